	.target	sm_80

	.elftype	@"ET_EXEC"


//--------------------- .note.nv.tkinfo           --------------------------
	.section	.note.nv.tkinfo,"",@"SHT_NOTE"
	.sectionflags	@"SHF_NOTE_NV_TKINFO"
	.tkinfo
        /*0018*/ 	.word	0x00000002
        /*0030*/ 	.string	""
        /*0030*/ 	.string	"ptxas"
        /*0030*/ 	.string	"Cuda compilation tools, release 13.0, V13.0.88"
        /*0030*/ 	.string	"Build cuda_13.0.r13.0/compiler.36424714_0"
        /*0030*/ 	.string	"-arch sm_80 -m 64 "



//--------------------- .note.nv.cuinfo           --------------------------
	.section	.note.nv.cuinfo,"",@"SHT_NOTE"
	.sectionflags	@"SHF_NOTE_NV_CUINFO"
        /*0018*/ 	.short	0x0002
        /*001a*/ 	.short	0x0050
        /*001c*/ 	.short	0x0082
	.zero		2


//--------------------- .nv.info                  --------------------------
	.section	.nv.info,"",@"SHT_CUDA_INFO"
	.align	4


	//----- nvinfo : EIATTR_REGCOUNT
	.align		4
        /*0000*/ 	.byte	0x04, 0x2f
        /*0002*/ 	.short	(.L_12 - .L_11)
	.align		4
.L_11:
        /*0004*/ 	.word	index@(_ZN7cutlass13device_kernelIN5flash19enable_sm80_to_sm89INS1_16FlashAttnFwdSm80INS1_25CollectiveMainloopFwdSm80ILi4ELi1ELb0EN4cute5tupleIJNS5_1CILi128EEENS7_ILi64EEES8_EEELi128ENS_10bfloat16_tEfNS_4arch4Sm80ELb1ELb0ELb0ELb1ELb1ELb1ELb1ELb0EEENS1_21CollectiveEpilogueFwdINS6_IJS8_S8_S9_EEENS6_IJNS7_ILi1EEESH_SH_EEESB_SD_Li128ELb1ELb1ELb0ELb0EEENS1_19SingleTileSchedulerILb1ELb0ELb1ELi128EEEEEEEEEvNT_6ParamsE)
        /*0008*/ 	.word	0x000000ff


	//----- nvinfo : EIATTR_FRAME_SIZE
	.align		4
.L_12:
        /*000c*/ 	.byte	0x04, 0x11
        /*000e*/ 	.short	(.L_14 - .L_13)
	.align		4
.L_13:
        /*0010*/ 	.word	index@($__internal_15_$__cuda_sm70_shflsync_idx_p)
        /*0014*/ 	.word	0x00000000


	//----- nvinfo : EIATTR_FRAME_SIZE
	.align		4
.L_14:
        /*0018*/ 	.byte	0x04, 0x11
        /*001a*/ 	.short	(.L_16 - .L_15)
	.align		4
.L_15:
        /*001c*/ 	.word	index@($__internal_14_$__cuda_sm70_shflsync_bfly_p)
        /*0020*/ 	.word	0x00000000


	//----- nvinfo : EIATTR_FRAME_SIZE
	.align		4
.L_16:
        /*0024*/ 	.byte	0x04, 0x11
        /*0026*/ 	.short	(.L_18 - .L_17)
	.align		4
.L_17:
        /*0028*/ 	.word	index@($_ZN7cutlass13device_kernelIN5flash19enable_sm80_to_sm89INS1_16FlashAttnFwdSm80INS1_25CollectiveMainloopFwdSm80ILi4ELi1ELb0EN4cute5tupleIJNS5_1CILi128EEENS7_ILi64EEES8_EEELi128ENS_10bfloat16_tEfNS_4arch4Sm80ELb1ELb0ELb0ELb1ELb1ELb1ELb1ELb0EEENS1_21CollectiveEpilogueFwdINS6_IJS8_S8_S9_EEENS6_IJNS7_ILi1EEESH_SH_EEESB_SD_Li128ELb1ELb1ELb0ELb0EEENS1_19SingleTileSchedulerILb1ELb0ELb1ELi128EEEEEEEEEvNT_6ParamsE$_ZZN5flash25CollectiveMainloopFwdSm80ILi4ELi1ELb0EN4cute5tupleIJNS1_1CILi128EEENS3_ILi64EEES4_EEELi128EN7cutlass10bfloat16_tEfNS7_4arch4Sm80ELb1ELb0ELb0ELb1ELb1ELb1ELb1ELb0EE3mmaINS_16FlashAttnFwdSm80ISB_NS_21CollectiveEpilogueFwdINS2_IJS4_S4_S5_EEENS2_IJNS3_ILi1EEESG_SG_EEES8_SA_Li128ELb1ELb1ELb0ELb0EEENS_19SingleTileSchedulerILb1ELb0ELb1ELi128EEEE13SharedStorageENS1_6TensorINS1_11ArrayEngineIfLm128EEENS1_6LayoutINS2_IJNS2_IJNS3_ILi2EEESR_EEESR_NS3_ILi16EEEEEENS2_IJNS2_IJSG_SR_EEENS3_ILi4EEENS3_ILi8EEEEEEEEEENS_7SoftmaxILi4ELi0EEEEEbRKNSB_6ParamsERT0_RT1_iRKNS_16SeqlenInfoQKNewKILb1ELb1EEENS2_IJiiiiEEERT_ENKUlvE_clEv)
        /*002c*/ 	.word	0x00000000


	//----- nvinfo : EIATTR_FRAME_SIZE
	.align		4
.L_18:
        /*0030*/ 	.byte	0x04, 0x11
        /*0032*/ 	.short	(.L_20 - .L_19)
	.align		4
.L_19:
        /*0034*/ 	.word	index@(_ZN7cutlass13device_kernelIN5flash19enable_sm80_to_sm89INS1_16FlashAttnFwdSm80INS1_25CollectiveMainloopFwdSm80ILi4ELi1ELb0EN4cute5tupleIJNS5_1CILi128EEENS7_ILi64EEES8_EEELi128ENS_10bfloat16_tEfNS_4arch4Sm80ELb1ELb0ELb0ELb1ELb1ELb1ELb1ELb0EEENS1_21CollectiveEpilogueFwdINS6_IJS8_S8_S9_EEENS6_IJNS7_ILi1EEESH_SH_EEESB_SD_Li128ELb1ELb1ELb0ELb0EEENS1_19SingleTileSchedulerILb1ELb0ELb1ELi128EEEEEEEEEvNT_6ParamsE)
        /*0038*/ 	.word	0x000000d8


	//----- nvinfo : EIATTR_REGCOUNT
	.align		4
.L_20:
        /*003c*/ 	.byte	0x04, 0x2f
        /*003e*/ 	.short	(.L_22 - .L_21)
	.align		4
.L_21:
        /*0040*/ 	.word	index@(_ZN7cutlass13device_kernelIN5flash19enable_sm80_to_sm89INS1_16FlashAttnFwdSm80INS1_25CollectiveMainloopFwdSm80ILi4ELi1ELb0EN4cute5tupleIJNS5_1CILi128EEENS7_ILi64EEES8_EEELi128ENS_10bfloat16_tEfNS_4arch4Sm80ELb1ELb0ELb0ELb1ELb1ELb0ELb1ELb0EEENS1_21CollectiveEpilogueFwdINS6_IJS8_S8_S9_EEENS6_IJNS7_ILi1EEESH_SH_EEESB_SD_Li128ELb1ELb1ELb0ELb0EEENS1_19SingleTileSchedulerILb1ELb0ELb1ELi128EEEEEEEEEvNT_6ParamsE)
        /*0044*/ 	.word	0x000000ff


	//----- nvinfo : EIATTR_FRAME_SIZE
	.align		4
.L_22:
        /*0048*/ 	.byte	0x04, 0x11
        /*004a*/ 	.short	(.L_24 - .L_23)
	.align		4
.L_23:
        /*004c*/ 	.word	index@(_ZN7cutlass13device_kernelIN5flash19enable_sm80_to_sm89INS1_16FlashAttnFwdSm80INS1_25CollectiveMainloopFwdSm80ILi4ELi1ELb0EN4cute5tupleIJNS5_1CILi128EEENS7_ILi64EEES8_EEELi128ENS_10bfloat16_tEfNS_4arch4Sm80ELb1ELb0ELb0ELb1ELb1ELb0ELb1ELb0EEENS1_21CollectiveEpilogueFwdINS6_IJS8_S8_S9_EEENS6_IJNS7_ILi1EEESH_SH_EEESB_SD_Li128ELb1ELb1ELb0ELb0EEENS1_19SingleTileSchedulerILb1ELb0ELb1ELi128EEEEEEEEEvNT_6ParamsE)
        /*0050*/ 	.word	0x00000070


	//----- nvinfo : EIATTR_REGCOUNT
	.align		4
.L_24:
        /*0054*/ 	.byte	0x04, 0x2f
        /*0056*/ 	.short	(.L_26 - .L_25)
	.align		4
.L_25:
        /*0058*/ 	.word	index@(_ZN7cutlass13device_kernelIN5flash19enable_sm80_to_sm89INS1_16FlashAttnFwdSm80INS1_25CollectiveMainloopFwdSm80ILi4ELi1ELb0EN4cute5tupleIJNS5_1CILi128EEENS7_ILi64EEES8_EEELi128ENS_10bfloat16_tEfNS_4arch4Sm80ELb1ELb0ELb0ELb0ELb1ELb0ELb1ELb0EEENS1_21CollectiveEpilogueFwdINS6_IJS8_S8_S9_EEENS6_IJNS7_ILi1EEESH_SH_EEESB_SD_Li128ELb0ELb1ELb0ELb0EEENS1_30DynamicPersistentTileSchedulerILi128ELi128ELb0ELb1ELb0EEEEEEEEEvNT_6ParamsE)
        /*005c*/ 	.word	0x000000ff


	//----- nvinfo : EIATTR_FRAME_SIZE
	.align		4
.L_26:
        /*0060*/ 	.byte	0x04, 0x11
        /*0062*/ 	.short	(.L_28 - .L_27)
	.align		4
.L_27:
        /*0064*/ 	.word	index@($__internal_13_$__cuda_sm70_shflsync_idx_p)
        /*0068*/ 	.word	0x00000000


	//----- nvinfo : EIATTR_FRAME_SIZE
	.align		4
.L_28:
        /*006c*/ 	.byte	0x04, 0x11
        /*006e*/ 	.short	(.L_30 - .L_29)
	.align		4
.L_29:
        /*0070*/ 	.word	index@($__internal_12_$__cuda_sm70_shflsync_bfly_p)
        /*0074*/ 	.word	0x00000000


	//----- nvinfo : EIATTR_FRAME_SIZE
	.align		4
.L_30:
        /*0078*/ 	.byte	0x04, 0x11
        /*007a*/ 	.short	(.L_32 - .L_31)
	.align		4
.L_31:
        /*007c*/ 	.word	index@(_ZN7cutlass13device_kernelIN5flash19enable_sm80_to_sm89INS1_16FlashAttnFwdSm80INS1_25CollectiveMainloopFwdSm80ILi4ELi1ELb0EN4cute5tupleIJNS5_1CILi128EEENS7_ILi64EEES8_EEELi128ENS_10bfloat16_tEfNS_4arch4Sm80ELb1ELb0ELb0ELb0ELb1ELb0ELb1ELb0EEENS1_21CollectiveEpilogueFwdINS6_IJS8_S8_S9_EEENS6_IJNS7_ILi1EEESH_SH_EEESB_SD_Li128ELb0ELb1ELb0ELb0EEENS1_30DynamicPersistentTileSchedulerILi128ELi128ELb0ELb1ELb0EEEEEEEEEvNT_6ParamsE)
        /*0080*/ 	.word	0x00000088


	//----- nvinfo : EIATTR_REGCOUNT
	.align		4
.L_32:
        /*0084*/ 	.byte	0x04, 0x2f
        /*0086*/ 	.short	(.L_34 - .L_33)
	.align		4
.L_33:
        /*0088*/ 	.word	index@(_ZN7cutlass13device_kernelIN5flash19enable_sm80_to_sm89INS1_16FlashAttnFwdSm80INS1_25CollectiveMainloopFwdSm80ILi4ELi1ELb0EN4cute5tupleIJNS5_1CILi128EEENS7_ILi48EEES8_EEELi128ENS_10bfloat16_tEfNS_4arch4Sm80ELb0ELb1ELb0ELb1ELb1ELb1ELb1ELb0EEENS1_21CollectiveEpilogueFwdINS6_IJS8_S8_S9_EEENS6_IJNS7_ILi1EEESH_SH_EEESB_SD_Li128ELb1ELb1ELb0ELb0EEENS1_19SingleTileSchedulerILb1ELb0ELb1ELi128EEEEEEEEEvNT_6ParamsE)
        /*008c*/ 	.word	0x000000ff


	//----- nvinfo : EIATTR_FRAME_SIZE
	.align		4
.L_34:
        /*0090*/ 	.byte	0x04, 0x11
        /*0092*/ 	.short	(.L_36 - .L_35)
	.align		4
.L_35:
        /*0094*/ 	.word	index@($__internal_11_$__cuda_sm70_shflsync_idx_p)
        /*0098*/ 	.word	0x00000000


	//----- nvinfo : EIATTR_FRAME_SIZE
	.align		4
.L_36:
        /*009c*/ 	.byte	0x04, 0x11
        /*009e*/ 	.short	(.L_38 - .L_37)
	.align		4
.L_37:
        /*00a0*/ 	.word	index@($__internal_10_$__cuda_sm70_shflsync_bfly_p)
        /*00a4*/ 	.word	0x00000000


	//----- nvinfo : EIATTR_FRAME_SIZE
	.align		4
.L_38:
        /*00a8*/ 	.byte	0x04, 0x11
        /*00aa*/ 	.short	(.L_40 - .L_39)
	.align		4
.L_39:
        /*00ac*/ 	.word	index@($_ZN7cutlass13device_kernelIN5flash19enable_sm80_to_sm89INS1_16FlashAttnFwdSm80INS1_25CollectiveMainloopFwdSm80ILi4ELi1ELb0EN4cute5tupleIJNS5_1CILi128EEENS7_ILi48EEES8_EEELi128ENS_10bfloat16_tEfNS_4arch4Sm80ELb0ELb1ELb0ELb1ELb1ELb1ELb1ELb0EEENS1_21CollectiveEpilogueFwdINS6_IJS8_S8_S9_EEENS6_IJNS7_ILi1EEESH_SH_EEESB_SD_Li128ELb1ELb1ELb0ELb0EEENS1_19SingleTileSchedulerILb1ELb0ELb1ELi128EEEEEEEEEvNT_6ParamsE$_ZZN5flash25CollectiveMainloopFwdSm80ILi4ELi1ELb0EN4cute5tupleIJNS1_1CILi128EEENS3_ILi48EEES4_EEELi128EN7cutlass10bfloat16_tEfNS7_4arch4Sm80ELb0ELb1ELb0ELb1ELb1ELb1ELb1ELb0EE3mmaINS_16FlashAttnFwdSm80ISB_NS_21CollectiveEpilogueFwdINS2_IJS4_S4_S5_EEENS2_IJNS3_ILi1EEESG_SG_EEES8_SA_Li128ELb1ELb1ELb0ELb0EEENS_19SingleTileSchedulerILb1ELb0ELb1ELi128EEEE13SharedStorageENS1_6TensorINS1_11ArrayEngineIfLm128EEENS1_6LayoutINS2_IJNS2_IJNS3_ILi2EEESR_EEESR_NS3_ILi16EEEEEENS2_IJNS2_IJSG_SR_EEENS3_ILi4EEENS3_ILi8EEEEEEEEEENS_7SoftmaxILi4ELi0EEEEEbRKNSB_6ParamsERT0_RT1_iRKNS_16SeqlenInfoQKNewKILb1ELb1EEENS2_IJiiiiEEERT_ENKUlvE_clEv)
        /*00b0*/ 	.word	0x00000000


	//----- nvinfo : EIATTR_FRAME_SIZE
	.align		4
.L_40:
        /*00b4*/ 	.byte	0x04, 0x11
        /*00b6*/ 	.short	(.L_42 - .L_41)
	.align		4
.L_41:
        /*00b8*/ 	.word	index@(_ZN7cutlass13device_kernelIN5flash19enable_sm80_to_sm89INS1_16FlashAttnFwdSm80INS1_25CollectiveMainloopFwdSm80ILi4ELi1ELb0EN4cute5tupleIJNS5_1CILi128EEENS7_ILi48EEES8_EEELi128ENS_10bfloat16_tEfNS_4arch4Sm80ELb0ELb1ELb0ELb1ELb1ELb1ELb1ELb0EEENS1_21CollectiveEpilogueFwdINS6_IJS8_S8_S9_EEENS6_IJNS7_ILi1EEESH_SH_EEESB_SD_Li128ELb1ELb1ELb0ELb0EEENS1_19SingleTileSchedulerILb1ELb0ELb1ELi128EEEEEEEEEvNT_6ParamsE)
        /*00bc*/ 	.word	0x000000e0


	//----- nvinfo : EIATTR_REGCOUNT
	.align		4
.L_42:
        /*00c0*/ 	.byte	0x04, 0x2f
        /*00c2*/ 	.short	(.L_44 - .L_43)
	.align		4
.L_43:
        /*00c4*/ 	.word	index@(_ZN7cutlass13device_kernelIN5flash19enable_sm80_to_sm89INS1_16FlashAttnFwdSm80INS1_25CollectiveMainloopFwdSm80ILi4ELi1ELb0EN4cute5tupleIJNS5_1CILi128EEENS7_ILi48EEES8_EEELi128ENS_10bfloat16_tEfNS_4arch4Sm80ELb0ELb1ELb0ELb1ELb1ELb0ELb1ELb0EEENS1_21CollectiveEpilogueFwdINS6_IJS8_S8_S9_EEENS6_IJNS7_ILi1EEESH_SH_EEESB_SD_Li128ELb1ELb1ELb0ELb0EEENS1_19SingleTileSchedulerILb1ELb0ELb1ELi128EEEEEEEEEvNT_6ParamsE)
        /*00c8*/ 	.word	0x000000ff


	//----- nvinfo : EIATTR_FRAME_SIZE
	.align		4
.L_44:
        /*00cc*/ 	.byte	0x04, 0x11
        /*00ce*/ 	.short	(.L_46 - .L_45)
	.align		4
.L_45:
        /*00d0*/ 	.word	index@(_ZN7cutlass13device_kernelIN5flash19enable_sm80_to_sm89INS1_16FlashAttnFwdSm80INS1_25CollectiveMainloopFwdSm80ILi4ELi1ELb0EN4cute5tupleIJNS5_1CILi128EEENS7_ILi48EEES8_EEELi128ENS_10bfloat16_tEfNS_4arch4Sm80ELb0ELb1ELb0ELb1ELb1ELb0ELb1ELb0EEENS1_21CollectiveEpilogueFwdINS6_IJS8_S8_S9_EEENS6_IJNS7_ILi1EEESH_SH_EEESB_SD_Li128ELb1ELb1ELb0ELb0EEENS1_19SingleTileSchedulerILb1ELb0ELb1ELi128EEEEEEEEEvNT_6ParamsE)
        /*00d4*/ 	.word	0x00000070


	//----- nvinfo : EIATTR_REGCOUNT
	.align		4
.L_46:
        /*00d8*/ 	.byte	0x04, 0x2f
        /*00da*/ 	.short	(.L_48 - .L_47)
	.align		4
.L_47:
        /*00dc*/ 	.word	index@(_ZN7cutlass13device_kernelIN5flash19enable_sm80_to_sm89INS1_16FlashAttnFwdSm80INS1_25CollectiveMainloopFwdSm80ILi4ELi1ELb0EN4cute5tupleIJNS5_1CILi128EEENS7_ILi48EEES8_EEELi128ENS_10bfloat16_tEfNS_4arch4Sm80ELb0ELb1ELb0ELb0ELb1ELb0ELb1ELb0EEENS1_21CollectiveEpilogueFwdINS6_IJS8_S8_S9_EEENS6_IJNS7_ILi1EEESH_SH_EEESB_SD_Li128ELb0ELb1ELb0ELb0EEENS1_19SingleTileSchedulerILb0ELb0ELb1ELi128EEEEEEEEEvNT_6ParamsE)
        /*00e0*/ 	.word	0x000000ff


	//----- nvinfo : EIATTR_FRAME_SIZE
	.align		4
.L_48:
        /*00e4*/ 	.byte	0x04, 0x11
        /*00e6*/ 	.short	(.L_50 - .L_49)
	.align		4
.L_49:
        /*00e8*/ 	.word	index@(_ZN7cutlass13device_kernelIN5flash19enable_sm80_to_sm89INS1_16FlashAttnFwdSm80INS1_25CollectiveMainloopFwdSm80ILi4ELi1ELb0EN4cute5tupleIJNS5_1CILi128EEENS7_ILi48EEES8_EEELi128ENS_10bfloat16_tEfNS_4arch4Sm80ELb0ELb1ELb0ELb0ELb1ELb0ELb1ELb0EEENS1_21CollectiveEpilogueFwdINS6_IJS8_S8_S9_EEENS6_IJNS7_ILi1EEESH_SH_EEESB_SD_Li128ELb0ELb1ELb0ELb0EEENS1_19SingleTileSchedulerILb0ELb0ELb1ELi128EEEEEEEEEvNT_6ParamsE)
        /*00ec*/ 	.word	0x00000070


	//----- nvinfo : EIATTR_REGCOUNT
	.align		4
.L_50:
        /*00f0*/ 	.byte	0x04, 0x2f
        /*00f2*/ 	.short	(.L_52 - .L_51)
	.align		4
.L_51:
        /*00f4*/ 	.word	index@(_ZN7cutlass13device_kernelIN5flash19enable_sm80_to_sm89INS1_16FlashAttnFwdSm80INS1_25CollectiveMainloopFwdSm80ILi4ELi1ELb0EN4cute5tupleIJNS5_1CILi128EEENS7_ILi64EEES8_EEELi128ENS_10bfloat16_tEfNS_4arch4Sm80ELb0ELb0ELb0ELb1ELb1ELb1ELb1ELb0EEENS1_21CollectiveEpilogueFwdINS6_IJS8_S8_S9_EEENS6_IJNS7_ILi1EEESH_SH_EEESB_SD_Li128ELb1ELb1ELb0ELb0EEENS1_19SingleTileSchedulerILb1ELb0ELb1ELi128EEEEEEEEEvNT_6ParamsE)
        /*00f8*/ 	.word	0x000000ff


	//----- nvinfo : EIATTR_FRAME_SIZE
	.align		4
.L_52:
        /*00fc*/ 	.byte	0x04, 0x11
        /*00fe*/ 	.short	(.L_54 - .L_53)
	.align		4
.L_53:
        /*0100*/ 	.word	index@(_ZN7cutlass13device_kernelIN5flash19enable_sm80_to_sm89INS1_16FlashAttnFwdSm80INS1_25CollectiveMainloopFwdSm80ILi4ELi1ELb0EN4cute5tupleIJNS5_1CILi128EEENS7_ILi64EEES8_EEELi128ENS_10bfloat16_tEfNS_4arch4Sm80ELb0ELb0ELb0ELb1ELb1ELb1ELb1ELb0EEENS1_21CollectiveEpilogueFwdINS6_IJS8_S8_S9_EEENS6_IJNS7_ILi1EEESH_SH_EEESB_SD_Li128ELb1ELb1ELb0ELb0EEENS1_19SingleTileSchedulerILb1ELb0ELb1ELi128EEEEEEEEEvNT_6ParamsE)
        /*0104*/ 	.word	0x00000058


	//----- nvinfo : EIATTR_REGCOUNT
	.align		4
.L_54:
        /*0108*/ 	.byte	0x04, 0x2f
        /*010a*/ 	.short	(.L_56 - .L_55)
	.align		4
.L_55:
        /*010c*/ 	.word	index@(_ZN7cutlass13device_kernelIN5flash19enable_sm80_to_sm89INS1_16FlashAttnFwdSm80INS1_25CollectiveMainloopFwdSm80ILi4ELi1ELb0EN4cute5tupleIJNS5_1CILi128EEENS7_ILi64EEES8_EEELi128ENS_10bfloat16_tEfNS_4arch4Sm80ELb0ELb0ELb0ELb1ELb1ELb0ELb1ELb0EEENS1_21CollectiveEpilogueFwdINS6_IJS8_S8_S9_EEENS6_IJNS7_ILi1EEESH_SH_EEESB_SD_Li128ELb1ELb1ELb0ELb0EEENS1_19SingleTileSchedulerILb1ELb0ELb1ELi128EEEEEEEEEvNT_6ParamsE)
        /*0110*/ 	.word	0x000000ff


	//----- nvinfo : EIATTR_FRAME_SIZE
	.align		4
.L_56:
        /*0114*/ 	.byte	0x04, 0x11
        /*0116*/ 	.short	(.L_58 - .L_57)
	.align		4
.L_57:
        /*0118*/ 	.word	index@(_ZN7cutlass13device_kernelIN5flash19enable_sm80_to_sm89INS1_16FlashAttnFwdSm80INS1_25CollectiveMainloopFwdSm80ILi4ELi1ELb0EN4cute5tupleIJNS5_1CILi128EEENS7_ILi64EEES8_EEELi128ENS_10bfloat16_tEfNS_4arch4Sm80ELb0ELb0ELb0ELb1ELb1ELb0ELb1ELb0EEENS1_21CollectiveEpilogueFwdINS6_IJS8_S8_S9_EEENS6_IJNS7_ILi1EEESH_SH_EEESB_SD_Li128ELb1ELb1ELb0ELb0EEENS1_19SingleTileSchedulerILb1ELb0ELb1ELi128EEEEEEEEEvNT_6ParamsE)
        /*011c*/ 	.word	0x00000028


	//----- nvinfo : EIATTR_REGCOUNT
	.align		4
.L_58:
        /*0120*/ 	.byte	0x04, 0x2f
        /*0122*/ 	.short	(.L_60 - .L_59)
	.align		4
.L_59:
        /*0124*/ 	.word	index@(_ZN7cutlass13device_kernelIN5flash19enable_sm80_to_sm89INS1_16FlashAttnFwdSm80INS1_25CollectiveMainloopFwdSm80ILi4ELi1ELb0EN4cute5tupleIJNS5_1CILi128EEENS7_ILi64EEES8_EEELi128ENS_10bfloat16_tEfNS_4arch4Sm80ELb0ELb0ELb0ELb0ELb1ELb0ELb1ELb0EEENS1_21CollectiveEpilogueFwdINS6_IJS8_S8_S9_EEENS6_IJNS7_ILi1EEESH_SH_EEESB_SD_Li128ELb0ELb1ELb0ELb0EEENS1_19SingleTileSchedulerILb0ELb0ELb1ELi128EEEEEEEEEvNT_6ParamsE)
        /*0128*/ 	.word	0x000000ff


	//----- nvinfo : EIATTR_FRAME_SIZE
	.align		4
.L_60:
        /*012c*/ 	.byte	0x04, 0x11
        /*012e*/ 	.short	(.L_62 - .L_61)
	.align		4
.L_61:
        /*0130*/ 	.word	index@(_ZN7cutlass13device_kernelIN5flash19enable_sm80_to_sm89INS1_16FlashAttnFwdSm80INS1_25CollectiveMainloopFwdSm80ILi4ELi1ELb0EN4cute5tupleIJNS5_1CILi128EEENS7_ILi64EEES8_EEELi128ENS_10bfloat16_tEfNS_4arch4Sm80ELb0ELb0ELb0ELb0ELb1ELb0ELb1ELb0EEENS1_21CollectiveEpilogueFwdINS6_IJS8_S8_S9_EEENS6_IJNS7_ILi1EEESH_SH_EEESB_SD_Li128ELb0ELb1ELb0ELb0EEENS1_19SingleTileSchedulerILb0ELb0ELb1ELi128EEEEEEEEEvNT_6ParamsE)
        /*0134*/ 	.word	0x00000078


	//----- nvinfo : EIATTR_REGCOUNT
	.align		4
.L_62:
        /*0138*/ 	.byte	0x04, 0x2f
        /*013a*/ 	.short	(.L_64 - .L_63)
	.align		4
.L_63:
        /*013c*/ 	.word	index@(_ZN7cutlass13device_kernelIN5flash19enable_sm80_to_sm89INS1_16FlashAttnFwdSm80INS1_25CollectiveMainloopFwdSm80ILi8ELi1ELb1EN4cute5tupleIJNS5_1CILi128EEES8_S8_EEELi128ENS_10bfloat16_tEfNS_4arch4Sm80ELb1ELb0ELb0ELb1ELb1ELb1ELb1ELb0EEENS1_21CollectiveEpilogueFwdIS9_NS6_IJNS7_ILi1EEESF_SF_EEESA_SC_Li256ELb1ELb1ELb0ELb0EEENS1_19SingleTileSchedulerILb1ELb0ELb1ELi128EEEEEEEEEvNT_6ParamsE)
        /*0140*/ 	.word	0x000000ff


	//----- nvinfo : EIATTR_FRAME_SIZE
	.align		4
.L_64:
        /*0144*/ 	.byte	0x04, 0x11
        /*0146*/ 	.short	(.L_66 - .L_65)
	.align		4
.L_65:
        /*0148*/ 	.word	index@(_ZN7cutlass13device_kernelIN5flash19enable_sm80_to_sm89INS1_16FlashAttnFwdSm80INS1_25CollectiveMainloopFwdSm80ILi8ELi1ELb1EN4cute5tupleIJNS5_1CILi128EEES8_S8_EEELi128ENS_10bfloat16_tEfNS_4arch4Sm80ELb1ELb0ELb0ELb1ELb1ELb1ELb1ELb0EEENS1_21CollectiveEpilogueFwdIS9_NS6_IJNS7_ILi1EEESF_SF_EEESA_SC_Li256ELb1ELb1ELb0ELb0EEENS1_19SingleTileSchedulerILb1ELb0ELb1ELi128EEEEEEEEEvNT_6ParamsE)
        /*014c*/ 	.word	0x00000008


	//----- nvinfo : EIATTR_REGCOUNT
	.align		4
.L_66:
        /*0150*/ 	.byte	0x04, 0x2f
        /*0152*/ 	.short	(.L_68 - .L_67)
	.align		4
.L_67:
        /*0154*/ 	.word	index@(_ZN7cutlass13device_kernelIN5flash19enable_sm80_to_sm89INS1_16FlashAttnFwdSm80INS1_25CollectiveMainloopFwdSm80ILi8ELi1ELb1EN4cute5tupleIJNS5_1CILi128EEES8_S8_EEELi128ENS_10bfloat16_tEfNS_4arch4Sm80ELb1ELb0ELb0ELb1ELb1ELb0ELb1ELb0EEENS1_21CollectiveEpilogueFwdIS9_NS6_IJNS7_ILi1EEESF_SF_EEESA_SC_Li256ELb1ELb1ELb0ELb0EEENS1_19SingleTileSchedulerILb1ELb0ELb1ELi128EEEEEEEEEvNT_6ParamsE)
        /*0158*/ 	.word	0x000000ff


	//----- nvinfo : EIATTR_FRAME_SIZE
	.align		4
.L_68:
        /*015c*/ 	.byte	0x04, 0x11
        /*015e*/ 	.short	(.L_70 - .L_69)
	.align		4
.L_69:
        /*0160*/ 	.word	index@(_ZN7cutlass13device_kernelIN5flash19enable_sm80_to_sm89INS1_16FlashAttnFwdSm80INS1_25CollectiveMainloopFwdSm80ILi8ELi1ELb1EN4cute5tupleIJNS5_1CILi128EEES8_S8_EEELi128ENS_10bfloat16_tEfNS_4arch4Sm80ELb1ELb0ELb0ELb1ELb1ELb0ELb1ELb0EEENS1_21CollectiveEpilogueFwdIS9_NS6_IJNS7_ILi1EEESF_SF_EEESA_SC_Li256ELb1ELb1ELb0ELb0EEENS1_19SingleTileSchedulerILb1ELb0ELb1ELi128EEEEEEEEEvNT_6ParamsE)
        /*0164*/ 	.word	0x00000000


	//----- nvinfo : EIATTR_REGCOUNT
	.align		4
.L_70:
        /*0168*/ 	.byte	0x04, 0x2f
        /*016a*/ 	.short	(.L_72 - .L_71)
	.align		4
.L_71:
        /*016c*/ 	.word	index@(_ZN7cutlass13device_kernelIN5flash19enable_sm80_to_sm89INS1_16FlashAttnFwdSm80INS1_25CollectiveMainloopFwdSm80ILi8ELi1ELb1EN4cute5tupleIJNS5_1CILi128EEES8_S8_EEELi128ENS_10bfloat16_tEfNS_4arch4Sm80ELb1ELb0ELb0ELb0ELb1ELb0ELb1ELb0EEENS1_21CollectiveEpilogueFwdIS9_NS6_IJNS7_ILi1EEESF_SF_EEESA_SC_Li256ELb0ELb1ELb0ELb0EEENS1_30DynamicPersistentTileSchedulerILi256ELi256ELb0ELb1ELb0EEEEEEEEEvNT_6ParamsE)
        /*0170*/ 	.word	0x000000ff


	//----- nvinfo : EIATTR_FRAME_SIZE
	.align		4
.L_72:
        /*0174*/ 	.byte	0x04, 0x11
        /*0176*/ 	.short	(.L_74 - .L_73)
	.align		4
.L_73:
        /*0178*/ 	.word	index@($__internal_9_$__cuda_sm70_shflsync_idx_p)
        /*017c*/ 	.word	0x00000000


	//----- nvinfo : EIATTR_FRAME_SIZE
	.align		4
.L_74:
        /*0180*/ 	.byte	0x04, 0x11
        /*0182*/ 	.short	(.L_76 - .L_75)
	.align		4
.L_75:
        /*0184*/ 	.word	index@($__internal_8_$__cuda_sm70_shflsync_bfly_p)
        /*0188*/ 	.word	0x00000000


	//----- nvinfo : EIATTR_FRAME_SIZE
	.align		4
.L_76:
        /*018c*/ 	.byte	0x04, 0x11
        /*018e*/ 	.short	(.L_78 - .L_77)
	.align		4
.L_77:
        /*0190*/ 	.word	index@(_ZN7cutlass13device_kernelIN5flash19enable_sm80_to_sm89INS1_16FlashAttnFwdSm80INS1_25CollectiveMainloopFwdSm80ILi8ELi1ELb1EN4cute5tupleIJNS5_1CILi128EEES8_S8_EEELi128ENS_10bfloat16_tEfNS_4arch4Sm80ELb1ELb0ELb0ELb0ELb1ELb0ELb1ELb0EEENS1_21CollectiveEpilogueFwdIS9_NS6_IJNS7_ILi1EEESF_SF_EEESA_SC_Li256ELb0ELb1ELb0ELb0EEENS1_30DynamicPersistentTileSchedulerILi256ELi256ELb0ELb1ELb0EEEEEEEEEvNT_6ParamsE)
        /*0194*/ 	.word	0x00000078


	//----- nvinfo : EIATTR_REGCOUNT
	.align		4
.L_78:
        /*0198*/ 	.byte	0x04, 0x2f
        /*019a*/ 	.short	(.L_80 - .L_79)
	.align		4
.L_79:
        /*019c*/ 	.word	index@(_ZN7cutlass13device_kernelIN5flash19enable_sm80_to_sm89INS1_16FlashAttnFwdSm80INS1_25CollectiveMainloopFwdSm80ILi8ELi1ELb1EN4cute5tupleIJNS5_1CILi128EEENS7_ILi96EEES8_EEELi128ENS_10bfloat16_tEfNS_4arch4Sm80ELb0ELb1ELb0ELb1ELb1ELb1ELb1ELb0EEENS1_21CollectiveEpilogueFwdINS6_IJS8_S8_S9_EEENS6_IJNS7_ILi1EEESH_SH_EEESB_SD_Li256ELb1ELb1ELb0ELb0EEENS1_19SingleTileSchedulerILb1ELb0ELb1ELi128EEEEEEEEEvNT_6ParamsE)
        /*01a0*/ 	.word	0x000000ff


	//----- nvinfo : EIATTR_FRAME_SIZE
	.align		4
.L_80:
        /*01a4*/ 	.byte	0x04, 0x11
        /*01a6*/ 	.short	(.L_82 - .L_81)
	.align		4
.L_81:
        /*01a8*/ 	.word	index@(_ZN7cutlass13device_kernelIN5flash19enable_sm80_to_sm89INS1_16FlashAttnFwdSm80INS1_25CollectiveMainloopFwdSm80ILi8ELi1ELb1EN4cute5tupleIJNS5_1CILi128EEENS7_ILi96EEES8_EEELi128ENS_10bfloat16_tEfNS_4arch4Sm80ELb0ELb1ELb0ELb1ELb1ELb1ELb1ELb0EEENS1_21CollectiveEpilogueFwdINS6_IJS8_S8_S9_EEENS6_IJNS7_ILi1EEESH_SH_EEESB_SD_Li256ELb1ELb1ELb0ELb0EEENS1_19SingleTileSchedulerILb1ELb0ELb1ELi128EEEEEEEEEvNT_6ParamsE)
        /*01ac*/ 	.word	0x00000000


	//----- nvinfo : EIATTR_REGCOUNT
	.align		4
.L_82:
        /*01b0*/ 	.byte	0x04, 0x2f
        /*01b2*/ 	.short	(.L_84 - .L_83)
	.align		4
.L_83:
        /*01b4*/ 	.word	index@(_ZN7cutlass13device_kernelIN5flash19enable_sm80_to_sm89INS1_16FlashAttnFwdSm80INS1_25CollectiveMainloopFwdSm80ILi8ELi1ELb1EN4cute5tupleIJNS5_1CILi128EEENS7_ILi96EEES8_EEELi128ENS_10bfloat16_tEfNS_4arch4Sm80ELb0ELb1ELb0ELb1ELb1ELb0ELb1ELb0EEENS1_21CollectiveEpilogueFwdINS6_IJS8_S8_S9_EEENS6_IJNS7_ILi1EEESH_SH_EEESB_SD_Li256ELb1ELb1ELb0ELb0EEENS1_19SingleTileSchedulerILb1ELb0ELb1ELi128EEEEEEEEEvNT_6ParamsE)
        /*01b8*/ 	.word	0x000000ff


	//----- nvinfo : EIATTR_FRAME_SIZE
	.align		4
.L_84:
        /*01bc*/ 	.byte	0x04, 0x11
        /*01be*/ 	.short	(.L_86 - .L_85)
	.align		4
.L_85:
        /*01c0*/ 	.word	index@(_ZN7cutlass13device_kernelIN5flash19enable_sm80_to_sm89INS1_16FlashAttnFwdSm80INS1_25CollectiveMainloopFwdSm80ILi8ELi1ELb1EN4cute5tupleIJNS5_1CILi128EEENS7_ILi96EEES8_EEELi128ENS_10bfloat16_tEfNS_4arch4Sm80ELb0ELb1ELb0ELb1ELb1ELb0ELb1ELb0EEENS1_21CollectiveEpilogueFwdINS6_IJS8_S8_S9_EEENS6_IJNS7_ILi1EEESH_SH_EEESB_SD_Li256ELb1ELb1ELb0ELb0EEENS1_19SingleTileSchedulerILb1ELb0ELb1ELi128EEEEEEEEEvNT_6ParamsE)
        /*01c4*/ 	.word	0x00000000


	//----- nvinfo : EIATTR_REGCOUNT
	.align		4
.L_86:
        /*01c8*/ 	.byte	0x04, 0x2f
        /*01ca*/ 	.short	(.L_88 - .L_87)
	.align		4
.L_87:
        /*01cc*/ 	.word	index@(_ZN7cutlass13device_kernelIN5flash19enable_sm80_to_sm89INS1_16FlashAttnFwdSm80INS1_25CollectiveMainloopFwdSm80ILi8ELi1ELb1EN4cute5tupleIJNS5_1CILi128EEENS7_ILi96EEES8_EEELi128ENS_10bfloat16_tEfNS_4arch4Sm80ELb0ELb1ELb0ELb0ELb1ELb0ELb1ELb0EEENS1_21CollectiveEpilogueFwdINS6_IJS8_S8_S9_EEENS6_IJNS7_ILi1EEESH_SH_EEESB_SD_Li256ELb0ELb1ELb0ELb0EEENS1_19SingleTileSchedulerILb0ELb0ELb1ELi128EEEEEEEEEvNT_6ParamsE)
        /*01d0*/ 	.word	0x000000fe


	//----- nvinfo : EIATTR_FRAME_SIZE
	.align		4
.L_88:
        /*01d4*/ 	.byte	0x04, 0x11
        /*01d6*/ 	.short	(.L_90 - .L_89)
	.align		4
.L_89:
        /*01d8*/ 	.word	index@(_ZN7cutlass13device_kernelIN5flash19enable_sm80_to_sm89INS1_16FlashAttnFwdSm80INS1_25CollectiveMainloopFwdSm80ILi8ELi1ELb1EN4cute5tupleIJNS5_1CILi128EEENS7_ILi96EEES8_EEELi128ENS_10bfloat16_tEfNS_4arch4Sm80ELb0ELb1ELb0ELb0ELb1ELb0ELb1ELb0EEENS1_21CollectiveEpilogueFwdINS6_IJS8_S8_S9_EEENS6_IJNS7_ILi1EEESH_SH_EEESB_SD_Li256ELb0ELb1ELb0ELb0EEENS1_19SingleTileSchedulerILb0ELb0ELb1ELi128EEEEEEEEEvNT_6ParamsE)
        /*01dc*/ 	.word	0x00000000


	//----- nvinfo : EIATTR_REGCOUNT
	.align		4
.L_90:
        /*01e0*/ 	.byte	0x04, 0x2f
        /*01e2*/ 	.short	(.L_92 - .L_91)
	.align		4
.L_91:
        /*01e4*/ 	.word	index@(_ZN7cutlass13device_kernelIN5flash19enable_sm80_to_sm89INS1_16FlashAttnFwdSm80INS1_25CollectiveMainloopFwdSm80ILi8ELi1ELb1EN4cute5tupleIJNS5_1CILi128EEES8_S8_EEELi128ENS_10bfloat16_tEfNS_4arch4Sm80ELb0ELb0ELb0ELb1ELb1ELb1ELb1ELb0EEENS1_21CollectiveEpilogueFwdIS9_NS6_IJNS7_ILi1EEESF_SF_EEESA_SC_Li256ELb1ELb1ELb0ELb0EEENS1_19SingleTileSchedulerILb1ELb0ELb1ELi128EEEEEEEEEvNT_6ParamsE)
        /*01e8*/ 	.word	0x000000fd


	//----- nvinfo : EIATTR_FRAME_SIZE
	.align		4
.L_92:
        /*01ec*/ 	.byte	0x04, 0x11
        /*01ee*/ 	.short	(.L_94 - .L_93)
	.align		4
.L_93:
        /*01f0*/ 	.word	index@(_ZN7cutlass13device_kernelIN5flash19enable_sm80_to_sm89INS1_16FlashAttnFwdSm80INS1_25CollectiveMainloopFwdSm80ILi8ELi1ELb1EN4cute5tupleIJNS5_1CILi128EEES8_S8_EEELi128ENS_10bfloat16_tEfNS_4arch4Sm80ELb0ELb0ELb0ELb1ELb1ELb1ELb1ELb0EEENS1_21CollectiveEpilogueFwdIS9_NS6_IJNS7_ILi1EEESF_SF_EEESA_SC_Li256ELb1ELb1ELb0ELb0EEENS1_19SingleTileSchedulerILb1ELb0ELb1ELi128EEEEEEEEEvNT_6ParamsE)
        /*01f4*/ 	.word	0x00000000


	//----- nvinfo : EIATTR_REGCOUNT
	.align		4
.L_94:
        /*01f8*/ 	.byte	0x04, 0x2f
        /*01fa*/ 	.short	(.L_96 - .L_95)
	.align		4
.L_95:
        /*01fc*/ 	.word	index@(_ZN7cutlass13device_kernelIN5flash19enable_sm80_to_sm89INS1_16FlashAttnFwdSm80INS1_25CollectiveMainloopFwdSm80ILi8ELi1ELb1EN4cute5tupleIJNS5_1CILi128EEES8_S8_EEELi128ENS_10bfloat16_tEfNS_4arch4Sm80ELb0ELb0ELb0ELb1ELb1ELb0ELb1ELb0EEENS1_21CollectiveEpilogueFwdIS9_NS6_IJNS7_ILi1EEESF_SF_EEESA_SC_Li256ELb1ELb1ELb0ELb0EEENS1_19SingleTileSchedulerILb1ELb0ELb1ELi128EEEEEEEEEvNT_6ParamsE)
        /*0200*/ 	.word	0x000000fc


	//----- nvinfo : EIATTR_FRAME_SIZE
	.align		4
.L_96:
        /*0204*/ 	.byte	0x04, 0x11
        /*0206*/ 	.short	(.L_98 - .L_97)
	.align		4
.L_97:
        /*0208*/ 	.word	index@(_ZN7cutlass13device_kernelIN5flash19enable_sm80_to_sm89INS1_16FlashAttnFwdSm80INS1_25CollectiveMainloopFwdSm80ILi8ELi1ELb1EN4cute5tupleIJNS5_1CILi128EEES8_S8_EEELi128ENS_10bfloat16_tEfNS_4arch4Sm80ELb0ELb0ELb0ELb1ELb1ELb0ELb1ELb0EEENS1_21CollectiveEpilogueFwdIS9_NS6_IJNS7_ILi1EEESF_SF_EEESA_SC_Li256ELb1ELb1ELb0ELb0EEENS1_19SingleTileSchedulerILb1ELb0ELb1ELi128EEEEEEEEEvNT_6ParamsE)
        /*020c*/ 	.word	0x00000000


	//----- nvinfo : EIATTR_REGCOUNT
	.align		4
.L_98:
        /*0210*/ 	.byte	0x04, 0x2f
        /*0212*/ 	.short	(.L_100 - .L_99)
	.align		4
.L_99:
        /*0214*/ 	.word	index@(_ZN7cutlass13device_kernelIN5flash19enable_sm80_to_sm89INS1_16FlashAttnFwdSm80INS1_25CollectiveMainloopFwdSm80ILi8ELi1ELb1EN4cute5tupleIJNS5_1CILi128EEES8_S8_EEELi128ENS_10bfloat16_tEfNS_4arch4Sm80ELb0ELb0ELb0ELb0ELb1ELb0ELb1ELb0EEENS1_21CollectiveEpilogueFwdIS9_NS6_IJNS7_ILi1EEESF_SF_EEESA_SC_Li256ELb0ELb1ELb0ELb0EEENS1_19SingleTileSchedulerILb0ELb0ELb1ELi128EEEEEEEEEvNT_6ParamsE)
        /*0218*/ 	.word	0x000000fe


	//----- nvinfo : EIATTR_FRAME_SIZE
	.align		4
.L_100:
        /*021c*/ 	.byte	0x04, 0x11
        /*021e*/ 	.short	(.L_102 - .L_101)
	.align		4
.L_101:
        /*0220*/ 	.word	index@(_ZN7cutlass13device_kernelIN5flash19enable_sm80_to_sm89INS1_16FlashAttnFwdSm80INS1_25CollectiveMainloopFwdSm80ILi8ELi1ELb1EN4cute5tupleIJNS5_1CILi128EEES8_S8_EEELi128ENS_10bfloat16_tEfNS_4arch4Sm80ELb0ELb0ELb0ELb0ELb1ELb0ELb1ELb0EEENS1_21CollectiveEpilogueFwdIS9_NS6_IJNS7_ILi1EEESF_SF_EEESA_SC_Li256ELb0ELb1ELb0ELb0EEENS1_19SingleTileSchedulerILb0ELb0ELb1ELi128EEEEEEEEEvNT_6ParamsE)
        /*0224*/ 	.word	0x00000000


	//----- nvinfo : EIATTR_REGCOUNT
	.align		4
.L_102:
        /*0228*/ 	.byte	0x04, 0x2f
        /*022a*/ 	.short	(.L_104 - .L_103)
	.align		4
.L_103:
        /*022c*/ 	.word	index@(_ZN7cutlass13device_kernelIN5flash19enable_sm80_to_sm89INS1_16FlashAttnFwdSm80INS1_25CollectiveMainloopFwdSm80ILi4ELi1ELb0EN4cute5tupleIJNS5_1CILi128EEENS7_ILi64EEES8_EEELi128ENS_10bfloat16_tEfNS_4arch4Sm80ELb1ELb0ELb1ELb1ELb1ELb1ELb1ELb0EEENS1_21CollectiveEpilogueFwdINS6_IJS8_S8_S9_EEENS6_IJNS7_ILi1EEESH_SH_EEESB_SD_Li128ELb1ELb1ELb0ELb0EEENS1_19SingleTileSchedulerILb1ELb0ELb1ELi128EEEEEEEEEvNT_6ParamsE)
        /*0230*/ 	.word	0x000000ff


	//----- nvinfo : EIATTR_FRAME_SIZE
	.align		4
.L_104:
        /*0234*/ 	.byte	0x04, 0x11
        /*0236*/ 	.short	(.L_106 - .L_105)
	.align		4
.L_105:
        /*0238*/ 	.word	index@($__internal_7_$__cuda_sm70_shflsync_idx_p)
        /*023c*/ 	.word	0x00000000


	//----- nvinfo : EIATTR_FRAME_SIZE
	.align		4
.L_106:
        /*0240*/ 	.byte	0x04, 0x11
        /*0242*/ 	.short	(.L_108 - .L_107)
	.align		4
.L_107:
        /*0244*/ 	.word	index@($__internal_6_$__cuda_sm70_shflsync_bfly_p)
        /*0248*/ 	.word	0x00000000


	//----- nvinfo : EIATTR_FRAME_SIZE
	.align		4
.L_108:
        /*024c*/ 	.byte	0x04, 0x11
        /*024e*/ 	.short	(.L_110 - .L_109)
	.align		4
.L_109:
        /*0250*/ 	.word	index@($_ZN7cutlass13device_kernelIN5flash19enable_sm80_to_sm89INS1_16FlashAttnFwdSm80INS1_25CollectiveMainloopFwdSm80ILi4ELi1ELb0EN4cute5tupleIJNS5_1CILi128EEENS7_ILi64EEES8_EEELi128ENS_10bfloat16_tEfNS_4arch4Sm80ELb1ELb0ELb1ELb1ELb1ELb1ELb1ELb0EEENS1_21CollectiveEpilogueFwdINS6_IJS8_S8_S9_EEENS6_IJNS7_ILi1EEESH_SH_EEESB_SD_Li128ELb1ELb1ELb0ELb0EEENS1_19SingleTileSchedulerILb1ELb0ELb1ELi128EEEEEEEEEvNT_6ParamsE$_ZZN5flash25CollectiveMainloopFwdSm80ILi4ELi1ELb0EN4cute5tupleIJNS1_1CILi128EEENS3_ILi64EEES4_EEELi128EN7cutlass10bfloat16_tEfNS7_4arch4Sm80ELb1ELb0ELb1ELb1ELb1ELb1ELb1ELb0EE3mmaINS_16FlashAttnFwdSm80ISB_NS_21CollectiveEpilogueFwdINS2_IJS4_S4_S5_EEENS2_IJNS3_ILi1EEESG_SG_EEES8_SA_Li128ELb1ELb1ELb0ELb0EEENS_19SingleTileSchedulerILb1ELb0ELb1ELi128EEEE13SharedStorageENS1_6TensorINS1_11ArrayEngineIfLm128EEENS1_6LayoutINS2_IJNS2_IJNS3_ILi2EEESR_EEESR_NS3_ILi16EEEEEENS2_IJNS2_IJSG_SR_EEENS3_ILi4EEENS3_ILi8EEEEEEEEEENS_7SoftmaxILi4ELi0EEEEEbRKNSB_6ParamsERT0_RT1_iRKNS_16SeqlenInfoQKNewKILb1ELb1EEENS2_IJiiiiEEERT_ENKUlvE_clEv)
        /*0254*/ 	.word	0x00000000


	//----- nvinfo : EIATTR_FRAME_SIZE
	.align		4
.L_110:
        /*0258*/ 	.byte	0x04, 0x11
        /*025a*/ 	.short	(.L_112 - .L_111)
	.align		4
.L_111:
        /*025c*/ 	.word	index@(_ZN7cutlass13device_kernelIN5flash19enable_sm80_to_sm89INS1_16FlashAttnFwdSm80INS1_25CollectiveMainloopFwdSm80ILi4ELi1ELb0EN4cute5tupleIJNS5_1CILi128EEENS7_ILi64EEES8_EEELi128ENS_10bfloat16_tEfNS_4arch4Sm80ELb1ELb0ELb1ELb1ELb1ELb1ELb1ELb0EEENS1_21CollectiveEpilogueFwdINS6_IJS8_S8_S9_EEENS6_IJNS7_ILi1EEESH_SH_EEESB_SD_Li128ELb1ELb1ELb0ELb0EEENS1_19SingleTileSchedulerILb1ELb0ELb1ELi128EEEEEEEEEvNT_6ParamsE)
        /*0260*/ 	.word	0x00000118


	//----- nvinfo : EIATTR_REGCOUNT
	.align		4
.L_112:
        /*0264*/ 	.byte	0x04, 0x2f
        /*0266*/ 	.short	(.L_114 - .L_113)
	.align		4
.L_113:
        /*0268*/ 	.word	index@(_ZN7cutlass13device_kernelIN5flash19enable_sm80_to_sm89INS1_16FlashAttnFwdSm80INS1_25CollectiveMainloopFwdSm80ILi4ELi1ELb0EN4cute5tupleIJNS5_1CILi128EEENS7_ILi64EEES8_EEELi128ENS_10bfloat16_tEfNS_4arch4Sm80ELb1ELb0ELb1ELb1ELb1ELb0ELb1ELb0EEENS1_21CollectiveEpilogueFwdINS6_IJS8_S8_S9_EEENS6_IJNS7_ILi1EEESH_SH_EEESB_SD_Li128ELb1ELb1ELb0ELb0EEENS1_19SingleTileSchedulerILb1ELb0ELb1ELi128EEEEEEEEEvNT_6ParamsE)
        /*026c*/ 	.word	0x000000ff


	//----- nvinfo : EIATTR_FRAME_SIZE
	.align		4
.L_114:
        /*0270*/ 	.byte	0x04, 0x11
        /*0272*/ 	.short	(.L_116 - .L_115)
	.align		4
.L_115:
        /*0274*/ 	.word	index@(_ZN7cutlass13device_kernelIN5flash19enable_sm80_to_sm89INS1_16FlashAttnFwdSm80INS1_25CollectiveMainloopFwdSm80ILi4ELi1ELb0EN4cute5tupleIJNS5_1CILi128EEENS7_ILi64EEES8_EEELi128ENS_10bfloat16_tEfNS_4arch4Sm80ELb1ELb0ELb1ELb1ELb1ELb0ELb1ELb0EEENS1_21CollectiveEpilogueFwdINS6_IJS8_S8_S9_EEENS6_IJNS7_ILi1EEESH_SH_EEESB_SD_Li128ELb1ELb1ELb0ELb0EEENS1_19SingleTileSchedulerILb1ELb0ELb1ELi128EEEEEEEEEvNT_6ParamsE)
        /*0278*/ 	.word	0x000000c0


	//----- nvinfo : EIATTR_REGCOUNT
	.align		4
.L_116:
        /*027c*/ 	.byte	0x04, 0x2f
        /*027e*/ 	.short	(.L_118 - .L_117)
	.align		4
.L_117:
        /*0280*/ 	.word	index@(_ZN7cutlass13device_kernelIN5flash19enable_sm80_to_sm89INS1_16FlashAttnFwdSm80INS1_25CollectiveMainloopFwdSm80ILi4ELi1ELb0EN4cute5tupleIJNS5_1CILi128EEENS7_ILi64EEES8_EEELi128ENS_10bfloat16_tEfNS_4arch4Sm80ELb1ELb0ELb1ELb0ELb1ELb0ELb1ELb0EEENS1_21CollectiveEpilogueFwdINS6_IJS8_S8_S9_EEENS6_IJNS7_ILi1EEESH_SH_EEESB_SD_Li128ELb0ELb1ELb0ELb0EEENS1_30DynamicPersistentTileSchedulerILi128ELi128ELb0ELb1ELb0EEEEEEEEEvNT_6ParamsE)
        /*0284*/ 	.word	0x000000ff


	//----- nvinfo : EIATTR_FRAME_SIZE
	.align		4
.L_118:
        /*0288*/ 	.byte	0x04, 0x11
        /*028a*/ 	.short	(.L_120 - .L_119)
	.align		4
.L_119:
        /*028c*/ 	.word	index@($__internal_5_$__cuda_sm70_shflsync_idx_p)
        /*0290*/ 	.word	0x00000000


	//----- nvinfo : EIATTR_FRAME_SIZE
	.align		4
.L_120:
        /*0294*/ 	.byte	0x04, 0x11
        /*0296*/ 	.short	(.L_122 - .L_121)
	.align		4
.L_121:
        /*0298*/ 	.word	index@($__internal_4_$__cuda_sm70_shflsync_bfly_p)
        /*029c*/ 	.word	0x00000000


	//----- nvinfo : EIATTR_FRAME_SIZE
	.align		4
.L_122:
        /*02a0*/ 	.byte	0x04, 0x11
        /*02a2*/ 	.short	(.L_124 - .L_123)
	.align		4
.L_123:
        /*02a4*/ 	.word	index@(_ZN7cutlass13device_kernelIN5flash19enable_sm80_to_sm89INS1_16FlashAttnFwdSm80INS1_25CollectiveMainloopFwdSm80ILi4ELi1ELb0EN4cute5tupleIJNS5_1CILi128EEENS7_ILi64EEES8_EEELi128ENS_10bfloat16_tEfNS_4arch4Sm80ELb1ELb0ELb1ELb0ELb1ELb0ELb1ELb0EEENS1_21CollectiveEpilogueFwdINS6_IJS8_S8_S9_EEENS6_IJNS7_ILi1EEESH_SH_EEESB_SD_Li128ELb0ELb1ELb0ELb0EEENS1_30DynamicPersistentTileSchedulerILi128ELi128ELb0ELb1ELb0EEEEEEEEEvNT_6ParamsE)
        /*02a8*/ 	.word	0x00000080


	//----- nvinfo : EIATTR_REGCOUNT
	.align		4
.L_124:
        /*02ac*/ 	.byte	0x04, 0x2f
        /*02ae*/ 	.short	(.L_126 - .L_125)
	.align		4
.L_125:
        /*02b0*/ 	.word	index@(_ZN7cutlass13device_kernelIN5flash19enable_sm80_to_sm89INS1_16FlashAttnFwdSm80INS1_25CollectiveMainloopFwdSm80ILi4ELi1ELb0EN4cute5tupleIJNS5_1CILi128EEENS7_ILi48EEES8_EEELi128ENS_10bfloat16_tEfNS_4arch4Sm80ELb0ELb1ELb1ELb1ELb1ELb1ELb1ELb0EEENS1_21CollectiveEpilogueFwdINS6_IJS8_S8_S9_EEENS6_IJNS7_ILi1EEESH_SH_EEESB_SD_Li128ELb1ELb1ELb0ELb0EEENS1_19SingleTileSchedulerILb1ELb0ELb1ELi128EEEEEEEEEvNT_6ParamsE)
        /*02b4*/ 	.word	0x000000ff


	//----- nvinfo : EIATTR_FRAME_SIZE
	.align		4
.L_126:
        /*02b8*/ 	.byte	0x04, 0x11
        /*02ba*/ 	.short	(.L_128 - .L_127)
	.align		4
.L_127:
        /*02bc*/ 	.word	index@($__internal_3_$__cuda_sm70_shflsync_idx_p)
        /*02c0*/ 	.word	0x00000000


	//----- nvinfo : EIATTR_FRAME_SIZE
	.align		4
.L_128:
        /*02c4*/ 	.byte	0x04, 0x11
        /*02c6*/ 	.short	(.L_130 - .L_129)
	.align		4
.L_129:
        /*02c8*/ 	.word	index@($__internal_2_$__cuda_sm70_shflsync_bfly_p)
        /*02cc*/ 	.word	0x00000000


	//----- nvinfo : EIATTR_FRAME_SIZE
	.align		4
.L_130:
        /*02d0*/ 	.byte	0x04, 0x11
        /*02d2*/ 	.short	(.L_132 - .L_131)
	.align		4
.L_131:
        /*02d4*/ 	.word	index@($_ZN7cutlass13device_kernelIN5flash19enable_sm80_to_sm89INS1_16FlashAttnFwdSm80INS1_25CollectiveMainloopFwdSm80ILi4ELi1ELb0EN4cute5tupleIJNS5_1CILi128EEENS7_ILi48EEES8_EEELi128ENS_10bfloat16_tEfNS_4arch4Sm80ELb0ELb1ELb1ELb1ELb1ELb1ELb1ELb0EEENS1_21CollectiveEpilogueFwdINS6_IJS8_S8_S9_EEENS6_IJNS7_ILi1EEESH_SH_EEESB_SD_Li128ELb1ELb1ELb0ELb0EEENS1_19SingleTileSchedulerILb1ELb0ELb1ELi128EEEEEEEEEvNT_6ParamsE$_ZZN5flash25CollectiveMainloopFwdSm80ILi4ELi1ELb0EN4cute5tupleIJNS1_1CILi128EEENS3_ILi48EEES4_EEELi128EN7cutlass10bfloat16_tEfNS7_4arch4Sm80ELb0ELb1ELb1ELb1ELb1ELb1ELb1ELb0EE3mmaINS_16FlashAttnFwdSm80ISB_NS_21CollectiveEpilogueFwdINS2_IJS4_S4_S5_EEENS2_IJNS3_ILi1EEESG_SG_EEES8_SA_Li128ELb1ELb1ELb0ELb0EEENS_19SingleTileSchedulerILb1ELb0ELb1ELi128EEEE13SharedStorageENS1_6TensorINS1_11ArrayEngineIfLm128EEENS1_6LayoutINS2_IJNS2_IJNS3_ILi2EEESR_EEESR_NS3_ILi16EEEEEENS2_IJNS2_IJSG_SR_EEENS3_ILi4EEENS3_ILi8EEEEEEEEEENS_7SoftmaxILi4ELi0EEEEEbRKNSB_6ParamsERT0_RT1_iRKNS_16SeqlenInfoQKNewKILb1ELb1EEENS2_IJiiiiEEERT_ENKUlvE_clEv)
        /*02d8*/ 	.word	0x00000000


	//----- nvinfo : EIATTR_FRAME_SIZE
	.align		4
.L_132:
        /*02dc*/ 	.byte	0x04, 0x11
        /*02de*/ 	.short	(.L_134 - .L_133)
	.align		4
.L_133:
        /*02e0*/ 	.word	index@(_ZN7cutlass13device_kernelIN5flash19enable_sm80_to_sm89INS1_16FlashAttnFwdSm80INS1_25CollectiveMainloopFwdSm80ILi4ELi1ELb0EN4cute5tupleIJNS5_1CILi128EEENS7_ILi48EEES8_EEELi128ENS_10bfloat16_tEfNS_4arch4Sm80ELb0ELb1ELb1ELb1ELb1ELb1ELb1ELb0EEENS1_21CollectiveEpilogueFwdINS6_IJS8_S8_S9_EEENS6_IJNS7_ILi1EEESH_SH_EEESB_SD_Li128ELb1ELb1ELb0ELb0EEENS1_19SingleTileSchedulerILb1ELb0ELb1ELi128EEEEEEEEEvNT_6ParamsE)
        /*02e4*/ 	.word	0x00000108


	//----- nvinfo : EIATTR_REGCOUNT
	.align		4
.L_134:
        /*02e8*/ 	.byte	0x04, 0x2f
        /*02ea*/ 	.short	(.L_136 - .L_135)
	.align		4
.L_135:
        /*02ec*/ 	.word	index@(_ZN7cutlass13device_kernelIN5flash19enable_sm80_to_sm89INS1_16FlashAttnFwdSm80INS1_25CollectiveMainloopFwdSm80ILi4ELi1ELb0EN4cute5tupleIJNS5_1CILi128EEENS7_ILi48EEES8_EEELi128ENS_10bfloat16_tEfNS_4arch4Sm80ELb0ELb1ELb1ELb1ELb1ELb0ELb1ELb0EEENS1_21CollectiveEpilogueFwdINS6_IJS8_S8_S9_EEENS6_IJNS7_ILi1EEESH_SH_EEESB_SD_Li128ELb1ELb1ELb0ELb0EEENS1_19SingleTileSchedulerILb1ELb0ELb1ELi128EEEEEEEEEvNT_6ParamsE)
        /*02f0*/ 	.word	0x000000ff


	//----- nvinfo : EIATTR_FRAME_SIZE
	.align		4
.L_136:
        /*02f4*/ 	.byte	0x04, 0x11
        /*02f6*/ 	.short	(.L_138 - .L_137)
	.align		4
.L_137:
        /*02f8*/ 	.word	index@(_ZN7cutlass13device_kernelIN5flash19enable_sm80_to_sm89INS1_16FlashAttnFwdSm80INS1_25CollectiveMainloopFwdSm80ILi4ELi1ELb0EN4cute5tupleIJNS5_1CILi128EEENS7_ILi48EEES8_EEELi128ENS_10bfloat16_tEfNS_4arch4Sm80ELb0ELb1ELb1ELb1ELb1ELb0ELb1ELb0EEENS1_21CollectiveEpilogueFwdINS6_IJS8_S8_S9_EEENS6_IJNS7_ILi1EEESH_SH_EEESB_SD_Li128ELb1ELb1ELb0ELb0EEENS1_19SingleTileSchedulerILb1ELb0ELb1ELi128EEEEEEEEEvNT_6ParamsE)
        /*02fc*/ 	.word	0x00000078


	//----- nvinfo : EIATTR_REGCOUNT
	.align		4
.L_138:
        /*0300*/ 	.byte	0x04, 0x2f
        /*0302*/ 	.short	(.L_140 - .L_139)
	.align		4
.L_139:
        /*0304*/ 	.word	index@(_ZN7cutlass13device_kernelIN5flash19enable_sm80_to_sm89INS1_16FlashAttnFwdSm80INS1_25CollectiveMainloopFwdSm80ILi4ELi1ELb0EN4cute5tupleIJNS5_1CILi128EEENS7_ILi48EEES8_EEELi128ENS_10bfloat16_tEfNS_4arch4Sm80ELb0ELb1ELb1ELb0ELb1ELb0ELb1ELb0EEENS1_21CollectiveEpilogueFwdINS6_IJS8_S8_S9_EEENS6_IJNS7_ILi1EEESH_SH_EEESB_SD_Li128ELb0ELb1ELb0ELb0EEENS1_19SingleTileSchedulerILb0ELb0ELb1ELi128EEEEEEEEEvNT_6ParamsE)
        /*0308*/ 	.word	0x000000ff


	//----- nvinfo : EIATTR_FRAME_SIZE
	.align		4
.L_140:
        /*030c*/ 	.byte	0x04, 0x11
        /*030e*/ 	.short	(.L_142 - .L_141)
	.align		4
.L_141:
        /*0310*/ 	.word	index@(_ZN7cutlass13device_kernelIN5flash19enable_sm80_to_sm89INS1_16FlashAttnFwdSm80INS1_25CollectiveMainloopFwdSm80ILi4ELi1ELb0EN4cute5tupleIJNS5_1CILi128EEENS7_ILi48EEES8_EEELi128ENS_10bfloat16_tEfNS_4arch4Sm80ELb0ELb1ELb1ELb0ELb1ELb0ELb1ELb0EEENS1_21CollectiveEpilogueFwdINS6_IJS8_S8_S9_EEENS6_IJNS7_ILi1EEESH_SH_EEESB_SD_Li128ELb0ELb1ELb0ELb0EEENS1_19SingleTileSchedulerILb0ELb0ELb1ELi128EEEEEEEEEvNT_6ParamsE)
        /*0314*/ 	.word	0x00000068


	//----- nvinfo : EIATTR_REGCOUNT
	.align		4
.L_142:
        /*0318*/ 	.byte	0x04, 0x2f
        /*031a*/ 	.short	(.L_144 - .L_143)
	.align		4
.L_143:
        /*031c*/ 	.word	index@(_ZN7cutlass13device_kernelIN5flash19enable_sm80_to_sm89INS1_16FlashAttnFwdSm80INS1_25CollectiveMainloopFwdSm80ILi4ELi1ELb0EN4cute5tupleIJNS5_1CILi128EEENS7_ILi64EEES8_EEELi128ENS_10bfloat16_tEfNS_4arch4Sm80ELb0ELb0ELb1ELb1ELb1ELb1ELb1ELb0EEENS1_21CollectiveEpilogueFwdINS6_IJS8_S8_S9_EEENS6_IJNS7_ILi1EEESH_SH_EEESB_SD_Li128ELb1ELb1ELb0ELb0EEENS1_19SingleTileSchedulerILb1ELb0ELb1ELi128EEEEEEEEEvNT_6ParamsE)
        /*0320*/ 	.word	0x000000ff


	//----- nvinfo : EIATTR_FRAME_SIZE
	.align		4
.L_144:
        /*0324*/ 	.byte	0x04, 0x11
        /*0326*/ 	.short	(.L_146 - .L_145)
	.align		4
.L_145:
        /*0328*/ 	.word	index@(_ZN7cutlass13device_kernelIN5flash19enable_sm80_to_sm89INS1_16FlashAttnFwdSm80INS1_25CollectiveMainloopFwdSm80ILi4ELi1ELb0EN4cute5tupleIJNS5_1CILi128EEENS7_ILi64EEES8_EEELi128ENS_10bfloat16_tEfNS_4arch4Sm80ELb0ELb0ELb1ELb1ELb1ELb1ELb1ELb0EEENS1_21CollectiveEpilogueFwdINS6_IJS8_S8_S9_EEENS6_IJNS7_ILi1EEESH_SH_EEESB_SD_Li128ELb1ELb1ELb0ELb0EEENS1_19SingleTileSchedulerILb1ELb0ELb1ELi128EEEEEEEEEvNT_6ParamsE)
        /*032c*/ 	.word	0x000000a8


	//----- nvinfo : EIATTR_REGCOUNT
	.align		4
.L_146:
        /*0330*/ 	.byte	0x04, 0x2f
        /*0332*/ 	.short	(.L_148 - .L_147)
	.align		4
.L_147:
        /*0334*/ 	.word	index@(_ZN7cutlass13device_kernelIN5flash19enable_sm80_to_sm89INS1_16FlashAttnFwdSm80INS1_25CollectiveMainloopFwdSm80ILi4ELi1ELb0EN4cute5tupleIJNS5_1CILi128EEENS7_ILi64EEES8_EEELi128ENS_10bfloat16_tEfNS_4arch4Sm80ELb0ELb0ELb1ELb1ELb1ELb0ELb1ELb0EEENS1_21CollectiveEpilogueFwdINS6_IJS8_S8_S9_EEENS6_IJNS7_ILi1EEESH_SH_EEESB_SD_Li128ELb1ELb1ELb0ELb0EEENS1_19SingleTileSchedulerILb1ELb0ELb1ELi128EEEEEEEEEvNT_6ParamsE)
        /*0338*/ 	.word	0x000000ff


	//----- nvinfo : EIATTR_FRAME_SIZE
	.align		4
.L_148:
        /*033c*/ 	.byte	0x04, 0x11
        /*033e*/ 	.short	(.L_150 - .L_149)
	.align		4
.L_149:
        /*0340*/ 	.word	index@(_ZN7cutlass13device_kernelIN5flash19enable_sm80_to_sm89INS1_16FlashAttnFwdSm80INS1_25CollectiveMainloopFwdSm80ILi4ELi1ELb0EN4cute5tupleIJNS5_1CILi128EEENS7_ILi64EEES8_EEELi128ENS_10bfloat16_tEfNS_4arch4Sm80ELb0ELb0ELb1ELb1ELb1ELb0ELb1ELb0EEENS1_21CollectiveEpilogueFwdINS6_IJS8_S8_S9_EEENS6_IJNS7_ILi1EEESH_SH_EEESB_SD_Li128ELb1ELb1ELb0ELb0EEENS1_19SingleTileSchedulerILb1ELb0ELb1ELi128EEEEEEEEEvNT_6ParamsE)
        /*0344*/ 	.word	0x00000090


	//----- nvinfo : EIATTR_REGCOUNT
	.align		4
.L_150:
        /*0348*/ 	.byte	0x04, 0x2f
        /*034a*/ 	.short	(.L_152 - .L_151)
	.align		4
.L_151:
        /*034c*/ 	.word	index@(_ZN7cutlass13device_kernelIN5flash19enable_sm80_to_sm89INS1_16FlashAttnFwdSm80INS1_25CollectiveMainloopFwdSm80ILi4ELi1ELb0EN4cute5tupleIJNS5_1CILi128EEENS7_ILi64EEES8_EEELi128ENS_10bfloat16_tEfNS_4arch4Sm80ELb0ELb0ELb1ELb0ELb1ELb0ELb1ELb0EEENS1_21CollectiveEpilogueFwdINS6_IJS8_S8_S9_EEENS6_IJNS7_ILi1EEESH_SH_EEESB_SD_Li128ELb0ELb1ELb0ELb0EEENS1_19SingleTileSchedulerILb0ELb0ELb1ELi128EEEEEEEEEvNT_6ParamsE)
        /*0350*/ 	.word	0x000000ff


	//----- nvinfo : EIATTR_FRAME_SIZE
	.align		4
.L_152:
        /*0354*/ 	.byte	0x04, 0x11
        /*0356*/ 	.short	(.L_154 - .L_153)
	.align		4
.L_153:
        /*0358*/ 	.word	index@(_ZN7cutlass13device_kernelIN5flash19enable_sm80_to_sm89INS1_16FlashAttnFwdSm80INS1_25CollectiveMainloopFwdSm80ILi4ELi1ELb0EN4cute5tupleIJNS5_1CILi128EEENS7_ILi64EEES8_EEELi128ENS_10bfloat16_tEfNS_4arch4Sm80ELb0ELb0ELb1ELb0ELb1ELb0ELb1ELb0EEENS1_21CollectiveEpilogueFwdINS6_IJS8_S8_S9_EEENS6_IJNS7_ILi1EEESH_SH_EEESB_SD_Li128ELb0ELb1ELb0ELb0EEENS1_19SingleTileSchedulerILb0ELb0ELb1ELi128EEEEEEEEEvNT_6ParamsE)
        /*035c*/ 	.word	0x00000048


	//----- nvinfo : EIATTR_REGCOUNT
	.align		4
.L_154:
        /*0360*/ 	.byte	0x04, 0x2f
        /*0362*/ 	.short	(.L_156 - .L_155)
	.align		4
.L_155:
        /*0364*/ 	.word	index@(_ZN7cutlass13device_kernelIN5flash19enable_sm80_to_sm89INS1_16FlashAttnFwdSm80INS1_25CollectiveMainloopFwdSm80ILi8ELi1ELb1EN4cute5tupleIJNS5_1CILi128EEES8_S8_EEELi128ENS_10bfloat16_tEfNS_4arch4Sm80ELb1ELb0ELb1ELb1ELb1ELb1ELb1ELb0EEENS1_21CollectiveEpilogueFwdIS9_NS6_IJNS7_ILi1EEESF_SF_EEESA_SC_Li256ELb1ELb1ELb0ELb0EEENS1_19SingleTileSchedulerILb1ELb0ELb1ELi128EEEEEEEEEvNT_6ParamsE)
        /*0368*/ 	.word	0x000000ff


	//----- nvinfo : EIATTR_FRAME_SIZE
	.align		4
.L_156:
        /*036c*/ 	.byte	0x04, 0x11
        /*036e*/ 	.short	(.L_158 - .L_157)
	.align		4
.L_157:
        /*0370*/ 	.word	index@(_ZN7cutlass13device_kernelIN5flash19enable_sm80_to_sm89INS1_16FlashAttnFwdSm80INS1_25CollectiveMainloopFwdSm80ILi8ELi1ELb1EN4cute5tupleIJNS5_1CILi128EEES8_S8_EEELi128ENS_10bfloat16_tEfNS_4arch4Sm80ELb1ELb0ELb1ELb1ELb1ELb1ELb1ELb0EEENS1_21CollectiveEpilogueFwdIS9_NS6_IJNS7_ILi1EEESF_SF_EEESA_SC_Li256ELb1ELb1ELb0ELb0EEENS1_19SingleTileSchedulerILb1ELb0ELb1ELi128EEEEEEEEEvNT_6ParamsE)
        /*0374*/ 	.word	0x00000038


	//----- nvinfo : EIATTR_REGCOUNT
	.align		4
.L_158:
        /*0378*/ 	.byte	0x04, 0x2f
        /*037a*/ 	.short	(.L_160 - .L_159)
	.align		4
.L_159:
        /*037c*/ 	.word	index@(_ZN7cutlass13device_kernelIN5flash19enable_sm80_to_sm89INS1_16FlashAttnFwdSm80INS1_25CollectiveMainloopFwdSm80ILi8ELi1ELb1EN4cute5tupleIJNS5_1CILi128EEES8_S8_EEELi128ENS_10bfloat16_tEfNS_4arch4Sm80ELb1ELb0ELb1ELb1ELb1ELb0ELb1ELb0EEENS1_21CollectiveEpilogueFwdIS9_NS6_IJNS7_ILi1EEESF_SF_EEESA_SC_Li256ELb1ELb1ELb0ELb0EEENS1_19SingleTileSchedulerILb1ELb0ELb1ELi128EEEEEEEEEvNT_6ParamsE)
        /*0380*/ 	.word	0x000000ff


	//----- nvinfo : EIATTR_FRAME_SIZE
	.align		4
.L_160:
        /*0384*/ 	.byte	0x04, 0x11
        /*0386*/ 	.short	(.L_162 - .L_161)
	.align		4
.L_161:
        /*0388*/ 	.word	index@(_ZN7cutlass13device_kernelIN5flash19enable_sm80_to_sm89INS1_16FlashAttnFwdSm80INS1_25CollectiveMainloopFwdSm80ILi8ELi1ELb1EN4cute5tupleIJNS5_1CILi128EEES8_S8_EEELi128ENS_10bfloat16_tEfNS_4arch4Sm80ELb1ELb0ELb1ELb1ELb1ELb0ELb1ELb0EEENS1_21CollectiveEpilogueFwdIS9_NS6_IJNS7_ILi1EEESF_SF_EEESA_SC_Li256ELb1ELb1ELb0ELb0EEENS1_19SingleTileSchedulerILb1ELb0ELb1ELi128EEEEEEEEEvNT_6ParamsE)
        /*038c*/ 	.word	0x00000058


	//----- nvinfo : EIATTR_REGCOUNT
	.align		4
.L_162:
        /*0390*/ 	.byte	0x04, 0x2f
        /*0392*/ 	.short	(.L_164 - .L_163)
	.align		4
.L_163:
        /*0394*/ 	.word	index@(_ZN7cutlass13device_kernelIN5flash19enable_sm80_to_sm89INS1_16FlashAttnFwdSm80INS1_25CollectiveMainloopFwdSm80ILi8ELi1ELb1EN4cute5tupleIJNS5_1CILi128EEES8_S8_EEELi128ENS_10bfloat16_tEfNS_4arch4Sm80ELb1ELb0ELb1ELb0ELb1ELb0ELb1ELb0EEENS1_21CollectiveEpilogueFwdIS9_NS6_IJNS7_ILi1EEESF_SF_EEESA_SC_Li256ELb0ELb1ELb0ELb0EEENS1_30DynamicPersistentTileSchedulerILi256ELi256ELb0ELb1ELb0EEEEEEEEEvNT_6ParamsE)
        /*0398*/ 	.word	0x000000ff


	//----- nvinfo : EIATTR_FRAME_SIZE
	.align		4
.L_164:
        /*039c*/ 	.byte	0x04, 0x11
        /*039e*/ 	.short	(.L_166 - .L_165)
	.align		4
.L_165:
        /*03a0*/ 	.word	index@($__internal_1_$__cuda_sm70_shflsync_idx_p)
        /*03a4*/ 	.word	0x00000000


	//----- nvinfo : EIATTR_FRAME_SIZE
	.align		4
.L_166:
        /*03a8*/ 	.byte	0x04, 0x11
        /*03aa*/ 	.short	(.L_168 - .L_167)
	.align		4
.L_167:
        /*03ac*/ 	.word	index@($__internal_0_$__cuda_sm70_shflsync_bfly_p)
        /*03b0*/ 	.word	0x00000000


	//----- nvinfo : EIATTR_FRAME_SIZE
	.align		4
.L_168:
        /*03b4*/ 	.byte	0x04, 0x11
        /*03b6*/ 	.short	(.L_170 - .L_169)
	.align		4
.L_169:
        /*03b8*/ 	.word	index@(_ZN7cutlass13device_kernelIN5flash19enable_sm80_to_sm89INS1_16FlashAttnFwdSm80INS1_25CollectiveMainloopFwdSm80ILi8ELi1ELb1EN4cute5tupleIJNS5_1CILi128EEES8_S8_EEELi128ENS_10bfloat16_tEfNS_4arch4Sm80ELb1ELb0ELb1ELb0ELb1ELb0ELb1ELb0EEENS1_21CollectiveEpilogueFwdIS9_NS6_IJNS7_ILi1EEESF_SF_EEESA_SC_Li256ELb0ELb1ELb0ELb0EEENS1_30DynamicPersistentTileSchedulerILi256ELi256ELb0ELb1ELb0EEEEEEEEEvNT_6ParamsE)
        /*03bc*/ 	.word	0x00000080


	//----- nvinfo : EIATTR_REGCOUNT
	.align		4
.L_170:
        /*03c0*/ 	.byte	0x04, 0x2f
        /*03c2*/ 	.short	(.L_172 - .L_171)
	.align		4
.L_171:
        /*03c4*/ 	.word	index@(_ZN7cutlass13device_kernelIN5flash19enable_sm80_to_sm89INS1_16FlashAttnFwdSm80INS1_25CollectiveMainloopFwdSm80ILi8ELi1ELb1EN4cute5tupleIJNS5_1CILi128EEENS7_ILi96EEES8_EEELi128ENS_10bfloat16_tEfNS_4arch4Sm80ELb0ELb1ELb1ELb1ELb1ELb1ELb1ELb0EEENS1_21CollectiveEpilogueFwdINS6_IJS8_S8_S9_EEENS6_IJNS7_ILi1EEESH_SH_EEESB_SD_Li256ELb1ELb1ELb0ELb0EEENS1_19SingleTileSchedulerILb1ELb0ELb1ELi128EEEEEEEEEvNT_6ParamsE)
        /*03c8*/ 	.word	0x000000ff


	//----- nvinfo : EIATTR_FRAME_SIZE
	.align		4
.L_172:
        /*03cc*/ 	.byte	0x04, 0x11
        /*03ce*/ 	.short	(.L_174 - .L_173)
	.align		4
.L_173:
        /*03d0*/ 	.word	index@(_ZN7cutlass13device_kernelIN5flash19enable_sm80_to_sm89INS1_16FlashAttnFwdSm80INS1_25CollectiveMainloopFwdSm80ILi8ELi1ELb1EN4cute5tupleIJNS5_1CILi128EEENS7_ILi96EEES8_EEELi128ENS_10bfloat16_tEfNS_4arch4Sm80ELb0ELb1ELb1ELb1ELb1ELb1ELb1ELb0EEENS1_21CollectiveEpilogueFwdINS6_IJS8_S8_S9_EEENS6_IJNS7_ILi1EEESH_SH_EEESB_SD_Li256ELb1ELb1ELb0ELb0EEENS1_19SingleTileSchedulerILb1ELb0ELb1ELi128EEEEEEEEEvNT_6ParamsE)
        /*03d4*/ 	.word	0x00000030


	//----- nvinfo : EIATTR_REGCOUNT
	.align		4
.L_174:
        /*03d8*/ 	.byte	0x04, 0x2f
        /*03da*/ 	.short	(.L_176 - .L_175)
	.align		4
.L_175:
        /*03dc*/ 	.word	index@(_ZN7cutlass13device_kernelIN5flash19enable_sm80_to_sm89INS1_16FlashAttnFwdSm80INS1_25CollectiveMainloopFwdSm80ILi8ELi1ELb1EN4cute5tupleIJNS5_1CILi128EEENS7_ILi96EEES8_EEELi128ENS_10bfloat16_tEfNS_4arch4Sm80ELb0ELb1ELb1ELb1ELb1ELb0ELb1ELb0EEENS1_21CollectiveEpilogueFwdINS6_IJS8_S8_S9_EEENS6_IJNS7_ILi1EEESH_SH_EEESB_SD_Li256ELb1ELb1ELb0ELb0EEENS1_19SingleTileSchedulerILb1ELb0ELb1ELi128EEEEEEEEEvNT_6ParamsE)
        /*03e0*/ 	.word	0x000000ff


	//----- nvinfo : EIATTR_FRAME_SIZE
	.align		4
.L_176:
        /*03e4*/ 	.byte	0x04, 0x11
        /*03e6*/ 	.short	(.L_178 - .L_177)
	.align		4
.L_177:
        /*03e8*/ 	.word	index@(_ZN7cutlass13device_kernelIN5flash19enable_sm80_to_sm89INS1_16FlashAttnFwdSm80INS1_25CollectiveMainloopFwdSm80ILi8ELi1ELb1EN4cute5tupleIJNS5_1CILi128EEENS7_ILi96EEES8_EEELi128ENS_10bfloat16_tEfNS_4arch4Sm80ELb0ELb1ELb1ELb1ELb1ELb0ELb1ELb0EEENS1_21CollectiveEpilogueFwdINS6_IJS8_S8_S9_EEENS6_IJNS7_ILi1EEESH_SH_EEESB_SD_Li256ELb1ELb1ELb0ELb0EEENS1_19SingleTileSchedulerILb1ELb0ELb1ELi128EEEEEEEEEvNT_6ParamsE)
        /*03ec*/ 	.word	0x00000030


	//----- nvinfo : EIATTR_REGCOUNT
	.align		4
.L_178:
        /*03f0*/ 	.byte	0x04, 0x2f
        /*03f2*/ 	.short	(.L_180 - .L_179)
	.align		4
.L_179:
        /*03f4*/ 	.word	index@(_ZN7cutlass13device_kernelIN5flash19enable_sm80_to_sm89INS1_16FlashAttnFwdSm80INS1_25CollectiveMainloopFwdSm80ILi8ELi1ELb1EN4cute5tupleIJNS5_1CILi128EEENS7_ILi96EEES8_EEELi128ENS_10bfloat16_tEfNS_4arch4Sm80ELb0ELb1ELb1ELb0ELb1ELb0ELb1ELb0EEENS1_21CollectiveEpilogueFwdINS6_IJS8_S8_S9_EEENS6_IJNS7_ILi1EEESH_SH_EEESB_SD_Li256ELb0ELb1ELb0ELb0EEENS1_19SingleTileSchedulerILb0ELb0ELb1ELi128EEEEEEEEEvNT_6ParamsE)
        /*03f8*/ 	.word	0x000000ff


	//----- nvinfo : EIATTR_FRAME_SIZE
	.align		4
.L_180:
        /*03fc*/ 	.byte	0x04, 0x11
        /*03fe*/ 	.short	(.L_182 - .L_181)
	.align		4
.L_181:
        /*0400*/ 	.word	index@(_ZN7cutlass13device_kernelIN5flash19enable_sm80_to_sm89INS1_16FlashAttnFwdSm80INS1_25CollectiveMainloopFwdSm80ILi8ELi1ELb1EN4cute5tupleIJNS5_1CILi128EEENS7_ILi96EEES8_EEELi128ENS_10bfloat16_tEfNS_4arch4Sm80ELb0ELb1ELb1ELb0ELb1ELb0ELb1ELb0EEENS1_21CollectiveEpilogueFwdINS6_IJS8_S8_S9_EEENS6_IJNS7_ILi1EEESH_SH_EEESB_SD_Li256ELb0ELb1ELb0ELb0EEENS1_19SingleTileSchedulerILb0ELb0ELb1ELi128EEEEEEEEEvNT_6ParamsE)
        /*0404*/ 	.word	0x00000000


	//----- nvinfo : EIATTR_REGCOUNT
	.align		4
.L_182:
        /*0408*/ 	.byte	0x04, 0x2f
        /*040a*/ 	.short	(.L_184 - .L_183)
	.align		4
.L_183:
        /*040c*/ 	.word	index@(_ZN7cutlass13device_kernelIN5flash19enable_sm80_to_sm89INS1_16FlashAttnFwdSm80INS1_25CollectiveMainloopFwdSm80ILi8ELi1ELb1EN4cute5tupleIJNS5_1CILi128EEES8_S8_EEELi128ENS_10bfloat16_tEfNS_4arch4Sm80ELb0ELb0ELb1ELb1ELb1ELb1ELb1ELb0EEENS1_21CollectiveEpilogueFwdIS9_NS6_IJNS7_ILi1EEESF_SF_EEESA_SC_Li256ELb1ELb1ELb0ELb0EEENS1_19SingleTileSchedulerILb1ELb0ELb1ELi128EEEEEEEEEvNT_6ParamsE)
        /*0410*/ 	.word	0x000000ff


	//----- nvinfo : EIATTR_FRAME_SIZE
	.align		4
.L_184:
        /*0414*/ 	.byte	0x04, 0x11
        /*0416*/ 	.short	(.L_186 - .L_185)
	.align		4
.L_185:
        /*0418*/ 	.word	index@(_ZN7cutlass13device_kernelIN5flash19enable_sm80_to_sm89INS1_16FlashAttnFwdSm80INS1_25CollectiveMainloopFwdSm80ILi8ELi1ELb1EN4cute5tupleIJNS5_1CILi128EEES8_S8_EEELi128ENS_10bfloat16_tEfNS_4arch4Sm80ELb0ELb0ELb1ELb1ELb1ELb1ELb1ELb0EEENS1_21CollectiveEpilogueFwdIS9_NS6_IJNS7_ILi1EEESF_SF_EEESA_SC_Li256ELb1ELb1ELb0ELb0EEENS1_19SingleTileSchedulerILb1ELb0ELb1ELi128EEEEEEEEEvNT_6ParamsE)
        /*041c*/ 	.word	0x00000018


	//----- nvinfo : EIATTR_REGCOUNT
	.align		4
.L_186:
        /*0420*/ 	.byte	0x04, 0x2f
        /*0422*/ 	.short	(.L_188 - .L_187)
	.align		4
.L_187:
        /*0424*/ 	.word	index@(_ZN7cutlass13device_kernelIN5flash19enable_sm80_to_sm89INS1_16FlashAttnFwdSm80INS1_25CollectiveMainloopFwdSm80ILi8ELi1ELb1EN4cute5tupleIJNS5_1CILi128EEES8_S8_EEELi128ENS_10bfloat16_tEfNS_4arch4Sm80ELb0ELb0ELb1ELb1ELb1ELb0ELb1ELb0EEENS1_21CollectiveEpilogueFwdIS9_NS6_IJNS7_ILi1EEESF_SF_EEESA_SC_Li256ELb1ELb1ELb0ELb0EEENS1_19SingleTileSchedulerILb1ELb0ELb1ELi128EEEEEEEEEvNT_6ParamsE)
        /*0428*/ 	.word	0x000000ff


	//----- nvinfo : EIATTR_FRAME_SIZE
	.align		4
.L_188:
        /*042c*/ 	.byte	0x04, 0x11
        /*042e*/ 	.short	(.L_190 - .L_189)
	.align		4
.L_189:
        /*0430*/ 	.word	index@(_ZN7cutlass13device_kernelIN5flash19enable_sm80_to_sm89INS1_16FlashAttnFwdSm80INS1_25CollectiveMainloopFwdSm80ILi8ELi1ELb1EN4cute5tupleIJNS5_1CILi128EEES8_S8_EEELi128ENS_10bfloat16_tEfNS_4arch4Sm80ELb0ELb0ELb1ELb1ELb1ELb0ELb1ELb0EEENS1_21CollectiveEpilogueFwdIS9_NS6_IJNS7_ILi1EEESF_SF_EEESA_SC_Li256ELb1ELb1ELb0ELb0EEENS1_19SingleTileSchedulerILb1ELb0ELb1ELi128EEEEEEEEEvNT_6ParamsE)
        /*0434*/ 	.word	0x00000018


	//----- nvinfo : EIATTR_REGCOUNT
	.align		4
.L_190:
        /*0438*/ 	.byte	0x04, 0x2f
        /*043a*/ 	.short	(.L_192 - .L_191)
	.align		4
.L_191:
        /*043c*/ 	.word	index@(_ZN7cutlass13device_kernelIN5flash19enable_sm80_to_sm89INS1_16FlashAttnFwdSm80INS1_25CollectiveMainloopFwdSm80ILi8ELi1ELb1EN4cute5tupleIJNS5_1CILi128EEES8_S8_EEELi128ENS_10bfloat16_tEfNS_4arch4Sm80ELb0ELb0ELb1ELb0ELb1ELb0ELb1ELb0EEENS1_21CollectiveEpilogueFwdIS9_NS6_IJNS7_ILi1EEESF_SF_EEESA_SC_Li256ELb0ELb1ELb0ELb0EEENS1_19SingleTileSchedulerILb0ELb0ELb1ELi128EEEEEEEEEvNT_6ParamsE)
        /*0440*/ 	.word	0x000000ff


	//----- nvinfo : EIATTR_FRAME_SIZE
	.align		4
.L_192:
        /*0444*/ 	.byte	0x04, 0x11
        /*0446*/ 	.short	(.L_194 - .L_193)
	.align		4
.L_193:
        /*0448*/ 	.word	index@(_ZN7cutlass13device_kernelIN5flash19enable_sm80_to_sm89INS1_16FlashAttnFwdSm80INS1_25CollectiveMainloopFwdSm80ILi8ELi1ELb1EN4cute5tupleIJNS5_1CILi128EEES8_S8_EEELi128ENS_10bfloat16_tEfNS_4arch4Sm80ELb0ELb0ELb1ELb0ELb1ELb0ELb1ELb0EEENS1_21CollectiveEpilogueFwdIS9_NS6_IJNS7_ILi1EEESF_SF_EEESA_SC_Li256ELb0ELb1ELb0ELb0EEENS1_19SingleTileSchedulerILb0ELb0ELb1ELi128EEEEEEEEEvNT_6ParamsE)
        /*044c*/ 	.word	0x00000020


	//----- nvinfo : EIATTR_MIN_STACK_SIZE
	.align		4
.L_194:
        /*0450*/ 	.byte	0x04, 0x12
        /*0452*/ 	.short	(.L_196 - .L_195)
	.align		4
.L_195:
        /*0454*/ 	.word	index@(_ZN7cutlass13device_kernelIN5flash19enable_sm80_to_sm89INS1_16FlashAttnFwdSm80INS1_25CollectiveMainloopFwdSm80ILi8ELi1ELb1EN4cute5tupleIJNS5_1CILi128EEES8_S8_EEELi128ENS_10bfloat16_tEfNS_4arch4Sm80ELb0ELb0ELb1ELb0ELb1ELb0ELb1ELb0EEENS1_21CollectiveEpilogueFwdIS9_NS6_IJNS7_ILi1EEESF_SF_EEESA_SC_Li256ELb0ELb1ELb0ELb0EEENS1_19SingleTileSchedulerILb0ELb0ELb1ELi128EEEEEEEEEvNT_6ParamsE)
        /*0458*/ 	.word	0x00000020


	//----- nvinfo : EIATTR_MIN_STACK_SIZE
	.align		4
.L_196:
        /*045c*/ 	.byte	0x04, 0x12
        /*045e*/ 	.short	(.L_198 - .L_197)
	.align		4
.L_197:
        /*0460*/ 	.word	index@(_ZN7cutlass13device_kernelIN5flash19enable_sm80_to_sm89INS1_16FlashAttnFwdSm80INS1_25CollectiveMainloopFwdSm80ILi8ELi1ELb1EN4cute5tupleIJNS5_1CILi128EEES8_S8_EEELi128ENS_10bfloat16_tEfNS_4arch4Sm80ELb0ELb0ELb1ELb1ELb1ELb0ELb1ELb0EEENS1_21CollectiveEpilogueFwdIS9_NS6_IJNS7_ILi1EEESF_SF_EEESA_SC_Li256ELb1ELb1ELb0ELb0EEENS1_19SingleTileSchedulerILb1ELb0ELb1ELi128EEEEEEEEEvNT_6ParamsE)
        /*0464*/ 	.word	0x00000018


	//----- nvinfo : EIATTR_MIN_STACK_SIZE
	.align		4
.L_198:
        /*0468*/ 	.byte	0x04, 0x12
        /*046a*/ 	.short	(.L_200 - .L_199)
	.align		4
.L_199:
        /*046c*/ 	.word	index@(_ZN7cutlass13device_kernelIN5flash19enable_sm80_to_sm89INS1_16FlashAttnFwdSm80INS1_25CollectiveMainloopFwdSm80ILi8ELi1ELb1EN4cute5tupleIJNS5_1CILi128EEES8_S8_EEELi128ENS_10bfloat16_tEfNS_4arch4Sm80ELb0ELb0ELb1ELb1ELb1ELb1ELb1ELb0EEENS1_21CollectiveEpilogueFwdIS9_NS6_IJNS7_ILi1EEESF_SF_EEESA_SC_Li256ELb1ELb1ELb0ELb0EEENS1_19SingleTileSchedulerILb1ELb0ELb1ELi128EEEEEEEEEvNT_6ParamsE)
        /*0470*/ 	.word	0x00000018


	//----- nvinfo : EIATTR_MIN_STACK_SIZE
	.align		4
.L_200:
        /*0474*/ 	.byte	0x04, 0x12
        /*0476*/ 	.short	(.L_202 - .L_201)
	.align		4
.L_201:
        /*0478*/ 	.word	index@(_ZN7cutlass13device_kernelIN5flash19enable_sm80_to_sm89INS1_16FlashAttnFwdSm80INS1_25CollectiveMainloopFwdSm80ILi8ELi1ELb1EN4cute5tupleIJNS5_1CILi128EEENS7_ILi96EEES8_EEELi128ENS_10bfloat16_tEfNS_4arch4Sm80ELb0ELb1ELb1ELb0ELb1ELb0ELb1ELb0EEENS1_21CollectiveEpilogueFwdINS6_IJS8_S8_S9_EEENS6_IJNS7_ILi1EEESH_SH_EEESB_SD_Li256ELb0ELb1ELb0ELb0EEENS1_19SingleTileSchedulerILb0ELb0ELb1ELi128EEEEEEEEEvNT_6ParamsE)
        /*047c*/ 	.word	0x00000000


	//----- nvinfo : EIATTR_MIN_STACK_SIZE
	.align		4
.L_202:
        /*0480*/ 	.byte	0x04, 0x12
        /*0482*/ 	.short	(.L_204 - .L_203)
	.align		4
.L_203:
        /*0484*/ 	.word	index@(_ZN7cutlass13device_kernelIN5flash19enable_sm80_to_sm89INS1_16FlashAttnFwdSm80INS1_25CollectiveMainloopFwdSm80ILi8ELi1ELb1EN4cute5tupleIJNS5_1CILi128EEENS7_ILi96EEES8_EEELi128ENS_10bfloat16_tEfNS_4arch4Sm80ELb0ELb1ELb1ELb1ELb1ELb0ELb1ELb0EEENS1_21CollectiveEpilogueFwdINS6_IJS8_S8_S9_EEENS6_IJNS7_ILi1EEESH_SH_EEESB_SD_Li256ELb1ELb1ELb0ELb0EEENS1_19SingleTileSchedulerILb1ELb0ELb1ELi128EEEEEEEEEvNT_6ParamsE)
        /*0488*/ 	.word	0x00000030


	//----- nvinfo : EIATTR_MIN_STACK_SIZE
	.align		4
.L_204:
        /*048c*/ 	.byte	0x04, 0x12
        /*048e*/ 	.short	(.L_206 - .L_205)
	.align		4
.L_205:
        /*0490*/ 	.word	index@(_ZN7cutlass13device_kernelIN5flash19enable_sm80_to_sm89INS1_16FlashAttnFwdSm80INS1_25CollectiveMainloopFwdSm80ILi8ELi1ELb1EN4cute5tupleIJNS5_1CILi128EEENS7_ILi96EEES8_EEELi128ENS_10bfloat16_tEfNS_4arch4Sm80ELb0ELb1ELb1ELb1ELb1ELb1ELb1ELb0EEENS1_21CollectiveEpilogueFwdINS6_IJS8_S8_S9_EEENS6_IJNS7_ILi1EEESH_SH_EEESB_SD_Li256ELb1ELb1ELb0ELb0EEENS1_19SingleTileSchedulerILb1ELb0ELb1ELi128EEEEEEEEEvNT_6ParamsE)
        /*0494*/ 	.word	0x00000030


	//----- nvinfo : EIATTR_MIN_STACK_SIZE
	.align		4
.L_206:
        /*0498*/ 	.byte	0x04, 0x12
        /*049a*/ 	.short	(.L_208 - .L_207)
	.align		4
.L_207:
        /*049c*/ 	.word	index@(_ZN7cutlass13device_kernelIN5flash19enable_sm80_to_sm89INS1_16FlashAttnFwdSm80INS1_25CollectiveMainloopFwdSm80ILi8ELi1ELb1EN4cute5tupleIJNS5_1CILi128EEES8_S8_EEELi128ENS_10bfloat16_tEfNS_4arch4Sm80ELb1ELb0ELb1ELb0ELb1ELb0ELb1ELb0EEENS1_21CollectiveEpilogueFwdIS9_NS6_IJNS7_ILi1EEESF_SF_EEESA_SC_Li256ELb0ELb1ELb0ELb0EEENS1_30DynamicPersistentTileSchedulerILi256ELi256ELb0ELb1ELb0EEEEEEEEEvNT_6ParamsE)
        /*04a0*/ 	.word	0x00000080


	//----- nvinfo : EIATTR_MIN_STACK_SIZE
	.align		4
.L_208:
        /*04a4*/ 	.byte	0x04, 0x12
        /*04a6*/ 	.short	(.L_210 - .L_209)
	.align		4
.L_209:
        /*04a8*/ 	.word	index@(_ZN7cutlass13device_kernelIN5flash19enable_sm80_to_sm89INS1_16FlashAttnFwdSm80INS1_25CollectiveMainloopFwdSm80ILi8ELi1ELb1EN4cute5tupleIJNS5_1CILi128EEES8_S8_EEELi128ENS_10bfloat16_tEfNS_4arch4Sm80ELb1ELb0ELb1ELb1ELb1ELb0ELb1ELb0EEENS1_21CollectiveEpilogueFwdIS9_NS6_IJNS7_ILi1EEESF_SF_EEESA_SC_Li256ELb1ELb1ELb0ELb0EEENS1_19SingleTileSchedulerILb1ELb0ELb1ELi128EEEEEEEEEvNT_6ParamsE)
        /*04ac*/ 	.word	0x00000058


	//----- nvinfo : EIATTR_MIN_STACK_SIZE
	.align		4
.L_210:
        /*04b0*/ 	.byte	0x04, 0x12
        /*04b2*/ 	.short	(.L_212 - .L_211)
	.align		4
.L_211:
        /*04b4*/ 	.word	index@(_ZN7cutlass13device_kernelIN5flash19enable_sm80_to_sm89INS1_16FlashAttnFwdSm80INS1_25CollectiveMainloopFwdSm80ILi8ELi1ELb1EN4cute5tupleIJNS5_1CILi128EEES8_S8_EEELi128ENS_10bfloat16_tEfNS_4arch4Sm80ELb1ELb0ELb1ELb1ELb1ELb1ELb1ELb0EEENS1_21CollectiveEpilogueFwdIS9_NS6_IJNS7_ILi1EEESF_SF_EEESA_SC_Li256ELb1ELb1ELb0ELb0EEENS1_19SingleTileSchedulerILb1ELb0ELb1ELi128EEEEEEEEEvNT_6ParamsE)
        /*04b8*/ 	.word	0x00000038


	//----- nvinfo : EIATTR_MIN_STACK_SIZE
	.align		4
.L_212:
        /*04bc*/ 	.byte	0x04, 0x12
        /*04be*/ 	.short	(.L_214 - .L_213)
	.align		4
.L_213:
        /*04c0*/ 	.word	index@(_ZN7cutlass13device_kernelIN5flash19enable_sm80_to_sm89INS1_16FlashAttnFwdSm80INS1_25CollectiveMainloopFwdSm80ILi4ELi1ELb0EN4cute5tupleIJNS5_1CILi128EEENS7_ILi64EEES8_EEELi128ENS_10bfloat16_tEfNS_4arch4Sm80ELb0ELb0ELb1ELb0ELb1ELb0ELb1ELb0EEENS1_21CollectiveEpilogueFwdINS6_IJS8_S8_S9_EEENS6_IJNS7_ILi1EEESH_SH_EEESB_SD_Li128ELb0ELb1ELb0ELb0EEENS1_19SingleTileSchedulerILb0ELb0ELb1ELi128EEEEEEEEEvNT_6ParamsE)
        /*04c4*/ 	.word	0x00000048


	//----- nvinfo : EIATTR_MIN_STACK_SIZE
	.align		4
.L_214:
        /*04c8*/ 	.byte	0x04, 0x12
        /*04ca*/ 	.short	(.L_216 - .L_215)
	.align		4
.L_215:
        /*04cc*/ 	.word	index@(_ZN7cutlass13device_kernelIN5flash19enable_sm80_to_sm89INS1_16FlashAttnFwdSm80INS1_25CollectiveMainloopFwdSm80ILi4ELi1ELb0EN4cute5tupleIJNS5_1CILi128EEENS7_ILi64EEES8_EEELi128ENS_10bfloat16_tEfNS_4arch4Sm80ELb0ELb0ELb1ELb1ELb1ELb0ELb1ELb0EEENS1_21CollectiveEpilogueFwdINS6_IJS8_S8_S9_EEENS6_IJNS7_ILi1EEESH_SH_EEESB_SD_Li128ELb1ELb1ELb0ELb0EEENS1_19SingleTileSchedulerILb1ELb0ELb1ELi128EEEEEEEEEvNT_6ParamsE)
        /*04d0*/ 	.word	0x00000090


	//----- nvinfo : EIATTR_MIN_STACK_SIZE
	.align		4
.L_216:
        /*04d4*/ 	.byte	0x04, 0x12
        /*04d6*/ 	.short	(.L_218 - .L_217)
	.align		4
.L_217:
        /*04d8*/ 	.word	index@(_ZN7cutlass13device_kernelIN5flash19enable_sm80_to_sm89INS1_16FlashAttnFwdSm80INS1_25CollectiveMainloopFwdSm80ILi4ELi1ELb0EN4cute5tupleIJNS5_1CILi128EEENS7_ILi64EEES8_EEELi128ENS_10bfloat16_tEfNS_4arch4Sm80ELb0ELb0ELb1ELb1ELb1ELb1ELb1ELb0EEENS1_21CollectiveEpilogueFwdINS6_IJS8_S8_S9_EEENS6_IJNS7_ILi1EEESH_SH_EEESB_SD_Li128ELb1ELb1ELb0ELb0EEENS1_19SingleTileSchedulerILb1ELb0ELb1ELi128EEEEEEEEEvNT_6ParamsE)
        /*04dc*/ 	.word	0x000000a8


	//----- nvinfo : EIATTR_MIN_STACK_SIZE
	.align		4
.L_218:
        /*04e0*/ 	.byte	0x04, 0x12
        /*04e2*/ 	.short	(.L_220 - .L_219)
	.align		4
.L_219:
        /*04e4*/ 	.word	index@(_ZN7cutlass13device_kernelIN5flash19enable_sm80_to_sm89INS1_16FlashAttnFwdSm80INS1_25CollectiveMainloopFwdSm80ILi4ELi1ELb0EN4cute5tupleIJNS5_1CILi128EEENS7_ILi48EEES8_EEELi128ENS_10bfloat16_tEfNS_4arch4Sm80ELb0ELb1ELb1ELb0ELb1ELb0ELb1ELb0EEENS1_21CollectiveEpilogueFwdINS6_IJS8_S8_S9_EEENS6_IJNS7_ILi1EEESH_SH_EEESB_SD_Li128ELb0ELb1ELb0ELb0EEENS1_19SingleTileSchedulerILb0ELb0ELb1ELi128EEEEEEEEEvNT_6ParamsE)
        /*04e8*/ 	.word	0x00000068


	//----- nvinfo : EIATTR_MIN_STACK_SIZE
	.align		4
.L_220:
        /*04ec*/ 	.byte	0x04, 0x12
        /*04ee*/ 	.short	(.L_222 - .L_221)
	.align		4
.L_221:
        /*04f0*/ 	.word	index@(_ZN7cutlass13device_kernelIN5flash19enable_sm80_to_sm89INS1_16FlashAttnFwdSm80INS1_25CollectiveMainloopFwdSm80ILi4ELi1ELb0EN4cute5tupleIJNS5_1CILi128EEENS7_ILi48EEES8_EEELi128ENS_10bfloat16_tEfNS_4arch4Sm80ELb0ELb1ELb1ELb1ELb1ELb0ELb1ELb0EEENS1_21CollectiveEpilogueFwdINS6_IJS8_S8_S9_EEENS6_IJNS7_ILi1EEESH_SH_EEESB_SD_Li128ELb1ELb1ELb0ELb0EEENS1_19SingleTileSchedulerILb1ELb0ELb1ELi128EEEEEEEEEvNT_6ParamsE)
        /*04f4*/ 	.word	0x00000078


	//----- nvinfo : EIATTR_MIN_STACK_SIZE
	.align		4
.L_222:
        /*04f8*/ 	.byte	0x04, 0x12
        /*04fa*/ 	.short	(.L_224 - .L_223)
	.align		4
.L_223:
        /*04fc*/ 	.word	index@(_ZN7cutlass13device_kernelIN5flash19enable_sm80_to_sm89INS1_16FlashAttnFwdSm80INS1_25CollectiveMainloopFwdSm80ILi4ELi1ELb0EN4cute5tupleIJNS5_1CILi128EEENS7_ILi48EEES8_EEELi128ENS_10bfloat16_tEfNS_4arch4Sm80ELb0ELb1ELb1ELb1ELb1ELb1ELb1ELb0EEENS1_21CollectiveEpilogueFwdINS6_IJS8_S8_S9_EEENS6_IJNS7_ILi1EEESH_SH_EEESB_SD_Li128ELb1ELb1ELb0ELb0EEENS1_19SingleTileSchedulerILb1ELb0ELb1ELi128EEEEEEEEEvNT_6ParamsE)
        /*0500*/ 	.word	0x00000108


	//----- nvinfo : EIATTR_MIN_STACK_SIZE
	.align		4
.L_224:
        /*0504*/ 	.byte	0x04, 0x12
        /*0506*/ 	.short	(.L_226 - .L_225)
	.align		4
.L_225:
        /*0508*/ 	.word	index@(_ZN7cutlass13device_kernelIN5flash19enable_sm80_to_sm89INS1_16FlashAttnFwdSm80INS1_25CollectiveMainloopFwdSm80ILi4ELi1ELb0EN4cute5tupleIJNS5_1CILi128EEENS7_ILi64EEES8_EEELi128ENS_10bfloat16_tEfNS_4arch4Sm80ELb1ELb0ELb1ELb0ELb1ELb0ELb1ELb0EEENS1_21CollectiveEpilogueFwdINS6_IJS8_S8_S9_EEENS6_IJNS7_ILi1EEESH_SH_EEESB_SD_Li128ELb0ELb1ELb0ELb0EEENS1_30DynamicPersistentTileSchedulerILi128ELi128ELb0ELb1ELb0EEEEEEEEEvNT_6ParamsE)
        /*050c*/ 	.word	0x00000080


	//----- nvinfo : EIATTR_MIN_STACK_SIZE
	.align		4
.L_226:
        /*0510*/ 	.byte	0x04, 0x12
        /*0512*/ 	.short	(.L_228 - .L_227)
	.align		4
.L_227:
        /*0514*/ 	.word	index@(_ZN7cutlass13device_kernelIN5flash19enable_sm80_to_sm89INS1_16FlashAttnFwdSm80INS1_25CollectiveMainloopFwdSm80ILi4ELi1ELb0EN4cute5tupleIJNS5_1CILi128EEENS7_ILi64EEES8_EEELi128ENS_10bfloat16_tEfNS_4arch4Sm80ELb1ELb0ELb1ELb1ELb1ELb0ELb1ELb0EEENS1_21CollectiveEpilogueFwdINS6_IJS8_S8_S9_EEENS6_IJNS7_ILi1EEESH_SH_EEESB_SD_Li128ELb1ELb1ELb0ELb0EEENS1_19SingleTileSchedulerILb1ELb0ELb1ELi128EEEEEEEEEvNT_6ParamsE)
        /*0518*/ 	.word	0x000000c0


	//----- nvinfo : EIATTR_MIN_STACK_SIZE
	.align		4
.L_228:
        /*051c*/ 	.byte	0x04, 0x12
        /*051e*/ 	.short	(.L_230 - .L_229)
	.align		4
.L_229:
        /*0520*/ 	.word	index@(_ZN7cutlass13device_kernelIN5flash19enable_sm80_to_sm89INS1_16FlashAttnFwdSm80INS1_25CollectiveMainloopFwdSm80ILi4ELi1ELb0EN4cute5tupleIJNS5_1CILi128EEENS7_ILi64EEES8_EEELi128ENS_10bfloat16_tEfNS_4arch4Sm80ELb1ELb0ELb1ELb1ELb1ELb1ELb1ELb0EEENS1_21CollectiveEpilogueFwdINS6_IJS8_S8_S9_EEENS6_IJNS7_ILi1EEESH_SH_EEESB_SD_Li128ELb1ELb1ELb0ELb0EEENS1_19SingleTileSchedulerILb1ELb0ELb1ELi128EEEEEEEEEvNT_6ParamsE)
        /*0524*/ 	.word	0x00000118


	//----- nvinfo : EIATTR_MIN_STACK_SIZE
	.align		4
.L_230:
        /*0528*/ 	.byte	0x04, 0x12
        /*052a*/ 	.short	(.L_232 - .L_231)
	.align		4
.L_231:
        /*052c*/ 	.word	index@(_ZN7cutlass13device_kernelIN5flash19enable_sm80_to_sm89INS1_16FlashAttnFwdSm80INS1_25CollectiveMainloopFwdSm80ILi8ELi1ELb1EN4cute5tupleIJNS5_1CILi128EEES8_S8_EEELi128ENS_10bfloat16_tEfNS_4arch4Sm80ELb0ELb0ELb0ELb0ELb1ELb0ELb1ELb0EEENS1_21CollectiveEpilogueFwdIS9_NS6_IJNS7_ILi1EEESF_SF_EEESA_SC_Li256ELb0ELb1ELb0ELb0EEENS1_19SingleTileSchedulerILb0ELb0ELb1ELi128EEEEEEEEEvNT_6ParamsE)
        /*0530*/ 	.word	0x00000000


	//----- nvinfo : EIATTR_MIN_STACK_SIZE
	.align		4
.L_232:
        /*0534*/ 	.byte	0x04, 0x12
        /*0536*/ 	.short	(.L_234 - .L_233)
	.align		4
.L_233:
        /*0538*/ 	.word	index@(_ZN7cutlass13device_kernelIN5flash19enable_sm80_to_sm89INS1_16FlashAttnFwdSm80INS1_25CollectiveMainloopFwdSm80ILi8ELi1ELb1EN4cute5tupleIJNS5_1CILi128EEES8_S8_EEELi128ENS_10bfloat16_tEfNS_4arch4Sm80ELb0ELb0ELb0ELb1ELb1ELb0ELb1ELb0EEENS1_21CollectiveEpilogueFwdIS9_NS6_IJNS7_ILi1EEESF_SF_EEESA_SC_Li256ELb1ELb1ELb0ELb0EEENS1_19SingleTileSchedulerILb1ELb0ELb1ELi128EEEEEEEEEvNT_6ParamsE)
        /*053c*/ 	.word	0x00000000


	//----- nvinfo : EIATTR_MIN_STACK_SIZE
	.align		4
.L_234:
        /*0540*/ 	.byte	0x04, 0x12
        /*0542*/ 	.short	(.L_236 - .L_235)
	.align		4
.L_235:
        /*0544*/ 	.word	index@(_ZN7cutlass13device_kernelIN5flash19enable_sm80_to_sm89INS1_16FlashAttnFwdSm80INS1_25CollectiveMainloopFwdSm80ILi8ELi1ELb1EN4cute5tupleIJNS5_1CILi128EEES8_S8_EEELi128ENS_10bfloat16_tEfNS_4arch4Sm80ELb0ELb0ELb0ELb1ELb1ELb1ELb1ELb0EEENS1_21CollectiveEpilogueFwdIS9_NS6_IJNS7_ILi1EEESF_SF_EEESA_SC_Li256ELb1ELb1ELb0ELb0EEENS1_19SingleTileSchedulerILb1ELb0ELb1ELi128EEEEEEEEEvNT_6ParamsE)
        /*0548*/ 	.word	0x00000000


	//----- nvinfo : EIATTR_MIN_STACK_SIZE
	.align		4
.L_236:
        /*054c*/ 	.byte	0x04, 0x12
        /*054e*/ 	.short	(.L_238 - .L_237)
	.align		4
.L_237:
        /*0550*/ 	.word	index@(_ZN7cutlass13device_kernelIN5flash19enable_sm80_to_sm89INS1_16FlashAttnFwdSm80INS1_25CollectiveMainloopFwdSm80ILi8ELi1ELb1EN4cute5tupleIJNS5_1CILi128EEENS7_ILi96EEES8_EEELi128ENS_10bfloat16_tEfNS_4arch4Sm80ELb0ELb1ELb0ELb0ELb1ELb0ELb1ELb0EEENS1_21CollectiveEpilogueFwdINS6_IJS8_S8_S9_EEENS6_IJNS7_ILi1EEESH_SH_EEESB_SD_Li256ELb0ELb1ELb0ELb0EEENS1_19SingleTileSchedulerILb0ELb0ELb1ELi128EEEEEEEEEvNT_6ParamsE)
        /*0554*/ 	.word	0x00000000


	//----- nvinfo : EIATTR_MIN_STACK_SIZE
	.align		4
.L_238:
        /*0558*/ 	.byte	0x04, 0x12
        /*055a*/ 	.short	(.L_240 - .L_239)
	.align		4
.L_239:
        /*055c*/ 	.word	index@(_ZN7cutlass13device_kernelIN5flash19enable_sm80_to_sm89INS1_16FlashAttnFwdSm80INS1_25CollectiveMainloopFwdSm80ILi8ELi1ELb1EN4cute5tupleIJNS5_1CILi128EEENS7_ILi96EEES8_EEELi128ENS_10bfloat16_tEfNS_4arch4Sm80ELb0ELb1ELb0ELb1ELb1ELb0ELb1ELb0EEENS1_21CollectiveEpilogueFwdINS6_IJS8_S8_S9_EEENS6_IJNS7_ILi1EEESH_SH_EEESB_SD_Li256ELb1ELb1ELb0ELb0EEENS1_19SingleTileSchedulerILb1ELb0ELb1ELi128EEEEEEEEEvNT_6ParamsE)
        /*0560*/ 	.word	0x00000000


	//----- nvinfo : EIATTR_MIN_STACK_SIZE
	.align		4
.L_240:
        /*0564*/ 	.byte	0x04, 0x12
        /*0566*/ 	.short	(.L_242 - .L_241)
	.align		4
.L_241:
        /*0568*/ 	.word	index@(_ZN7cutlass13device_kernelIN5flash19enable_sm80_to_sm89INS1_16FlashAttnFwdSm80INS1_25CollectiveMainloopFwdSm80ILi8ELi1ELb1EN4cute5tupleIJNS5_1CILi128EEENS7_ILi96EEES8_EEELi128ENS_10bfloat16_tEfNS_4arch4Sm80ELb0ELb1ELb0ELb1ELb1ELb1ELb1ELb0EEENS1_21CollectiveEpilogueFwdINS6_IJS8_S8_S9_EEENS6_IJNS7_ILi1EEESH_SH_EEESB_SD_Li256ELb1ELb1ELb0ELb0EEENS1_19SingleTileSchedulerILb1ELb0ELb1ELi128EEEEEEEEEvNT_6ParamsE)
        /*056c*/ 	.word	0x00000000


	//----- nvinfo : EIATTR_MIN_STACK_SIZE
	.align		4
.L_242:
        /*0570*/ 	.byte	0x04, 0x12
        /*0572*/ 	.short	(.L_244 - .L_243)
	.align		4
.L_243:
        /*0574*/ 	.word	index@(_ZN7cutlass13device_kernelIN5flash19enable_sm80_to_sm89INS1_16FlashAttnFwdSm80INS1_25CollectiveMainloopFwdSm80ILi8ELi1ELb1EN4cute5tupleIJNS5_1CILi128EEES8_S8_EEELi128ENS_10bfloat16_tEfNS_4arch4Sm80ELb1ELb0ELb0ELb0ELb1ELb0ELb1ELb0EEENS1_21CollectiveEpilogueFwdIS9_NS6_IJNS7_ILi1EEESF_SF_EEESA_SC_Li256ELb0ELb1ELb0ELb0EEENS1_30DynamicPersistentTileSchedulerILi256ELi256ELb0ELb1ELb0EEEEEEEEEvNT_6ParamsE)
        /*0578*/ 	.word	0x00000078


	//----- nvinfo : EIATTR_MIN_STACK_SIZE
	.align		4
.L_244:
        /*057c*/ 	.byte	0x04, 0x12
        /*057e*/ 	.short	(.L_246 - .L_245)
	.align		4
.L_245:
        /*0580*/ 	.word	index@(_ZN7cutlass13device_kernelIN5flash19enable_sm80_to_sm89INS1_16FlashAttnFwdSm80INS1_25CollectiveMainloopFwdSm80ILi8ELi1ELb1EN4cute5tupleIJNS5_1CILi128EEES8_S8_EEELi128ENS_10bfloat16_tEfNS_4arch4Sm80ELb1ELb0ELb0ELb1ELb1ELb0ELb1ELb0EEENS1_21CollectiveEpilogueFwdIS9_NS6_IJNS7_ILi1EEESF_SF_EEESA_SC_Li256ELb1ELb1ELb0ELb0EEENS1_19SingleTileSchedulerILb1ELb0ELb1ELi128EEEEEEEEEvNT_6ParamsE)
        /*0584*/ 	.word	0x00000000


	//----- nvinfo : EIATTR_MIN_STACK_SIZE
	.align		4
.L_246:
        /*0588*/ 	.byte	0x04, 0x12
        /*058a*/ 	.short	(.L_248 - .L_247)
	.align		4
.L_247:
        /*058c*/ 	.word	index@(_ZN7cutlass13device_kernelIN5flash19enable_sm80_to_sm89INS1_16FlashAttnFwdSm80INS1_25CollectiveMainloopFwdSm80ILi8ELi1ELb1EN4cute5tupleIJNS5_1CILi128EEES8_S8_EEELi128ENS_10bfloat16_tEfNS_4arch4Sm80ELb1ELb0ELb0ELb1ELb1ELb1ELb1ELb0EEENS1_21CollectiveEpilogueFwdIS9_NS6_IJNS7_ILi1EEESF_SF_EEESA_SC_Li256ELb1ELb1ELb0ELb0EEENS1_19SingleTileSchedulerILb1ELb0ELb1ELi128EEEEEEEEEvNT_6ParamsE)
        /*0590*/ 	.word	0x00000008


	//----- nvinfo : EIATTR_MIN_STACK_SIZE
	.align		4
.L_248:
        /*0594*/ 	.byte	0x04, 0x12
        /*0596*/ 	.short	(.L_250 - .L_249)
	.align		4
.L_249:
        /*0598*/ 	.word	index@(_ZN7cutlass13device_kernelIN5flash19enable_sm80_to_sm89INS1_16FlashAttnFwdSm80INS1_25CollectiveMainloopFwdSm80ILi4ELi1ELb0EN4cute5tupleIJNS5_1CILi128EEENS7_ILi64EEES8_EEELi128ENS_10bfloat16_tEfNS_4arch4Sm80ELb0ELb0ELb0ELb0ELb1ELb0ELb1ELb0EEENS1_21CollectiveEpilogueFwdINS6_IJS8_S8_S9_EEENS6_IJNS7_ILi1EEESH_SH_EEESB_SD_Li128ELb0ELb1ELb0ELb0EEENS1_19SingleTileSchedulerILb0ELb0ELb1ELi128EEEEEEEEEvNT_6ParamsE)
        /*059c*/ 	.word	0x00000078


	//----- nvinfo : EIATTR_MIN_STACK_SIZE
	.align		4
.L_250:
        /*05a0*/ 	.byte	0x04, 0x12
        /*05a2*/ 	.short	(.L_252 - .L_251)
	.align		4
.L_251:
        /*05a4*/ 	.word	index@(_ZN7cutlass13device_kernelIN5flash19enable_sm80_to_sm89INS1_16FlashAttnFwdSm80INS1_25CollectiveMainloopFwdSm80ILi4ELi1ELb0EN4cute5tupleIJNS5_1CILi128EEENS7_ILi64EEES8_EEELi128ENS_10bfloat16_tEfNS_4arch4Sm80ELb0ELb0ELb0ELb1ELb1ELb0ELb1ELb0EEENS1_21CollectiveEpilogueFwdINS6_IJS8_S8_S9_EEENS6_IJNS7_ILi1EEESH_SH_EEESB_SD_Li128ELb1ELb1ELb0ELb0EEENS1_19SingleTileSchedulerILb1ELb0ELb1ELi128EEEEEEEEEvNT_6ParamsE)
        /*05a8*/ 	.word	0x00000028


	//----- nvinfo : EIATTR_MIN_STACK_SIZE
	.align		4
.L_252:
        /*05ac*/ 	.byte	0x04, 0x12
        /*05ae*/ 	.short	(.L_254 - .L_253)
	.align		4
.L_253:
        /*05b0*/ 	.word	index@(_ZN7cutlass13device_kernelIN5flash19enable_sm80_to_sm89INS1_16FlashAttnFwdSm80INS1_25CollectiveMainloopFwdSm80ILi4ELi1ELb0EN4cute5tupleIJNS5_1CILi128EEENS7_ILi64EEES8_EEELi128ENS_10bfloat16_tEfNS_4arch4Sm80ELb0ELb0ELb0ELb1ELb1ELb1ELb1ELb0EEENS1_21CollectiveEpilogueFwdINS6_IJS8_S8_S9_EEENS6_IJNS7_ILi1EEESH_SH_EEESB_SD_Li128ELb1ELb1ELb0ELb0EEENS1_19SingleTileSchedulerILb1ELb0ELb1ELi128EEEEEEEEEvNT_6ParamsE)
        /*05b4*/ 	.word	0x00000058


	//----- nvinfo : EIATTR_MIN_STACK_SIZE
	.align		4
.L_254:
        /*05b8*/ 	.byte	0x04, 0x12
        /*05ba*/ 	.short	(.L_256 - .L_255)
	.align		4
.L_255:
        /*05bc*/ 	.word	index@(_ZN7cutlass13device_kernelIN5flash19enable_sm80_to_sm89INS1_16FlashAttnFwdSm80INS1_25CollectiveMainloopFwdSm80ILi4ELi1ELb0EN4cute5tupleIJNS5_1CILi128EEENS7_ILi48EEES8_EEELi128ENS_10bfloat16_tEfNS_4arch4Sm80ELb0ELb1ELb0ELb0ELb1ELb0ELb1ELb0EEENS1_21CollectiveEpilogueFwdINS6_IJS8_S8_S9_EEENS6_IJNS7_ILi1EEESH_SH_EEESB_SD_Li128ELb0ELb1ELb0ELb0EEENS1_19SingleTileSchedulerILb0ELb0ELb1ELi128EEEEEEEEEvNT_6ParamsE)
        /*05c0*/ 	.word	0x00000070


	//----- nvinfo : EIATTR_MIN_STACK_SIZE
	.align		4
.L_256:
        /*05c4*/ 	.byte	0x04, 0x12
        /*05c6*/ 	.short	(.L_258 - .L_257)
	.align		4
.L_257:
        /*05c8*/ 	.word	index@(_ZN7cutlass13device_kernelIN5flash19enable_sm80_to_sm89INS1_16FlashAttnFwdSm80INS1_25CollectiveMainloopFwdSm80ILi4ELi1ELb0EN4cute5tupleIJNS5_1CILi128EEENS7_ILi48EEES8_EEELi128ENS_10bfloat16_tEfNS_4arch4Sm80ELb0ELb1ELb0ELb1ELb1ELb0ELb1ELb0EEENS1_21CollectiveEpilogueFwdINS6_IJS8_S8_S9_EEENS6_IJNS7_ILi1EEESH_SH_EEESB_SD_Li128ELb1ELb1ELb0ELb0EEENS1_19SingleTileSchedulerILb1ELb0ELb1ELi128EEEEEEEEEvNT_6ParamsE)
        /*05cc*/ 	.word	0x00000070


	//----- nvinfo : EIATTR_MIN_STACK_SIZE
	.align		4
.L_258:
        /*05d0*/ 	.byte	0x04, 0x12
        /*05d2*/ 	.short	(.L_260 - .L_259)
	.align		4
.L_259:
        /*05d4*/ 	.word	index@(_ZN7cutlass13device_kernelIN5flash19enable_sm80_to_sm89INS1_16FlashAttnFwdSm80INS1_25CollectiveMainloopFwdSm80ILi4ELi1ELb0EN4cute5tupleIJNS5_1CILi128EEENS7_ILi48EEES8_EEELi128ENS_10bfloat16_tEfNS_4arch4Sm80ELb0ELb1ELb0ELb1ELb1ELb1ELb1ELb0EEENS1_21CollectiveEpilogueFwdINS6_IJS8_S8_S9_EEENS6_IJNS7_ILi1EEESH_SH_EEESB_SD_Li128ELb1ELb1ELb0ELb0EEENS1_19SingleTileSchedulerILb1ELb0ELb1ELi128EEEEEEEEEvNT_6ParamsE)
        /*05d8*/ 	.word	0x000000e0


	//----- nvinfo : EIATTR_MIN_STACK_SIZE
	.align		4
.L_260:
        /*05dc*/ 	.byte	0x04, 0x12
        /*05de*/ 	.short	(.L_262 - .L_261)
	.align		4
.L_261:
        /*05e0*/ 	.word	index@(_ZN7cutlass13device_kernelIN5flash19enable_sm80_to_sm89INS1_16FlashAttnFwdSm80INS1_25CollectiveMainloopFwdSm80ILi4ELi1ELb0EN4cute5tupleIJNS5_1CILi128EEENS7_ILi64EEES8_EEELi128ENS_10bfloat16_tEfNS_4arch4Sm80ELb1ELb0ELb0ELb0ELb1ELb0ELb1ELb0EEENS1_21CollectiveEpilogueFwdINS6_IJS8_S8_S9_EEENS6_IJNS7_ILi1EEESH_SH_EEESB_SD_Li128ELb0ELb1ELb0ELb0EEENS1_30DynamicPersistentTileSchedulerILi128ELi128ELb0ELb1ELb0EEEEEEEEEvNT_6ParamsE)
        /*05e4*/ 	.word	0x00000088


	//----- nvinfo : EIATTR_MIN_STACK_SIZE
	.align		4
.L_262:
        /*05e8*/ 	.byte	0x04, 0x12
        /*05ea*/ 	.short	(.L_264 - .L_263)
	.align		4
.L_263:
        /*05ec*/ 	.word	index@(_ZN7cutlass13device_kernelIN5flash19enable_sm80_to_sm89INS1_16FlashAttnFwdSm80INS1_25CollectiveMainloopFwdSm80ILi4ELi1ELb0EN4cute5tupleIJNS5_1CILi128EEENS7_ILi64EEES8_EEELi128ENS_10bfloat16_tEfNS_4arch4Sm80ELb1ELb0ELb0ELb1ELb1ELb0ELb1ELb0EEENS1_21CollectiveEpilogueFwdINS6_IJS8_S8_S9_EEENS6_IJNS7_ILi1EEESH_SH_EEESB_SD_Li128ELb1ELb1ELb0ELb0EEENS1_19SingleTileSchedulerILb1ELb0ELb1ELi128EEEEEEEEEvNT_6ParamsE)
        /*05f0*/ 	.word	0x00000070


	//----- nvinfo : EIATTR_MIN_STACK_SIZE
	.align		4
.L_264:
        /*05f4*/ 	.byte	0x04, 0x12
        /*05f6*/ 	.short	(.L_266 - .L_265)
	.align		4
.L_265:
        /*05f8*/ 	.word	index@(_ZN7cutlass13device_kernelIN5flash19enable_sm80_to_sm89INS1_16FlashAttnFwdSm80INS1_25CollectiveMainloopFwdSm80ILi4ELi1ELb0EN4cute5tupleIJNS5_1CILi128EEENS7_ILi64EEES8_EEELi128ENS_10bfloat16_tEfNS_4arch4Sm80ELb1ELb0ELb0ELb1ELb1ELb1ELb1ELb0EEENS1_21CollectiveEpilogueFwdINS6_IJS8_S8_S9_EEENS6_IJNS7_ILi1EEESH_SH_EEESB_SD_Li128ELb1ELb1ELb0ELb0EEENS1_19SingleTileSchedulerILb1ELb0ELb1ELi128EEEEEEEEEvNT_6ParamsE)
        /*05fc*/ 	.word	0x000000d8
.L_266:


//--------------------- .nv.info._ZN7cutlass13device_kernelIN5flash19enable_sm80_to_sm89INS1_16FlashAttnFwdSm80INS1_25CollectiveMainloopFwdSm80ILi8ELi1ELb1EN4cute5tupleIJNS5_1CILi128EEES8_S8_EEELi128ENS_10bfloat16_tEfNS_4arch4Sm80ELb0ELb0ELb1ELb0ELb1ELb0ELb1ELb0EEENS1_21CollectiveEpilogueFwdIS9_NS6_IJNS7_ILi1EEESF_SF_EEESA_SC_Li256ELb0ELb1ELb0ELb0EEENS1_19SingleTileSchedulerILb0ELb0ELb1ELi128EEEEEEEEEvNT_6ParamsE --------------------------
	.section	.nv.info._ZN7cutlass13device_kernelIN5flash19enable_sm80_to_sm89INS1_16FlashAttnFwdSm80INS1_25CollectiveMainloopFwdSm80ILi8ELi1ELb1EN4cute5tupleIJNS5_1CILi128EEES8_S8_EEELi128ENS_10bfloat16_tEfNS_4arch4Sm80ELb0ELb0ELb1ELb0ELb1ELb0ELb1ELb0EEENS1_21CollectiveEpilogueFwdIS9_NS6_IJNS7_ILi1EEESF_SF_EEESA_SC_Li256ELb0ELb1ELb0ELb0EEENS1_19SingleTileSchedulerILb0ELb0ELb1ELi128EEEEEEEEEvNT_6ParamsE,"",@"SHT_CUDA_INFO"
	.sectionflags	@""
	.align	4


	//----- nvinfo : EIATTR_CUDA_API_VERSION
	.align		4
        /*0000*/ 	.byte	0x04, 0x37
        /*0002*/ 	.short	(.L_268 - .L_267)
.L_267:
        /*0004*/ 	.word	0x00000082


	//----- nvinfo : EIATTR_SW2861232_WAR
	.align		4
.L_268:
        /*0008*/ 	.byte	0x01, 0x35
	.zero		2


	//----- nvinfo : EIATTR_PARAM_CBANK
	.align		4
        /*000c*/ 	.byte	0x04, 0x0a
        /*000e*/ 	.short	(.L_270 - .L_269)
	.align		4
.L_269:
        /*0010*/ 	.word	index@(.nv.constant0._ZN7cutlass13device_kernelIN5flash19enable_sm80_to_sm89INS1_16FlashAttnFwdSm80INS1_25CollectiveMainloopFwdSm80ILi8ELi1ELb1EN4cute5tupleIJNS5_1CILi128EEES8_S8_EEELi128ENS_10bfloat16_tEfNS_4arch4Sm80ELb0ELb0ELb1ELb0ELb1ELb0ELb1ELb0EEENS1_21CollectiveEpilogueFwdIS9_NS6_IJNS7_ILi1EEESF_SF_EEESA_SC_Li256ELb0ELb1ELb0ELb0EEENS1_19SingleTileSchedulerILb0ELb0ELb1ELi128EEEEEEEEEvNT_6ParamsE)
        /*0014*/ 	.short	0x0160
        /*0016*/ 	.short	0x0418


	//----- nvinfo : EIATTR_CBANK_PARAM_SIZE
	.align		4
.L_270:
        /*0018*/ 	.byte	0x03, 0x19
        /*001a*/ 	.short	0x0418


	//----- nvinfo : EIATTR_KPARAM_INFO
	.align		4
        /*001c*/ 	.byte	0x04, 0x17
        /*001e*/ 	.short	(.L_272 - .L_271)
.L_271:
        /*0020*/ 	.word	0x00000000
        /*0024*/ 	.short	0x0000
        /*0026*/ 	.short	0x0000
        /*0028*/ 	.byte	0x00, 0xf0, 0x61, 0x10


	//----- nvinfo : EIATTR_MAXREG_COUNT
	.align		4
.L_272:
        /*002c*/ 	.byte	0x03, 0x1b
        /*002e*/ 	.short	0x00ff


	//----- nvinfo : EIATTR_NUM_BARRIERS
	.align		4
        /*0030*/ 	.byte	0x02, 0x4c
        /*0032*/ 	.byte	0x02
	.zero		1


	//----- nvinfo : EIATTR_ANNOTATIONS
	.align		4
        /*0034*/ 	.byte	0x04, 0x55
        /*0036*/ 	.short	(.L_274 - .L_273)


	//   ....[0]....
.L_273:
        /*0038*/ 	.word	0x00000001
        /* <DEDUP_REMOVED lines=10> */
        /*00dc*/ 	.byte	0x40, 0xa6, 0x00, 0x00


	//----- nvinfo : EIATTR_MERCURY_ISA_VERSION
	.align		4
.L_274:
        /*00e0*/ 	.byte	0x03, 0x5f
        /*00e2*/ 	.short	0x0000


	//----- nvinfo : EIATTR_COOP_GROUP_MASK_REGIDS
	.align		4
        /*00e4*/ 	.byte	0x04, 0x29
        /*00e6*/ 	.short	(.L_276 - .L_275)


	//   ....[0]....
.L_275:
        /*00e8*/ 	.word	0xffffffff


	//   ....[1]....
        /*00ec*/ 	.word	0xffffffff


	//   ....[2]....
        /*00f0*/ 	.word	0xffffffff


	//   ....[3]....
        /*00f4*/ 	.word	0xffffffff


	//   ....[4]....
        /*00f8*/ 	.word	0xffffffff


	//   ....[5]....
        /*00fc*/ 	.word	0xffffffff


	//   ....[6]....
        /*0100*/ 	.word	0xffffffff


	//   ....[7]....
        /*0104*/ 	.word	0xffffffff


	//   ....[8]....
        /*0108*/ 	.word	0xffffffff


	//   ....[9]....
        /*010c*/ 	.word	0xffffffff


	//   ....[10]....
        /*0110*/ 	.word	0xffffffff


	//   ....[11]....
        /*0114*/ 	.word	0xffffffff


	//   ....[12]....
        /*0118*/ 	.word	0xffffffff


	//   ....[13]....
        /*011c*/ 	.word	0xffffffff


	//   ....[14]....
        /*0120*/ 	.word	0xffffffff


	//   ....[15]....
        /*0124*/ 	.word	0xffffffff


	//   ....[16]....
        /*0128*/ 	.word	0xffffffff


	//   ....[17]....
        /*012c*/ 	.word	0xffffffff


	//   ....[18]....
        /*0130*/ 	.word	0xffffffff


	//   ....[19]....
        /*0134*/ 	.word	0xffffffff


	//   ....[20]....
        /*0138*/ 	.word	0xffffffff


	//   ....[21]....
        /*013c*/ 	.word	0xffffffff


	//   ....[22]....
        /*0140*/ 	.word	0xffffffff


	//   ....[23]....
        /*0144*/ 	.word	0xffffffff


	//   ....[24]....
        /*0148*/ 	.word	0xffffffff


	//   ....[25]....
        /*014c*/ 	.word	0xffffffff


	//   ....[26]....
        /*0150*/ 	.word	0xffffffff


	//   ....[27]....
        /*0154*/ 	.word	0xffffffff


	//   ....[28]....
        /*0158*/ 	.word	0xffffffff


	//   ....[29]....
        /*015c*/ 	.word	0xffffffff


	//   ....[30]....
        /*0160*/ 	.word	0xffffffff


	//   ....[31]....
        /*0164*/ 	.word	0xffffffff


	//   ....[32]....
        /*0168*/ 	.word	0xffffffff


	//   ....[33]....
        /*016c*/ 	.word	0xffffffff


	//   ....[34]....
        /*0170*/ 	.word	0xffffffff


	//   ....[35]....
        /*0174*/ 	.word	0xffffffff


	//   ....[36]....
        /*0178*/ 	.word	0xffffffff


	//   ....[37]....
        /*017c*/ 	.word	0xffffffff


	//   ....[38]....
        /*0180*/ 	.word	0xffffffff


	//   ....[39]....
        /*0184*/ 	.word	0xffffffff


	//   ....[40]....
        /*0188*/ 	.word	0xffffffff


	//   ....[41]....
        /*018c*/ 	.word	0xffffffff


	//   ....[42]....
        /*0190*/ 	.word	0xffffffff


	//   ....[43]....
        /*0194*/ 	.word	0xffffffff


	//   ....[44]....
        /*0198*/ 	.word	0xffffffff


	//   ....[45]....
        /*019c*/ 	.word	0xffffffff


	//   ....[46]....
        /*01a0*/ 	.word	0xffffffff


	//   ....[47]....
        /*01a4*/ 	.word	0xffffffff


	//   ....[48]....
        /*01a8*/ 	.word	0xffffffff


	//   ....[49]....
        /*01ac*/ 	.word	0xffffffff


	//   ....[50]....
        /*01b0*/ 	.word	0xffffffff


	//   ....[51]....
        /*01b4*/ 	.word	0xffffffff


	//   ....[52]....
        /*01b8*/ 	.word	0xffffffff


	//   ....[53]....
        /*01bc*/ 	.word	0xffffffff


	//   ....[54]....
        /*01c0*/ 	.word	0xffffffff


	//   ....[55]....
        /*01c4*/ 	.word	0xffffffff


	//   ....[56]....
        /*01c8*/ 	.word	0xffffffff


	//   ....[57]....
        /*01cc*/ 	.word	0xffffffff


	//   ....[58]....
        /*01d0*/ 	.word	0xffffffff


	//   ....[59]....
        /*01d4*/ 	.word	0xffffffff


	//   ....[60]....
        /*01d8*/ 	.word	0xffffffff


	//   ....[61]....
        /*01dc*/ 	.word	0xffffffff


	//   ....[62]....
        /*01e0*/ 	.word	0xffffffff


	//   ....[63]....
        /*01e4*/ 	.word	0xffffffff


	//   ....[64]....
        /*01e8*/ 	.word	0xffffffff


	//   ....[65]....
        /*01ec*/ 	.word	0xffffffff


	//   ....[66]....
        /*01f0*/ 	.word	0xffffffff


	//   ....[67]....
        /*01f4*/ 	.word	0xffffffff


	//   ....[68]....
        /*01f8*/ 	.word	0xffffffff


	//   ....[69]....
        /*01fc*/ 	.word	0xffffffff


	//   ....[70]....
        /*0200*/ 	.word	0xffffffff


	//   ....[71]....
        /*0204*/ 	.word	0xffffffff


	//----- nvinfo : EIATTR_COOP_GROUP_INSTR_OFFSETS
	.align		4
.L_276:
        /*0208*/ 	.byte	0x04, 0x28
        /*020a*/ 	.short	(.L_278 - .L_277)


	//   ....[0]....
.L_277:
        /*020c*/ 	.word	0x00000860


	//   ....[1]....
        /*0210*/ 	.word	0x00000890


	//   ....[2]....
        /*0214*/ 	.word	0x000008c0


	//   ....[3]....
        /*0218*/ 	.word	0x000008f0


	//   ....[4]....
        /*021c*/ 	.word	0x00000a00


	//   ....[5]....
        /*0220*/ 	.word	0x00000a30


	//   ....[6]....
        /*0224*/ 	.word	0x00000b80


	//   ....[7]....
        /*0228*/ 	.word	0x00000b90


	//   ....[8]....
        /*022c*/ 	.word	0x00000d20


	//   ....[9]....
        /*0230*/ 	.word	0x00000d40


	//   ....[10]....
        /*0234*/ 	.word	0x00000e40


	//   ....[11]....
        /*0238*/ 	.word	0x00000e70


	//   ....[12]....
        /*023c*/ 	.word	0x00000e90


	//   ....[13]....
        /*0240*/ 	.word	0x00000eb0


	//   ....[14]....
        /*0244*/ 	.word	0x00000ed0


	//   ....[15]....
        /*0248*/ 	.word	0x00000ee0


	//   ....[16]....
        /*024c*/ 	.word	0x00001630


	//   ....[17]....
        /*0250*/ 	.word	0x00001650


	//   ....[18]....
        /*0254*/ 	.word	0x00001670


	//   ....[19]....
        /*0258*/ 	.word	0x000016a0


	//   ....[20]....
        /*025c*/ 	.word	0x000016c0


	//   ....[21]....
        /*0260*/ 	.word	0x00001720


	//   ....[22]....
        /*0264*/ 	.word	0x00001750


	//   ....[23]....
        /*0268*/ 	.word	0x000017c0


	//   ....[24]....
        /*026c*/ 	.word	0x00002f30


	//   ....[25]....
        /*0270*/ 	.word	0x00002f40


	//   ....[26]....
        /*0274*/ 	.word	0x00002f50


	//   ....[27]....
        /*0278*/ 	.word	0x00002f60


	//   ....[28]....
        /*027c*/ 	.word	0x00002f70


	//   ....[29]....
        /*0280*/ 	.word	0x00002f80


	//   ....[30]....
        /*0284*/ 	.word	0x00002f90


	//   ....[31]....
        /*0288*/ 	.word	0x00002fb0


	//   ....[32]....
        /*028c*/ 	.word	0x00003bf0


	//   ....[33]....
        /*0290*/ 	.word	0x00003cc0


	//   ....[34]....
        /*0294*/ 	.word	0x00003cd0


	//   ....[35]....
        /*0298*/ 	.word	0x00003d00


	//   ....[36]....
        /*029c*/ 	.word	0x00005ea0


	//   ....[37]....
        /*02a0*/ 	.word	0x00005eb0


	//   ....[38]....
        /*02a4*/ 	.word	0x00005ec0


	//   ....[39]....
        /*02a8*/ 	.word	0x00005ed0


	//   ....[40]....
        /*02ac*/ 	.word	0x00005ee0


	//   ....[41]....
        /*02b0*/ 	.word	0x00005ef0


	//   ....[42]....
        /*02b4*/ 	.word	0x00005f00


	//   ....[43]....
        /*02b8*/ 	.word	0x00005f10


	//   ....[44]....
        /*02bc*/ 	.word	0x00006380


	//   ....[45]....
        /*02c0*/ 	.word	0x000063a0


	//   ....[46]....
        /*02c4*/ 	.word	0x000063c0


	//   ....[47]....
        /*02c8*/ 	.word	0x000063e0


	//   ....[48]....
        /*02cc*/ 	.word	0x00006400


	//   ....[49]....
        /*02d0*/ 	.word	0x00006420


	//   ....[50]....
        /*02d4*/ 	.word	0x00006440


	//   ....[51]....
        /*02d8*/ 	.word	0x00006460


	//   ....[52]....
        /*02dc*/ 	.word	0x00007d20


	//   ....[53]....
        /*02e0*/ 	.word	0x00007d70


	//   ....[54]....
        /*02e4*/ 	.word	0x00007da0


	//   ....[55]....
        /*02e8*/ 	.word	0x00007db0


	//   ....[56]....
        /*02ec*/ 	.word	0x0000a240


	//   ....[57]....
        /*02f0*/ 	.word	0x0000a250


	//   ....[58]....
        /*02f4*/ 	.word	0x0000a280


	//   ....[59]....
        /*02f8*/ 	.word	0x0000a2a0


	//   ....[60]....
        /*02fc*/ 	.word	0x0000b1c0


	//   ....[61]....
        /*0300*/ 	.word	0x0000b1d0


	//   ....[62]....
        /*0304*/ 	.word	0x0000b1f0


	//   ....[63]....
        /*0308*/ 	.word	0x0000b200


	//   ....[64]....
        /*030c*/ 	.word	0x0000b320


	//   ....[65]....
        /*0310*/ 	.word	0x0000b350


	//   ....[66]....
        /*0314*/ 	.word	0x0000b450


	//   ....[67]....
        /*0318*/ 	.word	0x0000b480


	//   ....[68]....
        /*031c*/ 	.word	0x0000b550


	//   ....[69]....
        /*0320*/ 	.word	0x0000b580


	//   ....[70]....
        /*0324*/ 	.word	0x0000b650


	//   ....[71]....
        /*0328*/ 	.word	0x0000b670


	//----- nvinfo : EIATTR_EXIT_INSTR_OFFSETS
	.align		4
.L_278:
        /*032c*/ 	.byte	0x04, 0x1c
        /*032e*/ 	.short	(.L_280 - .L_279)


	//   ....[0]....
.L_279:
        /*0330*/ 	.word	0x00000040


	//   ....[1]....
        /*0334*/ 	.word	0x0000b680


	//   ....[2]....
        /*0338*/ 	.word	0x0000b6d0


	//   ....[3]....
        /*033c*/ 	.word	0x0000b730


	//----- nvinfo : EIATTR_CTAIDZ_USED
	.align		4
.L_280:
        /*0340*/ 	.byte	0x01, 0x04
	.zero		2


	//----- nvinfo : EIATTR_MAX_THREADS
	.align		4
        /*0344*/ 	.byte	0x04, 0x05
        /*0346*/ 	.short	(.L_282 - .L_281)
.L_281:
        /*0348*/ 	.word	0x00000100
        /*034c*/ 	.word	0x00000001
        /*0350*/ 	.word	0x00000001


	//----- nvinfo : EIATTR_CRS_STACK_SIZE
	.align		4
.L_282:
        /*0354*/ 	.byte	0x04, 0x1e
        /*0356*/ 	.short	(.L_284 - .L_283)
.L_283:
        /*0358*/ 	.word	0x00000000
.L_284:


//--------------------- .nv.info._ZN7cutlass13device_kernelIN5flash19enable_sm80_to_sm89INS1_16FlashAttnFwdSm80INS1_25CollectiveMainloopFwdSm80ILi8ELi1ELb1EN4cute5tupleIJNS5_1CILi128EEES8_S8_EEELi128ENS_10bfloat16_tEfNS_4arch4Sm80ELb0ELb0ELb1ELb1ELb1ELb0ELb1ELb0EEENS1_21CollectiveEpilogueFwdIS9_NS6_IJNS7_ILi1EEESF_SF_EEESA_SC_Li256ELb1ELb1ELb0ELb0EEENS1_19SingleTileSchedulerILb1ELb0ELb1ELi128EEEEEEEEEvNT_6ParamsE --------------------------
	.section	.nv.info._ZN7cutlass13device_kernelIN5flash19enable_sm80_to_sm89INS1_16FlashAttnFwdSm80INS1_25CollectiveMainloopFwdSm80ILi8ELi1ELb1EN4cute5tupleIJNS5_1CILi128EEES8_S8_EEELi128ENS_10bfloat16_tEfNS_4arch4Sm80ELb0ELb0ELb1ELb1ELb1ELb0ELb1ELb0EEENS1_21CollectiveEpilogueFwdIS9_NS6_IJNS7_ILi1EEESF_SF_EEESA_SC_Li256ELb1ELb1ELb0ELb0EEENS1_19SingleTileSchedulerILb1ELb0ELb1ELi128EEEEEEEEEvNT_6ParamsE,"",@"SHT_CUDA_INFO"
	.sectionflags	@""
	.align	4


	//----- nvinfo : EIATTR_CUDA_API_VERSION
	.align		4
        /*0000*/ 	.byte	0x04, 0x37
        /*0002*/ 	.short	(.L_286 - .L_285)
.L_285:
        /*0004*/ 	.word	0x00000082


	//----- nvinfo : EIATTR_SW2861232_WAR
	.align		4
.L_286:
        /*0008*/ 	.byte	0x01, 0x35
	.zero		2


	//----- nvinfo : EIATTR_PARAM_CBANK
	.align		4
        /*000c*/ 	.byte	0x04, 0x0a
        /*000e*/ 	.short	(.L_288 - .L_287)
	.align		4
.L_287:
        /*0010*/ 	.word	index@(.nv.constant0._ZN7cutlass13device_kernelIN5flash19enable_sm80_to_sm89INS1_16FlashAttnFwdSm80INS1_25CollectiveMainloopFwdSm80ILi8ELi1ELb1EN4cute5tupleIJNS5_1CILi128EEES8_S8_EEELi128ENS_10bfloat16_tEfNS_4arch4Sm80ELb0ELb0ELb1ELb1ELb1ELb0ELb1ELb0EEENS1_21CollectiveEpilogueFwdIS9_NS6_IJNS7_ILi1EEESF_SF_EEESA_SC_Li256ELb1ELb1ELb0ELb0EEENS1_19SingleTileSchedulerILb1ELb0ELb1ELi128EEEEEEEEEvNT_6ParamsE)
        /*0014*/ 	.short	0x0160
        /*0016*/ 	.short	0x0418


	//----- nvinfo : EIATTR_CBANK_PARAM_SIZE
	.align		4
.L_288:
        /*0018*/ 	.byte	0x03, 0x19
        /*001a*/ 	.short	0x0418


	//----- nvinfo : EIATTR_KPARAM_INFO
	.align		4
        /*001c*/ 	.byte	0x04, 0x17
        /*001e*/ 	.short	(.L_290 - .L_289)
.L_289:
        /*0020*/ 	.word	0x00000000
        /*0024*/ 	.short	0x0000
        /*0026*/ 	.short	0x0000
        /*0028*/ 	.byte	0x00, 0xf0, 0x61, 0x10


	//----- nvinfo : EIATTR_MAXREG_COUNT
	.align		4
.L_290:
        /*002c*/ 	.byte	0x03, 0x1b
        /*002e*/ 	.short	0x00ff


	//----- nvinfo : EIATTR_NUM_BARRIERS
	.align		4
        /*0030*/ 	.byte	0x02, 0x4c
        /*0032*/ 	.byte	0x02
	.zero		1


	//----- nvinfo : EIATTR_ANNOTATIONS
	.align		4
        /*0034*/ 	.byte	0x04, 0x55
        /*0036*/ 	.short	(.L_292 - .L_291)


	//   ....[0]....
.L_291:
        /*0038*/ 	.word	0x00000001
        /*003c*/ 	.byte	0x20, 0x72, 0x00, 0x00, 0x01, 0x00, 0x00, 0x00, 0x40, 0x72, 0x00, 0x00, 0x01, 0x00, 0x00, 0x00
        /*004c*/ 	.byte	0xa0, 0x72, 0x00, 0x00, 0x01, 0x00, 0x00, 0x00, 0xd0, 0x72, 0x00, 0x00, 0x01, 0x00, 0x00, 0x00
        /*005c*/ 	.byte	0x70, 0x73, 0x00, 0x00, 0x01, 0x00, 0x00, 0x00, 0x00, 0x74, 0x00, 0x00, 0x01, 0x00, 0x00, 0x00
        /*006c*/ 	.byte	0x70, 0x7a, 0x00, 0x00, 0x01, 0x00, 0x00, 0x00, 0xa0, 0x7a, 0x00, 0x00, 0x01, 0x00, 0x00, 0x00
        /*007c*/ 	.byte	0xd0, 0x7a, 0x00, 0x00, 0x01, 0x00, 0x00, 0x00, 0x00, 0x7b, 0x00, 0x00, 0x01, 0x00, 0x00, 0x00
        /*008c*/ 	.byte	0x30, 0x7b, 0x00, 0x00, 0x01, 0x00, 0x00, 0x00, 0x60, 0x7b, 0x00, 0x00


	//----- nvinfo : EIATTR_MERCURY_ISA_VERSION
	.align		4
.L_292:
        /*0098*/ 	.byte	0x03, 0x5f
        /*009a*/ 	.short	0x0000


	//----- nvinfo : EIATTR_COOP_GROUP_MASK_REGIDS
	.align		4
        /*009c*/ 	.byte	0x04, 0x29
        /*009e*/ 	.short	(.L_294 - .L_293)


	//   ....[0]....
.L_293:
        /*00a0*/ 	.word	0xffffffff


	//   ....[1]....
        /*00a4*/ 	.word	0xffffffff


	//   ....[2]....
        /*00a8*/ 	.word	0xffffffff


	//   ....[3]....
        /*00ac*/ 	.word	0xffffffff


	//   ....[4]....
        /*00b0*/ 	.word	0xffffffff


	//   ....[5]....
        /*00b4*/ 	.word	0xffffffff


	//   ....[6]....
        /*00b8*/ 	.word	0xffffffff


	//   ....[7]....
        /*00bc*/ 	.word	0xffffffff


	//   ....[8]....
        /*00c0*/ 	.word	0xffffffff


	//   ....[9]....
        /*00c4*/ 	.word	0xffffffff


	//   ....[10]....
        /*00c8*/ 	.word	0xffffffff


	//   ....[11]....
        /*00cc*/ 	.word	0xffffffff


	//   ....[12]....
        /*00d0*/ 	.word	0xffffffff


	//   ....[13]....
        /*00d4*/ 	.word	0xffffffff


	//   ....[14]....
        /*00d8*/ 	.word	0xffffffff


	//   ....[15]....
        /*00dc*/ 	.word	0xffffffff


	//   ....[16]....
        /*00e0*/ 	.word	0xffffffff


	//   ....[17]....
        /*00e4*/ 	.word	0xffffffff


	//   ....[18]....
        /*00e8*/ 	.word	0xffffffff


	//   ....[19]....
        /*00ec*/ 	.word	0xffffffff


	//   ....[20]....
        /*00f0*/ 	.word	0xffffffff


	//   ....[21]....
        /*00f4*/ 	.word	0xffffffff


	//   ....[22]....
        /*00f8*/ 	.word	0xffffffff


	//   ....[23]....
        /*00fc*/ 	.word	0xffffffff


	//   ....[24]....
        /*0100*/ 	.word	0xffffffff


	//   ....[25]....
        /*0104*/ 	.word	0xffffffff


	//   ....[26]....
        /*0108*/ 	.word	0xffffffff


	//   ....[27]....
        /*010c*/ 	.word	0xffffffff


	//   ....[28]....
        /*0110*/ 	.word	0xffffffff


	//   ....[29]....
        /*0114*/ 	.word	0xffffffff


	//   ....[30]....
        /*0118*/ 	.word	0xffffffff


	//   ....[31]....
        /*011c*/ 	.word	0xffffffff


	//   ....[32]....
        /*0120*/ 	.word	0xffffffff


	//   ....[33]....
        /*0124*/ 	.word	0xffffffff


	//   ....[34]....
        /*0128*/ 	.word	0xffffffff


	//   ....[35]....
        /*012c*/ 	.word	0xffffffff


	//   ....[36]....
        /*0130*/ 	.word	0xffffffff


	//   ....[37]....
        /*0134*/ 	.word	0xffffffff


	//   ....[38]....
        /*0138*/ 	.word	0xffffffff


	//   ....[39]....
        /*013c*/ 	.word	0xffffffff


	//   ....[40]....
        /*0140*/ 	.word	0xffffffff


	//   ....[41]....
        /*0144*/ 	.word	0xffffffff


	//   ....[42]....
        /*0148*/ 	.word	0xffffffff


	//   ....[43]....
        /*014c*/ 	.word	0xffffffff


	//   ....[44]....
        /*0150*/ 	.word	0xffffffff


	//   ....[45]....
        /*0154*/ 	.word	0xffffffff


	//   ....[46]....
        /*0158*/ 	.word	0xffffffff


	//   ....[47]....
        /*015c*/ 	.word	0xffffffff


	//   ....[48]....
        /*0160*/ 	.word	0xffffffff


	//   ....[49]....
        /*0164*/ 	.word	0xffffffff


	//   ....[50]....
        /*0168*/ 	.word	0xffffffff


	//   ....[51]....
        /*016c*/ 	.word	0xffffffff


	//   ....[52]....
        /*0170*/ 	.word	0xffffffff


	//   ....[53]....
        /*0174*/ 	.word	0xffffffff


	//   ....[54]....
        /*0178*/ 	.word	0xffffffff


	//   ....[55]....
        /*017c*/ 	.word	0xffffffff


	//   ....[56]....
        /*0180*/ 	.word	0xffffffff


	//   ....[57]....
        /*0184*/ 	.word	0xffffffff


	//   ....[58]....
        /*0188*/ 	.word	0xffffffff


	//   ....[59]....
        /*018c*/ 	.word	0xffffffff


	//   ....[60]....
        /*0190*/ 	.word	0xffffffff


	//   ....[61]....
        /*0194*/ 	.word	0xffffffff


	//   ....[62]....
        /*0198*/ 	.word	0xffffffff


	//   ....[63]....
        /*019c*/ 	.word	0xffffffff


	//   ....[64]....
        /*01a0*/ 	.word	0xffffffff


	//   ....[65]....
        /*01a4*/ 	.word	0xffffffff


	//   ....[66]....
        /*01a8*/ 	.word	0xffffffff


	//   ....[67]....
        /*01ac*/ 	.word	0xffffffff


	//   ....[68]....
        /*01b0*/ 	.word	0xffffffff


	//   ....[69]....
        /*01b4*/ 	.word	0xffffffff


	//   ....[70]....
        /*01b8*/ 	.word	0xffffffff


	//   ....[71]....
        /*01bc*/ 	.word	0xffffffff


	//   ....[72]....
        /*01c0*/ 	.word	0xffffffff


	//   ....[73]....
        /*01c4*/ 	.word	0xffffffff


	//   ....[74]....
        /*01c8*/ 	.word	0xffffffff


	//   ....[75]....
        /*01cc*/ 	.word	0xffffffff


	//   ....[76]....
        /*01d0*/ 	.word	0xffffffff


	//   ....[77]....
        /*01d4*/ 	.word	0xffffffff


	//   ....[78]....
        /*01d8*/ 	.word	0xffffffff


	//   ....[79]....
        /*01dc*/ 	.word	0xffffffff


	//   ....[80]....
        /*01e0*/ 	.word	0xffffffff


	//----- nvinfo : EIATTR_COOP_GROUP_INSTR_OFFSETS
	.align		4
.L_294:
        /*01e4*/ 	.byte	0x04, 0x28
        /*01e6*/ 	.short	(.L_296 - .L_295)


	//   ....[0]....
.L_295:
        /*01e8*/ 	.word	0x000000a0


	//   ....[1]....
        /*01ec*/ 	.word	0x00001200


	//   ....[2]....
        /*01f0*/ 	.word	0x00001240


	//   ....[3]....
        /*01f4*/ 	.word	0x00001280


	//   ....[4]....
        /*01f8*/ 	.word	0x000012c0


	//   ....[5]....
        /*01fc*/ 	.word	0x00001300


	//   ....[6]....
        /*0200*/ 	.word	0x000014e0


	//   ....[7]....
        /*0204*/ 	.word	0x00001500


	//   ....[8]....
        /*0208*/ 	.word	0x00001530


	//   ....[9]....
        /*020c*/ 	.word	0x000016d0


	//   ....[10]....
        /*0210*/ 	.word	0x00001700


	//   ....[11]....
        /*0214*/ 	.word	0x00001730


	//   ....[12]....
        /*0218*/ 	.word	0x00001760


	//   ....[13]....
        /*021c*/ 	.word	0x00001790


	//   ....[14]....
        /*0220*/ 	.word	0x000017c0


	//   ....[15]....
        /*0224*/ 	.word	0x000017d0


	//   ....[16]....
        /*0228*/ 	.word	0x000017e0


	//   ....[17]....
        /*022c*/ 	.word	0x00001cd0


	//   ....[18]....
        /*0230*/ 	.word	0x00001ce0


	//   ....[19]....
        /*0234*/ 	.word	0x00001cf0


	//   ....[20]....
        /*0238*/ 	.word	0x00001d00


	//   ....[21]....
        /*023c*/ 	.word	0x00001d10


	//   ....[22]....
        /*0240*/ 	.word	0x00001d50


	//   ....[23]....
        /*0244*/ 	.word	0x00001d70


	//   ....[24]....
        /*0248*/ 	.word	0x00001d90


	//   ....[25]....
        /*024c*/ 	.word	0x00003690


	//   ....[26]....
        /*0250*/ 	.word	0x000036b0


	//   ....[27]....
        /*0254*/ 	.word	0x000036c0


	//   ....[28]....
        /*0258*/ 	.word	0x000036d0


	//   ....[29]....
        /*025c*/ 	.word	0x000036e0


	//   ....[30]....
        /*0260*/ 	.word	0x000036f0


	//   ....[31]....
        /*0264*/ 	.word	0x00003700


	//   ....[32]....
        /*0268*/ 	.word	0x00003720


	//   ....[33]....
        /*026c*/ 	.word	0x000043a0


	//   ....[34]....
        /*0270*/ 	.word	0x00004410


	//   ....[35]....
        /*0274*/ 	.word	0x00004430


	//   ....[36]....
        /*0278*/ 	.word	0x00004450


	//   ....[37]....
        /*027c*/ 	.word	0x00006080


	//   ....[38]....
        /*0280*/ 	.word	0x00006090


	//   ....[39]....
        /*0284*/ 	.word	0x000060a0


	//   ....[40]....
        /*0288*/ 	.word	0x000060b0


	//   ....[41]....
        /*028c*/ 	.word	0x000060c0


	//   ....[42]....
        /*0290*/ 	.word	0x000060d0


	//   ....[43]....
        /*0294*/ 	.word	0x000060e0


	//   ....[44]....
        /*0298*/ 	.word	0x00006110


	//   ....[45]....
        /*029c*/ 	.word	0x00006510


	//   ....[46]....
        /*02a0*/ 	.word	0x00006530


	//   ....[47]....
        /*02a4*/ 	.word	0x00006550


	//   ....[48]....
        /*02a8*/ 	.word	0x00006570


	//   ....[49]....
        /*02ac*/ 	.word	0x000066c0


	//   ....[50]....
        /*02b0*/ 	.word	0x000066e0


	//   ....[51]....
        /*02b4*/ 	.word	0x00006720


	//   ....[52]....
        /*02b8*/ 	.word	0x00006750


	//   ....[53]....
        /*02bc*/ 	.word	0x00007fe0


	//   ....[54]....
        /*02c0*/ 	.word	0x00008000


	//   ....[55]....
        /*02c4*/ 	.word	0x00008020


	//   ....[56]....
        /*02c8*/ 	.word	0x00008040


	//   ....[57]....
        /*02cc*/ 	.word	0x00009fb0


	//   ....[58]....
        /*02d0*/ 	.word	0x00009fe0


	//   ....[59]....
        /*02d4*/ 	.word	0x0000a030


	//   ....[60]....
        /*02d8*/ 	.word	0x0000a040


	//   ....[61]....
        /*02dc*/ 	.word	0x0000b2f0


	//   ....[62]....
        /*02e0*/ 	.word	0x0000b330


	//   ....[63]....
        /*02e4*/ 	.word	0x0000b370


	//   ....[64]....
        /*02e8*/ 	.word	0x0000b3b0


	//   ....[65]....
        /*02ec*/ 	.word	0x0000b570


	//   ....[66]....
        /*02f0*/ 	.word	0x0000b580


	//   ....[67]....
        /*02f4*/ 	.word	0x0000b670


	//   ....[68]....
        /*02f8*/ 	.word	0x0000b6a0


	//   ....[69]....
        /*02fc*/ 	.word	0x0000b770


	//   ....[70]....
        /*0300*/ 	.word	0x0000b7a0


	//   ....[71]....
        /*0304*/ 	.word	0x0000b870


	//   ....[72]....
        /*0308*/ 	.word	0x0000b890


	//   ....[73]....
        /*030c*/ 	.word	0x0000c140


	//   ....[74]....
        /*0310*/ 	.word	0x0000c150


	//   ....[75]....
        /*0314*/ 	.word	0x0000c220


	//   ....[76]....
        /*0318*/ 	.word	0x0000c250


	//   ....[77]....
        /*031c*/ 	.word	0x0000c320


	//   ....[78]....
        /*0320*/ 	.word	0x0000c350


	//   ....[79]....
        /*0324*/ 	.word	0x0000c420


	//   ....[80]....
        /*0328*/ 	.word	0x0000c440


	//----- nvinfo : EIATTR_EXIT_INSTR_OFFSETS
	.align		4
.L_296:
        /*032c*/ 	.byte	0x04, 0x1c
        /*032e*/ 	.short	(.L_298 - .L_297)


	//   ....[0]....
.L_297:
        /*0330*/ 	.word	0x00000450


	//   ....[1]....
        /*0334*/ 	.word	0x0000b8a0


	//   ....[2]....
        /*0338*/ 	.word	0x0000b8f0


	//   ....[3]....
        /*033c*/ 	.word	0x0000b950


	//   ....[4]....
        /*0340*/ 	.word	0x0000c450


	//   ....[5]....
        /*0344*/ 	.word	0x0000c4a0


	//   ....[6]....
        /*0348*/ 	.word	0x0000c500


	//----- nvinfo : EIATTR_CTAIDZ_USED
	.align		4
.L_298:
        /*034c*/ 	.byte	0x01, 0x04
	.zero		2


	//----- nvinfo : EIATTR_MAX_THREADS
	.align		4
        /*0350*/ 	.byte	0x04, 0x05
        /*0352*/ 	.short	(.L_300 - .L_299)
.L_299:
        /*0354*/ 	.word	0x00000100
        /*0358*/ 	.word	0x00000001
        /*035c*/ 	.word	0x00000001


	//----- nvinfo : EIATTR_CRS_STACK_SIZE
	.align		4
.L_300:
        /*0360*/ 	.byte	0x04, 0x1e
        /*0362*/ 	.short	(.L_302 - .L_301)
.L_301:
        /*0364*/ 	.word	0x00000000
.L_302:


//--------------------- .nv.info._ZN7cutlass13device_kernelIN5flash19enable_sm80_to_sm89INS1_16FlashAttnFwdSm80INS1_25CollectiveMainloopFwdSm80ILi8ELi1ELb1EN4cute5tupleIJNS5_1CILi128EEES8_S8_EEELi128ENS_10bfloat16_tEfNS_4arch4Sm80ELb0ELb0ELb1ELb1ELb1ELb1ELb1ELb0EEENS1_21CollectiveEpilogueFwdIS9_NS6_IJNS7_ILi1EEESF_SF_EEESA_SC_Li256ELb1ELb1ELb0ELb0EEENS1_19SingleTileSchedulerILb1ELb0ELb1ELi128EEEEEEEEEvNT_6ParamsE --------------------------
	.section	.nv.info._ZN7cutlass13device_kernelIN5flash19enable_sm80_to_sm89INS1_16FlashAttnFwdSm80INS1_25CollectiveMainloopFwdSm80ILi8ELi1ELb1EN4cute5tupleIJNS5_1CILi128EEES8_S8_EEELi128ENS_10bfloat16_tEfNS_4arch4Sm80ELb0ELb0ELb1ELb1ELb1ELb1ELb1ELb0EEENS1_21CollectiveEpilogueFwdIS9_NS6_IJNS7_ILi1EEESF_SF_EEESA_SC_Li256ELb1ELb1ELb0ELb0EEENS1_19SingleTileSchedulerILb1ELb0ELb1ELi128EEEEEEEEEvNT_6ParamsE,"",@"SHT_CUDA_INFO"
	.sectionflags	@""
	.align	4


	//----- nvinfo : EIATTR_CUDA_API_VERSION
	.align		4
        /*0000*/ 	.byte	0x04, 0x37
        /*0002*/ 	.short	(.L_304 - .L_303)
.L_303:
        /*0004*/ 	.word	0x00000082


	//----- nvinfo : EIATTR_SW2861232_WAR
	.align		4
.L_304:
        /*0008*/ 	.byte	0x01, 0x35
	.zero		2


	//----- nvinfo : EIATTR_PARAM_CBANK
	.align		4
        /*000c*/ 	.byte	0x04, 0x0a
        /*000e*/ 	.short	(.L_306 - .L_305)
	.align		4
.L_305:
        /*0010*/ 	.word	index@(.nv.constant0._ZN7cutlass13device_kernelIN5flash19enable_sm80_to_sm89INS1_16FlashAttnFwdSm80INS1_25CollectiveMainloopFwdSm80ILi8ELi1ELb1EN4cute5tupleIJNS5_1CILi128EEES8_S8_EEELi128ENS_10bfloat16_tEfNS_4arch4Sm80ELb0ELb0ELb1ELb1ELb1ELb1ELb1ELb0EEENS1_21CollectiveEpilogueFwdIS9_NS6_IJNS7_ILi1EEESF_SF_EEESA_SC_Li256ELb1ELb1ELb0ELb0EEENS1_19SingleTileSchedulerILb1ELb0ELb1ELi128EEEEEEEEEvNT_6ParamsE)
        /*0014*/ 	.short	0x0160
        /*0016*/ 	.short	0x0418


	//----- nvinfo : EIATTR_CBANK_PARAM_SIZE
	.align		4
.L_306:
        /*0018*/ 	.byte	0x03, 0x19
        /*001a*/ 	.short	0x0418


	//----- nvinfo : EIATTR_KPARAM_INFO
	.align		4
        /*001c*/ 	.byte	0x04, 0x17
        /*001e*/ 	.short	(.L_308 - .L_307)
.L_307:
        /*0020*/ 	.word	0x00000000
        /*0024*/ 	.short	0x0000
        /*0026*/ 	.short	0x0000
        /*0028*/ 	.byte	0x00, 0xf0, 0x61, 0x10


	//----- nvinfo : EIATTR_MAXREG_COUNT
	.align		4
.L_308:
        /*002c*/ 	.byte	0x03, 0x1b
        /*002e*/ 	.short	0x00ff


	//----- nvinfo : EIATTR_NUM_BARRIERS
	.align		4
        /*0030*/ 	.byte	0x02, 0x4c
        /*0032*/ 	.byte	0x02
	.zero		1


	//----- nvinfo : EIATTR_ANNOTATIONS
	.align		4
        /*0034*/ 	.byte	0x04, 0x55
        /*0036*/ 	.short	(.L_310 - .L_309)


	//   ....[0]....
.L_309:
        /*0038*/ 	.word	0x00000001
        /*003c*/ 	.byte	0xd0, 0x1f, 0x01, 0x00, 0x01, 0x00, 0x00, 0x00, 0xf0, 0x1f, 0x01, 0x00, 0x01, 0x00, 0x00, 0x00
        /*004c*/ 	.byte	0x50, 0x20, 0x01, 0x00, 0x01, 0x00, 0x00, 0x00, 0x80, 0x20, 0x01, 0x00, 0x01, 0x00, 0x00, 0x00
        /*005c*/ 	.byte	0x20, 0x21, 0x01, 0x00, 0x01, 0x00, 0x00, 0x00, 0xb0, 0x21, 0x01, 0x00, 0x01, 0x00, 0x00, 0x00
        /*006c*/ 	.byte	0x20, 0x28, 0x01, 0x00, 0x01, 0x00, 0x00, 0x00, 0x50, 0x28, 0x01, 0x00, 0x01, 0x00, 0x00, 0x00
        /*007c*/ 	.byte	0x80, 0x28, 0x01, 0x00, 0x01, 0x00, 0x00, 0x00, 0xb0, 0x28, 0x01, 0x00, 0x01, 0x00, 0x00, 0x00
        /*008c*/ 	.byte	0xe0, 0x28, 0x01, 0x00, 0x01, 0x00, 0x00, 0x00, 0x10, 0x29, 0x01, 0x00


	//----- nvinfo : EIATTR_MERCURY_ISA_VERSION
	.align		4
.L_310:
        /*0098*/ 	.byte	0x03, 0x5f
        /*009a*/ 	.short	0x0000


	//----- nvinfo : EIATTR_COOP_GROUP_MASK_REGIDS
	.align		4
        /*009c*/ 	.byte	0x04, 0x29
        /*009e*/ 	.short	(.L_312 - .L_311)


	//   ....[0]....
.L_311:
        /*00a0*/ 	.word	0xffffffff


	//   ....[1]....
        /*00a4*/ 	.word	0xffffffff


	//   ....[2]....
        /*00a8*/ 	.word	0xffffffff


	//   ....[3]....
        /*00ac*/ 	.word	0xffffffff


	//   ....[4]....
        /*00b0*/ 	.word	0xffffffff


	//   ....[5]....
        /*00b4*/ 	.word	0xffffffff


	//   ....[6]....
        /*00b8*/ 	.word	0xffffffff


	//   ....[7]....
        /*00bc*/ 	.word	0xffffffff


	//   ....[8]....
        /*00c0*/ 	.word	0xffffffff


	//   ....[9]....
        /*00c4*/ 	.word	0xffffffff


	//   ....[10]....
        /*00c8*/ 	.word	0xffffffff


	//   ....[11]....
        /*00cc*/ 	.word	0xffffffff


	//   ....[12]....
        /*00d0*/ 	.word	0xffffffff


	//   ....[13]....
        /*00d4*/ 	.word	0xffffffff


	//   ....[14]....
        /*00d8*/ 	.word	0xffffffff


	//   ....[15]....
        /*00dc*/ 	.word	0xffffffff


	//   ....[16]....
        /*00e0*/ 	.word	0xffffffff


	//   ....[17]....
        /*00e4*/ 	.word	0xffffffff


	//   ....[18]....
        /*00e8*/ 	.word	0xffffffff


	//   ....[19]....
        /*00ec*/ 	.word	0xffffffff


	//   ....[20]....
        /*00f0*/ 	.word	0xffffffff


	//   ....[21]....
        /*00f4*/ 	.word	0xffffffff


	//   ....[22]....
        /*00f8*/ 	.word	0xffffffff


	//   ....[23]....
        /*00fc*/ 	.word	0xffffffff


	//   ....[24]....
        /*0100*/ 	.word	0xffffffff


	//   ....[25]....
        /*0104*/ 	.word	0xffffffff


	//   ....[26]....
        /*0108*/ 	.word	0xffffffff


	//   ....[27]....
        /*010c*/ 	.word	0xffffffff


	//   ....[28]....
        /*0110*/ 	.word	0xffffffff


	//   ....[29]....
        /*0114*/ 	.word	0xffffffff


	//   ....[30]....
        /*0118*/ 	.word	0xffffffff


	//   ....[31]....
        /*011c*/ 	.word	0xffffffff


	//   ....[32]....
        /*0120*/ 	.word	0xffffffff


	//   ....[33]....
        /*0124*/ 	.word	0xffffffff


	//   ....[34]....
        /*0128*/ 	.word	0xffffffff


	//   ....[35]....
        /*012c*/ 	.word	0xffffffff


	//   ....[36]....
        /*0130*/ 	.word	0xffffffff


	//   ....[37]....
        /*0134*/ 	.word	0xffffffff


	//   ....[38]....
        /*0138*/ 	.word	0xffffffff


	//   ....[39]....
        /*013c*/ 	.word	0xffffffff


	//   ....[40]....
        /*0140*/ 	.word	0xffffffff


	//   ....[41]....
        /*0144*/ 	.word	0xffffffff


	//   ....[42]....
        /*0148*/ 	.word	0xffffffff


	//   ....[43]....
        /*014c*/ 	.word	0xffffffff


	//   ....[44]....
        /*0150*/ 	.word	0xffffffff


	//   ....[45]....
        /*0154*/ 	.word	0xffffffff


	//   ....[46]....
        /*0158*/ 	.word	0xffffffff


	//   ....[47]....
        /*015c*/ 	.word	0xffffffff


	//   ....[48]....
        /*0160*/ 	.word	0xffffffff


	//   ....[49]....
        /*0164*/ 	.word	0xffffffff


	//   ....[50]....
        /*0168*/ 	.word	0xffffffff


	//   ....[51]....
        /*016c*/ 	.word	0xffffffff


	//   ....[52]....
        /*0170*/ 	.word	0xffffffff


	//   ....[53]....
        /*0174*/ 	.word	0xffffffff


	//   ....[54]....
        /*0178*/ 	.word	0xffffffff


	//   ....[55]....
        /*017c*/ 	.word	0xffffffff


	//   ....[56]....
        /*0180*/ 	.word	0xffffffff


	//   ....[57]....
        /*0184*/ 	.word	0xffffffff


	//   ....[58]....
        /*0188*/ 	.word	0xffffffff


	//   ....[59]....
        /*018c*/ 	.word	0xffffffff


	//   ....[60]....
        /*0190*/ 	.word	0xffffffff


	//   ....[61]....
        /*0194*/ 	.word	0xffffffff


	//   ....[62]....
        /*0198*/ 	.word	0xffffffff


	//   ....[63]....
        /*019c*/ 	.word	0xffffffff


	//   ....[64]....
        /*01a0*/ 	.word	0xffffffff


	//   ....[65]....
        /*01a4*/ 	.word	0xffffffff


	//   ....[66]....
        /*01a8*/ 	.word	0xffffffff


	//   ....[67]....
        /*01ac*/ 	.word	0xffffffff


	//   ....[68]....
        /*01b0*/ 	.word	0xffffffff


	//   ....[69]....
        /*01b4*/ 	.word	0xffffffff


	//   ....[70]....
        /*01b8*/ 	.word	0xffffffff


	//   ....[71]....
        /*01bc*/ 	.word	0xffffffff


	//   ....[72]....
        /*01c0*/ 	.word	0xffffffff


	//   ....[73]....
        /*01c4*/ 	.word	0xffffffff


	//   ....[74]....
        /*01c8*/ 	.word	0xffffffff


	//   ....[75]....
        /*01cc*/ 	.word	0xffffffff


	//   ....[76]....
        /*01d0*/ 	.word	0xffffffff


	//   ....[77]....
        /*01d4*/ 	.word	0xffffffff


	//   ....[78]....
        /*01d8*/ 	.word	0xffffffff


	//   ....[79]....
        /*01dc*/ 	.word	0xffffffff


	//   ....[80]....
        /*01e0*/ 	.word	0xffffffff


	//   ....[81]....
        /*01e4*/ 	.word	0xffffffff


	//   ....[82]....
        /*01e8*/ 	.word	0xffffffff


	//   ....[83]....
        /*01ec*/ 	.word	0xffffffff


	//   ....[84]....
        /*01f0*/ 	.word	0xffffffff


	//   ....[85]....
        /*01f4*/ 	.word	0xffffffff


	//   ....[86]....
        /*01f8*/ 	.word	0xffffffff


	//   ....[87]....
        /*01fc*/ 	.word	0xffffffff


	//   ....[88]....
        /*0200*/ 	.word	0xffffffff


	//   ....[89]....
        /*0204*/ 	.word	0xffffffff


	//   ....[90]....
        /*0208*/ 	.word	0xffffffff


	//   ....[91]....
        /*020c*/ 	.word	0xffffffff


	//   ....[92]....
        /*0210*/ 	.word	0xffffffff


	//   ....[93]....
        /*0214*/ 	.word	0xffffffff


	//   ....[94]....
        /*0218*/ 	.word	0xffffffff


	//   ....[95]....
        /*021c*/ 	.word	0xffffffff


	//   ....[96]....
        /*0220*/ 	.word	0xffffffff


	//   ....[97]....
        /*0224*/ 	.word	0xffffffff


	//   ....[98]....
        /*0228*/ 	.word	0xffffffff


	//   ....[99]....
        /*022c*/ 	.word	0xffffffff


	//   ....[100]....
        /*0230*/ 	.word	0xffffffff


	//   ....[101]....
        /*0234*/ 	.word	0xffffffff


	//   ....[102]....
        /*0238*/ 	.word	0xffffffff


	//   ....[103]....
        /*023c*/ 	.word	0xffffffff


	//   ....[104]....
        /*0240*/ 	.word	0xffffffff


	//   ....[105]....
        /*0244*/ 	.word	0xffffffff


	//   ....[106]....
        /*0248*/ 	.word	0xffffffff


	//   ....[107]....
        /*024c*/ 	.word	0xffffffff


	//   ....[108]....
        /*0250*/ 	.word	0xffffffff


	//   ....[109]....
        /*0254*/ 	.word	0xffffffff


	//   ....[110]....
        /*0258*/ 	.word	0xffffffff


	//   ....[111]....
        /*025c*/ 	.word	0xffffffff


	//   ....[112]....
        /*0260*/ 	.word	0xffffffff


	//----- nvinfo : EIATTR_COOP_GROUP_INSTR_OFFSETS
	.align		4
.L_312:
        /*0264*/ 	.byte	0x04, 0x28
        /*0266*/ 	.short	(.L_314 - .L_313)


	//   ....[0]....
.L_313:
        /*0268*/ 	.word	0x000000a0


	//   ....[1]....
        /*026c*/ 	.word	0x000028e0


	//   ....[2]....
        /*0270*/ 	.word	0x00002940


	//   ....[3]....
        /*0274*/ 	.word	0x00003100


	//   ....[4]....
        /*0278*/ 	.word	0x00003120


	//   ....[5]....
        /*027c*/ 	.word	0x00003870


	//   ....[6]....
        /*0280*/ 	.word	0x00003890


	//   ....[7]....
        /*0284*/ 	.word	0x00003fe0


	//   ....[8]....
        /*0288*/ 	.word	0x00003ff0


	//   ....[9]....
        /*028c*/ 	.word	0x00004810


	//   ....[10]....
        /*0290*/ 	.word	0x00004850


	//   ....[11]....
        /*0294*/ 	.word	0x00005600


	//   ....[12]....
        /*0298*/ 	.word	0x00005630


	//   ....[13]....
        /*029c*/ 	.word	0x00005dc0


	//   ....[14]....
        /*02a0*/ 	.word	0x00005df0


	//   ....[15]....
        /*02a4*/ 	.word	0x00006580


	//   ....[16]....
        /*02a8*/ 	.word	0x000065a0


	//   ....[17]....
        /*02ac*/ 	.word	0x00006d50


	//   ....[18]....
        /*02b0*/ 	.word	0x00006d80


	//   ....[19]....
        /*02b4*/ 	.word	0x00006e90


	//   ....[20]....
        /*02b8*/ 	.word	0x00006ec0


	//   ....[21]....
        /*02bc*/ 	.word	0x00006f90


	//   ....[22]....
        /*02c0*/ 	.word	0x00006fc0


	//   ....[23]....
        /*02c4*/ 	.word	0x00007090


	//   ....[24]....
        /*02c8*/ 	.word	0x000070b0


	//   ....[25]....
        /*02cc*/ 	.word	0x00007630


	//   ....[26]....
        /*02d0*/ 	.word	0x00007650


	//   ....[27]....
        /*02d4*/ 	.word	0x00007720


	//   ....[28]....
        /*02d8*/ 	.word	0x00007750


	//   ....[29]....
        /*02dc*/ 	.word	0x00007820


	//   ....[30]....
        /*02e0*/ 	.word	0x00007850


	//   ....[31]....
        /*02e4*/ 	.word	0x00007920


	//   ....[32]....
        /*02e8*/ 	.word	0x00007950


	//   ....[33]....
        /*02ec*/ 	.word	0x00008650


	//   ....[34]....
        /*02f0*/ 	.word	0x00008690


	//   ....[35]....
        /*02f4*/ 	.word	0x000086d0


	//   ....[36]....
        /*02f8*/ 	.word	0x00008710


	//   ....[37]....
        /*02fc*/ 	.word	0x00008770


	//   ....[38]....
        /*0300*/ 	.word	0x000087b0


	//   ....[39]....
        /*0304*/ 	.word	0x000087e0


	//   ....[40]....
        /*0308*/ 	.word	0x00008810


	//   ....[41]....
        /*030c*/ 	.word	0x00008a10


	//   ....[42]....
        /*0310*/ 	.word	0x00008a50


	//   ....[43]....
        /*0314*/ 	.word	0x00008a60


	//   ....[44]....
        /*0318*/ 	.word	0x00008af0


	//   ....[45]....
        /*031c*/ 	.word	0x00008b00


	//   ....[46]....
        /*0320*/ 	.word	0x00008c70


	//   ....[47]....
        /*0324*/ 	.word	0x00008ca0


	//   ....[48]....
        /*0328*/ 	.word	0x00008cc0


	//   ....[49]....
        /*032c*/ 	.word	0x0000c7f0


	//   ....[50]....
        /*0330*/ 	.word	0x0000c930


	//   ....[51]....
        /*0334*/ 	.word	0x0000c960


	//   ....[52]....
        /*0338*/ 	.word	0x0000c990


	//   ....[53]....
        /*033c*/ 	.word	0x0000c9c0


	//   ....[54]....
        /*0340*/ 	.word	0x0000c9f0


	//   ....[55]....
        /*0344*/ 	.word	0x0000ca20


	//   ....[56]....
        /*0348*/ 	.word	0x0000ca80


	//   ....[57]....
        /*034c*/ 	.word	0x0000e3c0


	//   ....[58]....
        /*0350*/ 	.word	0x0000e3e0


	//   ....[59]....
        /*0354*/ 	.word	0x0000e3f0


	//   ....[60]....
        /*0358*/ 	.word	0x0000e400


	//   ....[61]....
        /*035c*/ 	.word	0x0000e410


	//   ....[62]....
        /*0360*/ 	.word	0x0000e420


	//   ....[63]....
        /*0364*/ 	.word	0x0000e430


	//   ....[64]....
        /*0368*/ 	.word	0x0000e450


	//   ....[65]....
        /*036c*/ 	.word	0x0000f0e0


	//   ....[66]....
        /*0370*/ 	.word	0x0000f150


	//   ....[67]....
        /*0374*/ 	.word	0x0000f170


	//   ....[68]....
        /*0378*/ 	.word	0x0000f190


	//   ....[69]....
        /*037c*/ 	.word	0x00010e30


	//   ....[70]....
        /*0380*/ 	.word	0x00010e40


	//   ....[71]....
        /*0384*/ 	.word	0x00010e50


	//   ....[72]....
        /*0388*/ 	.word	0x00010e60


	//   ....[73]....
        /*038c*/ 	.word	0x00010e70


	//   ....[74]....
        /*0390*/ 	.word	0x00010e80


	//   ....[75]....
        /*0394*/ 	.word	0x00010e90


	//   ....[76]....
        /*0398*/ 	.word	0x00010ec0


	//   ....[77]....
        /*039c*/ 	.word	0x000112c0


	//   ....[78]....
        /*03a0*/ 	.word	0x000112e0


	//   ....[79]....
        /*03a4*/ 	.word	0x00011300


	//   ....[80]....
        /*03a8*/ 	.word	0x00011320


	//   ....[81]....
        /*03ac*/ 	.word	0x00011470


	//   ....[82]....
        /*03b0*/ 	.word	0x00011490


	//   ....[83]....
        /*03b4*/ 	.word	0x000114d0


	//   ....[84]....
        /*03b8*/ 	.word	0x00011500


	//   ....[85]....
        /*03bc*/ 	.word	0x00012da0


	//   ....[86]....
        /*03c0*/ 	.word	0x00012dc0


	//   ....[87]....
        /*03c4*/ 	.word	0x00012de0


	//   ....[88]....
        /*03c8*/ 	.word	0x00012e00


	//   ....[89]....
        /*03cc*/ 	.word	0x00014d90


	//   ....[90]....
        /*03d0*/ 	.word	0x00014dc0


	//   ....[91]....
        /*03d4*/ 	.word	0x00014e10


	//   ....[92]....
        /*03d8*/ 	.word	0x00014e20


	//   ....[93]....
        /*03dc*/ 	.word	0x000160d0


	//   ....[94]....
        /*03e0*/ 	.word	0x00016110


	//   ....[95]....
        /*03e4*/ 	.word	0x00016150


	//   ....[96]....
        /*03e8*/ 	.word	0x00016190


	//   ....[97]....
        /*03ec*/ 	.word	0x00016340


	//   ....[98]....
        /*03f0*/ 	.word	0x00016350


	//   ....[99]....
        /*03f4*/ 	.word	0x00016440


	//   ....[100]....
        /*03f8*/ 	.word	0x00016470


	//   ....[101]....
        /*03fc*/ 	.word	0x00016540


	//   ....[102]....
        /*0400*/ 	.word	0x00016570


	//   ....[103]....
        /*0404*/ 	.word	0x00016640


	//   ....[104]....
        /*0408*/ 	.word	0x00016660


	//   ....[105]....
        /*040c*/ 	.word	0x00016f10


	//   ....[106]....
        /*0410*/ 	.word	0x00016f20


	//   ....[107]....
        /*0414*/ 	.word	0x00016ff0


	//   ....[108]....
        /*0418*/ 	.word	0x00017020


	//   ....[109]....
        /*041c*/ 	.word	0x000170f0


	//   ....[110]....
        /*0420*/ 	.word	0x00017120


	//   ....[111]....
        /*0424*/ 	.word	0x000171f0


	//   ....[112]....
        /*0428*/ 	.word	0x00017210


	//----- nvinfo : EIATTR_EXIT_INSTR_OFFSETS
	.align		4
.L_314:
        /*042c*/ 	.byte	0x04, 0x1c
        /*042e*/ 	.short	(.L_316 - .L_315)


	//   ....[0]....
.L_315:
        /*0430*/ 	.word	0x00000450


	//   ....[1]....
        /*0434*/ 	.word	0x00016670


	//   ....[2]....
        /*0438*/ 	.word	0x000166c0


	//   ....[3]....
        /*043c*/ 	.word	0x00016720


	//   ....[4]....
        /*0440*/ 	.word	0x00017220


	//   ....[5]....
        /*0444*/ 	.word	0x00017270


	//   ....[6]....
        /*0448*/ 	.word	0x000172d0


	//----- nvinfo : EIATTR_CTAIDZ_USED
	.align		4
.L_316:
        /*044c*/ 	.byte	0x01, 0x04
	.zero		2


	//----- nvinfo : EIATTR_MAX_THREADS
	.align		4
        /*0450*/ 	.byte	0x04, 0x05
        /*0452*/ 	.short	(.L_318 - .L_317)
.L_317:
        /*0454*/ 	.word	0x00000100
        /*0458*/ 	.word	0x00000001
        /*045c*/ 	.word	0x00000001


	//----- nvinfo : EIATTR_CRS_STACK_SIZE
	.align		4
.L_318:
        /*0460*/ 	.byte	0x04, 0x1e
        /*0462*/ 	.short	(.L_320 - .L_319)
.L_319:
        /*0464*/ 	.word	0x00000000
.L_320:


//--------------------- .nv.info._ZN7cutlass13device_kernelIN5flash19enable_sm80_to_sm89INS1_16FlashAttnFwdSm80INS1_25CollectiveMainloopFwdSm80ILi8ELi1ELb1EN4cute5tupleIJNS5_1CILi128EEENS7_ILi96EEES8_EEELi128ENS_10bfloat16_tEfNS_4arch4Sm80ELb0ELb1ELb1ELb0ELb1ELb0ELb1ELb0EEENS1_21CollectiveEpilogueFwdINS6_IJS8_S8_S9_EEENS6_IJNS7_ILi1EEESH_SH_EEESB_SD_Li256ELb0ELb1ELb0ELb0EEENS1_19SingleTileSchedulerILb0ELb0ELb1ELi128EEEEEEEEEvNT_6ParamsE --------------------------
	.section	.nv.info._ZN7cutlass13device_kernelIN5flash19enable_sm80_to_sm89INS1_16FlashAttnFwdSm80INS1_25CollectiveMainloopFwdSm80ILi8ELi1ELb1EN4cute5tupleIJNS5_1CILi128EEENS7_ILi96EEES8_EEELi128ENS_10bfloat16_tEfNS_4arch4Sm80ELb0ELb1ELb1ELb0ELb1ELb0ELb1ELb0EEENS1_21CollectiveEpilogueFwdINS6_IJS8_S8_S9_EEENS6_IJNS7_ILi1EEESH_SH_EEESB_SD_Li256ELb0ELb1ELb0ELb0EEENS1_19SingleTileSchedulerILb0ELb0ELb1ELi128EEEEEEEEEvNT_6ParamsE,"",@"SHT_CUDA_INFO"
	.sectionflags	@""
	.align	4


	//----- nvinfo : EIATTR_CUDA_API_VERSION
	.align		4
        /*0000*/ 	.byte	0x04, 0x37
        /*0002*/ 	.short	(.L_322 - .L_321)
.L_321:
        /*0004*/ 	.word	0x00000082


	//----- nvinfo : EIATTR_SW2861232_WAR
	.align		4
.L_322:
        /*0008*/ 	.byte	0x01, 0x35
	.zero		2


	//----- nvinfo : EIATTR_PARAM_CBANK
	.align		4
        /*000c*/ 	.byte	0x04, 0x0a
        /*000e*/ 	.short	(.L_324 - .L_323)
	.align		4
.L_323:
        /*0010*/ 	.word	index@(.nv.constant0._ZN7cutlass13device_kernelIN5flash19enable_sm80_to_sm89INS1_16FlashAttnFwdSm80INS1_25CollectiveMainloopFwdSm80ILi8ELi1ELb1EN4cute5tupleIJNS5_1CILi128EEENS7_ILi96EEES8_EEELi128ENS_10bfloat16_tEfNS_4arch4Sm80ELb0ELb1ELb1ELb0ELb1ELb0ELb1ELb0EEENS1_21CollectiveEpilogueFwdINS6_IJS8_S8_S9_EEENS6_IJNS7_ILi1EEESH_SH_EEESB_SD_Li256ELb0ELb1ELb0ELb0EEENS1_19SingleTileSchedulerILb0ELb0ELb1ELi128EEEEEEEEEvNT_6ParamsE)
        /*0014*/ 	.short	0x0160
        /*0016*/ 	.short	0x0418


	//----- nvinfo : EIATTR_CBANK_PARAM_SIZE
	.align		4
.L_324:
        /*0018*/ 	.byte	0x03, 0x19
        /*001a*/ 	.short	0x0418


	//----- nvinfo : EIATTR_KPARAM_INFO
	.align		4
        /*001c*/ 	.byte	0x04, 0x17
        /*001e*/ 	.short	(.L_326 - .L_325)
.L_325:
        /*0020*/ 	.word	0x00000000
        /*0024*/ 	.short	0x0000
        /*0026*/ 	.short	0x0000
        /*0028*/ 	.byte	0x00, 0xf0, 0x61, 0x10


	//----- nvinfo : EIATTR_MAXREG_COUNT
	.align		4
.L_326:
        /*002c*/ 	.byte	0x03, 0x1b
        /*002e*/ 	.short	0x00ff


	//----- nvinfo : EIATTR_NUM_BARRIERS
	.align		4
        /*0030*/ 	.byte	0x02, 0x4c
        /*0032*/ 	.byte	0x02
	.zero		1


	//----- nvinfo : EIATTR_MERCURY_ISA_VERSION
	.align		4
        /*0034*/ 	.byte	0x03, 0x5f
        /*0036*/ 	.short	0x0000


	//----- nvinfo : EIATTR_COOP_GROUP_MASK_REGIDS
	.align		4
        /*0038*/ 	.byte	0x04, 0x29
        /*003a*/ 	.short	(.L_328 - .L_327)


	//   ....[0]....
.L_327:
        /*003c*/ 	.word	0xffffffff


	//   ....[1]....
        /*0040*/ 	.word	0xffffffff


	//   ....[2]....
        /*0044*/ 	.word	0xffffffff


	//   ....[3]....
        /*0048*/ 	.word	0xffffffff


	//   ....[4]....
        /*004c*/ 	.word	0xffffffff


	//   ....[5]....
        /*0050*/ 	.word	0xffffffff


	//   ....[6]....
        /*0054*/ 	.word	0xffffffff


	//   ....[7]....
        /*0058*/ 	.word	0xffffffff


	//   ....[8]....
        /*005c*/ 	.word	0xffffffff


	//   ....[9]....
        /*0060*/ 	.word	0xffffffff


	//   ....[10]....
        /*0064*/ 	.word	0xffffffff


	//   ....[11]....
        /*0068*/ 	.word	0xffffffff


	//   ....[12]....
        /*006c*/ 	.word	0xffffffff


	//   ....[13]....
        /*0070*/ 	.word	0xffffffff


	//   ....[14]....
        /*0074*/ 	.word	0xffffffff


	//   ....[15]....
        /*0078*/ 	.word	0xffffffff


	//   ....[16]....
        /*007c*/ 	.word	0xffffffff


	//   ....[17]....
        /*0080*/ 	.word	0xffffffff


	//   ....[18]....
        /*0084*/ 	.word	0xffffffff


	//   ....[19]....
        /*0088*/ 	.word	0xffffffff


	//   ....[20]....
        /*008c*/ 	.word	0xffffffff


	//   ....[21]....
        /*0090*/ 	.word	0xffffffff


	//   ....[22]....
        /*0094*/ 	.word	0xffffffff


	//   ....[23]....
        /*0098*/ 	.word	0xffffffff


	//   ....[24]....
        /*009c*/ 	.word	0xffffffff


	//   ....[25]....
        /*00a0*/ 	.word	0xffffffff


	//   ....[26]....
        /*00a4*/ 	.word	0xffffffff


	//   ....[27]....
        /*00a8*/ 	.word	0xffffffff


	//   ....[28]....
        /*00ac*/ 	.word	0xffffffff


	//   ....[29]....
        /*00b0*/ 	.word	0xffffffff


	//   ....[30]....
        /*00b4*/ 	.word	0xffffffff


	//   ....[31]....
        /*00b8*/ 	.word	0xffffffff


	//   ....[32]....
        /*00bc*/ 	.word	0xffffffff


	//   ....[33]....
        /*00c0*/ 	.word	0xffffffff


	//   ....[34]....
        /*00c4*/ 	.word	0xffffffff


	//   ....[35]....
        /*00c8*/ 	.word	0xffffffff


	//   ....[36]....
        /*00cc*/ 	.word	0xffffffff


	//   ....[37]....
        /*00d0*/ 	.word	0xffffffff


	//   ....[38]....
        /*00d4*/ 	.word	0xffffffff


	//   ....[39]....
        /*00d8*/ 	.word	0xffffffff


	//   ....[40]....
        /*00dc*/ 	.word	0xffffffff


	//   ....[41]....
        /*00e0*/ 	.word	0xffffffff


	//   ....[42]....
        /*00e4*/ 	.word	0xffffffff


	//   ....[43]....
        /*00e8*/ 	.word	0xffffffff


	//   ....[44]....
        /*00ec*/ 	.word	0xffffffff


	//   ....[45]....
        /*00f0*/ 	.word	0xffffffff


	//   ....[46]....
        /*00f4*/ 	.word	0xffffffff


	//   ....[47]....
        /*00f8*/ 	.word	0xffffffff


	//   ....[48]....
        /*00fc*/ 	.word	0xffffffff


	//   ....[49]....
        /*0100*/ 	.word	0xffffffff


	//   ....[50]....
        /*0104*/ 	.word	0xffffffff


	//   ....[51]....
        /*0108*/ 	.word	0xffffffff


	//   ....[52]....
        /*010c*/ 	.word	0xffffffff


	//   ....[53]....
        /*0110*/ 	.word	0xffffffff


	//   ....[54]....
        /*0114*/ 	.word	0xffffffff


	//   ....[55]....
        /*0118*/ 	.word	0xffffffff


	//   ....[56]....
        /*011c*/ 	.word	0xffffffff


	//   ....[57]....
        /*0120*/ 	.word	0xffffffff


	//   ....[58]....
        /*0124*/ 	.word	0xffffffff


	//   ....[59]....
        /*0128*/ 	.word	0xffffffff


	//   ....[60]....
        /*012c*/ 	.word	0xffffffff


	//   ....[61]....
        /*0130*/ 	.word	0xffffffff


	//   ....[62]....
        /*0134*/ 	.word	0xffffffff


	//   ....[63]....
        /*0138*/ 	.word	0xffffffff


	//   ....[64]....
        /*013c*/ 	.word	0xffffffff


	//   ....[65]....
        /*0140*/ 	.word	0xffffffff


	//   ....[66]....
        /*0144*/ 	.word	0xffffffff


	//   ....[67]....
        /*0148*/ 	.word	0xffffffff


	//   ....[68]....
        /*014c*/ 	.word	0xffffffff


	//   ....[69]....
        /*0150*/ 	.word	0xffffffff


	//   ....[70]....
        /*0154*/ 	.word	0xffffffff


	//   ....[71]....
        /*0158*/ 	.word	0xffffffff


	//   ....[72]....
        /*015c*/ 	.word	0xffffffff


	//   ....[73]....
        /*0160*/ 	.word	0xffffffff


	//   ....[74]....
        /*0164*/ 	.word	0xffffffff


	//   ....[75]....
        /*0168*/ 	.word	0xffffffff


	//   ....[76]....
        /*016c*/ 	.word	0xffffffff


	//   ....[77]....
        /*0170*/ 	.word	0xffffffff


	//   ....[78]....
        /*0174*/ 	.word	0xffffffff


	//   ....[79]....
        /*0178*/ 	.word	0xffffffff


	//   ....[80]....
        /*017c*/ 	.word	0xffffffff


	//   ....[81]....
        /*0180*/ 	.word	0xffffffff


	//   ....[82]....
        /*0184*/ 	.word	0xffffffff


	//   ....[83]....
        /*0188*/ 	.word	0xffffffff


	//   ....[84]....
        /*018c*/ 	.word	0xffffffff


	//   ....[85]....
        /*0190*/ 	.word	0xffffffff


	//   ....[86]....
        /*0194*/ 	.word	0xffffffff


	//   ....[87]....
        /*0198*/ 	.word	0xffffffff


	//   ....[88]....
        /*019c*/ 	.word	0xffffffff


	//   ....[89]....
        /*01a0*/ 	.word	0xffffffff


	//   ....[90]....
        /*01a4*/ 	.word	0xffffffff


	//   ....[91]....
        /*01a8*/ 	.word	0xffffffff


	//   ....[92]....
        /*01ac*/ 	.word	0xffffffff


	//   ....[93]....
        /*01b0*/ 	.word	0xffffffff


	//   ....[94]....
        /*01b4*/ 	.word	0xffffffff


	//   ....[95]....
        /*01b8*/ 	.word	0xffffffff


	//   ....[96]....
        /*01bc*/ 	.word	0xffffffff


	//   ....[97]....
        /*01c0*/ 	.word	0xffffffff


	//   ....[98]....
        /*01c4*/ 	.word	0xffffffff


	//   ....[99]....
        /*01c8*/ 	.word	0xffffffff


	//   ....[100]....
        /*01cc*/ 	.word	0xffffffff


	//   ....[101]....
        /*01d0*/ 	.word	0xffffffff


	//   ....[102]....
        /*01d4*/ 	.word	0xffffffff


	//   ....[103]....
        /*01d8*/ 	.word	0xffffffff


	//   ....[104]....
        /*01dc*/ 	.word	0xffffffff


	//   ....[105]....
        /*01e0*/ 	.word	0xffffffff


	//   ....[106]....
        /*01e4*/ 	.word	0xffffffff


	//   ....[107]....
        /*01e8*/ 	.word	0xffffffff


	//----- nvinfo : EIATTR_COOP_GROUP_INSTR_OFFSETS
	.align		4
.L_328:
        /*01ec*/ 	.byte	0x04, 0x28
        /*01ee*/ 	.short	(.L_330 - .L_329)


	//   ....[0]....
.L_329:
        /*01f0*/ 	.word	0x00000fd0


	//   ....[1]....
        /*01f4*/ 	.word	0x00001010


	//   ....[2]....
        /*01f8*/ 	.word	0x00001050


	//   ....[3]....
        /*01fc*/ 	.word	0x00001090


	//   ....[4]....
        /*0200*/ 	.word	0x000010c0


	//   ....[5]....
        /*0204*/ 	.word	0x00001140


	//   ....[6]....
        /*0208*/ 	.word	0x000012d0


	//   ....[7]....
        /*020c*/ 	.word	0x00001300


	//   ....[8]....
        /*0210*/ 	.word	0x00001520


	//   ....[9]....
        /*0214*/ 	.word	0x00001550


	//   ....[10]....
        /*0218*/ 	.word	0x00001570


	//   ....[11]....
        /*021c*/ 	.word	0x00001590


	//   ....[12]....
        /*0220*/ 	.word	0x000015a0


	//   ....[13]....
        /*0224*/ 	.word	0x000015b0


	//   ....[14]....
        /*0228*/ 	.word	0x00001b40


	//   ....[15]....
        /*022c*/ 	.word	0x00001b60


	//   ....[16]....
        /*0230*/ 	.word	0x00001b80


	//   ....[17]....
        /*0234*/ 	.word	0x00001b90


	//   ....[18]....
        /*0238*/ 	.word	0x00001bb0


	//   ....[19]....
        /*023c*/ 	.word	0x00001bc0


	//   ....[20]....
        /*0240*/ 	.word	0x00002860


	//   ....[21]....
        /*0244*/ 	.word	0x00002880


	//   ....[22]....
        /*0248*/ 	.word	0x00002890


	//   ....[23]....
        /*024c*/ 	.word	0x000028a0


	//   ....[24]....
        /*0250*/ 	.word	0x000028b0


	//   ....[25]....
        /*0254*/ 	.word	0x000028c0


	//   ....[26]....
        /*0258*/ 	.word	0x00002d30


	//   ....[27]....
        /*025c*/ 	.word	0x00003130


	//   ....[28]....
        /*0260*/ 	.word	0x00004920


	//   ....[29]....
        /*0264*/ 	.word	0x00004a80


	//   ....[30]....
        /*0268*/ 	.word	0x00004a90


	//   ....[31]....
        /*026c*/ 	.word	0x00004ae0


	//   ....[32]....
        /*0270*/ 	.word	0x00006260


	//   ....[33]....
        /*0274*/ 	.word	0x00006280


	//   ....[34]....
        /*0278*/ 	.word	0x000062a0


	//   ....[35]....
        /*027c*/ 	.word	0x000062b0


	//   ....[36]....
        /*0280*/ 	.word	0x000062c0


	//   ....[37]....
        /*0284*/ 	.word	0x000062d0


	//   ....[38]....
        /*0288*/ 	.word	0x00007440


	//   ....[39]....
        /*028c*/ 	.word	0x00007460


	//   ....[40]....
        /*0290*/ 	.word	0x00007480


	//   ....[41]....
        /*0294*/ 	.word	0x00007490


	//   ....[42]....
        /*0298*/ 	.word	0x000074a0


	//   ....[43]....
        /*029c*/ 	.word	0x000074b0


	//   ....[44]....
        /*02a0*/ 	.word	0x00007690


	//   ....[45]....
        /*02a4*/ 	.word	0x000078c0


	//   ....[46]....
        /*02a8*/ 	.word	0x000088d0


	//   ....[47]....
        /*02ac*/ 	.word	0x00008a50


	//   ....[48]....
        /*02b0*/ 	.word	0x00008cd0


	//   ....[49]....
        /*02b4*/ 	.word	0x00008dc0


	//   ....[50]....
        /*02b8*/ 	.word	0x0000aa90


	//   ....[51]....
        /*02bc*/ 	.word	0x0000aab0


	//   ....[52]....
        /*02c0*/ 	.word	0x0000aad0


	//   ....[53]....
        /*02c4*/ 	.word	0x0000aae0


	//   ....[54]....
        /*02c8*/ 	.word	0x0000aaf0


	//   ....[55]....
        /*02cc*/ 	.word	0x0000ab00


	//   ....[56]....
        /*02d0*/ 	.word	0x0000bc70


	//   ....[57]....
        /*02d4*/ 	.word	0x0000bc90


	//   ....[58]....
        /*02d8*/ 	.word	0x0000bcb0


	//   ....[59]....
        /*02dc*/ 	.word	0x0000bcc0


	//   ....[60]....
        /*02e0*/ 	.word	0x0000bcd0


	//   ....[61]....
        /*02e4*/ 	.word	0x0000bce0


	//   ....[62]....
        /*02e8*/ 	.word	0x0000c190


	//   ....[63]....
        /*02ec*/ 	.word	0x0000c1a0


	//   ....[64]....
        /*02f0*/ 	.word	0x0000c1d0


	//   ....[65]....
        /*02f4*/ 	.word	0x0000c1e0


	//   ....[66]....
        /*02f8*/ 	.word	0x0000dcb0


	//   ....[67]....
        /*02fc*/ 	.word	0x0000dcd0


	//   ....[68]....
        /*0300*/ 	.word	0x0000dcf0


	//   ....[69]....
        /*0304*/ 	.word	0x0000dd10


	//   ....[70]....
        /*0308*/ 	.word	0x0000dd50


	//   ....[71]....
        /*030c*/ 	.word	0x0000ddf0


	//   ....[72]....
        /*0310*/ 	.word	0x0000ee30


	//   ....[73]....
        /*0314*/ 	.word	0x0000ee40


	//   ....[74]....
        /*0318*/ 	.word	0x0000ee50


	//   ....[75]....
        /*031c*/ 	.word	0x0000ee60


	//   ....[76]....
        /*0320*/ 	.word	0x0000ee70


	//   ....[77]....
        /*0324*/ 	.word	0x0000ee80


	//   ....[78]....
        /*0328*/ 	.word	0x0000f090


	//   ....[79]....
        /*032c*/ 	.word	0x0000f540


	//   ....[80]....
        /*0330*/ 	.word	0x00010310


	//   ....[81]....
        /*0334*/ 	.word	0x00010610


	//   ....[82]....
        /*0338*/ 	.word	0x00010660


	//   ....[83]....
        /*033c*/ 	.word	0x00010720


	//   ....[84]....
        /*0340*/ 	.word	0x00011f30


	//   ....[85]....
        /*0344*/ 	.word	0x00011f60


	//   ....[86]....
        /*0348*/ 	.word	0x00011fa0


	//   ....[87]....
        /*034c*/ 	.word	0x00011fb0


	//   ....[88]....
        /*0350*/ 	.word	0x00013130


	//   ....[89]....
        /*0354*/ 	.word	0x00013140


	//   ....[90]....
        /*0358*/ 	.word	0x00013160


	//   ....[91]....
        /*035c*/ 	.word	0x00013180


	//   ....[92]....
        /*0360*/ 	.word	0x000131a0


	//   ....[93]....
        /*0364*/ 	.word	0x000131c0


	//   ....[94]....
        /*0368*/ 	.word	0x00013340


	//   ....[95]....
        /*036c*/ 	.word	0x00013370


	//   ....[96]....
        /*0370*/ 	.word	0x00013440


	//   ....[97]....
        /*0374*/ 	.word	0x00013470


	//   ....[98]....
        /*0378*/ 	.word	0x00013540


	//   ....[99]....
        /*037c*/ 	.word	0x00013560


	//   ....[100]....
        /*0380*/ 	.word	0x00013b90


	//   ....[101]....
        /*0384*/ 	.word	0x00013bc0


	//   ....[102]....
        /*0388*/ 	.word	0x00013c90


	//   ....[103]....
        /*038c*/ 	.word	0x00013cc0


	//   ....[104]....
        /*0390*/ 	.word	0x00013d90


	//   ....[105]....
        /*0394*/ 	.word	0x00013dc0


	//   ....[106]....
        /*0398*/ 	.word	0x00013e90


	//   ....[107]....
        /*039c*/ 	.word	0x00013eb0


	//----- nvinfo : EIATTR_EXIT_INSTR_OFFSETS
	.align		4
.L_330:
        /*03a0*/ 	.byte	0x04, 0x1c
        /*03a2*/ 	.short	(.L_332 - .L_331)


	//   ....[0]....
.L_331:
        /*03a4*/ 	.word	0x00000030


	//   ....[1]....
        /*03a8*/ 	.word	0x00013570


	//   ....[2]....
        /*03ac*/ 	.word	0x000135c0


	//   ....[3]....
        /*03b0*/ 	.word	0x00013620


	//   ....[4]....
        /*03b4*/ 	.word	0x00013ec0


	//   ....[5]....
        /*03b8*/ 	.word	0x00013f10


	//   ....[6]....
        /*03bc*/ 	.word	0x00013f70


	//----- nvinfo : EIATTR_CTAIDZ_USED
	.align		4
.L_332:
        /*03c0*/ 	.byte	0x01, 0x04
	.zero		2


	//----- nvinfo : EIATTR_MAX_THREADS
	.align		4
        /*03c4*/ 	.byte	0x04, 0x05
        /*03c6*/ 	.short	(.L_334 - .L_333)
.L_333:
        /*03c8*/ 	.word	0x00000100
        /*03cc*/ 	.word	0x00000001
        /*03d0*/ 	.word	0x00000001


	//----- nvinfo : EIATTR_CRS_STACK_SIZE
	.align		4
.L_334:
        /*03d4*/ 	.byte	0x04, 0x1e
        /*03d6*/ 	.short	(.L_336 - .L_335)
.L_335:
        /*03d8*/ 	.word	0x00000000
.L_336:


//--------------------- .nv.info._ZN7cutlass13device_kernelIN5flash19enable_sm80_to_sm89INS1_16FlashAttnFwdSm80INS1_25CollectiveMainloopFwdSm80ILi8ELi1ELb1EN4cute5tupleIJNS5_1CILi128EEENS7_ILi96EEES8_EEELi128ENS_10bfloat16_tEfNS_4arch4Sm80ELb0ELb1ELb1ELb1ELb1ELb0ELb1ELb0EEENS1_21CollectiveEpilogueFwdINS6_IJS8_S8_S9_EEENS6_IJNS7_ILi1EEESH_SH_EEESB_SD_Li256ELb1ELb1ELb0ELb0EEENS1_19SingleTileSchedulerILb1ELb0ELb1ELi128EEEEEEEEEvNT_6ParamsE --------------------------
	.section	.nv.info._ZN7cutlass13device_kernelIN5flash19enable_sm80_to_sm89INS1_16FlashAttnFwdSm80INS1_25CollectiveMainloopFwdSm80ILi8ELi1ELb1EN4cute5tupleIJNS5_1CILi128EEENS7_ILi96EEES8_EEELi128ENS_10bfloat16_tEfNS_4arch4Sm80ELb0ELb1ELb1ELb1ELb1ELb0ELb1ELb0EEENS1_21CollectiveEpilogueFwdINS6_IJS8_S8_S9_EEENS6_IJNS7_ILi1EEESH_SH_EEESB_SD_Li256ELb1ELb1ELb0ELb0EEENS1_19SingleTileSchedulerILb1ELb0ELb1ELi128EEEEEEEEEvNT_6ParamsE,"",@"SHT_CUDA_INFO"
	.sectionflags	@""
	.align	4


	//----- nvinfo : EIATTR_CUDA_API_VERSION
	.align		4
        /*0000*/ 	.byte	0x04, 0x37
        /*0002*/ 	.short	(.L_338 - .L_337)
.L_337:
        /*0004*/ 	.word	0x00000082


	//----- nvinfo : EIATTR_SW2861232_WAR
	.align		4
.L_338:
        /*0008*/ 	.byte	0x01, 0x35
	.zero		2


	//----- nvinfo : EIATTR_PARAM_CBANK
	.align		4
        /*000c*/ 	.byte	0x04, 0x0a
        /*000e*/ 	.short	(.L_340 - .L_339)
	.align		4
.L_339:
        /*0010*/ 	.word	index@(.nv.constant0._ZN7cutlass13device_kernelIN5flash19enable_sm80_to_sm89INS1_16FlashAttnFwdSm80INS1_25CollectiveMainloopFwdSm80ILi8ELi1ELb1EN4cute5tupleIJNS5_1CILi128EEENS7_ILi96EEES8_EEELi128ENS_10bfloat16_tEfNS_4arch4Sm80ELb0ELb1ELb1ELb1ELb1ELb0ELb1ELb0EEENS1_21CollectiveEpilogueFwdINS6_IJS8_S8_S9_EEENS6_IJNS7_ILi1EEESH_SH_EEESB_SD_Li256ELb1ELb1ELb0ELb0EEENS1_19SingleTileSchedulerILb1ELb0ELb1ELi128EEEEEEEEEvNT_6ParamsE)
        /*0014*/ 	.short	0x0160
        /*0016*/ 	.short	0x0418


	//----- nvinfo : EIATTR_CBANK_PARAM_SIZE
	.align		4
.L_340:
        /*0018*/ 	.byte	0x03, 0x19
        /*001a*/ 	.short	0x0418


	//----- nvinfo : EIATTR_KPARAM_INFO
	.align		4
        /*001c*/ 	.byte	0x04, 0x17
        /*001e*/ 	.short	(.L_342 - .L_341)
.L_341:
        /*0020*/ 	.word	0x00000000
        /*0024*/ 	.short	0x0000
        /*0026*/ 	.short	0x0000
        /*0028*/ 	.byte	0x00, 0xf0, 0x61, 0x10


	//----- nvinfo : EIATTR_MAXREG_COUNT
	.align		4
.L_342:
        /*002c*/ 	.byte	0x03, 0x1b
        /*002e*/ 	.short	0x00ff


	//----- nvinfo : EIATTR_NUM_BARRIERS
	.align		4
        /*0030*/ 	.byte	0x02, 0x4c
        /*0032*/ 	.byte	0x02
	.zero		1


	//----- nvinfo : EIATTR_ANNOTATIONS
	.align		4
        /*0034*/ 	.byte	0x04, 0x55
        /*0036*/ 	.short	(.L_344 - .L_343)


	//   ....[0]....
.L_343:
        /* <DEDUP_REMOVED lines=17> */
        /*013c*/ 	.byte	0xe0, 0x24, 0x01, 0x00, 0x01, 0x00, 0x00, 0x00, 0x70, 0x37, 0x01, 0x00


	//----- nvinfo : EIATTR_MERCURY_ISA_VERSION
	.align		4
.L_344:
        /*0148*/ 	.byte	0x03, 0x5f
        /*014a*/ 	.short	0x0000


	//----- nvinfo : EIATTR_COOP_GROUP_MASK_REGIDS
	.align		4
        /*014c*/ 	.byte	0x04, 0x29
        /*014e*/ 	.short	(.L_346 - .L_345)


	//   ....[0]....
.L_345:
        /*0150*/ 	.word	0xffffffff


	//   ....[1]....
        /*0154*/ 	.word	0xffffffff


	//   ....[2]....
        /*0158*/ 	.word	0xffffffff


	//   ....[3]....
        /*015c*/ 	.word	0xffffffff


	//   ....[4]....
        /*0160*/ 	.word	0xffffffff


	//   ....[5]....
        /*0164*/ 	.word	0xffffffff


	//   ....[6]....
        /*0168*/ 	.word	0xffffffff


	//   ....[7]....
        /*016c*/ 	.word	0xffffffff


	//   ....[8]....
        /*0170*/ 	.word	0xffffffff


	//   ....[9]....
        /*0174*/ 	.word	0xffffffff


	//   ....[10]....
        /*0178*/ 	.word	0xffffffff


	//   ....[11]....
        /*017c*/ 	.word	0xffffffff


	//   ....[12]....
        /*0180*/ 	.word	0xffffffff


	//   ....[13]....
        /*0184*/ 	.word	0xffffffff


	//   ....[14]....
        /*0188*/ 	.word	0xffffffff


	//   ....[15]....
        /*018c*/ 	.word	0xffffffff


	//   ....[16]....
        /*0190*/ 	.word	0xffffffff


	//   ....[17]....
        /*0194*/ 	.word	0xffffffff


	//   ....[18]....
        /*0198*/ 	.word	0xffffffff


	//   ....[19]....
        /*019c*/ 	.word	0xffffffff


	//   ....[20]....
        /*01a0*/ 	.word	0xffffffff


	//   ....[21]....
        /*01a4*/ 	.word	0xffffffff


	//   ....[22]....
        /*01a8*/ 	.word	0xffffffff


	//   ....[23]....
        /*01ac*/ 	.word	0xffffffff


	//   ....[24]....
        /*01b0*/ 	.word	0xffffffff


	//   ....[25]....
        /*01b4*/ 	.word	0xffffffff


	//   ....[26]....
        /*01b8*/ 	.word	0xffffffff


	//   ....[27]....
        /*01bc*/ 	.word	0xffffffff


	//   ....[28]....
        /*01c0*/ 	.word	0xffffffff


	//   ....[29]....
        /*01c4*/ 	.word	0xffffffff


	//   ....[30]....
        /*01c8*/ 	.word	0xffffffff


	//   ....[31]....
        /*01cc*/ 	.word	0xffffffff


	//   ....[32]....
        /*01d0*/ 	.word	0xffffffff


	//   ....[33]....
        /*01d4*/ 	.word	0xffffffff


	//   ....[34]....
        /*01d8*/ 	.word	0xffffffff


	//   ....[35]....
        /*01dc*/ 	.word	0xffffffff


	//   ....[36]....
        /*01e0*/ 	.word	0xffffffff


	//   ....[37]....
        /*01e4*/ 	.word	0xffffffff


	//   ....[38]....
        /*01e8*/ 	.word	0xffffffff


	//   ....[39]....
        /*01ec*/ 	.word	0xffffffff


	//   ....[40]....
        /*01f0*/ 	.word	0xffffffff


	//   ....[41]....
        /*01f4*/ 	.word	0xffffffff


	//   ....[42]....
        /*01f8*/ 	.word	0xffffffff


	//   ....[43]....
        /*01fc*/ 	.word	0xffffffff


	//   ....[44]....
        /*0200*/ 	.word	0xffffffff


	//   ....[45]....
        /*0204*/ 	.word	0xffffffff


	//   ....[46]....
        /*0208*/ 	.word	0xffffffff


	//   ....[47]....
        /*020c*/ 	.word	0xffffffff


	//   ....[48]....
        /*0210*/ 	.word	0xffffffff


	//   ....[49]....
        /*0214*/ 	.word	0xffffffff


	//   ....[50]....
        /*0218*/ 	.word	0xffffffff


	//   ....[51]....
        /*021c*/ 	.word	0xffffffff


	//   ....[52]....
        /*0220*/ 	.word	0xffffffff


	//   ....[53]....
        /*0224*/ 	.word	0xffffffff


	//   ....[54]....
        /*0228*/ 	.word	0xffffffff


	//   ....[55]....
        /*022c*/ 	.word	0xffffffff


	//   ....[56]....
        /*0230*/ 	.word	0xffffffff


	//   ....[57]....
        /*0234*/ 	.word	0xffffffff


	//   ....[58]....
        /*0238*/ 	.word	0xffffffff


	//   ....[59]....
        /*023c*/ 	.word	0xffffffff


	//   ....[60]....
        /*0240*/ 	.word	0xffffffff


	//   ....[61]....
        /*0244*/ 	.word	0xffffffff


	//   ....[62]....
        /*0248*/ 	.word	0xffffffff


	//   ....[63]....
        /*024c*/ 	.word	0xffffffff


	//   ....[64]....
        /*0250*/ 	.word	0xffffffff


	//   ....[65]....
        /*0254*/ 	.word	0xffffffff


	//   ....[66]....
        /*0258*/ 	.word	0xffffffff


	//   ....[67]....
        /*025c*/ 	.word	0xffffffff


	//   ....[68]....
        /*0260*/ 	.word	0xffffffff


	//   ....[69]....
        /*0264*/ 	.word	0xffffffff


	//   ....[70]....
        /*0268*/ 	.word	0xffffffff


	//   ....[71]....
        /*026c*/ 	.word	0xffffffff


	//   ....[72]....
        /*0270*/ 	.word	0xffffffff


	//   ....[73]....
        /*0274*/ 	.word	0xffffffff


	//   ....[74]....
        /*0278*/ 	.word	0xffffffff


	//   ....[75]....
        /*027c*/ 	.word	0xffffffff


	//   ....[76]....
        /*0280*/ 	.word	0xffffffff


	//   ....[77]....
        /*0284*/ 	.word	0xffffffff


	//   ....[78]....
        /*0288*/ 	.word	0xffffffff


	//   ....[79]....
        /*028c*/ 	.word	0xffffffff


	//   ....[80]....
        /*0290*/ 	.word	0xffffffff


	//   ....[81]....
        /*0294*/ 	.word	0xffffffff


	//   ....[82]....
        /*0298*/ 	.word	0xffffffff


	//   ....[83]....
        /*029c*/ 	.word	0xffffffff


	//   ....[84]....
        /*02a0*/ 	.word	0xffffffff


	//   ....[85]....
        /*02a4*/ 	.word	0xffffffff


	//   ....[86]....
        /*02a8*/ 	.word	0xffffffff


	//   ....[87]....
        /*02ac*/ 	.word	0xffffffff


	//   ....[88]....
        /*02b0*/ 	.word	0xffffffff


	//   ....[89]....
        /*02b4*/ 	.word	0xffffffff


	//   ....[90]....
        /*02b8*/ 	.word	0xffffffff


	//   ....[91]....
        /*02bc*/ 	.word	0xffffffff


	//   ....[92]....
        /*02c0*/ 	.word	0xffffffff


	//   ....[93]....
        /*02c4*/ 	.word	0xffffffff


	//   ....[94]....
        /*02c8*/ 	.word	0xffffffff


	//   ....[95]....
        /*02cc*/ 	.word	0xffffffff


	//   ....[96]....
        /*02d0*/ 	.word	0xffffffff


	//   ....[97]....
        /*02d4*/ 	.word	0xffffffff


	//   ....[98]....
        /*02d8*/ 	.word	0xffffffff


	//   ....[99]....
        /*02dc*/ 	.word	0xffffffff


	//   ....[100]....
        /*02e0*/ 	.word	0xffffffff


	//   ....[101]....
        /*02e4*/ 	.word	0xffffffff


	//   ....[102]....
        /*02e8*/ 	.word	0xffffffff


	//   ....[103]....
        /*02ec*/ 	.word	0xffffffff


	//   ....[104]....
        /*02f0*/ 	.word	0xffffffff


	//   ....[105]....
        /*02f4*/ 	.word	0xffffffff


	//   ....[106]....
        /*02f8*/ 	.word	0xffffffff


	//   ....[107]....
        /*02fc*/ 	.word	0xffffffff


	//   ....[108]....
        /*0300*/ 	.word	0xffffffff


	//----- nvinfo : EIATTR_COOP_GROUP_INSTR_OFFSETS
	.align		4
.L_346:
        /*0304*/ 	.byte	0x04, 0x28
        /*0306*/ 	.short	(.L_348 - .L_347)


	//   ....[0]....
.L_347:
        /*0308*/ 	.word	0x00000090


	//   ....[1]....
        /*030c*/ 	.word	0x00001260


	//   ....[2]....
        /*0310*/ 	.word	0x00001290


	//   ....[3]....
        /*0314*/ 	.word	0x000012c0


	//   ....[4]....
        /*0318*/ 	.word	0x00001340


	//   ....[5]....
        /*031c*/ 	.word	0x00001470


	//   ....[6]....
        /*0320*/ 	.word	0x00001490


	//   ....[7]....
        /*0324*/ 	.word	0x00001510


	//   ....[8]....
        /*0328*/ 	.word	0x00001540


	//   ....[9]....
        /*032c*/ 	.word	0x00001660


	//   ....[10]....
        /*0330*/ 	.word	0x00001670


	//   ....[11]....
        /*0334*/ 	.word	0x000016d0


	//   ....[12]....
        /*0338*/ 	.word	0x00001700


	//   ....[13]....
        /*033c*/ 	.word	0x00001840


	//   ....[14]....
        /*0340*/ 	.word	0x00001860


	//   ....[15]....
        /*0344*/ 	.word	0x000018b0


	//   ....[16]....
        /*0348*/ 	.word	0x000018d0


	//   ....[17]....
        /*034c*/ 	.word	0x000018f0


	//   ....[18]....
        /*0350*/ 	.word	0x00001910


	//   ....[19]....
        /*0354*/ 	.word	0x00001920


	//   ....[20]....
        /*0358*/ 	.word	0x00001930


	//   ....[21]....
        /*035c*/ 	.word	0x00002b20


	//   ....[22]....
        /*0360*/ 	.word	0x00002b50


	//   ....[23]....
        /*0364*/ 	.word	0x00002b80


	//   ....[24]....
        /*0368*/ 	.word	0x00002be0


	//   ....[25]....
        /*036c*/ 	.word	0x00002c00


	//   ....[26]....
        /*0370*/ 	.word	0x00002c20


	//   ....[27]....
        /*0374*/ 	.word	0x00003180


	//   ....[28]....
        /*0378*/ 	.word	0x000033f0


	//   ....[29]....
        /*037c*/ 	.word	0x00004380


	//   ....[30]....
        /*0380*/ 	.word	0x00004800


	//   ....[31]....
        /*0384*/ 	.word	0x00004990


	//   ....[32]....
        /*0388*/ 	.word	0x000049c0


	//   ....[33]....
        /*038c*/ 	.word	0x00006260


	//   ....[34]....
        /*0390*/ 	.word	0x00006270


	//   ....[35]....
        /*0394*/ 	.word	0x00006280


	//   ....[36]....
        /*0398*/ 	.word	0x00006290


	//   ....[37]....
        /*039c*/ 	.word	0x000062a0


	//   ....[38]....
        /*03a0*/ 	.word	0x000062b0


	//   ....[39]....
        /*03a4*/ 	.word	0x000074e0


	//   ....[40]....
        /*03a8*/ 	.word	0x000074f0


	//   ....[41]....
        /*03ac*/ 	.word	0x00007500


	//   ....[42]....
        /*03b0*/ 	.word	0x00007510


	//   ....[43]....
        /*03b4*/ 	.word	0x00007520


	//   ....[44]....
        /*03b8*/ 	.word	0x00007530


	//   ....[45]....
        /*03bc*/ 	.word	0x00007700


	//   ....[46]....
        /*03c0*/ 	.word	0x00007910


	//   ....[47]....
        /*03c4*/ 	.word	0x000088c0


	//   ....[48]....
        /*03c8*/ 	.word	0x00008b40


	//   ....[49]....
        /*03cc*/ 	.word	0x00008b90


	//   ....[50]....
        /*03d0*/ 	.word	0x00008c20


	//   ....[51]....
        /*03d4*/ 	.word	0x0000a9e0


	//   ....[52]....
        /*03d8*/ 	.word	0x0000a9f0


	//   ....[53]....
        /*03dc*/ 	.word	0x0000aa00


	//   ....[54]....
        /*03e0*/ 	.word	0x0000aa10


	//   ....[55]....
        /*03e4*/ 	.word	0x0000aa20


	//   ....[56]....
        /*03e8*/ 	.word	0x0000aa30


	//   ....[57]....
        /*03ec*/ 	.word	0x0000bc60


	//   ....[58]....
        /*03f0*/ 	.word	0x0000bc70


	//   ....[59]....
        /*03f4*/ 	.word	0x0000bc80


	//   ....[60]....
        /*03f8*/ 	.word	0x0000bc90


	//   ....[61]....
        /*03fc*/ 	.word	0x0000bca0


	//   ....[62]....
        /*0400*/ 	.word	0x0000bcb0


	//   ....[63]....
        /*0404*/ 	.word	0x0000c150


	//   ....[64]....
        /*0408*/ 	.word	0x0000c170


	//   ....[65]....
        /*040c*/ 	.word	0x0000c1a0


	//   ....[66]....
        /*0410*/ 	.word	0x0000c1b0


	//   ....[67]....
        /*0414*/ 	.word	0x0000dd60


	//   ....[68]....
        /*0418*/ 	.word	0x0000dd80


	//   ....[69]....
        /*041c*/ 	.word	0x0000dda0


	//   ....[70]....
        /*0420*/ 	.word	0x0000ddc0


	//   ....[71]....
        /*0424*/ 	.word	0x0000df10


	//   ....[72]....
        /*0428*/ 	.word	0x0000df30


	//   ....[73]....
        /*042c*/ 	.word	0x0000efb0


	//   ....[74]....
        /*0430*/ 	.word	0x0000efc0


	//   ....[75]....
        /*0434*/ 	.word	0x0000efd0


	//   ....[76]....
        /*0438*/ 	.word	0x0000efe0


	//   ....[77]....
        /*043c*/ 	.word	0x0000eff0


	//   ....[78]....
        /*0440*/ 	.word	0x0000f000


	//   ....[79]....
        /*0444*/ 	.word	0x0000f1b0


	//   ....[80]....
        /*0448*/ 	.word	0x0000fb10


	//   ....[81]....
        /*044c*/ 	.word	0x00010200


	//   ....[82]....
        /*0450*/ 	.word	0x00010380


	//   ....[83]....
        /*0454*/ 	.word	0x00010670


	//   ....[84]....
        /*0458*/ 	.word	0x00010700


	//   ....[85]....
        /*045c*/ 	.word	0x00011f00


	//   ....[86]....
        /*0460*/ 	.word	0x00011f30


	//   ....[87]....
        /*0464*/ 	.word	0x00011f80


	//   ....[88]....
        /*0468*/ 	.word	0x00011f90


	//   ....[89]....
        /*046c*/ 	.word	0x00013130


	//   ....[90]....
        /*0470*/ 	.word	0x00013160


	//   ....[91]....
        /*0474*/ 	.word	0x00013190


	//   ....[92]....
        /*0478*/ 	.word	0x000131c0


	//   ....[93]....
        /*047c*/ 	.word	0x00013380


	//   ....[94]....
        /*0480*/ 	.word	0x00013390


	//   ....[95]....
        /*0484*/ 	.word	0x00013480


	//   ....[96]....
        /*0488*/ 	.word	0x000134b0


	//   ....[97]....
        /*048c*/ 	.word	0x00013580


	//   ....[98]....
        /*0490*/ 	.word	0x000135b0


	//   ....[99]....
        /*0494*/ 	.word	0x00013680


	//   ....[100]....
        /*0498*/ 	.word	0x000136a0


	//   ....[101]....
        /*049c*/ 	.word	0x00013de0


	//   ....[102]....
        /*04a0*/ 	.word	0x00013e00


	//   ....[103]....
        /*04a4*/ 	.word	0x00013ee0


	//   ....[104]....
        /*04a8*/ 	.word	0x00013f10


	//   ....[105]....
        /*04ac*/ 	.word	0x00013fe0


	//   ....[106]....
        /*04b0*/ 	.word	0x00014010


	//   ....[107]....
        /*04b4*/ 	.word	0x000140e0


	//   ....[108]....
        /*04b8*/ 	.word	0x00014100


	//----- nvinfo : EIATTR_EXIT_INSTR_OFFSETS
	.align		4
.L_348:
        /*04bc*/ 	.byte	0x04, 0x1c
        /*04be*/ 	.short	(.L_350 - .L_349)


	//   ....[0]....
.L_349:
        /*04c0*/ 	.word	0x00000370


	//   ....[1]....
        /*04c4*/ 	.word	0x000136b0


	//   ....[2]....
        /*04c8*/ 	.word	0x00013700


	//   ....[3]....
        /*04cc*/ 	.word	0x00013760


	//   ....[4]....
        /*04d0*/ 	.word	0x00014110


	//   ....[5]....
        /*04d4*/ 	.word	0x00014160


	//   ....[6]....
        /*04d8*/ 	.word	0x000141c0


	//----- nvinfo : EIATTR_CTAIDZ_USED
	.align		4
.L_350:
        /*04dc*/ 	.byte	0x01, 0x04
	.zero		2


	//----- nvinfo : EIATTR_MAX_THREADS
	.align		4
        /*04e0*/ 	.byte	0x04, 0x05
        /*04e2*/ 	.short	(.L_352 - .L_351)
.L_351:
        /*04e4*/ 	.word	0x00000100
        /*04e8*/ 	.word	0x00000001
        /*04ec*/ 	.word	0x00000001


	//----- nvinfo : EIATTR_CRS_STACK_SIZE
	.align		4
.L_352:
        /*04f0*/ 	.byte	0x04, 0x1e
        /*04f2*/ 	.short	(.L_354 - .L_353)
.L_353:
        /*04f4*/ 	.word	0x00000000
.L_354:


//--------------------- .nv.info._ZN7cutlass13device_kernelIN5flash19enable_sm80_to_sm89INS1_16FlashAttnFwdSm80INS1_25CollectiveMainloopFwdSm80ILi8ELi1ELb1EN4cute5tupleIJNS5_1CILi128EEENS7_ILi96EEES8_EEELi128ENS_10bfloat16_tEfNS_4arch4Sm80ELb0ELb1ELb1ELb1ELb1ELb1ELb1ELb0EEENS1_21CollectiveEpilogueFwdINS6_IJS8_S8_S9_EEENS6_IJNS7_ILi1EEESH_SH_EEESB_SD_Li256ELb1ELb1ELb0ELb0EEENS1_19SingleTileSchedulerILb1ELb0ELb1ELi128EEEEEEEEEvNT_6ParamsE --------------------------
	.section	.nv.info._ZN7cutlass13device_kernelIN5flash19enable_sm80_to_sm89INS1_16FlashAttnFwdSm80INS1_25CollectiveMainloopFwdSm80ILi8ELi1ELb1EN4cute5tupleIJNS5_1CILi128EEENS7_ILi96EEES8_EEELi128ENS_10bfloat16_tEfNS_4arch4Sm80ELb0ELb1ELb1ELb1ELb1ELb1ELb1ELb0EEENS1_21CollectiveEpilogueFwdINS6_IJS8_S8_S9_EEENS6_IJNS7_ILi1EEESH_SH_EEESB_SD_Li256ELb1ELb1ELb0ELb0EEENS1_19SingleTileSchedulerILb1ELb0ELb1ELi128EEEEEEEEEvNT_6ParamsE,"",@"SHT_CUDA_INFO"
	.sectionflags	@""
	.align	4


	//----- nvinfo : EIATTR_CUDA_API_VERSION
	.align		4
        /*0000*/ 	.byte	0x04, 0x37
        /*0002*/ 	.short	(.L_356 - .L_355)
.L_355:
        /*0004*/ 	.word	0x00000082


	//----- nvinfo : EIATTR_SW2861232_WAR
	.align		4
.L_356:
        /*0008*/ 	.byte	0x01, 0x35
	.zero		2


	//----- nvinfo : EIATTR_PARAM_CBANK
	.align		4
        /*000c*/ 	.byte	0x04, 0x0a
        /*000e*/ 	.short	(.L_358 - .L_357)
	.align		4
.L_357:
        /*0010*/ 	.word	index@(.nv.constant0._ZN7cutlass13device_kernelIN5flash19enable_sm80_to_sm89INS1_16FlashAttnFwdSm80INS1_25CollectiveMainloopFwdSm80ILi8ELi1ELb1EN4cute5tupleIJNS5_1CILi128EEENS7_ILi96EEES8_EEELi128ENS_10bfloat16_tEfNS_4arch4Sm80ELb0ELb1ELb1ELb1ELb1ELb1ELb1ELb0EEENS1_21CollectiveEpilogueFwdINS6_IJS8_S8_S9_EEENS6_IJNS7_ILi1EEESH_SH_EEESB_SD_Li256ELb1ELb1ELb0ELb0EEENS1_19SingleTileSchedulerILb1ELb0ELb1ELi128EEEEEEEEEvNT_6ParamsE)
        /*0014*/ 	.short	0x0160
        /*0016*/ 	.short	0x0418


	//----- nvinfo : EIATTR_CBANK_PARAM_SIZE
	.align		4
.L_358:
        /*0018*/ 	.byte	0x03, 0x19
        /*001a*/ 	.short	0x0418


	//----- nvinfo : EIATTR_KPARAM_INFO
	.align		4
        /*001c*/ 	.byte	0x04, 0x17
        /*001e*/ 	.short	(.L_360 - .L_359)
.L_359:
        /*0020*/ 	.word	0x00000000
        /*0024*/ 	.short	0x0000
        /*0026*/ 	.short	0x0000
        /*0028*/ 	.byte	0x00, 0xf0, 0x61, 0x10


	//----- nvinfo : EIATTR_MAXREG_COUNT
	.align		4
.L_360:
        /*002c*/ 	.byte	0x03, 0x1b
        /*002e*/ 	.short	0x00ff


	//----- nvinfo : EIATTR_NUM_BARRIERS
	.align		4
        /*0030*/ 	.byte	0x02, 0x4c
        /*0032*/ 	.byte	0x02
	.zero		1


	//----- nvinfo : EIATTR_ANNOTATIONS
	.align		4
        /*0034*/ 	.byte	0x04, 0x55
        /*0036*/ 	.short	(.L_362 - .L_361)


	//   ....[0]....
.L_361:
        /* <DEDUP_REMOVED lines=22> */


	//----- nvinfo : EIATTR_MERCURY_ISA_VERSION
	.align		4
.L_362:
        /*0180*/ 	.byte	0x03, 0x5f
        /*0182*/ 	.short	0x0000


	//----- nvinfo : EIATTR_COOP_GROUP_MASK_REGIDS
	.align		4
        /*0184*/ 	.byte	0x04, 0x29
        /*0186*/ 	.short	(.L_364 - .L_363)


	//   ....[0]....
.L_363:
        /*0188*/ 	.word	0xffffffff


	//   ....[1]....
        /*018c*/ 	.word	0xffffffff


	//   ....[2]....
        /*0190*/ 	.word	0xffffffff


	//   ....[3]....
        /*0194*/ 	.word	0xffffffff


	//   ....[4]....
        /*0198*/ 	.word	0xffffffff


	//   ....[5]....
        /*019c*/ 	.word	0xffffffff


	//   ....[6]....
        /*01a0*/ 	.word	0xffffffff


	//   ....[7]....
        /*01a4*/ 	.word	0xffffffff


	//   ....[8]....
        /*01a8*/ 	.word	0xffffffff


	//   ....[9]....
        /*01ac*/ 	.word	0xffffffff


	//   ....[10]....
        /*01b0*/ 	.word	0xffffffff


	//   ....[11]....
        /*01b4*/ 	.word	0xffffffff


	//   ....[12]....
        /*01b8*/ 	.word	0xffffffff


	//   ....[13]....
        /*01bc*/ 	.word	0xffffffff


	//   ....[14]....
        /*01c0*/ 	.word	0xffffffff


	//   ....[15]....
        /*01c4*/ 	.word	0xffffffff


	//   ....[16]....
        /*01c8*/ 	.word	0xffffffff


	//   ....[17]....
        /*01cc*/ 	.word	0xffffffff


	//   ....[18]....
        /*01d0*/ 	.word	0xffffffff


	//   ....[19]....
        /*01d4*/ 	.word	0xffffffff


	//   ....[20]....
        /*01d8*/ 	.word	0xffffffff


	//   ....[21]....
        /*01dc*/ 	.word	0xffffffff


	//   ....[22]....
        /*01e0*/ 	.word	0xffffffff


	//   ....[23]....
        /*01e4*/ 	.word	0xffffffff


	//   ....[24]....
        /*01e8*/ 	.word	0xffffffff


	//   ....[25]....
        /*01ec*/ 	.word	0xffffffff


	//   ....[26]....
        /*01f0*/ 	.word	0xffffffff


	//   ....[27]....
        /*01f4*/ 	.word	0xffffffff


	//   ....[28]....
        /*01f8*/ 	.word	0xffffffff


	//   ....[29]....
        /*01fc*/ 	.word	0xffffffff


	//   ....[30]....
        /*0200*/ 	.word	0xffffffff


	//   ....[31]....
        /*0204*/ 	.word	0xffffffff


	//   ....[32]....
        /*0208*/ 	.word	0xffffffff


	//   ....[33]....
        /*020c*/ 	.word	0xffffffff


	//   ....[34]....
        /*0210*/ 	.word	0xffffffff


	//   ....[35]....
        /*0214*/ 	.word	0xffffffff


	//   ....[36]....
        /*0218*/ 	.word	0xffffffff


	//   ....[37]....
        /*021c*/ 	.word	0xffffffff


	//   ....[38]....
        /*0220*/ 	.word	0xffffffff


	//   ....[39]....
        /*0224*/ 	.word	0xffffffff


	//   ....[40]....
        /*0228*/ 	.word	0xffffffff


	//   ....[41]....
        /*022c*/ 	.word	0xffffffff


	//   ....[42]....
        /*0230*/ 	.word	0xffffffff


	//   ....[43]....
        /*0234*/ 	.word	0xffffffff


	//   ....[44]....
        /*0238*/ 	.word	0xffffffff


	//   ....[45]....
        /*023c*/ 	.word	0xffffffff


	//   ....[46]....
        /*0240*/ 	.word	0xffffffff


	//   ....[47]....
        /*0244*/ 	.word	0xffffffff


	//   ....[48]....
        /*0248*/ 	.word	0xffffffff


	//   ....[49]....
        /*024c*/ 	.word	0xffffffff


	//   ....[50]....
        /*0250*/ 	.word	0xffffffff


	//   ....[51]....
        /*0254*/ 	.word	0xffffffff


	//   ....[52]....
        /*0258*/ 	.word	0xffffffff


	//   ....[53]....
        /*025c*/ 	.word	0xffffffff


	//   ....[54]....
        /*0260*/ 	.word	0xffffffff


	//   ....[55]....
        /*0264*/ 	.word	0xffffffff


	//   ....[56]....
        /*0268*/ 	.word	0xffffffff


	//   ....[57]....
        /*026c*/ 	.word	0xffffffff


	//   ....[58]....
        /*0270*/ 	.word	0xffffffff


	//   ....[59]....
        /*0274*/ 	.word	0xffffffff


	//   ....[60]....
        /*0278*/ 	.word	0xffffffff


	//   ....[61]....
        /*027c*/ 	.word	0xffffffff


	//   ....[62]....
        /*0280*/ 	.word	0xffffffff


	//   ....[63]....
        /*0284*/ 	.word	0xffffffff


	//   ....[64]....
        /*0288*/ 	.word	0xffffffff


	//   ....[65]....
        /*028c*/ 	.word	0xffffffff


	//   ....[66]....
        /*0290*/ 	.word	0xffffffff


	//   ....[67]....
        /*0294*/ 	.word	0xffffffff


	//   ....[68]....
        /*0298*/ 	.word	0xffffffff


	//   ....[69]....
        /*029c*/ 	.word	0xffffffff


	//   ....[70]....
        /*02a0*/ 	.word	0xffffffff


	//   ....[71]....
        /*02a4*/ 	.word	0xffffffff


	//   ....[72]....
        /*02a8*/ 	.word	0xffffffff


	//   ....[73]....
        /*02ac*/ 	.word	0xffffffff


	//   ....[74]....
        /*02b0*/ 	.word	0xffffffff


	//   ....[75]....
        /*02b4*/ 	.word	0xffffffff


	//   ....[76]....
        /*02b8*/ 	.word	0xffffffff


	//   ....[77]....
        /*02bc*/ 	.word	0xffffffff


	//   ....[78]....
        /*02c0*/ 	.word	0xffffffff


	//   ....[79]....
        /*02c4*/ 	.word	0xffffffff


	//   ....[80]....
        /*02c8*/ 	.word	0xffffffff


	//   ....[81]....
        /*02cc*/ 	.word	0xffffffff


	//   ....[82]....
        /*02d0*/ 	.word	0xffffffff


	//   ....[83]....
        /*02d4*/ 	.word	0xffffffff


	//   ....[84]....
        /*02d8*/ 	.word	0xffffffff


	//   ....[85]....
        /*02dc*/ 	.word	0xffffffff


	//   ....[86]....
        /*02e0*/ 	.word	0xffffffff


	//   ....[87]....
        /*02e4*/ 	.word	0xffffffff


	//   ....[88]....
        /*02e8*/ 	.word	0xffffffff


	//   ....[89]....
        /*02ec*/ 	.word	0xffffffff


	//   ....[90]....
        /*02f0*/ 	.word	0xffffffff


	//   ....[91]....
        /*02f4*/ 	.word	0xffffffff


	//   ....[92]....
        /*02f8*/ 	.word	0xffffffff


	//   ....[93]....
        /*02fc*/ 	.word	0xffffffff


	//   ....[94]....
        /*0300*/ 	.word	0xffffffff


	//   ....[95]....
        /*0304*/ 	.word	0xffffffff


	//   ....[96]....
        /*0308*/ 	.word	0xffffffff


	//   ....[97]....
        /*030c*/ 	.word	0xffffffff


	//   ....[98]....
        /*0310*/ 	.word	0xffffffff


	//   ....[99]....
        /*0314*/ 	.word	0xffffffff


	//   ....[100]....
        /*0318*/ 	.word	0xffffffff


	//   ....[101]....
        /*031c*/ 	.word	0xffffffff


	//   ....[102]....
        /*0320*/ 	.word	0xffffffff


	//   ....[103]....
        /*0324*/ 	.word	0xffffffff


	//   ....[104]....
        /*0328*/ 	.word	0xffffffff


	//   ....[105]....
        /*032c*/ 	.word	0xffffffff


	//   ....[106]....
        /*0330*/ 	.word	0xffffffff


	//   ....[107]....
        /*0334*/ 	.word	0xffffffff


	//   ....[108]....
        /*0338*/ 	.word	0xffffffff


	//   ....[109]....
        /*033c*/ 	.word	0xffffffff


	//   ....[110]....
        /*0340*/ 	.word	0xffffffff


	//   ....[111]....
        /*0344*/ 	.word	0xffffffff


	//   ....[112]....
        /*0348*/ 	.word	0xffffffff


	//   ....[113]....
        /*034c*/ 	.word	0xffffffff


	//   ....[114]....
        /*0350*/ 	.word	0xffffffff


	//   ....[115]....
        /*0354*/ 	.word	0xffffffff


	//   ....[116]....
        /*0358*/ 	.word	0xffffffff


	//   ....[117]....
        /*035c*/ 	.word	0xffffffff


	//   ....[118]....
        /*0360*/ 	.word	0xffffffff


	//   ....[119]....
        /*0364*/ 	.word	0xffffffff


	//   ....[120]....
        /*0368*/ 	.word	0xffffffff


	//   ....[121]....
        /*036c*/ 	.word	0xffffffff


	//   ....[122]....
        /*0370*/ 	.word	0xffffffff


	//   ....[123]....
        /*0374*/ 	.word	0xffffffff


	//   ....[124]....
        /*0378*/ 	.word	0xffffffff


	//   ....[125]....
        /*037c*/ 	.word	0xffffffff


	//   ....[126]....
        /*0380*/ 	.word	0xffffffff


	//   ....[127]....
        /*0384*/ 	.word	0xffffffff


	//   ....[128]....
        /*0388*/ 	.word	0xffffffff


	//   ....[129]....
        /*038c*/ 	.word	0xffffffff


	//   ....[130]....
        /*0390*/ 	.word	0xffffffff


	//   ....[131]....
        /*0394*/ 	.word	0xffffffff


	//   ....[132]....
        /*0398*/ 	.word	0xffffffff


	//   ....[133]....
        /*039c*/ 	.word	0xffffffff


	//   ....[134]....
        /*03a0*/ 	.word	0xffffffff


	//   ....[135]....
        /*03a4*/ 	.word	0xffffffff


	//   ....[136]....
        /*03a8*/ 	.word	0xffffffff


	//   ....[137]....
        /*03ac*/ 	.word	0xffffffff


	//   ....[138]....
        /*03b0*/ 	.word	0xffffffff


	//   ....[139]....
        /*03b4*/ 	.word	0xffffffff


	//   ....[140]....
        /*03b8*/ 	.word	0xffffffff


	//   ....[141]....
        /*03bc*/ 	.word	0xffffffff


	//   ....[142]....
        /*03c0*/ 	.word	0xffffffff


	//   ....[143]....
        /*03c4*/ 	.word	0xffffffff


	//   ....[144]....
        /*03c8*/ 	.word	0xffffffff


	//   ....[145]....
        /*03cc*/ 	.word	0xffffffff


	//   ....[146]....
        /*03d0*/ 	.word	0xffffffff


	//   ....[147]....
        /*03d4*/ 	.word	0xffffffff


	//   ....[148]....
        /*03d8*/ 	.word	0xffffffff


	//   ....[149]....
        /*03dc*/ 	.word	0xffffffff


	//   ....[150]....
        /*03e0*/ 	.word	0xffffffff


	//   ....[151]....
        /*03e4*/ 	.word	0xffffffff


	//   ....[152]....
        /*03e8*/ 	.word	0xffffffff


	//   ....[153]....
        /*03ec*/ 	.word	0xffffffff


	//   ....[154]....
        /*03f0*/ 	.word	0xffffffff


	//   ....[155]....
        /*03f4*/ 	.word	0xffffffff


	//   ....[156]....
        /*03f8*/ 	.word	0xffffffff


	//   ....[157]....
        /*03fc*/ 	.word	0xffffffff


	//   ....[158]....
        /*0400*/ 	.word	0xffffffff


	//   ....[159]....
        /*0404*/ 	.word	0xffffffff


	//   ....[160]....
        /*0408*/ 	.word	0xffffffff


	//   ....[161]....
        /*040c*/ 	.word	0xffffffff


	//   ....[162]....
        /*0410*/ 	.word	0xffffffff


	//   ....[163]....
        /*0414*/ 	.word	0xffffffff


	//   ....[164]....
        /*0418*/ 	.word	0xffffffff


	//----- nvinfo : EIATTR_COOP_GROUP_INSTR_OFFSETS
	.align		4
.L_364:
        /*041c*/ 	.byte	0x04, 0x28
        /*041e*/ 	.short	(.L_366 - .L_365)


	//   ....[0]....
.L_365:
        /*0420*/ 	.word	0x00000090


	//   ....[1]....
        /*0424*/ 	.word	0x00002370


	//   ....[2]....
        /*0428*/ 	.word	0x000023c0


	//   ....[3]....
        /*042c*/ 	.word	0x00002b90


	//   ....[4]....
        /*0430*/ 	.word	0x00002bb0


	//   ....[5]....
        /*0434*/ 	.word	0x00003300


	//   ....[6]....
        /*0438*/ 	.word	0x00003310


	//   ....[7]....
        /*043c*/ 	.word	0x00003b20


	//   ....[8]....
        /*0440*/ 	.word	0x00003b50


	//   ....[9]....
        /*0444*/ 	.word	0x00004750


	//   ....[10]....
        /*0448*/ 	.word	0x00004780


	//   ....[11]....
        /*044c*/ 	.word	0x00004f00


	//   ....[12]....
        /*0450*/ 	.word	0x00004f20


	//   ....[13]....
        /*0454*/ 	.word	0x000056c0


	//   ....[14]....
        /*0458*/ 	.word	0x000056f0


	//   ....[15]....
        /*045c*/ 	.word	0x00005800


	//   ....[16]....
        /*0460*/ 	.word	0x00005830


	//   ....[17]....
        /*0464*/ 	.word	0x00005900


	//   ....[18]....
        /*0468*/ 	.word	0x00005920


	//   ....[19]....
        /*046c*/ 	.word	0x00005d10


	//   ....[20]....
        /*0470*/ 	.word	0x00005d40


	//   ....[21]....
        /*0474*/ 	.word	0x00005ed0


	//   ....[22]....
        /*0478*/ 	.word	0x00005f00


	//   ....[23]....
        /*047c*/ 	.word	0x00005fd0


	//   ....[24]....
        /*0480*/ 	.word	0x00006000


	//   ....[25]....
        /*0484*/ 	.word	0x00006fe0


	//   ....[26]....
        /*0488*/ 	.word	0x00006ff0


	//   ....[27]....
        /*048c*/ 	.word	0x000070a0


	//   ....[28]....
        /*0490*/ 	.word	0x000070d0


	//   ....[29]....
        /*0494*/ 	.word	0x00007260


	//   ....[30]....
        /*0498*/ 	.word	0x00007290


	//   ....[31]....
        /*049c*/ 	.word	0x000072b0


	//   ....[32]....
        /*04a0*/ 	.word	0x000072d0


	//   ....[33]....
        /*04a4*/ 	.word	0x00007460


	//   ....[34]....
        /*04a8*/ 	.word	0x00007470


	//   ....[35]....
        /*04ac*/ 	.word	0x00007540


	//   ....[36]....
        /*04b0*/ 	.word	0x00007550


	//   ....[37]....
        /*04b4*/ 	.word	0x00007630


	//   ....[38]....
        /*04b8*/ 	.word	0x00007640


	//   ....[39]....
        /*04bc*/ 	.word	0x00007ae0


	//   ....[40]....
        /*04c0*/ 	.word	0x00007b00


	//   ....[41]....
        /*04c4*/ 	.word	0x00007b50


	//   ....[42]....
        /*04c8*/ 	.word	0x00007b60


	//   ....[43]....
        /*04cc*/ 	.word	0x00007ce0


	//   ....[44]....
        /*04d0*/ 	.word	0x00007d70


	//   ....[45]....
        /*04d4*/ 	.word	0x00007db0


	//   ....[46]....
        /*04d8*/ 	.word	0x00007de0


	//   ....[47]....
        /*04dc*/ 	.word	0x00007f60


	//   ....[48]....
        /*04e0*/ 	.word	0x00007ff0


	//   ....[49]....
        /*04e4*/ 	.word	0x00008030


	//   ....[50]....
        /*04e8*/ 	.word	0x00008070


	//   ....[51]....
        /*04ec*/ 	.word	0x00008200


	//   ....[52]....
        /*04f0*/ 	.word	0x00008290


	//   ....[53]....
        /*04f4*/ 	.word	0x000082d0


	//   ....[54]....
        /*04f8*/ 	.word	0x000082f0


	//   ....[55]....
        /*04fc*/ 	.word	0x0000a020


	//   ....[56]....
        /*0500*/ 	.word	0x0000a060


	//   ....[57]....
        /*0504*/ 	.word	0x0000a080


	//   ....[58]....
        /*0508*/ 	.word	0x0000a0f0


	//   ....[59]....
        /*050c*/ 	.word	0x0000a170


	//   ....[60]....
        /*0510*/ 	.word	0x0000a190


	//   ....[61]....
        /*0514*/ 	.word	0x0000a1b0


	//   ....[62]....
        /*0518*/ 	.word	0x0000a1d0


	//   ....[63]....
        /*051c*/ 	.word	0x0000a3c0


	//   ....[64]....
        /*0520*/ 	.word	0x0000a400


	//   ....[65]....
        /*0524*/ 	.word	0x0000a410


	//   ....[66]....
        /*0528*/ 	.word	0x0000a450


	//   ....[67]....
        /*052c*/ 	.word	0x0000a590


	//   ....[68]....
        /*0530*/ 	.word	0x0000a5b0


	//   ....[69]....
        /*0534*/ 	.word	0x0000a5d0


	//   ....[70]....
        /*0538*/ 	.word	0x0000a5f0


	//   ....[71]....
        /*053c*/ 	.word	0x0000c6f0


	//   ....[72]....
        /*0540*/ 	.word	0x0000c720


	//   ....[73]....
        /*0544*/ 	.word	0x0000c760


	//   ....[74]....
        /*0548*/ 	.word	0x0000c7b0


	//   ....[75]....
        /*054c*/ 	.word	0x0000c7e0


	//   ....[76]....
        /*0550*/ 	.word	0x0000c800


	//   ....[77]....
        /*0554*/ 	.word	0x0000d790


	//   ....[78]....
        /*0558*/ 	.word	0x0000d7c0


	//   ....[79]....
        /*055c*/ 	.word	0x0000d7f0


	//   ....[80]....
        /*0560*/ 	.word	0x0000d850


	//   ....[81]....
        /*0564*/ 	.word	0x0000d870


	//   ....[82]....
        /*0568*/ 	.word	0x0000d880


	//   ....[83]....
        /*056c*/ 	.word	0x0000ddf0


	//   ....[84]....
        /*0570*/ 	.word	0x0000e050


	//   ....[85]....
        /*0574*/ 	.word	0x0000f460


	//   ....[86]....
        /*0578*/ 	.word	0x0000f4e0


	//   ....[87]....
        /*057c*/ 	.word	0x0000f4f0


	//   ....[88]....
        /*0580*/ 	.word	0x0000f520


	//   ....[89]....
        /*0584*/ 	.word	0x00010e60


	//   ....[90]....
        /*0588*/ 	.word	0x00010e80


	//   ....[91]....
        /*058c*/ 	.word	0x00010eb0


	//   ....[92]....
        /*0590*/ 	.word	0x00010ec0


	//   ....[93]....
        /*0594*/ 	.word	0x00010ed0


	//   ....[94]....
        /*0598*/ 	.word	0x00010ee0


	//   ....[95]....
        /*059c*/ 	.word	0x00012150


	//   ....[96]....
        /*05a0*/ 	.word	0x00012180


	//   ....[97]....
        /*05a4*/ 	.word	0x000121a0


	//   ....[98]....
        /*05a8*/ 	.word	0x000121b0


	//   ....[99]....
        /*05ac*/ 	.word	0x000121c0


	//   ....[100]....
        /*05b0*/ 	.word	0x000121d0


	//   ....[101]....
        /*05b4*/ 	.word	0x000123e0


	//   ....[102]....
        /*05b8*/ 	.word	0x000125f0


	//   ....[103]....
        /*05bc*/ 	.word	0x00013540


	//   ....[104]....
        /*05c0*/ 	.word	0x000138f0


	//   ....[105]....
        /*05c4*/ 	.word	0x00013920


	//   ....[106]....
        /*05c8*/ 	.word	0x00013990


	//   ....[107]....
        /*05cc*/ 	.word	0x00015740


	//   ....[108]....
        /*05d0*/ 	.word	0x00015770


	//   ....[109]....
        /*05d4*/ 	.word	0x00015790


	//   ....[110]....
        /*05d8*/ 	.word	0x000157a0


	//   ....[111]....
        /*05dc*/ 	.word	0x000157b0


	//   ....[112]....
        /*05e0*/ 	.word	0x000157c0


	//   ....[113]....
        /*05e4*/ 	.word	0x00016a30


	//   ....[114]....
        /*05e8*/ 	.word	0x00016a60


	//   ....[115]....
        /*05ec*/ 	.word	0x00016a80


	//   ....[116]....
        /*05f0*/ 	.word	0x00016a90


	//   ....[117]....
        /*05f4*/ 	.word	0x00016aa0


	//   ....[118]....
        /*05f8*/ 	.word	0x00016ab0


	//   ....[119]....
        /*05fc*/ 	.word	0x00016f50


	//   ....[120]....
        /*0600*/ 	.word	0x00016f70


	//   ....[121]....
        /*0604*/ 	.word	0x00016fa0


	//   ....[122]....
        /*0608*/ 	.word	0x00016fb0


	//   ....[123]....
        /*060c*/ 	.word	0x00018b40


	//   ....[124]....
        /*0610*/ 	.word	0x00018b60


	//   ....[125]....
        /*0614*/ 	.word	0x00018b80


	//   ....[126]....
        /*0618*/ 	.word	0x00018ba0


	//   ....[127]....
        /*061c*/ 	.word	0x00018cf0


	//   ....[128]....
        /*0620*/ 	.word	0x00018d10


	//   ....[129]....
        /*0624*/ 	.word	0x00019dd0


	//   ....[130]....
        /*0628*/ 	.word	0x00019de0


	//   ....[131]....
        /*062c*/ 	.word	0x00019df0


	//   ....[132]....
        /*0630*/ 	.word	0x00019e00


	//   ....[133]....
        /*0634*/ 	.word	0x00019e10


	//   ....[134]....
        /*0638*/ 	.word	0x00019e20


	//   ....[135]....
        /*063c*/ 	.word	0x0001a020


	//   ....[136]....
        /*0640*/ 	.word	0x0001aa60


	//   ....[137]....
        /*0644*/ 	.word	0x0001b200


	//   ....[138]....
        /*0648*/ 	.word	0x0001b520


	//   ....[139]....
        /*064c*/ 	.word	0x0001b550


	//   ....[140]....
        /*0650*/ 	.word	0x0001b570


	//   ....[141]....
        /*0654*/ 	.word	0x0001ce10


	//   ....[142]....
        /*0658*/ 	.word	0x0001ce40


	//   ....[143]....
        /*065c*/ 	.word	0x0001ce90


	//   ....[144]....
        /*0660*/ 	.word	0x0001cea0


	//   ....[145]....
        /*0664*/ 	.word	0x0001e040


	//   ....[146]....
        /*0668*/ 	.word	0x0001e070


	//   ....[147]....
        /*066c*/ 	.word	0x0001e0a0


	//   ....[148]....
        /*0670*/ 	.word	0x0001e0d0


	//   ....[149]....
        /*0674*/ 	.word	0x0001e290


	//   ....[150]....
        /*0678*/ 	.word	0x0001e2a0


	//   ....[151]....
        /*067c*/ 	.word	0x0001e390


	//   ....[152]....
        /*0680*/ 	.word	0x0001e3c0


	//   ....[153]....
        /*0684*/ 	.word	0x0001e490


	//   ....[154]....
        /*0688*/ 	.word	0x0001e4c0


	//   ....[155]....
        /*068c*/ 	.word	0x0001e590


	//   ....[156]....
        /*0690*/ 	.word	0x0001e5b0


	//   ....[157]....
        /*0694*/ 	.word	0x0001ecf0


	//   ....[158]....
        /*0698*/ 	.word	0x0001ed10


	//   ....[159]....
        /*069c*/ 	.word	0x0001edf0


	//   ....[160]....
        /*06a0*/ 	.word	0x0001ee20


	//   ....[161]....
        /*06a4*/ 	.word	0x0001eef0


	//   ....[162]....
        /*06a8*/ 	.word	0x0001ef20


	//   ....[163]....
        /*06ac*/ 	.word	0x0001eff0


	//   ....[164]....
        /*06b0*/ 	.word	0x0001f010


	//----- nvinfo : EIATTR_EXIT_INSTR_OFFSETS
	.align		4
.L_366:
        /*06b4*/ 	.byte	0x04, 0x1c
        /*06b6*/ 	.short	(.L_368 - .L_367)


	//   ....[0]....
.L_367:
        /*06b8*/ 	.word	0x00000370


	//   ....[1]....
        /*06bc*/ 	.word	0x0001e5c0


	//   ....[2]....
        /*06c0*/ 	.word	0x0001e610


	//   ....[3]....
        /*06c4*/ 	.word	0x0001e670


	//   ....[4]....
        /*06c8*/ 	.word	0x0001f020


	//   ....[5]....
        /*06cc*/ 	.word	0x0001f070


	//   ....[6]....
        /*06d0*/ 	.word	0x0001f0d0


	//----- nvinfo : EIATTR_CTAIDZ_USED
	.align		4
.L_368:
        /*06d4*/ 	.byte	0x01, 0x04
	.zero		2


	//----- nvinfo : EIATTR_MAX_THREADS
	.align		4
        /*06d8*/ 	.byte	0x04, 0x05
        /*06da*/ 	.short	(.L_370 - .L_369)
.L_369:
        /*06dc*/ 	.word	0x00000100
        /*06e0*/ 	.word	0x00000001
        /*06e4*/ 	.word	0x00000001


	//----- nvinfo : EIATTR_CRS_STACK_SIZE
	.align		4
.L_370:
        /*06e8*/ 	.byte	0x04, 0x1e
        /*06ea*/ 	.short	(.L_372 - .L_371)
.L_371:
        /*06ec*/ 	.word	0x00000000
.L_372:


//--------------------- .nv.info._ZN7cutlass13device_kernelIN5flash19enable_sm80_to_sm89INS1_16FlashAttnFwdSm80INS1_25CollectiveMainloopFwdSm80ILi8ELi1ELb1EN4cute5tupleIJNS5_1CILi128EEES8_S8_EEELi128ENS_10bfloat16_tEfNS_4arch4Sm80ELb1ELb0ELb1ELb0ELb1ELb0ELb1ELb0EEENS1_21CollectiveEpilogueFwdIS9_NS6_IJNS7_ILi1EEESF_SF_EEESA_SC_Li256ELb0ELb1ELb0ELb0EEENS1_30DynamicPersistentTileSchedulerILi256ELi256ELb0ELb1ELb0EEEEEEEEEvNT_6ParamsE --------------------------
	.section	.nv.info._ZN7cutlass13device_kernelIN5flash19enable_sm80_to_sm89INS1_16FlashAttnFwdSm80INS1_25CollectiveMainloopFwdSm80ILi8ELi1ELb1EN4cute5tupleIJNS5_1CILi128EEES8_S8_EEELi128ENS_10bfloat16_tEfNS_4arch4Sm80ELb1ELb0ELb1ELb0ELb1ELb0ELb1ELb0EEENS1_21CollectiveEpilogueFwdIS9_NS6_IJNS7_ILi1EEESF_SF_EEESA_SC_Li256ELb0ELb1ELb0ELb0EEENS1_30DynamicPersistentTileSchedulerILi256ELi256ELb0ELb1ELb0EEEEEEEEEvNT_6ParamsE,"",@"SHT_CUDA_INFO"
	.sectionflags	@""
	.align	4


	//----- nvinfo : EIATTR_CUDA_API_VERSION
	.align		4
        /*0000*/ 	.byte	0x04, 0x37
        /*0002*/ 	.short	(.L_374 - .L_373)
.L_373:
        /*0004*/ 	.word	0x00000082


	//----- nvinfo : EIATTR_SW2861232_WAR
	.align		4
.L_374:
        /*0008*/ 	.byte	0x01, 0x35
	.zero		2


	//----- nvinfo : EIATTR_PARAM_CBANK
	.align		4
        /*000c*/ 	.byte	0x04, 0x0a
        /*000e*/ 	.short	(.L_376 - .L_375)
	.align		4
.L_375:
        /*0010*/ 	.word	index@(.nv.constant0._ZN7cutlass13device_kernelIN5flash19enable_sm80_to_sm89INS1_16FlashAttnFwdSm80INS1_25CollectiveMainloopFwdSm80ILi8ELi1ELb1EN4cute5tupleIJNS5_1CILi128EEES8_S8_EEELi128ENS_10bfloat16_tEfNS_4arch4Sm80ELb1ELb0ELb1ELb0ELb1ELb0ELb1ELb0EEENS1_21CollectiveEpilogueFwdIS9_NS6_IJNS7_ILi1EEESF_SF_EEESA_SC_Li256ELb0ELb1ELb0ELb0EEENS1_30DynamicPersistentTileSchedulerILi256ELi256ELb0ELb1ELb0EEEEEEEEEvNT_6ParamsE)
        /*0014*/ 	.short	0x0160
        /*0016*/ 	.short	0x0428


	//----- nvinfo : EIATTR_CBANK_PARAM_SIZE
	.align		4
.L_376:
        /*0018*/ 	.byte	0x03, 0x19
        /*001a*/ 	.short	0x0428


	//----- nvinfo : EIATTR_KPARAM_INFO
	.align		4
        /*001c*/ 	.byte	0x04, 0x17
        /*001e*/ 	.short	(.L_378 - .L_377)
.L_377:
        /*0020*/ 	.word	0x00000000
        /*0024*/ 	.short	0x0000
        /*0026*/ 	.short	0x0000
        /*0028*/ 	.byte	0x00, 0xf0, 0xa1, 0x10


	//----- nvinfo : EIATTR_MAXREG_COUNT
	.align		4
.L_378:
        /*002c*/ 	.byte	0x03, 0x1b
        /*002e*/ 	.short	0x00ff


	//----- nvinfo : EIATTR_NUM_BARRIERS
	.align		4
        /*0030*/ 	.byte	0x02, 0x4c
        /*0032*/ 	.byte	0x06
	.zero		1


	//----- nvinfo : EIATTR_ANNOTATIONS
	.align		4
        /*0034*/ 	.byte	0x04, 0x55
        /*0036*/ 	.short	(.L_380 - .L_379)


	//   ....[0]....
.L_379:
        /* <DEDUP_REMOVED lines=49> */


	//----- nvinfo : EIATTR_MERCURY_ISA_VERSION
	.align		4
.L_380:
        /*0330*/ 	.byte	0x03, 0x5f
        /*0332*/ 	.short	0x0000


	//----- nvinfo : EIATTR_INT_WARP_WIDE_INSTR_OFFSETS
	.align		4
        /*0334*/ 	.byte	0x04, 0x31
        /*0336*/ 	.short	(.L_382 - .L_381)


	//   ....[0]....
.L_381:
        /*0338*/ 	.word	0x0000fab0


	//   ....[1]....
        /*033c*/ 	.word	0x0000fb30


	//----- nvinfo : EIATTR_COOP_GROUP_MASK_REGIDS
	.align		4
.L_382:
        /*0340*/ 	.byte	0x04, 0x29
        /*0342*/ 	.short	(.L_384 - .L_383)


	//   ....[0]....
.L_383:
        /*0344*/ 	.word	0xffffffff


	//   ....[1]....
        /*0348*/ 	.word	0xffffffff


	//   ....[2]....
        /*034c*/ 	.word	0xffffffff


	//   ....[3]....
        /*0350*/ 	.word	0xffffffff


	//   ....[4]....
        /*0354*/ 	.word	0xffffffff


	//   ....[5]....
        /*0358*/ 	.word	0xffffffff


	//   ....[6]....
        /*035c*/ 	.word	0xffffffff


	//   ....[7]....
        /*0360*/ 	.word	0xffffffff


	//   ....[8]....
        /*0364*/ 	.word	0xffffffff


	//   ....[9]....
        /*0368*/ 	.word	0xffffffff


	//   ....[10]....
        /*036c*/ 	.word	0xffffffff


	//   ....[11]....
        /*0370*/ 	.word	0xffffffff


	//   ....[12]....
        /*0374*/ 	.word	0xffffffff


	//   ....[13]....
        /*0378*/ 	.word	0xffffffff


	//   ....[14]....
        /*037c*/ 	.word	0xffffffff


	//   ....[15]....
        /*0380*/ 	.word	0xffffffff


	//   ....[16]....
        /*0384*/ 	.word	0xffffffff


	//   ....[17]....
        /*0388*/ 	.word	0xffffffff


	//   ....[18]....
        /*038c*/ 	.word	0xffffffff


	//   ....[19]....
        /*0390*/ 	.word	0xffffffff


	//   ....[20]....
        /*0394*/ 	.word	0xffffffff


	//   ....[21]....
        /*0398*/ 	.word	0xffffffff


	//   ....[22]....
        /*039c*/ 	.word	0xffffffff


	//   ....[23]....
        /*03a0*/ 	.word	0xffffffff


	//   ....[24]....
        /*03a4*/ 	.word	0xffffffff


	//   ....[25]....
        /*03a8*/ 	.word	0xffffffff


	//   ....[26]....
        /*03ac*/ 	.word	0xffffffff


	//   ....[27]....
        /*03b0*/ 	.word	0xffffffff


	//   ....[28]....
        /*03b4*/ 	.word	0xffffffff


	//   ....[29]....
        /*03b8*/ 	.word	0xffffffff


	//   ....[30]....
        /*03bc*/ 	.word	0xffffffff


	//   ....[31]....
        /*03c0*/ 	.word	0xffffffff


	//   ....[32]....
        /*03c4*/ 	.word	0xffffffff


	//   ....[33]....
        /*03c8*/ 	.word	0xffffffff


	//   ....[34]....
        /*03cc*/ 	.word	0xffffffff


	//   ....[35]....
        /*03d0*/ 	.word	0xffffffff


	//   ....[36]....
        /*03d4*/ 	.word	0xffffffff


	//   ....[37]....
        /*03d8*/ 	.word	0xffffffff


	//   ....[38]....
        /*03dc*/ 	.word	0xffffffff


	//   ....[39]....
        /*03e0*/ 	.word	0xffffffff


	//   ....[40]....
        /*03e4*/ 	.word	0xffffffff


	//   ....[41]....
        /*03e8*/ 	.word	0xffffffff


	//   ....[42]....
        /*03ec*/ 	.word	0xffffffff


	//   ....[43]....
        /*03f0*/ 	.word	0xffffffff


	//   ....[44]....
        /*03f4*/ 	.word	0xffffffff


	//   ....[45]....
        /*03f8*/ 	.word	0xffffffff


	//   ....[46]....
        /*03fc*/ 	.word	0xffffffff


	//   ....[47]....
        /*0400*/ 	.word	0xffffffff


	//   ....[48]....
        /*0404*/ 	.word	0xffffffff


	//   ....[49]....
        /*0408*/ 	.word	0xffffffff


	//   ....[50]....
        /*040c*/ 	.word	0xffffffff


	//   ....[51]....
        /*0410*/ 	.word	0xffffffff


	//   ....[52]....
        /*0414*/ 	.word	0xffffffff


	//   ....[53]....
        /*0418*/ 	.word	0xffffffff


	//   ....[54]....
        /*041c*/ 	.word	0xffffffff


	//   ....[55]....
        /*0420*/ 	.word	0xffffffff


	//   ....[56]....
        /*0424*/ 	.word	0xffffffff


	//   ....[57]....
        /*0428*/ 	.word	0xffffffff


	//   ....[58]....
        /*042c*/ 	.word	0xffffffff


	//   ....[59]....
        /*0430*/ 	.word	0xffffffff


	//   ....[60]....
        /*0434*/ 	.word	0xffffffff


	//   ....[61]....
        /*0438*/ 	.word	0xffffffff


	//   ....[62]....
        /*043c*/ 	.word	0xffffffff


	//   ....[63]....
        /*0440*/ 	.word	0xffffffff


	//   ....[64]....
        /*0444*/ 	.word	0xffffffff


	//   ....[65]....
        /*0448*/ 	.word	0xffffffff


	//   ....[66]....
        /*044c*/ 	.word	0xffffffff


	//   ....[67]....
        /*0450*/ 	.word	0xffffffff


	//   ....[68]....
        /*0454*/ 	.word	0xffffffff


	//   ....[69]....
        /*0458*/ 	.word	0xffffffff


	//   ....[70]....
        /*045c*/ 	.word	0xffffffff


	//   ....[71]....
        /*0460*/ 	.word	0xffffffff


	//   ....[72]....
        /*0464*/ 	.word	0xffffffff


	//   ....[73]....
        /*0468*/ 	.word	0xffffffff


	//   ....[74]....
        /*046c*/ 	.word	0xffffffff


	//   ....[75]....
        /*0470*/ 	.word	0xffffffff


	//   ....[76]....
        /*0474*/ 	.word	0xffffffff


	//   ....[77]....
        /*0478*/ 	.word	0xffffffff


	//   ....[78]....
        /*047c*/ 	.word	0xffffffff


	//   ....[79]....
        /*0480*/ 	.word	0xffffffff


	//   ....[80]....
        /*0484*/ 	.word	0xffffffff


	//   ....[81]....
        /*0488*/ 	.word	0xffffffff


	//   ....[82]....
        /*048c*/ 	.word	0xffffffff


	//   ....[83]....
        /*0490*/ 	.word	0xffffffff


	//   ....[84]....
        /*0494*/ 	.word	0xffffffff


	//   ....[85]....
        /*0498*/ 	.word	0xffffffff


	//   ....[86]....
        /*049c*/ 	.word	0xffffffff


	//   ....[87]....
        /*04a0*/ 	.word	0xffffffff


	//   ....[88]....
        /*04a4*/ 	.word	0xffffffff


	//   ....[89]....
        /*04a8*/ 	.word	0xffffffff


	//   ....[90]....
        /*04ac*/ 	.word	0xffffffff


	//   ....[91]....
        /*04b0*/ 	.word	0xffffffff


	//   ....[92]....
        /*04b4*/ 	.word	0xffffffff


	//   ....[93]....
        /*04b8*/ 	.word	0xffffffff


	//   ....[94]....
        /*04bc*/ 	.word	0xffffffff


	//   ....[95]....
        /*04c0*/ 	.word	0xffffffff


	//   ....[96]....
        /*04c4*/ 	.word	0xffffffff


	//   ....[97]....
        /*04c8*/ 	.word	0xffffffff


	//   ....[98]....
        /*04cc*/ 	.word	0xffffffff


	//   ....[99]....
        /*04d0*/ 	.word	0xffffffff


	//   ....[100]....
        /*04d4*/ 	.word	0xffffffff


	//   ....[101]....
        /*04d8*/ 	.word	0xffffffff


	//   ....[102]....
        /*04dc*/ 	.word	0xffffffff


	//   ....[103]....
        /*04e0*/ 	.word	0xffffffff


	//   ....[104]....
        /*04e4*/ 	.word	0xffffffff


	//   ....[105]....
        /*04e8*/ 	.word	0xffffffff


	//   ....[106]....
        /*04ec*/ 	.word	0xffffffff


	//   ....[107]....
        /*04f0*/ 	.word	0xffffffff


	//   ....[108]....
        /*04f4*/ 	.word	0xffffffff


	//   ....[109]....
        /*04f8*/ 	.word	0xffffffff


	//   ....[110]....
        /*04fc*/ 	.word	0xffffffff


	//   ....[111]....
        /*0500*/ 	.word	0xffffffff


	//   ....[112]....
        /*0504*/ 	.word	0xffffffff


	//   ....[113]....
        /*0508*/ 	.word	0xffffffff


	//   ....[114]....
        /*050c*/ 	.word	0xffffffff


	//   ....[115]....
        /*0510*/ 	.word	0xffffffff


	//   ....[116]....
        /*0514*/ 	.word	0xffffffff


	//   ....[117]....
        /*0518*/ 	.word	0xffffffff


	//   ....[118]....
        /*051c*/ 	.word	0xffffffff


	//   ....[119]....
        /*0520*/ 	.word	0xffffffff


	//   ....[120]....
        /*0524*/ 	.word	0xffffffff


	//   ....[121]....
        /*0528*/ 	.word	0xffffffff


	//   ....[122]....
        /*052c*/ 	.word	0xffffffff


	//   ....[123]....
        /*0530*/ 	.word	0xffffffff


	//   ....[124]....
        /*0534*/ 	.word	0xffffffff


	//   ....[125]....
        /*0538*/ 	.word	0xffffffff


	//   ....[126]....
        /*053c*/ 	.word	0xffffffff


	//   ....[127]....
        /*0540*/ 	.word	0xffffffff


	//   ....[128]....
        /*0544*/ 	.word	0xffffffff


	//   ....[129]....
        /*0548*/ 	.word	0xffffffff


	//   ....[130]....
        /*054c*/ 	.word	0xffffffff


	//   ....[131]....
        /*0550*/ 	.word	0xffffffff


	//   ....[132]....
        /*0554*/ 	.word	0xffffffff


	//   ....[133]....
        /*0558*/ 	.word	0xffffffff


	//   ....[134]....
        /*055c*/ 	.word	0xffffffff


	//   ....[135]....
        /*0560*/ 	.word	0xffffffff


	//   ....[136]....
        /*0564*/ 	.word	0xffffffff


	//   ....[137]....
        /*0568*/ 	.word	0xffffffff


	//   ....[138]....
        /*056c*/ 	.word	0xffffffff


	//   ....[139]....
        /*0570*/ 	.word	0xffffffff


	//   ....[140]....
        /*0574*/ 	.word	0xffffffff


	//   ....[141]....
        /*0578*/ 	.word	0xffffffff


	//   ....[142]....
        /*057c*/ 	.word	0xffffffff


	//   ....[143]....
        /*0580*/ 	.word	0xffffffff


	//   ....[144]....
        /*0584*/ 	.word	0xffffffff


	//   ....[145]....
        /*0588*/ 	.word	0xffffffff


	//   ....[146]....
        /*058c*/ 	.word	0xffffffff


	//   ....[147]....
        /*0590*/ 	.word	0xffffffff


	//   ....[148]....
        /*0594*/ 	.word	0xffffffff


	//   ....[149]....
        /*0598*/ 	.word	0xffffffff


	//   ....[150]....
        /*059c*/ 	.word	0xffffffff


	//   ....[151]....
        /*05a0*/ 	.word	0xffffffff


	//   ....[152]....
        /*05a4*/ 	.word	0xffffffff


	//   ....[153]....
        /*05a8*/ 	.word	0xffffffff


	//   ....[154]....
        /*05ac*/ 	.word	0xffffffff


	//   ....[155]....
        /*05b0*/ 	.word	0xffffffff


	//   ....[156]....
        /*05b4*/ 	.word	0xffffffff


	//   ....[157]....
        /*05b8*/ 	.word	0xffffffff


	//   ....[158]....
        /*05bc*/ 	.word	0xffffffff


	//   ....[159]....
        /*05c0*/ 	.word	0xffffffff


	//   ....[160]....
        /*05c4*/ 	.word	0xffffffff


	//   ....[161]....
        /*05c8*/ 	.word	0xffffffff


	//   ....[162]....
        /*05cc*/ 	.word	0xffffffff


	//   ....[163]....
        /*05d0*/ 	.word	0xffffffff


	//   ....[164]....
        /*05d4*/ 	.word	0xffffffff


	//   ....[165]....
        /*05d8*/ 	.word	0xffffffff


	//   ....[166]....
        /*05dc*/ 	.word	0xffffffff


	//   ....[167]....
        /*05e0*/ 	.word	0xffffffff


	//   ....[168]....
        /*05e4*/ 	.word	0xffffffff


	//----- nvinfo : EIATTR_COOP_GROUP_INSTR_OFFSETS
	.align		4
.L_384:
        /*05e8*/ 	.byte	0x04, 0x28
        /*05ea*/ 	.short	(.L_386 - .L_385)


	//   ....[0]....
.L_385:
        /*05ec*/ 	.word	0x00000050


	//   ....[1]....
        /*05f0*/ 	.word	0x00001540


	//   ....[2]....
        /*05f4*/ 	.word	0x00001560


	//   ....[3]....
        /*05f8*/ 	.word	0x00001570


	//   ....[4]....
        /*05fc*/ 	.word	0x00001580


	//   ....[5]....
        /*0600*/ 	.word	0x00001590


	//   ....[6]....
        /*0604*/ 	.word	0x000015a0


	//   ....[7]....
        /*0608*/ 	.word	0x000015e0


	//   ....[8]....
        /*060c*/ 	.word	0x00001640


	//   ....[9]....
        /*0610*/ 	.word	0x00001840


	//   ....[10]....
        /*0614*/ 	.word	0x00001860


	//   ....[11]....
        /*0618*/ 	.word	0x00001870


	//   ....[12]....
        /*061c*/ 	.word	0x000018a0


	//   ....[13]....
        /*0620*/ 	.word	0x000018b0


	//   ....[14]....
        /*0624*/ 	.word	0x00001900


	//   ....[15]....
        /*0628*/ 	.word	0x00001960


	//   ....[16]....
        /*062c*/ 	.word	0x000019b0


	//   ....[17]....
        /*0630*/ 	.word	0x00001f30


	//   ....[18]....
        /*0634*/ 	.word	0x00001f50


	//   ....[19]....
        /*0638*/ 	.word	0x00001f60


	//   ....[20]....
        /*063c*/ 	.word	0x00001f80


	//   ....[21]....
        /*0640*/ 	.word	0x00001f90


	//   ....[22]....
        /*0644*/ 	.word	0x00001fb0


	//   ....[23]....
        /*0648*/ 	.word	0x00001fc0


	//   ....[24]....
        /*064c*/ 	.word	0x00001fe0


	//   ....[25]....
        /*0650*/ 	.word	0x00003720


	//   ....[26]....
        /*0654*/ 	.word	0x00003740


	//   ....[27]....
        /*0658*/ 	.word	0x00003770


	//   ....[28]....
        /*065c*/ 	.word	0x00003780


	//   ....[29]....
        /*0660*/ 	.word	0x00003790


	//   ....[30]....
        /*0664*/ 	.word	0x000037a0


	//   ....[31]....
        /*0668*/ 	.word	0x000037b0


	//   ....[32]....
        /*066c*/ 	.word	0x000037d0


	//   ....[33]....
        /*0670*/ 	.word	0x00003af0


	//   ....[34]....
        /*0674*/ 	.word	0x00003f30


	//   ....[35]....
        /*0678*/ 	.word	0x00004730


	//   ....[36]....
        /*067c*/ 	.word	0x00004750


	//   ....[37]....
        /*0680*/ 	.word	0x00004770


	//   ....[38]....
        /*0684*/ 	.word	0x00004790


	//   ....[39]....
        /*0688*/ 	.word	0x00006670


	//   ....[40]....
        /*068c*/ 	.word	0x00006690


	//   ....[41]....
        /*0690*/ 	.word	0x000066c0


	//   ....[42]....
        /*0694*/ 	.word	0x000066d0


	//   ....[43]....
        /*0698*/ 	.word	0x000066e0


	//   ....[44]....
        /*069c*/ 	.word	0x000066f0


	//   ....[45]....
        /*06a0*/ 	.word	0x00006820


	//   ....[46]....
        /*06a4*/ 	.word	0x00006830


	//   ....[47]....
        /*06a8*/ 	.word	0x00007f40


	//   ....[48]....
        /*06ac*/ 	.word	0x00007f60


	//   ....[49]....
        /*06b0*/ 	.word	0x00007f90


	//   ....[50]....
        /*06b4*/ 	.word	0x00007fa0


	//   ....[51]....
        /*06b8*/ 	.word	0x00007fb0


	//   ....[52]....
        /*06bc*/ 	.word	0x00007fc0


	//   ....[53]....
        /*06c0*/ 	.word	0x000080f0


	//   ....[54]....
        /*06c4*/ 	.word	0x00008100


	//   ....[55]....
        /*06c8*/ 	.word	0x00008310


	//   ....[56]....
        /*06cc*/ 	.word	0x00008750


	//   ....[57]....
        /*06d0*/ 	.word	0x00008f50


	//   ....[58]....
        /*06d4*/ 	.word	0x00008f70


	//   ....[59]....
        /*06d8*/ 	.word	0x00008f90


	//   ....[60]....
        /*06dc*/ 	.word	0x00008fb0


	//   ....[61]....
        /*06e0*/ 	.word	0x0000b360


	//   ....[62]....
        /*06e4*/ 	.word	0x0000b380


	//   ....[63]....
        /*06e8*/ 	.word	0x0000b3e0


	//   ....[64]....
        /*06ec*/ 	.word	0x0000b420


	//   ....[65]....
        /*06f0*/ 	.word	0x0000b440


	//   ....[66]....
        /*06f4*/ 	.word	0x0000b460


	//   ....[67]....
        /*06f8*/ 	.word	0x0000b480


	//   ....[68]....
        /*06fc*/ 	.word	0x0000b490


	//   ....[69]....
        /*0700*/ 	.word	0x0000cbe0


	//   ....[70]....
        /*0704*/ 	.word	0x0000cc00


	//   ....[71]....
        /*0708*/ 	.word	0x0000cc30


	//   ....[72]....
        /*070c*/ 	.word	0x0000cc50


	//   ....[73]....
        /*0710*/ 	.word	0x0000cc60


	//   ....[74]....
        /*0714*/ 	.word	0x0000cc70


	//   ....[75]....
        /*0718*/ 	.word	0x0000cc80


	//   ....[76]....
        /*071c*/ 	.word	0x0000cc90


	//   ....[77]....
        /*0720*/ 	.word	0x0000d2c0


	//   ....[78]....
        /*0724*/ 	.word	0x0000d2d0


	//   ....[79]....
        /*0728*/ 	.word	0x0000d300


	//   ....[80]....
        /*072c*/ 	.word	0x0000d310


	//   ....[81]....
        /*0730*/ 	.word	0x0000f460


	//   ....[82]....
        /*0734*/ 	.word	0x0000f4b0


	//   ....[83]....
        /*0738*/ 	.word	0x0000f4d0


	//   ....[84]....
        /*073c*/ 	.word	0x0000f4f0


	//   ....[85]....
        /*0740*/ 	.word	0x00010110


	//   ....[86]....
        /*0744*/ 	.word	0x00010480


	//   ....[87]....
        /*0748*/ 	.word	0x000104b0


	//   ....[88]....
        /*074c*/ 	.word	0x000104c0


	//   ....[89]....
        /*0750*/ 	.word	0x000104d0


	//   ....[90]....
        /*0754*/ 	.word	0x00010700


	//   ....[91]....
        /*0758*/ 	.word	0x00010710


	//   ....[92]....
        /*075c*/ 	.word	0x000107f0


	//   ....[93]....
        /*0760*/ 	.word	0x00010820


	//   ....[94]....
        /*0764*/ 	.word	0x000108e0


	//   ....[95]....
        /*0768*/ 	.word	0x00010910


	//   ....[96]....
        /*076c*/ 	.word	0x000109d0


	//   ....[97]....
        /*0770*/ 	.word	0x000109f0


	//   ....[98]....
        /*0774*/ 	.word	0x00010f40


	//   ....[99]....
        /*0778*/ 	.word	0x00010f60


	//   ....[100]....
        /*077c*/ 	.word	0x000110e0


	//   ....[101]....
        /*0780*/ 	.word	0x000110f0


	//   ....[102]....
        /*0784*/ 	.word	0x00011200


	//   ....[103]....
        /*0788*/ 	.word	0x00011220


	//   ....[104]....
        /*078c*/ 	.word	0x00011330


	//   ....[105]....
        /*0790*/ 	.word	0x00011340


	//   ....[106]....
        /*0794*/ 	.word	0x000114c0


	//   ....[107]....
        /*0798*/ 	.word	0x000115b0


	//   ....[108]....
        /*079c*/ 	.word	0x00011620


	//   ....[109]....
        /*07a0*/ 	.word	0x00011740


	//   ....[110]....
        /*07a4*/ 	.word	0x000117a0


	//   ....[111]....
        /*07a8*/ 	.word	0x000118e0


	//   ....[112]....
        /*07ac*/ 	.word	0x00011940


	//   ....[113]....
        /*07b0*/ 	.word	0x00011a80


	//   ....[114]....
        /*07b4*/ 	.word	0x00011ae0


	//   ....[115]....
        /*07b8*/ 	.word	0x00011b40


	//   ....[116]....
        /*07bc*/ 	.word	0x00011b90


	//   ....[117]....
        /*07c0*/ 	.word	0x000123d0


	//   ....[118]....
        /*07c4*/ 	.word	0x00012420


	//   ....[119]....
        /*07c8*/ 	.word	0x00012470


	//   ....[120]....
        /*07cc*/ 	.word	0x000124c0


	//   ....[121]....
        /*07d0*/ 	.word	0x00012530


	//   ....[122]....
        /*07d4*/ 	.word	0x000125a0


	//   ....[123]....
        /*07d8*/ 	.word	0x000126c0


	//   ....[124]....
        /*07dc*/ 	.word	0x00012720


	//   ....[125]....
        /*07e0*/ 	.word	0x00012860


	//   ....[126]....
        /*07e4*/ 	.word	0x000128c0


	//   ....[127]....
        /*07e8*/ 	.word	0x00012a00


	//   ....[128]....
        /*07ec*/ 	.word	0x00012a60


	//   ....[129]....
        /*07f0*/ 	.word	0x00012ad0


	//   ....[130]....
        /*07f4*/ 	.word	0x00012b40


	//   ....[131]....
        /*07f8*/ 	.word	0x00012c60


	//   ....[132]....
        /*07fc*/ 	.word	0x00012cc0


	//   ....[133]....
        /*0800*/ 	.word	0x00012e00


	//   ....[134]....
        /*0804*/ 	.word	0x00012e60


	//   ....[135]....
        /*0808*/ 	.word	0x00012fa0


	//   ....[136]....
        /*080c*/ 	.word	0x00013000


	//   ....[137]....
        /*0810*/ 	.word	0x00013070


	//   ....[138]....
        /*0814*/ 	.word	0x000130e0


	//   ....[139]....
        /*0818*/ 	.word	0x00013920


	//   ....[140]....
        /*081c*/ 	.word	0x00013960


	//   ....[141]....
        /*0820*/ 	.word	0x000139b0


	//   ....[142]....
        /*0824*/ 	.word	0x000139f0


	//   ....[143]....
        /*0828*/ 	.word	0x00013a40


	//   ....[144]....
        /*082c*/ 	.word	0x00013aa0


	//   ....[145]....
        /*0830*/ 	.word	0x00013b10


	//   ....[146]....
        /*0834*/ 	.word	0x00013c20


	//   ....[147]....
        /*0838*/ 	.word	0x00013c80


	//   ....[148]....
        /*083c*/ 	.word	0x00013d90


	//   ....[149]....
        /*0840*/ 	.word	0x00013df0


	//   ....[150]....
        /*0844*/ 	.word	0x00013f00


	//   ....[151]....
        /*0848*/ 	.word	0x00013f60


	//   ....[152]....
        /*084c*/ 	.word	0x00013fb0


	//   ....[153]....
        /*0850*/ 	.word	0x00013ff0


	//   ....[154]....
        /*0854*/ 	.word	0x00014040


	//   ....[155]....
        /*0858*/ 	.word	0x00014080


	//   ....[156]....
        /*085c*/ 	.word	0x000140d0


	//   ....[157]....
        /*0860*/ 	.word	0x00014130


	//   ....[158]....
        /*0864*/ 	.word	0x00014180


	//   ....[159]....
        /*0868*/ 	.word	0x000141d0


	//   ....[160]....
        /*086c*/ 	.word	0x00014240


	//   ....[161]....
        /*0870*/ 	.word	0x000142b0


	//   ....[162]....
        /*0874*/ 	.word	0x00014320


	//   ....[163]....
        /*0878*/ 	.word	0x00014380


	//   ....[164]....
        /*087c*/ 	.word	0x000143f0


	//   ....[165]....
        /*0880*/ 	.word	0x00014460


	//   ....[166]....
        /*0884*/ 	.word	0x000144d0


	//   ....[167]....
        /*0888*/ 	.word	0x00014530


	//   ....[168]....
        /*088c*/ 	.word	0x000145a0


	//----- nvinfo : EIATTR_EXIT_INSTR_OFFSETS
	.align		4
.L_386:
        /*0890*/ 	.byte	0x04, 0x1c
        /*0892*/ 	.short	(.L_388 - .L_387)


	//   ....[0]....
.L_387:
        /*0894*/ 	.word	0x000000a0


	//   ....[1]....
        /*0898*/ 	.word	0x00011560


	//----- nvinfo : EIATTR_MAX_THREADS
	.align		4
.L_388:
        /*089c*/ 	.byte	0x04, 0x05
        /*089e*/ 	.short	(.L_390 - .L_389)
.L_389:
        /*08a0*/ 	.word	0x00000100
        /*08a4*/ 	.word	0x00000001
        /*08a8*/ 	.word	0x00000001


	//----- nvinfo : EIATTR_CRS_STACK_SIZE
	.align		4
.L_390:
        /*08ac*/ 	.byte	0x04, 0x1e
        /*08ae*/ 	.short	(.L_392 - .L_391)
.L_391:
        /*08b0*/ 	.word	0x00000000
.L_392:


//--------------------- .nv.info._ZN7cutlass13device_kernelIN5flash19enable_sm80_to_sm89INS1_16FlashAttnFwdSm80INS1_25CollectiveMainloopFwdSm80ILi8ELi1ELb1EN4cute5tupleIJNS5_1CILi128EEES8_S8_EEELi128ENS_10bfloat16_tEfNS_4arch4Sm80ELb1ELb0ELb1ELb1ELb1ELb0ELb1ELb0EEENS1_21CollectiveEpilogueFwdIS9_NS6_IJNS7_ILi1EEESF_SF_EEESA_SC_Li256ELb1ELb1ELb0ELb0EEENS1_19SingleTileSchedulerILb1ELb0ELb1ELi128EEEEEEEEEvNT_6ParamsE --------------------------
	.section	.nv.info._ZN7cutlass13device_kernelIN5flash19enable_sm80_to_sm89INS1_16FlashAttnFwdSm80INS1_25CollectiveMainloopFwdSm80ILi8ELi1ELb1EN4cute5tupleIJNS5_1CILi128EEES8_S8_EEELi128ENS_10bfloat16_tEfNS_4arch4Sm80ELb1ELb0ELb1ELb1ELb1ELb0ELb1ELb0EEENS1_21CollectiveEpilogueFwdIS9_NS6_IJNS7_ILi1EEESF_SF_EEESA_SC_Li256ELb1ELb1ELb0ELb0EEENS1_19SingleTileSchedulerILb1ELb0ELb1ELi128EEEEEEEEEvNT_6ParamsE,"",@"SHT_CUDA_INFO"
	.sectionflags	@""
	.align	4


	//----- nvinfo : EIATTR_CUDA_API_VERSION
	.align		4
        /*0000*/ 	.byte	0x04, 0x37
        /*0002*/ 	.short	(.L_394 - .L_393)
.L_393:
        /*0004*/ 	.word	0x00000082


	//----- nvinfo : EIATTR_SW2861232_WAR
	.align		4
.L_394:
        /*0008*/ 	.byte	0x01, 0x35
	.zero		2


	//----- nvinfo : EIATTR_PARAM_CBANK
	.align		4
        /*000c*/ 	.byte	0x04, 0x0a
        /*000e*/ 	.short	(.L_396 - .L_395)
	.align		4
.L_395:
        /*0010*/ 	.word	index@(.nv.constant0._ZN7cutlass13device_kernelIN5flash19enable_sm80_to_sm89INS1_16FlashAttnFwdSm80INS1_25CollectiveMainloopFwdSm80ILi8ELi1ELb1EN4cute5tupleIJNS5_1CILi128EEES8_S8_EEELi128ENS_10bfloat16_tEfNS_4arch4Sm80ELb1ELb0ELb1ELb1ELb1ELb0ELb1ELb0EEENS1_21CollectiveEpilogueFwdIS9_NS6_IJNS7_ILi1EEESF_SF_EEESA_SC_Li256ELb1ELb1ELb0ELb0EEENS1_19SingleTileSchedulerILb1ELb0ELb1ELi128EEEEEEEEEvNT_6ParamsE)
        /*0014*/ 	.short	0x0160
        /*0016*/ 	.short	0x0418


	//----- nvinfo : EIATTR_CBANK_PARAM_SIZE
	.align		4
.L_396:
        /*0018*/ 	.byte	0x03, 0x19
        /*001a*/ 	.short	0x0418


	//----- nvinfo : EIATTR_KPARAM_INFO
	.align		4
        /*001c*/ 	.byte	0x04, 0x17
        /*001e*/ 	.short	(.L_398 - .L_397)
.L_397:
        /*0020*/ 	.word	0x00000000
        /*0024*/ 	.short	0x0000
        /*0026*/ 	.short	0x0000
        /*0028*/ 	.byte	0x00, 0xf0, 0x61, 0x10


	//----- nvinfo : EIATTR_MAXREG_COUNT
	.align		4
.L_398:
        /*002c*/ 	.byte	0x03, 0x1b
        /*002e*/ 	.short	0x00ff


	//----- nvinfo : EIATTR_NUM_BARRIERS
	.align		4
        /*0030*/ 	.byte	0x02, 0x4c
        /*0032*/ 	.byte	0x02
	.zero		1


	//----- nvinfo : EIATTR_ANNOTATIONS
	.align		4
        /*0034*/ 	.byte	0x04, 0x55
        /*0036*/ 	.short	(.L_400 - .L_399)


	//   ....[0]....
.L_399:
        /* <DEDUP_REMOVED lines=36> */


	//----- nvinfo : EIATTR_MERCURY_ISA_VERSION
	.align		4
.L_400:
        /*0268*/ 	.byte	0x03, 0x5f
        /*026a*/ 	.short	0x0000


	//----- nvinfo : EIATTR_COOP_GROUP_MASK_REGIDS
	.align		4
        /*026c*/ 	.byte	0x04, 0x29
        /*026e*/ 	.short	(.L_402 - .L_401)


	//   ....[0]....
.L_401:
        /*0270*/ 	.word	0xffffffff


	//   ....[1]....
        /*0274*/ 	.word	0xffffffff


	//   ....[2]....
        /*0278*/ 	.word	0xffffffff


	//   ....[3]....
        /*027c*/ 	.word	0xffffffff


	//   ....[4]....
        /*0280*/ 	.word	0xffffffff


	//   ....[5]....
        /*0284*/ 	.word	0xffffffff


	//   ....[6]....
        /*0288*/ 	.word	0xffffffff


	//   ....[7]....
        /*028c*/ 	.word	0xffffffff


	//   ....[8]....
        /*0290*/ 	.word	0xffffffff


	//   ....[9]....
        /*0294*/ 	.word	0xffffffff


	//   ....[10]....
        /*0298*/ 	.word	0xffffffff


	//   ....[11]....
        /*029c*/ 	.word	0xffffffff


	//   ....[12]....
        /*02a0*/ 	.word	0xffffffff


	//   ....[13]....
        /*02a4*/ 	.word	0xffffffff


	//   ....[14]....
        /*02a8*/ 	.word	0xffffffff


	//   ....[15]....
        /*02ac*/ 	.word	0xffffffff


	//   ....[16]....
        /*02b0*/ 	.word	0xffffffff


	//   ....[17]....
        /*02b4*/ 	.word	0xffffffff


	//   ....[18]....
        /*02b8*/ 	.word	0xffffffff


	//   ....[19]....
        /*02bc*/ 	.word	0xffffffff


	//   ....[20]....
        /*02c0*/ 	.word	0xffffffff


	//   ....[21]....
        /*02c4*/ 	.word	0xffffffff


	//   ....[22]....
        /*02c8*/ 	.word	0xffffffff


	//   ....[23]....
        /*02cc*/ 	.word	0xffffffff


	//   ....[24]....
        /*02d0*/ 	.word	0xffffffff


	//   ....[25]....
        /*02d4*/ 	.word	0xffffffff


	//   ....[26]....
        /*02d8*/ 	.word	0xffffffff


	//   ....[27]....
        /*02dc*/ 	.word	0xffffffff


	//   ....[28]....
        /*02e0*/ 	.word	0xffffffff


	//   ....[29]....
        /*02e4*/ 	.word	0xffffffff


	//   ....[30]....
        /*02e8*/ 	.word	0xffffffff


	//   ....[31]....
        /*02ec*/ 	.word	0xffffffff


	//   ....[32]....
        /*02f0*/ 	.word	0xffffffff


	//   ....[33]....
        /*02f4*/ 	.word	0xffffffff


	//   ....[34]....
        /*02f8*/ 	.word	0xffffffff


	//   ....[35]....
        /*02fc*/ 	.word	0xffffffff


	//   ....[36]....
        /*0300*/ 	.word	0xffffffff


	//   ....[37]....
        /*0304*/ 	.word	0xffffffff


	//   ....[38]....
        /*0308*/ 	.word	0xffffffff


	//   ....[39]....
        /*030c*/ 	.word	0xffffffff


	//   ....[40]....
        /*0310*/ 	.word	0xffffffff


	//   ....[41]....
        /*0314*/ 	.word	0xffffffff


	//   ....[42]....
        /*0318*/ 	.word	0xffffffff


	//   ....[43]....
        /*031c*/ 	.word	0xffffffff


	//   ....[44]....
        /*0320*/ 	.word	0xffffffff


	//   ....[45]....
        /*0324*/ 	.word	0xffffffff


	//   ....[46]....
        /*0328*/ 	.word	0xffffffff


	//   ....[47]....
        /*032c*/ 	.word	0xffffffff


	//   ....[48]....
        /*0330*/ 	.word	0xffffffff


	//   ....[49]....
        /*0334*/ 	.word	0xffffffff


	//   ....[50]....
        /*0338*/ 	.word	0xffffffff


	//   ....[51]....
        /*033c*/ 	.word	0xffffffff


	//   ....[52]....
        /*0340*/ 	.word	0xffffffff


	//   ....[53]....
        /*0344*/ 	.word	0xffffffff


	//   ....[54]....
        /*0348*/ 	.word	0xffffffff


	//   ....[55]....
        /*034c*/ 	.word	0xffffffff


	//   ....[56]....
        /*0350*/ 	.word	0xffffffff


	//   ....[57]....
        /*0354*/ 	.word	0xffffffff


	//   ....[58]....
        /*0358*/ 	.word	0xffffffff


	//   ....[59]....
        /*035c*/ 	.word	0xffffffff


	//   ....[60]....
        /*0360*/ 	.word	0xffffffff


	//   ....[61]....
        /*0364*/ 	.word	0xffffffff


	//   ....[62]....
        /*0368*/ 	.word	0xffffffff


	//   ....[63]....
        /*036c*/ 	.word	0xffffffff


	//   ....[64]....
        /*0370*/ 	.word	0xffffffff


	//   ....[65]....
        /*0374*/ 	.word	0xffffffff


	//   ....[66]....
        /*0378*/ 	.word	0xffffffff


	//   ....[67]....
        /*037c*/ 	.word	0xffffffff


	//   ....[68]....
        /*0380*/ 	.word	0xffffffff


	//   ....[69]....
        /*0384*/ 	.word	0xffffffff


	//   ....[70]....
        /*0388*/ 	.word	0xffffffff


	//   ....[71]....
        /*038c*/ 	.word	0xffffffff


	//   ....[72]....
        /*0390*/ 	.word	0xffffffff


	//   ....[73]....
        /*0394*/ 	.word	0xffffffff


	//   ....[74]....
        /*0398*/ 	.word	0xffffffff


	//   ....[75]....
        /*039c*/ 	.word	0xffffffff


	//   ....[76]....
        /*03a0*/ 	.word	0xffffffff


	//   ....[77]....
        /*03a4*/ 	.word	0xffffffff


	//   ....[78]....
        /*03a8*/ 	.word	0xffffffff


	//   ....[79]....
        /*03ac*/ 	.word	0xffffffff


	//   ....[80]....
        /*03b0*/ 	.word	0xffffffff


	//   ....[81]....
        /*03b4*/ 	.word	0xffffffff


	//   ....[82]....
        /*03b8*/ 	.word	0xffffffff


	//   ....[83]....
        /*03bc*/ 	.word	0xffffffff


	//   ....[84]....
        /*03c0*/ 	.word	0xffffffff


	//   ....[85]....
        /*03c4*/ 	.word	0xffffffff


	//   ....[86]....
        /*03c8*/ 	.word	0xffffffff


	//   ....[87]....
        /*03cc*/ 	.word	0xffffffff


	//   ....[88]....
        /*03d0*/ 	.word	0xffffffff


	//   ....[89]....
        /*03d4*/ 	.word	0xffffffff


	//   ....[90]....
        /*03d8*/ 	.word	0xffffffff


	//   ....[91]....
        /*03dc*/ 	.word	0xffffffff


	//   ....[92]....
        /*03e0*/ 	.word	0xffffffff


	//   ....[93]....
        /*03e4*/ 	.word	0xffffffff


	//   ....[94]....
        /*03e8*/ 	.word	0xffffffff


	//   ....[95]....
        /*03ec*/ 	.word	0xffffffff


	//   ....[96]....
        /*03f0*/ 	.word	0xffffffff


	//   ....[97]....
        /*03f4*/ 	.word	0xffffffff


	//   ....[98]....
        /*03f8*/ 	.word	0xffffffff


	//   ....[99]....
        /*03fc*/ 	.word	0xffffffff


	//   ....[100]....
        /*0400*/ 	.word	0xffffffff


	//   ....[101]....
        /*0404*/ 	.word	0xffffffff


	//   ....[102]....
        /*0408*/ 	.word	0xffffffff


	//   ....[103]....
        /*040c*/ 	.word	0xffffffff


	//   ....[104]....
        /*0410*/ 	.word	0xffffffff


	//----- nvinfo : EIATTR_COOP_GROUP_INSTR_OFFSETS
	.align		4
.L_402:
        /*0414*/ 	.byte	0x04, 0x28
        /*0416*/ 	.short	(.L_404 - .L_403)


	//   ....[0]....
.L_403:
        /*0418*/ 	.word	0x000000a0


	//   ....[1]....
        /*041c*/ 	.word	0x000012b0


	//   ....[2]....
        /*0420*/ 	.word	0x000012f0


	//   ....[3]....
        /*0424*/ 	.word	0x00001330


	//   ....[4]....
        /*0428*/ 	.word	0x000013f0


	//   ....[5]....
        /*042c*/ 	.word	0x00001480


	//   ....[6]....
        /*0430*/ 	.word	0x00001530


	//   ....[7]....
        /*0434*/ 	.word	0x00001570


	//   ....[8]....
        /*0438*/ 	.word	0x000015a0


	//   ....[9]....
        /*043c*/ 	.word	0x00001810


	//   ....[10]....
        /*0440*/ 	.word	0x00001830


	//   ....[11]....
        /*0444*/ 	.word	0x00001840


	//   ....[12]....
        /*0448*/ 	.word	0x00001850


	//   ....[13]....
        /*044c*/ 	.word	0x00001860


	//   ....[14]....
        /*0450*/ 	.word	0x00001870


	//   ....[15]....
        /*0454*/ 	.word	0x00001880


	//   ....[16]....
        /*0458*/ 	.word	0x00001890


	//   ....[17]....
        /*045c*/ 	.word	0x00001f70


	//   ....[18]....
        /*0460*/ 	.word	0x00001f90


	//   ....[19]....
        /*0464*/ 	.word	0x00001fb0


	//   ....[20]....
        /*0468*/ 	.word	0x00001fc0


	//   ....[21]....
        /*046c*/ 	.word	0x00001fe0


	//   ....[22]....
        /*0470*/ 	.word	0x00001ff0


	//   ....[23]....
        /*0474*/ 	.word	0x00002020


	//   ....[24]....
        /*0478*/ 	.word	0x00002040


	//   ....[25]....
        /*047c*/ 	.word	0x000030b0


	//   ....[26]....
        /*0480*/ 	.word	0x000030d0


	//   ....[27]....
        /*0484*/ 	.word	0x000030e0


	//   ....[28]....
        /*0488*/ 	.word	0x000030f0


	//   ....[29]....
        /*048c*/ 	.word	0x00003100


	//   ....[30]....
        /*0490*/ 	.word	0x00003110


	//   ....[31]....
        /*0494*/ 	.word	0x00003120


	//   ....[32]....
        /*0498*/ 	.word	0x00003150


	//   ....[33]....
        /*049c*/ 	.word	0x000036b0


	//   ....[34]....
        /*04a0*/ 	.word	0x000036e0


	//   ....[35]....
        /*04a4*/ 	.word	0x00004500


	//   ....[36]....
        /*04a8*/ 	.word	0x00004af0


	//   ....[37]....
        /*04ac*/ 	.word	0x00004b00


	//   ....[38]....
        /*04b0*/ 	.word	0x00004b30


	//   ....[39]....
        /*04b4*/ 	.word	0x00006920


	//   ....[40]....
        /*04b8*/ 	.word	0x00006940


	//   ....[41]....
        /*04bc*/ 	.word	0x00006950


	//   ....[42]....
        /*04c0*/ 	.word	0x00006960


	//   ....[43]....
        /*04c4*/ 	.word	0x00006970


	//   ....[44]....
        /*04c8*/ 	.word	0x00006980


	//   ....[45]....
        /*04cc*/ 	.word	0x00006990


	//   ....[46]....
        /*04d0*/ 	.word	0x000069a0


	//   ....[47]....
        /*04d4*/ 	.word	0x000080d0


	//   ....[48]....
        /*04d8*/ 	.word	0x000080f0


	//   ....[49]....
        /*04dc*/ 	.word	0x00008110


	//   ....[50]....
        /*04e0*/ 	.word	0x00008120


	//   ....[51]....
        /*04e4*/ 	.word	0x00008130


	//   ....[52]....
        /*04e8*/ 	.word	0x00008140


	//   ....[53]....
        /*04ec*/ 	.word	0x00008150


	//   ....[54]....
        /*04f0*/ 	.word	0x00008180


	//   ....[55]....
        /*04f4*/ 	.word	0x000083d0


	//   ....[56]....
        /*04f8*/ 	.word	0x00008400


	//   ....[57]....
        /*04fc*/ 	.word	0x00009040


	//   ....[58]....
        /*0500*/ 	.word	0x00009050


	//   ....[59]....
        /*0504*/ 	.word	0x00009070


	//   ....[60]....
        /*0508*/ 	.word	0x00009090


	//   ....[61]....
        /*050c*/ 	.word	0x0000b2a0


	//   ....[62]....
        /*0510*/ 	.word	0x0000b2b0


	//   ....[63]....
        /*0514*/ 	.word	0x0000b2c0


	//   ....[64]....
        /*0518*/ 	.word	0x0000b2d0


	//   ....[65]....
        /*051c*/ 	.word	0x0000b2e0


	//   ....[66]....
        /*0520*/ 	.word	0x0000b2f0


	//   ....[67]....
        /*0524*/ 	.word	0x0000b300


	//   ....[68]....
        /*0528*/ 	.word	0x0000b330


	//   ....[69]....
        /*052c*/ 	.word	0x0000b730


	//   ....[70]....
        /*0530*/ 	.word	0x0000b750


	//   ....[71]....
        /*0534*/ 	.word	0x0000b770


	//   ....[72]....
        /*0538*/ 	.word	0x0000b880


	//   ....[73]....
        /*053c*/ 	.word	0x0000b890


	//   ....[74]....
        /*0540*/ 	.word	0x0000b8a0


	//   ....[75]....
        /*0544*/ 	.word	0x0000b8c0


	//   ....[76]....
        /*0548*/ 	.word	0x0000b8f0


	//   ....[77]....
        /*054c*/ 	.word	0x0000d1d0


	//   ....[78]....
        /*0550*/ 	.word	0x0000d1f0


	//   ....[79]....
        /*0554*/ 	.word	0x0000d210


	//   ....[80]....
        /*0558*/ 	.word	0x0000d230


	//   ....[81]....
        /*055c*/ 	.word	0x0000f1a0


	//   ....[82]....
        /*0560*/ 	.word	0x0000f1b0


	//   ....[83]....
        /*0564*/ 	.word	0x0000f1f0


	//   ....[84]....
        /*0568*/ 	.word	0x0000f200


	//   ....[85]....
        /*056c*/ 	.word	0x00010480


	//   ....[86]....
        /*0570*/ 	.word	0x000104c0


	//   ....[87]....
        /*0574*/ 	.word	0x00010500


	//   ....[88]....
        /*0578*/ 	.word	0x00010540


	//   ....[89]....
        /*057c*/ 	.word	0x00010730


	//   ....[90]....
        /*0580*/ 	.word	0x00010740


	//   ....[91]....
        /*0584*/ 	.word	0x00010830


	//   ....[92]....
        /*0588*/ 	.word	0x00010860


	//   ....[93]....
        /*058c*/ 	.word	0x00010930


	//   ....[94]....
        /*0590*/ 	.word	0x00010960


	//   ....[95]....
        /*0594*/ 	.word	0x00010a30


	//   ....[96]....
        /*0598*/ 	.word	0x00010a50


	//   ....[97]....
        /*059c*/ 	.word	0x00011300


	//   ....[98]....
        /*05a0*/ 	.word	0x00011310


	//   ....[99]....
        /*05a4*/ 	.word	0x000113e0


	//   ....[100]....
        /*05a8*/ 	.word	0x00011410


	//   ....[101]....
        /*05ac*/ 	.word	0x000114e0


	//   ....[102]....
        /*05b0*/ 	.word	0x00011510


	//   ....[103]....
        /*05b4*/ 	.word	0x000115e0


	//   ....[104]....
        /*05b8*/ 	.word	0x00011600


	//----- nvinfo : EIATTR_EXIT_INSTR_OFFSETS
	.align		4
.L_404:
        /*05bc*/ 	.byte	0x04, 0x1c
        /*05be*/ 	.short	(.L_406 - .L_405)


	//   ....[0]....
.L_405:
        /*05c0*/ 	.word	0x00000450


	//   ....[1]....
        /*05c4*/ 	.word	0x00010a60


	//   ....[2]....
        /*05c8*/ 	.word	0x00010ab0


	//   ....[3]....
        /*05cc*/ 	.word	0x00010b10


	//   ....[4]....
        /*05d0*/ 	.word	0x00011610


	//   ....[5]....
        /*05d4*/ 	.word	0x00011660


	//   ....[6]....
        /*05d8*/ 	.word	0x000116c0


	//----- nvinfo : EIATTR_CTAIDZ_USED
	.align		4
.L_406:
        /*05dc*/ 	.byte	0x01, 0x04
	.zero		2


	//----- nvinfo : EIATTR_MAX_THREADS
	.align		4
        /*05e0*/ 	.byte	0x04, 0x05
        /*05e2*/ 	.short	(.L_408 - .L_407)
.L_407:
        /*05e4*/ 	.word	0x00000100
        /*05e8*/ 	.word	0x00000001
        /*05ec*/ 	.word	0x00000001


	//----- nvinfo : EIATTR_CRS_STACK_SIZE
	.align		4
.L_408:
        /*05f0*/ 	.byte	0x04, 0x1e
        /*05f2*/ 	.short	(.L_410 - .L_409)
.L_409:
        /*05f4*/ 	.word	0x00000000
.L_410:


//--------------------- .nv.info._ZN7cutlass13device_kernelIN5flash19enable_sm80_to_sm89INS1_16FlashAttnFwdSm80INS1_25CollectiveMainloopFwdSm80ILi8ELi1ELb1EN4cute5tupleIJNS5_1CILi128EEES8_S8_EEELi128ENS_10bfloat16_tEfNS_4arch4Sm80ELb1ELb0ELb1ELb1ELb1ELb1ELb1ELb0EEENS1_21CollectiveEpilogueFwdIS9_NS6_IJNS7_ILi1EEESF_SF_EEESA_SC_Li256ELb1ELb1ELb0ELb0EEENS1_19SingleTileSchedulerILb1ELb0ELb1ELi128EEEEEEEEEvNT_6ParamsE --------------------------
	.section	.nv.info._ZN7cutlass13device_kernelIN5flash19enable_sm80_to_sm89INS1_16FlashAttnFwdSm80INS1_25CollectiveMainloopFwdSm80ILi8ELi1ELb1EN4cute5tupleIJNS5_1CILi128EEES8_S8_EEELi128ENS_10bfloat16_tEfNS_4arch4Sm80ELb1ELb0ELb1ELb1ELb1ELb1ELb1ELb0EEENS1_21CollectiveEpilogueFwdIS9_NS6_IJNS7_ILi1EEESF_SF_EEESA_SC_Li256ELb1ELb1ELb0ELb0EEENS1_19SingleTileSchedulerILb1ELb0ELb1ELi128EEEEEEEEEvNT_6ParamsE,"",@"SHT_CUDA_INFO"
	.sectionflags	@""
	.align	4


	//----- nvinfo : EIATTR_CUDA_API_VERSION
	.align		4
        /*0000*/ 	.byte	0x04, 0x37
        /*0002*/ 	.short	(.L_412 - .L_411)
.L_411:
        /*0004*/ 	.word	0x00000082


	//----- nvinfo : EIATTR_SW2861232_WAR
	.align		4
.L_412:
        /*0008*/ 	.byte	0x01, 0x35
	.zero		2


	//----- nvinfo : EIATTR_PARAM_CBANK
	.align		4
        /*000c*/ 	.byte	0x04, 0x0a
        /*000e*/ 	.short	(.L_414 - .L_413)
	.align		4
.L_413:
        /*0010*/ 	.word	index@(.nv.constant0._ZN7cutlass13device_kernelIN5flash19enable_sm80_to_sm89INS1_16FlashAttnFwdSm80INS1_25CollectiveMainloopFwdSm80ILi8ELi1ELb1EN4cute5tupleIJNS5_1CILi128EEES8_S8_EEELi128ENS_10bfloat16_tEfNS_4arch4Sm80ELb1ELb0ELb1ELb1ELb1ELb1ELb1ELb0EEENS1_21CollectiveEpilogueFwdIS9_NS6_IJNS7_ILi1EEESF_SF_EEESA_SC_Li256ELb1ELb1ELb0ELb0EEENS1_19SingleTileSchedulerILb1ELb0ELb1ELi128EEEEEEEEEvNT_6ParamsE)
        /*0014*/ 	.short	0x0160
        /*0016*/ 	.short	0x0418


	//----- nvinfo : EIATTR_CBANK_PARAM_SIZE
	.align		4
.L_414:
        /*0018*/ 	.byte	0x03, 0x19
        /*001a*/ 	.short	0x0418


	//----- nvinfo : EIATTR_KPARAM_INFO
	.align		4
        /*001c*/ 	.byte	0x04, 0x17
        /*001e*/ 	.short	(.L_416 - .L_415)
.L_415:
        /*0020*/ 	.word	0x00000000
        /*0024*/ 	.short	0x0000
        /*0026*/ 	.short	0x0000
        /*0028*/ 	.byte	0x00, 0xf0, 0x61, 0x10


	//----- nvinfo : EIATTR_MAXREG_COUNT
	.align		4
.L_416:
        /*002c*/ 	.byte	0x03, 0x1b
        /*002e*/ 	.short	0x00ff


	//----- nvinfo : EIATTR_NUM_BARRIERS
	.align		4
        /*0030*/ 	.byte	0x02, 0x4c
        /*0032*/ 	.byte	0x02
	.zero		1


	//----- nvinfo : EIATTR_ANNOTATIONS
	.align		4
        /*0034*/ 	.byte	0x04, 0x55
        /*0036*/ 	.short	(.L_418 - .L_417)


	//   ....[0]....
.L_417:
        /* <DEDUP_REMOVED lines=26> */


	//----- nvinfo : EIATTR_MERCURY_ISA_VERSION
	.align		4
.L_418:
        /*01c0*/ 	.byte	0x03, 0x5f
        /*01c2*/ 	.short	0x0000


	//----- nvinfo : EIATTR_COOP_GROUP_MASK_REGIDS
	.align		4
        /*01c4*/ 	.byte	0x04, 0x29
        /*01c6*/ 	.short	(.L_420 - .L_419)


	//   ....[0]....
.L_419:
        /*01c8*/ 	.word	0xffffffff


	//   ....[1]....
        /*01cc*/ 	.word	0xffffffff


	//   ....[2]....
        /*01d0*/ 	.word	0xffffffff


	//   ....[3]....
        /*01d4*/ 	.word	0xffffffff


	//   ....[4]....
        /*01d8*/ 	.word	0xffffffff


	//   ....[5]....
        /*01dc*/ 	.word	0xffffffff


	//   ....[6]....
        /*01e0*/ 	.word	0xffffffff


	//   ....[7]....
        /*01e4*/ 	.word	0xffffffff


	//   ....[8]....
        /*01e8*/ 	.word	0xffffffff


	//   ....[9]....
        /*01ec*/ 	.word	0xffffffff


	//   ....[10]....
        /*01f0*/ 	.word	0xffffffff


	//   ....[11]....
        /*01f4*/ 	.word	0xffffffff


	//   ....[12]....
        /*01f8*/ 	.word	0xffffffff


	//   ....[13]....
        /*01fc*/ 	.word	0xffffffff


	//   ....[14]....
        /*0200*/ 	.word	0xffffffff


	//   ....[15]....
        /*0204*/ 	.word	0xffffffff


	//   ....[16]....
        /*0208*/ 	.word	0xffffffff


	//   ....[17]....
        /*020c*/ 	.word	0xffffffff


	//   ....[18]....
        /*0210*/ 	.word	0xffffffff


	//   ....[19]....
        /*0214*/ 	.word	0xffffffff


	//   ....[20]....
        /*0218*/ 	.word	0xffffffff


	//   ....[21]....
        /*021c*/ 	.word	0xffffffff


	//   ....[22]....
        /*0220*/ 	.word	0xffffffff


	//   ....[23]....
        /*0224*/ 	.word	0xffffffff


	//   ....[24]....
        /*0228*/ 	.word	0xffffffff


	//   ....[25]....
        /*022c*/ 	.word	0xffffffff


	//   ....[26]....
        /*0230*/ 	.word	0xffffffff


	//   ....[27]....
        /*0234*/ 	.word	0xffffffff


	//   ....[28]....
        /*0238*/ 	.word	0xffffffff


	//   ....[29]....
        /*023c*/ 	.word	0xffffffff


	//   ....[30]....
        /*0240*/ 	.word	0xffffffff


	//   ....[31]....
        /*0244*/ 	.word	0xffffffff


	//   ....[32]....
        /*0248*/ 	.word	0xffffffff


	//   ....[33]....
        /*024c*/ 	.word	0xffffffff


	//   ....[34]....
        /*0250*/ 	.word	0xffffffff


	//   ....[35]....
        /*0254*/ 	.word	0xffffffff


	//   ....[36]....
        /*0258*/ 	.word	0xffffffff


	//   ....[37]....
        /*025c*/ 	.word	0xffffffff


	//   ....[38]....
        /*0260*/ 	.word	0xffffffff


	//   ....[39]....
        /*0264*/ 	.word	0xffffffff


	//   ....[40]....
        /*0268*/ 	.word	0xffffffff


	//   ....[41]....
        /*026c*/ 	.word	0xffffffff


	//   ....[42]....
        /*0270*/ 	.word	0xffffffff


	//   ....[43]....
        /*0274*/ 	.word	0xffffffff


	//   ....[44]....
        /*0278*/ 	.word	0xffffffff


	//   ....[45]....
        /*027c*/ 	.word	0xffffffff


	//   ....[46]....
        /*0280*/ 	.word	0xffffffff


	//   ....[47]....
        /*0284*/ 	.word	0xffffffff


	//   ....[48]....
        /*0288*/ 	.word	0xffffffff


	//   ....[49]....
        /*028c*/ 	.word	0xffffffff


	//   ....[50]....
        /*0290*/ 	.word	0xffffffff


	//   ....[51]....
        /*0294*/ 	.word	0xffffffff


	//   ....[52]....
        /*0298*/ 	.word	0xffffffff


	//   ....[53]....
        /*029c*/ 	.word	0xffffffff


	//   ....[54]....
        /*02a0*/ 	.word	0xffffffff


	//   ....[55]....
        /*02a4*/ 	.word	0xffffffff


	//   ....[56]....
        /*02a8*/ 	.word	0xffffffff


	//   ....[57]....
        /*02ac*/ 	.word	0xffffffff


	//   ....[58]....
        /*02b0*/ 	.word	0xffffffff


	//   ....[59]....
        /*02b4*/ 	.word	0xffffffff


	//   ....[60]....
        /*02b8*/ 	.word	0xffffffff


	//   ....[61]....
        /*02bc*/ 	.word	0xffffffff


	//   ....[62]....
        /*02c0*/ 	.word	0xffffffff


	//   ....[63]....
        /*02c4*/ 	.word	0xffffffff


	//   ....[64]....
        /*02c8*/ 	.word	0xffffffff


	//   ....[65]....
        /*02cc*/ 	.word	0xffffffff


	//   ....[66]....
        /*02d0*/ 	.word	0xffffffff


	//   ....[67]....
        /*02d4*/ 	.word	0xffffffff


	//   ....[68]....
        /*02d8*/ 	.word	0xffffffff


	//   ....[69]....
        /*02dc*/ 	.word	0xffffffff


	//   ....[70]....
        /*02e0*/ 	.word	0xffffffff


	//   ....[71]....
        /*02e4*/ 	.word	0xffffffff


	//   ....[72]....
        /*02e8*/ 	.word	0xffffffff


	//   ....[73]....
        /*02ec*/ 	.word	0xffffffff


	//   ....[74]....
        /*02f0*/ 	.word	0xffffffff


	//   ....[75]....
        /*02f4*/ 	.word	0xffffffff


	//   ....[76]....
        /*02f8*/ 	.word	0xffffffff


	//   ....[77]....
        /*02fc*/ 	.word	0xffffffff


	//   ....[78]....
        /*0300*/ 	.word	0xffffffff


	//   ....[79]....
        /*0304*/ 	.word	0xffffffff


	//   ....[80]....
        /*0308*/ 	.word	0xffffffff


	//   ....[81]....
        /*030c*/ 	.word	0xffffffff


	//   ....[82]....
        /*0310*/ 	.word	0xffffffff


	//   ....[83]....
        /*0314*/ 	.word	0xffffffff


	//   ....[84]....
        /*0318*/ 	.word	0xffffffff


	//   ....[85]....
        /*031c*/ 	.word	0xffffffff


	//   ....[86]....
        /*0320*/ 	.word	0xffffffff


	//   ....[87]....
        /*0324*/ 	.word	0xffffffff


	//   ....[88]....
        /*0328*/ 	.word	0xffffffff


	//   ....[89]....
        /*032c*/ 	.word	0xffffffff


	//   ....[90]....
        /*0330*/ 	.word	0xffffffff


	//   ....[91]....
        /*0334*/ 	.word	0xffffffff


	//   ....[92]....
        /*0338*/ 	.word	0xffffffff


	//   ....[93]....
        /*033c*/ 	.word	0xffffffff


	//   ....[94]....
        /*0340*/ 	.word	0xffffffff


	//   ....[95]....
        /*0344*/ 	.word	0xffffffff


	//   ....[96]....
        /*0348*/ 	.word	0xffffffff


	//   ....[97]....
        /*034c*/ 	.word	0xffffffff


	//   ....[98]....
        /*0350*/ 	.word	0xffffffff


	//   ....[99]....
        /*0354*/ 	.word	0xffffffff


	//   ....[100]....
        /*0358*/ 	.word	0xffffffff


	//   ....[101]....
        /*035c*/ 	.word	0xffffffff


	//   ....[102]....
        /*0360*/ 	.word	0xffffffff


	//   ....[103]....
        /*0364*/ 	.word	0xffffffff


	//   ....[104]....
        /*0368*/ 	.word	0xffffffff


	//   ....[105]....
        /*036c*/ 	.word	0xffffffff


	//   ....[106]....
        /*0370*/ 	.word	0xffffffff


	//   ....[107]....
        /*0374*/ 	.word	0xffffffff


	//   ....[108]....
        /*0378*/ 	.word	0xffffffff


	//   ....[109]....
        /*037c*/ 	.word	0xffffffff


	//   ....[110]....
        /*0380*/ 	.word	0xffffffff


	//   ....[111]....
        /*0384*/ 	.word	0xffffffff


	//   ....[112]....
        /*0388*/ 	.word	0xffffffff


	//   ....[113]....
        /*038c*/ 	.word	0xffffffff


	//   ....[114]....
        /*0390*/ 	.word	0xffffffff


	//   ....[115]....
        /*0394*/ 	.word	0xffffffff


	//   ....[116]....
        /*0398*/ 	.word	0xffffffff


	//   ....[117]....
        /*039c*/ 	.word	0xffffffff


	//   ....[118]....
        /*03a0*/ 	.word	0xffffffff


	//   ....[119]....
        /*03a4*/ 	.word	0xffffffff


	//   ....[120]....
        /*03a8*/ 	.word	0xffffffff


	//   ....[121]....
        /*03ac*/ 	.word	0xffffffff


	//   ....[122]....
        /*03b0*/ 	.word	0xffffffff


	//   ....[123]....
        /*03b4*/ 	.word	0xffffffff


	//   ....[124]....
        /*03b8*/ 	.word	0xffffffff


	//   ....[125]....
        /*03bc*/ 	.word	0xffffffff


	//   ....[126]....
        /*03c0*/ 	.word	0xffffffff


	//   ....[127]....
        /*03c4*/ 	.word	0xffffffff


	//   ....[128]....
        /*03c8*/ 	.word	0xffffffff


	//   ....[129]....
        /*03cc*/ 	.word	0xffffffff


	//   ....[130]....
        /*03d0*/ 	.word	0xffffffff


	//   ....[131]....
        /*03d4*/ 	.word	0xffffffff


	//   ....[132]....
        /*03d8*/ 	.word	0xffffffff


	//   ....[133]....
        /*03dc*/ 	.word	0xffffffff


	//   ....[134]....
        /*03e0*/ 	.word	0xffffffff


	//   ....[135]....
        /*03e4*/ 	.word	0xffffffff


	//   ....[136]....
        /*03e8*/ 	.word	0xffffffff


	//   ....[137]....
        /*03ec*/ 	.word	0xffffffff


	//   ....[138]....
        /*03f0*/ 	.word	0xffffffff


	//   ....[139]....
        /*03f4*/ 	.word	0xffffffff


	//   ....[140]....
        /*03f8*/ 	.word	0xffffffff


	//   ....[141]....
        /*03fc*/ 	.word	0xffffffff


	//   ....[142]....
        /*0400*/ 	.word	0xffffffff


	//   ....[143]....
        /*0404*/ 	.word	0xffffffff


	//   ....[144]....
        /*0408*/ 	.word	0xffffffff


	//   ....[145]....
        /*040c*/ 	.word	0xffffffff


	//   ....[146]....
        /*0410*/ 	.word	0xffffffff


	//   ....[147]....
        /*0414*/ 	.word	0xffffffff


	//   ....[148]....
        /*0418*/ 	.word	0xffffffff


	//   ....[149]....
        /*041c*/ 	.word	0xffffffff


	//   ....[150]....
        /*0420*/ 	.word	0xffffffff


	//   ....[151]....
        /*0424*/ 	.word	0xffffffff


	//   ....[152]....
        /*0428*/ 	.word	0xffffffff


	//   ....[153]....
        /*042c*/ 	.word	0xffffffff


	//   ....[154]....
        /*0430*/ 	.word	0xffffffff


	//   ....[155]....
        /*0434*/ 	.word	0xffffffff


	//   ....[156]....
        /*0438*/ 	.word	0xffffffff


	//   ....[157]....
        /*043c*/ 	.word	0xffffffff


	//   ....[158]....
        /*0440*/ 	.word	0xffffffff


	//   ....[159]....
        /*0444*/ 	.word	0xffffffff


	//   ....[160]....
        /*0448*/ 	.word	0xffffffff


	//   ....[161]....
        /*044c*/ 	.word	0xffffffff


	//   ....[162]....
        /*0450*/ 	.word	0xffffffff


	//   ....[163]....
        /*0454*/ 	.word	0xffffffff


	//   ....[164]....
        /*0458*/ 	.word	0xffffffff


	//   ....[165]....
        /*045c*/ 	.word	0xffffffff


	//   ....[166]....
        /*0460*/ 	.word	0xffffffff


	//   ....[167]....
        /*0464*/ 	.word	0xffffffff


	//   ....[168]....
        /*0468*/ 	.word	0xffffffff


	//----- nvinfo : EIATTR_COOP_GROUP_INSTR_OFFSETS
	.align		4
.L_420:
        /*046c*/ 	.byte	0x04, 0x28
        /*046e*/ 	.short	(.L_422 - .L_421)


	//   ....[0]....
.L_421:
        /*0470*/ 	.word	0x000000a0


	//   ....[1]....
        /*0474*/ 	.word	0x00002970


	//   ....[2]....
        /*0478*/ 	.word	0x000029c0


	//   ....[3]....
        /*047c*/ 	.word	0x00003190


	//   ....[4]....
        /*0480*/ 	.word	0x000031b0


	//   ....[5]....
        /*0484*/ 	.word	0x00003900


	//   ....[6]....
        /*0488*/ 	.word	0x00003920


	//   ....[7]....
        /*048c*/ 	.word	0x00004070


	//   ....[8]....
        /*0490*/ 	.word	0x00004080


	//   ....[9]....
        /*0494*/ 	.word	0x000048d0


	//   ....[10]....
        /*0498*/ 	.word	0x00004920


	//   ....[11]....
        /*049c*/ 	.word	0x00005690


	//   ....[12]....
        /*04a0*/ 	.word	0x000056c0


	//   ....[13]....
        /*04a4*/ 	.word	0x00005e40


	//   ....[14]....
        /*04a8*/ 	.word	0x00005e70


	//   ....[15]....
        /*04ac*/ 	.word	0x000065f0


	//   ....[16]....
        /*04b0*/ 	.word	0x00006610


	//   ....[17]....
        /*04b4*/ 	.word	0x00006db0


	//   ....[18]....
        /*04b8*/ 	.word	0x00006de0


	//   ....[19]....
        /*04bc*/ 	.word	0x00006ef0


	//   ....[20]....
        /*04c0*/ 	.word	0x00006f20


	//   ....[21]....
        /*04c4*/ 	.word	0x00006ff0


	//   ....[22]....
        /*04c8*/ 	.word	0x00007020


	//   ....[23]....
        /*04cc*/ 	.word	0x000070f0


	//   ....[24]....
        /*04d0*/ 	.word	0x00007110


	//   ....[25]....
        /*04d4*/ 	.word	0x000076a0


	//   ....[26]....
        /*04d8*/ 	.word	0x000076c0


	//   ....[27]....
        /*04dc*/ 	.word	0x00007790


	//   ....[28]....
        /*04e0*/ 	.word	0x000077c0


	//   ....[29]....
        /*04e4*/ 	.word	0x00007890


	//   ....[30]....
        /*04e8*/ 	.word	0x000078c0


	//   ....[31]....
        /*04ec*/ 	.word	0x00007990


	//   ....[32]....
        /*04f0*/ 	.word	0x000079c0


	//   ....[33]....
        /*04f4*/ 	.word	0x00008730


	//   ....[34]....
        /*04f8*/ 	.word	0x000087b0


	//   ....[35]....
        /*04fc*/ 	.word	0x00008800


	//   ....[36]....
        /*0500*/ 	.word	0x00008840


	//   ....[37]....
        /*0504*/ 	.word	0x00008880


	//   ....[38]....
        /*0508*/ 	.word	0x00008920


	//   ....[39]....
        /*050c*/ 	.word	0x00008a40


	//   ....[40]....
        /*0510*/ 	.word	0x00008a60


	//   ....[41]....
        /*0514*/ 	.word	0x00008c80


	//   ....[42]....
        /*0518*/ 	.word	0x00008cb0


	//   ....[43]....
        /*051c*/ 	.word	0x00008dd0


	//   ....[44]....
        /*0520*/ 	.word	0x00008df0


	//   ....[45]....
        /*0524*/ 	.word	0x00008e80


	//   ....[46]....
        /*0528*/ 	.word	0x00008ea0


	//   ....[47]....
        /*052c*/ 	.word	0x00008f30


	//   ....[48]....
        /*0530*/ 	.word	0x00008f50


	//   ....[49]....
        /*0534*/ 	.word	0x000093a0


	//   ....[50]....
        /*0538*/ 	.word	0x000093c0


	//   ....[51]....
        /*053c*/ 	.word	0x00009410


	//   ....[52]....
        /*0540*/ 	.word	0x00009420


	//   ....[53]....
        /*0544*/ 	.word	0x000095a0


	//   ....[54]....
        /*0548*/ 	.word	0x00009630


	//   ....[55]....
        /*054c*/ 	.word	0x00009670


	//   ....[56]....
        /*0550*/ 	.word	0x000096a0


	//   ....[57]....
        /*0554*/ 	.word	0x00009830


	//   ....[58]....
        /*0558*/ 	.word	0x000098c0


	//   ....[59]....
        /*055c*/ 	.word	0x00009900


	//   ....[60]....
        /*0560*/ 	.word	0x00009940


	//   ....[61]....
        /*0564*/ 	.word	0x00009ae0


	//   ....[62]....
        /*0568*/ 	.word	0x00009b70


	//   ....[63]....
        /*056c*/ 	.word	0x00009bb0


	//   ....[64]....
        /*0570*/ 	.word	0x00009bd0


	//   ....[65]....
        /*0574*/ 	.word	0x0000b9a0


	//   ....[66]....
        /*0578*/ 	.word	0x0000b9e0


	//   ....[67]....
        /*057c*/ 	.word	0x0000ba00


	//   ....[68]....
        /*0580*/ 	.word	0x0000ba80


	//   ....[69]....
        /*0584*/ 	.word	0x0000baf0


	//   ....[70]....
        /*0588*/ 	.word	0x0000bb10


	//   ....[71]....
        /*058c*/ 	.word	0x0000bb30


	//   ....[72]....
        /*0590*/ 	.word	0x0000bb50


	//   ....[73]....
        /*0594*/ 	.word	0x0000bd40


	//   ....[74]....
        /*0598*/ 	.word	0x0000bd80


	//   ....[75]....
        /*059c*/ 	.word	0x0000bde0


	//   ....[76]....
        /*05a0*/ 	.word	0x0000be00


	//   ....[77]....
        /*05a4*/ 	.word	0x0000bf30


	//   ....[78]....
        /*05a8*/ 	.word	0x0000bf50


	//   ....[79]....
        /*05ac*/ 	.word	0x0000bf70


	//   ....[80]....
        /*05b0*/ 	.word	0x0000bf90


	//   ....[81]....
        /*05b4*/ 	.word	0x0000e230


	//   ....[82]....
        /*05b8*/ 	.word	0x0000e260


	//   ....[83]....
        /*05bc*/ 	.word	0x0000e290


	//   ....[84]....
        /*05c0*/ 	.word	0x0000e2c0


	//   ....[85]....
        /*05c4*/ 	.word	0x0000e2f0


	//   ....[86]....
        /*05c8*/ 	.word	0x0000e360


	//   ....[87]....
        /*05cc*/ 	.word	0x0000e390


	//   ....[88]....
        /*05d0*/ 	.word	0x0000e3b0


	//   ....[89]....
        /*05d4*/ 	.word	0x0000f510


	//   ....[90]....
        /*05d8*/ 	.word	0x0000f530


	//   ....[91]....
        /*05dc*/ 	.word	0x0000f540


	//   ....[92]....
        /*05e0*/ 	.word	0x0000f550


	//   ....[93]....
        /*05e4*/ 	.word	0x0000f560


	//   ....[94]....
        /*05e8*/ 	.word	0x0000f570


	//   ....[95]....
        /*05ec*/ 	.word	0x0000f580


	//   ....[96]....
        /*05f0*/ 	.word	0x0000f590


	//   ....[97]....
        /*05f4*/ 	.word	0x00010120


	//   ....[98]....
        /*05f8*/ 	.word	0x00010130


	//   ....[99]....
        /*05fc*/ 	.word	0x00010eb0


	//   ....[100]....
        /*0600*/ 	.word	0x00010f50


	//   ....[101]....
        /*0604*/ 	.word	0x00010f70


	//   ....[102]....
        /*0608*/ 	.word	0x00010f90


	//   ....[103]....
        /*060c*/ 	.word	0x00013300


	//   ....[104]....
        /*0610*/ 	.word	0x00013310


	//   ....[105]....
        /*0614*/ 	.word	0x00013320


	//   ....[106]....
        /*0618*/ 	.word	0x00013330


	//   ....[107]....
        /*061c*/ 	.word	0x00013340


	//   ....[108]....
        /*0620*/ 	.word	0x00013350


	//   ....[109]....
        /*0624*/ 	.word	0x00013360


	//   ....[110]....
        /*0628*/ 	.word	0x00013390


	//   ....[111]....
        /*062c*/ 	.word	0x00014b40


	//   ....[112]....
        /*0630*/ 	.word	0x00014b50


	//   ....[113]....
        /*0634*/ 	.word	0x00014b60


	//   ....[114]....
        /*0638*/ 	.word	0x00014b70


	//   ....[115]....
        /*063c*/ 	.word	0x00014b80


	//   ....[116]....
        /*0640*/ 	.word	0x00014b90


	//   ....[117]....
        /*0644*/ 	.word	0x00014ba0


	//   ....[118]....
        /*0648*/ 	.word	0x00014bd0


	//   ....[119]....
        /*064c*/ 	.word	0x00014df0


	//   ....[120]....
        /*0650*/ 	.word	0x00014e00


	//   ....[121]....
        /*0654*/ 	.word	0x000159c0


	//   ....[122]....
        /*0658*/ 	.word	0x00015ad0


	//   ....[123]....
        /*065c*/ 	.word	0x00015af0


	//   ....[124]....
        /*0660*/ 	.word	0x00015b50


	//   ....[125]....
        /*0664*/ 	.word	0x00017f60


	//   ....[126]....
        /*0668*/ 	.word	0x00017f70


	//   ....[127]....
        /*066c*/ 	.word	0x00017f80


	//   ....[128]....
        /*0670*/ 	.word	0x00017f90


	//   ....[129]....
        /*0674*/ 	.word	0x00017fa0


	//   ....[130]....
        /*0678*/ 	.word	0x00017fb0


	//   ....[131]....
        /*067c*/ 	.word	0x00017fc0


	//   ....[132]....
        /*0680*/ 	.word	0x00017fe0


	//   ....[133]....
        /*0684*/ 	.word	0x000184e0


	//   ....[134]....
        /*0688*/ 	.word	0x00018510


	//   ....[135]....
        /*068c*/ 	.word	0x00018530


	//   ....[136]....
        /*0690*/ 	.word	0x00018570


	//   ....[137]....
        /*0694*/ 	.word	0x000185a0


	//   ....[138]....
        /*0698*/ 	.word	0x000185e0


	//   ....[139]....
        /*069c*/ 	.word	0x00018640


	//   ....[140]....
        /*06a0*/ 	.word	0x00018660


	//   ....[141]....
        /*06a4*/ 	.word	0x00019e00


	//   ....[142]....
        /*06a8*/ 	.word	0x00019e40


	//   ....[143]....
        /*06ac*/ 	.word	0x00019e70


	//   ....[144]....
        /*06b0*/ 	.word	0x00019e80


	//   ....[145]....
        /*06b4*/ 	.word	0x0001c0d0


	//   ....[146]....
        /*06b8*/ 	.word	0x0001c0e0


	//   ....[147]....
        /*06bc*/ 	.word	0x0001c110


	//   ....[148]....
        /*06c0*/ 	.word	0x0001c130


	//   ....[149]....
        /*06c4*/ 	.word	0x0001d340


	//   ....[150]....
        /*06c8*/ 	.word	0x0001d390


	//   ....[151]....
        /*06cc*/ 	.word	0x0001d410


	//   ....[152]....
        /*06d0*/ 	.word	0x0001d440


	//   ....[153]....
        /*06d4*/ 	.word	0x0001d650


	//   ....[154]....
        /*06d8*/ 	.word	0x0001d660


	//   ....[155]....
        /*06dc*/ 	.word	0x0001d750


	//   ....[156]....
        /*06e0*/ 	.word	0x0001d780


	//   ....[157]....
        /*06e4*/ 	.word	0x0001d850


	//   ....[158]....
        /*06e8*/ 	.word	0x0001d880


	//   ....[159]....
        /*06ec*/ 	.word	0x0001d950


	//   ....[160]....
        /*06f0*/ 	.word	0x0001d970


	//   ....[161]....
        /*06f4*/ 	.word	0x0001e200


	//   ....[162]....
        /*06f8*/ 	.word	0x0001e220


	//   ....[163]....
        /*06fc*/ 	.word	0x0001e300


	//   ....[164]....
        /*0700*/ 	.word	0x0001e330


	//   ....[165]....
        /*0704*/ 	.word	0x0001e400


	//   ....[166]....
        /*0708*/ 	.word	0x0001e430


	//   ....[167]....
        /*070c*/ 	.word	0x0001e500


	//   ....[168]....
        /*0710*/ 	.word	0x0001e520


	//----- nvinfo : EIATTR_EXIT_INSTR_OFFSETS
	.align		4
.L_422:
        /*0714*/ 	.byte	0x04, 0x1c
        /*0716*/ 	.short	(.L_424 - .L_423)


	//   ....[0]....
.L_423:
        /*0718*/ 	.word	0x00000450


	//   ....[1]....
        /*071c*/ 	.word	0x0001d980


	//   ....[2]....
        /*0720*/ 	.word	0x0001d9d0


	//   ....[3]....
        /*0724*/ 	.word	0x0001da30


	//   ....[4]....
        /*0728*/ 	.word	0x0001e530


	//   ....[5]....
        /*072c*/ 	.word	0x0001e580


	//   ....[6]....
        /*0730*/ 	.word	0x0001e5e0


	//----- nvinfo : EIATTR_CTAIDZ_USED
	.align		4
.L_424:
        /*0734*/ 	.byte	0x01, 0x04
	.zero		2


	//----- nvinfo : EIATTR_MAX_THREADS
	.align		4
        /*0738*/ 	.byte	0x04, 0x05
        /*073a*/ 	.short	(.L_426 - .L_425)
.L_425:
        /*073c*/ 	.word	0x00000100
        /*0740*/ 	.word	0x00000001
        /*0744*/ 	.word	0x00000001


	//----- nvinfo : EIATTR_CRS_STACK_SIZE
	.align		4
.L_426:
        /*0748*/ 	.byte	0x04, 0x1e
        /*074a*/ 	.short	(.L_428 - .L_427)
.L_427:
        /*074c*/ 	.word	0x00000000
.L_428:


//--------------------- .nv.info._ZN7cutlass13device_kernelIN5flash19enable_sm80_to_sm89INS1_16FlashAttnFwdSm80INS1_25CollectiveMainloopFwdSm80ILi4ELi1ELb0EN4cute5tupleIJNS5_1CILi128EEENS7_ILi64EEES8_EEELi128ENS_10bfloat16_tEfNS_4arch4Sm80ELb0ELb0ELb1ELb0ELb1ELb0ELb1ELb0EEENS1_21CollectiveEpilogueFwdINS6_IJS8_S8_S9_EEENS6_IJNS7_ILi1EEESH_SH_EEESB_SD_Li128ELb0ELb1ELb0ELb0EEENS1_19SingleTileSchedulerILb0ELb0ELb1ELi128EEEEEEEEEvNT_6ParamsE --------------------------
	.section	.nv.info._ZN7cutlass13device_kernelIN5flash19enable_sm80_to_sm89INS1_16FlashAttnFwdSm80INS1_25CollectiveMainloopFwdSm80ILi4ELi1ELb0EN4cute5tupleIJNS5_1CILi128EEENS7_ILi64EEES8_EEELi128ENS_10bfloat16_tEfNS_4arch4Sm80ELb0ELb0ELb1ELb0ELb1ELb0ELb1ELb0EEENS1_21CollectiveEpilogueFwdINS6_IJS8_S8_S9_EEENS6_IJNS7_ILi1EEESH_SH_EEESB_SD_Li128ELb0ELb1ELb0ELb0EEENS1_19SingleTileSchedulerILb0ELb0ELb1ELi128EEEEEEEEEvNT_6ParamsE,"",@"SHT_CUDA_INFO"
	.sectionflags	@""
	.align	4


	//----- nvinfo : EIATTR_CUDA_API_VERSION
	.align		4
        /*0000*/ 	.byte	0x04, 0x37
        /*0002*/ 	.short	(.L_430 - .L_429)
.L_429:
        /*0004*/ 	.word	0x00000082


	//----- nvinfo : EIATTR_SW2861232_WAR
	.align		4
.L_430:
        /*0008*/ 	.byte	0x01, 0x35
	.zero		2


	//----- nvinfo : EIATTR_PARAM_CBANK
	.align		4
        /*000c*/ 	.byte	0x04, 0x0a
        /*000e*/ 	.short	(.L_432 - .L_431)
	.align		4
.L_431:
        /*0010*/ 	.word	index@(.nv.constant0._ZN7cutlass13device_kernelIN5flash19enable_sm80_to_sm89INS1_16FlashAttnFwdSm80INS1_25CollectiveMainloopFwdSm80ILi4ELi1ELb0EN4cute5tupleIJNS5_1CILi128EEENS7_ILi64EEES8_EEELi128ENS_10bfloat16_tEfNS_4arch4Sm80ELb0ELb0ELb1ELb0ELb1ELb0ELb1ELb0EEENS1_21CollectiveEpilogueFwdINS6_IJS8_S8_S9_EEENS6_IJNS7_ILi1EEESH_SH_EEESB_SD_Li128ELb0ELb1ELb0ELb0EEENS1_19SingleTileSchedulerILb0ELb0ELb1ELi128EEEEEEEEEvNT_6ParamsE)
        /*0014*/ 	.short	0x0160
        /*0016*/ 	.short	0x0418


	//----- nvinfo : EIATTR_CBANK_PARAM_SIZE
	.align		4
.L_432:
        /*0018*/ 	.byte	0x03, 0x19
        /*001a*/ 	.short	0x0418


	//----- nvinfo : EIATTR_KPARAM_INFO
	.align		4
        /*001c*/ 	.byte	0x04, 0x17
        /*001e*/ 	.short	(.L_434 - .L_433)
.L_433:
        /*0020*/ 	.word	0x00000000
        /*0024*/ 	.short	0x0000
        /*0026*/ 	.short	0x0000
        /*0028*/ 	.byte	0x00, 0xf0, 0x61, 0x10


	//----- nvinfo : EIATTR_MAXREG_COUNT
	.align		4
.L_434:
        /*002c*/ 	.byte	0x03, 0x1b
        /*002e*/ 	.short	0x00ff


	//----- nvinfo : EIATTR_NUM_BARRIERS
	.align		4
        /*0030*/ 	.byte	0x02, 0x4c
        /*0032*/ 	.byte	0x02
	.zero		1


	//----- nvinfo : EIATTR_ANNOTATIONS
	.align		4
        /*0034*/ 	.byte	0x04, 0x55
        /*0036*/ 	.short	(.L_436 - .L_435)


	//   ....[0]....
.L_435:
        /* <DEDUP_REMOVED lines=27> */


	//----- nvinfo : EIATTR_MERCURY_ISA_VERSION
	.align		4
.L_436:
        /*01d0*/ 	.byte	0x03, 0x5f
        /*01d2*/ 	.short	0x0000


	//----- nvinfo : EIATTR_COOP_GROUP_MASK_REGIDS
	.align		4
        /*01d4*/ 	.byte	0x04, 0x29
        /*01d6*/ 	.short	(.L_438 - .L_437)


	//   ....[0]....
.L_437:
        /*01d8*/ 	.word	0xffffffff


	//   ....[1]....
        /*01dc*/ 	.word	0xffffffff


	//   ....[2]....
        /*01e0*/ 	.word	0xffffffff


	//   ....[3]....
        /*01e4*/ 	.word	0xffffffff


	//   ....[4]....
        /*01e8*/ 	.word	0xffffffff


	//   ....[5]....
        /*01ec*/ 	.word	0xffffffff


	//   ....[6]....
        /*01f0*/ 	.word	0xffffffff


	//   ....[7]....
        /*01f4*/ 	.word	0xffffffff


	//   ....[8]....
        /*01f8*/ 	.word	0xffffffff


	//   ....[9]....
        /*01fc*/ 	.word	0xffffffff


	//   ....[10]....
        /*0200*/ 	.word	0xffffffff


	//   ....[11]....
        /*0204*/ 	.word	0xffffffff


	//   ....[12]....
        /*0208*/ 	.word	0xffffffff


	//   ....[13]....
        /*020c*/ 	.word	0xffffffff


	//   ....[14]....
        /*0210*/ 	.word	0xffffffff


	//   ....[15]....
        /*0214*/ 	.word	0xffffffff


	//   ....[16]....
        /*0218*/ 	.word	0xffffffff


	//   ....[17]....
        /*021c*/ 	.word	0xffffffff


	//   ....[18]....
        /*0220*/ 	.word	0xffffffff


	//   ....[19]....
        /*0224*/ 	.word	0xffffffff


	//   ....[20]....
        /*0228*/ 	.word	0xffffffff


	//   ....[21]....
        /*022c*/ 	.word	0xffffffff


	//   ....[22]....
        /*0230*/ 	.word	0xffffffff


	//   ....[23]....
        /*0234*/ 	.word	0xffffffff


	//   ....[24]....
        /*0238*/ 	.word	0xffffffff


	//   ....[25]....
        /*023c*/ 	.word	0xffffffff


	//   ....[26]....
        /*0240*/ 	.word	0xffffffff


	//   ....[27]....
        /*0244*/ 	.word	0xffffffff


	//   ....[28]....
        /*0248*/ 	.word	0xffffffff


	//   ....[29]....
        /*024c*/ 	.word	0xffffffff


	//   ....[30]....
        /*0250*/ 	.word	0xffffffff


	//   ....[31]....
        /*0254*/ 	.word	0xffffffff


	//   ....[32]....
        /*0258*/ 	.word	0xffffffff


	//   ....[33]....
        /*025c*/ 	.word	0xffffffff


	//   ....[34]....
        /*0260*/ 	.word	0xffffffff


	//   ....[35]....
        /*0264*/ 	.word	0xffffffff


	//   ....[36]....
        /*0268*/ 	.word	0xffffffff


	//   ....[37]....
        /*026c*/ 	.word	0xffffffff


	//   ....[38]....
        /*0270*/ 	.word	0xffffffff


	//   ....[39]....
        /*0274*/ 	.word	0xffffffff


	//   ....[40]....
        /*0278*/ 	.word	0xffffffff


	//   ....[41]....
        /*027c*/ 	.word	0xffffffff


	//   ....[42]....
        /*0280*/ 	.word	0xffffffff


	//   ....[43]....
        /*0284*/ 	.word	0xffffffff


	//   ....[44]....
        /*0288*/ 	.word	0xffffffff


	//   ....[45]....
        /*028c*/ 	.word	0xffffffff


	//   ....[46]....
        /*0290*/ 	.word	0xffffffff


	//   ....[47]....
        /*0294*/ 	.word	0xffffffff


	//   ....[48]....
        /*0298*/ 	.word	0xffffffff


	//   ....[49]....
        /*029c*/ 	.word	0xffffffff


	//   ....[50]....
        /*02a0*/ 	.word	0xffffffff


	//   ....[51]....
        /*02a4*/ 	.word	0xffffffff


	//   ....[52]....
        /*02a8*/ 	.word	0xffffffff


	//   ....[53]....
        /*02ac*/ 	.word	0xffffffff


	//   ....[54]....
        /*02b0*/ 	.word	0xffffffff


	//   ....[55]....
        /*02b4*/ 	.word	0xffffffff


	//   ....[56]....
        /*02b8*/ 	.word	0xffffffff


	//   ....[57]....
        /*02bc*/ 	.word	0xffffffff


	//   ....[58]....
        /*02c0*/ 	.word	0xffffffff


	//   ....[59]....
        /*02c4*/ 	.word	0xffffffff


	//   ....[60]....
        /*02c8*/ 	.word	0xffffffff


	//   ....[61]....
        /*02cc*/ 	.word	0xffffffff


	//   ....[62]....
        /*02d0*/ 	.word	0xffffffff


	//   ....[63]....
        /*02d4*/ 	.word	0xffffffff


	//   ....[64]....
        /*02d8*/ 	.word	0xffffffff


	//   ....[65]....
        /*02dc*/ 	.word	0xffffffff


	//   ....[66]....
        /*02e0*/ 	.word	0xffffffff


	//   ....[67]....
        /*02e4*/ 	.word	0xffffffff


	//   ....[68]....
        /*02e8*/ 	.word	0xffffffff


	//   ....[69]....
        /*02ec*/ 	.word	0xffffffff


	//   ....[70]....
        /*02f0*/ 	.word	0xffffffff


	//   ....[71]....
        /*02f4*/ 	.word	0xffffffff


	//   ....[72]....
        /*02f8*/ 	.word	0xffffffff


	//   ....[73]....
        /*02fc*/ 	.word	0xffffffff


	//   ....[74]....
        /*0300*/ 	.word	0xffffffff


	//   ....[75]....
        /*0304*/ 	.word	0xffffffff


	//   ....[76]....
        /*0308*/ 	.word	0xffffffff


	//   ....[77]....
        /*030c*/ 	.word	0xffffffff


	//   ....[78]....
        /*0310*/ 	.word	0xffffffff


	//   ....[79]....
        /*0314*/ 	.word	0xffffffff


	//   ....[80]....
        /*0318*/ 	.word	0xffffffff


	//   ....[81]....
        /*031c*/ 	.word	0xffffffff


	//   ....[82]....
        /*0320*/ 	.word	0xffffffff


	//   ....[83]....
        /*0324*/ 	.word	0xffffffff


	//   ....[84]....
        /*0328*/ 	.word	0xffffffff


	//   ....[85]....
        /*032c*/ 	.word	0xffffffff


	//   ....[86]....
        /*0330*/ 	.word	0xffffffff


	//   ....[87]....
        /*0334*/ 	.word	0xffffffff


	//   ....[88]....
        /*0338*/ 	.word	0xffffffff


	//   ....[89]....
        /*033c*/ 	.word	0xffffffff


	//   ....[90]....
        /*0340*/ 	.word	0xffffffff


	//   ....[91]....
        /*0344*/ 	.word	0xffffffff


	//   ....[92]....
        /*0348*/ 	.word	0xffffffff


	//   ....[93]....
        /*034c*/ 	.word	0xffffffff


	//   ....[94]....
        /*0350*/ 	.word	0xffffffff


	//   ....[95]....
        /*0354*/ 	.word	0xffffffff


	//   ....[96]....
        /*0358*/ 	.word	0xffffffff


	//   ....[97]....
        /*035c*/ 	.word	0xffffffff


	//   ....[98]....
        /*0360*/ 	.word	0xffffffff


	//   ....[99]....
        /*0364*/ 	.word	0xffffffff


	//   ....[100]....
        /*0368*/ 	.word	0xffffffff


	//   ....[101]....
        /*036c*/ 	.word	0xffffffff


	//   ....[102]....
        /*0370*/ 	.word	0xffffffff


	//   ....[103]....
        /*0374*/ 	.word	0xffffffff


	//----- nvinfo : EIATTR_COOP_GROUP_INSTR_OFFSETS
	.align		4
.L_438:
        /*0378*/ 	.byte	0x04, 0x28
        /*037a*/ 	.short	(.L_440 - .L_439)


	//   ....[0]....
.L_439:
        /*037c*/ 	.word	0x00000520


	//   ....[1]....
        /*0380*/ 	.word	0x00000530


	//   ....[2]....
        /*0384*/ 	.word	0x00000550


	//   ....[3]....
        /*0388*/ 	.word	0x00000560


	//   ....[4]....
        /*038c*/ 	.word	0x00000640


	//   ....[5]....
        /*0390*/ 	.word	0x00000660


	//   ....[6]....
        /*0394*/ 	.word	0x00000730


	//   ....[7]....
        /*0398*/ 	.word	0x00000810


	//   ....[8]....
        /*039c*/ 	.word	0x00000820


	//   ....[9]....
        /*03a0*/ 	.word	0x00000900


	//   ....[10]....
        /*03a4*/ 	.word	0x00000920


	//   ....[11]....
        /*03a8*/ 	.word	0x000009f0


	//   ....[12]....
        /*03ac*/ 	.word	0x00000a10


	//   ....[13]....
        /*03b0*/ 	.word	0x00000b60


	//   ....[14]....
        /*03b4*/ 	.word	0x00000b70


	//   ....[15]....
        /*03b8*/ 	.word	0x00000b80


	//   ....[16]....
        /*03bc*/ 	.word	0x000010a0


	//   ....[17]....
        /*03c0*/ 	.word	0x000010c0


	//   ....[18]....
        /*03c4*/ 	.word	0x000010f0


	//   ....[19]....
        /*03c8*/ 	.word	0x00001120


	//   ....[20]....
        /*03cc*/ 	.word	0x00001150


	//   ....[21]....
        /*03d0*/ 	.word	0x00001170


	//   ....[22]....
        /*03d4*/ 	.word	0x00001190


	//   ....[23]....
        /*03d8*/ 	.word	0x000011b0


	//   ....[24]....
        /*03dc*/ 	.word	0x00001840


	//   ....[25]....
        /*03e0*/ 	.word	0x00001870


	//   ....[26]....
        /*03e4*/ 	.word	0x00001880


	//   ....[27]....
        /*03e8*/ 	.word	0x000018c0


	//   ....[28]....
        /*03ec*/ 	.word	0x00001900


	//   ....[29]....
        /*03f0*/ 	.word	0x00001920


	//   ....[30]....
        /*03f4*/ 	.word	0x00001940


	//   ....[31]....
        /*03f8*/ 	.word	0x00001950


	//   ....[32]....
        /*03fc*/ 	.word	0x00003070


	//   ....[33]....
        /*0400*/ 	.word	0x00003090


	//   ....[34]....
        /*0404*/ 	.word	0x000030b0


	//   ....[35]....
        /*0408*/ 	.word	0x000030d0


	//   ....[36]....
        /*040c*/ 	.word	0x000030f0


	//   ....[37]....
        /*0410*/ 	.word	0x00003100


	//   ....[38]....
        /*0414*/ 	.word	0x00003110


	//   ....[39]....
        /*0418*/ 	.word	0x00003130


	//   ....[40]....
        /*041c*/ 	.word	0x000039c0


	//   ....[41]....
        /*0420*/ 	.word	0x00003ac0


	//   ....[42]....
        /*0424*/ 	.word	0x00003ba0


	//   ....[43]....
        /*0428*/ 	.word	0x00003d00


	//   ....[44]....
        /*042c*/ 	.word	0x00003db0


	//   ....[45]....
        /*0430*/ 	.word	0x00003dd0


	//   ....[46]....
        /*0434*/ 	.word	0x00003ee0


	//   ....[47]....
        /*0438*/ 	.word	0x00003f10


	//   ....[48]....
        /*043c*/ 	.word	0x00005b10


	//   ....[49]....
        /*0440*/ 	.word	0x00005b20


	//   ....[50]....
        /*0444*/ 	.word	0x00005b30


	//   ....[51]....
        /*0448*/ 	.word	0x00005b40


	//   ....[52]....
        /*044c*/ 	.word	0x00005b50


	//   ....[53]....
        /*0450*/ 	.word	0x00005b60


	//   ....[54]....
        /*0454*/ 	.word	0x00005b70


	//   ....[55]....
        /*0458*/ 	.word	0x00005b90


	//   ....[56]....
        /*045c*/ 	.word	0x00005fa0


	//   ....[57]....
        /*0460*/ 	.word	0x00005fb0


	//   ....[58]....
        /*0464*/ 	.word	0x00005fc0


	//   ....[59]....
        /*0468*/ 	.word	0x00005fd0


	//   ....[60]....
        /*046c*/ 	.word	0x00005ff0


	//   ....[61]....
        /*0470*/ 	.word	0x00006010


	//   ....[62]....
        /*0474*/ 	.word	0x00006060


	//   ....[63]....
        /*0478*/ 	.word	0x000060a0


	//   ....[64]....
        /*047c*/ 	.word	0x000076c0


	//   ....[65]....
        /*0480*/ 	.word	0x00007790


	//   ....[66]....
        /*0484*/ 	.word	0x00007880


	//   ....[67]....
        /*0488*/ 	.word	0x000078c0


	//   ....[68]....
        /*048c*/ 	.word	0x000078d0


	//   ....[69]....
        /*0490*/ 	.word	0x00007900


	//   ....[70]....
        /*0494*/ 	.word	0x00007990


	//   ....[71]....
        /*0498*/ 	.word	0x00007ad0


	//   ....[72]....
        /*049c*/ 	.word	0x0000a130


	//   ....[73]....
        /*04a0*/ 	.word	0x0000a2d0


	//   ....[74]....
        /*04a4*/ 	.word	0x0000a2e0


	//   ....[75]....
        /*04a8*/ 	.word	0x0000a310


	//   ....[76]....
        /*04ac*/ 	.word	0x0000a320


	//   ....[77]....
        /*04b0*/ 	.word	0x0000a340


	//   ....[78]....
        /*04b4*/ 	.word	0x0000a390


	//   ....[79]....
        /*04b8*/ 	.word	0x0000a3c0


	//   ....[80]....
        /*04bc*/ 	.word	0x0000bc60


	//   ....[81]....
        /*04c0*/ 	.word	0x0000bc70


	//   ....[82]....
        /*04c4*/ 	.word	0x0000bc90


	//   ....[83]....
        /*04c8*/ 	.word	0x0000bca0


	//   ....[84]....
        /*04cc*/ 	.word	0x0000bcb0


	//   ....[85]....
        /*04d0*/ 	.word	0x0000bcc0


	//   ....[86]....
        /*04d4*/ 	.word	0x0000bcd0


	//   ....[87]....
        /*04d8*/ 	.word	0x0000bce0


	//   ....[88]....
        /*04dc*/ 	.word	0x0000be80


	//   ....[89]....
        /*04e0*/ 	.word	0x0000bea0


	//   ....[90]....
        /*04e4*/ 	.word	0x0000bf90


	//   ....[91]....
        /*04e8*/ 	.word	0x0000bfc0


	//   ....[92]....
        /*04ec*/ 	.word	0x0000c090


	//   ....[93]....
        /*04f0*/ 	.word	0x0000c0c0


	//   ....[94]....
        /*04f4*/ 	.word	0x0000c190


	//   ....[95]....
        /*04f8*/ 	.word	0x0000c1c0


	//   ....[96]....
        /*04fc*/ 	.word	0x0000c290


	//   ....[97]....
        /*0500*/ 	.word	0x0000c2c0


	//   ....[98]....
        /*0504*/ 	.word	0x0000c390


	//   ....[99]....
        /*0508*/ 	.word	0x0000c3c0


	//   ....[100]....
        /*050c*/ 	.word	0x0000c490


	//   ....[101]....
        /*0510*/ 	.word	0x0000c4c0


	//   ....[102]....
        /*0514*/ 	.word	0x0000c580


	//   ....[103]....
        /*0518*/ 	.word	0x0000c590


	//----- nvinfo : EIATTR_EXIT_INSTR_OFFSETS
	.align		4
.L_440:
        /*051c*/ 	.byte	0x04, 0x1c
        /*051e*/ 	.short	(.L_442 - .L_441)


	//   ....[0]....
.L_441:
        /*0520*/ 	.word	0x00000040


	//   ....[1]....
        /*0524*/ 	.word	0x0000c5c0


	//   ....[2]....
        /*0528*/ 	.word	0x0000c610


	//   ....[3]....
        /*052c*/ 	.word	0x0000c670


	//----- nvinfo : EIATTR_CTAIDZ_USED
	.align		4
.L_442:
        /*0530*/ 	.byte	0x01, 0x04
	.zero		2


	//----- nvinfo : EIATTR_MAX_THREADS
	.align		4
        /*0534*/ 	.byte	0x04, 0x05
        /*0536*/ 	.short	(.L_444 - .L_443)
.L_443:
        /*0538*/ 	.word	0x00000080
        /*053c*/ 	.word	0x00000001
        /*0540*/ 	.word	0x00000001


	//----- nvinfo : EIATTR_CRS_STACK_SIZE
	.align		4
.L_444:
        /*0544*/ 	.byte	0x04, 0x1e
        /*0546*/ 	.short	(.L_446 - .L_445)
.L_445:
        /*0548*/ 	.word	0x00000000
.L_446:


//--------------------- .nv.info._ZN7cutlass13device_kernelIN5flash19enable_sm80_to_sm89INS1_16FlashAttnFwdSm80INS1_25CollectiveMainloopFwdSm80ILi4ELi1ELb0EN4cute5tupleIJNS5_1CILi128EEENS7_ILi64EEES8_EEELi128ENS_10bfloat16_tEfNS_4arch4Sm80ELb0ELb0ELb1ELb1ELb1ELb0ELb1ELb0EEENS1_21CollectiveEpilogueFwdINS6_IJS8_S8_S9_EEENS6_IJNS7_ILi1EEESH_SH_EEESB_SD_Li128ELb1ELb1ELb0ELb0EEENS1_19SingleTileSchedulerILb1ELb0ELb1ELi128EEEEEEEEEvNT_6ParamsE --------------------------
	.section	.nv.info._ZN7cutlass13device_kernelIN5flash19enable_sm80_to_sm89INS1_16FlashAttnFwdSm80INS1_25CollectiveMainloopFwdSm80ILi4ELi1ELb0EN4cute5tupleIJNS5_1CILi128EEENS7_ILi64EEES8_EEELi128ENS_10bfloat16_tEfNS_4arch4Sm80ELb0ELb0ELb1ELb1ELb1ELb0ELb1ELb0EEENS1_21CollectiveEpilogueFwdINS6_IJS8_S8_S9_EEENS6_IJNS7_ILi1EEESH_SH_EEESB_SD_Li128ELb1ELb1ELb0ELb0EEENS1_19SingleTileSchedulerILb1ELb0ELb1ELi128EEEEEEEEEvNT_6ParamsE,"",@"SHT_CUDA_INFO"
	.sectionflags	@""
	.align	4


	//----- nvinfo : EIATTR_CUDA_API_VERSION
	.align		4
        /*0000*/ 	.byte	0x04, 0x37
        /*0002*/ 	.short	(.L_448 - .L_447)
.L_447:
        /*0004*/ 	.word	0x00000082


	//----- nvinfo : EIATTR_SW2861232_WAR
	.align		4
.L_448:
        /*0008*/ 	.byte	0x01, 0x35
	.zero		2


	//----- nvinfo : EIATTR_PARAM_CBANK
	.align		4
        /*000c*/ 	.byte	0x04, 0x0a
        /*000e*/ 	.short	(.L_450 - .L_449)
	.align		4
.L_449:
        /*0010*/ 	.word	index@(.nv.constant0._ZN7cutlass13device_kernelIN5flash19enable_sm80_to_sm89INS1_16FlashAttnFwdSm80INS1_25CollectiveMainloopFwdSm80ILi4ELi1ELb0EN4cute5tupleIJNS5_1CILi128EEENS7_ILi64EEES8_EEELi128ENS_10bfloat16_tEfNS_4arch4Sm80ELb0ELb0ELb1ELb1ELb1ELb0ELb1ELb0EEENS1_21CollectiveEpilogueFwdINS6_IJS8_S8_S9_EEENS6_IJNS7_ILi1EEESH_SH_EEESB_SD_Li128ELb1ELb1ELb0ELb0EEENS1_19SingleTileSchedulerILb1ELb0ELb1ELi128EEEEEEEEEvNT_6ParamsE)
        /*0014*/ 	.short	0x0160
        /*0016*/ 	.short	0x0418


	//----- nvinfo : EIATTR_CBANK_PARAM_SIZE
	.align		4
.L_450:
        /*0018*/ 	.byte	0x03, 0x19
        /*001a*/ 	.short	0x0418


	//----- nvinfo : EIATTR_KPARAM_INFO
	.align		4
        /*001c*/ 	.byte	0x04, 0x17
        /*001e*/ 	.short	(.L_452 - .L_451)
.L_451:
        /*0020*/ 	.word	0x00000000
        /*0024*/ 	.short	0x0000
        /*0026*/ 	.short	0x0000
        /*0028*/ 	.byte	0x00, 0xf0, 0x61, 0x10


	//----- nvinfo : EIATTR_MAXREG_COUNT
	.align		4
.L_452:
        /*002c*/ 	.byte	0x03, 0x1b
        /*002e*/ 	.short	0x00ff


	//----- nvinfo : EIATTR_NUM_BARRIERS
	.align		4
        /*0030*/ 	.byte	0x02, 0x4c
        /*0032*/ 	.byte	0x02
	.zero		1


	//----- nvinfo : EIATTR_ANNOTATIONS
	.align		4
        /*0034*/ 	.byte	0x04, 0x55
        /*0036*/ 	.short	(.L_454 - .L_453)


	//   ....[0]....
.L_453:
        /* <DEDUP_REMOVED lines=58> */


	//----- nvinfo : EIATTR_MERCURY_ISA_VERSION
	.align		4
.L_454:
        /*03c8*/ 	.byte	0x03, 0x5f
        /*03ca*/ 	.short	0x0000


	//----- nvinfo : EIATTR_COOP_GROUP_MASK_REGIDS
	.align		4
        /*03cc*/ 	.byte	0x04, 0x29
        /*03ce*/ 	.short	(.L_456 - .L_455)


	//   ....[0]....
.L_455:
        /*03d0*/ 	.word	0xffffffff


	//   ....[1]....
        /*03d4*/ 	.word	0xffffffff


	//   ....[2]....
        /*03d8*/ 	.word	0xffffffff


	//   ....[3]....
        /*03dc*/ 	.word	0xffffffff


	//   ....[4]....
        /*03e0*/ 	.word	0xffffffff


	//   ....[5]....
        /*03e4*/ 	.word	0xffffffff


	//   ....[6]....
        /*03e8*/ 	.word	0xffffffff


	//   ....[7]....
        /*03ec*/ 	.word	0xffffffff


	//   ....[8]....
        /*03f0*/ 	.word	0xffffffff


	//   ....[9]....
        /*03f4*/ 	.word	0xffffffff


	//   ....[10]....
        /*03f8*/ 	.word	0xffffffff


	//   ....[11]....
        /*03fc*/ 	.word	0xffffffff


	//   ....[12]....
        /*0400*/ 	.word	0xffffffff


	//   ....[13]....
        /*0404*/ 	.word	0xffffffff


	//   ....[14]....
        /*0408*/ 	.word	0xffffffff


	//   ....[15]....
        /*040c*/ 	.word	0xffffffff


	//   ....[16]....
        /*0410*/ 	.word	0xffffffff


	//   ....[17]....
        /*0414*/ 	.word	0xffffffff


	//   ....[18]....
        /*0418*/ 	.word	0xffffffff


	//   ....[19]....
        /*041c*/ 	.word	0xffffffff


	//   ....[20]....
        /*0420*/ 	.word	0xffffffff


	//   ....[21]....
        /*0424*/ 	.word	0xffffffff


	//   ....[22]....
        /*0428*/ 	.word	0xffffffff


	//   ....[23]....
        /*042c*/ 	.word	0xffffffff


	//   ....[24]....
        /*0430*/ 	.word	0xffffffff


	//   ....[25]....
        /*0434*/ 	.word	0xffffffff


	//   ....[26]....
        /*0438*/ 	.word	0xffffffff


	//   ....[27]....
        /*043c*/ 	.word	0xffffffff


	//   ....[28]....
        /*0440*/ 	.word	0xffffffff


	//   ....[29]....
        /*0444*/ 	.word	0xffffffff


	//   ....[30]....
        /*0448*/ 	.word	0xffffffff


	//   ....[31]....
        /*044c*/ 	.word	0xffffffff


	//   ....[32]....
        /*0450*/ 	.word	0xffffffff


	//   ....[33]....
        /*0454*/ 	.word	0xffffffff


	//   ....[34]....
        /*0458*/ 	.word	0xffffffff


	//   ....[35]....
        /*045c*/ 	.word	0xffffffff


	//   ....[36]....
        /*0460*/ 	.word	0xffffffff


	//   ....[37]....
        /*0464*/ 	.word	0xffffffff


	//   ....[38]....
        /*0468*/ 	.word	0xffffffff


	//   ....[39]....
        /*046c*/ 	.word	0xffffffff


	//   ....[40]....
        /*0470*/ 	.word	0xffffffff


	//   ....[41]....
        /*0474*/ 	.word	0xffffffff


	//   ....[42]....
        /*0478*/ 	.word	0xffffffff


	//   ....[43]....
        /*047c*/ 	.word	0xffffffff


	//   ....[44]....
        /*0480*/ 	.word	0xffffffff


	//   ....[45]....
        /*0484*/ 	.word	0xffffffff


	//   ....[46]....
        /*0488*/ 	.word	0xffffffff


	//   ....[47]....
        /*048c*/ 	.word	0xffffffff


	//   ....[48]....
        /*0490*/ 	.word	0xffffffff


	//   ....[49]....
        /*0494*/ 	.word	0xffffffff


	//   ....[50]....
        /*0498*/ 	.word	0xffffffff


	//   ....[51]....
        /*049c*/ 	.word	0xffffffff


	//   ....[52]....
        /*04a0*/ 	.word	0xffffffff


	//   ....[53]....
        /*04a4*/ 	.word	0xffffffff


	//   ....[54]....
        /*04a8*/ 	.word	0xffffffff


	//   ....[55]....
        /*04ac*/ 	.word	0xffffffff


	//   ....[56]....
        /*04b0*/ 	.word	0xffffffff


	//   ....[57]....
        /*04b4*/ 	.word	0xffffffff


	//   ....[58]....
        /*04b8*/ 	.word	0xffffffff


	//   ....[59]....
        /*04bc*/ 	.word	0xffffffff


	//   ....[60]....
        /*04c0*/ 	.word	0xffffffff


	//   ....[61]....
        /*04c4*/ 	.word	0xffffffff


	//   ....[62]....
        /*04c8*/ 	.word	0xffffffff


	//   ....[63]....
        /*04cc*/ 	.word	0xffffffff


	//   ....[64]....
        /*04d0*/ 	.word	0xffffffff


	//   ....[65]....
        /*04d4*/ 	.word	0xffffffff


	//   ....[66]....
        /*04d8*/ 	.word	0xffffffff


	//   ....[67]....
        /*04dc*/ 	.word	0xffffffff


	//   ....[68]....
        /*04e0*/ 	.word	0xffffffff


	//   ....[69]....
        /*04e4*/ 	.word	0xffffffff


	//   ....[70]....
        /*04e8*/ 	.word	0xffffffff


	//   ....[71]....
        /*04ec*/ 	.word	0xffffffff


	//   ....[72]....
        /*04f0*/ 	.word	0xffffffff


	//   ....[73]....
        /*04f4*/ 	.word	0xffffffff


	//   ....[74]....
        /*04f8*/ 	.word	0xffffffff


	//   ....[75]....
        /*04fc*/ 	.word	0xffffffff


	//   ....[76]....
        /*0500*/ 	.word	0xffffffff


	//   ....[77]....
        /*0504*/ 	.word	0xffffffff


	//   ....[78]....
        /*0508*/ 	.word	0xffffffff


	//   ....[79]....
        /*050c*/ 	.word	0xffffffff


	//   ....[80]....
        /*0510*/ 	.word	0xffffffff


	//   ....[81]....
        /*0514*/ 	.word	0xffffffff


	//   ....[82]....
        /*0518*/ 	.word	0xffffffff


	//   ....[83]....
        /*051c*/ 	.word	0xffffffff


	//   ....[84]....
        /*0520*/ 	.word	0xffffffff


	//   ....[85]....
        /*0524*/ 	.word	0xffffffff


	//   ....[86]....
        /*0528*/ 	.word	0xffffffff


	//   ....[87]....
        /*052c*/ 	.word	0xffffffff


	//   ....[88]....
        /*0530*/ 	.word	0xffffffff


	//   ....[89]....
        /*0534*/ 	.word	0xffffffff


	//   ....[90]....
        /*0538*/ 	.word	0xffffffff


	//   ....[91]....
        /*053c*/ 	.word	0xffffffff


	//   ....[92]....
        /*0540*/ 	.word	0xffffffff


	//   ....[93]....
        /*0544*/ 	.word	0xffffffff


	//   ....[94]....
        /*0548*/ 	.word	0xffffffff


	//   ....[95]....
        /*054c*/ 	.word	0xffffffff


	//   ....[96]....
        /*0550*/ 	.word	0xffffffff


	//   ....[97]....
        /*0554*/ 	.word	0xffffffff


	//   ....[98]....
        /*0558*/ 	.word	0xffffffff


	//   ....[99]....
        /*055c*/ 	.word	0xffffffff


	//   ....[100]....
        /*0560*/ 	.word	0xffffffff


	//   ....[101]....
        /*0564*/ 	.word	0xffffffff


	//   ....[102]....
        /*0568*/ 	.word	0xffffffff


	//   ....[103]....
        /*056c*/ 	.word	0xffffffff


	//   ....[104]....
        /*0570*/ 	.word	0xffffffff


	//   ....[105]....
        /*0574*/ 	.word	0xffffffff


	//   ....[106]....
        /*0578*/ 	.word	0xffffffff


	//   ....[107]....
        /*057c*/ 	.word	0xffffffff


	//   ....[108]....
        /*0580*/ 	.word	0xffffffff


	//   ....[109]....
        /*0584*/ 	.word	0xffffffff


	//   ....[110]....
        /*0588*/ 	.word	0xffffffff


	//   ....[111]....
        /*058c*/ 	.word	0xffffffff


	//   ....[112]....
        /*0590*/ 	.word	0xffffffff


	//   ....[113]....
        /*0594*/ 	.word	0xffffffff


	//   ....[114]....
        /*0598*/ 	.word	0xffffffff


	//   ....[115]....
        /*059c*/ 	.word	0xffffffff


	//   ....[116]....
        /*05a0*/ 	.word	0xffffffff


	//   ....[117]....
        /*05a4*/ 	.word	0xffffffff


	//   ....[118]....
        /*05a8*/ 	.word	0xffffffff


	//   ....[119]....
        /*05ac*/ 	.word	0xffffffff


	//   ....[120]....
        /*05b0*/ 	.word	0xffffffff


	//----- nvinfo : EIATTR_COOP_GROUP_INSTR_OFFSETS
	.align		4
.L_456:
        /*05b4*/ 	.byte	0x04, 0x28
        /*05b6*/ 	.short	(.L_458 - .L_457)


	//   ....[0]....
.L_457:
        /*05b8*/ 	.word	0x000000a0


	//   ....[1]....
        /*05bc*/ 	.word	0x00001300


	//   ....[2]....
        /*05c0*/ 	.word	0x00001330


	//   ....[3]....
        /*05c4*/ 	.word	0x00001500


	//   ....[4]....
        /*05c8*/ 	.word	0x00001530


	//   ....[5]....
        /*05cc*/ 	.word	0x00001600


	//   ....[6]....
        /*05d0*/ 	.word	0x00001630


	//   ....[7]....
        /*05d4*/ 	.word	0x00001700


	//   ....[8]....
        /*05d8*/ 	.word	0x00001730


	//   ....[9]....
        /*05dc*/ 	.word	0x00001800


	//   ....[10]....
        /*05e0*/ 	.word	0x00001830


	//   ....[11]....
        /*05e4*/ 	.word	0x00001900


	//   ....[12]....
        /*05e8*/ 	.word	0x00001930


	//   ....[13]....
        /*05ec*/ 	.word	0x00001a00


	//   ....[14]....
        /*05f0*/ 	.word	0x00001a30


	//   ....[15]....
        /*05f4*/ 	.word	0x00001b10


	//   ....[16]....
        /*05f8*/ 	.word	0x00001b80


	//   ....[17]....
        /*05fc*/ 	.word	0x00001fd0


	//   ....[18]....
        /*0600*/ 	.word	0x00001ff0


	//   ....[19]....
        /*0604*/ 	.word	0x00002000


	//   ....[20]....
        /*0608*/ 	.word	0x00002010


	//   ....[21]....
        /*060c*/ 	.word	0x00002020


	//   ....[22]....
        /*0610*/ 	.word	0x00002030


	//   ....[23]....
        /*0614*/ 	.word	0x00002040


	//   ....[24]....
        /*0618*/ 	.word	0x00002050


	//   ....[25]....
        /*061c*/ 	.word	0x00002490


	//   ....[26]....
        /*0620*/ 	.word	0x000024a0


	//   ....[27]....
        /*0624*/ 	.word	0x000024b0


	//   ....[28]....
        /*0628*/ 	.word	0x000024c0


	//   ....[29]....
        /*062c*/ 	.word	0x000024d0


	//   ....[30]....
        /*0630*/ 	.word	0x000024e0


	//   ....[31]....
        /*0634*/ 	.word	0x000025a0


	//   ....[32]....
        /*0638*/ 	.word	0x000025b0


	//   ....[33]....
        /*063c*/ 	.word	0x00003e40


	//   ....[34]....
        /*0640*/ 	.word	0x00003e60


	//   ....[35]....
        /*0644*/ 	.word	0x00003e70


	//   ....[36]....
        /*0648*/ 	.word	0x00003e80


	//   ....[37]....
        /*064c*/ 	.word	0x00003e90


	//   ....[38]....
        /*0650*/ 	.word	0x00003ea0


	//   ....[39]....
        /*0654*/ 	.word	0x00003eb0


	//   ....[40]....
        /*0658*/ 	.word	0x00003ed0


	//   ....[41]....
        /*065c*/ 	.word	0x000048c0


	//   ....[42]....
        /*0660*/ 	.word	0x000049a0


	//   ....[43]....
        /*0664*/ 	.word	0x00004b60


	//   ....[44]....
        /*0668*/ 	.word	0x00004b80


	//   ....[45]....
        /*066c*/ 	.word	0x00004d10


	//   ....[46]....
        /*0670*/ 	.word	0x00004da0


	//   ....[47]....
        /*0674*/ 	.word	0x00005090


	//   ....[48]....
        /*0678*/ 	.word	0x000051e0


	//   ....[49]....
        /*067c*/ 	.word	0x00007c90


	//   ....[50]....
        /*0680*/ 	.word	0x00007ca0


	//   ....[51]....
        /*0684*/ 	.word	0x00007cb0


	//   ....[52]....
        /*0688*/ 	.word	0x00007cc0


	//   ....[53]....
        /*068c*/ 	.word	0x00007cd0


	//   ....[54]....
        /*0690*/ 	.word	0x00007ce0


	//   ....[55]....
        /*0694*/ 	.word	0x00007cf0


	//   ....[56]....
        /*0698*/ 	.word	0x00007d20


	//   ....[57]....
        /*069c*/ 	.word	0x00008100


	//   ....[58]....
        /*06a0*/ 	.word	0x00008120


	//   ....[59]....
        /*06a4*/ 	.word	0x00008140


	//   ....[60]....
        /*06a8*/ 	.word	0x00008160


	//   ....[61]....
        /*06ac*/ 	.word	0x000081b0


	//   ....[62]....
        /*06b0*/ 	.word	0x00008220


	//   ....[63]....
        /*06b4*/ 	.word	0x000082d0


	//   ....[64]....
        /*06b8*/ 	.word	0x000082f0


	//   ....[65]....
        /*06bc*/ 	.word	0x00009ac0


	//   ....[66]....
        /*06c0*/ 	.word	0x00009af0


	//   ....[67]....
        /*06c4*/ 	.word	0x00009b60


	//   ....[68]....
        /*06c8*/ 	.word	0x00009bb0


	//   ....[69]....
        /*06cc*/ 	.word	0x00009bf0


	//   ....[70]....
        /*06d0*/ 	.word	0x00009ce0


	//   ....[71]....
        /*06d4*/ 	.word	0x00009cf0


	//   ....[72]....
        /*06d8*/ 	.word	0x0000a2c0


	//   ....[73]....
        /*06dc*/ 	.word	0x0000cc80


	//   ....[74]....
        /*06e0*/ 	.word	0x0000cc90


	//   ....[75]....
        /*06e4*/ 	.word	0x0000cca0


	//   ....[76]....
        /*06e8*/ 	.word	0x0000ccb0


	//   ....[77]....
        /*06ec*/ 	.word	0x0000cce0


	//   ....[78]....
        /*06f0*/ 	.word	0x0000cd00


	//   ....[79]....
        /*06f4*/ 	.word	0x0000cd20


	//   ....[80]....
        /*06f8*/ 	.word	0x0000cd30


	//   ....[81]....
        /*06fc*/ 	.word	0x0000e9a0


	//   ....[82]....
        /*0700*/ 	.word	0x0000e9e0


	//   ....[83]....
        /*0704*/ 	.word	0x0000ea10


	//   ....[84]....
        /*0708*/ 	.word	0x0000ea40


	//   ....[85]....
        /*070c*/ 	.word	0x0000ea80


	//   ....[86]....
        /*0710*/ 	.word	0x0000eac0


	//   ....[87]....
        /*0714*/ 	.word	0x0000eae0


	//   ....[88]....
        /*0718*/ 	.word	0x0000eaf0


	//   ....[89]....
        /*071c*/ 	.word	0x0000ecb0


	//   ....[90]....
        /*0720*/ 	.word	0x0000ecc0


	//   ....[91]....
        /*0724*/ 	.word	0x0000edc0


	//   ....[92]....
        /*0728*/ 	.word	0x0000edf0


	//   ....[93]....
        /*072c*/ 	.word	0x0000eed0


	//   ....[94]....
        /*0730*/ 	.word	0x0000ef00


	//   ....[95]....
        /*0734*/ 	.word	0x0000efe0


	//   ....[96]....
        /*0738*/ 	.word	0x0000f010


	//   ....[97]....
        /*073c*/ 	.word	0x0000f0f0


	//   ....[98]....
        /*0740*/ 	.word	0x0000f120


	//   ....[99]....
        /*0744*/ 	.word	0x0000f200


	//   ....[100]....
        /*0748*/ 	.word	0x0000f230


	//   ....[101]....
        /*074c*/ 	.word	0x0000f310


	//   ....[102]....
        /*0750*/ 	.word	0x0000f340


	//   ....[103]....
        /*0754*/ 	.word	0x0000f420


	//   ....[104]....
        /*0758*/ 	.word	0x0000f440


	//   ....[105]....
        /*075c*/ 	.word	0x0000fd00


	//   ....[106]....
        /*0760*/ 	.word	0x0000fd10


	//   ....[107]....
        /*0764*/ 	.word	0x0000fde0


	//   ....[108]....
        /*0768*/ 	.word	0x0000fe10


	//   ....[109]....
        /*076c*/ 	.word	0x0000fee0


	//   ....[110]....
        /*0770*/ 	.word	0x0000ff10


	//   ....[111]....
        /*0774*/ 	.word	0x0000ffe0


	//   ....[112]....
        /*0778*/ 	.word	0x00010010


	//   ....[113]....
        /*077c*/ 	.word	0x000100e0


	//   ....[114]....
        /*0780*/ 	.word	0x00010110


	//   ....[115]....
        /*0784*/ 	.word	0x000101e0


	//   ....[116]....
        /*0788*/ 	.word	0x00010210


	//   ....[117]....
        /*078c*/ 	.word	0x000102e0


	//   ....[118]....
        /*0790*/ 	.word	0x00010310


	//   ....[119]....
        /*0794*/ 	.word	0x000103e0


	//   ....[120]....
        /*0798*/ 	.word	0x00010400


	//----- nvinfo : EIATTR_EXIT_INSTR_OFFSETS
	.align		4
.L_458:
        /*079c*/ 	.byte	0x04, 0x1c
        /*079e*/ 	.short	(.L_460 - .L_459)


	//   ....[0]....
.L_459:
        /*07a0*/ 	.word	0x00000450


	//   ....[1]....
        /*07a4*/ 	.word	0x0000f450


	//   ....[2]....
        /*07a8*/ 	.word	0x0000f4b0


	//   ....[3]....
        /*07ac*/ 	.word	0x0000f510


	//   ....[4]....
        /*07b0*/ 	.word	0x00010410


	//   ....[5]....
        /*07b4*/ 	.word	0x00010460


	//   ....[6]....
        /*07b8*/ 	.word	0x000104c0


	//----- nvinfo : EIATTR_CTAIDZ_USED
	.align		4
.L_460:
        /*07bc*/ 	.byte	0x01, 0x04
	.zero		2


	//----- nvinfo : EIATTR_MAX_THREADS
	.align		4
        /*07c0*/ 	.byte	0x04, 0x05
        /*07c2*/ 	.short	(.L_462 - .L_461)
.L_461:
        /*07c4*/ 	.word	0x00000080
        /*07c8*/ 	.word	0x00000001
        /*07cc*/ 	.word	0x00000001


	//----- nvinfo : EIATTR_CRS_STACK_SIZE
	.align		4
.L_462:
        /*07d0*/ 	.byte	0x04, 0x1e
        /*07d2*/ 	.short	(.L_464 - .L_463)
.L_463:
        /*07d4*/ 	.word	0x00000000
.L_464:


//--------------------- .nv.info._ZN7cutlass13device_kernelIN5flash19enable_sm80_to_sm89INS1_16FlashAttnFwdSm80INS1_25CollectiveMainloopFwdSm80ILi4ELi1ELb0EN4cute5tupleIJNS5_1CILi128EEENS7_ILi64EEES8_EEELi128ENS_10bfloat16_tEfNS_4arch4Sm80ELb0ELb0ELb1ELb1ELb1ELb1ELb1ELb0EEENS1_21CollectiveEpilogueFwdINS6_IJS8_S8_S9_EEENS6_IJNS7_ILi1EEESH_SH_EEESB_SD_Li128ELb1ELb1ELb0ELb0EEENS1_19SingleTileSchedulerILb1ELb0ELb1ELi128EEEEEEEEEvNT_6ParamsE --------------------------
	.section	.nv.info._ZN7cutlass13device_kernelIN5flash19enable_sm80_to_sm89INS1_16FlashAttnFwdSm80INS1_25CollectiveMainloopFwdSm80ILi4ELi1ELb0EN4cute5tupleIJNS5_1CILi128EEENS7_ILi64EEES8_EEELi128ENS_10bfloat16_tEfNS_4arch4Sm80ELb0ELb0ELb1ELb1ELb1ELb1ELb1ELb0EEENS1_21CollectiveEpilogueFwdINS6_IJS8_S8_S9_EEENS6_IJNS7_ILi1EEESH_SH_EEESB_SD_Li128ELb1ELb1ELb0ELb0EEENS1_19SingleTileSchedulerILb1ELb0ELb1ELi128EEEEEEEEEvNT_6ParamsE,"",@"SHT_CUDA_INFO"
	.sectionflags	@""
	.align	4


	//----- nvinfo : EIATTR_CUDA_API_VERSION
	.align		4
        /*0000*/ 	.byte	0x04, 0x37
        /*0002*/ 	.short	(.L_466 - .L_465)
.L_465:
        /*0004*/ 	.word	0x00000082


	//----- nvinfo : EIATTR_SW2861232_WAR
	.align		4
.L_466:
        /*0008*/ 	.byte	0x01, 0x35
	.zero		2


	//----- nvinfo : EIATTR_PARAM_CBANK
	.align		4
        /*000c*/ 	.byte	0x04, 0x0a
        /*000e*/ 	.short	(.L_468 - .L_467)
	.align		4
.L_467:
        /*0010*/ 	.word	index@(.nv.constant0._ZN7cutlass13device_kernelIN5flash19enable_sm80_to_sm89INS1_16FlashAttnFwdSm80INS1_25CollectiveMainloopFwdSm80ILi4ELi1ELb0EN4cute5tupleIJNS5_1CILi128EEENS7_ILi64EEES8_EEELi128ENS_10bfloat16_tEfNS_4arch4Sm80ELb0ELb0ELb1ELb1ELb1ELb1ELb1ELb0EEENS1_21CollectiveEpilogueFwdINS6_IJS8_S8_S9_EEENS6_IJNS7_ILi1EEESH_SH_EEESB_SD_Li128ELb1ELb1ELb0ELb0EEENS1_19SingleTileSchedulerILb1ELb0ELb1ELi128EEEEEEEEEvNT_6ParamsE)
        /*0014*/ 	.short	0x0160
        /*0016*/ 	.short	0x0418


	//----- nvinfo : EIATTR_CBANK_PARAM_SIZE
	.align		4
.L_468:
        /*0018*/ 	.byte	0x03, 0x19
        /*001a*/ 	.short	0x0418


	//----- nvinfo : EIATTR_KPARAM_INFO
	.align		4
        /*001c*/ 	.byte	0x04, 0x17
        /*001e*/ 	.short	(.L_470 - .L_469)
.L_469:
        /*0020*/ 	.word	0x00000000
        /*0024*/ 	.short	0x0000
        /*0026*/ 	.short	0x0000
        /*0028*/ 	.byte	0x00, 0xf0, 0x61, 0x10


	//----- nvinfo : EIATTR_MAXREG_COUNT
	.align		4
.L_470:
        /*002c*/ 	.byte	0x03, 0x1b
        /*002e*/ 	.short	0x00ff


	//----- nvinfo : EIATTR_NUM_BARRIERS
	.align		4
        /*0030*/ 	.byte	0x02, 0x4c
        /*0032*/ 	.byte	0x02
	.zero		1


	//----- nvinfo : EIATTR_ANNOTATIONS
	.align		4
        /*0034*/ 	.byte	0x04, 0x55
        /*0036*/ 	.short	(.L_472 - .L_471)


	//   ....[0]....
.L_471:
        /* <DEDUP_REMOVED lines=67> */


	//----- nvinfo : EIATTR_MERCURY_ISA_VERSION
	.align		4
.L_472:
        /*0450*/ 	.byte	0x03, 0x5f
        /*0452*/ 	.short	0x0000


	//----- nvinfo : EIATTR_INT_WARP_WIDE_INSTR_OFFSETS
	.align		4
        /*0454*/ 	.byte	0x04, 0x31
        /*0456*/ 	.short	(.L_474 - .L_473)


	//   ....[0]....
.L_473:
        /*0458*/ 	.word	0x00001250


	//----- nvinfo : EIATTR_COOP_GROUP_MASK_REGIDS
	.align		4
.L_474:
        /*045c*/ 	.byte	0x04, 0x29
        /*045e*/ 	.short	(.L_476 - .L_475)


	//   ....[0]....
.L_475:
        /*0460*/ 	.word	0xffffffff


	//   ....[1]....
        /*0464*/ 	.word	0xffffffff


	//   ....[2]....
        /*0468*/ 	.word	0xffffffff


	//   ....[3]....
        /*046c*/ 	.word	0xffffffff


	//   ....[4]....
        /*0470*/ 	.word	0xffffffff


	//   ....[5]....
        /*0474*/ 	.word	0xffffffff


	//   ....[6]....
        /*0478*/ 	.word	0xffffffff


	//   ....[7]....
        /*047c*/ 	.word	0xffffffff


	//   ....[8]....
        /*0480*/ 	.word	0xffffffff


	//   ....[9]....
        /*0484*/ 	.word	0xffffffff


	//   ....[10]....
        /*0488*/ 	.word	0xffffffff


	//   ....[11]....
        /*048c*/ 	.word	0xffffffff


	//   ....[12]....
        /*0490*/ 	.word	0xffffffff


	//   ....[13]....
        /*0494*/ 	.word	0xffffffff


	//   ....[14]....
        /*0498*/ 	.word	0xffffffff


	//   ....[15]....
        /*049c*/ 	.word	0xffffffff


	//   ....[16]....
        /*04a0*/ 	.word	0xffffffff


	//   ....[17]....
        /*04a4*/ 	.word	0xffffffff


	//   ....[18]....
        /*04a8*/ 	.word	0xffffffff


	//   ....[19]....
        /*04ac*/ 	.word	0xffffffff


	//   ....[20]....
        /*04b0*/ 	.word	0xffffffff


	//   ....[21]....
        /*04b4*/ 	.word	0xffffffff


	//   ....[22]....
        /*04b8*/ 	.word	0xffffffff


	//   ....[23]....
        /*04bc*/ 	.word	0xffffffff


	//   ....[24]....
        /*04c0*/ 	.word	0xffffffff


	//   ....[25]....
        /*04c4*/ 	.word	0xffffffff


	//   ....[26]....
        /*04c8*/ 	.word	0xffffffff


	//   ....[27]....
        /*04cc*/ 	.word	0xffffffff


	//   ....[28]....
        /*04d0*/ 	.word	0xffffffff


	//   ....[29]....
        /*04d4*/ 	.word	0xffffffff


	//   ....[30]....
        /*04d8*/ 	.word	0xffffffff


	//   ....[31]....
        /*04dc*/ 	.word	0xffffffff


	//   ....[32]....
        /*04e0*/ 	.word	0xffffffff


	//   ....[33]....
        /*04e4*/ 	.word	0xffffffff


	//   ....[34]....
        /*04e8*/ 	.word	0xffffffff


	//   ....[35]....
        /*04ec*/ 	.word	0xffffffff


	//   ....[36]....
        /*04f0*/ 	.word	0xffffffff


	//   ....[37]....
        /*04f4*/ 	.word	0xffffffff


	//   ....[38]....
        /*04f8*/ 	.word	0xffffffff


	//   ....[39]....
        /*04fc*/ 	.word	0xffffffff


	//   ....[40]....
        /*0500*/ 	.word	0xffffffff


	//   ....[41]....
        /*0504*/ 	.word	0xffffffff


	//   ....[42]....
        /*0508*/ 	.word	0xffffffff


	//   ....[43]....
        /*050c*/ 	.word	0xffffffff


	//   ....[44]....
        /*0510*/ 	.word	0xffffffff


	//   ....[45]....
        /*0514*/ 	.word	0xffffffff


	//   ....[46]....
        /*0518*/ 	.word	0xffffffff


	//   ....[47]....
        /*051c*/ 	.word	0xffffffff


	//   ....[48]....
        /*0520*/ 	.word	0xffffffff


	//   ....[49]....
        /*0524*/ 	.word	0xffffffff


	//   ....[50]....
        /*0528*/ 	.word	0xffffffff


	//   ....[51]....
        /*052c*/ 	.word	0xffffffff


	//   ....[52]....
        /*0530*/ 	.word	0xffffffff


	//   ....[53]....
        /*0534*/ 	.word	0xffffffff


	//   ....[54]....
        /*0538*/ 	.word	0xffffffff


	//   ....[55]....
        /*053c*/ 	.word	0xffffffff


	//   ....[56]....
        /*0540*/ 	.word	0xffffffff


	//   ....[57]....
        /*0544*/ 	.word	0xffffffff


	//   ....[58]....
        /*0548*/ 	.word	0xffffffff


	//   ....[59]....
        /*054c*/ 	.word	0xffffffff


	//   ....[60]....
        /*0550*/ 	.word	0xffffffff


	//   ....[61]....
        /*0554*/ 	.word	0xffffffff


	//   ....[62]....
        /*0558*/ 	.word	0xffffffff


	//   ....[63]....
        /*055c*/ 	.word	0xffffffff


	//   ....[64]....
        /*0560*/ 	.word	0xffffffff


	//   ....[65]....
        /*0564*/ 	.word	0xffffffff


	//   ....[66]....
        /*0568*/ 	.word	0xffffffff


	//   ....[67]....
        /*056c*/ 	.word	0xffffffff


	//   ....[68]....
        /*0570*/ 	.word	0xffffffff


	//   ....[69]....
        /*0574*/ 	.word	0xffffffff


	//   ....[70]....
        /*0578*/ 	.word	0xffffffff


	//   ....[71]....
        /*057c*/ 	.word	0xffffffff


	//   ....[72]....
        /*0580*/ 	.word	0xffffffff


	//   ....[73]....
        /*0584*/ 	.word	0xffffffff


	//   ....[74]....
        /*0588*/ 	.word	0xffffffff


	//   ....[75]....
        /*058c*/ 	.word	0xffffffff


	//   ....[76]....
        /*0590*/ 	.word	0xffffffff


	//   ....[77]....
        /*0594*/ 	.word	0xffffffff


	//   ....[78]....
        /*0598*/ 	.word	0xffffffff


	//   ....[79]....
        /*059c*/ 	.word	0xffffffff


	//   ....[80]....
        /*05a0*/ 	.word	0xffffffff


	//   ....[81]....
        /*05a4*/ 	.word	0xffffffff


	//   ....[82]....
        /*05a8*/ 	.word	0xffffffff


	//   ....[83]....
        /*05ac*/ 	.word	0xffffffff


	//   ....[84]....
        /*05b0*/ 	.word	0xffffffff


	//   ....[85]....
        /*05b4*/ 	.word	0xffffffff


	//   ....[86]....
        /*05b8*/ 	.word	0xffffffff


	//   ....[87]....
        /*05bc*/ 	.word	0xffffffff


	//   ....[88]....
        /*05c0*/ 	.word	0xffffffff


	//   ....[89]....
        /*05c4*/ 	.word	0xffffffff


	//   ....[90]....
        /*05c8*/ 	.word	0xffffffff


	//   ....[91]....
        /*05cc*/ 	.word	0xffffffff


	//   ....[92]....
        /*05d0*/ 	.word	0xffffffff


	//   ....[93]....
        /*05d4*/ 	.word	0xffffffff


	//   ....[94]....
        /*05d8*/ 	.word	0xffffffff


	//   ....[95]....
        /*05dc*/ 	.word	0xffffffff


	//   ....[96]....
        /*05e0*/ 	.word	0xffffffff


	//   ....[97]....
        /*05e4*/ 	.word	0xffffffff


	//   ....[98]....
        /*05e8*/ 	.word	0xffffffff


	//   ....[99]....
        /*05ec*/ 	.word	0xffffffff


	//   ....[100]....
        /*05f0*/ 	.word	0xffffffff


	//   ....[101]....
        /*05f4*/ 	.word	0xffffffff


	//   ....[102]....
        /*05f8*/ 	.word	0xffffffff


	//   ....[103]....
        /*05fc*/ 	.word	0xffffffff


	//   ....[104]....
        /*0600*/ 	.word	0xffffffff


	//   ....[105]....
        /*0604*/ 	.word	0xffffffff


	//   ....[106]....
        /*0608*/ 	.word	0xffffffff


	//   ....[107]....
        /*060c*/ 	.word	0xffffffff


	//   ....[108]....
        /*0610*/ 	.word	0xffffffff


	//   ....[109]....
        /*0614*/ 	.word	0xffffffff


	//   ....[110]....
        /*0618*/ 	.word	0xffffffff


	//   ....[111]....
        /*061c*/ 	.word	0xffffffff


	//   ....[112]....
        /*0620*/ 	.word	0xffffffff


	//   ....[113]....
        /*0624*/ 	.word	0xffffffff


	//   ....[114]....
        /*0628*/ 	.word	0xffffffff


	//   ....[115]....
        /*062c*/ 	.word	0xffffffff


	//   ....[116]....
        /*0630*/ 	.word	0xffffffff


	//   ....[117]....
        /*0634*/ 	.word	0xffffffff


	//   ....[118]....
        /*0638*/ 	.word	0xffffffff


	//   ....[119]....
        /*063c*/ 	.word	0xffffffff


	//   ....[120]....
        /*0640*/ 	.word	0xffffffff


	//   ....[121]....
        /*0644*/ 	.word	0xffffffff


	//   ....[122]....
        /*0648*/ 	.word	0xffffffff


	//   ....[123]....
        /*064c*/ 	.word	0xffffffff


	//   ....[124]....
        /*0650*/ 	.word	0xffffffff


	//   ....[125]....
        /*0654*/ 	.word	0xffffffff


	//   ....[126]....
        /*0658*/ 	.word	0xffffffff


	//   ....[127]....
        /*065c*/ 	.word	0xffffffff


	//   ....[128]....
        /*0660*/ 	.word	0xffffffff


	//   ....[129]....
        /*0664*/ 	.word	0xffffffff


	//   ....[130]....
        /*0668*/ 	.word	0xffffffff


	//   ....[131]....
        /*066c*/ 	.word	0xffffffff


	//   ....[132]....
        /*0670*/ 	.word	0xffffffff


	//   ....[133]....
        /*0674*/ 	.word	0xffffffff


	//   ....[134]....
        /*0678*/ 	.word	0xffffffff


	//   ....[135]....
        /*067c*/ 	.word	0xffffffff


	//   ....[136]....
        /*0680*/ 	.word	0xffffffff


	//   ....[137]....
        /*0684*/ 	.word	0xffffffff


	//   ....[138]....
        /*0688*/ 	.word	0xffffffff


	//   ....[139]....
        /*068c*/ 	.word	0xffffffff


	//   ....[140]....
        /*0690*/ 	.word	0xffffffff


	//   ....[141]....
        /*0694*/ 	.word	0xffffffff


	//   ....[142]....
        /*0698*/ 	.word	0xffffffff


	//   ....[143]....
        /*069c*/ 	.word	0xffffffff


	//   ....[144]....
        /*06a0*/ 	.word	0xffffffff


	//   ....[145]....
        /*06a4*/ 	.word	0xffffffff


	//   ....[146]....
        /*06a8*/ 	.word	0xffffffff


	//   ....[147]....
        /*06ac*/ 	.word	0xffffffff


	//   ....[148]....
        /*06b0*/ 	.word	0xffffffff


	//   ....[149]....
        /*06b4*/ 	.word	0xffffffff


	//   ....[150]....
        /*06b8*/ 	.word	0xffffffff


	//   ....[151]....
        /*06bc*/ 	.word	0xffffffff


	//   ....[152]....
        /*06c0*/ 	.word	0xffffffff


	//----- nvinfo : EIATTR_COOP_GROUP_INSTR_OFFSETS
	.align		4
.L_476:
        /*06c4*/ 	.byte	0x04, 0x28
        /*06c6*/ 	.short	(.L_478 - .L_477)


	//   ....[0]....
.L_477:
        /*06c8*/ 	.word	0x000000a0


	//   ....[1]....
        /*06cc*/ 	.word	0x00002880


	//   ....[2]....
        /*06d0*/ 	.word	0x000028d0


	//   ....[3]....
        /*06d4*/ 	.word	0x000030a0


	//   ....[4]....
        /*06d8*/ 	.word	0x000030c0


	//   ....[5]....
        /*06dc*/ 	.word	0x00003810


	//   ....[6]....
        /*06e0*/ 	.word	0x00003830


	//   ....[7]....
        /*06e4*/ 	.word	0x00003f80


	//   ....[8]....
        /*06e8*/ 	.word	0x00003f90


	//   ....[9]....
        /*06ec*/ 	.word	0x000047e0


	//   ....[10]....
        /*06f0*/ 	.word	0x00004830


	//   ....[11]....
        /*06f4*/ 	.word	0x000055a0


	//   ....[12]....
        /*06f8*/ 	.word	0x000055d0


	//   ....[13]....
        /*06fc*/ 	.word	0x00005d50


	//   ....[14]....
        /*0700*/ 	.word	0x00005d80


	//   ....[15]....
        /*0704*/ 	.word	0x00006500


	//   ....[16]....
        /*0708*/ 	.word	0x00006520


	//   ....[17]....
        /*070c*/ 	.word	0x00006cc0


	//   ....[18]....
        /*0710*/ 	.word	0x00006cf0


	//   ....[19]....
        /*0714*/ 	.word	0x00006e00


	//   ....[20]....
        /*0718*/ 	.word	0x00006e30


	//   ....[21]....
        /*071c*/ 	.word	0x00006f00


	//   ....[22]....
        /*0720*/ 	.word	0x00006f30


	//   ....[23]....
        /*0724*/ 	.word	0x00007000


	//   ....[24]....
        /*0728*/ 	.word	0x00007020


	//   ....[25]....
        /*072c*/ 	.word	0x000075b0


	//   ....[26]....
        /*0730*/ 	.word	0x000075d0


	//   ....[27]....
        /*0734*/ 	.word	0x000076a0


	//   ....[28]....
        /*0738*/ 	.word	0x000076d0


	//   ....[29]....
        /*073c*/ 	.word	0x000077a0


	//   ....[30]....
        /*0740*/ 	.word	0x000077d0


	//   ....[31]....
        /*0744*/ 	.word	0x000078a0


	//   ....[32]....
        /*0748*/ 	.word	0x000078d0


	//   ....[33]....
        /*074c*/ 	.word	0x000086d0


	//   ....[34]....
        /*0750*/ 	.word	0x00008720


	//   ....[35]....
        /*0754*/ 	.word	0x00008750


	//   ....[36]....
        /*0758*/ 	.word	0x00008780


	//   ....[37]....
        /*075c*/ 	.word	0x000087b0


	//   ....[38]....
        /*0760*/ 	.word	0x000087e0


	//   ....[39]....
        /*0764*/ 	.word	0x00008830


	//   ....[40]....
        /*0768*/ 	.word	0x00008960


	//   ....[41]....
        /*076c*/ 	.word	0x00008a30


	//   ....[42]....
        /*0770*/ 	.word	0x00008a70


	//   ....[43]....
        /*0774*/ 	.word	0x00008aa0


	//   ....[44]....
        /*0778*/ 	.word	0x00008ac0


	//   ....[45]....
        /*077c*/ 	.word	0x00008bb0


	//   ....[46]....
        /*0780*/ 	.word	0x00008bf0


	//   ....[47]....
        /*0784*/ 	.word	0x00008d00


	//   ....[48]....
        /*0788*/ 	.word	0x00008d30


	//   ....[49]....
        /*078c*/ 	.word	0x000090a0


	//   ....[50]....
        /*0790*/ 	.word	0x000090e0


	//   ....[51]....
        /*0794*/ 	.word	0x000090f0


	//   ....[52]....
        /*0798*/ 	.word	0x00009100


	//   ....[53]....
        /*079c*/ 	.word	0x000091e0


	//   ....[54]....
        /*07a0*/ 	.word	0x000091f0


	//   ....[55]....
        /*07a4*/ 	.word	0x00009210


	//   ....[56]....
        /*07a8*/ 	.word	0x00009230


	//   ....[57]....
        /*07ac*/ 	.word	0x0000fb90


	//   ....[58]....
        /*07b0*/ 	.word	0x0000fbc0


	//   ....[59]....
        /*07b4*/ 	.word	0x0000fbf0


	//   ....[60]....
        /*07b8*/ 	.word	0x0000fc00


	//   ....[61]....
        /*07bc*/ 	.word	0x0000fc10


	//   ....[62]....
        /*07c0*/ 	.word	0x0000fc20


	//   ....[63]....
        /*07c4*/ 	.word	0x0000fc30


	//   ....[64]....
        /*07c8*/ 	.word	0x0000fc70


	//   ....[65]....
        /*07cc*/ 	.word	0x00011710


	//   ....[66]....
        /*07d0*/ 	.word	0x00011730


	//   ....[67]....
        /*07d4*/ 	.word	0x00011740


	//   ....[68]....
        /*07d8*/ 	.word	0x00011750


	//   ....[69]....
        /*07dc*/ 	.word	0x00011760


	//   ....[70]....
        /*07e0*/ 	.word	0x00011770


	//   ....[71]....
        /*07e4*/ 	.word	0x00011780


	//   ....[72]....
        /*07e8*/ 	.word	0x000117a0


	//   ....[73]....
        /*07ec*/ 	.word	0x000121b0


	//   ....[74]....
        /*07f0*/ 	.word	0x00012280


	//   ....[75]....
        /*07f4*/ 	.word	0x00012430


	//   ....[76]....
        /*07f8*/ 	.word	0x00012450


	//   ....[77]....
        /*07fc*/ 	.word	0x00012860


	//   ....[78]....
        /*0800*/ 	.word	0x00012900


	//   ....[79]....
        /*0804*/ 	.word	0x00012950


	//   ....[80]....
        /*0808*/ 	.word	0x00012a60


	//   ....[81]....
        /*080c*/ 	.word	0x00015830


	//   ....[82]....
        /*0810*/ 	.word	0x00015840


	//   ....[83]....
        /*0814*/ 	.word	0x00015850


	//   ....[84]....
        /*0818*/ 	.word	0x00015860


	//   ....[85]....
        /*081c*/ 	.word	0x00015870


	//   ....[86]....
        /*0820*/ 	.word	0x00015880


	//   ....[87]....
        /*0824*/ 	.word	0x00015890


	//   ....[88]....
        /*0828*/ 	.word	0x000158c0


	//   ....[89]....
        /*082c*/ 	.word	0x00015ca0


	//   ....[90]....
        /*0830*/ 	.word	0x00015cc0


	//   ....[91]....
        /*0834*/ 	.word	0x00015ce0


	//   ....[92]....
        /*0838*/ 	.word	0x00015d00


	//   ....[93]....
        /*083c*/ 	.word	0x00015d50


	//   ....[94]....
        /*0840*/ 	.word	0x00015dc0


	//   ....[95]....
        /*0844*/ 	.word	0x00015e70


	//   ....[96]....
        /*0848*/ 	.word	0x00015e90


	//   ....[97]....
        /*084c*/ 	.word	0x00017660


	//   ....[98]....
        /*0850*/ 	.word	0x00017690


	//   ....[99]....
        /*0854*/ 	.word	0x00017700


	//   ....[100]....
        /*0858*/ 	.word	0x00017750


	//   ....[101]....
        /*085c*/ 	.word	0x00017790


	//   ....[102]....
        /*0860*/ 	.word	0x00017880


	//   ....[103]....
        /*0864*/ 	.word	0x00017890


	//   ....[104]....
        /*0868*/ 	.word	0x00017e60


	//   ....[105]....
        /*086c*/ 	.word	0x0001a820


	//   ....[106]....
        /*0870*/ 	.word	0x0001a830


	//   ....[107]....
        /*0874*/ 	.word	0x0001a840


	//   ....[108]....
        /*0878*/ 	.word	0x0001a850


	//   ....[109]....
        /*087c*/ 	.word	0x0001a880


	//   ....[110]....
        /*0880*/ 	.word	0x0001a8a0


	//   ....[111]....
        /*0884*/ 	.word	0x0001a8c0


	//   ....[112]....
        /*0888*/ 	.word	0x0001a8d0


	//   ....[113]....
        /*088c*/ 	.word	0x0001c550


	//   ....[114]....
        /*0890*/ 	.word	0x0001c590


	//   ....[115]....
        /*0894*/ 	.word	0x0001c5c0


	//   ....[116]....
        /*0898*/ 	.word	0x0001c5f0


	//   ....[117]....
        /*089c*/ 	.word	0x0001c630


	//   ....[118]....
        /*08a0*/ 	.word	0x0001c670


	//   ....[119]....
        /*08a4*/ 	.word	0x0001c690


	//   ....[120]....
        /*08a8*/ 	.word	0x0001c6a0


	//   ....[121]....
        /*08ac*/ 	.word	0x0001c860


	//   ....[122]....
        /*08b0*/ 	.word	0x0001c870


	//   ....[123]....
        /*08b4*/ 	.word	0x0001c970


	//   ....[124]....
        /*08b8*/ 	.word	0x0001c9a0


	//   ....[125]....
        /*08bc*/ 	.word	0x0001ca80


	//   ....[126]....
        /*08c0*/ 	.word	0x0001cab0


	//   ....[127]....
        /*08c4*/ 	.word	0x0001cb90


	//   ....[128]....
        /*08c8*/ 	.word	0x0001cbc0


	//   ....[129]....
        /*08cc*/ 	.word	0x0001cca0


	//   ....[130]....
        /*08d0*/ 	.word	0x0001ccd0


	//   ....[131]....
        /*08d4*/ 	.word	0x0001cdb0


	//   ....[132]....
        /*08d8*/ 	.word	0x0001cde0


	//   ....[133]....
        /*08dc*/ 	.word	0x0001cec0


	//   ....[134]....
        /*08e0*/ 	.word	0x0001cef0


	//   ....[135]....
        /*08e4*/ 	.word	0x0001cfd0


	//   ....[136]....
        /*08e8*/ 	.word	0x0001cff0


	//   ....[137]....
        /*08ec*/ 	.word	0x0001d8b0


	//   ....[138]....
        /*08f0*/ 	.word	0x0001d8c0


	//   ....[139]....
        /*08f4*/ 	.word	0x0001d990


	//   ....[140]....
        /*08f8*/ 	.word	0x0001d9c0


	//   ....[141]....
        /*08fc*/ 	.word	0x0001da90


	//   ....[142]....
        /*0900*/ 	.word	0x0001dac0


	//   ....[143]....
        /*0904*/ 	.word	0x0001db90


	//   ....[144]....
        /*0908*/ 	.word	0x0001dbc0


	//   ....[145]....
        /*090c*/ 	.word	0x0001dc90


	//   ....[146]....
        /*0910*/ 	.word	0x0001dcc0


	//   ....[147]....
        /*0914*/ 	.word	0x0001dd90


	//   ....[148]....
        /*0918*/ 	.word	0x0001ddc0


	//   ....[149]....
        /*091c*/ 	.word	0x0001de90


	//   ....[150]....
        /*0920*/ 	.word	0x0001dec0


	//   ....[151]....
        /*0924*/ 	.word	0x0001df90


	//   ....[152]....
        /*0928*/ 	.word	0x0001dfb0


	//----- nvinfo : EIATTR_EXIT_INSTR_OFFSETS
	.align		4
.L_478:
        /*092c*/ 	.byte	0x04, 0x1c
        /*092e*/ 	.short	(.L_480 - .L_479)


	//   ....[0]....
.L_479:
        /*0930*/ 	.word	0x00000450


	//   ....[1]....
        /*0934*/ 	.word	0x0001d000


	//   ....[2]....
        /*0938*/ 	.word	0x0001d060


	//   ....[3]....
        /*093c*/ 	.word	0x0001d0c0


	//   ....[4]....
        /*0940*/ 	.word	0x0001dfc0


	//   ....[5]....
        /*0944*/ 	.word	0x0001e010


	//   ....[6]....
        /*0948*/ 	.word	0x0001e070


	//----- nvinfo : EIATTR_CTAIDZ_USED
	.align		4
.L_480:
        /*094c*/ 	.byte	0x01, 0x04
	.zero		2


	//----- nvinfo : EIATTR_MAX_THREADS
	.align		4
        /*0950*/ 	.byte	0x04, 0x05
        /*0952*/ 	.short	(.L_482 - .L_481)
.L_481:
        /*0954*/ 	.word	0x00000080
        /*0958*/ 	.word	0x00000001
        /*095c*/ 	.word	0x00000001


	//----- nvinfo : EIATTR_CRS_STACK_SIZE
	.align		4
.L_482:
        /*0960*/ 	.byte	0x04, 0x1e
        /*0962*/ 	.short	(.L_484 - .L_483)
.L_483:
        /*0964*/ 	.word	0x00000000
.L_484:


//--------------------- .nv.info._ZN7cutlass13device_kernelIN5flash19enable_sm80_to_sm89INS1_16FlashAttnFwdSm80INS1_25CollectiveMainloopFwdSm80ILi4ELi1ELb0EN4cute5tupleIJNS5_1CILi128EEENS7_ILi48EEES8_EEELi128ENS_10bfloat16_tEfNS_4arch4Sm80ELb0ELb1ELb1ELb0ELb1ELb0ELb1ELb0EEENS1_21CollectiveEpilogueFwdINS6_IJS8_S8_S9_EEENS6_IJNS7_ILi1EEESH_SH_EEESB_SD_Li128ELb0ELb1ELb0ELb0EEENS1_19SingleTileSchedulerILb0ELb0ELb1ELi128EEEEEEEEEvNT_6ParamsE --------------------------
	.section	.nv.info._ZN7cutlass13device_kernelIN5flash19enable_sm80_to_sm89INS1_16FlashAttnFwdSm80INS1_25CollectiveMainloopFwdSm80ILi4ELi1ELb0EN4cute5tupleIJNS5_1CILi128EEENS7_ILi48EEES8_EEELi128ENS_10bfloat16_tEfNS_4arch4Sm80ELb0ELb1ELb1ELb0ELb1ELb0ELb1ELb0EEENS1_21CollectiveEpilogueFwdINS6_IJS8_S8_S9_EEENS6_IJNS7_ILi1EEESH_SH_EEESB_SD_Li128ELb0ELb1ELb0ELb0EEENS1_19SingleTileSchedulerILb0ELb0ELb1ELi128EEEEEEEEEvNT_6ParamsE,"",@"SHT_CUDA_INFO"
	.sectionflags	@""
	.align	4


	//----- nvinfo : EIATTR_CUDA_API_VERSION
	.align		4
        /*0000*/ 	.byte	0x04, 0x37
        /*0002*/ 	.short	(.L_486 - .L_485)
.L_485:
        /*0004*/ 	.word	0x00000082


	//----- nvinfo : EIATTR_SW2861232_WAR
	.align		4
.L_486:
        /*0008*/ 	.byte	0x01, 0x35
	.zero		2


	//----- nvinfo : EIATTR_PARAM_CBANK
	.align		4
        /*000c*/ 	.byte	0x04, 0x0a
        /*000e*/ 	.short	(.L_488 - .L_487)
	.align		4
.L_487:
        /*0010*/ 	.word	index@(.nv.constant0._ZN7cutlass13device_kernelIN5flash19enable_sm80_to_sm89INS1_16FlashAttnFwdSm80INS1_25CollectiveMainloopFwdSm80ILi4ELi1ELb0EN4cute5tupleIJNS5_1CILi128EEENS7_ILi48EEES8_EEELi128ENS_10bfloat16_tEfNS_4arch4Sm80ELb0ELb1ELb1ELb0ELb1ELb0ELb1ELb0EEENS1_21CollectiveEpilogueFwdINS6_IJS8_S8_S9_EEENS6_IJNS7_ILi1EEESH_SH_EEESB_SD_Li128ELb0ELb1ELb0ELb0EEENS1_19SingleTileSchedulerILb0ELb0ELb1ELi128EEEEEEEEEvNT_6ParamsE)
        /*0014*/ 	.short	0x0160
        /*0016*/ 	.short	0x0418


	//----- nvinfo : EIATTR_CBANK_PARAM_SIZE
	.align		4
.L_488:
        /*0018*/ 	.byte	0x03, 0x19
        /*001a*/ 	.short	0x0418


	//----- nvinfo : EIATTR_KPARAM_INFO
	.align		4
        /*001c*/ 	.byte	0x04, 0x17
        /*001e*/ 	.short	(.L_490 - .L_489)
.L_489:
        /*0020*/ 	.word	0x00000000
        /*0024*/ 	.short	0x0000
        /*0026*/ 	.short	0x0000
        /*0028*/ 	.byte	0x00, 0xf0, 0x61, 0x10


	//----- nvinfo : EIATTR_MAXREG_COUNT
	.align		4
.L_490:
        /*002c*/ 	.byte	0x03, 0x1b
        /*002e*/ 	.short	0x00ff


	//----- nvinfo : EIATTR_NUM_BARRIERS
	.align		4
        /*0030*/ 	.byte	0x02, 0x4c
        /*0032*/ 	.byte	0x02
	.zero		1


	//----- nvinfo : EIATTR_ANNOTATIONS
	.align		4
        /*0034*/ 	.byte	0x04, 0x55
        /*0036*/ 	.short	(.L_492 - .L_491)


	//   ....[0]....
.L_491:
        /* <DEDUP_REMOVED lines=47> */


	//----- nvinfo : EIATTR_MERCURY_ISA_VERSION
	.align		4
.L_492:
        /*0318*/ 	.byte	0x03, 0x5f
        /*031a*/ 	.short	0x0000


	//----- nvinfo : EIATTR_COOP_GROUP_MASK_REGIDS
	.align		4
        /*031c*/ 	.byte	0x04, 0x29
        /*031e*/ 	.short	(.L_494 - .L_493)


	//   ....[0]....
.L_493:
        /*0320*/ 	.word	0xffffffff


	//   ....[1]....
        /*0324*/ 	.word	0xffffffff


	//   ....[2]....
        /*0328*/ 	.word	0xffffffff


	//   ....[3]....
        /*032c*/ 	.word	0xffffffff


	//   ....[4]....
        /*0330*/ 	.word	0xffffffff


	//   ....[5]....
        /*0334*/ 	.word	0xffffffff


	//   ....[6]....
        /*0338*/ 	.word	0xffffffff


	//   ....[7]....
        /*033c*/ 	.word	0xffffffff


	//   ....[8]....
        /*0340*/ 	.word	0xffffffff


	//   ....[9]....
        /*0344*/ 	.word	0xffffffff


	//   ....[10]....
        /*0348*/ 	.word	0xffffffff


	//   ....[11]....
        /*034c*/ 	.word	0xffffffff


	//   ....[12]....
        /*0350*/ 	.word	0xffffffff


	//   ....[13]....
        /*0354*/ 	.word	0xffffffff


	//   ....[14]....
        /*0358*/ 	.word	0xffffffff


	//   ....[15]....
        /*035c*/ 	.word	0xffffffff


	//   ....[16]....
        /*0360*/ 	.word	0xffffffff


	//   ....[17]....
        /*0364*/ 	.word	0xffffffff


	//   ....[18]....
        /*0368*/ 	.word	0xffffffff


	//   ....[19]....
        /*036c*/ 	.word	0xffffffff


	//   ....[20]....
        /*0370*/ 	.word	0xffffffff


	//   ....[21]....
        /*0374*/ 	.word	0xffffffff


	//   ....[22]....
        /*0378*/ 	.word	0xffffffff


	//   ....[23]....
        /*037c*/ 	.word	0xffffffff


	//   ....[24]....
        /*0380*/ 	.word	0xffffffff


	//   ....[25]....
        /*0384*/ 	.word	0xffffffff


	//   ....[26]....
        /*0388*/ 	.word	0xffffffff


	//   ....[27]....
        /*038c*/ 	.word	0xffffffff


	//   ....[28]....
        /*0390*/ 	.word	0xffffffff


	//   ....[29]....
        /*0394*/ 	.word	0xffffffff


	//   ....[30]....
        /*0398*/ 	.word	0xffffffff


	//   ....[31]....
        /*039c*/ 	.word	0xffffffff


	//   ....[32]....
        /*03a0*/ 	.word	0xffffffff


	//   ....[33]....
        /*03a4*/ 	.word	0xffffffff


	//   ....[34]....
        /*03a8*/ 	.word	0xffffffff


	//   ....[35]....
        /*03ac*/ 	.word	0xffffffff


	//   ....[36]....
        /*03b0*/ 	.word	0xffffffff


	//   ....[37]....
        /*03b4*/ 	.word	0xffffffff


	//   ....[38]....
        /*03b8*/ 	.word	0xffffffff


	//   ....[39]....
        /*03bc*/ 	.word	0xffffffff


	//   ....[40]....
        /*03c0*/ 	.word	0xffffffff


	//   ....[41]....
        /*03c4*/ 	.word	0xffffffff


	//   ....[42]....
        /*03c8*/ 	.word	0xffffffff


	//   ....[43]....
        /*03cc*/ 	.word	0xffffffff


	//   ....[44]....
        /*03d0*/ 	.word	0xffffffff


	//   ....[45]....
        /*03d4*/ 	.word	0xffffffff


	//   ....[46]....
        /*03d8*/ 	.word	0xffffffff


	//   ....[47]....
        /*03dc*/ 	.word	0xffffffff


	//   ....[48]....
        /*03e0*/ 	.word	0xffffffff


	//   ....[49]....
        /*03e4*/ 	.word	0xffffffff


	//   ....[50]....
        /*03e8*/ 	.word	0xffffffff


	//   ....[51]....
        /*03ec*/ 	.word	0xffffffff


	//   ....[52]....
        /*03f0*/ 	.word	0xffffffff


	//   ....[53]....
        /*03f4*/ 	.word	0xffffffff


	//   ....[54]....
        /*03f8*/ 	.word	0xffffffff


	//   ....[55]....
        /*03fc*/ 	.word	0xffffffff


	//   ....[56]....
        /*0400*/ 	.word	0xffffffff


	//   ....[57]....
        /*0404*/ 	.word	0xffffffff


	//   ....[58]....
        /*0408*/ 	.word	0xffffffff


	//   ....[59]....
        /*040c*/ 	.word	0xffffffff


	//   ....[60]....
        /*0410*/ 	.word	0xffffffff


	//   ....[61]....
        /*0414*/ 	.word	0xffffffff


	//   ....[62]....
        /*0418*/ 	.word	0xffffffff


	//   ....[63]....
        /*041c*/ 	.word	0xffffffff


	//   ....[64]....
        /*0420*/ 	.word	0xffffffff


	//   ....[65]....
        /*0424*/ 	.word	0xffffffff


	//   ....[66]....
        /*0428*/ 	.word	0xffffffff


	//   ....[67]....
        /*042c*/ 	.word	0xffffffff


	//   ....[68]....
        /*0430*/ 	.word	0xffffffff


	//   ....[69]....
        /*0434*/ 	.word	0xffffffff


	//   ....[70]....
        /*0438*/ 	.word	0xffffffff


	//   ....[71]....
        /*043c*/ 	.word	0xffffffff


	//   ....[72]....
        /*0440*/ 	.word	0xffffffff


	//   ....[73]....
        /*0444*/ 	.word	0xffffffff


	//   ....[74]....
        /*0448*/ 	.word	0xffffffff


	//   ....[75]....
        /*044c*/ 	.word	0xffffffff


	//   ....[76]....
        /*0450*/ 	.word	0xffffffff


	//   ....[77]....
        /*0454*/ 	.word	0xffffffff


	//   ....[78]....
        /*0458*/ 	.word	0xffffffff


	//   ....[79]....
        /*045c*/ 	.word	0xffffffff


	//   ....[80]....
        /*0460*/ 	.word	0xffffffff


	//   ....[81]....
        /*0464*/ 	.word	0xffffffff


	//   ....[82]....
        /*0468*/ 	.word	0xffffffff


	//   ....[83]....
        /*046c*/ 	.word	0xffffffff


	//   ....[84]....
        /*0470*/ 	.word	0xffffffff


	//   ....[85]....
        /*0474*/ 	.word	0xffffffff


	//   ....[86]....
        /*0478*/ 	.word	0xffffffff


	//   ....[87]....
        /*047c*/ 	.word	0xffffffff


	//   ....[88]....
        /*0480*/ 	.word	0xffffffff


	//   ....[89]....
        /*0484*/ 	.word	0xffffffff


	//   ....[90]....
        /*0488*/ 	.word	0xffffffff


	//   ....[91]....
        /*048c*/ 	.word	0xffffffff


	//   ....[92]....
        /*0490*/ 	.word	0xffffffff


	//   ....[93]....
        /*0494*/ 	.word	0xffffffff


	//   ....[94]....
        /*0498*/ 	.word	0xffffffff


	//   ....[95]....
        /*049c*/ 	.word	0xffffffff


	//   ....[96]....
        /*04a0*/ 	.word	0xffffffff


	//   ....[97]....
        /*04a4*/ 	.word	0xffffffff


	//   ....[98]....
        /*04a8*/ 	.word	0xffffffff


	//   ....[99]....
        /*04ac*/ 	.word	0xffffffff


	//   ....[100]....
        /*04b0*/ 	.word	0xffffffff


	//   ....[101]....
        /*04b4*/ 	.word	0xffffffff


	//   ....[102]....
        /*04b8*/ 	.word	0xffffffff


	//   ....[103]....
        /*04bc*/ 	.word	0xffffffff


	//   ....[104]....
        /*04c0*/ 	.word	0xffffffff


	//   ....[105]....
        /*04c4*/ 	.word	0xffffffff


	//   ....[106]....
        /*04c8*/ 	.word	0xffffffff


	//   ....[107]....
        /*04cc*/ 	.word	0xffffffff


	//   ....[108]....
        /*04d0*/ 	.word	0xffffffff


	//   ....[109]....
        /*04d4*/ 	.word	0xffffffff


	//   ....[110]....
        /*04d8*/ 	.word	0xffffffff


	//   ....[111]....
        /*04dc*/ 	.word	0xffffffff


	//   ....[112]....
        /*04e0*/ 	.word	0xffffffff


	//   ....[113]....
        /*04e4*/ 	.word	0xffffffff


	//   ....[114]....
        /*04e8*/ 	.word	0xffffffff


	//   ....[115]....
        /*04ec*/ 	.word	0xffffffff


	//   ....[116]....
        /*04f0*/ 	.word	0xffffffff


	//   ....[117]....
        /*04f4*/ 	.word	0xffffffff


	//   ....[118]....
        /*04f8*/ 	.word	0xffffffff


	//   ....[119]....
        /*04fc*/ 	.word	0xffffffff


	//   ....[120]....
        /*0500*/ 	.word	0xffffffff


	//   ....[121]....
        /*0504*/ 	.word	0xffffffff


	//   ....[122]....
        /*0508*/ 	.word	0xffffffff


	//   ....[123]....
        /*050c*/ 	.word	0xffffffff


	//   ....[124]....
        /*0510*/ 	.word	0xffffffff


	//   ....[125]....
        /*0514*/ 	.word	0xffffffff


	//   ....[126]....
        /*0518*/ 	.word	0xffffffff


	//   ....[127]....
        /*051c*/ 	.word	0xffffffff


	//   ....[128]....
        /*0520*/ 	.word	0xffffffff


	//   ....[129]....
        /*0524*/ 	.word	0xffffffff


	//   ....[130]....
        /*0528*/ 	.word	0xffffffff


	//   ....[131]....
        /*052c*/ 	.word	0xffffffff


	//   ....[132]....
        /*0530*/ 	.word	0xffffffff


	//   ....[133]....
        /*0534*/ 	.word	0xffffffff


	//   ....[134]....
        /*0538*/ 	.word	0xffffffff


	//   ....[135]....
        /*053c*/ 	.word	0xffffffff


	//   ....[136]....
        /*0540*/ 	.word	0xffffffff


	//   ....[137]....
        /*0544*/ 	.word	0xffffffff


	//   ....[138]....
        /*0548*/ 	.word	0xffffffff


	//   ....[139]....
        /*054c*/ 	.word	0xffffffff


	//   ....[140]....
        /*0550*/ 	.word	0xffffffff


	//   ....[141]....
        /*0554*/ 	.word	0xffffffff


	//   ....[142]....
        /*0558*/ 	.word	0xffffffff


	//   ....[143]....
        /*055c*/ 	.word	0xffffffff


	//   ....[144]....
        /*0560*/ 	.word	0xffffffff


	//   ....[145]....
        /*0564*/ 	.word	0xffffffff


	//   ....[146]....
        /*0568*/ 	.word	0xffffffff


	//   ....[147]....
        /*056c*/ 	.word	0xffffffff


	//   ....[148]....
        /*0570*/ 	.word	0xffffffff


	//   ....[149]....
        /*0574*/ 	.word	0xffffffff


	//   ....[150]....
        /*0578*/ 	.word	0xffffffff


	//   ....[151]....
        /*057c*/ 	.word	0xffffffff


	//   ....[152]....
        /*0580*/ 	.word	0xffffffff


	//   ....[153]....
        /*0584*/ 	.word	0xffffffff


	//   ....[154]....
        /*0588*/ 	.word	0xffffffff


	//   ....[155]....
        /*058c*/ 	.word	0xffffffff


	//   ....[156]....
        /*0590*/ 	.word	0xffffffff


	//   ....[157]....
        /*0594*/ 	.word	0xffffffff


	//   ....[158]....
        /*0598*/ 	.word	0xffffffff


	//   ....[159]....
        /*059c*/ 	.word	0xffffffff


	//   ....[160]....
        /*05a0*/ 	.word	0xffffffff


	//   ....[161]....
        /*05a4*/ 	.word	0xffffffff


	//----- nvinfo : EIATTR_COOP_GROUP_INSTR_OFFSETS
	.align		4
.L_494:
        /*05a8*/ 	.byte	0x04, 0x28
        /*05aa*/ 	.short	(.L_496 - .L_495)


	//   ....[0]....
.L_495:
        /*05ac*/ 	.word	0x000011e0


	//   ....[1]....
        /*05b0*/ 	.word	0x00001220


	//   ....[2]....
        /*05b4*/ 	.word	0x00001250


	//   ....[3]....
        /*05b8*/ 	.word	0x00001280


	//   ....[4]....
        /*05bc*/ 	.word	0x000012c0


	//   ....[5]....
        /*05c0*/ 	.word	0x000012e0


	//   ....[6]....
        /*05c4*/ 	.word	0x00001300


	//   ....[7]....
        /*05c8*/ 	.word	0x00001320


	//   ....[8]....
        /*05cc*/ 	.word	0x00001330


	//   ....[9]....
        /*05d0*/ 	.word	0x00001350


	//   ....[10]....
        /*05d4*/ 	.word	0x000014c0


	//   ....[11]....
        /*05d8*/ 	.word	0x000014e0


	//   ....[12]....
        /*05dc*/ 	.word	0x000015c0


	//   ....[13]....
        /*05e0*/ 	.word	0x000015d0


	//   ....[14]....
        /*05e4*/ 	.word	0x000015f0


	//   ....[15]....
        /*05e8*/ 	.word	0x00001610


	//   ....[16]....
        /*05ec*/ 	.word	0x00001a40


	//   ....[17]....
        /*05f0*/ 	.word	0x00001a60


	//   ....[18]....
        /*05f4*/ 	.word	0x00001a80


	//   ....[19]....
        /*05f8*/ 	.word	0x00001a90


	//   ....[20]....
        /*05fc*/ 	.word	0x00001aa0


	//   ....[21]....
        /*0600*/ 	.word	0x00001ab0


	//   ....[22]....
        /*0604*/ 	.word	0x00001db0


	//   ....[23]....
        /*0608*/ 	.word	0x00001de0


	//   ....[24]....
        /*060c*/ 	.word	0x00001e10


	//   ....[25]....
        /*0610*/ 	.word	0x00001e30


	//   ....[26]....
        /*0614*/ 	.word	0x00001e60


	//   ....[27]....
        /*0618*/ 	.word	0x00001e90


	//   ....[28]....
        /*061c*/ 	.word	0x00002c40


	//   ....[29]....
        /*0620*/ 	.word	0x00002c60


	//   ....[30]....
        /*0624*/ 	.word	0x00002c70


	//   ....[31]....
        /*0628*/ 	.word	0x00002c80


	//   ....[32]....
        /*062c*/ 	.word	0x00002c90


	//   ....[33]....
        /*0630*/ 	.word	0x00002ca0


	//   ....[34]....
        /*0634*/ 	.word	0x00003220


	//   ....[35]....
        /*0638*/ 	.word	0x000039f0


	//   ....[36]....
        /*063c*/ 	.word	0x00004120


	//   ....[37]....
        /*0640*/ 	.word	0x00004850


	//   ....[38]....
        /*0644*/ 	.word	0x00004c90


	//   ....[39]....
        /*0648*/ 	.word	0x00004cd0


	//   ....[40]....
        /*064c*/ 	.word	0x00004e10


	//   ....[41]....
        /*0650*/ 	.word	0x00004e40


	//   ....[42]....
        /*0654*/ 	.word	0x00005250


	//   ....[43]....
        /*0658*/ 	.word	0x000053d0


	//   ....[44]....
        /*065c*/ 	.word	0x000053e0


	//   ....[45]....
        /*0660*/ 	.word	0x00005480


	//   ....[46]....
        /*0664*/ 	.word	0x000076c0


	//   ....[47]....
        /*0668*/ 	.word	0x000076d0


	//   ....[48]....
        /*066c*/ 	.word	0x000076e0


	//   ....[49]....
        /*0670*/ 	.word	0x000076f0


	//   ....[50]....
        /*0674*/ 	.word	0x00007700


	//   ....[51]....
        /*0678*/ 	.word	0x00007710


	//   ....[52]....
        /*067c*/ 	.word	0x00008870


	//   ....[53]....
        /*0680*/ 	.word	0x00008880


	//   ....[54]....
        /*0684*/ 	.word	0x00008890


	//   ....[55]....
        /*0688*/ 	.word	0x000088a0


	//   ....[56]....
        /*068c*/ 	.word	0x000088b0


	//   ....[57]....
        /*0690*/ 	.word	0x000088c0


	//   ....[58]....
        /*0694*/ 	.word	0x00008ae0


	//   ....[59]....
        /*0698*/ 	.word	0x00008d20


	//   ....[60]....
        /*069c*/ 	.word	0x00009350


	//   ....[61]....
        /*06a0*/ 	.word	0x00009960


	//   ....[62]....
        /*06a4*/ 	.word	0x0000a1a0


	//   ....[63]....
        /*06a8*/ 	.word	0x0000a2b0


	//   ....[64]....
        /*06ac*/ 	.word	0x0000a310


	//   ....[65]....
        /*06b0*/ 	.word	0x0000a360


	//   ....[66]....
        /*06b4*/ 	.word	0x0000a4b0


	//   ....[67]....
        /*06b8*/ 	.word	0x0000a5b0


	//   ....[68]....
        /*06bc*/ 	.word	0x0000a7e0


	//   ....[69]....
        /*06c0*/ 	.word	0x0000a900


	//   ....[70]....
        /*06c4*/ 	.word	0x0000ccd0


	//   ....[71]....
        /*06c8*/ 	.word	0x0000cce0


	//   ....[72]....
        /*06cc*/ 	.word	0x0000ccf0


	//   ....[73]....
        /*06d0*/ 	.word	0x0000cd00


	//   ....[74]....
        /*06d4*/ 	.word	0x0000cd10


	//   ....[75]....
        /*06d8*/ 	.word	0x0000cd20


	//   ....[76]....
        /*06dc*/ 	.word	0x0000de80


	//   ....[77]....
        /*06e0*/ 	.word	0x0000de90


	//   ....[78]....
        /*06e4*/ 	.word	0x0000dea0


	//   ....[79]....
        /*06e8*/ 	.word	0x0000deb0


	//   ....[80]....
        /*06ec*/ 	.word	0x0000dec0


	//   ....[81]....
        /*06f0*/ 	.word	0x0000ded0


	//   ....[82]....
        /*06f4*/ 	.word	0x0000e1f0


	//   ....[83]....
        /*06f8*/ 	.word	0x0000e230


	//   ....[84]....
        /*06fc*/ 	.word	0x0000e2d0


	//   ....[85]....
        /*0700*/ 	.word	0x0000e320


	//   ....[86]....
        /*0704*/ 	.word	0x0000e360


	//   ....[87]....
        /*0708*/ 	.word	0x0000e460


	//   ....[88]....
        /*070c*/ 	.word	0x0000e4f0


	//   ....[89]....
        /*0710*/ 	.word	0x0000e8d0


	//   ....[90]....
        /*0714*/ 	.word	0x00010750


	//   ....[91]....
        /*0718*/ 	.word	0x00010760


	//   ....[92]....
        /*071c*/ 	.word	0x00010780


	//   ....[93]....
        /*0720*/ 	.word	0x000107a0


	//   ....[94]....
        /*0724*/ 	.word	0x00010850


	//   ....[95]....
        /*0728*/ 	.word	0x00010860


	//   ....[96]....
        /*072c*/ 	.word	0x00011950


	//   ....[97]....
        /*0730*/ 	.word	0x00011960


	//   ....[98]....
        /*0734*/ 	.word	0x00011970


	//   ....[99]....
        /*0738*/ 	.word	0x00011980


	//   ....[100]....
        /*073c*/ 	.word	0x00011990


	//   ....[101]....
        /*0740*/ 	.word	0x000119a0


	//   ....[102]....
        /*0744*/ 	.word	0x00011bc0


	//   ....[103]....
        /*0748*/ 	.word	0x00011de0


	//   ....[104]....
        /*074c*/ 	.word	0x00012400


	//   ....[105]....
        /*0750*/ 	.word	0x00012a00


	//   ....[106]....
        /*0754*/ 	.word	0x00013240


	//   ....[107]....
        /*0758*/ 	.word	0x00013360


	//   ....[108]....
        /*075c*/ 	.word	0x000135f0


	//   ....[109]....
        /*0760*/ 	.word	0x00013790


	//   ....[110]....
        /*0764*/ 	.word	0x000137c0


	//   ....[111]....
        /*0768*/ 	.word	0x00013810


	//   ....[112]....
        /*076c*/ 	.word	0x00013870


	//   ....[113]....
        /*0770*/ 	.word	0x000138e0


	//   ....[114]....
        /*0774*/ 	.word	0x00015810


	//   ....[115]....
        /*0778*/ 	.word	0x00015820


	//   ....[116]....
        /*077c*/ 	.word	0x00015830


	//   ....[117]....
        /*0780*/ 	.word	0x00015840


	//   ....[118]....
        /*0784*/ 	.word	0x00015870


	//   ....[119]....
        /*0788*/ 	.word	0x00015890


	//   ....[120]....
        /*078c*/ 	.word	0x000158b0


	//   ....[121]....
        /*0790*/ 	.word	0x000158c0


	//   ....[122]....
        /*0794*/ 	.word	0x00017420


	//   ....[123]....
        /*0798*/ 	.word	0x00017430


	//   ....[124]....
        /*079c*/ 	.word	0x00017450


	//   ....[125]....
        /*07a0*/ 	.word	0x00017460


	//   ....[126]....
        /*07a4*/ 	.word	0x00017470


	//   ....[127]....
        /*07a8*/ 	.word	0x00017480


	//   ....[128]....
        /*07ac*/ 	.word	0x00017490


	//   ....[129]....
        /*07b0*/ 	.word	0x000174a0


	//   ....[130]....
        /*07b4*/ 	.word	0x00017600


	//   ....[131]....
        /*07b8*/ 	.word	0x00017610


	//   ....[132]....
        /*07bc*/ 	.word	0x00017710


	//   ....[133]....
        /*07c0*/ 	.word	0x00017740


	//   ....[134]....
        /*07c4*/ 	.word	0x00017820


	//   ....[135]....
        /*07c8*/ 	.word	0x00017850


	//   ....[136]....
        /*07cc*/ 	.word	0x00017930


	//   ....[137]....
        /*07d0*/ 	.word	0x00017960


	//   ....[138]....
        /*07d4*/ 	.word	0x00017a40


	//   ....[139]....
        /*07d8*/ 	.word	0x00017a70


	//   ....[140]....
        /*07dc*/ 	.word	0x00017b50


	//   ....[141]....
        /*07e0*/ 	.word	0x00017b80


	//   ....[142]....
        /*07e4*/ 	.word	0x00017c60


	//   ....[143]....
        /*07e8*/ 	.word	0x00017c90


	//   ....[144]....
        /*07ec*/ 	.word	0x00017d70


	//   ....[145]....
        /*07f0*/ 	.word	0x00017d90


	//   ....[146]....
        /*07f4*/ 	.word	0x000183e0


	//   ....[147]....
        /*07f8*/ 	.word	0x000183f0


	//   ....[148]....
        /*07fc*/ 	.word	0x000184c0


	//   ....[149]....
        /*0800*/ 	.word	0x000184f0


	//   ....[150]....
        /*0804*/ 	.word	0x000185c0


	//   ....[151]....
        /*0808*/ 	.word	0x000185f0


	//   ....[152]....
        /*080c*/ 	.word	0x000186c0


	//   ....[153]....
        /*0810*/ 	.word	0x000186f0


	//   ....[154]....
        /*0814*/ 	.word	0x000187c0


	//   ....[155]....
        /*0818*/ 	.word	0x000187f0


	//   ....[156]....
        /*081c*/ 	.word	0x000188c0


	//   ....[157]....
        /*0820*/ 	.word	0x000188f0


	//   ....[158]....
        /*0824*/ 	.word	0x000189c0


	//   ....[159]....
        /*0828*/ 	.word	0x000189f0


	//   ....[160]....
        /*082c*/ 	.word	0x00018ac0


	//   ....[161]....
        /*0830*/ 	.word	0x00018ae0


	//----- nvinfo : EIATTR_EXIT_INSTR_OFFSETS
	.align		4
.L_496:
        /*0834*/ 	.byte	0x04, 0x1c
        /*0836*/ 	.short	(.L_498 - .L_497)


	//   ....[0]....
.L_497:
        /*0838*/ 	.word	0x00000040


	//   ....[1]....
        /*083c*/ 	.word	0x00017da0


	//   ....[2]....
        /*0840*/ 	.word	0x00017e00


	//   ....[3]....
        /*0844*/ 	.word	0x00017e60


	//   ....[4]....
        /*0848*/ 	.word	0x00018af0


	//   ....[5]....
        /*084c*/ 	.word	0x00018b40


	//   ....[6]....
        /*0850*/ 	.word	0x00018ba0


	//----- nvinfo : EIATTR_CTAIDZ_USED
	.align		4
.L_498:
        /*0854*/ 	.byte	0x01, 0x04
	.zero		2


	//----- nvinfo : EIATTR_MAX_THREADS
	.align		4
        /*0858*/ 	.byte	0x04, 0x05
        /*085a*/ 	.short	(.L_500 - .L_499)
.L_499:
        /*085c*/ 	.word	0x00000080
        /*0860*/ 	.word	0x00000001
        /*0864*/ 	.word	0x00000001


	//----- nvinfo : EIATTR_CRS_STACK_SIZE
	.align		4
.L_500:
        /*0868*/ 	.byte	0x04, 0x1e
        /*086a*/ 	.short	(.L_502 - .L_501)
.L_501:
        /*086c*/ 	.word	0x00000000
.L_502:


//--------------------- .nv.info._ZN7cutlass13device_kernelIN5flash19enable_sm80_to_sm89INS1_16FlashAttnFwdSm80INS1_25CollectiveMainloopFwdSm80ILi4ELi1ELb0EN4cute5tupleIJNS5_1CILi128EEENS7_ILi48EEES8_EEELi128ENS_10bfloat16_tEfNS_4arch4Sm80ELb0ELb1ELb1ELb1ELb1ELb0ELb1ELb0EEENS1_21CollectiveEpilogueFwdINS6_IJS8_S8_S9_EEENS6_IJNS7_ILi1EEESH_SH_EEESB_SD_Li128ELb1ELb1ELb0ELb0EEENS1_19SingleTileSchedulerILb1ELb0ELb1ELi128EEEEEEEEEvNT_6ParamsE --------------------------
	.section	.nv.info._ZN7cutlass13device_kernelIN5flash19enable_sm80_to_sm89INS1_16FlashAttnFwdSm80INS1_25CollectiveMainloopFwdSm80ILi4ELi1ELb0EN4cute5tupleIJNS5_1CILi128EEENS7_ILi48EEES8_EEELi128ENS_10bfloat16_tEfNS_4arch4Sm80ELb0ELb1ELb1ELb1ELb1ELb0ELb1ELb0EEENS1_21CollectiveEpilogueFwdINS6_IJS8_S8_S9_EEENS6_IJNS7_ILi1EEESH_SH_EEESB_SD_Li128ELb1ELb1ELb0ELb0EEENS1_19SingleTileSchedulerILb1ELb0ELb1ELi128EEEEEEEEEvNT_6ParamsE,"",@"SHT_CUDA_INFO"
	.sectionflags	@""
	.align	4


	//----- nvinfo : EIATTR_CUDA_API_VERSION
	.align		4
        /*0000*/ 	.byte	0x04, 0x37
        /*0002*/ 	.short	(.L_504 - .L_503)
.L_503:
        /*0004*/ 	.word	0x00000082


	//----- nvinfo : EIATTR_SW2861232_WAR
	.align		4
.L_504:
        /*0008*/ 	.byte	0x01, 0x35
	.zero		2


	//----- nvinfo : EIATTR_PARAM_CBANK
	.align		4
        /*000c*/ 	.byte	0x04, 0x0a
        /*000e*/ 	.short	(.L_506 - .L_505)
	.align		4
.L_505:
        /*0010*/ 	.word	index@(.nv.constant0._ZN7cutlass13device_kernelIN5flash19enable_sm80_to_sm89INS1_16FlashAttnFwdSm80INS1_25CollectiveMainloopFwdSm80ILi4ELi1ELb0EN4cute5tupleIJNS5_1CILi128EEENS7_ILi48EEES8_EEELi128ENS_10bfloat16_tEfNS_4arch4Sm80ELb0ELb1ELb1ELb1ELb1ELb0ELb1ELb0EEENS1_21CollectiveEpilogueFwdINS6_IJS8_S8_S9_EEENS6_IJNS7_ILi1EEESH_SH_EEESB_SD_Li128ELb1ELb1ELb0ELb0EEENS1_19SingleTileSchedulerILb1ELb0ELb1ELi128EEEEEEEEEvNT_6ParamsE)
        /*0014*/ 	.short	0x0160
        /*0016*/ 	.short	0x0418


	//----- nvinfo : EIATTR_CBANK_PARAM_SIZE
	.align		4
.L_506:
        /*0018*/ 	.byte	0x03, 0x19
        /*001a*/ 	.short	0x0418


	//----- nvinfo : EIATTR_KPARAM_INFO
	.align		4
        /*001c*/ 	.byte	0x04, 0x17
        /*001e*/ 	.short	(.L_508 - .L_507)
.L_507:
        /*0020*/ 	.word	0x00000000
        /*0024*/ 	.short	0x0000
        /*0026*/ 	.short	0x0000
        /*0028*/ 	.byte	0x00, 0xf0, 0x61, 0x10


	//----- nvinfo : EIATTR_MAXREG_COUNT
	.align		4
.L_508:
        /*002c*/ 	.byte	0x03, 0x1b
        /*002e*/ 	.short	0x00ff


	//----- nvinfo : EIATTR_NUM_BARRIERS
	.align		4
        /*0030*/ 	.byte	0x02, 0x4c
        /*0032*/ 	.byte	0x02
	.zero		1


	//----- nvinfo : EIATTR_ANNOTATIONS
	.align		4
        /*0034*/ 	.byte	0x04, 0x55
        /*0036*/ 	.short	(.L_510 - .L_509)


	//   ....[0]....
.L_509:
        /* <DEDUP_REMOVED lines=53> */


	//----- nvinfo : EIATTR_MERCURY_ISA_VERSION
	.align		4
.L_510:
        /*0378*/ 	.byte	0x03, 0x5f
        /*037a*/ 	.short	0x0000


	//----- nvinfo : EIATTR_COOP_GROUP_MASK_REGIDS
	.align		4
        /*037c*/ 	.byte	0x04, 0x29
        /*037e*/ 	.short	(.L_512 - .L_511)


	//   ....[0]....
.L_511:
        /*0380*/ 	.word	0xffffffff


	//   ....[1]....
        /*0384*/ 	.word	0xffffffff


	//   ....[2]....
        /*0388*/ 	.word	0xffffffff


	//   ....[3]....
        /*038c*/ 	.word	0xffffffff


	//   ....[4]....
        /*0390*/ 	.word	0xffffffff


	//   ....[5]....
        /*0394*/ 	.word	0xffffffff


	//   ....[6]....
        /*0398*/ 	.word	0xffffffff


	//   ....[7]....
        /*039c*/ 	.word	0xffffffff


	//   ....[8]....
        /*03a0*/ 	.word	0xffffffff


	//   ....[9]....
        /*03a4*/ 	.word	0xffffffff


	//   ....[10]....
        /*03a8*/ 	.word	0xffffffff


	//   ....[11]....
        /*03ac*/ 	.word	0xffffffff


	//   ....[12]....
        /*03b0*/ 	.word	0xffffffff


	//   ....[13]....
        /*03b4*/ 	.word	0xffffffff


	//   ....[14]....
        /*03b8*/ 	.word	0xffffffff


	//   ....[15]....
        /*03bc*/ 	.word	0xffffffff


	//   ....[16]....
        /*03c0*/ 	.word	0xffffffff


	//   ....[17]....
        /*03c4*/ 	.word	0xffffffff


	//   ....[18]....
        /*03c8*/ 	.word	0xffffffff


	//   ....[19]....
        /*03cc*/ 	.word	0xffffffff


	//   ....[20]....
        /*03d0*/ 	.word	0xffffffff


	//   ....[21]....
        /*03d4*/ 	.word	0xffffffff


	//   ....[22]....
        /*03d8*/ 	.word	0xffffffff


	//   ....[23]....
        /*03dc*/ 	.word	0xffffffff


	//   ....[24]....
        /*03e0*/ 	.word	0xffffffff


	//   ....[25]....
        /*03e4*/ 	.word	0xffffffff


	//   ....[26]....
        /*03e8*/ 	.word	0xffffffff


	//   ....[27]....
        /*03ec*/ 	.word	0xffffffff


	//   ....[28]....
        /*03f0*/ 	.word	0xffffffff


	//   ....[29]....
        /*03f4*/ 	.word	0xffffffff


	//   ....[30]....
        /*03f8*/ 	.word	0xffffffff


	//   ....[31]....
        /*03fc*/ 	.word	0xffffffff


	//   ....[32]....
        /*0400*/ 	.word	0xffffffff


	//   ....[33]....
        /*0404*/ 	.word	0xffffffff


	//   ....[34]....
        /*0408*/ 	.word	0xffffffff


	//   ....[35]....
        /*040c*/ 	.word	0xffffffff


	//   ....[36]....
        /*0410*/ 	.word	0xffffffff


	//   ....[37]....
        /*0414*/ 	.word	0xffffffff


	//   ....[38]....
        /*0418*/ 	.word	0xffffffff


	//   ....[39]....
        /*041c*/ 	.word	0xffffffff


	//   ....[40]....
        /*0420*/ 	.word	0xffffffff


	//   ....[41]....
        /*0424*/ 	.word	0xffffffff


	//   ....[42]....
        /*0428*/ 	.word	0xffffffff


	//   ....[43]....
        /*042c*/ 	.word	0xffffffff


	//   ....[44]....
        /*0430*/ 	.word	0xffffffff


	//   ....[45]....
        /*0434*/ 	.word	0xffffffff


	//   ....[46]....
        /*0438*/ 	.word	0xffffffff


	//   ....[47]....
        /*043c*/ 	.word	0xffffffff


	//   ....[48]....
        /*0440*/ 	.word	0xffffffff


	//   ....[49]....
        /*0444*/ 	.word	0xffffffff


	//   ....[50]....
        /*0448*/ 	.word	0xffffffff


	//   ....[51]....
        /*044c*/ 	.word	0xffffffff


	//   ....[52]....
        /*0450*/ 	.word	0xffffffff


	//   ....[53]....
        /*0454*/ 	.word	0xffffffff


	//   ....[54]....
        /*0458*/ 	.word	0xffffffff


	//   ....[55]....
        /*045c*/ 	.word	0xffffffff


	//   ....[56]....
        /*0460*/ 	.word	0xffffffff


	//   ....[57]....
        /*0464*/ 	.word	0xffffffff


	//   ....[58]....
        /*0468*/ 	.word	0xffffffff


	//   ....[59]....
        /*046c*/ 	.word	0xffffffff


	//   ....[60]....
        /*0470*/ 	.word	0xffffffff


	//   ....[61]....
        /*0474*/ 	.word	0xffffffff


	//   ....[62]....
        /*0478*/ 	.word	0xffffffff


	//   ....[63]....
        /*047c*/ 	.word	0xffffffff


	//   ....[64]....
        /*0480*/ 	.word	0xffffffff


	//   ....[65]....
        /*0484*/ 	.word	0xffffffff


	//   ....[66]....
        /*0488*/ 	.word	0xffffffff


	//   ....[67]....
        /*048c*/ 	.word	0xffffffff


	//   ....[68]....
        /*0490*/ 	.word	0xffffffff


	//   ....[69]....
        /*0494*/ 	.word	0xffffffff


	//   ....[70]....
        /*0498*/ 	.word	0xffffffff


	//   ....[71]....
        /*049c*/ 	.word	0xffffffff


	//   ....[72]....
        /*04a0*/ 	.word	0xffffffff


	//   ....[73]....
        /*04a4*/ 	.word	0xffffffff


	//   ....[74]....
        /*04a8*/ 	.word	0xffffffff


	//   ....[75]....
        /*04ac*/ 	.word	0xffffffff


	//   ....[76]....
        /*04b0*/ 	.word	0xffffffff


	//   ....[77]....
        /*04b4*/ 	.word	0xffffffff


	//   ....[78]....
        /*04b8*/ 	.word	0xffffffff


	//   ....[79]....
        /*04bc*/ 	.word	0xffffffff


	//   ....[80]....
        /*04c0*/ 	.word	0xffffffff


	//   ....[81]....
        /*04c4*/ 	.word	0xffffffff


	//   ....[82]....
        /*04c8*/ 	.word	0xffffffff


	//   ....[83]....
        /*04cc*/ 	.word	0xffffffff


	//   ....[84]....
        /*04d0*/ 	.word	0xffffffff


	//   ....[85]....
        /*04d4*/ 	.word	0xffffffff


	//   ....[86]....
        /*04d8*/ 	.word	0xffffffff


	//   ....[87]....
        /*04dc*/ 	.word	0xffffffff


	//   ....[88]....
        /*04e0*/ 	.word	0xffffffff


	//   ....[89]....
        /*04e4*/ 	.word	0xffffffff


	//   ....[90]....
        /*04e8*/ 	.word	0xffffffff


	//   ....[91]....
        /*04ec*/ 	.word	0xffffffff


	//   ....[92]....
        /*04f0*/ 	.word	0xffffffff


	//   ....[93]....
        /*04f4*/ 	.word	0xffffffff


	//   ....[94]....
        /*04f8*/ 	.word	0xffffffff


	//   ....[95]....
        /*04fc*/ 	.word	0xffffffff


	//   ....[96]....
        /*0500*/ 	.word	0xffffffff


	//   ....[97]....
        /*0504*/ 	.word	0xffffffff


	//   ....[98]....
        /*0508*/ 	.word	0xffffffff


	//   ....[99]....
        /*050c*/ 	.word	0xffffffff


	//   ....[100]....
        /*0510*/ 	.word	0xffffffff


	//   ....[101]....
        /*0514*/ 	.word	0xffffffff


	//   ....[102]....
        /*0518*/ 	.word	0xffffffff


	//   ....[103]....
        /*051c*/ 	.word	0xffffffff


	//   ....[104]....
        /*0520*/ 	.word	0xffffffff


	//   ....[105]....
        /*0524*/ 	.word	0xffffffff


	//   ....[106]....
        /*0528*/ 	.word	0xffffffff


	//   ....[107]....
        /*052c*/ 	.word	0xffffffff


	//   ....[108]....
        /*0530*/ 	.word	0xffffffff


	//   ....[109]....
        /*0534*/ 	.word	0xffffffff


	//   ....[110]....
        /*0538*/ 	.word	0xffffffff


	//   ....[111]....
        /*053c*/ 	.word	0xffffffff


	//   ....[112]....
        /*0540*/ 	.word	0xffffffff


	//   ....[113]....
        /*0544*/ 	.word	0xffffffff


	//   ....[114]....
        /*0548*/ 	.word	0xffffffff


	//   ....[115]....
        /*054c*/ 	.word	0xffffffff


	//   ....[116]....
        /*0550*/ 	.word	0xffffffff


	//   ....[117]....
        /*0554*/ 	.word	0xffffffff


	//   ....[118]....
        /*0558*/ 	.word	0xffffffff


	//   ....[119]....
        /*055c*/ 	.word	0xffffffff


	//   ....[120]....
        /*0560*/ 	.word	0xffffffff


	//   ....[121]....
        /*0564*/ 	.word	0xffffffff


	//   ....[122]....
        /*0568*/ 	.word	0xffffffff


	//   ....[123]....
        /*056c*/ 	.word	0xffffffff


	//   ....[124]....
        /*0570*/ 	.word	0xffffffff


	//   ....[125]....
        /*0574*/ 	.word	0xffffffff


	//   ....[126]....
        /*0578*/ 	.word	0xffffffff


	//   ....[127]....
        /*057c*/ 	.word	0xffffffff


	//   ....[128]....
        /*0580*/ 	.word	0xffffffff


	//   ....[129]....
        /*0584*/ 	.word	0xffffffff


	//   ....[130]....
        /*0588*/ 	.word	0xffffffff


	//   ....[131]....
        /*058c*/ 	.word	0xffffffff


	//   ....[132]....
        /*0590*/ 	.word	0xffffffff


	//   ....[133]....
        /*0594*/ 	.word	0xffffffff


	//   ....[134]....
        /*0598*/ 	.word	0xffffffff


	//   ....[135]....
        /*059c*/ 	.word	0xffffffff


	//   ....[136]....
        /*05a0*/ 	.word	0xffffffff


	//   ....[137]....
        /*05a4*/ 	.word	0xffffffff


	//   ....[138]....
        /*05a8*/ 	.word	0xffffffff


	//   ....[139]....
        /*05ac*/ 	.word	0xffffffff


	//   ....[140]....
        /*05b0*/ 	.word	0xffffffff


	//   ....[141]....
        /*05b4*/ 	.word	0xffffffff


	//   ....[142]....
        /*05b8*/ 	.word	0xffffffff


	//   ....[143]....
        /*05bc*/ 	.word	0xffffffff


	//   ....[144]....
        /*05c0*/ 	.word	0xffffffff


	//   ....[145]....
        /*05c4*/ 	.word	0xffffffff


	//   ....[146]....
        /*05c8*/ 	.word	0xffffffff


	//   ....[147]....
        /*05cc*/ 	.word	0xffffffff


	//   ....[148]....
        /*05d0*/ 	.word	0xffffffff


	//   ....[149]....
        /*05d4*/ 	.word	0xffffffff


	//   ....[150]....
        /*05d8*/ 	.word	0xffffffff


	//   ....[151]....
        /*05dc*/ 	.word	0xffffffff


	//   ....[152]....
        /*05e0*/ 	.word	0xffffffff


	//   ....[153]....
        /*05e4*/ 	.word	0xffffffff


	//   ....[154]....
        /*05e8*/ 	.word	0xffffffff


	//   ....[155]....
        /*05ec*/ 	.word	0xffffffff


	//   ....[156]....
        /*05f0*/ 	.word	0xffffffff


	//   ....[157]....
        /*05f4*/ 	.word	0xffffffff


	//   ....[158]....
        /*05f8*/ 	.word	0xffffffff


	//   ....[159]....
        /*05fc*/ 	.word	0xffffffff


	//   ....[160]....
        /*0600*/ 	.word	0xffffffff


	//   ....[161]....
        /*0604*/ 	.word	0xffffffff


	//   ....[162]....
        /*0608*/ 	.word	0xffffffff


	//----- nvinfo : EIATTR_COOP_GROUP_INSTR_OFFSETS
	.align		4
.L_512:
        /*060c*/ 	.byte	0x04, 0x28
        /*060e*/ 	.short	(.L_514 - .L_513)


	//   ....[0]....
.L_513:
        /*0610*/ 	.word	0x000000a0


	//   ....[1]....
        /*0614*/ 	.word	0x000017e0


	//   ....[2]....
        /*0618*/ 	.word	0x00001810


	//   ....[3]....
        /*061c*/ 	.word	0x000019d0


	//   ....[4]....
        /*0620*/ 	.word	0x00001a00


	//   ....[5]....
        /*0624*/ 	.word	0x00001ad0


	//   ....[6]....
        /*0628*/ 	.word	0x00001b00


	//   ....[7]....
        /*062c*/ 	.word	0x00001bd0


	//   ....[8]....
        /*0630*/ 	.word	0x00001c00


	//   ....[9]....
        /*0634*/ 	.word	0x00001cd0


	//   ....[10]....
        /*0638*/ 	.word	0x00001d00


	//   ....[11]....
        /*063c*/ 	.word	0x00001dd0


	//   ....[12]....
        /*0640*/ 	.word	0x00001e00


	//   ....[13]....
        /*0644*/ 	.word	0x00001ed0


	//   ....[14]....
        /*0648*/ 	.word	0x00001f00


	//   ....[15]....
        /*064c*/ 	.word	0x00001fe0


	//   ....[16]....
        /*0650*/ 	.word	0x00002030


	//   ....[17]....
        /*0654*/ 	.word	0x00002500


	//   ....[18]....
        /*0658*/ 	.word	0x00002520


	//   ....[19]....
        /*065c*/ 	.word	0x00002540


	//   ....[20]....
        /*0660*/ 	.word	0x00002550


	//   ....[21]....
        /*0664*/ 	.word	0x00002560


	//   ....[22]....
        /*0668*/ 	.word	0x00002570


	//   ....[23]....
        /*066c*/ 	.word	0x000029e0


	//   ....[24]....
        /*0670*/ 	.word	0x00002a10


	//   ....[25]....
        /*0674*/ 	.word	0x00002a50


	//   ....[26]....
        /*0678*/ 	.word	0x00002a80


	//   ....[27]....
        /*067c*/ 	.word	0x00002aa0


	//   ....[28]....
        /*0680*/ 	.word	0x00002ab0


	//   ....[29]....
        /*0684*/ 	.word	0x00003710


	//   ....[30]....
        /*0688*/ 	.word	0x00003730


	//   ....[31]....
        /*068c*/ 	.word	0x00003740


	//   ....[32]....
        /*0690*/ 	.word	0x00003750


	//   ....[33]....
        /*0694*/ 	.word	0x00003760


	//   ....[34]....
        /*0698*/ 	.word	0x00003770


	//   ....[35]....
        /*069c*/ 	.word	0x00003ce0


	//   ....[36]....
        /*06a0*/ 	.word	0x00004420


	//   ....[37]....
        /*06a4*/ 	.word	0x00004be0


	//   ....[38]....
        /*06a8*/ 	.word	0x00005310


	//   ....[39]....
        /*06ac*/ 	.word	0x00005750


	//   ....[40]....
        /*06b0*/ 	.word	0x00005790


	//   ....[41]....
        /*06b4*/ 	.word	0x000058f0


	//   ....[42]....
        /*06b8*/ 	.word	0x00005920


	//   ....[43]....
        /*06bc*/ 	.word	0x00005d40


	//   ....[44]....
        /*06c0*/ 	.word	0x00005eb0


	//   ....[45]....
        /*06c4*/ 	.word	0x00005ec0


	//   ....[46]....
        /*06c8*/ 	.word	0x00005f60


	//   ....[47]....
        /*06cc*/ 	.word	0x00008060


	//   ....[48]....
        /*06d0*/ 	.word	0x00008070


	//   ....[49]....
        /*06d4*/ 	.word	0x00008080


	//   ....[50]....
        /*06d8*/ 	.word	0x00008090


	//   ....[51]....
        /*06dc*/ 	.word	0x000080a0


	//   ....[52]....
        /*06e0*/ 	.word	0x000080b0


	//   ....[53]....
        /*06e4*/ 	.word	0x00009220


	//   ....[54]....
        /*06e8*/ 	.word	0x00009230


	//   ....[55]....
        /*06ec*/ 	.word	0x00009240


	//   ....[56]....
        /*06f0*/ 	.word	0x00009250


	//   ....[57]....
        /*06f4*/ 	.word	0x00009260


	//   ....[58]....
        /*06f8*/ 	.word	0x00009270


	//   ....[59]....
        /*06fc*/ 	.word	0x00009490


	//   ....[60]....
        /*0700*/ 	.word	0x000096b0


	//   ....[61]....
        /*0704*/ 	.word	0x00009cd0


	//   ....[62]....
        /*0708*/ 	.word	0x0000a2d0


	//   ....[63]....
        /*070c*/ 	.word	0x0000ab00


	//   ....[64]....
        /*0710*/ 	.word	0x0000ab60


	//   ....[65]....
        /*0714*/ 	.word	0x0000ac90


	//   ....[66]....
        /*0718*/ 	.word	0x0000ace0


	//   ....[67]....
        /*071c*/ 	.word	0x0000ae60


	//   ....[68]....
        /*0720*/ 	.word	0x0000b0b0


	//   ....[69]....
        /*0724*/ 	.word	0x0000b140


	//   ....[70]....
        /*0728*/ 	.word	0x0000b220


	//   ....[71]....
        /*072c*/ 	.word	0x0000d5c0


	//   ....[72]....
        /*0730*/ 	.word	0x0000d5d0


	//   ....[73]....
        /*0734*/ 	.word	0x0000d5e0


	//   ....[74]....
        /*0738*/ 	.word	0x0000d5f0


	//   ....[75]....
        /*073c*/ 	.word	0x0000d600


	//   ....[76]....
        /*0740*/ 	.word	0x0000d610


	//   ....[77]....
        /*0744*/ 	.word	0x0000e780


	//   ....[78]....
        /*0748*/ 	.word	0x0000e790


	//   ....[79]....
        /*074c*/ 	.word	0x0000e7a0


	//   ....[80]....
        /*0750*/ 	.word	0x0000e7b0


	//   ....[81]....
        /*0754*/ 	.word	0x0000e7c0


	//   ....[82]....
        /*0758*/ 	.word	0x0000e7d0


	//   ....[83]....
        /*075c*/ 	.word	0x0000eaf0


	//   ....[84]....
        /*0760*/ 	.word	0x0000ebb0


	//   ....[85]....
        /*0764*/ 	.word	0x0000ebd0


	//   ....[86]....
        /*0768*/ 	.word	0x0000ec10


	//   ....[87]....
        /*076c*/ 	.word	0x0000ec50


	//   ....[88]....
        /*0770*/ 	.word	0x0000ec80


	//   ....[89]....
        /*0774*/ 	.word	0x0000ed90


	//   ....[90]....
        /*0778*/ 	.word	0x0000f1f0


	//   ....[91]....
        /*077c*/ 	.word	0x00011020


	//   ....[92]....
        /*0780*/ 	.word	0x00011030


	//   ....[93]....
        /*0784*/ 	.word	0x00011050


	//   ....[94]....
        /*0788*/ 	.word	0x00011070


	//   ....[95]....
        /*078c*/ 	.word	0x00011120


	//   ....[96]....
        /*0790*/ 	.word	0x00011130


	//   ....[97]....
        /*0794*/ 	.word	0x00012230


	//   ....[98]....
        /*0798*/ 	.word	0x00012240


	//   ....[99]....
        /*079c*/ 	.word	0x00012250


	//   ....[100]....
        /*07a0*/ 	.word	0x00012260


	//   ....[101]....
        /*07a4*/ 	.word	0x00012270


	//   ....[102]....
        /*07a8*/ 	.word	0x00012280


	//   ....[103]....
        /*07ac*/ 	.word	0x000124a0


	//   ....[104]....
        /*07b0*/ 	.word	0x000126b0


	//   ....[105]....
        /*07b4*/ 	.word	0x00012cc0


	//   ....[106]....
        /*07b8*/ 	.word	0x000132b0


	//   ....[107]....
        /*07bc*/ 	.word	0x00013b10


	//   ....[108]....
        /*07c0*/ 	.word	0x00013b70


	//   ....[109]....
        /*07c4*/ 	.word	0x00013ca0


	//   ....[110]....
        /*07c8*/ 	.word	0x00013cf0


	//   ....[111]....
        /*07cc*/ 	.word	0x00013e60


	//   ....[112]....
        /*07d0*/ 	.word	0x00014050


	//   ....[113]....
        /*07d4*/ 	.word	0x00014110


	//   ....[114]....
        /*07d8*/ 	.word	0x00014230


	//   ....[115]....
        /*07dc*/ 	.word	0x000160c0


	//   ....[116]....
        /*07e0*/ 	.word	0x000160d0


	//   ....[117]....
        /*07e4*/ 	.word	0x000160e0


	//   ....[118]....
        /*07e8*/ 	.word	0x000160f0


	//   ....[119]....
        /*07ec*/ 	.word	0x00016120


	//   ....[120]....
        /*07f0*/ 	.word	0x00016140


	//   ....[121]....
        /*07f4*/ 	.word	0x00016160


	//   ....[122]....
        /*07f8*/ 	.word	0x00016170


	//   ....[123]....
        /*07fc*/ 	.word	0x00017e30


	//   ....[124]....
        /*0800*/ 	.word	0x00017e70


	//   ....[125]....
        /*0804*/ 	.word	0x00017ea0


	//   ....[126]....
        /*0808*/ 	.word	0x00017ed0


	//   ....[127]....
        /*080c*/ 	.word	0x00017f10


	//   ....[128]....
        /*0810*/ 	.word	0x00017f50


	//   ....[129]....
        /*0814*/ 	.word	0x00017f70


	//   ....[130]....
        /*0818*/ 	.word	0x00017f80


	//   ....[131]....
        /*081c*/ 	.word	0x00018140


	//   ....[132]....
        /*0820*/ 	.word	0x00018150


	//   ....[133]....
        /*0824*/ 	.word	0x00018250


	//   ....[134]....
        /*0828*/ 	.word	0x00018280


	//   ....[135]....
        /*082c*/ 	.word	0x00018360


	//   ....[136]....
        /*0830*/ 	.word	0x00018390


	//   ....[137]....
        /*0834*/ 	.word	0x00018470


	//   ....[138]....
        /*0838*/ 	.word	0x000184a0


	//   ....[139]....
        /*083c*/ 	.word	0x00018580


	//   ....[140]....
        /*0840*/ 	.word	0x000185b0


	//   ....[141]....
        /*0844*/ 	.word	0x00018690


	//   ....[142]....
        /*0848*/ 	.word	0x000186c0


	//   ....[143]....
        /*084c*/ 	.word	0x000187a0


	//   ....[144]....
        /*0850*/ 	.word	0x000187d0


	//   ....[145]....
        /*0854*/ 	.word	0x000188b0


	//   ....[146]....
        /*0858*/ 	.word	0x000188d0


	//   ....[147]....
        /*085c*/ 	.word	0x00019190


	//   ....[148]....
        /*0860*/ 	.word	0x000191a0


	//   ....[149]....
        /*0864*/ 	.word	0x00019270


	//   ....[150]....
        /*0868*/ 	.word	0x000192a0


	//   ....[151]....
        /*086c*/ 	.word	0x00019370


	//   ....[152]....
        /*0870*/ 	.word	0x000193a0


	//   ....[153]....
        /*0874*/ 	.word	0x00019470


	//   ....[154]....
        /*0878*/ 	.word	0x000194a0


	//   ....[155]....
        /*087c*/ 	.word	0x00019570


	//   ....[156]....
        /*0880*/ 	.word	0x000195a0


	//   ....[157]....
        /*0884*/ 	.word	0x00019670


	//   ....[158]....
        /*0888*/ 	.word	0x000196a0


	//   ....[159]....
        /*088c*/ 	.word	0x00019770


	//   ....[160]....
        /*0890*/ 	.word	0x000197a0


	//   ....[161]....
        /*0894*/ 	.word	0x00019870


	//   ....[162]....
        /*0898*/ 	.word	0x00019890


	//----- nvinfo : EIATTR_EXIT_INSTR_OFFSETS
	.align		4
.L_514:
        /*089c*/ 	.byte	0x04, 0x1c
        /*089e*/ 	.short	(.L_516 - .L_515)


	//   ....[0]....
.L_515:
        /*08a0*/ 	.word	0x00000450


	//   ....[1]....
        /*08a4*/ 	.word	0x000188e0


	//   ....[2]....
        /*08a8*/ 	.word	0x00018940


	//   ....[3]....
        /*08ac*/ 	.word	0x000189a0


	//   ....[4]....
        /*08b0*/ 	.word	0x000198a0


	//   ....[5]....
        /*08b4*/ 	.word	0x000198f0


	//   ....[6]....
        /*08b8*/ 	.word	0x00019950


	//----- nvinfo : EIATTR_CTAIDZ_USED
	.align		4
.L_516:
        /*08bc*/ 	.byte	0x01, 0x04
	.zero		2


	//----- nvinfo : EIATTR_MAX_THREADS
	.align		4
        /*08c0*/ 	.byte	0x04, 0x05
        /*08c2*/ 	.short	(.L_518 - .L_517)
.L_517:
        /*08c4*/ 	.word	0x00000080
        /*08c8*/ 	.word	0x00000001
        /*08cc*/ 	.word	0x00000001


	//----- nvinfo : EIATTR_CRS_STACK_SIZE
	.align		4
.L_518:
        /*08d0*/ 	.byte	0x04, 0x1e
        /*08d2*/ 	.short	(.L_520 - .L_519)
.L_519:
        /*08d4*/ 	.word	0x00000000
.L_520:


//--------------------- .nv.info._ZN7cutlass13device_kernelIN5flash19enable_sm80_to_sm89INS1_16FlashAttnFwdSm80INS1_25CollectiveMainloopFwdSm80ILi4ELi1ELb0EN4cute5tupleIJNS5_1CILi128EEENS7_ILi48EEES8_EEELi128ENS_10bfloat16_tEfNS_4arch4Sm80ELb0ELb1ELb1ELb1ELb1ELb1ELb1ELb0EEENS1_21CollectiveEpilogueFwdINS6_IJS8_S8_S9_EEENS6_IJNS7_ILi1EEESH_SH_EEESB_SD_Li128ELb1ELb1ELb0ELb0EEENS1_19SingleTileSchedulerILb1ELb0ELb1ELi128EEEEEEEEEvNT_6ParamsE --------------------------
	.section	.nv.info._ZN7cutlass13device_kernelIN5flash19enable_sm80_to_sm89INS1_16FlashAttnFwdSm80INS1_25CollectiveMainloopFwdSm80ILi4ELi1ELb0EN4cute5tupleIJNS5_1CILi128EEENS7_ILi48EEES8_EEELi128ENS_10bfloat16_tEfNS_4arch4Sm80ELb0ELb1ELb1ELb1ELb1ELb1ELb1ELb0EEENS1_21CollectiveEpilogueFwdINS6_IJS8_S8_S9_EEENS6_IJNS7_ILi1EEESH_SH_EEESB_SD_Li128ELb1ELb1ELb0ELb0EEENS1_19SingleTileSchedulerILb1ELb0ELb1ELi128EEEEEEEEEvNT_6ParamsE,"",@"SHT_CUDA_INFO"
	.sectionflags	@""
	.align	4


	//----- nvinfo : EIATTR_CUDA_API_VERSION
	.align		4
        /*0000*/ 	.byte	0x04, 0x37
        /*0002*/ 	.short	(.L_522 - .L_521)
.L_521:
        /*0004*/ 	.word	0x00000082


	//----- nvinfo : EIATTR_SW2861232_WAR
	.align		4
.L_522:
        /*0008*/ 	.byte	0x01, 0x35
	.zero		2


	//----- nvinfo : EIATTR_PARAM_CBANK
	.align		4
        /*000c*/ 	.byte	0x04, 0x0a
        /*000e*/ 	.short	(.L_524 - .L_523)
	.align		4
.L_523:
        /*0010*/ 	.word	index@(.nv.constant0._ZN7cutlass13device_kernelIN5flash19enable_sm80_to_sm89INS1_16FlashAttnFwdSm80INS1_25CollectiveMainloopFwdSm80ILi4ELi1ELb0EN4cute5tupleIJNS5_1CILi128EEENS7_ILi48EEES8_EEELi128ENS_10bfloat16_tEfNS_4arch4Sm80ELb0ELb1ELb1ELb1ELb1ELb1ELb1ELb0EEENS1_21CollectiveEpilogueFwdINS6_IJS8_S8_S9_EEENS6_IJNS7_ILi1EEESH_SH_EEESB_SD_Li128ELb1ELb1ELb0ELb0EEENS1_19SingleTileSchedulerILb1ELb0ELb1ELi128EEEEEEEEEvNT_6ParamsE)
        /*0014*/ 	.short	0x0160
        /*0016*/ 	.short	0x0418


	//----- nvinfo : EIATTR_CBANK_PARAM_SIZE
	.align		4
.L_524:
        /*0018*/ 	.byte	0x03, 0x19
        /*001a*/ 	.short	0x0418


	//----- nvinfo : EIATTR_KPARAM_INFO
	.align		4
        /*001c*/ 	.byte	0x04, 0x17
        /*001e*/ 	.short	(.L_526 - .L_525)
.L_525:
        /*0020*/ 	.word	0x00000000
        /*0024*/ 	.short	0x0000
        /*0026*/ 	.short	0x0000
        /*0028*/ 	.byte	0x00, 0xf0, 0x61, 0x10


	//----- nvinfo : EIATTR_MAXREG_COUNT
	.align		4
.L_526:
        /*002c*/ 	.byte	0x03, 0x1b
        /*002e*/ 	.short	0x00ff


	//----- nvinfo : EIATTR_NUM_BARRIERS
	.align		4
        /*0030*/ 	.byte	0x02, 0x4c
        /*0032*/ 	.byte	0x02
	.zero		1


	//----- nvinfo : EIATTR_ANNOTATIONS
	.align		4
        /*0034*/ 	.byte	0x04, 0x55
        /*0036*/ 	.short	(.L_528 - .L_527)


	//   ....[0]....
.L_527:
        /* <DEDUP_REMOVED lines=350> */


	//----- nvinfo : EIATTR_MERCURY_ISA_VERSION
	.align		4
.L_528:
        /*1600*/ 	.byte	0x03, 0x5f
        /*1602*/ 	.short	0x0000


	//----- nvinfo : EIATTR_COOP_GROUP_MASK_REGIDS
	.align		4
        /*1604*/ 	.byte	0x04, 0x29
        /*1606*/ 	.short	(.L_530 - .L_529)


	//   ....[0]....
.L_529:
        /*1608*/ 	.word	0xffffffff


	//   ....[1]....
        /*160c*/ 	.word	0xffffffff


	//   ....[2]....
        /*1610*/ 	.word	0xffffffff


	//   ....[3]....
        /*1614*/ 	.word	0xffffffff


	//   ....[4]....
        /*1618*/ 	.word	0xffffffff


	//   ....[5]....
        /*161c*/ 	.word	0xffffffff


	//   ....[6]....
        /*1620*/ 	.word	0xffffffff


	//   ....[7]....
        /*1624*/ 	.word	0xffffffff


	//   ....[8]....
        /*1628*/ 	.word	0xffffffff


	//   ....[9]....
        /*162c*/ 	.word	0xffffffff


	//   ....[10]....
        /*1630*/ 	.word	0xffffffff


	//   ....[11]....
        /*1634*/ 	.word	0xffffffff


	//   ....[12]....
        /*1638*/ 	.word	0xffffffff


	//   ....[13]....
        /*163c*/ 	.word	0xffffffff


	//   ....[14]....
        /*1640*/ 	.word	0xffffffff


	//   ....[15]....
        /*1644*/ 	.word	0xffffffff


	//   ....[16]....
        /*1648*/ 	.word	0xffffffff


	//   ....[17]....
        /*164c*/ 	.word	0xffffffff


	//   ....[18]....
        /*1650*/ 	.word	0xffffffff


	//   ....[19]....
        /*1654*/ 	.word	0xffffffff


	//   ....[20]....
        /*1658*/ 	.word	0xffffffff


	//   ....[21]....
        /*165c*/ 	.word	0xffffffff


	//   ....[22]....
        /*1660*/ 	.word	0xffffffff


	//   ....[23]....
        /*1664*/ 	.word	0xffffffff


	//   ....[24]....
        /*1668*/ 	.word	0xffffffff


	//   ....[25]....
        /*166c*/ 	.word	0xffffffff


	//   ....[26]....
        /*1670*/ 	.word	0xffffffff


	//   ....[27]....
        /*1674*/ 	.word	0xffffffff


	//   ....[28]....
        /*1678*/ 	.word	0xffffffff


	//   ....[29]....
        /*167c*/ 	.word	0xffffffff


	//   ....[30]....
        /*1680*/ 	.word	0xffffffff


	//   ....[31]....
        /*1684*/ 	.word	0xffffffff


	//   ....[32]....
        /*1688*/ 	.word	0xffffffff


	//   ....[33]....
        /*168c*/ 	.word	0xffffffff


	//   ....[34]....
        /*1690*/ 	.word	0xffffffff


	//   ....[35]....
        /*1694*/ 	.word	0xffffffff


	//   ....[36]....
        /*1698*/ 	.word	0xffffffff


	//   ....[37]....
        /*169c*/ 	.word	0xffffffff


	//   ....[38]....
        /*16a0*/ 	.word	0xffffffff


	//   ....[39]....
        /*16a4*/ 	.word	0xffffffff


	//   ....[40]....
        /*16a8*/ 	.word	0xffffffff


	//   ....[41]....
        /*16ac*/ 	.word	0xffffffff


	//   ....[42]....
        /*16b0*/ 	.word	0xffffffff


	//   ....[43]....
        /*16b4*/ 	.word	0xffffffff


	//   ....[44]....
        /*16b8*/ 	.word	0xffffffff


	//   ....[45]....
        /*16bc*/ 	.word	0xffffffff


	//   ....[46]....
        /*16c0*/ 	.word	0xffffffff


	//   ....[47]....
        /*16c4*/ 	.word	0xffffffff


	//   ....[48]....
        /*16c8*/ 	.word	0xffffffff


	//   ....[49]....
        /*16cc*/ 	.word	0xffffffff


	//   ....[50]....
        /*16d0*/ 	.word	0xffffffff


	//   ....[51]....
        /*16d4*/ 	.word	0xffffffff


	//   ....[52]....
        /*16d8*/ 	.word	0xffffffff


	//   ....[53]....
        /*16dc*/ 	.word	0xffffffff


	//   ....[54]....
        /*16e0*/ 	.word	0xffffffff


	//   ....[55]....
        /*16e4*/ 	.word	0xffffffff


	//   ....[56]....
        /*16e8*/ 	.word	0xffffffff


	//   ....[57]....
        /*16ec*/ 	.word	0xffffffff


	//   ....[58]....
        /*16f0*/ 	.word	0xffffffff


	//   ....[59]....
        /*16f4*/ 	.word	0xffffffff


	//   ....[60]....
        /*16f8*/ 	.word	0xffffffff


	//   ....[61]....
        /*16fc*/ 	.word	0xffffffff


	//   ....[62]....
        /*1700*/ 	.word	0xffffffff


	//   ....[63]....
        /*1704*/ 	.word	0xffffffff


	//   ....[64]....
        /*1708*/ 	.word	0xffffffff


	//   ....[65]....
        /*170c*/ 	.word	0xffffffff


	//   ....[66]....
        /*1710*/ 	.word	0xffffffff


	//   ....[67]....
        /*1714*/ 	.word	0xffffffff


	//   ....[68]....
        /*1718*/ 	.word	0xffffffff


	//   ....[69]....
        /*171c*/ 	.word	0xffffffff


	//   ....[70]....
        /*1720*/ 	.word	0xffffffff


	//   ....[71]....
        /*1724*/ 	.word	0xffffffff


	//   ....[72]....
        /*1728*/ 	.word	0xffffffff


	//   ....[73]....
        /*172c*/ 	.word	0xffffffff


	//   ....[74]....
        /*1730*/ 	.word	0xffffffff


	//   ....[75]....
        /*1734*/ 	.word	0xffffffff


	//   ....[76]....
        /*1738*/ 	.word	0xffffffff


	//   ....[77]....
        /*173c*/ 	.word	0xffffffff


	//   ....[78]....
        /*1740*/ 	.word	0xffffffff


	//   ....[79]....
        /*1744*/ 	.word	0xffffffff


	//   ....[80]....
        /*1748*/ 	.word	0xffffffff


	//   ....[81]....
        /*174c*/ 	.word	0xffffffff


	//   ....[82]....
        /*1750*/ 	.word	0xffffffff


	//   ....[83]....
        /*1754*/ 	.word	0xffffffff


	//   ....[84]....
        /*1758*/ 	.word	0xffffffff


	//   ....[85]....
        /*175c*/ 	.word	0xffffffff


	//   ....[86]....
        /*1760*/ 	.word	0xffffffff


	//   ....[87]....
        /*1764*/ 	.word	0xffffffff


	//   ....[88]....
        /*1768*/ 	.word	0xffffffff


	//   ....[89]....
        /*176c*/ 	.word	0xffffffff


	//   ....[90]....
        /*1770*/ 	.word	0xffffffff


	//   ....[91]....
        /*1774*/ 	.word	0xffffffff


	//   ....[92]....
        /*1778*/ 	.word	0xffffffff


	//   ....[93]....
        /*177c*/ 	.word	0xffffffff


	//   ....[94]....
        /*1780*/ 	.word	0xffffffff


	//   ....[95]....
        /*1784*/ 	.word	0xffffffff


	//   ....[96]....
        /*1788*/ 	.word	0xffffffff


	//   ....[97]....
        /*178c*/ 	.word	0xffffffff


	//   ....[98]....
        /*1790*/ 	.word	0xffffffff


	//   ....[99]....
        /*1794*/ 	.word	0xffffffff


	//   ....[100]....
        /*1798*/ 	.word	0xffffffff


	//   ....[101]....
        /*179c*/ 	.word	0xffffffff


	//   ....[102]....
        /*17a0*/ 	.word	0xffffffff


	//   ....[103]....
        /*17a4*/ 	.word	0xffffffff


	//   ....[104]....
        /*17a8*/ 	.word	0xffffffff


	//   ....[105]....
        /*17ac*/ 	.word	0xffffffff


	//   ....[106]....
        /*17b0*/ 	.word	0xffffffff


	//   ....[107]....
        /*17b4*/ 	.word	0xffffffff


	//   ....[108]....
        /*17b8*/ 	.word	0xffffffff


	//   ....[109]....
        /*17bc*/ 	.word	0xffffffff


	//   ....[110]....
        /*17c0*/ 	.word	0xffffffff


	//   ....[111]....
        /*17c4*/ 	.word	0xffffffff


	//   ....[112]....
        /*17c8*/ 	.word	0xffffffff


	//   ....[113]....
        /*17cc*/ 	.word	0xffffffff


	//   ....[114]....
        /*17d0*/ 	.word	0xffffffff


	//   ....[115]....
        /*17d4*/ 	.word	0xffffffff


	//   ....[116]....
        /*17d8*/ 	.word	0xffffffff


	//   ....[117]....
        /*17dc*/ 	.word	0xffffffff


	//   ....[118]....
        /*17e0*/ 	.word	0xffffffff


	//   ....[119]....
        /*17e4*/ 	.word	0xffffffff


	//   ....[120]....
        /*17e8*/ 	.word	0xffffffff


	//   ....[121]....
        /*17ec*/ 	.word	0xffffffff


	//   ....[122]....
        /*17f0*/ 	.word	0xffffffff


	//   ....[123]....
        /*17f4*/ 	.word	0xffffffff


	//   ....[124]....
        /*17f8*/ 	.word	0xffffffff


	//   ....[125]....
        /*17fc*/ 	.word	0xffffffff


	//   ....[126]....
        /*1800*/ 	.word	0xffffffff


	//   ....[127]....
        /*1804*/ 	.word	0xffffffff


	//   ....[128]....
        /*1808*/ 	.word	0xffffffff


	//   ....[129]....
        /*180c*/ 	.word	0xffffffff


	//   ....[130]....
        /*1810*/ 	.word	0xffffffff


	//   ....[131]....
        /*1814*/ 	.word	0xffffffff


	//   ....[132]....
        /*1818*/ 	.word	0xffffffff


	//   ....[133]....
        /*181c*/ 	.word	0xffffffff


	//   ....[134]....
        /*1820*/ 	.word	0xffffffff


	//   ....[135]....
        /*1824*/ 	.word	0xffffffff


	//   ....[136]....
        /*1828*/ 	.word	0xffffffff


	//   ....[137]....
        /*182c*/ 	.word	0xffffffff


	//   ....[138]....
        /*1830*/ 	.word	0xffffffff


	//   ....[139]....
        /*1834*/ 	.word	0xffffffff


	//   ....[140]....
        /*1838*/ 	.word	0xffffffff


	//   ....[141]....
        /*183c*/ 	.word	0xffffffff


	//   ....[142]....
        /*1840*/ 	.word	0xffffffff


	//   ....[143]....
        /*1844*/ 	.word	0xffffffff


	//   ....[144]....
        /*1848*/ 	.word	0xffffffff


	//   ....[145]....
        /*184c*/ 	.word	0xffffffff


	//   ....[146]....
        /*1850*/ 	.word	0xffffffff


	//   ....[147]....
        /*1854*/ 	.word	0xffffffff


	//   ....[148]....
        /*1858*/ 	.word	0xffffffff


	//   ....[149]....
        /*185c*/ 	.word	0xffffffff


	//   ....[150]....
        /*1860*/ 	.word	0xffffffff


	//   ....[151]....
        /*1864*/ 	.word	0xffffffff


	//   ....[152]....
        /*1868*/ 	.word	0xffffffff


	//   ....[153]....
        /*186c*/ 	.word	0xffffffff


	//   ....[154]....
        /*1870*/ 	.word	0xffffffff


	//   ....[155]....
        /*1874*/ 	.word	0xffffffff


	//   ....[156]....
        /*1878*/ 	.word	0xffffffff


	//   ....[157]....
        /*187c*/ 	.word	0xffffffff


	//   ....[158]....
        /*1880*/ 	.word	0xffffffff


	//   ....[159]....
        /*1884*/ 	.word	0xffffffff


	//   ....[160]....
        /*1888*/ 	.word	0xffffffff


	//   ....[161]....
        /*188c*/ 	.word	0xffffffff


	//   ....[162]....
        /*1890*/ 	.word	0xffffffff


	//   ....[163]....
        /*1894*/ 	.word	0xffffffff


	//   ....[164]....
        /*1898*/ 	.word	0xffffffff


	//   ....[165]....
        /*189c*/ 	.word	0xffffffff


	//   ....[166]....
        /*18a0*/ 	.word	0xffffffff


	//   ....[167]....
        /*18a4*/ 	.word	0xffffffff


	//   ....[168]....
        /*18a8*/ 	.word	0xffffffff


	//   ....[169]....
        /*18ac*/ 	.word	0xffffffff


	//   ....[170]....
        /*18b0*/ 	.word	0xffffffff


	//   ....[171]....
        /*18b4*/ 	.word	0xffffffff


	//   ....[172]....
        /*18b8*/ 	.word	0xffffffff


	//   ....[173]....
        /*18bc*/ 	.word	0xffffffff


	//   ....[174]....
        /*18c0*/ 	.word	0xffffffff


	//   ....[175]....
        /*18c4*/ 	.word	0xffffffff


	//   ....[176]....
        /*18c8*/ 	.word	0xffffffff


	//   ....[177]....
        /*18cc*/ 	.word	0xffffffff


	//   ....[178]....
        /*18d0*/ 	.word	0xffffffff


	//   ....[179]....
        /*18d4*/ 	.word	0xffffffff


	//   ....[180]....
        /*18d8*/ 	.word	0xffffffff


	//   ....[181]....
        /*18dc*/ 	.word	0xffffffff


	//   ....[182]....
        /*18e0*/ 	.word	0xffffffff


	//   ....[183]....
        /*18e4*/ 	.word	0xffffffff


	//   ....[184]....
        /*18e8*/ 	.word	0xffffffff


	//   ....[185]....
        /*18ec*/ 	.word	0xffffffff


	//   ....[186]....
        /*18f0*/ 	.word	0xffffffff


	//   ....[187]....
        /*18f4*/ 	.word	0xffffffff


	//   ....[188]....
        /*18f8*/ 	.word	0xffffffff


	//   ....[189]....
        /*18fc*/ 	.word	0xffffffff


	//   ....[190]....
        /*1900*/ 	.word	0xffffffff


	//   ....[191]....
        /*1904*/ 	.word	0xffffffff


	//   ....[192]....
        /*1908*/ 	.word	0xffffffff


	//   ....[193]....
        /*190c*/ 	.word	0xffffffff


	//   ....[194]....
        /*1910*/ 	.word	0xffffffff


	//   ....[195]....
        /*1914*/ 	.word	0xffffffff


	//   ....[196]....
        /*1918*/ 	.word	0xffffffff


	//   ....[197]....
        /*191c*/ 	.word	0xffffffff


	//   ....[198]....
        /*1920*/ 	.word	0xffffffff


	//   ....[199]....
        /*1924*/ 	.word	0xffffffff


	//   ....[200]....
        /*1928*/ 	.word	0xffffffff


	//   ....[201]....
        /*192c*/ 	.word	0xffffffff


	//   ....[202]....
        /*1930*/ 	.word	0xffffffff


	//   ....[203]....
        /*1934*/ 	.word	0xffffffff


	//   ....[204]....
        /*1938*/ 	.word	0xffffffff


	//   ....[205]....
        /*193c*/ 	.word	0xffffffff


	//   ....[206]....
        /*1940*/ 	.word	0xffffffff


	//   ....[207]....
        /*1944*/ 	.word	0xffffffff


	//   ....[208]....
        /*1948*/ 	.word	0xffffffff


	//   ....[209]....
        /*194c*/ 	.word	0xffffffff


	//   ....[210]....
        /*1950*/ 	.word	0xffffffff


	//   ....[211]....
        /*1954*/ 	.word	0xffffffff


	//   ....[212]....
        /*1958*/ 	.word	0xffffffff


	//   ....[213]....
        /*195c*/ 	.word	0xffffffff


	//   ....[214]....
        /*1960*/ 	.word	0xffffffff


	//   ....[215]....
        /*1964*/ 	.word	0xffffffff


	//   ....[216]....
        /*1968*/ 	.word	0xffffffff


	//   ....[217]....
        /*196c*/ 	.word	0xffffffff


	//   ....[218]....
        /*1970*/ 	.word	0xffffffff


	//   ....[219]....
        /*1974*/ 	.word	0xffffffff


	//   ....[220]....
        /*1978*/ 	.word	0xffffffff


	//   ....[221]....
        /*197c*/ 	.word	0xffffffff


	//   ....[222]....
        /*1980*/ 	.word	0xffffffff


	//   ....[223]....
        /*1984*/ 	.word	0xffffffff


	//   ....[224]....
        /*1988*/ 	.word	0xffffffff


	//   ....[225]....
        /*198c*/ 	.word	0xffffffff


	//   ....[226]....
        /*1990*/ 	.word	0xffffffff


	//   ....[227]....
        /*1994*/ 	.word	0xffffffff


	//   ....[228]....
        /*1998*/ 	.word	0xffffffff


	//   ....[229]....
        /*199c*/ 	.word	0xffffffff


	//   ....[230]....
        /*19a0*/ 	.word	0xffffffff


	//   ....[231]....
        /*19a4*/ 	.word	0xffffffff


	//   ....[232]....
        /*19a8*/ 	.word	0xffffffff


	//   ....[233]....
        /*19ac*/ 	.word	0xffffffff


	//   ....[234]....
        /*19b0*/ 	.word	0xffffffff


	//   ....[235]....
        /*19b4*/ 	.word	0xffffffff


	//   ....[236]....
        /*19b8*/ 	.word	0xffffffff


	//   ....[237]....
        /*19bc*/ 	.word	0xffffffff


	//   ....[238]....
        /*19c0*/ 	.word	0xffffffff


	//   ....[239]....
        /*19c4*/ 	.word	0xffffffff


	//   ....[240]....
        /*19c8*/ 	.word	0xffffffff


	//   ....[241]....
        /*19cc*/ 	.word	0xffffffff


	//   ....[242]....
        /*19d0*/ 	.word	0xffffffff


	//   ....[243]....
        /*19d4*/ 	.word	0xffffffff


	//   ....[244]....
        /*19d8*/ 	.word	0xffffffff


	//   ....[245]....
        /*19dc*/ 	.word	0xffffffff


	//   ....[246]....
        /*19e0*/ 	.word	0xffffffff


	//   ....[247]....
        /*19e4*/ 	.word	0xffffffff


	//   ....[248]....
        /*19e8*/ 	.word	0xffffffff


	//   ....[249]....
        /*19ec*/ 	.word	0xffffffff


	//   ....[250]....
        /*19f0*/ 	.word	0xffffffff


	//   ....[251]....
        /*19f4*/ 	.word	0xffffffff


	//   ....[252]....
        /*19f8*/ 	.word	0xffffffff


	//   ....[253]....
        /*19fc*/ 	.word	0xffffffff


	//   ....[254]....
        /*1a00*/ 	.word	0xffffffff


	//   ....[255]....
        /*1a04*/ 	.word	0xffffffff


	//   ....[0]....
        /*1a08*/ 	.word	0xffffffff


	//   ....[1]....
        /*1a0c*/ 	.word	0xffffffff


	//   ....[2]....
        /*1a10*/ 	.word	0xffffffff


	//   ....[3]....
        /*1a14*/ 	.word	0xffffffff


	//   ....[4]....
        /*1a18*/ 	.word	0xffffffff


	//   ....[5]....
        /*1a1c*/ 	.word	0xffffffff


	//   ....[6]....
        /*1a20*/ 	.word	0xffffffff


	//   ....[7]....
        /*1a24*/ 	.word	0xffffffff


	//   ....[8]....
        /*1a28*/ 	.word	0xffffffff


	//   ....[9]....
        /*1a2c*/ 	.word	0xffffffff


	//   ....[10]....
        /*1a30*/ 	.word	0xffffffff


	//   ....[11]....
        /*1a34*/ 	.word	0xffffffff


	//   ....[12]....
        /*1a38*/ 	.word	0xffffffff


	//   ....[13]....
        /*1a3c*/ 	.word	0xffffffff


	//   ....[14]....
        /*1a40*/ 	.word	0xffffffff


	//   ....[15]....
        /*1a44*/ 	.word	0xffffffff


	//   ....[16]....
        /*1a48*/ 	.word	0xffffffff


	//   ....[17]....
        /*1a4c*/ 	.word	0xffffffff


	//   ....[18]....
        /*1a50*/ 	.word	0xffffffff


	//   ....[19]....
        /*1a54*/ 	.word	0xffffffff


	//   ....[20]....
        /*1a58*/ 	.word	0xffffffff


	//   ....[21]....
        /*1a5c*/ 	.word	0xffffffff


	//   ....[22]....
        /*1a60*/ 	.word	0xffffffff


	//   ....[23]....
        /*1a64*/ 	.word	0xffffffff


	//   ....[24]....
        /*1a68*/ 	.word	0xffffffff


	//   ....[25]....
        /*1a6c*/ 	.word	0xffffffff


	//   ....[26]....
        /*1a70*/ 	.word	0xffffffff


	//   ....[27]....
        /*1a74*/ 	.word	0xffffffff


	//   ....[28]....
        /*1a78*/ 	.word	0xffffffff


	//   ....[29]....
        /*1a7c*/ 	.word	0xffffffff


	//   ....[30]....
        /*1a80*/ 	.word	0xffffffff


	//   ....[31]....
        /*1a84*/ 	.word	0xffffffff


	//   ....[32]....
        /*1a88*/ 	.word	0xffffffff


	//   ....[33]....
        /*1a8c*/ 	.word	0xffffffff


	//   ....[34]....
        /*1a90*/ 	.word	0xffffffff


	//   ....[35]....
        /*1a94*/ 	.word	0xffffffff


	//   ....[36]....
        /*1a98*/ 	.word	0xffffffff


	//   ....[37]....
        /*1a9c*/ 	.word	0xffffffff


	//   ....[38]....
        /*1aa0*/ 	.word	0xffffffff


	//   ....[39]....
        /*1aa4*/ 	.word	0xffffffff


	//   ....[40]....
        /*1aa8*/ 	.word	0xffffffff


	//   ....[41]....
        /*1aac*/ 	.word	0xffffffff


	//   ....[42]....
        /*1ab0*/ 	.word	0xffffffff


	//   ....[43]....
        /*1ab4*/ 	.word	0xffffffff


	//   ....[44]....
        /*1ab8*/ 	.word	0xffffffff


	//   ....[45]....
        /*1abc*/ 	.word	0xffffffff


	//   ....[46]....
        /*1ac0*/ 	.word	0xffffffff


	//   ....[47]....
        /*1ac4*/ 	.word	0xffffffff


	//   ....[48]....
        /*1ac8*/ 	.word	0xffffffff


	//   ....[49]....
        /*1acc*/ 	.word	0xffffffff


	//   ....[50]....
        /*1ad0*/ 	.word	0xffffffff


	//   ....[51]....
        /*1ad4*/ 	.word	0xffffffff


	//   ....[52]....
        /*1ad8*/ 	.word	0xffffffff


	//   ....[53]....
        /*1adc*/ 	.word	0xffffffff


	//   ....[54]....
        /*1ae0*/ 	.word	0xffffffff


	//   ....[55]....
        /*1ae4*/ 	.word	0xffffffff


	//   ....[56]....
        /*1ae8*/ 	.word	0xffffffff


	//   ....[57]....
        /*1aec*/ 	.word	0xffffffff


	//   ....[58]....
        /*1af0*/ 	.word	0xffffffff


	//   ....[59]....
        /*1af4*/ 	.word	0xffffffff


	//   ....[60]....
        /*1af8*/ 	.word	0xffffffff


	//   ....[61]....
        /*1afc*/ 	.word	0xffffffff


	//   ....[62]....
        /*1b00*/ 	.word	0xffffffff


	//   ....[63]....
        /*1b04*/ 	.word	0xffffffff


	//   ....[64]....
        /*1b08*/ 	.word	0xffffffff


	//   ....[65]....
        /*1b0c*/ 	.word	0xffffffff


	//   ....[66]....
        /*1b10*/ 	.word	0xffffffff


	//   ....[67]....
        /*1b14*/ 	.word	0xffffffff


	//   ....[68]....
        /*1b18*/ 	.word	0xffffffff


	//   ....[69]....
        /*1b1c*/ 	.word	0xffffffff


	//   ....[70]....
        /*1b20*/ 	.word	0xffffffff


	//   ....[71]....
        /*1b24*/ 	.word	0xffffffff


	//   ....[72]....
        /*1b28*/ 	.word	0xffffffff


	//   ....[73]....
        /*1b2c*/ 	.word	0xffffffff


	//   ....[74]....
        /*1b30*/ 	.word	0xffffffff


	//   ....[75]....
        /*1b34*/ 	.word	0xffffffff


	//   ....[76]....
        /*1b38*/ 	.word	0xffffffff


	//   ....[77]....
        /*1b3c*/ 	.word	0xffffffff


	//   ....[78]....
        /*1b40*/ 	.word	0xffffffff


	//   ....[79]....
        /*1b44*/ 	.word	0xffffffff


	//   ....[80]....
        /*1b48*/ 	.word	0xffffffff


	//   ....[81]....
        /*1b4c*/ 	.word	0xffffffff


	//   ....[82]....
        /*1b50*/ 	.word	0xffffffff


	//   ....[83]....
        /*1b54*/ 	.word	0xffffffff


	//   ....[84]....
        /*1b58*/ 	.word	0xffffffff


	//   ....[85]....
        /*1b5c*/ 	.word	0xffffffff


	//   ....[86]....
        /*1b60*/ 	.word	0xffffffff


	//   ....[87]....
        /*1b64*/ 	.word	0xffffffff


	//   ....[88]....
        /*1b68*/ 	.word	0xffffffff


	//   ....[89]....
        /*1b6c*/ 	.word	0xffffffff


	//   ....[90]....
        /*1b70*/ 	.word	0xffffffff


	//   ....[91]....
        /*1b74*/ 	.word	0xffffffff


	//   ....[92]....
        /*1b78*/ 	.word	0xffffffff


	//   ....[93]....
        /*1b7c*/ 	.word	0xffffffff


	//   ....[94]....
        /*1b80*/ 	.word	0xffffffff


	//   ....[95]....
        /*1b84*/ 	.word	0xffffffff


	//   ....[96]....
        /*1b88*/ 	.word	0xffffffff


	//   ....[97]....
        /*1b8c*/ 	.word	0xffffffff


	//   ....[98]....
        /*1b90*/ 	.word	0xffffffff


	//   ....[99]....
        /*1b94*/ 	.word	0xffffffff


	//   ....[100]....
        /*1b98*/ 	.word	0xffffffff


	//   ....[101]....
        /*1b9c*/ 	.word	0xffffffff


	//   ....[102]....
        /*1ba0*/ 	.word	0xffffffff


	//   ....[103]....
        /*1ba4*/ 	.word	0xffffffff


	//   ....[104]....
        /*1ba8*/ 	.word	0xffffffff


	//   ....[105]....
        /*1bac*/ 	.word	0xffffffff


	//   ....[106]....
        /*1bb0*/ 	.word	0xffffffff


	//   ....[107]....
        /*1bb4*/ 	.word	0xffffffff


	//   ....[108]....
        /*1bb8*/ 	.word	0xffffffff


	//   ....[109]....
        /*1bbc*/ 	.word	0xffffffff


	//   ....[110]....
        /*1bc0*/ 	.word	0xffffffff


	//   ....[111]....
        /*1bc4*/ 	.word	0xffffffff


	//   ....[112]....
        /*1bc8*/ 	.word	0xffffffff


	//   ....[113]....
        /*1bcc*/ 	.word	0xffffffff


	//   ....[114]....
        /*1bd0*/ 	.word	0xffffffff


	//   ....[115]....
        /*1bd4*/ 	.word	0xffffffff


	//   ....[116]....
        /*1bd8*/ 	.word	0xffffffff


	//   ....[117]....
        /*1bdc*/ 	.word	0xffffffff


	//   ....[118]....
        /*1be0*/ 	.word	0xffffffff


	//   ....[119]....
        /*1be4*/ 	.word	0xffffffff


	//   ....[120]....
        /*1be8*/ 	.word	0xffffffff


	//   ....[121]....
        /*1bec*/ 	.word	0xffffffff


	//   ....[122]....
        /*1bf0*/ 	.word	0xffffffff


	//   ....[123]....
        /*1bf4*/ 	.word	0xffffffff


	//   ....[124]....
        /*1bf8*/ 	.word	0xffffffff


	//   ....[125]....
        /*1bfc*/ 	.word	0xffffffff


	//   ....[126]....
        /*1c00*/ 	.word	0xffffffff


	//   ....[127]....
        /*1c04*/ 	.word	0xffffffff


	//   ....[128]....
        /*1c08*/ 	.word	0xffffffff


	//   ....[129]....
        /*1c0c*/ 	.word	0xffffffff


	//   ....[130]....
        /*1c10*/ 	.word	0xffffffff


	//   ....[131]....
        /*1c14*/ 	.word	0xffffffff


	//   ....[132]....
        /*1c18*/ 	.word	0xffffffff


	//   ....[133]....
        /*1c1c*/ 	.word	0xffffffff


	//   ....[134]....
        /*1c20*/ 	.word	0xffffffff


	//   ....[135]....
        /*1c24*/ 	.word	0xffffffff


	//   ....[136]....
        /*1c28*/ 	.word	0xffffffff


	//   ....[137]....
        /*1c2c*/ 	.word	0xffffffff


	//   ....[138]....
        /*1c30*/ 	.word	0xffffffff


	//   ....[139]....
        /*1c34*/ 	.word	0xffffffff


	//   ....[140]....
        /*1c38*/ 	.word	0xffffffff


	//   ....[141]....
        /*1c3c*/ 	.word	0xffffffff


	//   ....[142]....
        /*1c40*/ 	.word	0xffffffff


	//   ....[143]....
        /*1c44*/ 	.word	0xffffffff


	//   ....[144]....
        /*1c48*/ 	.word	0xffffffff


	//   ....[145]....
        /*1c4c*/ 	.word	0xffffffff


	//   ....[146]....
        /*1c50*/ 	.word	0xffffffff


	//   ....[147]....
        /*1c54*/ 	.word	0xffffffff


	//   ....[148]....
        /*1c58*/ 	.word	0xffffffff


	//   ....[149]....
        /*1c5c*/ 	.word	0xffffffff


	//   ....[150]....
        /*1c60*/ 	.word	0xffffffff


	//   ....[151]....
        /*1c64*/ 	.word	0xffffffff


	//   ....[152]....
        /*1c68*/ 	.word	0xffffffff


	//   ....[153]....
        /*1c6c*/ 	.word	0xffffffff


	//   ....[154]....
        /*1c70*/ 	.word	0xffffffff


	//   ....[155]....
        /*1c74*/ 	.word	0xffffffff


	//   ....[156]....
        /*1c78*/ 	.word	0xffffffff


	//   ....[157]....
        /*1c7c*/ 	.word	0xffffffff


	//   ....[158]....
        /*1c80*/ 	.word	0xffffffff


	//   ....[159]....
        /*1c84*/ 	.word	0xffffffff


	//   ....[160]....
        /*1c88*/ 	.word	0xffffffff


	//   ....[161]....
        /*1c8c*/ 	.word	0xffffffff


	//   ....[162]....
        /*1c90*/ 	.word	0xffffffff


	//   ....[163]....
        /*1c94*/ 	.word	0xffffffff


	//   ....[164]....
        /*1c98*/ 	.word	0xffffffff


	//   ....[165]....
        /*1c9c*/ 	.word	0xffffffff


	//   ....[166]....
        /*1ca0*/ 	.word	0xffffffff


	//   ....[167]....
        /*1ca4*/ 	.word	0xffffffff


	//   ....[168]....
        /*1ca8*/ 	.word	0xffffffff


	//   ....[169]....
        /*1cac*/ 	.word	0xffffffff


	//   ....[170]....
        /*1cb0*/ 	.word	0xffffffff


	//   ....[171]....
        /*1cb4*/ 	.word	0xffffffff


	//   ....[172]....
        /*1cb8*/ 	.word	0xffffffff


	//   ....[173]....
        /*1cbc*/ 	.word	0xffffffff


	//   ....[174]....
        /*1cc0*/ 	.word	0xffffffff


	//   ....[175]....
        /*1cc4*/ 	.word	0xffffffff


	//   ....[176]....
        /*1cc8*/ 	.word	0xffffffff


	//   ....[177]....
        /*1ccc*/ 	.word	0xffffffff


	//   ....[178]....
        /*1cd0*/ 	.word	0xffffffff


	//   ....[179]....
        /*1cd4*/ 	.word	0xffffffff


	//   ....[180]....
        /*1cd8*/ 	.word	0xffffffff


	//   ....[181]....
        /*1cdc*/ 	.word	0xffffffff


	//   ....[182]....
        /*1ce0*/ 	.word	0xffffffff


	//   ....[183]....
        /*1ce4*/ 	.word	0xffffffff


	//   ....[184]....
        /*1ce8*/ 	.word	0xffffffff


	//   ....[185]....
        /*1cec*/ 	.word	0xffffffff


	//----- nvinfo : EIATTR_COOP_GROUP_INSTR_OFFSETS
	.align		4
.L_530:
        /*1cf0*/ 	.byte	0x04, 0x28
        /*1cf2*/ 	.short	(.L_532 - .L_531)


	//   ....[0]....
.L_531:
        /*1cf4*/ 	.word	0x00000090


	//   ....[1]....
        /*1cf8*/ 	.word	0x00002300


	//   ....[2]....
        /*1cfc*/ 	.word	0x00002350


	//   ....[3]....
        /*1d00*/ 	.word	0x00002b20


	//   ....[4]....
        /*1d04*/ 	.word	0x00002b40


	//   ....[5]....
        /*1d08*/ 	.word	0x00003290


	//   ....[6]....
        /*1d0c*/ 	.word	0x000032a0


	//   ....[7]....
        /*1d10*/ 	.word	0x00003ab0


	//   ....[8]....
        /*1d14*/ 	.word	0x00003ae0


	//   ....[9]....
        /*1d18*/ 	.word	0x000046e0


	//   ....[10]....
        /*1d1c*/ 	.word	0x00004710


	//   ....[11]....
        /*1d20*/ 	.word	0x00004e90


	//   ....[12]....
        /*1d24*/ 	.word	0x00004eb0


	//   ....[13]....
        /*1d28*/ 	.word	0x00005650


	//   ....[14]....
        /*1d2c*/ 	.word	0x00005680


	//   ....[15]....
        /*1d30*/ 	.word	0x00005790


	//   ....[16]....
        /*1d34*/ 	.word	0x000057c0


	//   ....[17]....
        /*1d38*/ 	.word	0x00005890


	//   ....[18]....
        /*1d3c*/ 	.word	0x000058b0


	//   ....[19]....
        /*1d40*/ 	.word	0x00005db0


	//   ....[20]....
        /*1d44*/ 	.word	0x00005dc0


	//   ....[21]....
        /*1d48*/ 	.word	0x00005e90


	//   ....[22]....
        /*1d4c*/ 	.word	0x00005ec0


	//   ....[23]....
        /*1d50*/ 	.word	0x00005f90


	//   ....[24]....
        /*1d54*/ 	.word	0x00005fc0


	//   ....[25]....
        /*1d58*/ 	.word	0x00007190


	//   ....[26]....
        /*1d5c*/ 	.word	0x000071b0


	//   ....[27]....
        /*1d60*/ 	.word	0x000072f0


	//   ....[28]....
        /*1d64*/ 	.word	0x00007300


	//   ....[29]....
        /*1d68*/ 	.word	0x00007430


	//   ....[30]....
        /*1d6c*/ 	.word	0x00007450


	//   ....[31]....
        /*1d70*/ 	.word	0x00007580


	//   ....[32]....
        /*1d74*/ 	.word	0x00007590


	//   ....[33]....
        /*1d78*/ 	.word	0x000076c0


	//   ....[34]....
        /*1d7c*/ 	.word	0x000076e0


	//   ....[35]....
        /*1d80*/ 	.word	0x00007810


	//   ....[36]....
        /*1d84*/ 	.word	0x00007820


	//   ....[37]....
        /*1d88*/ 	.word	0x00007950


	//   ....[38]....
        /*1d8c*/ 	.word	0x00007970


	//   ....[39]....
        /*1d90*/ 	.word	0x00007aa0


	//   ....[40]....
        /*1d94*/ 	.word	0x00007ab0


	//   ....[41]....
        /*1d98*/ 	.word	0x000083a0


	//   ....[42]....
        /*1d9c*/ 	.word	0x000083d0


	//   ....[43]....
        /*1da0*/ 	.word	0x00008400


	//   ....[44]....
        /*1da4*/ 	.word	0x00008420


	//   ....[45]....
        /*1da8*/ 	.word	0x00008440


	//   ....[46]....
        /*1dac*/ 	.word	0x00008460


	//   ....[47]....
        /*1db0*/ 	.word	0x000089b0


	//   ....[48]....
        /*1db4*/ 	.word	0x000089c0


	//   ....[49]....
        /*1db8*/ 	.word	0x000089d0


	//   ....[50]....
        /*1dbc*/ 	.word	0x000089e0


	//   ....[51]....
        /*1dc0*/ 	.word	0x00008b50


	//   ....[52]....
        /*1dc4*/ 	.word	0x00008b60


	//   ....[53]....
        /*1dc8*/ 	.word	0x00009830


	//   ....[54]....
        /*1dcc*/ 	.word	0x000098b0


	//   ....[55]....
        /*1dd0*/ 	.word	0x000098c0


	//   ....[56]....
        /*1dd4*/ 	.word	0x000098d0


	//   ....[57]....
        /*1dd8*/ 	.word	0x000099f0


	//   ....[58]....
        /*1ddc*/ 	.word	0x00009a00


	//   ....[59]....
        /*1de0*/ 	.word	0x00009ea0


	//   ....[60]....
        /*1de4*/ 	.word	0x0000a5b0


	//   ....[61]....
        /*1de8*/ 	.word	0x0000ab90


	//   ....[62]....
        /*1dec*/ 	.word	0x0000b170


	//   ....[63]....
        /*1df0*/ 	.word	0x0000ba10


	//   ....[64]....
        /*1df4*/ 	.word	0x0000ba40


	//   ....[65]....
        /*1df8*/ 	.word	0x0000ba50


	//   ....[66]....
        /*1dfc*/ 	.word	0x0000ba60


	//   ....[67]....
        /*1e00*/ 	.word	0x0000ba80


	//   ....[68]....
        /*1e04*/ 	.word	0x0000baa0


	//   ....[69]....
        /*1e08*/ 	.word	0x0000bac0


	//   ....[70]....
        /*1e0c*/ 	.word	0x0000bad0


	//   ....[71]....
        /*1e10*/ 	.word	0x0000d3e0


	//   ....[72]....
        /*1e14*/ 	.word	0x0000d430


	//   ....[73]....
        /*1e18*/ 	.word	0x0000d440


	//   ....[74]....
        /*1e1c*/ 	.word	0x0000d450


	//   ....[75]....
        /*1e20*/ 	.word	0x0000d460


	//   ....[76]....
        /*1e24*/ 	.word	0x0000d560


	//   ....[77]....
        /*1e28*/ 	.word	0x0000e7b0


	//   ....[78]....
        /*1e2c*/ 	.word	0x0000e800


	//   ....[79]....
        /*1e30*/ 	.word	0x0000e810


	//   ....[80]....
        /*1e34*/ 	.word	0x0000e820


	//   ....[81]....
        /*1e38*/ 	.word	0x0000e830


	//   ....[82]....
        /*1e3c*/ 	.word	0x0000e840


	//   ....[83]....
        /*1e40*/ 	.word	0x0000eb70


	//   ....[84]....
        /*1e44*/ 	.word	0x0000f180


	//   ....[85]....
        /*1e48*/ 	.word	0x0000f640


	//   ....[86]....
        /*1e4c*/ 	.word	0x0000fb00


	//   ....[87]....
        /*1e50*/ 	.word	0x000102c0


	//   ....[88]....
        /*1e54*/ 	.word	0x000102f0


	//   ....[89]....
        /*1e58*/ 	.word	0x00010300


	//   ....[90]....
        /*1e5c*/ 	.word	0x00010310


	//   ....[91]....
        /*1e60*/ 	.word	0x00010320


	//   ....[92]....
        /*1e64*/ 	.word	0x00010370


	//   ....[93]....
        /*1e68*/ 	.word	0x00010380


	//   ....[94]....
        /*1e6c*/ 	.word	0x00010390


	//   ....[95]....
        /*1e70*/ 	.word	0x00012810


	//   ....[96]....
        /*1e74*/ 	.word	0x00012850


	//   ....[97]....
        /*1e78*/ 	.word	0x00012860


	//   ....[98]....
        /*1e7c*/ 	.word	0x00012870


	//   ....[99]....
        /*1e80*/ 	.word	0x00012880


	//   ....[100]....
        /*1e84*/ 	.word	0x00012980


	//   ....[101]....
        /*1e88*/ 	.word	0x00013ba0


	//   ....[102]....
        /*1e8c*/ 	.word	0x00013be0


	//   ....[103]....
        /*1e90*/ 	.word	0x00013bf0


	//   ....[104]....
        /*1e94*/ 	.word	0x00013c00


	//   ....[105]....
        /*1e98*/ 	.word	0x00013c10


	//   ....[106]....
        /*1e9c*/ 	.word	0x00013c20


	//   ....[107]....
        /*1ea0*/ 	.word	0x00014120


	//   ....[108]....
        /*1ea4*/ 	.word	0x00014150


	//   ....[109]....
        /*1ea8*/ 	.word	0x00014160


	//   ....[110]....
        /*1eac*/ 	.word	0x00014170


	//   ....[111]....
        /*1eb0*/ 	.word	0x000141b0


	//   ....[112]....
        /*1eb4*/ 	.word	0x000141c0


	//   ....[113]....
        /*1eb8*/ 	.word	0x000141d0


	//   ....[114]....
        /*1ebc*/ 	.word	0x000141e0


	//   ....[115]....
        /*1ec0*/ 	.word	0x00016270


	//   ....[116]....
        /*1ec4*/ 	.word	0x00016330


	//   ....[117]....
        /*1ec8*/ 	.word	0x00016340


	//   ....[118]....
        /*1ecc*/ 	.word	0x00016350


	//   ....[119]....
        /*1ed0*/ 	.word	0x00016360


	//   ....[120]....
        /*1ed4*/ 	.word	0x00016370


	//   ....[121]....
        /*1ed8*/ 	.word	0x000175d0


	//   ....[122]....
        /*1edc*/ 	.word	0x00017620


	//   ....[123]....
        /*1ee0*/ 	.word	0x00017630


	//   ....[124]....
        /*1ee4*/ 	.word	0x00017640


	//   ....[125]....
        /*1ee8*/ 	.word	0x00017650


	//   ....[126]....
        /*1eec*/ 	.word	0x00017660


	//   ....[127]....
        /*1ef0*/ 	.word	0x000179b0


	//   ....[128]....
        /*1ef4*/ 	.word	0x00017f80


	//   ....[129]....
        /*1ef8*/ 	.word	0x00018420


	//   ....[130]....
        /*1efc*/ 	.word	0x000188c0


	//   ....[131]....
        /*1f00*/ 	.word	0x00019060


	//   ....[132]....
        /*1f04*/ 	.word	0x00019090


	//   ....[133]....
        /*1f08*/ 	.word	0x000190a0


	//   ....[134]....
        /*1f0c*/ 	.word	0x000190b0


	//   ....[135]....
        /*1f10*/ 	.word	0x000190e0


	//   ....[136]....
        /*1f14*/ 	.word	0x00019100


	//   ....[137]....
        /*1f18*/ 	.word	0x00019110


	//   ....[138]....
        /*1f1c*/ 	.word	0x00019120


	//   ....[139]....
        /*1f20*/ 	.word	0x0001b0f0


	//   ....[140]....
        /*1f24*/ 	.word	0x0001b160


	//   ....[141]....
        /*1f28*/ 	.word	0x0001b170


	//   ....[142]....
        /*1f2c*/ 	.word	0x0001b180


	//   ....[143]....
        /*1f30*/ 	.word	0x0001b1b0


	//   ....[144]....
        /*1f34*/ 	.word	0x0001b1d0


	//   ....[145]....
        /*1f38*/ 	.word	0x0001b1e0


	//   ....[146]....
        /*1f3c*/ 	.word	0x0001b1f0


	//   ....[147]....
        /*1f40*/ 	.word	0x0001cd50


	//   ....[148]....
        /*1f44*/ 	.word	0x0001cd90


	//   ....[149]....
        /*1f48*/ 	.word	0x0001cdc0


	//   ....[150]....
        /*1f4c*/ 	.word	0x0001cde0


	//   ....[151]....
        /*1f50*/ 	.word	0x0001ce00


	//   ....[152]....
        /*1f54*/ 	.word	0x0001ce20


	//   ....[153]....
        /*1f58*/ 	.word	0x0001ce30


	//   ....[154]....
        /*1f5c*/ 	.word	0x0001ce40


	//   ....[155]....
        /*1f60*/ 	.word	0x0001d080


	//   ....[156]....
        /*1f64*/ 	.word	0x0001d090


	//   ....[157]....
        /*1f68*/ 	.word	0x0001d190


	//   ....[158]....
        /*1f6c*/ 	.word	0x0001d1c0


	//   ....[159]....
        /*1f70*/ 	.word	0x0001d2a0


	//   ....[160]....
        /*1f74*/ 	.word	0x0001d2d0


	//   ....[161]....
        /*1f78*/ 	.word	0x0001d3b0


	//   ....[162]....
        /*1f7c*/ 	.word	0x0001d3e0


	//   ....[163]....
        /*1f80*/ 	.word	0x0001d4c0


	//   ....[164]....
        /*1f84*/ 	.word	0x0001d4f0


	//   ....[165]....
        /*1f88*/ 	.word	0x0001d5d0


	//   ....[166]....
        /*1f8c*/ 	.word	0x0001d600


	//   ....[167]....
        /*1f90*/ 	.word	0x0001d6e0


	//   ....[168]....
        /*1f94*/ 	.word	0x0001d710


	//   ....[169]....
        /*1f98*/ 	.word	0x0001d7f0


	//   ....[170]....
        /*1f9c*/ 	.word	0x0001d810


	//   ....[171]....
        /*1fa0*/ 	.word	0x0001df90


	//   ....[172]....
        /*1fa4*/ 	.word	0x0001dfb0


	//   ....[173]....
        /*1fa8*/ 	.word	0x0001e0c0


	//   ....[174]....
        /*1fac*/ 	.word	0x0001e0d0


	//   ....[175]....
        /*1fb0*/ 	.word	0x0001e1e0


	//   ....[176]....
        /*1fb4*/ 	.word	0x0001e200


	//   ....[177]....
        /*1fb8*/ 	.word	0x0001e310


	//   ....[178]....
        /*1fbc*/ 	.word	0x0001e320


	//   ....[179]....
        /*1fc0*/ 	.word	0x0001e430


	//   ....[180]....
        /*1fc4*/ 	.word	0x0001e450


	//   ....[181]....
        /*1fc8*/ 	.word	0x0001e560


	//   ....[182]....
        /*1fcc*/ 	.word	0x0001e570


	//   ....[183]....
        /*1fd0*/ 	.word	0x0001e680


	//   ....[184]....
        /*1fd4*/ 	.word	0x0001e6a0


	//   ....[185]....
        /*1fd8*/ 	.word	0x0001e7b0


	//   ....[186]....
        /*1fdc*/ 	.word	0x0001e7c0


	//   ....[187]....
        /*1fe0*/ 	.word	0x0001e910


	//   ....[188]....
        /*1fe4*/ 	.word	0x0001e990


	//   ....[189]....
        /*1fe8*/ 	.word	0x0001ea20


	//   ....[190]....
        /*1fec*/ 	.word	0x0001eaa0


	//   ....[191]....
        /*1ff0*/ 	.word	0x0001eb30


	//   ....[192]....
        /*1ff4*/ 	.word	0x0001ebc0


	//   ....[193]....
        /*1ff8*/ 	.word	0x0001ec50


	//   ....[194]....
        /*1ffc*/ 	.word	0x0001ecd0


	//   ....[195]....
        /*2000*/ 	.word	0x0001ed60


	//   ....[196]....
        /*2004*/ 	.word	0x0001edf0


	//   ....[197]....
        /*2008*/ 	.word	0x0001ee80


	//   ....[198]....
        /*200c*/ 	.word	0x0001ef00


	//   ....[199]....
        /*2010*/ 	.word	0x0001ef90


	//   ....[200]....
        /*2014*/ 	.word	0x0001f020


	//   ....[201]....
        /*2018*/ 	.word	0x0001f0b0


	//   ....[202]....
        /*201c*/ 	.word	0x0001f130


	//   ....[203]....
        /*2020*/ 	.word	0x0001f1b0


	//   ....[204]....
        /*2024*/ 	.word	0x0001f220


	//   ....[205]....
        /*2028*/ 	.word	0x0001f470


	//   ....[206]....
        /*202c*/ 	.word	0x0001f4f0


	//   ....[207]....
        /*2030*/ 	.word	0x0001f630


	//   ....[208]....
        /*2034*/ 	.word	0x0001f6b0


	//   ....[209]....
        /*2038*/ 	.word	0x0001f730


	//   ....[210]....
        /*203c*/ 	.word	0x0001f7b0


	//   ....[211]....
        /*2040*/ 	.word	0x0001f9a0


	//   ....[212]....
        /*2044*/ 	.word	0x0001fa20


	//   ....[213]....
        /*2048*/ 	.word	0x0001fba0


	//   ....[214]....
        /*204c*/ 	.word	0x0001fc20


	//   ....[215]....
        /*2050*/ 	.word	0x0001fca0


	//   ....[216]....
        /*2054*/ 	.word	0x0001fd30


	//   ....[217]....
        /*2058*/ 	.word	0x0001fdc0


	//   ....[218]....
        /*205c*/ 	.word	0x0001fe50


	//   ....[219]....
        /*2060*/ 	.word	0x0001feb0


	//   ....[220]....
        /*2064*/ 	.word	0x0001ff10


	//   ....[221]....
        /*2068*/ 	.word	0x0001ff60


	//   ....[222]....
        /*206c*/ 	.word	0x0001ffb0


	//   ....[223]....
        /*2070*/ 	.word	0x00020000


	//   ....[224]....
        /*2074*/ 	.word	0x00020050


	//   ....[225]....
        /*2078*/ 	.word	0x000200a0


	//   ....[226]....
        /*207c*/ 	.word	0x000200f0


	//   ....[227]....
        /*2080*/ 	.word	0x00020170


	//   ....[228]....
        /*2084*/ 	.word	0x000201f0


	//   ....[229]....
        /*2088*/ 	.word	0x00020360


	//   ....[230]....
        /*208c*/ 	.word	0x000203e0


	//   ....[231]....
        /*2090*/ 	.word	0x00020550


	//   ....[232]....
        /*2094*/ 	.word	0x000205d0


	//   ....[233]....
        /*2098*/ 	.word	0x00020650


	//   ....[234]....
        /*209c*/ 	.word	0x000206d0


	//   ....[235]....
        /*20a0*/ 	.word	0x00020840


	//   ....[236]....
        /*20a4*/ 	.word	0x000208c0


	//   ....[237]....
        /*20a8*/ 	.word	0x00020a30


	//   ....[238]....
        /*20ac*/ 	.word	0x00020ab0


	//   ....[239]....
        /*20b0*/ 	.word	0x00020b30


	//   ....[240]....
        /*20b4*/ 	.word	0x00020bc0


	//   ....[241]....
        /*20b8*/ 	.word	0x00020c50


	//   ....[242]....
        /*20bc*/ 	.word	0x00020ce0


	//   ....[243]....
        /*20c0*/ 	.word	0x00020d30


	//   ....[244]....
        /*20c4*/ 	.word	0x00020d80


	//   ....[245]....
        /*20c8*/ 	.word	0x00020dd0


	//   ....[246]....
        /*20cc*/ 	.word	0x00020e10


	//   ....[247]....
        /*20d0*/ 	.word	0x00020e60


	//   ....[248]....
        /*20d4*/ 	.word	0x00020ea0


	//   ....[249]....
        /*20d8*/ 	.word	0x00020ef0


	//   ....[250]....
        /*20dc*/ 	.word	0x00020f40


	//   ....[251]....
        /*20e0*/ 	.word	0x00020fc0


	//   ....[252]....
        /*20e4*/ 	.word	0x00021040


	//   ....[253]....
        /*20e8*/ 	.word	0x00021190


	//   ....[254]....
        /*20ec*/ 	.word	0x00021210


	//   ....[255]....
        /*20f0*/ 	.word	0x00021360


	//   ....[0]....
        /*20f4*/ 	.word	0x000213e0


	//   ....[1]....
        /*20f8*/ 	.word	0x00021460


	//   ....[2]....
        /*20fc*/ 	.word	0x000214e0


	//   ....[3]....
        /*2100*/ 	.word	0x00021630


	//   ....[4]....
        /*2104*/ 	.word	0x000216b0


	//   ....[5]....
        /*2108*/ 	.word	0x00021800


	//   ....[6]....
        /*210c*/ 	.word	0x00021880


	//   ....[7]....
        /*2110*/ 	.word	0x000218d0


	//   ....[8]....
        /*2114*/ 	.word	0x00021930


	//   ....[9]....
        /*2118*/ 	.word	0x00021980


	//   ....[10]....
        /*211c*/ 	.word	0x000219c0


	//   ....[11]....
        /*2120*/ 	.word	0x00021a10


	//   ....[12]....
        /*2124*/ 	.word	0x00021a50


	//   ....[13]....
        /*2128*/ 	.word	0x00021aa0


	//   ....[14]....
        /*212c*/ 	.word	0x00021ae0


	//   ....[15]....
        /*2130*/ 	.word	0x00021b60


	//   ....[16]....
        /*2134*/ 	.word	0x00021be0


	//   ....[17]....
        /*2138*/ 	.word	0x00021c60


	//   ....[18]....
        /*213c*/ 	.word	0x00021dc0


	//   ....[19]....
        /*2140*/ 	.word	0x00021e40


	//   ....[20]....
        /*2144*/ 	.word	0x00021fa0


	//   ....[21]....
        /*2148*/ 	.word	0x00022020


	//   ....[22]....
        /*214c*/ 	.word	0x000220a0


	//   ....[23]....
        /*2150*/ 	.word	0x00022130


	//   ....[24]....
        /*2154*/ 	.word	0x000221c0


	//   ....[25]....
        /*2158*/ 	.word	0x00022250


	//   ....[26]....
        /*215c*/ 	.word	0x000222a0


	//   ....[27]....
        /*2160*/ 	.word	0x00022300


	//   ....[28]....
        /*2164*/ 	.word	0x00022350


	//   ....[29]....
        /*2168*/ 	.word	0x00022390


	//   ....[30]....
        /*216c*/ 	.word	0x000223e0


	//   ....[31]....
        /*2170*/ 	.word	0x00022420


	//   ....[32]....
        /*2174*/ 	.word	0x00022470


	//   ....[33]....
        /*2178*/ 	.word	0x000224b0


	//   ....[34]....
        /*217c*/ 	.word	0x00022510


	//   ....[35]....
        /*2180*/ 	.word	0x00022570


	//   ....[36]....
        /*2184*/ 	.word	0x000225c0


	//   ....[37]....
        /*2188*/ 	.word	0x00022620


	//   ....[38]....
        /*218c*/ 	.word	0x00022670


	//   ....[39]....
        /*2190*/ 	.word	0x000226d0


	//   ....[40]....
        /*2194*/ 	.word	0x00022720


	//   ....[41]....
        /*2198*/ 	.word	0x00022780


	//   ....[42]....
        /*219c*/ 	.word	0x000227f0


	//   ....[43]....
        /*21a0*/ 	.word	0x00022870


	//   ....[44]....
        /*21a4*/ 	.word	0x00022900


	//   ....[45]....
        /*21a8*/ 	.word	0x00022980


	//   ....[46]....
        /*21ac*/ 	.word	0x00022a10


	//   ....[47]....
        /*21b0*/ 	.word	0x00022aa0


	//   ....[48]....
        /*21b4*/ 	.word	0x00022b30


	//   ....[49]....
        /*21b8*/ 	.word	0x00022bb0


	//   ....[50]....
        /*21bc*/ 	.word	0x00022c40


	//   ....[51]....
        /*21c0*/ 	.word	0x00022cd0


	//   ....[52]....
        /*21c4*/ 	.word	0x00022d60


	//   ....[53]....
        /*21c8*/ 	.word	0x00022de0


	//   ....[54]....
        /*21cc*/ 	.word	0x00022e70


	//   ....[55]....
        /*21d0*/ 	.word	0x00022f00


	//   ....[56]....
        /*21d4*/ 	.word	0x00022f90


	//   ....[57]....
        /*21d8*/ 	.word	0x00023010


	//   ....[58]....
        /*21dc*/ 	.word	0x000234e0


	//   ....[59]....
        /*21e0*/ 	.word	0x00023500


	//   ....[60]....
        /*21e4*/ 	.word	0x00023520


	//   ....[61]....
        /*21e8*/ 	.word	0x00023530


	//   ....[62]....
        /*21ec*/ 	.word	0x000237e0


	//   ....[63]....
        /*21f0*/ 	.word	0x000237f0


	//   ....[64]....
        /*21f4*/ 	.word	0x00023800


	//   ....[65]....
        /*21f8*/ 	.word	0x00023810


	//   ....[66]....
        /*21fc*/ 	.word	0x00023aa0


	//   ....[67]....
        /*2200*/ 	.word	0x00023ac0


	//   ....[68]....
        /*2204*/ 	.word	0x00023ae0


	//   ....[69]....
        /*2208*/ 	.word	0x00023af0


	//   ....[70]....
        /*220c*/ 	.word	0x00023da0


	//   ....[71]....
        /*2210*/ 	.word	0x00023db0


	//   ....[72]....
        /*2214*/ 	.word	0x00023dc0


	//   ....[73]....
        /*2218*/ 	.word	0x00023dd0


	//   ....[74]....
        /*221c*/ 	.word	0x00024060


	//   ....[75]....
        /*2220*/ 	.word	0x00024080


	//   ....[76]....
        /*2224*/ 	.word	0x000240a0


	//   ....[77]....
        /*2228*/ 	.word	0x000240b0


	//   ....[78]....
        /*222c*/ 	.word	0x00024370


	//   ....[79]....
        /*2230*/ 	.word	0x00024390


	//   ....[80]....
        /*2234*/ 	.word	0x000243b0


	//   ....[81]....
        /*2238*/ 	.word	0x000243c0


	//   ....[82]....
        /*223c*/ 	.word	0x00024660


	//   ....[83]....
        /*2240*/ 	.word	0x000246c0


	//   ....[84]....
        /*2244*/ 	.word	0x000246d0


	//   ....[85]....
        /*2248*/ 	.word	0x000246e0


	//   ....[86]....
        /*224c*/ 	.word	0x000249a0


	//   ....[87]....
        /*2250*/ 	.word	0x00024a00


	//   ....[88]....
        /*2254*/ 	.word	0x00024a10


	//   ....[89]....
        /*2258*/ 	.word	0x00024a20


	//   ....[90]....
        /*225c*/ 	.word	0x00028420


	//   ....[91]....
        /*2260*/ 	.word	0x00028440


	//   ....[92]....
        /*2264*/ 	.word	0x00028460


	//   ....[93]....
        /*2268*/ 	.word	0x00028470


	//   ....[94]....
        /*226c*/ 	.word	0x00028670


	//   ....[95]....
        /*2270*/ 	.word	0x00028680


	//   ....[96]....
        /*2274*/ 	.word	0x00028690


	//   ....[97]....
        /*2278*/ 	.word	0x000286a0


	//   ....[98]....
        /*227c*/ 	.word	0x000288d0


	//   ....[99]....
        /*2280*/ 	.word	0x000288f0


	//   ....[100]....
        /*2284*/ 	.word	0x00028910


	//   ....[101]....
        /*2288*/ 	.word	0x00028920


	//   ....[102]....
        /*228c*/ 	.word	0x00028b00


	//   ....[103]....
        /*2290*/ 	.word	0x00028b10


	//   ....[104]....
        /*2294*/ 	.word	0x00028b20


	//   ....[105]....
        /*2298*/ 	.word	0x00028b30


	//   ....[106]....
        /*229c*/ 	.word	0x00028d60


	//   ....[107]....
        /*22a0*/ 	.word	0x00028d80


	//   ....[108]....
        /*22a4*/ 	.word	0x00028da0


	//   ....[109]....
        /*22a8*/ 	.word	0x00028db0


	//   ....[110]....
        /*22ac*/ 	.word	0x00028f90


	//   ....[111]....
        /*22b0*/ 	.word	0x00028fa0


	//   ....[112]....
        /*22b4*/ 	.word	0x00028fb0


	//   ....[113]....
        /*22b8*/ 	.word	0x00028fc0


	//   ....[114]....
        /*22bc*/ 	.word	0x000291f0


	//   ....[115]....
        /*22c0*/ 	.word	0x00029210


	//   ....[116]....
        /*22c4*/ 	.word	0x00029230


	//   ....[117]....
        /*22c8*/ 	.word	0x00029240


	//   ....[118]....
        /*22cc*/ 	.word	0x00029480


	//   ....[119]....
        /*22d0*/ 	.word	0x00029490


	//   ....[120]....
        /*22d4*/ 	.word	0x000294a0


	//   ....[121]....
        /*22d8*/ 	.word	0x000294b0


	//   ....[122]....
        /*22dc*/ 	.word	0x0002d260


	//   ....[123]....
        /*22e0*/ 	.word	0x0002d2e0


	//   ....[124]....
        /*22e4*/ 	.word	0x0002d370


	//   ....[125]....
        /*22e8*/ 	.word	0x0002d3e0


	//   ....[126]....
        /*22ec*/ 	.word	0x0002d470


	//   ....[127]....
        /*22f0*/ 	.word	0x0002d4f0


	//   ....[128]....
        /*22f4*/ 	.word	0x0002d590


	//   ....[129]....
        /*22f8*/ 	.word	0x0002d610


	//   ....[130]....
        /*22fc*/ 	.word	0x0002d6a0


	//   ....[131]....
        /*2300*/ 	.word	0x0002d730


	//   ....[132]....
        /*2304*/ 	.word	0x0002d7d0


	//   ....[133]....
        /*2308*/ 	.word	0x0002d850


	//   ....[134]....
        /*230c*/ 	.word	0x0002d8e0


	//   ....[135]....
        /*2310*/ 	.word	0x0002d960


	//   ....[136]....
        /*2314*/ 	.word	0x0002da00


	//   ....[137]....
        /*2318*/ 	.word	0x0002da80


	//   ....[138]....
        /*231c*/ 	.word	0x0002db10


	//   ....[139]....
        /*2320*/ 	.word	0x0002dba0


	//   ....[140]....
        /*2324*/ 	.word	0x0002dc40


	//   ....[141]....
        /*2328*/ 	.word	0x0002dcc0


	//   ....[142]....
        /*232c*/ 	.word	0x0002dd50


	//   ....[143]....
        /*2330*/ 	.word	0x0002dde0


	//   ....[144]....
        /*2334*/ 	.word	0x0002de80


	//   ....[145]....
        /*2338*/ 	.word	0x0002df00


	//   ....[146]....
        /*233c*/ 	.word	0x0002df90


	//   ....[147]....
        /*2340*/ 	.word	0x0002e020


	//   ....[148]....
        /*2344*/ 	.word	0x0002e0b0


	//   ....[149]....
        /*2348*/ 	.word	0x0002e130


	//   ....[150]....
        /*234c*/ 	.word	0x0002e1c0


	//   ....[151]....
        /*2350*/ 	.word	0x0002e250


	//   ....[152]....
        /*2354*/ 	.word	0x0002e2e0


	//   ....[153]....
        /*2358*/ 	.word	0x0002e360


	//   ....[154]....
        /*235c*/ 	.word	0x0002e3e0


	//   ....[155]....
        /*2360*/ 	.word	0x0002e460


	//   ....[156]....
        /*2364*/ 	.word	0x0002e4f0


	//   ....[157]....
        /*2368*/ 	.word	0x0002e560


	//   ....[158]....
        /*236c*/ 	.word	0x0002e5f0


	//   ....[159]....
        /*2370*/ 	.word	0x0002e670


	//   ....[160]....
        /*2374*/ 	.word	0x0002e710


	//   ....[161]....
        /*2378*/ 	.word	0x0002e790


	//   ....[162]....
        /*237c*/ 	.word	0x0002e820


	//   ....[163]....
        /*2380*/ 	.word	0x0002e8b0


	//   ....[164]....
        /*2384*/ 	.word	0x0002e950


	//   ....[165]....
        /*2388*/ 	.word	0x0002e9d0


	//   ....[166]....
        /*238c*/ 	.word	0x0002ea60


	//   ....[167]....
        /*2390*/ 	.word	0x0002eae0


	//   ....[168]....
        /*2394*/ 	.word	0x0002eb80


	//   ....[169]....
        /*2398*/ 	.word	0x0002ec00


	//   ....[170]....
        /*239c*/ 	.word	0x0002ec90


	//   ....[171]....
        /*23a0*/ 	.word	0x0002ed20


	//   ....[172]....
        /*23a4*/ 	.word	0x0002edc0


	//   ....[173]....
        /*23a8*/ 	.word	0x0002ee40


	//   ....[174]....
        /*23ac*/ 	.word	0x0002eed0


	//   ....[175]....
        /*23b0*/ 	.word	0x0002ef50


	//   ....[176]....
        /*23b4*/ 	.word	0x0002eff0


	//   ....[177]....
        /*23b8*/ 	.word	0x0002f070


	//   ....[178]....
        /*23bc*/ 	.word	0x0002f100


	//   ....[179]....
        /*23c0*/ 	.word	0x0002f190


	//   ....[180]....
        /*23c4*/ 	.word	0x0002f230


	//   ....[181]....
        /*23c8*/ 	.word	0x0002f2b0


	//   ....[182]....
        /*23cc*/ 	.word	0x0002f340


	//   ....[183]....
        /*23d0*/ 	.word	0x0002f3c0


	//   ....[184]....
        /*23d4*/ 	.word	0x0002f450


	//   ....[185]....
        /*23d8*/ 	.word	0x0002f4d0


	//----- nvinfo : EIATTR_EXIT_INSTR_OFFSETS
	.align		4
.L_532:
        /*23dc*/ 	.byte	0x04, 0x1c
        /*23de*/ 	.short	(.L_534 - .L_533)


	//   ....[0]....
.L_533:
        /*23e0*/ 	.word	0x00000350


	//   ....[1]....
        /*23e4*/ 	.word	0x0001d820


	//   ....[2]....
        /*23e8*/ 	.word	0x0001d880


	//   ....[3]....
        /*23ec*/ 	.word	0x0001d8e0


	//   ....[4]....
        /*23f0*/ 	.word	0x0001e800


	//   ....[5]....
        /*23f4*/ 	.word	0x0001e850


	//   ....[6]....
        /*23f8*/ 	.word	0x0001e8b0


	//----- nvinfo : EIATTR_CTAIDZ_USED
	.align		4
.L_534:
        /*23fc*/ 	.byte	0x01, 0x04
	.zero		2


	//----- nvinfo : EIATTR_MAX_THREADS
	.align		4
        /*2400*/ 	.byte	0x04, 0x05
        /*2402*/ 	.short	(.L_536 - .L_535)
.L_535:
        /*2404*/ 	.word	0x00000080
        /*2408*/ 	.word	0x00000001
        /*240c*/ 	.word	0x00000001


	//----- nvinfo : EIATTR_CRS_STACK_SIZE
	.align		4
.L_536:
        /*2410*/ 	.byte	0x04, 0x1e
        /*2412*/ 	.short	(.L_538 - .L_537)
.L_537:
        /*2414*/ 	.word	0x00000000
.L_538:


//--------------------- .nv.info._ZN7cutlass13device_kernelIN5flash19enable_sm80_to_sm89INS1_16FlashAttnFwdSm80INS1_25CollectiveMainloopFwdSm80ILi4ELi1ELb0EN4cute5tupleIJNS5_1CILi128EEENS7_ILi64EEES8_EEELi128ENS_10bfloat16_tEfNS_4arch4Sm80ELb1ELb0ELb1ELb0ELb1ELb0ELb1ELb0EEENS1_21CollectiveEpilogueFwdINS6_IJS8_S8_S9_EEENS6_IJNS7_ILi1EEESH_SH_EEESB_SD_Li128ELb0ELb1ELb0ELb0EEENS1_30DynamicPersistentTileSchedulerILi128ELi128ELb0ELb1ELb0EEEEEEEEEvNT_6ParamsE --------------------------
	.section	.nv.info._ZN7cutlass13device_kernelIN5flash19enable_sm80_to_sm89INS1_16FlashAttnFwdSm80INS1_25CollectiveMainloopFwdSm80ILi4ELi1ELb0EN4cute5tupleIJNS5_1CILi128EEENS7_ILi64EEES8_EEELi128ENS_10bfloat16_tEfNS_4arch4Sm80ELb1ELb0ELb1ELb0ELb1ELb0ELb1ELb0EEENS1_21CollectiveEpilogueFwdINS6_IJS8_S8_S9_EEENS6_IJNS7_ILi1EEESH_SH_EEESB_SD_Li128ELb0ELb1ELb0ELb0EEENS1_30DynamicPersistentTileSchedulerILi128ELi128ELb0ELb1ELb0EEEEEEEEEvNT_6ParamsE,"",@"SHT_CUDA_INFO"
	.sectionflags	@""
	.align	4


	//----- nvinfo : EIATTR_CUDA_API_VERSION
	.align		4
        /*0000*/ 	.byte	0x04, 0x37
        /*0002*/ 	.short	(.L_540 - .L_539)
.L_539:
        /*0004*/ 	.word	0x00000082


	//----- nvinfo : EIATTR_SW2861232_WAR
	.align		4
.L_540:
        /*0008*/ 	.byte	0x01, 0x35
	.zero		2


	//----- nvinfo : EIATTR_PARAM_CBANK
	.align		4
        /*000c*/ 	.byte	0x04, 0x0a
        /*000e*/ 	.short	(.L_542 - .L_541)
	.align		4
.L_541:
        /*0010*/ 	.word	index@(.nv.constant0._ZN7cutlass13device_kernelIN5flash19enable_sm80_to_sm89INS1_16FlashAttnFwdSm80INS1_25CollectiveMainloopFwdSm80ILi4ELi1ELb0EN4cute5tupleIJNS5_1CILi128EEENS7_ILi64EEES8_EEELi128ENS_10bfloat16_tEfNS_4arch4Sm80ELb1ELb0ELb1ELb0ELb1ELb0ELb1ELb0EEENS1_21CollectiveEpilogueFwdINS6_IJS8_S8_S9_EEENS6_IJNS7_ILi1EEESH_SH_EEESB_SD_Li128ELb0ELb1ELb0ELb0EEENS1_30DynamicPersistentTileSchedulerILi128ELi128ELb0ELb1ELb0EEEEEEEEEvNT_6ParamsE)
        /*0014*/ 	.short	0x0160
        /*0016*/ 	.short	0x0428


	//----- nvinfo : EIATTR_CBANK_PARAM_SIZE
	.align		4
.L_542:
        /*0018*/ 	.byte	0x03, 0x19
        /*001a*/ 	.short	0x0428


	//----- nvinfo : EIATTR_KPARAM_INFO
	.align		4
        /*001c*/ 	.byte	0x04, 0x17
        /*001e*/ 	.short	(.L_544 - .L_543)
.L_543:
        /*0020*/ 	.word	0x00000000
        /*0024*/ 	.short	0x0000
        /*0026*/ 	.short	0x0000
        /*0028*/ 	.byte	0x00, 0xf0, 0xa1, 0x10


	//----- nvinfo : EIATTR_MAXREG_COUNT
	.align		4
.L_544:
        /*002c*/ 	.byte	0x03, 0x1b
        /*002e*/ 	.short	0x00ff


	//----- nvinfo : EIATTR_NUM_BARRIERS
	.align		4
        /*0030*/ 	.byte	0x02, 0x4c
        /*0032*/ 	.byte	0x06
	.zero		1


	//----- nvinfo : EIATTR_ANNOTATIONS
	.align		4
        /*0034*/ 	.byte	0x04, 0x55
        /*0036*/ 	.short	(.L_546 - .L_545)


	//   ....[0]....
.L_545:
        /* <DEDUP_REMOVED lines=72> */


	//----- nvinfo : EIATTR_MERCURY_ISA_VERSION
	.align		4
.L_546:
        /*04a0*/ 	.byte	0x03, 0x5f
        /*04a2*/ 	.short	0x0000


	//----- nvinfo : EIATTR_INT_WARP_WIDE_INSTR_OFFSETS
	.align		4
        /*04a4*/ 	.byte	0x04, 0x31
        /*04a6*/ 	.short	(.L_548 - .L_547)


	//   ....[0]....
.L_547:
        /*04a8*/ 	.word	0x00010da0


	//   ....[1]....
        /*04ac*/ 	.word	0x00010e40


	//----- nvinfo : EIATTR_COOP_GROUP_MASK_REGIDS
	.align		4
.L_548:
        /*04b0*/ 	.byte	0x04, 0x29
        /*04b2*/ 	.short	(.L_550 - .L_549)


	//   ....[0]....
.L_549:
        /*04b4*/ 	.word	0xffffffff


	//   ....[1]....
        /*04b8*/ 	.word	0xffffffff


	//   ....[2]....
        /*04bc*/ 	.word	0xffffffff


	//   ....[3]....
        /*04c0*/ 	.word	0xffffffff


	//   ....[4]....
        /*04c4*/ 	.word	0xffffffff


	//   ....[5]....
        /*04c8*/ 	.word	0xffffffff


	//   ....[6]....
        /*04cc*/ 	.word	0xffffffff


	//   ....[7]....
        /*04d0*/ 	.word	0xffffffff


	//   ....[8]....
        /*04d4*/ 	.word	0xffffffff


	//   ....[9]....
        /*04d8*/ 	.word	0xffffffff


	//   ....[10]....
        /*04dc*/ 	.word	0xffffffff


	//   ....[11]....
        /*04e0*/ 	.word	0xffffffff


	//   ....[12]....
        /*04e4*/ 	.word	0xffffffff


	//   ....[13]....
        /*04e8*/ 	.word	0xffffffff


	//   ....[14]....
        /*04ec*/ 	.word	0xffffffff


	//   ....[15]....
        /*04f0*/ 	.word	0xffffffff


	//   ....[16]....
        /*04f4*/ 	.word	0xffffffff


	//   ....[17]....
        /*04f8*/ 	.word	0xffffffff


	//   ....[18]....
        /*04fc*/ 	.word	0xffffffff


	//   ....[19]....
        /*0500*/ 	.word	0xffffffff


	//   ....[20]....
        /*0504*/ 	.word	0xffffffff


	//   ....[21]....
        /*0508*/ 	.word	0xffffffff


	//   ....[22]....
        /*050c*/ 	.word	0xffffffff


	//   ....[23]....
        /*0510*/ 	.word	0xffffffff


	//   ....[24]....
        /*0514*/ 	.word	0xffffffff


	//   ....[25]....
        /*0518*/ 	.word	0xffffffff


	//   ....[26]....
        /*051c*/ 	.word	0xffffffff


	//   ....[27]....
        /*0520*/ 	.word	0xffffffff


	//   ....[28]....
        /*0524*/ 	.word	0xffffffff


	//   ....[29]....
        /*0528*/ 	.word	0xffffffff


	//   ....[30]....
        /*052c*/ 	.word	0xffffffff


	//   ....[31]....
        /*0530*/ 	.word	0xffffffff


	//   ....[32]....
        /*0534*/ 	.word	0xffffffff


	//   ....[33]....
        /*0538*/ 	.word	0xffffffff


	//   ....[34]....
        /*053c*/ 	.word	0xffffffff


	//   ....[35]....
        /*0540*/ 	.word	0xffffffff


	//   ....[36]....
        /*0544*/ 	.word	0xffffffff


	//   ....[37]....
        /*0548*/ 	.word	0xffffffff


	//   ....[38]....
        /*054c*/ 	.word	0xffffffff


	//   ....[39]....
        /*0550*/ 	.word	0xffffffff


	//   ....[40]....
        /*0554*/ 	.word	0xffffffff


	//   ....[41]....
        /*0558*/ 	.word	0xffffffff


	//   ....[42]....
        /*055c*/ 	.word	0xffffffff


	//   ....[43]....
        /*0560*/ 	.word	0xffffffff


	//   ....[44]....
        /*0564*/ 	.word	0xffffffff


	//   ....[45]....
        /*0568*/ 	.word	0xffffffff


	//   ....[46]....
        /*056c*/ 	.word	0xffffffff


	//   ....[47]....
        /*0570*/ 	.word	0xffffffff


	//   ....[48]....
        /*0574*/ 	.word	0xffffffff


	//   ....[49]....
        /*0578*/ 	.word	0xffffffff


	//   ....[50]....
        /*057c*/ 	.word	0xffffffff


	//   ....[51]....
        /*0580*/ 	.word	0xffffffff


	//   ....[52]....
        /*0584*/ 	.word	0xffffffff


	//   ....[53]....
        /*0588*/ 	.word	0xffffffff


	//   ....[54]....
        /*058c*/ 	.word	0xffffffff


	//   ....[55]....
        /*0590*/ 	.word	0xffffffff


	//   ....[56]....
        /*0594*/ 	.word	0xffffffff


	//   ....[57]....
        /*0598*/ 	.word	0xffffffff


	//   ....[58]....
        /*059c*/ 	.word	0xffffffff


	//   ....[59]....
        /*05a0*/ 	.word	0xffffffff


	//   ....[60]....
        /*05a4*/ 	.word	0xffffffff


	//   ....[61]....
        /*05a8*/ 	.word	0xffffffff


	//   ....[62]....
        /*05ac*/ 	.word	0xffffffff


	//   ....[63]....
        /*05b0*/ 	.word	0xffffffff


	//   ....[64]....
        /*05b4*/ 	.word	0xffffffff


	//   ....[65]....
        /*05b8*/ 	.word	0xffffffff


	//   ....[66]....
        /*05bc*/ 	.word	0xffffffff


	//   ....[67]....
        /*05c0*/ 	.word	0xffffffff


	//   ....[68]....
        /*05c4*/ 	.word	0xffffffff


	//   ....[69]....
        /*05c8*/ 	.word	0xffffffff


	//   ....[70]....
        /*05cc*/ 	.word	0xffffffff


	//   ....[71]....
        /*05d0*/ 	.word	0xffffffff


	//   ....[72]....
        /*05d4*/ 	.word	0xffffffff


	//   ....[73]....
        /*05d8*/ 	.word	0xffffffff


	//   ....[74]....
        /*05dc*/ 	.word	0xffffffff


	//   ....[75]....
        /*05e0*/ 	.word	0xffffffff


	//   ....[76]....
        /*05e4*/ 	.word	0xffffffff


	//   ....[77]....
        /*05e8*/ 	.word	0xffffffff


	//   ....[78]....
        /*05ec*/ 	.word	0xffffffff


	//   ....[79]....
        /*05f0*/ 	.word	0xffffffff


	//   ....[80]....
        /*05f4*/ 	.word	0xffffffff


	//   ....[81]....
        /*05f8*/ 	.word	0xffffffff


	//   ....[82]....
        /*05fc*/ 	.word	0xffffffff


	//   ....[83]....
        /*0600*/ 	.word	0xffffffff


	//   ....[84]....
        /*0604*/ 	.word	0xffffffff


	//   ....[85]....
        /*0608*/ 	.word	0xffffffff


	//   ....[86]....
        /*060c*/ 	.word	0xffffffff


	//   ....[87]....
        /*0610*/ 	.word	0xffffffff


	//   ....[88]....
        /*0614*/ 	.word	0xffffffff


	//   ....[89]....
        /*0618*/ 	.word	0xffffffff


	//   ....[90]....
        /*061c*/ 	.word	0xffffffff


	//   ....[91]....
        /*0620*/ 	.word	0xffffffff


	//   ....[92]....
        /*0624*/ 	.word	0xffffffff


	//   ....[93]....
        /*0628*/ 	.word	0xffffffff


	//   ....[94]....
        /*062c*/ 	.word	0xffffffff


	//   ....[95]....
        /*0630*/ 	.word	0xffffffff


	//   ....[96]....
        /*0634*/ 	.word	0xffffffff


	//   ....[97]....
        /*0638*/ 	.word	0xffffffff


	//   ....[98]....
        /*063c*/ 	.word	0xffffffff


	//   ....[99]....
        /*0640*/ 	.word	0xffffffff


	//   ....[100]....
        /*0644*/ 	.word	0xffffffff


	//   ....[101]....
        /*0648*/ 	.word	0xffffffff


	//   ....[102]....
        /*064c*/ 	.word	0xffffffff


	//   ....[103]....
        /*0650*/ 	.word	0xffffffff


	//   ....[104]....
        /*0654*/ 	.word	0xffffffff


	//   ....[105]....
        /*0658*/ 	.word	0xffffffff


	//   ....[106]....
        /*065c*/ 	.word	0xffffffff


	//   ....[107]....
        /*0660*/ 	.word	0xffffffff


	//   ....[108]....
        /*0664*/ 	.word	0xffffffff


	//   ....[109]....
        /*0668*/ 	.word	0xffffffff


	//   ....[110]....
        /*066c*/ 	.word	0xffffffff


	//   ....[111]....
        /*0670*/ 	.word	0xffffffff


	//   ....[112]....
        /*0674*/ 	.word	0xffffffff


	//   ....[113]....
        /*0678*/ 	.word	0xffffffff


	//   ....[114]....
        /*067c*/ 	.word	0xffffffff


	//   ....[115]....
        /*0680*/ 	.word	0xffffffff


	//   ....[116]....
        /*0684*/ 	.word	0xffffffff


	//   ....[117]....
        /*0688*/ 	.word	0xffffffff


	//   ....[118]....
        /*068c*/ 	.word	0xffffffff


	//   ....[119]....
        /*0690*/ 	.word	0xffffffff


	//   ....[120]....
        /*0694*/ 	.word	0xffffffff


	//   ....[121]....
        /*0698*/ 	.word	0xffffffff


	//   ....[122]....
        /*069c*/ 	.word	0xffffffff


	//   ....[123]....
        /*06a0*/ 	.word	0xffffffff


	//   ....[124]....
        /*06a4*/ 	.word	0xffffffff


	//   ....[125]....
        /*06a8*/ 	.word	0xffffffff


	//   ....[126]....
        /*06ac*/ 	.word	0xffffffff


	//   ....[127]....
        /*06b0*/ 	.word	0xffffffff


	//   ....[128]....
        /*06b4*/ 	.word	0xffffffff


	//   ....[129]....
        /*06b8*/ 	.word	0xffffffff


	//   ....[130]....
        /*06bc*/ 	.word	0xffffffff


	//   ....[131]....
        /*06c0*/ 	.word	0xffffffff


	//   ....[132]....
        /*06c4*/ 	.word	0xffffffff


	//   ....[133]....
        /*06c8*/ 	.word	0xffffffff


	//   ....[134]....
        /*06cc*/ 	.word	0xffffffff


	//   ....[135]....
        /*06d0*/ 	.word	0xffffffff


	//   ....[136]....
        /*06d4*/ 	.word	0xffffffff


	//   ....[137]....
        /*06d8*/ 	.word	0xffffffff


	//   ....[138]....
        /*06dc*/ 	.word	0xffffffff


	//   ....[139]....
        /*06e0*/ 	.word	0xffffffff


	//   ....[140]....
        /*06e4*/ 	.word	0xffffffff


	//   ....[141]....
        /*06e8*/ 	.word	0xffffffff


	//   ....[142]....
        /*06ec*/ 	.word	0xffffffff


	//   ....[143]....
        /*06f0*/ 	.word	0xffffffff


	//   ....[144]....
        /*06f4*/ 	.word	0xffffffff


	//   ....[145]....
        /*06f8*/ 	.word	0xffffffff


	//   ....[146]....
        /*06fc*/ 	.word	0xffffffff


	//   ....[147]....
        /*0700*/ 	.word	0xffffffff


	//   ....[148]....
        /*0704*/ 	.word	0xffffffff


	//   ....[149]....
        /*0708*/ 	.word	0xffffffff


	//   ....[150]....
        /*070c*/ 	.word	0xffffffff


	//   ....[151]....
        /*0710*/ 	.word	0xffffffff


	//   ....[152]....
        /*0714*/ 	.word	0xffffffff


	//   ....[153]....
        /*0718*/ 	.word	0xffffffff


	//   ....[154]....
        /*071c*/ 	.word	0xffffffff


	//   ....[155]....
        /*0720*/ 	.word	0xffffffff


	//   ....[156]....
        /*0724*/ 	.word	0xffffffff


	//   ....[157]....
        /*0728*/ 	.word	0xffffffff


	//   ....[158]....
        /*072c*/ 	.word	0xffffffff


	//   ....[159]....
        /*0730*/ 	.word	0xffffffff


	//   ....[160]....
        /*0734*/ 	.word	0xffffffff


	//   ....[161]....
        /*0738*/ 	.word	0xffffffff


	//   ....[162]....
        /*073c*/ 	.word	0xffffffff


	//   ....[163]....
        /*0740*/ 	.word	0xffffffff


	//   ....[164]....
        /*0744*/ 	.word	0xffffffff


	//   ....[165]....
        /*0748*/ 	.word	0xffffffff


	//   ....[166]....
        /*074c*/ 	.word	0xffffffff


	//   ....[167]....
        /*0750*/ 	.word	0xffffffff


	//   ....[168]....
        /*0754*/ 	.word	0xffffffff


	//   ....[169]....
        /*0758*/ 	.word	0xffffffff


	//   ....[170]....
        /*075c*/ 	.word	0xffffffff


	//   ....[171]....
        /*0760*/ 	.word	0xffffffff


	//   ....[172]....
        /*0764*/ 	.word	0xffffffff


	//   ....[173]....
        /*0768*/ 	.word	0xffffffff


	//   ....[174]....
        /*076c*/ 	.word	0xffffffff


	//   ....[175]....
        /*0770*/ 	.word	0xffffffff


	//   ....[176]....
        /*0774*/ 	.word	0xffffffff


	//   ....[177]....
        /*0778*/ 	.word	0xffffffff


	//   ....[178]....
        /*077c*/ 	.word	0xffffffff


	//   ....[179]....
        /*0780*/ 	.word	0xffffffff


	//   ....[180]....
        /*0784*/ 	.word	0xffffffff


	//   ....[181]....
        /*0788*/ 	.word	0xffffffff


	//   ....[182]....
        /*078c*/ 	.word	0xffffffff


	//   ....[183]....
        /*0790*/ 	.word	0xffffffff


	//   ....[184]....
        /*0794*/ 	.word	0xffffffff


	//   ....[185]....
        /*0798*/ 	.word	0xffffffff


	//   ....[186]....
        /*079c*/ 	.word	0xffffffff


	//   ....[187]....
        /*07a0*/ 	.word	0xffffffff


	//   ....[188]....
        /*07a4*/ 	.word	0xffffffff


	//   ....[189]....
        /*07a8*/ 	.word	0xffffffff


	//   ....[190]....
        /*07ac*/ 	.word	0xffffffff


	//   ....[191]....
        /*07b0*/ 	.word	0xffffffff


	//   ....[192]....
        /*07b4*/ 	.word	0xffffffff


	//   ....[193]....
        /*07b8*/ 	.word	0xffffffff


	//   ....[194]....
        /*07bc*/ 	.word	0xffffffff


	//   ....[195]....
        /*07c0*/ 	.word	0xffffffff


	//   ....[196]....
        /*07c4*/ 	.word	0xffffffff


	//   ....[197]....
        /*07c8*/ 	.word	0xffffffff


	//   ....[198]....
        /*07cc*/ 	.word	0xffffffff


	//   ....[199]....
        /*07d0*/ 	.word	0xffffffff


	//   ....[200]....
        /*07d4*/ 	.word	0xffffffff


	//   ....[201]....
        /*07d8*/ 	.word	0xffffffff


	//   ....[202]....
        /*07dc*/ 	.word	0xffffffff


	//   ....[203]....
        /*07e0*/ 	.word	0xffffffff


	//   ....[204]....
        /*07e4*/ 	.word	0xffffffff


	//   ....[205]....
        /*07e8*/ 	.word	0xffffffff


	//   ....[206]....
        /*07ec*/ 	.word	0xffffffff


	//   ....[207]....
        /*07f0*/ 	.word	0xffffffff


	//   ....[208]....
        /*07f4*/ 	.word	0xffffffff


	//   ....[209]....
        /*07f8*/ 	.word	0xffffffff


	//   ....[210]....
        /*07fc*/ 	.word	0xffffffff


	//   ....[211]....
        /*0800*/ 	.word	0xffffffff


	//   ....[212]....
        /*0804*/ 	.word	0xffffffff


	//   ....[213]....
        /*0808*/ 	.word	0xffffffff


	//   ....[214]....
        /*080c*/ 	.word	0xffffffff


	//   ....[215]....
        /*0810*/ 	.word	0xffffffff


	//   ....[216]....
        /*0814*/ 	.word	0xffffffff


	//   ....[217]....
        /*0818*/ 	.word	0xffffffff


	//   ....[218]....
        /*081c*/ 	.word	0xffffffff


	//   ....[219]....
        /*0820*/ 	.word	0xffffffff


	//   ....[220]....
        /*0824*/ 	.word	0xffffffff


	//   ....[221]....
        /*0828*/ 	.word	0xffffffff


	//   ....[222]....
        /*082c*/ 	.word	0xffffffff


	//   ....[223]....
        /*0830*/ 	.word	0xffffffff


	//   ....[224]....
        /*0834*/ 	.word	0xffffffff


	//   ....[225]....
        /*0838*/ 	.word	0xffffffff


	//   ....[226]....
        /*083c*/ 	.word	0xffffffff


	//   ....[227]....
        /*0840*/ 	.word	0xffffffff


	//   ....[228]....
        /*0844*/ 	.word	0xffffffff


	//   ....[229]....
        /*0848*/ 	.word	0xffffffff


	//   ....[230]....
        /*084c*/ 	.word	0xffffffff


	//   ....[231]....
        /*0850*/ 	.word	0xffffffff


	//   ....[232]....
        /*0854*/ 	.word	0xffffffff


	//   ....[233]....
        /*0858*/ 	.word	0xffffffff


	//   ....[234]....
        /*085c*/ 	.word	0xffffffff


	//   ....[235]....
        /*0860*/ 	.word	0xffffffff


	//   ....[236]....
        /*0864*/ 	.word	0xffffffff


	//   ....[237]....
        /*0868*/ 	.word	0xffffffff


	//   ....[238]....
        /*086c*/ 	.word	0xffffffff


	//   ....[239]....
        /*0870*/ 	.word	0xffffffff


	//   ....[240]....
        /*0874*/ 	.word	0xffffffff


	//   ....[241]....
        /*0878*/ 	.word	0xffffffff


	//   ....[242]....
        /*087c*/ 	.word	0xffffffff


	//   ....[243]....
        /*0880*/ 	.word	0xffffffff


	//   ....[244]....
        /*0884*/ 	.word	0xffffffff


	//   ....[245]....
        /*0888*/ 	.word	0xffffffff


	//   ....[246]....
        /*088c*/ 	.word	0xffffffff


	//   ....[247]....
        /*0890*/ 	.word	0xffffffff


	//   ....[248]....
        /*0894*/ 	.word	0xffffffff


	//   ....[249]....
        /*0898*/ 	.word	0xffffffff


	//   ....[250]....
        /*089c*/ 	.word	0xffffffff


	//   ....[251]....
        /*08a0*/ 	.word	0xffffffff


	//   ....[252]....
        /*08a4*/ 	.word	0xffffffff


	//   ....[253]....
        /*08a8*/ 	.word	0xffffffff


	//   ....[254]....
        /*08ac*/ 	.word	0xffffffff


	//   ....[255]....
        /*08b0*/ 	.word	0xffffffff


	//   ....[0]....
        /*08b4*/ 	.word	0xffffffff


	//   ....[1]....
        /*08b8*/ 	.word	0xffffffff


	//   ....[2]....
        /*08bc*/ 	.word	0xffffffff


	//   ....[3]....
        /*08c0*/ 	.word	0xffffffff


	//   ....[4]....
        /*08c4*/ 	.word	0xffffffff


	//----- nvinfo : EIATTR_COOP_GROUP_INSTR_OFFSETS
	.align		4
.L_550:
        /*08c8*/ 	.byte	0x04, 0x28
        /*08ca*/ 	.short	(.L_552 - .L_551)


	//   ....[0]....
.L_551:
        /*08cc*/ 	.word	0x00000050


	//   ....[1]....
        /*08d0*/ 	.word	0x000013d0


	//   ....[2]....
        /*08d4*/ 	.word	0x000013f0


	//   ....[3]....
        /*08d8*/ 	.word	0x00001560


	//   ....[4]....
        /*08dc*/ 	.word	0x00001570


	//   ....[5]....
        /*08e0*/ 	.word	0x00001680


	//   ....[6]....
        /*08e4*/ 	.word	0x000016a0


	//   ....[7]....
        /*08e8*/ 	.word	0x000017b0


	//   ....[8]....
        /*08ec*/ 	.word	0x000017c0


	//   ....[9]....
        /*08f0*/ 	.word	0x000018d0


	//   ....[10]....
        /*08f4*/ 	.word	0x000018f0


	//   ....[11]....
        /*08f8*/ 	.word	0x00001a00


	//   ....[12]....
        /*08fc*/ 	.word	0x00001a10


	//   ....[13]....
        /*0900*/ 	.word	0x00001b20


	//   ....[14]....
        /*0904*/ 	.word	0x00001b40


	//   ....[15]....
        /*0908*/ 	.word	0x00001c50


	//   ....[16]....
        /*090c*/ 	.word	0x00001c60


	//   ....[17]....
        /*0910*/ 	.word	0x00002130


	//   ....[18]....
        /*0914*/ 	.word	0x00002150


	//   ....[19]....
        /*0918*/ 	.word	0x00002170


	//   ....[20]....
        /*091c*/ 	.word	0x00002180


	//   ....[21]....
        /*0920*/ 	.word	0x000021b0


	//   ....[22]....
        /*0924*/ 	.word	0x000021e0


	//   ....[23]....
        /*0928*/ 	.word	0x00002240


	//   ....[24]....
        /*092c*/ 	.word	0x00002250


	//   ....[25]....
        /*0930*/ 	.word	0x00002600


	//   ....[26]....
        /*0934*/ 	.word	0x00002610


	//   ....[27]....
        /*0938*/ 	.word	0x00002620


	//   ....[28]....
        /*093c*/ 	.word	0x00002630


	//   ....[29]....
        /*0940*/ 	.word	0x00002640


	//   ....[30]....
        /*0944*/ 	.word	0x00002660


	//   ....[31]....
        /*0948*/ 	.word	0x00002680


	//   ....[32]....
        /*094c*/ 	.word	0x00002690


	//   ....[33]....
        /*0950*/ 	.word	0x00003e00


	//   ....[34]....
        /*0954*/ 	.word	0x00003e40


	//   ....[35]....
        /*0958*/ 	.word	0x00003e50


	//   ....[36]....
        /*095c*/ 	.word	0x00003e60


	//   ....[37]....
        /*0960*/ 	.word	0x00003e70


	//   ....[38]....
        /*0964*/ 	.word	0x00003e80


	//   ....[39]....
        /*0968*/ 	.word	0x00003e90


	//   ....[40]....
        /*096c*/ 	.word	0x00003eb0


	//   ....[41]....
        /*0970*/ 	.word	0x000041c0


	//   ....[42]....
        /*0974*/ 	.word	0x00004400


	//   ....[43]....
        /*0978*/ 	.word	0x00004410


	//   ....[44]....
        /*097c*/ 	.word	0x00004420


	//   ....[45]....
        /*0980*/ 	.word	0x00004e20


	//   ....[46]....
        /*0984*/ 	.word	0x00004e50


	//   ....[47]....
        /*0988*/ 	.word	0x00004e70


	//   ....[48]....
        /*098c*/ 	.word	0x00004e80


	//   ....[49]....
        /*0990*/ 	.word	0x00004eb0


	//   ....[50]....
        /*0994*/ 	.word	0x00004ed0


	//   ....[51]....
        /*0998*/ 	.word	0x00004ef0


	//   ....[52]....
        /*099c*/ 	.word	0x00004f00


	//   ....[53]....
        /*09a0*/ 	.word	0x00006c00


	//   ....[54]....
        /*09a4*/ 	.word	0x00006c30


	//   ....[55]....
        /*09a8*/ 	.word	0x00006ce0


	//   ....[56]....
        /*09ac*/ 	.word	0x00006cf0


	//   ....[57]....
        /*09b0*/ 	.word	0x00006d20


	//   ....[58]....
        /*09b4*/ 	.word	0x00006d50


	//   ....[59]....
        /*09b8*/ 	.word	0x00006d80


	//   ....[60]....
        /*09bc*/ 	.word	0x00006e00


	//   ....[61]....
        /*09c0*/ 	.word	0x00008460


	//   ....[62]....
        /*09c4*/ 	.word	0x00008490


	//   ....[63]....
        /*09c8*/ 	.word	0x00008540


	//   ....[64]....
        /*09cc*/ 	.word	0x00008550


	//   ....[65]....
        /*09d0*/ 	.word	0x00008580


	//   ....[66]....
        /*09d4*/ 	.word	0x000085b0


	//   ....[67]....
        /*09d8*/ 	.word	0x000085e0


	//   ....[68]....
        /*09dc*/ 	.word	0x00008660


	//   ....[69]....
        /*09e0*/ 	.word	0x00008850


	//   ....[70]....
        /*09e4*/ 	.word	0x00008a80


	//   ....[71]....
        /*09e8*/ 	.word	0x00008a90


	//   ....[72]....
        /*09ec*/ 	.word	0x00008aa0


	//   ....[73]....
        /*09f0*/ 	.word	0x000090b0


	//   ....[74]....
        /*09f4*/ 	.word	0x000091b0


	//   ....[75]....
        /*09f8*/ 	.word	0x00009320


	//   ....[76]....
        /*09fc*/ 	.word	0x00009340


	//   ....[77]....
        /*0a00*/ 	.word	0x00009460


	//   ....[78]....
        /*0a04*/ 	.word	0x00009480


	//   ....[79]....
        /*0a08*/ 	.word	0x000095a0


	//   ....[80]....
        /*0a0c*/ 	.word	0x000095c0


	//   ....[81]....
        /*0a10*/ 	.word	0x0000bdc0


	//   ....[82]....
        /*0a14*/ 	.word	0x0000be10


	//   ....[83]....
        /*0a18*/ 	.word	0x0000be40


	//   ....[84]....
        /*0a1c*/ 	.word	0x0000be60


	//   ....[85]....
        /*0a20*/ 	.word	0x0000be80


	//   ....[86]....
        /*0a24*/ 	.word	0x0000be90


	//   ....[87]....
        /*0a28*/ 	.word	0x0000bea0


	//   ....[88]....
        /*0a2c*/ 	.word	0x0000beb0


	//   ....[89]....
        /*0a30*/ 	.word	0x0000d5a0


	//   ....[90]....
        /*0a34*/ 	.word	0x0000d5c0


	//   ....[91]....
        /*0a38*/ 	.word	0x0000d660


	//   ....[92]....
        /*0a3c*/ 	.word	0x0000d6a0


	//   ....[93]....
        /*0a40*/ 	.word	0x0000d6d0


	//   ....[94]....
        /*0a44*/ 	.word	0x0000d700


	//   ....[95]....
        /*0a48*/ 	.word	0x0000d720


	//   ....[96]....
        /*0a4c*/ 	.word	0x0000d770


	//   ....[97]....
        /*0a50*/ 	.word	0x0000dc90


	//   ....[98]....
        /*0a54*/ 	.word	0x0000dcb0


	//   ....[99]....
        /*0a58*/ 	.word	0x0000dcd0


	//   ....[100]....
        /*0a5c*/ 	.word	0x0000dcf0


	//   ....[101]....
        /*0a60*/ 	.word	0x0000dd10


	//   ....[102]....
        /*0a64*/ 	.word	0x0000dd30


	//   ....[103]....
        /*0a68*/ 	.word	0x0000dd50


	//   ....[104]....
        /*0a6c*/ 	.word	0x0000dd70


	//   ....[105]....
        /*0a70*/ 	.word	0x000101e0


	//   ....[106]....
        /*0a74*/ 	.word	0x00010230


	//   ....[107]....
        /*0a78*/ 	.word	0x00010240


	//   ....[108]....
        /*0a7c*/ 	.word	0x00010270


	//   ....[109]....
        /*0a80*/ 	.word	0x00010280


	//   ....[110]....
        /*0a84*/ 	.word	0x000102a0


	//   ....[111]....
        /*0a88*/ 	.word	0x000102c0


	//   ....[112]....
        /*0a8c*/ 	.word	0x000102d0


	//   ....[113]....
        /*0a90*/ 	.word	0x000117f0


	//   ....[114]....
        /*0a94*/ 	.word	0x00011ba0


	//   ....[115]....
        /*0a98*/ 	.word	0x00011bc0


	//   ....[116]....
        /*0a9c*/ 	.word	0x00011be0


	//   ....[117]....
        /*0aa0*/ 	.word	0x00011c00


	//   ....[118]....
        /*0aa4*/ 	.word	0x00011c10


	//   ....[119]....
        /*0aa8*/ 	.word	0x00011c20


	//   ....[120]....
        /*0aac*/ 	.word	0x00011c30


	//   ....[121]....
        /*0ab0*/ 	.word	0x00011c40


	//   ....[122]....
        /*0ab4*/ 	.word	0x00011ed0


	//   ....[123]....
        /*0ab8*/ 	.word	0x00011ee0


	//   ....[124]....
        /*0abc*/ 	.word	0x00011fc0


	//   ....[125]....
        /*0ac0*/ 	.word	0x00011ff0


	//   ....[126]....
        /*0ac4*/ 	.word	0x000120b0


	//   ....[127]....
        /*0ac8*/ 	.word	0x000120e0


	//   ....[128]....
        /*0acc*/ 	.word	0x000121a0


	//   ....[129]....
        /*0ad0*/ 	.word	0x000121d0


	//   ....[130]....
        /*0ad4*/ 	.word	0x00012290


	//   ....[131]....
        /*0ad8*/ 	.word	0x000122c0


	//   ....[132]....
        /*0adc*/ 	.word	0x00012380


	//   ....[133]....
        /*0ae0*/ 	.word	0x000123b0


	//   ....[134]....
        /*0ae4*/ 	.word	0x00012470


	//   ....[135]....
        /*0ae8*/ 	.word	0x000124a0


	//   ....[136]....
        /*0aec*/ 	.word	0x00012560


	//   ....[137]....
        /*0af0*/ 	.word	0x00012580


	//   ....[138]....
        /*0af4*/ 	.word	0x00012a90


	//   ....[139]....
        /*0af8*/ 	.word	0x00012ab0


	//   ....[140]....
        /*0afc*/ 	.word	0x00012c10


	//   ....[141]....
        /*0b00*/ 	.word	0x00012c20


	//   ....[142]....
        /*0b04*/ 	.word	0x00012d20


	//   ....[143]....
        /*0b08*/ 	.word	0x00012d40


	//   ....[144]....
        /*0b0c*/ 	.word	0x00012e40


	//   ....[145]....
        /*0b10*/ 	.word	0x00012e50


	//   ....[146]....
        /*0b14*/ 	.word	0x00012f50


	//   ....[147]....
        /*0b18*/ 	.word	0x00012f70


	//   ....[148]....
        /*0b1c*/ 	.word	0x00013070


	//   ....[149]....
        /*0b20*/ 	.word	0x00013080


	//   ....[150]....
        /*0b24*/ 	.word	0x00013180


	//   ....[151]....
        /*0b28*/ 	.word	0x000131a0


	//   ....[152]....
        /*0b2c*/ 	.word	0x000132a0


	//   ....[153]....
        /*0b30*/ 	.word	0x000132b0


	//   ....[154]....
        /*0b34*/ 	.word	0x00013420


	//   ....[155]....
        /*0b38*/ 	.word	0x00013510


	//   ....[156]....
        /*0b3c*/ 	.word	0x00013580


	//   ....[157]....
        /*0b40*/ 	.word	0x000135f0


	//   ....[158]....
        /*0b44*/ 	.word	0x00013650


	//   ....[159]....
        /*0b48*/ 	.word	0x000136c0


	//   ....[160]....
        /*0b4c*/ 	.word	0x00013730


	//   ....[161]....
        /*0b50*/ 	.word	0x000137a0


	//   ....[162]....
        /*0b54*/ 	.word	0x00013800


	//   ....[163]....
        /*0b58*/ 	.word	0x00013870


	//   ....[164]....
        /*0b5c*/ 	.word	0x000138e0


	//   ....[165]....
        /*0b60*/ 	.word	0x00013950


	//   ....[166]....
        /*0b64*/ 	.word	0x000139b0


	//   ....[167]....
        /*0b68*/ 	.word	0x00013a20


	//   ....[168]....
        /*0b6c*/ 	.word	0x00013a90


	//   ....[169]....
        /*0b70*/ 	.word	0x00013b00


	//   ....[170]....
        /*0b74*/ 	.word	0x00013b60


	//   ....[171]....
        /*0b78*/ 	.word	0x00013bd0


	//   ....[172]....
        /*0b7c*/ 	.word	0x00013c40


	//   ....[173]....
        /*0b80*/ 	.word	0x00013d70


	//   ....[174]....
        /*0b84*/ 	.word	0x00013dd0


	//   ....[175]....
        /*0b88*/ 	.word	0x00013f10


	//   ....[176]....
        /*0b8c*/ 	.word	0x00013f70


	//   ....[177]....
        /*0b90*/ 	.word	0x000140b0


	//   ....[178]....
        /*0b94*/ 	.word	0x00014110


	//   ....[179]....
        /*0b98*/ 	.word	0x00014170


	//   ....[180]....
        /*0b9c*/ 	.word	0x000141d0


	//   ....[181]....
        /*0ba0*/ 	.word	0x00014430


	//   ....[182]....
        /*0ba4*/ 	.word	0x00014690


	//   ....[183]....
        /*0ba8*/ 	.word	0x00014cb0


	//   ....[184]....
        /*0bac*/ 	.word	0x00014d00


	//   ....[185]....
        /*0bb0*/ 	.word	0x00014d50


	//   ....[186]....
        /*0bb4*/ 	.word	0x00014da0


	//   ....[187]....
        /*0bb8*/ 	.word	0x00014df0


	//   ....[188]....
        /*0bbc*/ 	.word	0x00014e40


	//   ....[189]....
        /*0bc0*/ 	.word	0x00014e90


	//   ....[190]....
        /*0bc4*/ 	.word	0x00014ee0


	//   ....[191]....
        /*0bc8*/ 	.word	0x00014f40


	//   ....[192]....
        /*0bcc*/ 	.word	0x00014fb0


	//   ....[193]....
        /*0bd0*/ 	.word	0x000150e0


	//   ....[194]....
        /*0bd4*/ 	.word	0x00015140


	//   ....[195]....
        /*0bd8*/ 	.word	0x00015280


	//   ....[196]....
        /*0bdc*/ 	.word	0x000152e0


	//   ....[197]....
        /*0be0*/ 	.word	0x00015420


	//   ....[198]....
        /*0be4*/ 	.word	0x00015480


	//   ....[199]....
        /*0be8*/ 	.word	0x000154e0


	//   ....[200]....
        /*0bec*/ 	.word	0x00015550


	//   ....[201]....
        /*0bf0*/ 	.word	0x00015680


	//   ....[202]....
        /*0bf4*/ 	.word	0x000156e0


	//   ....[203]....
        /*0bf8*/ 	.word	0x00015820


	//   ....[204]....
        /*0bfc*/ 	.word	0x00015880


	//   ....[205]....
        /*0c00*/ 	.word	0x000159c0


	//   ....[206]....
        /*0c04*/ 	.word	0x00015a20


	//   ....[207]....
        /*0c08*/ 	.word	0x00015a70


	//   ....[208]....
        /*0c0c*/ 	.word	0x00015ac0


	//   ....[209]....
        /*0c10*/ 	.word	0x00015d10


	//   ....[210]....
        /*0c14*/ 	.word	0x00015f60


	//   ....[211]....
        /*0c18*/ 	.word	0x000165a0


	//   ....[212]....
        /*0c1c*/ 	.word	0x000165e0


	//   ....[213]....
        /*0c20*/ 	.word	0x00016630


	//   ....[214]....
        /*0c24*/ 	.word	0x00016670


	//   ....[215]....
        /*0c28*/ 	.word	0x000166c0


	//   ....[216]....
        /*0c2c*/ 	.word	0x00016700


	//   ....[217]....
        /*0c30*/ 	.word	0x00016750


	//   ....[218]....
        /*0c34*/ 	.word	0x00016790


	//   ....[219]....
        /*0c38*/ 	.word	0x00016800


	//   ....[220]....
        /*0c3c*/ 	.word	0x00016870


	//   ....[221]....
        /*0c40*/ 	.word	0x000168e0


	//   ....[222]....
        /*0c44*/ 	.word	0x000169f0


	//   ....[223]....
        /*0c48*/ 	.word	0x00016a50


	//   ....[224]....
        /*0c4c*/ 	.word	0x00016b60


	//   ....[225]....
        /*0c50*/ 	.word	0x00016bc0


	//   ....[226]....
        /*0c54*/ 	.word	0x00016cd0


	//   ....[227]....
        /*0c58*/ 	.word	0x00016d30


	//   ....[228]....
        /*0c5c*/ 	.word	0x00016d70


	//   ....[229]....
        /*0c60*/ 	.word	0x00016db0


	//   ....[230]....
        /*0c64*/ 	.word	0x00016e00


	//   ....[231]....
        /*0c68*/ 	.word	0x00016e40


	//   ....[232]....
        /*0c6c*/ 	.word	0x00016e90


	//   ....[233]....
        /*0c70*/ 	.word	0x00016ed0


	//   ....[234]....
        /*0c74*/ 	.word	0x00016f20


	//   ....[235]....
        /*0c78*/ 	.word	0x00016f60


	//   ....[236]....
        /*0c7c*/ 	.word	0x00016fc0


	//   ....[237]....
        /*0c80*/ 	.word	0x00017020


	//   ....[238]....
        /*0c84*/ 	.word	0x00017070


	//   ....[239]....
        /*0c88*/ 	.word	0x000170d0


	//   ....[240]....
        /*0c8c*/ 	.word	0x00017120


	//   ....[241]....
        /*0c90*/ 	.word	0x00017170


	//   ....[242]....
        /*0c94*/ 	.word	0x000171c0


	//   ....[243]....
        /*0c98*/ 	.word	0x00017210


	//   ....[244]....
        /*0c9c*/ 	.word	0x00017270


	//   ....[245]....
        /*0ca0*/ 	.word	0x000172e0


	//   ....[246]....
        /*0ca4*/ 	.word	0x00017350


	//   ....[247]....
        /*0ca8*/ 	.word	0x000173b0


	//   ....[248]....
        /*0cac*/ 	.word	0x00017420


	//   ....[249]....
        /*0cb0*/ 	.word	0x00017490


	//   ....[250]....
        /*0cb4*/ 	.word	0x00017500


	//   ....[251]....
        /*0cb8*/ 	.word	0x00017560


	//   ....[252]....
        /*0cbc*/ 	.word	0x000175d0


	//   ....[253]....
        /*0cc0*/ 	.word	0x00017640


	//   ....[254]....
        /*0cc4*/ 	.word	0x000176b0


	//   ....[255]....
        /*0cc8*/ 	.word	0x00017710


	//   ....[0]....
        /*0ccc*/ 	.word	0x00017780


	//   ....[1]....
        /*0cd0*/ 	.word	0x000177f0


	//   ....[2]....
        /*0cd4*/ 	.word	0x00017860


	//   ....[3]....
        /*0cd8*/ 	.word	0x000178c0


	//   ....[4]....
        /*0cdc*/ 	.word	0x00017930


	//----- nvinfo : EIATTR_EXIT_INSTR_OFFSETS
	.align		4
.L_552:
        /*0ce0*/ 	.byte	0x04, 0x1c
        /*0ce2*/ 	.short	(.L_554 - .L_553)


	//   ....[0]....
.L_553:
        /*0ce4*/ 	.word	0x000000a0


	//   ....[1]....
        /*0ce8*/ 	.word	0x000134c0


	//----- nvinfo : EIATTR_MAX_THREADS
	.align		4
.L_554:
        /*0cec*/ 	.byte	0x04, 0x05
        /*0cee*/ 	.short	(.L_556 - .L_555)
.L_555:
        /*0cf0*/ 	.word	0x00000080
        /*0cf4*/ 	.word	0x00000001
        /*0cf8*/ 	.word	0x00000001


	//----- nvinfo : EIATTR_CRS_STACK_SIZE
	.align		4
.L_556:
        /*0cfc*/ 	.byte	0x04, 0x1e
        /*0cfe*/ 	.short	(.L_558 - .L_557)
.L_557:
        /*0d00*/ 	.word	0x00000000
.L_558:


//--------------------- .nv.info._ZN7cutlass13device_kernelIN5flash19enable_sm80_to_sm89INS1_16FlashAttnFwdSm80INS1_25CollectiveMainloopFwdSm80ILi4ELi1ELb0EN4cute5tupleIJNS5_1CILi128EEENS7_ILi64EEES8_EEELi128ENS_10bfloat16_tEfNS_4arch4Sm80ELb1ELb0ELb1ELb1ELb1ELb0ELb1ELb0EEENS1_21CollectiveEpilogueFwdINS6_IJS8_S8_S9_EEENS6_IJNS7_ILi1EEESH_SH_EEESB_SD_Li128ELb1ELb1ELb0ELb0EEENS1_19SingleTileSchedulerILb1ELb0ELb1ELi128EEEEEEEEEvNT_6ParamsE --------------------------
	.section	.nv.info._ZN7cutlass13device_kernelIN5flash19enable_sm80_to_sm89INS1_16FlashAttnFwdSm80INS1_25CollectiveMainloopFwdSm80ILi4ELi1ELb0EN4cute5tupleIJNS5_1CILi128EEENS7_ILi64EEES8_EEELi128ENS_10bfloat16_tEfNS_4arch4Sm80ELb1ELb0ELb1ELb1ELb1ELb0ELb1ELb0EEENS1_21CollectiveEpilogueFwdINS6_IJS8_S8_S9_EEENS6_IJNS7_ILi1EEESH_SH_EEESB_SD_Li128ELb1ELb1ELb0ELb0EEENS1_19SingleTileSchedulerILb1ELb0ELb1ELi128EEEEEEEEEvNT_6ParamsE,"",@"SHT_CUDA_INFO"
	.sectionflags	@""
	.align	4


	//----- nvinfo : EIATTR_CUDA_API_VERSION
	.align		4
        /*0000*/ 	.byte	0x04, 0x37
        /*0002*/ 	.short	(.L_560 - .L_559)
.L_559:
        /*0004*/ 	.word	0x00000082


	//----- nvinfo : EIATTR_SW2861232_WAR
	.align		4
.L_560:
        /*0008*/ 	.byte	0x01, 0x35
	.zero		2


	//----- nvinfo : EIATTR_PARAM_CBANK
	.align		4
        /*000c*/ 	.byte	0x04, 0x0a
        /*000e*/ 	.short	(.L_562 - .L_561)
	.align		4
.L_561:
        /*0010*/ 	.word	index@(.nv.constant0._ZN7cutlass13device_kernelIN5flash19enable_sm80_to_sm89INS1_16FlashAttnFwdSm80INS1_25CollectiveMainloopFwdSm80ILi4ELi1ELb0EN4cute5tupleIJNS5_1CILi128EEENS7_ILi64EEES8_EEELi128ENS_10bfloat16_tEfNS_4arch4Sm80ELb1ELb0ELb1ELb1ELb1ELb0ELb1ELb0EEENS1_21CollectiveEpilogueFwdINS6_IJS8_S8_S9_EEENS6_IJNS7_ILi1EEESH_SH_EEESB_SD_Li128ELb1ELb1ELb0ELb0EEENS1_19SingleTileSchedulerILb1ELb0ELb1ELi128EEEEEEEEEvNT_6ParamsE)
        /*0014*/ 	.short	0x0160
        /*0016*/ 	.short	0x0418


	//----- nvinfo : EIATTR_CBANK_PARAM_SIZE
	.align		4
.L_562:
        /*0018*/ 	.byte	0x03, 0x19
        /*001a*/ 	.short	0x0418


	//----- nvinfo : EIATTR_KPARAM_INFO
	.align		4
        /*001c*/ 	.byte	0x04, 0x17
        /*001e*/ 	.short	(.L_564 - .L_563)
.L_563:
        /*0020*/ 	.word	0x00000000
        /*0024*/ 	.short	0x0000
        /*0026*/ 	.short	0x0000
        /*0028*/ 	.byte	0x00, 0xf0, 0x61, 0x10


	//----- nvinfo : EIATTR_MAXREG_COUNT
	.align		4
.L_564:
        /*002c*/ 	.byte	0x03, 0x1b
        /*002e*/ 	.short	0x00ff


	//----- nvinfo : EIATTR_NUM_BARRIERS
	.align		4
        /*0030*/ 	.byte	0x02, 0x4c
        /*0032*/ 	.byte	0x02
	.zero		1


	//----- nvinfo : EIATTR_ANNOTATIONS
	.align		4
        /*0034*/ 	.byte	0x04, 0x55
        /*0036*/ 	.short	(.L_566 - .L_565)


	//   ....[0]....
.L_565:
        /* <DEDUP_REMOVED lines=85> */


	//----- nvinfo : EIATTR_MERCURY_ISA_VERSION
	.align		4
.L_566:
        /*0578*/ 	.byte	0x03, 0x5f
        /*057a*/ 	.short	0x0000


	//----- nvinfo : EIATTR_COOP_GROUP_MASK_REGIDS
	.align		4
        /*057c*/ 	.byte	0x04, 0x29
        /*057e*/ 	.short	(.L_568 - .L_567)


	//   ....[0]....
.L_567:
        /*0580*/ 	.word	0xffffffff


	//   ....[1]....
        /*0584*/ 	.word	0xffffffff


	//   ....[2]....
        /*0588*/ 	.word	0xffffffff


	//   ....[3]....
        /*058c*/ 	.word	0xffffffff


	//   ....[4]....
        /*0590*/ 	.word	0xffffffff


	//   ....[5]....
        /*0594*/ 	.word	0xffffffff


	//   ....[6]....
        /*0598*/ 	.word	0xffffffff


	//   ....[7]....
        /*059c*/ 	.word	0xffffffff


	//   ....[8]....
        /*05a0*/ 	.word	0xffffffff


	//   ....[9]....
        /*05a4*/ 	.word	0xffffffff


	//   ....[10]....
        /*05a8*/ 	.word	0xffffffff


	//   ....[11]....
        /*05ac*/ 	.word	0xffffffff


	//   ....[12]....
        /*05b0*/ 	.word	0xffffffff


	//   ....[13]....
        /*05b4*/ 	.word	0xffffffff


	//   ....[14]....
        /*05b8*/ 	.word	0xffffffff


	//   ....[15]....
        /*05bc*/ 	.word	0xffffffff


	//   ....[16]....
        /*05c0*/ 	.word	0xffffffff


	//   ....[17]....
        /*05c4*/ 	.word	0xffffffff


	//   ....[18]....
        /*05c8*/ 	.word	0xffffffff


	//   ....[19]....
        /*05cc*/ 	.word	0xffffffff


	//   ....[20]....
        /*05d0*/ 	.word	0xffffffff


	//   ....[21]....
        /*05d4*/ 	.word	0xffffffff


	//   ....[22]....
        /*05d8*/ 	.word	0xffffffff


	//   ....[23]....
        /*05dc*/ 	.word	0xffffffff


	//   ....[24]....
        /*05e0*/ 	.word	0xffffffff


	//   ....[25]....
        /*05e4*/ 	.word	0xffffffff


	//   ....[26]....
        /*05e8*/ 	.word	0xffffffff


	//   ....[27]....
        /*05ec*/ 	.word	0xffffffff


	//   ....[28]....
        /*05f0*/ 	.word	0xffffffff


	//   ....[29]....
        /*05f4*/ 	.word	0xffffffff


	//   ....[30]....
        /*05f8*/ 	.word	0xffffffff


	//   ....[31]....
        /*05fc*/ 	.word	0xffffffff


	//   ....[32]....
        /*0600*/ 	.word	0xffffffff


	//   ....[33]....
        /*0604*/ 	.word	0xffffffff


	//   ....[34]....
        /*0608*/ 	.word	0xffffffff


	//   ....[35]....
        /*060c*/ 	.word	0xffffffff


	//   ....[36]....
        /*0610*/ 	.word	0xffffffff


	//   ....[37]....
        /*0614*/ 	.word	0xffffffff


	//   ....[38]....
        /*0618*/ 	.word	0xffffffff


	//   ....[39]....
        /*061c*/ 	.word	0xffffffff


	//   ....[40]....
        /*0620*/ 	.word	0xffffffff


	//   ....[41]....
        /*0624*/ 	.word	0xffffffff


	//   ....[42]....
        /*0628*/ 	.word	0xffffffff


	//   ....[43]....
        /*062c*/ 	.word	0xffffffff


	//   ....[44]....
        /*0630*/ 	.word	0xffffffff


	//   ....[45]....
        /*0634*/ 	.word	0xffffffff


	//   ....[46]....
        /*0638*/ 	.word	0xffffffff


	//   ....[47]....
        /*063c*/ 	.word	0xffffffff


	//   ....[48]....
        /*0640*/ 	.word	0xffffffff


	//   ....[49]....
        /*0644*/ 	.word	0xffffffff


	//   ....[50]....
        /*0648*/ 	.word	0xffffffff


	//   ....[51]....
        /*064c*/ 	.word	0xffffffff


	//   ....[52]....
        /*0650*/ 	.word	0xffffffff


	//   ....[53]....
        /*0654*/ 	.word	0xffffffff


	//   ....[54]....
        /*0658*/ 	.word	0xffffffff


	//   ....[55]....
        /*065c*/ 	.word	0xffffffff


	//   ....[56]....
        /*0660*/ 	.word	0xffffffff


	//   ....[57]....
        /*0664*/ 	.word	0xffffffff


	//   ....[58]....
        /*0668*/ 	.word	0xffffffff


	//   ....[59]....
        /*066c*/ 	.word	0xffffffff


	//   ....[60]....
        /*0670*/ 	.word	0xffffffff


	//   ....[61]....
        /*0674*/ 	.word	0xffffffff


	//   ....[62]....
        /*0678*/ 	.word	0xffffffff


	//   ....[63]....
        /*067c*/ 	.word	0xffffffff


	//   ....[64]....
        /*0680*/ 	.word	0xffffffff


	//   ....[65]....
        /*0684*/ 	.word	0xffffffff


	//   ....[66]....
        /*0688*/ 	.word	0xffffffff


	//   ....[67]....
        /*068c*/ 	.word	0xffffffff


	//   ....[68]....
        /*0690*/ 	.word	0xffffffff


	//   ....[69]....
        /*0694*/ 	.word	0xffffffff


	//   ....[70]....
        /*0698*/ 	.word	0xffffffff


	//   ....[71]....
        /*069c*/ 	.word	0xffffffff


	//   ....[72]....
        /*06a0*/ 	.word	0xffffffff


	//   ....[73]....
        /*06a4*/ 	.word	0xffffffff


	//   ....[74]....
        /*06a8*/ 	.word	0xffffffff


	//   ....[75]....
        /*06ac*/ 	.word	0xffffffff


	//   ....[76]....
        /*06b0*/ 	.word	0xffffffff


	//   ....[77]....
        /*06b4*/ 	.word	0xffffffff


	//   ....[78]....
        /*06b8*/ 	.word	0xffffffff


	//   ....[79]....
        /*06bc*/ 	.word	0xffffffff


	//   ....[80]....
        /*06c0*/ 	.word	0xffffffff


	//   ....[81]....
        /*06c4*/ 	.word	0xffffffff


	//   ....[82]....
        /*06c8*/ 	.word	0xffffffff


	//   ....[83]....
        /*06cc*/ 	.word	0xffffffff


	//   ....[84]....
        /*06d0*/ 	.word	0xffffffff


	//   ....[85]....
        /*06d4*/ 	.word	0xffffffff


	//   ....[86]....
        /*06d8*/ 	.word	0xffffffff


	//   ....[87]....
        /*06dc*/ 	.word	0xffffffff


	//   ....[88]....
        /*06e0*/ 	.word	0xffffffff


	//   ....[89]....
        /*06e4*/ 	.word	0xffffffff


	//   ....[90]....
        /*06e8*/ 	.word	0xffffffff


	//   ....[91]....
        /*06ec*/ 	.word	0xffffffff


	//   ....[92]....
        /*06f0*/ 	.word	0xffffffff


	//   ....[93]....
        /*06f4*/ 	.word	0xffffffff


	//   ....[94]....
        /*06f8*/ 	.word	0xffffffff


	//   ....[95]....
        /*06fc*/ 	.word	0xffffffff


	//   ....[96]....
        /*0700*/ 	.word	0xffffffff


	//   ....[97]....
        /*0704*/ 	.word	0xffffffff


	//   ....[98]....
        /*0708*/ 	.word	0xffffffff


	//   ....[99]....
        /*070c*/ 	.word	0xffffffff


	//   ....[100]....
        /*0710*/ 	.word	0xffffffff


	//   ....[101]....
        /*0714*/ 	.word	0xffffffff


	//   ....[102]....
        /*0718*/ 	.word	0xffffffff


	//   ....[103]....
        /*071c*/ 	.word	0xffffffff


	//   ....[104]....
        /*0720*/ 	.word	0xffffffff


	//   ....[105]....
        /*0724*/ 	.word	0xffffffff


	//   ....[106]....
        /*0728*/ 	.word	0xffffffff


	//   ....[107]....
        /*072c*/ 	.word	0xffffffff


	//   ....[108]....
        /*0730*/ 	.word	0xffffffff


	//   ....[109]....
        /*0734*/ 	.word	0xffffffff


	//   ....[110]....
        /*0738*/ 	.word	0xffffffff


	//   ....[111]....
        /*073c*/ 	.word	0xffffffff


	//   ....[112]....
        /*0740*/ 	.word	0xffffffff


	//   ....[113]....
        /*0744*/ 	.word	0xffffffff


	//   ....[114]....
        /*0748*/ 	.word	0xffffffff


	//   ....[115]....
        /*074c*/ 	.word	0xffffffff


	//   ....[116]....
        /*0750*/ 	.word	0xffffffff


	//   ....[117]....
        /*0754*/ 	.word	0xffffffff


	//   ....[118]....
        /*0758*/ 	.word	0xffffffff


	//   ....[119]....
        /*075c*/ 	.word	0xffffffff


	//   ....[120]....
        /*0760*/ 	.word	0xffffffff


	//   ....[121]....
        /*0764*/ 	.word	0xffffffff


	//   ....[122]....
        /*0768*/ 	.word	0xffffffff


	//   ....[123]....
        /*076c*/ 	.word	0xffffffff


	//   ....[124]....
        /*0770*/ 	.word	0xffffffff


	//   ....[125]....
        /*0774*/ 	.word	0xffffffff


	//   ....[126]....
        /*0778*/ 	.word	0xffffffff


	//   ....[127]....
        /*077c*/ 	.word	0xffffffff


	//   ....[128]....
        /*0780*/ 	.word	0xffffffff


	//   ....[129]....
        /*0784*/ 	.word	0xffffffff


	//   ....[130]....
        /*0788*/ 	.word	0xffffffff


	//   ....[131]....
        /*078c*/ 	.word	0xffffffff


	//   ....[132]....
        /*0790*/ 	.word	0xffffffff


	//   ....[133]....
        /*0794*/ 	.word	0xffffffff


	//   ....[134]....
        /*0798*/ 	.word	0xffffffff


	//   ....[135]....
        /*079c*/ 	.word	0xffffffff


	//   ....[136]....
        /*07a0*/ 	.word	0xffffffff


	//   ....[137]....
        /*07a4*/ 	.word	0xffffffff


	//   ....[138]....
        /*07a8*/ 	.word	0xffffffff


	//   ....[139]....
        /*07ac*/ 	.word	0xffffffff


	//   ....[140]....
        /*07b0*/ 	.word	0xffffffff


	//   ....[141]....
        /*07b4*/ 	.word	0xffffffff


	//   ....[142]....
        /*07b8*/ 	.word	0xffffffff


	//   ....[143]....
        /*07bc*/ 	.word	0xffffffff


	//   ....[144]....
        /*07c0*/ 	.word	0xffffffff


	//   ....[145]....
        /*07c4*/ 	.word	0xffffffff


	//   ....[146]....
        /*07c8*/ 	.word	0xffffffff


	//   ....[147]....
        /*07cc*/ 	.word	0xffffffff


	//   ....[148]....
        /*07d0*/ 	.word	0xffffffff


	//   ....[149]....
        /*07d4*/ 	.word	0xffffffff


	//   ....[150]....
        /*07d8*/ 	.word	0xffffffff


	//   ....[151]....
        /*07dc*/ 	.word	0xffffffff


	//   ....[152]....
        /*07e0*/ 	.word	0xffffffff


	//----- nvinfo : EIATTR_COOP_GROUP_INSTR_OFFSETS
	.align		4
.L_568:
        /*07e4*/ 	.byte	0x04, 0x28
        /*07e6*/ 	.short	(.L_570 - .L_569)


	//   ....[0]....
.L_569:
        /*07e8*/ 	.word	0x000000a0


	//   ....[1]....
        /*07ec*/ 	.word	0x00001410


	//   ....[2]....
        /*07f0*/ 	.word	0x00001570


	//   ....[3]....
        /*07f4*/ 	.word	0x00001640


	//   ....[4]....
        /*07f8*/ 	.word	0x00001670


	//   ....[5]....
        /*07fc*/ 	.word	0x00001740


	//   ....[6]....
        /*0800*/ 	.word	0x00001770


	//   ....[7]....
        /*0804*/ 	.word	0x00001840


	//   ....[8]....
        /*0808*/ 	.word	0x00001870


	//   ....[9]....
        /*080c*/ 	.word	0x00001940


	//   ....[10]....
        /*0810*/ 	.word	0x00001970


	//   ....[11]....
        /*0814*/ 	.word	0x00001a40


	//   ....[12]....
        /*0818*/ 	.word	0x00001a70


	//   ....[13]....
        /*081c*/ 	.word	0x00001b40


	//   ....[14]....
        /*0820*/ 	.word	0x00001b70


	//   ....[15]....
        /*0824*/ 	.word	0x00001c40


	//   ....[16]....
        /*0828*/ 	.word	0x00001c80


	//   ....[17]....
        /*082c*/ 	.word	0x00002180


	//   ....[18]....
        /*0830*/ 	.word	0x000021b0


	//   ....[19]....
        /*0834*/ 	.word	0x000021c0


	//   ....[20]....
        /*0838*/ 	.word	0x000021d0


	//   ....[21]....
        /*083c*/ 	.word	0x000021e0


	//   ....[22]....
        /*0840*/ 	.word	0x000021f0


	//   ....[23]....
        /*0844*/ 	.word	0x00002200


	//   ....[24]....
        /*0848*/ 	.word	0x00002210


	//   ....[25]....
        /*084c*/ 	.word	0x00002610


	//   ....[26]....
        /*0850*/ 	.word	0x00002620


	//   ....[27]....
        /*0854*/ 	.word	0x00002630


	//   ....[28]....
        /*0858*/ 	.word	0x00002640


	//   ....[29]....
        /*085c*/ 	.word	0x00002650


	//   ....[30]....
        /*0860*/ 	.word	0x00002660


	//   ....[31]....
        /*0864*/ 	.word	0x00002680


	//   ....[32]....
        /*0868*/ 	.word	0x00002690


	//   ....[33]....
        /*086c*/ 	.word	0x00003760


	//   ....[34]....
        /*0870*/ 	.word	0x00003780


	//   ....[35]....
        /*0874*/ 	.word	0x00003790


	//   ....[36]....
        /*0878*/ 	.word	0x000037a0


	//   ....[37]....
        /*087c*/ 	.word	0x000037b0


	//   ....[38]....
        /*0880*/ 	.word	0x000037c0


	//   ....[39]....
        /*0884*/ 	.word	0x000037d0


	//   ....[40]....
        /*0888*/ 	.word	0x000037f0


	//   ....[41]....
        /*088c*/ 	.word	0x000043d0


	//   ....[42]....
        /*0890*/ 	.word	0x000043f0


	//   ....[43]....
        /*0894*/ 	.word	0x00004500


	//   ....[44]....
        /*0898*/ 	.word	0x00004780


	//   ....[45]....
        /*089c*/ 	.word	0x00004a50


	//   ....[46]....
        /*08a0*/ 	.word	0x00004c60


	//   ....[47]....
        /*08a4*/ 	.word	0x00004dc0


	//   ....[48]....
        /*08a8*/ 	.word	0x00004fc0


	//   ....[49]....
        /*08ac*/ 	.word	0x00005200


	//   ....[50]....
        /*08b0*/ 	.word	0x00005360


	//   ....[51]....
        /*08b4*/ 	.word	0x00005430


	//   ....[52]....
        /*08b8*/ 	.word	0x000054b0


	//   ....[53]....
        /*08bc*/ 	.word	0x00007f50


	//   ....[54]....
        /*08c0*/ 	.word	0x00007f60


	//   ....[55]....
        /*08c4*/ 	.word	0x00007f70


	//   ....[56]....
        /*08c8*/ 	.word	0x00007f80


	//   ....[57]....
        /*08cc*/ 	.word	0x00007f90


	//   ....[58]....
        /*08d0*/ 	.word	0x00007fa0


	//   ....[59]....
        /*08d4*/ 	.word	0x00007fb0


	//   ....[60]....
        /*08d8*/ 	.word	0x00007fd0


	//   ....[61]....
        /*08dc*/ 	.word	0x000096b0


	//   ....[62]....
        /*08e0*/ 	.word	0x000096c0


	//   ....[63]....
        /*08e4*/ 	.word	0x000096d0


	//   ....[64]....
        /*08e8*/ 	.word	0x000096e0


	//   ....[65]....
        /*08ec*/ 	.word	0x000096f0


	//   ....[66]....
        /*08f0*/ 	.word	0x00009700


	//   ....[67]....
        /*08f4*/ 	.word	0x00009710


	//   ....[68]....
        /*08f8*/ 	.word	0x00009720


	//   ....[69]....
        /*08fc*/ 	.word	0x00009aa0


	//   ....[70]....
        /*0900*/ 	.word	0x00009ad0


	//   ....[71]....
        /*0904*/ 	.word	0x00009ae0


	//   ....[72]....
        /*0908*/ 	.word	0x00009b00


	//   ....[73]....
        /*090c*/ 	.word	0x00009eb0


	//   ....[74]....
        /*0910*/ 	.word	0x0000a130


	//   ....[75]....
        /*0914*/ 	.word	0x0000a280


	//   ....[76]....
        /*0918*/ 	.word	0x0000a580


	//   ....[77]....
        /*091c*/ 	.word	0x0000a820


	//   ....[78]....
        /*0920*/ 	.word	0x0000a960


	//   ....[79]....
        /*0924*/ 	.word	0x0000a990


	//   ....[80]....
        /*0928*/ 	.word	0x0000aad0


	//   ....[81]....
        /*092c*/ 	.word	0x0000d490


	//   ....[82]....
        /*0930*/ 	.word	0x0000d4a0


	//   ....[83]....
        /*0934*/ 	.word	0x0000d4b0


	//   ....[84]....
        /*0938*/ 	.word	0x0000d4c0


	//   ....[85]....
        /*093c*/ 	.word	0x0000d4d0


	//   ....[86]....
        /*0940*/ 	.word	0x0000d4e0


	//   ....[87]....
        /*0944*/ 	.word	0x0000d4f0


	//   ....[88]....
        /*0948*/ 	.word	0x0000d520


	//   ....[89]....
        /*094c*/ 	.word	0x0000d930


	//   ....[90]....
        /*0950*/ 	.word	0x0000d950


	//   ....[91]....
        /*0954*/ 	.word	0x0000d970


	//   ....[92]....
        /*0958*/ 	.word	0x0000d990


	//   ....[93]....
        /*095c*/ 	.word	0x0000d9f0


	//   ....[94]....
        /*0960*/ 	.word	0x0000da50


	//   ....[95]....
        /*0964*/ 	.word	0x0000dab0


	//   ....[96]....
        /*0968*/ 	.word	0x0000db10


	//   ....[97]....
        /*096c*/ 	.word	0x0000f2f0


	//   ....[98]....
        /*0970*/ 	.word	0x0000f3d0


	//   ....[99]....
        /*0974*/ 	.word	0x0000f400


	//   ....[100]....
        /*0978*/ 	.word	0x0000f460


	//   ....[101]....
        /*097c*/ 	.word	0x0000f4b0


	//   ....[102]....
        /*0980*/ 	.word	0x0000f4d0


	//   ....[103]....
        /*0984*/ 	.word	0x0000f5f0


	//   ....[104]....
        /*0988*/ 	.word	0x0000fa90


	//   ....[105]....
        /*098c*/ 	.word	0x00012060


	//   ....[106]....
        /*0990*/ 	.word	0x00012070


	//   ....[107]....
        /*0994*/ 	.word	0x00012080


	//   ....[108]....
        /*0998*/ 	.word	0x00012090


	//   ....[109]....
        /*099c*/ 	.word	0x000120c0


	//   ....[110]....
        /*09a0*/ 	.word	0x000120e0


	//   ....[111]....
        /*09a4*/ 	.word	0x00012100


	//   ....[112]....
        /*09a8*/ 	.word	0x00012110


	//   ....[113]....
        /*09ac*/ 	.word	0x00013d80


	//   ....[114]....
        /*09b0*/ 	.word	0x00013dc0


	//   ....[115]....
        /*09b4*/ 	.word	0x00013df0


	//   ....[116]....
        /*09b8*/ 	.word	0x00013e20


	//   ....[117]....
        /*09bc*/ 	.word	0x00013e60


	//   ....[118]....
        /*09c0*/ 	.word	0x00013ea0


	//   ....[119]....
        /*09c4*/ 	.word	0x00013ec0


	//   ....[120]....
        /*09c8*/ 	.word	0x00013ed0


	//   ....[121]....
        /*09cc*/ 	.word	0x00014090


	//   ....[122]....
        /*09d0*/ 	.word	0x000140a0


	//   ....[123]....
        /*09d4*/ 	.word	0x000141a0


	//   ....[124]....
        /*09d8*/ 	.word	0x000141d0


	//   ....[125]....
        /*09dc*/ 	.word	0x000142b0


	//   ....[126]....
        /*09e0*/ 	.word	0x000142e0


	//   ....[127]....
        /*09e4*/ 	.word	0x000143c0


	//   ....[128]....
        /*09e8*/ 	.word	0x000143f0


	//   ....[129]....
        /*09ec*/ 	.word	0x000144d0


	//   ....[130]....
        /*09f0*/ 	.word	0x00014500


	//   ....[131]....
        /*09f4*/ 	.word	0x000145e0


	//   ....[132]....
        /*09f8*/ 	.word	0x00014610


	//   ....[133]....
        /*09fc*/ 	.word	0x000146f0


	//   ....[134]....
        /*0a00*/ 	.word	0x00014720


	//   ....[135]....
        /*0a04*/ 	.word	0x00014800


	//   ....[136]....
        /*0a08*/ 	.word	0x00014820


	//   ....[137]....
        /*0a0c*/ 	.word	0x000150e0


	//   ....[138]....
        /*0a10*/ 	.word	0x000150f0


	//   ....[139]....
        /*0a14*/ 	.word	0x000151c0


	//   ....[140]....
        /*0a18*/ 	.word	0x000151f0


	//   ....[141]....
        /*0a1c*/ 	.word	0x000152c0


	//   ....[142]....
        /*0a20*/ 	.word	0x000152f0


	//   ....[143]....
        /*0a24*/ 	.word	0x000153c0


	//   ....[144]....
        /*0a28*/ 	.word	0x000153f0


	//   ....[145]....
        /*0a2c*/ 	.word	0x000154c0


	//   ....[146]....
        /*0a30*/ 	.word	0x000154f0


	//   ....[147]....
        /*0a34*/ 	.word	0x000155c0


	//   ....[148]....
        /*0a38*/ 	.word	0x000155f0


	//   ....[149]....
        /*0a3c*/ 	.word	0x000156c0


	//   ....[150]....
        /*0a40*/ 	.word	0x000156f0


	//   ....[151]....
        /*0a44*/ 	.word	0x000157c0


	//   ....[152]....
        /*0a48*/ 	.word	0x000157e0


	//----- nvinfo : EIATTR_EXIT_INSTR_OFFSETS
	.align		4
.L_570:
        /*0a4c*/ 	.byte	0x04, 0x1c
        /*0a4e*/ 	.short	(.L_572 - .L_571)


	//   ....[0]....
.L_571:
        /*0a50*/ 	.word	0x00000450


	//   ....[1]....
        /*0a54*/ 	.word	0x00014830


	//   ....[2]....
        /*0a58*/ 	.word	0x00014890


	//   ....[3]....
        /*0a5c*/ 	.word	0x000148f0


	//   ....[4]....
        /*0a60*/ 	.word	0x000157f0


	//   ....[5]....
        /*0a64*/ 	.word	0x00015840


	//   ....[6]....
        /*0a68*/ 	.word	0x000158a0


	//----- nvinfo : EIATTR_CTAIDZ_USED
	.align		4
.L_572:
        /*0a6c*/ 	.byte	0x01, 0x04
	.zero		2


	//----- nvinfo : EIATTR_MAX_THREADS
	.align		4
        /*0a70*/ 	.byte	0x04, 0x05
        /*0a72*/ 	.short	(.L_574 - .L_573)
.L_573:
        /*0a74*/ 	.word	0x00000080
        /*0a78*/ 	.word	0x00000001
        /*0a7c*/ 	.word	0x00000001


	//----- nvinfo : EIATTR_CRS_STACK_SIZE
	.align		4
.L_574:
        /*0a80*/ 	.byte	0x04, 0x1e
        /*0a82*/ 	.short	(.L_576 - .L_575)
.L_575:
        /*0a84*/ 	.word	0x00000000
.L_576:


//--------------------- .nv.info._ZN7cutlass13device_kernelIN5flash19enable_sm80_to_sm89INS1_16FlashAttnFwdSm80INS1_25CollectiveMainloopFwdSm80ILi4ELi1ELb0EN4cute5tupleIJNS5_1CILi128EEENS7_ILi64EEES8_EEELi128ENS_10bfloat16_tEfNS_4arch4Sm80ELb1ELb0ELb1ELb1ELb1ELb1ELb1ELb0EEENS1_21CollectiveEpilogueFwdINS6_IJS8_S8_S9_EEENS6_IJNS7_ILi1EEESH_SH_EEESB_SD_Li128ELb1ELb1ELb0ELb0EEENS1_19SingleTileSchedulerILb1ELb0ELb1ELi128EEEEEEEEEvNT_6ParamsE --------------------------
	.section	.nv.info._ZN7cutlass13device_kernelIN5flash19enable_sm80_to_sm89INS1_16FlashAttnFwdSm80INS1_25CollectiveMainloopFwdSm80ILi4ELi1ELb0EN4cute5tupleIJNS5_1CILi128EEENS7_ILi64EEES8_EEELi128ENS_10bfloat16_tEfNS_4arch4Sm80ELb1ELb0ELb1ELb1ELb1ELb1ELb1ELb0EEENS1_21CollectiveEpilogueFwdINS6_IJS8_S8_S9_EEENS6_IJNS7_ILi1EEESH_SH_EEESB_SD_Li128ELb1ELb1ELb0ELb0EEENS1_19SingleTileSchedulerILb1ELb0ELb1ELi128EEEEEEEEEvNT_6ParamsE,"",@"SHT_CUDA_INFO"
	.sectionflags	@""
	.align	4


	//----- nvinfo : EIATTR_CUDA_API_VERSION
	.align		4
        /*0000*/ 	.byte	0x04, 0x37
        /*0002*/ 	.short	(.L_578 - .L_577)
.L_577:
        /*0004*/ 	.word	0x00000082


	//----- nvinfo : EIATTR_SW2861232_WAR
	.align		4
.L_578:
        /*0008*/ 	.byte	0x01, 0x35
	.zero		2


	//----- nvinfo : EIATTR_PARAM_CBANK
	.align		4
        /*000c*/ 	.byte	0x04, 0x0a
        /*000e*/ 	.short	(.L_580 - .L_579)
	.align		4
.L_579:
        /*0010*/ 	.word	index@(.nv.constant0._ZN7cutlass13device_kernelIN5flash19enable_sm80_to_sm89INS1_16FlashAttnFwdSm80INS1_25CollectiveMainloopFwdSm80ILi4ELi1ELb0EN4cute5tupleIJNS5_1CILi128EEENS7_ILi64EEES8_EEELi128ENS_10bfloat16_tEfNS_4arch4Sm80ELb1ELb0ELb1ELb1ELb1ELb1ELb1ELb0EEENS1_21CollectiveEpilogueFwdINS6_IJS8_S8_S9_EEENS6_IJNS7_ILi1EEESH_SH_EEESB_SD_Li128ELb1ELb1ELb0ELb0EEENS1_19SingleTileSchedulerILb1ELb0ELb1ELi128EEEEEEEEEvNT_6ParamsE)
        /*0014*/ 	.short	0x0160
        /*0016*/ 	.short	0x0418


	//----- nvinfo : EIATTR_CBANK_PARAM_SIZE
	.align		4
.L_580:
        /*0018*/ 	.byte	0x03, 0x19
        /*001a*/ 	.short	0x0418


	//----- nvinfo : EIATTR_KPARAM_INFO
	.align		4
        /*001c*/ 	.byte	0x04, 0x17
        /*001e*/ 	.short	(.L_582 - .L_581)
.L_581:
        /*0020*/ 	.word	0x00000000
        /*0024*/ 	.short	0x0000
        /*0026*/ 	.short	0x0000
        /*0028*/ 	.byte	0x00, 0xf0, 0x61, 0x10


	//----- nvinfo : EIATTR_MAXREG_COUNT
	.align		4
.L_582:
        /*002c*/ 	.byte	0x03, 0x1b
        /*002e*/ 	.short	0x00ff


	//----- nvinfo : EIATTR_NUM_BARRIERS
	.align		4
        /*0030*/ 	.byte	0x02, 0x4c
        /*0032*/ 	.byte	0x02
	.zero		1


	//----- nvinfo : EIATTR_ANNOTATIONS
	.align		4
        /*0034*/ 	.byte	0x04, 0x55
        /*0036*/ 	.short	(.L_584 - .L_583)


	//   ....[0]....
.L_583:
        /* <DEDUP_REMOVED lines=185> */


	//----- nvinfo : EIATTR_MERCURY_ISA_VERSION
	.align		4
.L_584:
        /*0bb8*/ 	.byte	0x03, 0x5f
        /*0bba*/ 	.short	0x0000


	//----- nvinfo : EIATTR_COOP_GROUP_MASK_REGIDS
	.align		4
        /*0bbc*/ 	.byte	0x04, 0x29
        /*0bbe*/ 	.short	(.L_586 - .L_585)


	//   ....[0]....
.L_585:
        /*0bc0*/ 	.word	0xffffffff


	//   ....[1]....
        /*0bc4*/ 	.word	0xffffffff


	//   ....[2]....
        /*0bc8*/ 	.word	0xffffffff


	//   ....[3]....
        /*0bcc*/ 	.word	0xffffffff


	//   ....[4]....
        /*0bd0*/ 	.word	0xffffffff


	//   ....[5]....
        /*0bd4*/ 	.word	0xffffffff


	//   ....[6]....
        /*0bd8*/ 	.word	0xffffffff


	//   ....[7]....
        /*0bdc*/ 	.word	0xffffffff


	//   ....[8]....
        /*0be0*/ 	.word	0xffffffff


	//   ....[9]....
        /*0be4*/ 	.word	0xffffffff


	//   ....[10]....
        /*0be8*/ 	.word	0xffffffff


	//   ....[11]....
        /*0bec*/ 	.word	0xffffffff


	//   ....[12]....
        /*0bf0*/ 	.word	0xffffffff


	//   ....[13]....
        /*0bf4*/ 	.word	0xffffffff


	//   ....[14]....
        /*0bf8*/ 	.word	0xffffffff


	//   ....[15]....
        /*0bfc*/ 	.word	0xffffffff


	//   ....[16]....
        /*0c00*/ 	.word	0xffffffff


	//   ....[17]....
        /*0c04*/ 	.word	0xffffffff


	//   ....[18]....
        /*0c08*/ 	.word	0xffffffff


	//   ....[19]....
        /*0c0c*/ 	.word	0xffffffff


	//   ....[20]....
        /*0c10*/ 	.word	0xffffffff


	//   ....[21]....
        /*0c14*/ 	.word	0xffffffff


	//   ....[22]....
        /*0c18*/ 	.word	0xffffffff


	//   ....[23]....
        /*0c1c*/ 	.word	0xffffffff


	//   ....[24]....
        /*0c20*/ 	.word	0xffffffff


	//   ....[25]....
        /*0c24*/ 	.word	0xffffffff


	//   ....[26]....
        /*0c28*/ 	.word	0xffffffff


	//   ....[27]....
        /*0c2c*/ 	.word	0xffffffff


	//   ....[28]....
        /*0c30*/ 	.word	0xffffffff


	//   ....[29]....
        /*0c34*/ 	.word	0xffffffff


	//   ....[30]....
        /*0c38*/ 	.word	0xffffffff


	//   ....[31]....
        /*0c3c*/ 	.word	0xffffffff


	//   ....[32]....
        /*0c40*/ 	.word	0xffffffff


	//   ....[33]....
        /*0c44*/ 	.word	0xffffffff


	//   ....[34]....
        /*0c48*/ 	.word	0xffffffff


	//   ....[35]....
        /*0c4c*/ 	.word	0xffffffff


	//   ....[36]....
        /*0c50*/ 	.word	0xffffffff


	//   ....[37]....
        /*0c54*/ 	.word	0xffffffff


	//   ....[38]....
        /*0c58*/ 	.word	0xffffffff


	//   ....[39]....
        /*0c5c*/ 	.word	0xffffffff


	//   ....[40]....
        /*0c60*/ 	.word	0xffffffff


	//   ....[41]....
        /*0c64*/ 	.word	0xffffffff


	//   ....[42]....
        /*0c68*/ 	.word	0xffffffff


	//   ....[43]....
        /*0c6c*/ 	.word	0xffffffff


	//   ....[44]....
        /*0c70*/ 	.word	0xffffffff


	//   ....[45]....
        /*0c74*/ 	.word	0xffffffff


	//   ....[46]....
        /*0c78*/ 	.word	0xffffffff


	//   ....[47]....
        /*0c7c*/ 	.word	0xffffffff


	//   ....[48]....
        /*0c80*/ 	.word	0xffffffff


	//   ....[49]....
        /*0c84*/ 	.word	0xffffffff


	//   ....[50]....
        /*0c88*/ 	.word	0xffffffff


	//   ....[51]....
        /*0c8c*/ 	.word	0xffffffff


	//   ....[52]....
        /*0c90*/ 	.word	0xffffffff


	//   ....[53]....
        /*0c94*/ 	.word	0xffffffff


	//   ....[54]....
        /*0c98*/ 	.word	0xffffffff


	//   ....[55]....
        /*0c9c*/ 	.word	0xffffffff


	//   ....[56]....
        /*0ca0*/ 	.word	0xffffffff


	//   ....[57]....
        /*0ca4*/ 	.word	0xffffffff


	//   ....[58]....
        /*0ca8*/ 	.word	0xffffffff


	//   ....[59]....
        /*0cac*/ 	.word	0xffffffff


	//   ....[60]....
        /*0cb0*/ 	.word	0xffffffff


	//   ....[61]....
        /*0cb4*/ 	.word	0xffffffff


	//   ....[62]....
        /*0cb8*/ 	.word	0xffffffff


	//   ....[63]....
        /*0cbc*/ 	.word	0xffffffff


	//   ....[64]....
        /*0cc0*/ 	.word	0xffffffff


	//   ....[65]....
        /*0cc4*/ 	.word	0xffffffff


	//   ....[66]....
        /*0cc8*/ 	.word	0xffffffff


	//   ....[67]....
        /*0ccc*/ 	.word	0xffffffff


	//   ....[68]....
        /*0cd0*/ 	.word	0xffffffff


	//   ....[69]....
        /*0cd4*/ 	.word	0xffffffff


	//   ....[70]....
        /*0cd8*/ 	.word	0xffffffff


	//   ....[71]....
        /*0cdc*/ 	.word	0xffffffff


	//   ....[72]....
        /*0ce0*/ 	.word	0xffffffff


	//   ....[73]....
        /*0ce4*/ 	.word	0xffffffff


	//   ....[74]....
        /*0ce8*/ 	.word	0xffffffff


	//   ....[75]....
        /*0cec*/ 	.word	0xffffffff


	//   ....[76]....
        /*0cf0*/ 	.word	0xffffffff


	//   ....[77]....
        /*0cf4*/ 	.word	0xffffffff


	//   ....[78]....
        /*0cf8*/ 	.word	0xffffffff


	//   ....[79]....
        /*0cfc*/ 	.word	0xffffffff


	//   ....[80]....
        /*0d00*/ 	.word	0xffffffff


	//   ....[81]....
        /*0d04*/ 	.word	0xffffffff


	//   ....[82]....
        /*0d08*/ 	.word	0xffffffff


	//   ....[83]....
        /*0d0c*/ 	.word	0xffffffff


	//   ....[84]....
        /*0d10*/ 	.word	0xffffffff


	//   ....[85]....
        /*0d14*/ 	.word	0xffffffff


	//   ....[86]....
        /*0d18*/ 	.word	0xffffffff


	//   ....[87]....
        /*0d1c*/ 	.word	0xffffffff


	//   ....[88]....
        /*0d20*/ 	.word	0xffffffff


	//   ....[89]....
        /*0d24*/ 	.word	0xffffffff


	//   ....[90]....
        /*0d28*/ 	.word	0xffffffff


	//   ....[91]....
        /*0d2c*/ 	.word	0xffffffff


	//   ....[92]....
        /*0d30*/ 	.word	0xffffffff


	//   ....[93]....
        /*0d34*/ 	.word	0xffffffff


	//   ....[94]....
        /*0d38*/ 	.word	0xffffffff


	//   ....[95]....
        /*0d3c*/ 	.word	0xffffffff


	//   ....[96]....
        /*0d40*/ 	.word	0xffffffff


	//   ....[97]....
        /*0d44*/ 	.word	0xffffffff


	//   ....[98]....
        /*0d48*/ 	.word	0xffffffff


	//   ....[99]....
        /*0d4c*/ 	.word	0xffffffff


	//   ....[100]....
        /*0d50*/ 	.word	0xffffffff


	//   ....[101]....
        /*0d54*/ 	.word	0xffffffff


	//   ....[102]....
        /*0d58*/ 	.word	0xffffffff


	//   ....[103]....
        /*0d5c*/ 	.word	0xffffffff


	//   ....[104]....
        /*0d60*/ 	.word	0xffffffff


	//   ....[105]....
        /*0d64*/ 	.word	0xffffffff


	//   ....[106]....
        /*0d68*/ 	.word	0xffffffff


	//   ....[107]....
        /*0d6c*/ 	.word	0xffffffff


	//   ....[108]....
        /*0d70*/ 	.word	0xffffffff


	//   ....[109]....
        /*0d74*/ 	.word	0xffffffff


	//   ....[110]....
        /*0d78*/ 	.word	0xffffffff


	//   ....[111]....
        /*0d7c*/ 	.word	0xffffffff


	//   ....[112]....
        /*0d80*/ 	.word	0xffffffff


	//   ....[113]....
        /*0d84*/ 	.word	0xffffffff


	//   ....[114]....
        /*0d88*/ 	.word	0xffffffff


	//   ....[115]....
        /*0d8c*/ 	.word	0xffffffff


	//   ....[116]....
        /*0d90*/ 	.word	0xffffffff


	//   ....[117]....
        /*0d94*/ 	.word	0xffffffff


	//   ....[118]....
        /*0d98*/ 	.word	0xffffffff


	//   ....[119]....
        /*0d9c*/ 	.word	0xffffffff


	//   ....[120]....
        /*0da0*/ 	.word	0xffffffff


	//   ....[121]....
        /*0da4*/ 	.word	0xffffffff


	//   ....[122]....
        /*0da8*/ 	.word	0xffffffff


	//   ....[123]....
        /*0dac*/ 	.word	0xffffffff


	//   ....[124]....
        /*0db0*/ 	.word	0xffffffff


	//   ....[125]....
        /*0db4*/ 	.word	0xffffffff


	//   ....[126]....
        /*0db8*/ 	.word	0xffffffff


	//   ....[127]....
        /*0dbc*/ 	.word	0xffffffff


	//   ....[128]....
        /*0dc0*/ 	.word	0xffffffff


	//   ....[129]....
        /*0dc4*/ 	.word	0xffffffff


	//   ....[130]....
        /*0dc8*/ 	.word	0xffffffff


	//   ....[131]....
        /*0dcc*/ 	.word	0xffffffff


	//   ....[132]....
        /*0dd0*/ 	.word	0xffffffff


	//   ....[133]....
        /*0dd4*/ 	.word	0xffffffff


	//   ....[134]....
        /*0dd8*/ 	.word	0xffffffff


	//   ....[135]....
        /*0ddc*/ 	.word	0xffffffff


	//   ....[136]....
        /*0de0*/ 	.word	0xffffffff


	//   ....[137]....
        /*0de4*/ 	.word	0xffffffff


	//   ....[138]....
        /*0de8*/ 	.word	0xffffffff


	//   ....[139]....
        /*0dec*/ 	.word	0xffffffff


	//   ....[140]....
        /*0df0*/ 	.word	0xffffffff


	//   ....[141]....
        /*0df4*/ 	.word	0xffffffff


	//   ....[142]....
        /*0df8*/ 	.word	0xffffffff


	//   ....[143]....
        /*0dfc*/ 	.word	0xffffffff


	//   ....[144]....
        /*0e00*/ 	.word	0xffffffff


	//   ....[145]....
        /*0e04*/ 	.word	0xffffffff


	//   ....[146]....
        /*0e08*/ 	.word	0xffffffff


	//   ....[147]....
        /*0e0c*/ 	.word	0xffffffff


	//   ....[148]....
        /*0e10*/ 	.word	0xffffffff


	//   ....[149]....
        /*0e14*/ 	.word	0xffffffff


	//   ....[150]....
        /*0e18*/ 	.word	0xffffffff


	//   ....[151]....
        /*0e1c*/ 	.word	0xffffffff


	//   ....[152]....
        /*0e20*/ 	.word	0xffffffff


	//   ....[153]....
        /*0e24*/ 	.word	0xffffffff


	//   ....[154]....
        /*0e28*/ 	.word	0xffffffff


	//   ....[155]....
        /*0e2c*/ 	.word	0xffffffff


	//   ....[156]....
        /*0e30*/ 	.word	0xffffffff


	//   ....[157]....
        /*0e34*/ 	.word	0xffffffff


	//   ....[158]....
        /*0e38*/ 	.word	0xffffffff


	//   ....[159]....
        /*0e3c*/ 	.word	0xffffffff


	//   ....[160]....
        /*0e40*/ 	.word	0xffffffff


	//   ....[161]....
        /*0e44*/ 	.word	0xffffffff


	//   ....[162]....
        /*0e48*/ 	.word	0xffffffff


	//   ....[163]....
        /*0e4c*/ 	.word	0xffffffff


	//   ....[164]....
        /*0e50*/ 	.word	0xffffffff


	//   ....[165]....
        /*0e54*/ 	.word	0xffffffff


	//   ....[166]....
        /*0e58*/ 	.word	0xffffffff


	//   ....[167]....
        /*0e5c*/ 	.word	0xffffffff


	//   ....[168]....
        /*0e60*/ 	.word	0xffffffff


	//   ....[169]....
        /*0e64*/ 	.word	0xffffffff


	//   ....[170]....
        /*0e68*/ 	.word	0xffffffff


	//   ....[171]....
        /*0e6c*/ 	.word	0xffffffff


	//   ....[172]....
        /*0e70*/ 	.word	0xffffffff


	//   ....[173]....
        /*0e74*/ 	.word	0xffffffff


	//   ....[174]....
        /*0e78*/ 	.word	0xffffffff


	//   ....[175]....
        /*0e7c*/ 	.word	0xffffffff


	//   ....[176]....
        /*0e80*/ 	.word	0xffffffff


	//   ....[177]....
        /*0e84*/ 	.word	0xffffffff


	//   ....[178]....
        /*0e88*/ 	.word	0xffffffff


	//   ....[179]....
        /*0e8c*/ 	.word	0xffffffff


	//   ....[180]....
        /*0e90*/ 	.word	0xffffffff


	//   ....[181]....
        /*0e94*/ 	.word	0xffffffff


	//   ....[182]....
        /*0e98*/ 	.word	0xffffffff


	//   ....[183]....
        /*0e9c*/ 	.word	0xffffffff


	//   ....[184]....
        /*0ea0*/ 	.word	0xffffffff


	//   ....[185]....
        /*0ea4*/ 	.word	0xffffffff


	//   ....[186]....
        /*0ea8*/ 	.word	0xffffffff


	//   ....[187]....
        /*0eac*/ 	.word	0xffffffff


	//   ....[188]....
        /*0eb0*/ 	.word	0xffffffff


	//   ....[189]....
        /*0eb4*/ 	.word	0xffffffff


	//   ....[190]....
        /*0eb8*/ 	.word	0xffffffff


	//   ....[191]....
        /*0ebc*/ 	.word	0xffffffff


	//   ....[192]....
        /*0ec0*/ 	.word	0xffffffff


	//   ....[193]....
        /*0ec4*/ 	.word	0xffffffff


	//   ....[194]....
        /*0ec8*/ 	.word	0xffffffff


	//   ....[195]....
        /*0ecc*/ 	.word	0xffffffff


	//   ....[196]....
        /*0ed0*/ 	.word	0xffffffff


	//   ....[197]....
        /*0ed4*/ 	.word	0xffffffff


	//   ....[198]....
        /*0ed8*/ 	.word	0xffffffff


	//   ....[199]....
        /*0edc*/ 	.word	0xffffffff


	//   ....[200]....
        /*0ee0*/ 	.word	0xffffffff


	//   ....[201]....
        /*0ee4*/ 	.word	0xffffffff


	//   ....[202]....
        /*0ee8*/ 	.word	0xffffffff


	//   ....[203]....
        /*0eec*/ 	.word	0xffffffff


	//   ....[204]....
        /*0ef0*/ 	.word	0xffffffff


	//   ....[205]....
        /*0ef4*/ 	.word	0xffffffff


	//   ....[206]....
        /*0ef8*/ 	.word	0xffffffff


	//   ....[207]....
        /*0efc*/ 	.word	0xffffffff


	//   ....[208]....
        /*0f00*/ 	.word	0xffffffff


	//   ....[209]....
        /*0f04*/ 	.word	0xffffffff


	//   ....[210]....
        /*0f08*/ 	.word	0xffffffff


	//   ....[211]....
        /*0f0c*/ 	.word	0xffffffff


	//   ....[212]....
        /*0f10*/ 	.word	0xffffffff


	//   ....[213]....
        /*0f14*/ 	.word	0xffffffff


	//   ....[214]....
        /*0f18*/ 	.word	0xffffffff


	//   ....[215]....
        /*0f1c*/ 	.word	0xffffffff


	//   ....[216]....
        /*0f20*/ 	.word	0xffffffff


	//   ....[217]....
        /*0f24*/ 	.word	0xffffffff


	//   ....[218]....
        /*0f28*/ 	.word	0xffffffff


	//   ....[219]....
        /*0f2c*/ 	.word	0xffffffff


	//   ....[220]....
        /*0f30*/ 	.word	0xffffffff


	//   ....[221]....
        /*0f34*/ 	.word	0xffffffff


	//   ....[222]....
        /*0f38*/ 	.word	0xffffffff


	//   ....[223]....
        /*0f3c*/ 	.word	0xffffffff


	//   ....[224]....
        /*0f40*/ 	.word	0xffffffff


	//   ....[225]....
        /*0f44*/ 	.word	0xffffffff


	//   ....[226]....
        /*0f48*/ 	.word	0xffffffff


	//   ....[227]....
        /*0f4c*/ 	.word	0xffffffff


	//   ....[228]....
        /*0f50*/ 	.word	0xffffffff


	//   ....[229]....
        /*0f54*/ 	.word	0xffffffff


	//   ....[230]....
        /*0f58*/ 	.word	0xffffffff


	//   ....[231]....
        /*0f5c*/ 	.word	0xffffffff


	//   ....[232]....
        /*0f60*/ 	.word	0xffffffff


	//   ....[233]....
        /*0f64*/ 	.word	0xffffffff


	//   ....[234]....
        /*0f68*/ 	.word	0xffffffff


	//   ....[235]....
        /*0f6c*/ 	.word	0xffffffff


	//   ....[236]....
        /*0f70*/ 	.word	0xffffffff


	//   ....[237]....
        /*0f74*/ 	.word	0xffffffff


	//   ....[238]....
        /*0f78*/ 	.word	0xffffffff


	//   ....[239]....
        /*0f7c*/ 	.word	0xffffffff


	//   ....[240]....
        /*0f80*/ 	.word	0xffffffff


	//   ....[241]....
        /*0f84*/ 	.word	0xffffffff


	//   ....[242]....
        /*0f88*/ 	.word	0xffffffff


	//   ....[243]....
        /*0f8c*/ 	.word	0xffffffff


	//   ....[244]....
        /*0f90*/ 	.word	0xffffffff


	//   ....[245]....
        /*0f94*/ 	.word	0xffffffff


	//   ....[246]....
        /*0f98*/ 	.word	0xffffffff


	//   ....[247]....
        /*0f9c*/ 	.word	0xffffffff


	//   ....[248]....
        /*0fa0*/ 	.word	0xffffffff


	//   ....[249]....
        /*0fa4*/ 	.word	0xffffffff


	//   ....[250]....
        /*0fa8*/ 	.word	0xffffffff


	//   ....[251]....
        /*0fac*/ 	.word	0xffffffff


	//   ....[252]....
        /*0fb0*/ 	.word	0xffffffff


	//   ....[253]....
        /*0fb4*/ 	.word	0xffffffff


	//   ....[254]....
        /*0fb8*/ 	.word	0xffffffff


	//   ....[255]....
        /*0fbc*/ 	.word	0xffffffff


	//   ....[0]....
        /*0fc0*/ 	.word	0xffffffff


	//   ....[1]....
        /*0fc4*/ 	.word	0xffffffff


	//   ....[2]....
        /*0fc8*/ 	.word	0xffffffff


	//   ....[3]....
        /*0fcc*/ 	.word	0xffffffff


	//   ....[4]....
        /*0fd0*/ 	.word	0xffffffff


	//   ....[5]....
        /*0fd4*/ 	.word	0xffffffff


	//   ....[6]....
        /*0fd8*/ 	.word	0xffffffff


	//   ....[7]....
        /*0fdc*/ 	.word	0xffffffff


	//   ....[8]....
        /*0fe0*/ 	.word	0xffffffff


	//   ....[9]....
        /*0fe4*/ 	.word	0xffffffff


	//   ....[10]....
        /*0fe8*/ 	.word	0xffffffff


	//   ....[11]....
        /*0fec*/ 	.word	0xffffffff


	//   ....[12]....
        /*0ff0*/ 	.word	0xffffffff


	//   ....[13]....
        /*0ff4*/ 	.word	0xffffffff


	//   ....[14]....
        /*0ff8*/ 	.word	0xffffffff


	//   ....[15]....
        /*0ffc*/ 	.word	0xffffffff


	//   ....[16]....
        /*1000*/ 	.word	0xffffffff


	//   ....[17]....
        /*1004*/ 	.word	0xffffffff


	//   ....[18]....
        /*1008*/ 	.word	0xffffffff


	//   ....[19]....
        /*100c*/ 	.word	0xffffffff


	//   ....[20]....
        /*1010*/ 	.word	0xffffffff


	//   ....[21]....
        /*1014*/ 	.word	0xffffffff


	//   ....[22]....
        /*1018*/ 	.word	0xffffffff


	//   ....[23]....
        /*101c*/ 	.word	0xffffffff


	//   ....[24]....
        /*1020*/ 	.word	0xffffffff


	//   ....[25]....
        /*1024*/ 	.word	0xffffffff


	//   ....[26]....
        /*1028*/ 	.word	0xffffffff


	//   ....[27]....
        /*102c*/ 	.word	0xffffffff


	//   ....[28]....
        /*1030*/ 	.word	0xffffffff


	//   ....[29]....
        /*1034*/ 	.word	0xffffffff


	//   ....[30]....
        /*1038*/ 	.word	0xffffffff


	//   ....[31]....
        /*103c*/ 	.word	0xffffffff


	//   ....[32]....
        /*1040*/ 	.word	0xffffffff


	//   ....[33]....
        /*1044*/ 	.word	0xffffffff


	//   ....[34]....
        /*1048*/ 	.word	0xffffffff


	//   ....[35]....
        /*104c*/ 	.word	0xffffffff


	//   ....[36]....
        /*1050*/ 	.word	0xffffffff


	//   ....[37]....
        /*1054*/ 	.word	0xffffffff


	//   ....[38]....
        /*1058*/ 	.word	0xffffffff


	//   ....[39]....
        /*105c*/ 	.word	0xffffffff


	//   ....[40]....
        /*1060*/ 	.word	0xffffffff


	//   ....[41]....
        /*1064*/ 	.word	0xffffffff


	//   ....[42]....
        /*1068*/ 	.word	0xffffffff


	//   ....[43]....
        /*106c*/ 	.word	0xffffffff


	//   ....[44]....
        /*1070*/ 	.word	0xffffffff


	//   ....[45]....
        /*1074*/ 	.word	0xffffffff


	//   ....[46]....
        /*1078*/ 	.word	0xffffffff


	//   ....[47]....
        /*107c*/ 	.word	0xffffffff


	//   ....[48]....
        /*1080*/ 	.word	0xffffffff


	//   ....[49]....
        /*1084*/ 	.word	0xffffffff


	//   ....[50]....
        /*1088*/ 	.word	0xffffffff


	//   ....[51]....
        /*108c*/ 	.word	0xffffffff


	//   ....[52]....
        /*1090*/ 	.word	0xffffffff


	//   ....[53]....
        /*1094*/ 	.word	0xffffffff


	//   ....[54]....
        /*1098*/ 	.word	0xffffffff


	//   ....[55]....
        /*109c*/ 	.word	0xffffffff


	//   ....[56]....
        /*10a0*/ 	.word	0xffffffff


	//   ....[57]....
        /*10a4*/ 	.word	0xffffffff


	//   ....[58]....
        /*10a8*/ 	.word	0xffffffff


	//   ....[59]....
        /*10ac*/ 	.word	0xffffffff


	//   ....[60]....
        /*10b0*/ 	.word	0xffffffff


	//   ....[61]....
        /*10b4*/ 	.word	0xffffffff


	//   ....[62]....
        /*10b8*/ 	.word	0xffffffff


	//   ....[63]....
        /*10bc*/ 	.word	0xffffffff


	//   ....[64]....
        /*10c0*/ 	.word	0xffffffff


	//   ....[65]....
        /*10c4*/ 	.word	0xffffffff


	//   ....[66]....
        /*10c8*/ 	.word	0xffffffff


	//   ....[67]....
        /*10cc*/ 	.word	0xffffffff


	//   ....[68]....
        /*10d0*/ 	.word	0xffffffff


	//   ....[69]....
        /*10d4*/ 	.word	0xffffffff


	//   ....[70]....
        /*10d8*/ 	.word	0xffffffff


	//   ....[71]....
        /*10dc*/ 	.word	0xffffffff


	//   ....[72]....
        /*10e0*/ 	.word	0xffffffff


	//   ....[73]....
        /*10e4*/ 	.word	0xffffffff


	//   ....[74]....
        /*10e8*/ 	.word	0xffffffff


	//   ....[75]....
        /*10ec*/ 	.word	0xffffffff


	//   ....[76]....
        /*10f0*/ 	.word	0xffffffff


	//   ....[77]....
        /*10f4*/ 	.word	0xffffffff


	//   ....[78]....
        /*10f8*/ 	.word	0xffffffff


	//   ....[79]....
        /*10fc*/ 	.word	0xffffffff


	//   ....[80]....
        /*1100*/ 	.word	0xffffffff


	//   ....[81]....
        /*1104*/ 	.word	0xffffffff


	//   ....[82]....
        /*1108*/ 	.word	0xffffffff


	//   ....[83]....
        /*110c*/ 	.word	0xffffffff


	//   ....[84]....
        /*1110*/ 	.word	0xffffffff


	//   ....[85]....
        /*1114*/ 	.word	0xffffffff


	//   ....[86]....
        /*1118*/ 	.word	0xffffffff


	//   ....[87]....
        /*111c*/ 	.word	0xffffffff


	//   ....[88]....
        /*1120*/ 	.word	0xffffffff


	//   ....[89]....
        /*1124*/ 	.word	0xffffffff


	//   ....[90]....
        /*1128*/ 	.word	0xffffffff


	//   ....[91]....
        /*112c*/ 	.word	0xffffffff


	//   ....[92]....
        /*1130*/ 	.word	0xffffffff


	//   ....[93]....
        /*1134*/ 	.word	0xffffffff


	//   ....[94]....
        /*1138*/ 	.word	0xffffffff


	//   ....[95]....
        /*113c*/ 	.word	0xffffffff


	//   ....[96]....
        /*1140*/ 	.word	0xffffffff


	//   ....[97]....
        /*1144*/ 	.word	0xffffffff


	//   ....[98]....
        /*1148*/ 	.word	0xffffffff


	//   ....[99]....
        /*114c*/ 	.word	0xffffffff


	//   ....[100]....
        /*1150*/ 	.word	0xffffffff


	//   ....[101]....
        /*1154*/ 	.word	0xffffffff


	//   ....[102]....
        /*1158*/ 	.word	0xffffffff


	//   ....[103]....
        /*115c*/ 	.word	0xffffffff


	//   ....[104]....
        /*1160*/ 	.word	0xffffffff


	//   ....[105]....
        /*1164*/ 	.word	0xffffffff


	//   ....[106]....
        /*1168*/ 	.word	0xffffffff


	//   ....[107]....
        /*116c*/ 	.word	0xffffffff


	//   ....[108]....
        /*1170*/ 	.word	0xffffffff


	//   ....[109]....
        /*1174*/ 	.word	0xffffffff


	//   ....[110]....
        /*1178*/ 	.word	0xffffffff


	//   ....[111]....
        /*117c*/ 	.word	0xffffffff


	//   ....[112]....
        /*1180*/ 	.word	0xffffffff


	//   ....[113]....
        /*1184*/ 	.word	0xffffffff


	//   ....[114]....
        /*1188*/ 	.word	0xffffffff


	//   ....[115]....
        /*118c*/ 	.word	0xffffffff


	//   ....[116]....
        /*1190*/ 	.word	0xffffffff


	//   ....[117]....
        /*1194*/ 	.word	0xffffffff


	//   ....[118]....
        /*1198*/ 	.word	0xffffffff


	//   ....[119]....
        /*119c*/ 	.word	0xffffffff


	//   ....[120]....
        /*11a0*/ 	.word	0xffffffff


	//   ....[121]....
        /*11a4*/ 	.word	0xffffffff


	//   ....[122]....
        /*11a8*/ 	.word	0xffffffff


	//   ....[123]....
        /*11ac*/ 	.word	0xffffffff


	//   ....[124]....
        /*11b0*/ 	.word	0xffffffff


	//   ....[125]....
        /*11b4*/ 	.word	0xffffffff


	//   ....[126]....
        /*11b8*/ 	.word	0xffffffff


	//   ....[127]....
        /*11bc*/ 	.word	0xffffffff


	//   ....[128]....
        /*11c0*/ 	.word	0xffffffff


	//   ....[129]....
        /*11c4*/ 	.word	0xffffffff


	//   ....[130]....
        /*11c8*/ 	.word	0xffffffff


	//   ....[131]....
        /*11cc*/ 	.word	0xffffffff


	//   ....[132]....
        /*11d0*/ 	.word	0xffffffff


	//   ....[133]....
        /*11d4*/ 	.word	0xffffffff


	//   ....[134]....
        /*11d8*/ 	.word	0xffffffff


	//   ....[135]....
        /*11dc*/ 	.word	0xffffffff


	//   ....[136]....
        /*11e0*/ 	.word	0xffffffff


	//   ....[137]....
        /*11e4*/ 	.word	0xffffffff


	//   ....[138]....
        /*11e8*/ 	.word	0xffffffff


	//   ....[139]....
        /*11ec*/ 	.word	0xffffffff


	//   ....[140]....
        /*11f0*/ 	.word	0xffffffff


	//   ....[141]....
        /*11f4*/ 	.word	0xffffffff


	//   ....[142]....
        /*11f8*/ 	.word	0xffffffff


	//   ....[143]....
        /*11fc*/ 	.word	0xffffffff


	//   ....[144]....
        /*1200*/ 	.word	0xffffffff


	//   ....[145]....
        /*1204*/ 	.word	0xffffffff


	//   ....[146]....
        /*1208*/ 	.word	0xffffffff


	//   ....[147]....
        /*120c*/ 	.word	0xffffffff


	//   ....[148]....
        /*1210*/ 	.word	0xffffffff


	//   ....[149]....
        /*1214*/ 	.word	0xffffffff


	//   ....[150]....
        /*1218*/ 	.word	0xffffffff


	//   ....[151]....
        /*121c*/ 	.word	0xffffffff


	//   ....[152]....
        /*1220*/ 	.word	0xffffffff


	//   ....[153]....
        /*1224*/ 	.word	0xffffffff


	//   ....[154]....
        /*1228*/ 	.word	0xffffffff


	//   ....[155]....
        /*122c*/ 	.word	0xffffffff


	//   ....[156]....
        /*1230*/ 	.word	0xffffffff


	//   ....[157]....
        /*1234*/ 	.word	0xffffffff


	//   ....[158]....
        /*1238*/ 	.word	0xffffffff


	//   ....[159]....
        /*123c*/ 	.word	0xffffffff


	//   ....[160]....
        /*1240*/ 	.word	0xffffffff


	//   ....[161]....
        /*1244*/ 	.word	0xffffffff


	//   ....[162]....
        /*1248*/ 	.word	0xffffffff


	//----- nvinfo : EIATTR_COOP_GROUP_INSTR_OFFSETS
	.align		4
.L_586:
        /*124c*/ 	.byte	0x04, 0x28
        /*124e*/ 	.short	(.L_588 - .L_587)


	//   ....[0]....
.L_587:
        /*1250*/ 	.word	0x00000090


	//   ....[1]....
        /*1254*/ 	.word	0x00002550


	//   ....[2]....
        /*1258*/ 	.word	0x000025a0


	//   ....[3]....
        /*125c*/ 	.word	0x00002d70


	//   ....[4]....
        /*1260*/ 	.word	0x00002d90


	//   ....[5]....
        /*1264*/ 	.word	0x000034e0


	//   ....[6]....
        /*1268*/ 	.word	0x00003500


	//   ....[7]....
        /*126c*/ 	.word	0x00003c50


	//   ....[8]....
        /*1270*/ 	.word	0x00003c60


	//   ....[9]....
        /*1274*/ 	.word	0x000044b0


	//   ....[10]....
        /*1278*/ 	.word	0x00004500


	//   ....[11]....
        /*127c*/ 	.word	0x00005270


	//   ....[12]....
        /*1280*/ 	.word	0x000052a0


	//   ....[13]....
        /*1284*/ 	.word	0x00005a20


	//   ....[14]....
        /*1288*/ 	.word	0x00005a50


	//   ....[15]....
        /*128c*/ 	.word	0x000061d0


	//   ....[16]....
        /*1290*/ 	.word	0x000061f0


	//   ....[17]....
        /*1294*/ 	.word	0x00006990


	//   ....[18]....
        /*1298*/ 	.word	0x000069c0


	//   ....[19]....
        /*129c*/ 	.word	0x00006ad0


	//   ....[20]....
        /*12a0*/ 	.word	0x00006b00


	//   ....[21]....
        /*12a4*/ 	.word	0x00006bd0


	//   ....[22]....
        /*12a8*/ 	.word	0x00006c00


	//   ....[23]....
        /*12ac*/ 	.word	0x00006cd0


	//   ....[24]....
        /*12b0*/ 	.word	0x00006cf0


	//   ....[25]....
        /*12b4*/ 	.word	0x00007280


	//   ....[26]....
        /*12b8*/ 	.word	0x000072a0


	//   ....[27]....
        /*12bc*/ 	.word	0x00007370


	//   ....[28]....
        /*12c0*/ 	.word	0x000073a0


	//   ....[29]....
        /*12c4*/ 	.word	0x00007470


	//   ....[30]....
        /*12c8*/ 	.word	0x000074a0


	//   ....[31]....
        /*12cc*/ 	.word	0x00007570


	//   ....[32]....
        /*12d0*/ 	.word	0x000075a0


	//   ....[33]....
        /*12d4*/ 	.word	0x00008580


	//   ....[34]....
        /*12d8*/ 	.word	0x000085a0


	//   ....[35]....
        /*12dc*/ 	.word	0x000086f0


	//   ....[36]....
        /*12e0*/ 	.word	0x00008700


	//   ....[37]....
        /*12e4*/ 	.word	0x00008830


	//   ....[38]....
        /*12e8*/ 	.word	0x00008850


	//   ....[39]....
        /*12ec*/ 	.word	0x00008980


	//   ....[40]....
        /*12f0*/ 	.word	0x00008990


	//   ....[41]....
        /*12f4*/ 	.word	0x00008ac0


	//   ....[42]....
        /*12f8*/ 	.word	0x00008ae0


	//   ....[43]....
        /*12fc*/ 	.word	0x00008c10


	//   ....[44]....
        /*1300*/ 	.word	0x00008c20


	//   ....[45]....
        /*1304*/ 	.word	0x00008d50


	//   ....[46]....
        /*1308*/ 	.word	0x00008d70


	//   ....[47]....
        /*130c*/ 	.word	0x00008ea0


	//   ....[48]....
        /*1310*/ 	.word	0x00008eb0


	//   ....[49]....
        /*1314*/ 	.word	0x00009760


	//   ....[50]....
        /*1318*/ 	.word	0x00009790


	//   ....[51]....
        /*131c*/ 	.word	0x000097c0


	//   ....[52]....
        /*1320*/ 	.word	0x000097e0


	//   ....[53]....
        /*1324*/ 	.word	0x00009810


	//   ....[54]....
        /*1328*/ 	.word	0x00009830


	//   ....[55]....
        /*132c*/ 	.word	0x00009860


	//   ....[56]....
        /*1330*/ 	.word	0x00009870


	//   ....[57]....
        /*1334*/ 	.word	0x00009dd0


	//   ....[58]....
        /*1338*/ 	.word	0x00009e00


	//   ....[59]....
        /*133c*/ 	.word	0x00009e30


	//   ....[60]....
        /*1340*/ 	.word	0x00009ee0


	//   ....[61]....
        /*1344*/ 	.word	0x00009ef0


	//   ....[62]....
        /*1348*/ 	.word	0x00009f00


	//   ....[63]....
        /*134c*/ 	.word	0x0000a0b0


	//   ....[64]....
        /*1350*/ 	.word	0x0000a0e0


	//   ....[65]....
        /*1354*/ 	.word	0x0000aec0


	//   ....[66]....
        /*1358*/ 	.word	0x0000af30


	//   ....[67]....
        /*135c*/ 	.word	0x0000af40


	//   ....[68]....
        /*1360*/ 	.word	0x0000af50


	//   ....[69]....
        /*1364*/ 	.word	0x0000af60


	//   ....[70]....
        /*1368*/ 	.word	0x0000af70


	//   ....[71]....
        /*136c*/ 	.word	0x0000b070


	//   ....[72]....
        /*1370*/ 	.word	0x0000b120


	//   ....[73]....
        /*1374*/ 	.word	0x0000b790


	//   ....[74]....
        /*1378*/ 	.word	0x0000bfd0


	//   ....[75]....
        /*137c*/ 	.word	0x0000bfe0


	//   ....[76]....
        /*1380*/ 	.word	0x0000bff0


	//   ....[77]....
        /*1384*/ 	.word	0x0000c9f0


	//   ....[78]....
        /*1388*/ 	.word	0x0000ca20


	//   ....[79]....
        /*138c*/ 	.word	0x0000ca40


	//   ....[80]....
        /*1390*/ 	.word	0x0000ca50


	//   ....[81]....
        /*1394*/ 	.word	0x0000ca80


	//   ....[82]....
        /*1398*/ 	.word	0x0000caa0


	//   ....[83]....
        /*139c*/ 	.word	0x0000cac0


	//   ....[84]....
        /*13a0*/ 	.word	0x0000cad0


	//   ....[85]....
        /*13a4*/ 	.word	0x0000ed90


	//   ....[86]....
        /*13a8*/ 	.word	0x0000ede0


	//   ....[87]....
        /*13ac*/ 	.word	0x0000edf0


	//   ....[88]....
        /*13b0*/ 	.word	0x0000ee00


	//   ....[89]....
        /*13b4*/ 	.word	0x0000ee10


	//   ....[90]....
        /*13b8*/ 	.word	0x0000ee20


	//   ....[91]....
        /*13bc*/ 	.word	0x0000ef80


	//   ....[92]....
        /*13c0*/ 	.word	0x0000ef90


	//   ....[93]....
        /*13c4*/ 	.word	0x00010660


	//   ....[94]....
        /*13c8*/ 	.word	0x000106b0


	//   ....[95]....
        /*13cc*/ 	.word	0x00010750


	//   ....[96]....
        /*13d0*/ 	.word	0x00010760


	//   ....[97]....
        /*13d4*/ 	.word	0x000107d0


	//   ....[98]....
        /*13d8*/ 	.word	0x000107e0


	//   ....[99]....
        /*13dc*/ 	.word	0x00010870


	//   ....[100]....
        /*13e0*/ 	.word	0x00010880


	//   ....[101]....
        /*13e4*/ 	.word	0x00010b00


	//   ....[102]....
        /*13e8*/ 	.word	0x00010d60


	//   ....[103]....
        /*13ec*/ 	.word	0x00010d90


	//   ....[104]....
        /*13f0*/ 	.word	0x00010dc0


	//   ....[105]....
        /*13f4*/ 	.word	0x00011350


	//   ....[106]....
        /*13f8*/ 	.word	0x000113b0


	//   ....[107]....
        /*13fc*/ 	.word	0x00011720


	//   ....[108]....
        /*1400*/ 	.word	0x00011740


	//   ....[109]....
        /*1404*/ 	.word	0x00011760


	//   ....[110]....
        /*1408*/ 	.word	0x00011780


	//   ....[111]....
        /*140c*/ 	.word	0x000118a0


	//   ....[112]....
        /*1410*/ 	.word	0x000118c0


	//   ....[113]....
        /*1414*/ 	.word	0x00014290


	//   ....[114]....
        /*1418*/ 	.word	0x00014330


	//   ....[115]....
        /*141c*/ 	.word	0x00014350


	//   ....[116]....
        /*1420*/ 	.word	0x00014370


	//   ....[117]....
        /*1424*/ 	.word	0x00014390


	//   ....[118]....
        /*1428*/ 	.word	0x000143b0


	//   ....[119]....
        /*142c*/ 	.word	0x000143d0


	//   ....[120]....
        /*1430*/ 	.word	0x000143e0


	//   ....[121]....
        /*1434*/ 	.word	0x00015ad0


	//   ....[122]....
        /*1438*/ 	.word	0x00015b20


	//   ....[123]....
        /*143c*/ 	.word	0x00015b30


	//   ....[124]....
        /*1440*/ 	.word	0x00015b40


	//   ....[125]....
        /*1444*/ 	.word	0x00015b50


	//   ....[126]....
        /*1448*/ 	.word	0x00015b60


	//   ....[127]....
        /*144c*/ 	.word	0x00015bb0


	//   ....[128]....
        /*1450*/ 	.word	0x00015bd0


	//   ....[129]....
        /*1454*/ 	.word	0x00016240


	//   ....[130]....
        /*1458*/ 	.word	0x00016250


	//   ....[131]....
        /*145c*/ 	.word	0x00016260


	//   ....[132]....
        /*1460*/ 	.word	0x00016270


	//   ....[133]....
        /*1464*/ 	.word	0x000162b0


	//   ....[134]....
        /*1468*/ 	.word	0x000162d0


	//   ....[135]....
        /*146c*/ 	.word	0x000162e0


	//   ....[136]....
        /*1470*/ 	.word	0x000162f0


	//   ....[137]....
        /*1474*/ 	.word	0x00018a10


	//   ....[138]....
        /*1478*/ 	.word	0x00018a80


	//   ....[139]....
        /*147c*/ 	.word	0x00018a90


	//   ....[140]....
        /*1480*/ 	.word	0x00018aa0


	//   ....[141]....
        /*1484*/ 	.word	0x00018ad0


	//   ....[142]....
        /*1488*/ 	.word	0x00018af0


	//   ....[143]....
        /*148c*/ 	.word	0x00018b00


	//   ....[144]....
        /*1490*/ 	.word	0x00018b10


	//   ....[145]....
        /*1494*/ 	.word	0x0001a670


	//   ....[146]....
        /*1498*/ 	.word	0x0001a6b0


	//   ....[147]....
        /*149c*/ 	.word	0x0001a6e0


	//   ....[148]....
        /*14a0*/ 	.word	0x0001a700


	//   ....[149]....
        /*14a4*/ 	.word	0x0001a720


	//   ....[150]....
        /*14a8*/ 	.word	0x0001a740


	//   ....[151]....
        /*14ac*/ 	.word	0x0001a750


	//   ....[152]....
        /*14b0*/ 	.word	0x0001a760


	//   ....[153]....
        /*14b4*/ 	.word	0x0001a9a0


	//   ....[154]....
        /*14b8*/ 	.word	0x0001a9b0


	//   ....[155]....
        /*14bc*/ 	.word	0x0001aab0


	//   ....[156]....
        /*14c0*/ 	.word	0x0001aae0


	//   ....[157]....
        /*14c4*/ 	.word	0x0001abc0


	//   ....[158]....
        /*14c8*/ 	.word	0x0001abf0


	//   ....[159]....
        /*14cc*/ 	.word	0x0001acd0


	//   ....[160]....
        /*14d0*/ 	.word	0x0001ad00


	//   ....[161]....
        /*14d4*/ 	.word	0x0001ade0


	//   ....[162]....
        /*14d8*/ 	.word	0x0001ae10


	//   ....[163]....
        /*14dc*/ 	.word	0x0001aef0


	//   ....[164]....
        /*14e0*/ 	.word	0x0001af20


	//   ....[165]....
        /*14e4*/ 	.word	0x0001b000


	//   ....[166]....
        /*14e8*/ 	.word	0x0001b030


	//   ....[167]....
        /*14ec*/ 	.word	0x0001b110


	//   ....[168]....
        /*14f0*/ 	.word	0x0001b130


	//   ....[169]....
        /*14f4*/ 	.word	0x0001b8a0


	//   ....[170]....
        /*14f8*/ 	.word	0x0001b8c0


	//   ....[171]....
        /*14fc*/ 	.word	0x0001b9d0


	//   ....[172]....
        /*1500*/ 	.word	0x0001b9e0


	//   ....[173]....
        /*1504*/ 	.word	0x0001baf0


	//   ....[174]....
        /*1508*/ 	.word	0x0001bb10


	//   ....[175]....
        /*150c*/ 	.word	0x0001bc20


	//   ....[176]....
        /*1510*/ 	.word	0x0001bc30


	//   ....[177]....
        /*1514*/ 	.word	0x0001bd40


	//   ....[178]....
        /*1518*/ 	.word	0x0001bd60


	//   ....[179]....
        /*151c*/ 	.word	0x0001be70


	//   ....[180]....
        /*1520*/ 	.word	0x0001be80


	//   ....[181]....
        /*1524*/ 	.word	0x0001bf90


	//   ....[182]....
        /*1528*/ 	.word	0x0001bfb0


	//   ....[183]....
        /*152c*/ 	.word	0x0001c0c0


	//   ....[184]....
        /*1530*/ 	.word	0x0001c0d0


	//   ....[185]....
        /*1534*/ 	.word	0x0001c210


	//   ....[186]....
        /*1538*/ 	.word	0x0001c280


	//   ....[187]....
        /*153c*/ 	.word	0x0001c300


	//   ....[188]....
        /*1540*/ 	.word	0x0001c370


	//   ....[189]....
        /*1544*/ 	.word	0x0001c3f0


	//   ....[190]....
        /*1548*/ 	.word	0x0001c470


	//   ....[191]....
        /*154c*/ 	.word	0x0001c4f0


	//   ....[192]....
        /*1550*/ 	.word	0x0001c560


	//   ....[193]....
        /*1554*/ 	.word	0x0001c5e0


	//   ....[194]....
        /*1558*/ 	.word	0x0001c660


	//   ....[195]....
        /*155c*/ 	.word	0x0001c6e0


	//   ....[196]....
        /*1560*/ 	.word	0x0001c750


	//   ....[197]....
        /*1564*/ 	.word	0x0001c7d0


	//   ....[198]....
        /*1568*/ 	.word	0x0001c850


	//   ....[199]....
        /*156c*/ 	.word	0x0001c8d0


	//   ....[200]....
        /*1570*/ 	.word	0x0001c940


	//   ....[201]....
        /*1574*/ 	.word	0x0001c9b0


	//   ....[202]....
        /*1578*/ 	.word	0x0001ca20


	//   ....[203]....
        /*157c*/ 	.word	0x0001ca90


	//   ....[204]....
        /*1580*/ 	.word	0x0001cc50


	//   ....[205]....
        /*1584*/ 	.word	0x0001ccc0


	//   ....[206]....
        /*1588*/ 	.word	0x0001ce20


	//   ....[207]....
        /*158c*/ 	.word	0x0001ce90


	//   ....[208]....
        /*1590*/ 	.word	0x0001cff0


	//   ....[209]....
        /*1594*/ 	.word	0x0001d060


	//   ....[210]....
        /*1598*/ 	.word	0x0001d0d0


	//   ....[211]....
        /*159c*/ 	.word	0x0001d150


	//   ....[212]....
        /*15a0*/ 	.word	0x0001d3d0


	//   ....[213]....
        /*15a4*/ 	.word	0x0001d650


	//   ....[214]....
        /*15a8*/ 	.word	0x0001dc70


	//   ....[215]....
        /*15ac*/ 	.word	0x0001dcc0


	//   ....[216]....
        /*15b0*/ 	.word	0x0001dd10


	//   ....[217]....
        /*15b4*/ 	.word	0x0001dd60


	//   ....[218]....
        /*15b8*/ 	.word	0x0001ddb0


	//   ....[219]....
        /*15bc*/ 	.word	0x0001de00


	//   ....[220]....
        /*15c0*/ 	.word	0x0001de50


	//   ....[221]....
        /*15c4*/ 	.word	0x0001dea0


	//   ....[222]....
        /*15c8*/ 	.word	0x0001df10


	//   ....[223]....
        /*15cc*/ 	.word	0x0001df80


	//   ....[224]....
        /*15d0*/ 	.word	0x0001e0d0


	//   ....[225]....
        /*15d4*/ 	.word	0x0001e140


	//   ....[226]....
        /*15d8*/ 	.word	0x0001e2a0


	//   ....[227]....
        /*15dc*/ 	.word	0x0001e310


	//   ....[228]....
        /*15e0*/ 	.word	0x0001e470


	//   ....[229]....
        /*15e4*/ 	.word	0x0001e4e0


	//   ....[230]....
        /*15e8*/ 	.word	0x0001e550


	//   ....[231]....
        /*15ec*/ 	.word	0x0001e5c0


	//   ....[232]....
        /*15f0*/ 	.word	0x0001e710


	//   ....[233]....
        /*15f4*/ 	.word	0x0001e780


	//   ....[234]....
        /*15f8*/ 	.word	0x0001e8e0


	//   ....[235]....
        /*15fc*/ 	.word	0x0001e950


	//   ....[236]....
        /*1600*/ 	.word	0x0001eab0


	//   ....[237]....
        /*1604*/ 	.word	0x0001eb20


	//   ....[238]....
        /*1608*/ 	.word	0x0001eb90


	//   ....[239]....
        /*160c*/ 	.word	0x0001ec10


	//   ....[240]....
        /*1610*/ 	.word	0x0001ee80


	//   ....[241]....
        /*1614*/ 	.word	0x0001f100


	//   ....[242]....
        /*1618*/ 	.word	0x0001f780


	//   ....[243]....
        /*161c*/ 	.word	0x0001f7c0


	//   ....[244]....
        /*1620*/ 	.word	0x0001f810


	//   ....[245]....
        /*1624*/ 	.word	0x0001f850


	//   ....[246]....
        /*1628*/ 	.word	0x0001f8a0


	//   ....[247]....
        /*162c*/ 	.word	0x0001f8e0


	//   ....[248]....
        /*1630*/ 	.word	0x0001f930


	//   ....[249]....
        /*1634*/ 	.word	0x0001f970


	//   ....[250]....
        /*1638*/ 	.word	0x0001f9d0


	//   ....[251]....
        /*163c*/ 	.word	0x0001fa30


	//   ....[252]....
        /*1640*/ 	.word	0x0001faa0


	//   ....[253]....
        /*1644*/ 	.word	0x0001fbc0


	//   ....[254]....
        /*1648*/ 	.word	0x0001fc30


	//   ....[255]....
        /*164c*/ 	.word	0x0001fd50


	//   ....[0]....
        /*1650*/ 	.word	0x0001fdc0


	//   ....[1]....
        /*1654*/ 	.word	0x0001fee0


	//   ....[2]....
        /*1658*/ 	.word	0x0001ff50


	//   ....[3]....
        /*165c*/ 	.word	0x0001ffa0


	//   ....[4]....
        /*1660*/ 	.word	0x0001ffe0


	//   ....[5]....
        /*1664*/ 	.word	0x00020030


	//   ....[6]....
        /*1668*/ 	.word	0x00020070


	//   ....[7]....
        /*166c*/ 	.word	0x000200c0


	//   ....[8]....
        /*1670*/ 	.word	0x00020100


	//   ....[9]....
        /*1674*/ 	.word	0x00020150


	//   ....[10]....
        /*1678*/ 	.word	0x00020190


	//   ....[11]....
        /*167c*/ 	.word	0x000201e0


	//   ....[12]....
        /*1680*/ 	.word	0x00020240


	//   ....[13]....
        /*1684*/ 	.word	0x00020290


	//   ....[14]....
        /*1688*/ 	.word	0x000202f0


	//   ....[15]....
        /*168c*/ 	.word	0x00020340


	//   ....[16]....
        /*1690*/ 	.word	0x000203a0


	//   ....[17]....
        /*1694*/ 	.word	0x000203f0


	//   ....[18]....
        /*1698*/ 	.word	0x00020450


	//   ....[19]....
        /*169c*/ 	.word	0x000204c0


	//   ....[20]....
        /*16a0*/ 	.word	0x00020530


	//   ....[21]....
        /*16a4*/ 	.word	0x000205b0


	//   ....[22]....
        /*16a8*/ 	.word	0x00020620


	//   ....[23]....
        /*16ac*/ 	.word	0x000206a0


	//   ....[24]....
        /*16b0*/ 	.word	0x00020720


	//   ....[25]....
        /*16b4*/ 	.word	0x000207a0


	//   ....[26]....
        /*16b8*/ 	.word	0x00020810


	//   ....[27]....
        /*16bc*/ 	.word	0x00020890


	//   ....[28]....
        /*16c0*/ 	.word	0x00020910


	//   ....[29]....
        /*16c4*/ 	.word	0x00020990


	//   ....[30]....
        /*16c8*/ 	.word	0x00020a00


	//   ....[31]....
        /*16cc*/ 	.word	0x00020a80


	//   ....[32]....
        /*16d0*/ 	.word	0x00020b00


	//   ....[33]....
        /*16d4*/ 	.word	0x00020b80


	//   ....[34]....
        /*16d8*/ 	.word	0x00020bf0


	//   ....[35]....
        /*16dc*/ 	.word	0x000210c0


	//   ....[36]....
        /*16e0*/ 	.word	0x000210e0


	//   ....[37]....
        /*16e4*/ 	.word	0x000210f0


	//   ....[38]....
        /*16e8*/ 	.word	0x00021100


	//   ....[39]....
        /*16ec*/ 	.word	0x000213b0


	//   ....[40]....
        /*16f0*/ 	.word	0x000213c0


	//   ....[41]....
        /*16f4*/ 	.word	0x000213d0


	//   ....[42]....
        /*16f8*/ 	.word	0x000213e0


	//   ....[43]....
        /*16fc*/ 	.word	0x00021670


	//   ....[44]....
        /*1700*/ 	.word	0x00021690


	//   ....[45]....
        /*1704*/ 	.word	0x000216a0


	//   ....[46]....
        /*1708*/ 	.word	0x000216b0


	//   ....[47]....
        /*170c*/ 	.word	0x00021960


	//   ....[48]....
        /*1710*/ 	.word	0x00021970


	//   ....[49]....
        /*1714*/ 	.word	0x00021980


	//   ....[50]....
        /*1718*/ 	.word	0x00021990


	//   ....[51]....
        /*171c*/ 	.word	0x00021c20


	//   ....[52]....
        /*1720*/ 	.word	0x00021c40


	//   ....[53]....
        /*1724*/ 	.word	0x00021c50


	//   ....[54]....
        /*1728*/ 	.word	0x00021c60


	//   ....[55]....
        /*172c*/ 	.word	0x00021f20


	//   ....[56]....
        /*1730*/ 	.word	0x00021f40


	//   ....[57]....
        /*1734*/ 	.word	0x00021f50


	//   ....[58]....
        /*1738*/ 	.word	0x00021f60


	//   ....[59]....
        /*173c*/ 	.word	0x00022200


	//   ....[60]....
        /*1740*/ 	.word	0x00022260


	//   ....[61]....
        /*1744*/ 	.word	0x00022270


	//   ....[62]....
        /*1748*/ 	.word	0x00022280


	//   ....[63]....
        /*174c*/ 	.word	0x00022540


	//   ....[64]....
        /*1750*/ 	.word	0x000225a0


	//   ....[65]....
        /*1754*/ 	.word	0x000225b0


	//   ....[66]....
        /*1758*/ 	.word	0x000225c0


	//   ....[67]....
        /*175c*/ 	.word	0x00025fc0


	//   ....[68]....
        /*1760*/ 	.word	0x00025fe0


	//   ....[69]....
        /*1764*/ 	.word	0x00025ff0


	//   ....[70]....
        /*1768*/ 	.word	0x00026000


	//   ....[71]....
        /*176c*/ 	.word	0x00026210


	//   ....[72]....
        /*1770*/ 	.word	0x00026220


	//   ....[73]....
        /*1774*/ 	.word	0x00026230


	//   ....[74]....
        /*1778*/ 	.word	0x00026240


	//   ....[75]....
        /*177c*/ 	.word	0x00026470


	//   ....[76]....
        /*1780*/ 	.word	0x00026490


	//   ....[77]....
        /*1784*/ 	.word	0x000264a0


	//   ....[78]....
        /*1788*/ 	.word	0x000264b0


	//   ....[79]....
        /*178c*/ 	.word	0x00026690


	//   ....[80]....
        /*1790*/ 	.word	0x000266a0


	//   ....[81]....
        /*1794*/ 	.word	0x000266b0


	//   ....[82]....
        /*1798*/ 	.word	0x000266c0


	//   ....[83]....
        /*179c*/ 	.word	0x000268f0


	//   ....[84]....
        /*17a0*/ 	.word	0x00026910


	//   ....[85]....
        /*17a4*/ 	.word	0x00026920


	//   ....[86]....
        /*17a8*/ 	.word	0x00026930


	//   ....[87]....
        /*17ac*/ 	.word	0x00026b10


	//   ....[88]....
        /*17b0*/ 	.word	0x00026b20


	//   ....[89]....
        /*17b4*/ 	.word	0x00026b30


	//   ....[90]....
        /*17b8*/ 	.word	0x00026b40


	//   ....[91]....
        /*17bc*/ 	.word	0x00026d70


	//   ....[92]....
        /*17c0*/ 	.word	0x00026d90


	//   ....[93]....
        /*17c4*/ 	.word	0x00026da0


	//   ....[94]....
        /*17c8*/ 	.word	0x00026db0


	//   ....[95]....
        /*17cc*/ 	.word	0x00026ff0


	//   ....[96]....
        /*17d0*/ 	.word	0x00027000


	//   ....[97]....
        /*17d4*/ 	.word	0x00027010


	//   ....[98]....
        /*17d8*/ 	.word	0x00027020


	//   ....[99]....
        /*17dc*/ 	.word	0x0002adc0


	//   ....[100]....
        /*17e0*/ 	.word	0x0002ae30


	//   ....[101]....
        /*17e4*/ 	.word	0x0002ae90


	//   ....[102]....
        /*17e8*/ 	.word	0x0002aef0


	//   ....[103]....
        /*17ec*/ 	.word	0x0002af70


	//   ....[104]....
        /*17f0*/ 	.word	0x0002afe0


	//   ....[105]....
        /*17f4*/ 	.word	0x0002b060


	//   ....[106]....
        /*17f8*/ 	.word	0x0002b0d0


	//   ....[107]....
        /*17fc*/ 	.word	0x0002b150


	//   ....[108]....
        /*1800*/ 	.word	0x0002b1d0


	//   ....[109]....
        /*1804*/ 	.word	0x0002b240


	//   ....[110]....
        /*1808*/ 	.word	0x0002b2b0


	//   ....[111]....
        /*180c*/ 	.word	0x0002b330


	//   ....[112]....
        /*1810*/ 	.word	0x0002b3a0


	//   ....[113]....
        /*1814*/ 	.word	0x0002b420


	//   ....[114]....
        /*1818*/ 	.word	0x0002b490


	//   ....[115]....
        /*181c*/ 	.word	0x0002b510


	//   ....[116]....
        /*1820*/ 	.word	0x0002b590


	//   ....[117]....
        /*1824*/ 	.word	0x0002b600


	//   ....[118]....
        /*1828*/ 	.word	0x0002b670


	//   ....[119]....
        /*182c*/ 	.word	0x0002b6f0


	//   ....[120]....
        /*1830*/ 	.word	0x0002b770


	//   ....[121]....
        /*1834*/ 	.word	0x0002b7e0


	//   ....[122]....
        /*1838*/ 	.word	0x0002b850


	//   ....[123]....
        /*183c*/ 	.word	0x0002b8d0


	//   ....[124]....
        /*1840*/ 	.word	0x0002b950


	//   ....[125]....
        /*1844*/ 	.word	0x0002b9c0


	//   ....[126]....
        /*1848*/ 	.word	0x0002ba30


	//   ....[127]....
        /*184c*/ 	.word	0x0002bab0


	//   ....[128]....
        /*1850*/ 	.word	0x0002bb30


	//   ....[129]....
        /*1854*/ 	.word	0x0002bba0


	//   ....[130]....
        /*1858*/ 	.word	0x0002bc10


	//   ....[131]....
        /*185c*/ 	.word	0x0002bc80


	//   ....[132]....
        /*1860*/ 	.word	0x0002bcf0


	//   ....[133]....
        /*1864*/ 	.word	0x0002bd50


	//   ....[134]....
        /*1868*/ 	.word	0x0002bdb0


	//   ....[135]....
        /*186c*/ 	.word	0x0002be30


	//   ....[136]....
        /*1870*/ 	.word	0x0002bea0


	//   ....[137]....
        /*1874*/ 	.word	0x0002bf20


	//   ....[138]....
        /*1878*/ 	.word	0x0002bf90


	//   ....[139]....
        /*187c*/ 	.word	0x0002c010


	//   ....[140]....
        /*1880*/ 	.word	0x0002c090


	//   ....[141]....
        /*1884*/ 	.word	0x0002c100


	//   ....[142]....
        /*1888*/ 	.word	0x0002c170


	//   ....[143]....
        /*188c*/ 	.word	0x0002c1f0


	//   ....[144]....
        /*1890*/ 	.word	0x0002c260


	//   ....[145]....
        /*1894*/ 	.word	0x0002c2e0


	//   ....[146]....
        /*1898*/ 	.word	0x0002c350


	//   ....[147]....
        /*189c*/ 	.word	0x0002c3d0


	//   ....[148]....
        /*18a0*/ 	.word	0x0002c450


	//   ....[149]....
        /*18a4*/ 	.word	0x0002c4c0


	//   ....[150]....
        /*18a8*/ 	.word	0x0002c530


	//   ....[151]....
        /*18ac*/ 	.word	0x0002c5b0


	//   ....[152]....
        /*18b0*/ 	.word	0x0002c620


	//   ....[153]....
        /*18b4*/ 	.word	0x0002c6a0


	//   ....[154]....
        /*18b8*/ 	.word	0x0002c710


	//   ....[155]....
        /*18bc*/ 	.word	0x0002c790


	//   ....[156]....
        /*18c0*/ 	.word	0x0002c810


	//   ....[157]....
        /*18c4*/ 	.word	0x0002c880


	//   ....[158]....
        /*18c8*/ 	.word	0x0002c8f0


	//   ....[159]....
        /*18cc*/ 	.word	0x0002c970


	//   ....[160]....
        /*18d0*/ 	.word	0x0002c9e0


	//   ....[161]....
        /*18d4*/ 	.word	0x0002ca50


	//   ....[162]....
        /*18d8*/ 	.word	0x0002cac0


	//----- nvinfo : EIATTR_EXIT_INSTR_OFFSETS
	.align		4
.L_588:
        /*18dc*/ 	.byte	0x04, 0x1c
        /*18de*/ 	.short	(.L_590 - .L_589)


	//   ....[0]....
.L_589:
        /*18e0*/ 	.word	0x00000350


	//   ....[1]....
        /*18e4*/ 	.word	0x0001b140


	//   ....[2]....
        /*18e8*/ 	.word	0x0001b1a0


	//   ....[3]....
        /*18ec*/ 	.word	0x0001b200


	//   ....[4]....
        /*18f0*/ 	.word	0x0001c110


	//   ....[5]....
        /*18f4*/ 	.word	0x0001c160


	//   ....[6]....
        /*18f8*/ 	.word	0x0001c1c0


	//----- nvinfo : EIATTR_CTAIDZ_USED
	.align		4
.L_590:
        /*18fc*/ 	.byte	0x01, 0x04
	.zero		2


	//----- nvinfo : EIATTR_MAX_THREADS
	.align		4
        /*1900*/ 	.byte	0x04, 0x05
        /*1902*/ 	.short	(.L_592 - .L_591)
.L_591:
        /*1904*/ 	.word	0x00000080
        /*1908*/ 	.word	0x00000001
        /*190c*/ 	.word	0x00000001


	//----- nvinfo : EIATTR_CRS_STACK_SIZE
	.align		4
.L_592:
        /*1910*/ 	.byte	0x04, 0x1e
        /*1912*/ 	.short	(.L_594 - .L_593)
.L_593:
        /*1914*/ 	.word	0x00000000
.L_594:


//--------------------- .nv.info._ZN7cutlass13device_kernelIN5flash19enable_sm80_to_sm89INS1_16FlashAttnFwdSm80INS1_25CollectiveMainloopFwdSm80ILi8ELi1ELb1EN4cute5tupleIJNS5_1CILi128EEES8_S8_EEELi128ENS_10bfloat16_tEfNS_4arch4Sm80ELb0ELb0ELb0ELb0ELb1ELb0ELb1ELb0EEENS1_21CollectiveEpilogueFwdIS9_NS6_IJNS7_ILi1EEESF_SF_EEESA_SC_Li256ELb0ELb1ELb0ELb0EEENS1_19SingleTileSchedulerILb0ELb0ELb1ELi128EEEEEEEEEvNT_6ParamsE --------------------------
	.section	.nv.info._ZN7cutlass13device_kernelIN5flash19enable_sm80_to_sm89INS1_16FlashAttnFwdSm80INS1_25CollectiveMainloopFwdSm80ILi8ELi1ELb1EN4cute5tupleIJNS5_1CILi128EEES8_S8_EEELi128ENS_10bfloat16_tEfNS_4arch4Sm80ELb0ELb0ELb0ELb0ELb1ELb0ELb1ELb0EEENS1_21CollectiveEpilogueFwdIS9_NS6_IJNS7_ILi1EEESF_SF_EEESA_SC_Li256ELb0ELb1ELb0ELb0EEENS1_19SingleTileSchedulerILb0ELb0ELb1ELi128EEEEEEEEEvNT_6ParamsE,"",@"SHT_CUDA_INFO"
	.sectionflags	@""
	.align	4


	//----- nvinfo : EIATTR_CUDA_API_VERSION
	.align		4
        /*0000*/ 	.byte	0x04, 0x37
        /*0002*/ 	.short	(.L_596 - .L_595)
.L_595:
        /*0004*/ 	.word	0x00000082


	//----- nvinfo : EIATTR_SW2861232_WAR
	.align		4
.L_596:
        /*0008*/ 	.byte	0x01, 0x35
	.zero		2


	//----- nvinfo : EIATTR_PARAM_CBANK
	.align		4
        /*000c*/ 	.byte	0x04, 0x0a
        /*000e*/ 	.short	(.L_598 - .L_597)
	.align		4
.L_597:
        /*0010*/ 	.word	index@(.nv.constant0._ZN7cutlass13device_kernelIN5flash19enable_sm80_to_sm89INS1_16FlashAttnFwdSm80INS1_25CollectiveMainloopFwdSm80ILi8ELi1ELb1EN4cute5tupleIJNS5_1CILi128EEES8_S8_EEELi128ENS_10bfloat16_tEfNS_4arch4Sm80ELb0ELb0ELb0ELb0ELb1ELb0ELb1ELb0EEENS1_21CollectiveEpilogueFwdIS9_NS6_IJNS7_ILi1EEESF_SF_EEESA_SC_Li256ELb0ELb1ELb0ELb0EEENS1_19SingleTileSchedulerILb0ELb0ELb1ELi128EEEEEEEEEvNT_6ParamsE)
        /*0014*/ 	.short	0x0160
        /*0016*/ 	.short	0x0418


	//----- nvinfo : EIATTR_CBANK_PARAM_SIZE
	.align		4
.L_598:
        /*0018*/ 	.byte	0x03, 0x19
        /*001a*/ 	.short	0x0418


	//----- nvinfo : EIATTR_KPARAM_INFO
	.align		4
        /*001c*/ 	.byte	0x04, 0x17
        /*001e*/ 	.short	(.L_600 - .L_599)
.L_599:
        /*0020*/ 	.word	0x00000000
        /*0024*/ 	.short	0x0000
        /*0026*/ 	.short	0x0000
        /*0028*/ 	.byte	0x00, 0xf0, 0x61, 0x10


	//----- nvinfo : EIATTR_MAXREG_COUNT
	.align		4
.L_600:
        /*002c*/ 	.byte	0x03, 0x1b
        /*002e*/ 	.short	0x00ff


	//----- nvinfo : EIATTR_NUM_BARRIERS
	.align		4
        /*0030*/ 	.byte	0x02, 0x4c
        /*0032*/ 	.byte	0x02
	.zero		1


	//----- nvinfo : EIATTR_MERCURY_ISA_VERSION
	.align		4
        /*0034*/ 	.byte	0x03, 0x5f
        /*0036*/ 	.short	0x0000


	//----- nvinfo : EIATTR_COOP_GROUP_MASK_REGIDS
	.align		4
        /*0038*/ 	.byte	0x04, 0x29
        /*003a*/ 	.short	(.L_602 - .L_601)


	//   ....[0]....
.L_601:
        /*003c*/ 	.word	0xffffffff


	//   ....[1]....
        /*0040*/ 	.word	0xffffffff


	//   ....[2]....
        /*0044*/ 	.word	0xffffffff


	//   ....[3]....
        /*0048*/ 	.word	0xffffffff


	//   ....[4]....
        /*004c*/ 	.word	0xffffffff


	//   ....[5]....
        /*0050*/ 	.word	0xffffffff


	//   ....[6]....
        /*0054*/ 	.word	0xffffffff


	//   ....[7]....
        /*0058*/ 	.word	0xffffffff


	//   ....[8]....
        /*005c*/ 	.word	0xffffffff


	//   ....[9]....
        /*0060*/ 	.word	0xffffffff


	//   ....[10]....
        /*0064*/ 	.word	0xffffffff


	//   ....[11]....
        /*0068*/ 	.word	0xffffffff


	//   ....[12]....
        /*006c*/ 	.word	0xffffffff


	//   ....[13]....
        /*0070*/ 	.word	0xffffffff


	//   ....[14]....
        /*0074*/ 	.word	0xffffffff


	//   ....[15]....
        /*0078*/ 	.word	0xffffffff


	//   ....[16]....
        /*007c*/ 	.word	0xffffffff


	//   ....[17]....
        /*0080*/ 	.word	0xffffffff


	//   ....[18]....
        /*0084*/ 	.word	0xffffffff


	//   ....[19]....
        /*0088*/ 	.word	0xffffffff


	//   ....[20]....
        /*008c*/ 	.word	0xffffffff


	//   ....[21]....
        /*0090*/ 	.word	0xffffffff


	//   ....[22]....
        /*0094*/ 	.word	0xffffffff


	//   ....[23]....
        /*0098*/ 	.word	0xffffffff


	//   ....[24]....
        /*009c*/ 	.word	0xffffffff


	//   ....[25]....
        /*00a0*/ 	.word	0xffffffff


	//   ....[26]....
        /*00a4*/ 	.word	0xffffffff


	//   ....[27]....
        /*00a8*/ 	.word	0xffffffff


	//   ....[28]....
        /*00ac*/ 	.word	0xffffffff


	//   ....[29]....
        /*00b0*/ 	.word	0xffffffff


	//   ....[30]....
        /*00b4*/ 	.word	0xffffffff


	//   ....[31]....
        /*00b8*/ 	.word	0xffffffff


	//   ....[32]....
        /*00bc*/ 	.word	0xffffffff


	//   ....[33]....
        /*00c0*/ 	.word	0xffffffff


	//   ....[34]....
        /*00c4*/ 	.word	0xffffffff


	//   ....[35]....
        /*00c8*/ 	.word	0xffffffff


	//   ....[36]....
        /*00cc*/ 	.word	0xffffffff


	//   ....[37]....
        /*00d0*/ 	.word	0xffffffff


	//   ....[38]....
        /*00d4*/ 	.word	0xffffffff


	//   ....[39]....
        /*00d8*/ 	.word	0xffffffff


	//   ....[40]....
        /*00dc*/ 	.word	0xffffffff


	//   ....[41]....
        /*00e0*/ 	.word	0xffffffff


	//   ....[42]....
        /*00e4*/ 	.word	0xffffffff


	//   ....[43]....
        /*00e8*/ 	.word	0xffffffff


	//   ....[44]....
        /*00ec*/ 	.word	0xffffffff


	//   ....[45]....
        /*00f0*/ 	.word	0xffffffff


	//   ....[46]....
        /*00f4*/ 	.word	0xffffffff


	//   ....[47]....
        /*00f8*/ 	.word	0xffffffff


	//   ....[48]....
        /*00fc*/ 	.word	0xffffffff


	//   ....[49]....
        /*0100*/ 	.word	0xffffffff


	//   ....[50]....
        /*0104*/ 	.word	0xffffffff


	//   ....[51]....
        /*0108*/ 	.word	0xffffffff


	//   ....[52]....
        /*010c*/ 	.word	0xffffffff


	//   ....[53]....
        /*0110*/ 	.word	0xffffffff


	//   ....[54]....
        /*0114*/ 	.word	0xffffffff


	//   ....[55]....
        /*0118*/ 	.word	0xffffffff


	//   ....[56]....
        /*011c*/ 	.word	0xffffffff


	//   ....[57]....
        /*0120*/ 	.word	0xffffffff


	//   ....[58]....
        /*0124*/ 	.word	0xffffffff


	//   ....[59]....
        /*0128*/ 	.word	0xffffffff


	//   ....[60]....
        /*012c*/ 	.word	0xffffffff


	//   ....[61]....
        /*0130*/ 	.word	0xffffffff


	//   ....[62]....
        /*0134*/ 	.word	0xffffffff


	//   ....[63]....
        /*0138*/ 	.word	0xffffffff


	//   ....[64]....
        /*013c*/ 	.word	0xffffffff


	//   ....[65]....
        /*0140*/ 	.word	0xffffffff


	//   ....[66]....
        /*0144*/ 	.word	0xffffffff


	//   ....[67]....
        /*0148*/ 	.word	0xffffffff


	//   ....[68]....
        /*014c*/ 	.word	0xffffffff


	//   ....[69]....
        /*0150*/ 	.word	0xffffffff


	//   ....[70]....
        /*0154*/ 	.word	0xffffffff


	//   ....[71]....
        /*0158*/ 	.word	0xffffffff


	//----- nvinfo : EIATTR_COOP_GROUP_INSTR_OFFSETS
	.align		4
.L_602:
        /*015c*/ 	.byte	0x04, 0x28
        /*015e*/ 	.short	(.L_604 - .L_603)


	//   ....[0]....
.L_603:
        /*0160*/ 	.word	0x000007c0


	//   ....[1]....
        /*0164*/ 	.word	0x000007f0


	//   ....[2]....
        /*0168*/ 	.word	0x00000840


	//   ....[3]....
        /*016c*/ 	.word	0x00000870


	//   ....[4]....
        /*0170*/ 	.word	0x00000970


	//   ....[5]....
        /*0174*/ 	.word	0x000009a0


	//   ....[6]....
        /*0178*/ 	.word	0x00000ac0


	//   ....[7]....
        /*017c*/ 	.word	0x00000ad0


	//   ....[8]....
        /*0180*/ 	.word	0x00000db0


	//   ....[9]....
        /*0184*/ 	.word	0x00000dc0


	//   ....[10]....
        /*0188*/ 	.word	0x00000df0


	//   ....[11]....
        /*018c*/ 	.word	0x00000e10


	//   ....[12]....
        /*0190*/ 	.word	0x00000e30


	//   ....[13]....
        /*0194*/ 	.word	0x00000e40


	//   ....[14]....
        /*0198*/ 	.word	0x00000e50


	//   ....[15]....
        /*019c*/ 	.word	0x00000e60


	//   ....[16]....
        /*01a0*/ 	.word	0x000015e0


	//   ....[17]....
        /*01a4*/ 	.word	0x00001600


	//   ....[18]....
        /*01a8*/ 	.word	0x00001620


	//   ....[19]....
        /*01ac*/ 	.word	0x00001640


	//   ....[20]....
        /*01b0*/ 	.word	0x00001660


	//   ....[21]....
        /*01b4*/ 	.word	0x00001670


	//   ....[22]....
        /*01b8*/ 	.word	0x00001750


	//   ....[23]....
        /*01bc*/ 	.word	0x00001780


	//   ....[24]....
        /*01c0*/ 	.word	0x000026d0


	//   ....[25]....
        /*01c4*/ 	.word	0x000026f0


	//   ....[26]....
        /*01c8*/ 	.word	0x00002710


	//   ....[27]....
        /*01cc*/ 	.word	0x00002730


	//   ....[28]....
        /*01d0*/ 	.word	0x00002740


	//   ....[29]....
        /*01d4*/ 	.word	0x00002750


	//   ....[30]....
        /*01d8*/ 	.word	0x00002760


	//   ....[31]....
        /*01dc*/ 	.word	0x00002780


	//   ....[32]....
        /*01e0*/ 	.word	0x000033c0


	//   ....[33]....
        /*01e4*/ 	.word	0x00003470


	//   ....[34]....
        /*01e8*/ 	.word	0x00003480


	//   ....[35]....
        /*01ec*/ 	.word	0x000034b0


	//   ....[36]....
        /*01f0*/ 	.word	0x000051b0


	//   ....[37]....
        /*01f4*/ 	.word	0x000051c0


	//   ....[38]....
        /*01f8*/ 	.word	0x000051d0


	//   ....[39]....
        /*01fc*/ 	.word	0x000051e0


	//   ....[40]....
        /*0200*/ 	.word	0x000051f0


	//   ....[41]....
        /*0204*/ 	.word	0x00005200


	//   ....[42]....
        /*0208*/ 	.word	0x00005210


	//   ....[43]....
        /*020c*/ 	.word	0x00005240


	//   ....[44]....
        /*0210*/ 	.word	0x000055b0


	//   ....[45]....
        /*0214*/ 	.word	0x000055d0


	//   ....[46]....
        /*0218*/ 	.word	0x000055f0


	//   ....[47]....
        /*021c*/ 	.word	0x00005600


	//   ....[48]....
        /*0220*/ 	.word	0x00005620


	//   ....[49]....
        /*0224*/ 	.word	0x00005660


	//   ....[50]....
        /*0228*/ 	.word	0x000056d0


	//   ....[51]....
        /*022c*/ 	.word	0x00005810


	//   ....[52]....
        /*0230*/ 	.word	0x00006790


	//   ....[53]....
        /*0234*/ 	.word	0x000067b0


	//   ....[54]....
        /*0238*/ 	.word	0x000067e0


	//   ....[55]....
        /*023c*/ 	.word	0x000067f0


	//   ....[56]....
        /*0240*/ 	.word	0x000086a0


	//   ....[57]....
        /*0244*/ 	.word	0x000086e0


	//   ....[58]....
        /*0248*/ 	.word	0x000087f0


	//   ....[59]....
        /*024c*/ 	.word	0x00008830


	//   ....[60]....
        /*0250*/ 	.word	0x000097d0


	//   ....[61]....
        /*0254*/ 	.word	0x000097e0


	//   ....[62]....
        /*0258*/ 	.word	0x000097f0


	//   ....[63]....
        /*025c*/ 	.word	0x00009800


	//   ....[64]....
        /*0260*/ 	.word	0x00009810


	//   ....[65]....
        /*0264*/ 	.word	0x00009820


	//   ....[66]....
        /*0268*/ 	.word	0x000099f0


	//   ....[67]....
        /*026c*/ 	.word	0x00009a20


	//   ....[68]....
        /*0270*/ 	.word	0x00009af0


	//   ....[69]....
        /*0274*/ 	.word	0x00009b20


	//   ....[70]....
        /*0278*/ 	.word	0x00009bf0


	//   ....[71]....
        /*027c*/ 	.word	0x00009c10


	//----- nvinfo : EIATTR_EXIT_INSTR_OFFSETS
	.align		4
.L_604:
        /*0280*/ 	.byte	0x04, 0x1c
        /*0282*/ 	.short	(.L_606 - .L_605)


	//   ....[0]....
.L_605:
        /*0284*/ 	.word	0x00000030


	//   ....[1]....
        /*0288*/ 	.word	0x00009c20


	//   ....[2]....
        /*028c*/ 	.word	0x00009c70


	//   ....[3]....
        /*0290*/ 	.word	0x00009cd0


	//----- nvinfo : EIATTR_CTAIDZ_USED
	.align		4
.L_606:
        /*0294*/ 	.byte	0x01, 0x04
	.zero		2


	//----- nvinfo : EIATTR_MAX_THREADS
	.align		4
        /*0298*/ 	.byte	0x04, 0x05
        /*029a*/ 	.short	(.L_608 - .L_607)
.L_607:
        /*029c*/ 	.word	0x00000100
        /*02a0*/ 	.word	0x00000001
        /*02a4*/ 	.word	0x00000001


	//----- nvinfo : EIATTR_CRS_STACK_SIZE
	.align		4
.L_608:
        /*02a8*/ 	.byte	0x04, 0x1e
        /*02aa*/ 	.short	(.L_610 - .L_609)
.L_609:
        /*02ac*/ 	.word	0x00000000
.L_610:


//--------------------- .nv.info._ZN7cutlass13device_kernelIN5flash19enable_sm80_to_sm89INS1_16FlashAttnFwdSm80INS1_25CollectiveMainloopFwdSm80ILi8ELi1ELb1EN4cute5tupleIJNS5_1CILi128EEES8_S8_EEELi128ENS_10bfloat16_tEfNS_4arch4Sm80ELb0ELb0ELb0ELb1ELb1ELb0ELb1ELb0EEENS1_21CollectiveEpilogueFwdIS9_NS6_IJNS7_ILi1EEESF_SF_EEESA_SC_Li256ELb1ELb1ELb0ELb0EEENS1_19SingleTileSchedulerILb1ELb0ELb1ELi128EEEEEEEEEvNT_6ParamsE --------------------------
	.section	.nv.info._ZN7cutlass13device_kernelIN5flash19enable_sm80_to_sm89INS1_16FlashAttnFwdSm80INS1_25CollectiveMainloopFwdSm80ILi8ELi1ELb1EN4cute5tupleIJNS5_1CILi128EEES8_S8_EEELi128ENS_10bfloat16_tEfNS_4arch4Sm80ELb0ELb0ELb0ELb1ELb1ELb0ELb1ELb0EEENS1_21CollectiveEpilogueFwdIS9_NS6_IJNS7_ILi1EEESF_SF_EEESA_SC_Li256ELb1ELb1ELb0ELb0EEENS1_19SingleTileSchedulerILb1ELb0ELb1ELi128EEEEEEEEEvNT_6ParamsE,"",@"SHT_CUDA_INFO"
	.sectionflags	@""
	.align	4


	//----- nvinfo : EIATTR_CUDA_API_VERSION
	.align		4
        /*0000*/ 	.byte	0x04, 0x37
        /*0002*/ 	.short	(.L_612 - .L_611)
.L_611:
        /*0004*/ 	.word	0x00000082


	//----- nvinfo : EIATTR_SW2861232_WAR
	.align		4
.L_612:
        /*0008*/ 	.byte	0x01, 0x35
	.zero		2


	//----- nvinfo : EIATTR_PARAM_CBANK
	.align		4
        /*000c*/ 	.byte	0x04, 0x0a
        /*000e*/ 	.short	(.L_614 - .L_613)
	.align		4
.L_613:
        /*0010*/ 	.word	index@(.nv.constant0._ZN7cutlass13device_kernelIN5flash19enable_sm80_to_sm89INS1_16FlashAttnFwdSm80INS1_25CollectiveMainloopFwdSm80ILi8ELi1ELb1EN4cute5tupleIJNS5_1CILi128EEES8_S8_EEELi128ENS_10bfloat16_tEfNS_4arch4Sm80ELb0ELb0ELb0ELb1ELb1ELb0ELb1ELb0EEENS1_21CollectiveEpilogueFwdIS9_NS6_IJNS7_ILi1EEESF_SF_EEESA_SC_Li256ELb1ELb1ELb0ELb0EEENS1_19SingleTileSchedulerILb1ELb0ELb1ELi128EEEEEEEEEvNT_6ParamsE)
        /*0014*/ 	.short	0x0160
        /*0016*/ 	.short	0x0418


	//----- nvinfo : EIATTR_CBANK_PARAM_SIZE
	.align		4
.L_614:
        /*0018*/ 	.byte	0x03, 0x19
        /*001a*/ 	.short	0x0418


	//----- nvinfo : EIATTR_KPARAM_INFO
	.align		4
        /*001c*/ 	.byte	0x04, 0x17
        /*001e*/ 	.short	(.L_616 - .L_615)
.L_615:
        /*0020*/ 	.word	0x00000000
        /*0024*/ 	.short	0x0000
        /*0026*/ 	.short	0x0000
        /*0028*/ 	.byte	0x00, 0xf0, 0x61, 0x10


	//----- nvinfo : EIATTR_MAXREG_COUNT
	.align		4
.L_616:
        /*002c*/ 	.byte	0x03, 0x1b
        /*002e*/ 	.short	0x00ff


	//----- nvinfo : EIATTR_NUM_BARRIERS
	.align		4
        /*0030*/ 	.byte	0x02, 0x4c
        /*0032*/ 	.byte	0x02
	.zero		1


	//----- nvinfo : EIATTR_MERCURY_ISA_VERSION
	.align		4
        /*0034*/ 	.byte	0x03, 0x5f
        /*0036*/ 	.short	0x0000


	//----- nvinfo : EIATTR_COOP_GROUP_MASK_REGIDS
	.align		4
        /*0038*/ 	.byte	0x04, 0x29
        /*003a*/ 	.short	(.L_618 - .L_617)


	//   ....[0]....
.L_617:
        /*003c*/ 	.word	0xffffffff


	//   ....[1]....
        /*0040*/ 	.word	0xffffffff


	//   ....[2]....
        /*0044*/ 	.word	0xffffffff


	//   ....[3]....
        /*0048*/ 	.word	0xffffffff


	//   ....[4]....
        /*004c*/ 	.word	0xffffffff


	//   ....[5]....
        /*0050*/ 	.word	0xffffffff


	//   ....[6]....
        /*0054*/ 	.word	0xffffffff


	//   ....[7]....
        /*0058*/ 	.word	0xffffffff


	//   ....[8]....
        /*005c*/ 	.word	0xffffffff


	//   ....[9]....
        /*0060*/ 	.word	0xffffffff


	//   ....[10]....
        /*0064*/ 	.word	0xffffffff


	//   ....[11]....
        /*0068*/ 	.word	0xffffffff


	//   ....[12]....
        /*006c*/ 	.word	0xffffffff


	//   ....[13]....
        /*0070*/ 	.word	0xffffffff


	//   ....[14]....
        /*0074*/ 	.word	0xffffffff


	//   ....[15]....
        /*0078*/ 	.word	0xffffffff


	//   ....[16]....
        /*007c*/ 	.word	0xffffffff


	//   ....[17]....
        /*0080*/ 	.word	0xffffffff


	//   ....[18]....
        /*0084*/ 	.word	0xffffffff


	//   ....[19]....
        /*0088*/ 	.word	0xffffffff


	//   ....[20]....
        /*008c*/ 	.word	0xffffffff


	//   ....[21]....
        /*0090*/ 	.word	0xffffffff


	//   ....[22]....
        /*0094*/ 	.word	0xffffffff


	//   ....[23]....
        /*0098*/ 	.word	0xffffffff


	//   ....[24]....
        /*009c*/ 	.word	0xffffffff


	//   ....[25]....
        /*00a0*/ 	.word	0xffffffff


	//   ....[26]....
        /*00a4*/ 	.word	0xffffffff


	//   ....[27]....
        /*00a8*/ 	.word	0xffffffff


	//   ....[28]....
        /*00ac*/ 	.word	0xffffffff


	//   ....[29]....
        /*00b0*/ 	.word	0xffffffff


	//   ....[30]....
        /*00b4*/ 	.word	0xffffffff


	//   ....[31]....
        /*00b8*/ 	.word	0xffffffff


	//   ....[32]....
        /*00bc*/ 	.word	0xffffffff


	//   ....[33]....
        /*00c0*/ 	.word	0xffffffff


	//   ....[34]....
        /*00c4*/ 	.word	0xffffffff


	//   ....[35]....
        /*00c8*/ 	.word	0xffffffff


	//   ....[36]....
        /*00cc*/ 	.word	0xffffffff


	//   ....[37]....
        /*00d0*/ 	.word	0xffffffff


	//   ....[38]....
        /*00d4*/ 	.word	0xffffffff


	//   ....[39]....
        /*00d8*/ 	.word	0xffffffff


	//   ....[40]....
        /*00dc*/ 	.word	0xffffffff


	//   ....[41]....
        /*00e0*/ 	.word	0xffffffff


	//   ....[42]....
        /*00e4*/ 	.word	0xffffffff


	//   ....[43]....
        /*00e8*/ 	.word	0xffffffff


	//   ....[44]....
        /*00ec*/ 	.word	0xffffffff


	//   ....[45]....
        /*00f0*/ 	.word	0xffffffff


	//   ....[46]....
        /*00f4*/ 	.word	0xffffffff


	//   ....[47]....
        /*00f8*/ 	.word	0xffffffff


	//   ....[48]....
        /*00fc*/ 	.word	0xffffffff


	//   ....[49]....
        /*0100*/ 	.word	0xffffffff


	//   ....[50]....
        /*0104*/ 	.word	0xffffffff


	//   ....[51]....
        /*0108*/ 	.word	0xffffffff


	//   ....[52]....
        /*010c*/ 	.word	0xffffffff


	//   ....[53]....
        /*0110*/ 	.word	0xffffffff


	//   ....[54]....
        /*0114*/ 	.word	0xffffffff


	//   ....[55]....
        /*0118*/ 	.word	0xffffffff


	//   ....[56]....
        /*011c*/ 	.word	0xffffffff


	//   ....[57]....
        /*0120*/ 	.word	0xffffffff


	//   ....[58]....
        /*0124*/ 	.word	0xffffffff


	//   ....[59]....
        /*0128*/ 	.word	0xffffffff


	//   ....[60]....
        /*012c*/ 	.word	0xffffffff


	//   ....[61]....
        /*0130*/ 	.word	0xffffffff


	//   ....[62]....
        /*0134*/ 	.word	0xffffffff


	//   ....[63]....
        /*0138*/ 	.word	0xffffffff


	//   ....[64]....
        /*013c*/ 	.word	0xffffffff


	//   ....[65]....
        /*0140*/ 	.word	0xffffffff


	//   ....[66]....
        /*0144*/ 	.word	0xffffffff


	//   ....[67]....
        /*0148*/ 	.word	0xffffffff


	//   ....[68]....
        /*014c*/ 	.word	0xffffffff


	//   ....[69]....
        /*0150*/ 	.word	0xffffffff


	//   ....[70]....
        /*0154*/ 	.word	0xffffffff


	//   ....[71]....
        /*0158*/ 	.word	0xffffffff


	//   ....[72]....
        /*015c*/ 	.word	0xffffffff


	//   ....[73]....
        /*0160*/ 	.word	0xffffffff


	//   ....[74]....
        /*0164*/ 	.word	0xffffffff


	//   ....[75]....
        /*0168*/ 	.word	0xffffffff


	//   ....[76]....
        /*016c*/ 	.word	0xffffffff


	//   ....[77]....
        /*0170*/ 	.word	0xffffffff


	//   ....[78]....
        /*0174*/ 	.word	0xffffffff


	//   ....[79]....
        /*0178*/ 	.word	0xffffffff


	//   ....[80]....
        /*017c*/ 	.word	0xffffffff


	//----- nvinfo : EIATTR_COOP_GROUP_INSTR_OFFSETS
	.align		4
.L_618:
        /*0180*/ 	.byte	0x04, 0x28
        /*0182*/ 	.short	(.L_620 - .L_619)


	//   ....[0]....
.L_619:
        /*0184*/ 	.word	0x00000090


	//   ....[1]....
        /*0188*/ 	.word	0x000011e0


	//   ....[2]....
        /*018c*/ 	.word	0x00001220


	//   ....[3]....
        /*0190*/ 	.word	0x00001270


	//   ....[4]....
        /*0194*/ 	.word	0x000012b0


	//   ....[5]....
        /*0198*/ 	.word	0x00001300


	//   ....[6]....
        /*019c*/ 	.word	0x00001470


	//   ....[7]....
        /*01a0*/ 	.word	0x00001490


	//   ....[8]....
        /*01a4*/ 	.word	0x000014c0


	//   ....[9]....
        /*01a8*/ 	.word	0x00001640


	//   ....[10]....
        /*01ac*/ 	.word	0x00001680


	//   ....[11]....
        /*01b0*/ 	.word	0x000016b0


	//   ....[12]....
        /*01b4*/ 	.word	0x000016e0


	//   ....[13]....
        /*01b8*/ 	.word	0x00001710


	//   ....[14]....
        /*01bc*/ 	.word	0x00001730


	//   ....[15]....
        /*01c0*/ 	.word	0x00001740


	//   ....[16]....
        /*01c4*/ 	.word	0x00001750


	//   ....[17]....
        /*01c8*/ 	.word	0x00001e50


	//   ....[18]....
        /*01cc*/ 	.word	0x00001e70


	//   ....[19]....
        /*01d0*/ 	.word	0x00001e80


	//   ....[20]....
        /*01d4*/ 	.word	0x00001ea0


	//   ....[21]....
        /*01d8*/ 	.word	0x00001eb0


	//   ....[22]....
        /*01dc*/ 	.word	0x00001ed0


	//   ....[23]....
        /*01e0*/ 	.word	0x00001ee0


	//   ....[24]....
        /*01e4*/ 	.word	0x00001f10


	//   ....[25]....
        /*01e8*/ 	.word	0x00002e70


	//   ....[26]....
        /*01ec*/ 	.word	0x00002e90


	//   ....[27]....
        /*01f0*/ 	.word	0x00002ea0


	//   ....[28]....
        /*01f4*/ 	.word	0x00002eb0


	//   ....[29]....
        /*01f8*/ 	.word	0x00002ec0


	//   ....[30]....
        /*01fc*/ 	.word	0x00002ed0


	//   ....[31]....
        /*0200*/ 	.word	0x00002ee0


	//   ....[32]....
        /*0204*/ 	.word	0x00002f00


	//   ....[33]....
        /*0208*/ 	.word	0x00003b60


	//   ....[34]....
        /*020c*/ 	.word	0x00003c10


	//   ....[35]....
        /*0210*/ 	.word	0x00003c20


	//   ....[36]....
        /*0214*/ 	.word	0x00003c50


	//   ....[37]....
        /*0218*/ 	.word	0x00005860


	//   ....[38]....
        /*021c*/ 	.word	0x00005870


	//   ....[39]....
        /*0220*/ 	.word	0x00005880


	//   ....[40]....
        /*0224*/ 	.word	0x00005890


	//   ....[41]....
        /*0228*/ 	.word	0x000058a0


	//   ....[42]....
        /*022c*/ 	.word	0x000058b0


	//   ....[43]....
        /*0230*/ 	.word	0x000058c0


	//   ....[44]....
        /*0234*/ 	.word	0x000058f0


	//   ....[45]....
        /*0238*/ 	.word	0x00005c80


	//   ....[46]....
        /*023c*/ 	.word	0x00005ca0


	//   ....[47]....
        /*0240*/ 	.word	0x00005cb0


	//   ....[48]....
        /*0244*/ 	.word	0x00005cd0


	//   ....[49]....
        /*0248*/ 	.word	0x00005cf0


	//   ....[50]....
        /*024c*/ 	.word	0x00005d20


	//   ....[51]....
        /*0250*/ 	.word	0x00005d90


	//   ....[52]....
        /*0254*/ 	.word	0x00005dc0


	//   ....[53]....
        /*0258*/ 	.word	0x00006e40


	//   ....[54]....
        /*025c*/ 	.word	0x00006e60


	//   ....[55]....
        /*0260*/ 	.word	0x00006e90


	//   ....[56]....
        /*0264*/ 	.word	0x00006ea0


	//   ....[57]....
        /*0268*/ 	.word	0x00008d50


	//   ....[58]....
        /*026c*/ 	.word	0x00008d80


	//   ....[59]....
        /*0270*/ 	.word	0x00008dd0


	//   ....[60]....
        /*0274*/ 	.word	0x00008de0


	//   ....[61]....
        /*0278*/ 	.word	0x0000a090


	//   ....[62]....
        /*027c*/ 	.word	0x0000a0d0


	//   ....[63]....
        /*0280*/ 	.word	0x0000a110


	//   ....[64]....
        /*0284*/ 	.word	0x0000a150


	//   ....[65]....
        /*0288*/ 	.word	0x0000a310


	//   ....[66]....
        /*028c*/ 	.word	0x0000a320


	//   ....[67]....
        /*0290*/ 	.word	0x0000a410


	//   ....[68]....
        /*0294*/ 	.word	0x0000a440


	//   ....[69]....
        /*0298*/ 	.word	0x0000a510


	//   ....[70]....
        /*029c*/ 	.word	0x0000a540


	//   ....[71]....
        /*02a0*/ 	.word	0x0000a610


	//   ....[72]....
        /*02a4*/ 	.word	0x0000a630


	//   ....[73]....
        /*02a8*/ 	.word	0x0000aee0


	//   ....[74]....
        /*02ac*/ 	.word	0x0000aef0


	//   ....[75]....
        /*02b0*/ 	.word	0x0000afc0


	//   ....[76]....
        /*02b4*/ 	.word	0x0000aff0


	//   ....[77]....
        /*02b8*/ 	.word	0x0000b0c0


	//   ....[78]....
        /*02bc*/ 	.word	0x0000b0f0


	//   ....[79]....
        /*02c0*/ 	.word	0x0000b1c0


	//   ....[80]....
        /*02c4*/ 	.word	0x0000b1e0


	//----- nvinfo : EIATTR_EXIT_INSTR_OFFSETS
	.align		4
.L_620:
        /*02c8*/ 	.byte	0x04, 0x1c
        /*02ca*/ 	.short	(.L_622 - .L_621)


	//   ....[0]....
.L_621:
        /*02cc*/ 	.word	0x00000440


	//   ....[1]....
        /*02d0*/ 	.word	0x0000a640


	//   ....[2]....
        /*02d4*/ 	.word	0x0000a690


	//   ....[3]....
        /*02d8*/ 	.word	0x0000a6f0


	//   ....[4]....
        /*02dc*/ 	.word	0x0000b1f0


	//   ....[5]....
        /*02e0*/ 	.word	0x0000b240


	//   ....[6]....
        /*02e4*/ 	.word	0x0000b2a0


	//----- nvinfo : EIATTR_CTAIDZ_USED
	.align		4
.L_622:
        /*02e8*/ 	.byte	0x01, 0x04
	.zero		2


	//----- nvinfo : EIATTR_MAX_THREADS
	.align		4
        /*02ec*/ 	.byte	0x04, 0x05
        /*02ee*/ 	.short	(.L_624 - .L_623)
.L_623:
        /*02f0*/ 	.word	0x00000100
        /*02f4*/ 	.word	0x00000001
        /*02f8*/ 	.word	0x00000001


	//----- nvinfo : EIATTR_CRS_STACK_SIZE
	.align		4
.L_624:
        /*02fc*/ 	.byte	0x04, 0x1e
        /*02fe*/ 	.short	(.L_626 - .L_625)
.L_625:
        /*0300*/ 	.word	0x00000000
.L_626:


//--------------------- .nv.info._ZN7cutlass13device_kernelIN5flash19enable_sm80_to_sm89INS1_16FlashAttnFwdSm80INS1_25CollectiveMainloopFwdSm80ILi8ELi1ELb1EN4cute5tupleIJNS5_1CILi128EEES8_S8_EEELi128ENS_10bfloat16_tEfNS_4arch4Sm80ELb0ELb0ELb0ELb1ELb1ELb1ELb1ELb0EEENS1_21CollectiveEpilogueFwdIS9_NS6_IJNS7_ILi1EEESF_SF_EEESA_SC_Li256ELb1ELb1ELb0ELb0EEENS1_19SingleTileSchedulerILb1ELb0ELb1ELi128EEEEEEEEEvNT_6ParamsE --------------------------
	.section	.nv.info._ZN7cutlass13device_kernelIN5flash19enable_sm80_to_sm89INS1_16FlashAttnFwdSm80INS1_25CollectiveMainloopFwdSm80ILi8ELi1ELb1EN4cute5tupleIJNS5_1CILi128EEES8_S8_EEELi128ENS_10bfloat16_tEfNS_4arch4Sm80ELb0ELb0ELb0ELb1ELb1ELb1ELb1ELb0EEENS1_21CollectiveEpilogueFwdIS9_NS6_IJNS7_ILi1EEESF_SF_EEESA_SC_Li256ELb1ELb1ELb0ELb0EEENS1_19SingleTileSchedulerILb1ELb0ELb1ELi128EEEEEEEEEvNT_6ParamsE,"",@"SHT_CUDA_INFO"
	.sectionflags	@""
	.align	4


	//----- nvinfo : EIATTR_CUDA_API_VERSION
	.align		4
        /*0000*/ 	.byte	0x04, 0x37
        /*0002*/ 	.short	(.L_628 - .L_627)
.L_627:
        /*0004*/ 	.word	0x00000082


	//----- nvinfo : EIATTR_SW2861232_WAR
	.align		4
.L_628:
        /*0008*/ 	.byte	0x01, 0x35
	.zero		2


	//----- nvinfo : EIATTR_PARAM_CBANK
	.align		4
        /*000c*/ 	.byte	0x04, 0x0a
        /*000e*/ 	.short	(.L_630 - .L_629)
	.align		4
.L_629:
        /*0010*/ 	.word	index@(.nv.constant0._ZN7cutlass13device_kernelIN5flash19enable_sm80_to_sm89INS1_16FlashAttnFwdSm80INS1_25CollectiveMainloopFwdSm80ILi8ELi1ELb1EN4cute5tupleIJNS5_1CILi128EEES8_S8_EEELi128ENS_10bfloat16_tEfNS_4arch4Sm80ELb0ELb0ELb0ELb1ELb1ELb1ELb1ELb0EEENS1_21CollectiveEpilogueFwdIS9_NS6_IJNS7_ILi1EEESF_SF_EEESA_SC_Li256ELb1ELb1ELb0ELb0EEENS1_19SingleTileSchedulerILb1ELb0ELb1ELi128EEEEEEEEEvNT_6ParamsE)
        /*0014*/ 	.short	0x0160
        /*0016*/ 	.short	0x0418


	//----- nvinfo : EIATTR_CBANK_PARAM_SIZE
	.align		4
.L_630:
        /*0018*/ 	.byte	0x03, 0x19
        /*001a*/ 	.short	0x0418


	//----- nvinfo : EIATTR_KPARAM_INFO
	.align		4
        /*001c*/ 	.byte	0x04, 0x17
        /*001e*/ 	.short	(.L_632 - .L_631)
.L_631:
        /*0020*/ 	.word	0x00000000
        /*0024*/ 	.short	0x0000
        /*0026*/ 	.short	0x0000
        /*0028*/ 	.byte	0x00, 0xf0, 0x61, 0x10


	//----- nvinfo : EIATTR_MAXREG_COUNT
	.align		4
.L_632:
        /*002c*/ 	.byte	0x03, 0x1b
        /*002e*/ 	.short	0x00ff


	//----- nvinfo : EIATTR_NUM_BARRIERS
	.align		4
        /*0030*/ 	.byte	0x02, 0x4c
        /*0032*/ 	.byte	0x02
	.zero		1


	//----- nvinfo : EIATTR_MERCURY_ISA_VERSION
	.align		4
        /*0034*/ 	.byte	0x03, 0x5f
        /*0036*/ 	.short	0x0000


	//----- nvinfo : EIATTR_COOP_GROUP_MASK_REGIDS
	.align		4
        /*0038*/ 	.byte	0x04, 0x29
        /*003a*/ 	.short	(.L_634 - .L_633)


	//   ....[0]....
.L_633:
        /*003c*/ 	.word	0xffffffff


	//   ....[1]....
        /*0040*/ 	.word	0xffffffff


	//   ....[2]....
        /*0044*/ 	.word	0xffffffff


	//   ....[3]....
        /*0048*/ 	.word	0xffffffff


	//   ....[4]....
        /*004c*/ 	.word	0xffffffff


	//   ....[5]....
        /*0050*/ 	.word	0xffffffff


	//   ....[6]....
        /*0054*/ 	.word	0xffffffff


	//   ....[7]....
        /*0058*/ 	.word	0xffffffff


	//   ....[8]....
        /*005c*/ 	.word	0xffffffff


	//   ....[9]....
        /*0060*/ 	.word	0xffffffff


	//   ....[10]....
        /*0064*/ 	.word	0xffffffff


	//   ....[11]....
        /*0068*/ 	.word	0xffffffff


	//   ....[12]....
        /*006c*/ 	.word	0xffffffff


	//   ....[13]....
        /*0070*/ 	.word	0xffffffff


	//   ....[14]....
        /*0074*/ 	.word	0xffffffff


	//   ....[15]....
        /*0078*/ 	.word	0xffffffff


	//   ....[16]....
        /*007c*/ 	.word	0xffffffff


	//   ....[17]....
        /*0080*/ 	.word	0xffffffff


	//   ....[18]....
        /*0084*/ 	.word	0xffffffff


	//   ....[19]....
        /*0088*/ 	.word	0xffffffff


	//   ....[20]....
        /*008c*/ 	.word	0xffffffff


	//   ....[21]....
        /*0090*/ 	.word	0xffffffff


	//   ....[22]....
        /*0094*/ 	.word	0xffffffff


	//   ....[23]....
        /*0098*/ 	.word	0xffffffff


	//   ....[24]....
        /*009c*/ 	.word	0xffffffff


	//   ....[25]....
        /*00a0*/ 	.word	0xffffffff


	//   ....[26]....
        /*00a4*/ 	.word	0xffffffff


	//   ....[27]....
        /*00a8*/ 	.word	0xffffffff


	//   ....[28]....
        /*00ac*/ 	.word	0xffffffff


	//   ....[29]....
        /*00b0*/ 	.word	0xffffffff


	//   ....[30]....
        /*00b4*/ 	.word	0xffffffff


	//   ....[31]....
        /*00b8*/ 	.word	0xffffffff


	//   ....[32]....
        /*00bc*/ 	.word	0xffffffff


	//   ....[33]....
        /*00c0*/ 	.word	0xffffffff


	//   ....[34]....
        /*00c4*/ 	.word	0xffffffff


	//   ....[35]....
        /*00c8*/ 	.word	0xffffffff


	//   ....[36]....
        /*00cc*/ 	.word	0xffffffff


	//   ....[37]....
        /*00d0*/ 	.word	0xffffffff


	//   ....[38]....
        /*00d4*/ 	.word	0xffffffff


	//   ....[39]....
        /*00d8*/ 	.word	0xffffffff


	//   ....[40]....
        /*00dc*/ 	.word	0xffffffff


	//   ....[41]....
        /*00e0*/ 	.word	0xffffffff


	//   ....[42]....
        /*00e4*/ 	.word	0xffffffff


	//   ....[43]....
        /*00e8*/ 	.word	0xffffffff


	//   ....[44]....
        /*00ec*/ 	.word	0xffffffff


	//   ....[45]....
        /*00f0*/ 	.word	0xffffffff


	//   ....[46]....
        /*00f4*/ 	.word	0xffffffff


	//   ....[47]....
        /*00f8*/ 	.word	0xffffffff


	//   ....[48]....
        /*00fc*/ 	.word	0xffffffff


	//   ....[49]....
        /*0100*/ 	.word	0xffffffff


	//   ....[50]....
        /*0104*/ 	.word	0xffffffff


	//   ....[51]....
        /*0108*/ 	.word	0xffffffff


	//   ....[52]....
        /*010c*/ 	.word	0xffffffff


	//   ....[53]....
        /*0110*/ 	.word	0xffffffff


	//   ....[54]....
        /*0114*/ 	.word	0xffffffff


	//   ....[55]....
        /*0118*/ 	.word	0xffffffff


	//   ....[56]....
        /*011c*/ 	.word	0xffffffff


	//   ....[57]....
        /*0120*/ 	.word	0xffffffff


	//   ....[58]....
        /*0124*/ 	.word	0xffffffff


	//   ....[59]....
        /*0128*/ 	.word	0xffffffff


	//   ....[60]....
        /*012c*/ 	.word	0xffffffff


	//   ....[61]....
        /*0130*/ 	.word	0xffffffff


	//   ....[62]....
        /*0134*/ 	.word	0xffffffff


	//   ....[63]....
        /*0138*/ 	.word	0xffffffff


	//   ....[64]....
        /*013c*/ 	.word	0xffffffff


	//   ....[65]....
        /*0140*/ 	.word	0xffffffff


	//   ....[66]....
        /*0144*/ 	.word	0xffffffff


	//   ....[67]....
        /*0148*/ 	.word	0xffffffff


	//   ....[68]....
        /*014c*/ 	.word	0xffffffff


	//   ....[69]....
        /*0150*/ 	.word	0xffffffff


	//   ....[70]....
        /*0154*/ 	.word	0xffffffff


	//   ....[71]....
        /*0158*/ 	.word	0xffffffff


	//   ....[72]....
        /*015c*/ 	.word	0xffffffff


	//   ....[73]....
        /*0160*/ 	.word	0xffffffff


	//   ....[74]....
        /*0164*/ 	.word	0xffffffff


	//   ....[75]....
        /*0168*/ 	.word	0xffffffff


	//   ....[76]....
        /*016c*/ 	.word	0xffffffff


	//   ....[77]....
        /*0170*/ 	.word	0xffffffff


	//   ....[78]....
        /*0174*/ 	.word	0xffffffff


	//   ....[79]....
        /*0178*/ 	.word	0xffffffff


	//   ....[80]....
        /*017c*/ 	.word	0xffffffff


	//   ....[81]....
        /*0180*/ 	.word	0xffffffff


	//   ....[82]....
        /*0184*/ 	.word	0xffffffff


	//   ....[83]....
        /*0188*/ 	.word	0xffffffff


	//   ....[84]....
        /*018c*/ 	.word	0xffffffff


	//   ....[85]....
        /*0190*/ 	.word	0xffffffff


	//   ....[86]....
        /*0194*/ 	.word	0xffffffff


	//   ....[87]....
        /*0198*/ 	.word	0xffffffff


	//   ....[88]....
        /*019c*/ 	.word	0xffffffff


	//   ....[89]....
        /*01a0*/ 	.word	0xffffffff


	//   ....[90]....
        /*01a4*/ 	.word	0xffffffff


	//   ....[91]....
        /*01a8*/ 	.word	0xffffffff


	//   ....[92]....
        /*01ac*/ 	.word	0xffffffff


	//   ....[93]....
        /*01b0*/ 	.word	0xffffffff


	//   ....[94]....
        /*01b4*/ 	.word	0xffffffff


	//   ....[95]....
        /*01b8*/ 	.word	0xffffffff


	//   ....[96]....
        /*01bc*/ 	.word	0xffffffff


	//   ....[97]....
        /*01c0*/ 	.word	0xffffffff


	//   ....[98]....
        /*01c4*/ 	.word	0xffffffff


	//   ....[99]....
        /*01c8*/ 	.word	0xffffffff


	//   ....[100]....
        /*01cc*/ 	.word	0xffffffff


	//   ....[101]....
        /*01d0*/ 	.word	0xffffffff


	//   ....[102]....
        /*01d4*/ 	.word	0xffffffff


	//   ....[103]....
        /*01d8*/ 	.word	0xffffffff


	//   ....[104]....
        /*01dc*/ 	.word	0xffffffff


	//   ....[105]....
        /*01e0*/ 	.word	0xffffffff


	//   ....[106]....
        /*01e4*/ 	.word	0xffffffff


	//   ....[107]....
        /*01e8*/ 	.word	0xffffffff


	//   ....[108]....
        /*01ec*/ 	.word	0xffffffff


	//   ....[109]....
        /*01f0*/ 	.word	0xffffffff


	//   ....[110]....
        /*01f4*/ 	.word	0xffffffff


	//   ....[111]....
        /*01f8*/ 	.word	0xffffffff


	//   ....[112]....
        /*01fc*/ 	.word	0xffffffff


	//----- nvinfo : EIATTR_COOP_GROUP_INSTR_OFFSETS
	.align		4
.L_634:
        /*0200*/ 	.byte	0x04, 0x28
        /*0202*/ 	.short	(.L_636 - .L_635)


	//   ....[0]....
.L_635:
        /*0204*/ 	.word	0x00000090


	//   ....[1]....
        /*0208*/ 	.word	0x000028f0


	//   ....[2]....
        /*020c*/ 	.word	0x00002950


	//   ....[3]....
        /*0210*/ 	.word	0x00003110


	//   ....[4]....
        /*0214*/ 	.word	0x00003130


	//   ....[5]....
        /*0218*/ 	.word	0x00003880


	//   ....[6]....
        /*021c*/ 	.word	0x000038a0


	//   ....[7]....
        /*0220*/ 	.word	0x00003ff0


	//   ....[8]....
        /*0224*/ 	.word	0x00004000


	//   ....[9]....
        /*0228*/ 	.word	0x00004820


	//   ....[10]....
        /*022c*/ 	.word	0x00004860


	//   ....[11]....
        /*0230*/ 	.word	0x00005610


	//   ....[12]....
        /*0234*/ 	.word	0x00005640


	//   ....[13]....
        /*0238*/ 	.word	0x00005dd0


	//   ....[14]....
        /*023c*/ 	.word	0x00005e00


	//   ....[15]....
        /*0240*/ 	.word	0x00006590


	//   ....[16]....
        /*0244*/ 	.word	0x000065b0


	//   ....[17]....
        /*0248*/ 	.word	0x00006d60


	//   ....[18]....
        /*024c*/ 	.word	0x00006d90


	//   ....[19]....
        /*0250*/ 	.word	0x00006ea0


	//   ....[20]....
        /*0254*/ 	.word	0x00006ed0


	//   ....[21]....
        /*0258*/ 	.word	0x00006fa0


	//   ....[22]....
        /*025c*/ 	.word	0x00006fd0


	//   ....[23]....
        /*0260*/ 	.word	0x000070a0


	//   ....[24]....
        /*0264*/ 	.word	0x000070c0


	//   ....[25]....
        /*0268*/ 	.word	0x00007640


	//   ....[26]....
        /*026c*/ 	.word	0x00007660


	//   ....[27]....
        /*0270*/ 	.word	0x00007730


	//   ....[28]....
        /*0274*/ 	.word	0x00007760


	//   ....[29]....
        /*0278*/ 	.word	0x00007830


	//   ....[30]....
        /*027c*/ 	.word	0x00007860


	//   ....[31]....
        /*0280*/ 	.word	0x00007930


	//   ....[32]....
        /*0284*/ 	.word	0x00007960


	//   ....[33]....
        /*0288*/ 	.word	0x00008680


	//   ....[34]....
        /*028c*/ 	.word	0x000086c0


	//   ....[35]....
        /*0290*/ 	.word	0x00008700


	//   ....[36]....
        /*0294*/ 	.word	0x00008740


	//   ....[37]....
        /*0298*/ 	.word	0x000087a0


	//   ....[38]....
        /*029c*/ 	.word	0x000087e0


	//   ....[39]....
        /*02a0*/ 	.word	0x00008810


	//   ....[40]....
        /*02a4*/ 	.word	0x00008840


	//   ....[41]....
        /*02a8*/ 	.word	0x00008a40


	//   ....[42]....
        /*02ac*/ 	.word	0x00008a80


	//   ....[43]....
        /*02b0*/ 	.word	0x00008a90


	//   ....[44]....
        /*02b4*/ 	.word	0x00008b20


	//   ....[45]....
        /*02b8*/ 	.word	0x00008b30


	//   ....[46]....
        /*02bc*/ 	.word	0x00008ca0


	//   ....[47]....
        /*02c0*/ 	.word	0x00008cd0


	//   ....[48]....
        /*02c4*/ 	.word	0x00008cf0


	//   ....[49]....
        /*02c8*/ 	.word	0x0000c7f0


	//   ....[50]....
        /*02cc*/ 	.word	0x0000c9a0


	//   ....[51]....
        /*02d0*/ 	.word	0x0000ca10


	//   ....[52]....
        /*02d4*/ 	.word	0x0000ca40


	//   ....[53]....
        /*02d8*/ 	.word	0x0000ca60


	//   ....[54]....
        /*02dc*/ 	.word	0x0000ca70


	//   ....[55]....
        /*02e0*/ 	.word	0x0000ca90


	//   ....[56]....
        /*02e4*/ 	.word	0x0000cab0


	//   ....[57]....
        /*02e8*/ 	.word	0x0000dbf0


	//   ....[58]....
        /*02ec*/ 	.word	0x0000dc10


	//   ....[59]....
        /*02f0*/ 	.word	0x0000dc20


	//   ....[60]....
        /*02f4*/ 	.word	0x0000dc30


	//   ....[61]....
        /*02f8*/ 	.word	0x0000dc40


	//   ....[62]....
        /*02fc*/ 	.word	0x0000dc50


	//   ....[63]....
        /*0300*/ 	.word	0x0000dc60


	//   ....[64]....
        /*0304*/ 	.word	0x0000dc80


	//   ....[65]....
        /*0308*/ 	.word	0x0000e8d0


	//   ....[66]....
        /*030c*/ 	.word	0x0000e970


	//   ....[67]....
        /*0310*/ 	.word	0x0000e980


	//   ....[68]....
        /*0314*/ 	.word	0x0000e9b0


	//   ....[69]....
        /*0318*/ 	.word	0x00010660


	//   ....[70]....
        /*031c*/ 	.word	0x00010670


	//   ....[71]....
        /*0320*/ 	.word	0x00010680


	//   ....[72]....
        /*0324*/ 	.word	0x00010690


	//   ....[73]....
        /*0328*/ 	.word	0x000106a0


	//   ....[74]....
        /*032c*/ 	.word	0x000106b0


	//   ....[75]....
        /*0330*/ 	.word	0x000106c0


	//   ....[76]....
        /*0334*/ 	.word	0x000106f0


	//   ....[77]....
        /*0338*/ 	.word	0x00010a80


	//   ....[78]....
        /*033c*/ 	.word	0x00010aa0


	//   ....[79]....
        /*0340*/ 	.word	0x00010ab0


	//   ....[80]....
        /*0344*/ 	.word	0x00010ad0


	//   ....[81]....
        /*0348*/ 	.word	0x00010af0


	//   ....[82]....
        /*034c*/ 	.word	0x00010b20


	//   ....[83]....
        /*0350*/ 	.word	0x00010b90


	//   ....[84]....
        /*0354*/ 	.word	0x00010bc0


	//   ....[85]....
        /*0358*/ 	.word	0x00011c40


	//   ....[86]....
        /*035c*/ 	.word	0x00011c60


	//   ....[87]....
        /*0360*/ 	.word	0x00011c90


	//   ....[88]....
        /*0364*/ 	.word	0x00011ca0


	//   ....[89]....
        /*0368*/ 	.word	0x00013b50


	//   ....[90]....
        /*036c*/ 	.word	0x00013b80


	//   ....[91]....
        /*0370*/ 	.word	0x00013bd0


	//   ....[92]....
        /*0374*/ 	.word	0x00013be0


	//   ....[93]....
        /*0378*/ 	.word	0x00014e90


	//   ....[94]....
        /*037c*/ 	.word	0x00014ed0


	//   ....[95]....
        /*0380*/ 	.word	0x00014f10


	//   ....[96]....
        /*0384*/ 	.word	0x00014f50


	//   ....[97]....
        /*0388*/ 	.word	0x00015100


	//   ....[98]....
        /*038c*/ 	.word	0x00015110


	//   ....[99]....
        /*0390*/ 	.word	0x00015200


	//   ....[100]....
        /*0394*/ 	.word	0x00015230


	//   ....[101]....
        /*0398*/ 	.word	0x00015300


	//   ....[102]....
        /*039c*/ 	.word	0x00015330


	//   ....[103]....
        /*03a0*/ 	.word	0x00015400


	//   ....[104]....
        /*03a4*/ 	.word	0x00015420


	//   ....[105]....
        /*03a8*/ 	.word	0x00015cd0


	//   ....[106]....
        /*03ac*/ 	.word	0x00015ce0


	//   ....[107]....
        /*03b0*/ 	.word	0x00015db0


	//   ....[108]....
        /*03b4*/ 	.word	0x00015de0


	//   ....[109]....
        /*03b8*/ 	.word	0x00015eb0


	//   ....[110]....
        /*03bc*/ 	.word	0x00015ee0


	//   ....[111]....
        /*03c0*/ 	.word	0x00015fb0


	//   ....[112]....
        /*03c4*/ 	.word	0x00015fd0


	//----- nvinfo : EIATTR_EXIT_INSTR_OFFSETS
	.align		4
.L_636:
        /*03c8*/ 	.byte	0x04, 0x1c
        /*03ca*/ 	.short	(.L_638 - .L_637)


	//   ....[0]....
.L_637:
        /*03cc*/ 	.word	0x00000440


	//   ....[1]....
        /*03d0*/ 	.word	0x00015430


	//   ....[2]....
        /*03d4*/ 	.word	0x00015480


	//   ....[3]....
        /*03d8*/ 	.word	0x000154e0


	//   ....[4]....
        /*03dc*/ 	.word	0x00015fe0


	//   ....[5]....
        /*03e0*/ 	.word	0x00016030


	//   ....[6]....
        /*03e4*/ 	.word	0x00016090


	//----- nvinfo : EIATTR_CTAIDZ_USED
	.align		4
.L_638:
        /*03e8*/ 	.byte	0x01, 0x04
	.zero		2


	//----- nvinfo : EIATTR_MAX_THREADS
	.align		4
        /*03ec*/ 	.byte	0x04, 0x05
        /*03ee*/ 	.short	(.L_640 - .L_639)
.L_639:
        /*03f0*/ 	.word	0x00000100
        /*03f4*/ 	.word	0x00000001
        /*03f8*/ 	.word	0x00000001


	//----- nvinfo : EIATTR_CRS_STACK_SIZE
	.align		4
.L_640:
        /*03fc*/ 	.byte	0x04, 0x1e
        /*03fe*/ 	.short	(.L_642 - .L_641)
.L_641:
        /*0400*/ 	.word	0x00000000
.L_642:


//--------------------- .nv.info._ZN7cutlass13device_kernelIN5flash19enable_sm80_to_sm89INS1_16FlashAttnFwdSm80INS1_25CollectiveMainloopFwdSm80ILi8ELi1ELb1EN4cute5tupleIJNS5_1CILi128EEENS7_ILi96EEES8_EEELi128ENS_10bfloat16_tEfNS_4arch4Sm80ELb0ELb1ELb0ELb0ELb1ELb0ELb1ELb0EEENS1_21CollectiveEpilogueFwdINS6_IJS8_S8_S9_EEENS6_IJNS7_ILi1EEESH_SH_EEESB_SD_Li256ELb0ELb1ELb0ELb0EEENS1_19SingleTileSchedulerILb0ELb0ELb1ELi128EEEEEEEEEvNT_6ParamsE --------------------------
	.section	.nv.info._ZN7cutlass13device_kernelIN5flash19enable_sm80_to_sm89INS1_16FlashAttnFwdSm80INS1_25CollectiveMainloopFwdSm80ILi8ELi1ELb1EN4cute5tupleIJNS5_1CILi128EEENS7_ILi96EEES8_EEELi128ENS_10bfloat16_tEfNS_4arch4Sm80ELb0ELb1ELb0ELb0ELb1ELb0ELb1ELb0EEENS1_21CollectiveEpilogueFwdINS6_IJS8_S8_S9_EEENS6_IJNS7_ILi1EEESH_SH_EEESB_SD_Li256ELb0ELb1ELb0ELb0EEENS1_19SingleTileSchedulerILb0ELb0ELb1ELi128EEEEEEEEEvNT_6ParamsE,"",@"SHT_CUDA_INFO"
	.sectionflags	@""
	.align	4


	//----- nvinfo : EIATTR_CUDA_API_VERSION
	.align		4
        /*0000*/ 	.byte	0x04, 0x37
        /*0002*/ 	.short	(.L_644 - .L_643)
.L_643:
        /*0004*/ 	.word	0x00000082


	//----- nvinfo : EIATTR_SW2861232_WAR
	.align		4
.L_644:
        /*0008*/ 	.byte	0x01, 0x35
	.zero		2


	//----- nvinfo : EIATTR_PARAM_CBANK
	.align		4
        /*000c*/ 	.byte	0x04, 0x0a
        /*000e*/ 	.short	(.L_646 - .L_645)
	.align		4
.L_645:
        /*0010*/ 	.word	index@(.nv.constant0._ZN7cutlass13device_kernelIN5flash19enable_sm80_to_sm89INS1_16FlashAttnFwdSm80INS1_25CollectiveMainloopFwdSm80ILi8ELi1ELb1EN4cute5tupleIJNS5_1CILi128EEENS7_ILi96EEES8_EEELi128ENS_10bfloat16_tEfNS_4arch4Sm80ELb0ELb1ELb0ELb0ELb1ELb0ELb1ELb0EEENS1_21CollectiveEpilogueFwdINS6_IJS8_S8_S9_EEENS6_IJNS7_ILi1EEESH_SH_EEESB_SD_Li256ELb0ELb1ELb0ELb0EEENS1_19SingleTileSchedulerILb0ELb0ELb1ELi128EEEEEEEEEvNT_6ParamsE)
        /*0014*/ 	.short	0x0160
        /*0016*/ 	.short	0x0418


	//----- nvinfo : EIATTR_CBANK_PARAM_SIZE
	.align		4
.L_646:
        /*0018*/ 	.byte	0x03, 0x19
        /*001a*/ 	.short	0x0418


	//----- nvinfo : EIATTR_KPARAM_INFO
	.align		4
        /*001c*/ 	.byte	0x04, 0x17
        /*001e*/ 	.short	(.L_648 - .L_647)
.L_647:
        /*0020*/ 	.word	0x00000000
        /*0024*/ 	.short	0x0000
        /*0026*/ 	.short	0x0000
        /*0028*/ 	.byte	0x00, 0xf0, 0x61, 0x10


	//----- nvinfo : EIATTR_MAXREG_COUNT
	.align		4
.L_648:
        /*002c*/ 	.byte	0x03, 0x1b
        /*002e*/ 	.short	0x00ff


	//----- nvinfo : EIATTR_NUM_BARRIERS
	.align		4
        /*0030*/ 	.byte	0x02, 0x4c
        /*0032*/ 	.byte	0x02
	.zero		1


	//----- nvinfo : EIATTR_MERCURY_ISA_VERSION
	.align		4
        /*0034*/ 	.byte	0x03, 0x5f
        /*0036*/ 	.short	0x0000


	//----- nvinfo : EIATTR_COOP_GROUP_MASK_REGIDS
	.align		4
        /*0038*/ 	.byte	0x04, 0x29
        /*003a*/ 	.short	(.L_650 - .L_649)


	//   ....[0]....
.L_649:
        /*003c*/ 	.word	0xffffffff


	//   ....[1]....
        /*0040*/ 	.word	0xffffffff


	//   ....[2]....
        /*0044*/ 	.word	0xffffffff


	//   ....[3]....
        /*0048*/ 	.word	0xffffffff


	//   ....[4]....
        /*004c*/ 	.word	0xffffffff


	//   ....[5]....
        /*0050*/ 	.word	0xffffffff


	//   ....[6]....
        /*0054*/ 	.word	0xffffffff


	//   ....[7]....
        /*0058*/ 	.word	0xffffffff


	//   ....[8]....
        /*005c*/ 	.word	0xffffffff


	//   ....[9]....
        /*0060*/ 	.word	0xffffffff


	//   ....[10]....
        /*0064*/ 	.word	0xffffffff


	//   ....[11]....
        /*0068*/ 	.word	0xffffffff


	//   ....[12]....
        /*006c*/ 	.word	0xffffffff


	//   ....[13]....
        /*0070*/ 	.word	0xffffffff


	//   ....[14]....
        /*0074*/ 	.word	0xffffffff


	//   ....[15]....
        /*0078*/ 	.word	0xffffffff


	//   ....[16]....
        /*007c*/ 	.word	0xffffffff


	//   ....[17]....
        /*0080*/ 	.word	0xffffffff


	//   ....[18]....
        /*0084*/ 	.word	0xffffffff


	//   ....[19]....
        /*0088*/ 	.word	0xffffffff


	//   ....[20]....
        /*008c*/ 	.word	0xffffffff


	//   ....[21]....
        /*0090*/ 	.word	0xffffffff


	//   ....[22]....
        /*0094*/ 	.word	0xffffffff


	//   ....[23]....
        /*0098*/ 	.word	0xffffffff


	//   ....[24]....
        /*009c*/ 	.word	0xffffffff


	//   ....[25]....
        /*00a0*/ 	.word	0xffffffff


	//   ....[26]....
        /*00a4*/ 	.word	0xffffffff


	//   ....[27]....
        /*00a8*/ 	.word	0xffffffff


	//   ....[28]....
        /*00ac*/ 	.word	0xffffffff


	//   ....[29]....
        /*00b0*/ 	.word	0xffffffff


	//   ....[30]....
        /*00b4*/ 	.word	0xffffffff


	//   ....[31]....
        /*00b8*/ 	.word	0xffffffff


	//   ....[32]....
        /*00bc*/ 	.word	0xffffffff


	//   ....[33]....
        /*00c0*/ 	.word	0xffffffff


	//   ....[34]....
        /*00c4*/ 	.word	0xffffffff


	//   ....[35]....
        /*00c8*/ 	.word	0xffffffff


	//   ....[36]....
        /*00cc*/ 	.word	0xffffffff


	//   ....[37]....
        /*00d0*/ 	.word	0xffffffff


	//   ....[38]....
        /*00d4*/ 	.word	0xffffffff


	//   ....[39]....
        /*00d8*/ 	.word	0xffffffff


	//   ....[40]....
        /*00dc*/ 	.word	0xffffffff


	//   ....[41]....
        /*00e0*/ 	.word	0xffffffff


	//   ....[42]....
        /*00e4*/ 	.word	0xffffffff


	//   ....[43]....
        /*00e8*/ 	.word	0xffffffff


	//   ....[44]....
        /*00ec*/ 	.word	0xffffffff


	//   ....[45]....
        /*00f0*/ 	.word	0xffffffff


	//   ....[46]....
        /*00f4*/ 	.word	0xffffffff


	//   ....[47]....
        /*00f8*/ 	.word	0xffffffff


	//   ....[48]....
        /*00fc*/ 	.word	0xffffffff


	//   ....[49]....
        /*0100*/ 	.word	0xffffffff


	//   ....[50]....
        /*0104*/ 	.word	0xffffffff


	//   ....[51]....
        /*0108*/ 	.word	0xffffffff


	//   ....[52]....
        /*010c*/ 	.word	0xffffffff


	//   ....[53]....
        /*0110*/ 	.word	0xffffffff


	//   ....[54]....
        /*0114*/ 	.word	0xffffffff


	//   ....[55]....
        /*0118*/ 	.word	0xffffffff


	//   ....[56]....
        /*011c*/ 	.word	0xffffffff


	//   ....[57]....
        /*0120*/ 	.word	0xffffffff


	//   ....[58]....
        /*0124*/ 	.word	0xffffffff


	//   ....[59]....
        /*0128*/ 	.word	0xffffffff


	//   ....[60]....
        /*012c*/ 	.word	0xffffffff


	//   ....[61]....
        /*0130*/ 	.word	0xffffffff


	//   ....[62]....
        /*0134*/ 	.word	0xffffffff


	//   ....[63]....
        /*0138*/ 	.word	0xffffffff


	//   ....[64]....
        /*013c*/ 	.word	0xffffffff


	//   ....[65]....
        /*0140*/ 	.word	0xffffffff


	//   ....[66]....
        /*0144*/ 	.word	0xffffffff


	//   ....[67]....
        /*0148*/ 	.word	0xffffffff


	//   ....[68]....
        /*014c*/ 	.word	0xffffffff


	//   ....[69]....
        /*0150*/ 	.word	0xffffffff


	//   ....[70]....
        /*0154*/ 	.word	0xffffffff


	//   ....[71]....
        /*0158*/ 	.word	0xffffffff


	//   ....[72]....
        /*015c*/ 	.word	0xffffffff


	//   ....[73]....
        /*0160*/ 	.word	0xffffffff


	//   ....[74]....
        /*0164*/ 	.word	0xffffffff


	//   ....[75]....
        /*0168*/ 	.word	0xffffffff


	//   ....[76]....
        /*016c*/ 	.word	0xffffffff


	//   ....[77]....
        /*0170*/ 	.word	0xffffffff


	//   ....[78]....
        /*0174*/ 	.word	0xffffffff


	//   ....[79]....
        /*0178*/ 	.word	0xffffffff


	//   ....[80]....
        /*017c*/ 	.word	0xffffffff


	//   ....[81]....
        /*0180*/ 	.word	0xffffffff


	//   ....[82]....
        /*0184*/ 	.word	0xffffffff


	//   ....[83]....
        /*0188*/ 	.word	0xffffffff


	//   ....[84]....
        /*018c*/ 	.word	0xffffffff


	//   ....[85]....
        /*0190*/ 	.word	0xffffffff


	//   ....[86]....
        /*0194*/ 	.word	0xffffffff


	//   ....[87]....
        /*0198*/ 	.word	0xffffffff


	//   ....[88]....
        /*019c*/ 	.word	0xffffffff


	//   ....[89]....
        /*01a0*/ 	.word	0xffffffff


	//   ....[90]....
        /*01a4*/ 	.word	0xffffffff


	//   ....[91]....
        /*01a8*/ 	.word	0xffffffff


	//   ....[92]....
        /*01ac*/ 	.word	0xffffffff


	//   ....[93]....
        /*01b0*/ 	.word	0xffffffff


	//   ....[94]....
        /*01b4*/ 	.word	0xffffffff


	//   ....[95]....
        /*01b8*/ 	.word	0xffffffff


	//   ....[96]....
        /*01bc*/ 	.word	0xffffffff


	//   ....[97]....
        /*01c0*/ 	.word	0xffffffff


	//   ....[98]....
        /*01c4*/ 	.word	0xffffffff


	//   ....[99]....
        /*01c8*/ 	.word	0xffffffff


	//   ....[100]....
        /*01cc*/ 	.word	0xffffffff


	//   ....[101]....
        /*01d0*/ 	.word	0xffffffff


	//   ....[102]....
        /*01d4*/ 	.word	0xffffffff


	//   ....[103]....
        /*01d8*/ 	.word	0xffffffff


	//   ....[104]....
        /*01dc*/ 	.word	0xffffffff


	//   ....[105]....
        /*01e0*/ 	.word	0xffffffff


	//   ....[106]....
        /*01e4*/ 	.word	0xffffffff


	//   ....[107]....
        /*01e8*/ 	.word	0xffffffff


	//----- nvinfo : EIATTR_COOP_GROUP_INSTR_OFFSETS
	.align		4
.L_650:
        /*01ec*/ 	.byte	0x04, 0x28
        /*01ee*/ 	.short	(.L_652 - .L_651)


	//   ....[0]....
.L_651:
        /*01f0*/ 	.word	0x00000fd0


	//   ....[1]....
        /*01f4*/ 	.word	0x00001010


	//   ....[2]....
        /*01f8*/ 	.word	0x00001050


	//   ....[3]....
        /*01fc*/ 	.word	0x00001090


	//   ....[4]....
        /*0200*/ 	.word	0x000010c0


	//   ....[5]....
        /*0204*/ 	.word	0x00001140


	//   ....[6]....
        /*0208*/ 	.word	0x000012d0


	//   ....[7]....
        /*020c*/ 	.word	0x00001300


	//   ....[8]....
        /*0210*/ 	.word	0x00001520


	//   ....[9]....
        /*0214*/ 	.word	0x00001550


	//   ....[10]....
        /*0218*/ 	.word	0x00001570


	//   ....[11]....
        /*021c*/ 	.word	0x00001590


	//   ....[12]....
        /*0220*/ 	.word	0x000015a0


	//   ....[13]....
        /*0224*/ 	.word	0x000015b0


	//   ....[14]....
        /*0228*/ 	.word	0x00001b40


	//   ....[15]....
        /*022c*/ 	.word	0x00001b60


	//   ....[16]....
        /*0230*/ 	.word	0x00001b80


	//   ....[17]....
        /*0234*/ 	.word	0x00001b90


	//   ....[18]....
        /*0238*/ 	.word	0x00001bb0


	//   ....[19]....
        /*023c*/ 	.word	0x00001bc0


	//   ....[20]....
        /*0240*/ 	.word	0x00002860


	//   ....[21]....
        /*0244*/ 	.word	0x00002880


	//   ....[22]....
        /*0248*/ 	.word	0x00002890


	//   ....[23]....
        /*024c*/ 	.word	0x000028a0


	//   ....[24]....
        /*0250*/ 	.word	0x000028b0


	//   ....[25]....
        /*0254*/ 	.word	0x000028c0


	//   ....[26]....
        /*0258*/ 	.word	0x00002c20


	//   ....[27]....
        /*025c*/ 	.word	0x00002e30


	//   ....[28]....
        /*0260*/ 	.word	0x00004330


	//   ....[29]....
        /*0264*/ 	.word	0x00004490


	//   ....[30]....
        /*0268*/ 	.word	0x000044a0


	//   ....[31]....
        /*026c*/ 	.word	0x000044f0


	//   ....[32]....
        /*0270*/ 	.word	0x00005c60


	//   ....[33]....
        /*0274*/ 	.word	0x00005c80


	//   ....[34]....
        /*0278*/ 	.word	0x00005ca0


	//   ....[35]....
        /*027c*/ 	.word	0x00005cb0


	//   ....[36]....
        /*0280*/ 	.word	0x00005cc0


	//   ....[37]....
        /*0284*/ 	.word	0x00005cd0


	//   ....[38]....
        /*0288*/ 	.word	0x00006840


	//   ....[39]....
        /*028c*/ 	.word	0x00006860


	//   ....[40]....
        /*0290*/ 	.word	0x00006880


	//   ....[41]....
        /*0294*/ 	.word	0x00006890


	//   ....[42]....
        /*0298*/ 	.word	0x000068a0


	//   ....[43]....
        /*029c*/ 	.word	0x000068b0


	//   ....[44]....
        /*02a0*/ 	.word	0x00006a90


	//   ....[45]....
        /*02a4*/ 	.word	0x00006d60


	//   ....[46]....
        /*02a8*/ 	.word	0x00007db0


	//   ....[47]....
        /*02ac*/ 	.word	0x00007f20


	//   ....[48]....
        /*02b0*/ 	.word	0x000080d0


	//   ....[49]....
        /*02b4*/ 	.word	0x000081d0


	//   ....[50]....
        /*02b8*/ 	.word	0x00009ea0


	//   ....[51]....
        /*02bc*/ 	.word	0x00009ec0


	//   ....[52]....
        /*02c0*/ 	.word	0x00009ee0


	//   ....[53]....
        /*02c4*/ 	.word	0x00009ef0


	//   ....[54]....
        /*02c8*/ 	.word	0x00009f00


	//   ....[55]....
        /*02cc*/ 	.word	0x00009f10


	//   ....[56]....
        /*02d0*/ 	.word	0x0000aa80


	//   ....[57]....
        /*02d4*/ 	.word	0x0000aaa0


	//   ....[58]....
        /*02d8*/ 	.word	0x0000aac0


	//   ....[59]....
        /*02dc*/ 	.word	0x0000aad0


	//   ....[60]....
        /*02e0*/ 	.word	0x0000aae0


	//   ....[61]....
        /*02e4*/ 	.word	0x0000aaf0


	//   ....[62]....
        /*02e8*/ 	.word	0x0000af60


	//   ....[63]....
        /*02ec*/ 	.word	0x0000af80


	//   ....[64]....
        /*02f0*/ 	.word	0x0000afc0


	//   ....[65]....
        /*02f4*/ 	.word	0x0000afd0


	//   ....[66]....
        /*02f8*/ 	.word	0x0000cad0


	//   ....[67]....
        /*02fc*/ 	.word	0x0000cb10


	//   ....[68]....
        /*0300*/ 	.word	0x0000cb30


	//   ....[69]....
        /*0304*/ 	.word	0x0000cb50


	//   ....[70]....
        /*0308*/ 	.word	0x0000cb70


	//   ....[71]....
        /*030c*/ 	.word	0x0000cbc0


	//   ....[72]....
        /*0310*/ 	.word	0x0000d650


	//   ....[73]....
        /*0314*/ 	.word	0x0000d660


	//   ....[74]....
        /*0318*/ 	.word	0x0000d670


	//   ....[75]....
        /*031c*/ 	.word	0x0000d680


	//   ....[76]....
        /*0320*/ 	.word	0x0000d690


	//   ....[77]....
        /*0324*/ 	.word	0x0000d6a0


	//   ....[78]....
        /*0328*/ 	.word	0x0000d8b0


	//   ....[79]....
        /*032c*/ 	.word	0x0000dca0


	//   ....[80]....
        /*0330*/ 	.word	0x0000ea60


	//   ....[81]....
        /*0334*/ 	.word	0x0000ecc0


	//   ....[82]....
        /*0338*/ 	.word	0x0000ee60


	//   ....[83]....
        /*033c*/ 	.word	0x0000ef80


	//   ....[84]....
        /*0340*/ 	.word	0x00010750


	//   ....[85]....
        /*0344*/ 	.word	0x00010780


	//   ....[86]....
        /*0348*/ 	.word	0x000107c0


	//   ....[87]....
        /*034c*/ 	.word	0x000107d0


	//   ....[88]....
        /*0350*/ 	.word	0x00011950


	//   ....[89]....
        /*0354*/ 	.word	0x00011960


	//   ....[90]....
        /*0358*/ 	.word	0x00011980


	//   ....[91]....
        /*035c*/ 	.word	0x000119a0


	//   ....[92]....
        /*0360*/ 	.word	0x000119c0


	//   ....[93]....
        /*0364*/ 	.word	0x000119e0


	//   ....[94]....
        /*0368*/ 	.word	0x00011b60


	//   ....[95]....
        /*036c*/ 	.word	0x00011b90


	//   ....[96]....
        /*0370*/ 	.word	0x00011c60


	//   ....[97]....
        /*0374*/ 	.word	0x00011c90


	//   ....[98]....
        /*0378*/ 	.word	0x00011d60


	//   ....[99]....
        /*037c*/ 	.word	0x00011d80


	//   ....[100]....
        /*0380*/ 	.word	0x000123b0


	//   ....[101]....
        /*0384*/ 	.word	0x000123e0


	//   ....[102]....
        /*0388*/ 	.word	0x000124b0


	//   ....[103]....
        /*038c*/ 	.word	0x000124e0


	//   ....[104]....
        /*0390*/ 	.word	0x000125b0


	//   ....[105]....
        /*0394*/ 	.word	0x000125e0


	//   ....[106]....
        /*0398*/ 	.word	0x000126b0


	//   ....[107]....
        /*039c*/ 	.word	0x000126d0


	//----- nvinfo : EIATTR_EXIT_INSTR_OFFSETS
	.align		4
.L_652:
        /*03a0*/ 	.byte	0x04, 0x1c
        /*03a2*/ 	.short	(.L_654 - .L_653)


	//   ....[0]....
.L_653:
        /*03a4*/ 	.word	0x00000030


	//   ....[1]....
        /*03a8*/ 	.word	0x00011d90


	//   ....[2]....
        /*03ac*/ 	.word	0x00011de0


	//   ....[3]....
        /*03b0*/ 	.word	0x00011e40


	//   ....[4]....
        /*03b4*/ 	.word	0x000126e0


	//   ....[5]....
        /*03b8*/ 	.word	0x00012730


	//   ....[6]....
        /*03bc*/ 	.word	0x00012790


	//----- nvinfo : EIATTR_CTAIDZ_USED
	.align		4
.L_654:
        /*03c0*/ 	.byte	0x01, 0x04
	.zero		2


	//----- nvinfo : EIATTR_MAX_THREADS
	.align		4
        /*03c4*/ 	.byte	0x04, 0x05
        /*03c6*/ 	.short	(.L_656 - .L_655)
.L_655:
        /*03c8*/ 	.word	0x00000100
        /*03cc*/ 	.word	0x00000001
        /*03d0*/ 	.word	0x00000001


	//----- nvinfo : EIATTR_CRS_STACK_SIZE
	.align		4
.L_656:
        /*03d4*/ 	.byte	0x04, 0x1e
        /*03d6*/ 	.short	(.L_658 - .L_657)
.L_657:
        /*03d8*/ 	.word	0x00000000
.L_658:


//--------------------- .nv.info._ZN7cutlass13device_kernelIN5flash19enable_sm80_to_sm89INS1_16FlashAttnFwdSm80INS1_25CollectiveMainloopFwdSm80ILi8ELi1ELb1EN4cute5tupleIJNS5_1CILi128EEENS7_ILi96EEES8_EEELi128ENS_10bfloat16_tEfNS_4arch4Sm80ELb0ELb1ELb0ELb1ELb1ELb0ELb1ELb0EEENS1_21CollectiveEpilogueFwdINS6_IJS8_S8_S9_EEENS6_IJNS7_ILi1EEESH_SH_EEESB_SD_Li256ELb1ELb1ELb0ELb0EEENS1_19SingleTileSchedulerILb1ELb0ELb1ELi128EEEEEEEEEvNT_6ParamsE --------------------------
	.section	.nv.info._ZN7cutlass13device_kernelIN5flash19enable_sm80_to_sm89INS1_16FlashAttnFwdSm80INS1_25CollectiveMainloopFwdSm80ILi8ELi1ELb1EN4cute5tupleIJNS5_1CILi128EEENS7_ILi96EEES8_EEELi128ENS_10bfloat16_tEfNS_4arch4Sm80ELb0ELb1ELb0ELb1ELb1ELb0ELb1ELb0EEENS1_21CollectiveEpilogueFwdINS6_IJS8_S8_S9_EEENS6_IJNS7_ILi1EEESH_SH_EEESB_SD_Li256ELb1ELb1ELb0ELb0EEENS1_19SingleTileSchedulerILb1ELb0ELb1ELi128EEEEEEEEEvNT_6ParamsE,"",@"SHT_CUDA_INFO"
	.sectionflags	@""
	.align	4


	//----- nvinfo : EIATTR_CUDA_API_VERSION
	.align		4
        /*0000*/ 	.byte	0x04, 0x37
        /*0002*/ 	.short	(.L_660 - .L_659)
.L_659:
        /*0004*/ 	.word	0x00000082


	//----- nvinfo : EIATTR_SW2861232_WAR
	.align		4
.L_660:
        /*0008*/ 	.byte	0x01, 0x35
	.zero		2


	//----- nvinfo : EIATTR_PARAM_CBANK
	.align		4
        /*000c*/ 	.byte	0x04, 0x0a
        /*000e*/ 	.short	(.L_662 - .L_661)
	.align		4
.L_661:
        /*0010*/ 	.word	index@(.nv.constant0._ZN7cutlass13device_kernelIN5flash19enable_sm80_to_sm89INS1_16FlashAttnFwdSm80INS1_25CollectiveMainloopFwdSm80ILi8ELi1ELb1EN4cute5tupleIJNS5_1CILi128EEENS7_ILi96EEES8_EEELi128ENS_10bfloat16_tEfNS_4arch4Sm80ELb0ELb1ELb0ELb1ELb1ELb0ELb1ELb0EEENS1_21CollectiveEpilogueFwdINS6_IJS8_S8_S9_EEENS6_IJNS7_ILi1EEESH_SH_EEESB_SD_Li256ELb1ELb1ELb0ELb0EEENS1_19SingleTileSchedulerILb1ELb0ELb1ELi128EEEEEEEEEvNT_6ParamsE)
        /*0014*/ 	.short	0x0160
        /*0016*/ 	.short	0x0418


	//----- nvinfo : EIATTR_CBANK_PARAM_SIZE
	.align		4
.L_662:
        /*0018*/ 	.byte	0x03, 0x19
        /*001a*/ 	.short	0x0418


	//----- nvinfo : EIATTR_KPARAM_INFO
	.align		4
        /*001c*/ 	.byte	0x04, 0x17
        /*001e*/ 	.short	(.L_664 - .L_663)
.L_663:
        /*0020*/ 	.word	0x00000000
        /*0024*/ 	.short	0x0000
        /*0026*/ 	.short	0x0000
        /*0028*/ 	.byte	0x00, 0xf0, 0x61, 0x10


	//----- nvinfo : EIATTR_MAXREG_COUNT
	.align		4
.L_664:
        /*002c*/ 	.byte	0x03, 0x1b
        /*002e*/ 	.short	0x00ff


	//----- nvinfo : EIATTR_NUM_BARRIERS
	.align		4
        /*0030*/ 	.byte	0x02, 0x4c
        /*0032*/ 	.byte	0x02
	.zero		1


	//----- nvinfo : EIATTR_MERCURY_ISA_VERSION
	.align		4
        /*0034*/ 	.byte	0x03, 0x5f
        /*0036*/ 	.short	0x0000


	//----- nvinfo : EIATTR_COOP_GROUP_MASK_REGIDS
	.align		4
        /*0038*/ 	.byte	0x04, 0x29
        /*003a*/ 	.short	(.L_666 - .L_665)


	//   ....[0]....
.L_665:
        /*003c*/ 	.word	0xffffffff


	//   ....[1]....
        /*0040*/ 	.word	0xffffffff


	//   ....[2]....
        /*0044*/ 	.word	0xffffffff


	//   ....[3]....
        /*0048*/ 	.word	0xffffffff


	//   ....[4]....
        /*004c*/ 	.word	0xffffffff


	//   ....[5]....
        /*0050*/ 	.word	0xffffffff


	//   ....[6]....
        /*0054*/ 	.word	0xffffffff


	//   ....[7]....
        /*0058*/ 	.word	0xffffffff


	//   ....[8]....
        /*005c*/ 	.word	0xffffffff


	//   ....[9]....
        /*0060*/ 	.word	0xffffffff


	//   ....[10]....
        /*0064*/ 	.word	0xffffffff


	//   ....[11]....
        /*0068*/ 	.word	0xffffffff


	//   ....[12]....
        /*006c*/ 	.word	0xffffffff


	//   ....[13]....
        /*0070*/ 	.word	0xffffffff


	//   ....[14]....
        /*0074*/ 	.word	0xffffffff


	//   ....[15]....
        /*0078*/ 	.word	0xffffffff


	//   ....[16]....
        /*007c*/ 	.word	0xffffffff


	//   ....[17]....
        /*0080*/ 	.word	0xffffffff


	//   ....[18]....
        /*0084*/ 	.word	0xffffffff


	//   ....[19]....
        /*0088*/ 	.word	0xffffffff


	//   ....[20]....
        /*008c*/ 	.word	0xffffffff


	//   ....[21]....
        /*0090*/ 	.word	0xffffffff


	//   ....[22]....
        /*0094*/ 	.word	0xffffffff


	//   ....[23]....
        /*0098*/ 	.word	0xffffffff


	//   ....[24]....
        /*009c*/ 	.word	0xffffffff


	//   ....[25]....
        /*00a0*/ 	.word	0xffffffff


	//   ....[26]....
        /*00a4*/ 	.word	0xffffffff


	//   ....[27]....
        /*00a8*/ 	.word	0xffffffff


	//   ....[28]....
        /*00ac*/ 	.word	0xffffffff


	//   ....[29]....
        /*00b0*/ 	.word	0xffffffff


	//   ....[30]....
        /*00b4*/ 	.word	0xffffffff


	//   ....[31]....
        /*00b8*/ 	.word	0xffffffff


	//   ....[32]....
        /*00bc*/ 	.word	0xffffffff


	//   ....[33]....
        /*00c0*/ 	.word	0xffffffff


	//   ....[34]....
        /*00c4*/ 	.word	0xffffffff


	//   ....[35]....
        /*00c8*/ 	.word	0xffffffff


	//   ....[36]....
        /*00cc*/ 	.word	0xffffffff


	//   ....[37]....
        /*00d0*/ 	.word	0xffffffff


	//   ....[38]....
        /*00d4*/ 	.word	0xffffffff


	//   ....[39]....
        /*00d8*/ 	.word	0xffffffff


	//   ....[40]....
        /*00dc*/ 	.word	0xffffffff


	//   ....[41]....
        /*00e0*/ 	.word	0xffffffff


	//   ....[42]....
        /*00e4*/ 	.word	0xffffffff


	//   ....[43]....
        /*00e8*/ 	.word	0xffffffff


	//   ....[44]....
        /*00ec*/ 	.word	0xffffffff


	//   ....[45]....
        /*00f0*/ 	.word	0xffffffff


	//   ....[46]....
        /*00f4*/ 	.word	0xffffffff


	//   ....[47]....
        /*00f8*/ 	.word	0xffffffff


	//   ....[48]....
        /*00fc*/ 	.word	0xffffffff


	//   ....[49]....
        /*0100*/ 	.word	0xffffffff


	//   ....[50]....
        /*0104*/ 	.word	0xffffffff


	//   ....[51]....
        /*0108*/ 	.word	0xffffffff


	//   ....[52]....
        /*010c*/ 	.word	0xffffffff


	//   ....[53]....
        /*0110*/ 	.word	0xffffffff


	//   ....[54]....
        /*0114*/ 	.word	0xffffffff


	//   ....[55]....
        /*0118*/ 	.word	0xffffffff


	//   ....[56]....
        /*011c*/ 	.word	0xffffffff


	//   ....[57]....
        /*0120*/ 	.word	0xffffffff


	//   ....[58]....
        /*0124*/ 	.word	0xffffffff


	//   ....[59]....
        /*0128*/ 	.word	0xffffffff


	//   ....[60]....
        /*012c*/ 	.word	0xffffffff


	//   ....[61]....
        /*0130*/ 	.word	0xffffffff


	//   ....[62]....
        /*0134*/ 	.word	0xffffffff


	//   ....[63]....
        /*0138*/ 	.word	0xffffffff


	//   ....[64]....
        /*013c*/ 	.word	0xffffffff


	//   ....[65]....
        /*0140*/ 	.word	0xffffffff


	//   ....[66]....
        /*0144*/ 	.word	0xffffffff


	//   ....[67]....
        /*0148*/ 	.word	0xffffffff


	//   ....[68]....
        /*014c*/ 	.word	0xffffffff


	//   ....[69]....
        /*0150*/ 	.word	0xffffffff


	//   ....[70]....
        /*0154*/ 	.word	0xffffffff


	//   ....[71]....
        /*0158*/ 	.word	0xffffffff


	//   ....[72]....
        /*015c*/ 	.word	0xffffffff


	//   ....[73]....
        /*0160*/ 	.word	0xffffffff


	//   ....[74]....
        /*0164*/ 	.word	0xffffffff


	//   ....[75]....
        /*0168*/ 	.word	0xffffffff


	//   ....[76]....
        /*016c*/ 	.word	0xffffffff


	//   ....[77]....
        /*0170*/ 	.word	0xffffffff


	//   ....[78]....
        /*0174*/ 	.word	0xffffffff


	//   ....[79]....
        /*0178*/ 	.word	0xffffffff


	//   ....[80]....
        /*017c*/ 	.word	0xffffffff


	//   ....[81]....
        /*0180*/ 	.word	0xffffffff


	//   ....[82]....
        /*0184*/ 	.word	0xffffffff


	//   ....[83]....
        /*0188*/ 	.word	0xffffffff


	//   ....[84]....
        /*018c*/ 	.word	0xffffffff


	//   ....[85]....
        /*0190*/ 	.word	0xffffffff


	//   ....[86]....
        /*0194*/ 	.word	0xffffffff


	//   ....[87]....
        /*0198*/ 	.word	0xffffffff


	//   ....[88]....
        /*019c*/ 	.word	0xffffffff


	//   ....[89]....
        /*01a0*/ 	.word	0xffffffff


	//   ....[90]....
        /*01a4*/ 	.word	0xffffffff


	//   ....[91]....
        /*01a8*/ 	.word	0xffffffff


	//   ....[92]....
        /*01ac*/ 	.word	0xffffffff


	//   ....[93]....
        /*01b0*/ 	.word	0xffffffff


	//   ....[94]....
        /*01b4*/ 	.word	0xffffffff


	//   ....[95]....
        /*01b8*/ 	.word	0xffffffff


	//   ....[96]....
        /*01bc*/ 	.word	0xffffffff


	//   ....[97]....
        /*01c0*/ 	.word	0xffffffff


	//   ....[98]....
        /*01c4*/ 	.word	0xffffffff


	//   ....[99]....
        /*01c8*/ 	.word	0xffffffff


	//   ....[100]....
        /*01cc*/ 	.word	0xffffffff


	//   ....[101]....
        /*01d0*/ 	.word	0xffffffff


	//   ....[102]....
        /*01d4*/ 	.word	0xffffffff


	//   ....[103]....
        /*01d8*/ 	.word	0xffffffff


	//   ....[104]....
        /*01dc*/ 	.word	0xffffffff


	//   ....[105]....
        /*01e0*/ 	.word	0xffffffff


	//   ....[106]....
        /*01e4*/ 	.word	0xffffffff


	//   ....[107]....
        /*01e8*/ 	.word	0xffffffff


	//   ....[108]....
        /*01ec*/ 	.word	0xffffffff


	//----- nvinfo : EIATTR_COOP_GROUP_INSTR_OFFSETS
	.align		4
.L_666:
        /*01f0*/ 	.byte	0x04, 0x28
        /*01f2*/ 	.short	(.L_668 - .L_667)


	//   ....[0]....
.L_667:
        /*01f4*/ 	.word	0x00000080


	//   ....[1]....
        /*01f8*/ 	.word	0x000010c0


	//   ....[2]....
        /*01fc*/ 	.word	0x000010f0


	//   ....[3]....
        /*0200*/ 	.word	0x00001130


	//   ....[4]....
        /*0204*/ 	.word	0x00001170


	//   ....[5]....
        /*0208*/ 	.word	0x000011b0


	//   ....[6]....
        /*020c*/ 	.word	0x00001360


	//   ....[7]....
        /*0210*/ 	.word	0x000013a0


	//   ....[8]....
        /*0214*/ 	.word	0x000013d0


	//   ....[9]....
        /*0218*/ 	.word	0x000014e0


	//   ....[10]....
        /*021c*/ 	.word	0x00001500


	//   ....[11]....
        /*0220*/ 	.word	0x00001670


	//   ....[12]....
        /*0224*/ 	.word	0x00001690


	//   ....[13]....
        /*0228*/ 	.word	0x00001770


	//   ....[14]....
        /*022c*/ 	.word	0x000017e0


	//   ....[15]....
        /*0230*/ 	.word	0x00001810


	//   ....[16]....
        /*0234*/ 	.word	0x00001860


	//   ....[17]....
        /*0238*/ 	.word	0x00001870


	//   ....[18]....
        /*023c*/ 	.word	0x00001880


	//   ....[19]....
        /*0240*/ 	.word	0x00001890


	//   ....[20]....
        /*0244*/ 	.word	0x000018a0


	//   ....[21]....
        /*0248*/ 	.word	0x00002a50


	//   ....[22]....
        /*024c*/ 	.word	0x00002a70


	//   ....[23]....
        /*0250*/ 	.word	0x00002a80


	//   ....[24]....
        /*0254*/ 	.word	0x00002ac0


	//   ....[25]....
        /*0258*/ 	.word	0x00002ae0


	//   ....[26]....
        /*025c*/ 	.word	0x00002b00


	//   ....[27]....
        /*0260*/ 	.word	0x00002db0


	//   ....[28]....
        /*0264*/ 	.word	0x00002fb0


	//   ....[29]....
        /*0268*/ 	.word	0x00004020


	//   ....[30]....
        /*026c*/ 	.word	0x00004280


	//   ....[31]....
        /*0270*/ 	.word	0x00004290


	//   ....[32]....
        /*0274*/ 	.word	0x000042e0


	//   ....[33]....
        /*0278*/ 	.word	0x00005a20


	//   ....[34]....
        /*027c*/ 	.word	0x00005a30


	//   ....[35]....
        /*0280*/ 	.word	0x00005a40


	//   ....[36]....
        /*0284*/ 	.word	0x00005a50


	//   ....[37]....
        /*0288*/ 	.word	0x00005a60


	//   ....[38]....
        /*028c*/ 	.word	0x00005a70


	//   ....[39]....
        /*0290*/ 	.word	0x00006610


	//   ....[40]....
        /*0294*/ 	.word	0x00006620


	//   ....[41]....
        /*0298*/ 	.word	0x00006630


	//   ....[42]....
        /*029c*/ 	.word	0x00006640


	//   ....[43]....
        /*02a0*/ 	.word	0x00006650


	//   ....[44]....
        /*02a4*/ 	.word	0x00006660


	//   ....[45]....
        /*02a8*/ 	.word	0x00006800


	//   ....[46]....
        /*02ac*/ 	.word	0x00006b70


	//   ....[47]....
        /*02b0*/ 	.word	0x00007bd0


	//   ....[48]....
        /*02b4*/ 	.word	0x00007c60


	//   ....[49]....
        /*02b8*/ 	.word	0x00007c90


	//   ....[50]....
        /*02bc*/ 	.word	0x00007d00


	//   ....[51]....
        /*02c0*/ 	.word	0x00009a40


	//   ....[52]....
        /*02c4*/ 	.word	0x00009a50


	//   ....[53]....
        /*02c8*/ 	.word	0x00009a60


	//   ....[54]....
        /*02cc*/ 	.word	0x00009a70


	//   ....[55]....
        /*02d0*/ 	.word	0x00009a80


	//   ....[56]....
        /*02d4*/ 	.word	0x00009a90


	//   ....[57]....
        /*02d8*/ 	.word	0x0000a630


	//   ....[58]....
        /*02dc*/ 	.word	0x0000a640


	//   ....[59]....
        /*02e0*/ 	.word	0x0000a650


	//   ....[60]....
        /*02e4*/ 	.word	0x0000a660


	//   ....[61]....
        /*02e8*/ 	.word	0x0000a670


	//   ....[62]....
        /*02ec*/ 	.word	0x0000a680


	//   ....[63]....
        /*02f0*/ 	.word	0x0000ab20


	//   ....[64]....
        /*02f4*/ 	.word	0x0000ab50


	//   ....[65]....
        /*02f8*/ 	.word	0x0000ab80


	//   ....[66]....
        /*02fc*/ 	.word	0x0000ab90


	//   ....[67]....
        /*0300*/ 	.word	0x0000c600


	//   ....[68]....
        /*0304*/ 	.word	0x0000c620


	//   ....[69]....
        /*0308*/ 	.word	0x0000c640


	//   ....[70]....
        /*030c*/ 	.word	0x0000c650


	//   ....[71]....
        /*0310*/ 	.word	0x0000c670


	//   ....[72]....
        /*0314*/ 	.word	0x0000c6a0


	//   ....[73]....
        /*0318*/ 	.word	0x0000d200


	//   ....[74]....
        /*031c*/ 	.word	0x0000d210


	//   ....[75]....
        /*0320*/ 	.word	0x0000d220


	//   ....[76]....
        /*0324*/ 	.word	0x0000d230


	//   ....[77]....
        /*0328*/ 	.word	0x0000d240


	//   ....[78]....
        /*032c*/ 	.word	0x0000d250


	//   ....[79]....
        /*0330*/ 	.word	0x0000d3d0


	//   ....[80]....
        /*0334*/ 	.word	0x0000d8d0


	//   ....[81]....
        /*0338*/ 	.word	0x0000e780


	//   ....[82]....
        /*033c*/ 	.word	0x0000e810


	//   ....[83]....
        /*0340*/ 	.word	0x0000e830


	//   ....[84]....
        /*0344*/ 	.word	0x0000e8a0


	//   ....[85]....
        /*0348*/ 	.word	0x00010120


	//   ....[86]....
        /*034c*/ 	.word	0x00010150


	//   ....[87]....
        /*0350*/ 	.word	0x00010190


	//   ....[88]....
        /*0354*/ 	.word	0x000101a0


	//   ....[89]....
        /*0358*/ 	.word	0x000112d0


	//   ....[90]....
        /*035c*/ 	.word	0x00011310


	//   ....[91]....
        /*0360*/ 	.word	0x00011350


	//   ....[92]....
        /*0364*/ 	.word	0x00011390


	//   ....[93]....
        /*0368*/ 	.word	0x00011550


	//   ....[94]....
        /*036c*/ 	.word	0x00011560


	//   ....[95]....
        /*0370*/ 	.word	0x00011650


	//   ....[96]....
        /*0374*/ 	.word	0x00011680


	//   ....[97]....
        /*0378*/ 	.word	0x00011750


	//   ....[98]....
        /*037c*/ 	.word	0x00011780


	//   ....[99]....
        /*0380*/ 	.word	0x00011850


	//   ....[100]....
        /*0384*/ 	.word	0x00011870


	//   ....[101]....
        /*0388*/ 	.word	0x00011fc0


	//   ....[102]....
        /*038c*/ 	.word	0x00011fe0


	//   ....[103]....
        /*0390*/ 	.word	0x000120b0


	//   ....[104]....
        /*0394*/ 	.word	0x000120e0


	//   ....[105]....
        /*0398*/ 	.word	0x000121b0


	//   ....[106]....
        /*039c*/ 	.word	0x000121e0


	//   ....[107]....
        /*03a0*/ 	.word	0x000122b0


	//   ....[108]....
        /*03a4*/ 	.word	0x000122d0


	//----- nvinfo : EIATTR_EXIT_INSTR_OFFSETS
	.align		4
.L_668:
        /*03a8*/ 	.byte	0x04, 0x1c
        /*03aa*/ 	.short	(.L_670 - .L_669)


	//   ....[0]....
.L_669:
        /*03ac*/ 	.word	0x00000330


	//   ....[1]....
        /*03b0*/ 	.word	0x00011880


	//   ....[2]....
        /*03b4*/ 	.word	0x000118d0


	//   ....[3]....
        /*03b8*/ 	.word	0x00011930


	//   ....[4]....
        /*03bc*/ 	.word	0x000122e0


	//   ....[5]....
        /*03c0*/ 	.word	0x00012330


	//   ....[6]....
        /*03c4*/ 	.word	0x00012390


	//----- nvinfo : EIATTR_CTAIDZ_USED
	.align		4
.L_670:
        /*03c8*/ 	.byte	0x01, 0x04
	.zero		2


	//----- nvinfo : EIATTR_MAX_THREADS
	.align		4
        /*03cc*/ 	.byte	0x04, 0x05
        /*03ce*/ 	.short	(.L_672 - .L_671)
.L_671:
        /*03d0*/ 	.word	0x00000100
        /*03d4*/ 	.word	0x00000001
        /*03d8*/ 	.word	0x00000001


	//----- nvinfo : EIATTR_CRS_STACK_SIZE
	.align		4
.L_672:
        /*03dc*/ 	.byte	0x04, 0x1e
        /*03de*/ 	.short	(.L_674 - .L_673)
.L_673:
        /*03e0*/ 	.word	0x00000000
.L_674:


//--------------------- .nv.info._ZN7cutlass13device_kernelIN5flash19enable_sm80_to_sm89INS1_16FlashAttnFwdSm80INS1_25CollectiveMainloopFwdSm80ILi8ELi1ELb1EN4cute5tupleIJNS5_1CILi128EEENS7_ILi96EEES8_EEELi128ENS_10bfloat16_tEfNS_4arch4Sm80ELb0ELb1ELb0ELb1ELb1ELb1ELb1ELb0EEENS1_21CollectiveEpilogueFwdINS6_IJS8_S8_S9_EEENS6_IJNS7_ILi1EEESH_SH_EEESB_SD_Li256ELb1ELb1ELb0ELb0EEENS1_19SingleTileSchedulerILb1ELb0ELb1ELi128EEEEEEEEEvNT_6ParamsE --------------------------
	.section	.nv.info._ZN7cutlass13device_kernelIN5flash19enable_sm80_to_sm89INS1_16FlashAttnFwdSm80INS1_25CollectiveMainloopFwdSm80ILi8ELi1ELb1EN4cute5tupleIJNS5_1CILi128EEENS7_ILi96EEES8_EEELi128ENS_10bfloat16_tEfNS_4arch4Sm80ELb0ELb1ELb0ELb1ELb1ELb1ELb1ELb0EEENS1_21CollectiveEpilogueFwdINS6_IJS8_S8_S9_EEENS6_IJNS7_ILi1EEESH_SH_EEESB_SD_Li256ELb1ELb1ELb0ELb0EEENS1_19SingleTileSchedulerILb1ELb0ELb1ELi128EEEEEEEEEvNT_6ParamsE,"",@"SHT_CUDA_INFO"
	.sectionflags	@""
	.align	4


	//----- nvinfo : EIATTR_CUDA_API_VERSION
	.align		4
        /*0000*/ 	.byte	0x04, 0x37
        /*0002*/ 	.short	(.L_676 - .L_675)
.L_675:
        /*0004*/ 	.word	0x00000082


	//----- nvinfo : EIATTR_SW2861232_WAR
	.align		4
.L_676:
        /*0008*/ 	.byte	0x01, 0x35
	.zero		2


	//----- nvinfo : EIATTR_PARAM_CBANK
	.align		4
        /*000c*/ 	.byte	0x04, 0x0a
        /*000e*/ 	.short	(.L_678 - .L_677)
	.align		4
.L_677:
        /*0010*/ 	.word	index@(.nv.constant0._ZN7cutlass13device_kernelIN5flash19enable_sm80_to_sm89INS1_16FlashAttnFwdSm80INS1_25CollectiveMainloopFwdSm80ILi8ELi1ELb1EN4cute5tupleIJNS5_1CILi128EEENS7_ILi96EEES8_EEELi128ENS_10bfloat16_tEfNS_4arch4Sm80ELb0ELb1ELb0ELb1ELb1ELb1ELb1ELb0EEENS1_21CollectiveEpilogueFwdINS6_IJS8_S8_S9_EEENS6_IJNS7_ILi1EEESH_SH_EEESB_SD_Li256ELb1ELb1ELb0ELb0EEENS1_19SingleTileSchedulerILb1ELb0ELb1ELi128EEEEEEEEEvNT_6ParamsE)
        /*0014*/ 	.short	0x0160
        /*0016*/ 	.short	0x0418


	//----- nvinfo : EIATTR_CBANK_PARAM_SIZE
	.align		4
.L_678:
        /*0018*/ 	.byte	0x03, 0x19
        /*001a*/ 	.short	0x0418


	//----- nvinfo : EIATTR_KPARAM_INFO
	.align		4
        /*001c*/ 	.byte	0x04, 0x17
        /*001e*/ 	.short	(.L_680 - .L_679)
.L_679:
        /*0020*/ 	.word	0x00000000
        /*0024*/ 	.short	0x0000
        /*0026*/ 	.short	0x0000
        /*0028*/ 	.byte	0x00, 0xf0, 0x61, 0x10


	//----- nvinfo : EIATTR_MAXREG_COUNT
	.align		4
.L_680:
        /*002c*/ 	.byte	0x03, 0x1b
        /*002e*/ 	.short	0x00ff


	//----- nvinfo : EIATTR_NUM_BARRIERS
	.align		4
        /*0030*/ 	.byte	0x02, 0x4c
        /*0032*/ 	.byte	0x02
	.zero		1


	//----- nvinfo : EIATTR_MERCURY_ISA_VERSION
	.align		4
        /*0034*/ 	.byte	0x03, 0x5f
        /*0036*/ 	.short	0x0000


	//----- nvinfo : EIATTR_COOP_GROUP_MASK_REGIDS
	.align		4
        /*0038*/ 	.byte	0x04, 0x29
        /*003a*/ 	.short	(.L_682 - .L_681)


	//   ....[0]....
.L_681:
        /*003c*/ 	.word	0xffffffff


	//   ....[1]....
        /*0040*/ 	.word	0xffffffff


	//   ....[2]....
        /*0044*/ 	.word	0xffffffff


	//   ....[3]....
        /*0048*/ 	.word	0xffffffff


	//   ....[4]....
        /*004c*/ 	.word	0xffffffff


	//   ....[5]....
        /*0050*/ 	.word	0xffffffff


	//   ....[6]....
        /*0054*/ 	.word	0xffffffff


	//   ....[7]....
        /*0058*/ 	.word	0xffffffff


	//   ....[8]....
        /*005c*/ 	.word	0xffffffff


	//   ....[9]....
        /*0060*/ 	.word	0xffffffff


	//   ....[10]....
        /*0064*/ 	.word	0xffffffff


	//   ....[11]....
        /*0068*/ 	.word	0xffffffff


	//   ....[12]....
        /*006c*/ 	.word	0xffffffff


	//   ....[13]....
        /*0070*/ 	.word	0xffffffff


	//   ....[14]....
        /*0074*/ 	.word	0xffffffff


	//   ....[15]....
        /*0078*/ 	.word	0xffffffff


	//   ....[16]....
        /*007c*/ 	.word	0xffffffff


	//   ....[17]....
        /*0080*/ 	.word	0xffffffff


	//   ....[18]....
        /*0084*/ 	.word	0xffffffff


	//   ....[19]....
        /*0088*/ 	.word	0xffffffff


	//   ....[20]....
        /*008c*/ 	.word	0xffffffff


	//   ....[21]....
        /*0090*/ 	.word	0xffffffff


	//   ....[22]....
        /*0094*/ 	.word	0xffffffff


	//   ....[23]....
        /*0098*/ 	.word	0xffffffff


	//   ....[24]....
        /*009c*/ 	.word	0xffffffff


	//   ....[25]....
        /*00a0*/ 	.word	0xffffffff


	//   ....[26]....
        /*00a4*/ 	.word	0xffffffff


	//   ....[27]....
        /*00a8*/ 	.word	0xffffffff


	//   ....[28]....
        /*00ac*/ 	.word	0xffffffff


	//   ....[29]....
        /*00b0*/ 	.word	0xffffffff


	//   ....[30]....
        /*00b4*/ 	.word	0xffffffff


	//   ....[31]....
        /*00b8*/ 	.word	0xffffffff


	//   ....[32]....
        /*00bc*/ 	.word	0xffffffff


	//   ....[33]....
        /*00c0*/ 	.word	0xffffffff


	//   ....[34]....
        /*00c4*/ 	.word	0xffffffff


	//   ....[35]....
        /*00c8*/ 	.word	0xffffffff


	//   ....[36]....
        /*00cc*/ 	.word	0xffffffff


	//   ....[37]....
        /*00d0*/ 	.word	0xffffffff


	//   ....[38]....
        /*00d4*/ 	.word	0xffffffff


	//   ....[39]....
        /*00d8*/ 	.word	0xffffffff


	//   ....[40]....
        /*00dc*/ 	.word	0xffffffff


	//   ....[41]....
        /*00e0*/ 	.word	0xffffffff


	//   ....[42]....
        /*00e4*/ 	.word	0xffffffff


	//   ....[43]....
        /*00e8*/ 	.word	0xffffffff


	//   ....[44]....
        /*00ec*/ 	.word	0xffffffff


	//   ....[45]....
        /*00f0*/ 	.word	0xffffffff


	//   ....[46]....
        /*00f4*/ 	.word	0xffffffff


	//   ....[47]....
        /*00f8*/ 	.word	0xffffffff


	//   ....[48]....
        /*00fc*/ 	.word	0xffffffff


	//   ....[49]....
        /*0100*/ 	.word	0xffffffff


	//   ....[50]....
        /*0104*/ 	.word	0xffffffff


	//   ....[51]....
        /*0108*/ 	.word	0xffffffff


	//   ....[52]....
        /*010c*/ 	.word	0xffffffff


	//   ....[53]....
        /*0110*/ 	.word	0xffffffff


	//   ....[54]....
        /*0114*/ 	.word	0xffffffff


	//   ....[55]....
        /*0118*/ 	.word	0xffffffff


	//   ....[56]....
        /*011c*/ 	.word	0xffffffff


	//   ....[57]....
        /*0120*/ 	.word	0xffffffff


	//   ....[58]....
        /*0124*/ 	.word	0xffffffff


	//   ....[59]....
        /*0128*/ 	.word	0xffffffff


	//   ....[60]....
        /*012c*/ 	.word	0xffffffff


	//   ....[61]....
        /*0130*/ 	.word	0xffffffff


	//   ....[62]....
        /*0134*/ 	.word	0xffffffff


	//   ....[63]....
        /*0138*/ 	.word	0xffffffff


	//   ....[64]....
        /*013c*/ 	.word	0xffffffff


	//   ....[65]....
        /*0140*/ 	.word	0xffffffff


	//   ....[66]....
        /*0144*/ 	.word	0xffffffff


	//   ....[67]....
        /*0148*/ 	.word	0xffffffff


	//   ....[68]....
        /*014c*/ 	.word	0xffffffff


	//   ....[69]....
        /*0150*/ 	.word	0xffffffff


	//   ....[70]....
        /*0154*/ 	.word	0xffffffff


	//   ....[71]....
        /*0158*/ 	.word	0xffffffff


	//   ....[72]....
        /*015c*/ 	.word	0xffffffff


	//   ....[73]....
        /*0160*/ 	.word	0xffffffff


	//   ....[74]....
        /*0164*/ 	.word	0xffffffff


	//   ....[75]....
        /*0168*/ 	.word	0xffffffff


	//   ....[76]....
        /*016c*/ 	.word	0xffffffff


	//   ....[77]....
        /*0170*/ 	.word	0xffffffff


	//   ....[78]....
        /*0174*/ 	.word	0xffffffff


	//   ....[79]....
        /*0178*/ 	.word	0xffffffff


	//   ....[80]....
        /*017c*/ 	.word	0xffffffff


	//   ....[81]....
        /*0180*/ 	.word	0xffffffff


	//   ....[82]....
        /*0184*/ 	.word	0xffffffff


	//   ....[83]....
        /*0188*/ 	.word	0xffffffff


	//   ....[84]....
        /*018c*/ 	.word	0xffffffff


	//   ....[85]....
        /*0190*/ 	.word	0xffffffff


	//   ....[86]....
        /*0194*/ 	.word	0xffffffff


	//   ....[87]....
        /*0198*/ 	.word	0xffffffff


	//   ....[88]....
        /*019c*/ 	.word	0xffffffff


	//   ....[89]....
        /*01a0*/ 	.word	0xffffffff


	//   ....[90]....
        /*01a4*/ 	.word	0xffffffff


	//   ....[91]....
        /*01a8*/ 	.word	0xffffffff


	//   ....[92]....
        /*01ac*/ 	.word	0xffffffff


	//   ....[93]....
        /*01b0*/ 	.word	0xffffffff


	//   ....[94]....
        /*01b4*/ 	.word	0xffffffff


	//   ....[95]....
        /*01b8*/ 	.word	0xffffffff


	//   ....[96]....
        /*01bc*/ 	.word	0xffffffff


	//   ....[97]....
        /*01c0*/ 	.word	0xffffffff


	//   ....[98]....
        /*01c4*/ 	.word	0xffffffff


	//   ....[99]....
        /*01c8*/ 	.word	0xffffffff


	//   ....[100]....
        /*01cc*/ 	.word	0xffffffff


	//   ....[101]....
        /*01d0*/ 	.word	0xffffffff


	//   ....[102]....
        /*01d4*/ 	.word	0xffffffff


	//   ....[103]....
        /*01d8*/ 	.word	0xffffffff


	//   ....[104]....
        /*01dc*/ 	.word	0xffffffff


	//   ....[105]....
        /*01e0*/ 	.word	0xffffffff


	//   ....[106]....
        /*01e4*/ 	.word	0xffffffff


	//   ....[107]....
        /*01e8*/ 	.word	0xffffffff


	//   ....[108]....
        /*01ec*/ 	.word	0xffffffff


	//   ....[109]....
        /*01f0*/ 	.word	0xffffffff


	//   ....[110]....
        /*01f4*/ 	.word	0xffffffff


	//   ....[111]....
        /*01f8*/ 	.word	0xffffffff


	//   ....[112]....
        /*01fc*/ 	.word	0xffffffff


	//   ....[113]....
        /*0200*/ 	.word	0xffffffff


	//   ....[114]....
        /*0204*/ 	.word	0xffffffff


	//   ....[115]....
        /*0208*/ 	.word	0xffffffff


	//   ....[116]....
        /*020c*/ 	.word	0xffffffff


	//   ....[117]....
        /*0210*/ 	.word	0xffffffff


	//   ....[118]....
        /*0214*/ 	.word	0xffffffff


	//   ....[119]....
        /*0218*/ 	.word	0xffffffff


	//   ....[120]....
        /*021c*/ 	.word	0xffffffff


	//   ....[121]....
        /*0220*/ 	.word	0xffffffff


	//   ....[122]....
        /*0224*/ 	.word	0xffffffff


	//   ....[123]....
        /*0228*/ 	.word	0xffffffff


	//   ....[124]....
        /*022c*/ 	.word	0xffffffff


	//   ....[125]....
        /*0230*/ 	.word	0xffffffff


	//   ....[126]....
        /*0234*/ 	.word	0xffffffff


	//   ....[127]....
        /*0238*/ 	.word	0xffffffff


	//   ....[128]....
        /*023c*/ 	.word	0xffffffff


	//   ....[129]....
        /*0240*/ 	.word	0xffffffff


	//   ....[130]....
        /*0244*/ 	.word	0xffffffff


	//   ....[131]....
        /*0248*/ 	.word	0xffffffff


	//   ....[132]....
        /*024c*/ 	.word	0xffffffff


	//   ....[133]....
        /*0250*/ 	.word	0xffffffff


	//   ....[134]....
        /*0254*/ 	.word	0xffffffff


	//   ....[135]....
        /*0258*/ 	.word	0xffffffff


	//   ....[136]....
        /*025c*/ 	.word	0xffffffff


	//   ....[137]....
        /*0260*/ 	.word	0xffffffff


	//   ....[138]....
        /*0264*/ 	.word	0xffffffff


	//   ....[139]....
        /*0268*/ 	.word	0xffffffff


	//   ....[140]....
        /*026c*/ 	.word	0xffffffff


	//   ....[141]....
        /*0270*/ 	.word	0xffffffff


	//   ....[142]....
        /*0274*/ 	.word	0xffffffff


	//   ....[143]....
        /*0278*/ 	.word	0xffffffff


	//   ....[144]....
        /*027c*/ 	.word	0xffffffff


	//   ....[145]....
        /*0280*/ 	.word	0xffffffff


	//   ....[146]....
        /*0284*/ 	.word	0xffffffff


	//   ....[147]....
        /*0288*/ 	.word	0xffffffff


	//   ....[148]....
        /*028c*/ 	.word	0xffffffff


	//   ....[149]....
        /*0290*/ 	.word	0xffffffff


	//   ....[150]....
        /*0294*/ 	.word	0xffffffff


	//   ....[151]....
        /*0298*/ 	.word	0xffffffff


	//   ....[152]....
        /*029c*/ 	.word	0xffffffff


	//   ....[153]....
        /*02a0*/ 	.word	0xffffffff


	//   ....[154]....
        /*02a4*/ 	.word	0xffffffff


	//   ....[155]....
        /*02a8*/ 	.word	0xffffffff


	//   ....[156]....
        /*02ac*/ 	.word	0xffffffff


	//   ....[157]....
        /*02b0*/ 	.word	0xffffffff


	//   ....[158]....
        /*02b4*/ 	.word	0xffffffff


	//   ....[159]....
        /*02b8*/ 	.word	0xffffffff


	//   ....[160]....
        /*02bc*/ 	.word	0xffffffff


	//   ....[161]....
        /*02c0*/ 	.word	0xffffffff


	//   ....[162]....
        /*02c4*/ 	.word	0xffffffff


	//   ....[163]....
        /*02c8*/ 	.word	0xffffffff


	//   ....[164]....
        /*02cc*/ 	.word	0xffffffff


	//----- nvinfo : EIATTR_COOP_GROUP_INSTR_OFFSETS
	.align		4
.L_682:
        /*02d0*/ 	.byte	0x04, 0x28
        /*02d2*/ 	.short	(.L_684 - .L_683)


	//   ....[0]....
.L_683:
        /*02d4*/ 	.word	0x00000060


	//   ....[1]....
        /*02d8*/ 	.word	0x000022f0


	//   ....[2]....
        /*02dc*/ 	.word	0x00002350


	//   ....[3]....
        /*02e0*/ 	.word	0x00002b10


	//   ....[4]....
        /*02e4*/ 	.word	0x00002b30


	//   ....[5]....
        /*02e8*/ 	.word	0x00003280


	//   ....[6]....
        /*02ec*/ 	.word	0x00003290


	//   ....[7]....
        /*02f0*/ 	.word	0x00003a90


	//   ....[8]....
        /*02f4*/ 	.word	0x00003ac0


	//   ....[9]....
        /*02f8*/ 	.word	0x000046d0


	//   ....[10]....
        /*02fc*/ 	.word	0x00004700


	//   ....[11]....
        /*0300*/ 	.word	0x00004e80


	//   ....[12]....
        /*0304*/ 	.word	0x00004ea0


	//   ....[13]....
        /*0308*/ 	.word	0x00005640


	//   ....[14]....
        /*030c*/ 	.word	0x00005670


	//   ....[15]....
        /*0310*/ 	.word	0x00005780


	//   ....[16]....
        /*0314*/ 	.word	0x000057b0


	//   ....[17]....
        /*0318*/ 	.word	0x00005880


	//   ....[18]....
        /*031c*/ 	.word	0x000058a0


	//   ....[19]....
        /*0320*/ 	.word	0x00005c60


	//   ....[20]....
        /*0324*/ 	.word	0x00005d70


	//   ....[21]....
        /*0328*/ 	.word	0x00005e60


	//   ....[22]....
        /*032c*/ 	.word	0x00005e90


	//   ....[23]....
        /*0330*/ 	.word	0x00005f60


	//   ....[24]....
        /*0334*/ 	.word	0x00005f90


	//   ....[25]....
        /*0338*/ 	.word	0x00006e10


	//   ....[26]....
        /*033c*/ 	.word	0x00006e50


	//   ....[27]....
        /*0340*/ 	.word	0x00006e90


	//   ....[28]....
        /*0344*/ 	.word	0x00006ec0


	//   ....[29]....
        /*0348*/ 	.word	0x00007180


	//   ....[30]....
        /*034c*/ 	.word	0x00007190


	//   ....[31]....
        /*0350*/ 	.word	0x000071b0


	//   ....[32]....
        /*0354*/ 	.word	0x000071d0


	//   ....[33]....
        /*0358*/ 	.word	0x00007360


	//   ....[34]....
        /*035c*/ 	.word	0x00007390


	//   ....[35]....
        /*0360*/ 	.word	0x000073b0


	//   ....[36]....
        /*0364*/ 	.word	0x000074b0


	//   ....[37]....
        /*0368*/ 	.word	0x00007580


	//   ....[38]....
        /*036c*/ 	.word	0x00007590


	//   ....[39]....
        /*0370*/ 	.word	0x00007960


	//   ....[40]....
        /*0374*/ 	.word	0x00007990


	//   ....[41]....
        /*0378*/ 	.word	0x000079b0


	//   ....[42]....
        /*037c*/ 	.word	0x000079c0


	//   ....[43]....
        /*0380*/ 	.word	0x00007b20


	//   ....[44]....
        /*0384*/ 	.word	0x00007b60


	//   ....[45]....
        /*0388*/ 	.word	0x00007bd0


	//   ....[46]....
        /*038c*/ 	.word	0x00007c10


	//   ....[47]....
        /*0390*/ 	.word	0x00007de0


	//   ....[48]....
        /*0394*/ 	.word	0x00007e70


	//   ....[49]....
        /*0398*/ 	.word	0x00007eb0


	//   ....[50]....
        /*039c*/ 	.word	0x00007ef0


	//   ....[51]....
        /*03a0*/ 	.word	0x00008050


	//   ....[52]....
        /*03a4*/ 	.word	0x00008090


	//   ....[53]....
        /*03a8*/ 	.word	0x000080d0


	//   ....[54]....
        /*03ac*/ 	.word	0x00008110


	//   ....[55]....
        /*03b0*/ 	.word	0x00009e90


	//   ....[56]....
        /*03b4*/ 	.word	0x00009f30


	//   ....[57]....
        /*03b8*/ 	.word	0x00009f50


	//   ....[58]....
        /*03bc*/ 	.word	0x00009fa0


	//   ....[59]....
        /*03c0*/ 	.word	0x0000a0c0


	//   ....[60]....
        /*03c4*/ 	.word	0x0000a0e0


	//   ....[61]....
        /*03c8*/ 	.word	0x0000a0f0


	//   ....[62]....
        /*03cc*/ 	.word	0x0000a100


	//   ....[63]....
        /*03d0*/ 	.word	0x0000a250


	//   ....[64]....
        /*03d4*/ 	.word	0x0000a290


	//   ....[65]....
        /*03d8*/ 	.word	0x0000a2d0


	//   ....[66]....
        /*03dc*/ 	.word	0x0000a2f0


	//   ....[67]....
        /*03e0*/ 	.word	0x0000a420


	//   ....[68]....
        /*03e4*/ 	.word	0x0000a440


	//   ....[69]....
        /*03e8*/ 	.word	0x0000a460


	//   ....[70]....
        /*03ec*/ 	.word	0x0000a480


	//   ....[71]....
        /*03f0*/ 	.word	0x0000c5c0


	//   ....[72]....
        /*03f4*/ 	.word	0x0000c600


	//   ....[73]....
        /*03f8*/ 	.word	0x0000c640


	//   ....[74]....
        /*03fc*/ 	.word	0x0000c690


	//   ....[75]....
        /*0400*/ 	.word	0x0000c6d0


	//   ....[76]....
        /*0404*/ 	.word	0x0000c700


	//   ....[77]....
        /*0408*/ 	.word	0x0000d660


	//   ....[78]....
        /*040c*/ 	.word	0x0000d690


	//   ....[79]....
        /*0410*/ 	.word	0x0000d6d0


	//   ....[80]....
        /*0414*/ 	.word	0x0000d6f0


	//   ....[81]....
        /*0418*/ 	.word	0x0000d700


	//   ....[82]....
        /*041c*/ 	.word	0x0000d710


	//   ....[83]....
        /*0420*/ 	.word	0x0000d9b0


	//   ....[84]....
        /*0424*/ 	.word	0x0000e2a0


	//   ....[85]....
        /*0428*/ 	.word	0x0000ece0


	//   ....[86]....
        /*042c*/ 	.word	0x0000edf0


	//   ....[87]....
        /*0430*/ 	.word	0x0000ee30


	//   ....[88]....
        /*0434*/ 	.word	0x0000eeb0


	//   ....[89]....
        /*0438*/ 	.word	0x00010600


	//   ....[90]....
        /*043c*/ 	.word	0x00010620


	//   ....[91]....
        /*0440*/ 	.word	0x00010630


	//   ....[92]....
        /*0444*/ 	.word	0x00010640


	//   ....[93]....
        /*0448*/ 	.word	0x00010650


	//   ....[94]....
        /*044c*/ 	.word	0x00010660


	//   ....[95]....
        /*0450*/ 	.word	0x00011240


	//   ....[96]....
        /*0454*/ 	.word	0x00011260


	//   ....[97]....
        /*0458*/ 	.word	0x00011270


	//   ....[98]....
        /*045c*/ 	.word	0x00011280


	//   ....[99]....
        /*0460*/ 	.word	0x00011290


	//   ....[100]....
        /*0464*/ 	.word	0x000112a0


	//   ....[101]....
        /*0468*/ 	.word	0x00011460


	//   ....[102]....
        /*046c*/ 	.word	0x00011730


	//   ....[103]....
        /*0470*/ 	.word	0x00012630


	//   ....[104]....
        /*0474*/ 	.word	0x000126f0


	//   ....[105]....
        /*0478*/ 	.word	0x000129a0


	//   ....[106]....
        /*047c*/ 	.word	0x00012aa0


	//   ....[107]....
        /*0480*/ 	.word	0x000147c0


	//   ....[108]....
        /*0484*/ 	.word	0x000147e0


	//   ....[109]....
        /*0488*/ 	.word	0x000147f0


	//   ....[110]....
        /*048c*/ 	.word	0x00014800


	//   ....[111]....
        /*0490*/ 	.word	0x00014810


	//   ....[112]....
        /*0494*/ 	.word	0x00014820


	//   ....[113]....
        /*0498*/ 	.word	0x00015400


	//   ....[114]....
        /*049c*/ 	.word	0x00015420


	//   ....[115]....
        /*04a0*/ 	.word	0x00015430


	//   ....[116]....
        /*04a4*/ 	.word	0x00015440


	//   ....[117]....
        /*04a8*/ 	.word	0x00015450


	//   ....[118]....
        /*04ac*/ 	.word	0x00015460


	//   ....[119]....
        /*04b0*/ 	.word	0x000158f0


	//   ....[120]....
        /*04b4*/ 	.word	0x00015920


	//   ....[121]....
        /*04b8*/ 	.word	0x00015950


	//   ....[122]....
        /*04bc*/ 	.word	0x00015960


	//   ....[123]....
        /*04c0*/ 	.word	0x000173f0


	//   ....[124]....
        /*04c4*/ 	.word	0x00017410


	//   ....[125]....
        /*04c8*/ 	.word	0x00017430


	//   ....[126]....
        /*04cc*/ 	.word	0x00017440


	//   ....[127]....
        /*04d0*/ 	.word	0x00017460


	//   ....[128]....
        /*04d4*/ 	.word	0x00017490


	//   ....[129]....
        /*04d8*/ 	.word	0x00018010


	//   ....[130]....
        /*04dc*/ 	.word	0x00018030


	//   ....[131]....
        /*04e0*/ 	.word	0x00018040


	//   ....[132]....
        /*04e4*/ 	.word	0x00018050


	//   ....[133]....
        /*04e8*/ 	.word	0x00018060


	//   ....[134]....
        /*04ec*/ 	.word	0x00018070


	//   ....[135]....
        /*04f0*/ 	.word	0x00018260


	//   ....[136]....
        /*04f4*/ 	.word	0x00018c10


	//   ....[137]....
        /*04f8*/ 	.word	0x00019400


	//   ....[138]....
        /*04fc*/ 	.word	0x00019660


	//   ....[139]....
        /*0500*/ 	.word	0x00019740


	//   ....[140]....
        /*0504*/ 	.word	0x00019830


	//   ....[141]....
        /*0508*/ 	.word	0x0001b010


	//   ....[142]....
        /*050c*/ 	.word	0x0001b040


	//   ....[143]....
        /*0510*/ 	.word	0x0001b090


	//   ....[144]....
        /*0514*/ 	.word	0x0001b0a0


	//   ....[145]....
        /*0518*/ 	.word	0x0001c250


	//   ....[146]....
        /*051c*/ 	.word	0x0001c290


	//   ....[147]....
        /*0520*/ 	.word	0x0001c2c0


	//   ....[148]....
        /*0524*/ 	.word	0x0001c2f0


	//   ....[149]....
        /*0528*/ 	.word	0x0001c450


	//   ....[150]....
        /*052c*/ 	.word	0x0001c460


	//   ....[151]....
        /*0530*/ 	.word	0x0001c550


	//   ....[152]....
        /*0534*/ 	.word	0x0001c580


	//   ....[153]....
        /*0538*/ 	.word	0x0001c650


	//   ....[154]....
        /*053c*/ 	.word	0x0001c680


	//   ....[155]....
        /*0540*/ 	.word	0x0001c750


	//   ....[156]....
        /*0544*/ 	.word	0x0001c770


	//   ....[157]....
        /*0548*/ 	.word	0x0001cec0


	//   ....[158]....
        /*054c*/ 	.word	0x0001ced0


	//   ....[159]....
        /*0550*/ 	.word	0x0001cfa0


	//   ....[160]....
        /*0554*/ 	.word	0x0001cfd0


	//   ....[161]....
        /*0558*/ 	.word	0x0001d0a0


	//   ....[162]....
        /*055c*/ 	.word	0x0001d0d0


	//   ....[163]....
        /*0560*/ 	.word	0x0001d1a0


	//   ....[164]....
        /*0564*/ 	.word	0x0001d1c0


	//----- nvinfo : EIATTR_EXIT_INSTR_OFFSETS
	.align		4
.L_684:
        /*0568*/ 	.byte	0x04, 0x1c
        /*056a*/ 	.short	(.L_686 - .L_685)


	//   ....[0]....
.L_685:
        /*056c*/ 	.word	0x00000330


	//   ....[1]....
        /*0570*/ 	.word	0x0001c780


	//   ....[2]....
        /*0574*/ 	.word	0x0001c7d0


	//   ....[3]....
        /*0578*/ 	.word	0x0001c830


	//   ....[4]....
        /*057c*/ 	.word	0x0001d1d0


	//   ....[5]....
        /*0580*/ 	.word	0x0001d220


	//   ....[6]....
        /*0584*/ 	.word	0x0001d280


	//----- nvinfo : EIATTR_CTAIDZ_USED
	.align		4
.L_686:
        /*0588*/ 	.byte	0x01, 0x04
	.zero		2


	//----- nvinfo : EIATTR_MAX_THREADS
	.align		4
        /*058c*/ 	.byte	0x04, 0x05
        /*058e*/ 	.short	(.L_688 - .L_687)
.L_687:
        /*0590*/ 	.word	0x00000100
        /*0594*/ 	.word	0x00000001
        /*0598*/ 	.word	0x00000001


	//----- nvinfo : EIATTR_CRS_STACK_SIZE
	.align		4
.L_688:
        /*059c*/ 	.byte	0x04, 0x1e
        /*059e*/ 	.short	(.L_690 - .L_689)
.L_689:
        /*05a0*/ 	.word	0x00000000
.L_690:


//--------------------- .nv.info._ZN7cutlass13device_kernelIN5flash19enable_sm80_to_sm89INS1_16FlashAttnFwdSm80INS1_25CollectiveMainloopFwdSm80ILi8ELi1ELb1EN4cute5tupleIJNS5_1CILi128EEES8_S8_EEELi128ENS_10bfloat16_tEfNS_4arch4Sm80ELb1ELb0ELb0ELb0ELb1ELb0ELb1ELb0EEENS1_21CollectiveEpilogueFwdIS9_NS6_IJNS7_ILi1EEESF_SF_EEESA_SC_Li256ELb0ELb1ELb0ELb0EEENS1_30DynamicPersistentTileSchedulerILi256ELi256ELb0ELb1ELb0EEEEEEEEEvNT_6ParamsE --------------------------
	.section	.nv.info._ZN7cutlass13device_kernelIN5flash19enable_sm80_to_sm89INS1_16FlashAttnFwdSm80INS1_25CollectiveMainloopFwdSm80ILi8ELi1ELb1EN4cute5tupleIJNS5_1CILi128EEES8_S8_EEELi128ENS_10bfloat16_tEfNS_4arch4Sm80ELb1ELb0ELb0ELb0ELb1ELb0ELb1ELb0EEENS1_21CollectiveEpilogueFwdIS9_NS6_IJNS7_ILi1EEESF_SF_EEESA_SC_Li256ELb0ELb1ELb0ELb0EEENS1_30DynamicPersistentTileSchedulerILi256ELi256ELb0ELb1ELb0EEEEEEEEEvNT_6ParamsE,"",@"SHT_CUDA_INFO"
	.sectionflags	@""
	.align	4


	//----- nvinfo : EIATTR_CUDA_API_VERSION
	.align		4
        /*0000*/ 	.byte	0x04, 0x37
        /*0002*/ 	.short	(.L_692 - .L_691)
.L_691:
        /*0004*/ 	.word	0x00000082


	//----- nvinfo : EIATTR_SW2861232_WAR
	.align		4
.L_692:
        /*0008*/ 	.byte	0x01, 0x35
	.zero		2


	//----- nvinfo : EIATTR_PARAM_CBANK
	.align		4
        /*000c*/ 	.byte	0x04, 0x0a
        /*000e*/ 	.short	(.L_694 - .L_693)
	.align		4
.L_693:
        /*0010*/ 	.word	index@(.nv.constant0._ZN7cutlass13device_kernelIN5flash19enable_sm80_to_sm89INS1_16FlashAttnFwdSm80INS1_25CollectiveMainloopFwdSm80ILi8ELi1ELb1EN4cute5tupleIJNS5_1CILi128EEES8_S8_EEELi128ENS_10bfloat16_tEfNS_4arch4Sm80ELb1ELb0ELb0ELb0ELb1ELb0ELb1ELb0EEENS1_21CollectiveEpilogueFwdIS9_NS6_IJNS7_ILi1EEESF_SF_EEESA_SC_Li256ELb0ELb1ELb0ELb0EEENS1_30DynamicPersistentTileSchedulerILi256ELi256ELb0ELb1ELb0EEEEEEEEEvNT_6ParamsE)
        /*0014*/ 	.short	0x0160
        /*0016*/ 	.short	0x0428


	//----- nvinfo : EIATTR_CBANK_PARAM_SIZE
	.align		4
.L_694:
        /*0018*/ 	.byte	0x03, 0x19
        /*001a*/ 	.short	0x0428


	//----- nvinfo : EIATTR_KPARAM_INFO
	.align		4
        /*001c*/ 	.byte	0x04, 0x17
        /*001e*/ 	.short	(.L_696 - .L_695)
.L_695:
        /*0020*/ 	.word	0x00000000
        /*0024*/ 	.short	0x0000
        /*0026*/ 	.short	0x0000
        /*0028*/ 	.byte	0x00, 0xf0, 0xa1, 0x10


	//----- nvinfo : EIATTR_MAXREG_COUNT
	.align		4
.L_696:
        /*002c*/ 	.byte	0x03, 0x1b
        /*002e*/ 	.short	0x00ff


	//----- nvinfo : EIATTR_NUM_BARRIERS
	.align		4
        /*0030*/ 	.byte	0x02, 0x4c
        /*0032*/ 	.byte	0x06
	.zero		1


	//----- nvinfo : EIATTR_ANNOTATIONS
	.align		4
        /*0034*/ 	.byte	0x04, 0x55
        /*0036*/ 	.short	(.L_698 - .L_697)


	//   ....[0]....
.L_697:
        /* <DEDUP_REMOVED lines=47> */


	//----- nvinfo : EIATTR_MERCURY_ISA_VERSION
	.align		4
.L_698:
        /*0318*/ 	.byte	0x03, 0x5f
        /*031a*/ 	.short	0x0000


	//----- nvinfo : EIATTR_INT_WARP_WIDE_INSTR_OFFSETS
	.align		4
        /*031c*/ 	.byte	0x04, 0x31
        /*031e*/ 	.short	(.L_700 - .L_699)


	//   ....[0]....
.L_699:
        /*0320*/ 	.word	0x0000e110


	//   ....[1]....
        /*0324*/ 	.word	0x0000e190


	//----- nvinfo : EIATTR_COOP_GROUP_MASK_REGIDS
	.align		4
.L_700:
        /*0328*/ 	.byte	0x04, 0x29
        /*032a*/ 	.short	(.L_702 - .L_701)


	//   ....[0]....
.L_701:
        /*032c*/ 	.word	0xffffffff


	//   ....[1]....
        /*0330*/ 	.word	0xffffffff


	//   ....[2]....
        /*0334*/ 	.word	0xffffffff


	//   ....[3]....
        /*0338*/ 	.word	0xffffffff


	//   ....[4]....
        /*033c*/ 	.word	0xffffffff


	//   ....[5]....
        /*0340*/ 	.word	0xffffffff


	//   ....[6]....
        /*0344*/ 	.word	0xffffffff


	//   ....[7]....
        /*0348*/ 	.word	0xffffffff


	//   ....[8]....
        /*034c*/ 	.word	0xffffffff


	//   ....[9]....
        /*0350*/ 	.word	0xffffffff


	//   ....[10]....
        /*0354*/ 	.word	0xffffffff


	//   ....[11]....
        /*0358*/ 	.word	0xffffffff


	//   ....[12]....
        /*035c*/ 	.word	0xffffffff


	//   ....[13]....
        /*0360*/ 	.word	0xffffffff


	//   ....[14]....
        /*0364*/ 	.word	0xffffffff


	//   ....[15]....
        /*0368*/ 	.word	0xffffffff


	//   ....[16]....
        /*036c*/ 	.word	0xffffffff


	//   ....[17]....
        /*0370*/ 	.word	0xffffffff


	//   ....[18]....
        /*0374*/ 	.word	0xffffffff


	//   ....[19]....
        /*0378*/ 	.word	0xffffffff


	//   ....[20]....
        /*037c*/ 	.word	0xffffffff


	//   ....[21]....
        /*0380*/ 	.word	0xffffffff


	//   ....[22]....
        /*0384*/ 	.word	0xffffffff


	//   ....[23]....
        /*0388*/ 	.word	0xffffffff


	//   ....[24]....
        /*038c*/ 	.word	0xffffffff


	//   ....[25]....
        /*0390*/ 	.word	0xffffffff


	//   ....[26]....
        /*0394*/ 	.word	0xffffffff


	//   ....[27]....
        /*0398*/ 	.word	0xffffffff


	//   ....[28]....
        /*039c*/ 	.word	0xffffffff


	//   ....[29]....
        /*03a0*/ 	.word	0xffffffff


	//   ....[30]....
        /*03a4*/ 	.word	0xffffffff


	//   ....[31]....
        /*03a8*/ 	.word	0xffffffff


	//   ....[32]....
        /*03ac*/ 	.word	0xffffffff


	//   ....[33]....
        /*03b0*/ 	.word	0xffffffff


	//   ....[34]....
        /*03b4*/ 	.word	0xffffffff


	//   ....[35]....
        /*03b8*/ 	.word	0xffffffff


	//   ....[36]....
        /*03bc*/ 	.word	0xffffffff


	//   ....[37]....
        /*03c0*/ 	.word	0xffffffff


	//   ....[38]....
        /*03c4*/ 	.word	0xffffffff


	//   ....[39]....
        /*03c8*/ 	.word	0xffffffff


	//   ....[40]....
        /*03cc*/ 	.word	0xffffffff


	//   ....[41]....
        /*03d0*/ 	.word	0xffffffff


	//   ....[42]....
        /*03d4*/ 	.word	0xffffffff


	//   ....[43]....
        /*03d8*/ 	.word	0xffffffff


	//   ....[44]....
        /*03dc*/ 	.word	0xffffffff


	//   ....[45]....
        /*03e0*/ 	.word	0xffffffff


	//   ....[46]....
        /*03e4*/ 	.word	0xffffffff


	//   ....[47]....
        /*03e8*/ 	.word	0xffffffff


	//   ....[48]....
        /*03ec*/ 	.word	0xffffffff


	//   ....[49]....
        /*03f0*/ 	.word	0xffffffff


	//   ....[50]....
        /*03f4*/ 	.word	0xffffffff


	//   ....[51]....
        /*03f8*/ 	.word	0xffffffff


	//   ....[52]....
        /*03fc*/ 	.word	0xffffffff


	//   ....[53]....
        /*0400*/ 	.word	0xffffffff


	//   ....[54]....
        /*0404*/ 	.word	0xffffffff


	//   ....[55]....
        /*0408*/ 	.word	0xffffffff


	//   ....[56]....
        /*040c*/ 	.word	0xffffffff


	//   ....[57]....
        /*0410*/ 	.word	0xffffffff


	//   ....[58]....
        /*0414*/ 	.word	0xffffffff


	//   ....[59]....
        /*0418*/ 	.word	0xffffffff


	//   ....[60]....
        /*041c*/ 	.word	0xffffffff


	//   ....[61]....
        /*0420*/ 	.word	0xffffffff


	//   ....[62]....
        /*0424*/ 	.word	0xffffffff


	//   ....[63]....
        /*0428*/ 	.word	0xffffffff


	//   ....[64]....
        /*042c*/ 	.word	0xffffffff


	//   ....[65]....
        /*0430*/ 	.word	0xffffffff


	//   ....[66]....
        /*0434*/ 	.word	0xffffffff


	//   ....[67]....
        /*0438*/ 	.word	0xffffffff


	//   ....[68]....
        /*043c*/ 	.word	0xffffffff


	//   ....[69]....
        /*0440*/ 	.word	0xffffffff


	//   ....[70]....
        /*0444*/ 	.word	0xffffffff


	//   ....[71]....
        /*0448*/ 	.word	0xffffffff


	//   ....[72]....
        /*044c*/ 	.word	0xffffffff


	//   ....[73]....
        /*0450*/ 	.word	0xffffffff


	//   ....[74]....
        /*0454*/ 	.word	0xffffffff


	//   ....[75]....
        /*0458*/ 	.word	0xffffffff


	//   ....[76]....
        /*045c*/ 	.word	0xffffffff


	//   ....[77]....
        /*0460*/ 	.word	0xffffffff


	//   ....[78]....
        /*0464*/ 	.word	0xffffffff


	//   ....[79]....
        /*0468*/ 	.word	0xffffffff


	//   ....[80]....
        /*046c*/ 	.word	0xffffffff


	//   ....[81]....
        /*0470*/ 	.word	0xffffffff


	//   ....[82]....
        /*0474*/ 	.word	0xffffffff


	//   ....[83]....
        /*0478*/ 	.word	0xffffffff


	//   ....[84]....
        /*047c*/ 	.word	0xffffffff


	//   ....[85]....
        /*0480*/ 	.word	0xffffffff


	//   ....[86]....
        /*0484*/ 	.word	0xffffffff


	//   ....[87]....
        /*0488*/ 	.word	0xffffffff


	//   ....[88]....
        /*048c*/ 	.word	0xffffffff


	//   ....[89]....
        /*0490*/ 	.word	0xffffffff


	//   ....[90]....
        /*0494*/ 	.word	0xffffffff


	//   ....[91]....
        /*0498*/ 	.word	0xffffffff


	//   ....[92]....
        /*049c*/ 	.word	0xffffffff


	//   ....[93]....
        /*04a0*/ 	.word	0xffffffff


	//   ....[94]....
        /*04a4*/ 	.word	0xffffffff


	//   ....[95]....
        /*04a8*/ 	.word	0xffffffff


	//   ....[96]....
        /*04ac*/ 	.word	0xffffffff


	//   ....[97]....
        /*04b0*/ 	.word	0xffffffff


	//   ....[98]....
        /*04b4*/ 	.word	0xffffffff


	//   ....[99]....
        /*04b8*/ 	.word	0xffffffff


	//   ....[100]....
        /*04bc*/ 	.word	0xffffffff


	//   ....[101]....
        /*04c0*/ 	.word	0xffffffff


	//   ....[102]....
        /*04c4*/ 	.word	0xffffffff


	//   ....[103]....
        /*04c8*/ 	.word	0xffffffff


	//   ....[104]....
        /*04cc*/ 	.word	0xffffffff


	//   ....[105]....
        /*04d0*/ 	.word	0xffffffff


	//   ....[106]....
        /*04d4*/ 	.word	0xffffffff


	//   ....[107]....
        /*04d8*/ 	.word	0xffffffff


	//   ....[108]....
        /*04dc*/ 	.word	0xffffffff


	//   ....[109]....
        /*04e0*/ 	.word	0xffffffff


	//   ....[110]....
        /*04e4*/ 	.word	0xffffffff


	//   ....[111]....
        /*04e8*/ 	.word	0xffffffff


	//   ....[112]....
        /*04ec*/ 	.word	0xffffffff


	//   ....[113]....
        /*04f0*/ 	.word	0xffffffff


	//   ....[114]....
        /*04f4*/ 	.word	0xffffffff


	//   ....[115]....
        /*04f8*/ 	.word	0xffffffff


	//   ....[116]....
        /*04fc*/ 	.word	0xffffffff


	//   ....[117]....
        /*0500*/ 	.word	0xffffffff


	//   ....[118]....
        /*0504*/ 	.word	0xffffffff


	//   ....[119]....
        /*0508*/ 	.word	0xffffffff


	//   ....[120]....
        /*050c*/ 	.word	0xffffffff


	//   ....[121]....
        /*0510*/ 	.word	0xffffffff


	//   ....[122]....
        /*0514*/ 	.word	0xffffffff


	//   ....[123]....
        /*0518*/ 	.word	0xffffffff


	//   ....[124]....
        /*051c*/ 	.word	0xffffffff


	//   ....[125]....
        /*0520*/ 	.word	0xffffffff


	//   ....[126]....
        /*0524*/ 	.word	0xffffffff


	//   ....[127]....
        /*0528*/ 	.word	0xffffffff


	//   ....[128]....
        /*052c*/ 	.word	0xffffffff


	//   ....[129]....
        /*0530*/ 	.word	0xffffffff


	//   ....[130]....
        /*0534*/ 	.word	0xffffffff


	//   ....[131]....
        /*0538*/ 	.word	0xffffffff


	//   ....[132]....
        /*053c*/ 	.word	0xffffffff


	//   ....[133]....
        /*0540*/ 	.word	0xffffffff


	//   ....[134]....
        /*0544*/ 	.word	0xffffffff


	//   ....[135]....
        /*0548*/ 	.word	0xffffffff


	//   ....[136]....
        /*054c*/ 	.word	0xffffffff


	//   ....[137]....
        /*0550*/ 	.word	0xffffffff


	//   ....[138]....
        /*0554*/ 	.word	0xffffffff


	//   ....[139]....
        /*0558*/ 	.word	0xffffffff


	//   ....[140]....
        /*055c*/ 	.word	0xffffffff


	//   ....[141]....
        /*0560*/ 	.word	0xffffffff


	//   ....[142]....
        /*0564*/ 	.word	0xffffffff


	//   ....[143]....
        /*0568*/ 	.word	0xffffffff


	//   ....[144]....
        /*056c*/ 	.word	0xffffffff


	//   ....[145]....
        /*0570*/ 	.word	0xffffffff


	//   ....[146]....
        /*0574*/ 	.word	0xffffffff


	//   ....[147]....
        /*0578*/ 	.word	0xffffffff


	//   ....[148]....
        /*057c*/ 	.word	0xffffffff


	//   ....[149]....
        /*0580*/ 	.word	0xffffffff


	//   ....[150]....
        /*0584*/ 	.word	0xffffffff


	//   ....[151]....
        /*0588*/ 	.word	0xffffffff


	//   ....[152]....
        /*058c*/ 	.word	0xffffffff


	//   ....[153]....
        /*0590*/ 	.word	0xffffffff


	//   ....[154]....
        /*0594*/ 	.word	0xffffffff


	//   ....[155]....
        /*0598*/ 	.word	0xffffffff


	//   ....[156]....
        /*059c*/ 	.word	0xffffffff


	//   ....[157]....
        /*05a0*/ 	.word	0xffffffff


	//   ....[158]....
        /*05a4*/ 	.word	0xffffffff


	//   ....[159]....
        /*05a8*/ 	.word	0xffffffff


	//   ....[160]....
        /*05ac*/ 	.word	0xffffffff


	//   ....[161]....
        /*05b0*/ 	.word	0xffffffff


	//   ....[162]....
        /*05b4*/ 	.word	0xffffffff


	//   ....[163]....
        /*05b8*/ 	.word	0xffffffff


	//   ....[164]....
        /*05bc*/ 	.word	0xffffffff


	//   ....[165]....
        /*05c0*/ 	.word	0xffffffff


	//   ....[166]....
        /*05c4*/ 	.word	0xffffffff


	//   ....[167]....
        /*05c8*/ 	.word	0xffffffff


	//   ....[168]....
        /*05cc*/ 	.word	0xffffffff


	//----- nvinfo : EIATTR_COOP_GROUP_INSTR_OFFSETS
	.align		4
.L_702:
        /*05d0*/ 	.byte	0x04, 0x28
        /*05d2*/ 	.short	(.L_704 - .L_703)


	//   ....[0]....
.L_703:
        /*05d4*/ 	.word	0x00000050


	//   ....[1]....
        /*05d8*/ 	.word	0x00001500


	//   ....[2]....
        /*05dc*/ 	.word	0x00001530


	//   ....[3]....
        /*05e0*/ 	.word	0x00001550


	//   ....[4]....
        /*05e4*/ 	.word	0x00001560


	//   ....[5]....
        /*05e8*/ 	.word	0x00001570


	//   ....[6]....
        /*05ec*/ 	.word	0x00001580


	//   ....[7]....
        /*05f0*/ 	.word	0x000015b0


	//   ....[8]....
        /*05f4*/ 	.word	0x000015d0


	//   ....[9]....
        /*05f8*/ 	.word	0x00001820


	//   ....[10]....
        /*05fc*/ 	.word	0x00001840


	//   ....[11]....
        /*0600*/ 	.word	0x00001850


	//   ....[12]....
        /*0604*/ 	.word	0x00001880


	//   ....[13]....
        /*0608*/ 	.word	0x00001890


	//   ....[14]....
        /*060c*/ 	.word	0x000018e0


	//   ....[15]....
        /*0610*/ 	.word	0x00001940


	//   ....[16]....
        /*0614*/ 	.word	0x00001990


	//   ....[17]....
        /*0618*/ 	.word	0x00001f30


	//   ....[18]....
        /*061c*/ 	.word	0x00001f40


	//   ....[19]....
        /*0620*/ 	.word	0x00001f60


	//   ....[20]....
        /*0624*/ 	.word	0x00001f70


	//   ....[21]....
        /*0628*/ 	.word	0x00001fa0


	//   ....[22]....
        /*062c*/ 	.word	0x00001fb0


	//   ....[23]....
        /*0630*/ 	.word	0x00002000


	//   ....[24]....
        /*0634*/ 	.word	0x00002030


	//   ....[25]....
        /*0638*/ 	.word	0x00002f10


	//   ....[26]....
        /*063c*/ 	.word	0x00002f30


	//   ....[27]....
        /*0640*/ 	.word	0x00002f60


	//   ....[28]....
        /*0644*/ 	.word	0x00002f70


	//   ....[29]....
        /*0648*/ 	.word	0x00002f80


	//   ....[30]....
        /*064c*/ 	.word	0x00002f90


	//   ....[31]....
        /*0650*/ 	.word	0x00002fa0


	//   ....[32]....
        /*0654*/ 	.word	0x000030e0


	//   ....[33]....
        /*0658*/ 	.word	0x000032f0


	//   ....[34]....
        /*065c*/ 	.word	0x00003730


	//   ....[35]....
        /*0660*/ 	.word	0x00003f30


	//   ....[36]....
        /*0664*/ 	.word	0x00003f50


	//   ....[37]....
        /*0668*/ 	.word	0x00003f70


	//   ....[38]....
        /*066c*/ 	.word	0x00003f90


	//   ....[39]....
        /*0670*/ 	.word	0x00005e70


	//   ....[40]....
        /*0674*/ 	.word	0x00005e90


	//   ....[41]....
        /*0678*/ 	.word	0x00005ec0


	//   ....[42]....
        /*067c*/ 	.word	0x00005ed0


	//   ....[43]....
        /*0680*/ 	.word	0x00005ee0


	//   ....[44]....
        /*0684*/ 	.word	0x00005ef0


	//   ....[45]....
        /*0688*/ 	.word	0x00006020


	//   ....[46]....
        /*068c*/ 	.word	0x00006030


	//   ....[47]....
        /*0690*/ 	.word	0x00006f50


	//   ....[48]....
        /*0694*/ 	.word	0x00006f70


	//   ....[49]....
        /*0698*/ 	.word	0x00006fa0


	//   ....[50]....
        /*069c*/ 	.word	0x00006fb0


	//   ....[51]....
        /*06a0*/ 	.word	0x00006fc0


	//   ....[52]....
        /*06a4*/ 	.word	0x00006fd0


	//   ....[53]....
        /*06a8*/ 	.word	0x00007100


	//   ....[54]....
        /*06ac*/ 	.word	0x00007110


	//   ....[55]....
        /*06b0*/ 	.word	0x00007320


	//   ....[56]....
        /*06b4*/ 	.word	0x00007760


	//   ....[57]....
        /*06b8*/ 	.word	0x00007f60


	//   ....[58]....
        /*06bc*/ 	.word	0x00007f80


	//   ....[59]....
        /*06c0*/ 	.word	0x00007fa0


	//   ....[60]....
        /*06c4*/ 	.word	0x00007fc0


	//   ....[61]....
        /*06c8*/ 	.word	0x0000a390


	//   ....[62]....
        /*06cc*/ 	.word	0x0000a3b0


	//   ....[63]....
        /*06d0*/ 	.word	0x0000a410


	//   ....[64]....
        /*06d4*/ 	.word	0x0000a450


	//   ....[65]....
        /*06d8*/ 	.word	0x0000a470


	//   ....[66]....
        /*06dc*/ 	.word	0x0000a490


	//   ....[67]....
        /*06e0*/ 	.word	0x0000a4b0


	//   ....[68]....
        /*06e4*/ 	.word	0x0000a4c0


	//   ....[69]....
        /*06e8*/ 	.word	0x0000b410


	//   ....[70]....
        /*06ec*/ 	.word	0x0000b430


	//   ....[71]....
        /*06f0*/ 	.word	0x0000b460


	//   ....[72]....
        /*06f4*/ 	.word	0x0000b480


	//   ....[73]....
        /*06f8*/ 	.word	0x0000b490


	//   ....[74]....
        /*06fc*/ 	.word	0x0000b4a0


	//   ....[75]....
        /*0700*/ 	.word	0x0000b4b0


	//   ....[76]....
        /*0704*/ 	.word	0x0000b4c0


	//   ....[77]....
        /*0708*/ 	.word	0x0000bae0


	//   ....[78]....
        /*070c*/ 	.word	0x0000baf0


	//   ....[79]....
        /*0710*/ 	.word	0x0000bb20


	//   ....[80]....
        /*0714*/ 	.word	0x0000bb30


	//   ....[81]....
        /*0718*/ 	.word	0x0000dac0


	//   ....[82]....
        /*071c*/ 	.word	0x0000db10


	//   ....[83]....
        /*0720*/ 	.word	0x0000db30


	//   ....[84]....
        /*0724*/ 	.word	0x0000db50


	//   ....[85]....
        /*0728*/ 	.word	0x0000e770


	//   ....[86]....
        /*072c*/ 	.word	0x0000eae0


	//   ....[87]....
        /*0730*/ 	.word	0x0000eb10


	//   ....[88]....
        /*0734*/ 	.word	0x0000eb20


	//   ....[89]....
        /*0738*/ 	.word	0x0000eb30


	//   ....[90]....
        /*073c*/ 	.word	0x0000ed60


	//   ....[91]....
        /*0740*/ 	.word	0x0000ed70


	//   ....[92]....
        /*0744*/ 	.word	0x0000ee50


	//   ....[93]....
        /*0748*/ 	.word	0x0000ee80


	//   ....[94]....
        /*074c*/ 	.word	0x0000ef40


	//   ....[95]....
        /*0750*/ 	.word	0x0000ef70


	//   ....[96]....
        /*0754*/ 	.word	0x0000f030


	//   ....[97]....
        /*0758*/ 	.word	0x0000f050


	//   ....[98]....
        /*075c*/ 	.word	0x0000f5a0


	//   ....[99]....
        /*0760*/ 	.word	0x0000f5c0


	//   ....[100]....
        /*0764*/ 	.word	0x0000f740


	//   ....[101]....
        /*0768*/ 	.word	0x0000f750


	//   ....[102]....
        /*076c*/ 	.word	0x0000f860


	//   ....[103]....
        /*0770*/ 	.word	0x0000f880


	//   ....[104]....
        /*0774*/ 	.word	0x0000f990


	//   ....[105]....
        /*0778*/ 	.word	0x0000f9a0


	//   ....[106]....
        /*077c*/ 	.word	0x0000fb20


	//   ....[107]....
        /*0780*/ 	.word	0x0000fc10


	//   ....[108]....
        /*0784*/ 	.word	0x0000fc80


	//   ....[109]....
        /*0788*/ 	.word	0x0000fda0


	//   ....[110]....
        /*078c*/ 	.word	0x0000fe00


	//   ....[111]....
        /*0790*/ 	.word	0x0000ff40


	//   ....[112]....
        /*0794*/ 	.word	0x0000ffa0


	//   ....[113]....
        /*0798*/ 	.word	0x000100e0


	//   ....[114]....
        /*079c*/ 	.word	0x00010140


	//   ....[115]....
        /*07a0*/ 	.word	0x000101b0


	//   ....[116]....
        /*07a4*/ 	.word	0x00010220


	//   ....[117]....
        /*07a8*/ 	.word	0x00010a60


	//   ....[118]....
        /*07ac*/ 	.word	0x00010ab0


	//   ....[119]....
        /*07b0*/ 	.word	0x00010b00


	//   ....[120]....
        /*07b4*/ 	.word	0x00010b50


	//   ....[121]....
        /*07b8*/ 	.word	0x00010bc0


	//   ....[122]....
        /*07bc*/ 	.word	0x00010c30


	//   ....[123]....
        /*07c0*/ 	.word	0x00010d50


	//   ....[124]....
        /*07c4*/ 	.word	0x00010db0


	//   ....[125]....
        /*07c8*/ 	.word	0x00010ef0


	//   ....[126]....
        /*07cc*/ 	.word	0x00010f50


	//   ....[127]....
        /*07d0*/ 	.word	0x00011090


	//   ....[128]....
        /*07d4*/ 	.word	0x000110f0


	//   ....[129]....
        /*07d8*/ 	.word	0x00011160


	//   ....[130]....
        /*07dc*/ 	.word	0x000111d0


	//   ....[131]....
        /*07e0*/ 	.word	0x000112f0


	//   ....[132]....
        /*07e4*/ 	.word	0x00011350


	//   ....[133]....
        /*07e8*/ 	.word	0x00011490


	//   ....[134]....
        /*07ec*/ 	.word	0x000114f0


	//   ....[135]....
        /*07f0*/ 	.word	0x00011630


	//   ....[136]....
        /*07f4*/ 	.word	0x00011690


	//   ....[137]....
        /*07f8*/ 	.word	0x00011700


	//   ....[138]....
        /*07fc*/ 	.word	0x00011770


	//   ....[139]....
        /*0800*/ 	.word	0x00011fb0


	//   ....[140]....
        /*0804*/ 	.word	0x00011ff0


	//   ....[141]....
        /*0808*/ 	.word	0x00012040


	//   ....[142]....
        /*080c*/ 	.word	0x00012080


	//   ....[143]....
        /*0810*/ 	.word	0x000120e0


	//   ....[144]....
        /*0814*/ 	.word	0x00012150


	//   ....[145]....
        /*0818*/ 	.word	0x000121c0


	//   ....[146]....
        /*081c*/ 	.word	0x000122d0


	//   ....[147]....
        /*0820*/ 	.word	0x00012330


	//   ....[148]....
        /*0824*/ 	.word	0x00012440


	//   ....[149]....
        /*0828*/ 	.word	0x000124a0


	//   ....[150]....
        /*082c*/ 	.word	0x000125b0


	//   ....[151]....
        /*0830*/ 	.word	0x00012610


	//   ....[152]....
        /*0834*/ 	.word	0x00012660


	//   ....[153]....
        /*0838*/ 	.word	0x000126a0


	//   ....[154]....
        /*083c*/ 	.word	0x000126f0


	//   ....[155]....
        /*0840*/ 	.word	0x00012730


	//   ....[156]....
        /*0844*/ 	.word	0x00012780


	//   ....[157]....
        /*0848*/ 	.word	0x000127e0


	//   ....[158]....
        /*084c*/ 	.word	0x00012830


	//   ....[159]....
        /*0850*/ 	.word	0x00012890


	//   ....[160]....
        /*0854*/ 	.word	0x00012900


	//   ....[161]....
        /*0858*/ 	.word	0x00012970


	//   ....[162]....
        /*085c*/ 	.word	0x000129e0


	//   ....[163]....
        /*0860*/ 	.word	0x00012a40


	//   ....[164]....
        /*0864*/ 	.word	0x00012ab0


	//   ....[165]....
        /*0868*/ 	.word	0x00012b20


	//   ....[166]....
        /*086c*/ 	.word	0x00012b90


	//   ....[167]....
        /*0870*/ 	.word	0x00012bf0


	//   ....[168]....
        /*0874*/ 	.word	0x00012c60


	//----- nvinfo : EIATTR_EXIT_INSTR_OFFSETS
	.align		4
.L_704:
        /*0878*/ 	.byte	0x04, 0x1c
        /*087a*/ 	.short	(.L_706 - .L_705)


	//   ....[0]....
.L_705:
        /*087c*/ 	.word	0x000000a0


	//   ....[1]....
        /*0880*/ 	.word	0x0000fbc0


	//----- nvinfo : EIATTR_MAX_THREADS
	.align		4
.L_706:
        /*0884*/ 	.byte	0x04, 0x05
        /*0886*/ 	.short	(.L_708 - .L_707)
.L_707:
        /*0888*/ 	.word	0x00000100
        /*088c*/ 	.word	0x00000001
        /*0890*/ 	.word	0x00000001


	//----- nvinfo : EIATTR_CRS_STACK_SIZE
	.align		4
.L_708:
        /*0894*/ 	.byte	0x04, 0x1e
        /*0896*/ 	.short	(.L_710 - .L_709)
.L_709:
        /*0898*/ 	.word	0x00000000
.L_710:


//--------------------- .nv.info._ZN7cutlass13device_kernelIN5flash19enable_sm80_to_sm89INS1_16FlashAttnFwdSm80INS1_25CollectiveMainloopFwdSm80ILi8ELi1ELb1EN4cute5tupleIJNS5_1CILi128EEES8_S8_EEELi128ENS_10bfloat16_tEfNS_4arch4Sm80ELb1ELb0ELb0ELb1ELb1ELb0ELb1ELb0EEENS1_21CollectiveEpilogueFwdIS9_NS6_IJNS7_ILi1EEESF_SF_EEESA_SC_Li256ELb1ELb1ELb0ELb0EEENS1_19SingleTileSchedulerILb1ELb0ELb1ELi128EEEEEEEEEvNT_6ParamsE --------------------------
	.section	.nv.info._ZN7cutlass13device_kernelIN5flash19enable_sm80_to_sm89INS1_16FlashAttnFwdSm80INS1_25CollectiveMainloopFwdSm80ILi8ELi1ELb1EN4cute5tupleIJNS5_1CILi128EEES8_S8_EEELi128ENS_10bfloat16_tEfNS_4arch4Sm80ELb1ELb0ELb0ELb1ELb1ELb0ELb1ELb0EEENS1_21CollectiveEpilogueFwdIS9_NS6_IJNS7_ILi1EEESF_SF_EEESA_SC_Li256ELb1ELb1ELb0ELb0EEENS1_19SingleTileSchedulerILb1ELb0ELb1ELi128EEEEEEEEEvNT_6ParamsE,"",@"SHT_CUDA_INFO"
	.sectionflags	@""
	.align	4


	//----- nvinfo : EIATTR_CUDA_API_VERSION
	.align		4
        /*0000*/ 	.byte	0x04, 0x37
        /*0002*/ 	.short	(.L_712 - .L_711)
.L_711:
        /*0004*/ 	.word	0x00000082


	//----- nvinfo : EIATTR_SW2861232_WAR
	.align		4
.L_712:
        /*0008*/ 	.byte	0x01, 0x35
	.zero		2


	//----- nvinfo : EIATTR_PARAM_CBANK
	.align		4
        /*000c*/ 	.byte	0x04, 0x0a
        /*000e*/ 	.short	(.L_714 - .L_713)
	.align		4
.L_713:
        /*0010*/ 	.word	index@(.nv.constant0._ZN7cutlass13device_kernelIN5flash19enable_sm80_to_sm89INS1_16FlashAttnFwdSm80INS1_25CollectiveMainloopFwdSm80ILi8ELi1ELb1EN4cute5tupleIJNS5_1CILi128EEES8_S8_EEELi128ENS_10bfloat16_tEfNS_4arch4Sm80ELb1ELb0ELb0ELb1ELb1ELb0ELb1ELb0EEENS1_21CollectiveEpilogueFwdIS9_NS6_IJNS7_ILi1EEESF_SF_EEESA_SC_Li256ELb1ELb1ELb0ELb0EEENS1_19SingleTileSchedulerILb1ELb0ELb1ELi128EEEEEEEEEvNT_6ParamsE)
        /*0014*/ 	.short	0x0160
        /*0016*/ 	.short	0x0418


	//----- nvinfo : EIATTR_CBANK_PARAM_SIZE
	.align		4
.L_714:
        /*0018*/ 	.byte	0x03, 0x19
        /*001a*/ 	.short	0x0418


	//----- nvinfo : EIATTR_KPARAM_INFO
	.align		4
        /*001c*/ 	.byte	0x04, 0x17
        /*001e*/ 	.short	(.L_716 - .L_715)
.L_715:
        /*0020*/ 	.word	0x00000000
        /*0024*/ 	.short	0x0000
        /*0026*/ 	.short	0x0000
        /*0028*/ 	.byte	0x00, 0xf0, 0x61, 0x10


	//----- nvinfo : EIATTR_MAXREG_COUNT
	.align		4
.L_716:
        /*002c*/ 	.byte	0x03, 0x1b
        /*002e*/ 	.short	0x00ff


	//----- nvinfo : EIATTR_NUM_BARRIERS
	.align		4
        /*0030*/ 	.byte	0x02, 0x4c
        /*0032*/ 	.byte	0x02
	.zero		1


	//----- nvinfo : EIATTR_MERCURY_ISA_VERSION
	.align		4
        /*0034*/ 	.byte	0x03, 0x5f
        /*0036*/ 	.short	0x0000


	//----- nvinfo : EIATTR_COOP_GROUP_MASK_REGIDS
	.align		4
        /*0038*/ 	.byte	0x04, 0x29
        /*003a*/ 	.short	(.L_718 - .L_717)


	//   ....[0]....
.L_717:
        /*003c*/ 	.word	0xffffffff


	//   ....[1]....
        /*0040*/ 	.word	0xffffffff


	//   ....[2]....
        /*0044*/ 	.word	0xffffffff


	//   ....[3]....
        /*0048*/ 	.word	0xffffffff


	//   ....[4]....
        /*004c*/ 	.word	0xffffffff


	//   ....[5]....
        /*0050*/ 	.word	0xffffffff


	//   ....[6]....
        /*0054*/ 	.word	0xffffffff


	//   ....[7]....
        /*0058*/ 	.word	0xffffffff


	//   ....[8]....
        /*005c*/ 	.word	0xffffffff


	//   ....[9]....
        /*0060*/ 	.word	0xffffffff


	//   ....[10]....
        /*0064*/ 	.word	0xffffffff


	//   ....[11]....
        /*0068*/ 	.word	0xffffffff


	//   ....[12]....
        /*006c*/ 	.word	0xffffffff


	//   ....[13]....
        /*0070*/ 	.word	0xffffffff


	//   ....[14]....
        /*0074*/ 	.word	0xffffffff


	//   ....[15]....
        /*0078*/ 	.word	0xffffffff


	//   ....[16]....
        /*007c*/ 	.word	0xffffffff


	//   ....[17]....
        /*0080*/ 	.word	0xffffffff


	//   ....[18]....
        /*0084*/ 	.word	0xffffffff


	//   ....[19]....
        /*0088*/ 	.word	0xffffffff


	//   ....[20]....
        /*008c*/ 	.word	0xffffffff


	//   ....[21]....
        /*0090*/ 	.word	0xffffffff


	//   ....[22]....
        /*0094*/ 	.word	0xffffffff


	//   ....[23]....
        /*0098*/ 	.word	0xffffffff


	//   ....[24]....
        /*009c*/ 	.word	0xffffffff


	//   ....[25]....
        /*00a0*/ 	.word	0xffffffff


	//   ....[26]....
        /*00a4*/ 	.word	0xffffffff


	//   ....[27]....
        /*00a8*/ 	.word	0xffffffff


	//   ....[28]....
        /*00ac*/ 	.word	0xffffffff


	//   ....[29]....
        /*00b0*/ 	.word	0xffffffff


	//   ....[30]....
        /*00b4*/ 	.word	0xffffffff


	//   ....[31]....
        /*00b8*/ 	.word	0xffffffff


	//   ....[32]....
        /*00bc*/ 	.word	0xffffffff


	//   ....[33]....
        /*00c0*/ 	.word	0xffffffff


	//   ....[34]....
        /*00c4*/ 	.word	0xffffffff


	//   ....[35]....
        /*00c8*/ 	.word	0xffffffff


	//   ....[36]....
        /*00cc*/ 	.word	0xffffffff


	//   ....[37]....
        /*00d0*/ 	.word	0xffffffff


	//   ....[38]....
        /*00d4*/ 	.word	0xffffffff


	//   ....[39]....
        /*00d8*/ 	.word	0xffffffff


	//   ....[40]....
        /*00dc*/ 	.word	0xffffffff


	//   ....[41]....
        /*00e0*/ 	.word	0xffffffff


	//   ....[42]....
        /*00e4*/ 	.word	0xffffffff


	//   ....[43]....
        /*00e8*/ 	.word	0xffffffff


	//   ....[44]....
        /*00ec*/ 	.word	0xffffffff


	//   ....[45]....
        /*00f0*/ 	.word	0xffffffff


	//   ....[46]....
        /*00f4*/ 	.word	0xffffffff


	//   ....[47]....
        /*00f8*/ 	.word	0xffffffff


	//   ....[48]....
        /*00fc*/ 	.word	0xffffffff


	//   ....[49]....
        /*0100*/ 	.word	0xffffffff


	//   ....[50]....
        /*0104*/ 	.word	0xffffffff


	//   ....[51]....
        /*0108*/ 	.word	0xffffffff


	//   ....[52]....
        /*010c*/ 	.word	0xffffffff


	//   ....[53]....
        /*0110*/ 	.word	0xffffffff


	//   ....[54]....
        /*0114*/ 	.word	0xffffffff


	//   ....[55]....
        /*0118*/ 	.word	0xffffffff


	//   ....[56]....
        /*011c*/ 	.word	0xffffffff


	//   ....[57]....
        /*0120*/ 	.word	0xffffffff


	//   ....[58]....
        /*0124*/ 	.word	0xffffffff


	//   ....[59]....
        /*0128*/ 	.word	0xffffffff


	//   ....[60]....
        /*012c*/ 	.word	0xffffffff


	//   ....[61]....
        /*0130*/ 	.word	0xffffffff


	//   ....[62]....
        /*0134*/ 	.word	0xffffffff


	//   ....[63]....
        /*0138*/ 	.word	0xffffffff


	//   ....[64]....
        /*013c*/ 	.word	0xffffffff


	//   ....[65]....
        /*0140*/ 	.word	0xffffffff


	//   ....[66]....
        /*0144*/ 	.word	0xffffffff


	//   ....[67]....
        /*0148*/ 	.word	0xffffffff


	//   ....[68]....
        /*014c*/ 	.word	0xffffffff


	//   ....[69]....
        /*0150*/ 	.word	0xffffffff


	//   ....[70]....
        /*0154*/ 	.word	0xffffffff


	//   ....[71]....
        /*0158*/ 	.word	0xffffffff


	//   ....[72]....
        /*015c*/ 	.word	0xffffffff


	//   ....[73]....
        /*0160*/ 	.word	0xffffffff


	//   ....[74]....
        /*0164*/ 	.word	0xffffffff


	//   ....[75]....
        /*0168*/ 	.word	0xffffffff


	//   ....[76]....
        /*016c*/ 	.word	0xffffffff


	//   ....[77]....
        /*0170*/ 	.word	0xffffffff


	//   ....[78]....
        /*0174*/ 	.word	0xffffffff


	//   ....[79]....
        /*0178*/ 	.word	0xffffffff


	//   ....[80]....
        /*017c*/ 	.word	0xffffffff


	//   ....[81]....
        /*0180*/ 	.word	0xffffffff


	//   ....[82]....
        /*0184*/ 	.word	0xffffffff


	//   ....[83]....
        /*0188*/ 	.word	0xffffffff


	//   ....[84]....
        /*018c*/ 	.word	0xffffffff


	//   ....[85]....
        /*0190*/ 	.word	0xffffffff


	//   ....[86]....
        /*0194*/ 	.word	0xffffffff


	//   ....[87]....
        /*0198*/ 	.word	0xffffffff


	//   ....[88]....
        /*019c*/ 	.word	0xffffffff


	//   ....[89]....
        /*01a0*/ 	.word	0xffffffff


	//   ....[90]....
        /*01a4*/ 	.word	0xffffffff


	//   ....[91]....
        /*01a8*/ 	.word	0xffffffff


	//   ....[92]....
        /*01ac*/ 	.word	0xffffffff


	//   ....[93]....
        /*01b0*/ 	.word	0xffffffff


	//   ....[94]....
        /*01b4*/ 	.word	0xffffffff


	//   ....[95]....
        /*01b8*/ 	.word	0xffffffff


	//   ....[96]....
        /*01bc*/ 	.word	0xffffffff


	//   ....[97]....
        /*01c0*/ 	.word	0xffffffff


	//   ....[98]....
        /*01c4*/ 	.word	0xffffffff


	//   ....[99]....
        /*01c8*/ 	.word	0xffffffff


	//   ....[100]....
        /*01cc*/ 	.word	0xffffffff


	//   ....[101]....
        /*01d0*/ 	.word	0xffffffff


	//   ....[102]....
        /*01d4*/ 	.word	0xffffffff


	//   ....[103]....
        /*01d8*/ 	.word	0xffffffff


	//   ....[104]....
        /*01dc*/ 	.word	0xffffffff


	//----- nvinfo : EIATTR_COOP_GROUP_INSTR_OFFSETS
	.align		4
.L_718:
        /*01e0*/ 	.byte	0x04, 0x28
        /*01e2*/ 	.short	(.L_720 - .L_719)


	//   ....[0]....
.L_719:
        /*01e4*/ 	.word	0x00000090


	//   ....[1]....
        /*01e8*/ 	.word	0x000012f0


	//   ....[2]....
        /*01ec*/ 	.word	0x00001320


	//   ....[3]....
        /*01f0*/ 	.word	0x00001470


	//   ....[4]....
        /*01f4*/ 	.word	0x000014b0


	//   ....[5]....
        /*01f8*/ 	.word	0x00001530


	//   ....[6]....
        /*01fc*/ 	.word	0x00001640


	//   ....[7]....
        /*0200*/ 	.word	0x00001650


	//   ....[8]....
        /*0204*/ 	.word	0x00001660


	//   ....[9]....
        /*0208*/ 	.word	0x00001780


	//   ....[10]....
        /*020c*/ 	.word	0x000017a0


	//   ....[11]....
        /*0210*/ 	.word	0x000017b0


	//   ....[12]....
        /*0214*/ 	.word	0x000017c0


	//   ....[13]....
        /*0218*/ 	.word	0x00001850


	//   ....[14]....
        /*021c*/ 	.word	0x000018f0


	//   ....[15]....
        /*0220*/ 	.word	0x00001900


	//   ....[16]....
        /*0224*/ 	.word	0x00001920


	//   ....[17]....
        /*0228*/ 	.word	0x00001fb0


	//   ....[18]....
        /*022c*/ 	.word	0x00001fd0


	//   ....[19]....
        /*0230*/ 	.word	0x00001fe0


	//   ....[20]....
        /*0234*/ 	.word	0x00002000


	//   ....[21]....
        /*0238*/ 	.word	0x00002010


	//   ....[22]....
        /*023c*/ 	.word	0x00002030


	//   ....[23]....
        /*0240*/ 	.word	0x00002040


	//   ....[24]....
        /*0244*/ 	.word	0x00002070


	//   ....[25]....
        /*0248*/ 	.word	0x00002fe0


	//   ....[26]....
        /*024c*/ 	.word	0x00003000


	//   ....[27]....
        /*0250*/ 	.word	0x00003010


	//   ....[28]....
        /*0254*/ 	.word	0x00003020


	//   ....[29]....
        /*0258*/ 	.word	0x00003030


	//   ....[30]....
        /*025c*/ 	.word	0x00003040


	//   ....[31]....
        /*0260*/ 	.word	0x00003050


	//   ....[32]....
        /*0264*/ 	.word	0x00003080


	//   ....[33]....
        /*0268*/ 	.word	0x00003480


	//   ....[34]....
        /*026c*/ 	.word	0x000034a0


	//   ....[35]....
        /*0270*/ 	.word	0x00004120


	//   ....[36]....
        /*0274*/ 	.word	0x00004240


	//   ....[37]....
        /*0278*/ 	.word	0x00004250


	//   ....[38]....
        /*027c*/ 	.word	0x00004280


	//   ....[39]....
        /*0280*/ 	.word	0x00005f00


	//   ....[40]....
        /*0284*/ 	.word	0x00005f20


	//   ....[41]....
        /*0288*/ 	.word	0x00005f40


	//   ....[42]....
        /*028c*/ 	.word	0x00005f50


	//   ....[43]....
        /*0290*/ 	.word	0x00005f60


	//   ....[44]....
        /*0294*/ 	.word	0x00005f70


	//   ....[45]....
        /*0298*/ 	.word	0x00005f80


	//   ....[46]....
        /*029c*/ 	.word	0x00005f90


	//   ....[47]....
        /*02a0*/ 	.word	0x00006e40


	//   ....[48]....
        /*02a4*/ 	.word	0x00006e60


	//   ....[49]....
        /*02a8*/ 	.word	0x00006e80


	//   ....[50]....
        /*02ac*/ 	.word	0x00006e90


	//   ....[51]....
        /*02b0*/ 	.word	0x00006ea0


	//   ....[52]....
        /*02b4*/ 	.word	0x00006eb0


	//   ....[53]....
        /*02b8*/ 	.word	0x00006ec0


	//   ....[54]....
        /*02bc*/ 	.word	0x00006ef0


	//   ....[55]....
        /*02c0*/ 	.word	0x000070e0


	//   ....[56]....
        /*02c4*/ 	.word	0x000070f0


	//   ....[57]....
        /*02c8*/ 	.word	0x00007d60


	//   ....[58]....
        /*02cc*/ 	.word	0x00007eb0


	//   ....[59]....
        /*02d0*/ 	.word	0x00007ef0


	//   ....[60]....
        /*02d4*/ 	.word	0x00007f60


	//   ....[61]....
        /*02d8*/ 	.word	0x0000a5e0


	//   ....[62]....
        /*02dc*/ 	.word	0x0000a5f0


	//   ....[63]....
        /*02e0*/ 	.word	0x0000a600


	//   ....[64]....
        /*02e4*/ 	.word	0x0000a610


	//   ....[65]....
        /*02e8*/ 	.word	0x0000a620


	//   ....[66]....
        /*02ec*/ 	.word	0x0000a630


	//   ....[67]....
        /*02f0*/ 	.word	0x0000a640


	//   ....[68]....
        /*02f4*/ 	.word	0x0000a670


	//   ....[69]....
        /*02f8*/ 	.word	0x0000aad0


	//   ....[70]....
        /*02fc*/ 	.word	0x0000ab00


	//   ....[71]....
        /*0300*/ 	.word	0x0000ab10


	//   ....[72]....
        /*0304*/ 	.word	0x0000ab30


	//   ....[73]....
        /*0308*/ 	.word	0x0000abf0


	//   ....[74]....
        /*030c*/ 	.word	0x0000ac20


	//   ....[75]....
        /*0310*/ 	.word	0x0000ad00


	//   ....[76]....
        /*0314*/ 	.word	0x0000ad20


	//   ....[77]....
        /*0318*/ 	.word	0x0000bbc0


	//   ....[78]....
        /*031c*/ 	.word	0x0000bbe0


	//   ....[79]....
        /*0320*/ 	.word	0x0000bc10


	//   ....[80]....
        /*0324*/ 	.word	0x0000bc20


	//   ....[81]....
        /*0328*/ 	.word	0x0000dad0


	//   ....[82]....
        /*032c*/ 	.word	0x0000db00


	//   ....[83]....
        /*0330*/ 	.word	0x0000db50


	//   ....[84]....
        /*0334*/ 	.word	0x0000db60


	//   ....[85]....
        /*0338*/ 	.word	0x0000ee00


	//   ....[86]....
        /*033c*/ 	.word	0x0000ee40


	//   ....[87]....
        /*0340*/ 	.word	0x0000ee80


	//   ....[88]....
        /*0344*/ 	.word	0x0000eec0


	//   ....[89]....
        /*0348*/ 	.word	0x0000f090


	//   ....[90]....
        /*034c*/ 	.word	0x0000f0a0


	//   ....[91]....
        /*0350*/ 	.word	0x0000f190


	//   ....[92]....
        /*0354*/ 	.word	0x0000f1c0


	//   ....[93]....
        /*0358*/ 	.word	0x0000f290


	//   ....[94]....
        /*035c*/ 	.word	0x0000f2c0


	//   ....[95]....
        /*0360*/ 	.word	0x0000f390


	//   ....[96]....
        /*0364*/ 	.word	0x0000f3b0


	//   ....[97]....
        /*0368*/ 	.word	0x0000fc60


	//   ....[98]....
        /*036c*/ 	.word	0x0000fc70


	//   ....[99]....
        /*0370*/ 	.word	0x0000fd40


	//   ....[100]....
        /*0374*/ 	.word	0x0000fd70


	//   ....[101]....
        /*0378*/ 	.word	0x0000fe40


	//   ....[102]....
        /*037c*/ 	.word	0x0000fe70


	//   ....[103]....
        /*0380*/ 	.word	0x0000ff40


	//   ....[104]....
        /*0384*/ 	.word	0x0000ff60


	//----- nvinfo : EIATTR_EXIT_INSTR_OFFSETS
	.align		4
.L_720:
        /*0388*/ 	.byte	0x04, 0x1c
        /*038a*/ 	.short	(.L_722 - .L_721)


	//   ....[0]....
.L_721:
        /*038c*/ 	.word	0x00000440


	//   ....[1]....
        /*0390*/ 	.word	0x0000f3c0


	//   ....[2]....
        /*0394*/ 	.word	0x0000f410


	//   ....[3]....
        /*0398*/ 	.word	0x0000f470


	//   ....[4]....
        /*039c*/ 	.word	0x0000ff70


	//   ....[5]....
        /*03a0*/ 	.word	0x0000ffc0


	//   ....[6]....
        /*03a4*/ 	.word	0x00010020


	//----- nvinfo : EIATTR_CTAIDZ_USED
	.align		4
.L_722:
        /*03a8*/ 	.byte	0x01, 0x04
	.zero		2


	//----- nvinfo : EIATTR_MAX_THREADS
	.align		4
        /*03ac*/ 	.byte	0x04, 0x05
        /*03ae*/ 	.short	(.L_724 - .L_723)
.L_723:
        /*03b0*/ 	.word	0x00000100
        /*03b4*/ 	.word	0x00000001
        /*03b8*/ 	.word	0x00000001


	//----- nvinfo : EIATTR_CRS_STACK_SIZE
	.align		4
.L_724:
        /*03bc*/ 	.byte	0x04, 0x1e
        /*03be*/ 	.short	(.L_726 - .L_725)
.L_725:
        /*03c0*/ 	.word	0x00000000
.L_726:


//--------------------- .nv.info._ZN7cutlass13device_kernelIN5flash19enable_sm80_to_sm89INS1_16FlashAttnFwdSm80INS1_25CollectiveMainloopFwdSm80ILi8ELi1ELb1EN4cute5tupleIJNS5_1CILi128EEES8_S8_EEELi128ENS_10bfloat16_tEfNS_4arch4Sm80ELb1ELb0ELb0ELb1ELb1ELb1ELb1ELb0EEENS1_21CollectiveEpilogueFwdIS9_NS6_IJNS7_ILi1EEESF_SF_EEESA_SC_Li256ELb1ELb1ELb0ELb0EEENS1_19SingleTileSchedulerILb1ELb0ELb1ELi128EEEEEEEEEvNT_6ParamsE --------------------------
	.section	.nv.info._ZN7cutlass13device_kernelIN5flash19enable_sm80_to_sm89INS1_16FlashAttnFwdSm80INS1_25CollectiveMainloopFwdSm80ILi8ELi1ELb1EN4cute5tupleIJNS5_1CILi128EEES8_S8_EEELi128ENS_10bfloat16_tEfNS_4arch4Sm80ELb1ELb0ELb0ELb1ELb1ELb1ELb1ELb0EEENS1_21CollectiveEpilogueFwdIS9_NS6_IJNS7_ILi1EEESF_SF_EEESA_SC_Li256ELb1ELb1ELb0ELb0EEENS1_19SingleTileSchedulerILb1ELb0ELb1ELi128EEEEEEEEEvNT_6ParamsE,"",@"SHT_CUDA_INFO"
	.sectionflags	@""
	.align	4


	//----- nvinfo : EIATTR_CUDA_API_VERSION
	.align		4
        /*0000*/ 	.byte	0x04, 0x37
        /*0002*/ 	.short	(.L_728 - .L_727)
.L_727:
        /*0004*/ 	.word	0x00000082


	//----- nvinfo : EIATTR_SW2861232_WAR
	.align		4
.L_728:
        /*0008*/ 	.byte	0x01, 0x35
	.zero		2


	//----- nvinfo : EIATTR_PARAM_CBANK
	.align		4
        /*000c*/ 	.byte	0x04, 0x0a
        /*000e*/ 	.short	(.L_730 - .L_729)
	.align		4
.L_729:
        /*0010*/ 	.word	index@(.nv.constant0._ZN7cutlass13device_kernelIN5flash19enable_sm80_to_sm89INS1_16FlashAttnFwdSm80INS1_25CollectiveMainloopFwdSm80ILi8ELi1ELb1EN4cute5tupleIJNS5_1CILi128EEES8_S8_EEELi128ENS_10bfloat16_tEfNS_4arch4Sm80ELb1ELb0ELb0ELb1ELb1ELb1ELb1ELb0EEENS1_21CollectiveEpilogueFwdIS9_NS6_IJNS7_ILi1EEESF_SF_EEESA_SC_Li256ELb1ELb1ELb0ELb0EEENS1_19SingleTileSchedulerILb1ELb0ELb1ELi128EEEEEEEEEvNT_6ParamsE)
        /*0014*/ 	.short	0x0160
        /*0016*/ 	.short	0x0418


	//----- nvinfo : EIATTR_CBANK_PARAM_SIZE
	.align		4
.L_730:
        /*0018*/ 	.byte	0x03, 0x19
        /*001a*/ 	.short	0x0418


	//----- nvinfo : EIATTR_KPARAM_INFO
	.align		4
        /*001c*/ 	.byte	0x04, 0x17
        /*001e*/ 	.short	(.L_732 - .L_731)
.L_731:
        /*0020*/ 	.word	0x00000000
        /*0024*/ 	.short	0x0000
        /*0026*/ 	.short	0x0000
        /*0028*/ 	.byte	0x00, 0xf0, 0x61, 0x10


	//----- nvinfo : EIATTR_MAXREG_COUNT
	.align		4
.L_732:
        /*002c*/ 	.byte	0x03, 0x1b
        /*002e*/ 	.short	0x00ff


	//----- nvinfo : EIATTR_NUM_BARRIERS
	.align		4
        /*0030*/ 	.byte	0x02, 0x4c
        /*0032*/ 	.byte	0x02
	.zero		1


	//----- nvinfo : EIATTR_ANNOTATIONS
	.align		4
        /*0034*/ 	.byte	0x04, 0x55
        /*0036*/ 	.short	(.L_734 - .L_733)


	//   ....[0]....
.L_733:
        /*0038*/ 	.word	0x00000001
        /*003c*/ 	.byte	0xe0, 0x66, 0x01, 0x00, 0x01, 0x00, 0x00, 0x00, 0xb0, 0x67, 0x01, 0x00, 0x01, 0x00, 0x00, 0x00
        /*004c*/ 	.byte	0xc0, 0x6b, 0x01, 0x00


	//----- nvinfo : EIATTR_MERCURY_ISA_VERSION
	.align		4
.L_734:
        /*0050*/ 	.byte	0x03, 0x5f
        /*0052*/ 	.short	0x0000


	//----- nvinfo : EIATTR_COOP_GROUP_MASK_REGIDS
	.align		4
        /*0054*/ 	.byte	0x04, 0x29
        /*0056*/ 	.short	(.L_736 - .L_735)


	//   ....[0]....
.L_735:
        /*0058*/ 	.word	0xffffffff


	//   ....[1]....
        /*005c*/ 	.word	0xffffffff


	//   ....[2]....
        /*0060*/ 	.word	0xffffffff


	//   ....[3]....
        /*0064*/ 	.word	0xffffffff


	//   ....[4]....
        /*0068*/ 	.word	0xffffffff


	//   ....[5]....
        /*006c*/ 	.word	0xffffffff


	//   ....[6]....
        /*0070*/ 	.word	0xffffffff


	//   ....[7]....
        /*0074*/ 	.word	0xffffffff


	//   ....[8]....
        /*0078*/ 	.word	0xffffffff


	//   ....[9]....
        /*007c*/ 	.word	0xffffffff


	//   ....[10]....
        /*0080*/ 	.word	0xffffffff


	//   ....[11]....
        /*0084*/ 	.word	0xffffffff


	//   ....[12]....
        /*0088*/ 	.word	0xffffffff


	//   ....[13]....
        /*008c*/ 	.word	0xffffffff


	//   ....[14]....
        /*0090*/ 	.word	0xffffffff


	//   ....[15]....
        /*0094*/ 	.word	0xffffffff


	//   ....[16]....
        /*0098*/ 	.word	0xffffffff


	//   ....[17]....
        /*009c*/ 	.word	0xffffffff


	//   ....[18]....
        /*00a0*/ 	.word	0xffffffff


	//   ....[19]....
        /*00a4*/ 	.word	0xffffffff


	//   ....[20]....
        /*00a8*/ 	.word	0xffffffff


	//   ....[21]....
        /*00ac*/ 	.word	0xffffffff


	//   ....[22]....
        /*00b0*/ 	.word	0xffffffff


	//   ....[23]....
        /*00b4*/ 	.word	0xffffffff


	//   ....[24]....
        /*00b8*/ 	.word	0xffffffff


	//   ....[25]....
        /*00bc*/ 	.word	0xffffffff


	//   ....[26]....
        /*00c0*/ 	.word	0xffffffff


	//   ....[27]....
        /*00c4*/ 	.word	0xffffffff


	//   ....[28]....
        /*00c8*/ 	.word	0xffffffff


	//   ....[29]....
        /*00cc*/ 	.word	0xffffffff


	//   ....[30]....
        /*00d0*/ 	.word	0xffffffff


	//   ....[31]....
        /*00d4*/ 	.word	0xffffffff


	//   ....[32]....
        /*00d8*/ 	.word	0xffffffff


	//   ....[33]....
        /*00dc*/ 	.word	0xffffffff


	//   ....[34]....
        /*00e0*/ 	.word	0xffffffff


	//   ....[35]....
        /*00e4*/ 	.word	0xffffffff


	//   ....[36]....
        /*00e8*/ 	.word	0xffffffff


	//   ....[37]....
        /*00ec*/ 	.word	0xffffffff


	//   ....[38]....
        /*00f0*/ 	.word	0xffffffff


	//   ....[39]....
        /*00f4*/ 	.word	0xffffffff


	//   ....[40]....
        /*00f8*/ 	.word	0xffffffff


	//   ....[41]....
        /*00fc*/ 	.word	0xffffffff


	//   ....[42]....
        /*0100*/ 	.word	0xffffffff


	//   ....[43]....
        /*0104*/ 	.word	0xffffffff


	//   ....[44]....
        /*0108*/ 	.word	0xffffffff


	//   ....[45]....
        /*010c*/ 	.word	0xffffffff


	//   ....[46]....
        /*0110*/ 	.word	0xffffffff


	//   ....[47]....
        /*0114*/ 	.word	0xffffffff


	//   ....[48]....
        /*0118*/ 	.word	0xffffffff


	//   ....[49]....
        /*011c*/ 	.word	0xffffffff


	//   ....[50]....
        /*0120*/ 	.word	0xffffffff


	//   ....[51]....
        /*0124*/ 	.word	0xffffffff


	//   ....[52]....
        /*0128*/ 	.word	0xffffffff


	//   ....[53]....
        /*012c*/ 	.word	0xffffffff


	//   ....[54]....
        /*0130*/ 	.word	0xffffffff


	//   ....[55]....
        /*0134*/ 	.word	0xffffffff


	//   ....[56]....
        /*0138*/ 	.word	0xffffffff


	//   ....[57]....
        /*013c*/ 	.word	0xffffffff


	//   ....[58]....
        /*0140*/ 	.word	0xffffffff


	//   ....[59]....
        /*0144*/ 	.word	0xffffffff


	//   ....[60]....
        /*0148*/ 	.word	0xffffffff


	//   ....[61]....
        /*014c*/ 	.word	0xffffffff


	//   ....[62]....
        /*0150*/ 	.word	0xffffffff


	//   ....[63]....
        /*0154*/ 	.word	0xffffffff


	//   ....[64]....
        /*0158*/ 	.word	0xffffffff


	//   ....[65]....
        /*015c*/ 	.word	0xffffffff


	//   ....[66]....
        /*0160*/ 	.word	0xffffffff


	//   ....[67]....
        /*0164*/ 	.word	0xffffffff


	//   ....[68]....
        /*0168*/ 	.word	0xffffffff


	//   ....[69]....
        /*016c*/ 	.word	0xffffffff


	//   ....[70]....
        /*0170*/ 	.word	0xffffffff


	//   ....[71]....
        /*0174*/ 	.word	0xffffffff


	//   ....[72]....
        /*0178*/ 	.word	0xffffffff


	//   ....[73]....
        /*017c*/ 	.word	0xffffffff


	//   ....[74]....
        /*0180*/ 	.word	0xffffffff


	//   ....[75]....
        /*0184*/ 	.word	0xffffffff


	//   ....[76]....
        /*0188*/ 	.word	0xffffffff


	//   ....[77]....
        /*018c*/ 	.word	0xffffffff


	//   ....[78]....
        /*0190*/ 	.word	0xffffffff


	//   ....[79]....
        /*0194*/ 	.word	0xffffffff


	//   ....[80]....
        /*0198*/ 	.word	0xffffffff


	//   ....[81]....
        /*019c*/ 	.word	0xffffffff


	//   ....[82]....
        /*01a0*/ 	.word	0xffffffff


	//   ....[83]....
        /*01a4*/ 	.word	0xffffffff


	//   ....[84]....
        /*01a8*/ 	.word	0xffffffff


	//   ....[85]....
        /*01ac*/ 	.word	0xffffffff


	//   ....[86]....
        /*01b0*/ 	.word	0xffffffff


	//   ....[87]....
        /*01b4*/ 	.word	0xffffffff


	//   ....[88]....
        /*01b8*/ 	.word	0xffffffff


	//   ....[89]....
        /*01bc*/ 	.word	0xffffffff


	//   ....[90]....
        /*01c0*/ 	.word	0xffffffff


	//   ....[91]....
        /*01c4*/ 	.word	0xffffffff


	//   ....[92]....
        /*01c8*/ 	.word	0xffffffff


	//   ....[93]....
        /*01cc*/ 	.word	0xffffffff


	//   ....[94]....
        /*01d0*/ 	.word	0xffffffff


	//   ....[95]....
        /*01d4*/ 	.word	0xffffffff


	//   ....[96]....
        /*01d8*/ 	.word	0xffffffff


	//   ....[97]....
        /*01dc*/ 	.word	0xffffffff


	//   ....[98]....
        /*01e0*/ 	.word	0xffffffff


	//   ....[99]....
        /*01e4*/ 	.word	0xffffffff


	//   ....[100]....
        /*01e8*/ 	.word	0xffffffff


	//   ....[101]....
        /*01ec*/ 	.word	0xffffffff


	//   ....[102]....
        /*01f0*/ 	.word	0xffffffff


	//   ....[103]....
        /*01f4*/ 	.word	0xffffffff


	//   ....[104]....
        /*01f8*/ 	.word	0xffffffff


	//   ....[105]....
        /*01fc*/ 	.word	0xffffffff


	//   ....[106]....
        /*0200*/ 	.word	0xffffffff


	//   ....[107]....
        /*0204*/ 	.word	0xffffffff


	//   ....[108]....
        /*0208*/ 	.word	0xffffffff


	//   ....[109]....
        /*020c*/ 	.word	0xffffffff


	//   ....[110]....
        /*0210*/ 	.word	0xffffffff


	//   ....[111]....
        /*0214*/ 	.word	0xffffffff


	//   ....[112]....
        /*0218*/ 	.word	0xffffffff


	//   ....[113]....
        /*021c*/ 	.word	0xffffffff


	//   ....[114]....
        /*0220*/ 	.word	0xffffffff


	//   ....[115]....
        /*0224*/ 	.word	0xffffffff


	//   ....[116]....
        /*0228*/ 	.word	0xffffffff


	//   ....[117]....
        /*022c*/ 	.word	0xffffffff


	//   ....[118]....
        /*0230*/ 	.word	0xffffffff


	//   ....[119]....
        /*0234*/ 	.word	0xffffffff


	//   ....[120]....
        /*0238*/ 	.word	0xffffffff


	//   ....[121]....
        /*023c*/ 	.word	0xffffffff


	//   ....[122]....
        /*0240*/ 	.word	0xffffffff


	//   ....[123]....
        /*0244*/ 	.word	0xffffffff


	//   ....[124]....
        /*0248*/ 	.word	0xffffffff


	//   ....[125]....
        /*024c*/ 	.word	0xffffffff


	//   ....[126]....
        /*0250*/ 	.word	0xffffffff


	//   ....[127]....
        /*0254*/ 	.word	0xffffffff


	//   ....[128]....
        /*0258*/ 	.word	0xffffffff


	//   ....[129]....
        /*025c*/ 	.word	0xffffffff


	//   ....[130]....
        /*0260*/ 	.word	0xffffffff


	//   ....[131]....
        /*0264*/ 	.word	0xffffffff


	//   ....[132]....
        /*0268*/ 	.word	0xffffffff


	//   ....[133]....
        /*026c*/ 	.word	0xffffffff


	//   ....[134]....
        /*0270*/ 	.word	0xffffffff


	//   ....[135]....
        /*0274*/ 	.word	0xffffffff


	//   ....[136]....
        /*0278*/ 	.word	0xffffffff


	//   ....[137]....
        /*027c*/ 	.word	0xffffffff


	//   ....[138]....
        /*0280*/ 	.word	0xffffffff


	//   ....[139]....
        /*0284*/ 	.word	0xffffffff


	//   ....[140]....
        /*0288*/ 	.word	0xffffffff


	//   ....[141]....
        /*028c*/ 	.word	0xffffffff


	//   ....[142]....
        /*0290*/ 	.word	0xffffffff


	//   ....[143]....
        /*0294*/ 	.word	0xffffffff


	//   ....[144]....
        /*0298*/ 	.word	0xffffffff


	//   ....[145]....
        /*029c*/ 	.word	0xffffffff


	//   ....[146]....
        /*02a0*/ 	.word	0xffffffff


	//   ....[147]....
        /*02a4*/ 	.word	0xffffffff


	//   ....[148]....
        /*02a8*/ 	.word	0xffffffff


	//   ....[149]....
        /*02ac*/ 	.word	0xffffffff


	//   ....[150]....
        /*02b0*/ 	.word	0xffffffff


	//   ....[151]....
        /*02b4*/ 	.word	0xffffffff


	//   ....[152]....
        /*02b8*/ 	.word	0xffffffff


	//   ....[153]....
        /*02bc*/ 	.word	0xffffffff


	//   ....[154]....
        /*02c0*/ 	.word	0xffffffff


	//   ....[155]....
        /*02c4*/ 	.word	0xffffffff


	//   ....[156]....
        /*02c8*/ 	.word	0xffffffff


	//   ....[157]....
        /*02cc*/ 	.word	0xffffffff


	//   ....[158]....
        /*02d0*/ 	.word	0xffffffff


	//   ....[159]....
        /*02d4*/ 	.word	0xffffffff


	//   ....[160]....
        /*02d8*/ 	.word	0xffffffff


	//   ....[161]....
        /*02dc*/ 	.word	0xffffffff


	//   ....[162]....
        /*02e0*/ 	.word	0xffffffff


	//   ....[163]....
        /*02e4*/ 	.word	0xffffffff


	//   ....[164]....
        /*02e8*/ 	.word	0xffffffff


	//   ....[165]....
        /*02ec*/ 	.word	0xffffffff


	//   ....[166]....
        /*02f0*/ 	.word	0xffffffff


	//   ....[167]....
        /*02f4*/ 	.word	0xffffffff


	//   ....[168]....
        /*02f8*/ 	.word	0xffffffff


	//----- nvinfo : EIATTR_COOP_GROUP_INSTR_OFFSETS
	.align		4
.L_736:
        /*02fc*/ 	.byte	0x04, 0x28
        /*02fe*/ 	.short	(.L_738 - .L_737)


	//   ....[0]....
.L_737:
        /*0300*/ 	.word	0x000000a0


	//   ....[1]....
        /*0304*/ 	.word	0x00002990


	//   ....[2]....
        /*0308*/ 	.word	0x000029f0


	//   ....[3]....
        /*030c*/ 	.word	0x000031b0


	//   ....[4]....
        /*0310*/ 	.word	0x000031d0


	//   ....[5]....
        /*0314*/ 	.word	0x00003920


	//   ....[6]....
        /*0318*/ 	.word	0x00003940


	//   ....[7]....
        /*031c*/ 	.word	0x00004090


	//   ....[8]....
        /*0320*/ 	.word	0x000040a0


	//   ....[9]....
        /*0324*/ 	.word	0x000048d0


	//   ....[10]....
        /*0328*/ 	.word	0x00004910


	//   ....[11]....
        /*032c*/ 	.word	0x000056b0


	//   ....[12]....
        /*0330*/ 	.word	0x000056e0


	//   ....[13]....
        /*0334*/ 	.word	0x00005e60


	//   ....[14]....
        /*0338*/ 	.word	0x00005e90


	//   ....[15]....
        /*033c*/ 	.word	0x00006610


	//   ....[16]....
        /*0340*/ 	.word	0x00006630


	//   ....[17]....
        /*0344*/ 	.word	0x00006dd0


	//   ....[18]....
        /*0348*/ 	.word	0x00006e00


	//   ....[19]....
        /*034c*/ 	.word	0x00006f10


	//   ....[20]....
        /*0350*/ 	.word	0x00006f40


	//   ....[21]....
        /*0354*/ 	.word	0x00007010


	//   ....[22]....
        /*0358*/ 	.word	0x00007040


	//   ....[23]....
        /*035c*/ 	.word	0x00007110


	//   ....[24]....
        /*0360*/ 	.word	0x00007130


	//   ....[25]....
        /*0364*/ 	.word	0x000076b0


	//   ....[26]....
        /*0368*/ 	.word	0x000076d0


	//   ....[27]....
        /*036c*/ 	.word	0x000077a0


	//   ....[28]....
        /*0370*/ 	.word	0x000077d0


	//   ....[29]....
        /*0374*/ 	.word	0x000078a0


	//   ....[30]....
        /*0378*/ 	.word	0x000078d0


	//   ....[31]....
        /*037c*/ 	.word	0x000079a0


	//   ....[32]....
        /*0380*/ 	.word	0x000079d0


	//   ....[33]....
        /*0384*/ 	.word	0x00008740


	//   ....[34]....
        /*0388*/ 	.word	0x00008780


	//   ....[35]....
        /*038c*/ 	.word	0x000087c0


	//   ....[36]....
        /*0390*/ 	.word	0x00008800


	//   ....[37]....
        /*0394*/ 	.word	0x00008840


	//   ....[38]....
        /*0398*/ 	.word	0x00008880


	//   ....[39]....
        /*039c*/ 	.word	0x000088c0


	//   ....[40]....
        /*03a0*/ 	.word	0x000089d0


	//   ....[41]....
        /*03a4*/ 	.word	0x00008bf0


	//   ....[42]....
        /*03a8*/ 	.word	0x00008c20


	//   ....[43]....
        /*03ac*/ 	.word	0x00008d90


	//   ....[44]....
        /*03b0*/ 	.word	0x00008db0


	//   ....[45]....
        /*03b4*/ 	.word	0x00008e40


	//   ....[46]....
        /*03b8*/ 	.word	0x00008e60


	//   ....[47]....
        /*03bc*/ 	.word	0x00008ef0


	//   ....[48]....
        /*03c0*/ 	.word	0x00008f10


	//   ....[49]....
        /*03c4*/ 	.word	0x000092e0


	//   ....[50]....
        /*03c8*/ 	.word	0x00009300


	//   ....[51]....
        /*03cc*/ 	.word	0x00009370


	//   ....[52]....
        /*03d0*/ 	.word	0x00009380


	//   ....[53]....
        /*03d4*/ 	.word	0x000094e0


	//   ....[54]....
        /*03d8*/ 	.word	0x00009520


	//   ....[55]....
        /*03dc*/ 	.word	0x00009590


	//   ....[56]....
        /*03e0*/ 	.word	0x000095d0


	//   ....[57]....
        /*03e4*/ 	.word	0x000097b0


	//   ....[58]....
        /*03e8*/ 	.word	0x00009840


	//   ....[59]....
        /*03ec*/ 	.word	0x00009880


	//   ....[60]....
        /*03f0*/ 	.word	0x000098c0


	//   ....[61]....
        /*03f4*/ 	.word	0x00009a30


	//   ....[62]....
        /*03f8*/ 	.word	0x00009a70


	//   ....[63]....
        /*03fc*/ 	.word	0x00009ab0


	//   ....[64]....
        /*0400*/ 	.word	0x00009af0


	//   ....[65]....
        /*0404*/ 	.word	0x0000b920


	//   ....[66]....
        /*0408*/ 	.word	0x0000b980


	//   ....[67]....
        /*040c*/ 	.word	0x0000b9a0


	//   ....[68]....
        /*0410*/ 	.word	0x0000b9f0


	//   ....[69]....
        /*0414*/ 	.word	0x0000bb20


	//   ....[70]....
        /*0418*/ 	.word	0x0000bb30


	//   ....[71]....
        /*041c*/ 	.word	0x0000bb40


	//   ....[72]....
        /*0420*/ 	.word	0x0000bb50


	//   ....[73]....
        /*0424*/ 	.word	0x0000bcb0


	//   ....[74]....
        /*0428*/ 	.word	0x0000bcf0


	//   ....[75]....
        /*042c*/ 	.word	0x0000bd40


	//   ....[76]....
        /*0430*/ 	.word	0x0000bd60


	//   ....[77]....
        /*0434*/ 	.word	0x0000be90


	//   ....[78]....
        /*0438*/ 	.word	0x0000bea0


	//   ....[79]....
        /*043c*/ 	.word	0x0000bec0


	//   ....[80]....
        /*0440*/ 	.word	0x0000bee0


	//   ....[81]....
        /*0444*/ 	.word	0x0000e090


	//   ....[82]....
        /*0448*/ 	.word	0x0000e260


	//   ....[83]....
        /*044c*/ 	.word	0x0000e290


	//   ....[84]....
        /*0450*/ 	.word	0x0000e2c0


	//   ....[85]....
        /*0454*/ 	.word	0x0000e2f0


	//   ....[86]....
        /*0458*/ 	.word	0x0000e310


	//   ....[87]....
        /*045c*/ 	.word	0x0000e330


	//   ....[88]....
        /*0460*/ 	.word	0x0000e370


	//   ....[89]....
        /*0464*/ 	.word	0x0000f460


	//   ....[90]....
        /*0468*/ 	.word	0x0000f490


	//   ....[91]....
        /*046c*/ 	.word	0x0000f4b0


	//   ....[92]....
        /*0470*/ 	.word	0x0000f4c0


	//   ....[93]....
        /*0474*/ 	.word	0x0000f4d0


	//   ....[94]....
        /*0478*/ 	.word	0x0000f4e0


	//   ....[95]....
        /*047c*/ 	.word	0x0000f4f0


	//   ....[96]....
        /*0480*/ 	.word	0x0000f510


	//   ....[97]....
        /*0484*/ 	.word	0x0000f930


	//   ....[98]....
        /*0488*/ 	.word	0x0000f950


	//   ....[99]....
        /*048c*/ 	.word	0x00010580


	//   ....[100]....
        /*0490*/ 	.word	0x000106b0


	//   ....[101]....
        /*0494*/ 	.word	0x000106c0


	//   ....[102]....
        /*0498*/ 	.word	0x000106f0


	//   ....[103]....
        /*049c*/ 	.word	0x000123e0


	//   ....[104]....
        /*04a0*/ 	.word	0x00012400


	//   ....[105]....
        /*04a4*/ 	.word	0x00012430


	//   ....[106]....
        /*04a8*/ 	.word	0x00012440


	//   ....[107]....
        /*04ac*/ 	.word	0x00012450


	//   ....[108]....
        /*04b0*/ 	.word	0x00012460


	//   ....[109]....
        /*04b4*/ 	.word	0x00012470


	//   ....[110]....
        /*04b8*/ 	.word	0x00012480


	//   ....[111]....
        /*04bc*/ 	.word	0x000133d0


	//   ....[112]....
        /*04c0*/ 	.word	0x00013400


	//   ....[113]....
        /*04c4*/ 	.word	0x00013410


	//   ....[114]....
        /*04c8*/ 	.word	0x00013420


	//   ....[115]....
        /*04cc*/ 	.word	0x00013430


	//   ....[116]....
        /*04d0*/ 	.word	0x00013440


	//   ....[117]....
        /*04d4*/ 	.word	0x00013450


	//   ....[118]....
        /*04d8*/ 	.word	0x00013480


	//   ....[119]....
        /*04dc*/ 	.word	0x00013670


	//   ....[120]....
        /*04e0*/ 	.word	0x00013680


	//   ....[121]....
        /*04e4*/ 	.word	0x00014330


	//   ....[122]....
        /*04e8*/ 	.word	0x00014480


	//   ....[123]....
        /*04ec*/ 	.word	0x00014490


	//   ....[124]....
        /*04f0*/ 	.word	0x00014500


	//   ....[125]....
        /*04f4*/ 	.word	0x000169a0


	//   ....[126]....
        /*04f8*/ 	.word	0x000169c0


	//   ....[127]....
        /*04fc*/ 	.word	0x000169d0


	//   ....[128]....
        /*0500*/ 	.word	0x000169e0


	//   ....[129]....
        /*0504*/ 	.word	0x000169f0


	//   ....[130]....
        /*0508*/ 	.word	0x00016a00


	//   ....[131]....
        /*050c*/ 	.word	0x00016a10


	//   ....[132]....
        /*0510*/ 	.word	0x00016a40


	//   ....[133]....
        /*0514*/ 	.word	0x00016de0


	//   ....[134]....
        /*0518*/ 	.word	0x00016e00


	//   ....[135]....
        /*051c*/ 	.word	0x00016e10


	//   ....[136]....
        /*0520*/ 	.word	0x00016e30


	//   ....[137]....
        /*0524*/ 	.word	0x00016e50


	//   ....[138]....
        /*0528*/ 	.word	0x00016e70


	//   ....[139]....
        /*052c*/ 	.word	0x00016f70


	//   ....[140]....
        /*0530*/ 	.word	0x00016f80


	//   ....[141]....
        /*0534*/ 	.word	0x00017fa0


	//   ....[142]....
        /*0538*/ 	.word	0x00017fc0


	//   ....[143]....
        /*053c*/ 	.word	0x00017ff0


	//   ....[144]....
        /*0540*/ 	.word	0x00018000


	//   ....[145]....
        /*0544*/ 	.word	0x00019eb0


	//   ....[146]....
        /*0548*/ 	.word	0x00019ee0


	//   ....[147]....
        /*054c*/ 	.word	0x00019f30


	//   ....[148]....
        /*0550*/ 	.word	0x00019f40


	//   ....[149]....
        /*0554*/ 	.word	0x0001b1e0


	//   ....[150]....
        /*0558*/ 	.word	0x0001b220


	//   ....[151]....
        /*055c*/ 	.word	0x0001b260


	//   ....[152]....
        /*0560*/ 	.word	0x0001b2a0


	//   ....[153]....
        /*0564*/ 	.word	0x0001b470


	//   ....[154]....
        /*0568*/ 	.word	0x0001b480


	//   ....[155]....
        /*056c*/ 	.word	0x0001b570


	//   ....[156]....
        /*0570*/ 	.word	0x0001b5a0


	//   ....[157]....
        /*0574*/ 	.word	0x0001b670


	//   ....[158]....
        /*0578*/ 	.word	0x0001b6a0


	//   ....[159]....
        /*057c*/ 	.word	0x0001b770


	//   ....[160]....
        /*0580*/ 	.word	0x0001b790


	//   ....[161]....
        /*0584*/ 	.word	0x0001c040


	//   ....[162]....
        /*0588*/ 	.word	0x0001c050


	//   ....[163]....
        /*058c*/ 	.word	0x0001c120


	//   ....[164]....
        /*0590*/ 	.word	0x0001c150


	//   ....[165]....
        /*0594*/ 	.word	0x0001c220


	//   ....[166]....
        /*0598*/ 	.word	0x0001c250


	//   ....[167]....
        /*059c*/ 	.word	0x0001c320


	//   ....[168]....
        /*05a0*/ 	.word	0x0001c340


	//----- nvinfo : EIATTR_EXIT_INSTR_OFFSETS
	.align		4
.L_738:
        /*05a4*/ 	.byte	0x04, 0x1c
        /*05a6*/ 	.short	(.L_740 - .L_739)


	//   ....[0]....
.L_739:
        /*05a8*/ 	.word	0x00000450


	//   ....[1]....
        /*05ac*/ 	.word	0x0001b7a0


	//   ....[2]....
        /*05b0*/ 	.word	0x0001b7f0


	//   ....[3]....
        /*05b4*/ 	.word	0x0001b850


	//   ....[4]....
        /*05b8*/ 	.word	0x0001c350


	//   ....[5]....
        /*05bc*/ 	.word	0x0001c3a0


	//   ....[6]....
        /*05c0*/ 	.word	0x0001c400


	//----- nvinfo : EIATTR_CTAIDZ_USED
	.align		4
.L_740:
        /*05c4*/ 	.byte	0x01, 0x04
	.zero		2


	//----- nvinfo : EIATTR_MAX_THREADS
	.align		4
        /*05c8*/ 	.byte	0x04, 0x05
        /*05ca*/ 	.short	(.L_742 - .L_741)
.L_741:
        /*05cc*/ 	.word	0x00000100
        /*05d0*/ 	.word	0x00000001
        /*05d4*/ 	.word	0x00000001


	//----- nvinfo : EIATTR_CRS_STACK_SIZE
	.align		4
.L_742:
        /*05d8*/ 	.byte	0x04, 0x1e
        /*05da*/ 	.short	(.L_744 - .L_743)
.L_743:
        /*05dc*/ 	.word	0x00000000
.L_744:


//--------------------- .nv.info._ZN7cutlass13device_kernelIN5flash19enable_sm80_to_sm89INS1_16FlashAttnFwdSm80INS1_25CollectiveMainloopFwdSm80ILi4ELi1ELb0EN4cute5tupleIJNS5_1CILi128EEENS7_ILi64EEES8_EEELi128ENS_10bfloat16_tEfNS_4arch4Sm80ELb0ELb0ELb0ELb0ELb1ELb0ELb1ELb0EEENS1_21CollectiveEpilogueFwdINS6_IJS8_S8_S9_EEENS6_IJNS7_ILi1EEESH_SH_EEESB_SD_Li128ELb0ELb1ELb0ELb0EEENS1_19SingleTileSchedulerILb0ELb0ELb1ELi128EEEEEEEEEvNT_6ParamsE --------------------------
	.section	.nv.info._ZN7cutlass13device_kernelIN5flash19enable_sm80_to_sm89INS1_16FlashAttnFwdSm80INS1_25CollectiveMainloopFwdSm80ILi4ELi1ELb0EN4cute5tupleIJNS5_1CILi128EEENS7_ILi64EEES8_EEELi128ENS_10bfloat16_tEfNS_4arch4Sm80ELb0ELb0ELb0ELb0ELb1ELb0ELb1ELb0EEENS1_21CollectiveEpilogueFwdINS6_IJS8_S8_S9_EEENS6_IJNS7_ILi1EEESH_SH_EEESB_SD_Li128ELb0ELb1ELb0ELb0EEENS1_19SingleTileSchedulerILb0ELb0ELb1ELi128EEEEEEEEEvNT_6ParamsE,"",@"SHT_CUDA_INFO"
	.sectionflags	@""
	.align	4


	//----- nvinfo : EIATTR_CUDA_API_VERSION
	.align		4
        /*0000*/ 	.byte	0x04, 0x37
        /*0002*/ 	.short	(.L_746 - .L_745)
.L_745:
        /*0004*/ 	.word	0x00000082


	//----- nvinfo : EIATTR_SW2861232_WAR
	.align		4
.L_746:
        /*0008*/ 	.byte	0x01, 0x35
	.zero		2


	//----- nvinfo : EIATTR_PARAM_CBANK
	.align		4
        /*000c*/ 	.byte	0x04, 0x0a
        /*000e*/ 	.short	(.L_748 - .L_747)
	.align		4
.L_747:
        /*0010*/ 	.word	index@(.nv.constant0._ZN7cutlass13device_kernelIN5flash19enable_sm80_to_sm89INS1_16FlashAttnFwdSm80INS1_25CollectiveMainloopFwdSm80ILi4ELi1ELb0EN4cute5tupleIJNS5_1CILi128EEENS7_ILi64EEES8_EEELi128ENS_10bfloat16_tEfNS_4arch4Sm80ELb0ELb0ELb0ELb0ELb1ELb0ELb1ELb0EEENS1_21CollectiveEpilogueFwdINS6_IJS8_S8_S9_EEENS6_IJNS7_ILi1EEESH_SH_EEESB_SD_Li128ELb0ELb1ELb0ELb0EEENS1_19SingleTileSchedulerILb0ELb0ELb1ELi128EEEEEEEEEvNT_6ParamsE)
        /*0014*/ 	.short	0x0160
        /*0016*/ 	.short	0x0418


	//----- nvinfo : EIATTR_CBANK_PARAM_SIZE
	.align		4
.L_748:
        /*0018*/ 	.byte	0x03, 0x19
        /*001a*/ 	.short	0x0418


	//----- nvinfo : EIATTR_KPARAM_INFO
	.align		4
        /*001c*/ 	.byte	0x04, 0x17
        /*001e*/ 	.short	(.L_750 - .L_749)
.L_749:
        /*0020*/ 	.word	0x00000000
        /*0024*/ 	.short	0x0000
        /*0026*/ 	.short	0x0000
        /*0028*/ 	.byte	0x00, 0xf0, 0x61, 0x10


	//----- nvinfo : EIATTR_MAXREG_COUNT
	.align		4
.L_750:
        /*002c*/ 	.byte	0x03, 0x1b
        /*002e*/ 	.short	0x00ff


	//----- nvinfo : EIATTR_NUM_BARRIERS
	.align		4
        /*0030*/ 	.byte	0x02, 0x4c
        /*0032*/ 	.byte	0x02
	.zero		1


	//----- nvinfo : EIATTR_ANNOTATIONS
	.align		4
        /*0034*/ 	.byte	0x04, 0x55
        /*0036*/ 	.short	(.L_752 - .L_751)


	//   ....[0]....
.L_751:
        /* <DEDUP_REMOVED lines=38> */


	//----- nvinfo : EIATTR_MERCURY_ISA_VERSION
	.align		4
.L_752:
        /*0288*/ 	.byte	0x03, 0x5f
        /*028a*/ 	.short	0x0000


	//----- nvinfo : EIATTR_COOP_GROUP_MASK_REGIDS
	.align		4
        /*028c*/ 	.byte	0x04, 0x29
        /*028e*/ 	.short	(.L_754 - .L_753)


	//   ....[0]....
.L_753:
        /*0290*/ 	.word	0xffffffff


	//   ....[1]....
        /*0294*/ 	.word	0xffffffff


	//   ....[2]....
        /*0298*/ 	.word	0xffffffff


	//   ....[3]....
        /*029c*/ 	.word	0xffffffff


	//   ....[4]....
        /*02a0*/ 	.word	0xffffffff


	//   ....[5]....
        /*02a4*/ 	.word	0xffffffff


	//   ....[6]....
        /*02a8*/ 	.word	0xffffffff


	//   ....[7]....
        /*02ac*/ 	.word	0xffffffff


	//   ....[8]....
        /*02b0*/ 	.word	0xffffffff


	//   ....[9]....
        /*02b4*/ 	.word	0xffffffff


	//   ....[10]....
        /*02b8*/ 	.word	0xffffffff


	//   ....[11]....
        /*02bc*/ 	.word	0xffffffff


	//   ....[12]....
        /*02c0*/ 	.word	0xffffffff


	//   ....[13]....
        /*02c4*/ 	.word	0xffffffff


	//   ....[14]....
        /*02c8*/ 	.word	0xffffffff


	//   ....[15]....
        /*02cc*/ 	.word	0xffffffff


	//   ....[16]....
        /*02d0*/ 	.word	0xffffffff


	//   ....[17]....
        /*02d4*/ 	.word	0xffffffff


	//   ....[18]....
        /*02d8*/ 	.word	0xffffffff


	//   ....[19]....
        /*02dc*/ 	.word	0xffffffff


	//   ....[20]....
        /*02e0*/ 	.word	0xffffffff


	//   ....[21]....
        /*02e4*/ 	.word	0xffffffff


	//   ....[22]....
        /*02e8*/ 	.word	0xffffffff


	//   ....[23]....
        /*02ec*/ 	.word	0xffffffff


	//   ....[24]....
        /*02f0*/ 	.word	0xffffffff


	//   ....[25]....
        /*02f4*/ 	.word	0xffffffff


	//   ....[26]....
        /*02f8*/ 	.word	0xffffffff


	//   ....[27]....
        /*02fc*/ 	.word	0xffffffff


	//   ....[28]....
        /*0300*/ 	.word	0xffffffff


	//   ....[29]....
        /*0304*/ 	.word	0xffffffff


	//   ....[30]....
        /*0308*/ 	.word	0xffffffff


	//   ....[31]....
        /*030c*/ 	.word	0xffffffff


	//   ....[32]....
        /*0310*/ 	.word	0xffffffff


	//   ....[33]....
        /*0314*/ 	.word	0xffffffff


	//   ....[34]....
        /*0318*/ 	.word	0xffffffff


	//   ....[35]....
        /*031c*/ 	.word	0xffffffff


	//   ....[36]....
        /*0320*/ 	.word	0xffffffff


	//   ....[37]....
        /*0324*/ 	.word	0xffffffff


	//   ....[38]....
        /*0328*/ 	.word	0xffffffff


	//   ....[39]....
        /*032c*/ 	.word	0xffffffff


	//   ....[40]....
        /*0330*/ 	.word	0xffffffff


	//   ....[41]....
        /*0334*/ 	.word	0xffffffff


	//   ....[42]....
        /*0338*/ 	.word	0xffffffff


	//   ....[43]....
        /*033c*/ 	.word	0xffffffff


	//   ....[44]....
        /*0340*/ 	.word	0xffffffff


	//   ....[45]....
        /*0344*/ 	.word	0xffffffff


	//   ....[46]....
        /*0348*/ 	.word	0xffffffff


	//   ....[47]....
        /*034c*/ 	.word	0xffffffff


	//   ....[48]....
        /*0350*/ 	.word	0xffffffff


	//   ....[49]....
        /*0354*/ 	.word	0xffffffff


	//   ....[50]....
        /*0358*/ 	.word	0xffffffff


	//   ....[51]....
        /*035c*/ 	.word	0xffffffff


	//   ....[52]....
        /*0360*/ 	.word	0xffffffff


	//   ....[53]....
        /*0364*/ 	.word	0xffffffff


	//   ....[54]....
        /*0368*/ 	.word	0xffffffff


	//   ....[55]....
        /*036c*/ 	.word	0xffffffff


	//   ....[56]....
        /*0370*/ 	.word	0xffffffff


	//   ....[57]....
        /*0374*/ 	.word	0xffffffff


	//   ....[58]....
        /*0378*/ 	.word	0xffffffff


	//   ....[59]....
        /*037c*/ 	.word	0xffffffff


	//   ....[60]....
        /*0380*/ 	.word	0xffffffff


	//   ....[61]....
        /*0384*/ 	.word	0xffffffff


	//   ....[62]....
        /*0388*/ 	.word	0xffffffff


	//   ....[63]....
        /*038c*/ 	.word	0xffffffff


	//   ....[64]....
        /*0390*/ 	.word	0xffffffff


	//   ....[65]....
        /*0394*/ 	.word	0xffffffff


	//   ....[66]....
        /*0398*/ 	.word	0xffffffff


	//   ....[67]....
        /*039c*/ 	.word	0xffffffff


	//   ....[68]....
        /*03a0*/ 	.word	0xffffffff


	//   ....[69]....
        /*03a4*/ 	.word	0xffffffff


	//   ....[70]....
        /*03a8*/ 	.word	0xffffffff


	//   ....[71]....
        /*03ac*/ 	.word	0xffffffff


	//   ....[72]....
        /*03b0*/ 	.word	0xffffffff


	//   ....[73]....
        /*03b4*/ 	.word	0xffffffff


	//   ....[74]....
        /*03b8*/ 	.word	0xffffffff


	//   ....[75]....
        /*03bc*/ 	.word	0xffffffff


	//   ....[76]....
        /*03c0*/ 	.word	0xffffffff


	//   ....[77]....
        /*03c4*/ 	.word	0xffffffff


	//   ....[78]....
        /*03c8*/ 	.word	0xffffffff


	//   ....[79]....
        /*03cc*/ 	.word	0xffffffff


	//   ....[80]....
        /*03d0*/ 	.word	0xffffffff


	//   ....[81]....
        /*03d4*/ 	.word	0xffffffff


	//   ....[82]....
        /*03d8*/ 	.word	0xffffffff


	//   ....[83]....
        /*03dc*/ 	.word	0xffffffff


	//   ....[84]....
        /*03e0*/ 	.word	0xffffffff


	//   ....[85]....
        /*03e4*/ 	.word	0xffffffff


	//   ....[86]....
        /*03e8*/ 	.word	0xffffffff


	//   ....[87]....
        /*03ec*/ 	.word	0xffffffff


	//   ....[88]....
        /*03f0*/ 	.word	0xffffffff


	//   ....[89]....
        /*03f4*/ 	.word	0xffffffff


	//   ....[90]....
        /*03f8*/ 	.word	0xffffffff


	//   ....[91]....
        /*03fc*/ 	.word	0xffffffff


	//   ....[92]....
        /*0400*/ 	.word	0xffffffff


	//   ....[93]....
        /*0404*/ 	.word	0xffffffff


	//   ....[94]....
        /*0408*/ 	.word	0xffffffff


	//   ....[95]....
        /*040c*/ 	.word	0xffffffff


	//   ....[96]....
        /*0410*/ 	.word	0xffffffff


	//   ....[97]....
        /*0414*/ 	.word	0xffffffff


	//   ....[98]....
        /*0418*/ 	.word	0xffffffff


	//   ....[99]....
        /*041c*/ 	.word	0xffffffff


	//   ....[100]....
        /*0420*/ 	.word	0xffffffff


	//   ....[101]....
        /*0424*/ 	.word	0xffffffff


	//   ....[102]....
        /*0428*/ 	.word	0xffffffff


	//   ....[103]....
        /*042c*/ 	.word	0xffffffff


	//----- nvinfo : EIATTR_COOP_GROUP_INSTR_OFFSETS
	.align		4
.L_754:
        /*0430*/ 	.byte	0x04, 0x28
        /*0432*/ 	.short	(.L_756 - .L_755)


	//   ....[0]....
.L_755:
        /*0434*/ 	.word	0x00000530


	//   ....[1]....
        /*0438*/ 	.word	0x00000560


	//   ....[2]....
        /*043c*/ 	.word	0x00000580


	//   ....[3]....
        /*0440*/ 	.word	0x000005a0


	//   ....[4]....
        /*0444*/ 	.word	0x00000820


	//   ....[5]....
        /*0448*/ 	.word	0x00000840


	//   ....[6]....
        /*044c*/ 	.word	0x00000860


	//   ....[7]....
        /*0450*/ 	.word	0x00000870


	//   ....[8]....
        /*0454*/ 	.word	0x00000910


	//   ....[9]....
        /*0458*/ 	.word	0x00000930


	//   ....[10]....
        /*045c*/ 	.word	0x000009a0


	//   ....[11]....
        /*0460*/ 	.word	0x000009b0


	//   ....[12]....
        /*0464*/ 	.word	0x00000b40


	//   ....[13]....
        /*0468*/ 	.word	0x00000b50


	//   ....[14]....
        /*046c*/ 	.word	0x00000b60


	//   ....[15]....
        /*0470*/ 	.word	0x00000b70


	//   ....[16]....
        /*0474*/ 	.word	0x000011d0


	//   ....[17]....
        /*0478*/ 	.word	0x000011e0


	//   ....[18]....
        /*047c*/ 	.word	0x000011f0


	//   ....[19]....
        /*0480*/ 	.word	0x00001200


	//   ....[20]....
        /*0484*/ 	.word	0x00001220


	//   ....[21]....
        /*0488*/ 	.word	0x00001230


	//   ....[22]....
        /*048c*/ 	.word	0x00001240


	//   ....[23]....
        /*0490*/ 	.word	0x00001250


	//   ....[24]....
        /*0494*/ 	.word	0x00001810


	//   ....[25]....
        /*0498*/ 	.word	0x00001830


	//   ....[26]....
        /*049c*/ 	.word	0x00001850


	//   ....[27]....
        /*04a0*/ 	.word	0x00001880


	//   ....[28]....
        /*04a4*/ 	.word	0x000018a0


	//   ....[29]....
        /*04a8*/ 	.word	0x000018b0


	//   ....[30]....
        /*04ac*/ 	.word	0x00001910


	//   ....[31]....
        /*04b0*/ 	.word	0x00001940


	//   ....[32]....
        /*04b4*/ 	.word	0x00002840


	//   ....[33]....
        /*04b8*/ 	.word	0x00002870


	//   ....[34]....
        /*04bc*/ 	.word	0x00002890


	//   ....[35]....
        /*04c0*/ 	.word	0x000028a0


	//   ....[36]....
        /*04c4*/ 	.word	0x000028b0


	//   ....[37]....
        /*04c8*/ 	.word	0x000028c0


	//   ....[38]....
        /*04cc*/ 	.word	0x000028d0


	//   ....[39]....
        /*04d0*/ 	.word	0x000028f0


	//   ....[40]....
        /*04d4*/ 	.word	0x00003260


	//   ....[41]....
        /*04d8*/ 	.word	0x00003330


	//   ....[42]....
        /*04dc*/ 	.word	0x000034d0


	//   ....[43]....
        /*04e0*/ 	.word	0x000034f0


	//   ....[44]....
        /*04e4*/ 	.word	0x00003800


	//   ....[45]....
        /*04e8*/ 	.word	0x000039b0


	//   ....[46]....
        /*04ec*/ 	.word	0x00003a20


	//   ....[47]....
        /*04f0*/ 	.word	0x00003ae0


	//   ....[48]....
        /*04f4*/ 	.word	0x00006050


	//   ....[49]....
        /*04f8*/ 	.word	0x00006060


	//   ....[50]....
        /*04fc*/ 	.word	0x00006070


	//   ....[51]....
        /*0500*/ 	.word	0x00006080


	//   ....[52]....
        /*0504*/ 	.word	0x00006090


	//   ....[53]....
        /*0508*/ 	.word	0x000060a0


	//   ....[54]....
        /*050c*/ 	.word	0x000060b0


	//   ....[55]....
        /*0510*/ 	.word	0x000060f0


	//   ....[56]....
        /*0514*/ 	.word	0x000064c0


	//   ....[57]....
        /*0518*/ 	.word	0x000064e0


	//   ....[58]....
        /*051c*/ 	.word	0x000064f0


	//   ....[59]....
        /*0520*/ 	.word	0x00006500


	//   ....[60]....
        /*0524*/ 	.word	0x00006510


	//   ....[61]....
        /*0528*/ 	.word	0x00006520


	//   ....[62]....
        /*052c*/ 	.word	0x00006540


	//   ....[63]....
        /*0530*/ 	.word	0x00006570


	//   ....[64]....
        /*0534*/ 	.word	0x00007390


	//   ....[65]....
        /*0538*/ 	.word	0x00007490


	//   ....[66]....
        /*053c*/ 	.word	0x000074f0


	//   ....[67]....
        /*0540*/ 	.word	0x00007520


	//   ....[68]....
        /*0544*/ 	.word	0x000075e0


	//   ....[69]....
        /*0548*/ 	.word	0x00007650


	//   ....[70]....
        /*054c*/ 	.word	0x000078f0


	//   ....[71]....
        /*0550*/ 	.word	0x00007e50


	//   ....[72]....
        /*0554*/ 	.word	0x00009df0


	//   ....[73]....
        /*0558*/ 	.word	0x00009e00


	//   ....[74]....
        /*055c*/ 	.word	0x00009e10


	//   ....[75]....
        /*0560*/ 	.word	0x00009e20


	//   ....[76]....
        /*0564*/ 	.word	0x00009e50


	//   ....[77]....
        /*0568*/ 	.word	0x00009e80


	//   ....[78]....
        /*056c*/ 	.word	0x00009eb0


	//   ....[79]....
        /*0570*/ 	.word	0x00009ee0


	//   ....[80]....
        /*0574*/ 	.word	0x0000b840


	//   ....[81]....
        /*0578*/ 	.word	0x0000b850


	//   ....[82]....
        /*057c*/ 	.word	0x0000b870


	//   ....[83]....
        /*0580*/ 	.word	0x0000b880


	//   ....[84]....
        /*0584*/ 	.word	0x0000b890


	//   ....[85]....
        /*0588*/ 	.word	0x0000b8a0


	//   ....[86]....
        /*058c*/ 	.word	0x0000b8b0


	//   ....[87]....
        /*0590*/ 	.word	0x0000b8c0


	//   ....[88]....
        /*0594*/ 	.word	0x0000ba40


	//   ....[89]....
        /*0598*/ 	.word	0x0000ba60


	//   ....[90]....
        /*059c*/ 	.word	0x0000bb50


	//   ....[91]....
        /*05a0*/ 	.word	0x0000bb80


	//   ....[92]....
        /*05a4*/ 	.word	0x0000bc50


	//   ....[93]....
        /*05a8*/ 	.word	0x0000bc80


	//   ....[94]....
        /*05ac*/ 	.word	0x0000bd50


	//   ....[95]....
        /*05b0*/ 	.word	0x0000bd80


	//   ....[96]....
        /*05b4*/ 	.word	0x0000be50


	//   ....[97]....
        /*05b8*/ 	.word	0x0000be80


	//   ....[98]....
        /*05bc*/ 	.word	0x0000bf50


	//   ....[99]....
        /*05c0*/ 	.word	0x0000bf80


	//   ....[100]....
        /*05c4*/ 	.word	0x0000c050


	//   ....[101]....
        /*05c8*/ 	.word	0x0000c080


	//   ....[102]....
        /*05cc*/ 	.word	0x0000c150


	//   ....[103]....
        /*05d0*/ 	.word	0x0000c170


	//----- nvinfo : EIATTR_EXIT_INSTR_OFFSETS
	.align		4
.L_756:
        /*05d4*/ 	.byte	0x04, 0x1c
        /*05d6*/ 	.short	(.L_758 - .L_757)


	//   ....[0]....
.L_757:
        /*05d8*/ 	.word	0x00000040


	//   ....[1]....
        /*05dc*/ 	.word	0x0000c180


	//   ....[2]....
        /*05e0*/ 	.word	0x0000c1d0


	//   ....[3]....
        /*05e4*/ 	.word	0x0000c230


	//----- nvinfo : EIATTR_CTAIDZ_USED
	.align		4
.L_758:
        /*05e8*/ 	.byte	0x01, 0x04
	.zero		2


	//----- nvinfo : EIATTR_MAX_THREADS
	.align		4
        /*05ec*/ 	.byte	0x04, 0x05
        /*05ee*/ 	.short	(.L_760 - .L_759)
.L_759:
        /*05f0*/ 	.word	0x00000080
        /*05f4*/ 	.word	0x00000001
        /*05f8*/ 	.word	0x00000001


	//----- nvinfo : EIATTR_CRS_STACK_SIZE
	.align		4
.L_760:
        /*05fc*/ 	.byte	0x04, 0x1e
        /*05fe*/ 	.short	(.L_762 - .L_761)
.L_761:
        /*0600*/ 	.word	0x00000000
.L_762:


//--------------------- .nv.info._ZN7cutlass13device_kernelIN5flash19enable_sm80_to_sm89INS1_16FlashAttnFwdSm80INS1_25CollectiveMainloopFwdSm80ILi4ELi1ELb0EN4cute5tupleIJNS5_1CILi128EEENS7_ILi64EEES8_EEELi128ENS_10bfloat16_tEfNS_4arch4Sm80ELb0ELb0ELb0ELb1ELb1ELb0ELb1ELb0EEENS1_21CollectiveEpilogueFwdINS6_IJS8_S8_S9_EEENS6_IJNS7_ILi1EEESH_SH_EEESB_SD_Li128ELb1ELb1ELb0ELb0EEENS1_19SingleTileSchedulerILb1ELb0ELb1ELi128EEEEEEEEEvNT_6ParamsE --------------------------
	.section	.nv.info._ZN7cutlass13device_kernelIN5flash19enable_sm80_to_sm89INS1_16FlashAttnFwdSm80INS1_25CollectiveMainloopFwdSm80ILi4ELi1ELb0EN4cute5tupleIJNS5_1CILi128EEENS7_ILi64EEES8_EEELi128ENS_10bfloat16_tEfNS_4arch4Sm80ELb0ELb0ELb0ELb1ELb1ELb0ELb1ELb0EEENS1_21CollectiveEpilogueFwdINS6_IJS8_S8_S9_EEENS6_IJNS7_ILi1EEESH_SH_EEESB_SD_Li128ELb1ELb1ELb0ELb0EEENS1_19SingleTileSchedulerILb1ELb0ELb1ELi128EEEEEEEEEvNT_6ParamsE,"",@"SHT_CUDA_INFO"
	.sectionflags	@""
	.align	4


	//----- nvinfo : EIATTR_CUDA_API_VERSION
	.align		4
        /*0000*/ 	.byte	0x04, 0x37
        /*0002*/ 	.short	(.L_764 - .L_763)
.L_763:
        /*0004*/ 	.word	0x00000082


	//----- nvinfo : EIATTR_SW2861232_WAR
	.align		4
.L_764:
        /*0008*/ 	.byte	0x01, 0x35
	.zero		2


	//----- nvinfo : EIATTR_PARAM_CBANK
	.align		4
        /*000c*/ 	.byte	0x04, 0x0a
        /*000e*/ 	.short	(.L_766 - .L_765)
	.align		4
.L_765:
        /*0010*/ 	.word	index@(.nv.constant0._ZN7cutlass13device_kernelIN5flash19enable_sm80_to_sm89INS1_16FlashAttnFwdSm80INS1_25CollectiveMainloopFwdSm80ILi4ELi1ELb0EN4cute5tupleIJNS5_1CILi128EEENS7_ILi64EEES8_EEELi128ENS_10bfloat16_tEfNS_4arch4Sm80ELb0ELb0ELb0ELb1ELb1ELb0ELb1ELb0EEENS1_21CollectiveEpilogueFwdINS6_IJS8_S8_S9_EEENS6_IJNS7_ILi1EEESH_SH_EEESB_SD_Li128ELb1ELb1ELb0ELb0EEENS1_19SingleTileSchedulerILb1ELb0ELb1ELi128EEEEEEEEEvNT_6ParamsE)
        /*0014*/ 	.short	0x0160
        /*0016*/ 	.short	0x0418


	//----- nvinfo : EIATTR_CBANK_PARAM_SIZE
	.align		4
.L_766:
        /*0018*/ 	.byte	0x03, 0x19
        /*001a*/ 	.short	0x0418


	//----- nvinfo : EIATTR_KPARAM_INFO
	.align		4
        /*001c*/ 	.byte	0x04, 0x17
        /*001e*/ 	.short	(.L_768 - .L_767)
.L_767:
        /*0020*/ 	.word	0x00000000
        /*0024*/ 	.short	0x0000
        /*0026*/ 	.short	0x0000
        /*0028*/ 	.byte	0x00, 0xf0, 0x61, 0x10


	//----- nvinfo : EIATTR_MAXREG_COUNT
	.align		4
.L_768:
        /*002c*/ 	.byte	0x03, 0x1b
        /*002e*/ 	.short	0x00ff


	//----- nvinfo : EIATTR_NUM_BARRIERS
	.align		4
        /*0030*/ 	.byte	0x02, 0x4c
        /*0032*/ 	.byte	0x02
	.zero		1


	//----- nvinfo : EIATTR_ANNOTATIONS
	.align		4
        /*0034*/ 	.byte	0x04, 0x55
        /*0036*/ 	.short	(.L_770 - .L_769)


	//   ....[0]....
.L_769:
        /* <DEDUP_REMOVED lines=16> */


	//----- nvinfo : EIATTR_MERCURY_ISA_VERSION
	.align		4
.L_770:
        /*0128*/ 	.byte	0x03, 0x5f
        /*012a*/ 	.short	0x0000


	//----- nvinfo : EIATTR_COOP_GROUP_MASK_REGIDS
	.align		4
        /*012c*/ 	.byte	0x04, 0x29
        /*012e*/ 	.short	(.L_772 - .L_771)


	//   ....[0]....
.L_771:
        /*0130*/ 	.word	0xffffffff


	//   ....[1]....
        /*0134*/ 	.word	0xffffffff


	//   ....[2]....
        /*0138*/ 	.word	0xffffffff


	//   ....[3]....
        /*013c*/ 	.word	0xffffffff


	//   ....[4]....
        /*0140*/ 	.word	0xffffffff


	//   ....[5]....
        /*0144*/ 	.word	0xffffffff


	//   ....[6]....
        /*0148*/ 	.word	0xffffffff


	//   ....[7]....
        /*014c*/ 	.word	0xffffffff


	//   ....[8]....
        /*0150*/ 	.word	0xffffffff


	//   ....[9]....
        /*0154*/ 	.word	0xffffffff


	//   ....[10]....
        /*0158*/ 	.word	0xffffffff


	//   ....[11]....
        /*015c*/ 	.word	0xffffffff


	//   ....[12]....
        /*0160*/ 	.word	0xffffffff


	//   ....[13]....
        /*0164*/ 	.word	0xffffffff


	//   ....[14]....
        /*0168*/ 	.word	0xffffffff


	//   ....[15]....
        /*016c*/ 	.word	0xffffffff


	//   ....[16]....
        /*0170*/ 	.word	0xffffffff


	//   ....[17]....
        /*0174*/ 	.word	0xffffffff


	//   ....[18]....
        /*0178*/ 	.word	0xffffffff


	//   ....[19]....
        /*017c*/ 	.word	0xffffffff


	//   ....[20]....
        /*0180*/ 	.word	0xffffffff


	//   ....[21]....
        /*0184*/ 	.word	0xffffffff


	//   ....[22]....
        /*0188*/ 	.word	0xffffffff


	//   ....[23]....
        /*018c*/ 	.word	0xffffffff


	//   ....[24]....
        /*0190*/ 	.word	0xffffffff


	//   ....[25]....
        /*0194*/ 	.word	0xffffffff


	//   ....[26]....
        /*0198*/ 	.word	0xffffffff


	//   ....[27]....
        /*019c*/ 	.word	0xffffffff


	//   ....[28]....
        /*01a0*/ 	.word	0xffffffff


	//   ....[29]....
        /*01a4*/ 	.word	0xffffffff


	//   ....[30]....
        /*01a8*/ 	.word	0xffffffff


	//   ....[31]....
        /*01ac*/ 	.word	0xffffffff


	//   ....[32]....
        /*01b0*/ 	.word	0xffffffff


	//   ....[33]....
        /*01b4*/ 	.word	0xffffffff


	//   ....[34]....
        /*01b8*/ 	.word	0xffffffff


	//   ....[35]....
        /*01bc*/ 	.word	0xffffffff


	//   ....[36]....
        /*01c0*/ 	.word	0xffffffff


	//   ....[37]....
        /*01c4*/ 	.word	0xffffffff


	//   ....[38]....
        /*01c8*/ 	.word	0xffffffff


	//   ....[39]....
        /*01cc*/ 	.word	0xffffffff


	//   ....[40]....
        /*01d0*/ 	.word	0xffffffff


	//   ....[41]....
        /*01d4*/ 	.word	0xffffffff


	//   ....[42]....
        /*01d8*/ 	.word	0xffffffff


	//   ....[43]....
        /*01dc*/ 	.word	0xffffffff


	//   ....[44]....
        /*01e0*/ 	.word	0xffffffff


	//   ....[45]....
        /*01e4*/ 	.word	0xffffffff


	//   ....[46]....
        /*01e8*/ 	.word	0xffffffff


	//   ....[47]....
        /*01ec*/ 	.word	0xffffffff


	//   ....[48]....
        /*01f0*/ 	.word	0xffffffff


	//   ....[49]....
        /*01f4*/ 	.word	0xffffffff


	//   ....[50]....
        /*01f8*/ 	.word	0xffffffff


	//   ....[51]....
        /*01fc*/ 	.word	0xffffffff


	//   ....[52]....
        /*0200*/ 	.word	0xffffffff


	//   ....[53]....
        /*0204*/ 	.word	0xffffffff


	//   ....[54]....
        /*0208*/ 	.word	0xffffffff


	//   ....[55]....
        /*020c*/ 	.word	0xffffffff


	//   ....[56]....
        /*0210*/ 	.word	0xffffffff


	//   ....[57]....
        /*0214*/ 	.word	0xffffffff


	//   ....[58]....
        /*0218*/ 	.word	0xffffffff


	//   ....[59]....
        /*021c*/ 	.word	0xffffffff


	//   ....[60]....
        /*0220*/ 	.word	0xffffffff


	//   ....[61]....
        /*0224*/ 	.word	0xffffffff


	//   ....[62]....
        /*0228*/ 	.word	0xffffffff


	//   ....[63]....
        /*022c*/ 	.word	0xffffffff


	//   ....[64]....
        /*0230*/ 	.word	0xffffffff


	//   ....[65]....
        /*0234*/ 	.word	0xffffffff


	//   ....[66]....
        /*0238*/ 	.word	0xffffffff


	//   ....[67]....
        /*023c*/ 	.word	0xffffffff


	//   ....[68]....
        /*0240*/ 	.word	0xffffffff


	//   ....[69]....
        /*0244*/ 	.word	0xffffffff


	//   ....[70]....
        /*0248*/ 	.word	0xffffffff


	//   ....[71]....
        /*024c*/ 	.word	0xffffffff


	//   ....[72]....
        /*0250*/ 	.word	0xffffffff


	//   ....[73]....
        /*0254*/ 	.word	0xffffffff


	//   ....[74]....
        /*0258*/ 	.word	0xffffffff


	//   ....[75]....
        /*025c*/ 	.word	0xffffffff


	//   ....[76]....
        /*0260*/ 	.word	0xffffffff


	//   ....[77]....
        /*0264*/ 	.word	0xffffffff


	//   ....[78]....
        /*0268*/ 	.word	0xffffffff


	//   ....[79]....
        /*026c*/ 	.word	0xffffffff


	//   ....[80]....
        /*0270*/ 	.word	0xffffffff


	//   ....[81]....
        /*0274*/ 	.word	0xffffffff


	//   ....[82]....
        /*0278*/ 	.word	0xffffffff


	//   ....[83]....
        /*027c*/ 	.word	0xffffffff


	//   ....[84]....
        /*0280*/ 	.word	0xffffffff


	//   ....[85]....
        /*0284*/ 	.word	0xffffffff


	//   ....[86]....
        /*0288*/ 	.word	0xffffffff


	//   ....[87]....
        /*028c*/ 	.word	0xffffffff


	//   ....[88]....
        /*0290*/ 	.word	0xffffffff


	//   ....[89]....
        /*0294*/ 	.word	0xffffffff


	//   ....[90]....
        /*0298*/ 	.word	0xffffffff


	//   ....[91]....
        /*029c*/ 	.word	0xffffffff


	//   ....[92]....
        /*02a0*/ 	.word	0xffffffff


	//   ....[93]....
        /*02a4*/ 	.word	0xffffffff


	//   ....[94]....
        /*02a8*/ 	.word	0xffffffff


	//   ....[95]....
        /*02ac*/ 	.word	0xffffffff


	//   ....[96]....
        /*02b0*/ 	.word	0xffffffff


	//   ....[97]....
        /*02b4*/ 	.word	0xffffffff


	//   ....[98]....
        /*02b8*/ 	.word	0xffffffff


	//   ....[99]....
        /*02bc*/ 	.word	0xffffffff


	//   ....[100]....
        /*02c0*/ 	.word	0xffffffff


	//   ....[101]....
        /*02c4*/ 	.word	0xffffffff


	//   ....[102]....
        /*02c8*/ 	.word	0xffffffff


	//   ....[103]....
        /*02cc*/ 	.word	0xffffffff


	//   ....[104]....
        /*02d0*/ 	.word	0xffffffff


	//   ....[105]....
        /*02d4*/ 	.word	0xffffffff


	//   ....[106]....
        /*02d8*/ 	.word	0xffffffff


	//   ....[107]....
        /*02dc*/ 	.word	0xffffffff


	//   ....[108]....
        /*02e0*/ 	.word	0xffffffff


	//   ....[109]....
        /*02e4*/ 	.word	0xffffffff


	//   ....[110]....
        /*02e8*/ 	.word	0xffffffff


	//   ....[111]....
        /*02ec*/ 	.word	0xffffffff


	//   ....[112]....
        /*02f0*/ 	.word	0xffffffff


	//   ....[113]....
        /*02f4*/ 	.word	0xffffffff


	//   ....[114]....
        /*02f8*/ 	.word	0xffffffff


	//   ....[115]....
        /*02fc*/ 	.word	0xffffffff


	//   ....[116]....
        /*0300*/ 	.word	0xffffffff


	//   ....[117]....
        /*0304*/ 	.word	0xffffffff


	//   ....[118]....
        /*0308*/ 	.word	0xffffffff


	//   ....[119]....
        /*030c*/ 	.word	0xffffffff


	//   ....[120]....
        /*0310*/ 	.word	0xffffffff


	//----- nvinfo : EIATTR_COOP_GROUP_INSTR_OFFSETS
	.align		4
.L_772:
        /*0314*/ 	.byte	0x04, 0x28
        /*0316*/ 	.short	(.L_774 - .L_773)


	//   ....[0]....
.L_773:
        /*0318*/ 	.word	0x000000a0


	//   ....[1]....
        /*031c*/ 	.word	0x000011f0


	//   ....[2]....
        /*0320*/ 	.word	0x00001210


	//   ....[3]....
        /*0324*/ 	.word	0x000013c0


	//   ....[4]....
        /*0328*/ 	.word	0x000013f0


	//   ....[5]....
        /*032c*/ 	.word	0x000014c0


	//   ....[6]....
        /*0330*/ 	.word	0x000014f0


	//   ....[7]....
        /*0334*/ 	.word	0x000015c0


	//   ....[8]....
        /*0338*/ 	.word	0x000015f0


	//   ....[9]....
        /*033c*/ 	.word	0x000016c0


	//   ....[10]....
        /*0340*/ 	.word	0x000016f0


	//   ....[11]....
        /*0344*/ 	.word	0x000017c0


	//   ....[12]....
        /*0348*/ 	.word	0x000017f0


	//   ....[13]....
        /*034c*/ 	.word	0x000018c0


	//   ....[14]....
        /*0350*/ 	.word	0x000018f0


	//   ....[15]....
        /*0354*/ 	.word	0x000019b0


	//   ....[16]....
        /*0358*/ 	.word	0x000019f0


	//   ....[17]....
        /*035c*/ 	.word	0x00001ea0


	//   ....[18]....
        /*0360*/ 	.word	0x00001ec0


	//   ....[19]....
        /*0364*/ 	.word	0x00001ef0


	//   ....[20]....
        /*0368*/ 	.word	0x00001f20


	//   ....[21]....
        /*036c*/ 	.word	0x00001f30


	//   ....[22]....
        /*0370*/ 	.word	0x00001f40


	//   ....[23]....
        /*0374*/ 	.word	0x00001f50


	//   ....[24]....
        /*0378*/ 	.word	0x00001f60


	//   ....[25]....
        /*037c*/ 	.word	0x000022e0


	//   ....[26]....
        /*0380*/ 	.word	0x00002310


	//   ....[27]....
        /*0384*/ 	.word	0x00002320


	//   ....[28]....
        /*0388*/ 	.word	0x00002330


	//   ....[29]....
        /*038c*/ 	.word	0x00002360


	//   ....[30]....
        /*0390*/ 	.word	0x00002380


	//   ....[31]....
        /*0394*/ 	.word	0x000023b0


	//   ....[32]....
        /*0398*/ 	.word	0x000023e0


	//   ....[33]....
        /*039c*/ 	.word	0x00003460


	//   ....[34]....
        /*03a0*/ 	.word	0x00003480


	//   ....[35]....
        /*03a4*/ 	.word	0x00003490


	//   ....[36]....
        /*03a8*/ 	.word	0x000034a0


	//   ....[37]....
        /*03ac*/ 	.word	0x000034b0


	//   ....[38]....
        /*03b0*/ 	.word	0x000034c0


	//   ....[39]....
        /*03b4*/ 	.word	0x000034d0


	//   ....[40]....
        /*03b8*/ 	.word	0x000034f0


	//   ....[41]....
        /*03bc*/ 	.word	0x00003d90


	//   ....[42]....
        /*03c0*/ 	.word	0x00003e90


	//   ....[43]....
        /*03c4*/ 	.word	0x00004210


	//   ....[44]....
        /*03c8*/ 	.word	0x000042c0


	//   ....[45]....
        /*03cc*/ 	.word	0x000044a0


	//   ....[46]....
        /*03d0*/ 	.word	0x00004580


	//   ....[47]....
        /*03d4*/ 	.word	0x00004660


	//   ....[48]....
        /*03d8*/ 	.word	0x000047a0


	//   ....[49]....
        /*03dc*/ 	.word	0x00005ef0


	//   ....[50]....
        /*03e0*/ 	.word	0x00005f00


	//   ....[51]....
        /*03e4*/ 	.word	0x00005f10


	//   ....[52]....
        /*03e8*/ 	.word	0x00005f20


	//   ....[53]....
        /*03ec*/ 	.word	0x00005f30


	//   ....[54]....
        /*03f0*/ 	.word	0x00005f40


	//   ....[55]....
        /*03f4*/ 	.word	0x00005f50


	//   ....[56]....
        /*03f8*/ 	.word	0x00005f80


	//   ....[57]....
        /*03fc*/ 	.word	0x00006290


	//   ....[58]....
        /*0400*/ 	.word	0x000062e0


	//   ....[59]....
        /*0404*/ 	.word	0x00006300


	//   ....[60]....
        /*0408*/ 	.word	0x00006330


	//   ....[61]....
        /*040c*/ 	.word	0x000063c0


	//   ....[62]....
        /*0410*/ 	.word	0x000063e0


	//   ....[63]....
        /*0414*/ 	.word	0x000063f0


	//   ....[64]....
        /*0418*/ 	.word	0x00006400


	//   ....[65]....
        /*041c*/ 	.word	0x000071c0


	//   ....[66]....
        /*0420*/ 	.word	0x00007300


	//   ....[67]....
        /*0424*/ 	.word	0x000073c0


	//   ....[68]....
        /*0428*/ 	.word	0x00007420


	//   ....[69]....
        /*042c*/ 	.word	0x00007460


	//   ....[70]....
        /*0430*/ 	.word	0x000074f0


	//   ....[71]....
        /*0434*/ 	.word	0x00007520


	//   ....[72]....
        /*0438*/ 	.word	0x00007560


	//   ....[73]....
        /*043c*/ 	.word	0x00009910


	//   ....[74]....
        /*0440*/ 	.word	0x00009920


	//   ....[75]....
        /*0444*/ 	.word	0x00009930


	//   ....[76]....
        /*0448*/ 	.word	0x00009940


	//   ....[77]....
        /*044c*/ 	.word	0x00009970


	//   ....[78]....
        /*0450*/ 	.word	0x00009990


	//   ....[79]....
        /*0454*/ 	.word	0x000099b0


	//   ....[80]....
        /*0458*/ 	.word	0x000099e0


	//   ....[81]....
        /*045c*/ 	.word	0x0000b5b0


	//   ....[82]....
        /*0460*/ 	.word	0x0000b5f0


	//   ....[83]....
        /*0464*/ 	.word	0x0000b630


	//   ....[84]....
        /*0468*/ 	.word	0x0000b670


	//   ....[85]....
        /*046c*/ 	.word	0x0000b6b0


	//   ....[86]....
        /*0470*/ 	.word	0x0000b6f0


	//   ....[87]....
        /*0474*/ 	.word	0x0000b730


	//   ....[88]....
        /*0478*/ 	.word	0x0000b770


	//   ....[89]....
        /*047c*/ 	.word	0x0000b940


	//   ....[90]....
        /*0480*/ 	.word	0x0000b950


	//   ....[91]....
        /*0484*/ 	.word	0x0000ba50


	//   ....[92]....
        /*0488*/ 	.word	0x0000ba80


	//   ....[93]....
        /*048c*/ 	.word	0x0000bb60


	//   ....[94]....
        /*0490*/ 	.word	0x0000bb90


	//   ....[95]....
        /*0494*/ 	.word	0x0000bc70


	//   ....[96]....
        /*0498*/ 	.word	0x0000bca0


	//   ....[97]....
        /*049c*/ 	.word	0x0000bd80


	//   ....[98]....
        /*04a0*/ 	.word	0x0000bdb0


	//   ....[99]....
        /*04a4*/ 	.word	0x0000be90


	//   ....[100]....
        /*04a8*/ 	.word	0x0000bec0


	//   ....[101]....
        /*04ac*/ 	.word	0x0000bfa0


	//   ....[102]....
        /*04b0*/ 	.word	0x0000bfd0


	//   ....[103]....
        /*04b4*/ 	.word	0x0000c0b0


	//   ....[104]....
        /*04b8*/ 	.word	0x0000c0d0


	//   ....[105]....
        /*04bc*/ 	.word	0x0000c990


	//   ....[106]....
        /*04c0*/ 	.word	0x0000c9a0


	//   ....[107]....
        /*04c4*/ 	.word	0x0000ca70


	//   ....[108]....
        /*04c8*/ 	.word	0x0000caa0


	//   ....[109]....
        /*04cc*/ 	.word	0x0000cb70


	//   ....[110]....
        /*04d0*/ 	.word	0x0000cba0


	//   ....[111]....
        /*04d4*/ 	.word	0x0000cc70


	//   ....[112]....
        /*04d8*/ 	.word	0x0000cca0


	//   ....[113]....
        /*04dc*/ 	.word	0x0000cd70


	//   ....[114]....
        /*04e0*/ 	.word	0x0000cda0


	//   ....[115]....
        /*04e4*/ 	.word	0x0000ce70


	//   ....[116]....
        /*04e8*/ 	.word	0x0000cea0


	//   ....[117]....
        /*04ec*/ 	.word	0x0000cf70


	//   ....[118]....
        /*04f0*/ 	.word	0x0000cfa0


	//   ....[119]....
        /*04f4*/ 	.word	0x0000d070


	//   ....[120]....
        /*04f8*/ 	.word	0x0000d090


	//----- nvinfo : EIATTR_EXIT_INSTR_OFFSETS
	.align		4
.L_774:
        /*04fc*/ 	.byte	0x04, 0x1c
        /*04fe*/ 	.short	(.L_776 - .L_775)


	//   ....[0]....
.L_775:
        /*0500*/ 	.word	0x00000450


	//   ....[1]....
        /*0504*/ 	.word	0x0000c0e0


	//   ....[2]....
        /*0508*/ 	.word	0x0000c140


	//   ....[3]....
        /*050c*/ 	.word	0x0000c1a0


	//   ....[4]....
        /*0510*/ 	.word	0x0000d0a0


	//   ....[5]....
        /*0514*/ 	.word	0x0000d0f0


	//   ....[6]....
        /*0518*/ 	.word	0x0000d150


	//----- nvinfo : EIATTR_CTAIDZ_USED
	.align		4
.L_776:
        /*051c*/ 	.byte	0x01, 0x04
	.zero		2


	//----- nvinfo : EIATTR_MAX_THREADS
	.align		4
        /*0520*/ 	.byte	0x04, 0x05
        /*0522*/ 	.short	(.L_778 - .L_777)
.L_777:
        /*0524*/ 	.word	0x00000080
        /*0528*/ 	.word	0x00000001
        /*052c*/ 	.word	0x00000001


	//----- nvinfo : EIATTR_CRS_STACK_SIZE
	.align		4
.L_778:
        /*0530*/ 	.byte	0x04, 0x1e
        /*0532*/ 	.short	(.L_780 - .L_779)
.L_779:
        /*0534*/ 	.word	0x00000000
.L_780:


//--------------------- .nv.info._ZN7cutlass13device_kernelIN5flash19enable_sm80_to_sm89INS1_16FlashAttnFwdSm80INS1_25CollectiveMainloopFwdSm80ILi4ELi1ELb0EN4cute5tupleIJNS5_1CILi128EEENS7_ILi64EEES8_EEELi128ENS_10bfloat16_tEfNS_4arch4Sm80ELb0ELb0ELb0ELb1ELb1ELb1ELb1ELb0EEENS1_21CollectiveEpilogueFwdINS6_IJS8_S8_S9_EEENS6_IJNS7_ILi1EEESH_SH_EEESB_SD_Li128ELb1ELb1ELb0ELb0EEENS1_19SingleTileSchedulerILb1ELb0ELb1ELi128EEEEEEEEEvNT_6ParamsE --------------------------
	.section	.nv.info._ZN7cutlass13device_kernelIN5flash19enable_sm80_to_sm89INS1_16FlashAttnFwdSm80INS1_25CollectiveMainloopFwdSm80ILi4ELi1ELb0EN4cute5tupleIJNS5_1CILi128EEENS7_ILi64EEES8_EEELi128ENS_10bfloat16_tEfNS_4arch4Sm80ELb0ELb0ELb0ELb1ELb1ELb1ELb1ELb0EEENS1_21CollectiveEpilogueFwdINS6_IJS8_S8_S9_EEENS6_IJNS7_ILi1EEESH_SH_EEESB_SD_Li128ELb1ELb1ELb0ELb0EEENS1_19SingleTileSchedulerILb1ELb0ELb1ELi128EEEEEEEEEvNT_6ParamsE,"",@"SHT_CUDA_INFO"
	.sectionflags	@""
	.align	4


	//----- nvinfo : EIATTR_CUDA_API_VERSION
	.align		4
        /*0000*/ 	.byte	0x04, 0x37
        /*0002*/ 	.short	(.L_782 - .L_781)
.L_781:
        /*0004*/ 	.word	0x00000082


	//----- nvinfo : EIATTR_SW2861232_WAR
	.align		4
.L_782:
        /*0008*/ 	.byte	0x01, 0x35
	.zero		2


	//----- nvinfo : EIATTR_PARAM_CBANK
	.align		4
        /*000c*/ 	.byte	0x04, 0x0a
        /*000e*/ 	.short	(.L_784 - .L_783)
	.align		4
.L_783:
        /*0010*/ 	.word	index@(.nv.constant0._ZN7cutlass13device_kernelIN5flash19enable_sm80_to_sm89INS1_16FlashAttnFwdSm80INS1_25CollectiveMainloopFwdSm80ILi4ELi1ELb0EN4cute5tupleIJNS5_1CILi128EEENS7_ILi64EEES8_EEELi128ENS_10bfloat16_tEfNS_4arch4Sm80ELb0ELb0ELb0ELb1ELb1ELb1ELb1ELb0EEENS1_21CollectiveEpilogueFwdINS6_IJS8_S8_S9_EEENS6_IJNS7_ILi1EEESH_SH_EEESB_SD_Li128ELb1ELb1ELb0ELb0EEENS1_19SingleTileSchedulerILb1ELb0ELb1ELi128EEEEEEEEEvNT_6ParamsE)
        /*0014*/ 	.short	0x0160
        /*0016*/ 	.short	0x0418


	//----- nvinfo : EIATTR_CBANK_PARAM_SIZE
	.align		4
.L_784:
        /*0018*/ 	.byte	0x03, 0x19
        /*001a*/ 	.short	0x0418


	//----- nvinfo : EIATTR_KPARAM_INFO
	.align		4
        /*001c*/ 	.byte	0x04, 0x17
        /*001e*/ 	.short	(.L_786 - .L_785)
.L_785:
        /*0020*/ 	.word	0x00000000
        /*0024*/ 	.short	0x0000
        /*0026*/ 	.short	0x0000
        /*0028*/ 	.byte	0x00, 0xf0, 0x61, 0x10


	//----- nvinfo : EIATTR_MAXREG_COUNT
	.align		4
.L_786:
        /*002c*/ 	.byte	0x03, 0x1b
        /*002e*/ 	.short	0x00ff


	//----- nvinfo : EIATTR_NUM_BARRIERS
	.align		4
        /*0030*/ 	.byte	0x02, 0x4c
        /*0032*/ 	.byte	0x02
	.zero		1


	//----- nvinfo : EIATTR_ANNOTATIONS
	.align		4
        /*0034*/ 	.byte	0x04, 0x55
        /*0036*/ 	.short	(.L_788 - .L_787)


	//   ....[0]....
.L_787:
        /* <DEDUP_REMOVED lines=32> */


	//----- nvinfo : EIATTR_MERCURY_ISA_VERSION
	.align		4
.L_788:
        /*0228*/ 	.byte	0x03, 0x5f
        /*022a*/ 	.short	0x0000


	//----- nvinfo : EIATTR_INT_WARP_WIDE_INSTR_OFFSETS
	.align		4
        /*022c*/ 	.byte	0x04, 0x31
        /*022e*/ 	.short	(.L_790 - .L_789)


	//   ....[0]....
.L_789:
        /*0230*/ 	.word	0x00001250


	//----- nvinfo : EIATTR_COOP_GROUP_MASK_REGIDS
	.align		4
.L_790:
        /*0234*/ 	.byte	0x04, 0x29
        /*0236*/ 	.short	(.L_792 - .L_791)


	//   ....[0]....
.L_791:
        /*0238*/ 	.word	0xffffffff


	//   ....[1]....
        /*023c*/ 	.word	0xffffffff


	//   ....[2]....
        /*0240*/ 	.word	0xffffffff


	//   ....[3]....
        /*0244*/ 	.word	0xffffffff


	//   ....[4]....
        /*0248*/ 	.word	0xffffffff


	//   ....[5]....
        /*024c*/ 	.word	0xffffffff


	//   ....[6]....
        /*0250*/ 	.word	0xffffffff


	//   ....[7]....
        /*0254*/ 	.word	0xffffffff


	//   ....[8]....
        /*0258*/ 	.word	0xffffffff


	//   ....[9]....
        /*025c*/ 	.word	0xffffffff


	//   ....[10]....
        /*0260*/ 	.word	0xffffffff


	//   ....[11]....
        /*0264*/ 	.word	0xffffffff


	//   ....[12]....
        /*0268*/ 	.word	0xffffffff


	//   ....[13]....
        /*026c*/ 	.word	0xffffffff


	//   ....[14]....
        /*0270*/ 	.word	0xffffffff


	//   ....[15]....
        /*0274*/ 	.word	0xffffffff


	//   ....[16]....
        /*0278*/ 	.word	0xffffffff


	//   ....[17]....
        /*027c*/ 	.word	0xffffffff


	//   ....[18]....
        /*0280*/ 	.word	0xffffffff


	//   ....[19]....
        /*0284*/ 	.word	0xffffffff


	//   ....[20]....
        /*0288*/ 	.word	0xffffffff


	//   ....[21]....
        /*028c*/ 	.word	0xffffffff


	//   ....[22]....
        /*0290*/ 	.word	0xffffffff


	//   ....[23]....
        /*0294*/ 	.word	0xffffffff


	//   ....[24]....
        /*0298*/ 	.word	0xffffffff


	//   ....[25]....
        /*029c*/ 	.word	0xffffffff


	//   ....[26]....
        /*02a0*/ 	.word	0xffffffff


	//   ....[27]....
        /*02a4*/ 	.word	0xffffffff


	//   ....[28]....
        /*02a8*/ 	.word	0xffffffff


	//   ....[29]....
        /*02ac*/ 	.word	0xffffffff


	//   ....[30]....
        /*02b0*/ 	.word	0xffffffff


	//   ....[31]....
        /*02b4*/ 	.word	0xffffffff


	//   ....[32]....
        /*02b8*/ 	.word	0xffffffff


	//   ....[33]....
        /*02bc*/ 	.word	0xffffffff


	//   ....[34]....
        /*02c0*/ 	.word	0xffffffff


	//   ....[35]....
        /*02c4*/ 	.word	0xffffffff


	//   ....[36]....
        /*02c8*/ 	.word	0xffffffff


	//   ....[37]....
        /*02cc*/ 	.word	0xffffffff


	//   ....[38]....
        /*02d0*/ 	.word	0xffffffff


	//   ....[39]....
        /*02d4*/ 	.word	0xffffffff


	//   ....[40]....
        /*02d8*/ 	.word	0xffffffff


	//   ....[41]....
        /*02dc*/ 	.word	0xffffffff


	//   ....[42]....
        /*02e0*/ 	.word	0xffffffff


	//   ....[43]....
        /*02e4*/ 	.word	0xffffffff


	//   ....[44]....
        /*02e8*/ 	.word	0xffffffff


	//   ....[45]....
        /*02ec*/ 	.word	0xffffffff


	//   ....[46]....
        /*02f0*/ 	.word	0xffffffff


	//   ....[47]....
        /*02f4*/ 	.word	0xffffffff


	//   ....[48]....
        /*02f8*/ 	.word	0xffffffff


	//   ....[49]....
        /*02fc*/ 	.word	0xffffffff


	//   ....[50]....
        /*0300*/ 	.word	0xffffffff


	//   ....[51]....
        /*0304*/ 	.word	0xffffffff


	//   ....[52]....
        /*0308*/ 	.word	0xffffffff


	//   ....[53]....
        /*030c*/ 	.word	0xffffffff


	//   ....[54]....
        /*0310*/ 	.word	0xffffffff


	//   ....[55]....
        /*0314*/ 	.word	0xffffffff


	//   ....[56]....
        /*0318*/ 	.word	0xffffffff


	//   ....[57]....
        /*031c*/ 	.word	0xffffffff


	//   ....[58]....
        /*0320*/ 	.word	0xffffffff


	//   ....[59]....
        /*0324*/ 	.word	0xffffffff


	//   ....[60]....
        /*0328*/ 	.word	0xffffffff


	//   ....[61]....
        /*032c*/ 	.word	0xffffffff


	//   ....[62]....
        /*0330*/ 	.word	0xffffffff


	//   ....[63]....
        /*0334*/ 	.word	0xffffffff


	//   ....[64]....
        /*0338*/ 	.word	0xffffffff


	//   ....[65]....
        /*033c*/ 	.word	0xffffffff


	//   ....[66]....
        /*0340*/ 	.word	0xffffffff


	//   ....[67]....
        /*0344*/ 	.word	0xffffffff


	//   ....[68]....
        /*0348*/ 	.word	0xffffffff


	//   ....[69]....
        /*034c*/ 	.word	0xffffffff


	//   ....[70]....
        /*0350*/ 	.word	0xffffffff


	//   ....[71]....
        /*0354*/ 	.word	0xffffffff


	//   ....[72]....
        /*0358*/ 	.word	0xffffffff


	//   ....[73]....
        /*035c*/ 	.word	0xffffffff


	//   ....[74]....
        /*0360*/ 	.word	0xffffffff


	//   ....[75]....
        /*0364*/ 	.word	0xffffffff


	//   ....[76]....
        /*0368*/ 	.word	0xffffffff


	//   ....[77]....
        /*036c*/ 	.word	0xffffffff


	//   ....[78]....
        /*0370*/ 	.word	0xffffffff


	//   ....[79]....
        /*0374*/ 	.word	0xffffffff


	//   ....[80]....
        /*0378*/ 	.word	0xffffffff


	//   ....[81]....
        /*037c*/ 	.word	0xffffffff


	//   ....[82]....
        /*0380*/ 	.word	0xffffffff


	//   ....[83]....
        /*0384*/ 	.word	0xffffffff


	//   ....[84]....
        /*0388*/ 	.word	0xffffffff


	//   ....[85]....
        /*038c*/ 	.word	0xffffffff


	//   ....[86]....
        /*0390*/ 	.word	0xffffffff


	//   ....[87]....
        /*0394*/ 	.word	0xffffffff


	//   ....[88]....
        /*0398*/ 	.word	0xffffffff


	//   ....[89]....
        /*039c*/ 	.word	0xffffffff


	//   ....[90]....
        /*03a0*/ 	.word	0xffffffff


	//   ....[91]....
        /*03a4*/ 	.word	0xffffffff


	//   ....[92]....
        /*03a8*/ 	.word	0xffffffff


	//   ....[93]....
        /*03ac*/ 	.word	0xffffffff


	//   ....[94]....
        /*03b0*/ 	.word	0xffffffff


	//   ....[95]....
        /*03b4*/ 	.word	0xffffffff


	//   ....[96]....
        /*03b8*/ 	.word	0xffffffff


	//   ....[97]....
        /*03bc*/ 	.word	0xffffffff


	//   ....[98]....
        /*03c0*/ 	.word	0xffffffff


	//   ....[99]....
        /*03c4*/ 	.word	0xffffffff


	//   ....[100]....
        /*03c8*/ 	.word	0xffffffff


	//   ....[101]....
        /*03cc*/ 	.word	0xffffffff


	//   ....[102]....
        /*03d0*/ 	.word	0xffffffff


	//   ....[103]....
        /*03d4*/ 	.word	0xffffffff


	//   ....[104]....
        /*03d8*/ 	.word	0xffffffff


	//   ....[105]....
        /*03dc*/ 	.word	0xffffffff


	//   ....[106]....
        /*03e0*/ 	.word	0xffffffff


	//   ....[107]....
        /*03e4*/ 	.word	0xffffffff


	//   ....[108]....
        /*03e8*/ 	.word	0xffffffff


	//   ....[109]....
        /*03ec*/ 	.word	0xffffffff


	//   ....[110]....
        /*03f0*/ 	.word	0xffffffff


	//   ....[111]....
        /*03f4*/ 	.word	0xffffffff


	//   ....[112]....
        /*03f8*/ 	.word	0xffffffff


	//   ....[113]....
        /*03fc*/ 	.word	0xffffffff


	//   ....[114]....
        /*0400*/ 	.word	0xffffffff


	//   ....[115]....
        /*0404*/ 	.word	0xffffffff


	//   ....[116]....
        /*0408*/ 	.word	0xffffffff


	//   ....[117]....
        /*040c*/ 	.word	0xffffffff


	//   ....[118]....
        /*0410*/ 	.word	0xffffffff


	//   ....[119]....
        /*0414*/ 	.word	0xffffffff


	//   ....[120]....
        /*0418*/ 	.word	0xffffffff


	//   ....[121]....
        /*041c*/ 	.word	0xffffffff


	//   ....[122]....
        /*0420*/ 	.word	0xffffffff


	//   ....[123]....
        /*0424*/ 	.word	0xffffffff


	//   ....[124]....
        /*0428*/ 	.word	0xffffffff


	//   ....[125]....
        /*042c*/ 	.word	0xffffffff


	//   ....[126]....
        /*0430*/ 	.word	0xffffffff


	//   ....[127]....
        /*0434*/ 	.word	0xffffffff


	//   ....[128]....
        /*0438*/ 	.word	0xffffffff


	//   ....[129]....
        /*043c*/ 	.word	0xffffffff


	//   ....[130]....
        /*0440*/ 	.word	0xffffffff


	//   ....[131]....
        /*0444*/ 	.word	0xffffffff


	//   ....[132]....
        /*0448*/ 	.word	0xffffffff


	//   ....[133]....
        /*044c*/ 	.word	0xffffffff


	//   ....[134]....
        /*0450*/ 	.word	0xffffffff


	//   ....[135]....
        /*0454*/ 	.word	0xffffffff


	//   ....[136]....
        /*0458*/ 	.word	0xffffffff


	//   ....[137]....
        /*045c*/ 	.word	0xffffffff


	//   ....[138]....
        /*0460*/ 	.word	0xffffffff


	//   ....[139]....
        /*0464*/ 	.word	0xffffffff


	//   ....[140]....
        /*0468*/ 	.word	0xffffffff


	//   ....[141]....
        /*046c*/ 	.word	0xffffffff


	//   ....[142]....
        /*0470*/ 	.word	0xffffffff


	//   ....[143]....
        /*0474*/ 	.word	0xffffffff


	//   ....[144]....
        /*0478*/ 	.word	0xffffffff


	//   ....[145]....
        /*047c*/ 	.word	0xffffffff


	//   ....[146]....
        /*0480*/ 	.word	0xffffffff


	//   ....[147]....
        /*0484*/ 	.word	0xffffffff


	//   ....[148]....
        /*0488*/ 	.word	0xffffffff


	//   ....[149]....
        /*048c*/ 	.word	0xffffffff


	//   ....[150]....
        /*0490*/ 	.word	0xffffffff


	//   ....[151]....
        /*0494*/ 	.word	0xffffffff


	//   ....[152]....
        /*0498*/ 	.word	0xffffffff


	//----- nvinfo : EIATTR_COOP_GROUP_INSTR_OFFSETS
	.align		4
.L_792:
        /*049c*/ 	.byte	0x04, 0x28
        /*049e*/ 	.short	(.L_794 - .L_793)


	//   ....[0]....
.L_793:
        /*04a0*/ 	.word	0x000000a0


	//   ....[1]....
        /*04a4*/ 	.word	0x00002880


	//   ....[2]....
        /*04a8*/ 	.word	0x000028d0


	//   ....[3]....
        /*04ac*/ 	.word	0x000030a0


	//   ....[4]....
        /*04b0*/ 	.word	0x000030c0


	//   ....[5]....
        /*04b4*/ 	.word	0x00003810


	//   ....[6]....
        /*04b8*/ 	.word	0x00003830


	//   ....[7]....
        /*04bc*/ 	.word	0x00003f80


	//   ....[8]....
        /*04c0*/ 	.word	0x00003f90


	//   ....[9]....
        /*04c4*/ 	.word	0x000047e0


	//   ....[10]....
        /*04c8*/ 	.word	0x00004830


	//   ....[11]....
        /*04cc*/ 	.word	0x000055a0


	//   ....[12]....
        /*04d0*/ 	.word	0x000055d0


	//   ....[13]....
        /*04d4*/ 	.word	0x00005d50


	//   ....[14]....
        /*04d8*/ 	.word	0x00005d80


	//   ....[15]....
        /*04dc*/ 	.word	0x00006500


	//   ....[16]....
        /*04e0*/ 	.word	0x00006520


	//   ....[17]....
        /*04e4*/ 	.word	0x00006cc0


	//   ....[18]....
        /*04e8*/ 	.word	0x00006cf0


	//   ....[19]....
        /*04ec*/ 	.word	0x00006e00


	//   ....[20]....
        /*04f0*/ 	.word	0x00006e30


	//   ....[21]....
        /*04f4*/ 	.word	0x00006f00


	//   ....[22]....
        /*04f8*/ 	.word	0x00006f30


	//   ....[23]....
        /*04fc*/ 	.word	0x00007000


	//   ....[24]....
        /*0500*/ 	.word	0x00007020


	//   ....[25]....
        /*0504*/ 	.word	0x000075b0


	//   ....[26]....
        /*0508*/ 	.word	0x000075d0


	//   ....[27]....
        /*050c*/ 	.word	0x000076a0


	//   ....[28]....
        /*0510*/ 	.word	0x000076d0


	//   ....[29]....
        /*0514*/ 	.word	0x000077a0


	//   ....[30]....
        /*0518*/ 	.word	0x000077d0


	//   ....[31]....
        /*051c*/ 	.word	0x000078a0


	//   ....[32]....
        /*0520*/ 	.word	0x000078d0


	//   ....[33]....
        /*0524*/ 	.word	0x000086d0


	//   ....[34]....
        /*0528*/ 	.word	0x00008720


	//   ....[35]....
        /*052c*/ 	.word	0x00008750


	//   ....[36]....
        /*0530*/ 	.word	0x00008780


	//   ....[37]....
        /*0534*/ 	.word	0x000087b0


	//   ....[38]....
        /*0538*/ 	.word	0x000087e0


	//   ....[39]....
        /*053c*/ 	.word	0x00008830


	//   ....[40]....
        /*0540*/ 	.word	0x00008960


	//   ....[41]....
        /*0544*/ 	.word	0x00008a30


	//   ....[42]....
        /*0548*/ 	.word	0x00008a70


	//   ....[43]....
        /*054c*/ 	.word	0x00008aa0


	//   ....[44]....
        /*0550*/ 	.word	0x00008ac0


	//   ....[45]....
        /*0554*/ 	.word	0x00008bb0


	//   ....[46]....
        /*0558*/ 	.word	0x00008bf0


	//   ....[47]....
        /*055c*/ 	.word	0x00008d00


	//   ....[48]....
        /*0560*/ 	.word	0x00008d30


	//   ....[49]....
        /*0564*/ 	.word	0x000090a0


	//   ....[50]....
        /*0568*/ 	.word	0x000090e0


	//   ....[51]....
        /*056c*/ 	.word	0x000090f0


	//   ....[52]....
        /*0570*/ 	.word	0x00009100


	//   ....[53]....
        /*0574*/ 	.word	0x000091e0


	//   ....[54]....
        /*0578*/ 	.word	0x000091f0


	//   ....[55]....
        /*057c*/ 	.word	0x00009210


	//   ....[56]....
        /*0580*/ 	.word	0x00009230


	//   ....[57]....
        /*0584*/ 	.word	0x0000fb40


	//   ....[58]....
        /*0588*/ 	.word	0x0000fb70


	//   ....[59]....
        /*058c*/ 	.word	0x0000fb80


	//   ....[60]....
        /*0590*/ 	.word	0x0000fb90


	//   ....[61]....
        /*0594*/ 	.word	0x0000fba0


	//   ....[62]....
        /*0598*/ 	.word	0x0000fbb0


	//   ....[63]....
        /*059c*/ 	.word	0x0000fbc0


	//   ....[64]....
        /*05a0*/ 	.word	0x0000fbd0


	//   ....[65]....
        /*05a4*/ 	.word	0x00010e70


	//   ....[66]....
        /*05a8*/ 	.word	0x00010e90


	//   ....[67]....
        /*05ac*/ 	.word	0x00010ea0


	//   ....[68]....
        /*05b0*/ 	.word	0x00010eb0


	//   ....[69]....
        /*05b4*/ 	.word	0x00010ec0


	//   ....[70]....
        /*05b8*/ 	.word	0x00010ed0


	//   ....[71]....
        /*05bc*/ 	.word	0x00010ee0


	//   ....[72]....
        /*05c0*/ 	.word	0x00010ef0


	//   ....[73]....
        /*05c4*/ 	.word	0x00011860


	//   ....[74]....
        /*05c8*/ 	.word	0x00011940


	//   ....[75]....
        /*05cc*/ 	.word	0x00011ae0


	//   ....[76]....
        /*05d0*/ 	.word	0x00011b00


	//   ....[77]....
        /*05d4*/ 	.word	0x00011f00


	//   ....[78]....
        /*05d8*/ 	.word	0x00011f40


	//   ....[79]....
        /*05dc*/ 	.word	0x00011fc0


	//   ....[80]....
        /*05e0*/ 	.word	0x000120e0


	//   ....[81]....
        /*05e4*/ 	.word	0x00014a60


	//   ....[82]....
        /*05e8*/ 	.word	0x00014a70


	//   ....[83]....
        /*05ec*/ 	.word	0x00014a80


	//   ....[84]....
        /*05f0*/ 	.word	0x00014a90


	//   ....[85]....
        /*05f4*/ 	.word	0x00014aa0


	//   ....[86]....
        /*05f8*/ 	.word	0x00014ab0


	//   ....[87]....
        /*05fc*/ 	.word	0x00014ac0


	//   ....[88]....
        /*0600*/ 	.word	0x00014af0


	//   ....[89]....
        /*0604*/ 	.word	0x00014eb0


	//   ....[90]....
        /*0608*/ 	.word	0x00014ed0


	//   ....[91]....
        /*060c*/ 	.word	0x00014ef0


	//   ....[92]....
        /*0610*/ 	.word	0x00014f10


	//   ....[93]....
        /*0614*/ 	.word	0x00014f40


	//   ....[94]....
        /*0618*/ 	.word	0x00014f70


	//   ....[95]....
        /*061c*/ 	.word	0x00015000


	//   ....[96]....
        /*0620*/ 	.word	0x000150a0


	//   ....[97]....
        /*0624*/ 	.word	0x00015d80


	//   ....[98]....
        /*0628*/ 	.word	0x00015de0


	//   ....[99]....
        /*062c*/ 	.word	0x00015ee0


	//   ....[100]....
        /*0630*/ 	.word	0x00015f40


	//   ....[101]....
        /*0634*/ 	.word	0x00015f70


	//   ....[102]....
        /*0638*/ 	.word	0x00016080


	//   ....[103]....
        /*063c*/ 	.word	0x00016140


	//   ....[104]....
        /*0640*/ 	.word	0x00016470


	//   ....[105]....
        /*0644*/ 	.word	0x000185e0


	//   ....[106]....
        /*0648*/ 	.word	0x000185f0


	//   ....[107]....
        /*064c*/ 	.word	0x00018600


	//   ....[108]....
        /*0650*/ 	.word	0x00018620


	//   ....[109]....
        /*0654*/ 	.word	0x00018640


	//   ....[110]....
        /*0658*/ 	.word	0x00018660


	//   ....[111]....
        /*065c*/ 	.word	0x00018670


	//   ....[112]....
        /*0660*/ 	.word	0x000186a0


	//   ....[113]....
        /*0664*/ 	.word	0x0001a310


	//   ....[114]....
        /*0668*/ 	.word	0x0001a350


	//   ....[115]....
        /*066c*/ 	.word	0x0001a380


	//   ....[116]....
        /*0670*/ 	.word	0x0001a3b0


	//   ....[117]....
        /*0674*/ 	.word	0x0001a3f0


	//   ....[118]....
        /*0678*/ 	.word	0x0001a430


	//   ....[119]....
        /*067c*/ 	.word	0x0001a450


	//   ....[120]....
        /*0680*/ 	.word	0x0001a460


	//   ....[121]....
        /*0684*/ 	.word	0x0001a620


	//   ....[122]....
        /*0688*/ 	.word	0x0001a630


	//   ....[123]....
        /*068c*/ 	.word	0x0001a730


	//   ....[124]....
        /*0690*/ 	.word	0x0001a760


	//   ....[125]....
        /*0694*/ 	.word	0x0001a840


	//   ....[126]....
        /*0698*/ 	.word	0x0001a870


	//   ....[127]....
        /*069c*/ 	.word	0x0001a950


	//   ....[128]....
        /*06a0*/ 	.word	0x0001a980


	//   ....[129]....
        /*06a4*/ 	.word	0x0001aa60


	//   ....[130]....
        /*06a8*/ 	.word	0x0001aa90


	//   ....[131]....
        /*06ac*/ 	.word	0x0001ab70


	//   ....[132]....
        /*06b0*/ 	.word	0x0001aba0


	//   ....[133]....
        /*06b4*/ 	.word	0x0001ac80


	//   ....[134]....
        /*06b8*/ 	.word	0x0001acb0


	//   ....[135]....
        /*06bc*/ 	.word	0x0001ad90


	//   ....[136]....
        /*06c0*/ 	.word	0x0001adb0


	//   ....[137]....
        /*06c4*/ 	.word	0x0001b670


	//   ....[138]....
        /*06c8*/ 	.word	0x0001b680


	//   ....[139]....
        /*06cc*/ 	.word	0x0001b750


	//   ....[140]....
        /*06d0*/ 	.word	0x0001b780


	//   ....[141]....
        /*06d4*/ 	.word	0x0001b850


	//   ....[142]....
        /*06d8*/ 	.word	0x0001b880


	//   ....[143]....
        /*06dc*/ 	.word	0x0001b950


	//   ....[144]....
        /*06e0*/ 	.word	0x0001b980


	//   ....[145]....
        /*06e4*/ 	.word	0x0001ba50


	//   ....[146]....
        /*06e8*/ 	.word	0x0001ba80


	//   ....[147]....
        /*06ec*/ 	.word	0x0001bb50


	//   ....[148]....
        /*06f0*/ 	.word	0x0001bb80


	//   ....[149]....
        /*06f4*/ 	.word	0x0001bc50


	//   ....[150]....
        /*06f8*/ 	.word	0x0001bc80


	//   ....[151]....
        /*06fc*/ 	.word	0x0001bd50


	//   ....[152]....
        /*0700*/ 	.word	0x0001bd70


	//----- nvinfo : EIATTR_EXIT_INSTR_OFFSETS
	.align		4
.L_794:
        /*0704*/ 	.byte	0x04, 0x1c
        /*0706*/ 	.short	(.L_796 - .L_795)


	//   ....[0]....
.L_795:
        /*0708*/ 	.word	0x00000450


	//   ....[1]....
        /*070c*/ 	.word	0x0001adc0


	//   ....[2]....
        /*0710*/ 	.word	0x0001ae20


	//   ....[3]....
        /*0714*/ 	.word	0x0001ae80


	//   ....[4]....
        /*0718*/ 	.word	0x0001bd80


	//   ....[5]....
        /*071c*/ 	.word	0x0001bdd0


	//   ....[6]....
        /*0720*/ 	.word	0x0001be30


	//----- nvinfo : EIATTR_CTAIDZ_USED
	.align		4
.L_796:
        /*0724*/ 	.byte	0x01, 0x04
	.zero		2


	//----- nvinfo : EIATTR_MAX_THREADS
	.align		4
        /*0728*/ 	.byte	0x04, 0x05
        /*072a*/ 	.short	(.L_798 - .L_797)
.L_797:
        /*072c*/ 	.word	0x00000080
        /*0730*/ 	.word	0x00000001
        /*0734*/ 	.word	0x00000001


	//----- nvinfo : EIATTR_CRS_STACK_SIZE
	.align		4
.L_798:
        /*0738*/ 	.byte	0x04, 0x1e
        /*073a*/ 	.short	(.L_800 - .L_799)
.L_799:
        /*073c*/ 	.word	0x00000000
.L_800:


//--------------------- .nv.info._ZN7cutlass13device_kernelIN5flash19enable_sm80_to_sm89INS1_16FlashAttnFwdSm80INS1_25CollectiveMainloopFwdSm80ILi4ELi1ELb0EN4cute5tupleIJNS5_1CILi128EEENS7_ILi48EEES8_EEELi128ENS_10bfloat16_tEfNS_4arch4Sm80ELb0ELb1ELb0ELb0ELb1ELb0ELb1ELb0EEENS1_21CollectiveEpilogueFwdINS6_IJS8_S8_S9_EEENS6_IJNS7_ILi1EEESH_SH_EEESB_SD_Li128ELb0ELb1ELb0ELb0EEENS1_19SingleTileSchedulerILb0ELb0ELb1ELi128EEEEEEEEEvNT_6ParamsE --------------------------
	.section	.nv.info._ZN7cutlass13device_kernelIN5flash19enable_sm80_to_sm89INS1_16FlashAttnFwdSm80INS1_25CollectiveMainloopFwdSm80ILi4ELi1ELb0EN4cute5tupleIJNS5_1CILi128EEENS7_ILi48EEES8_EEELi128ENS_10bfloat16_tEfNS_4arch4Sm80ELb0ELb1ELb0ELb0ELb1ELb0ELb1ELb0EEENS1_21CollectiveEpilogueFwdINS6_IJS8_S8_S9_EEENS6_IJNS7_ILi1EEESH_SH_EEESB_SD_Li128ELb0ELb1ELb0ELb0EEENS1_19SingleTileSchedulerILb0ELb0ELb1ELi128EEEEEEEEEvNT_6ParamsE,"",@"SHT_CUDA_INFO"
	.sectionflags	@""
	.align	4


	//----- nvinfo : EIATTR_CUDA_API_VERSION
	.align		4
        /*0000*/ 	.byte	0x04, 0x37
        /*0002*/ 	.short	(.L_802 - .L_801)
.L_801:
        /*0004*/ 	.word	0x00000082


	//----- nvinfo : EIATTR_SW2861232_WAR
	.align		4
.L_802:
        /*0008*/ 	.byte	0x01, 0x35
	.zero		2


	//----- nvinfo : EIATTR_PARAM_CBANK
	.align		4
        /*000c*/ 	.byte	0x04, 0x0a
        /*000e*/ 	.short	(.L_804 - .L_803)
	.align		4
.L_803:
        /*0010*/ 	.word	index@(.nv.constant0._ZN7cutlass13device_kernelIN5flash19enable_sm80_to_sm89INS1_16FlashAttnFwdSm80INS1_25CollectiveMainloopFwdSm80ILi4ELi1ELb0EN4cute5tupleIJNS5_1CILi128EEENS7_ILi48EEES8_EEELi128ENS_10bfloat16_tEfNS_4arch4Sm80ELb0ELb1ELb0ELb0ELb1ELb0ELb1ELb0EEENS1_21CollectiveEpilogueFwdINS6_IJS8_S8_S9_EEENS6_IJNS7_ILi1EEESH_SH_EEESB_SD_Li128ELb0ELb1ELb0ELb0EEENS1_19SingleTileSchedulerILb0ELb0ELb1ELi128EEEEEEEEEvNT_6ParamsE)
        /*0014*/ 	.short	0x0160
        /*0016*/ 	.short	0x0418


	//----- nvinfo : EIATTR_CBANK_PARAM_SIZE
	.align		4
.L_804:
        /*0018*/ 	.byte	0x03, 0x19
        /*001a*/ 	.short	0x0418


	//----- nvinfo : EIATTR_KPARAM_INFO
	.align		4
        /*001c*/ 	.byte	0x04, 0x17
        /*001e*/ 	.short	(.L_806 - .L_805)
.L_805:
        /*0020*/ 	.word	0x00000000
        /*0024*/ 	.short	0x0000
        /*0026*/ 	.short	0x0000
        /*0028*/ 	.byte	0x00, 0xf0, 0x61, 0x10


	//----- nvinfo : EIATTR_MAXREG_COUNT
	.align		4
.L_806:
        /*002c*/ 	.byte	0x03, 0x1b
        /*002e*/ 	.short	0x00ff


	//----- nvinfo : EIATTR_NUM_BARRIERS
	.align		4
        /*0030*/ 	.byte	0x02, 0x4c
        /*0032*/ 	.byte	0x02
	.zero		1


	//----- nvinfo : EIATTR_ANNOTATIONS
	.align		4
        /*0034*/ 	.byte	0x04, 0x55
        /*0036*/ 	.short	(.L_808 - .L_807)


	//   ....[0]....
.L_807:
        /* <DEDUP_REMOVED lines=45> */


	//----- nvinfo : EIATTR_MERCURY_ISA_VERSION
	.align		4
.L_808:
        /*02f8*/ 	.byte	0x03, 0x5f
        /*02fa*/ 	.short	0x0000


	//----- nvinfo : EIATTR_COOP_GROUP_MASK_REGIDS
	.align		4
        /*02fc*/ 	.byte	0x04, 0x29
        /*02fe*/ 	.short	(.L_810 - .L_809)


	//   ....[0]....
.L_809:
        /*0300*/ 	.word	0xffffffff


	//   ....[1]....
        /*0304*/ 	.word	0xffffffff


	//   ....[2]....
        /*0308*/ 	.word	0xffffffff


	//   ....[3]....
        /*030c*/ 	.word	0xffffffff


	//   ....[4]....
        /*0310*/ 	.word	0xffffffff


	//   ....[5]....
        /*0314*/ 	.word	0xffffffff


	//   ....[6]....
        /*0318*/ 	.word	0xffffffff


	//   ....[7]....
        /*031c*/ 	.word	0xffffffff


	//   ....[8]....
        /*0320*/ 	.word	0xffffffff


	//   ....[9]....
        /*0324*/ 	.word	0xffffffff


	//   ....[10]....
        /*0328*/ 	.word	0xffffffff


	//   ....[11]....
        /*032c*/ 	.word	0xffffffff


	//   ....[12]....
        /*0330*/ 	.word	0xffffffff


	//   ....[13]....
        /*0334*/ 	.word	0xffffffff


	//   ....[14]....
        /*0338*/ 	.word	0xffffffff


	//   ....[15]....
        /*033c*/ 	.word	0xffffffff


	//   ....[16]....
        /*0340*/ 	.word	0xffffffff


	//   ....[17]....
        /*0344*/ 	.word	0xffffffff


	//   ....[18]....
        /*0348*/ 	.word	0xffffffff


	//   ....[19]....
        /*034c*/ 	.word	0xffffffff


	//   ....[20]....
        /*0350*/ 	.word	0xffffffff


	//   ....[21]....
        /*0354*/ 	.word	0xffffffff


	//   ....[22]....
        /*0358*/ 	.word	0xffffffff


	//   ....[23]....
        /*035c*/ 	.word	0xffffffff


	//   ....[24]....
        /*0360*/ 	.word	0xffffffff


	//   ....[25]....
        /*0364*/ 	.word	0xffffffff


	//   ....[26]....
        /*0368*/ 	.word	0xffffffff


	//   ....[27]....
        /*036c*/ 	.word	0xffffffff


	//   ....[28]....
        /*0370*/ 	.word	0xffffffff


	//   ....[29]....
        /*0374*/ 	.word	0xffffffff


	//   ....[30]....
        /*0378*/ 	.word	0xffffffff


	//   ....[31]....
        /*037c*/ 	.word	0xffffffff


	//   ....[32]....
        /*0380*/ 	.word	0xffffffff


	//   ....[33]....
        /*0384*/ 	.word	0xffffffff


	//   ....[34]....
        /*0388*/ 	.word	0xffffffff


	//   ....[35]....
        /*038c*/ 	.word	0xffffffff


	//   ....[36]....
        /*0390*/ 	.word	0xffffffff


	//   ....[37]....
        /*0394*/ 	.word	0xffffffff


	//   ....[38]....
        /*0398*/ 	.word	0xffffffff


	//   ....[39]....
        /*039c*/ 	.word	0xffffffff


	//   ....[40]....
        /*03a0*/ 	.word	0xffffffff


	//   ....[41]....
        /*03a4*/ 	.word	0xffffffff


	//   ....[42]....
        /*03a8*/ 	.word	0xffffffff


	//   ....[43]....
        /*03ac*/ 	.word	0xffffffff


	//   ....[44]....
        /*03b0*/ 	.word	0xffffffff


	//   ....[45]....
        /*03b4*/ 	.word	0xffffffff


	//   ....[46]....
        /*03b8*/ 	.word	0xffffffff


	//   ....[47]....
        /*03bc*/ 	.word	0xffffffff


	//   ....[48]....
        /*03c0*/ 	.word	0xffffffff


	//   ....[49]....
        /*03c4*/ 	.word	0xffffffff


	//   ....[50]....
        /*03c8*/ 	.word	0xffffffff


	//   ....[51]....
        /*03cc*/ 	.word	0xffffffff


	//   ....[52]....
        /*03d0*/ 	.word	0xffffffff


	//   ....[53]....
        /*03d4*/ 	.word	0xffffffff


	//   ....[54]....
        /*03d8*/ 	.word	0xffffffff


	//   ....[55]....
        /*03dc*/ 	.word	0xffffffff


	//   ....[56]....
        /*03e0*/ 	.word	0xffffffff


	//   ....[57]....
        /*03e4*/ 	.word	0xffffffff


	//   ....[58]....
        /*03e8*/ 	.word	0xffffffff


	//   ....[59]....
        /*03ec*/ 	.word	0xffffffff


	//   ....[60]....
        /*03f0*/ 	.word	0xffffffff


	//   ....[61]....
        /*03f4*/ 	.word	0xffffffff


	//   ....[62]....
        /*03f8*/ 	.word	0xffffffff


	//   ....[63]....
        /*03fc*/ 	.word	0xffffffff


	//   ....[64]....
        /*0400*/ 	.word	0xffffffff


	//   ....[65]....
        /*0404*/ 	.word	0xffffffff


	//   ....[66]....
        /*0408*/ 	.word	0xffffffff


	//   ....[67]....
        /*040c*/ 	.word	0xffffffff


	//   ....[68]....
        /*0410*/ 	.word	0xffffffff


	//   ....[69]....
        /*0414*/ 	.word	0xffffffff


	//   ....[70]....
        /*0418*/ 	.word	0xffffffff


	//   ....[71]....
        /*041c*/ 	.word	0xffffffff


	//   ....[72]....
        /*0420*/ 	.word	0xffffffff


	//   ....[73]....
        /*0424*/ 	.word	0xffffffff


	//   ....[74]....
        /*0428*/ 	.word	0xffffffff


	//   ....[75]....
        /*042c*/ 	.word	0xffffffff


	//   ....[76]....
        /*0430*/ 	.word	0xffffffff


	//   ....[77]....
        /*0434*/ 	.word	0xffffffff


	//   ....[78]....
        /*0438*/ 	.word	0xffffffff


	//   ....[79]....
        /*043c*/ 	.word	0xffffffff


	//   ....[80]....
        /*0440*/ 	.word	0xffffffff


	//   ....[81]....
        /*0444*/ 	.word	0xffffffff


	//   ....[82]....
        /*0448*/ 	.word	0xffffffff


	//   ....[83]....
        /*044c*/ 	.word	0xffffffff


	//   ....[84]....
        /*0450*/ 	.word	0xffffffff


	//   ....[85]....
        /*0454*/ 	.word	0xffffffff


	//   ....[86]....
        /*0458*/ 	.word	0xffffffff


	//   ....[87]....
        /*045c*/ 	.word	0xffffffff


	//   ....[88]....
        /*0460*/ 	.word	0xffffffff


	//   ....[89]....
        /*0464*/ 	.word	0xffffffff


	//   ....[90]....
        /*0468*/ 	.word	0xffffffff


	//   ....[91]....
        /*046c*/ 	.word	0xffffffff


	//   ....[92]....
        /*0470*/ 	.word	0xffffffff


	//   ....[93]....
        /*0474*/ 	.word	0xffffffff


	//   ....[94]....
        /*0478*/ 	.word	0xffffffff


	//   ....[95]....
        /*047c*/ 	.word	0xffffffff


	//   ....[96]....
        /*0480*/ 	.word	0xffffffff


	//   ....[97]....
        /*0484*/ 	.word	0xffffffff


	//   ....[98]....
        /*0488*/ 	.word	0xffffffff


	//   ....[99]....
        /*048c*/ 	.word	0xffffffff


	//   ....[100]....
        /*0490*/ 	.word	0xffffffff


	//   ....[101]....
        /*0494*/ 	.word	0xffffffff


	//   ....[102]....
        /*0498*/ 	.word	0xffffffff


	//   ....[103]....
        /*049c*/ 	.word	0xffffffff


	//   ....[104]....
        /*04a0*/ 	.word	0xffffffff


	//   ....[105]....
        /*04a4*/ 	.word	0xffffffff


	//   ....[106]....
        /*04a8*/ 	.word	0xffffffff


	//   ....[107]....
        /*04ac*/ 	.word	0xffffffff


	//   ....[108]....
        /*04b0*/ 	.word	0xffffffff


	//   ....[109]....
        /*04b4*/ 	.word	0xffffffff


	//   ....[110]....
        /*04b8*/ 	.word	0xffffffff


	//   ....[111]....
        /*04bc*/ 	.word	0xffffffff


	//   ....[112]....
        /*04c0*/ 	.word	0xffffffff


	//   ....[113]....
        /*04c4*/ 	.word	0xffffffff


	//   ....[114]....
        /*04c8*/ 	.word	0xffffffff


	//   ....[115]....
        /*04cc*/ 	.word	0xffffffff


	//   ....[116]....
        /*04d0*/ 	.word	0xffffffff


	//   ....[117]....
        /*04d4*/ 	.word	0xffffffff


	//   ....[118]....
        /*04d8*/ 	.word	0xffffffff


	//   ....[119]....
        /*04dc*/ 	.word	0xffffffff


	//   ....[120]....
        /*04e0*/ 	.word	0xffffffff


	//   ....[121]....
        /*04e4*/ 	.word	0xffffffff


	//   ....[122]....
        /*04e8*/ 	.word	0xffffffff


	//   ....[123]....
        /*04ec*/ 	.word	0xffffffff


	//   ....[124]....
        /*04f0*/ 	.word	0xffffffff


	//   ....[125]....
        /*04f4*/ 	.word	0xffffffff


	//   ....[126]....
        /*04f8*/ 	.word	0xffffffff


	//   ....[127]....
        /*04fc*/ 	.word	0xffffffff


	//   ....[128]....
        /*0500*/ 	.word	0xffffffff


	//   ....[129]....
        /*0504*/ 	.word	0xffffffff


	//   ....[130]....
        /*0508*/ 	.word	0xffffffff


	//   ....[131]....
        /*050c*/ 	.word	0xffffffff


	//   ....[132]....
        /*0510*/ 	.word	0xffffffff


	//   ....[133]....
        /*0514*/ 	.word	0xffffffff


	//   ....[134]....
        /*0518*/ 	.word	0xffffffff


	//   ....[135]....
        /*051c*/ 	.word	0xffffffff


	//   ....[136]....
        /*0520*/ 	.word	0xffffffff


	//   ....[137]....
        /*0524*/ 	.word	0xffffffff


	//   ....[138]....
        /*0528*/ 	.word	0xffffffff


	//   ....[139]....
        /*052c*/ 	.word	0xffffffff


	//   ....[140]....
        /*0530*/ 	.word	0xffffffff


	//   ....[141]....
        /*0534*/ 	.word	0xffffffff


	//   ....[142]....
        /*0538*/ 	.word	0xffffffff


	//   ....[143]....
        /*053c*/ 	.word	0xffffffff


	//   ....[144]....
        /*0540*/ 	.word	0xffffffff


	//   ....[145]....
        /*0544*/ 	.word	0xffffffff


	//   ....[146]....
        /*0548*/ 	.word	0xffffffff


	//   ....[147]....
        /*054c*/ 	.word	0xffffffff


	//   ....[148]....
        /*0550*/ 	.word	0xffffffff


	//   ....[149]....
        /*0554*/ 	.word	0xffffffff


	//   ....[150]....
        /*0558*/ 	.word	0xffffffff


	//   ....[151]....
        /*055c*/ 	.word	0xffffffff


	//   ....[152]....
        /*0560*/ 	.word	0xffffffff


	//   ....[153]....
        /*0564*/ 	.word	0xffffffff


	//   ....[154]....
        /*0568*/ 	.word	0xffffffff


	//   ....[155]....
        /*056c*/ 	.word	0xffffffff


	//   ....[156]....
        /*0570*/ 	.word	0xffffffff


	//   ....[157]....
        /*0574*/ 	.word	0xffffffff


	//   ....[158]....
        /*0578*/ 	.word	0xffffffff


	//   ....[159]....
        /*057c*/ 	.word	0xffffffff


	//   ....[160]....
        /*0580*/ 	.word	0xffffffff


	//   ....[161]....
        /*0584*/ 	.word	0xffffffff


	//----- nvinfo : EIATTR_COOP_GROUP_INSTR_OFFSETS
	.align		4
.L_810:
        /*0588*/ 	.byte	0x04, 0x28
        /*058a*/ 	.short	(.L_812 - .L_811)


	//   ....[0]....
.L_811:
        /*058c*/ 	.word	0x000011e0


	//   ....[1]....
        /*0590*/ 	.word	0x00001220


	//   ....[2]....
        /*0594*/ 	.word	0x00001250


	//   ....[3]....
        /*0598*/ 	.word	0x00001280


	//   ....[4]....
        /*059c*/ 	.word	0x000012c0


	//   ....[5]....
        /*05a0*/ 	.word	0x000012e0


	//   ....[6]....
        /*05a4*/ 	.word	0x00001300


	//   ....[7]....
        /*05a8*/ 	.word	0x00001320


	//   ....[8]....
        /*05ac*/ 	.word	0x00001330


	//   ....[9]....
        /*05b0*/ 	.word	0x00001350


	//   ....[10]....
        /*05b4*/ 	.word	0x000014c0


	//   ....[11]....
        /*05b8*/ 	.word	0x000014e0


	//   ....[12]....
        /*05bc*/ 	.word	0x000015c0


	//   ....[13]....
        /*05c0*/ 	.word	0x000015d0


	//   ....[14]....
        /*05c4*/ 	.word	0x000015f0


	//   ....[15]....
        /*05c8*/ 	.word	0x00001610


	//   ....[16]....
        /*05cc*/ 	.word	0x00001a50


	//   ....[17]....
        /*05d0*/ 	.word	0x00001a70


	//   ....[18]....
        /*05d4*/ 	.word	0x00001a90


	//   ....[19]....
        /*05d8*/ 	.word	0x00001aa0


	//   ....[20]....
        /*05dc*/ 	.word	0x00001ab0


	//   ....[21]....
        /*05e0*/ 	.word	0x00001ac0


	//   ....[22]....
        /*05e4*/ 	.word	0x00001dc0


	//   ....[23]....
        /*05e8*/ 	.word	0x00001df0


	//   ....[24]....
        /*05ec*/ 	.word	0x00001e20


	//   ....[25]....
        /*05f0*/ 	.word	0x00001e40


	//   ....[26]....
        /*05f4*/ 	.word	0x00001e70


	//   ....[27]....
        /*05f8*/ 	.word	0x00001ea0


	//   ....[28]....
        /*05fc*/ 	.word	0x00002c30


	//   ....[29]....
        /*0600*/ 	.word	0x00002c50


	//   ....[30]....
        /*0604*/ 	.word	0x00002c60


	//   ....[31]....
        /*0608*/ 	.word	0x00002c70


	//   ....[32]....
        /*060c*/ 	.word	0x00002c80


	//   ....[33]....
        /*0610*/ 	.word	0x00002c90


	//   ....[34]....
        /*0614*/ 	.word	0x00003060


	//   ....[35]....
        /*0618*/ 	.word	0x000032b0


	//   ....[36]....
        /*061c*/ 	.word	0x00003480


	//   ....[37]....
        /*0620*/ 	.word	0x00003a70


	//   ....[38]....
        /*0624*/ 	.word	0x00004600


	//   ....[39]....
        /*0628*/ 	.word	0x00004640


	//   ....[40]....
        /*062c*/ 	.word	0x000047c0


	//   ....[41]....
        /*0630*/ 	.word	0x000047f0


	//   ....[42]....
        /*0634*/ 	.word	0x00004c30


	//   ....[43]....
        /*0638*/ 	.word	0x00004d30


	//   ....[44]....
        /*063c*/ 	.word	0x00004dc0


	//   ....[45]....
        /*0640*/ 	.word	0x00004ed0


	//   ....[46]....
        /*0644*/ 	.word	0x00006ff0


	//   ....[47]....
        /*0648*/ 	.word	0x00007000


	//   ....[48]....
        /*064c*/ 	.word	0x00007010


	//   ....[49]....
        /*0650*/ 	.word	0x00007020


	//   ....[50]....
        /*0654*/ 	.word	0x00007030


	//   ....[51]....
        /*0658*/ 	.word	0x00007040


	//   ....[52]....
        /*065c*/ 	.word	0x00007ba0


	//   ....[53]....
        /*0660*/ 	.word	0x00007bb0


	//   ....[54]....
        /*0664*/ 	.word	0x00007bc0


	//   ....[55]....
        /*0668*/ 	.word	0x00007bd0


	//   ....[56]....
        /*066c*/ 	.word	0x00007be0


	//   ....[57]....
        /*0670*/ 	.word	0x00007bf0


	//   ....[58]....
        /*0674*/ 	.word	0x00007e10


	//   ....[59]....
        /*0678*/ 	.word	0x00008040


	//   ....[60]....
        /*067c*/ 	.word	0x00008240


	//   ....[61]....
        /*0680*/ 	.word	0x00008b40


	//   ....[62]....
        /*0684*/ 	.word	0x000093a0


	//   ....[63]....
        /*0688*/ 	.word	0x000094a0


	//   ....[64]....
        /*068c*/ 	.word	0x000094f0


	//   ....[65]....
        /*0690*/ 	.word	0x000095d0


	//   ....[66]....
        /*0694*/ 	.word	0x000096b0


	//   ....[67]....
        /*0698*/ 	.word	0x00009900


	//   ....[68]....
        /*069c*/ 	.word	0x00009b80


	//   ....[69]....
        /*06a0*/ 	.word	0x00009c00


	//   ....[70]....
        /*06a4*/ 	.word	0x0000bfe0


	//   ....[71]....
        /*06a8*/ 	.word	0x0000bff0


	//   ....[72]....
        /*06ac*/ 	.word	0x0000c000


	//   ....[73]....
        /*06b0*/ 	.word	0x0000c010


	//   ....[74]....
        /*06b4*/ 	.word	0x0000c020


	//   ....[75]....
        /*06b8*/ 	.word	0x0000c030


	//   ....[76]....
        /*06bc*/ 	.word	0x0000cb90


	//   ....[77]....
        /*06c0*/ 	.word	0x0000cba0


	//   ....[78]....
        /*06c4*/ 	.word	0x0000cbb0


	//   ....[79]....
        /*06c8*/ 	.word	0x0000cbc0


	//   ....[80]....
        /*06cc*/ 	.word	0x0000cbd0


	//   ....[81]....
        /*06d0*/ 	.word	0x0000cbe0


	//   ....[82]....
        /*06d4*/ 	.word	0x0000cf30


	//   ....[83]....
        /*06d8*/ 	.word	0x0000cf70


	//   ....[84]....
        /*06dc*/ 	.word	0x0000d010


	//   ....[85]....
        /*06e0*/ 	.word	0x0000d050


	//   ....[86]....
        /*06e4*/ 	.word	0x0000d080


	//   ....[87]....
        /*06e8*/ 	.word	0x0000d0d0


	//   ....[88]....
        /*06ec*/ 	.word	0x0000d1d0


	//   ....[89]....
        /*06f0*/ 	.word	0x0000d5b0


	//   ....[90]....
        /*06f4*/ 	.word	0x0000ef80


	//   ....[91]....
        /*06f8*/ 	.word	0x0000ef90


	//   ....[92]....
        /*06fc*/ 	.word	0x0000efa0


	//   ....[93]....
        /*0700*/ 	.word	0x0000efb0


	//   ....[94]....
        /*0704*/ 	.word	0x0000f000


	//   ....[95]....
        /*0708*/ 	.word	0x0000f160


	//   ....[96]....
        /*070c*/ 	.word	0x0000fb80


	//   ....[97]....
        /*0710*/ 	.word	0x0000fb90


	//   ....[98]....
        /*0714*/ 	.word	0x0000fba0


	//   ....[99]....
        /*0718*/ 	.word	0x0000fbb0


	//   ....[100]....
        /*071c*/ 	.word	0x0000fbc0


	//   ....[101]....
        /*0720*/ 	.word	0x0000fbd0


	//   ....[102]....
        /*0724*/ 	.word	0x0000fdf0


	//   ....[103]....
        /*0728*/ 	.word	0x00010000


	//   ....[104]....
        /*072c*/ 	.word	0x00010370


	//   ....[105]....
        /*0730*/ 	.word	0x00010ca0


	//   ....[106]....
        /*0734*/ 	.word	0x00011440


	//   ....[107]....
        /*0738*/ 	.word	0x00011540


	//   ....[108]....
        /*073c*/ 	.word	0x00011590


	//   ....[109]....
        /*0740*/ 	.word	0x00011670


	//   ....[110]....
        /*0744*/ 	.word	0x000116e0


	//   ....[111]....
        /*0748*/ 	.word	0x00011a00


	//   ....[112]....
        /*074c*/ 	.word	0x00011c30


	//   ....[113]....
        /*0750*/ 	.word	0x00011ce0


	//   ....[114]....
        /*0754*/ 	.word	0x00013900


	//   ....[115]....
        /*0758*/ 	.word	0x00013910


	//   ....[116]....
        /*075c*/ 	.word	0x00013920


	//   ....[117]....
        /*0760*/ 	.word	0x00013930


	//   ....[118]....
        /*0764*/ 	.word	0x00013960


	//   ....[119]....
        /*0768*/ 	.word	0x00013980


	//   ....[120]....
        /*076c*/ 	.word	0x000139a0


	//   ....[121]....
        /*0770*/ 	.word	0x000139b0


	//   ....[122]....
        /*0774*/ 	.word	0x00015510


	//   ....[123]....
        /*0778*/ 	.word	0x00015520


	//   ....[124]....
        /*077c*/ 	.word	0x00015540


	//   ....[125]....
        /*0780*/ 	.word	0x00015550


	//   ....[126]....
        /*0784*/ 	.word	0x00015560


	//   ....[127]....
        /*0788*/ 	.word	0x00015570


	//   ....[128]....
        /*078c*/ 	.word	0x00015580


	//   ....[129]....
        /*0790*/ 	.word	0x00015590


	//   ....[130]....
        /*0794*/ 	.word	0x000156f0


	//   ....[131]....
        /*0798*/ 	.word	0x00015700


	//   ....[132]....
        /*079c*/ 	.word	0x00015800


	//   ....[133]....
        /*07a0*/ 	.word	0x00015830


	//   ....[134]....
        /*07a4*/ 	.word	0x00015910


	//   ....[135]....
        /*07a8*/ 	.word	0x00015940


	//   ....[136]....
        /*07ac*/ 	.word	0x00015a20


	//   ....[137]....
        /*07b0*/ 	.word	0x00015a50


	//   ....[138]....
        /*07b4*/ 	.word	0x00015b30


	//   ....[139]....
        /*07b8*/ 	.word	0x00015b60


	//   ....[140]....
        /*07bc*/ 	.word	0x00015c40


	//   ....[141]....
        /*07c0*/ 	.word	0x00015c70


	//   ....[142]....
        /*07c4*/ 	.word	0x00015d50


	//   ....[143]....
        /*07c8*/ 	.word	0x00015d80


	//   ....[144]....
        /*07cc*/ 	.word	0x00015e60


	//   ....[145]....
        /*07d0*/ 	.word	0x00015e80


	//   ....[146]....
        /*07d4*/ 	.word	0x000164d0


	//   ....[147]....
        /*07d8*/ 	.word	0x000164e0


	//   ....[148]....
        /*07dc*/ 	.word	0x000165b0


	//   ....[149]....
        /*07e0*/ 	.word	0x000165e0


	//   ....[150]....
        /*07e4*/ 	.word	0x000166b0


	//   ....[151]....
        /*07e8*/ 	.word	0x000166e0


	//   ....[152]....
        /*07ec*/ 	.word	0x000167b0


	//   ....[153]....
        /*07f0*/ 	.word	0x000167e0


	//   ....[154]....
        /*07f4*/ 	.word	0x000168b0


	//   ....[155]....
        /*07f8*/ 	.word	0x000168e0


	//   ....[156]....
        /*07fc*/ 	.word	0x000169b0


	//   ....[157]....
        /*0800*/ 	.word	0x000169e0


	//   ....[158]....
        /*0804*/ 	.word	0x00016ab0


	//   ....[159]....
        /*0808*/ 	.word	0x00016ae0


	//   ....[160]....
        /*080c*/ 	.word	0x00016bb0


	//   ....[161]....
        /*0810*/ 	.word	0x00016bd0


	//----- nvinfo : EIATTR_EXIT_INSTR_OFFSETS
	.align		4
.L_812:
        /*0814*/ 	.byte	0x04, 0x1c
        /*0816*/ 	.short	(.L_814 - .L_813)


	//   ....[0]....
.L_813:
        /*0818*/ 	.word	0x00000040


	//   ....[1]....
        /*081c*/ 	.word	0x00015e90


	//   ....[2]....
        /*0820*/ 	.word	0x00015ef0


	//   ....[3]....
        /*0824*/ 	.word	0x00015f50


	//   ....[4]....
        /*0828*/ 	.word	0x00016be0


	//   ....[5]....
        /*082c*/ 	.word	0x00016c30


	//   ....[6]....
        /*0830*/ 	.word	0x00016c90


	//----- nvinfo : EIATTR_CTAIDZ_USED
	.align		4
.L_814:
        /*0834*/ 	.byte	0x01, 0x04
	.zero		2


	//----- nvinfo : EIATTR_MAX_THREADS
	.align		4
        /*0838*/ 	.byte	0x04, 0x05
        /*083a*/ 	.short	(.L_816 - .L_815)
.L_815:
        /*083c*/ 	.word	0x00000080
        /*0840*/ 	.word	0x00000001
        /*0844*/ 	.word	0x00000001


	//----- nvinfo : EIATTR_CRS_STACK_SIZE
	.align		4
.L_816:
        /*0848*/ 	.byte	0x04, 0x1e
        /*084a*/ 	.short	(.L_818 - .L_817)
.L_817:
        /*084c*/ 	.word	0x00000000
.L_818:


//--------------------- .nv.info._ZN7cutlass13device_kernelIN5flash19enable_sm80_to_sm89INS1_16FlashAttnFwdSm80INS1_25CollectiveMainloopFwdSm80ILi4ELi1ELb0EN4cute5tupleIJNS5_1CILi128EEENS7_ILi48EEES8_EEELi128ENS_10bfloat16_tEfNS_4arch4Sm80ELb0ELb1ELb0ELb1ELb1ELb0ELb1ELb0EEENS1_21CollectiveEpilogueFwdINS6_IJS8_S8_S9_EEENS6_IJNS7_ILi1EEESH_SH_EEESB_SD_Li128ELb1ELb1ELb0ELb0EEENS1_19SingleTileSchedulerILb1ELb0ELb1ELi128EEEEEEEEEvNT_6ParamsE --------------------------
	.section	.nv.info._ZN7cutlass13device_kernelIN5flash19enable_sm80_to_sm89INS1_16FlashAttnFwdSm80INS1_25CollectiveMainloopFwdSm80ILi4ELi1ELb0EN4cute5tupleIJNS5_1CILi128EEENS7_ILi48EEES8_EEELi128ENS_10bfloat16_tEfNS_4arch4Sm80ELb0ELb1ELb0ELb1ELb1ELb0ELb1ELb0EEENS1_21CollectiveEpilogueFwdINS6_IJS8_S8_S9_EEENS6_IJNS7_ILi1EEESH_SH_EEESB_SD_Li128ELb1ELb1ELb0ELb0EEENS1_19SingleTileSchedulerILb1ELb0ELb1ELi128EEEEEEEEEvNT_6ParamsE,"",@"SHT_CUDA_INFO"
	.sectionflags	@""
	.align	4


	//----- nvinfo : EIATTR_CUDA_API_VERSION
	.align		4
        /*0000*/ 	.byte	0x04, 0x37
        /*0002*/ 	.short	(.L_820 - .L_819)
.L_819:
        /*0004*/ 	.word	0x00000082


	//----- nvinfo : EIATTR_SW2861232_WAR
	.align		4
.L_820:
        /*0008*/ 	.byte	0x01, 0x35
	.zero		2


	//----- nvinfo : EIATTR_PARAM_CBANK
	.align		4
        /*000c*/ 	.byte	0x04, 0x0a
        /*000e*/ 	.short	(.L_822 - .L_821)
	.align		4
.L_821:
        /*0010*/ 	.word	index@(.nv.constant0._ZN7cutlass13device_kernelIN5flash19enable_sm80_to_sm89INS1_16FlashAttnFwdSm80INS1_25CollectiveMainloopFwdSm80ILi4ELi1ELb0EN4cute5tupleIJNS5_1CILi128EEENS7_ILi48EEES8_EEELi128ENS_10bfloat16_tEfNS_4arch4Sm80ELb0ELb1ELb0ELb1ELb1ELb0ELb1ELb0EEENS1_21CollectiveEpilogueFwdINS6_IJS8_S8_S9_EEENS6_IJNS7_ILi1EEESH_SH_EEESB_SD_Li128ELb1ELb1ELb0ELb0EEENS1_19SingleTileSchedulerILb1ELb0ELb1ELi128EEEEEEEEEvNT_6ParamsE)
        /*0014*/ 	.short	0x0160
        /*0016*/ 	.short	0x0418


	//----- nvinfo : EIATTR_CBANK_PARAM_SIZE
	.align		4
.L_822:
        /*0018*/ 	.byte	0x03, 0x19
        /*001a*/ 	.short	0x0418


	//----- nvinfo : EIATTR_KPARAM_INFO
	.align		4
        /*001c*/ 	.byte	0x04, 0x17
        /*001e*/ 	.short	(.L_824 - .L_823)
.L_823:
        /*0020*/ 	.word	0x00000000
        /*0024*/ 	.short	0x0000
        /*0026*/ 	.short	0x0000
        /*0028*/ 	.byte	0x00, 0xf0, 0x61, 0x10


	//----- nvinfo : EIATTR_MAXREG_COUNT
	.align		4
.L_824:
        /*002c*/ 	.byte	0x03, 0x1b
        /*002e*/ 	.short	0x00ff


	//----- nvinfo : EIATTR_NUM_BARRIERS
	.align		4
        /*0030*/ 	.byte	0x02, 0x4c
        /*0032*/ 	.byte	0x02
	.zero		1


	//----- nvinfo : EIATTR_ANNOTATIONS
	.align		4
        /*0034*/ 	.byte	0x04, 0x55
        /*0036*/ 	.short	(.L_826 - .L_825)


	//   ....[0]....
.L_825:
        /* <DEDUP_REMOVED lines=45> */


	//----- nvinfo : EIATTR_MERCURY_ISA_VERSION
	.align		4
.L_826:
        /*02f8*/ 	.byte	0x03, 0x5f
        /*02fa*/ 	.short	0x0000


	//----- nvinfo : EIATTR_COOP_GROUP_MASK_REGIDS
	.align		4
        /*02fc*/ 	.byte	0x04, 0x29
        /*02fe*/ 	.short	(.L_828 - .L_827)


	//   ....[0]....
.L_827:
        /*0300*/ 	.word	0xffffffff


	//   ....[1]....
        /*0304*/ 	.word	0xffffffff


	//   ....[2]....
        /*0308*/ 	.word	0xffffffff


	//   ....[3]....
        /*030c*/ 	.word	0xffffffff


	//   ....[4]....
        /*0310*/ 	.word	0xffffffff


	//   ....[5]....
        /*0314*/ 	.word	0xffffffff


	//   ....[6]....
        /*0318*/ 	.word	0xffffffff


	//   ....[7]....
        /*031c*/ 	.word	0xffffffff


	//   ....[8]....
        /*0320*/ 	.word	0xffffffff


	//   ....[9]....
        /*0324*/ 	.word	0xffffffff


	//   ....[10]....
        /*0328*/ 	.word	0xffffffff


	//   ....[11]....
        /*032c*/ 	.word	0xffffffff


	//   ....[12]....
        /*0330*/ 	.word	0xffffffff


	//   ....[13]....
        /*0334*/ 	.word	0xffffffff


	//   ....[14]....
        /*0338*/ 	.word	0xffffffff


	//   ....[15]....
        /*033c*/ 	.word	0xffffffff


	//   ....[16]....
        /*0340*/ 	.word	0xffffffff


	//   ....[17]....
        /*0344*/ 	.word	0xffffffff


	//   ....[18]....
        /*0348*/ 	.word	0xffffffff


	//   ....[19]....
        /*034c*/ 	.word	0xffffffff


	//   ....[20]....
        /*0350*/ 	.word	0xffffffff


	//   ....[21]....
        /*0354*/ 	.word	0xffffffff


	//   ....[22]....
        /*0358*/ 	.word	0xffffffff


	//   ....[23]....
        /*035c*/ 	.word	0xffffffff


	//   ....[24]....
        /*0360*/ 	.word	0xffffffff


	//   ....[25]....
        /*0364*/ 	.word	0xffffffff


	//   ....[26]....
        /*0368*/ 	.word	0xffffffff


	//   ....[27]....
        /*036c*/ 	.word	0xffffffff


	//   ....[28]....
        /*0370*/ 	.word	0xffffffff


	//   ....[29]....
        /*0374*/ 	.word	0xffffffff


	//   ....[30]....
        /*0378*/ 	.word	0xffffffff


	//   ....[31]....
        /*037c*/ 	.word	0xffffffff


	//   ....[32]....
        /*0380*/ 	.word	0xffffffff


	//   ....[33]....
        /*0384*/ 	.word	0xffffffff


	//   ....[34]....
        /*0388*/ 	.word	0xffffffff


	//   ....[35]....
        /*038c*/ 	.word	0xffffffff


	//   ....[36]....
        /*0390*/ 	.word	0xffffffff


	//   ....[37]....
        /*0394*/ 	.word	0xffffffff


	//   ....[38]....
        /*0398*/ 	.word	0xffffffff


	//   ....[39]....
        /*039c*/ 	.word	0xffffffff


	//   ....[40]....
        /*03a0*/ 	.word	0xffffffff


	//   ....[41]....
        /*03a4*/ 	.word	0xffffffff


	//   ....[42]....
        /*03a8*/ 	.word	0xffffffff


	//   ....[43]....
        /*03ac*/ 	.word	0xffffffff


	//   ....[44]....
        /*03b0*/ 	.word	0xffffffff


	//   ....[45]....
        /*03b4*/ 	.word	0xffffffff


	//   ....[46]....
        /*03b8*/ 	.word	0xffffffff


	//   ....[47]....
        /*03bc*/ 	.word	0xffffffff


	//   ....[48]....
        /*03c0*/ 	.word	0xffffffff


	//   ....[49]....
        /*03c4*/ 	.word	0xffffffff


	//   ....[50]....
        /*03c8*/ 	.word	0xffffffff


	//   ....[51]....
        /*03cc*/ 	.word	0xffffffff


	//   ....[52]....
        /*03d0*/ 	.word	0xffffffff


	//   ....[53]....
        /*03d4*/ 	.word	0xffffffff


	//   ....[54]....
        /*03d8*/ 	.word	0xffffffff


	//   ....[55]....
        /*03dc*/ 	.word	0xffffffff


	//   ....[56]....
        /*03e0*/ 	.word	0xffffffff


	//   ....[57]....
        /*03e4*/ 	.word	0xffffffff


	//   ....[58]....
        /*03e8*/ 	.word	0xffffffff


	//   ....[59]....
        /*03ec*/ 	.word	0xffffffff


	//   ....[60]....
        /*03f0*/ 	.word	0xffffffff


	//   ....[61]....
        /*03f4*/ 	.word	0xffffffff


	//   ....[62]....
        /*03f8*/ 	.word	0xffffffff


	//   ....[63]....
        /*03fc*/ 	.word	0xffffffff


	//   ....[64]....
        /*0400*/ 	.word	0xffffffff


	//   ....[65]....
        /*0404*/ 	.word	0xffffffff


	//   ....[66]....
        /*0408*/ 	.word	0xffffffff


	//   ....[67]....
        /*040c*/ 	.word	0xffffffff


	//   ....[68]....
        /*0410*/ 	.word	0xffffffff


	//   ....[69]....
        /*0414*/ 	.word	0xffffffff


	//   ....[70]....
        /*0418*/ 	.word	0xffffffff


	//   ....[71]....
        /*041c*/ 	.word	0xffffffff


	//   ....[72]....
        /*0420*/ 	.word	0xffffffff


	//   ....[73]....
        /*0424*/ 	.word	0xffffffff


	//   ....[74]....
        /*0428*/ 	.word	0xffffffff


	//   ....[75]....
        /*042c*/ 	.word	0xffffffff


	//   ....[76]....
        /*0430*/ 	.word	0xffffffff


	//   ....[77]....
        /*0434*/ 	.word	0xffffffff


	//   ....[78]....
        /*0438*/ 	.word	0xffffffff


	//   ....[79]....
        /*043c*/ 	.word	0xffffffff


	//   ....[80]....
        /*0440*/ 	.word	0xffffffff


	//   ....[81]....
        /*0444*/ 	.word	0xffffffff


	//   ....[82]....
        /*0448*/ 	.word	0xffffffff


	//   ....[83]....
        /*044c*/ 	.word	0xffffffff


	//   ....[84]....
        /*0450*/ 	.word	0xffffffff


	//   ....[85]....
        /*0454*/ 	.word	0xffffffff


	//   ....[86]....
        /*0458*/ 	.word	0xffffffff


	//   ....[87]....
        /*045c*/ 	.word	0xffffffff


	//   ....[88]....
        /*0460*/ 	.word	0xffffffff


	//   ....[89]....
        /*0464*/ 	.word	0xffffffff


	//   ....[90]....
        /*0468*/ 	.word	0xffffffff


	//   ....[91]....
        /*046c*/ 	.word	0xffffffff


	//   ....[92]....
        /*0470*/ 	.word	0xffffffff


	//   ....[93]....
        /*0474*/ 	.word	0xffffffff


	//   ....[94]....
        /*0478*/ 	.word	0xffffffff


	//   ....[95]....
        /*047c*/ 	.word	0xffffffff


	//   ....[96]....
        /*0480*/ 	.word	0xffffffff


	//   ....[97]....
        /*0484*/ 	.word	0xffffffff


	//   ....[98]....
        /*0488*/ 	.word	0xffffffff


	//   ....[99]....
        /*048c*/ 	.word	0xffffffff


	//   ....[100]....
        /*0490*/ 	.word	0xffffffff


	//   ....[101]....
        /*0494*/ 	.word	0xffffffff


	//   ....[102]....
        /*0498*/ 	.word	0xffffffff


	//   ....[103]....
        /*049c*/ 	.word	0xffffffff


	//   ....[104]....
        /*04a0*/ 	.word	0xffffffff


	//   ....[105]....
        /*04a4*/ 	.word	0xffffffff


	//   ....[106]....
        /*04a8*/ 	.word	0xffffffff


	//   ....[107]....
        /*04ac*/ 	.word	0xffffffff


	//   ....[108]....
        /*04b0*/ 	.word	0xffffffff


	//   ....[109]....
        /*04b4*/ 	.word	0xffffffff


	//   ....[110]....
        /*04b8*/ 	.word	0xffffffff


	//   ....[111]....
        /*04bc*/ 	.word	0xffffffff


	//   ....[112]....
        /*04c0*/ 	.word	0xffffffff


	//   ....[113]....
        /*04c4*/ 	.word	0xffffffff


	//   ....[114]....
        /*04c8*/ 	.word	0xffffffff


	//   ....[115]....
        /*04cc*/ 	.word	0xffffffff


	//   ....[116]....
        /*04d0*/ 	.word	0xffffffff


	//   ....[117]....
        /*04d4*/ 	.word	0xffffffff


	//   ....[118]....
        /*04d8*/ 	.word	0xffffffff


	//   ....[119]....
        /*04dc*/ 	.word	0xffffffff


	//   ....[120]....
        /*04e0*/ 	.word	0xffffffff


	//   ....[121]....
        /*04e4*/ 	.word	0xffffffff


	//   ....[122]....
        /*04e8*/ 	.word	0xffffffff


	//   ....[123]....
        /*04ec*/ 	.word	0xffffffff


	//   ....[124]....
        /*04f0*/ 	.word	0xffffffff


	//   ....[125]....
        /*04f4*/ 	.word	0xffffffff


	//   ....[126]....
        /*04f8*/ 	.word	0xffffffff


	//   ....[127]....
        /*04fc*/ 	.word	0xffffffff


	//   ....[128]....
        /*0500*/ 	.word	0xffffffff


	//   ....[129]....
        /*0504*/ 	.word	0xffffffff


	//   ....[130]....
        /*0508*/ 	.word	0xffffffff


	//   ....[131]....
        /*050c*/ 	.word	0xffffffff


	//   ....[132]....
        /*0510*/ 	.word	0xffffffff


	//   ....[133]....
        /*0514*/ 	.word	0xffffffff


	//   ....[134]....
        /*0518*/ 	.word	0xffffffff


	//   ....[135]....
        /*051c*/ 	.word	0xffffffff


	//   ....[136]....
        /*0520*/ 	.word	0xffffffff


	//   ....[137]....
        /*0524*/ 	.word	0xffffffff


	//   ....[138]....
        /*0528*/ 	.word	0xffffffff


	//   ....[139]....
        /*052c*/ 	.word	0xffffffff


	//   ....[140]....
        /*0530*/ 	.word	0xffffffff


	//   ....[141]....
        /*0534*/ 	.word	0xffffffff


	//   ....[142]....
        /*0538*/ 	.word	0xffffffff


	//   ....[143]....
        /*053c*/ 	.word	0xffffffff


	//   ....[144]....
        /*0540*/ 	.word	0xffffffff


	//   ....[145]....
        /*0544*/ 	.word	0xffffffff


	//   ....[146]....
        /*0548*/ 	.word	0xffffffff


	//   ....[147]....
        /*054c*/ 	.word	0xffffffff


	//   ....[148]....
        /*0550*/ 	.word	0xffffffff


	//   ....[149]....
        /*0554*/ 	.word	0xffffffff


	//   ....[150]....
        /*0558*/ 	.word	0xffffffff


	//   ....[151]....
        /*055c*/ 	.word	0xffffffff


	//   ....[152]....
        /*0560*/ 	.word	0xffffffff


	//   ....[153]....
        /*0564*/ 	.word	0xffffffff


	//   ....[154]....
        /*0568*/ 	.word	0xffffffff


	//   ....[155]....
        /*056c*/ 	.word	0xffffffff


	//   ....[156]....
        /*0570*/ 	.word	0xffffffff


	//   ....[157]....
        /*0574*/ 	.word	0xffffffff


	//   ....[158]....
        /*0578*/ 	.word	0xffffffff


	//   ....[159]....
        /*057c*/ 	.word	0xffffffff


	//   ....[160]....
        /*0580*/ 	.word	0xffffffff


	//   ....[161]....
        /*0584*/ 	.word	0xffffffff


	//   ....[162]....
        /*0588*/ 	.word	0xffffffff


	//----- nvinfo : EIATTR_COOP_GROUP_INSTR_OFFSETS
	.align		4
.L_828:
        /*058c*/ 	.byte	0x04, 0x28
        /*058e*/ 	.short	(.L_830 - .L_829)


	//   ....[0]....
.L_829:
        /*0590*/ 	.word	0x000000a0


	//   ....[1]....
        /*0594*/ 	.word	0x000017e0


	//   ....[2]....
        /*0598*/ 	.word	0x00001810


	//   ....[3]....
        /*059c*/ 	.word	0x000019d0


	//   ....[4]....
        /*05a0*/ 	.word	0x00001a00


	//   ....[5]....
        /*05a4*/ 	.word	0x00001ad0


	//   ....[6]....
        /*05a8*/ 	.word	0x00001b00


	//   ....[7]....
        /*05ac*/ 	.word	0x00001bd0


	//   ....[8]....
        /*05b0*/ 	.word	0x00001c00


	//   ....[9]....
        /*05b4*/ 	.word	0x00001cd0


	//   ....[10]....
        /*05b8*/ 	.word	0x00001d00


	//   ....[11]....
        /*05bc*/ 	.word	0x00001dd0


	//   ....[12]....
        /*05c0*/ 	.word	0x00001e00


	//   ....[13]....
        /*05c4*/ 	.word	0x00001ed0


	//   ....[14]....
        /*05c8*/ 	.word	0x00001f00


	//   ....[15]....
        /*05cc*/ 	.word	0x00001fe0


	//   ....[16]....
        /*05d0*/ 	.word	0x00002030


	//   ....[17]....
        /*05d4*/ 	.word	0x00002520


	//   ....[18]....
        /*05d8*/ 	.word	0x00002540


	//   ....[19]....
        /*05dc*/ 	.word	0x00002560


	//   ....[20]....
        /*05e0*/ 	.word	0x00002570


	//   ....[21]....
        /*05e4*/ 	.word	0x00002580


	//   ....[22]....
        /*05e8*/ 	.word	0x00002590


	//   ....[23]....
        /*05ec*/ 	.word	0x00002a00


	//   ....[24]....
        /*05f0*/ 	.word	0x00002a30


	//   ....[25]....
        /*05f4*/ 	.word	0x00002a70


	//   ....[26]....
        /*05f8*/ 	.word	0x00002aa0


	//   ....[27]....
        /*05fc*/ 	.word	0x00002ac0


	//   ....[28]....
        /*0600*/ 	.word	0x00002ad0


	//   ....[29]....
        /*0604*/ 	.word	0x000036e0


	//   ....[30]....
        /*0608*/ 	.word	0x00003700


	//   ....[31]....
        /*060c*/ 	.word	0x00003710


	//   ....[32]....
        /*0610*/ 	.word	0x00003720


	//   ....[33]....
        /*0614*/ 	.word	0x00003730


	//   ....[34]....
        /*0618*/ 	.word	0x00003740


	//   ....[35]....
        /*061c*/ 	.word	0x00003af0


	//   ....[36]....
        /*0620*/ 	.word	0x00003d50


	//   ....[37]....
        /*0624*/ 	.word	0x00003f20


	//   ....[38]....
        /*0628*/ 	.word	0x00004510


	//   ....[39]....
        /*062c*/ 	.word	0x000050a0


	//   ....[40]....
        /*0630*/ 	.word	0x000050e0


	//   ....[41]....
        /*0634*/ 	.word	0x00005260


	//   ....[42]....
        /*0638*/ 	.word	0x00005290


	//   ....[43]....
        /*063c*/ 	.word	0x000056d0


	//   ....[44]....
        /*0640*/ 	.word	0x000057d0


	//   ....[45]....
        /*0644*/ 	.word	0x00005860


	//   ....[46]....
        /*0648*/ 	.word	0x00005970


	//   ....[47]....
        /*064c*/ 	.word	0x00007ad0


	//   ....[48]....
        /*0650*/ 	.word	0x00007ae0


	//   ....[49]....
        /*0654*/ 	.word	0x00007af0


	//   ....[50]....
        /*0658*/ 	.word	0x00007b00


	//   ....[51]....
        /*065c*/ 	.word	0x00007b10


	//   ....[52]....
        /*0660*/ 	.word	0x00007b20


	//   ....[53]....
        /*0664*/ 	.word	0x00008680


	//   ....[54]....
        /*0668*/ 	.word	0x00008690


	//   ....[55]....
        /*066c*/ 	.word	0x000086a0


	//   ....[56]....
        /*0670*/ 	.word	0x000086b0


	//   ....[57]....
        /*0674*/ 	.word	0x000086c0


	//   ....[58]....
        /*0678*/ 	.word	0x000086d0


	//   ....[59]....
        /*067c*/ 	.word	0x000088f0


	//   ....[60]....
        /*0680*/ 	.word	0x00008b00


	//   ....[61]....
        /*0684*/ 	.word	0x00008cf0


	//   ....[62]....
        /*0688*/ 	.word	0x000095e0


	//   ....[63]....
        /*068c*/ 	.word	0x00009e30


	//   ....[64]....
        /*0690*/ 	.word	0x00009e90


	//   ....[65]....
        /*0694*/ 	.word	0x00009fb0


	//   ....[66]....
        /*0698*/ 	.word	0x0000a020


	//   ....[67]....
        /*069c*/ 	.word	0x0000a160


	//   ....[68]....
        /*06a0*/ 	.word	0x0000a290


	//   ....[69]....
        /*06a4*/ 	.word	0x0000a640


	//   ....[70]....
        /*06a8*/ 	.word	0x0000a690


	//   ....[71]....
        /*06ac*/ 	.word	0x0000ca80


	//   ....[72]....
        /*06b0*/ 	.word	0x0000ca90


	//   ....[73]....
        /*06b4*/ 	.word	0x0000caa0


	//   ....[74]....
        /*06b8*/ 	.word	0x0000cab0


	//   ....[75]....
        /*06bc*/ 	.word	0x0000cac0


	//   ....[76]....
        /*06c0*/ 	.word	0x0000cad0


	//   ....[77]....
        /*06c4*/ 	.word	0x0000d630


	//   ....[78]....
        /*06c8*/ 	.word	0x0000d640


	//   ....[79]....
        /*06cc*/ 	.word	0x0000d650


	//   ....[80]....
        /*06d0*/ 	.word	0x0000d660


	//   ....[81]....
        /*06d4*/ 	.word	0x0000d670


	//   ....[82]....
        /*06d8*/ 	.word	0x0000d680


	//   ....[83]....
        /*06dc*/ 	.word	0x0000d9d0


	//   ....[84]....
        /*06e0*/ 	.word	0x0000da90


	//   ....[85]....
        /*06e4*/ 	.word	0x0000dab0


	//   ....[86]....
        /*06e8*/ 	.word	0x0000daf0


	//   ....[87]....
        /*06ec*/ 	.word	0x0000db40


	//   ....[88]....
        /*06f0*/ 	.word	0x0000db80


	//   ....[89]....
        /*06f4*/ 	.word	0x0000dc40


	//   ....[90]....
        /*06f8*/ 	.word	0x0000dff0


	//   ....[91]....
        /*06fc*/ 	.word	0x0000fa20


	//   ....[92]....
        /*0700*/ 	.word	0x0000fa30


	//   ....[93]....
        /*0704*/ 	.word	0x0000fa40


	//   ....[94]....
        /*0708*/ 	.word	0x0000fa50


	//   ....[95]....
        /*070c*/ 	.word	0x0000faa0


	//   ....[96]....
        /*0710*/ 	.word	0x0000fc00


	//   ....[97]....
        /*0714*/ 	.word	0x00010620


	//   ....[98]....
        /*0718*/ 	.word	0x00010630


	//   ....[99]....
        /*071c*/ 	.word	0x00010640


	//   ....[100]....
        /*0720*/ 	.word	0x00010650


	//   ....[101]....
        /*0724*/ 	.word	0x00010660


	//   ....[102]....
        /*0728*/ 	.word	0x00010670


	//   ....[103]....
        /*072c*/ 	.word	0x00010890


	//   ....[104]....
        /*0730*/ 	.word	0x00010a90


	//   ....[105]....
        /*0734*/ 	.word	0x00010df0


	//   ....[106]....
        /*0738*/ 	.word	0x00011710


	//   ....[107]....
        /*073c*/ 	.word	0x00011eb0


	//   ....[108]....
        /*0740*/ 	.word	0x00011f00


	//   ....[109]....
        /*0744*/ 	.word	0x00012020


	//   ....[110]....
        /*0748*/ 	.word	0x00012070


	//   ....[111]....
        /*074c*/ 	.word	0x000120e0


	//   ....[112]....
        /*0750*/ 	.word	0x000122c0


	//   ....[113]....
        /*0754*/ 	.word	0x000126e0


	//   ....[114]....
        /*0758*/ 	.word	0x00012760


	//   ....[115]....
        /*075c*/ 	.word	0x00014320


	//   ....[116]....
        /*0760*/ 	.word	0x00014330


	//   ....[117]....
        /*0764*/ 	.word	0x00014340


	//   ....[118]....
        /*0768*/ 	.word	0x00014350


	//   ....[119]....
        /*076c*/ 	.word	0x00014380


	//   ....[120]....
        /*0770*/ 	.word	0x000143a0


	//   ....[121]....
        /*0774*/ 	.word	0x000143c0


	//   ....[122]....
        /*0778*/ 	.word	0x000143d0


	//   ....[123]....
        /*077c*/ 	.word	0x00016090


	//   ....[124]....
        /*0780*/ 	.word	0x000160d0


	//   ....[125]....
        /*0784*/ 	.word	0x00016100


	//   ....[126]....
        /*0788*/ 	.word	0x00016130


	//   ....[127]....
        /*078c*/ 	.word	0x00016170


	//   ....[128]....
        /*0790*/ 	.word	0x000161b0


	//   ....[129]....
        /*0794*/ 	.word	0x000161d0


	//   ....[130]....
        /*0798*/ 	.word	0x000161e0


	//   ....[131]....
        /*079c*/ 	.word	0x000163a0


	//   ....[132]....
        /*07a0*/ 	.word	0x000163b0


	//   ....[133]....
        /*07a4*/ 	.word	0x000164b0


	//   ....[134]....
        /*07a8*/ 	.word	0x000164e0


	//   ....[135]....
        /*07ac*/ 	.word	0x000165c0


	//   ....[136]....
        /*07b0*/ 	.word	0x000165f0


	//   ....[137]....
        /*07b4*/ 	.word	0x000166d0


	//   ....[138]....
        /*07b8*/ 	.word	0x00016700


	//   ....[139]....
        /*07bc*/ 	.word	0x000167e0


	//   ....[140]....
        /*07c0*/ 	.word	0x00016810


	//   ....[141]....
        /*07c4*/ 	.word	0x000168f0


	//   ....[142]....
        /*07c8*/ 	.word	0x00016920


	//   ....[143]....
        /*07cc*/ 	.word	0x00016a00


	//   ....[144]....
        /*07d0*/ 	.word	0x00016a30


	//   ....[145]....
        /*07d4*/ 	.word	0x00016b10


	//   ....[146]....
        /*07d8*/ 	.word	0x00016b30


	//   ....[147]....
        /*07dc*/ 	.word	0x000173f0


	//   ....[148]....
        /*07e0*/ 	.word	0x00017400


	//   ....[149]....
        /*07e4*/ 	.word	0x000174d0


	//   ....[150]....
        /*07e8*/ 	.word	0x00017500


	//   ....[151]....
        /*07ec*/ 	.word	0x000175d0


	//   ....[152]....
        /*07f0*/ 	.word	0x00017600


	//   ....[153]....
        /*07f4*/ 	.word	0x000176d0


	//   ....[154]....
        /*07f8*/ 	.word	0x00017700


	//   ....[155]....
        /*07fc*/ 	.word	0x000177d0


	//   ....[156]....
        /*0800*/ 	.word	0x00017800


	//   ....[157]....
        /*0804*/ 	.word	0x000178d0


	//   ....[158]....
        /*0808*/ 	.word	0x00017900


	//   ....[159]....
        /*080c*/ 	.word	0x000179d0


	//   ....[160]....
        /*0810*/ 	.word	0x00017a00


	//   ....[161]....
        /*0814*/ 	.word	0x00017ad0


	//   ....[162]....
        /*0818*/ 	.word	0x00017af0


	//----- nvinfo : EIATTR_EXIT_INSTR_OFFSETS
	.align		4
.L_830:
        /*081c*/ 	.byte	0x04, 0x1c
        /*081e*/ 	.short	(.L_832 - .L_831)


	//   ....[0]....
.L_831:
        /*0820*/ 	.word	0x00000450


	//   ....[1]....
        /*0824*/ 	.word	0x00016b40


	//   ....[2]....
        /*0828*/ 	.word	0x00016ba0


	//   ....[3]....
        /*082c*/ 	.word	0x00016c00


	//   ....[4]....
        /*0830*/ 	.word	0x00017b00


	//   ....[5]....
        /*0834*/ 	.word	0x00017b50


	//   ....[6]....
        /*0838*/ 	.word	0x00017bb0


	//----- nvinfo : EIATTR_CTAIDZ_USED
	.align		4
.L_832:
        /*083c*/ 	.byte	0x01, 0x04
	.zero		2


	//----- nvinfo : EIATTR_MAX_THREADS
	.align		4
        /*0840*/ 	.byte	0x04, 0x05
        /*0842*/ 	.short	(.L_834 - .L_833)
.L_833:
        /*0844*/ 	.word	0x00000080
        /*0848*/ 	.word	0x00000001
        /*084c*/ 	.word	0x00000001


	//----- nvinfo : EIATTR_CRS_STACK_SIZE
	.align		4
.L_834:
        /*0850*/ 	.byte	0x04, 0x1e
        /*0852*/ 	.short	(.L_836 - .L_835)
.L_835:
        /*0854*/ 	.word	0x00000000
.L_836:


//--------------------- .nv.info._ZN7cutlass13device_kernelIN5flash19enable_sm80_to_sm89INS1_16FlashAttnFwdSm80INS1_25CollectiveMainloopFwdSm80ILi4ELi1ELb0EN4cute5tupleIJNS5_1CILi128EEENS7_ILi48EEES8_EEELi128ENS_10bfloat16_tEfNS_4arch4Sm80ELb0ELb1ELb0ELb1ELb1ELb1ELb1ELb0EEENS1_21CollectiveEpilogueFwdINS6_IJS8_S8_S9_EEENS6_IJNS7_ILi1EEESH_SH_EEESB_SD_Li128ELb1ELb1ELb0ELb0EEENS1_19SingleTileSchedulerILb1ELb0ELb1ELi128EEEEEEEEEvNT_6ParamsE --------------------------
	.section	.nv.info._ZN7cutlass13device_kernelIN5flash19enable_sm80_to_sm89INS1_16FlashAttnFwdSm80INS1_25CollectiveMainloopFwdSm80ILi4ELi1ELb0EN4cute5tupleIJNS5_1CILi128EEENS7_ILi48EEES8_EEELi128ENS_10bfloat16_tEfNS_4arch4Sm80ELb0ELb1ELb0ELb1ELb1ELb1ELb1ELb0EEENS1_21CollectiveEpilogueFwdINS6_IJS8_S8_S9_EEENS6_IJNS7_ILi1EEESH_SH_EEESB_SD_Li128ELb1ELb1ELb0ELb0EEENS1_19SingleTileSchedulerILb1ELb0ELb1ELi128EEEEEEEEEvNT_6ParamsE,"",@"SHT_CUDA_INFO"
	.sectionflags	@""
	.align	4


	//----- nvinfo : EIATTR_CUDA_API_VERSION
	.align		4
        /*0000*/ 	.byte	0x04, 0x37
        /*0002*/ 	.short	(.L_838 - .L_837)
.L_837:
        /*0004*/ 	.word	0x00000082


	//----- nvinfo : EIATTR_SW2861232_WAR
	.align		4
.L_838:
        /*0008*/ 	.byte	0x01, 0x35
	.zero		2


	//----- nvinfo : EIATTR_PARAM_CBANK
	.align		4
        /*000c*/ 	.byte	0x04, 0x0a
        /*000e*/ 	.short	(.L_840 - .L_839)
	.align		4
.L_839:
        /*0010*/ 	.word	index@(.nv.constant0._ZN7cutlass13device_kernelIN5flash19enable_sm80_to_sm89INS1_16FlashAttnFwdSm80INS1_25CollectiveMainloopFwdSm80ILi4ELi1ELb0EN4cute5tupleIJNS5_1CILi128EEENS7_ILi48EEES8_EEELi128ENS_10bfloat16_tEfNS_4arch4Sm80ELb0ELb1ELb0ELb1ELb1ELb1ELb1ELb0EEENS1_21CollectiveEpilogueFwdINS6_IJS8_S8_S9_EEENS6_IJNS7_ILi1EEESH_SH_EEESB_SD_Li128ELb1ELb1ELb0ELb0EEENS1_19SingleTileSchedulerILb1ELb0ELb1ELi128EEEEEEEEEvNT_6ParamsE)
        /*0014*/ 	.short	0x0160
        /*0016*/ 	.short	0x0418


	//----- nvinfo : EIATTR_CBANK_PARAM_SIZE
	.align		4
.L_840:
        /*0018*/ 	.byte	0x03, 0x19
        /*001a*/ 	.short	0x0418


	//----- nvinfo : EIATTR_KPARAM_INFO
	.align		4
        /*001c*/ 	.byte	0x04, 0x17
        /*001e*/ 	.short	(.L_842 - .L_841)
.L_841:
        /*0020*/ 	.word	0x00000000
        /*0024*/ 	.short	0x0000
        /*0026*/ 	.short	0x0000
        /*0028*/ 	.byte	0x00, 0xf0, 0x61, 0x10


	//----- nvinfo : EIATTR_MAXREG_COUNT
	.align		4
.L_842:
        /*002c*/ 	.byte	0x03, 0x1b
        /*002e*/ 	.short	0x00ff


	//----- nvinfo : EIATTR_NUM_BARRIERS
	.align		4
        /*0030*/ 	.byte	0x02, 0x4c
        /*0032*/ 	.byte	0x02
	.zero		1


	//----- nvinfo : EIATTR_ANNOTATIONS
	.align		4
        /*0034*/ 	.byte	0x04, 0x55
        /*0036*/ 	.short	(.L_844 - .L_843)


	//   ....[0]....
.L_843:
        /* <DEDUP_REMOVED lines=94> */


	//----- nvinfo : EIATTR_MERCURY_ISA_VERSION
	.align		4
.L_844:
        /*0608*/ 	.byte	0x03, 0x5f
        /*060a*/ 	.short	0x0000


	//----- nvinfo : EIATTR_COOP_GROUP_MASK_REGIDS
	.align		4
        /*060c*/ 	.byte	0x04, 0x29
        /*060e*/ 	.short	(.L_846 - .L_845)


	//   ....[0]....
.L_845:
        /*0610*/ 	.word	0xffffffff


	//   ....[1]....
        /*0614*/ 	.word	0xffffffff


	//   ....[2]....
        /*0618*/ 	.word	0xffffffff


	//   ....[3]....
        /*061c*/ 	.word	0xffffffff


	//   ....[4]....
        /*0620*/ 	.word	0xffffffff


	//   ....[5]....
        /*0624*/ 	.word	0xffffffff


	//   ....[6]....
        /*0628*/ 	.word	0xffffffff


	//   ....[7]....
        /*062c*/ 	.word	0xffffffff


	//   ....[8]....
        /*0630*/ 	.word	0xffffffff


	//   ....[9]....
        /*0634*/ 	.word	0xffffffff


	//   ....[10]....
        /*0638*/ 	.word	0xffffffff


	//   ....[11]....
        /*063c*/ 	.word	0xffffffff


	//   ....[12]....
        /*0640*/ 	.word	0xffffffff


	//   ....[13]....
        /*0644*/ 	.word	0xffffffff


	//   ....[14]....
        /*0648*/ 	.word	0xffffffff


	//   ....[15]....
        /*064c*/ 	.word	0xffffffff


	//   ....[16]....
        /*0650*/ 	.word	0xffffffff


	//   ....[17]....
        /*0654*/ 	.word	0xffffffff


	//   ....[18]....
        /*0658*/ 	.word	0xffffffff


	//   ....[19]....
        /*065c*/ 	.word	0xffffffff


	//   ....[20]....
        /*0660*/ 	.word	0xffffffff


	//   ....[21]....
        /*0664*/ 	.word	0xffffffff


	//   ....[22]....
        /*0668*/ 	.word	0xffffffff


	//   ....[23]....
        /*066c*/ 	.word	0xffffffff


	//   ....[24]....
        /*0670*/ 	.word	0xffffffff


	//   ....[25]....
        /*0674*/ 	.word	0xffffffff


	//   ....[26]....
        /*0678*/ 	.word	0xffffffff


	//   ....[27]....
        /*067c*/ 	.word	0xffffffff


	//   ....[28]....
        /*0680*/ 	.word	0xffffffff


	//   ....[29]....
        /*0684*/ 	.word	0xffffffff


	//   ....[30]....
        /*0688*/ 	.word	0xffffffff


	//   ....[31]....
        /*068c*/ 	.word	0xffffffff


	//   ....[32]....
        /*0690*/ 	.word	0xffffffff


	//   ....[33]....
        /*0694*/ 	.word	0xffffffff


	//   ....[34]....
        /*0698*/ 	.word	0xffffffff


	//   ....[35]....
        /*069c*/ 	.word	0xffffffff


	//   ....[36]....
        /*06a0*/ 	.word	0xffffffff


	//   ....[37]....
        /*06a4*/ 	.word	0xffffffff


	//   ....[38]....
        /*06a8*/ 	.word	0xffffffff


	//   ....[39]....
        /*06ac*/ 	.word	0xffffffff


	//   ....[40]....
        /*06b0*/ 	.word	0xffffffff


	//   ....[41]....
        /*06b4*/ 	.word	0xffffffff


	//   ....[42]....
        /*06b8*/ 	.word	0xffffffff


	//   ....[43]....
        /*06bc*/ 	.word	0xffffffff


	//   ....[44]....
        /*06c0*/ 	.word	0xffffffff


	//   ....[45]....
        /*06c4*/ 	.word	0xffffffff


	//   ....[46]....
        /*06c8*/ 	.word	0xffffffff


	//   ....[47]....
        /*06cc*/ 	.word	0xffffffff


	//   ....[48]....
        /*06d0*/ 	.word	0xffffffff


	//   ....[49]....
        /*06d4*/ 	.word	0xffffffff


	//   ....[50]....
        /*06d8*/ 	.word	0xffffffff


	//   ....[51]....
        /*06dc*/ 	.word	0xffffffff


	//   ....[52]....
        /*06e0*/ 	.word	0xffffffff


	//   ....[53]....
        /*06e4*/ 	.word	0xffffffff


	//   ....[54]....
        /*06e8*/ 	.word	0xffffffff


	//   ....[55]....
        /*06ec*/ 	.word	0xffffffff


	//   ....[56]....
        /*06f0*/ 	.word	0xffffffff


	//   ....[57]....
        /*06f4*/ 	.word	0xffffffff


	//   ....[58]....
        /*06f8*/ 	.word	0xffffffff


	//   ....[59]....
        /*06fc*/ 	.word	0xffffffff


	//   ....[60]....
        /*0700*/ 	.word	0xffffffff


	//   ....[61]....
        /*0704*/ 	.word	0xffffffff


	//   ....[62]....
        /*0708*/ 	.word	0xffffffff


	//   ....[63]....
        /*070c*/ 	.word	0xffffffff


	//   ....[64]....
        /*0710*/ 	.word	0xffffffff


	//   ....[65]....
        /*0714*/ 	.word	0xffffffff


	//   ....[66]....
        /*0718*/ 	.word	0xffffffff


	//   ....[67]....
        /*071c*/ 	.word	0xffffffff


	//   ....[68]....
        /*0720*/ 	.word	0xffffffff


	//   ....[69]....
        /*0724*/ 	.word	0xffffffff


	//   ....[70]....
        /*0728*/ 	.word	0xffffffff


	//   ....[71]....
        /*072c*/ 	.word	0xffffffff


	//   ....[72]....
        /*0730*/ 	.word	0xffffffff


	//   ....[73]....
        /*0734*/ 	.word	0xffffffff


	//   ....[74]....
        /*0738*/ 	.word	0xffffffff


	//   ....[75]....
        /*073c*/ 	.word	0xffffffff


	//   ....[76]....
        /*0740*/ 	.word	0xffffffff


	//   ....[77]....
        /*0744*/ 	.word	0xffffffff


	//   ....[78]....
        /*0748*/ 	.word	0xffffffff


	//   ....[79]....
        /*074c*/ 	.word	0xffffffff


	//   ....[80]....
        /*0750*/ 	.word	0xffffffff


	//   ....[81]....
        /*0754*/ 	.word	0xffffffff


	//   ....[82]....
        /*0758*/ 	.word	0xffffffff


	//   ....[83]....
        /*075c*/ 	.word	0xffffffff


	//   ....[84]....
        /*0760*/ 	.word	0xffffffff


	//   ....[85]....
        /*0764*/ 	.word	0xffffffff


	//   ....[86]....
        /*0768*/ 	.word	0xffffffff


	//   ....[87]....
        /*076c*/ 	.word	0xffffffff


	//   ....[88]....
        /*0770*/ 	.word	0xffffffff


	//   ....[89]....
        /*0774*/ 	.word	0xffffffff


	//   ....[90]....
        /*0778*/ 	.word	0xffffffff


	//   ....[91]....
        /*077c*/ 	.word	0xffffffff


	//   ....[92]....
        /*0780*/ 	.word	0xffffffff


	//   ....[93]....
        /*0784*/ 	.word	0xffffffff


	//   ....[94]....
        /*0788*/ 	.word	0xffffffff


	//   ....[95]....
        /*078c*/ 	.word	0xffffffff


	//   ....[96]....
        /*0790*/ 	.word	0xffffffff


	//   ....[97]....
        /*0794*/ 	.word	0xffffffff


	//   ....[98]....
        /*0798*/ 	.word	0xffffffff


	//   ....[99]....
        /*079c*/ 	.word	0xffffffff


	//   ....[100]....
        /*07a0*/ 	.word	0xffffffff


	//   ....[101]....
        /*07a4*/ 	.word	0xffffffff


	//   ....[102]....
        /*07a8*/ 	.word	0xffffffff


	//   ....[103]....
        /*07ac*/ 	.word	0xffffffff


	//   ....[104]....
        /*07b0*/ 	.word	0xffffffff


	//   ....[105]....
        /*07b4*/ 	.word	0xffffffff


	//   ....[106]....
        /*07b8*/ 	.word	0xffffffff


	//   ....[107]....
        /*07bc*/ 	.word	0xffffffff


	//   ....[108]....
        /*07c0*/ 	.word	0xffffffff


	//   ....[109]....
        /*07c4*/ 	.word	0xffffffff


	//   ....[110]....
        /*07c8*/ 	.word	0xffffffff


	//   ....[111]....
        /*07cc*/ 	.word	0xffffffff


	//   ....[112]....
        /*07d0*/ 	.word	0xffffffff


	//   ....[113]....
        /*07d4*/ 	.word	0xffffffff


	//   ....[114]....
        /*07d8*/ 	.word	0xffffffff


	//   ....[115]....
        /*07dc*/ 	.word	0xffffffff


	//   ....[116]....
        /*07e0*/ 	.word	0xffffffff


	//   ....[117]....
        /*07e4*/ 	.word	0xffffffff


	//   ....[118]....
        /*07e8*/ 	.word	0xffffffff


	//   ....[119]....
        /*07ec*/ 	.word	0xffffffff


	//   ....[120]....
        /*07f0*/ 	.word	0xffffffff


	//   ....[121]....
        /*07f4*/ 	.word	0xffffffff


	//   ....[122]....
        /*07f8*/ 	.word	0xffffffff


	//   ....[123]....
        /*07fc*/ 	.word	0xffffffff


	//   ....[124]....
        /*0800*/ 	.word	0xffffffff


	//   ....[125]....
        /*0804*/ 	.word	0xffffffff


	//   ....[126]....
        /*0808*/ 	.word	0xffffffff


	//   ....[127]....
        /*080c*/ 	.word	0xffffffff


	//   ....[128]....
        /*0810*/ 	.word	0xffffffff


	//   ....[129]....
        /*0814*/ 	.word	0xffffffff


	//   ....[130]....
        /*0818*/ 	.word	0xffffffff


	//   ....[131]....
        /*081c*/ 	.word	0xffffffff


	//   ....[132]....
        /*0820*/ 	.word	0xffffffff


	//   ....[133]....
        /*0824*/ 	.word	0xffffffff


	//   ....[134]....
        /*0828*/ 	.word	0xffffffff


	//   ....[135]....
        /*082c*/ 	.word	0xffffffff


	//   ....[136]....
        /*0830*/ 	.word	0xffffffff


	//   ....[137]....
        /*0834*/ 	.word	0xffffffff


	//   ....[138]....
        /*0838*/ 	.word	0xffffffff


	//   ....[139]....
        /*083c*/ 	.word	0xffffffff


	//   ....[140]....
        /*0840*/ 	.word	0xffffffff


	//   ....[141]....
        /*0844*/ 	.word	0xffffffff


	//   ....[142]....
        /*0848*/ 	.word	0xffffffff


	//   ....[143]....
        /*084c*/ 	.word	0xffffffff


	//   ....[144]....
        /*0850*/ 	.word	0xffffffff


	//   ....[145]....
        /*0854*/ 	.word	0xffffffff


	//   ....[146]....
        /*0858*/ 	.word	0xffffffff


	//   ....[147]....
        /*085c*/ 	.word	0xffffffff


	//   ....[148]....
        /*0860*/ 	.word	0xffffffff


	//   ....[149]....
        /*0864*/ 	.word	0xffffffff


	//   ....[150]....
        /*0868*/ 	.word	0xffffffff


	//   ....[151]....
        /*086c*/ 	.word	0xffffffff


	//   ....[152]....
        /*0870*/ 	.word	0xffffffff


	//   ....[153]....
        /*0874*/ 	.word	0xffffffff


	//   ....[154]....
        /*0878*/ 	.word	0xffffffff


	//   ....[155]....
        /*087c*/ 	.word	0xffffffff


	//   ....[156]....
        /*0880*/ 	.word	0xffffffff


	//   ....[157]....
        /*0884*/ 	.word	0xffffffff


	//   ....[158]....
        /*0888*/ 	.word	0xffffffff


	//   ....[159]....
        /*088c*/ 	.word	0xffffffff


	//   ....[160]....
        /*0890*/ 	.word	0xffffffff


	//   ....[161]....
        /*0894*/ 	.word	0xffffffff


	//   ....[162]....
        /*0898*/ 	.word	0xffffffff


	//   ....[163]....
        /*089c*/ 	.word	0xffffffff


	//   ....[164]....
        /*08a0*/ 	.word	0xffffffff


	//   ....[165]....
        /*08a4*/ 	.word	0xffffffff


	//   ....[166]....
        /*08a8*/ 	.word	0xffffffff


	//   ....[167]....
        /*08ac*/ 	.word	0xffffffff


	//   ....[168]....
        /*08b0*/ 	.word	0xffffffff


	//   ....[169]....
        /*08b4*/ 	.word	0xffffffff


	//   ....[170]....
        /*08b8*/ 	.word	0xffffffff


	//   ....[171]....
        /*08bc*/ 	.word	0xffffffff


	//   ....[172]....
        /*08c0*/ 	.word	0xffffffff


	//   ....[173]....
        /*08c4*/ 	.word	0xffffffff


	//   ....[174]....
        /*08c8*/ 	.word	0xffffffff


	//   ....[175]....
        /*08cc*/ 	.word	0xffffffff


	//   ....[176]....
        /*08d0*/ 	.word	0xffffffff


	//   ....[177]....
        /*08d4*/ 	.word	0xffffffff


	//   ....[178]....
        /*08d8*/ 	.word	0xffffffff


	//   ....[179]....
        /*08dc*/ 	.word	0xffffffff


	//   ....[180]....
        /*08e0*/ 	.word	0xffffffff


	//   ....[181]....
        /*08e4*/ 	.word	0xffffffff


	//   ....[182]....
        /*08e8*/ 	.word	0xffffffff


	//   ....[183]....
        /*08ec*/ 	.word	0xffffffff


	//   ....[184]....
        /*08f0*/ 	.word	0xffffffff


	//   ....[185]....
        /*08f4*/ 	.word	0xffffffff


	//   ....[186]....
        /*08f8*/ 	.word	0xffffffff


	//   ....[187]....
        /*08fc*/ 	.word	0xffffffff


	//   ....[188]....
        /*0900*/ 	.word	0xffffffff


	//   ....[189]....
        /*0904*/ 	.word	0xffffffff


	//   ....[190]....
        /*0908*/ 	.word	0xffffffff


	//   ....[191]....
        /*090c*/ 	.word	0xffffffff


	//   ....[192]....
        /*0910*/ 	.word	0xffffffff


	//   ....[193]....
        /*0914*/ 	.word	0xffffffff


	//   ....[194]....
        /*0918*/ 	.word	0xffffffff


	//   ....[195]....
        /*091c*/ 	.word	0xffffffff


	//   ....[196]....
        /*0920*/ 	.word	0xffffffff


	//   ....[197]....
        /*0924*/ 	.word	0xffffffff


	//   ....[198]....
        /*0928*/ 	.word	0xffffffff


	//   ....[199]....
        /*092c*/ 	.word	0xffffffff


	//   ....[200]....
        /*0930*/ 	.word	0xffffffff


	//   ....[201]....
        /*0934*/ 	.word	0xffffffff


	//   ....[202]....
        /*0938*/ 	.word	0xffffffff


	//   ....[203]....
        /*093c*/ 	.word	0xffffffff


	//   ....[204]....
        /*0940*/ 	.word	0xffffffff


	//   ....[205]....
        /*0944*/ 	.word	0xffffffff


	//   ....[206]....
        /*0948*/ 	.word	0xffffffff


	//   ....[207]....
        /*094c*/ 	.word	0xffffffff


	//   ....[208]....
        /*0950*/ 	.word	0xffffffff


	//   ....[209]....
        /*0954*/ 	.word	0xffffffff


	//   ....[210]....
        /*0958*/ 	.word	0xffffffff


	//   ....[211]....
        /*095c*/ 	.word	0xffffffff


	//   ....[212]....
        /*0960*/ 	.word	0xffffffff


	//   ....[213]....
        /*0964*/ 	.word	0xffffffff


	//   ....[214]....
        /*0968*/ 	.word	0xffffffff


	//   ....[215]....
        /*096c*/ 	.word	0xffffffff


	//   ....[216]....
        /*0970*/ 	.word	0xffffffff


	//   ....[217]....
        /*0974*/ 	.word	0xffffffff


	//   ....[218]....
        /*0978*/ 	.word	0xffffffff


	//   ....[219]....
        /*097c*/ 	.word	0xffffffff


	//   ....[220]....
        /*0980*/ 	.word	0xffffffff


	//   ....[221]....
        /*0984*/ 	.word	0xffffffff


	//   ....[222]....
        /*0988*/ 	.word	0xffffffff


	//   ....[223]....
        /*098c*/ 	.word	0xffffffff


	//   ....[224]....
        /*0990*/ 	.word	0xffffffff


	//   ....[225]....
        /*0994*/ 	.word	0xffffffff


	//   ....[226]....
        /*0998*/ 	.word	0xffffffff


	//   ....[227]....
        /*099c*/ 	.word	0xffffffff


	//   ....[228]....
        /*09a0*/ 	.word	0xffffffff


	//   ....[229]....
        /*09a4*/ 	.word	0xffffffff


	//   ....[230]....
        /*09a8*/ 	.word	0xffffffff


	//   ....[231]....
        /*09ac*/ 	.word	0xffffffff


	//   ....[232]....
        /*09b0*/ 	.word	0xffffffff


	//   ....[233]....
        /*09b4*/ 	.word	0xffffffff


	//   ....[234]....
        /*09b8*/ 	.word	0xffffffff


	//   ....[235]....
        /*09bc*/ 	.word	0xffffffff


	//   ....[236]....
        /*09c0*/ 	.word	0xffffffff


	//   ....[237]....
        /*09c4*/ 	.word	0xffffffff


	//   ....[238]....
        /*09c8*/ 	.word	0xffffffff


	//   ....[239]....
        /*09cc*/ 	.word	0xffffffff


	//   ....[240]....
        /*09d0*/ 	.word	0xffffffff


	//   ....[241]....
        /*09d4*/ 	.word	0xffffffff


	//   ....[242]....
        /*09d8*/ 	.word	0xffffffff


	//   ....[243]....
        /*09dc*/ 	.word	0xffffffff


	//   ....[244]....
        /*09e0*/ 	.word	0xffffffff


	//   ....[245]....
        /*09e4*/ 	.word	0xffffffff


	//   ....[246]....
        /*09e8*/ 	.word	0xffffffff


	//   ....[247]....
        /*09ec*/ 	.word	0xffffffff


	//   ....[248]....
        /*09f0*/ 	.word	0xffffffff


	//   ....[249]....
        /*09f4*/ 	.word	0xffffffff


	//   ....[250]....
        /*09f8*/ 	.word	0xffffffff


	//   ....[251]....
        /*09fc*/ 	.word	0xffffffff


	//   ....[252]....
        /*0a00*/ 	.word	0xffffffff


	//   ....[253]....
        /*0a04*/ 	.word	0xffffffff


	//   ....[254]....
        /*0a08*/ 	.word	0xffffffff


	//   ....[255]....
        /*0a0c*/ 	.word	0xffffffff


	//   ....[0]....
        /*0a10*/ 	.word	0xffffffff


	//   ....[1]....
        /*0a14*/ 	.word	0xffffffff


	//   ....[2]....
        /*0a18*/ 	.word	0xffffffff


	//   ....[3]....
        /*0a1c*/ 	.word	0xffffffff


	//   ....[4]....
        /*0a20*/ 	.word	0xffffffff


	//   ....[5]....
        /*0a24*/ 	.word	0xffffffff


	//   ....[6]....
        /*0a28*/ 	.word	0xffffffff


	//   ....[7]....
        /*0a2c*/ 	.word	0xffffffff


	//   ....[8]....
        /*0a30*/ 	.word	0xffffffff


	//   ....[9]....
        /*0a34*/ 	.word	0xffffffff


	//   ....[10]....
        /*0a38*/ 	.word	0xffffffff


	//   ....[11]....
        /*0a3c*/ 	.word	0xffffffff


	//   ....[12]....
        /*0a40*/ 	.word	0xffffffff


	//   ....[13]....
        /*0a44*/ 	.word	0xffffffff


	//   ....[14]....
        /*0a48*/ 	.word	0xffffffff


	//   ....[15]....
        /*0a4c*/ 	.word	0xffffffff


	//   ....[16]....
        /*0a50*/ 	.word	0xffffffff


	//   ....[17]....
        /*0a54*/ 	.word	0xffffffff


	//   ....[18]....
        /*0a58*/ 	.word	0xffffffff


	//   ....[19]....
        /*0a5c*/ 	.word	0xffffffff


	//   ....[20]....
        /*0a60*/ 	.word	0xffffffff


	//   ....[21]....
        /*0a64*/ 	.word	0xffffffff


	//   ....[22]....
        /*0a68*/ 	.word	0xffffffff


	//   ....[23]....
        /*0a6c*/ 	.word	0xffffffff


	//   ....[24]....
        /*0a70*/ 	.word	0xffffffff


	//   ....[25]....
        /*0a74*/ 	.word	0xffffffff


	//   ....[26]....
        /*0a78*/ 	.word	0xffffffff


	//   ....[27]....
        /*0a7c*/ 	.word	0xffffffff


	//   ....[28]....
        /*0a80*/ 	.word	0xffffffff


	//   ....[29]....
        /*0a84*/ 	.word	0xffffffff


	//   ....[30]....
        /*0a88*/ 	.word	0xffffffff


	//   ....[31]....
        /*0a8c*/ 	.word	0xffffffff


	//   ....[32]....
        /*0a90*/ 	.word	0xffffffff


	//   ....[33]....
        /*0a94*/ 	.word	0xffffffff


	//   ....[34]....
        /*0a98*/ 	.word	0xffffffff


	//   ....[35]....
        /*0a9c*/ 	.word	0xffffffff


	//   ....[36]....
        /*0aa0*/ 	.word	0xffffffff


	//   ....[37]....
        /*0aa4*/ 	.word	0xffffffff


	//   ....[38]....
        /*0aa8*/ 	.word	0xffffffff


	//   ....[39]....
        /*0aac*/ 	.word	0xffffffff


	//   ....[40]....
        /*0ab0*/ 	.word	0xffffffff


	//   ....[41]....
        /*0ab4*/ 	.word	0xffffffff


	//   ....[42]....
        /*0ab8*/ 	.word	0xffffffff


	//   ....[43]....
        /*0abc*/ 	.word	0xffffffff


	//   ....[44]....
        /*0ac0*/ 	.word	0xffffffff


	//   ....[45]....
        /*0ac4*/ 	.word	0xffffffff


	//   ....[46]....
        /*0ac8*/ 	.word	0xffffffff


	//   ....[47]....
        /*0acc*/ 	.word	0xffffffff


	//   ....[48]....
        /*0ad0*/ 	.word	0xffffffff


	//   ....[49]....
        /*0ad4*/ 	.word	0xffffffff


	//   ....[50]....
        /*0ad8*/ 	.word	0xffffffff


	//   ....[51]....
        /*0adc*/ 	.word	0xffffffff


	//   ....[52]....
        /*0ae0*/ 	.word	0xffffffff


	//   ....[53]....
        /*0ae4*/ 	.word	0xffffffff


	//   ....[54]....
        /*0ae8*/ 	.word	0xffffffff


	//   ....[55]....
        /*0aec*/ 	.word	0xffffffff


	//   ....[56]....
        /*0af0*/ 	.word	0xffffffff


	//   ....[57]....
        /*0af4*/ 	.word	0xffffffff


	//   ....[58]....
        /*0af8*/ 	.word	0xffffffff


	//   ....[59]....
        /*0afc*/ 	.word	0xffffffff


	//   ....[60]....
        /*0b00*/ 	.word	0xffffffff


	//   ....[61]....
        /*0b04*/ 	.word	0xffffffff


	//   ....[62]....
        /*0b08*/ 	.word	0xffffffff


	//   ....[63]....
        /*0b0c*/ 	.word	0xffffffff


	//   ....[64]....
        /*0b10*/ 	.word	0xffffffff


	//   ....[65]....
        /*0b14*/ 	.word	0xffffffff


	//   ....[66]....
        /*0b18*/ 	.word	0xffffffff


	//   ....[67]....
        /*0b1c*/ 	.word	0xffffffff


	//   ....[68]....
        /*0b20*/ 	.word	0xffffffff


	//   ....[69]....
        /*0b24*/ 	.word	0xffffffff


	//   ....[70]....
        /*0b28*/ 	.word	0xffffffff


	//   ....[71]....
        /*0b2c*/ 	.word	0xffffffff


	//   ....[72]....
        /*0b30*/ 	.word	0xffffffff


	//   ....[73]....
        /*0b34*/ 	.word	0xffffffff


	//   ....[74]....
        /*0b38*/ 	.word	0xffffffff


	//   ....[75]....
        /*0b3c*/ 	.word	0xffffffff


	//   ....[76]....
        /*0b40*/ 	.word	0xffffffff


	//   ....[77]....
        /*0b44*/ 	.word	0xffffffff


	//   ....[78]....
        /*0b48*/ 	.word	0xffffffff


	//   ....[79]....
        /*0b4c*/ 	.word	0xffffffff


	//   ....[80]....
        /*0b50*/ 	.word	0xffffffff


	//   ....[81]....
        /*0b54*/ 	.word	0xffffffff


	//   ....[82]....
        /*0b58*/ 	.word	0xffffffff


	//   ....[83]....
        /*0b5c*/ 	.word	0xffffffff


	//   ....[84]....
        /*0b60*/ 	.word	0xffffffff


	//   ....[85]....
        /*0b64*/ 	.word	0xffffffff


	//   ....[86]....
        /*0b68*/ 	.word	0xffffffff


	//   ....[87]....
        /*0b6c*/ 	.word	0xffffffff


	//   ....[88]....
        /*0b70*/ 	.word	0xffffffff


	//   ....[89]....
        /*0b74*/ 	.word	0xffffffff


	//   ....[90]....
        /*0b78*/ 	.word	0xffffffff


	//   ....[91]....
        /*0b7c*/ 	.word	0xffffffff


	//   ....[92]....
        /*0b80*/ 	.word	0xffffffff


	//   ....[93]....
        /*0b84*/ 	.word	0xffffffff


	//   ....[94]....
        /*0b88*/ 	.word	0xffffffff


	//   ....[95]....
        /*0b8c*/ 	.word	0xffffffff


	//   ....[96]....
        /*0b90*/ 	.word	0xffffffff


	//   ....[97]....
        /*0b94*/ 	.word	0xffffffff


	//   ....[98]....
        /*0b98*/ 	.word	0xffffffff


	//   ....[99]....
        /*0b9c*/ 	.word	0xffffffff


	//   ....[100]....
        /*0ba0*/ 	.word	0xffffffff


	//   ....[101]....
        /*0ba4*/ 	.word	0xffffffff


	//   ....[102]....
        /*0ba8*/ 	.word	0xffffffff


	//   ....[103]....
        /*0bac*/ 	.word	0xffffffff


	//   ....[104]....
        /*0bb0*/ 	.word	0xffffffff


	//   ....[105]....
        /*0bb4*/ 	.word	0xffffffff


	//   ....[106]....
        /*0bb8*/ 	.word	0xffffffff


	//   ....[107]....
        /*0bbc*/ 	.word	0xffffffff


	//   ....[108]....
        /*0bc0*/ 	.word	0xffffffff


	//   ....[109]....
        /*0bc4*/ 	.word	0xffffffff


	//   ....[110]....
        /*0bc8*/ 	.word	0xffffffff


	//   ....[111]....
        /*0bcc*/ 	.word	0xffffffff


	//   ....[112]....
        /*0bd0*/ 	.word	0xffffffff


	//   ....[113]....
        /*0bd4*/ 	.word	0xffffffff


	//   ....[114]....
        /*0bd8*/ 	.word	0xffffffff


	//   ....[115]....
        /*0bdc*/ 	.word	0xffffffff


	//   ....[116]....
        /*0be0*/ 	.word	0xffffffff


	//   ....[117]....
        /*0be4*/ 	.word	0xffffffff


	//   ....[118]....
        /*0be8*/ 	.word	0xffffffff


	//   ....[119]....
        /*0bec*/ 	.word	0xffffffff


	//   ....[120]....
        /*0bf0*/ 	.word	0xffffffff


	//   ....[121]....
        /*0bf4*/ 	.word	0xffffffff


	//   ....[122]....
        /*0bf8*/ 	.word	0xffffffff


	//   ....[123]....
        /*0bfc*/ 	.word	0xffffffff


	//   ....[124]....
        /*0c00*/ 	.word	0xffffffff


	//   ....[125]....
        /*0c04*/ 	.word	0xffffffff


	//   ....[126]....
        /*0c08*/ 	.word	0xffffffff


	//   ....[127]....
        /*0c0c*/ 	.word	0xffffffff


	//   ....[128]....
        /*0c10*/ 	.word	0xffffffff


	//   ....[129]....
        /*0c14*/ 	.word	0xffffffff


	//   ....[130]....
        /*0c18*/ 	.word	0xffffffff


	//   ....[131]....
        /*0c1c*/ 	.word	0xffffffff


	//   ....[132]....
        /*0c20*/ 	.word	0xffffffff


	//   ....[133]....
        /*0c24*/ 	.word	0xffffffff


	//   ....[134]....
        /*0c28*/ 	.word	0xffffffff


	//   ....[135]....
        /*0c2c*/ 	.word	0xffffffff


	//   ....[136]....
        /*0c30*/ 	.word	0xffffffff


	//   ....[137]....
        /*0c34*/ 	.word	0xffffffff


	//   ....[138]....
        /*0c38*/ 	.word	0xffffffff


	//   ....[139]....
        /*0c3c*/ 	.word	0xffffffff


	//   ....[140]....
        /*0c40*/ 	.word	0xffffffff


	//   ....[141]....
        /*0c44*/ 	.word	0xffffffff


	//   ....[142]....
        /*0c48*/ 	.word	0xffffffff


	//   ....[143]....
        /*0c4c*/ 	.word	0xffffffff


	//   ....[144]....
        /*0c50*/ 	.word	0xffffffff


	//   ....[145]....
        /*0c54*/ 	.word	0xffffffff


	//   ....[146]....
        /*0c58*/ 	.word	0xffffffff


	//   ....[147]....
        /*0c5c*/ 	.word	0xffffffff


	//   ....[148]....
        /*0c60*/ 	.word	0xffffffff


	//   ....[149]....
        /*0c64*/ 	.word	0xffffffff


	//   ....[150]....
        /*0c68*/ 	.word	0xffffffff


	//   ....[151]....
        /*0c6c*/ 	.word	0xffffffff


	//   ....[152]....
        /*0c70*/ 	.word	0xffffffff


	//   ....[153]....
        /*0c74*/ 	.word	0xffffffff


	//   ....[154]....
        /*0c78*/ 	.word	0xffffffff


	//   ....[155]....
        /*0c7c*/ 	.word	0xffffffff


	//   ....[156]....
        /*0c80*/ 	.word	0xffffffff


	//   ....[157]....
        /*0c84*/ 	.word	0xffffffff


	//   ....[158]....
        /*0c88*/ 	.word	0xffffffff


	//   ....[159]....
        /*0c8c*/ 	.word	0xffffffff


	//   ....[160]....
        /*0c90*/ 	.word	0xffffffff


	//   ....[161]....
        /*0c94*/ 	.word	0xffffffff


	//   ....[162]....
        /*0c98*/ 	.word	0xffffffff


	//   ....[163]....
        /*0c9c*/ 	.word	0xffffffff


	//   ....[164]....
        /*0ca0*/ 	.word	0xffffffff


	//   ....[165]....
        /*0ca4*/ 	.word	0xffffffff


	//   ....[166]....
        /*0ca8*/ 	.word	0xffffffff


	//   ....[167]....
        /*0cac*/ 	.word	0xffffffff


	//   ....[168]....
        /*0cb0*/ 	.word	0xffffffff


	//   ....[169]....
        /*0cb4*/ 	.word	0xffffffff


	//   ....[170]....
        /*0cb8*/ 	.word	0xffffffff


	//   ....[171]....
        /*0cbc*/ 	.word	0xffffffff


	//   ....[172]....
        /*0cc0*/ 	.word	0xffffffff


	//   ....[173]....
        /*0cc4*/ 	.word	0xffffffff


	//   ....[174]....
        /*0cc8*/ 	.word	0xffffffff


	//   ....[175]....
        /*0ccc*/ 	.word	0xffffffff


	//   ....[176]....
        /*0cd0*/ 	.word	0xffffffff


	//   ....[177]....
        /*0cd4*/ 	.word	0xffffffff


	//   ....[178]....
        /*0cd8*/ 	.word	0xffffffff


	//   ....[179]....
        /*0cdc*/ 	.word	0xffffffff


	//   ....[180]....
        /*0ce0*/ 	.word	0xffffffff


	//   ....[181]....
        /*0ce4*/ 	.word	0xffffffff


	//   ....[182]....
        /*0ce8*/ 	.word	0xffffffff


	//   ....[183]....
        /*0cec*/ 	.word	0xffffffff


	//   ....[184]....
        /*0cf0*/ 	.word	0xffffffff


	//   ....[185]....
        /*0cf4*/ 	.word	0xffffffff


	//----- nvinfo : EIATTR_COOP_GROUP_INSTR_OFFSETS
	.align		4
.L_846:
        /*0cf8*/ 	.byte	0x04, 0x28
        /*0cfa*/ 	.short	(.L_848 - .L_847)


	//   ....[0]....
.L_847:
        /*0cfc*/ 	.word	0x00000090


	//   ....[1]....
        /*0d00*/ 	.word	0x00002300


	//   ....[2]....
        /*0d04*/ 	.word	0x00002350


	//   ....[3]....
        /*0d08*/ 	.word	0x00002b20


	//   ....[4]....
        /*0d0c*/ 	.word	0x00002b40


	//   ....[5]....
        /*0d10*/ 	.word	0x00003290


	//   ....[6]....
        /*0d14*/ 	.word	0x000032a0


	//   ....[7]....
        /*0d18*/ 	.word	0x00003ab0


	//   ....[8]....
        /*0d1c*/ 	.word	0x00003ae0


	//   ....[9]....
        /*0d20*/ 	.word	0x000046e0


	//   ....[10]....
        /*0d24*/ 	.word	0x00004710


	//   ....[11]....
        /*0d28*/ 	.word	0x00004e90


	//   ....[12]....
        /*0d2c*/ 	.word	0x00004eb0


	//   ....[13]....
        /*0d30*/ 	.word	0x00005650


	//   ....[14]....
        /*0d34*/ 	.word	0x00005680


	//   ....[15]....
        /*0d38*/ 	.word	0x00005790


	//   ....[16]....
        /*0d3c*/ 	.word	0x000057c0


	//   ....[17]....
        /*0d40*/ 	.word	0x00005890


	//   ....[18]....
        /*0d44*/ 	.word	0x000058b0


	//   ....[19]....
        /*0d48*/ 	.word	0x00005d60


	//   ....[20]....
        /*0d4c*/ 	.word	0x00005d80


	//   ....[21]....
        /*0d50*/ 	.word	0x00005e90


	//   ....[22]....
        /*0d54*/ 	.word	0x00005ec0


	//   ....[23]....
        /*0d58*/ 	.word	0x00005f90


	//   ....[24]....
        /*0d5c*/ 	.word	0x00005fc0


	//   ....[25]....
        /*0d60*/ 	.word	0x00007190


	//   ....[26]....
        /*0d64*/ 	.word	0x000071b0


	//   ....[27]....
        /*0d68*/ 	.word	0x000072f0


	//   ....[28]....
        /*0d6c*/ 	.word	0x00007300


	//   ....[29]....
        /*0d70*/ 	.word	0x00007430


	//   ....[30]....
        /*0d74*/ 	.word	0x00007450


	//   ....[31]....
        /*0d78*/ 	.word	0x00007580


	//   ....[32]....
        /*0d7c*/ 	.word	0x00007590


	//   ....[33]....
        /*0d80*/ 	.word	0x000076c0


	//   ....[34]....
        /*0d84*/ 	.word	0x000076e0


	//   ....[35]....
        /*0d88*/ 	.word	0x00007810


	//   ....[36]....
        /*0d8c*/ 	.word	0x00007820


	//   ....[37]....
        /*0d90*/ 	.word	0x00007950


	//   ....[38]....
        /*0d94*/ 	.word	0x00007970


	//   ....[39]....
        /*0d98*/ 	.word	0x00007aa0


	//   ....[40]....
        /*0d9c*/ 	.word	0x00007ab0


	//   ....[41]....
        /*0da0*/ 	.word	0x00008380


	//   ....[42]....
        /*0da4*/ 	.word	0x000083b0


	//   ....[43]....
        /*0da8*/ 	.word	0x000083e0


	//   ....[44]....
        /*0dac*/ 	.word	0x00008400


	//   ....[45]....
        /*0db0*/ 	.word	0x00008420


	//   ....[46]....
        /*0db4*/ 	.word	0x00008440


	//   ....[47]....
        /*0db8*/ 	.word	0x00008970


	//   ....[48]....
        /*0dbc*/ 	.word	0x00008980


	//   ....[49]....
        /*0dc0*/ 	.word	0x00008990


	//   ....[50]....
        /*0dc4*/ 	.word	0x000089a0


	//   ....[51]....
        /*0dc8*/ 	.word	0x00008b10


	//   ....[52]....
        /*0dcc*/ 	.word	0x00008b20


	//   ....[53]....
        /*0dd0*/ 	.word	0x000097b0


	//   ....[54]....
        /*0dd4*/ 	.word	0x00009820


	//   ....[55]....
        /*0dd8*/ 	.word	0x00009830


	//   ....[56]....
        /*0ddc*/ 	.word	0x00009840


	//   ....[57]....
        /*0de0*/ 	.word	0x00009960


	//   ....[58]....
        /*0de4*/ 	.word	0x00009970


	//   ....[59]....
        /*0de8*/ 	.word	0x00009e00


	//   ....[60]....
        /*0dec*/ 	.word	0x00009fd0


	//   ....[61]....
        /*0df0*/ 	.word	0x0000a550


	//   ....[62]....
        /*0df4*/ 	.word	0x0000ac60


	//   ....[63]....
        /*0df8*/ 	.word	0x0000b380


	//   ....[64]....
        /*0dfc*/ 	.word	0x0000b3b0


	//   ....[65]....
        /*0e00*/ 	.word	0x0000b3c0


	//   ....[66]....
        /*0e04*/ 	.word	0x0000b3d0


	//   ....[67]....
        /*0e08*/ 	.word	0x0000b3f0


	//   ....[68]....
        /*0e0c*/ 	.word	0x0000b410


	//   ....[69]....
        /*0e10*/ 	.word	0x0000b430


	//   ....[70]....
        /*0e14*/ 	.word	0x0000b440


	//   ....[71]....
        /*0e18*/ 	.word	0x0000cd30


	//   ....[72]....
        /*0e1c*/ 	.word	0x0000cd70


	//   ....[73]....
        /*0e20*/ 	.word	0x0000cd80


	//   ....[74]....
        /*0e24*/ 	.word	0x0000cd90


	//   ....[75]....
        /*0e28*/ 	.word	0x0000cda0


	//   ....[76]....
        /*0e2c*/ 	.word	0x0000cea0


	//   ....[77]....
        /*0e30*/ 	.word	0x0000dab0


	//   ....[78]....
        /*0e34*/ 	.word	0x0000daf0


	//   ....[79]....
        /*0e38*/ 	.word	0x0000db00


	//   ....[80]....
        /*0e3c*/ 	.word	0x0000db10


	//   ....[81]....
        /*0e40*/ 	.word	0x0000db20


	//   ....[82]....
        /*0e44*/ 	.word	0x0000dc20


	//   ....[83]....
        /*0e48*/ 	.word	0x0000de60


	//   ....[84]....
        /*0e4c*/ 	.word	0x0000e0a0


	//   ....[85]....
        /*0e50*/ 	.word	0x0000e2c0


	//   ....[86]....
        /*0e54*/ 	.word	0x0000ed80


	//   ....[87]....
        /*0e58*/ 	.word	0x0000f540


	//   ....[88]....
        /*0e5c*/ 	.word	0x0000f570


	//   ....[89]....
        /*0e60*/ 	.word	0x0000f580


	//   ....[90]....
        /*0e64*/ 	.word	0x0000f590


	//   ....[91]....
        /*0e68*/ 	.word	0x0000f5a0


	//   ....[92]....
        /*0e6c*/ 	.word	0x0000f5f0


	//   ....[93]....
        /*0e70*/ 	.word	0x0000f600


	//   ....[94]....
        /*0e74*/ 	.word	0x0000f610


	//   ....[95]....
        /*0e78*/ 	.word	0x00011ac0


	//   ....[96]....
        /*0e7c*/ 	.word	0x00011af0


	//   ....[97]....
        /*0e80*/ 	.word	0x00011b00


	//   ....[98]....
        /*0e84*/ 	.word	0x00011b10


	//   ....[99]....
        /*0e88*/ 	.word	0x00011b20


	//   ....[100]....
        /*0e8c*/ 	.word	0x00011c10


	//   ....[101]....
        /*0e90*/ 	.word	0x000127f0


	//   ....[102]....
        /*0e94*/ 	.word	0x00012820


	//   ....[103]....
        /*0e98*/ 	.word	0x00012830


	//   ....[104]....
        /*0e9c*/ 	.word	0x00012840


	//   ....[105]....
        /*0ea0*/ 	.word	0x00012850


	//   ....[106]....
        /*0ea4*/ 	.word	0x00012940


	//   ....[107]....
        /*0ea8*/ 	.word	0x00012d40


	//   ....[108]....
        /*0eac*/ 	.word	0x00012d70


	//   ....[109]....
        /*0eb0*/ 	.word	0x00012d80


	//   ....[110]....
        /*0eb4*/ 	.word	0x00012d90


	//   ....[111]....
        /*0eb8*/ 	.word	0x00012dd0


	//   ....[112]....
        /*0ebc*/ 	.word	0x00012de0


	//   ....[113]....
        /*0ec0*/ 	.word	0x00012df0


	//   ....[114]....
        /*0ec4*/ 	.word	0x00012e00


	//   ....[115]....
        /*0ec8*/ 	.word	0x00014d60


	//   ....[116]....
        /*0ecc*/ 	.word	0x00014e10


	//   ....[117]....
        /*0ed0*/ 	.word	0x00014e20


	//   ....[118]....
        /*0ed4*/ 	.word	0x00014e30


	//   ....[119]....
        /*0ed8*/ 	.word	0x00014e40


	//   ....[120]....
        /*0edc*/ 	.word	0x00014e50


	//   ....[121]....
        /*0ee0*/ 	.word	0x00015a80


	//   ....[122]....
        /*0ee4*/ 	.word	0x00015ac0


	//   ....[123]....
        /*0ee8*/ 	.word	0x00015ad0


	//   ....[124]....
        /*0eec*/ 	.word	0x00015ae0


	//   ....[125]....
        /*0ef0*/ 	.word	0x00015af0


	//   ....[126]....
        /*0ef4*/ 	.word	0x00015b00


	//   ....[127]....
        /*0ef8*/ 	.word	0x00015e50


	//   ....[128]....
        /*0efc*/ 	.word	0x00016050


	//   ....[129]....
        /*0f00*/ 	.word	0x00016620


	//   ....[130]....
        /*0f04*/ 	.word	0x00016d60


	//   ....[131]....
        /*0f08*/ 	.word	0x00017500


	//   ....[132]....
        /*0f0c*/ 	.word	0x00017530


	//   ....[133]....
        /*0f10*/ 	.word	0x00017540


	//   ....[134]....
        /*0f14*/ 	.word	0x00017550


	//   ....[135]....
        /*0f18*/ 	.word	0x00017580


	//   ....[136]....
        /*0f1c*/ 	.word	0x000175a0


	//   ....[137]....
        /*0f20*/ 	.word	0x000175b0


	//   ....[138]....
        /*0f24*/ 	.word	0x000175c0


	//   ....[139]....
        /*0f28*/ 	.word	0x00019510


	//   ....[140]....
        /*0f2c*/ 	.word	0x00019580


	//   ....[141]....
        /*0f30*/ 	.word	0x00019590


	//   ....[142]....
        /*0f34*/ 	.word	0x000195a0


	//   ....[143]....
        /*0f38*/ 	.word	0x000195d0


	//   ....[144]....
        /*0f3c*/ 	.word	0x000195f0


	//   ....[145]....
        /*0f40*/ 	.word	0x00019600


	//   ....[146]....
        /*0f44*/ 	.word	0x00019610


	//   ....[147]....
        /*0f48*/ 	.word	0x0001b170


	//   ....[148]....
        /*0f4c*/ 	.word	0x0001b1b0


	//   ....[149]....
        /*0f50*/ 	.word	0x0001b1e0


	//   ....[150]....
        /*0f54*/ 	.word	0x0001b200


	//   ....[151]....
        /*0f58*/ 	.word	0x0001b220


	//   ....[152]....
        /*0f5c*/ 	.word	0x0001b240


	//   ....[153]....
        /*0f60*/ 	.word	0x0001b250


	//   ....[154]....
        /*0f64*/ 	.word	0x0001b260


	//   ....[155]....
        /*0f68*/ 	.word	0x0001b4a0


	//   ....[156]....
        /*0f6c*/ 	.word	0x0001b4b0


	//   ....[157]....
        /*0f70*/ 	.word	0x0001b5b0


	//   ....[158]....
        /*0f74*/ 	.word	0x0001b5e0


	//   ....[159]....
        /*0f78*/ 	.word	0x0001b6c0


	//   ....[160]....
        /*0f7c*/ 	.word	0x0001b6f0


	//   ....[161]....
        /*0f80*/ 	.word	0x0001b7d0


	//   ....[162]....
        /*0f84*/ 	.word	0x0001b800


	//   ....[163]....
        /*0f88*/ 	.word	0x0001b8e0


	//   ....[164]....
        /*0f8c*/ 	.word	0x0001b910


	//   ....[165]....
        /*0f90*/ 	.word	0x0001b9f0


	//   ....[166]....
        /*0f94*/ 	.word	0x0001ba20


	//   ....[167]....
        /*0f98*/ 	.word	0x0001bb00


	//   ....[168]....
        /*0f9c*/ 	.word	0x0001bb30


	//   ....[169]....
        /*0fa0*/ 	.word	0x0001bc10


	//   ....[170]....
        /*0fa4*/ 	.word	0x0001bc30


	//   ....[171]....
        /*0fa8*/ 	.word	0x0001c3b0


	//   ....[172]....
        /*0fac*/ 	.word	0x0001c3d0


	//   ....[173]....
        /*0fb0*/ 	.word	0x0001c4e0


	//   ....[174]....
        /*0fb4*/ 	.word	0x0001c4f0


	//   ....[175]....
        /*0fb8*/ 	.word	0x0001c600


	//   ....[176]....
        /*0fbc*/ 	.word	0x0001c620


	//   ....[177]....
        /*0fc0*/ 	.word	0x0001c730


	//   ....[178]....
        /*0fc4*/ 	.word	0x0001c740


	//   ....[179]....
        /*0fc8*/ 	.word	0x0001c850


	//   ....[180]....
        /*0fcc*/ 	.word	0x0001c870


	//   ....[181]....
        /*0fd0*/ 	.word	0x0001c980


	//   ....[182]....
        /*0fd4*/ 	.word	0x0001c990


	//   ....[183]....
        /*0fd8*/ 	.word	0x0001caa0


	//   ....[184]....
        /*0fdc*/ 	.word	0x0001cac0


	//   ....[185]....
        /*0fe0*/ 	.word	0x0001cbd0


	//   ....[186]....
        /*0fe4*/ 	.word	0x0001cbe0


	//   ....[187]....
        /*0fe8*/ 	.word	0x0001cd30


	//   ....[188]....
        /*0fec*/ 	.word	0x0001cdb0


	//   ....[189]....
        /*0ff0*/ 	.word	0x0001ce30


	//   ....[190]....
        /*0ff4*/ 	.word	0x0001cea0


	//   ....[191]....
        /*0ff8*/ 	.word	0x0001cf20


	//   ....[192]....
        /*0ffc*/ 	.word	0x0001cfa0


	//   ....[193]....
        /*1000*/ 	.word	0x0001d020


	//   ....[194]....
        /*1004*/ 	.word	0x0001d090


	//   ....[195]....
        /*1008*/ 	.word	0x0001d110


	//   ....[196]....
        /*100c*/ 	.word	0x0001d190


	//   ....[197]....
        /*1010*/ 	.word	0x0001d210


	//   ....[198]....
        /*1014*/ 	.word	0x0001d280


	//   ....[199]....
        /*1018*/ 	.word	0x0001d300


	//   ....[200]....
        /*101c*/ 	.word	0x0001d380


	//   ....[201]....
        /*1020*/ 	.word	0x0001d400


	//   ....[202]....
        /*1024*/ 	.word	0x0001d470


	//   ....[203]....
        /*1028*/ 	.word	0x0001d4f0


	//   ....[204]....
        /*102c*/ 	.word	0x0001d560


	//   ....[205]....
        /*1030*/ 	.word	0x0001d770


	//   ....[206]....
        /*1034*/ 	.word	0x0001d7e0


	//   ....[207]....
        /*1038*/ 	.word	0x0001d8f0


	//   ....[208]....
        /*103c*/ 	.word	0x0001d960


	//   ....[209]....
        /*1040*/ 	.word	0x0001d9e0


	//   ....[210]....
        /*1044*/ 	.word	0x0001da60


	//   ....[211]....
        /*1048*/ 	.word	0x0001dc20


	//   ....[212]....
        /*104c*/ 	.word	0x0001dc90


	//   ....[213]....
        /*1050*/ 	.word	0x0001dde0


	//   ....[214]....
        /*1054*/ 	.word	0x0001de50


	//   ....[215]....
        /*1058*/ 	.word	0x0001ded0


	//   ....[216]....
        /*105c*/ 	.word	0x0001df50


	//   ....[217]....
        /*1060*/ 	.word	0x0001dfd0


	//   ....[218]....
        /*1064*/ 	.word	0x0001e050


	//   ....[219]....
        /*1068*/ 	.word	0x0001e0b0


	//   ....[220]....
        /*106c*/ 	.word	0x0001e110


	//   ....[221]....
        /*1070*/ 	.word	0x0001e160


	//   ....[222]....
        /*1074*/ 	.word	0x0001e1b0


	//   ....[223]....
        /*1078*/ 	.word	0x0001e200


	//   ....[224]....
        /*107c*/ 	.word	0x0001e250


	//   ....[225]....
        /*1080*/ 	.word	0x0001e2a0


	//   ....[226]....
        /*1084*/ 	.word	0x0001e2f0


	//   ....[227]....
        /*1088*/ 	.word	0x0001e370


	//   ....[228]....
        /*108c*/ 	.word	0x0001e3f0


	//   ....[229]....
        /*1090*/ 	.word	0x0001e530


	//   ....[230]....
        /*1094*/ 	.word	0x0001e5a0


	//   ....[231]....
        /*1098*/ 	.word	0x0001e6f0


	//   ....[232]....
        /*109c*/ 	.word	0x0001e760


	//   ....[233]....
        /*10a0*/ 	.word	0x0001e7e0


	//   ....[234]....
        /*10a4*/ 	.word	0x0001e860


	//   ....[235]....
        /*10a8*/ 	.word	0x0001e9a0


	//   ....[236]....
        /*10ac*/ 	.word	0x0001ea10


	//   ....[237]....
        /*10b0*/ 	.word	0x0001eb60


	//   ....[238]....
        /*10b4*/ 	.word	0x0001ebd0


	//   ....[239]....
        /*10b8*/ 	.word	0x0001ec50


	//   ....[240]....
        /*10bc*/ 	.word	0x0001ecd0


	//   ....[241]....
        /*10c0*/ 	.word	0x0001ed50


	//   ....[242]....
        /*10c4*/ 	.word	0x0001edd0


	//   ....[243]....
        /*10c8*/ 	.word	0x0001ee20


	//   ....[244]....
        /*10cc*/ 	.word	0x0001ee70


	//   ....[245]....
        /*10d0*/ 	.word	0x0001eec0


	//   ....[246]....
        /*10d4*/ 	.word	0x0001ef00


	//   ....[247]....
        /*10d8*/ 	.word	0x0001ef50


	//   ....[248]....
        /*10dc*/ 	.word	0x0001ef90


	//   ....[249]....
        /*10e0*/ 	.word	0x0001efe0


	//   ....[250]....
        /*10e4*/ 	.word	0x0001f030


	//   ....[251]....
        /*10e8*/ 	.word	0x0001f0b0


	//   ....[252]....
        /*10ec*/ 	.word	0x0001f130


	//   ....[253]....
        /*10f0*/ 	.word	0x0001f250


	//   ....[254]....
        /*10f4*/ 	.word	0x0001f2c0


	//   ....[255]....
        /*10f8*/ 	.word	0x0001f3f0


	//   ....[0]....
        /*10fc*/ 	.word	0x0001f460


	//   ....[1]....
        /*1100*/ 	.word	0x0001f4e0


	//   ....[2]....
        /*1104*/ 	.word	0x0001f560


	//   ....[3]....
        /*1108*/ 	.word	0x0001f680


	//   ....[4]....
        /*110c*/ 	.word	0x0001f6f0


	//   ....[5]....
        /*1110*/ 	.word	0x0001f820


	//   ....[6]....
        /*1114*/ 	.word	0x0001f890


	//   ....[7]....
        /*1118*/ 	.word	0x0001f8e0


	//   ....[8]....
        /*111c*/ 	.word	0x0001f940


	//   ....[9]....
        /*1120*/ 	.word	0x0001f990


	//   ....[10]....
        /*1124*/ 	.word	0x0001f9d0


	//   ....[11]....
        /*1128*/ 	.word	0x0001fa20


	//   ....[12]....
        /*112c*/ 	.word	0x0001fa60


	//   ....[13]....
        /*1130*/ 	.word	0x0001fab0


	//   ....[14]....
        /*1134*/ 	.word	0x0001faf0


	//   ....[15]....
        /*1138*/ 	.word	0x0001fb70


	//   ....[16]....
        /*113c*/ 	.word	0x0001fbf0


	//   ....[17]....
        /*1140*/ 	.word	0x0001fc70


	//   ....[18]....
        /*1144*/ 	.word	0x0001fda0


	//   ....[19]....
        /*1148*/ 	.word	0x0001fe10


	//   ....[20]....
        /*114c*/ 	.word	0x0001ff40


	//   ....[21]....
        /*1150*/ 	.word	0x0001ffb0


	//   ....[22]....
        /*1154*/ 	.word	0x00020030


	//   ....[23]....
        /*1158*/ 	.word	0x000200b0


	//   ....[24]....
        /*115c*/ 	.word	0x00020130


	//   ....[25]....
        /*1160*/ 	.word	0x000201b0


	//   ....[26]....
        /*1164*/ 	.word	0x00020200


	//   ....[27]....
        /*1168*/ 	.word	0x00020260


	//   ....[28]....
        /*116c*/ 	.word	0x000202b0


	//   ....[29]....
        /*1170*/ 	.word	0x000202f0


	//   ....[30]....
        /*1174*/ 	.word	0x00020340


	//   ....[31]....
        /*1178*/ 	.word	0x00020380


	//   ....[32]....
        /*117c*/ 	.word	0x000203d0


	//   ....[33]....
        /*1180*/ 	.word	0x00020410


	//   ....[34]....
        /*1184*/ 	.word	0x00020470


	//   ....[35]....
        /*1188*/ 	.word	0x000204d0


	//   ....[36]....
        /*118c*/ 	.word	0x00020520


	//   ....[37]....
        /*1190*/ 	.word	0x00020580


	//   ....[38]....
        /*1194*/ 	.word	0x000205d0


	//   ....[39]....
        /*1198*/ 	.word	0x00020630


	//   ....[40]....
        /*119c*/ 	.word	0x00020680


	//   ....[41]....
        /*11a0*/ 	.word	0x000206e0


	//   ....[42]....
        /*11a4*/ 	.word	0x00020750


	//   ....[43]....
        /*11a8*/ 	.word	0x000207d0


	//   ....[44]....
        /*11ac*/ 	.word	0x00020850


	//   ....[45]....
        /*11b0*/ 	.word	0x000208c0


	//   ....[46]....
        /*11b4*/ 	.word	0x00020940


	//   ....[47]....
        /*11b8*/ 	.word	0x000209c0


	//   ....[48]....
        /*11bc*/ 	.word	0x00020a40


	//   ....[49]....
        /*11c0*/ 	.word	0x00020ab0


	//   ....[50]....
        /*11c4*/ 	.word	0x00020b30


	//   ....[51]....
        /*11c8*/ 	.word	0x00020bb0


	//   ....[52]....
        /*11cc*/ 	.word	0x00020c30


	//   ....[53]....
        /*11d0*/ 	.word	0x00020ca0


	//   ....[54]....
        /*11d4*/ 	.word	0x00020d20


	//   ....[55]....
        /*11d8*/ 	.word	0x00020da0


	//   ....[56]....
        /*11dc*/ 	.word	0x00020e20


	//   ....[57]....
        /*11e0*/ 	.word	0x00020e90


	//   ....[58]....
        /*11e4*/ 	.word	0x00021360


	//   ....[59]....
        /*11e8*/ 	.word	0x00021380


	//   ....[60]....
        /*11ec*/ 	.word	0x000213a0


	//   ....[61]....
        /*11f0*/ 	.word	0x000213b0


	//   ....[62]....
        /*11f4*/ 	.word	0x00021660


	//   ....[63]....
        /*11f8*/ 	.word	0x00021670


	//   ....[64]....
        /*11fc*/ 	.word	0x00021680


	//   ....[65]....
        /*1200*/ 	.word	0x00021690


	//   ....[66]....
        /*1204*/ 	.word	0x00021920


	//   ....[67]....
        /*1208*/ 	.word	0x00021940


	//   ....[68]....
        /*120c*/ 	.word	0x00021960


	//   ....[69]....
        /*1210*/ 	.word	0x00021970


	//   ....[70]....
        /*1214*/ 	.word	0x00021c20


	//   ....[71]....
        /*1218*/ 	.word	0x00021c30


	//   ....[72]....
        /*121c*/ 	.word	0x00021c40


	//   ....[73]....
        /*1220*/ 	.word	0x00021c50


	//   ....[74]....
        /*1224*/ 	.word	0x00021ee0


	//   ....[75]....
        /*1228*/ 	.word	0x00021f00


	//   ....[76]....
        /*122c*/ 	.word	0x00021f20


	//   ....[77]....
        /*1230*/ 	.word	0x00021f30


	//   ....[78]....
        /*1234*/ 	.word	0x000221f0


	//   ....[79]....
        /*1238*/ 	.word	0x00022210


	//   ....[80]....
        /*123c*/ 	.word	0x00022230


	//   ....[81]....
        /*1240*/ 	.word	0x00022240


	//   ....[82]....
        /*1244*/ 	.word	0x000224e0


	//   ....[83]....
        /*1248*/ 	.word	0x00022540


	//   ....[84]....
        /*124c*/ 	.word	0x00022550


	//   ....[85]....
        /*1250*/ 	.word	0x00022560


	//   ....[86]....
        /*1254*/ 	.word	0x00022820


	//   ....[87]....
        /*1258*/ 	.word	0x00022880


	//   ....[88]....
        /*125c*/ 	.word	0x00022890


	//   ....[89]....
        /*1260*/ 	.word	0x000228a0


	//   ....[90]....
        /*1264*/ 	.word	0x000262a0


	//   ....[91]....
        /*1268*/ 	.word	0x000262c0


	//   ....[92]....
        /*126c*/ 	.word	0x000262e0


	//   ....[93]....
        /*1270*/ 	.word	0x000262f0


	//   ....[94]....
        /*1274*/ 	.word	0x000264f0


	//   ....[95]....
        /*1278*/ 	.word	0x00026500


	//   ....[96]....
        /*127c*/ 	.word	0x00026510


	//   ....[97]....
        /*1280*/ 	.word	0x00026520


	//   ....[98]....
        /*1284*/ 	.word	0x00026750


	//   ....[99]....
        /*1288*/ 	.word	0x00026770


	//   ....[100]....
        /*128c*/ 	.word	0x00026790


	//   ....[101]....
        /*1290*/ 	.word	0x000267a0


	//   ....[102]....
        /*1294*/ 	.word	0x00026980


	//   ....[103]....
        /*1298*/ 	.word	0x00026990


	//   ....[104]....
        /*129c*/ 	.word	0x000269a0


	//   ....[105]....
        /*12a0*/ 	.word	0x000269b0


	//   ....[106]....
        /*12a4*/ 	.word	0x00026be0


	//   ....[107]....
        /*12a8*/ 	.word	0x00026c00


	//   ....[108]....
        /*12ac*/ 	.word	0x00026c20


	//   ....[109]....
        /*12b0*/ 	.word	0x00026c30


	//   ....[110]....
        /*12b4*/ 	.word	0x00026e10


	//   ....[111]....
        /*12b8*/ 	.word	0x00026e20


	//   ....[112]....
        /*12bc*/ 	.word	0x00026e30


	//   ....[113]....
        /*12c0*/ 	.word	0x00026e40


	//   ....[114]....
        /*12c4*/ 	.word	0x00027070


	//   ....[115]....
        /*12c8*/ 	.word	0x00027090


	//   ....[116]....
        /*12cc*/ 	.word	0x000270b0


	//   ....[117]....
        /*12d0*/ 	.word	0x000270c0


	//   ....[118]....
        /*12d4*/ 	.word	0x00027300


	//   ....[119]....
        /*12d8*/ 	.word	0x00027310


	//   ....[120]....
        /*12dc*/ 	.word	0x00027320


	//   ....[121]....
        /*12e0*/ 	.word	0x00027330


	//   ....[122]....
        /*12e4*/ 	.word	0x0002b0e0


	//   ....[123]....
        /*12e8*/ 	.word	0x0002b160


	//   ....[124]....
        /*12ec*/ 	.word	0x0002b1e0


	//   ....[125]....
        /*12f0*/ 	.word	0x0002b250


	//   ....[126]....
        /*12f4*/ 	.word	0x0002b2d0


	//   ....[127]....
        /*12f8*/ 	.word	0x0002b340


	//   ....[128]....
        /*12fc*/ 	.word	0x0002b3c0


	//   ....[129]....
        /*1300*/ 	.word	0x0002b430


	//   ....[130]....
        /*1304*/ 	.word	0x0002b4b0


	//   ....[131]....
        /*1308*/ 	.word	0x0002b530


	//   ....[132]....
        /*130c*/ 	.word	0x0002b5b0


	//   ....[133]....
        /*1310*/ 	.word	0x0002b620


	//   ....[134]....
        /*1314*/ 	.word	0x0002b6a0


	//   ....[135]....
        /*1318*/ 	.word	0x0002b710


	//   ....[136]....
        /*131c*/ 	.word	0x0002b790


	//   ....[137]....
        /*1320*/ 	.word	0x0002b800


	//   ....[138]....
        /*1324*/ 	.word	0x0002b880


	//   ....[139]....
        /*1328*/ 	.word	0x0002b900


	//   ....[140]....
        /*132c*/ 	.word	0x0002b980


	//   ....[141]....
        /*1330*/ 	.word	0x0002b9f0


	//   ....[142]....
        /*1334*/ 	.word	0x0002ba70


	//   ....[143]....
        /*1338*/ 	.word	0x0002baf0


	//   ....[144]....
        /*133c*/ 	.word	0x0002bb70


	//   ....[145]....
        /*1340*/ 	.word	0x0002bbe0


	//   ....[146]....
        /*1344*/ 	.word	0x0002bc60


	//   ....[147]....
        /*1348*/ 	.word	0x0002bce0


	//   ....[148]....
        /*134c*/ 	.word	0x0002bd50


	//   ....[149]....
        /*1350*/ 	.word	0x0002bdc0


	//   ....[150]....
        /*1354*/ 	.word	0x0002be40


	//   ....[151]....
        /*1358*/ 	.word	0x0002bec0


	//   ....[152]....
        /*135c*/ 	.word	0x0002bf30


	//   ....[153]....
        /*1360*/ 	.word	0x0002bfa0


	//   ....[154]....
        /*1364*/ 	.word	0x0002c020


	//   ....[155]....
        /*1368*/ 	.word	0x0002c0a0


	//   ....[156]....
        /*136c*/ 	.word	0x0002c120


	//   ....[157]....
        /*1370*/ 	.word	0x0002c190


	//   ....[158]....
        /*1374*/ 	.word	0x0002c210


	//   ....[159]....
        /*1378*/ 	.word	0x0002c280


	//   ....[160]....
        /*137c*/ 	.word	0x0002c300


	//   ....[161]....
        /*1380*/ 	.word	0x0002c370


	//   ....[162]....
        /*1384*/ 	.word	0x0002c3f0


	//   ....[163]....
        /*1388*/ 	.word	0x0002c470


	//   ....[164]....
        /*138c*/ 	.word	0x0002c4f0


	//   ....[165]....
        /*1390*/ 	.word	0x0002c560


	//   ....[166]....
        /*1394*/ 	.word	0x0002c5e0


	//   ....[167]....
        /*1398*/ 	.word	0x0002c650


	//   ....[168]....
        /*139c*/ 	.word	0x0002c6d0


	//   ....[169]....
        /*13a0*/ 	.word	0x0002c740


	//   ....[170]....
        /*13a4*/ 	.word	0x0002c7c0


	//   ....[171]....
        /*13a8*/ 	.word	0x0002c840


	//   ....[172]....
        /*13ac*/ 	.word	0x0002c8c0


	//   ....[173]....
        /*13b0*/ 	.word	0x0002c930


	//   ....[174]....
        /*13b4*/ 	.word	0x0002c9b0


	//   ....[175]....
        /*13b8*/ 	.word	0x0002ca20


	//   ....[176]....
        /*13bc*/ 	.word	0x0002caa0


	//   ....[177]....
        /*13c0*/ 	.word	0x0002cb10


	//   ....[178]....
        /*13c4*/ 	.word	0x0002cb90


	//   ....[179]....
        /*13c8*/ 	.word	0x0002cc10


	//   ....[180]....
        /*13cc*/ 	.word	0x0002cc90


	//   ....[181]....
        /*13d0*/ 	.word	0x0002cd00


	//   ....[182]....
        /*13d4*/ 	.word	0x0002cd80


	//   ....[183]....
        /*13d8*/ 	.word	0x0002cdf0


	//   ....[184]....
        /*13dc*/ 	.word	0x0002ce60


	//   ....[185]....
        /*13e0*/ 	.word	0x0002ced0


	//----- nvinfo : EIATTR_EXIT_INSTR_OFFSETS
	.align		4
.L_848:
        /*13e4*/ 	.byte	0x04, 0x1c
        /*13e6*/ 	.short	(.L_850 - .L_849)


	//   ....[0]....
.L_849:
        /*13e8*/ 	.word	0x00000350


	//   ....[1]....
        /*13ec*/ 	.word	0x0001bc40


	//   ....[2]....
        /*13f0*/ 	.word	0x0001bca0


	//   ....[3]....
        /*13f4*/ 	.word	0x0001bd00


	//   ....[4]....
        /*13f8*/ 	.word	0x0001cc20


	//   ....[5]....
        /*13fc*/ 	.word	0x0001cc70


	//   ....[6]....
        /*1400*/ 	.word	0x0001ccd0


	//----- nvinfo : EIATTR_CTAIDZ_USED
	.align		4
.L_850:
        /*1404*/ 	.byte	0x01, 0x04
	.zero		2


	//----- nvinfo : EIATTR_MAX_THREADS
	.align		4
        /*1408*/ 	.byte	0x04, 0x05
        /*140a*/ 	.short	(.L_852 - .L_851)
.L_851:
        /*140c*/ 	.word	0x00000080
        /*1410*/ 	.word	0x00000001
        /*1414*/ 	.word	0x00000001


	//----- nvinfo : EIATTR_CRS_STACK_SIZE
	.align		4
.L_852:
        /*1418*/ 	.byte	0x04, 0x1e
        /*141a*/ 	.short	(.L_854 - .L_853)
.L_853:
        /*141c*/ 	.word	0x00000000
.L_854:


//--------------------- .nv.info._ZN7cutlass13device_kernelIN5flash19enable_sm80_to_sm89INS1_16FlashAttnFwdSm80INS1_25CollectiveMainloopFwdSm80ILi4ELi1ELb0EN4cute5tupleIJNS5_1CILi128EEENS7_ILi64EEES8_EEELi128ENS_10bfloat16_tEfNS_4arch4Sm80ELb1ELb0ELb0ELb0ELb1ELb0ELb1ELb0EEENS1_21CollectiveEpilogueFwdINS6_IJS8_S8_S9_EEENS6_IJNS7_ILi1EEESH_SH_EEESB_SD_Li128ELb0ELb1ELb0ELb0EEENS1_30DynamicPersistentTileSchedulerILi128ELi128ELb0ELb1ELb0EEEEEEEEEvNT_6ParamsE --------------------------
	.section	.nv.info._ZN7cutlass13device_kernelIN5flash19enable_sm80_to_sm89INS1_16FlashAttnFwdSm80INS1_25CollectiveMainloopFwdSm80ILi4ELi1ELb0EN4cute5tupleIJNS5_1CILi128EEENS7_ILi64EEES8_EEELi128ENS_10bfloat16_tEfNS_4arch4Sm80ELb1ELb0ELb0ELb0ELb1ELb0ELb1ELb0EEENS1_21CollectiveEpilogueFwdINS6_IJS8_S8_S9_EEENS6_IJNS7_ILi1EEESH_SH_EEESB_SD_Li128ELb0ELb1ELb0ELb0EEENS1_30DynamicPersistentTileSchedulerILi128ELi128ELb0ELb1ELb0EEEEEEEEEvNT_6ParamsE,"",@"SHT_CUDA_INFO"
	.sectionflags	@""
	.align	4


	//----- nvinfo : EIATTR_CUDA_API_VERSION
	.align		4
        /*0000*/ 	.byte	0x04, 0x37
        /*0002*/ 	.short	(.L_856 - .L_855)
.L_855:
        /*0004*/ 	.word	0x00000082


	//----- nvinfo : EIATTR_SW2861232_WAR
	.align		4
.L_856:
        /*0008*/ 	.byte	0x01, 0x35
	.zero		2


	//----- nvinfo : EIATTR_PARAM_CBANK
	.align		4
        /*000c*/ 	.byte	0x04, 0x0a
        /*000e*/ 	.short	(.L_858 - .L_857)
	.align		4
.L_857:
        /*0010*/ 	.word	index@(.nv.constant0._ZN7cutlass13device_kernelIN5flash19enable_sm80_to_sm89INS1_16FlashAttnFwdSm80INS1_25CollectiveMainloopFwdSm80ILi4ELi1ELb0EN4cute5tupleIJNS5_1CILi128EEENS7_ILi64EEES8_EEELi128ENS_10bfloat16_tEfNS_4arch4Sm80ELb1ELb0ELb0ELb0ELb1ELb0ELb1ELb0EEENS1_21CollectiveEpilogueFwdINS6_IJS8_S8_S9_EEENS6_IJNS7_ILi1EEESH_SH_EEESB_SD_Li128ELb0ELb1ELb0ELb0EEENS1_30DynamicPersistentTileSchedulerILi128ELi128ELb0ELb1ELb0EEEEEEEEEvNT_6ParamsE)
        /*0014*/ 	.short	0x0160
        /*0016*/ 	.short	0x0428


	//----- nvinfo : EIATTR_CBANK_PARAM_SIZE
	.align		4
.L_858:
        /*0018*/ 	.byte	0x03, 0x19
        /*001a*/ 	.short	0x0428


	//----- nvinfo : EIATTR_KPARAM_INFO
	.align		4
        /*001c*/ 	.byte	0x04, 0x17
        /*001e*/ 	.short	(.L_860 - .L_859)
.L_859:
        /*0020*/ 	.word	0x00000000
        /*0024*/ 	.short	0x0000
        /*0026*/ 	.short	0x0000
        /*0028*/ 	.byte	0x00, 0xf0, 0xa1, 0x10


	//----- nvinfo : EIATTR_MAXREG_COUNT
	.align		4
.L_860:
        /*002c*/ 	.byte	0x03, 0x1b
        /*002e*/ 	.short	0x00ff


	//----- nvinfo : EIATTR_NUM_BARRIERS
	.align		4
        /*0030*/ 	.byte	0x02, 0x4c
        /*0032*/ 	.byte	0x06
	.zero		1


	//----- nvinfo : EIATTR_ANNOTATIONS
	.align		4
        /*0034*/ 	.byte	0x04, 0x55
        /*0036*/ 	.short	(.L_862 - .L_861)


	//   ....[0]....
.L_861:
        /* <DEDUP_REMOVED lines=58> */


	//----- nvinfo : EIATTR_MERCURY_ISA_VERSION
	.align		4
.L_862:
        /*03c8*/ 	.byte	0x03, 0x5f
        /*03ca*/ 	.short	0x0000


	//----- nvinfo : EIATTR_INT_WARP_WIDE_INSTR_OFFSETS
	.align		4
        /*03cc*/ 	.byte	0x04, 0x31
        /*03ce*/ 	.short	(.L_864 - .L_863)


	//   ....[0]....
.L_863:
        /*03d0*/ 	.word	0x0000ff30


	//   ....[1]....
        /*03d4*/ 	.word	0x0000ffb0


	//----- nvinfo : EIATTR_COOP_GROUP_MASK_REGIDS
	.align		4
.L_864:
        /*03d8*/ 	.byte	0x04, 0x29
        /*03da*/ 	.short	(.L_866 - .L_865)


	//   ....[0]....
.L_865:
        /*03dc*/ 	.word	0xffffffff


	//   ....[1]....
        /*03e0*/ 	.word	0xffffffff


	//   ....[2]....
        /*03e4*/ 	.word	0xffffffff


	//   ....[3]....
        /*03e8*/ 	.word	0xffffffff


	//   ....[4]....
        /*03ec*/ 	.word	0xffffffff


	//   ....[5]....
        /*03f0*/ 	.word	0xffffffff


	//   ....[6]....
        /*03f4*/ 	.word	0xffffffff


	//   ....[7]....
        /*03f8*/ 	.word	0xffffffff


	//   ....[8]....
        /*03fc*/ 	.word	0xffffffff


	//   ....[9]....
        /*0400*/ 	.word	0xffffffff


	//   ....[10]....
        /*0404*/ 	.word	0xffffffff


	//   ....[11]....
        /*0408*/ 	.word	0xffffffff


	//   ....[12]....
        /*040c*/ 	.word	0xffffffff


	//   ....[13]....
        /*0410*/ 	.word	0xffffffff


	//   ....[14]....
        /*0414*/ 	.word	0xffffffff


	//   ....[15]....
        /*0418*/ 	.word	0xffffffff


	//   ....[16]....
        /*041c*/ 	.word	0xffffffff


	//   ....[17]....
        /*0420*/ 	.word	0xffffffff


	//   ....[18]....
        /*0424*/ 	.word	0xffffffff


	//   ....[19]....
        /*0428*/ 	.word	0xffffffff


	//   ....[20]....
        /*042c*/ 	.word	0xffffffff


	//   ....[21]....
        /*0430*/ 	.word	0xffffffff


	//   ....[22]....
        /*0434*/ 	.word	0xffffffff


	//   ....[23]....
        /*0438*/ 	.word	0xffffffff


	//   ....[24]....
        /*043c*/ 	.word	0xffffffff


	//   ....[25]....
        /*0440*/ 	.word	0xffffffff


	//   ....[26]....
        /*0444*/ 	.word	0xffffffff


	//   ....[27]....
        /*0448*/ 	.word	0xffffffff


	//   ....[28]....
        /*044c*/ 	.word	0xffffffff


	//   ....[29]....
        /*0450*/ 	.word	0xffffffff


	//   ....[30]....
        /*0454*/ 	.word	0xffffffff


	//   ....[31]....
        /*0458*/ 	.word	0xffffffff


	//   ....[32]....
        /*045c*/ 	.word	0xffffffff


	//   ....[33]....
        /*0460*/ 	.word	0xffffffff


	//   ....[34]....
        /*0464*/ 	.word	0xffffffff


	//   ....[35]....
        /*0468*/ 	.word	0xffffffff


	//   ....[36]....
        /*046c*/ 	.word	0xffffffff


	//   ....[37]....
        /*0470*/ 	.word	0xffffffff


	//   ....[38]....
        /*0474*/ 	.word	0xffffffff


	//   ....[39]....
        /*0478*/ 	.word	0xffffffff


	//   ....[40]....
        /*047c*/ 	.word	0xffffffff


	//   ....[41]....
        /*0480*/ 	.word	0xffffffff


	//   ....[42]....
        /*0484*/ 	.word	0xffffffff


	//   ....[43]....
        /*0488*/ 	.word	0xffffffff


	//   ....[44]....
        /*048c*/ 	.word	0xffffffff


	//   ....[45]....
        /*0490*/ 	.word	0xffffffff


	//   ....[46]....
        /*0494*/ 	.word	0xffffffff


	//   ....[47]....
        /*0498*/ 	.word	0xffffffff


	//   ....[48]....
        /*049c*/ 	.word	0xffffffff


	//   ....[49]....
        /*04a0*/ 	.word	0xffffffff


	//   ....[50]....
        /*04a4*/ 	.word	0xffffffff


	//   ....[51]....
        /*04a8*/ 	.word	0xffffffff


	//   ....[52]....
        /*04ac*/ 	.word	0xffffffff


	//   ....[53]....
        /*04b0*/ 	.word	0xffffffff


	//   ....[54]....
        /*04b4*/ 	.word	0xffffffff


	//   ....[55]....
        /*04b8*/ 	.word	0xffffffff


	//   ....[56]....
        /*04bc*/ 	.word	0xffffffff


	//   ....[57]....
        /*04c0*/ 	.word	0xffffffff


	//   ....[58]....
        /*04c4*/ 	.word	0xffffffff


	//   ....[59]....
        /*04c8*/ 	.word	0xffffffff


	//   ....[60]....
        /*04cc*/ 	.word	0xffffffff


	//   ....[61]....
        /*04d0*/ 	.word	0xffffffff


	//   ....[62]....
        /*04d4*/ 	.word	0xffffffff


	//   ....[63]....
        /*04d8*/ 	.word	0xffffffff


	//   ....[64]....
        /*04dc*/ 	.word	0xffffffff


	//   ....[65]....
        /*04e0*/ 	.word	0xffffffff


	//   ....[66]....
        /*04e4*/ 	.word	0xffffffff


	//   ....[67]....
        /*04e8*/ 	.word	0xffffffff


	//   ....[68]....
        /*04ec*/ 	.word	0xffffffff


	//   ....[69]....
        /*04f0*/ 	.word	0xffffffff


	//   ....[70]....
        /*04f4*/ 	.word	0xffffffff


	//   ....[71]....
        /*04f8*/ 	.word	0xffffffff


	//   ....[72]....
        /*04fc*/ 	.word	0xffffffff


	//   ....[73]....
        /*0500*/ 	.word	0xffffffff


	//   ....[74]....
        /*0504*/ 	.word	0xffffffff


	//   ....[75]....
        /*0508*/ 	.word	0xffffffff


	//   ....[76]....
        /*050c*/ 	.word	0xffffffff


	//   ....[77]....
        /*0510*/ 	.word	0xffffffff


	//   ....[78]....
        /*0514*/ 	.word	0xffffffff


	//   ....[79]....
        /*0518*/ 	.word	0xffffffff


	//   ....[80]....
        /*051c*/ 	.word	0xffffffff


	//   ....[81]....
        /*0520*/ 	.word	0xffffffff


	//   ....[82]....
        /*0524*/ 	.word	0xffffffff


	//   ....[83]....
        /*0528*/ 	.word	0xffffffff


	//   ....[84]....
        /*052c*/ 	.word	0xffffffff


	//   ....[85]....
        /*0530*/ 	.word	0xffffffff


	//   ....[86]....
        /*0534*/ 	.word	0xffffffff


	//   ....[87]....
        /*0538*/ 	.word	0xffffffff


	//   ....[88]....
        /*053c*/ 	.word	0xffffffff


	//   ....[89]....
        /*0540*/ 	.word	0xffffffff


	//   ....[90]....
        /*0544*/ 	.word	0xffffffff


	//   ....[91]....
        /*0548*/ 	.word	0xffffffff


	//   ....[92]....
        /*054c*/ 	.word	0xffffffff


	//   ....[93]....
        /*0550*/ 	.word	0xffffffff


	//   ....[94]....
        /*0554*/ 	.word	0xffffffff


	//   ....[95]....
        /*0558*/ 	.word	0xffffffff


	//   ....[96]....
        /*055c*/ 	.word	0xffffffff


	//   ....[97]....
        /*0560*/ 	.word	0xffffffff


	//   ....[98]....
        /*0564*/ 	.word	0xffffffff


	//   ....[99]....
        /*0568*/ 	.word	0xffffffff


	//   ....[100]....
        /*056c*/ 	.word	0xffffffff


	//   ....[101]....
        /*0570*/ 	.word	0xffffffff


	//   ....[102]....
        /*0574*/ 	.word	0xffffffff


	//   ....[103]....
        /*0578*/ 	.word	0xffffffff


	//   ....[104]....
        /*057c*/ 	.word	0xffffffff


	//   ....[105]....
        /*0580*/ 	.word	0xffffffff


	//   ....[106]....
        /*0584*/ 	.word	0xffffffff


	//   ....[107]....
        /*0588*/ 	.word	0xffffffff


	//   ....[108]....
        /*058c*/ 	.word	0xffffffff


	//   ....[109]....
        /*0590*/ 	.word	0xffffffff


	//   ....[110]....
        /*0594*/ 	.word	0xffffffff


	//   ....[111]....
        /*0598*/ 	.word	0xffffffff


	//   ....[112]....
        /*059c*/ 	.word	0xffffffff


	//   ....[113]....
        /*05a0*/ 	.word	0xffffffff


	//   ....[114]....
        /*05a4*/ 	.word	0xffffffff


	//   ....[115]....
        /*05a8*/ 	.word	0xffffffff


	//   ....[116]....
        /*05ac*/ 	.word	0xffffffff


	//   ....[117]....
        /*05b0*/ 	.word	0xffffffff


	//   ....[118]....
        /*05b4*/ 	.word	0xffffffff


	//   ....[119]....
        /*05b8*/ 	.word	0xffffffff


	//   ....[120]....
        /*05bc*/ 	.word	0xffffffff


	//   ....[121]....
        /*05c0*/ 	.word	0xffffffff


	//   ....[122]....
        /*05c4*/ 	.word	0xffffffff


	//   ....[123]....
        /*05c8*/ 	.word	0xffffffff


	//   ....[124]....
        /*05cc*/ 	.word	0xffffffff


	//   ....[125]....
        /*05d0*/ 	.word	0xffffffff


	//   ....[126]....
        /*05d4*/ 	.word	0xffffffff


	//   ....[127]....
        /*05d8*/ 	.word	0xffffffff


	//   ....[128]....
        /*05dc*/ 	.word	0xffffffff


	//   ....[129]....
        /*05e0*/ 	.word	0xffffffff


	//   ....[130]....
        /*05e4*/ 	.word	0xffffffff


	//   ....[131]....
        /*05e8*/ 	.word	0xffffffff


	//   ....[132]....
        /*05ec*/ 	.word	0xffffffff


	//   ....[133]....
        /*05f0*/ 	.word	0xffffffff


	//   ....[134]....
        /*05f4*/ 	.word	0xffffffff


	//   ....[135]....
        /*05f8*/ 	.word	0xffffffff


	//   ....[136]....
        /*05fc*/ 	.word	0xffffffff


	//   ....[137]....
        /*0600*/ 	.word	0xffffffff


	//   ....[138]....
        /*0604*/ 	.word	0xffffffff


	//   ....[139]....
        /*0608*/ 	.word	0xffffffff


	//   ....[140]....
        /*060c*/ 	.word	0xffffffff


	//   ....[141]....
        /*0610*/ 	.word	0xffffffff


	//   ....[142]....
        /*0614*/ 	.word	0xffffffff


	//   ....[143]....
        /*0618*/ 	.word	0xffffffff


	//   ....[144]....
        /*061c*/ 	.word	0xffffffff


	//   ....[145]....
        /*0620*/ 	.word	0xffffffff


	//   ....[146]....
        /*0624*/ 	.word	0xffffffff


	//   ....[147]....
        /*0628*/ 	.word	0xffffffff


	//   ....[148]....
        /*062c*/ 	.word	0xffffffff


	//   ....[149]....
        /*0630*/ 	.word	0xffffffff


	//   ....[150]....
        /*0634*/ 	.word	0xffffffff


	//   ....[151]....
        /*0638*/ 	.word	0xffffffff


	//   ....[152]....
        /*063c*/ 	.word	0xffffffff


	//   ....[153]....
        /*0640*/ 	.word	0xffffffff


	//   ....[154]....
        /*0644*/ 	.word	0xffffffff


	//   ....[155]....
        /*0648*/ 	.word	0xffffffff


	//   ....[156]....
        /*064c*/ 	.word	0xffffffff


	//   ....[157]....
        /*0650*/ 	.word	0xffffffff


	//   ....[158]....
        /*0654*/ 	.word	0xffffffff


	//   ....[159]....
        /*0658*/ 	.word	0xffffffff


	//   ....[160]....
        /*065c*/ 	.word	0xffffffff


	//   ....[161]....
        /*0660*/ 	.word	0xffffffff


	//   ....[162]....
        /*0664*/ 	.word	0xffffffff


	//   ....[163]....
        /*0668*/ 	.word	0xffffffff


	//   ....[164]....
        /*066c*/ 	.word	0xffffffff


	//   ....[165]....
        /*0670*/ 	.word	0xffffffff


	//   ....[166]....
        /*0674*/ 	.word	0xffffffff


	//   ....[167]....
        /*0678*/ 	.word	0xffffffff


	//   ....[168]....
        /*067c*/ 	.word	0xffffffff


	//   ....[169]....
        /*0680*/ 	.word	0xffffffff


	//   ....[170]....
        /*0684*/ 	.word	0xffffffff


	//   ....[171]....
        /*0688*/ 	.word	0xffffffff


	//   ....[172]....
        /*068c*/ 	.word	0xffffffff


	//   ....[173]....
        /*0690*/ 	.word	0xffffffff


	//   ....[174]....
        /*0694*/ 	.word	0xffffffff


	//   ....[175]....
        /*0698*/ 	.word	0xffffffff


	//   ....[176]....
        /*069c*/ 	.word	0xffffffff


	//   ....[177]....
        /*06a0*/ 	.word	0xffffffff


	//   ....[178]....
        /*06a4*/ 	.word	0xffffffff


	//   ....[179]....
        /*06a8*/ 	.word	0xffffffff


	//   ....[180]....
        /*06ac*/ 	.word	0xffffffff


	//   ....[181]....
        /*06b0*/ 	.word	0xffffffff


	//   ....[182]....
        /*06b4*/ 	.word	0xffffffff


	//   ....[183]....
        /*06b8*/ 	.word	0xffffffff


	//   ....[184]....
        /*06bc*/ 	.word	0xffffffff


	//   ....[185]....
        /*06c0*/ 	.word	0xffffffff


	//   ....[186]....
        /*06c4*/ 	.word	0xffffffff


	//   ....[187]....
        /*06c8*/ 	.word	0xffffffff


	//   ....[188]....
        /*06cc*/ 	.word	0xffffffff


	//   ....[189]....
        /*06d0*/ 	.word	0xffffffff


	//   ....[190]....
        /*06d4*/ 	.word	0xffffffff


	//   ....[191]....
        /*06d8*/ 	.word	0xffffffff


	//   ....[192]....
        /*06dc*/ 	.word	0xffffffff


	//   ....[193]....
        /*06e0*/ 	.word	0xffffffff


	//   ....[194]....
        /*06e4*/ 	.word	0xffffffff


	//   ....[195]....
        /*06e8*/ 	.word	0xffffffff


	//   ....[196]....
        /*06ec*/ 	.word	0xffffffff


	//   ....[197]....
        /*06f0*/ 	.word	0xffffffff


	//   ....[198]....
        /*06f4*/ 	.word	0xffffffff


	//   ....[199]....
        /*06f8*/ 	.word	0xffffffff


	//   ....[200]....
        /*06fc*/ 	.word	0xffffffff


	//   ....[201]....
        /*0700*/ 	.word	0xffffffff


	//   ....[202]....
        /*0704*/ 	.word	0xffffffff


	//   ....[203]....
        /*0708*/ 	.word	0xffffffff


	//   ....[204]....
        /*070c*/ 	.word	0xffffffff


	//   ....[205]....
        /*0710*/ 	.word	0xffffffff


	//   ....[206]....
        /*0714*/ 	.word	0xffffffff


	//   ....[207]....
        /*0718*/ 	.word	0xffffffff


	//   ....[208]....
        /*071c*/ 	.word	0xffffffff


	//   ....[209]....
        /*0720*/ 	.word	0xffffffff


	//   ....[210]....
        /*0724*/ 	.word	0xffffffff


	//   ....[211]....
        /*0728*/ 	.word	0xffffffff


	//   ....[212]....
        /*072c*/ 	.word	0xffffffff


	//   ....[213]....
        /*0730*/ 	.word	0xffffffff


	//   ....[214]....
        /*0734*/ 	.word	0xffffffff


	//   ....[215]....
        /*0738*/ 	.word	0xffffffff


	//   ....[216]....
        /*073c*/ 	.word	0xffffffff


	//   ....[217]....
        /*0740*/ 	.word	0xffffffff


	//   ....[218]....
        /*0744*/ 	.word	0xffffffff


	//   ....[219]....
        /*0748*/ 	.word	0xffffffff


	//   ....[220]....
        /*074c*/ 	.word	0xffffffff


	//   ....[221]....
        /*0750*/ 	.word	0xffffffff


	//   ....[222]....
        /*0754*/ 	.word	0xffffffff


	//   ....[223]....
        /*0758*/ 	.word	0xffffffff


	//   ....[224]....
        /*075c*/ 	.word	0xffffffff


	//   ....[225]....
        /*0760*/ 	.word	0xffffffff


	//   ....[226]....
        /*0764*/ 	.word	0xffffffff


	//   ....[227]....
        /*0768*/ 	.word	0xffffffff


	//   ....[228]....
        /*076c*/ 	.word	0xffffffff


	//   ....[229]....
        /*0770*/ 	.word	0xffffffff


	//   ....[230]....
        /*0774*/ 	.word	0xffffffff


	//   ....[231]....
        /*0778*/ 	.word	0xffffffff


	//   ....[232]....
        /*077c*/ 	.word	0xffffffff


	//   ....[233]....
        /*0780*/ 	.word	0xffffffff


	//   ....[234]....
        /*0784*/ 	.word	0xffffffff


	//   ....[235]....
        /*0788*/ 	.word	0xffffffff


	//   ....[236]....
        /*078c*/ 	.word	0xffffffff


	//   ....[237]....
        /*0790*/ 	.word	0xffffffff


	//   ....[238]....
        /*0794*/ 	.word	0xffffffff


	//   ....[239]....
        /*0798*/ 	.word	0xffffffff


	//   ....[240]....
        /*079c*/ 	.word	0xffffffff


	//   ....[241]....
        /*07a0*/ 	.word	0xffffffff


	//   ....[242]....
        /*07a4*/ 	.word	0xffffffff


	//   ....[243]....
        /*07a8*/ 	.word	0xffffffff


	//   ....[244]....
        /*07ac*/ 	.word	0xffffffff


	//   ....[245]....
        /*07b0*/ 	.word	0xffffffff


	//   ....[246]....
        /*07b4*/ 	.word	0xffffffff


	//   ....[247]....
        /*07b8*/ 	.word	0xffffffff


	//   ....[248]....
        /*07bc*/ 	.word	0xffffffff


	//   ....[249]....
        /*07c0*/ 	.word	0xffffffff


	//   ....[250]....
        /*07c4*/ 	.word	0xffffffff


	//   ....[251]....
        /*07c8*/ 	.word	0xffffffff


	//   ....[252]....
        /*07cc*/ 	.word	0xffffffff


	//   ....[253]....
        /*07d0*/ 	.word	0xffffffff


	//   ....[254]....
        /*07d4*/ 	.word	0xffffffff


	//   ....[255]....
        /*07d8*/ 	.word	0xffffffff


	//   ....[0]....
        /*07dc*/ 	.word	0xffffffff


	//   ....[1]....
        /*07e0*/ 	.word	0xffffffff


	//   ....[2]....
        /*07e4*/ 	.word	0xffffffff


	//   ....[3]....
        /*07e8*/ 	.word	0xffffffff


	//   ....[4]....
        /*07ec*/ 	.word	0xffffffff


	//----- nvinfo : EIATTR_COOP_GROUP_INSTR_OFFSETS
	.align		4
.L_866:
        /*07f0*/ 	.byte	0x04, 0x28
        /*07f2*/ 	.short	(.L_868 - .L_867)


	//   ....[0]....
.L_867:
        /*07f4*/ 	.word	0x00000050


	//   ....[1]....
        /*07f8*/ 	.word	0x00001530


	//   ....[2]....
        /*07fc*/ 	.word	0x00001550


	//   ....[3]....
        /*0800*/ 	.word	0x000016e0


	//   ....[4]....
        /*0804*/ 	.word	0x000016f0


	//   ....[5]....
        /*0808*/ 	.word	0x00001810


	//   ....[6]....
        /*080c*/ 	.word	0x00001830


	//   ....[7]....
        /*0810*/ 	.word	0x00001950


	//   ....[8]....
        /*0814*/ 	.word	0x00001960


	//   ....[9]....
        /*0818*/ 	.word	0x00001a80


	//   ....[10]....
        /*081c*/ 	.word	0x00001aa0


	//   ....[11]....
        /*0820*/ 	.word	0x00001bc0


	//   ....[12]....
        /*0824*/ 	.word	0x00001bd0


	//   ....[13]....
        /*0828*/ 	.word	0x00001cf0


	//   ....[14]....
        /*082c*/ 	.word	0x00001d10


	//   ....[15]....
        /*0830*/ 	.word	0x00001e30


	//   ....[16]....
        /*0834*/ 	.word	0x00001e40


	//   ....[17]....
        /*0838*/ 	.word	0x00002330


	//   ....[18]....
        /*083c*/ 	.word	0x00002350


	//   ....[19]....
        /*0840*/ 	.word	0x00002370


	//   ....[20]....
        /*0844*/ 	.word	0x00002380


	//   ....[21]....
        /*0848*/ 	.word	0x000023c0


	//   ....[22]....
        /*084c*/ 	.word	0x000023e0


	//   ....[23]....
        /*0850*/ 	.word	0x00002420


	//   ....[24]....
        /*0854*/ 	.word	0x00002430


	//   ....[25]....
        /*0858*/ 	.word	0x000027b0


	//   ....[26]....
        /*085c*/ 	.word	0x000027d0


	//   ....[27]....
        /*0860*/ 	.word	0x000027f0


	//   ....[28]....
        /*0864*/ 	.word	0x00002820


	//   ....[29]....
        /*0868*/ 	.word	0x00002830


	//   ....[30]....
        /*086c*/ 	.word	0x00002840


	//   ....[31]....
        /*0870*/ 	.word	0x00002850


	//   ....[32]....
        /*0874*/ 	.word	0x00002870


	//   ....[33]....
        /*0878*/ 	.word	0x000037f0


	//   ....[34]....
        /*087c*/ 	.word	0x00003810


	//   ....[35]....
        /*0880*/ 	.word	0x00003840


	//   ....[36]....
        /*0884*/ 	.word	0x00003850


	//   ....[37]....
        /*0888*/ 	.word	0x00003860


	//   ....[38]....
        /*088c*/ 	.word	0x00003870


	//   ....[39]....
        /*0890*/ 	.word	0x00003990


	//   ....[40]....
        /*0894*/ 	.word	0x000039a0


	//   ....[41]....
        /*0898*/ 	.word	0x00003bc0


	//   ....[42]....
        /*089c*/ 	.word	0x00003e00


	//   ....[43]....
        /*08a0*/ 	.word	0x00003e10


	//   ....[44]....
        /*08a4*/ 	.word	0x00003e20


	//   ....[45]....
        /*08a8*/ 	.word	0x00004820


	//   ....[46]....
        /*08ac*/ 	.word	0x00004850


	//   ....[47]....
        /*08b0*/ 	.word	0x00004870


	//   ....[48]....
        /*08b4*/ 	.word	0x00004880


	//   ....[49]....
        /*08b8*/ 	.word	0x000048b0


	//   ....[50]....
        /*08bc*/ 	.word	0x000048d0


	//   ....[51]....
        /*08c0*/ 	.word	0x000048f0


	//   ....[52]....
        /*08c4*/ 	.word	0x00004900


	//   ....[53]....
        /*08c8*/ 	.word	0x00006a70


	//   ....[54]....
        /*08cc*/ 	.word	0x00006a90


	//   ....[55]....
        /*08d0*/ 	.word	0x00006b00


	//   ....[56]....
        /*08d4*/ 	.word	0x00006b40


	//   ....[57]....
        /*08d8*/ 	.word	0x00006b50


	//   ....[58]....
        /*08dc*/ 	.word	0x00006bc0


	//   ....[59]....
        /*08e0*/ 	.word	0x00006bd0


	//   ....[60]....
        /*08e4*/ 	.word	0x00006bf0


	//   ....[61]....
        /*08e8*/ 	.word	0x00007aa0


	//   ....[62]....
        /*08ec*/ 	.word	0x00007ac0


	//   ....[63]....
        /*08f0*/ 	.word	0x00007ae0


	//   ....[64]....
        /*08f4*/ 	.word	0x00007b40


	//   ....[65]....
        /*08f8*/ 	.word	0x00007b70


	//   ....[66]....
        /*08fc*/ 	.word	0x00007b80


	//   ....[67]....
        /*0900*/ 	.word	0x00007b90


	//   ....[68]....
        /*0904*/ 	.word	0x00007ba0


	//   ....[69]....
        /*0908*/ 	.word	0x00007e70


	//   ....[70]....
        /*090c*/ 	.word	0x000080b0


	//   ....[71]....
        /*0910*/ 	.word	0x000080e0


	//   ....[72]....
        /*0914*/ 	.word	0x00008110


	//   ....[73]....
        /*0918*/ 	.word	0x00008770


	//   ....[74]....
        /*091c*/ 	.word	0x00008870


	//   ....[75]....
        /*0920*/ 	.word	0x00008960


	//   ....[76]....
        /*0924*/ 	.word	0x00008a60


	//   ....[77]....
        /*0928*/ 	.word	0x00008a80


	//   ....[78]....
        /*092c*/ 	.word	0x00008aa0


	//   ....[79]....
        /*0930*/ 	.word	0x00008bc0


	//   ....[80]....
        /*0934*/ 	.word	0x00008be0


	//   ....[81]....
        /*0938*/ 	.word	0x0000b590


	//   ....[82]....
        /*093c*/ 	.word	0x0000b5b0


	//   ....[83]....
        /*0940*/ 	.word	0x0000b610


	//   ....[84]....
        /*0944*/ 	.word	0x0000b660


	//   ....[85]....
        /*0948*/ 	.word	0x0000b690


	//   ....[86]....
        /*094c*/ 	.word	0x0000b6b0


	//   ....[87]....
        /*0950*/ 	.word	0x0000b6d0


	//   ....[88]....
        /*0954*/ 	.word	0x0000b6e0


	//   ....[89]....
        /*0958*/ 	.word	0x0000c550


	//   ....[90]....
        /*095c*/ 	.word	0x0000c570


	//   ....[91]....
        /*0960*/ 	.word	0x0000c5a0


	//   ....[92]....
        /*0964*/ 	.word	0x0000c5c0


	//   ....[93]....
        /*0968*/ 	.word	0x0000c620


	//   ....[94]....
        /*096c*/ 	.word	0x0000c640


	//   ....[95]....
        /*0970*/ 	.word	0x0000c6a0


	//   ....[96]....
        /*0974*/ 	.word	0x0000c6c0


	//   ....[97]....
        /*0978*/ 	.word	0x0000cc20


	//   ....[98]....
        /*097c*/ 	.word	0x0000cc40


	//   ....[99]....
        /*0980*/ 	.word	0x0000cc50


	//   ....[100]....
        /*0984*/ 	.word	0x0000cc80


	//   ....[101]....
        /*0988*/ 	.word	0x0000cc90


	//   ....[102]....
        /*098c*/ 	.word	0x0000ccb0


	//   ....[103]....
        /*0990*/ 	.word	0x0000cce0


	//   ....[104]....
        /*0994*/ 	.word	0x0000cd00


	//   ....[105]....
        /*0998*/ 	.word	0x0000f330


	//   ....[106]....
        /*099c*/ 	.word	0x0000f3a0


	//   ....[107]....
        /*09a0*/ 	.word	0x0000f3b0


	//   ....[108]....
        /*09a4*/ 	.word	0x0000f3c0


	//   ....[109]....
        /*09a8*/ 	.word	0x0000f3f0


	//   ....[110]....
        /*09ac*/ 	.word	0x0000f410


	//   ....[111]....
        /*09b0*/ 	.word	0x0000f420


	//   ....[112]....
        /*09b4*/ 	.word	0x0000f430


	//   ....[113]....
        /*09b8*/ 	.word	0x00010990


	//   ....[114]....
        /*09bc*/ 	.word	0x00010da0


	//   ....[115]....
        /*09c0*/ 	.word	0x00010dc0


	//   ....[116]....
        /*09c4*/ 	.word	0x00010dd0


	//   ....[117]....
        /*09c8*/ 	.word	0x00010de0


	//   ....[118]....
        /*09cc*/ 	.word	0x00010df0


	//   ....[119]....
        /*09d0*/ 	.word	0x00010e00


	//   ....[120]....
        /*09d4*/ 	.word	0x00010e10


	//   ....[121]....
        /*09d8*/ 	.word	0x00010e20


	//   ....[122]....
        /*09dc*/ 	.word	0x000110b0


	//   ....[123]....
        /*09e0*/ 	.word	0x000110c0


	//   ....[124]....
        /*09e4*/ 	.word	0x000111a0


	//   ....[125]....
        /*09e8*/ 	.word	0x000111d0


	//   ....[126]....
        /*09ec*/ 	.word	0x00011290


	//   ....[127]....
        /*09f0*/ 	.word	0x000112c0


	//   ....[128]....
        /*09f4*/ 	.word	0x00011380


	//   ....[129]....
        /*09f8*/ 	.word	0x000113b0


	//   ....[130]....
        /*09fc*/ 	.word	0x00011470


	//   ....[131]....
        /*0a00*/ 	.word	0x000114a0


	//   ....[132]....
        /*0a04*/ 	.word	0x00011560


	//   ....[133]....
        /*0a08*/ 	.word	0x00011590


	//   ....[134]....
        /*0a0c*/ 	.word	0x00011650


	//   ....[135]....
        /*0a10*/ 	.word	0x00011680


	//   ....[136]....
        /*0a14*/ 	.word	0x00011740


	//   ....[137]....
        /*0a18*/ 	.word	0x00011760


	//   ....[138]....
        /*0a1c*/ 	.word	0x00011cb0


	//   ....[139]....
        /*0a20*/ 	.word	0x00011cd0


	//   ....[140]....
        /*0a24*/ 	.word	0x00011e50


	//   ....[141]....
        /*0a28*/ 	.word	0x00011e60


	//   ....[142]....
        /*0a2c*/ 	.word	0x00011f70


	//   ....[143]....
        /*0a30*/ 	.word	0x00011f90


	//   ....[144]....
        /*0a34*/ 	.word	0x000120a0


	//   ....[145]....
        /*0a38*/ 	.word	0x000120b0


	//   ....[146]....
        /*0a3c*/ 	.word	0x000121c0


	//   ....[147]....
        /*0a40*/ 	.word	0x000121e0


	//   ....[148]....
        /*0a44*/ 	.word	0x000122f0


	//   ....[149]....
        /*0a48*/ 	.word	0x00012300


	//   ....[150]....
        /*0a4c*/ 	.word	0x00012410


	//   ....[151]....
        /*0a50*/ 	.word	0x00012430


	//   ....[152]....
        /*0a54*/ 	.word	0x00012540


	//   ....[153]....
        /*0a58*/ 	.word	0x00012550


	//   ....[154]....
        /*0a5c*/ 	.word	0x000126d0


	//   ....[155]....
        /*0a60*/ 	.word	0x000127c0


	//   ....[156]....
        /*0a64*/ 	.word	0x00012830


	//   ....[157]....
        /*0a68*/ 	.word	0x000128a0


	//   ....[158]....
        /*0a6c*/ 	.word	0x00012900


	//   ....[159]....
        /*0a70*/ 	.word	0x00012970


	//   ....[160]....
        /*0a74*/ 	.word	0x000129e0


	//   ....[161]....
        /*0a78*/ 	.word	0x00012a50


	//   ....[162]....
        /*0a7c*/ 	.word	0x00012ab0


	//   ....[163]....
        /*0a80*/ 	.word	0x00012b20


	//   ....[164]....
        /*0a84*/ 	.word	0x00012b90


	//   ....[165]....
        /*0a88*/ 	.word	0x00012c00


	//   ....[166]....
        /*0a8c*/ 	.word	0x00012c60


	//   ....[167]....
        /*0a90*/ 	.word	0x00012cd0


	//   ....[168]....
        /*0a94*/ 	.word	0x00012d40


	//   ....[169]....
        /*0a98*/ 	.word	0x00012db0


	//   ....[170]....
        /*0a9c*/ 	.word	0x00012e10


	//   ....[171]....
        /*0aa0*/ 	.word	0x00012e80


	//   ....[172]....
        /*0aa4*/ 	.word	0x00012ef0


	//   ....[173]....
        /*0aa8*/ 	.word	0x00013010


	//   ....[174]....
        /*0aac*/ 	.word	0x00013070


	//   ....[175]....
        /*0ab0*/ 	.word	0x000131b0


	//   ....[176]....
        /*0ab4*/ 	.word	0x00013210


	//   ....[177]....
        /*0ab8*/ 	.word	0x00013350


	//   ....[178]....
        /*0abc*/ 	.word	0x000133b0


	//   ....[179]....
        /*0ac0*/ 	.word	0x00013420


	//   ....[180]....
        /*0ac4*/ 	.word	0x00013490


	//   ....[181]....
        /*0ac8*/ 	.word	0x00013700


	//   ....[182]....
        /*0acc*/ 	.word	0x00013970


	//   ....[183]....
        /*0ad0*/ 	.word	0x00013f90


	//   ....[184]....
        /*0ad4*/ 	.word	0x00013fe0


	//   ....[185]....
        /*0ad8*/ 	.word	0x00014030


	//   ....[186]....
        /*0adc*/ 	.word	0x00014080


	//   ....[187]....
        /*0ae0*/ 	.word	0x000140d0


	//   ....[188]....
        /*0ae4*/ 	.word	0x00014120


	//   ....[189]....
        /*0ae8*/ 	.word	0x00014170


	//   ....[190]....
        /*0aec*/ 	.word	0x000141c0


	//   ....[191]....
        /*0af0*/ 	.word	0x00014230


	//   ....[192]....
        /*0af4*/ 	.word	0x000142a0


	//   ....[193]....
        /*0af8*/ 	.word	0x000143c0


	//   ....[194]....
        /*0afc*/ 	.word	0x00014420


	//   ....[195]....
        /*0b00*/ 	.word	0x00014560


	//   ....[196]....
        /*0b04*/ 	.word	0x000145c0


	//   ....[197]....
        /*0b08*/ 	.word	0x00014700


	//   ....[198]....
        /*0b0c*/ 	.word	0x00014760


	//   ....[199]....
        /*0b10*/ 	.word	0x000147d0


	//   ....[200]....
        /*0b14*/ 	.word	0x00014840


	//   ....[201]....
        /*0b18*/ 	.word	0x00014960


	//   ....[202]....
        /*0b1c*/ 	.word	0x000149c0


	//   ....[203]....
        /*0b20*/ 	.word	0x00014b00


	//   ....[204]....
        /*0b24*/ 	.word	0x00014b60


	//   ....[205]....
        /*0b28*/ 	.word	0x00014ca0


	//   ....[206]....
        /*0b2c*/ 	.word	0x00014d00


	//   ....[207]....
        /*0b30*/ 	.word	0x00014d70


	//   ....[208]....
        /*0b34*/ 	.word	0x00014de0


	//   ....[209]....
        /*0b38*/ 	.word	0x00015040


	//   ....[210]....
        /*0b3c*/ 	.word	0x000152a0


	//   ....[211]....
        /*0b40*/ 	.word	0x000158e0


	//   ....[212]....
        /*0b44*/ 	.word	0x00015920


	//   ....[213]....
        /*0b48*/ 	.word	0x00015970


	//   ....[214]....
        /*0b4c*/ 	.word	0x000159b0


	//   ....[215]....
        /*0b50*/ 	.word	0x00015a00


	//   ....[216]....
        /*0b54*/ 	.word	0x00015a40


	//   ....[217]....
        /*0b58*/ 	.word	0x00015a90


	//   ....[218]....
        /*0b5c*/ 	.word	0x00015ad0


	//   ....[219]....
        /*0b60*/ 	.word	0x00015b30


	//   ....[220]....
        /*0b64*/ 	.word	0x00015ba0


	//   ....[221]....
        /*0b68*/ 	.word	0x00015c10


	//   ....[222]....
        /*0b6c*/ 	.word	0x00015d20


	//   ....[223]....
        /*0b70*/ 	.word	0x00015d80


	//   ....[224]....
        /*0b74*/ 	.word	0x00015e90


	//   ....[225]....
        /*0b78*/ 	.word	0x00015ef0


	//   ....[226]....
        /*0b7c*/ 	.word	0x00016000


	//   ....[227]....
        /*0b80*/ 	.word	0x00016060


	//   ....[228]....
        /*0b84*/ 	.word	0x000160b0


	//   ....[229]....
        /*0b88*/ 	.word	0x000160f0


	//   ....[230]....
        /*0b8c*/ 	.word	0x00016140


	//   ....[231]....
        /*0b90*/ 	.word	0x00016180


	//   ....[232]....
        /*0b94*/ 	.word	0x000161d0


	//   ....[233]....
        /*0b98*/ 	.word	0x00016210


	//   ....[234]....
        /*0b9c*/ 	.word	0x00016260


	//   ....[235]....
        /*0ba0*/ 	.word	0x000162a0


	//   ....[236]....
        /*0ba4*/ 	.word	0x000162f0


	//   ....[237]....
        /*0ba8*/ 	.word	0x00016350


	//   ....[238]....
        /*0bac*/ 	.word	0x000163a0


	//   ....[239]....
        /*0bb0*/ 	.word	0x00016400


	//   ....[240]....
        /*0bb4*/ 	.word	0x00016450


	//   ....[241]....
        /*0bb8*/ 	.word	0x000164b0


	//   ....[242]....
        /*0bbc*/ 	.word	0x00016500


	//   ....[243]....
        /*0bc0*/ 	.word	0x00016560


	//   ....[244]....
        /*0bc4*/ 	.word	0x000165d0


	//   ....[245]....
        /*0bc8*/ 	.word	0x00016640


	//   ....[246]....
        /*0bcc*/ 	.word	0x000166b0


	//   ....[247]....
        /*0bd0*/ 	.word	0x00016710


	//   ....[248]....
        /*0bd4*/ 	.word	0x00016780


	//   ....[249]....
        /*0bd8*/ 	.word	0x000167f0


	//   ....[250]....
        /*0bdc*/ 	.word	0x00016860


	//   ....[251]....
        /*0be0*/ 	.word	0x000168c0


	//   ....[252]....
        /*0be4*/ 	.word	0x00016930


	//   ....[253]....
        /*0be8*/ 	.word	0x000169a0


	//   ....[254]....
        /*0bec*/ 	.word	0x00016a10


	//   ....[255]....
        /*0bf0*/ 	.word	0x00016a70


	//   ....[0]....
        /*0bf4*/ 	.word	0x00016ae0


	//   ....[1]....
        /*0bf8*/ 	.word	0x00016b50


	//   ....[2]....
        /*0bfc*/ 	.word	0x00016bc0


	//   ....[3]....
        /*0c00*/ 	.word	0x00016c20


	//   ....[4]....
        /*0c04*/ 	.word	0x00016c90


	//----- nvinfo : EIATTR_EXIT_INSTR_OFFSETS
	.align		4
.L_868:
        /*0c08*/ 	.byte	0x04, 0x1c
        /*0c0a*/ 	.short	(.L_870 - .L_869)


	//   ....[0]....
.L_869:
        /*0c0c*/ 	.word	0x000000a0


	//   ....[1]....
        /*0c10*/ 	.word	0x00012770


	//----- nvinfo : EIATTR_MAX_THREADS
	.align		4
.L_870:
        /*0c14*/ 	.byte	0x04, 0x05
        /*0c16*/ 	.short	(.L_872 - .L_871)
.L_871:
        /*0c18*/ 	.word	0x00000080
        /*0c1c*/ 	.word	0x00000001
        /*0c20*/ 	.word	0x00000001


	//----- nvinfo : EIATTR_CRS_STACK_SIZE
	.align		4
.L_872:
        /*0c24*/ 	.byte	0x04, 0x1e
        /*0c26*/ 	.short	(.L_874 - .L_873)
.L_873:
        /*0c28*/ 	.word	0x00000000
.L_874:


//--------------------- .nv.info._ZN7cutlass13device_kernelIN5flash19enable_sm80_to_sm89INS1_16FlashAttnFwdSm80INS1_25CollectiveMainloopFwdSm80ILi4ELi1ELb0EN4cute5tupleIJNS5_1CILi128EEENS7_ILi64EEES8_EEELi128ENS_10bfloat16_tEfNS_4arch4Sm80ELb1ELb0ELb0ELb1ELb1ELb0ELb1ELb0EEENS1_21CollectiveEpilogueFwdINS6_IJS8_S8_S9_EEENS6_IJNS7_ILi1EEESH_SH_EEESB_SD_Li128ELb1ELb1ELb0ELb0EEENS1_19SingleTileSchedulerILb1ELb0ELb1ELi128EEEEEEEEEvNT_6ParamsE --------------------------
	.section	.nv.info._ZN7cutlass13device_kernelIN5flash19enable_sm80_to_sm89INS1_16FlashAttnFwdSm80INS1_25CollectiveMainloopFwdSm80ILi4ELi1ELb0EN4cute5tupleIJNS5_1CILi128EEENS7_ILi64EEES8_EEELi128ENS_10bfloat16_tEfNS_4arch4Sm80ELb1ELb0ELb0ELb1ELb1ELb0ELb1ELb0EEENS1_21CollectiveEpilogueFwdINS6_IJS8_S8_S9_EEENS6_IJNS7_ILi1EEESH_SH_EEESB_SD_Li128ELb1ELb1ELb0ELb0EEENS1_19SingleTileSchedulerILb1ELb0ELb1ELi128EEEEEEEEEvNT_6ParamsE,"",@"SHT_CUDA_INFO"
	.sectionflags	@""
	.align	4


	//----- nvinfo : EIATTR_CUDA_API_VERSION
	.align		4
        /*0000*/ 	.byte	0x04, 0x37
        /*0002*/ 	.short	(.L_876 - .L_875)
.L_875:
        /*0004*/ 	.word	0x00000082


	//----- nvinfo : EIATTR_SW2861232_WAR
	.align		4
.L_876:
        /*0008*/ 	.byte	0x01, 0x35
	.zero		2


	//----- nvinfo : EIATTR_PARAM_CBANK
	.align		4
        /*000c*/ 	.byte	0x04, 0x0a
        /*000e*/ 	.short	(.L_878 - .L_877)
	.align		4
.L_877:
        /*0010*/ 	.word	index@(.nv.constant0._ZN7cutlass13device_kernelIN5flash19enable_sm80_to_sm89INS1_16FlashAttnFwdSm80INS1_25CollectiveMainloopFwdSm80ILi4ELi1ELb0EN4cute5tupleIJNS5_1CILi128EEENS7_ILi64EEES8_EEELi128ENS_10bfloat16_tEfNS_4arch4Sm80ELb1ELb0ELb0ELb1ELb1ELb0ELb1ELb0EEENS1_21CollectiveEpilogueFwdINS6_IJS8_S8_S9_EEENS6_IJNS7_ILi1EEESH_SH_EEESB_SD_Li128ELb1ELb1ELb0ELb0EEENS1_19SingleTileSchedulerILb1ELb0ELb1ELi128EEEEEEEEEvNT_6ParamsE)
        /*0014*/ 	.short	0x0160
        /*0016*/ 	.short	0x0418


	//----- nvinfo : EIATTR_CBANK_PARAM_SIZE
	.align		4
.L_878:
        /*0018*/ 	.byte	0x03, 0x19
        /*001a*/ 	.short	0x0418


	//----- nvinfo : EIATTR_KPARAM_INFO
	.align		4
        /*001c*/ 	.byte	0x04, 0x17
        /*001e*/ 	.short	(.L_880 - .L_879)
.L_879:
        /*0020*/ 	.word	0x00000000
        /*0024*/ 	.short	0x0000
        /*0026*/ 	.short	0x0000
        /*0028*/ 	.byte	0x00, 0xf0, 0x61, 0x10


	//----- nvinfo : EIATTR_MAXREG_COUNT
	.align		4
.L_880:
        /*002c*/ 	.byte	0x03, 0x1b
        /*002e*/ 	.short	0x00ff


	//----- nvinfo : EIATTR_NUM_BARRIERS
	.align		4
        /*0030*/ 	.byte	0x02, 0x4c
        /*0032*/ 	.byte	0x02
	.zero		1


	//----- nvinfo : EIATTR_ANNOTATIONS
	.align		4
        /*0034*/ 	.byte	0x04, 0x55
        /*0036*/ 	.short	(.L_882 - .L_881)


	//   ....[0]....
.L_881:
        /* <DEDUP_REMOVED lines=50> */


	//----- nvinfo : EIATTR_MERCURY_ISA_VERSION
	.align		4
.L_882:
        /*0340*/ 	.byte	0x03, 0x5f
        /*0342*/ 	.short	0x0000


	//----- nvinfo : EIATTR_COOP_GROUP_MASK_REGIDS
	.align		4
        /*0344*/ 	.byte	0x04, 0x29
        /*0346*/ 	.short	(.L_884 - .L_883)


	//   ....[0]....
.L_883:
        /*0348*/ 	.word	0xffffffff


	//   ....[1]....
        /*034c*/ 	.word	0xffffffff


	//   ....[2]....
        /*0350*/ 	.word	0xffffffff


	//   ....[3]....
        /*0354*/ 	.word	0xffffffff


	//   ....[4]....
        /*0358*/ 	.word	0xffffffff


	//   ....[5]....
        /*035c*/ 	.word	0xffffffff


	//   ....[6]....
        /*0360*/ 	.word	0xffffffff


	//   ....[7]....
        /*0364*/ 	.word	0xffffffff


	//   ....[8]....
        /*0368*/ 	.word	0xffffffff


	//   ....[9]....
        /*036c*/ 	.word	0xffffffff


	//   ....[10]....
        /*0370*/ 	.word	0xffffffff


	//   ....[11]....
        /*0374*/ 	.word	0xffffffff


	//   ....[12]....
        /*0378*/ 	.word	0xffffffff


	//   ....[13]....
        /*037c*/ 	.word	0xffffffff


	//   ....[14]....
        /*0380*/ 	.word	0xffffffff


	//   ....[15]....
        /*0384*/ 	.word	0xffffffff


	//   ....[16]....
        /*0388*/ 	.word	0xffffffff


	//   ....[17]....
        /*038c*/ 	.word	0xffffffff


	//   ....[18]....
        /*0390*/ 	.word	0xffffffff


	//   ....[19]....
        /*0394*/ 	.word	0xffffffff


	//   ....[20]....
        /*0398*/ 	.word	0xffffffff


	//   ....[21]....
        /*039c*/ 	.word	0xffffffff


	//   ....[22]....
        /*03a0*/ 	.word	0xffffffff


	//   ....[23]....
        /*03a4*/ 	.word	0xffffffff


	//   ....[24]....
        /*03a8*/ 	.word	0xffffffff


	//   ....[25]....
        /*03ac*/ 	.word	0xffffffff


	//   ....[26]....
        /*03b0*/ 	.word	0xffffffff


	//   ....[27]....
        /*03b4*/ 	.word	0xffffffff


	//   ....[28]....
        /*03b8*/ 	.word	0xffffffff


	//   ....[29]....
        /*03bc*/ 	.word	0xffffffff


	//   ....[30]....
        /*03c0*/ 	.word	0xffffffff


	//   ....[31]....
        /*03c4*/ 	.word	0xffffffff


	//   ....[32]....
        /*03c8*/ 	.word	0xffffffff


	//   ....[33]....
        /*03cc*/ 	.word	0xffffffff


	//   ....[34]....
        /*03d0*/ 	.word	0xffffffff


	//   ....[35]....
        /*03d4*/ 	.word	0xffffffff


	//   ....[36]....
        /*03d8*/ 	.word	0xffffffff


	//   ....[37]....
        /*03dc*/ 	.word	0xffffffff


	//   ....[38]....
        /*03e0*/ 	.word	0xffffffff


	//   ....[39]....
        /*03e4*/ 	.word	0xffffffff


	//   ....[40]....
        /*03e8*/ 	.word	0xffffffff


	//   ....[41]....
        /*03ec*/ 	.word	0xffffffff


	//   ....[42]....
        /*03f0*/ 	.word	0xffffffff


	//   ....[43]....
        /*03f4*/ 	.word	0xffffffff


	//   ....[44]....
        /*03f8*/ 	.word	0xffffffff


	//   ....[45]....
        /*03fc*/ 	.word	0xffffffff


	//   ....[46]....
        /*0400*/ 	.word	0xffffffff


	//   ....[47]....
        /*0404*/ 	.word	0xffffffff


	//   ....[48]....
        /*0408*/ 	.word	0xffffffff


	//   ....[49]....
        /*040c*/ 	.word	0xffffffff


	//   ....[50]....
        /*0410*/ 	.word	0xffffffff


	//   ....[51]....
        /*0414*/ 	.word	0xffffffff


	//   ....[52]....
        /*0418*/ 	.word	0xffffffff


	//   ....[53]....
        /*041c*/ 	.word	0xffffffff


	//   ....[54]....
        /*0420*/ 	.word	0xffffffff


	//   ....[55]....
        /*0424*/ 	.word	0xffffffff


	//   ....[56]....
        /*0428*/ 	.word	0xffffffff


	//   ....[57]....
        /*042c*/ 	.word	0xffffffff


	//   ....[58]....
        /*0430*/ 	.word	0xffffffff


	//   ....[59]....
        /*0434*/ 	.word	0xffffffff


	//   ....[60]....
        /*0438*/ 	.word	0xffffffff


	//   ....[61]....
        /*043c*/ 	.word	0xffffffff


	//   ....[62]....
        /*0440*/ 	.word	0xffffffff


	//   ....[63]....
        /*0444*/ 	.word	0xffffffff


	//   ....[64]....
        /*0448*/ 	.word	0xffffffff


	//   ....[65]....
        /*044c*/ 	.word	0xffffffff


	//   ....[66]....
        /*0450*/ 	.word	0xffffffff


	//   ....[67]....
        /*0454*/ 	.word	0xffffffff


	//   ....[68]....
        /*0458*/ 	.word	0xffffffff


	//   ....[69]....
        /*045c*/ 	.word	0xffffffff


	//   ....[70]....
        /*0460*/ 	.word	0xffffffff


	//   ....[71]....
        /*0464*/ 	.word	0xffffffff


	//   ....[72]....
        /*0468*/ 	.word	0xffffffff


	//   ....[73]....
        /*046c*/ 	.word	0xffffffff


	//   ....[74]....
        /*0470*/ 	.word	0xffffffff


	//   ....[75]....
        /*0474*/ 	.word	0xffffffff


	//   ....[76]....
        /*0478*/ 	.word	0xffffffff


	//   ....[77]....
        /*047c*/ 	.word	0xffffffff


	//   ....[78]....
        /*0480*/ 	.word	0xffffffff


	//   ....[79]....
        /*0484*/ 	.word	0xffffffff


	//   ....[80]....
        /*0488*/ 	.word	0xffffffff


	//   ....[81]....
        /*048c*/ 	.word	0xffffffff


	//   ....[82]....
        /*0490*/ 	.word	0xffffffff


	//   ....[83]....
        /*0494*/ 	.word	0xffffffff


	//   ....[84]....
        /*0498*/ 	.word	0xffffffff


	//   ....[85]....
        /*049c*/ 	.word	0xffffffff


	//   ....[86]....
        /*04a0*/ 	.word	0xffffffff


	//   ....[87]....
        /*04a4*/ 	.word	0xffffffff


	//   ....[88]....
        /*04a8*/ 	.word	0xffffffff


	//   ....[89]....
        /*04ac*/ 	.word	0xffffffff


	//   ....[90]....
        /*04b0*/ 	.word	0xffffffff


	//   ....[91]....
        /*04b4*/ 	.word	0xffffffff


	//   ....[92]....
        /*04b8*/ 	.word	0xffffffff


	//   ....[93]....
        /*04bc*/ 	.word	0xffffffff


	//   ....[94]....
        /*04c0*/ 	.word	0xffffffff


	//   ....[95]....
        /*04c4*/ 	.word	0xffffffff


	//   ....[96]....
        /*04c8*/ 	.word	0xffffffff


	//   ....[97]....
        /*04cc*/ 	.word	0xffffffff


	//   ....[98]....
        /*04d0*/ 	.word	0xffffffff


	//   ....[99]....
        /*04d4*/ 	.word	0xffffffff


	//   ....[100]....
        /*04d8*/ 	.word	0xffffffff


	//   ....[101]....
        /*04dc*/ 	.word	0xffffffff


	//   ....[102]....
        /*04e0*/ 	.word	0xffffffff


	//   ....[103]....
        /*04e4*/ 	.word	0xffffffff


	//   ....[104]....
        /*04e8*/ 	.word	0xffffffff


	//   ....[105]....
        /*04ec*/ 	.word	0xffffffff


	//   ....[106]....
        /*04f0*/ 	.word	0xffffffff


	//   ....[107]....
        /*04f4*/ 	.word	0xffffffff


	//   ....[108]....
        /*04f8*/ 	.word	0xffffffff


	//   ....[109]....
        /*04fc*/ 	.word	0xffffffff


	//   ....[110]....
        /*0500*/ 	.word	0xffffffff


	//   ....[111]....
        /*0504*/ 	.word	0xffffffff


	//   ....[112]....
        /*0508*/ 	.word	0xffffffff


	//   ....[113]....
        /*050c*/ 	.word	0xffffffff


	//   ....[114]....
        /*0510*/ 	.word	0xffffffff


	//   ....[115]....
        /*0514*/ 	.word	0xffffffff


	//   ....[116]....
        /*0518*/ 	.word	0xffffffff


	//   ....[117]....
        /*051c*/ 	.word	0xffffffff


	//   ....[118]....
        /*0520*/ 	.word	0xffffffff


	//   ....[119]....
        /*0524*/ 	.word	0xffffffff


	//   ....[120]....
        /*0528*/ 	.word	0xffffffff


	//   ....[121]....
        /*052c*/ 	.word	0xffffffff


	//   ....[122]....
        /*0530*/ 	.word	0xffffffff


	//   ....[123]....
        /*0534*/ 	.word	0xffffffff


	//   ....[124]....
        /*0538*/ 	.word	0xffffffff


	//   ....[125]....
        /*053c*/ 	.word	0xffffffff


	//   ....[126]....
        /*0540*/ 	.word	0xffffffff


	//   ....[127]....
        /*0544*/ 	.word	0xffffffff


	//   ....[128]....
        /*0548*/ 	.word	0xffffffff


	//   ....[129]....
        /*054c*/ 	.word	0xffffffff


	//   ....[130]....
        /*0550*/ 	.word	0xffffffff


	//   ....[131]....
        /*0554*/ 	.word	0xffffffff


	//   ....[132]....
        /*0558*/ 	.word	0xffffffff


	//   ....[133]....
        /*055c*/ 	.word	0xffffffff


	//   ....[134]....
        /*0560*/ 	.word	0xffffffff


	//   ....[135]....
        /*0564*/ 	.word	0xffffffff


	//   ....[136]....
        /*0568*/ 	.word	0xffffffff


	//   ....[137]....
        /*056c*/ 	.word	0xffffffff


	//   ....[138]....
        /*0570*/ 	.word	0xffffffff


	//   ....[139]....
        /*0574*/ 	.word	0xffffffff


	//   ....[140]....
        /*0578*/ 	.word	0xffffffff


	//   ....[141]....
        /*057c*/ 	.word	0xffffffff


	//   ....[142]....
        /*0580*/ 	.word	0xffffffff


	//   ....[143]....
        /*0584*/ 	.word	0xffffffff


	//   ....[144]....
        /*0588*/ 	.word	0xffffffff


	//   ....[145]....
        /*058c*/ 	.word	0xffffffff


	//   ....[146]....
        /*0590*/ 	.word	0xffffffff


	//   ....[147]....
        /*0594*/ 	.word	0xffffffff


	//   ....[148]....
        /*0598*/ 	.word	0xffffffff


	//   ....[149]....
        /*059c*/ 	.word	0xffffffff


	//   ....[150]....
        /*05a0*/ 	.word	0xffffffff


	//   ....[151]....
        /*05a4*/ 	.word	0xffffffff


	//   ....[152]....
        /*05a8*/ 	.word	0xffffffff


	//----- nvinfo : EIATTR_COOP_GROUP_INSTR_OFFSETS
	.align		4
.L_884:
        /*05ac*/ 	.byte	0x04, 0x28
        /*05ae*/ 	.short	(.L_886 - .L_885)


	//   ....[0]....
.L_885:
        /*05b0*/ 	.word	0x000000a0


	//   ....[1]....
        /*05b4*/ 	.word	0x00001410


	//   ....[2]....
        /*05b8*/ 	.word	0x00001570


	//   ....[3]....
        /*05bc*/ 	.word	0x00001640


	//   ....[4]....
        /*05c0*/ 	.word	0x00001670


	//   ....[5]....
        /*05c4*/ 	.word	0x00001740


	//   ....[6]....
        /*05c8*/ 	.word	0x00001770


	//   ....[7]....
        /*05cc*/ 	.word	0x00001840


	//   ....[8]....
        /*05d0*/ 	.word	0x00001870


	//   ....[9]....
        /*05d4*/ 	.word	0x00001940


	//   ....[10]....
        /*05d8*/ 	.word	0x00001970


	//   ....[11]....
        /*05dc*/ 	.word	0x00001a40


	//   ....[12]....
        /*05e0*/ 	.word	0x00001a70


	//   ....[13]....
        /*05e4*/ 	.word	0x00001b40


	//   ....[14]....
        /*05e8*/ 	.word	0x00001b70


	//   ....[15]....
        /*05ec*/ 	.word	0x00001c40


	//   ....[16]....
        /*05f0*/ 	.word	0x00001c80


	//   ....[17]....
        /*05f4*/ 	.word	0x00002180


	//   ....[18]....
        /*05f8*/ 	.word	0x000021b0


	//   ....[19]....
        /*05fc*/ 	.word	0x000021c0


	//   ....[20]....
        /*0600*/ 	.word	0x000021d0


	//   ....[21]....
        /*0604*/ 	.word	0x000021e0


	//   ....[22]....
        /*0608*/ 	.word	0x000021f0


	//   ....[23]....
        /*060c*/ 	.word	0x00002200


	//   ....[24]....
        /*0610*/ 	.word	0x00002210


	//   ....[25]....
        /*0614*/ 	.word	0x00002610


	//   ....[26]....
        /*0618*/ 	.word	0x00002620


	//   ....[27]....
        /*061c*/ 	.word	0x00002630


	//   ....[28]....
        /*0620*/ 	.word	0x00002640


	//   ....[29]....
        /*0624*/ 	.word	0x00002650


	//   ....[30]....
        /*0628*/ 	.word	0x00002660


	//   ....[31]....
        /*062c*/ 	.word	0x00002680


	//   ....[32]....
        /*0630*/ 	.word	0x00002690


	//   ....[33]....
        /*0634*/ 	.word	0x00003760


	//   ....[34]....
        /*0638*/ 	.word	0x00003780


	//   ....[35]....
        /*063c*/ 	.word	0x00003790


	//   ....[36]....
        /*0640*/ 	.word	0x000037a0


	//   ....[37]....
        /*0644*/ 	.word	0x000037b0


	//   ....[38]....
        /*0648*/ 	.word	0x000037c0


	//   ....[39]....
        /*064c*/ 	.word	0x000037d0


	//   ....[40]....
        /*0650*/ 	.word	0x000037f0


	//   ....[41]....
        /*0654*/ 	.word	0x00003c00


	//   ....[42]....
        /*0658*/ 	.word	0x00003c10


	//   ....[43]....
        /*065c*/ 	.word	0x00003c20


	//   ....[44]....
        /*0660*/ 	.word	0x00003c30


	//   ....[45]....
        /*0664*/ 	.word	0x00004240


	//   ....[46]....
        /*0668*/ 	.word	0x000043a0


	//   ....[47]....
        /*066c*/ 	.word	0x000046d0


	//   ....[48]....
        /*0670*/ 	.word	0x000048c0


	//   ....[49]....
        /*0674*/ 	.word	0x00004ac0


	//   ....[50]....
        /*0678*/ 	.word	0x00004c00


	//   ....[51]....
        /*067c*/ 	.word	0x00004c40


	//   ....[52]....
        /*0680*/ 	.word	0x00004ce0


	//   ....[53]....
        /*0684*/ 	.word	0x00007290


	//   ....[54]....
        /*0688*/ 	.word	0x000072a0


	//   ....[55]....
        /*068c*/ 	.word	0x000072b0


	//   ....[56]....
        /*0690*/ 	.word	0x000072c0


	//   ....[57]....
        /*0694*/ 	.word	0x000072d0


	//   ....[58]....
        /*0698*/ 	.word	0x000072e0


	//   ....[59]....
        /*069c*/ 	.word	0x000072f0


	//   ....[60]....
        /*06a0*/ 	.word	0x00007310


	//   ....[61]....
        /*06a4*/ 	.word	0x000081b0


	//   ....[62]....
        /*06a8*/ 	.word	0x000081c0


	//   ....[63]....
        /*06ac*/ 	.word	0x000081d0


	//   ....[64]....
        /*06b0*/ 	.word	0x000081e0


	//   ....[65]....
        /*06b4*/ 	.word	0x000081f0


	//   ....[66]....
        /*06b8*/ 	.word	0x00008200


	//   ....[67]....
        /*06bc*/ 	.word	0x00008210


	//   ....[68]....
        /*06c0*/ 	.word	0x00008220


	//   ....[69]....
        /*06c4*/ 	.word	0x000084c0


	//   ....[70]....
        /*06c8*/ 	.word	0x000084d0


	//   ....[71]....
        /*06cc*/ 	.word	0x000084e0


	//   ....[72]....
        /*06d0*/ 	.word	0x000084f0


	//   ....[73]....
        /*06d4*/ 	.word	0x00008b50


	//   ....[74]....
        /*06d8*/ 	.word	0x00008de0


	//   ....[75]....
        /*06dc*/ 	.word	0x00008f20


	//   ....[76]....
        /*06e0*/ 	.word	0x00009060


	//   ....[77]....
        /*06e4*/ 	.word	0x000090c0


	//   ....[78]....
        /*06e8*/ 	.word	0x00009250


	//   ....[79]....
        /*06ec*/ 	.word	0x00009540


	//   ....[80]....
        /*06f0*/ 	.word	0x00009650


	//   ....[81]....
        /*06f4*/ 	.word	0x0000bf40


	//   ....[82]....
        /*06f8*/ 	.word	0x0000bf50


	//   ....[83]....
        /*06fc*/ 	.word	0x0000bf60


	//   ....[84]....
        /*0700*/ 	.word	0x0000bf70


	//   ....[85]....
        /*0704*/ 	.word	0x0000bf80


	//   ....[86]....
        /*0708*/ 	.word	0x0000bf90


	//   ....[87]....
        /*070c*/ 	.word	0x0000bfa0


	//   ....[88]....
        /*0710*/ 	.word	0x0000bfd0


	//   ....[89]....
        /*0714*/ 	.word	0x0000c3a0


	//   ....[90]....
        /*0718*/ 	.word	0x0000c3c0


	//   ....[91]....
        /*071c*/ 	.word	0x0000c3e0


	//   ....[92]....
        /*0720*/ 	.word	0x0000c400


	//   ....[93]....
        /*0724*/ 	.word	0x0000c430


	//   ....[94]....
        /*0728*/ 	.word	0x0000c460


	//   ....[95]....
        /*072c*/ 	.word	0x0000c4f0


	//   ....[96]....
        /*0730*/ 	.word	0x0000c590


	//   ....[97]....
        /*0734*/ 	.word	0x0000d280


	//   ....[98]....
        /*0738*/ 	.word	0x0000d2f0


	//   ....[99]....
        /*073c*/ 	.word	0x0000d3f0


	//   ....[100]....
        /*0740*/ 	.word	0x0000d440


	//   ....[101]....
        /*0744*/ 	.word	0x0000d470


	//   ....[102]....
        /*0748*/ 	.word	0x0000d550


	//   ....[103]....
        /*074c*/ 	.word	0x0000d610


	//   ....[104]....
        /*0750*/ 	.word	0x0000d940


	//   ....[105]....
        /*0754*/ 	.word	0x0000fa00


	//   ....[106]....
        /*0758*/ 	.word	0x0000fa10


	//   ....[107]....
        /*075c*/ 	.word	0x0000fa20


	//   ....[108]....
        /*0760*/ 	.word	0x0000fa40


	//   ....[109]....
        /*0764*/ 	.word	0x0000fa60


	//   ....[110]....
        /*0768*/ 	.word	0x0000fa80


	//   ....[111]....
        /*076c*/ 	.word	0x0000faa0


	//   ....[112]....
        /*0770*/ 	.word	0x0000fad0


	//   ....[113]....
        /*0774*/ 	.word	0x00011720


	//   ....[114]....
        /*0778*/ 	.word	0x00011760


	//   ....[115]....
        /*077c*/ 	.word	0x00011790


	//   ....[116]....
        /*0780*/ 	.word	0x000117c0


	//   ....[117]....
        /*0784*/ 	.word	0x00011800


	//   ....[118]....
        /*0788*/ 	.word	0x00011840


	//   ....[119]....
        /*078c*/ 	.word	0x00011860


	//   ....[120]....
        /*0790*/ 	.word	0x00011870


	//   ....[121]....
        /*0794*/ 	.word	0x00011a30


	//   ....[122]....
        /*0798*/ 	.word	0x00011a40


	//   ....[123]....
        /*079c*/ 	.word	0x00011b40


	//   ....[124]....
        /*07a0*/ 	.word	0x00011b70


	//   ....[125]....
        /*07a4*/ 	.word	0x00011c50


	//   ....[126]....
        /*07a8*/ 	.word	0x00011c80


	//   ....[127]....
        /*07ac*/ 	.word	0x00011d60


	//   ....[128]....
        /*07b0*/ 	.word	0x00011d90


	//   ....[129]....
        /*07b4*/ 	.word	0x00011e70


	//   ....[130]....
        /*07b8*/ 	.word	0x00011ea0


	//   ....[131]....
        /*07bc*/ 	.word	0x00011f80


	//   ....[132]....
        /*07c0*/ 	.word	0x00011fb0


	//   ....[133]....
        /*07c4*/ 	.word	0x00012090


	//   ....[134]....
        /*07c8*/ 	.word	0x000120c0


	//   ....[135]....
        /*07cc*/ 	.word	0x000121a0


	//   ....[136]....
        /*07d0*/ 	.word	0x000121c0


	//   ....[137]....
        /*07d4*/ 	.word	0x00012a80


	//   ....[138]....
        /*07d8*/ 	.word	0x00012a90


	//   ....[139]....
        /*07dc*/ 	.word	0x00012b60


	//   ....[140]....
        /*07e0*/ 	.word	0x00012b90


	//   ....[141]....
        /*07e4*/ 	.word	0x00012c60


	//   ....[142]....
        /*07e8*/ 	.word	0x00012c90


	//   ....[143]....
        /*07ec*/ 	.word	0x00012d60


	//   ....[144]....
        /*07f0*/ 	.word	0x00012d90


	//   ....[145]....
        /*07f4*/ 	.word	0x00012e60


	//   ....[146]....
        /*07f8*/ 	.word	0x00012e90


	//   ....[147]....
        /*07fc*/ 	.word	0x00012f60


	//   ....[148]....
        /*0800*/ 	.word	0x00012f90


	//   ....[149]....
        /*0804*/ 	.word	0x00013060


	//   ....[150]....
        /*0808*/ 	.word	0x00013090


	//   ....[151]....
        /*080c*/ 	.word	0x00013160


	//   ....[152]....
        /*0810*/ 	.word	0x00013180


	//----- nvinfo : EIATTR_EXIT_INSTR_OFFSETS
	.align		4
.L_886:
        /*0814*/ 	.byte	0x04, 0x1c
        /*0816*/ 	.short	(.L_888 - .L_887)


	//   ....[0]....
.L_887:
        /*0818*/ 	.word	0x00000450


	//   ....[1]....
        /*081c*/ 	.word	0x000121d0


	//   ....[2]....
        /*0820*/ 	.word	0x00012230


	//   ....[3]....
        /*0824*/ 	.word	0x00012290


	//   ....[4]....
        /*0828*/ 	.word	0x00013190


	//   ....[5]....
        /*082c*/ 	.word	0x000131e0


	//   ....[6]....
        /*0830*/ 	.word	0x00013240


	//----- nvinfo : EIATTR_CTAIDZ_USED
	.align		4
.L_888:
        /*0834*/ 	.byte	0x01, 0x04
	.zero		2


	//----- nvinfo : EIATTR_MAX_THREADS
	.align		4
        /*0838*/ 	.byte	0x04, 0x05
        /*083a*/ 	.short	(.L_890 - .L_889)
.L_889:
        /*083c*/ 	.word	0x00000080
        /*0840*/ 	.word	0x00000001
        /*0844*/ 	.word	0x00000001


	//----- nvinfo : EIATTR_CRS_STACK_SIZE
	.align		4
.L_890:
        /*0848*/ 	.byte	0x04, 0x1e
        /*084a*/ 	.short	(.L_892 - .L_891)
.L_891:
        /*084c*/ 	.word	0x00000000
.L_892:


//--------------------- .nv.info._ZN7cutlass13device_kernelIN5flash19enable_sm80_to_sm89INS1_16FlashAttnFwdSm80INS1_25CollectiveMainloopFwdSm80ILi4ELi1ELb0EN4cute5tupleIJNS5_1CILi128EEENS7_ILi64EEES8_EEELi128ENS_10bfloat16_tEfNS_4arch4Sm80ELb1ELb0ELb0ELb1ELb1ELb1ELb1ELb0EEENS1_21CollectiveEpilogueFwdINS6_IJS8_S8_S9_EEENS6_IJNS7_ILi1EEESH_SH_EEESB_SD_Li128ELb1ELb1ELb0ELb0EEENS1_19SingleTileSchedulerILb1ELb0ELb1ELi128EEEEEEEEEvNT_6ParamsE --------------------------
	.section	.nv.info._ZN7cutlass13device_kernelIN5flash19enable_sm80_to_sm89INS1_16FlashAttnFwdSm80INS1_25CollectiveMainloopFwdSm80ILi4ELi1ELb0EN4cute5tupleIJNS5_1CILi128EEENS7_ILi64EEES8_EEELi128ENS_10bfloat16_tEfNS_4arch4Sm80ELb1ELb0ELb0ELb1ELb1ELb1ELb1ELb0EEENS1_21CollectiveEpilogueFwdINS6_IJS8_S8_S9_EEENS6_IJNS7_ILi1EEESH_SH_EEESB_SD_Li128ELb1ELb1ELb0ELb0EEENS1_19SingleTileSchedulerILb1ELb0ELb1ELi128EEEEEEEEEvNT_6ParamsE,"",@"SHT_CUDA_INFO"
	.sectionflags	@""
	.align	4


	//----- nvinfo : EIATTR_CUDA_API_VERSION
	.align		4
        /*0000*/ 	.byte	0x04, 0x37
        /*0002*/ 	.short	(.L_894 - .L_893)
.L_893:
        /*0004*/ 	.word	0x00000082


	//----- nvinfo : EIATTR_SW2861232_WAR
	.align		4
.L_894:
        /*0008*/ 	.byte	0x01, 0x35
	.zero		2


	//----- nvinfo : EIATTR_PARAM_CBANK
	.align		4
        /*000c*/ 	.byte	0x04, 0x0a
        /*000e*/ 	.short	(.L_896 - .L_895)
	.align		4
.L_895:
        /*0010*/ 	.word	index@(.nv.constant0._ZN7cutlass13device_kernelIN5flash19enable_sm80_to_sm89INS1_16FlashAttnFwdSm80INS1_25CollectiveMainloopFwdSm80ILi4ELi1ELb0EN4cute5tupleIJNS5_1CILi128EEENS7_ILi64EEES8_EEELi128ENS_10bfloat16_tEfNS_4arch4Sm80ELb1ELb0ELb0ELb1ELb1ELb1ELb1ELb0EEENS1_21CollectiveEpilogueFwdINS6_IJS8_S8_S9_EEENS6_IJNS7_ILi1EEESH_SH_EEESB_SD_Li128ELb1ELb1ELb0ELb0EEENS1_19SingleTileSchedulerILb1ELb0ELb1ELi128EEEEEEEEEvNT_6ParamsE)
        /*0014*/ 	.short	0x0160
        /*0016*/ 	.short	0x0418


	//----- nvinfo : EIATTR_CBANK_PARAM_SIZE
	.align		4
.L_896:
        /*0018*/ 	.byte	0x03, 0x19
        /*001a*/ 	.short	0x0418


	//----- nvinfo : EIATTR_KPARAM_INFO
	.align		4
        /*001c*/ 	.byte	0x04, 0x17
        /*001e*/ 	.short	(.L_898 - .L_897)
.L_897:
        /*0020*/ 	.word	0x00000000
        /*0024*/ 	.short	0x0000
        /*0026*/ 	.short	0x0000
        /*0028*/ 	.byte	0x00, 0xf0, 0x61, 0x10


	//----- nvinfo : EIATTR_MAXREG_COUNT
	.align		4
.L_898:
        /*002c*/ 	.byte	0x03, 0x1b
        /*002e*/ 	.short	0x00ff


	//----- nvinfo : EIATTR_NUM_BARRIERS
	.align		4
        /*0030*/ 	.byte	0x02, 0x4c
        /*0032*/ 	.byte	0x02
	.zero		1


	//----- nvinfo : EIATTR_ANNOTATIONS
	.align		4
        /*0034*/ 	.byte	0x04, 0x55
        /*0036*/ 	.short	(.L_900 - .L_899)


	//   ....[0]....
.L_899:
        /* <DEDUP_REMOVED lines=71> */


	//----- nvinfo : EIATTR_MERCURY_ISA_VERSION
	.align		4
.L_900:
        /*0490*/ 	.byte	0x03, 0x5f
        /*0492*/ 	.short	0x0000


	//----- nvinfo : EIATTR_COOP_GROUP_MASK_REGIDS
	.align		4
        /*0494*/ 	.byte	0x04, 0x29
        /*0496*/ 	.short	(.L_902 - .L_901)


	//   ....[0]....
.L_901:
        /*0498*/ 	.word	0xffffffff


	//   ....[1]....
        /*049c*/ 	.word	0xffffffff


	//   ....[2]....
        /*04a0*/ 	.word	0xffffffff


	//   ....[3]....
        /*04a4*/ 	.word	0xffffffff


	//   ....[4]....
        /*04a8*/ 	.word	0xffffffff


	//   ....[5]....
        /*04ac*/ 	.word	0xffffffff


	//   ....[6]....
        /*04b0*/ 	.word	0xffffffff


	//   ....[7]....
        /*04b4*/ 	.word	0xffffffff


	//   ....[8]....
        /*04b8*/ 	.word	0xffffffff


	//   ....[9]....
        /*04bc*/ 	.word	0xffffffff


	//   ....[10]....
        /*04c0*/ 	.word	0xffffffff


	//   ....[11]....
        /*04c4*/ 	.word	0xffffffff


	//   ....[12]....
        /*04c8*/ 	.word	0xffffffff


	//   ....[13]....
        /*04cc*/ 	.word	0xffffffff


	//   ....[14]....
        /*04d0*/ 	.word	0xffffffff


	//   ....[15]....
        /*04d4*/ 	.word	0xffffffff


	//   ....[16]....
        /*04d8*/ 	.word	0xffffffff


	//   ....[17]....
        /*04dc*/ 	.word	0xffffffff


	//   ....[18]....
        /*04e0*/ 	.word	0xffffffff


	//   ....[19]....
        /*04e4*/ 	.word	0xffffffff


	//   ....[20]....
        /*04e8*/ 	.word	0xffffffff


	//   ....[21]....
        /*04ec*/ 	.word	0xffffffff


	//   ....[22]....
        /*04f0*/ 	.word	0xffffffff


	//   ....[23]....
        /*04f4*/ 	.word	0xffffffff


	//   ....[24]....
        /*04f8*/ 	.word	0xffffffff


	//   ....[25]....
        /*04fc*/ 	.word	0xffffffff


	//   ....[26]....
        /*0500*/ 	.word	0xffffffff


	//   ....[27]....
        /*0504*/ 	.word	0xffffffff


	//   ....[28]....
        /*0508*/ 	.word	0xffffffff


	//   ....[29]....
        /*050c*/ 	.word	0xffffffff


	//   ....[30]....
        /*0510*/ 	.word	0xffffffff


	//   ....[31]....
        /*0514*/ 	.word	0xffffffff


	//   ....[32]....
        /*0518*/ 	.word	0xffffffff


	//   ....[33]....
        /*051c*/ 	.word	0xffffffff


	//   ....[34]....
        /*0520*/ 	.word	0xffffffff


	//   ....[35]....
        /*0524*/ 	.word	0xffffffff


	//   ....[36]....
        /*0528*/ 	.word	0xffffffff


	//   ....[37]....
        /*052c*/ 	.word	0xffffffff


	//   ....[38]....
        /*0530*/ 	.word	0xffffffff


	//   ....[39]....
        /*0534*/ 	.word	0xffffffff


	//   ....[40]....
        /*0538*/ 	.word	0xffffffff


	//   ....[41]....
        /*053c*/ 	.word	0xffffffff


	//   ....[42]....
        /*0540*/ 	.word	0xffffffff


	//   ....[43]....
        /*0544*/ 	.word	0xffffffff


	//   ....[44]....
        /*0548*/ 	.word	0xffffffff


	//   ....[45]....
        /*054c*/ 	.word	0xffffffff


	//   ....[46]....
        /*0550*/ 	.word	0xffffffff


	//   ....[47]....
        /*0554*/ 	.word	0xffffffff


	//   ....[48]....
        /*0558*/ 	.word	0xffffffff


	//   ....[49]....
        /*055c*/ 	.word	0xffffffff


	//   ....[50]....
        /*0560*/ 	.word	0xffffffff


	//   ....[51]....
        /*0564*/ 	.word	0xffffffff


	//   ....[52]....
        /*0568*/ 	.word	0xffffffff


	//   ....[53]....
        /*056c*/ 	.word	0xffffffff


	//   ....[54]....
        /*0570*/ 	.word	0xffffffff


	//   ....[55]....
        /*0574*/ 	.word	0xffffffff


	//   ....[56]....
        /*0578*/ 	.word	0xffffffff


	//   ....[57]....
        /*057c*/ 	.word	0xffffffff


	//   ....[58]....
        /*0580*/ 	.word	0xffffffff


	//   ....[59]....
        /*0584*/ 	.word	0xffffffff


	//   ....[60]....
        /*0588*/ 	.word	0xffffffff


	//   ....[61]....
        /*058c*/ 	.word	0xffffffff


	//   ....[62]....
        /*0590*/ 	.word	0xffffffff


	//   ....[63]....
        /*0594*/ 	.word	0xffffffff


	//   ....[64]....
        /*0598*/ 	.word	0xffffffff


	//   ....[65]....
        /*059c*/ 	.word	0xffffffff


	//   ....[66]....
        /*05a0*/ 	.word	0xffffffff


	//   ....[67]....
        /*05a4*/ 	.word	0xffffffff


	//   ....[68]....
        /*05a8*/ 	.word	0xffffffff


	//   ....[69]....
        /*05ac*/ 	.word	0xffffffff


	//   ....[70]....
        /*05b0*/ 	.word	0xffffffff


	//   ....[71]....
        /*05b4*/ 	.word	0xffffffff


	//   ....[72]....
        /*05b8*/ 	.word	0xffffffff


	//   ....[73]....
        /*05bc*/ 	.word	0xffffffff


	//   ....[74]....
        /*05c0*/ 	.word	0xffffffff


	//   ....[75]....
        /*05c4*/ 	.word	0xffffffff


	//   ....[76]....
        /*05c8*/ 	.word	0xffffffff


	//   ....[77]....
        /*05cc*/ 	.word	0xffffffff


	//   ....[78]....
        /*05d0*/ 	.word	0xffffffff


	//   ....[79]....
        /*05d4*/ 	.word	0xffffffff


	//   ....[80]....
        /*05d8*/ 	.word	0xffffffff


	//   ....[81]....
        /*05dc*/ 	.word	0xffffffff


	//   ....[82]....
        /*05e0*/ 	.word	0xffffffff


	//   ....[83]....
        /*05e4*/ 	.word	0xffffffff


	//   ....[84]....
        /*05e8*/ 	.word	0xffffffff


	//   ....[85]....
        /*05ec*/ 	.word	0xffffffff


	//   ....[86]....
        /*05f0*/ 	.word	0xffffffff


	//   ....[87]....
        /*05f4*/ 	.word	0xffffffff


	//   ....[88]....
        /*05f8*/ 	.word	0xffffffff


	//   ....[89]....
        /*05fc*/ 	.word	0xffffffff


	//   ....[90]....
        /*0600*/ 	.word	0xffffffff


	//   ....[91]....
        /*0604*/ 	.word	0xffffffff


	//   ....[92]....
        /*0608*/ 	.word	0xffffffff


	//   ....[93]....
        /*060c*/ 	.word	0xffffffff


	//   ....[94]....
        /*0610*/ 	.word	0xffffffff


	//   ....[95]....
        /*0614*/ 	.word	0xffffffff


	//   ....[96]....
        /*0618*/ 	.word	0xffffffff


	//   ....[97]....
        /*061c*/ 	.word	0xffffffff


	//   ....[98]....
        /*0620*/ 	.word	0xffffffff


	//   ....[99]....
        /*0624*/ 	.word	0xffffffff


	//   ....[100]....
        /*0628*/ 	.word	0xffffffff


	//   ....[101]....
        /*062c*/ 	.word	0xffffffff


	//   ....[102]....
        /*0630*/ 	.word	0xffffffff


	//   ....[103]....
        /*0634*/ 	.word	0xffffffff


	//   ....[104]....
        /*0638*/ 	.word	0xffffffff


	//   ....[105]....
        /*063c*/ 	.word	0xffffffff


	//   ....[106]....
        /*0640*/ 	.word	0xffffffff


	//   ....[107]....
        /*0644*/ 	.word	0xffffffff


	//   ....[108]....
        /*0648*/ 	.word	0xffffffff


	//   ....[109]....
        /*064c*/ 	.word	0xffffffff


	//   ....[110]....
        /*0650*/ 	.word	0xffffffff


	//   ....[111]....
        /*0654*/ 	.word	0xffffffff


	//   ....[112]....
        /*0658*/ 	.word	0xffffffff


	//   ....[113]....
        /*065c*/ 	.word	0xffffffff


	//   ....[114]....
        /*0660*/ 	.word	0xffffffff


	//   ....[115]....
        /*0664*/ 	.word	0xffffffff


	//   ....[116]....
        /*0668*/ 	.word	0xffffffff


	//   ....[117]....
        /*066c*/ 	.word	0xffffffff


	//   ....[118]....
        /*0670*/ 	.word	0xffffffff


	//   ....[119]....
        /*0674*/ 	.word	0xffffffff


	//   ....[120]....
        /*0678*/ 	.word	0xffffffff


	//   ....[121]....
        /*067c*/ 	.word	0xffffffff


	//   ....[122]....
        /*0680*/ 	.word	0xffffffff


	//   ....[123]....
        /*0684*/ 	.word	0xffffffff


	//   ....[124]....
        /*0688*/ 	.word	0xffffffff


	//   ....[125]....
        /*068c*/ 	.word	0xffffffff


	//   ....[126]....
        /*0690*/ 	.word	0xffffffff


	//   ....[127]....
        /*0694*/ 	.word	0xffffffff


	//   ....[128]....
        /*0698*/ 	.word	0xffffffff


	//   ....[129]....
        /*069c*/ 	.word	0xffffffff


	//   ....[130]....
        /*06a0*/ 	.word	0xffffffff


	//   ....[131]....
        /*06a4*/ 	.word	0xffffffff


	//   ....[132]....
        /*06a8*/ 	.word	0xffffffff


	//   ....[133]....
        /*06ac*/ 	.word	0xffffffff


	//   ....[134]....
        /*06b0*/ 	.word	0xffffffff


	//   ....[135]....
        /*06b4*/ 	.word	0xffffffff


	//   ....[136]....
        /*06b8*/ 	.word	0xffffffff


	//   ....[137]....
        /*06bc*/ 	.word	0xffffffff


	//   ....[138]....
        /*06c0*/ 	.word	0xffffffff


	//   ....[139]....
        /*06c4*/ 	.word	0xffffffff


	//   ....[140]....
        /*06c8*/ 	.word	0xffffffff


	//   ....[141]....
        /*06cc*/ 	.word	0xffffffff


	//   ....[142]....
        /*06d0*/ 	.word	0xffffffff


	//   ....[143]....
        /*06d4*/ 	.word	0xffffffff


	//   ....[144]....
        /*06d8*/ 	.word	0xffffffff


	//   ....[145]....
        /*06dc*/ 	.word	0xffffffff


	//   ....[146]....
        /*06e0*/ 	.word	0xffffffff


	//   ....[147]....
        /*06e4*/ 	.word	0xffffffff


	//   ....[148]....
        /*06e8*/ 	.word	0xffffffff


	//   ....[149]....
        /*06ec*/ 	.word	0xffffffff


	//   ....[150]....
        /*06f0*/ 	.word	0xffffffff


	//   ....[151]....
        /*06f4*/ 	.word	0xffffffff


	//   ....[152]....
        /*06f8*/ 	.word	0xffffffff


	//   ....[153]....
        /*06fc*/ 	.word	0xffffffff


	//   ....[154]....
        /*0700*/ 	.word	0xffffffff


	//   ....[155]....
        /*0704*/ 	.word	0xffffffff


	//   ....[156]....
        /*0708*/ 	.word	0xffffffff


	//   ....[157]....
        /*070c*/ 	.word	0xffffffff


	//   ....[158]....
        /*0710*/ 	.word	0xffffffff


	//   ....[159]....
        /*0714*/ 	.word	0xffffffff


	//   ....[160]....
        /*0718*/ 	.word	0xffffffff


	//   ....[161]....
        /*071c*/ 	.word	0xffffffff


	//   ....[162]....
        /*0720*/ 	.word	0xffffffff


	//   ....[163]....
        /*0724*/ 	.word	0xffffffff


	//   ....[164]....
        /*0728*/ 	.word	0xffffffff


	//   ....[165]....
        /*072c*/ 	.word	0xffffffff


	//   ....[166]....
        /*0730*/ 	.word	0xffffffff


	//   ....[167]....
        /*0734*/ 	.word	0xffffffff


	//   ....[168]....
        /*0738*/ 	.word	0xffffffff


	//   ....[169]....
        /*073c*/ 	.word	0xffffffff


	//   ....[170]....
        /*0740*/ 	.word	0xffffffff


	//   ....[171]....
        /*0744*/ 	.word	0xffffffff


	//   ....[172]....
        /*0748*/ 	.word	0xffffffff


	//   ....[173]....
        /*074c*/ 	.word	0xffffffff


	//   ....[174]....
        /*0750*/ 	.word	0xffffffff


	//   ....[175]....
        /*0754*/ 	.word	0xffffffff


	//   ....[176]....
        /*0758*/ 	.word	0xffffffff


	//   ....[177]....
        /*075c*/ 	.word	0xffffffff


	//   ....[178]....
        /*0760*/ 	.word	0xffffffff


	//   ....[179]....
        /*0764*/ 	.word	0xffffffff


	//   ....[180]....
        /*0768*/ 	.word	0xffffffff


	//   ....[181]....
        /*076c*/ 	.word	0xffffffff


	//   ....[182]....
        /*0770*/ 	.word	0xffffffff


	//   ....[183]....
        /*0774*/ 	.word	0xffffffff


	//   ....[184]....
        /*0778*/ 	.word	0xffffffff


	//   ....[185]....
        /*077c*/ 	.word	0xffffffff


	//   ....[186]....
        /*0780*/ 	.word	0xffffffff


	//   ....[187]....
        /*0784*/ 	.word	0xffffffff


	//   ....[188]....
        /*0788*/ 	.word	0xffffffff


	//   ....[189]....
        /*078c*/ 	.word	0xffffffff


	//   ....[190]....
        /*0790*/ 	.word	0xffffffff


	//   ....[191]....
        /*0794*/ 	.word	0xffffffff


	//   ....[192]....
        /*0798*/ 	.word	0xffffffff


	//   ....[193]....
        /*079c*/ 	.word	0xffffffff


	//   ....[194]....
        /*07a0*/ 	.word	0xffffffff


	//   ....[195]....
        /*07a4*/ 	.word	0xffffffff


	//   ....[196]....
        /*07a8*/ 	.word	0xffffffff


	//   ....[197]....
        /*07ac*/ 	.word	0xffffffff


	//   ....[198]....
        /*07b0*/ 	.word	0xffffffff


	//   ....[199]....
        /*07b4*/ 	.word	0xffffffff


	//   ....[200]....
        /*07b8*/ 	.word	0xffffffff


	//   ....[201]....
        /*07bc*/ 	.word	0xffffffff


	//   ....[202]....
        /*07c0*/ 	.word	0xffffffff


	//   ....[203]....
        /*07c4*/ 	.word	0xffffffff


	//   ....[204]....
        /*07c8*/ 	.word	0xffffffff


	//   ....[205]....
        /*07cc*/ 	.word	0xffffffff


	//   ....[206]....
        /*07d0*/ 	.word	0xffffffff


	//   ....[207]....
        /*07d4*/ 	.word	0xffffffff


	//   ....[208]....
        /*07d8*/ 	.word	0xffffffff


	//   ....[209]....
        /*07dc*/ 	.word	0xffffffff


	//   ....[210]....
        /*07e0*/ 	.word	0xffffffff


	//   ....[211]....
        /*07e4*/ 	.word	0xffffffff


	//   ....[212]....
        /*07e8*/ 	.word	0xffffffff


	//   ....[213]....
        /*07ec*/ 	.word	0xffffffff


	//   ....[214]....
        /*07f0*/ 	.word	0xffffffff


	//   ....[215]....
        /*07f4*/ 	.word	0xffffffff


	//   ....[216]....
        /*07f8*/ 	.word	0xffffffff


	//   ....[217]....
        /*07fc*/ 	.word	0xffffffff


	//   ....[218]....
        /*0800*/ 	.word	0xffffffff


	//   ....[219]....
        /*0804*/ 	.word	0xffffffff


	//   ....[220]....
        /*0808*/ 	.word	0xffffffff


	//   ....[221]....
        /*080c*/ 	.word	0xffffffff


	//   ....[222]....
        /*0810*/ 	.word	0xffffffff


	//   ....[223]....
        /*0814*/ 	.word	0xffffffff


	//   ....[224]....
        /*0818*/ 	.word	0xffffffff


	//   ....[225]....
        /*081c*/ 	.word	0xffffffff


	//   ....[226]....
        /*0820*/ 	.word	0xffffffff


	//   ....[227]....
        /*0824*/ 	.word	0xffffffff


	//   ....[228]....
        /*0828*/ 	.word	0xffffffff


	//   ....[229]....
        /*082c*/ 	.word	0xffffffff


	//   ....[230]....
        /*0830*/ 	.word	0xffffffff


	//   ....[231]....
        /*0834*/ 	.word	0xffffffff


	//   ....[232]....
        /*0838*/ 	.word	0xffffffff


	//   ....[233]....
        /*083c*/ 	.word	0xffffffff


	//   ....[234]....
        /*0840*/ 	.word	0xffffffff


	//   ....[235]....
        /*0844*/ 	.word	0xffffffff


	//   ....[236]....
        /*0848*/ 	.word	0xffffffff


	//   ....[237]....
        /*084c*/ 	.word	0xffffffff


	//   ....[238]....
        /*0850*/ 	.word	0xffffffff


	//   ....[239]....
        /*0854*/ 	.word	0xffffffff


	//   ....[240]....
        /*0858*/ 	.word	0xffffffff


	//   ....[241]....
        /*085c*/ 	.word	0xffffffff


	//   ....[242]....
        /*0860*/ 	.word	0xffffffff


	//   ....[243]....
        /*0864*/ 	.word	0xffffffff


	//   ....[244]....
        /*0868*/ 	.word	0xffffffff


	//   ....[245]....
        /*086c*/ 	.word	0xffffffff


	//   ....[246]....
        /*0870*/ 	.word	0xffffffff


	//   ....[247]....
        /*0874*/ 	.word	0xffffffff


	//   ....[248]....
        /*0878*/ 	.word	0xffffffff


	//   ....[249]....
        /*087c*/ 	.word	0xffffffff


	//   ....[250]....
        /*0880*/ 	.word	0xffffffff


	//   ....[251]....
        /*0884*/ 	.word	0xffffffff


	//   ....[252]....
        /*0888*/ 	.word	0xffffffff


	//   ....[253]....
        /*088c*/ 	.word	0xffffffff


	//   ....[254]....
        /*0890*/ 	.word	0xffffffff


	//   ....[255]....
        /*0894*/ 	.word	0xffffffff


	//   ....[0]....
        /*0898*/ 	.word	0xffffffff


	//   ....[1]....
        /*089c*/ 	.word	0xffffffff


	//   ....[2]....
        /*08a0*/ 	.word	0xffffffff


	//   ....[3]....
        /*08a4*/ 	.word	0xffffffff


	//   ....[4]....
        /*08a8*/ 	.word	0xffffffff


	//   ....[5]....
        /*08ac*/ 	.word	0xffffffff


	//   ....[6]....
        /*08b0*/ 	.word	0xffffffff


	//   ....[7]....
        /*08b4*/ 	.word	0xffffffff


	//   ....[8]....
        /*08b8*/ 	.word	0xffffffff


	//   ....[9]....
        /*08bc*/ 	.word	0xffffffff


	//   ....[10]....
        /*08c0*/ 	.word	0xffffffff


	//   ....[11]....
        /*08c4*/ 	.word	0xffffffff


	//   ....[12]....
        /*08c8*/ 	.word	0xffffffff


	//   ....[13]....
        /*08cc*/ 	.word	0xffffffff


	//   ....[14]....
        /*08d0*/ 	.word	0xffffffff


	//   ....[15]....
        /*08d4*/ 	.word	0xffffffff


	//   ....[16]....
        /*08d8*/ 	.word	0xffffffff


	//   ....[17]....
        /*08dc*/ 	.word	0xffffffff


	//   ....[18]....
        /*08e0*/ 	.word	0xffffffff


	//   ....[19]....
        /*08e4*/ 	.word	0xffffffff


	//   ....[20]....
        /*08e8*/ 	.word	0xffffffff


	//   ....[21]....
        /*08ec*/ 	.word	0xffffffff


	//   ....[22]....
        /*08f0*/ 	.word	0xffffffff


	//   ....[23]....
        /*08f4*/ 	.word	0xffffffff


	//   ....[24]....
        /*08f8*/ 	.word	0xffffffff


	//   ....[25]....
        /*08fc*/ 	.word	0xffffffff


	//   ....[26]....
        /*0900*/ 	.word	0xffffffff


	//   ....[27]....
        /*0904*/ 	.word	0xffffffff


	//   ....[28]....
        /*0908*/ 	.word	0xffffffff


	//   ....[29]....
        /*090c*/ 	.word	0xffffffff


	//   ....[30]....
        /*0910*/ 	.word	0xffffffff


	//   ....[31]....
        /*0914*/ 	.word	0xffffffff


	//   ....[32]....
        /*0918*/ 	.word	0xffffffff


	//   ....[33]....
        /*091c*/ 	.word	0xffffffff


	//   ....[34]....
        /*0920*/ 	.word	0xffffffff


	//   ....[35]....
        /*0924*/ 	.word	0xffffffff


	//   ....[36]....
        /*0928*/ 	.word	0xffffffff


	//   ....[37]....
        /*092c*/ 	.word	0xffffffff


	//   ....[38]....
        /*0930*/ 	.word	0xffffffff


	//   ....[39]....
        /*0934*/ 	.word	0xffffffff


	//   ....[40]....
        /*0938*/ 	.word	0xffffffff


	//   ....[41]....
        /*093c*/ 	.word	0xffffffff


	//   ....[42]....
        /*0940*/ 	.word	0xffffffff


	//   ....[43]....
        /*0944*/ 	.word	0xffffffff


	//   ....[44]....
        /*0948*/ 	.word	0xffffffff


	//   ....[45]....
        /*094c*/ 	.word	0xffffffff


	//   ....[46]....
        /*0950*/ 	.word	0xffffffff


	//   ....[47]....
        /*0954*/ 	.word	0xffffffff


	//   ....[48]....
        /*0958*/ 	.word	0xffffffff


	//   ....[49]....
        /*095c*/ 	.word	0xffffffff


	//   ....[50]....
        /*0960*/ 	.word	0xffffffff


	//   ....[51]....
        /*0964*/ 	.word	0xffffffff


	//   ....[52]....
        /*0968*/ 	.word	0xffffffff


	//   ....[53]....
        /*096c*/ 	.word	0xffffffff


	//   ....[54]....
        /*0970*/ 	.word	0xffffffff


	//   ....[55]....
        /*0974*/ 	.word	0xffffffff


	//   ....[56]....
        /*0978*/ 	.word	0xffffffff


	//   ....[57]....
        /*097c*/ 	.word	0xffffffff


	//   ....[58]....
        /*0980*/ 	.word	0xffffffff


	//   ....[59]....
        /*0984*/ 	.word	0xffffffff


	//   ....[60]....
        /*0988*/ 	.word	0xffffffff


	//   ....[61]....
        /*098c*/ 	.word	0xffffffff


	//   ....[62]....
        /*0990*/ 	.word	0xffffffff


	//   ....[63]....
        /*0994*/ 	.word	0xffffffff


	//   ....[64]....
        /*0998*/ 	.word	0xffffffff


	//   ....[65]....
        /*099c*/ 	.word	0xffffffff


	//   ....[66]....
        /*09a0*/ 	.word	0xffffffff


	//   ....[67]....
        /*09a4*/ 	.word	0xffffffff


	//   ....[68]....
        /*09a8*/ 	.word	0xffffffff


	//   ....[69]....
        /*09ac*/ 	.word	0xffffffff


	//   ....[70]....
        /*09b0*/ 	.word	0xffffffff


	//   ....[71]....
        /*09b4*/ 	.word	0xffffffff


	//   ....[72]....
        /*09b8*/ 	.word	0xffffffff


	//   ....[73]....
        /*09bc*/ 	.word	0xffffffff


	//   ....[74]....
        /*09c0*/ 	.word	0xffffffff


	//   ....[75]....
        /*09c4*/ 	.word	0xffffffff


	//   ....[76]....
        /*09c8*/ 	.word	0xffffffff


	//   ....[77]....
        /*09cc*/ 	.word	0xffffffff


	//   ....[78]....
        /*09d0*/ 	.word	0xffffffff


	//   ....[79]....
        /*09d4*/ 	.word	0xffffffff


	//   ....[80]....
        /*09d8*/ 	.word	0xffffffff


	//   ....[81]....
        /*09dc*/ 	.word	0xffffffff


	//   ....[82]....
        /*09e0*/ 	.word	0xffffffff


	//   ....[83]....
        /*09e4*/ 	.word	0xffffffff


	//   ....[84]....
        /*09e8*/ 	.word	0xffffffff


	//   ....[85]....
        /*09ec*/ 	.word	0xffffffff


	//   ....[86]....
        /*09f0*/ 	.word	0xffffffff


	//   ....[87]....
        /*09f4*/ 	.word	0xffffffff


	//   ....[88]....
        /*09f8*/ 	.word	0xffffffff


	//   ....[89]....
        /*09fc*/ 	.word	0xffffffff


	//   ....[90]....
        /*0a00*/ 	.word	0xffffffff


	//   ....[91]....
        /*0a04*/ 	.word	0xffffffff


	//   ....[92]....
        /*0a08*/ 	.word	0xffffffff


	//   ....[93]....
        /*0a0c*/ 	.word	0xffffffff


	//   ....[94]....
        /*0a10*/ 	.word	0xffffffff


	//   ....[95]....
        /*0a14*/ 	.word	0xffffffff


	//   ....[96]....
        /*0a18*/ 	.word	0xffffffff


	//   ....[97]....
        /*0a1c*/ 	.word	0xffffffff


	//   ....[98]....
        /*0a20*/ 	.word	0xffffffff


	//   ....[99]....
        /*0a24*/ 	.word	0xffffffff


	//   ....[100]....
        /*0a28*/ 	.word	0xffffffff


	//   ....[101]....
        /*0a2c*/ 	.word	0xffffffff


	//   ....[102]....
        /*0a30*/ 	.word	0xffffffff


	//   ....[103]....
        /*0a34*/ 	.word	0xffffffff


	//   ....[104]....
        /*0a38*/ 	.word	0xffffffff


	//   ....[105]....
        /*0a3c*/ 	.word	0xffffffff


	//   ....[106]....
        /*0a40*/ 	.word	0xffffffff


	//   ....[107]....
        /*0a44*/ 	.word	0xffffffff


	//   ....[108]....
        /*0a48*/ 	.word	0xffffffff


	//   ....[109]....
        /*0a4c*/ 	.word	0xffffffff


	//   ....[110]....
        /*0a50*/ 	.word	0xffffffff


	//   ....[111]....
        /*0a54*/ 	.word	0xffffffff


	//   ....[112]....
        /*0a58*/ 	.word	0xffffffff


	//   ....[113]....
        /*0a5c*/ 	.word	0xffffffff


	//   ....[114]....
        /*0a60*/ 	.word	0xffffffff


	//   ....[115]....
        /*0a64*/ 	.word	0xffffffff


	//   ....[116]....
        /*0a68*/ 	.word	0xffffffff


	//   ....[117]....
        /*0a6c*/ 	.word	0xffffffff


	//   ....[118]....
        /*0a70*/ 	.word	0xffffffff


	//   ....[119]....
        /*0a74*/ 	.word	0xffffffff


	//   ....[120]....
        /*0a78*/ 	.word	0xffffffff


	//   ....[121]....
        /*0a7c*/ 	.word	0xffffffff


	//   ....[122]....
        /*0a80*/ 	.word	0xffffffff


	//   ....[123]....
        /*0a84*/ 	.word	0xffffffff


	//   ....[124]....
        /*0a88*/ 	.word	0xffffffff


	//   ....[125]....
        /*0a8c*/ 	.word	0xffffffff


	//   ....[126]....
        /*0a90*/ 	.word	0xffffffff


	//   ....[127]....
        /*0a94*/ 	.word	0xffffffff


	//   ....[128]....
        /*0a98*/ 	.word	0xffffffff


	//   ....[129]....
        /*0a9c*/ 	.word	0xffffffff


	//   ....[130]....
        /*0aa0*/ 	.word	0xffffffff


	//   ....[131]....
        /*0aa4*/ 	.word	0xffffffff


	//   ....[132]....
        /*0aa8*/ 	.word	0xffffffff


	//   ....[133]....
        /*0aac*/ 	.word	0xffffffff


	//   ....[134]....
        /*0ab0*/ 	.word	0xffffffff


	//   ....[135]....
        /*0ab4*/ 	.word	0xffffffff


	//   ....[136]....
        /*0ab8*/ 	.word	0xffffffff


	//   ....[137]....
        /*0abc*/ 	.word	0xffffffff


	//   ....[138]....
        /*0ac0*/ 	.word	0xffffffff


	//   ....[139]....
        /*0ac4*/ 	.word	0xffffffff


	//   ....[140]....
        /*0ac8*/ 	.word	0xffffffff


	//   ....[141]....
        /*0acc*/ 	.word	0xffffffff


	//   ....[142]....
        /*0ad0*/ 	.word	0xffffffff


	//   ....[143]....
        /*0ad4*/ 	.word	0xffffffff


	//   ....[144]....
        /*0ad8*/ 	.word	0xffffffff


	//   ....[145]....
        /*0adc*/ 	.word	0xffffffff


	//   ....[146]....
        /*0ae0*/ 	.word	0xffffffff


	//   ....[147]....
        /*0ae4*/ 	.word	0xffffffff


	//   ....[148]....
        /*0ae8*/ 	.word	0xffffffff


	//   ....[149]....
        /*0aec*/ 	.word	0xffffffff


	//   ....[150]....
        /*0af0*/ 	.word	0xffffffff


	//   ....[151]....
        /*0af4*/ 	.word	0xffffffff


	//   ....[152]....
        /*0af8*/ 	.word	0xffffffff


	//   ....[153]....
        /*0afc*/ 	.word	0xffffffff


	//   ....[154]....
        /*0b00*/ 	.word	0xffffffff


	//   ....[155]....
        /*0b04*/ 	.word	0xffffffff


	//   ....[156]....
        /*0b08*/ 	.word	0xffffffff


	//   ....[157]....
        /*0b0c*/ 	.word	0xffffffff


	//   ....[158]....
        /*0b10*/ 	.word	0xffffffff


	//   ....[159]....
        /*0b14*/ 	.word	0xffffffff


	//   ....[160]....
        /*0b18*/ 	.word	0xffffffff


	//   ....[161]....
        /*0b1c*/ 	.word	0xffffffff


	//   ....[162]....
        /*0b20*/ 	.word	0xffffffff


	//----- nvinfo : EIATTR_COOP_GROUP_INSTR_OFFSETS
	.align		4
.L_902:
        /*0b24*/ 	.byte	0x04, 0x28
        /*0b26*/ 	.short	(.L_904 - .L_903)


	//   ....[0]....
.L_903:
        /*0b28*/ 	.word	0x00000090


	//   ....[1]....
        /*0b2c*/ 	.word	0x00002540


	//   ....[2]....
        /*0b30*/ 	.word	0x00002590


	//   ....[3]....
        /*0b34*/ 	.word	0x00002d60


	//   ....[4]....
        /*0b38*/ 	.word	0x00002d80


	//   ....[5]....
        /*0b3c*/ 	.word	0x000034d0


	//   ....[6]....
        /*0b40*/ 	.word	0x000034f0


	//   ....[7]....
        /*0b44*/ 	.word	0x00003c40


	//   ....[8]....
        /*0b48*/ 	.word	0x00003c50


	//   ....[9]....
        /*0b4c*/ 	.word	0x000044a0


	//   ....[10]....
        /*0b50*/ 	.word	0x000044f0


	//   ....[11]....
        /*0b54*/ 	.word	0x00005260


	//   ....[12]....
        /*0b58*/ 	.word	0x00005290


	//   ....[13]....
        /*0b5c*/ 	.word	0x00005a10


	//   ....[14]....
        /*0b60*/ 	.word	0x00005a40


	//   ....[15]....
        /*0b64*/ 	.word	0x000061c0


	//   ....[16]....
        /*0b68*/ 	.word	0x000061e0


	//   ....[17]....
        /*0b6c*/ 	.word	0x00006980


	//   ....[18]....
        /*0b70*/ 	.word	0x000069b0


	//   ....[19]....
        /*0b74*/ 	.word	0x00006ac0


	//   ....[20]....
        /*0b78*/ 	.word	0x00006af0


	//   ....[21]....
        /*0b7c*/ 	.word	0x00006bc0


	//   ....[22]....
        /*0b80*/ 	.word	0x00006bf0


	//   ....[23]....
        /*0b84*/ 	.word	0x00006cc0


	//   ....[24]....
        /*0b88*/ 	.word	0x00006ce0


	//   ....[25]....
        /*0b8c*/ 	.word	0x00007270


	//   ....[26]....
        /*0b90*/ 	.word	0x00007290


	//   ....[27]....
        /*0b94*/ 	.word	0x00007360


	//   ....[28]....
        /*0b98*/ 	.word	0x00007390


	//   ....[29]....
        /*0b9c*/ 	.word	0x00007460


	//   ....[30]....
        /*0ba0*/ 	.word	0x00007490


	//   ....[31]....
        /*0ba4*/ 	.word	0x00007560


	//   ....[32]....
        /*0ba8*/ 	.word	0x00007590


	//   ....[33]....
        /*0bac*/ 	.word	0x00008570


	//   ....[34]....
        /*0bb0*/ 	.word	0x00008590


	//   ....[35]....
        /*0bb4*/ 	.word	0x000086e0


	//   ....[36]....
        /*0bb8*/ 	.word	0x000086f0


	//   ....[37]....
        /*0bbc*/ 	.word	0x00008820


	//   ....[38]....
        /*0bc0*/ 	.word	0x00008840


	//   ....[39]....
        /*0bc4*/ 	.word	0x00008970


	//   ....[40]....
        /*0bc8*/ 	.word	0x00008980


	//   ....[41]....
        /*0bcc*/ 	.word	0x00008ab0


	//   ....[42]....
        /*0bd0*/ 	.word	0x00008ad0


	//   ....[43]....
        /*0bd4*/ 	.word	0x00008c00


	//   ....[44]....
        /*0bd8*/ 	.word	0x00008c10


	//   ....[45]....
        /*0bdc*/ 	.word	0x00008d40


	//   ....[46]....
        /*0be0*/ 	.word	0x00008d60


	//   ....[47]....
        /*0be4*/ 	.word	0x00008e90


	//   ....[48]....
        /*0be8*/ 	.word	0x00008ea0


	//   ....[49]....
        /*0bec*/ 	.word	0x00009750


	//   ....[50]....
        /*0bf0*/ 	.word	0x00009780


	//   ....[51]....
        /*0bf4*/ 	.word	0x000097b0


	//   ....[52]....
        /*0bf8*/ 	.word	0x000097d0


	//   ....[53]....
        /*0bfc*/ 	.word	0x00009800


	//   ....[54]....
        /*0c00*/ 	.word	0x00009820


	//   ....[55]....
        /*0c04*/ 	.word	0x00009850


	//   ....[56]....
        /*0c08*/ 	.word	0x00009860


	//   ....[57]....
        /*0c0c*/ 	.word	0x00009dc0


	//   ....[58]....
        /*0c10*/ 	.word	0x00009df0


	//   ....[59]....
        /*0c14*/ 	.word	0x00009e20


	//   ....[60]....
        /*0c18*/ 	.word	0x00009ed0


	//   ....[61]....
        /*0c1c*/ 	.word	0x00009ee0


	//   ....[62]....
        /*0c20*/ 	.word	0x00009ef0


	//   ....[63]....
        /*0c24*/ 	.word	0x0000a0a0


	//   ....[64]....
        /*0c28*/ 	.word	0x0000a0d0


	//   ....[65]....
        /*0c2c*/ 	.word	0x0000ae90


	//   ....[66]....
        /*0c30*/ 	.word	0x0000aef0


	//   ....[67]....
        /*0c34*/ 	.word	0x0000af00


	//   ....[68]....
        /*0c38*/ 	.word	0x0000af10


	//   ....[69]....
        /*0c3c*/ 	.word	0x0000af20


	//   ....[70]....
        /*0c40*/ 	.word	0x0000af30


	//   ....[71]....
        /*0c44*/ 	.word	0x0000b030


	//   ....[72]....
        /*0c48*/ 	.word	0x0000b0e0


	//   ....[73]....
        /*0c4c*/ 	.word	0x0000b540


	//   ....[74]....
        /*0c50*/ 	.word	0x0000b780


	//   ....[75]....
        /*0c54*/ 	.word	0x0000b790


	//   ....[76]....
        /*0c58*/ 	.word	0x0000b7a0


	//   ....[77]....
        /*0c5c*/ 	.word	0x0000c1a0


	//   ....[78]....
        /*0c60*/ 	.word	0x0000c1d0


	//   ....[79]....
        /*0c64*/ 	.word	0x0000c1f0


	//   ....[80]....
        /*0c68*/ 	.word	0x0000c200


	//   ....[81]....
        /*0c6c*/ 	.word	0x0000c230


	//   ....[82]....
        /*0c70*/ 	.word	0x0000c250


	//   ....[83]....
        /*0c74*/ 	.word	0x0000c270


	//   ....[84]....
        /*0c78*/ 	.word	0x0000c280


	//   ....[85]....
        /*0c7c*/ 	.word	0x0000e590


	//   ....[86]....
        /*0c80*/ 	.word	0x0000e5d0


	//   ....[87]....
        /*0c84*/ 	.word	0x0000e5e0


	//   ....[88]....
        /*0c88*/ 	.word	0x0000e5f0


	//   ....[89]....
        /*0c8c*/ 	.word	0x0000e600


	//   ....[90]....
        /*0c90*/ 	.word	0x0000e610


	//   ....[91]....
        /*0c94*/ 	.word	0x0000e770


	//   ....[92]....
        /*0c98*/ 	.word	0x0000e780


	//   ....[93]....
        /*0c9c*/ 	.word	0x0000f5f0


	//   ....[94]....
        /*0ca0*/ 	.word	0x0000f630


	//   ....[95]....
        /*0ca4*/ 	.word	0x0000f6d0


	//   ....[96]....
        /*0ca8*/ 	.word	0x0000f6e0


	//   ....[97]....
        /*0cac*/ 	.word	0x0000f750


	//   ....[98]....
        /*0cb0*/ 	.word	0x0000f760


	//   ....[99]....
        /*0cb4*/ 	.word	0x0000f7f0


	//   ....[100]....
        /*0cb8*/ 	.word	0x0000f800


	//   ....[101]....
        /*0cbc*/ 	.word	0x0000fa60


	//   ....[102]....
        /*0cc0*/ 	.word	0x0000fca0


	//   ....[103]....
        /*0cc4*/ 	.word	0x0000fcd0


	//   ....[104]....
        /*0cc8*/ 	.word	0x0000fd00


	//   ....[105]....
        /*0ccc*/ 	.word	0x00010350


	//   ....[106]....
        /*0cd0*/ 	.word	0x00010450


	//   ....[107]....
        /*0cd4*/ 	.word	0x00010540


	//   ....[108]....
        /*0cd8*/ 	.word	0x00010640


	//   ....[109]....
        /*0cdc*/ 	.word	0x00010670


	//   ....[110]....
        /*0ce0*/ 	.word	0x00010690


	//   ....[111]....
        /*0ce4*/ 	.word	0x000107b0


	//   ....[112]....
        /*0ce8*/ 	.word	0x000107d0


	//   ....[113]....
        /*0cec*/ 	.word	0x00013130


	//   ....[114]....
        /*0cf0*/ 	.word	0x00013190


	//   ....[115]....
        /*0cf4*/ 	.word	0x000131b0


	//   ....[116]....
        /*0cf8*/ 	.word	0x000131d0


	//   ....[117]....
        /*0cfc*/ 	.word	0x000131f0


	//   ....[118]....
        /*0d00*/ 	.word	0x00013210


	//   ....[119]....
        /*0d04*/ 	.word	0x00013230


	//   ....[120]....
        /*0d08*/ 	.word	0x00013250


	//   ....[121]....
        /*0d0c*/ 	.word	0x000140c0


	//   ....[122]....
        /*0d10*/ 	.word	0x000140e0


	//   ....[123]....
        /*0d14*/ 	.word	0x000140f0


	//   ....[124]....
        /*0d18*/ 	.word	0x00014100


	//   ....[125]....
        /*0d1c*/ 	.word	0x00014110


	//   ....[126]....
        /*0d20*/ 	.word	0x00014120


	//   ....[127]....
        /*0d24*/ 	.word	0x00014170


	//   ....[128]....
        /*0d28*/ 	.word	0x00014190


	//   ....[129]....
        /*0d2c*/ 	.word	0x00014730


	//   ....[130]....
        /*0d30*/ 	.word	0x00014740


	//   ....[131]....
        /*0d34*/ 	.word	0x00014750


	//   ....[132]....
        /*0d38*/ 	.word	0x00014760


	//   ....[133]....
        /*0d3c*/ 	.word	0x000147a0


	//   ....[134]....
        /*0d40*/ 	.word	0x000147c0


	//   ....[135]....
        /*0d44*/ 	.word	0x000147d0


	//   ....[136]....
        /*0d48*/ 	.word	0x000147e0


	//   ....[137]....
        /*0d4c*/ 	.word	0x00017150


	//   ....[138]....
        /*0d50*/ 	.word	0x000171c0


	//   ....[139]....
        /*0d54*/ 	.word	0x000171d0


	//   ....[140]....
        /*0d58*/ 	.word	0x000171e0


	//   ....[141]....
        /*0d5c*/ 	.word	0x00017210


	//   ....[142]....
        /*0d60*/ 	.word	0x00017230


	//   ....[143]....
        /*0d64*/ 	.word	0x00017240


	//   ....[144]....
        /*0d68*/ 	.word	0x00017250


	//   ....[145]....
        /*0d6c*/ 	.word	0x00018db0


	//   ....[146]....
        /*0d70*/ 	.word	0x00018df0


	//   ....[147]....
        /*0d74*/ 	.word	0x00018e20


	//   ....[148]....
        /*0d78*/ 	.word	0x00018e40


	//   ....[149]....
        /*0d7c*/ 	.word	0x00018e60


	//   ....[150]....
        /*0d80*/ 	.word	0x00018e80


	//   ....[151]....
        /*0d84*/ 	.word	0x00018e90


	//   ....[152]....
        /*0d88*/ 	.word	0x00018ea0


	//   ....[153]....
        /*0d8c*/ 	.word	0x000190e0


	//   ....[154]....
        /*0d90*/ 	.word	0x000190f0


	//   ....[155]....
        /*0d94*/ 	.word	0x000191f0


	//   ....[156]....
        /*0d98*/ 	.word	0x00019220


	//   ....[157]....
        /*0d9c*/ 	.word	0x00019300


	//   ....[158]....
        /*0da0*/ 	.word	0x00019330


	//   ....[159]....
        /*0da4*/ 	.word	0x00019410


	//   ....[160]....
        /*0da8*/ 	.word	0x00019440


	//   ....[161]....
        /*0dac*/ 	.word	0x00019520


	//   ....[162]....
        /*0db0*/ 	.word	0x00019550


	//   ....[163]....
        /*0db4*/ 	.word	0x00019630


	//   ....[164]....
        /*0db8*/ 	.word	0x00019660


	//   ....[165]....
        /*0dbc*/ 	.word	0x00019740


	//   ....[166]....
        /*0dc0*/ 	.word	0x00019770


	//   ....[167]....
        /*0dc4*/ 	.word	0x00019850


	//   ....[168]....
        /*0dc8*/ 	.word	0x00019870


	//   ....[169]....
        /*0dcc*/ 	.word	0x00019fe0


	//   ....[170]....
        /*0dd0*/ 	.word	0x0001a000


	//   ....[171]....
        /*0dd4*/ 	.word	0x0001a110


	//   ....[172]....
        /*0dd8*/ 	.word	0x0001a120


	//   ....[173]....
        /*0ddc*/ 	.word	0x0001a230


	//   ....[174]....
        /*0de0*/ 	.word	0x0001a250


	//   ....[175]....
        /*0de4*/ 	.word	0x0001a360


	//   ....[176]....
        /*0de8*/ 	.word	0x0001a370


	//   ....[177]....
        /*0dec*/ 	.word	0x0001a480


	//   ....[178]....
        /*0df0*/ 	.word	0x0001a4a0


	//   ....[179]....
        /*0df4*/ 	.word	0x0001a5b0


	//   ....[180]....
        /*0df8*/ 	.word	0x0001a5c0


	//   ....[181]....
        /*0dfc*/ 	.word	0x0001a6d0


	//   ....[182]....
        /*0e00*/ 	.word	0x0001a6f0


	//   ....[183]....
        /*0e04*/ 	.word	0x0001a800


	//   ....[184]....
        /*0e08*/ 	.word	0x0001a810


	//   ....[185]....
        /*0e0c*/ 	.word	0x0001a950


	//   ....[186]....
        /*0e10*/ 	.word	0x0001a9c0


	//   ....[187]....
        /*0e14*/ 	.word	0x0001aa30


	//   ....[188]....
        /*0e18*/ 	.word	0x0001aa90


	//   ....[189]....
        /*0e1c*/ 	.word	0x0001ab00


	//   ....[190]....
        /*0e20*/ 	.word	0x0001ab70


	//   ....[191]....
        /*0e24*/ 	.word	0x0001abe0


	//   ....[192]....
        /*0e28*/ 	.word	0x0001ac40


	//   ....[193]....
        /*0e2c*/ 	.word	0x0001acb0


	//   ....[194]....
        /*0e30*/ 	.word	0x0001ad20


	//   ....[195]....
        /*0e34*/ 	.word	0x0001ad90


	//   ....[196]....
        /*0e38*/ 	.word	0x0001adf0


	//   ....[197]....
        /*0e3c*/ 	.word	0x0001ae60


	//   ....[198]....
        /*0e40*/ 	.word	0x0001aed0


	//   ....[199]....
        /*0e44*/ 	.word	0x0001af40


	//   ....[200]....
        /*0e48*/ 	.word	0x0001afa0


	//   ....[201]....
        /*0e4c*/ 	.word	0x0001b010


	//   ....[202]....
        /*0e50*/ 	.word	0x0001b080


	//   ....[203]....
        /*0e54*/ 	.word	0x0001b0f0


	//   ....[204]....
        /*0e58*/ 	.word	0x0001b290


	//   ....[205]....
        /*0e5c*/ 	.word	0x0001b2f0


	//   ....[206]....
        /*0e60*/ 	.word	0x0001b430


	//   ....[207]....
        /*0e64*/ 	.word	0x0001b490


	//   ....[208]....
        /*0e68*/ 	.word	0x0001b5d0


	//   ....[209]....
        /*0e6c*/ 	.word	0x0001b630


	//   ....[210]....
        /*0e70*/ 	.word	0x0001b6a0


	//   ....[211]....
        /*0e74*/ 	.word	0x0001b710


	//   ....[212]....
        /*0e78*/ 	.word	0x0001b980


	//   ....[213]....
        /*0e7c*/ 	.word	0x0001bbf0


	//   ....[214]....
        /*0e80*/ 	.word	0x0001c210


	//   ....[215]....
        /*0e84*/ 	.word	0x0001c260


	//   ....[216]....
        /*0e88*/ 	.word	0x0001c2b0


	//   ....[217]....
        /*0e8c*/ 	.word	0x0001c300


	//   ....[218]....
        /*0e90*/ 	.word	0x0001c350


	//   ....[219]....
        /*0e94*/ 	.word	0x0001c3a0


	//   ....[220]....
        /*0e98*/ 	.word	0x0001c3f0


	//   ....[221]....
        /*0e9c*/ 	.word	0x0001c440


	//   ....[222]....
        /*0ea0*/ 	.word	0x0001c4b0


	//   ....[223]....
        /*0ea4*/ 	.word	0x0001c520


	//   ....[224]....
        /*0ea8*/ 	.word	0x0001c650


	//   ....[225]....
        /*0eac*/ 	.word	0x0001c6b0


	//   ....[226]....
        /*0eb0*/ 	.word	0x0001c7f0


	//   ....[227]....
        /*0eb4*/ 	.word	0x0001c850


	//   ....[228]....
        /*0eb8*/ 	.word	0x0001c990


	//   ....[229]....
        /*0ebc*/ 	.word	0x0001c9f0


	//   ....[230]....
        /*0ec0*/ 	.word	0x0001ca60


	//   ....[231]....
        /*0ec4*/ 	.word	0x0001cad0


	//   ....[232]....
        /*0ec8*/ 	.word	0x0001cc00


	//   ....[233]....
        /*0ecc*/ 	.word	0x0001cc60


	//   ....[234]....
        /*0ed0*/ 	.word	0x0001cda0


	//   ....[235]....
        /*0ed4*/ 	.word	0x0001ce00


	//   ....[236]....
        /*0ed8*/ 	.word	0x0001cf40


	//   ....[237]....
        /*0edc*/ 	.word	0x0001cfa0


	//   ....[238]....
        /*0ee0*/ 	.word	0x0001d010


	//   ....[239]....
        /*0ee4*/ 	.word	0x0001d080


	//   ....[240]....
        /*0ee8*/ 	.word	0x0001d2e0


	//   ....[241]....
        /*0eec*/ 	.word	0x0001d540


	//   ....[242]....
        /*0ef0*/ 	.word	0x0001db80


	//   ....[243]....
        /*0ef4*/ 	.word	0x0001dbc0


	//   ....[244]....
        /*0ef8*/ 	.word	0x0001dc10


	//   ....[245]....
        /*0efc*/ 	.word	0x0001dc50


	//   ....[246]....
        /*0f00*/ 	.word	0x0001dca0


	//   ....[247]....
        /*0f04*/ 	.word	0x0001dce0


	//   ....[248]....
        /*0f08*/ 	.word	0x0001dd30


	//   ....[249]....
        /*0f0c*/ 	.word	0x0001dd80


	//   ....[250]....
        /*0f10*/ 	.word	0x0001dde0


	//   ....[251]....
        /*0f14*/ 	.word	0x0001de50


	//   ....[252]....
        /*0f18*/ 	.word	0x0001dec0


	//   ....[253]....
        /*0f1c*/ 	.word	0x0001dfa0


	//   ....[254]....
        /*0f20*/ 	.word	0x0001e000


	//   ....[255]....
        /*0f24*/ 	.word	0x0001e0e0


	//   ....[0]....
        /*0f28*/ 	.word	0x0001e140


	//   ....[1]....
        /*0f2c*/ 	.word	0x0001e220


	//   ....[2]....
        /*0f30*/ 	.word	0x0001e280


	//   ....[3]....
        /*0f34*/ 	.word	0x0001e2d0


	//   ....[4]....
        /*0f38*/ 	.word	0x0001e310


	//   ....[5]....
        /*0f3c*/ 	.word	0x0001e360


	//   ....[6]....
        /*0f40*/ 	.word	0x0001e3a0


	//   ....[7]....
        /*0f44*/ 	.word	0x0001e3f0


	//   ....[8]....
        /*0f48*/ 	.word	0x0001e430


	//   ....[9]....
        /*0f4c*/ 	.word	0x0001e480


	//   ....[10]....
        /*0f50*/ 	.word	0x0001e4c0


	//   ....[11]....
        /*0f54*/ 	.word	0x0001e510


	//   ....[12]....
        /*0f58*/ 	.word	0x0001e570


	//   ....[13]....
        /*0f5c*/ 	.word	0x0001e5c0


	//   ....[14]....
        /*0f60*/ 	.word	0x0001e620


	//   ....[15]....
        /*0f64*/ 	.word	0x0001e670


	//   ....[16]....
        /*0f68*/ 	.word	0x0001e6d0


	//   ....[17]....
        /*0f6c*/ 	.word	0x0001e720


	//   ....[18]....
        /*0f70*/ 	.word	0x0001e780


	//   ....[19]....
        /*0f74*/ 	.word	0x0001e7f0


	//   ....[20]....
        /*0f78*/ 	.word	0x0001e860


	//   ....[21]....
        /*0f7c*/ 	.word	0x0001e8d0


	//   ....[22]....
        /*0f80*/ 	.word	0x0001e930


	//   ....[23]....
        /*0f84*/ 	.word	0x0001e9a0


	//   ....[24]....
        /*0f88*/ 	.word	0x0001ea10


	//   ....[25]....
        /*0f8c*/ 	.word	0x0001ea80


	//   ....[26]....
        /*0f90*/ 	.word	0x0001eae0


	//   ....[27]....
        /*0f94*/ 	.word	0x0001eb50


	//   ....[28]....
        /*0f98*/ 	.word	0x0001ebc0


	//   ....[29]....
        /*0f9c*/ 	.word	0x0001ec30


	//   ....[30]....
        /*0fa0*/ 	.word	0x0001ec90


	//   ....[31]....
        /*0fa4*/ 	.word	0x0001ed00


	//   ....[32]....
        /*0fa8*/ 	.word	0x0001ed70


	//   ....[33]....
        /*0fac*/ 	.word	0x0001ede0


	//   ....[34]....
        /*0fb0*/ 	.word	0x0001ee40


	//   ....[35]....
        /*0fb4*/ 	.word	0x0001f310


	//   ....[36]....
        /*0fb8*/ 	.word	0x0001f330


	//   ....[37]....
        /*0fbc*/ 	.word	0x0001f340


	//   ....[38]....
        /*0fc0*/ 	.word	0x0001f350


	//   ....[39]....
        /*0fc4*/ 	.word	0x0001f600


	//   ....[40]....
        /*0fc8*/ 	.word	0x0001f610


	//   ....[41]....
        /*0fcc*/ 	.word	0x0001f620


	//   ....[42]....
        /*0fd0*/ 	.word	0x0001f630


	//   ....[43]....
        /*0fd4*/ 	.word	0x0001f8c0


	//   ....[44]....
        /*0fd8*/ 	.word	0x0001f8e0


	//   ....[45]....
        /*0fdc*/ 	.word	0x0001f8f0


	//   ....[46]....
        /*0fe0*/ 	.word	0x0001f900


	//   ....[47]....
        /*0fe4*/ 	.word	0x0001fbb0


	//   ....[48]....
        /*0fe8*/ 	.word	0x0001fbc0


	//   ....[49]....
        /*0fec*/ 	.word	0x0001fbd0


	//   ....[50]....
        /*0ff0*/ 	.word	0x0001fbe0


	//   ....[51]....
        /*0ff4*/ 	.word	0x0001fe70


	//   ....[52]....
        /*0ff8*/ 	.word	0x0001fe90


	//   ....[53]....
        /*0ffc*/ 	.word	0x0001fea0


	//   ....[54]....
        /*1000*/ 	.word	0x0001feb0


	//   ....[55]....
        /*1004*/ 	.word	0x00020170


	//   ....[56]....
        /*1008*/ 	.word	0x00020190


	//   ....[57]....
        /*100c*/ 	.word	0x000201a0


	//   ....[58]....
        /*1010*/ 	.word	0x000201b0


	//   ....[59]....
        /*1014*/ 	.word	0x00020450


	//   ....[60]....
        /*1018*/ 	.word	0x000204b0


	//   ....[61]....
        /*101c*/ 	.word	0x000204c0


	//   ....[62]....
        /*1020*/ 	.word	0x000204d0


	//   ....[63]....
        /*1024*/ 	.word	0x00020790


	//   ....[64]....
        /*1028*/ 	.word	0x000207f0


	//   ....[65]....
        /*102c*/ 	.word	0x00020800


	//   ....[66]....
        /*1030*/ 	.word	0x00020810


	//   ....[67]....
        /*1034*/ 	.word	0x00024210


	//   ....[68]....
        /*1038*/ 	.word	0x00024230


	//   ....[69]....
        /*103c*/ 	.word	0x00024240


	//   ....[70]....
        /*1040*/ 	.word	0x00024250


	//   ....[71]....
        /*1044*/ 	.word	0x00024460


	//   ....[72]....
        /*1048*/ 	.word	0x00024470


	//   ....[73]....
        /*104c*/ 	.word	0x00024480


	//   ....[74]....
        /*1050*/ 	.word	0x00024490


	//   ....[75]....
        /*1054*/ 	.word	0x000246c0


	//   ....[76]....
        /*1058*/ 	.word	0x000246e0


	//   ....[77]....
        /*105c*/ 	.word	0x000246f0


	//   ....[78]....
        /*1060*/ 	.word	0x00024700


	//   ....[79]....
        /*1064*/ 	.word	0x000248e0


	//   ....[80]....
        /*1068*/ 	.word	0x000248f0


	//   ....[81]....
        /*106c*/ 	.word	0x00024900


	//   ....[82]....
        /*1070*/ 	.word	0x00024910


	//   ....[83]....
        /*1074*/ 	.word	0x00024b40


	//   ....[84]....
        /*1078*/ 	.word	0x00024b60


	//   ....[85]....
        /*107c*/ 	.word	0x00024b70


	//   ....[86]....
        /*1080*/ 	.word	0x00024b80


	//   ....[87]....
        /*1084*/ 	.word	0x00024d60


	//   ....[88]....
        /*1088*/ 	.word	0x00024d70


	//   ....[89]....
        /*108c*/ 	.word	0x00024d80


	//   ....[90]....
        /*1090*/ 	.word	0x00024d90


	//   ....[91]....
        /*1094*/ 	.word	0x00024fc0


	//   ....[92]....
        /*1098*/ 	.word	0x00024fe0


	//   ....[93]....
        /*109c*/ 	.word	0x00024ff0


	//   ....[94]....
        /*10a0*/ 	.word	0x00025000


	//   ....[95]....
        /*10a4*/ 	.word	0x00025240


	//   ....[96]....
        /*10a8*/ 	.word	0x00025250


	//   ....[97]....
        /*10ac*/ 	.word	0x00025260


	//   ....[98]....
        /*10b0*/ 	.word	0x00025270


	//   ....[99]....
        /*10b4*/ 	.word	0x00029010


	//   ....[100]....
        /*10b8*/ 	.word	0x00029080


	//   ....[101]....
        /*10bc*/ 	.word	0x000290e0


	//   ....[102]....
        /*10c0*/ 	.word	0x00029140


	//   ....[103]....
        /*10c4*/ 	.word	0x000291b0


	//   ....[104]....
        /*10c8*/ 	.word	0x00029210


	//   ....[105]....
        /*10cc*/ 	.word	0x00029280


	//   ....[106]....
        /*10d0*/ 	.word	0x000292e0


	//   ....[107]....
        /*10d4*/ 	.word	0x00029350


	//   ....[108]....
        /*10d8*/ 	.word	0x000293c0


	//   ....[109]....
        /*10dc*/ 	.word	0x00029420


	//   ....[110]....
        /*10e0*/ 	.word	0x00029480


	//   ....[111]....
        /*10e4*/ 	.word	0x000294f0


	//   ....[112]....
        /*10e8*/ 	.word	0x00029550


	//   ....[113]....
        /*10ec*/ 	.word	0x000295c0


	//   ....[114]....
        /*10f0*/ 	.word	0x00029620


	//   ....[115]....
        /*10f4*/ 	.word	0x00029690


	//   ....[116]....
        /*10f8*/ 	.word	0x00029700


	//   ....[117]....
        /*10fc*/ 	.word	0x00029760


	//   ....[118]....
        /*1100*/ 	.word	0x000297c0


	//   ....[119]....
        /*1104*/ 	.word	0x00029830


	//   ....[120]....
        /*1108*/ 	.word	0x000298a0


	//   ....[121]....
        /*110c*/ 	.word	0x00029900


	//   ....[122]....
        /*1110*/ 	.word	0x00029960


	//   ....[123]....
        /*1114*/ 	.word	0x000299d0


	//   ....[124]....
        /*1118*/ 	.word	0x00029a40


	//   ....[125]....
        /*111c*/ 	.word	0x00029aa0


	//   ....[126]....
        /*1120*/ 	.word	0x00029b00


	//   ....[127]....
        /*1124*/ 	.word	0x00029b70


	//   ....[128]....
        /*1128*/ 	.word	0x00029be0


	//   ....[129]....
        /*112c*/ 	.word	0x00029c40


	//   ....[130]....
        /*1130*/ 	.word	0x00029ca0


	//   ....[131]....
        /*1134*/ 	.word	0x00029d10


	//   ....[132]....
        /*1138*/ 	.word	0x00029d80


	//   ....[133]....
        /*113c*/ 	.word	0x00029de0


	//   ....[134]....
        /*1140*/ 	.word	0x00029e40


	//   ....[135]....
        /*1144*/ 	.word	0x00029eb0


	//   ....[136]....
        /*1148*/ 	.word	0x00029f10


	//   ....[137]....
        /*114c*/ 	.word	0x00029f80


	//   ....[138]....
        /*1150*/ 	.word	0x00029fe0


	//   ....[139]....
        /*1154*/ 	.word	0x0002a050


	//   ....[140]....
        /*1158*/ 	.word	0x0002a0c0


	//   ....[141]....
        /*115c*/ 	.word	0x0002a120


	//   ....[142]....
        /*1160*/ 	.word	0x0002a180


	//   ....[143]....
        /*1164*/ 	.word	0x0002a1f0


	//   ....[144]....
        /*1168*/ 	.word	0x0002a250


	//   ....[145]....
        /*116c*/ 	.word	0x0002a2c0


	//   ....[146]....
        /*1170*/ 	.word	0x0002a320


	//   ....[147]....
        /*1174*/ 	.word	0x0002a390


	//   ....[148]....
        /*1178*/ 	.word	0x0002a400


	//   ....[149]....
        /*117c*/ 	.word	0x0002a460


	//   ....[150]....
        /*1180*/ 	.word	0x0002a4c0


	//   ....[151]....
        /*1184*/ 	.word	0x0002a530


	//   ....[152]....
        /*1188*/ 	.word	0x0002a590


	//   ....[153]....
        /*118c*/ 	.word	0x0002a600


	//   ....[154]....
        /*1190*/ 	.word	0x0002a660


	//   ....[155]....
        /*1194*/ 	.word	0x0002a6d0


	//   ....[156]....
        /*1198*/ 	.word	0x0002a740


	//   ....[157]....
        /*119c*/ 	.word	0x0002a7a0


	//   ....[158]....
        /*11a0*/ 	.word	0x0002a800


	//   ....[159]....
        /*11a4*/ 	.word	0x0002a870


	//   ....[160]....
        /*11a8*/ 	.word	0x0002a8d0


	//   ....[161]....
        /*11ac*/ 	.word	0x0002a930


	//   ....[162]....
        /*11b0*/ 	.word	0x0002a990


	//----- nvinfo : EIATTR_EXIT_INSTR_OFFSETS
	.align		4
.L_904:
        /*11b4*/ 	.byte	0x04, 0x1c
        /*11b6*/ 	.short	(.L_906 - .L_905)


	//   ....[0]....
.L_905:
        /*11b8*/ 	.word	0x00000350


	//   ....[1]....
        /*11bc*/ 	.word	0x00019880


	//   ....[2]....
        /*11c0*/ 	.word	0x000198e0


	//   ....[3]....
        /*11c4*/ 	.word	0x00019940


	//   ....[4]....
        /*11c8*/ 	.word	0x0001a850


	//   ....[5]....
        /*11cc*/ 	.word	0x0001a8a0


	//   ....[6]....
        /*11d0*/ 	.word	0x0001a900


	//----- nvinfo : EIATTR_CTAIDZ_USED
	.align		4
.L_906:
        /*11d4*/ 	.byte	0x01, 0x04
	.zero		2


	//----- nvinfo : EIATTR_MAX_THREADS
	.align		4
        /*11d8*/ 	.byte	0x04, 0x05
        /*11da*/ 	.short	(.L_908 - .L_907)
.L_907:
        /*11dc*/ 	.word	0x00000080
        /*11e0*/ 	.word	0x00000001
        /*11e4*/ 	.word	0x00000001


	//----- nvinfo : EIATTR_CRS_STACK_SIZE
	.align		4
.L_908:
        /*11e8*/ 	.byte	0x04, 0x1e
        /*11ea*/ 	.short	(.L_910 - .L_909)
.L_909:
        /*11ec*/ 	.word	0x00000000
.L_910:


//--------------------- .nv.callgraph             --------------------------
	.section	.nv.callgraph,"",@"SHT_CUDA_CALLGRAPH"
	.align	4
	.sectionentsize	8
	.align		4
        /*0000*/ 	.word	0x00000000
	.align		4
        /*0004*/ 	.word	0xffffffff
	.align		4
        /*0008*/ 	.word	0x00000000
	.align		4
        /*000c*/ 	.word	0xfffffffe
	.align		4
        /*0010*/ 	.word	0x00000000
	.align		4
        /*0014*/ 	.word	0xfffffffd
	.align		4
        /*0018*/ 	.word	0x00000000
	.align		4
        /*001c*/ 	.word	0xfffffffc


//--------------------- .nv.rel.action            --------------------------
	.section	.nv.rel.action,"",@"SHT_CUDA_RELOCINFO"
	.align	8
	.sectionentsize	8
        /*0000*/ 	.byte	0x73, 0x00, 0x00, 0x00, 0x00, 0x00, 0x00, 0x00, 0x00, 0x00, 0x00, 0x11, 0x25, 0x00, 0x05, 0x36


//--------------------- .nv.constant4             --------------------------
	.section	.nv.constant4,"a",@progbits
	.align	8
	.align		8
.nv.constant4:
        /*0000*/ 	.dword	_ZN83_INTERNAL_0d6314cb_47_flash_fwd_hdim128_bf16_paged_softcapall_sm80_cu_1f2e7571_28754cuda3std3__45__cpo5beginE
	.align		8
        /*0008*/ 	.dword	_ZN83_INTERNAL_0d6314cb_47_flash_fwd_hdim128_bf16_paged_softcapall_sm80_cu_1f2e7571_28754cuda3std3__45__cpo3endE
	.align		8
        /*0010*/ 	.dword	_ZN83_INTERNAL_0d6314cb_47_flash_fwd_hdim128_bf16_paged_softcapall_sm80_cu_1f2e7571_28754cuda3std3__45__cpo6cbeginE
	.align		8
        /*0018*/ 	.dword	_ZN83_INTERNAL_0d6314cb_47_flash_fwd_hdim128_bf16_paged_softcapall_sm80_cu_1f2e7571_28754cuda3std3__45__cpo4cendE
	.align		8
        /*0020*/ 	.dword	_ZN83_INTERNAL_0d6314cb_47_flash_fwd_hdim128_bf16_paged_softcapall_sm80_cu_1f2e7571_28754cuda3std3__485_GLOBAL__N__0d6314cb_47_flash_fwd_hdim128_bf16_paged_softcapall_sm80_cu_1f2e7571_28756ignoreE
	.align		8
        /*0028*/ 	.dword	_ZN83_INTERNAL_0d6314cb_47_flash_fwd_hdim128_bf16_paged_softcapall_sm80_cu_1f2e7571_28754cuda3std3__419piecewise_constructE
	.align		8
        /*0030*/ 	.dword	_ZN83_INTERNAL_0d6314cb_47_flash_fwd_hdim128_bf16_paged_softcapall_sm80_cu_1f2e7571_28754cuda3std3__48in_placeE
	.align		8
        /*0038*/ 	.dword	_ZN83_INTERNAL_0d6314cb_47_flash_fwd_hdim128_bf16_paged_softcapall_sm80_cu_1f2e7571_28754cuda3std6ranges3__45__cpo4swapE
	.align		8
        /*0040*/ 	.dword	_ZN83_INTERNAL_0d6314cb_47_flash_fwd_hdim128_bf16_paged_softcapall_sm80_cu_1f2e7571_28754cuda3std6ranges3__45__cpo9iter_moveE
	.align		8
        /*0048*/ 	.dword	_ZN83_INTERNAL_0d6314cb_47_flash_fwd_hdim128_bf16_paged_softcapall_sm80_cu_1f2e7571_28754cute7productE
	.align		8
        /*0050*/ 	.dword	_ZN83_INTERNAL_0d6314cb_47_flash_fwd_hdim128_bf16_paged_softcapall_sm80_cu_1f2e7571_28754cute1_E


//--------------------- .nv.constant0._ZN7cutlass13device_kernelIN5flash19enable_sm80_to_sm89INS1_16FlashAttnFwdSm80INS1_25CollectiveMainloopFwdSm80ILi8ELi1ELb1EN4cute5tupleIJNS5_1CILi128EEES8_S8_EEELi128ENS_10bfloat16_tEfNS_4arch4Sm80ELb0ELb0ELb1ELb0ELb1ELb0ELb1ELb0EEENS1_21CollectiveEpilogueFwdIS9_NS6_IJNS7_ILi1EEESF_SF_EEESA_SC_Li256ELb0ELb1ELb0ELb0EEENS1_19SingleTileSchedulerILb0ELb0ELb1ELi128EEEEEEEEEvNT_6ParamsE --------------------------
	.section	.nv.constant0._ZN7cutlass13device_kernelIN5flash19enable_sm80_to_sm89INS1_16FlashAttnFwdSm80INS1_25CollectiveMainloopFwdSm80ILi8ELi1ELb1EN4cute5tupleIJNS5_1CILi128EEES8_S8_EEELi128ENS_10bfloat16_tEfNS_4arch4Sm80ELb0ELb0ELb1ELb0ELb1ELb0ELb1ELb0EEENS1_21CollectiveEpilogueFwdIS9_NS6_IJNS7_ILi1EEESF_SF_EEESA_SC_Li256ELb0ELb1ELb0ELb0EEENS1_19SingleTileSchedulerILb0ELb0ELb1ELi128EEEEEEEEEvNT_6ParamsE,"a",@progbits
	.sectionflags	@""
	.align	4
.nv.constant0._ZN7cutlass13device_kernelIN5flash19enable_sm80_to_sm89INS1_16FlashAttnFwdSm80INS1_25CollectiveMainloopFwdSm80ILi8ELi1ELb1EN4cute5tupleIJNS5_1CILi128EEES8_S8_EEELi128ENS_10bfloat16_tEfNS_4arch4Sm80ELb0ELb0ELb1ELb0ELb1ELb0ELb1ELb0EEENS1_21CollectiveEpilogueFwdIS9_NS6_IJNS7_ILi1EEESF_SF_EEESA_SC_Li256ELb0ELb1ELb0ELb0EEENS1_19SingleTileSchedulerILb0ELb0ELb1ELi128EEEEEEEEEvNT_6ParamsE:
	.zero		1400


//--------------------- .nv.constant0._ZN7cutlass13device_kernelIN5flash19enable_sm80_to_sm89INS1_16FlashAttnFwdSm80INS1_25CollectiveMainloopFwdSm80ILi8ELi1ELb1EN4cute5tupleIJNS5_1CILi128EEES8_S8_EEELi128ENS_10bfloat16_tEfNS_4arch4Sm80ELb0ELb0ELb1ELb1ELb1ELb0ELb1ELb0EEENS1_21CollectiveEpilogueFwdIS9_NS6_IJNS7_ILi1EEESF_SF_EEESA_SC_Li256ELb1ELb1ELb0ELb0EEENS1_19SingleTileSchedulerILb1ELb0ELb1ELi128EEEEEEEEEvNT_6ParamsE --------------------------
	.section	.nv.constant0._ZN7cutlass13device_kernelIN5flash19enable_sm80_to_sm89INS1_16FlashAttnFwdSm80INS1_25CollectiveMainloopFwdSm80ILi8ELi1ELb1EN4cute5tupleIJNS5_1CILi128EEES8_S8_EEELi128ENS_10bfloat16_tEfNS_4arch4Sm80ELb0ELb0ELb1ELb1ELb1ELb0ELb1ELb0EEENS1_21CollectiveEpilogueFwdIS9_NS6_IJNS7_ILi1EEESF_SF_EEESA_SC_Li256ELb1ELb1ELb0ELb0EEENS1_19SingleTileSchedulerILb1ELb0ELb1ELi128EEEEEEEEEvNT_6ParamsE,"a",@progbits
	.sectionflags	@""
	.align	4
.nv.constant0._ZN7cutlass13device_kernelIN5flash19enable_sm80_to_sm89INS1_16FlashAttnFwdSm80INS1_25CollectiveMainloopFwdSm80ILi8ELi1ELb1EN4cute5tupleIJNS5_1CILi128EEES8_S8_EEELi128ENS_10bfloat16_tEfNS_4arch4Sm80ELb0ELb0ELb1ELb1ELb1ELb0ELb1ELb0EEENS1_21CollectiveEpilogueFwdIS9_NS6_IJNS7_ILi1EEESF_SF_EEESA_SC_Li256ELb1ELb1ELb0ELb0EEENS1_19SingleTileSchedulerILb1ELb0ELb1ELi128EEEEEEEEEvNT_6ParamsE:
	.zero		1400


//--------------------- .nv.constant0._ZN7cutlass13device_kernelIN5flash19enable_sm80_to_sm89INS1_16FlashAttnFwdSm80INS1_25CollectiveMainloopFwdSm80ILi8ELi1ELb1EN4cute5tupleIJNS5_1CILi128EEES8_S8_EEELi128ENS_10bfloat16_tEfNS_4arch4Sm80ELb0ELb0ELb1ELb1ELb1ELb1ELb1ELb0EEENS1_21CollectiveEpilogueFwdIS9_NS6_IJNS7_ILi1EEESF_SF_EEESA_SC_Li256ELb1ELb1ELb0ELb0EEENS1_19SingleTileSchedulerILb1ELb0ELb1ELi128EEEEEEEEEvNT_6ParamsE --------------------------
	.section	.nv.constant0._ZN7cutlass13device_kernelIN5flash19enable_sm80_to_sm89INS1_16FlashAttnFwdSm80INS1_25CollectiveMainloopFwdSm80ILi8ELi1ELb1EN4cute5tupleIJNS5_1CILi128EEES8_S8_EEELi128ENS_10bfloat16_tEfNS_4arch4Sm80ELb0ELb0ELb1ELb1ELb1ELb1ELb1ELb0EEENS1_21CollectiveEpilogueFwdIS9_NS6_IJNS7_ILi1EEESF_SF_EEESA_SC_Li256ELb1ELb1ELb0ELb0EEENS1_19SingleTileSchedulerILb1ELb0ELb1ELi128EEEEEEEEEvNT_6ParamsE,"a",@progbits
	.sectionflags	@""
	.align	4
.nv.constant0._ZN7cutlass13device_kernelIN5flash19enable_sm80_to_sm89INS1_16FlashAttnFwdSm80INS1_25CollectiveMainloopFwdSm80ILi8ELi1ELb1EN4cute5tupleIJNS5_1CILi128EEES8_S8_EEELi128ENS_10bfloat16_tEfNS_4arch4Sm80ELb0ELb0ELb1ELb1ELb1ELb1ELb1ELb0EEENS1_21CollectiveEpilogueFwdIS9_NS6_IJNS7_ILi1EEESF_SF_EEESA_SC_Li256ELb1ELb1ELb0ELb0EEENS1_19SingleTileSchedulerILb1ELb0ELb1ELi128EEEEEEEEEvNT_6ParamsE:
	.zero		1400


//--------------------- .nv.constant0._ZN7cutlass13device_kernelIN5flash19enable_sm80_to_sm89INS1_16FlashAttnFwdSm80INS1_25CollectiveMainloopFwdSm80ILi8ELi1ELb1EN4cute5tupleIJNS5_1CILi128EEENS7_ILi96EEES8_EEELi128ENS_10bfloat16_tEfNS_4arch4Sm80ELb0ELb1ELb1ELb0ELb1ELb0ELb1ELb0EEENS1_21CollectiveEpilogueFwdINS6_IJS8_S8_S9_EEENS6_IJNS7_ILi1EEESH_SH_EEESB_SD_Li256ELb0ELb1ELb0ELb0EEENS1_19SingleTileSchedulerILb0ELb0ELb1ELi128EEEEEEEEEvNT_6ParamsE --------------------------
	.section	.nv.constant0._ZN7cutlass13device_kernelIN5flash19enable_sm80_to_sm89INS1_16FlashAttnFwdSm80INS1_25CollectiveMainloopFwdSm80ILi8ELi1ELb1EN4cute5tupleIJNS5_1CILi128EEENS7_ILi96EEES8_EEELi128ENS_10bfloat16_tEfNS_4arch4Sm80ELb0ELb1ELb1ELb0ELb1ELb0ELb1ELb0EEENS1_21CollectiveEpilogueFwdINS6_IJS8_S8_S9_EEENS6_IJNS7_ILi1EEESH_SH_EEESB_SD_Li256ELb0ELb1ELb0ELb0EEENS1_19SingleTileSchedulerILb0ELb0ELb1ELi128EEEEEEEEEvNT_6ParamsE,"a",@progbits
	.sectionflags	@""
	.align	4
.nv.constant0._ZN7cutlass13device_kernelIN5flash19enable_sm80_to_sm89INS1_16FlashAttnFwdSm80INS1_25CollectiveMainloopFwdSm80ILi8ELi1ELb1EN4cute5tupleIJNS5_1CILi128EEENS7_ILi96EEES8_EEELi128ENS_10bfloat16_tEfNS_4arch4Sm80ELb0ELb1ELb1ELb0ELb1ELb0ELb1ELb0EEENS1_21CollectiveEpilogueFwdINS6_IJS8_S8_S9_EEENS6_IJNS7_ILi1EEESH_SH_EEESB_SD_Li256ELb0ELb1ELb0ELb0EEENS1_19SingleTileSchedulerILb0ELb0ELb1ELi128EEEEEEEEEvNT_6ParamsE:
	.zero		1400


//--------------------- .nv.constant0._ZN7cutlass13device_kernelIN5flash19enable_sm80_to_sm89INS1_16FlashAttnFwdSm80INS1_25CollectiveMainloopFwdSm80ILi8ELi1ELb1EN4cute5tupleIJNS5_1CILi128EEENS7_ILi96EEES8_EEELi128ENS_10bfloat16_tEfNS_4arch4Sm80ELb0ELb1ELb1ELb1ELb1ELb0ELb1ELb0EEENS1_21CollectiveEpilogueFwdINS6_IJS8_S8_S9_EEENS6_IJNS7_ILi1EEESH_SH_EEESB_SD_Li256ELb1ELb1ELb0ELb0EEENS1_19SingleTileSchedulerILb1ELb0ELb1ELi128EEEEEEEEEvNT_6ParamsE --------------------------
	.section	.nv.constant0._ZN7cutlass13device_kernelIN5flash19enable_sm80_to_sm89INS1_16FlashAttnFwdSm80INS1_25CollectiveMainloopFwdSm80ILi8ELi1ELb1EN4cute5tupleIJNS5_1CILi128EEENS7_ILi96EEES8_EEELi128ENS_10bfloat16_tEfNS_4arch4Sm80ELb0ELb1ELb1ELb1ELb1ELb0ELb1ELb0EEENS1_21CollectiveEpilogueFwdINS6_IJS8_S8_S9_EEENS6_IJNS7_ILi1EEESH_SH_EEESB_SD_Li256ELb1ELb1ELb0ELb0EEENS1_19SingleTileSchedulerILb1ELb0ELb1ELi128EEEEEEEEEvNT_6ParamsE,"a",@progbits
	.sectionflags	@""
	.align	4
.nv.constant0._ZN7cutlass13device_kernelIN5flash19enable_sm80_to_sm89INS1_16FlashAttnFwdSm80INS1_25CollectiveMainloopFwdSm80ILi8ELi1ELb1EN4cute5tupleIJNS5_1CILi128EEENS7_ILi96EEES8_EEELi128ENS_10bfloat16_tEfNS_4arch4Sm80ELb0ELb1ELb1ELb1ELb1ELb0ELb1ELb0EEENS1_21CollectiveEpilogueFwdINS6_IJS8_S8_S9_EEENS6_IJNS7_ILi1EEESH_SH_EEESB_SD_Li256ELb1ELb1ELb0ELb0EEENS1_19SingleTileSchedulerILb1ELb0ELb1ELi128EEEEEEEEEvNT_6ParamsE:
	.zero		1400


//--------------------- .nv.constant0._ZN7cutlass13device_kernelIN5flash19enable_sm80_to_sm89INS1_16FlashAttnFwdSm80INS1_25CollectiveMainloopFwdSm80ILi8ELi1ELb1EN4cute5tupleIJNS5_1CILi128EEENS7_ILi96EEES8_EEELi128ENS_10bfloat16_tEfNS_4arch4Sm80ELb0ELb1ELb1ELb1ELb1ELb1ELb1ELb0EEENS1_21CollectiveEpilogueFwdINS6_IJS8_S8_S9_EEENS6_IJNS7_ILi1EEESH_SH_EEESB_SD_Li256ELb1ELb1ELb0ELb0EEENS1_19SingleTileSchedulerILb1ELb0ELb1ELi128EEEEEEEEEvNT_6ParamsE --------------------------
	.section	.nv.constant0._ZN7cutlass13device_kernelIN5flash19enable_sm80_to_sm89INS1_16FlashAttnFwdSm80INS1_25CollectiveMainloopFwdSm80ILi8ELi1ELb1EN4cute5tupleIJNS5_1CILi128EEENS7_ILi96EEES8_EEELi128ENS_10bfloat16_tEfNS_4arch4Sm80ELb0ELb1ELb1ELb1ELb1ELb1ELb1ELb0EEENS1_21CollectiveEpilogueFwdINS6_IJS8_S8_S9_EEENS6_IJNS7_ILi1EEESH_SH_EEESB_SD_Li256ELb1ELb1ELb0ELb0EEENS1_19SingleTileSchedulerILb1ELb0ELb1ELi128EEEEEEEEEvNT_6ParamsE,"a",@progbits
	.sectionflags	@""
	.align	4
.nv.constant0._ZN7cutlass13device_kernelIN5flash19enable_sm80_to_sm89INS1_16FlashAttnFwdSm80INS1_25CollectiveMainloopFwdSm80ILi8ELi1ELb1EN4cute5tupleIJNS5_1CILi128EEENS7_ILi96EEES8_EEELi128ENS_10bfloat16_tEfNS_4arch4Sm80ELb0ELb1ELb1ELb1ELb1ELb1ELb1ELb0EEENS1_21CollectiveEpilogueFwdINS6_IJS8_S8_S9_EEENS6_IJNS7_ILi1EEESH_SH_EEESB_SD_Li256ELb1ELb1ELb0ELb0EEENS1_19SingleTileSchedulerILb1ELb0ELb1ELi128EEEEEEEEEvNT_6ParamsE:
	.zero		1400


//--------------------- .nv.constant0._ZN7cutlass13device_kernelIN5flash19enable_sm80_to_sm89INS1_16FlashAttnFwdSm80INS1_25CollectiveMainloopFwdSm80ILi8ELi1ELb1EN4cute5tupleIJNS5_1CILi128EEES8_S8_EEELi128ENS_10bfloat16_tEfNS_4arch4Sm80ELb1ELb0ELb1ELb0ELb1ELb0ELb1ELb0EEENS1_21CollectiveEpilogueFwdIS9_NS6_IJNS7_ILi1EEESF_SF_EEESA_SC_Li256ELb0ELb1ELb0ELb0EEENS1_30DynamicPersistentTileSchedulerILi256ELi256ELb0ELb1ELb0EEEEEEEEEvNT_6ParamsE --------------------------
	.section	.nv.constant0._ZN7cutlass13device_kernelIN5flash19enable_sm80_to_sm89INS1_16FlashAttnFwdSm80INS1_25CollectiveMainloopFwdSm80ILi8ELi1ELb1EN4cute5tupleIJNS5_1CILi128EEES8_S8_EEELi128ENS_10bfloat16_tEfNS_4arch4Sm80ELb1ELb0ELb1ELb0ELb1ELb0ELb1ELb0EEENS1_21CollectiveEpilogueFwdIS9_NS6_IJNS7_ILi1EEESF_SF_EEESA_SC_Li256ELb0ELb1ELb0ELb0EEENS1_30DynamicPersistentTileSchedulerILi256ELi256ELb0ELb1ELb0EEEEEEEEEvNT_6ParamsE,"a",@progbits
	.sectionflags	@""
	.align	4
.nv.constant0._ZN7cutlass13device_kernelIN5flash19enable_sm80_to_sm89INS1_16FlashAttnFwdSm80INS1_25CollectiveMainloopFwdSm80ILi8ELi1ELb1EN4cute5tupleIJNS5_1CILi128EEES8_S8_EEELi128ENS_10bfloat16_tEfNS_4arch4Sm80ELb1ELb0ELb1ELb0ELb1ELb0ELb1ELb0EEENS1_21CollectiveEpilogueFwdIS9_NS6_IJNS7_ILi1EEESF_SF_EEESA_SC_Li256ELb0ELb1ELb0ELb0EEENS1_30DynamicPersistentTileSchedulerILi256ELi256ELb0ELb1ELb0EEEEEEEEEvNT_6ParamsE:
	.zero		1416


//--------------------- .nv.constant0._ZN7cutlass13device_kernelIN5flash19enable_sm80_to_sm89INS1_16FlashAttnFwdSm80INS1_25CollectiveMainloopFwdSm80ILi8ELi1ELb1EN4cute5tupleIJNS5_1CILi128EEES8_S8_EEELi128ENS_10bfloat16_tEfNS_4arch4Sm80ELb1ELb0ELb1ELb1ELb1ELb0ELb1ELb0EEENS1_21CollectiveEpilogueFwdIS9_NS6_IJNS7_ILi1EEESF_SF_EEESA_SC_Li256ELb1ELb1ELb0ELb0EEENS1_19SingleTileSchedulerILb1ELb0ELb1ELi128EEEEEEEEEvNT_6ParamsE --------------------------
	.section	.nv.constant0._ZN7cutlass13device_kernelIN5flash19enable_sm80_to_sm89INS1_16FlashAttnFwdSm80INS1_25CollectiveMainloopFwdSm80ILi8ELi1ELb1EN4cute5tupleIJNS5_1CILi128EEES8_S8_EEELi128ENS_10bfloat16_tEfNS_4arch4Sm80ELb1ELb0ELb1ELb1ELb1ELb0ELb1ELb0EEENS1_21CollectiveEpilogueFwdIS9_NS6_IJNS7_ILi1EEESF_SF_EEESA_SC_Li256ELb1ELb1ELb0ELb0EEENS1_19SingleTileSchedulerILb1ELb0ELb1ELi128EEEEEEEEEvNT_6ParamsE,"a",@progbits
	.sectionflags	@""
	.align	4
.nv.constant0._ZN7cutlass13device_kernelIN5flash19enable_sm80_to_sm89INS1_16FlashAttnFwdSm80INS1_25CollectiveMainloopFwdSm80ILi8ELi1ELb1EN4cute5tupleIJNS5_1CILi128EEES8_S8_EEELi128ENS_10bfloat16_tEfNS_4arch4Sm80ELb1ELb0ELb1ELb1ELb1ELb0ELb1ELb0EEENS1_21CollectiveEpilogueFwdIS9_NS6_IJNS7_ILi1EEESF_SF_EEESA_SC_Li256ELb1ELb1ELb0ELb0EEENS1_19SingleTileSchedulerILb1ELb0ELb1ELi128EEEEEEEEEvNT_6ParamsE:
	.zero		1400


//--------------------- .nv.constant0._ZN7cutlass13device_kernelIN5flash19enable_sm80_to_sm89INS1_16FlashAttnFwdSm80INS1_25CollectiveMainloopFwdSm80ILi8ELi1ELb1EN4cute5tupleIJNS5_1CILi128EEES8_S8_EEELi128ENS_10bfloat16_tEfNS_4arch4Sm80ELb1ELb0ELb1ELb1ELb1ELb1ELb1ELb0EEENS1_21CollectiveEpilogueFwdIS9_NS6_IJNS7_ILi1EEESF_SF_EEESA_SC_Li256ELb1ELb1ELb0ELb0EEENS1_19SingleTileSchedulerILb1ELb0ELb1ELi128EEEEEEEEEvNT_6ParamsE --------------------------
	.section	.nv.constant0._ZN7cutlass13device_kernelIN5flash19enable_sm80_to_sm89INS1_16FlashAttnFwdSm80INS1_25CollectiveMainloopFwdSm80ILi8ELi1ELb1EN4cute5tupleIJNS5_1CILi128EEES8_S8_EEELi128ENS_10bfloat16_tEfNS_4arch4Sm80ELb1ELb0ELb1ELb1ELb1ELb1ELb1ELb0EEENS1_21CollectiveEpilogueFwdIS9_NS6_IJNS7_ILi1EEESF_SF_EEESA_SC_Li256ELb1ELb1ELb0ELb0EEENS1_19SingleTileSchedulerILb1ELb0ELb1ELi128EEEEEEEEEvNT_6ParamsE,"a",@progbits
	.sectionflags	@""
	.align	4
.nv.constant0._ZN7cutlass13device_kernelIN5flash19enable_sm80_to_sm89INS1_16FlashAttnFwdSm80INS1_25CollectiveMainloopFwdSm80ILi8ELi1ELb1EN4cute5tupleIJNS5_1CILi128EEES8_S8_EEELi128ENS_10bfloat16_tEfNS_4arch4Sm80ELb1ELb0ELb1ELb1ELb1ELb1ELb1ELb0EEENS1_21CollectiveEpilogueFwdIS9_NS6_IJNS7_ILi1EEESF_SF_EEESA_SC_Li256ELb1ELb1ELb0ELb0EEENS1_19SingleTileSchedulerILb1ELb0ELb1ELi128EEEEEEEEEvNT_6ParamsE:
	.zero		1400


//--------------------- .nv.constant0._ZN7cutlass13device_kernelIN5flash19enable_sm80_to_sm89INS1_16FlashAttnFwdSm80INS1_25CollectiveMainloopFwdSm80ILi4ELi1ELb0EN4cute5tupleIJNS5_1CILi128EEENS7_ILi64EEES8_EEELi128ENS_10bfloat16_tEfNS_4arch4Sm80ELb0ELb0ELb1ELb0ELb1ELb0ELb1ELb0EEENS1_21CollectiveEpilogueFwdINS6_IJS8_S8_S9_EEENS6_IJNS7_ILi1EEESH_SH_EEESB_SD_Li128ELb0ELb1ELb0ELb0EEENS1_19SingleTileSchedulerILb0ELb0ELb1ELi128EEEEEEEEEvNT_6ParamsE --------------------------
	.section	.nv.constant0._ZN7cutlass13device_kernelIN5flash19enable_sm80_to_sm89INS1_16FlashAttnFwdSm80INS1_25CollectiveMainloopFwdSm80ILi4ELi1ELb0EN4cute5tupleIJNS5_1CILi128EEENS7_ILi64EEES8_EEELi128ENS_10bfloat16_tEfNS_4arch4Sm80ELb0ELb0ELb1ELb0ELb1ELb0ELb1ELb0EEENS1_21CollectiveEpilogueFwdINS6_IJS8_S8_S9_EEENS6_IJNS7_ILi1EEESH_SH_EEESB_SD_Li128ELb0ELb1ELb0ELb0EEENS1_19SingleTileSchedulerILb0ELb0ELb1ELi128EEEEEEEEEvNT_6ParamsE,"a",@progbits
	.sectionflags	@""
	.align	4
.nv.constant0._ZN7cutlass13device_kernelIN5flash19enable_sm80_to_sm89INS1_16FlashAttnFwdSm80INS1_25CollectiveMainloopFwdSm80ILi4ELi1ELb0EN4cute5tupleIJNS5_1CILi128EEENS7_ILi64EEES8_EEELi128ENS_10bfloat16_tEfNS_4arch4Sm80ELb0ELb0ELb1ELb0ELb1ELb0ELb1ELb0EEENS1_21CollectiveEpilogueFwdINS6_IJS8_S8_S9_EEENS6_IJNS7_ILi1EEESH_SH_EEESB_SD_Li128ELb0ELb1ELb0ELb0EEENS1_19SingleTileSchedulerILb0ELb0ELb1ELi128EEEEEEEEEvNT_6ParamsE:
	.zero		1400


//--------------------- .nv.constant0._ZN7cutlass13device_kernelIN5flash19enable_sm80_to_sm89INS1_16FlashAttnFwdSm80INS1_25CollectiveMainloopFwdSm80ILi4ELi1ELb0EN4cute5tupleIJNS5_1CILi128EEENS7_ILi64EEES8_EEELi128ENS_10bfloat16_tEfNS_4arch4Sm80ELb0ELb0ELb1ELb1ELb1ELb0ELb1ELb0EEENS1_21CollectiveEpilogueFwdINS6_IJS8_S8_S9_EEENS6_IJNS7_ILi1EEESH_SH_EEESB_SD_Li128ELb1ELb1ELb0ELb0EEENS1_19SingleTileSchedulerILb1ELb0ELb1ELi128EEEEEEEEEvNT_6ParamsE --------------------------
	.section	.nv.constant0._ZN7cutlass13device_kernelIN5flash19enable_sm80_to_sm89INS1_16FlashAttnFwdSm80INS1_25CollectiveMainloopFwdSm80ILi4ELi1ELb0EN4cute5tupleIJNS5_1CILi128EEENS7_ILi64EEES8_EEELi128ENS_10bfloat16_tEfNS_4arch4Sm80ELb0ELb0ELb1ELb1ELb1ELb0ELb1ELb0EEENS1_21CollectiveEpilogueFwdINS6_IJS8_S8_S9_EEENS6_IJNS7_ILi1EEESH_SH_EEESB_SD_Li128ELb1ELb1ELb0ELb0EEENS1_19SingleTileSchedulerILb1ELb0ELb1ELi128EEEEEEEEEvNT_6ParamsE,"a",@progbits
	.sectionflags	@""
	.align	4
.nv.constant0._ZN7cutlass13device_kernelIN5flash19enable_sm80_to_sm89INS1_16FlashAttnFwdSm80INS1_25CollectiveMainloopFwdSm80ILi4ELi1ELb0EN4cute5tupleIJNS5_1CILi128EEENS7_ILi64EEES8_EEELi128ENS_10bfloat16_tEfNS_4arch4Sm80ELb0ELb0ELb1ELb1ELb1ELb0ELb1ELb0EEENS1_21CollectiveEpilogueFwdINS6_IJS8_S8_S9_EEENS6_IJNS7_ILi1EEESH_SH_EEESB_SD_Li128ELb1ELb1ELb0ELb0EEENS1_19SingleTileSchedulerILb1ELb0ELb1ELi128EEEEEEEEEvNT_6ParamsE:
	.zero		1400


//--------------------- .nv.constant0._ZN7cutlass13device_kernelIN5flash19enable_sm80_to_sm89INS1_16FlashAttnFwdSm80INS1_25CollectiveMainloopFwdSm80ILi4ELi1ELb0EN4cute5tupleIJNS5_1CILi128EEENS7_ILi64EEES8_EEELi128ENS_10bfloat16_tEfNS_4arch4Sm80ELb0ELb0ELb1ELb1ELb1ELb1ELb1ELb0EEENS1_21CollectiveEpilogueFwdINS6_IJS8_S8_S9_EEENS6_IJNS7_ILi1EEESH_SH_EEESB_SD_Li128ELb1ELb1ELb0ELb0EEENS1_19SingleTileSchedulerILb1ELb0ELb1ELi128EEEEEEEEEvNT_6ParamsE --------------------------
	.section	.nv.constant0._ZN7cutlass13device_kernelIN5flash19enable_sm80_to_sm89INS1_16FlashAttnFwdSm80INS1_25CollectiveMainloopFwdSm80ILi4ELi1ELb0EN4cute5tupleIJNS5_1CILi128EEENS7_ILi64EEES8_EEELi128ENS_10bfloat16_tEfNS_4arch4Sm80ELb0ELb0ELb1ELb1ELb1ELb1ELb1ELb0EEENS1_21CollectiveEpilogueFwdINS6_IJS8_S8_S9_EEENS6_IJNS7_ILi1EEESH_SH_EEESB_SD_Li128ELb1ELb1ELb0ELb0EEENS1_19SingleTileSchedulerILb1ELb0ELb1ELi128EEEEEEEEEvNT_6ParamsE,"a",@progbits
	.sectionflags	@""
	.align	4
.nv.constant0._ZN7cutlass13device_kernelIN5flash19enable_sm80_to_sm89INS1_16FlashAttnFwdSm80INS1_25CollectiveMainloopFwdSm80ILi4ELi1ELb0EN4cute5tupleIJNS5_1CILi128EEENS7_ILi64EEES8_EEELi128ENS_10bfloat16_tEfNS_4arch4Sm80ELb0ELb0ELb1ELb1ELb1ELb1ELb1ELb0EEENS1_21CollectiveEpilogueFwdINS6_IJS8_S8_S9_EEENS6_IJNS7_ILi1EEESH_SH_EEESB_SD_Li128ELb1ELb1ELb0ELb0EEENS1_19SingleTileSchedulerILb1ELb0ELb1ELi128EEEEEEEEEvNT_6ParamsE:
	.zero		1400


//--------------------- .nv.constant0._ZN7cutlass13device_kernelIN5flash19enable_sm80_to_sm89INS1_16FlashAttnFwdSm80INS1_25CollectiveMainloopFwdSm80ILi4ELi1ELb0EN4cute5tupleIJNS5_1CILi128EEENS7_ILi48EEES8_EEELi128ENS_10bfloat16_tEfNS_4arch4Sm80ELb0ELb1ELb1ELb0ELb1ELb0ELb1ELb0EEENS1_21CollectiveEpilogueFwdINS6_IJS8_S8_S9_EEENS6_IJNS7_ILi1EEESH_SH_EEESB_SD_Li128ELb0ELb1ELb0ELb0EEENS1_19SingleTileSchedulerILb0ELb0ELb1ELi128EEEEEEEEEvNT_6ParamsE --------------------------
	.section	.nv.constant0._ZN7cutlass13device_kernelIN5flash19enable_sm80_to_sm89INS1_16FlashAttnFwdSm80INS1_25CollectiveMainloopFwdSm80ILi4ELi1ELb0EN4cute5tupleIJNS5_1CILi128EEENS7_ILi48EEES8_EEELi128ENS_10bfloat16_tEfNS_4arch4Sm80ELb0ELb1ELb1ELb0ELb1ELb0ELb1ELb0EEENS1_21CollectiveEpilogueFwdINS6_IJS8_S8_S9_EEENS6_IJNS7_ILi1EEESH_SH_EEESB_SD_Li128ELb0ELb1ELb0ELb0EEENS1_19SingleTileSchedulerILb0ELb0ELb1ELi128EEEEEEEEEvNT_6ParamsE,"a",@progbits
	.sectionflags	@""
	.align	4
.nv.constant0._ZN7cutlass13device_kernelIN5flash19enable_sm80_to_sm89INS1_16FlashAttnFwdSm80INS1_25CollectiveMainloopFwdSm80ILi4ELi1ELb0EN4cute5tupleIJNS5_1CILi128EEENS7_ILi48EEES8_EEELi128ENS_10bfloat16_tEfNS_4arch4Sm80ELb0ELb1ELb1ELb0ELb1ELb0ELb1ELb0EEENS1_21CollectiveEpilogueFwdINS6_IJS8_S8_S9_EEENS6_IJNS7_ILi1EEESH_SH_EEESB_SD_Li128ELb0ELb1ELb0ELb0EEENS1_19SingleTileSchedulerILb0ELb0ELb1ELi128EEEEEEEEEvNT_6ParamsE:
	.zero		1400


//--------------------- .nv.constant0._ZN7cutlass13device_kernelIN5flash19enable_sm80_to_sm89INS1_16FlashAttnFwdSm80INS1_25CollectiveMainloopFwdSm80ILi4ELi1ELb0EN4cute5tupleIJNS5_1CILi128EEENS7_ILi48EEES8_EEELi128ENS_10bfloat16_tEfNS_4arch4Sm80ELb0ELb1ELb1ELb1ELb1ELb0ELb1ELb0EEENS1_21CollectiveEpilogueFwdINS6_IJS8_S8_S9_EEENS6_IJNS7_ILi1EEESH_SH_EEESB_SD_Li128ELb1ELb1ELb0ELb0EEENS1_19SingleTileSchedulerILb1ELb0ELb1ELi128EEEEEEEEEvNT_6ParamsE --------------------------
	.section	.nv.constant0._ZN7cutlass13device_kernelIN5flash19enable_sm80_to_sm89INS1_16FlashAttnFwdSm80INS1_25CollectiveMainloopFwdSm80ILi4ELi1ELb0EN4cute5tupleIJNS5_1CILi128EEENS7_ILi48EEES8_EEELi128ENS_10bfloat16_tEfNS_4arch4Sm80ELb0ELb1ELb1ELb1ELb1ELb0ELb1ELb0EEENS1_21CollectiveEpilogueFwdINS6_IJS8_S8_S9_EEENS6_IJNS7_ILi1EEESH_SH_EEESB_SD_Li128ELb1ELb1ELb0ELb0EEENS1_19SingleTileSchedulerILb1ELb0ELb1ELi128EEEEEEEEEvNT_6ParamsE,"a",@progbits
	.sectionflags	@""
	.align	4
.nv.constant0._ZN7cutlass13device_kernelIN5flash19enable_sm80_to_sm89INS1_16FlashAttnFwdSm80INS1_25CollectiveMainloopFwdSm80ILi4ELi1ELb0EN4cute5tupleIJNS5_1CILi128EEENS7_ILi48EEES8_EEELi128ENS_10bfloat16_tEfNS_4arch4Sm80ELb0ELb1ELb1ELb1ELb1ELb0ELb1ELb0EEENS1_21CollectiveEpilogueFwdINS6_IJS8_S8_S9_EEENS6_IJNS7_ILi1EEESH_SH_EEESB_SD_Li128ELb1ELb1ELb0ELb0EEENS1_19SingleTileSchedulerILb1ELb0ELb1ELi128EEEEEEEEEvNT_6ParamsE:
	.zero		1400


//--------------------- .nv.constant0._ZN7cutlass13device_kernelIN5flash19enable_sm80_to_sm89INS1_16FlashAttnFwdSm80INS1_25CollectiveMainloopFwdSm80ILi4ELi1ELb0EN4cute5tupleIJNS5_1CILi128EEENS7_ILi48EEES8_EEELi128ENS_10bfloat16_tEfNS_4arch4Sm80ELb0ELb1ELb1ELb1ELb1ELb1ELb1ELb0EEENS1_21CollectiveEpilogueFwdINS6_IJS8_S8_S9_EEENS6_IJNS7_ILi1EEESH_SH_EEESB_SD_Li128ELb1ELb1ELb0ELb0EEENS1_19SingleTileSchedulerILb1ELb0ELb1ELi128EEEEEEEEEvNT_6ParamsE --------------------------
	.section	.nv.constant0._ZN7cutlass13device_kernelIN5flash19enable_sm80_to_sm89INS1_16FlashAttnFwdSm80INS1_25CollectiveMainloopFwdSm80ILi4ELi1ELb0EN4cute5tupleIJNS5_1CILi128EEENS7_ILi48EEES8_EEELi128ENS_10bfloat16_tEfNS_4arch4Sm80ELb0ELb1ELb1ELb1ELb1ELb1ELb1ELb0EEENS1_21CollectiveEpilogueFwdINS6_IJS8_S8_S9_EEENS6_IJNS7_ILi1EEESH_SH_EEESB_SD_Li128ELb1ELb1ELb0ELb0EEENS1_19SingleTileSchedulerILb1ELb0ELb1ELi128EEEEEEEEEvNT_6ParamsE,"a",@progbits
	.sectionflags	@""
	.align	4
.nv.constant0._ZN7cutlass13device_kernelIN5flash19enable_sm80_to_sm89INS1_16FlashAttnFwdSm80INS1_25CollectiveMainloopFwdSm80ILi4ELi1ELb0EN4cute5tupleIJNS5_1CILi128EEENS7_ILi48EEES8_EEELi128ENS_10bfloat16_tEfNS_4arch4Sm80ELb0ELb1ELb1ELb1ELb1ELb1ELb1ELb0EEENS1_21CollectiveEpilogueFwdINS6_IJS8_S8_S9_EEENS6_IJNS7_ILi1EEESH_SH_EEESB_SD_Li128ELb1ELb1ELb0ELb0EEENS1_19SingleTileSchedulerILb1ELb0ELb1ELi128EEEEEEEEEvNT_6ParamsE:
	.zero		1400


//--------------------- .nv.constant0._ZN7cutlass13device_kernelIN5flash19enable_sm80_to_sm89INS1_16FlashAttnFwdSm80INS1_25CollectiveMainloopFwdSm80ILi4ELi1ELb0EN4cute5tupleIJNS5_1CILi128EEENS7_ILi64EEES8_EEELi128ENS_10bfloat16_tEfNS_4arch4Sm80ELb1ELb0ELb1ELb0ELb1ELb0ELb1ELb0EEENS1_21CollectiveEpilogueFwdINS6_IJS8_S8_S9_EEENS6_IJNS7_ILi1EEESH_SH_EEESB_SD_Li128ELb0ELb1ELb0ELb0EEENS1_30DynamicPersistentTileSchedulerILi128ELi128ELb0ELb1ELb0EEEEEEEEEvNT_6ParamsE --------------------------
	.section	.nv.constant0._ZN7cutlass13device_kernelIN5flash19enable_sm80_to_sm89INS1_16FlashAttnFwdSm80INS1_25CollectiveMainloopFwdSm80ILi4ELi1ELb0EN4cute5tupleIJNS5_1CILi128EEENS7_ILi64EEES8_EEELi128ENS_10bfloat16_tEfNS_4arch4Sm80ELb1ELb0ELb1ELb0ELb1ELb0ELb1ELb0EEENS1_21CollectiveEpilogueFwdINS6_IJS8_S8_S9_EEENS6_IJNS7_ILi1EEESH_SH_EEESB_SD_Li128ELb0ELb1ELb0ELb0EEENS1_30DynamicPersistentTileSchedulerILi128ELi128ELb0ELb1ELb0EEEEEEEEEvNT_6ParamsE,"a",@progbits
	.sectionflags	@""
	.align	4
.nv.constant0._ZN7cutlass13device_kernelIN5flash19enable_sm80_to_sm89INS1_16FlashAttnFwdSm80INS1_25CollectiveMainloopFwdSm80ILi4ELi1ELb0EN4cute5tupleIJNS5_1CILi128EEENS7_ILi64EEES8_EEELi128ENS_10bfloat16_tEfNS_4arch4Sm80ELb1ELb0ELb1ELb0ELb1ELb0ELb1ELb0EEENS1_21CollectiveEpilogueFwdINS6_IJS8_S8_S9_EEENS6_IJNS7_ILi1EEESH_SH_EEESB_SD_Li128ELb0ELb1ELb0ELb0EEENS1_30DynamicPersistentTileSchedulerILi128ELi128ELb0ELb1ELb0EEEEEEEEEvNT_6ParamsE:
	.zero		1416


//--------------------- .nv.constant0._ZN7cutlass13device_kernelIN5flash19enable_sm80_to_sm89INS1_16FlashAttnFwdSm80INS1_25CollectiveMainloopFwdSm80ILi4ELi1ELb0EN4cute5tupleIJNS5_1CILi128EEENS7_ILi64EEES8_EEELi128ENS_10bfloat16_tEfNS_4arch4Sm80ELb1ELb0ELb1ELb1ELb1ELb0ELb1ELb0EEENS1_21CollectiveEpilogueFwdINS6_IJS8_S8_S9_EEENS6_IJNS7_ILi1EEESH_SH_EEESB_SD_Li128ELb1ELb1ELb0ELb0EEENS1_19SingleTileSchedulerILb1ELb0ELb1ELi128EEEEEEEEEvNT_6ParamsE --------------------------
	.section	.nv.constant0._ZN7cutlass13device_kernelIN5flash19enable_sm80_to_sm89INS1_16FlashAttnFwdSm80INS1_25CollectiveMainloopFwdSm80ILi4ELi1ELb0EN4cute5tupleIJNS5_1CILi128EEENS7_ILi64EEES8_EEELi128ENS_10bfloat16_tEfNS_4arch4Sm80ELb1ELb0ELb1ELb1ELb1ELb0ELb1ELb0EEENS1_21CollectiveEpilogueFwdINS6_IJS8_S8_S9_EEENS6_IJNS7_ILi1EEESH_SH_EEESB_SD_Li128ELb1ELb1ELb0ELb0EEENS1_19SingleTileSchedulerILb1ELb0ELb1ELi128EEEEEEEEEvNT_6ParamsE,"a",@progbits
	.sectionflags	@""
	.align	4
.nv.constant0._ZN7cutlass13device_kernelIN5flash19enable_sm80_to_sm89INS1_16FlashAttnFwdSm80INS1_25CollectiveMainloopFwdSm80ILi4ELi1ELb0EN4cute5tupleIJNS5_1CILi128EEENS7_ILi64EEES8_EEELi128ENS_10bfloat16_tEfNS_4arch4Sm80ELb1ELb0ELb1ELb1ELb1ELb0ELb1ELb0EEENS1_21CollectiveEpilogueFwdINS6_IJS8_S8_S9_EEENS6_IJNS7_ILi1EEESH_SH_EEESB_SD_Li128ELb1ELb1ELb0ELb0EEENS1_19SingleTileSchedulerILb1ELb0ELb1ELi128EEEEEEEEEvNT_6ParamsE:
	.zero		1400


//--------------------- .nv.constant0._ZN7cutlass13device_kernelIN5flash19enable_sm80_to_sm89INS1_16FlashAttnFwdSm80INS1_25CollectiveMainloopFwdSm80ILi4ELi1ELb0EN4cute5tupleIJNS5_1CILi128EEENS7_ILi64EEES8_EEELi128ENS_10bfloat16_tEfNS_4arch4Sm80ELb1ELb0ELb1ELb1ELb1ELb1ELb1ELb0EEENS1_21CollectiveEpilogueFwdINS6_IJS8_S8_S9_EEENS6_IJNS7_ILi1EEESH_SH_EEESB_SD_Li128ELb1ELb1ELb0ELb0EEENS1_19SingleTileSchedulerILb1ELb0ELb1ELi128EEEEEEEEEvNT_6ParamsE --------------------------
	.section	.nv.constant0._ZN7cutlass13device_kernelIN5flash19enable_sm80_to_sm89INS1_16FlashAttnFwdSm80INS1_25CollectiveMainloopFwdSm80ILi4ELi1ELb0EN4cute5tupleIJNS5_1CILi128EEENS7_ILi64EEES8_EEELi128ENS_10bfloat16_tEfNS_4arch4Sm80ELb1ELb0ELb1ELb1ELb1ELb1ELb1ELb0EEENS1_21CollectiveEpilogueFwdINS6_IJS8_S8_S9_EEENS6_IJNS7_ILi1EEESH_SH_EEESB_SD_Li128ELb1ELb1ELb0ELb0EEENS1_19SingleTileSchedulerILb1ELb0ELb1ELi128EEEEEEEEEvNT_6ParamsE,"a",@progbits
	.sectionflags	@""
	.align	4
.nv.constant0._ZN7cutlass13device_kernelIN5flash19enable_sm80_to_sm89INS1_16FlashAttnFwdSm80INS1_25CollectiveMainloopFwdSm80ILi4ELi1ELb0EN4cute5tupleIJNS5_1CILi128EEENS7_ILi64EEES8_EEELi128ENS_10bfloat16_tEfNS_4arch4Sm80ELb1ELb0ELb1ELb1ELb1ELb1ELb1ELb0EEENS1_21CollectiveEpilogueFwdINS6_IJS8_S8_S9_EEENS6_IJNS7_ILi1EEESH_SH_EEESB_SD_Li128ELb1ELb1ELb0ELb0EEENS1_19SingleTileSchedulerILb1ELb0ELb1ELi128EEEEEEEEEvNT_6ParamsE:
	.zero		1400


//--------------------- .nv.constant0._ZN7cutlass13device_kernelIN5flash19enable_sm80_to_sm89INS1_16FlashAttnFwdSm80INS1_25CollectiveMainloopFwdSm80ILi8ELi1ELb1EN4cute5tupleIJNS5_1CILi128EEES8_S8_EEELi128ENS_10bfloat16_tEfNS_4arch4Sm80ELb0ELb0ELb0ELb0ELb1ELb0ELb1ELb0EEENS1_21CollectiveEpilogueFwdIS9_NS6_IJNS7_ILi1EEESF_SF_EEESA_SC_Li256ELb0ELb1ELb0ELb0EEENS1_19SingleTileSchedulerILb0ELb0ELb1ELi128EEEEEEEEEvNT_6ParamsE --------------------------
	.section	.nv.constant0._ZN7cutlass13device_kernelIN5flash19enable_sm80_to_sm89INS1_16FlashAttnFwdSm80INS1_25CollectiveMainloopFwdSm80ILi8ELi1ELb1EN4cute5tupleIJNS5_1CILi128EEES8_S8_EEELi128ENS_10bfloat16_tEfNS_4arch4Sm80ELb0ELb0ELb0ELb0ELb1ELb0ELb1ELb0EEENS1_21CollectiveEpilogueFwdIS9_NS6_IJNS7_ILi1EEESF_SF_EEESA_SC_Li256ELb0ELb1ELb0ELb0EEENS1_19SingleTileSchedulerILb0ELb0ELb1ELi128EEEEEEEEEvNT_6ParamsE,"a",@progbits
	.sectionflags	@""
	.align	4
.nv.constant0._ZN7cutlass13device_kernelIN5flash19enable_sm80_to_sm89INS1_16FlashAttnFwdSm80INS1_25CollectiveMainloopFwdSm80ILi8ELi1ELb1EN4cute5tupleIJNS5_1CILi128EEES8_S8_EEELi128ENS_10bfloat16_tEfNS_4arch4Sm80ELb0ELb0ELb0ELb0ELb1ELb0ELb1ELb0EEENS1_21CollectiveEpilogueFwdIS9_NS6_IJNS7_ILi1EEESF_SF_EEESA_SC_Li256ELb0ELb1ELb0ELb0EEENS1_19SingleTileSchedulerILb0ELb0ELb1ELi128EEEEEEEEEvNT_6ParamsE:
	.zero		1400


//--------------------- .nv.constant0._ZN7cutlass13device_kernelIN5flash19enable_sm80_to_sm89INS1_16FlashAttnFwdSm80INS1_25CollectiveMainloopFwdSm80ILi8ELi1ELb1EN4cute5tupleIJNS5_1CILi128EEES8_S8_EEELi128ENS_10bfloat16_tEfNS_4arch4Sm80ELb0ELb0ELb0ELb1ELb1ELb0ELb1ELb0EEENS1_21CollectiveEpilogueFwdIS9_NS6_IJNS7_ILi1EEESF_SF_EEESA_SC_Li256ELb1ELb1ELb0ELb0EEENS1_19SingleTileSchedulerILb1ELb0ELb1ELi128EEEEEEEEEvNT_6ParamsE --------------------------
	.section	.nv.constant0._ZN7cutlass13device_kernelIN5flash19enable_sm80_to_sm89INS1_16FlashAttnFwdSm80INS1_25CollectiveMainloopFwdSm80ILi8ELi1ELb1EN4cute5tupleIJNS5_1CILi128EEES8_S8_EEELi128ENS_10bfloat16_tEfNS_4arch4Sm80ELb0ELb0ELb0ELb1ELb1ELb0ELb1ELb0EEENS1_21CollectiveEpilogueFwdIS9_NS6_IJNS7_ILi1EEESF_SF_EEESA_SC_Li256ELb1ELb1ELb0ELb0EEENS1_19SingleTileSchedulerILb1ELb0ELb1ELi128EEEEEEEEEvNT_6ParamsE,"a",@progbits
	.sectionflags	@""
	.align	4
.nv.constant0._ZN7cutlass13device_kernelIN5flash19enable_sm80_to_sm89INS1_16FlashAttnFwdSm80INS1_25CollectiveMainloopFwdSm80ILi8ELi1ELb1EN4cute5tupleIJNS5_1CILi128EEES8_S8_EEELi128ENS_10bfloat16_tEfNS_4arch4Sm80ELb0ELb0ELb0ELb1ELb1ELb0ELb1ELb0EEENS1_21CollectiveEpilogueFwdIS9_NS6_IJNS7_ILi1EEESF_SF_EEESA_SC_Li256ELb1ELb1ELb0ELb0EEENS1_19SingleTileSchedulerILb1ELb0ELb1ELi128EEEEEEEEEvNT_6ParamsE:
	.zero		1400


//--------------------- .nv.constant0._ZN7cutlass13device_kernelIN5flash19enable_sm80_to_sm89INS1_16FlashAttnFwdSm80INS1_25CollectiveMainloopFwdSm80ILi8ELi1ELb1EN4cute5tupleIJNS5_1CILi128EEES8_S8_EEELi128ENS_10bfloat16_tEfNS_4arch4Sm80ELb0ELb0ELb0ELb1ELb1ELb1ELb1ELb0EEENS1_21CollectiveEpilogueFwdIS9_NS6_IJNS7_ILi1EEESF_SF_EEESA_SC_Li256ELb1ELb1ELb0ELb0EEENS1_19SingleTileSchedulerILb1ELb0ELb1ELi128EEEEEEEEEvNT_6ParamsE --------------------------
	.section	.nv.constant0._ZN7cutlass13device_kernelIN5flash19enable_sm80_to_sm89INS1_16FlashAttnFwdSm80INS1_25CollectiveMainloopFwdSm80ILi8ELi1ELb1EN4cute5tupleIJNS5_1CILi128EEES8_S8_EEELi128ENS_10bfloat16_tEfNS_4arch4Sm80ELb0ELb0ELb0ELb1ELb1ELb1ELb1ELb0EEENS1_21CollectiveEpilogueFwdIS9_NS6_IJNS7_ILi1EEESF_SF_EEESA_SC_Li256ELb1ELb1ELb0ELb0EEENS1_19SingleTileSchedulerILb1ELb0ELb1ELi128EEEEEEEEEvNT_6ParamsE,"a",@progbits
	.sectionflags	@""
	.align	4
.nv.constant0._ZN7cutlass13device_kernelIN5flash19enable_sm80_to_sm89INS1_16FlashAttnFwdSm80INS1_25CollectiveMainloopFwdSm80ILi8ELi1ELb1EN4cute5tupleIJNS5_1CILi128EEES8_S8_EEELi128ENS_10bfloat16_tEfNS_4arch4Sm80ELb0ELb0ELb0ELb1ELb1ELb1ELb1ELb0EEENS1_21CollectiveEpilogueFwdIS9_NS6_IJNS7_ILi1EEESF_SF_EEESA_SC_Li256ELb1ELb1ELb0ELb0EEENS1_19SingleTileSchedulerILb1ELb0ELb1ELi128EEEEEEEEEvNT_6ParamsE:
	.zero		1400


//--------------------- .nv.constant0._ZN7cutlass13device_kernelIN5flash19enable_sm80_to_sm89INS1_16FlashAttnFwdSm80INS1_25CollectiveMainloopFwdSm80ILi8ELi1ELb1EN4cute5tupleIJNS5_1CILi128EEENS7_ILi96EEES8_EEELi128ENS_10bfloat16_tEfNS_4arch4Sm80ELb0ELb1ELb0ELb0ELb1ELb0ELb1ELb0EEENS1_21CollectiveEpilogueFwdINS6_IJS8_S8_S9_EEENS6_IJNS7_ILi1EEESH_SH_EEESB_SD_Li256ELb0ELb1ELb0ELb0EEENS1_19SingleTileSchedulerILb0ELb0ELb1ELi128EEEEEEEEEvNT_6ParamsE --------------------------
	.section	.nv.constant0._ZN7cutlass13device_kernelIN5flash19enable_sm80_to_sm89INS1_16FlashAttnFwdSm80INS1_25CollectiveMainloopFwdSm80ILi8ELi1ELb1EN4cute5tupleIJNS5_1CILi128EEENS7_ILi96EEES8_EEELi128ENS_10bfloat16_tEfNS_4arch4Sm80ELb0ELb1ELb0ELb0ELb1ELb0ELb1ELb0EEENS1_21CollectiveEpilogueFwdINS6_IJS8_S8_S9_EEENS6_IJNS7_ILi1EEESH_SH_EEESB_SD_Li256ELb0ELb1ELb0ELb0EEENS1_19SingleTileSchedulerILb0ELb0ELb1ELi128EEEEEEEEEvNT_6ParamsE,"a",@progbits
	.sectionflags	@""
	.align	4
.nv.constant0._ZN7cutlass13device_kernelIN5flash19enable_sm80_to_sm89INS1_16FlashAttnFwdSm80INS1_25CollectiveMainloopFwdSm80ILi8ELi1ELb1EN4cute5tupleIJNS5_1CILi128EEENS7_ILi96EEES8_EEELi128ENS_10bfloat16_tEfNS_4arch4Sm80ELb0ELb1ELb0ELb0ELb1ELb0ELb1ELb0EEENS1_21CollectiveEpilogueFwdINS6_IJS8_S8_S9_EEENS6_IJNS7_ILi1EEESH_SH_EEESB_SD_Li256ELb0ELb1ELb0ELb0EEENS1_19SingleTileSchedulerILb0ELb0ELb1ELi128EEEEEEEEEvNT_6ParamsE:
	.zero		1400


//--------------------- .nv.constant0._ZN7cutlass13device_kernelIN5flash19enable_sm80_to_sm89INS1_16FlashAttnFwdSm80INS1_25CollectiveMainloopFwdSm80ILi8ELi1ELb1EN4cute5tupleIJNS5_1CILi128EEENS7_ILi96EEES8_EEELi128ENS_10bfloat16_tEfNS_4arch4Sm80ELb0ELb1ELb0ELb1ELb1ELb0ELb1ELb0EEENS1_21CollectiveEpilogueFwdINS6_IJS8_S8_S9_EEENS6_IJNS7_ILi1EEESH_SH_EEESB_SD_Li256ELb1ELb1ELb0ELb0EEENS1_19SingleTileSchedulerILb1ELb0ELb1ELi128EEEEEEEEEvNT_6ParamsE --------------------------
	.section	.nv.constant0._ZN7cutlass13device_kernelIN5flash19enable_sm80_to_sm89INS1_16FlashAttnFwdSm80INS1_25CollectiveMainloopFwdSm80ILi8ELi1ELb1EN4cute5tupleIJNS5_1CILi128EEENS7_ILi96EEES8_EEELi128ENS_10bfloat16_tEfNS_4arch4Sm80ELb0ELb1ELb0ELb1ELb1ELb0ELb1ELb0EEENS1_21CollectiveEpilogueFwdINS6_IJS8_S8_S9_EEENS6_IJNS7_ILi1EEESH_SH_EEESB_SD_Li256ELb1ELb1ELb0ELb0EEENS1_19SingleTileSchedulerILb1ELb0ELb1ELi128EEEEEEEEEvNT_6ParamsE,"a",@progbits
	.sectionflags	@""
	.align	4
.nv.constant0._ZN7cutlass13device_kernelIN5flash19enable_sm80_to_sm89INS1_16FlashAttnFwdSm80INS1_25CollectiveMainloopFwdSm80ILi8ELi1ELb1EN4cute5tupleIJNS5_1CILi128EEENS7_ILi96EEES8_EEELi128ENS_10bfloat16_tEfNS_4arch4Sm80ELb0ELb1ELb0ELb1ELb1ELb0ELb1ELb0EEENS1_21CollectiveEpilogueFwdINS6_IJS8_S8_S9_EEENS6_IJNS7_ILi1EEESH_SH_EEESB_SD_Li256ELb1ELb1ELb0ELb0EEENS1_19SingleTileSchedulerILb1ELb0ELb1ELi128EEEEEEEEEvNT_6ParamsE:
	.zero		1400


//--------------------- .nv.constant0._ZN7cutlass13device_kernelIN5flash19enable_sm80_to_sm89INS1_16FlashAttnFwdSm80INS1_25CollectiveMainloopFwdSm80ILi8ELi1ELb1EN4cute5tupleIJNS5_1CILi128EEENS7_ILi96EEES8_EEELi128ENS_10bfloat16_tEfNS_4arch4Sm80ELb0ELb1ELb0ELb1ELb1ELb1ELb1ELb0EEENS1_21CollectiveEpilogueFwdINS6_IJS8_S8_S9_EEENS6_IJNS7_ILi1EEESH_SH_EEESB_SD_Li256ELb1ELb1ELb0ELb0EEENS1_19SingleTileSchedulerILb1ELb0ELb1ELi128EEEEEEEEEvNT_6ParamsE --------------------------
	.section	.nv.constant0._ZN7cutlass13device_kernelIN5flash19enable_sm80_to_sm89INS1_16FlashAttnFwdSm80INS1_25CollectiveMainloopFwdSm80ILi8ELi1ELb1EN4cute5tupleIJNS5_1CILi128EEENS7_ILi96EEES8_EEELi128ENS_10bfloat16_tEfNS_4arch4Sm80ELb0ELb1ELb0ELb1ELb1ELb1ELb1ELb0EEENS1_21CollectiveEpilogueFwdINS6_IJS8_S8_S9_EEENS6_IJNS7_ILi1EEESH_SH_EEESB_SD_Li256ELb1ELb1ELb0ELb0EEENS1_19SingleTileSchedulerILb1ELb0ELb1ELi128EEEEEEEEEvNT_6ParamsE,"a",@progbits
	.sectionflags	@""
	.align	4
.nv.constant0._ZN7cutlass13device_kernelIN5flash19enable_sm80_to_sm89INS1_16FlashAttnFwdSm80INS1_25CollectiveMainloopFwdSm80ILi8ELi1ELb1EN4cute5tupleIJNS5_1CILi128EEENS7_ILi96EEES8_EEELi128ENS_10bfloat16_tEfNS_4arch4Sm80ELb0ELb1ELb0ELb1ELb1ELb1ELb1ELb0EEENS1_21CollectiveEpilogueFwdINS6_IJS8_S8_S9_EEENS6_IJNS7_ILi1EEESH_SH_EEESB_SD_Li256ELb1ELb1ELb0ELb0EEENS1_19SingleTileSchedulerILb1ELb0ELb1ELi128EEEEEEEEEvNT_6ParamsE:
	.zero		1400


//--------------------- .nv.constant0._ZN7cutlass13device_kernelIN5flash19enable_sm80_to_sm89INS1_16FlashAttnFwdSm80INS1_25CollectiveMainloopFwdSm80ILi8ELi1ELb1EN4cute5tupleIJNS5_1CILi128EEES8_S8_EEELi128ENS_10bfloat16_tEfNS_4arch4Sm80ELb1ELb0ELb0ELb0ELb1ELb0ELb1ELb0EEENS1_21CollectiveEpilogueFwdIS9_NS6_IJNS7_ILi1EEESF_SF_EEESA_SC_Li256ELb0ELb1ELb0ELb0EEENS1_30DynamicPersistentTileSchedulerILi256ELi256ELb0ELb1ELb0EEEEEEEEEvNT_6ParamsE --------------------------
	.section	.nv.constant0._ZN7cutlass13device_kernelIN5flash19enable_sm80_to_sm89INS1_16FlashAttnFwdSm80INS1_25CollectiveMainloopFwdSm80ILi8ELi1ELb1EN4cute5tupleIJNS5_1CILi128EEES8_S8_EEELi128ENS_10bfloat16_tEfNS_4arch4Sm80ELb1ELb0ELb0ELb0ELb1ELb0ELb1ELb0EEENS1_21CollectiveEpilogueFwdIS9_NS6_IJNS7_ILi1EEESF_SF_EEESA_SC_Li256ELb0ELb1ELb0ELb0EEENS1_30DynamicPersistentTileSchedulerILi256ELi256ELb0ELb1ELb0EEEEEEEEEvNT_6ParamsE,"a",@progbits
	.sectionflags	@""
	.align	4
.nv.constant0._ZN7cutlass13device_kernelIN5flash19enable_sm80_to_sm89INS1_16FlashAttnFwdSm80INS1_25CollectiveMainloopFwdSm80ILi8ELi1ELb1EN4cute5tupleIJNS5_1CILi128EEES8_S8_EEELi128ENS_10bfloat16_tEfNS_4arch4Sm80ELb1ELb0ELb0ELb0ELb1ELb0ELb1ELb0EEENS1_21CollectiveEpilogueFwdIS9_NS6_IJNS7_ILi1EEESF_SF_EEESA_SC_Li256ELb0ELb1ELb0ELb0EEENS1_30DynamicPersistentTileSchedulerILi256ELi256ELb0ELb1ELb0EEEEEEEEEvNT_6ParamsE:
	.zero		1416


//--------------------- .nv.constant0._ZN7cutlass13device_kernelIN5flash19enable_sm80_to_sm89INS1_16FlashAttnFwdSm80INS1_25CollectiveMainloopFwdSm80ILi8ELi1ELb1EN4cute5tupleIJNS5_1CILi128EEES8_S8_EEELi128ENS_10bfloat16_tEfNS_4arch4Sm80ELb1ELb0ELb0ELb1ELb1ELb0ELb1ELb0EEENS1_21CollectiveEpilogueFwdIS9_NS6_IJNS7_ILi1EEESF_SF_EEESA_SC_Li256ELb1ELb1ELb0ELb0EEENS1_19SingleTileSchedulerILb1ELb0ELb1ELi128EEEEEEEEEvNT_6ParamsE --------------------------
	.section	.nv.constant0._ZN7cutlass13device_kernelIN5flash19enable_sm80_to_sm89INS1_16FlashAttnFwdSm80INS1_25CollectiveMainloopFwdSm80ILi8ELi1ELb1EN4cute5tupleIJNS5_1CILi128EEES8_S8_EEELi128ENS_10bfloat16_tEfNS_4arch4Sm80ELb1ELb0ELb0ELb1ELb1ELb0ELb1ELb0EEENS1_21CollectiveEpilogueFwdIS9_NS6_IJNS7_ILi1EEESF_SF_EEESA_SC_Li256ELb1ELb1ELb0ELb0EEENS1_19SingleTileSchedulerILb1ELb0ELb1ELi128EEEEEEEEEvNT_6ParamsE,"a",@progbits
	.sectionflags	@""
	.align	4
.nv.constant0._ZN7cutlass13device_kernelIN5flash19enable_sm80_to_sm89INS1_16FlashAttnFwdSm80INS1_25CollectiveMainloopFwdSm80ILi8ELi1ELb1EN4cute5tupleIJNS5_1CILi128EEES8_S8_EEELi128ENS_10bfloat16_tEfNS_4arch4Sm80ELb1ELb0ELb0ELb1ELb1ELb0ELb1ELb0EEENS1_21CollectiveEpilogueFwdIS9_NS6_IJNS7_ILi1EEESF_SF_EEESA_SC_Li256ELb1ELb1ELb0ELb0EEENS1_19SingleTileSchedulerILb1ELb0ELb1ELi128EEEEEEEEEvNT_6ParamsE:
	.zero		1400


//--------------------- .nv.constant0._ZN7cutlass13device_kernelIN5flash19enable_sm80_to_sm89INS1_16FlashAttnFwdSm80INS1_25CollectiveMainloopFwdSm80ILi8ELi1ELb1EN4cute5tupleIJNS5_1CILi128EEES8_S8_EEELi128ENS_10bfloat16_tEfNS_4arch4Sm80ELb1ELb0ELb0ELb1ELb1ELb1ELb1ELb0EEENS1_21CollectiveEpilogueFwdIS9_NS6_IJNS7_ILi1EEESF_SF_EEESA_SC_Li256ELb1ELb1ELb0ELb0EEENS1_19SingleTileSchedulerILb1ELb0ELb1ELi128EEEEEEEEEvNT_6ParamsE --------------------------
	.section	.nv.constant0._ZN7cutlass13device_kernelIN5flash19enable_sm80_to_sm89INS1_16FlashAttnFwdSm80INS1_25CollectiveMainloopFwdSm80ILi8ELi1ELb1EN4cute5tupleIJNS5_1CILi128EEES8_S8_EEELi128ENS_10bfloat16_tEfNS_4arch4Sm80ELb1ELb0ELb0ELb1ELb1ELb1ELb1ELb0EEENS1_21CollectiveEpilogueFwdIS9_NS6_IJNS7_ILi1EEESF_SF_EEESA_SC_Li256ELb1ELb1ELb0ELb0EEENS1_19SingleTileSchedulerILb1ELb0ELb1ELi128EEEEEEEEEvNT_6ParamsE,"a",@progbits
	.sectionflags	@""
	.align	4
.nv.constant0._ZN7cutlass13device_kernelIN5flash19enable_sm80_to_sm89INS1_16FlashAttnFwdSm80INS1_25CollectiveMainloopFwdSm80ILi8ELi1ELb1EN4cute5tupleIJNS5_1CILi128EEES8_S8_EEELi128ENS_10bfloat16_tEfNS_4arch4Sm80ELb1ELb0ELb0ELb1ELb1ELb1ELb1ELb0EEENS1_21CollectiveEpilogueFwdIS9_NS6_IJNS7_ILi1EEESF_SF_EEESA_SC_Li256ELb1ELb1ELb0ELb0EEENS1_19SingleTileSchedulerILb1ELb0ELb1ELi128EEEEEEEEEvNT_6ParamsE:
	.zero		1400


//--------------------- .nv.constant0._ZN7cutlass13device_kernelIN5flash19enable_sm80_to_sm89INS1_16FlashAttnFwdSm80INS1_25CollectiveMainloopFwdSm80ILi4ELi1ELb0EN4cute5tupleIJNS5_1CILi128EEENS7_ILi64EEES8_EEELi128ENS_10bfloat16_tEfNS_4arch4Sm80ELb0ELb0ELb0ELb0ELb1ELb0ELb1ELb0EEENS1_21CollectiveEpilogueFwdINS6_IJS8_S8_S9_EEENS6_IJNS7_ILi1EEESH_SH_EEESB_SD_Li128ELb0ELb1ELb0ELb0EEENS1_19SingleTileSchedulerILb0ELb0ELb1ELi128EEEEEEEEEvNT_6ParamsE --------------------------
	.section	.nv.constant0._ZN7cutlass13device_kernelIN5flash19enable_sm80_to_sm89INS1_16FlashAttnFwdSm80INS1_25CollectiveMainloopFwdSm80ILi4ELi1ELb0EN4cute5tupleIJNS5_1CILi128EEENS7_ILi64EEES8_EEELi128ENS_10bfloat16_tEfNS_4arch4Sm80ELb0ELb0ELb0ELb0ELb1ELb0ELb1ELb0EEENS1_21CollectiveEpilogueFwdINS6_IJS8_S8_S9_EEENS6_IJNS7_ILi1EEESH_SH_EEESB_SD_Li128ELb0ELb1ELb0ELb0EEENS1_19SingleTileSchedulerILb0ELb0ELb1ELi128EEEEEEEEEvNT_6ParamsE,"a",@progbits
	.sectionflags	@""
	.align	4
.nv.constant0._ZN7cutlass13device_kernelIN5flash19enable_sm80_to_sm89INS1_16FlashAttnFwdSm80INS1_25CollectiveMainloopFwdSm80ILi4ELi1ELb0EN4cute5tupleIJNS5_1CILi128EEENS7_ILi64EEES8_EEELi128ENS_10bfloat16_tEfNS_4arch4Sm80ELb0ELb0ELb0ELb0ELb1ELb0ELb1ELb0EEENS1_21CollectiveEpilogueFwdINS6_IJS8_S8_S9_EEENS6_IJNS7_ILi1EEESH_SH_EEESB_SD_Li128ELb0ELb1ELb0ELb0EEENS1_19SingleTileSchedulerILb0ELb0ELb1ELi128EEEEEEEEEvNT_6ParamsE:
	.zero		1400


//--------------------- .nv.constant0._ZN7cutlass13device_kernelIN5flash19enable_sm80_to_sm89INS1_16FlashAttnFwdSm80INS1_25CollectiveMainloopFwdSm80ILi4ELi1ELb0EN4cute5tupleIJNS5_1CILi128EEENS7_ILi64EEES8_EEELi128ENS_10bfloat16_tEfNS_4arch4Sm80ELb0ELb0ELb0ELb1ELb1ELb0ELb1ELb0EEENS1_21CollectiveEpilogueFwdINS6_IJS8_S8_S9_EEENS6_IJNS7_ILi1EEESH_SH_EEESB_SD_Li128ELb1ELb1ELb0ELb0EEENS1_19SingleTileSchedulerILb1ELb0ELb1ELi128EEEEEEEEEvNT_6ParamsE --------------------------
	.section	.nv.constant0._ZN7cutlass13device_kernelIN5flash19enable_sm80_to_sm89INS1_16FlashAttnFwdSm80INS1_25CollectiveMainloopFwdSm80ILi4ELi1ELb0EN4cute5tupleIJNS5_1CILi128EEENS7_ILi64EEES8_EEELi128ENS_10bfloat16_tEfNS_4arch4Sm80ELb0ELb0ELb0ELb1ELb1ELb0ELb1ELb0EEENS1_21CollectiveEpilogueFwdINS6_IJS8_S8_S9_EEENS6_IJNS7_ILi1EEESH_SH_EEESB_SD_Li128ELb1ELb1ELb0ELb0EEENS1_19SingleTileSchedulerILb1ELb0ELb1ELi128EEEEEEEEEvNT_6ParamsE,"a",@progbits
	.sectionflags	@""
	.align	4
.nv.constant0._ZN7cutlass13device_kernelIN5flash19enable_sm80_to_sm89INS1_16FlashAttnFwdSm80INS1_25CollectiveMainloopFwdSm80ILi4ELi1ELb0EN4cute5tupleIJNS5_1CILi128EEENS7_ILi64EEES8_EEELi128ENS_10bfloat16_tEfNS_4arch4Sm80ELb0ELb0ELb0ELb1ELb1ELb0ELb1ELb0EEENS1_21CollectiveEpilogueFwdINS6_IJS8_S8_S9_EEENS6_IJNS7_ILi1EEESH_SH_EEESB_SD_Li128ELb1ELb1ELb0ELb0EEENS1_19SingleTileSchedulerILb1ELb0ELb1ELi128EEEEEEEEEvNT_6ParamsE:
	.zero		1400


//--------------------- .nv.constant0._ZN7cutlass13device_kernelIN5flash19enable_sm80_to_sm89INS1_16FlashAttnFwdSm80INS1_25CollectiveMainloopFwdSm80ILi4ELi1ELb0EN4cute5tupleIJNS5_1CILi128EEENS7_ILi64EEES8_EEELi128ENS_10bfloat16_tEfNS_4arch4Sm80ELb0ELb0ELb0ELb1ELb1ELb1ELb1ELb0EEENS1_21CollectiveEpilogueFwdINS6_IJS8_S8_S9_EEENS6_IJNS7_ILi1EEESH_SH_EEESB_SD_Li128ELb1ELb1ELb0ELb0EEENS1_19SingleTileSchedulerILb1ELb0ELb1ELi128EEEEEEEEEvNT_6ParamsE --------------------------
	.section	.nv.constant0._ZN7cutlass13device_kernelIN5flash19enable_sm80_to_sm89INS1_16FlashAttnFwdSm80INS1_25CollectiveMainloopFwdSm80ILi4ELi1ELb0EN4cute5tupleIJNS5_1CILi128EEENS7_ILi64EEES8_EEELi128ENS_10bfloat16_tEfNS_4arch4Sm80ELb0ELb0ELb0ELb1ELb1ELb1ELb1ELb0EEENS1_21CollectiveEpilogueFwdINS6_IJS8_S8_S9_EEENS6_IJNS7_ILi1EEESH_SH_EEESB_SD_Li128ELb1ELb1ELb0ELb0EEENS1_19SingleTileSchedulerILb1ELb0ELb1ELi128EEEEEEEEEvNT_6ParamsE,"a",@progbits
	.sectionflags	@""
	.align	4
.nv.constant0._ZN7cutlass13device_kernelIN5flash19enable_sm80_to_sm89INS1_16FlashAttnFwdSm80INS1_25CollectiveMainloopFwdSm80ILi4ELi1ELb0EN4cute5tupleIJNS5_1CILi128EEENS7_ILi64EEES8_EEELi128ENS_10bfloat16_tEfNS_4arch4Sm80ELb0ELb0ELb0ELb1ELb1ELb1ELb1ELb0EEENS1_21CollectiveEpilogueFwdINS6_IJS8_S8_S9_EEENS6_IJNS7_ILi1EEESH_SH_EEESB_SD_Li128ELb1ELb1ELb0ELb0EEENS1_19SingleTileSchedulerILb1ELb0ELb1ELi128EEEEEEEEEvNT_6ParamsE:
	.zero		1400


//--------------------- .nv.constant0._ZN7cutlass13device_kernelIN5flash19enable_sm80_to_sm89INS1_16FlashAttnFwdSm80INS1_25CollectiveMainloopFwdSm80ILi4ELi1ELb0EN4cute5tupleIJNS5_1CILi128EEENS7_ILi48EEES8_EEELi128ENS_10bfloat16_tEfNS_4arch4Sm80ELb0ELb1ELb0ELb0ELb1ELb0ELb1ELb0EEENS1_21CollectiveEpilogueFwdINS6_IJS8_S8_S9_EEENS6_IJNS7_ILi1EEESH_SH_EEESB_SD_Li128ELb0ELb1ELb0ELb0EEENS1_19SingleTileSchedulerILb0ELb0ELb1ELi128EEEEEEEEEvNT_6ParamsE --------------------------
	.section	.nv.constant0._ZN7cutlass13device_kernelIN5flash19enable_sm80_to_sm89INS1_16FlashAttnFwdSm80INS1_25CollectiveMainloopFwdSm80ILi4ELi1ELb0EN4cute5tupleIJNS5_1CILi128EEENS7_ILi48EEES8_EEELi128ENS_10bfloat16_tEfNS_4arch4Sm80ELb0ELb1ELb0ELb0ELb1ELb0ELb1ELb0EEENS1_21CollectiveEpilogueFwdINS6_IJS8_S8_S9_EEENS6_IJNS7_ILi1EEESH_SH_EEESB_SD_Li128ELb0ELb1ELb0ELb0EEENS1_19SingleTileSchedulerILb0ELb0ELb1ELi128EEEEEEEEEvNT_6ParamsE,"a",@progbits
	.sectionflags	@""
	.align	4
.nv.constant0._ZN7cutlass13device_kernelIN5flash19enable_sm80_to_sm89INS1_16FlashAttnFwdSm80INS1_25CollectiveMainloopFwdSm80ILi4ELi1ELb0EN4cute5tupleIJNS5_1CILi128EEENS7_ILi48EEES8_EEELi128ENS_10bfloat16_tEfNS_4arch4Sm80ELb0ELb1ELb0ELb0ELb1ELb0ELb1ELb0EEENS1_21CollectiveEpilogueFwdINS6_IJS8_S8_S9_EEENS6_IJNS7_ILi1EEESH_SH_EEESB_SD_Li128ELb0ELb1ELb0ELb0EEENS1_19SingleTileSchedulerILb0ELb0ELb1ELi128EEEEEEEEEvNT_6ParamsE:
	.zero		1400


//--------------------- .nv.constant0._ZN7cutlass13device_kernelIN5flash19enable_sm80_to_sm89INS1_16FlashAttnFwdSm80INS1_25CollectiveMainloopFwdSm80ILi4ELi1ELb0EN4cute5tupleIJNS5_1CILi128EEENS7_ILi48EEES8_EEELi128ENS_10bfloat16_tEfNS_4arch4Sm80ELb0ELb1ELb0ELb1ELb1ELb0ELb1ELb0EEENS1_21CollectiveEpilogueFwdINS6_IJS8_S8_S9_EEENS6_IJNS7_ILi1EEESH_SH_EEESB_SD_Li128ELb1ELb1ELb0ELb0EEENS1_19SingleTileSchedulerILb1ELb0ELb1ELi128EEEEEEEEEvNT_6ParamsE --------------------------
	.section	.nv.constant0._ZN7cutlass13device_kernelIN5flash19enable_sm80_to_sm89INS1_16FlashAttnFwdSm80INS1_25CollectiveMainloopFwdSm80ILi4ELi1ELb0EN4cute5tupleIJNS5_1CILi128EEENS7_ILi48EEES8_EEELi128ENS_10bfloat16_tEfNS_4arch4Sm80ELb0ELb1ELb0ELb1ELb1ELb0ELb1ELb0EEENS1_21CollectiveEpilogueFwdINS6_IJS8_S8_S9_EEENS6_IJNS7_ILi1EEESH_SH_EEESB_SD_Li128ELb1ELb1ELb0ELb0EEENS1_19SingleTileSchedulerILb1ELb0ELb1ELi128EEEEEEEEEvNT_6ParamsE,"a",@progbits
	.sectionflags	@""
	.align	4
.nv.constant0._ZN7cutlass13device_kernelIN5flash19enable_sm80_to_sm89INS1_16FlashAttnFwdSm80INS1_25CollectiveMainloopFwdSm80ILi4ELi1ELb0EN4cute5tupleIJNS5_1CILi128EEENS7_ILi48EEES8_EEELi128ENS_10bfloat16_tEfNS_4arch4Sm80ELb0ELb1ELb0ELb1ELb1ELb0ELb1ELb0EEENS1_21CollectiveEpilogueFwdINS6_IJS8_S8_S9_EEENS6_IJNS7_ILi1EEESH_SH_EEESB_SD_Li128ELb1ELb1ELb0ELb0EEENS1_19SingleTileSchedulerILb1ELb0ELb1ELi128EEEEEEEEEvNT_6ParamsE:
	.zero		1400


//--------------------- .nv.constant0._ZN7cutlass13device_kernelIN5flash19enable_sm80_to_sm89INS1_16FlashAttnFwdSm80INS1_25CollectiveMainloopFwdSm80ILi4ELi1ELb0EN4cute5tupleIJNS5_1CILi128EEENS7_ILi48EEES8_EEELi128ENS_10bfloat16_tEfNS_4arch4Sm80ELb0ELb1ELb0ELb1ELb1ELb1ELb1ELb0EEENS1_21CollectiveEpilogueFwdINS6_IJS8_S8_S9_EEENS6_IJNS7_ILi1EEESH_SH_EEESB_SD_Li128ELb1ELb1ELb0ELb0EEENS1_19SingleTileSchedulerILb1ELb0ELb1ELi128EEEEEEEEEvNT_6ParamsE --------------------------
	.section	.nv.constant0._ZN7cutlass13device_kernelIN5flash19enable_sm80_to_sm89INS1_16FlashAttnFwdSm80INS1_25CollectiveMainloopFwdSm80ILi4ELi1ELb0EN4cute5tupleIJNS5_1CILi128EEENS7_ILi48EEES8_EEELi128ENS_10bfloat16_tEfNS_4arch4Sm80ELb0ELb1ELb0ELb1ELb1ELb1ELb1ELb0EEENS1_21CollectiveEpilogueFwdINS6_IJS8_S8_S9_EEENS6_IJNS7_ILi1EEESH_SH_EEESB_SD_Li128ELb1ELb1ELb0ELb0EEENS1_19SingleTileSchedulerILb1ELb0ELb1ELi128EEEEEEEEEvNT_6ParamsE,"a",@progbits
	.sectionflags	@""
	.align	4
.nv.constant0._ZN7cutlass13device_kernelIN5flash19enable_sm80_to_sm89INS1_16FlashAttnFwdSm80INS1_25CollectiveMainloopFwdSm80ILi4ELi1ELb0EN4cute5tupleIJNS5_1CILi128EEENS7_ILi48EEES8_EEELi128ENS_10bfloat16_tEfNS_4arch4Sm80ELb0ELb1ELb0ELb1ELb1ELb1ELb1ELb0EEENS1_21CollectiveEpilogueFwdINS6_IJS8_S8_S9_EEENS6_IJNS7_ILi1EEESH_SH_EEESB_SD_Li128ELb1ELb1ELb0ELb0EEENS1_19SingleTileSchedulerILb1ELb0ELb1ELi128EEEEEEEEEvNT_6ParamsE:
	.zero		1400


//--------------------- .nv.constant0._ZN7cutlass13device_kernelIN5flash19enable_sm80_to_sm89INS1_16FlashAttnFwdSm80INS1_25CollectiveMainloopFwdSm80ILi4ELi1ELb0EN4cute5tupleIJNS5_1CILi128EEENS7_ILi64EEES8_EEELi128ENS_10bfloat16_tEfNS_4arch4Sm80ELb1ELb0ELb0ELb0ELb1ELb0ELb1ELb0EEENS1_21CollectiveEpilogueFwdINS6_IJS8_S8_S9_EEENS6_IJNS7_ILi1EEESH_SH_EEESB_SD_Li128ELb0ELb1ELb0ELb0EEENS1_30DynamicPersistentTileSchedulerILi128ELi128ELb0ELb1ELb0EEEEEEEEEvNT_6ParamsE --------------------------
	.section	.nv.constant0._ZN7cutlass13device_kernelIN5flash19enable_sm80_to_sm89INS1_16FlashAttnFwdSm80INS1_25CollectiveMainloopFwdSm80ILi4ELi1ELb0EN4cute5tupleIJNS5_1CILi128EEENS7_ILi64EEES8_EEELi128ENS_10bfloat16_tEfNS_4arch4Sm80ELb1ELb0ELb0ELb0ELb1ELb0ELb1ELb0EEENS1_21CollectiveEpilogueFwdINS6_IJS8_S8_S9_EEENS6_IJNS7_ILi1EEESH_SH_EEESB_SD_Li128ELb0ELb1ELb0ELb0EEENS1_30DynamicPersistentTileSchedulerILi128ELi128ELb0ELb1ELb0EEEEEEEEEvNT_6ParamsE,"a",@progbits
	.sectionflags	@""
	.align	4
.nv.constant0._ZN7cutlass13device_kernelIN5flash19enable_sm80_to_sm89INS1_16FlashAttnFwdSm80INS1_25CollectiveMainloopFwdSm80ILi4ELi1ELb0EN4cute5tupleIJNS5_1CILi128EEENS7_ILi64EEES8_EEELi128ENS_10bfloat16_tEfNS_4arch4Sm80ELb1ELb0ELb0ELb0ELb1ELb0ELb1ELb0EEENS1_21CollectiveEpilogueFwdINS6_IJS8_S8_S9_EEENS6_IJNS7_ILi1EEESH_SH_EEESB_SD_Li128ELb0ELb1ELb0ELb0EEENS1_30DynamicPersistentTileSchedulerILi128ELi128ELb0ELb1ELb0EEEEEEEEEvNT_6ParamsE:
	.zero		1416


//--------------------- .nv.constant0._ZN7cutlass13device_kernelIN5flash19enable_sm80_to_sm89INS1_16FlashAttnFwdSm80INS1_25CollectiveMainloopFwdSm80ILi4ELi1ELb0EN4cute5tupleIJNS5_1CILi128EEENS7_ILi64EEES8_EEELi128ENS_10bfloat16_tEfNS_4arch4Sm80ELb1ELb0ELb0ELb1ELb1ELb0ELb1ELb0EEENS1_21CollectiveEpilogueFwdINS6_IJS8_S8_S9_EEENS6_IJNS7_ILi1EEESH_SH_EEESB_SD_Li128ELb1ELb1ELb0ELb0EEENS1_19SingleTileSchedulerILb1ELb0ELb1ELi128EEEEEEEEEvNT_6ParamsE --------------------------
	.section	.nv.constant0._ZN7cutlass13device_kernelIN5flash19enable_sm80_to_sm89INS1_16FlashAttnFwdSm80INS1_25CollectiveMainloopFwdSm80ILi4ELi1ELb0EN4cute5tupleIJNS5_1CILi128EEENS7_ILi64EEES8_EEELi128ENS_10bfloat16_tEfNS_4arch4Sm80ELb1ELb0ELb0ELb1ELb1ELb0ELb1ELb0EEENS1_21CollectiveEpilogueFwdINS6_IJS8_S8_S9_EEENS6_IJNS7_ILi1EEESH_SH_EEESB_SD_Li128ELb1ELb1ELb0ELb0EEENS1_19SingleTileSchedulerILb1ELb0ELb1ELi128EEEEEEEEEvNT_6ParamsE,"a",@progbits
	.sectionflags	@""
	.align	4
.nv.constant0._ZN7cutlass13device_kernelIN5flash19enable_sm80_to_sm89INS1_16FlashAttnFwdSm80INS1_25CollectiveMainloopFwdSm80ILi4ELi1ELb0EN4cute5tupleIJNS5_1CILi128EEENS7_ILi64EEES8_EEELi128ENS_10bfloat16_tEfNS_4arch4Sm80ELb1ELb0ELb0ELb1ELb1ELb0ELb1ELb0EEENS1_21CollectiveEpilogueFwdINS6_IJS8_S8_S9_EEENS6_IJNS7_ILi1EEESH_SH_EEESB_SD_Li128ELb1ELb1ELb0ELb0EEENS1_19SingleTileSchedulerILb1ELb0ELb1ELi128EEEEEEEEEvNT_6ParamsE:
	.zero		1400


//--------------------- .nv.constant0._ZN7cutlass13device_kernelIN5flash19enable_sm80_to_sm89INS1_16FlashAttnFwdSm80INS1_25CollectiveMainloopFwdSm80ILi4ELi1ELb0EN4cute5tupleIJNS5_1CILi128EEENS7_ILi64EEES8_EEELi128ENS_10bfloat16_tEfNS_4arch4Sm80ELb1ELb0ELb0ELb1ELb1ELb1ELb1ELb0EEENS1_21CollectiveEpilogueFwdINS6_IJS8_S8_S9_EEENS6_IJNS7_ILi1EEESH_SH_EEESB_SD_Li128ELb1ELb1ELb0ELb0EEENS1_19SingleTileSchedulerILb1ELb0ELb1ELi128EEEEEEEEEvNT_6ParamsE --------------------------
	.section	.nv.constant0._ZN7cutlass13device_kernelIN5flash19enable_sm80_to_sm89INS1_16FlashAttnFwdSm80INS1_25CollectiveMainloopFwdSm80ILi4ELi1ELb0EN4cute5tupleIJNS5_1CILi128EEENS7_ILi64EEES8_EEELi128ENS_10bfloat16_tEfNS_4arch4Sm80ELb1ELb0ELb0ELb1ELb1ELb1ELb1ELb0EEENS1_21CollectiveEpilogueFwdINS6_IJS8_S8_S9_EEENS6_IJNS7_ILi1EEESH_SH_EEESB_SD_Li128ELb1ELb1ELb0ELb0EEENS1_19SingleTileSchedulerILb1ELb0ELb1ELi128EEEEEEEEEvNT_6ParamsE,"a",@progbits
	.sectionflags	@""
	.align	4
.nv.constant0._ZN7cutlass13device_kernelIN5flash19enable_sm80_to_sm89INS1_16FlashAttnFwdSm80INS1_25CollectiveMainloopFwdSm80ILi4ELi1ELb0EN4cute5tupleIJNS5_1CILi128EEENS7_ILi64EEES8_EEELi128ENS_10bfloat16_tEfNS_4arch4Sm80ELb1ELb0ELb0ELb1ELb1ELb1ELb1ELb0EEENS1_21CollectiveEpilogueFwdINS6_IJS8_S8_S9_EEENS6_IJNS7_ILi1EEESH_SH_EEESB_SD_Li128ELb1ELb1ELb0ELb0EEENS1_19SingleTileSchedulerILb1ELb0ELb1ELi128EEEEEEEEEvNT_6ParamsE:
	.zero		1400


//--------------------- .text._ZN7cutlass13device_kernelIN5flash19enable_sm80_to_sm89INS1_16FlashAttnFwdSm80INS1_25CollectiveMainloopFwdSm80ILi8ELi1ELb1EN4cute5tupleIJNS5_1CILi128EEES8_S8_EEELi128ENS_10bfloat16_tEfNS_4arch4Sm80ELb0ELb0ELb1ELb0ELb1ELb0ELb1ELb0EEENS1_21CollectiveEpilogueFwdIS9_NS6_IJNS7_ILi1EEESF_SF_EEESA_SC_Li256ELb0ELb1ELb0ELb0EEENS1_19SingleTileSchedulerILb0ELb0ELb1ELi128EEEEEEEEEvNT_6ParamsE --------------------------
	.section	.text._ZN7cutlass13device_kernelIN5flash19enable_sm80_to_sm89INS1_16FlashAttnFwdSm80INS1_25CollectiveMainloopFwdSm80ILi8ELi1ELb1EN4cute5tupleIJNS5_1CILi128EEES8_S8_EEELi128ENS_10bfloat16_tEfNS_4arch4Sm80ELb0ELb0ELb1ELb0ELb1ELb0ELb1ELb0EEENS1_21CollectiveEpilogueFwdIS9_NS6_IJNS7_ILi1EEESF_SF_EEESA_SC_Li256ELb0ELb1ELb0ELb0EEENS1_19SingleTileSchedulerILb0ELb0ELb1ELi128EEEEEEEEEvNT_6ParamsE,"ax",@progbits
	.sectioninfo	@"SHI_REGISTERS=255"
	.align	128
.text._ZN7cutlass13device_kernelIN5flash19enable_sm80_to_sm89INS1_16FlashAttnFwdSm80INS1_25CollectiveMainloopFwdSm80ILi8ELi1ELb1EN4cute5tupleIJNS5_1CILi128EEES8_S8_EEELi128ENS_10bfloat16_tEfNS_4arch4Sm80ELb0ELb0ELb1ELb0ELb1ELb0ELb1ELb0EEENS1_21CollectiveEpilogueFwdIS9_NS6_IJNS7_ILi1EEESF_SF_EEESA_SC_Li256ELb0ELb1ELb0ELb0EEENS1_19SingleTileSchedulerILb0ELb0ELb1ELi128EEEEEEEEEvNT_6ParamsE:
        .type           _ZN7cutlass13device_kernelIN5flash19enable_sm80_to_sm89INS1_16FlashAttnFwdSm80INS1_25CollectiveMainloopFwdSm80ILi8ELi1ELb1EN4cute5tupleIJNS5_1CILi128EEES8_S8_EEELi128ENS_10bfloat16_tEfNS_4arch4Sm80ELb0ELb0ELb1ELb0ELb1ELb0ELb1ELb0EEENS1_21CollectiveEpilogueFwdIS9_NS6_IJNS7_ILi1EEESF_SF_EEESA_SC_Li256ELb0ELb1ELb0ELb0EEENS1_19SingleTileSchedulerILb0ELb0ELb1ELi128EEEEEEEEEvNT_6ParamsE,@function
        .size           _ZN7cutlass13device_kernelIN5flash19enable_sm80_to_sm89INS1_16FlashAttnFwdSm80INS1_25CollectiveMainloopFwdSm80ILi8ELi1ELb1EN4cute5tupleIJNS5_1CILi128EEES8_S8_EEELi128ENS_10bfloat16_tEfNS_4arch4Sm80ELb0ELb0ELb1ELb0ELb1ELb0ELb1ELb0EEENS1_21CollectiveEpilogueFwdIS9_NS6_IJNS7_ILi1EEESF_SF_EEESA_SC_Li256ELb0ELb1ELb0ELb0EEENS1_19SingleTileSchedulerILb0ELb0ELb1ELi128EEEEEEEEEvNT_6ParamsE,(.L_x_4330 - _ZN7cutlass13device_kernelIN5flash19enable_sm80_to_sm89INS1_16FlashAttnFwdSm80INS1_25CollectiveMainloopFwdSm80ILi8ELi1ELb1EN4cute5tupleIJNS5_1CILi128EEES8_S8_EEELi128ENS_10bfloat16_tEfNS_4arch4Sm80ELb0ELb0ELb1ELb0ELb1ELb0ELb1ELb0EEENS1_21CollectiveEpilogueFwdIS9_NS6_IJNS7_ILi1EEESF_SF_EEESA_SC_Li256ELb0ELb1ELb0ELb0EEENS1_19SingleTileSchedulerILb0ELb0ELb1ELi128EEEEEEEEEvNT_6ParamsE)
        .other          _ZN7cutlass13device_kernelIN5flash19enable_sm80_to_sm89INS1_16FlashAttnFwdSm80INS1_25CollectiveMainloopFwdSm80ILi8ELi1ELb1EN4cute5tupleIJNS5_1CILi128EEES8_S8_EEELi128ENS_10bfloat16_tEfNS_4arch4Sm80ELb0ELb0ELb1ELb0ELb1ELb0ELb1ELb0EEENS1_21CollectiveEpilogueFwdIS9_NS6_IJNS7_ILi1EEESF_SF_EEESA_SC_Li256ELb0ELb1ELb0ELb0EEENS1_19SingleTileSchedulerILb0ELb0ELb1ELi128EEEEEEEEEvNT_6ParamsE,@"STO_CUDA_ENTRY STV_DEFAULT"
_ZN7cutlass13device_kernelIN5flash19enable_sm80_to_sm89INS1_16FlashAttnFwdSm80INS1_25CollectiveMainloopFwdSm80ILi8ELi1ELb1EN4cute5tupleIJNS5_1CILi128EEES8_S8_EEELi128ENS_10bfloat16_tEfNS_4arch4Sm80ELb0ELb0ELb1ELb0ELb1ELb0ELb1ELb0EEENS1_21CollectiveEpilogueFwdIS9_NS6_IJNS7_ILi1EEESF_SF_EEESA_SC_Li256ELb0ELb1ELb0ELb0EEENS1_19SingleTileSchedulerILb0ELb0ELb1ELi128EEEEEEEEEvNT_6ParamsE:
[----:B------:R-:W-:-:S03]  /*0000*/  MOV R1, c[0x0][0x28] ;  /* 0x00000a0000017a02 */ /* 0x000fc60000000f00 */
[----:B------:R-:W1:Y:S01]  /*0010*/  S2UR UR16, SR_CTAID.Z ;  /* 0x00000000001079c3 */ /* 0x000e620000002700 */
[----:B------:R-:W-:Y:S02]  /*0020*/  IADD3 R1, R1, -0x20, RZ ;  /* 0xffffffe001017810 */ /* 0x000fe40007ffe0ff */
[----:B-1----:R-:W-:-:S13]  /*0030*/  ISETP.LE.AND P0, PT, RZ, UR16, PT ;  /* 0x00000010ff007c0c */ /* 0x002fda000bf03270 */
[----:B------:R-:W-:Y:S05]  /*0040*/  @!P0 EXIT ;  /* 0x000000000000894d */ /* 0x000fea0003800000 */
[----:B------:R-:W-:Y:S02]  /*0050*/  ULDC.64 UR6, c[0x0][0x370] ;  /* 0x0000dc0000067ab9 */ /* 0x000fe40000000a00 */
[----:B------:R-:W-:Y:S02]  /*0060*/  UISETP.NE.U32.AND UP1, UPT, URZ, UR6, UPT ;  /* 0x000000063f00728c */ /* 0x000fe4000bf25070 */
[----:B------:R-:W-:Y:S02]  /*0070*/  ULDC.64 UR4, c[0x0][0x340] ;  /* 0x0000d00000047ab9 */ /* 0x000fe40000000a00 */
[----:B------:R-:W-:Y:S02]  /*0080*/  UISETP.NE.AND.EX UP1, UPT, URZ, UR7, UPT, UP1 ;  /* 0x000000073f00728c */ /* 0x000fe4000bf25310 */
[----:B------:R-:W-:Y:S02]  /*0090*/  UISETP.NE.U32.AND UP0, UPT, URZ, UR4, UPT ;  /* 0x000000043f00728c */ /* 0x000fe4000bf05070 */
[----:B------:R-:W-:-:S02]  /*00a0*/  ULDC.64 UR8, c[0x0][0x370] ;  /* 0x0000dc0000087ab9 */ /* 0x000fc40000000a00 */
[----:B------:R-:W-:Y:S01]  /*00b0*/  UISETP.NE.AND.EX UP0, UPT, URZ, UR5, UPT, UP0 ;  /* 0x000000053f00728c */ /* 0x000fe2000bf05300 */
[----:B------:R-:W-:Y:S01]  /*00c0*/  PLOP3.LUT P1, PT, PT, PT, UP1, 0x80, 0x0 ;  /* 0x000000000000781c */ /* 0x000fe20003f2f018 */
[----:B------:R-:W-:Y:S02]  /*00d0*/  ULDC.64 UR14, c[0x0][0x118] ;  /* 0x00004600000e7ab9 */ /* 0x000fe40000000a00 */
[----:B------:R-:W-:Y:S02]  /*00e0*/  ULDC.64 UR6, c[0x0][0x340] ;  /* 0x0000d00000067ab9 */ /* 0x000fe40000000a00 */
[----:B------:R-:W-:Y:S01]  /*00f0*/  @UP1 UMOV UR5, 0x4 ;  /* 0x0000000400051882 */ /* 0x000fe20000000000 */
[----:B------:R-:W-:Y:S01]  /*0100*/  PLOP3.LUT P0, PT, PT, PT, UP0, 0x80, 0x0 ;  /* 0x000000000000781c */ /* 0x000fe20003f0f008 */
[----:B------:R-:W-:-:S03]  /*0110*/  @UP1 UIMAD.WIDE UR8, UR16, UR5, UR8 ;  /* 0x00000005100812a5 */ /* 0x000fc6000f8e0208 */
[----:B------:R-:W-:Y:S02]  /*0120*/  @UP0 UMOV UR4, 0x4 ;  /* 0x0000000400040882 */ /* 0x000fe40000000000 */
[----:B------:R-:W-:Y:S01]  /*0130*/  @UP0 UIMAD.WIDE UR4, UR16, UR4, UR6 ;  /* 0x00000004100402a5 */ /* 0x000fe2000f8e0206 */
[----:B------:R-:W-:Y:S02]  /*0140*/  IMAD.U32 R4, RZ, RZ, UR8 ;  /* 0x00000008ff047e24 */ /* 0x000fe4000f8e00ff */
[----:B------:R-:W-:-:S03]  /*0150*/  IMAD.U32 R5, RZ, RZ, UR9 ;  /* 0x00000009ff057e24 */ /* 0x000fc6000f8e00ff */
[----:B------:R-:W-:Y:S01]  /*0160*/  IMAD.U32 R2, RZ, RZ, UR4 ;  /* 0x00000004ff027e24 */ /* 0x000fe2000f8e00ff */
[----:B------:R-:W-:Y:S01]  /*0170*/  ULDC UR4, c[0x0][0x2ac] ;  /* 0x0000ab0000047ab9 */ /* 0x000fe20000000800 */
[----:B------:R-:W2:Y:S01]  /*0180*/  @P1 LDG.E R4, [R4.64] ;  /* 0x0000000e04041981 */ /* 0x000ea2000c1e1900 */
[----:B------:R-:W-:-:S05]  /*0190*/  IMAD.U32 R3, RZ, RZ, UR5 ;  /* 0x00000005ff037e24 */ /* 0x000fca000f8e00ff */
[----:B------:R1:W3:Y:S04]  /*01a0*/  @P0 LDG.E R2, [R2.64] ;  /* 0x0000000e02020981 */ /* 0x0002e8000c1e1900 */
[----:B------:R-:W4:Y:S01]  /*01b0*/  S2R R30, SR_TID.X ;  /* 0x00000000001e7919 */ /* 0x000f220000002100 */
[----:B------:R-:W-:Y:S02]  /*01c0*/  ULDC UR6, c[0x0][0x1d0] ;  /* 0x0000740000067ab9 */ /* 0x000fe40000000800 */
[----:B------:R-:W-:Y:S02]  /*01d0*/  UIMAD UR6, UR4, UR6, 0x7f ;  /* 0x0000007f040674a4 */ /* 0x000fe4000f8e0206 */
[----:B------:R-:W-:Y:S02]  /*01e0*/  UMOV UR11, URZ ;  /* 0x0000003f000b7c82 */ /* 0x000fe40008000000 */
[----:B------:R-:W-:-:S04]  /*01f0*/  USHF.R.S32.HI UR5, URZ, 0x1f, UR6 ;  /* 0x0000001f3f057899 */ /* 0x000fc80008011406 */
[----:B------:R-:W-:Y:S01]  /*0200*/  ULEA.HI UR5, UR5, UR6, URZ, 0x7 ;  /* 0x0000000605057291 */ /* 0x000fe2000f8f383f */
[----:B----4-:R-:W-:-:S04]  /*0210*/  SHF.R.S32.HI R24, RZ, 0x1f, R30 ;  /* 0x0000001fff187819 */ /* 0x010fc8000001141e */
[----:B-1----:R-:W-:Y:S01]  /*0220*/  LEA.HI R3, R24, R30, RZ, 0x3 ;  /* 0x0000001e18037211 */ /* 0x002fe200078f18ff */
[----:B------:R-:W-:-:S03]  /*0230*/  USHF.R.S32.HI UR8, URZ, 0x7, UR5 ;  /* 0x000000073f087899 */ /* 0x000fc60008011405 */
[----:B------:R-:W-:Y:S02]  /*0240*/  LOP3.LUT R0, R3, 0xfffffff8, RZ, 0xc0, !PT ;  /* 0xfffffff803007812 */ /* 0x000fe400078ec0ff */
[----:B------:R-:W-:-:S03]  /*0250*/  SHF.R.S32.HI R18, RZ, 0x3, R3 ;  /* 0x00000003ff127819 */ /* 0x000fc60000011403 */
[----:B------:R-:W-:Y:S01]  /*0260*/  IMAD.IADD R19, R30, 0x1, -R0 ;  /* 0x000000011e137824 */ /* 0x000fe200078e0a00 */
[----:B------:R-:W-:Y:S01]  /*0270*/  ULDC UR5, c[0x0][0x2b8] ;  /* 0x0000ae0000057ab9 */ /* 0x000fe20000000800 */
[----:B------:R-:W-:Y:S02]  /*0280*/  IMAD.U32 R0, RZ, RZ, UR8 ;  /* 0x00000008ff007e24 */ /* 0x000fe4000f8e00ff */
[----:B------:R-:W-:Y:S01]  /*0290*/  IMAD R138, R19, 0x20, R18 ;  /* 0x00000020138a7824 */ /* 0x000fe200078e0212 */
[----:B------:R-:W-:Y:S02]  /*02a0*/  UISETP.NE.AND UP1, UPT, UR5, 0x1, UPT ;  /* 0x000000010500788c */ /* 0x000fe4000bf25270 */
[----:B------:R-:W-:Y:S01]  /*02b0*/  ULDC UR10, c[0x0][0x1d0] ;  /* 0x00007400000a7ab9 */ /* 0x000fe20000000800 */
[----:B------:R-:W-:Y:S01]  /*02c0*/  IMAD R0, R0, 0x80, R138 ;  /* 0x0000008000007824 */ /* 0x000fe200078e028a */
[----:B------:R-:W-:-:S03]  /*02d0*/  UIMAD UR10, UR4, UR10, URZ ;  /* 0x0000000a040a72a4 */ /* 0x000fc6000f8e023f */
[----:B------:R-:W-:Y:S01]  /*02e0*/  ULDC.64 UR4, c[0x0][0x2b0] ;  /* 0x0000ac0000047ab9 */ /* 0x000fe20000000a00 */
[----:B------:R-:W-:-:S04]  /*02f0*/  IADD3 R0, R0, -0x80, RZ ;  /* 0xffffff8000007810 */ /* 0x000fc80007ffe0ff */
[----:B------:R-:W-:-:S04]  /*0300*/  ISETP.GE.AND P2, PT, R0, UR10, PT ;  /* 0x0000000a00007c0c */ /* 0x000fc8000bf46270 */
[----:B------:R-:W-:Y:S01]  /*0310*/  ISETP.GT.OR P2, PT, R138, 0x7f, P2 ;  /* 0x0000007f8a00780c */ /* 0x000fe20001744670 */
[----:B------:R-:W-:Y:S01]  /*0320*/  IMAD.MOV.U32 R244, RZ, RZ, RZ ;  /* 0x000000fffff47224 */ /* 0x000fe200078e00ff */
[----:B------:R-:W-:Y:S06]  /*0330*/  BAR.SYNC.DEFER_BLOCKING 0x0 ;  /* 0x0000000000007b1d */ /* 0x000fec0000010000 */
[----:B--2---:R-:W1:Y:S01]  /*0340*/  @P1 R2UR UR11, R4 ;  /* 0x00000000040b13c2 */ /* 0x004e6200000e0000 */
[----:B------:R-:W-:-:S07]  /*0350*/  PLOP3.LUT P1, PT, PT, PT, UP1, 0x80, 0x0 ;  /* 0x000000000000781c */ /* 0x000fce0003f2f018 */
[----:B---3--:R2:W3:Y:S01]  /*0360*/  @P0 R2UR UR7, R2 ;  /* 0x00000000020703c2 */ /* 0x0084e200000e0000 */
[----:B------:R-:W-:Y:S01]  /*0370*/  PLOP3.LUT P0, PT, PT, PT, UP1, 0x80, 0x0 ;  /* 0x000000000000781c */ /* 0x000fe20003f0f018 */
[----:B---3--:R-:W-:Y:S02]  /*0380*/  @!UP0 UMOV UR7, UR16 ;  /* 0x0000001000078c82 */ /* 0x008fe40008000000 */
[----:B------:R-:W-:-:S04]  /*0390*/  USHF.R.S32.HI UR6, URZ, 0x1f, UR7 ;  /* 0x0000001f3f067899 */ /* 0x000fc80008011407 */
[----:B------:R-:W-:Y:S01]  /*03a0*/  UIMAD UR6, UR6, UR4, URZ ;  /* 0x00000004060672a4 */ /* 0x000fe2000f8e023f */
[----:B-1----:R-:W-:Y:S01]  /*03b0*/  IADD3 R9, R0, UR11, RZ ;  /* 0x0000000b00097c10 */ /* 0x002fe2000fffe0ff */
[----:B------:R-:W-:-:S04]  /*03c0*/  UIMAD.WIDE.U32 UR12, UR7, UR4, URZ ;  /* 0x00000004070c72a5 */ /* 0x000fc8000f8e003f */
[----:B------:R-:W-:Y:S01]  /*03d0*/  @P1 IMAD.HI.U32 R0, R9, c[0x0][0x2bc], RZ ;  /* 0x0000af0009001a27 */ /* 0x000fe200078e00ff */
[----:B------:R-:W-:-:S03]  /*03e0*/  UIMAD UR6, UR7, UR5, UR6 ;  /* 0x00000005070672a4 */ /* 0x000fc6000f8e0206 */
[----:B------:R-:W-:Y:S01]  /*03f0*/  IMAD.MOV.U32 R7, RZ, RZ, R9 ;  /* 0x000000ffff077224 */ /* 0x000fe200078e0009 */
[----:B------:R-:W-:Y:S01]  /*0400*/  @P0 SHF.R.U32.HI R7, RZ, c[0x0][0x2c0], R0 ;  /* 0x0000b000ff070a19 */ /* 0x000fe20000011600 */
[----:B------:R-:W-:Y:S01]  /*0410*/  UIADD3 UR6, UR13, UR6, URZ ;  /* 0x000000060d067290 */ /* 0x000fe2000fffe03f */
[----:B------:R-:W1:Y:S01]  /*0420*/  S2UR UR9, SR_CTAID.Y ;  /* 0x00000000000979c3 */ /* 0x000e620000002600 */
[----:B------:R-:W-:Y:S01]  /*0430*/  ULDC.64 UR4, c[0x0][0x1b8] ;  /* 0x00006e0000047ab9 */ /* 0x000fe20000000a00 */
[----:B------:R-:W-:-:S04]  /*0440*/  @!P2 IADD3 R0, P1, R7, UR12, RZ ;  /* 0x0000000c0700ac10 */ /* 0x000fc8000ff3e0ff */
[----:B--2---:R-:W-:Y:S02]  /*0450*/  @!P2 LEA R2, P0, R0, c[0x0][0x2a0], 0x2 ;  /* 0x0000a8000002aa11 */ /* 0x004fe400078010ff */
[----:B------:R-:W-:-:S04]  /*0460*/  @!P2 LEA.HI.X.SX32 R3, R7, UR6, 0x1, P1 ;  /* 0x000000060703ac11 */ /* 0x000fc800088f0eff */
[----:B------:R-:W-:-:S05]  /*0470*/  @!P2 LEA.HI.X R3, R0, c[0x0][0x2a4], R3, 0x2, P0 ;  /* 0x0000a9000003aa11 */ /* 0x000fca00000f1403 */
[----:B------:R2:W3:Y:S01]  /*0480*/  @!P2 LDG.E R244, [R2.64] ;  /* 0x0000000e02f4a981 */ /* 0x0004e2000c1e1900 */
[----:B------:R-:W-:-:S05]  /*0490*/  IMAD.MOV.U32 R0, RZ, RZ, c[0x0][0x2c4] ;  /* 0x0000b100ff007624 */ /* 0x000fca00078e00ff */
[----:B------:R-:W-:Y:S01]  /*04a0*/  ISETP.NE.AND P0, PT, R0, 0x1, PT ;  /* 0x000000010000780c */ /* 0x000fe20003f05270 */
[----:B-1----:R-:W-:Y:S01]  /*04b0*/  USHF.R.S32.HI UR7, URZ, 0x1f, UR9 ;  /* 0x0000001f3f077899 */ /* 0x002fe20008011409 */
[----:B--2---:R-:W1:Y:S03]  /*04c0*/  S2R R2, SR_CTAID.X ;  /* 0x0000000000027919 */ /* 0x004e660000002500 */
[----:B------:R-:W-:Y:S02]  /*04d0*/  UIMAD UR18, UR7, UR4, URZ ;  /* 0x00000004071272a4 */ /* 0x000fe4000f8e023f */
[----:B------:R-:W-:Y:S02]  /*04e0*/  UIMAD.WIDE.U32 UR20, UR9, UR4, URZ ;  /* 0x00000004091472a5 */ /* 0x000fe4000f8e003f */
[----:B------:R-:W-:Y:S02]  /*04f0*/  UIMAD UR18, UR9, UR5, UR18 ;  /* 0x00000005091272a4 */ /* 0x000fe4000f8e0212 */
[----:B------:R-:W-:-:S02]  /*0500*/  USHF.R.S32.HI UR17, URZ, 0x1f, UR16 ;  /* 0x0000001f3f117899 */ /* 0x000fc40008011410 */
[----:B------:R-:W-:Y:S01]  /*0510*/  ULDC.64 UR4, c[0x0][0x1c0] ;  /* 0x0000700000047ab9 */ /* 0x000fe20000000a00 */
[----:B------:R-:W-:Y:S01]  /*0520*/  IMAD R12, R0, c[0x0][0x168], RZ ;  /* 0x00005a00000c7a24 */ /* 0x000fe200078e02ff */
[----:B------:R-:W-:Y:S02]  /*0530*/  UIMAD UR17, UR17, UR4, URZ ;  /* 0x00000004111172a4 */ /* 0x000fe4000f8e023f */
[----:B------:R-:W-:Y:S02]  /*0540*/  UIADD3 UR19, UR21, UR18, URZ ;  /* 0x0000001215137290 */ /* 0x000fe4000fffe03f */
[----:B------:R-:W-:Y:S02]  /*0550*/  UIMAD UR5, UR16, UR5, UR17 ;  /* 0x00000005100572a4 */ /* 0x000fe4000f8e0211 */
[----:B------:R-:W-:Y:S01]  /*0560*/  UMOV UR18, UR20 ;  /* 0x0000001400127c82 */ /* 0x000fe20008000000 */
[----:B-1----:R-:W-:-:S04]  /*0570*/  IMAD R8, R2, 0x80, R138 ;  /* 0x0000008002087824 */ /* 0x002fc800078e028a */
[----:B------:R-:W-:Y:S01]  /*0580*/  @P0 IMAD.HI.U32 R0, R8, c[0x0][0x2c8], RZ ;  /* 0x0000b20008000a27 */ /* 0x000fe200078e00ff */
[----:B------:R-:W-:-:S03]  /*0590*/  UIMAD.WIDE.U32 UR16, UR16, UR4, UR18 ;  /* 0x00000004101072a5 */ /* 0x000fc6000f8e0012 */
[----:B------:R-:W-:Y:S02]  /*05a0*/  IMAD R13, R2, 0x80, R18 ;  /* 0x00000080020d7824 */ /* 0x000fe400078e0212 */
[----:B------:R-:W-:Y:S01]  /*05b0*/  IMAD.MOV.U32 R4, RZ, RZ, R8 ;  /* 0x000000ffff047224 */ /* 0x000fe200078e0008 */
[----:B------:R-:W-:Y:S01]  /*05c0*/  @P0 SHF.R.U32.HI R4, RZ, c[0x0][0x2cc], R0 ;  /* 0x0000b300ff040a19 */ /* 0x000fe20000011600 */
[----:B------:R-:W-:Y:S01]  /*05d0*/  UIADD3 UR5, UR17, UR5, URZ ;  /* 0x0000000511057290 */ /* 0x000fe2000fffe03f */
[----:B------:R-:W-:Y:S02]  /*05e0*/  IADD3 R2, R13, 0x20, RZ ;  /* 0x000000200d027810 */ /* 0x000fe40007ffe0ff */
[--C-:B------:R-:W-:Y:S01]  /*05f0*/  SHF.R.S32.HI R0, RZ, 0x1f, R4.reuse ;  /* 0x0000001fff007819 */ /* 0x100fe20000011404 */
[----:B------:R-:W-:Y:S01]  /*0600*/  IMAD.MOV R5, RZ, RZ, -R4 ;  /* 0x000000ffff057224 */ /* 0x000fe200078e0a04 */
[----:B------:R-:W-:Y:S01]  /*0610*/  ISETP.GE.AND P5, PT, R2, R12, PT ;  /* 0x0000000c0200720c */ /* 0x000fe20003fa6270 */
[----:B------:R-:W-:-:S02]  /*0620*/  IMAD.U32 R3, RZ, RZ, UR17 ;  /* 0x00000011ff037e24 */ /* 0x000fc4000f8e00ff */
[----:B------:R-:W-:Y:S02]  /*0630*/  IMAD.U32 R2, RZ, RZ, UR16 ;  /* 0x00000010ff027e24 */ /* 0x000fe4000f8e00ff */
[----:B------:R-:W-:Y:S01]  /*0640*/  IMAD.U32 R3, RZ, RZ, UR5 ;  /* 0x00000005ff037e24 */ /* 0x000fe2000f8e00ff */
[----:B------:R-:W-:Y:S01]  /*0650*/  LEA.HI R10, R24, R30, RZ, 0x4 ;  /* 0x0000001e180a7211 */ /* 0x000fe200078f20ff */
[----:B------:R-:W-:Y:S01]  /*0660*/  IMAD R0, R0, c[0x0][0x1b0], RZ ;  /* 0x00006c0000007a24 */ /* 0x000fe200078e02ff */
[----:B------:R-:W-:Y:S01]  /*0670*/  STL [R1], R138 ;  /* 0x0000008a01007387 */ /* 0x000fe20000100800 */
[----:B------:R-:W-:Y:S01]  /*0680*/  IMAD R5, R5, c[0x0][0x2c4], R8 ;  /* 0x0000b10005057a24 */ /* 0x000fe200078e0208 */
[C---:B------:R-:W-:Y:S01]  /*0690*/  IADD3 R6, R13.reuse, 0x40, RZ ;  /* 0x000000400d067810 */ /* 0x040fe20007ffe0ff */
[----:B------:R-:W-:Y:S01]  /*06a0*/  IMAD.WIDE.U32 R2, R4, c[0x0][0x1b0], R2 ;  /* 0x00006c0004027a25 */ /* 0x000fe200078e0002 */
[----:B------:R-:W-:Y:S01]  /*06b0*/  ISETP.GE.AND P3, PT, R13, R12, PT ;  /* 0x0000000c0d00720c */ /* 0x000fe20003f66270 */
[----:B------:R-:W-:-:S02]  /*06c0*/  ULDC.64 UR4, c[0x0][0x1e8] ;  /* 0x00007a0000047ab9 */ /* 0x000fc40000000a00 */
[----:B------:R-:W-:Y:S01]  /*06d0*/  IMAD R0, R4, c[0x0][0x1b4], R0 ;  /* 0x00006d0004007a24 */ /* 0x000fe200078e0200 */
[----:B------:R-:W-:Y:S02]  /*06e0*/  SHF.R.S32.HI R4, RZ, 0x1f, R5 ;  /* 0x0000001fff047819 */ /* 0x000fe40000011405 */
[----:B------:R-:W-:Y:S01]  /*06f0*/  SHF.R.S32.HI R11, RZ, 0x4, R10 ;  /* 0x00000004ff0b7819 */ /* 0x000fe2000001140a */
[----:B------:R-:W-:Y:S02]  /*0700*/  IMAD.IADD R3, R3, 0x1, R0 ;  /* 0x0000000103037824 */ /* 0x000fe400078e0200 */
[----:B------:R-:W-:Y:S01]  /*0710*/  IMAD R0, R4, c[0x0][0x1a8], RZ ;  /* 0x00006a0004007a24 */ /* 0x000fe200078e02ff */
[----:B------:R-:W-:Y:S01]  /*0720*/  STL [R1+0x18], R13 ;  /* 0x0000180d01007387 */ /* 0x000fe20000100800 */
[C---:B------:R-:W-:Y:S01]  /*0730*/  IMAD.WIDE.U32 R2, R5.reuse, c[0x0][0x1a8], R2 ;  /* 0x00006a0005027a25 */ /* 0x040fe200078e0002 */
[----:B------:R-:W-:Y:S02]  /*0740*/  ISETP.GE.AND P4, PT, R6, R12, PT ;  /* 0x0000000c0600720c */ /* 0x000fe40003f86270 */
[----:B------:R1:W-:Y:S01]  /*0750*/  STL [R1+0x14], R8 ;  /* 0x0000140801007387 */ /* 0x0003e20000100800 */
[----:B------:R-:W-:Y:S01]  /*0760*/  IMAD R4, R5, c[0x0][0x1ac], R0 ;  /* 0x00006b0005047a24 */ /* 0x000fe200078e0200 */
[----:B------:R-:W-:Y:S01]  /*0770*/  IADD3 R6, R13, 0x60, RZ ;  /* 0x000000600d067810 */ /* 0x000fe20007ffe0ff */
[----:B------:R-:W-:Y:S01]  /*0780*/  IMAD.SHL.U32 R5, R18, 0x40, RZ ;  /* 0x0000004012057824 */ /* 0x000fe200078e00ff */
[----:B------:R-:W-:Y:S01]  /*0790*/  LOP3.LUT R0, R10, 0xfffffff0, RZ, 0xc0, !PT ;  /* 0xfffffff00a007812 */ /* 0x000fe200078ec0ff */
[----:B------:R-:W-:Y:S01]  /*07a0*/  IMAD.IADD R3, R3, 0x1, R4 ;  /* 0x0000000103037824 */ /* 0x000fe200078e0204 */
[----:B------:R-:W-:-:S02]  /*07b0*/  LEA R14, P1, R2, c[0x0][0x160], 0x1 ;  /* 0x00005800020e7a11 */ /* 0x000fc400078208ff */
[----:B------:R-:W-:Y:S01]  /*07c0*/  ISETP.GE.AND P0, PT, R6, R12, PT ;  /* 0x0000000c0600720c */ /* 0x000fe20003f06270 */
[----:B------:R-:W-:Y:S02]  /*07d0*/  IMAD.MOV R6, RZ, RZ, -R7 ;  /* 0x000000ffff067224 */ /* 0x000fe400078e0a07 */
[----:B------:R-:W-:Y:S02]  /*07e0*/  IMAD.SHL.U32 R148, R19, 0x8, RZ ;  /* 0x0000000813947824 */ /* 0x000fe400078e00ff */
[----:B------:R-:W-:Y:S01]  /*07f0*/  IMAD R245, R6, c[0x0][0x2b8], R9 ;  /* 0x0000ae0006f57a24 */ /* 0x000fe200078e0209 */
[----:B-1----:R-:W-:-:S04]  /*0800*/  LEA.HI R8, R10, R11, RZ, 0x1 ;  /* 0x0000000b0a087211 */ /* 0x002fc800078f08ff */
[----:B------:R-:W-:Y:S02]  /*0810*/  LOP3.LUT R8, R8, 0xfffffffe, RZ, 0xc0, !PT ;  /* 0xfffffffe08087812 */ /* 0x000fe400078ec0ff */
[----:B------:R-:W-:-:S03]  /*0820*/  LEA.HI.X R13, R2, c[0x0][0x164], R3, 0x1, P1 ;  /* 0x00005900020d7a11 */ /* 0x000fc600008f0c03 */
[----:B------:R-:W-:Y:S02]  /*0830*/  IMAD.IADD R23, R11, 0x1, -R8 ;  /* 0x000000010b177824 */ /* 0x000fe400078e0a08 */
[----:B------:R-:W-:Y:S01]  /*0840*/  IMAD.IADD R8, R30, 0x1, -R0 ;  /* 0x000000011e087824 */ /* 0x000fe200078e0a00 */
[----:B------:R-:W-:Y:S01]  /*0850*/  LOP3.LUT R0, R5, 0x1c0, RZ, 0xc0, !PT ;  /* 0x000001c005007812 */ /* 0x000fe200078ec0ff */
[----:B------:R-:W-:Y:S01]  /*0860*/  SHFL.IDX PT, R2, R14, RZ, 0x181f ;  /* 0x00181fff0e027589 */ /* 0x000fe200000e0000 */
[----:B------:R-:W-:Y:S02]  /*0870*/  SHF.R.S32.HI R29, RZ, 0x1f, R245 ;  /* 0x0000001fff1d7819 */ /* 0x000fe400000114f5 */
[----:B------:R-:W-:Y:S01]  /*0880*/  SHF.R.U32.HI R4, RZ, 0x3, R0 ;  /* 0x00000003ff047819 */ /* 0x000fe20000011600 */
[----:B------:R-:W1:Y:S01]  /*0890*/  SHFL.IDX PT, R3, R13, RZ, 0x181f ;  /* 0x00181fff0d037589 */ /* 0x000e6200000e0000 */
[----:B------:R-:W-:Y:S02]  /*08a0*/  LOP3.LUT R0, R0, 0x38, R148, 0xf8, !PT ;  /* 0x0000003800007812 */ /* 0x000fe400078ef894 */
[----:B------:R-:W-:Y:S01]  /*08b0*/  SHF.R.S32.HI R5, RZ, 0x1f, R8 ;  /* 0x0000001fff057819 */ /* 0x000fe20000011408 */
[----:B------:R-:W-:Y:S01]  /*08c0*/  SHFL.IDX PT, R6, R14, 0x1, 0x181f ;  /* 0x00381f000e067f89 */ /* 0x000fe200000e0000 */
[----:B------:R-:W-:Y:S01]  /*08d0*/  LOP3.LUT R15, R0, R4, RZ, 0x3c, !PT ;  /* 0x00000004000f7212 */ /* 0x000fe200078e3cff */
[----:B------:R-:W-:-:S02]  /*08e0*/  IMAD R0, R29, c[0x0][0x1e0], RZ ;  /* 0x000078001d007a24 */ /* 0x000fc400078e02ff */
[----:B------:R-:W2:Y:S01]  /*08f0*/  SHFL.IDX PT, R7, R13, 0x1, 0x181f ;  /* 0x00381f000d077f89 */ /* 0x000ea200000e0000 */
[----:B------:R-:W-:Y:S01]  /*0900*/  IADD3 R137, R148, 0x40, RZ ;  /* 0x0000004094897810 */ /* 0x000fe20007ffe0ff */
[----:B------:R-:W-:Y:S01]  /*0910*/  IMAD R0, R245, c[0x0][0x1e4], R0 ;  /* 0x00007900f5007a24 */ /* 0x000fe200078e0200 */
[----:B------:R-:W-:Y:S02]  /*0920*/  LEA.HI R11, R24, R30, RZ, 0x6 ;  /* 0x0000001e180b7211 */ /* 0x000fe400078f30ff */
[----:B------:R-:W-:Y:S01]  /*0930*/  LEA.HI R22, R5, R8, RZ, 0x3 ;  /* 0x0000000805167211 */ /* 0x000fe200078f18ff */
[----:B------:R-:W-:Y:S01]  /*0940*/  IMAD.WIDE.U32 R4, R245, c[0x0][0x1e0], RZ ;  /* 0x00007800f5047a25 */ /* 0x000fe200078e00ff */
[--C-:B------:R-:W-:Y:S02]  /*0950*/  @!P3 SHF.R.S32.HI R10, RZ, 0x1f, R137.reuse ;  /* 0x0000001fff0ab819 */ /* 0x100fe40000011489 */
[----:B------:R-:W-:Y:S01]  /*0960*/  LOP3.LUT R12, R22, 0xfffffff8, RZ, 0xc0, !PT ;  /* 0xfffffff8160c7812 */ /* 0x000fe200078ec0ff */
[----:B------:R-:W-:Y:S01]  /*0970*/  IMAD.SHL.U32 R11, R11, 0x8, RZ ;  /* 0x000000080b0b7824 */ /* 0x000fe200078e00ff */
[----:B------:R-:W-:Y:S01]  /*0980*/  @!P3 LEA.HI R10, R10, R137, RZ, 0x3 ;  /* 0x000000890a0ab211 */ /* 0x000fe200078f18ff */
[----:B------:R-:W-:Y:S01]  /*0990*/  IMAD.IADD R9, R5, 0x1, R0 ;  /* 0x0000000105097824 */ /* 0x000fe200078e0200 */
[----:B------:R-:W-:-:S02]  /*09a0*/  @!P5 SHF.R.S32.HI R0, RZ, 0x1f, R137 ;  /* 0x0000001fff00d819 */ /* 0x000fc40000011489 */
[----:B------:R-:W-:Y:S01]  /*09b0*/  ISETP.GE.AND P2, PT, R148, c[0x0][0x198], PT ;  /* 0x0000660094007a0c */ /* 0x000fe20003f46270 */
[----:B------:R-:W-:Y:S01]  /*09c0*/  IMAD.IADD R21, R8, 0x1, -R12 ;  /* 0x0000000108157824 */ /* 0x000fe200078e0a0c */
[----:B------:R-:W-:Y:S01]  /*09d0*/  @!P3 LOP3.LUT R10, R10, 0xfffffff8, RZ, 0xc0, !PT ;  /* 0xfffffff80a0ab812 */ /* 0x000fe200078ec0ff */
[----:B------:R-:W-:Y:S01]  /*09e0*/  IMAD.MOV.U32 R8, RZ, RZ, R4 ;  /* 0x000000ffff087224 */ /* 0x000fe200078e0004 */
[----:B------:R-:W-:Y:S01]  /*09f0*/  LOP3.LUT R136, R15, 0xfffffe00, R11, 0xf8, !PT ;  /* 0xfffffe000f887812 */ /* 0x000fe200078ef80b */
[----:B------:R-:W-:Y:S01]  /*0a00*/  SHFL.IDX PT, R4, R14, 0x2, 0x181f ;  /* 0x00581f000e047f89 */ /* 0x000fe200000e0000 */
[----:B------:R-:W-:Y:S02]  /*0a10*/  @!P5 LEA.HI R0, R0, R137, RZ, 0x3 ;  /* 0x000000890000d211 */ /* 0x000fe400078f18ff */
[----:B------:R-:W-:Y:S01]  /*0a20*/  ISETP.GE.AND P1, PT, R137, c[0x0][0x198], PT ;  /* 0x0000660089007a0c */ /* 0x000fe20003f26270 */
[----:B------:R-:W4:Y:S01]  /*0a30*/  SHFL.IDX PT, R5, R13, 0x2, 0x181f ;  /* 0x00581f000d057f89 */ /* 0x000f2200000e0000 */
[----:B-1----:R-:W-:Y:S01]  /*0a40*/  @!P3 IMAD.WIDE R10, R10, 0x2, R2 ;  /* 0x000000020a0ab825 */ /* 0x002fe200078e0202 */
[----:B------:R-:W-:-:S03]  /*0a50*/  @!P5 LOP3.LUT R0, R0, 0xfffffff8, RZ, 0xc0, !PT ;  /* 0xfffffff80000d812 */ /* 0x000fc600078ec0ff */
[----:B------:R-:W-:Y:S02]  /*0a60*/  @!P3 IMAD.SHL.U32 R12, R136, 0x2, RZ ;  /* 0x00000002880cb824 */ /* 0x000fe400078e00ff */
[----:B------:R-:W-:Y:S01]  /*0a70*/  @!P3 IMAD.WIDE R2, R148, 0x2, R2 ;  /* 0x000000029402b825 */ /* 0x000fe200078e0202 */
[----:B------:R-:W-:-:S03]  /*0a80*/  UIMAD UR16, UR7, UR4, URZ ;  /* 0x00000004071072a4 */ /* 0x000fc6000f8e023f */
[----:B--2---:R-:W-:Y:S01]  /*0a90*/  @!P5 IMAD.WIDE R16, R0, 0x2, R6 ;  /* 0x000000020010d825 */ /* 0x004fe200078e0206 */
[----:B------:R1:W-:Y:S01]  /*0aa0*/  @!P3 LDGSTS.E.BYPASS.LTC128B.128 [R12+0x100], [R2.64], !P2 ;  /* 0x00100000020cbfae */ /* 0x0003e2000d101d4e */
[----:B------:R-:W-:Y:S02]  /*0ab0*/  @!P4 SHF.R.S32.HI R0, RZ, 0x1f, R137 ;  /* 0x0000001fff00c819 */ /* 0x000fe40000011489 */
[----:B------:R-:W-:Y:S01]  /*0ac0*/  @!P5 IMAD.SHL.U32 R15, R136, 0x2, RZ ;  /* 0x00000002880fd824 */ /* 0x000fe200078e00ff */
[----:B------:R2:W-:Y:S01]  /*0ad0*/  @!P3 LDGSTS.E.BYPASS.LTC128B.128 [R12+0x4100], [R10.64], !P1 ;  /* 0x041000000a0cbfae */ /* 0x0005e2000c901d4e */
[----:B------:R-:W-:Y:S01]  /*0ae0*/  @!P5 IMAD.WIDE R6, R148, 0x2, R6 ;  /* 0x000000029406d825 */ /* 0x000fe200078e0206 */
[----:B------:R-:W-:Y:S01]  /*0af0*/  UIMAD.WIDE.U32 UR18, UR9, UR4, URZ ;  /* 0x00000004091272a5 */ /* 0x000fe2000f8e003f */
[----:B------:R-:W-:Y:S01]  /*0b00*/  @!P4 LEA.HI R0, R0, R137, RZ, 0x3 ;  /* 0x000000890000c211 */ /* 0x000fe200078f18ff */
[----:B------:R-:W-:Y:S02]  /*0b10*/  UIMAD UR16, UR9, UR5, UR16 ;  /* 0x00000005091072a4 */ /* 0x000fe4000f8e0210 */
[----:B------:R5:W-:Y:S01]  /*0b20*/  @!P5 LDGSTS.E.BYPASS.LTC128B.128 [R15+0x1100], [R6.64], !P2 ;  /* 0x01100000060fdfae */ /* 0x000be2000d101d4e */
[----:B------:R-:W-:Y:S01]  /*0b30*/  @!P4 LOP3.LUT R0, R0, 0xfffffff8, RZ, 0xc0, !PT ;  /* 0xfffffff80000c812 */ /* 0x000fe200078ec0ff */
[----:B------:R-:W-:-:S02]  /*0b40*/  UIADD3 UR16, UR19, UR16, URZ ;  /* 0x0000001013107290 */ /* 0x000fc4000fffe03f */
[----:B------:R-:W-:Y:S01]  /*0b50*/  ULEA UR17, UR8, 0xffffff80, 0x7 ;  /* 0xffffff8008117891 */ /* 0x000fe2000f8e383f */
[----:B------:R5:W-:Y:S01]  /*0b60*/  @!P5 LDGSTS.E.BYPASS.LTC128B.128 [R15+0x5100], [R16.64], !P1 ;  /* 0x05100000100fdfae */ /* 0x000be2000c901d4e */
[----:B------:R-:W-:-:S03]  /*0b70*/  UISETP.GE.AND UP0, UPT, UR10, 0x1, UPT ;  /* 0x000000010a00788c */ /* 0x000fc6000bf06270 */
[----:B-1----:R1:W-:Y:S04]  /*0b80*/  SHFL.IDX PT, R2, R14, 0x3, 0x181f ;  /* 0x00781f000e027f89 */ /* 0x0023e800000e0000 */
[----:B------:R4:W5:Y:S01]  /*0b90*/  SHFL.IDX PT, R3, R13, 0x3, 0x181f ;  /* 0x00781f000d037f89 */ /* 0x00096200000e0000 */
[----:B------:R-:W-:Y:S01]  /*0ba0*/  UIADD3 UR17, UR10, -UR17, URZ ;  /* 0x800000110a117290 */ /* 0x000fe2000fffe03f */
[----:B--2---:R-:W-:Y:S01]  /*0bb0*/  @!P4 IMAD.SHL.U32 R11, R136, 0x2, RZ ;  /* 0x00000002880bc824 */ /* 0x004fe200078e00ff */
[----:B------:R-:W-:Y:S01]  /*0bc0*/  ULDC.64 UR4, c[0x0][0x210] ;  /* 0x0000840000047ab9 */ /* 0x000fe20000000a00 */
[----:B-1----:R-:W-:Y:S01]  /*0bd0*/  @!P0 SHF.R.S32.HI R14, RZ, 0x1f, R137 ;  /* 0x0000001fff0e8819 */ /* 0x002fe20000011489 */
[----:B----4-:R-:W-:-:S03]  /*0be0*/  @!P4 IMAD.WIDE R12, R0, 0x2, R4 ;  /* 0x00000002000cc825 */ /* 0x010fc600078e0204 */
[----:B------:R-:W-:Y:S01]  /*0bf0*/  @!P0 LEA.HI R0, R14, R137, RZ, 0x3 ;  /* 0x000000890e008211 */ /* 0x000fe200078f18ff */
[----:B------:R-:W-:-:S03]  /*0c00*/  @!P4 IMAD.WIDE R4, R148, 0x2, R4 ;  /* 0x000000029404c825 */ /* 0x000fc600078e0204 */
[----:B------:R-:W-:Y:S02]  /*0c10*/  @!P0 LOP3.LUT R0, R0, 0xfffffff8, RZ, 0xc0, !PT ;  /* 0xfffffff800008812 */ /* 0x000fe400078ec0ff */
[----:B-----5:R-:W-:Y:S01]  /*0c20*/  IADD3 R15, -R18, UR17, RZ ;  /* 0x00000011120f7c10 */ /* 0x020fe2000fffe1ff */
[----:B------:R1:W-:Y:S03]  /*0c30*/  @!P4 LDGSTS.E.BYPASS.LTC128B.128 [R11+0x2100], [R4.64], !P2 ;  /* 0x02100000040bcfae */ /* 0x0003e6000d101d4e */
[C---:B------:R-:W-:Y:S01]  /*0c40*/  ISETP.GE.AND P5, PT, R15.reuse, 0x1, PT ;  /* 0x000000010f00780c */ /* 0x040fe20003fa6270 */
[----:B------:R2:W-:Y:S01]  /*0c50*/  @!P4 LDGSTS.E.BYPASS.LTC128B.128 [R11+0x6100], [R12.64], !P1 ;  /* 0x061000000c0bcfae */ /* 0x0005e2000c901d4e */
[----:B------:R-:W-:Y:S01]  /*0c60*/  ISETP.GE.AND P4, PT, R15, 0x21, PT ;  /* 0x000000210f00780c */ /* 0x000fe20003f86270 */
[----:B-1----:R-:W-:-:S04]  /*0c70*/  @!P0 IMAD.WIDE R4, R0, 0x2, R2 ;  /* 0x0000000200048825 */ /* 0x002fc800078e0202 */
[----:B------:R-:W-:Y:S01]  /*0c80*/  @!P0 IMAD.WIDE R2, R148, 0x2, R2 ;  /* 0x0000000294028825 */ /* 0x000fe200078e0202 */
[----:B---3--:R-:W-:-:S03]  /*0c90*/  SHF.R.S32.HI R28, RZ, 0x1f, R244 ;  /* 0x0000001fff1c7819 */ /* 0x008fc600000114f4 */
[----:B------:R-:W-:-:S04]  /*0ca0*/  IMAD.WIDE.U32 R6, R244, c[0x0][0x1f0], R8 ;  /* 0x00007c00f4067a25 */ /* 0x000fc800078e0008 */
[----:B------:R-:W-:Y:S01]  /*0cb0*/  IMAD R8, R28, c[0x0][0x1f0], RZ ;  /* 0x00007c001c087a24 */ /* 0x000fe200078e02ff */
[----:B------:R-:W-:-:S03]  /*0cc0*/  IADD3 R10, P3, R6, UR18, RZ ;  /* 0x00000012060a7c10 */ /* 0x000fc6000ff7e0ff */
[----:B------:R-:W-:-:S05]  /*0cd0*/  IMAD R8, R244, c[0x0][0x1f4], R8 ;  /* 0x00007d00f4087a24 */ /* 0x000fca00078e0208 */
[----:B------:R-:W-:Y:S02]  /*0ce0*/  IADD3.X R8, R7, UR16, R8, P3, !PT ;  /* 0x0000001007087c10 */ /* 0x000fe40009ffe408 */
[----:B------:R-:W-:-:S04]  /*0cf0*/  LEA R7, P3, R10, c[0x0][0x1c8], 0x1 ;  /* 0x000072000a077a11 */ /* 0x000fc800078608ff */
[----:B------:R-:W-:Y:S01]  /*0d00*/  LEA.HI.X R10, R10, c[0x0][0x1cc], R8, 0x1, P3 ;  /* 0x000073000a0a7a11 */ /* 0x000fe200018f0c08 */
[----:B------:R-:W-:Y:S01]  /*0d10*/  @!P0 IMAD.SHL.U32 R6, R136, 0x2, RZ ;  /* 0x0000000288068824 */ /* 0x000fe200078e00ff */
[----:B------:R-:W-:Y:S01]  /*0d20*/  SHFL.IDX PT, R8, R7, RZ, 0x181f ;  /* 0x00181fff07087589 */ /* 0x000fe200000e0000 */
[----:B------:R-:W-:-:S03]  /*0d30*/  IMAD.SHL.U32 R0, R19, 0x40, RZ ;  /* 0x0000004013007824 */ /* 0x000fc600078e00ff */
[----:B------:R-:W1:Y:S02]  /*0d40*/  SHFL.IDX PT, R9, R10, RZ, 0x181f ;  /* 0x00181fff0a097589 */ /* 0x000e6400000e0000 */
[----:B------:R-:W-:Y:S02]  /*0d50*/  LOP3.LUT R0, R0, 0x1c0, RZ, 0xc0, !PT ;  /* 0x000001c000007812 */ /* 0x000fe400078ec0ff */
[----:B------:R3:W-:Y:S02]  /*0d60*/  @!P0 LDGSTS.E.BYPASS.LTC128B.128 [R6+0x3100], [R2.64], !P2 ;  /* 0x0310000002068fae */ /* 0x0007e4000d101d4e */
[----:B------:R-:W-:Y:S02]  /*0d70*/  SHF.R.U32.HI R16, RZ, 0x3, R0 ;  /* 0x00000003ff107819 */ /* 0x000fe40000011600 */
[----:B------:R4:W-:Y:S01]  /*0d80*/  @!P0 LDGSTS.E.BYPASS.LTC128B.128 [R6+0x7100], [R4.64], !P1 ;  /* 0x0710000004068fae */ /* 0x0009e2000c901d4e */
[----:B------:R-:W-:Y:S02]  /*0d90*/  ISETP.GE.AND P0, PT, R148, c[0x0][0x1d4], PT ;  /* 0x0000750094007a0c */ /* 0x000fe40003f06270 */
[----:B------:R-:W-:Y:S01]  /*0da0*/  ISETP.GE.AND P3, PT, R137, c[0x0][0x1d4], PT ;  /* 0x0000750089007a0c */ /* 0x000fe20003f66270 */
[----:B--2---:R-:W-:Y:S01]  /*0db0*/  @P5 IMAD.SHL.U32 R12, R136, 0x2, RZ ;  /* 0x00000002880c5824 */ /* 0x004fe200078e00ff */
[C---:B------:R-:W-:Y:S01]  /*0dc0*/  ISETP.GE.AND P2, PT, R15.reuse, 0x41, PT ;  /* 0x000000410f00780c */ /* 0x040fe20003f46270 */
[----:B------:R-:W0:Y:S01]  /*0dd0*/  LDGDEPBAR ;  /* 0x00000000000079af */ /* 0x000e220000000000 */
[----:B------:R-:W-:Y:S01]  /*0de0*/  ISETP.GE.AND P1, PT, R15, 0x61, PT ;  /* 0x000000610f00780c */ /* 0x000fe20003f26270 */
[----:B---3--:R-:W-:-:S05]  /*0df0*/  IMAD.SHL.U32 R2, R18, 0x8, RZ ;  /* 0x0000000812027824 */ /* 0x008fca00078e00ff */
[----:B------:R-:W-:Y:S01]  /*0e00*/  LOP3.LUT R17, R0, 0x8, R2, 0xf8, !PT ;  /* 0x0000000800117812 */ /* 0x000fe200078ef802 */
[----:B------:R-:W-:Y:S01]  /*0e10*/  IMAD.SHL.U32 R2, R21, 0x40, RZ ;  /* 0x0000004015027824 */ /* 0x000fe200078e00ff */
[----:B------:R-:W-:Y:S01]  /*0e20*/  @P5 SHF.R.S32.HI R0, RZ, 0x1f, R137 ;  /* 0x0000001fff005819 */ /* 0x000fe20000011489 */
[----:B------:R-:W-:Y:S01]  /*0e30*/  IMAD.SHL.U32 R3, R23, 0x8, RZ ;  /* 0x0000000817037824 */ /* 0x000fe200078e00ff */
[----:B----4-:R-:W-:Y:S02]  /*0e40*/  SHFL.IDX PT, R6, R7, 0x1, 0x181f ;  /* 0x00381f0007067f89 */ /* 0x010fe400000e0000 */
[----:B------:R-:W-:Y:S02]  /*0e50*/  @P5 LEA.HI R0, R0, R137, RZ, 0x3 ;  /* 0x0000008900005211 */ /* 0x000fe400078f18ff */
[----:B------:R-:W-:Y:S01]  /*0e60*/  LOP3.LUT R11, R2, 0x1c0, RZ, 0xc0, !PT ;  /* 0x000001c0020b7812 */ /* 0x000fe200078ec0ff */
[----:B------:R-:W-:Y:S01]  /*0e70*/  SHFL.IDX PT, R4, R7, 0x2, 0x181f ;  /* 0x00581f0007047f89 */ /* 0x000fe200000e0000 */
[----:B------:R-:W-:-:S03]  /*0e80*/  @P5 LOP3.LUT R13, R0, 0xfffffff8, RZ, 0xc0, !PT ;  /* 0xfffffff8000d5812 */ /* 0x000fc600078ec0ff */
[----:B------:R-:W-:Y:S01]  /*0e90*/  SHFL.IDX PT, R2, R7, 0x3, 0x181f ;  /* 0x00781f0007027f89 */ /* 0x000fe200000e0000 */
[----:B------:R-:W-:-:S03]  /*0ea0*/  LOP3.LUT R14, R11, 0x8, R3, 0xf8, !PT ;  /* 0x000000080b0e7812 */ /* 0x000fc600078ef803 */
[----:B------:R-:W2:Y:S01]  /*0eb0*/  SHFL.IDX PT, R7, R10, 0x1, 0x181f ;  /* 0x00381f000a077f89 */ /* 0x000ea200000e0000 */
[----:B------:R-:W-:-:S03]  /*0ec0*/  SHF.R.U32.HI R0, RZ, 0x3, R11 ;  /* 0x00000003ff007819 */ /* 0x000fc6000001160b */
[----:B------:R-:W3:Y:S04]  /*0ed0*/  SHFL.IDX PT, R5, R10, 0x2, 0x181f ;  /* 0x00581f000a057f89 */ /* 0x000ee800000e0000 */
[----:B------:R1:W4:Y:S01]  /*0ee0*/  SHFL.IDX PT, R3, R10, 0x3, 0x181f ;  /* 0x00781f000a037f89 */ /* 0x00032200000e0000 */
[----:B------:R-:W-:Y:S02]  /*0ef0*/  LOP3.LUT R18, R14, R0, RZ, 0x3c, !PT ;  /* 0x000000000e127212 */ /* 0x000fe400078e3cff */
[----:B------:R-:W-:-:S04]  /*0f00*/  @P1 SHF.R.S32.HI R0, RZ, 0x1f, R137 ;  /* 0x0000001fff001819 */ /* 0x000fc80000011489 */
[----:B------:R-:W-:Y:S01]  /*0f10*/  @P1 LEA.HI R0, R0, R137, RZ, 0x3 ;  /* 0x0000008900001211 */ /* 0x000fe200078f18ff */
[----:B-1----:R-:W-:-:S04]  /*0f20*/  @P5 IMAD.WIDE R10, R148, 0x2, R8 ;  /* 0x00000002940a5825 */ /* 0x002fc800078e0208 */
[----:B------:R-:W-:Y:S01]  /*0f30*/  @P5 IMAD.WIDE R8, R13, 0x2, R8 ;  /* 0x000000020d085825 */ /* 0x000fe200078e0208 */
[----:B------:R1:W-:Y:S04]  /*0f40*/  @P5 LDGSTS.E.BYPASS.LTC128B.128 [R12+0x8100], [R10.64], !P0 ;  /* 0x081000000a0c5fae */ /* 0x0003e8000c101d4e */
[----:B------:R5:W-:Y:S01]  /*0f50*/  @P5 LDGSTS.E.BYPASS.LTC128B.128 [R12+0xc100], [R8.64], !P3 ;  /* 0x0c100000080c5fae */ /* 0x000be2000d901d4e */
[----:B------:R-:W-:Y:S02]  /*0f60*/  @P1 LOP3.LUT R0, R0, 0xfffffff8, RZ, 0xc0, !PT ;  /* 0xfffffff800001812 */ /* 0x000fe400078ec0ff */
[----:B------:R-:W-:Y:S01]  /*0f70*/  LOP3.LUT R20, R17, R16, RZ, 0x3c, !PT ;  /* 0x0000001011147212 */ /* 0x000fe200078e3cff */
[C---:B------:R-:W-:Y:S02]  /*0f80*/  @P4 IMAD.SHL.U32 R17, R136.reuse, 0x2, RZ ;  /* 0x0000000288114824 */ /* 0x040fe400078e00ff */
[----:B------:R-:W-:-:S02]  /*0f90*/  @P2 IMAD.SHL.U32 R16, R136, 0x2, RZ ;  /* 0x0000000288102824 */ /* 0x000fc400078e00ff */
[----:B------:R-:W-:Y:S01]  /*0fa0*/  @P1 IMAD.SHL.U32 R14, R136, 0x2, RZ ;  /* 0x00000002880e1824 */ /* 0x000fe200078e00ff */
[--C-:B-----5:R-:W-:Y:S02]  /*0fb0*/  @P4 SHF.R.S32.HI R9, RZ, 0x1f, R137.reuse ;  /* 0x0000001fff094819 */ /* 0x120fe40000011489 */
[----:B------:R-:W-:Y:S02]  /*0fc0*/  @P2 SHF.R.S32.HI R8, RZ, 0x1f, R137 ;  /* 0x0000001fff082819 */ /* 0x000fe40000011489 */
[-C--:B-1----:R-:W-:Y:S02]  /*0fd0*/  @P4 LEA.HI R10, R9, R137.reuse, RZ, 0x3 ;  /* 0x00000089090a4211 */ /* 0x082fe400078f18ff */
[----:B------:R-:W-:Y:S02]  /*0fe0*/  @P2 LEA.HI R9, R8, R137, RZ, 0x3 ;  /* 0x0000008908092211 */ /* 0x000fe400078f18ff */
[----:B------:R-:W-:Y:S02]  /*0ff0*/  @P4 LOP3.LUT R8, R10, 0xfffffff8, RZ, 0xc0, !PT ;  /* 0xfffffff80a084812 */ /* 0x000fe400078ec0ff */
[----:B------:R-:W-:Y:S01]  /*1000*/  @P2 LOP3.LUT R9, R9, 0xfffffff8, RZ, 0xc0, !PT ;  /* 0xfffffff809092812 */ /* 0x000fe200078ec0ff */
[----:B--2---:R-:W-:-:S04]  /*1010*/  @P4 IMAD.WIDE R10, R148, 0x2, R6 ;  /* 0x00000002940a4825 */ /* 0x004fc800078e0206 */
[----:B------:R-:W-:Y:S01]  /*1020*/  @P4 IMAD.WIDE R12, R8, 0x2, R6 ;  /* 0x00000002080c4825 */ /* 0x000fe200078e0206 */
[----:B------:R1:W-:Y:S03]  /*1030*/  @P4 LDGSTS.E.BYPASS.LTC128B.128 [R17+0x9100], [R10.64], !P0 ;  /* 0x091000000a114fae */ /* 0x0003e6000c101d4e */
[--C-:B---3--:R-:W-:Y:S01]  /*1040*/  @P2 IMAD.WIDE R8, R9, 0x2, R4.reuse ;  /* 0x0000000209082825 */ /* 0x108fe200078e0204 */
[----:B------:R1:W-:Y:S03]  /*1050*/  @P4 LDGSTS.E.BYPASS.LTC128B.128 [R17+0xd100], [R12.64], !P3 ;  /* 0x0d1000000c114fae */ /* 0x0003e6000d901d4e */
[----:B------:R-:W-:-:S04]  /*1060*/  @P2 IMAD.WIDE R6, R148, 0x2, R4 ;  /* 0x0000000294062825 */ /* 0x000fc800078e0204 */
[--C-:B----4-:R-:W-:Y:S01]  /*1070*/  @P1 IMAD.WIDE R4, R0, 0x2, R2.reuse ;  /* 0x0000000200041825 */ /* 0x110fe200078e0202 */
[----:B------:R2:W-:Y:S03]  /*1080*/  @P2 LDGSTS.E.BYPASS.LTC128B.128 [R16+0xa100], [R6.64], !P0 ;  /* 0x0a10000006102fae */ /* 0x0005e6000c101d4e */
[----:B------:R-:W-:Y:S01]  /*1090*/  @P1 IMAD.WIDE R2, R148, 0x2, R2 ;  /* 0x0000000294021825 */ /* 0x000fe200078e0202 */
[----:B------:R1:W-:Y:S04]  /*10a0*/  @P2 LDGSTS.E.BYPASS.LTC128B.128 [R16+0xe100], [R8.64], !P3 ;  /* 0x0e10000008102fae */ /* 0x0003e8000d901d4e */
[----:B------:R3:W-:Y:S04]  /*10b0*/  @P1 LDGSTS.E.BYPASS.LTC128B.128 [R14+0xb100], [R2.64], !P0 ;  /* 0x0b100000020e1fae */ /* 0x0007e8000c101d4e */
[----:B------:R4:W-:Y:S04]  /*10c0*/  @P1 LDGSTS.E.BYPASS.LTC128B.128 [R14+0xf100], [R4.64], !P3 ;  /* 0x0f100000040e1fae */ /* 0x0009e8000d901d4e */
[----:B------:R-:W0:Y:S01]  /*10d0*/  LDGDEPBAR ;  /* 0x00000000000079af */ /* 0x000e220000000000 */
[----:B------:R-:W-:-:S04]  /*10e0*/  LOP3.LUT P4, RZ, R19, 0x2, RZ, 0xc0, !PT ;  /* 0x0000000213ff7812 */ /* 0x000fc8000788c0ff */
[----:B------:R-:W-:Y:S01]  /*10f0*/  R2P PR, R21, 0x6 ;  /* 0x0000000615007804 */ /* 0x000fe20000000000 */
[----:B------:R-:W-:Y:S01]  /*1100*/  IMAD R0, R23, 0x200, R20 ;  /* 0x0000020017007824 */ /* 0x000fe200078e0214 */
[----:B---3--:R-:W-:Y:S01]  /*1110*/  LEA.HI R3, R24, R30, RZ, 0x5 ;  /* 0x0000001e18037211 */ /* 0x008fe200078f28ff */
[----:B----4-:R-:W-:Y:S01]  /*1120*/  IMAD.SHL.U32 R4, R22, 0x40, RZ ;  /* 0x0000004016047824 */ /* 0x010fe200078e00ff */
[----:B------:R-:W-:-:S04]  /*1130*/  DEPBAR.LE SB0, 0x1 ;  /* 0x000080400000791a */ /* 0x000fc80000000000 */
[----:B------:R-:W-:Y:S02]  /*1140*/  LOP3.LUT R4, R18, 0xfffffe00, R4, 0xf8, !PT ;  /* 0xfffffe0012047812 */ /* 0x000fe400078ef804 */
[----:B------:R-:W-:Y:S01]  /*1150*/  SHF.R.S32.HI R180, RZ, 0x5, R3 ;  /* 0x00000005ffb47819 */ /* 0x000fe20000011403 */
[----:B------:R-:W-:Y:S02]  /*1160*/  IMAD.MOV.U32 R5, RZ, RZ, 0x10 ;  /* 0x00000010ff057424 */ /* 0x000fe400078e00ff */
[----:B--2---:R-:W-:Y:S02]  /*1170*/  IMAD.MOV.U32 R6, RZ, RZ, 0x20 ;  /* 0x00000020ff067424 */ /* 0x004fe400078e00ff */
[----:B------:R-:W-:Y:S01]  /*1180*/  IMAD R180, R180, 0x400, R4 ;  /* 0x00000400b4b47824 */ /* 0x000fe200078e0204 */
[----:B------:R-:W-:Y:S01]  /*1190*/  SEL R5, R5, 0xfffffff0, !P1 ;  /* 0xfffffff005057807 */ /* 0x000fe20004800000 */
[----:B------:R-:W-:Y:S01]  /*11a0*/  IMAD.SHL.U32 R216, R0, 0x2, RZ ;  /* 0x0000000200d87824 */ /* 0x000fe200078e00ff */
[----:B------:R-:W-:Y:S01]  /*11b0*/  BAR.SYNC.DEFER_BLOCKING 0x0 ;  /* 0x0000000000007b1d */ /* 0x000fe20000010000 */
[----:B------:R-:W-:Y:S01]  /*11c0*/  IMAD.SHL.U32 R180, R180, 0x2, RZ ;  /* 0x00000002b4b47824 */ /* 0x000fe200078e00ff */
[----:B------:R-:W-:-:S03]  /*11d0*/  SEL R0, R6, 0xffffffe0, !P2 ;  /* 0xffffffe006007807 */ /* 0x000fc60005000000 */
[--C-:B------:R-:W-:Y:S02]  /*11e0*/  IMAD R184, R5, 0x2, R180.reuse ;  /* 0x0000000205b87824 */ /* 0x100fe400078e02b4 */
[C---:B------:R-:W-:Y:S02]  /*11f0*/  IMAD R192, R0.reuse, 0x2, R180 ;  /* 0x0000000200c07824 */ /* 0x040fe400078e02b4 */
[----:B------:R-:W-:Y:S01]  /*1200*/  IMAD R208, R0, 0x2, R184 ;  /* 0x0000000200d07824 */ /* 0x000fe200078e02b8 */
[----:B------:R1:W2:Y:S04]  /*1210*/  LDSM.16.M88.4 R140, [R180+0x100] ;  /* 0x00010000b48c783b */ /* 0x0002a80000000200 */
[----:B------:R1:W3:Y:S04]  /*1220*/  LDSM.16.M88.4 R144, [R184+0x100] ;  /* 0x00010000b890783b */ /* 0x0002e80000000200 */
[----:B------:R1:W4:Y:S04]  /*1230*/  LDSM.16.M88.4 R172, [R192+0x100] ;  /* 0x00010000c0ac783b */ /* 0x0003280000000200 */
[----:B------:R1:W1:Y:S04]  /*1240*/  LDSM.16.M88.4 R176, [R208+0x100] ;  /* 0x00010000d0b0783b */ /* 0x0002680000000200 */
[----:B------:R-:W1:Y:S04]  /*1250*/  LDSM.16.M88.4 R180, [R180+0x4100] ;  /* 0x00410000b4b4783b */ /* 0x000e680000000200 */
[----:B------:R-:W1:Y:S04]  /*1260*/  LDSM.16.M88.4 R184, [R184+0x4100] ;  /* 0x00410000b8b8783b */ /* 0x000e680000000200 */
[----:B------:R-:W1:Y:S04]  /*1270*/  LDSM.16.M88.4 R192, [R192+0x4100] ;  /* 0x00410000c0c0783b */ /* 0x000e680000000200 */
[----:B------:R-:W1:Y:S04]  /*1280*/  LDSM.16.M88.4 R208, [R208+0x4100] ;  /* 0x00410000d0d0783b */ /* 0x000e680000000200 */
[----:B------:R-:W-:Y:S06]  /*1290*/  BAR.SYNC.DEFER_BLOCKING 0x0 ;  /* 0x0000000000007b1d */ /* 0x000fec0000010000 */
[----:B------:R1:W-:Y:S04]  /*12a0*/  STL [R1+0x4], R137 ;  /* 0x0000048901007387 */ /* 0x0003e80000100800 */
[----:B------:R1:W-:Y:S01]  /*12b0*/  STL [R1+0x10], R136 ;  /* 0x0000108801007387 */ /* 0x0003e20000100800 */
[----:B------:R-:W-:Y:S01]  /*12c0*/  PLOP3.LUT P1, PT, PT, PT, UP0, 0x80, 0x0 ;  /* 0x000000000000781c */ /* 0x000fe20003f2f008 */
[----:B------:R-:W-:-:S04]  /*12d0*/  DEPBAR.LE SB0, 0x0 ;  /* 0x000080000000791a */ /* 0x000fc80000000000 */
[----:B------:R-:W-:Y:S01]  /*12e0*/  BAR.SYNC.DEFER_BLOCKING 0x0 ;  /* 0x0000000000007b1d */ /* 0x000fe20000010000 */
[C---:B------:R-:W-:Y:S01]  /*12f0*/  IADD3 R2, R216.reuse, 0x8100, RZ ;  /* 0x00008100d8027810 */ /* 0x040fe20007ffe0ff */
[----:B------:R-:W-:Y:S02]  /*1300*/  UIMAD.WIDE.U32 UR20, UR9, UR4, URZ ;  /* 0x00000004091472a5 */ /* 0x000fe4000f8e003f */
[----:B------:R-:W-:Y:S01]  /*1310*/  UIMAD UR4, UR7, UR4, URZ ;  /* 0x00000004070472a4 */ /* 0x000fe2000f8e023f */
[----:B------:R-:W-:Y:S02]  /*1320*/  IADD3 R223, R216, 0x8120, RZ ;  /* 0x00008120d8df7810 */ /* 0x000fe40007ffe0ff */
[----:B------:R-:W-:Y:S01]  /*1330*/  @P4 IADD3 R223, R2, -0x20, RZ ;  /* 0xffffffe002df4810 */ /* 0x000fe20007ffe0ff */
[----:B------:R-:W-:Y:S01]  /*1340*/  UIMAD UR4, UR9, UR5, UR4 ;  /* 0x00000005090472a4 */ /* 0x000fe2000f8e0204 */
[----:B------:R-:W-:Y:S02]  /*1350*/  LOP3.LUT R2, R3, 0xffffffe0, RZ, 0xc0, !PT ;  /* 0xffffffe003027812 */ /* 0x000fe400078ec0ff */
[----:B------:R-:W-:Y:S01]  /*1360*/  LOP3.LUT P2, RZ, R19, 0x4, RZ, 0xc0, !PT ;  /* 0x0000000413ff7812 */ /* 0x000fe2000784c0ff */
[----:B------:R-:W-:Y:S01]  /*1370*/  UIADD3 UR4, UR21, UR4, URZ ;  /* 0x0000000415047290 */ /* 0x000fe2000fffe03f */
[----:B------:R-:W-:Y:S01]  /*1380*/  ISETP.GT.AND P6, PT, R138, 0x7f, PT ;  /* 0x0000007f8a00780c */ /* 0x000fe20003fc4270 */
[----:B------:R-:W-:Y:S01]  /*1390*/  IMAD.IADD R132, R30, 0x1, -R2 ;  /* 0x000000011e847824 */ /* 0x000fe200078e0a02 */
[----:B------:R-:W-:-:S02]  /*13a0*/  SEL R2, R6, 0xffffffe0, !P2 ;  /* 0xffffffe006027807 */ /* 0x000fc40005000000 */
[----:B------:R-:W-:Y:S02]  /*13b0*/  SEL R135, RZ, 0x10, P3 ;  /* 0x00000010ff877807 */ /* 0x000fe40001800000 */
[C---:B------:R-:W-:Y:S02]  /*13c0*/  IADD3 R238, R223.reuse, 0x800, RZ ;  /* 0x00000800dfee7810 */ /* 0x040fe40007ffe0ff */
[C---:B------:R-:W-:Y:S01]  /*13d0*/  IADD3 R237, R223.reuse, 0x1000, RZ ;  /* 0x00001000dfed7810 */ /* 0x040fe20007ffe0ff */
[----:B------:R1:W1:Y:S01]  /*13e0*/  LDSM.16.M88.4 R24, [R216+0x8100] ;  /* 0x00810000d818783b */ /* 0x0002620000000200 */
[----:B------:R-:W-:-:S03]  /*13f0*/  IADD3 R236, R223, 0x1800, RZ ;  /* 0x00001800dfec7810 */ /* 0x000fc60007ffe0ff */
        /* <DEDUP_REMOVED lines=8> */
[----:B------:R1:W1:Y:S04]  /*1480*/  LDSM.16.M88.4 R76, [R216+0xa900] ;  /* 0x00a90000d84c783b */ /* 0x0002680000000200 */
[----:B------:R1:W1:Y:S04]  /*1490*/  LDSM.16.M88.4 R84, [R216+0xb100] ;  /* 0x00b10000d854783b */ /* 0x0002680000000200 */
[----:B------:R1:W1:Y:S04]  /*14a0*/  LDSM.16.M88.4 R88, [R216+0xb900] ;  /* 0x00b90000d858783b */ /* 0x0002680000000200 */
[----:B------:R1:W1:Y:S04]  /*14b0*/  LDSM.16.M88.4 R64, [R223] ;  /* 0x00000000df40783b */ /* 0x0002680000000200 */
[----:B------:R1:W1:Y:S04]  /*14c0*/  LDSM.16.M88.4 R56, [R223+0x800] ;  /* 0x00080000df38783b */ /* 0x0002680000000200 */
[----:B------:R1:W1:Y:S04]  /*14d0*/  LDSM.16.M88.4 R80, [R223+0x1000] ;  /* 0x00100000df50783b */ /* 0x0002680000000200 */
[----:B------:R1:W1:Y:S04]  /*14e0*/  LDSM.16.M88.4 R92, [R223+0x1800] ;  /* 0x00180000df5c783b */ /* 0x0002680000000200 */
[----:B------:R1:W1:Y:S04]  /*14f0*/  LDSM.16.M88.4 R128, [R223+0x2000] ;  /* 0x00200000df80783b */ /* 0x0002680000000200 */
[----:B------:R1:W1:Y:S04]  /*1500*/  LDSM.16.M88.4 R96, [R223+0x2800] ;  /* 0x00280000df60783b */ /* 0x0002680000000200 */
[----:B------:R1:W1:Y:S04]  /*1510*/  LDSM.16.M88.4 R116, [R223+0x3000] ;  /* 0x00300000df74783b */ /* 0x0002680000000200 */
[----:B------:R1:W1:Y:S01]  /*1520*/  LDSM.16.M88.4 R108, [R223+0x3800] ;  /* 0x00380000df6c783b */ /* 0x0002620000000200 */
[----:B------:R-:W-:Y:S05]  /*1530*/  @!P1 BRA `(.L_x_0) ;  /* 0x000003b000009947 */ /* 0x000fea0003800000 */
[----:B--234-:R-:W-:Y:S01]  /*1540*/  IMAD R3, R29, c[0x0][0x208], RZ ;  /* 0x000082001d037a24 */ /* 0x01cfe200078e02ff */
[----:B------:R-:W-:Y:S01]  /*1550*/  ISETP.GE.AND P4, PT, R148, c[0x0][0x1d4], PT ;  /* 0x0000750094007a0c */ /* 0x000fe20003f86270 */
[----:B------:R-:W-:Y:S01]  /*1560*/  IMAD.WIDE.U32 R6, R245, c[0x0][0x208], RZ ;  /* 0x00008200f5067a25 */ /* 0x000fe200078e00ff */
[----:B------:R-:W-:-:S02]  /*1570*/  ISETP.GE.AND P2, PT, R137, c[0x0][0x1d4], PT ;  /* 0x0000750089007a0c */ /* 0x000fc40003f46270 */
[----:B------:R-:W-:Y:S01]  /*1580*/  ISETP.LT.OR P5, PT, R15, 0x1, P4 ;  /* 0x000000010f00780c */ /* 0x000fe200027a1670 */
[----:B------:R-:W-:Y:S02]  /*1590*/  IMAD R3, R245, c[0x0][0x20c], R3 ;  /* 0x00008300f5037a24 */ /* 0x000fe400078e0203 */
[----:B------:R-:W-:-:S04]  /*15a0*/  IMAD.WIDE R18, R148, 0x2, RZ ;  /* 0x0000000294127825 */ /* 0x000fc800078e02ff */
[----:B------:R-:W-:Y:S02]  /*15b0*/  IMAD.IADD R7, R7, 0x1, R3 ;  /* 0x0000000107077824 */ /* 0x000fe400078e0203 */
[----:B------:R-:W-:Y:S02]  /*15c0*/  IMAD R3, R28, c[0x0][0x218], RZ ;  /* 0x000086001c037a24 */ /* 0x000fe400078e02ff */
[----:B------:R-:W-:-:S04]  /*15d0*/  IMAD.WIDE.U32 R6, R244, c[0x0][0x218], R6 ;  /* 0x00008600f4067a25 */ /* 0x000fc800078e0006 */
[----:B-1----:R-:W-:Y:S01]  /*15e0*/  IMAD R8, R244, c[0x0][0x21c], R3 ;  /* 0x00008700f4087a24 */ /* 0x002fe200078e0203 */
[----:B------:R-:W-:-:S04]  /*15f0*/  IADD3 R3, P1, R6, UR20, RZ ;  /* 0x0000001406037c10 */ /* 0x000fc8000ff3e0ff */
[----:B------:R-:W-:Y:S02]  /*1600*/  IADD3.X R6, R7, UR4, R8, P1, !PT ;  /* 0x0000000407067c10 */ /* 0x000fe40008ffe408 */
[----:B------:R-:W-:-:S04]  /*1610*/  LEA R9, P1, R3, c[0x0][0x1f8], 0x1 ;  /* 0x00007e0003097a11 */ /* 0x000fc800078208ff */
[----:B------:R-:W-:Y:S01]  /*1620*/  LEA.HI.X R8, R3, c[0x0][0x1fc], R6, 0x1, P1 ;  /* 0x00007f0003087a11 */ /* 0x000fe200008f0c06 */
[----:B------:R-:W1:Y:S01]  /*1630*/  SHFL.IDX PT, R12, R9, RZ, 0x181f ;  /* 0x00181fff090c7589 */ /* 0x000e6200000e0000 */
[----:B------:R-:W-:-:S03]  /*1640*/  SHF.R.S32.HI R3, RZ, 0x1f, R137 ;  /* 0x0000001fff037819 */ /* 0x000fc60000011489 */
[----:B------:R-:W2:Y:S01]  /*1650*/  SHFL.IDX PT, R13, R8, RZ, 0x181f ;  /* 0x00181fff080d7589 */ /* 0x000ea200000e0000 */
[----:B------:R-:W-:-:S03]  /*1660*/  LEA.HI R3, R3, R137, RZ, 0x3 ;  /* 0x0000008903037211 */ /* 0x000fc600078f18ff */
[----:B------:R-:W3:Y:S01]  /*1670*/  SHFL.IDX PT, R14, R9, 0x1, 0x181f ;  /* 0x00381f00090e7f89 */ /* 0x000ee200000e0000 */
[----:B------:R-:W-:Y:S01]  /*1680*/  LOP3.LUT R6, R3, 0xfffffff8, RZ, 0xc0, !PT ;  /* 0xfffffff803067812 */ /* 0x000fe200078ec0ff */
[----:B------:R-:W-:Y:S02]  /*1690*/  IMAD.SHL.U32 R3, R136, 0x2, RZ ;  /* 0x0000000288037824 */ /* 0x000fe400078e00ff */
[----:B------:R-:W4:Y:S02]  /*16a0*/  SHFL.IDX PT, R17, R8, 0x1, 0x181f ;  /* 0x00381f0008117f89 */ /* 0x000f2400000e0000 */
[----:B------:R-:W-:Y:S02]  /*16b0*/  IMAD.WIDE R6, R6, 0x2, RZ ;  /* 0x0000000206067825 */ /* 0x000fe400078e02ff */
[----:B------:R-:W-:Y:S01]  /*16c0*/  SHFL.IDX PT, R16, R8, 0x2, 0x181f ;  /* 0x00581f0008107f89 */ /* 0x000fe200000e0000 */
[----:B-1----:R-:W-:-:S05]  /*16d0*/  IADD3 R10, P1, R12, R18, RZ ;  /* 0x000000120c0a7210 */ /* 0x002fca0007f3e0ff */
[----:B--2---:R-:W-:Y:S01]  /*16e0*/  IMAD.X R11, R13, 0x1, R19, P1 ;  /* 0x000000010d0b7824 */ /* 0x004fe200008e0613 */
[----:B------:R-:W-:-:S04]  /*16f0*/  ISETP.LT.OR P1, PT, R15, 0x1, P2 ;  /* 0x000000010f00780c */ /* 0x000fc80001721670 */
[----:B------:R1:W-:Y:S02]  /*1700*/  LDGSTS.E.BYPASS.LTC128B.128 [R3+0x100], [R10.64], !P5 ;  /* 0x001000000a037fae */ /* 0x0003e4000e901d4e */
[----:B-1----:R-:W-:Y:S02]  /*1710*/  IADD3 R10, P5, R12, R6, RZ ;  /* 0x000000060c0a7210 */ /* 0x002fe40007fbe0ff */
[----:B------:R-:W1:Y:S03]  /*1720*/  SHFL.IDX PT, R12, R9, 0x2, 0x181f ;  /* 0x00581f00090c7f89 */ /* 0x000e6600000e0000 */
[----:B------:R-:W-:Y:S01]  /*1730*/  IMAD.X R11, R13, 0x1, R7, P5 ;  /* 0x000000010d0b7824 */ /* 0x000fe200028e0607 */
[----:B------:R-:W-:Y:S01]  /*1740*/  ISETP.LT.OR P5, PT, R15, 0x21, P4 ;  /* 0x000000210f00780c */ /* 0x000fe200027a1670 */
[----:B------:R-:W2:Y:S04]  /*1750*/  SHFL.IDX PT, R13, R9, 0x3, 0x181f ;  /* 0x00781f00090d7f89 */ /* 0x000ea800000e0000 */
[----:B------:R3:W-:Y:S02]  /*1760*/  LDGSTS.E.BYPASS.LTC128B.128 [R3+0x4100], [R10.64], !P1 ;  /* 0x041000000a037fae */ /* 0x0007e4000c901d4e */
[----:B---3--:R-:W-:-:S05]  /*1770*/  IADD3 R10, P1, R18, R14, RZ ;  /* 0x0000000e120a7210 */ /* 0x008fca0007f3e0ff */
[----:B----4-:R-:W-:Y:S01]  /*1780*/  IMAD.X R11, R19, 0x1, R17, P1 ;  /* 0x00000001130b7824 */ /* 0x010fe200008e0611 */
[----:B------:R-:W-:-:S04]  /*1790*/  ISETP.LT.OR P1, PT, R15, 0x21, P2 ;  /* 0x000000210f00780c */ /* 0x000fc80001721670 */
[----:B------:R3:W-:Y:S02]  /*17a0*/  LDGSTS.E.BYPASS.LTC128B.128 [R3+0x1100], [R10.64], !P5 ;  /* 0x011000000a037fae */ /* 0x0007e4000e901d4e */
[----:B---3--:R-:W-:Y:S02]  /*17b0*/  IADD3 R10, P5, R6, R14, RZ ;  /* 0x0000000e060a7210 */ /* 0x008fe40007fbe0ff */
[----:B------:R1:W3:Y:S03]  /*17c0*/  SHFL.IDX PT, R14, R8, 0x3, 0x181f ;  /* 0x00781f00080e7f89 */ /* 0x0002e600000e0000 */
[----:B------:R-:W-:Y:S01]  /*17d0*/  IMAD.X R11, R7, 0x1, R17, P5 ;  /* 0x00000001070b7824 */ /* 0x000fe200028e0611 */
[C---:B------:R-:W-:Y:S02]  /*17e0*/  ISETP.LT.OR P5, PT, R15.reuse, 0x41, P4 ;  /* 0x000000410f00780c */ /* 0x040fe400027a1670 */
[----:B------:R-:W-:-:S02]  /*17f0*/  ISETP.LT.OR P4, PT, R15, 0x61, P4 ;  /* 0x000000610f00780c */ /* 0x000fc40002781670 */
[----:B------:R4:W-:Y:S01]  /*1800*/  LDGSTS.E.BYPASS.LTC128B.128 [R3+0x5100], [R10.64], !P1 ;  /* 0x051000000a037fae */ /* 0x0009e2000c901d4e */
[----:B-1----:R-:W-:-:S05]  /*1810*/  IADD3 R8, P1, R18, R12, RZ ;  /* 0x0000000c12087210 */ /* 0x002fca0007f3e0ff */
[----:B------:R-:W-:-:S05]  /*1820*/  IMAD.X R9, R19, 0x1, R16, P1 ;  /* 0x0000000113097824 */ /* 0x000fca00008e0610 */
[----:B------:R2:W-:Y:S01]  /*1830*/  LDGSTS.E.BYPASS.LTC128B.128 [R3+0x2100], [R8.64], !P5 ;  /* 0x0210000008037fae */ /* 0x0005e2000e901d4e */
[C---:B------:R-:W-:Y:S02]  /*1840*/  ISETP.LT.OR P5, PT, R15.reuse, 0x41, P2 ;  /* 0x000000410f00780c */ /* 0x040fe400017a1670 */
[----:B----4-:R-:W-:Y:S02]  /*1850*/  IADD3 R10, P1, R6, R12, RZ ;  /* 0x0000000c060a7210 */ /* 0x010fe40007f3e0ff */
[----:B------:R-:W-:-:S03]  /*1860*/  ISETP.LT.OR P2, PT, R15, 0x61, P2 ;  /* 0x000000610f00780c */ /* 0x000fc60001741670 */
[----:B------:R-:W-:-:S06]  /*1870*/  IMAD.X R11, R7, 0x1, R16, P1 ;  /* 0x00000001070b7824 */ /* 0x000fcc00008e0610 */
[----:B------:R1:W-:Y:S01]  /*1880*/  LDGSTS.E.BYPASS.LTC128B.128 [R3+0x6100], [R10.64], !P5 ;  /* 0x061000000a037fae */ /* 0x0003e2000e901d4e */
[----:B--2---:R-:W-:-:S05]  /*1890*/  IADD3 R8, P1, R18, R13, RZ ;  /* 0x0000000d12087210 */ /* 0x004fca0007f3e0ff */
[----:B---3--:R-:W-:Y:S01]  /*18a0*/  IMAD.X R9, R19, 0x1, R14, P1 ;  /* 0x0000000113097824 */ /* 0x008fe200008e060e */
[----:B------:R-:W-:-:S04]  /*18b0*/  IADD3 R6, P1, R6, R13, RZ ;  /* 0x0000000d06067210 */ /* 0x000fc80007f3e0ff */
[----:B------:R1:W-:Y:S01]  /*18c0*/  LDGSTS.E.BYPASS.LTC128B.128 [R3+0x3100], [R8.64], !P4 ;  /* 0x0310000008037fae */ /* 0x0003e2000e101d4e */
[----:B------:R-:W-:-:S05]  /*18d0*/  IMAD.X R7, R7, 0x1, R14, P1 ;  /* 0x0000000107077824 */ /* 0x000fca00008e060e */
[----:B------:R1:W-:Y:S03]  /*18e0*/  LDGSTS.E.BYPASS.LTC128B.128 [R3+0x7100], [R6.64], !P2 ;  /* 0x0710000006037fae */ /* 0x0003e6000d101d4e */
.L_x_0:
[C---:B-1234-:R-:W-:Y:S01]  /*18f0*/  HMMA.16816.F32.BF16 R28, R140.reuse, R24, RZ ;  /* 0x000000188c1c723c */ /* 0x05efe200000418ff */
[C---:B------:R-:W-:Y:S01]  /*1900*/  LEA R222, R2.reuse, R216, 0x1 ;  /* 0x000000d802de7211 */ /* 0x040fe200078e08ff */
[----:B------:R-:W0:Y:S01]  /*1910*/  LDGDEPBAR ;  /* 0x00000000000079af */ /* 0x000e220000000000 */
[----:B------:R-:W-:Y:S01]  /*1920*/  LEA R219, R2, R223, 0x1 ;  /* 0x000000df02db7211 */ /* 0x000fe200078e08ff */
[----:B------:R-:W-:Y:S01]  /*1930*/  UISETP.GE.AND UP0, UPT, UR10, 0x81, UPT ;  /* 0x000000810a00788c */ /* 0x000fe2000bf06270 */
[C---:B------:R-:W-:Y:S01]  /*1940*/  IADD3 R231, R223.reuse, 0x4000, RZ ;  /* 0x00004000dfe77810 */ /* 0x040fe20007ffe0ff */
[----:B------:R-:W-:Y:S01]  /*1950*/  LDSM.16.M88.4 R48, [R222+0x8100] ;  /* 0x00810000de30783b */ /* 0x000fe20000000200 */
[C---:B------:R-:W-:Y:S01]  /*1960*/  IADD3 R230, R223.reuse, 0x4800, RZ ;  /* 0x00004800dfe67810 */ /* 0x040fe20007ffe0ff */
[----:B------:R-:W-:Y:S01]  /*1970*/  HMMA.16816.F32.BF16 R24, R140, R26, RZ ;  /* 0x0000001a8c18723c */ /* 0x000fe200000418ff */
[----:B------:R-:W-:Y:S02]  /*1980*/  IADD3 R229, R223, 0x5000, RZ ;  /* 0x00005000dfe57810 */ /* 0x000fe40007ffe0ff */
[----:B------:R-:W-:-:S02]  /*1990*/  PLOP3.LUT P1, PT, PT, PT, UP0, 0x40, 0x0 ;  /* 0x000000000000781c */ /* 0x000fc40003f2e808 */
[C---:B------:R-:W-:Y:S02]  /*19a0*/  IADD3 R228, R223.reuse, 0x5800, RZ ;  /* 0x00005800dfe47810 */ /* 0x040fe40007ffe0ff */
[C---:B------:R-:W-:Y:S01]  /*19b0*/  IADD3 R227, R223.reuse, 0x6000, RZ ;  /* 0x00006000dfe37810 */ /* 0x040fe20007ffe0ff */
[----:B------:R-:W-:Y:S01]  /*19c0*/  HMMA.16816.F32.BF16 R20, R140, R32, RZ ;  /* 0x000000208c14723c */ /* 0x000fe200000418ff */
[C---:B------:R-:W-:Y:S02]  /*19d0*/  IADD3 R226, R223.reuse, 0x6800, RZ ;  /* 0x00006800dfe27810 */ /* 0x040fe40007ffe0ff */
[C---:B------:R-:W-:Y:S02]  /*19e0*/  IADD3 R225, R223.reuse, 0x7000, RZ ;  /* 0x00007000dfe17810 */ /* 0x040fe40007ffe0ff */
[----:B------:R-:W-:-:S03]  /*19f0*/  IADD3 R224, R223, 0x7800, RZ ;  /* 0x00007800dfe07810 */ /* 0x000fc60007ffe0ff */
[C---:B------:R-:W-:Y:S08]  /*1a00*/  HMMA.16816.F32.BF16 R12, R140.reuse, R36, RZ ;  /* 0x000000248c0c723c */ /* 0x040ff000000418ff */
[C---:B------:R-:W-:Y:S08]  /*1a10*/  HMMA.16816.F32.BF16 R8, R140.reuse, R38, RZ ;  /* 0x000000268c08723c */ /* 0x040ff000000418ff */
[----:B------:R-:W-:Y:S08]  /*1a20*/  HMMA.16816.F32.BF16 R16, R140, R34, RZ ;  /* 0x000000228c10723c */ /* 0x000ff000000418ff */
[----:B------:R-:W-:Y:S08]  /*1a30*/  HMMA.16816.F32.BF16 R68, R144, R64, R28 ;  /* 0x000000409044723c */ /* 0x000ff0000004181c */
[----:B------:R-:W-:Y:S08]  /*1a40*/  HMMA.16816.F32.BF16 R36, R140, R52, RZ ;  /* 0x000000348c24723c */ /* 0x000ff000000418ff */
[----:B------:R-:W-:Y:S08]  /*1a50*/  HMMA.16816.F32.BF16 R64, R144, R66, R24 ;  /* 0x000000429040723c */ /* 0x000ff00000041818 */
[C---:B------:R-:W-:Y:S08]  /*1a60*/  HMMA.16816.F32.BF16 R44, R140.reuse, R40, RZ ;  /* 0x000000288c2c723c */ /* 0x040ff000000418ff */
[----:B------:R-:W-:Y:S01]  /*1a70*/  HMMA.16816.F32.BF16 R32, R140, R54, RZ ;  /* 0x000000368c20723c */ /* 0x000fe200000418ff */
[----:B------:R-:W1:Y:S07]  /*1a80*/  LDSM.16.M88.4 R52, [R222+0x8900] ;  /* 0x00890000de34783b */ /* 0x000e6e0000000200 */
[C---:B------:R-:W-:Y:S08]  /*1a90*/  HMMA.16816.F32.BF16 R60, R144.reuse, R56, R20 ;  /* 0x00000038903c723c */ /* 0x040ff00000041814 */
[----:B------:R-:W-:Y:S08]  /*1aa0*/  HMMA.16816.F32.BF16 R72, R144, R80, R12 ;  /* 0x000000509048723c */ /* 0x000ff0000004180c */
[C---:B------:R-:W-:Y:S08]  /*1ab0*/  HMMA.16816.F32.BF16 R24, R140.reuse, R78, RZ ;  /* 0x0000004e8c18723c */ /* 0x040ff000000418ff */
[C---:B------:R-:W-:Y:S08]  /*1ac0*/  HMMA.16816.F32.BF16 R20, R140.reuse, R84, RZ ;  /* 0x000000548c14723c */ /* 0x040ff000000418ff */
[----:B------:R-:W-:Y:S08]  /*1ad0*/  HMMA.16816.F32.BF16 R12, R140, R88, RZ ;  /* 0x000000588c0c723c */ /* 0x000ff000000418ff */
[C---:B------:R-:W-:Y:S08]  /*1ae0*/  HMMA.16816.F32.BF16 R80, R144.reuse, R82, R8 ;  /* 0x000000529050723c */ /* 0x040ff00000041808 */
[----:B------:R-:W-:Y:S08]  /*1af0*/  HMMA.16816.F32.BF16 R56, R144, R58, R16 ;  /* 0x0000003a9038723c */ /* 0x000ff00000041810 */
[C---:B------:R-:W-:Y:S08]  /*1b00*/  HMMA.16816.F32.BF16 R40, R140.reuse, R42, RZ ;  /* 0x0000002a8c28723c */ /* 0x040ff000000418ff */
[C---:B------:R-:W-:Y:S08]  /*1b10*/  HMMA.16816.F32.BF16 R8, R140.reuse, R90, RZ ;  /* 0x0000005a8c08723c */ /* 0x040ff000000418ff */
[C---:B------:R-:W-:Y:S01]  /*1b20*/  HMMA.16816.F32.BF16 R28, R140.reuse, R76, RZ ;  /* 0x0000004c8c1c723c */ /* 0x040fe200000418ff */
[----:B------:R-:W-:Y:S07]  /*1b30*/  LDSM.16.M88.4 R76, [R219+0x800] ;  /* 0x00080000db4c783b */ /* 0x000fee0000000200 */
[----:B------:R-:W-:Y:S08]  /*1b40*/  HMMA.16816.F32.BF16 R16, R140, R86, RZ ;  /* 0x000000568c10723c */ /* 0x000ff000000418ff */
[C---:B------:R-:W-:Y:S08]  /*1b50*/  HMMA.16816.F32.BF16 R36, R144.reuse, R128, R36 ;  /* 0x000000809024723c */ /* 0x040ff00000041824 */
[C---:B------:R-:W-:Y:S01]  /*1b60*/  HMMA.16816.F32.BF16 R88, R144.reuse, R92, R44 ;  /* 0x0000005c9058723c */ /* 0x040fe2000004182c */
[----:B------:R-:W2:Y:S07]  /*1b70*/  LDSM.16.M88.4 R44, [R222+0x9100] ;  /* 0x00910000de2c783b */ /* 0x000eae0000000200 */
[C---:B------:R-:W-:Y:S08]  /*1b80*/  HMMA.16816.F32.BF16 R128, R144.reuse, R130, R32 ;  /* 0x000000829080723c */ /* 0x040ff00000041820 */
[C---:B------:R-:W-:Y:S01]  /*1b90*/  HMMA.16816.F32.BF16 R32, R144.reuse, R98, R24 ;  /* 0x000000629020723c */ /* 0x040fe20000041818 */
[----:B------:R-:W3:Y:S07]  /*1ba0*/  LDSM.16.M88.4 R24, [R222+0x9900] ;  /* 0x00990000de18783b */ /* 0x000eee0000000200 */
[C---:B------:R-:W-:Y:S01]  /*1bb0*/  HMMA.16816.F32.BF16 R120, R144.reuse, R116, R20 ;  /* 0x000000749078723c */ /* 0x040fe20000041814 */
[----:B------:R-:W4:Y:S07]  /*1bc0*/  LDSM.16.M88.4 R20, [R222+0xa100] ;  /* 0x00a10000de14783b */ /* 0x000f2e0000000200 */
[C---:B------:R-:W-:Y:S01]  /*1bd0*/  HMMA.16816.F32.BF16 R112, R144.reuse, R108, R12 ;  /* 0x0000006c9070723c */ /* 0x040fe2000004180c */
[----:B------:R-:W5:Y:S07]  /*1be0*/  LDSM.16.M88.4 R12, [R222+0xb100] ;  /* 0x00b10000de0c783b */ /* 0x000f6e0000000200 */
[C---:B------:R-:W-:Y:S08]  /*1bf0*/  HMMA.16816.F32.BF16 R40, R144.reuse, R94, R40 ;  /* 0x0000005e9028723c */ /* 0x040ff00000041828 */
[C---:B------:R-:W-:Y:S01]  /*1c00*/  HMMA.16816.F32.BF16 R108, R144.reuse, R110, R8 ;  /* 0x0000006e906c723c */ /* 0x040fe20000041808 */
[----:B------:R-:W2:Y:S07]  /*1c10*/  LDSM.16.M88.4 R8, [R222+0xb900] ;  /* 0x00b90000de08783b */ /* 0x000eae0000000200 */
[C---:B------:R-:W-:Y:S01]  /*1c20*/  HMMA.16816.F32.BF16 R124, R144.reuse, R96, R28 ;  /* 0x00000060907c723c */ /* 0x040fe2000004181c */
[----:B------:R-:W3:Y:S07]  /*1c30*/  LDSM.16.M88.4 R28, [R219] ;  /* 0x00000000db1c783b */ /* 0x000eee0000000200 */
[----:B------:R-:W-:Y:S01]  /*1c40*/  HMMA.16816.F32.BF16 R116, R144, R118, R16 ;  /* 0x000000769074723c */ /* 0x000fe20000041810 */
[----:B------:R-:W4:Y:S07]  /*1c50*/  LDSM.16.M88.4 R16, [R222+0xa900] ;  /* 0x00a90000de10783b */ /* 0x000f2e0000000200 */
[C---:B-1----:R-:W-:Y:S01]  /*1c60*/  HMMA.16816.F32.BF16 R92, R172.reuse, R54, R56 ;  /* 0x00000036ac5c723c */ /* 0x042fe20000041838 */
[----:B------:R-:W1:Y:S07]  /*1c70*/  LDSM.16.M88.4 R56, [R219+0x2000] ;  /* 0x00200000db38783b */ /* 0x000e6e0000000200 */
[C---:B------:R-:W-:Y:S08]  /*1c80*/  HMMA.16816.F32.BF16 R104, R172.reuse, R48, R68 ;  /* 0x00000030ac68723c */ /* 0x040ff00000041844 */
[C---:B------:R-:W-:Y:S01]  /*1c90*/  HMMA.16816.F32.BF16 R96, R172.reuse, R50, R64 ;  /* 0x00000032ac60723c */ /* 0x040fe20000041840 */
[----:B------:R-:W-:Y:S07]  /*1ca0*/  LDSM.16.M88.4 R64, [R219+0x1000] ;  /* 0x00100000db40783b */ /* 0x000fee0000000200 */
[C---:B--2---:R-:W-:Y:S08]  /*1cb0*/  HMMA.16816.F32.BF16 R84, R172.reuse, R44, R72 ;  /* 0x0000002cac54723c */ /* 0x044ff00000041848 */
[C---:B---3--:R-:W-:Y:S08]  /*1cc0*/  HMMA.16816.F32.BF16 R72, R172.reuse, R24, R88 ;  /* 0x00000018ac48723c */ /* 0x048ff00000041858 */
[C---:B------:R-:W-:Y:S08]  /*1cd0*/  HMMA.16816.F32.BF16 R48, R172.reuse, R26, R40 ;  /* 0x0000001aac30723c */ /* 0x040ff00000041828 */
[C---:B----4-:R-:W-:Y:S08]  /*1ce0*/  HMMA.16816.F32.BF16 R40, R172.reuse, R22, R128 ;  /* 0x00000016ac28723c */ /* 0x050ff00000041880 */
[C---:B-----5:R-:W-:Y:S08]  /*1cf0*/  HMMA.16816.F32.BF16 R68, R172.reuse, R12, R120 ;  /* 0x0000000cac44723c */ /* 0x060ff00000041878 */
[C---:B------:R-:W-:Y:S01]  /*1d00*/  HMMA.16816.F32.BF16 R24, R172.reuse, R14, R116 ;  /* 0x0000000eac18723c */ /* 0x040fe20000041874 */
[----:B------:R-:W2:Y:S07]  /*1d10*/  LDSM.16.M88.4 R12, [R216+0xc100] ;  /* 0x00c10000d80c783b */ /* 0x000eae0000000200 */
[C---:B------:R-:W-:Y:S08]  /*1d20*/  HMMA.16816.F32.BF16 R112, R172.reuse, R8, R112 ;  /* 0x00000008ac70723c */ /* 0x040ff00000041870 */
[----:B------:R-:W-:Y:S08]  /*1d30*/  HMMA.16816.F32.BF16 R108, R172, R10, R108 ;  /* 0x0000000aac6c723c */ /* 0x000ff0000004186c */
[----:B------:R-:W-:Y:S08]  /*1d40*/  HMMA.16816.F32.BF16 R8, R176, R28, R104 ;  /* 0x0000001cb008723c */ /* 0x000ff00000041868 */
[C---:B------:R-:W-:Y:S08]  /*1d50*/  HMMA.16816.F32.BF16 R80, R172.reuse, R46, R80 ;  /* 0x0000002eac50723c */ /* 0x040ff00000041850 */
[C---:B------:R-:W-:Y:S01]  /*1d60*/  HMMA.16816.F32.BF16 R44, R172.reuse, R20, R36 ;  /* 0x00000014ac2c723c */ /* 0x040fe20000041824 */
[----:B------:R-:W-:Y:S07]  /*1d70*/  LDSM.16.M88.4 R20, [R219+0x3000] ;  /* 0x00300000db14783b */ /* 0x000fee0000000200 */
[C---:B------:R-:W-:Y:S08]  /*1d80*/  HMMA.16816.F32.BF16 R36, R172.reuse, R16, R124 ;  /* 0x00000010ac24723c */ /* 0x040ff0000004187c */
[----:B------:R-:W-:Y:S08]  /*1d90*/  HMMA.16816.F32.BF16 R32, R172, R18, R32 ;  /* 0x00000012ac20723c */ /* 0x000ff00000041820 */
[C---:B-1----:R-:W-:Y:S01]  /*1da0*/  HMMA.16816.F32.BF16 R88, R176.reuse, R58, R40 ;  /* 0x0000003ab058723c */ /* 0x042fe20000041828 */
[----:B------:R-:W1:Y:S07]  /*1db0*/  LDSM.16.M88.4 R40, [R223+0x4000] ;  /* 0x00400000df28783b */ /* 0x000e6e0000000200 */
[----:B------:R-:W-:Y:S01]  /*1dc0*/  HMMA.16816.F32.BF16 R16, R176, R30, R96 ;  /* 0x0000001eb010723c */ /* 0x000fe20000041860 */
[----:B------:R-:W-:Y:S07]  /*1dd0*/  LDSM.16.M88.4 R28, [R222+0xc100] ;  /* 0x00c10000de1c783b */ /* 0x000fee0000000200 */
[----:B------:R-:W-:Y:S01]  /*1de0*/  HMMA.16816.F32.BF16 R100, R172, R52, R60 ;  /* 0x00000034ac64723c */ /* 0x000fe2000004183c */
[----:B------:R-:W3:Y:S04]  /*1df0*/  LDSM.16.M88.4 R60, [R219+0x1800] ;  /* 0x00180000db3c783b */ /* 0x000ee80000000200 */
[----:B------:R-:W4:Y:S03]  /*1e00*/  LDSM.16.M88.4 R52, [R219+0x2800] ;  /* 0x00280000db34783b */ /* 0x000f260000000200 */
[C---:B--2---:R-:W-:Y:S08]  /*1e10*/  HMMA.16816.F32.BF16 R8, R180.reuse, R12, R8 ;  /* 0x0000000cb408723c */ /* 0x044ff00000041808 */
[----:B------:R-:W-:Y:S01]  /*1e20*/  HMMA.16816.F32.BF16 R12, R180, R14, R16 ;  /* 0x0000000eb40c723c */ /* 0x000fe20000041810 */
[----:B------:R-:W2:Y:S07]  /*1e30*/  LDSM.16.M88.4 R16, [R216+0xc900] ;  /* 0x00c90000d810783b */ /* 0x000eae0000000200 */
[----:B------:R-:W-:Y:S08]  /*1e40*/  HMMA.16816.F32.BF16 R100, R176, R76, R100 ;  /* 0x0000004cb064723c */ /* 0x000ff00000041864 */
[----:B-1----:R-:W-:Y:S08]  /*1e50*/  HMMA.16816.F32.BF16 R8, R184, R40, R8 ;  /* 0x00000028b808723c */ /* 0x002ff00000041808 */
[C---:B------:R-:W-:Y:S08]  /*1e60*/  HMMA.16816.F32.BF16 R84, R176.reuse, R64, R84 ;  /* 0x00000040b054723c */ /* 0x040ff00000041854 */
[C---:B------:R-:W-:Y:S08]  /*1e70*/  HMMA.16816.F32.BF16 R92, R176.reuse, R78, R92 ;  /* 0x0000004eb05c723c */ /* 0x040ff0000004185c */
[C---:B------:R-:W-:Y:S08]  /*1e80*/  HMMA.16816.F32.BF16 R64, R176.reuse, R66, R80 ;  /* 0x00000042b040723c */ /* 0x040ff00000041850 */
[C---:B---3--:R-:W-:Y:S01]  /*1e90*/  HMMA.16816.F32.BF16 R76, R176.reuse, R62, R48 ;  /* 0x0000003eb04c723c */ /* 0x048fe20000041830 */
[----:B------:R-:W-:Y:S07]  /*1ea0*/  LDSM.16.M88.4 R48, [R219+0x4000] ;  /* 0x00400000db30783b */ /* 0x000fee0000000200 */
[----:B------:R-:W-:Y:S01]  /*1eb0*/  HMMA.16816.F32.BF16 R80, R176, R56, R44 ;  /* 0x00000038b050723c */ /* 0x000fe2000004182c */
[----:B------:R-:W1:Y:S07]  /*1ec0*/  LDSM.16.M88.4 R44, [R219+0x3800] ;  /* 0x00380000db2c783b */ /* 0x000e6e0000000200 */
[----:B------:R-:W-:Y:S01]  /*1ed0*/  HMMA.16816.F32.BF16 R12, R184, R42, R12 ;  /* 0x0000002ab80c723c */ /* 0x000fe2000004180c */
[----:B------:R-:W3:Y:S07]  /*1ee0*/  LDSM.16.M88.4 R40, [R223+0x4800] ;  /* 0x00480000df28783b */ /* 0x000eee0000000200 */
[C---:B----4-:R-:W-:Y:S01]  /*1ef0*/  HMMA.16816.F32.BF16 R104, R176.reuse, R54, R32 ;  /* 0x00000036b068723c */ /* 0x050fe20000041820 */
[----:B------:R-:W4:Y:S07]  /*1f00*/  LDSM.16.M88.4 R32, [R216+0xd100] ;  /* 0x00d10000d820783b */ /* 0x000f2e0000000200 */
[C---:B------:R-:W-:Y:S08]  /*1f10*/  HMMA.16816.F32.BF16 R116, R176.reuse, R20, R68 ;  /* 0x00000014b074723c */ /* 0x040ff00000041844 */
[----:B------:R-:W-:Y:S08]  /*1f20*/  HMMA.16816.F32.BF16 R120, R176, R22, R24 ;  /* 0x00000016b078723c */ /* 0x000ff00000041818 */
[----:B------:R-:W-:Y:S08]  /*1f30*/  HMMA.16816.F32.BF16 R8, R192, R28, R8 ;  /* 0x0000001cc008723c */ /* 0x000ff00000041808 */
[C---:B--2---:R-:W-:Y:S08]  /*1f40*/  HMMA.16816.F32.BF16 R20, R180.reuse, R16, R100 ;  /* 0x00000010b414723c */ /* 0x044ff00000041864 */
[----:B------:R-:W-:Y:S08]  /*1f50*/  HMMA.16816.F32.BF16 R24, R180, R18, R92 ;  /* 0x00000012b418723c */ /* 0x000ff0000004185c */
[----:B------:R-:W-:Y:S01]  /*1f60*/  HMMA.16816.F32.BF16 R12, R192, R30, R12 ;  /* 0x0000001ec00c723c */ /* 0x000fe2000004180c */
[----:B------:R-:W2:Y:S07]  /*1f70*/  LDSM.16.M88.4 R28, [R222+0xc900] ;  /* 0x00c90000de1c783b */ /* 0x000eae0000000200 */
[C---:B-1----:R-:W-:Y:S08]  /*1f80*/  HMMA.16816.F32.BF16 R112, R176.reuse, R44, R112 ;  /* 0x0000002cb070723c */ /* 0x042ff00000041870 */
[----:B------:R-:W-:Y:S01]  /*1f90*/  HMMA.16816.F32.BF16 R108, R176, R46, R108 ;  /* 0x0000002eb06c723c */ /* 0x000fe2000004186c */
[----:B------:R-:W1:Y:S07]  /*1fa0*/  LDSM.16.M88.4 R44, [R223+0x5000] ;  /* 0x00500000df2c783b */ /* 0x000e6e0000000200 */
[----:B------:R-:W-:Y:S08]  /*1fb0*/  HMMA.16816.F32.BF16 R16, R208, R48, R8 ;  /* 0x00000030d010723c */ /* 0x000ff00000041808 */
[----:B---3--:R-:W-:Y:S08]  /*1fc0*/  HMMA.16816.F32.BF16 R8, R184, R40, R20 ;  /* 0x00000028b808723c */ /* 0x008ff00000041814 */
[----:B------:R-:W-:Y:S01]  /*1fd0*/  HMMA.16816.F32.BF16 R96, R176, R52, R36 ;  /* 0x00000034b060723c */ /* 0x000fe20000041824 */
[----:B------:R-:W3:Y:S04]  /*1fe0*/  LDSM.16.M88.4 R36, [R216+0xd900] ;  /* 0x00d90000d824783b */ /* 0x000ee80000000200 */
[----:B------:R-:W-:Y:S03]  /*1ff0*/  LDSM.16.M88.4 R52, [R222+0xd100] ;  /* 0x00d10000de34783b */ /* 0x000fe60000000200 */
[----:B------:R-:W-:Y:S01]  /*2000*/  HMMA.16816.F32.BF16 R20, R184, R42, R24 ;  /* 0x0000002ab814723c */ /* 0x000fe20000041818 */
[----:B------:R-:W5:Y:S01]  /*2010*/  LDSM.16.M88.4 R40, [R219+0x4800] ;  /* 0x00480000db28783b */ /* 0x000f620000000200 */
[----:B------:R-:W-:-:S03]  /*2020*/  FMUL.FTZ R2, R16, c[0x0][0x320] ;  /* 0x0000c80010027a20 */ /* 0x000fc60000410000 */
[----:B------:R-:W1:Y:S01]  /*2030*/  LDSM.16.M88.4 R24, [R223+0x5800] ;  /* 0x00580000df18783b */ /* 0x000e620000000200 */
[----:B------:R2:W1:Y:S02]  /*2040*/  MUFU.TANH R134, R2 ;  /* 0x0000000200867308 */ /* 0x0004640000002400 */
[----:B----4-:R-:W-:Y:S08]  /*2050*/  HMMA.16816.F32.BF16 R56, R180, R32, R84 ;  /* 0x00000020b438723c */ /* 0x010ff00000041854 */
[----:B------:R-:W-:Y:S01]  /*2060*/  HMMA.16816.F32.BF16 R72, R176, R60, R72 ;  /* 0x0000003cb048723c */ /* 0x000fe20000041848 */
[----:B------:R-:W4:Y:S01]  /*2070*/  LDSM.16.M88.4 R60, [R216+0xe100] ;  /* 0x00e10000d83c783b */ /* 0x000f220000000200 */
[----:B--2---:R-:W-:-:S06]  /*2080*/  FMUL.FTZ R2, R17, c[0x0][0x320] ;  /* 0x0000c80011027a20 */ /* 0x004fcc0000410000 */
[----:B------:R-:W-:Y:S01]  /*2090*/  HMMA.16816.F32.BF16 R8, R192, R28, R8 ;  /* 0x0000001cc008723c */ /* 0x000fe20000041808 */
[----:B------:R2:W1:Y:S07]  /*20a0*/  MUFU.TANH R133, R2 ;  /* 0x0000000200857308 */ /* 0x00046e0000002400 */
[----:B------:R-:W-:Y:S08]  /*20b0*/  HMMA.16816.F32.BF16 R64, R180, R34, R64 ;  /* 0x00000022b440723c */ /* 0x000ff00000041840 */
[----:B------:R-:W-:Y:S01]  /*20c0*/  HMMA.16816.F32.BF16 R32, R208, R50, R12 ;  /* 0x00000032d020723c */ /* 0x000fe2000004180c */
[----:B------:R-:W4:Y:S01]  /*20d0*/  LDSM.16.M88.4 R48, [R216+0xe900] ;  /* 0x00e90000d830783b */ /* 0x000f220000000200 */
[----:B--2---:R-:W-:-:S04]  /*20e0*/  FMUL.FTZ R2, R18, c[0x0][0x320] ;  /* 0x0000c80012027a20 */ /* 0x004fc80000410000 */
[----:B------:R2:W2:Y:S02]  /*20f0*/  MUFU.TANH R131, R2 ;  /* 0x0000000200837308 */ /* 0x0004a40000002400 */
[----:B-1----:R-:W-:Y:S01]  /*2100*/  HMMA.16816.F32.BF16 R12, R184, R44, R56 ;  /* 0x0000002cb80c723c */ /* 0x002fe20000041838 */
[----:B------:R-:W-:Y:S07]  /*2110*/  LDSM.16.M88.4 R56, [R222+0xd900] ;  /* 0x00d90000de38783b */ /* 0x000fee0000000200 */
[----:B---3--:R-:W-:Y:S01]  /*2120*/  HMMA.16816.F32.BF16 R68, R180, R36, R72 ;  /* 0x00000024b444723c */ /* 0x008fe20000041848 */
[----:B--2---:R-:W-:-:S07]  /*2130*/  FMUL.FTZ R2, R19, c[0x0][0x320] ;  /* 0x0000c80013027a20 */ /* 0x004fce0000410000 */
[----:B------:R-:W-:Y:S01]  /*2140*/  HMMA.16816.F32.BF16 R16, R192, R30, R20 ;  /* 0x0000001ec010723c */ /* 0x000fe20000041814 */
[----:B------:R1:W2:Y:S07]  /*2150*/  MUFU.TANH R130, R2 ;  /* 0x0000000200827308 */ /* 0x0002ae0000002400 */
[----:B------:R-:W-:Y:S01]  /*2160*/  HMMA.16816.F32.BF16 R76, R180, R38, R76 ;  /* 0x00000026b44c723c */ /* 0x000fe2000004184c */
[----:B------:R-:W-:Y:S07]  /*2170*/  LDSM.16.M88.4 R36, [R219+0x5000] ;  /* 0x00500000db24783b */ /* 0x000fee0000000200 */
[----:B-----5:R-:W-:Y:S01]  /*2180*/  HMMA.16816.F32.BF16 R20, R208, R40, R8 ;  /* 0x00000028d014723c */ /* 0x020fe20000041808 */
[----:B-1----:R-:W-:-:S04]  /*2190*/  FMUL.FTZ R2, R32, c[0x0][0x320] ;  /* 0x0000c80020027a20 */ /* 0x002fc80000410000 */
[----:B------:R1:W3:Y:S03]  /*21a0*/  MUFU.TANH R129, R2 ;  /* 0x0000000200817308 */ /* 0x0002e60000002400 */
[----:B------:R-:W-:Y:S08]  /*21b0*/  HMMA.16816.F32.BF16 R8, R192, R52, R12 ;  /* 0x00000034c008723c */ /* 0x000ff0000004180c */
[----:B------:R-:W-:Y:S01]  /*21c0*/  HMMA.16816.F32.BF16 R28, R184, R46, R64 ;  /* 0x0000002eb81c723c */ /* 0x000fe20000041840 */
[----:B------:R-:W-:Y:S01]  /*21d0*/  LDSM.16.M88.4 R44, [R219+0x5800] ;  /* 0x00580000db2c783b */ /* 0x000fe20000000200 */
[----:B-1----:R-:W-:-:S06]  /*21e0*/  FMUL.FTZ R2, R33, c[0x0][0x320] ;  /* 0x0000c80021027a20 */ /* 0x002fcc0000410000 */
[----:B------:R-:W-:Y:S01]  /*21f0*/  HMMA.16816.F32.BF16 R12, R208, R42, R16 ;  /* 0x0000002ad00c723c */ /* 0x000fe20000041810 */
[----:B------:R-:W-:Y:S01]  /*2200*/  LDSM.16.M88.4 R40, [R223+0x6800] ;  /* 0x00680000df28783b */ /* 0x000fe20000000200 */
[----:B------:R1:W1:Y:S06]  /*2210*/  MUFU.TANH R128, R2 ;  /* 0x0000000200807308 */ /* 0x00026c0000002400 */
[----:B------:R-:W-:Y:S08]  /*2220*/  HMMA.16816.F32.BF16 R16, R184, R24, R68 ;  /* 0x00000018b810723c */ /* 0x000ff00000041844 */
[----:B----4-:R-:W-:Y:S01]  /*2230*/  HMMA.16816.F32.BF16 R80, R180, R60, R80 ;  /* 0x0000003cb450723c */ /* 0x010fe20000041850 */
[----:B-1----:R-:W-:-:S04]  /*2240*/  FMUL.FTZ R2, R34, c[0x0][0x320] ;  /* 0x0000c80022027a20 */ /* 0x002fc80000410000 */
[----:B------:R1:W4:Y:S03]  /*2250*/  MUFU.TANH R127, R2 ;  /* 0x00000002007f7308 */ /* 0x0003260000002400 */
[----:B------:R-:W-:Y:S08]  /*2260*/  HMMA.16816.F32.BF16 R64, R180, R48, R96 ;  /* 0x00000030b440723c */ /* 0x000ff00000041860 */
[----:B------:R-:W-:Y:S01]  /*2270*/  HMMA.16816.F32.BF16 R24, R184, R26, R76 ;  /* 0x0000001ab818723c */ /* 0x000fe2000004184c */
[----:B-1----:R-:W-:-:S02]  /*2280*/  FMUL.FTZ R2, R35, c[0x0][0x320] ;  /* 0x0000c80023027a20 */ /* 0x002fc40000410000 */
[----:B------:R-:W-:Y:S05]  /*2290*/  LDSM.16.M88.4 R32, [R223+0x6000] ;  /* 0x00600000df20783b */ /* 0x000fea0000000200 */
[C---:B------:R-:W-:Y:S01]  /*22a0*/  HMMA.16816.F32.BF16 R72, R180.reuse, R62, R88 ;  /* 0x0000003eb448723c */ /* 0x040fe20000041858 */
[----:B------:R1:W1:Y:S01]  /*22b0*/  MUFU.TANH R126, R2 ;  /* 0x00000002007e7308 */ /* 0x0002620000002400 */
[----:B------:R-:W5:Y:S06]  /*22c0*/  LDSM.16.M88.4 R60, [R216+0xf100] ;  /* 0x00f10000d83c783b */ /* 0x000f6c0000000200 */
[----:B------:R-:W-:Y:S01]  /*22d0*/  HMMA.16816.F32.BF16 R68, R180, R50, R104 ;  /* 0x00000032b444723c */ /* 0x000fe20000041868 */
[----:B------:R-:W-:Y:S01]  /*22e0*/  LDSM.16.M88.4 R48, [R222+0xe900] ;  /* 0x00e90000de30783b */ /* 0x000fe20000000200 */
[----:B-1----:R-:W-:-:S04]  /*22f0*/  FMUL.FTZ R2, R20, c[0x0][0x320] ;  /* 0x0000c80014027a20 */ /* 0x002fc80000410000 */
[----:B------:R1:W1:Y:S02]  /*2300*/  MUFU.TANH R125, R2 ;  /* 0x00000002007d7308 */ /* 0x0002640000002400 */
[----:B-1----:R-:W-:-:S06]  /*2310*/  FMUL.FTZ R2, R21, c[0x0][0x320] ;  /* 0x0000c80015027a20 */ /* 0x002fcc0000410000 */
[----:B------:R1:W1:Y:S01]  /*2320*/  MUFU.TANH R124, R2 ;  /* 0x00000002007c7308 */ /* 0x0002620000002400 */
[----:B-----5:R-:W-:Y:S01]  /*2330*/  HMMA.16816.F32.BF16 R76, R180, R60, R116 ;  /* 0x0000003cb44c723c */ /* 0x020fe20000041874 */
[----:B-1----:R-:W-:-:S06]  /*2340*/  FMUL.FTZ R2, R22, c[0x0][0x320] ;  /* 0x0000c80016027a20 */ /* 0x002fcc0000410000 */
[----:B------:R1:W1:Y:S02]  /*2350*/  MUFU.TANH R103, R2 ;  /* 0x0000000200677308 */ /* 0x0002640000002400 */
[----:B-1----:R-:W-:Y:S02]  /*2360*/  FMUL.FTZ R2, R23, c[0x0][0x320] ;  /* 0x0000c80017027a20 */ /* 0x002fe40000410000 */
[----:B------:R-:W-:Y:S04]  /*2370*/  HMMA.16816.F32.BF16 R20, R208, R36, R8 ;  /* 0x00000024d014723c */ /* 0x000fe80000041808 */
[----:B------:R1:W1:Y:S04]  /*2380*/  MUFU.TANH R102, R2 ;  /* 0x0000000200667308 */ /* 0x0002680000002400 */
[----:B------:R-:W-:Y:S01]  /*2390*/  HMMA.16816.F32.BF16 R8, R192, R54, R28 ;  /* 0x00000036c008723c */ /* 0x000fe2000004181c */
[----:B------:R-:W-:Y:S01]  /*23a0*/  LDSM.16.M88.4 R52, [R219+0x6000] ;  /* 0x00600000db34783b */ /* 0x000fe20000000200 */
[----:B-1----:R-:W-:-:S04]  /*23b0*/  FMUL.FTZ R2, R12, c[0x0][0x320] ;  /* 0x0000c8000c027a20 */ /* 0x002fc80000410000 */
[----:B------:R1:W1:Y:S11]  /*23c0*/  MUFU.TANH R101, R2 ;  /* 0x0000000200657308 */ /* 0x0002760000002400 */
[----:B------:R-:W-:Y:S07]  /*23d0*/  @!UPT UIADD3 URZ, URZ, URZ, URZ ;  /* 0x0000003f3f3ff290 */ /* 0x000fee000fffe03f */
[----:B------:R-:W-:Y:S01]  /*23e0*/  HMMA.16816.F32.BF16 R8, R208, R38, R8 ;  /* 0x00000026d008723c */ /* 0x000fe20000041808 */
[----:B------:R-:W5:Y:S01]  /*23f0*/  LDSM.16.M88.4 R36, [R222+0xe100] ;  /* 0x00e10000de24783b */ /* 0x000f620000000200 */
[----:B-1----:R-:W-:-:S04]  /*2400*/  FMUL.FTZ R2, R13, c[0x0][0x320] ;  /* 0x0000c8000d027a20 */ /* 0x002fc80000410000 */
[----:B------:R1:W1:Y:S02]  /*2410*/  MUFU.TANH R100, R2 ;  /* 0x0000000200647308 */ /* 0x0002640000002400 */
[----:B-1----:R-:W-:-:S06]  /*2420*/  FMUL.FTZ R2, R14, c[0x0][0x320] ;  /* 0x0000c8000e027a20 */ /* 0x002fcc0000410000 */
[----:B------:R1:W1:Y:S02]  /*2430*/  MUFU.TANH R97, R2 ;  /* 0x0000000200617308 */ /* 0x0002640000002400 */
[----:B-1----:R-:W-:Y:S02]  /*2440*/  FMUL.FTZ R2, R15, c[0x0][0x320] ;  /* 0x0000c8000f027a20 */ /* 0x002fe40000410000 */
[----:B------:R-:W-:Y:S04]  /*2450*/  HMMA.16816.F32.BF16 R12, R192, R56, R16 ;  /* 0x00000038c00c723c */ /* 0x000fe80000041810 */
[----:B------:R1:W1:Y:S04]  /*2460*/  MUFU.TANH R96, R2 ;  /* 0x0000000200607308 */ /* 0x0002680000002400 */
[----:B------:R-:W-:Y:S01]  /*2470*/  HMMA.16816.F32.BF16 R16, R184, R32, R80 ;  /* 0x00000020b810723c */ /* 0x000fe20000041850 */
[----:B-1----:R-:W-:-:S04]  /*2480*/  FMUL.FTZ R2, R20, c[0x0][0x320] ;  /* 0x0000c80014027a20 */ /* 0x002fc80000410000 */
[----:B------:R1:W1:Y:S11]  /*2490*/  MUFU.TANH R95, R2 ;  /* 0x00000002005f7308 */ /* 0x0002760000002400 */
[----:B------:R-:W-:Y:S08]  /*24a0*/  HMMA.16816.F32.BF16 R28, R208, R44, R12 ;  /* 0x0000002cd01c723c */ /* 0x000ff0000004180c */
[----:B------:R-:W-:Y:S01]  /*24b0*/  HMMA.16816.F32.BF16 R12, R192, R58, R24 ;  /* 0x0000003ac00c723c */ /* 0x000fe20000041818 */
[----:B-1----:R-:W-:-:S07]  /*24c0*/  FMUL.FTZ R2, R21, c[0x0][0x320] ;  /* 0x0000c80015027a20 */ /* 0x002fce0000410000 */
[----:B------:R-:W-:Y:S01]  /*24d0*/  HMMA.16816.F32.BF16 R24, R184, R34, R72 ;  /* 0x00000022b818723c */ /* 0x000fe20000041848 */
[----:B------:R-:W-:Y:S01]  /*24e0*/  LDSM.16.M88.4 R32, [R223+0x7000] ;  /* 0x00700000df20783b */ /* 0x000fe20000000200 */
[----:B------:R1:W1:Y:S02]  /*24f0*/  MUFU.TANH R94, R2 ;  /* 0x00000002005e7308 */ /* 0x0002640000002400 */
[----:B-1----:R-:W-:-:S06]  /*2500*/  FMUL.FTZ R2, R22, c[0x0][0x320] ;  /* 0x0000c80016027a20 */ /* 0x002fcc0000410000 */
[----:B------:R1:W1:Y:S02]  /*2510*/  MUFU.TANH R91, R2 ;  /* 0x00000002005b7308 */ /* 0x0002640000002400 */
[----:B-1----:R-:W-:Y:S02]  /*2520*/  FMUL.FTZ R2, R23, c[0x0][0x320] ;  /* 0x0000c80017027a20 */ /* 0x002fe40000410000 */
[----:B-----5:R-:W-:Y:S04]  /*2530*/  HMMA.16816.F32.BF16 R20, R192, R36, R16 ;  /* 0x00000024c014723c */ /* 0x020fe80000041810 */
[----:B------:R1:W1:Y:S04]  /*2540*/  MUFU.TANH R89, R2 ;  /* 0x0000000200597308 */ /* 0x0002680000002400 */
[----:B------:R-:W-:Y:S01]  /*2550*/  HMMA.16816.F32.BF16 R16, R184, R40, R64 ;  /* 0x00000028b810723c */ /* 0x000fe20000041840 */
[----:B------:R-:W5:Y:S01]  /*2560*/  LDSM.16.M88.4 R64, [R216+0xf900] ;  /* 0x00f90000d840783b */ /* 0x000f620000000200 */
        /* <DEDUP_REMOVED lines=11> */
[----:B------:R-:W5:Y:S07]  /*2620*/  LDSM.16.M88.4 R36, [R219+0x6800] ;  /* 0x00680000db24783b */ /* 0x000f6e0000000200 */
[----:B------:R-:W-:Y:S01]  /*2630*/  HMMA.16816.F32.BF16 R24, R184, R42, R68 ;  /* 0x0000002ab818723c */ /* 0x000fe20000041844 */
[----:B------:R-:W-:Y:S01]  /*2640*/  LDSM.16.M88.4 R40, [R219+0x7000] ;  /* 0x00700000db28783b */ /* 0x000fe20000000200 */
[----:B-1----:R-:W-:-:S04]  /*2650*/  FMUL.FTZ R2, R28, c[0x0][0x320] ;  /* 0x0000c8001c027a20 */ /* 0x002fc80000410000 */
[----:B------:R1:W1:Y:S02]  /*2660*/  MUFU.TANH R87, R2 ;  /* 0x0000000200577308 */ /* 0x0002640000002400 */
[----:B------:R-:W-:Y:S01]  /*2670*/  HMMA.16816.F32.BF16 R44, R180, R62, R120 ;  /* 0x0000003eb42c723c */ /* 0x000fe20000041878 */
[----:B-1----:R-:W-:-:S05]  /*2680*/  FMUL.FTZ R2, R29, c[0x0][0x320] ;  /* 0x0000c8001d027a20 */ /* 0x002fca0000410000 */
[----:B------:R1:W1:Y:S02]  /*2690*/  MUFU.TANH R86, R2 ;  /* 0x0000000200567308 */ /* 0x0002640000002400 */
[----:B-1----:R-:W-:-:S06]  /*26a0*/  FMUL.FTZ R2, R30, c[0x0][0x320] ;  /* 0x0000c8001e027a20 */ /* 0x002fcc0000410000 */
[----:B------:R1:W1:Y:S02]  /*26b0*/  MUFU.TANH R85, R2 ;  /* 0x0000000200557308 */ /* 0x0002640000002400 */
[----:B-1----:R-:W-:Y:S02]  /*26c0*/  FMUL.FTZ R2, R31, c[0x0][0x320] ;  /* 0x0000c8001f027a20 */ /* 0x002fe40000410000 */
[----:B------:R-:W-:Y:S04]  /*26d0*/  HMMA.16816.F32.BF16 R28, R208, R52, R20 ;  /* 0x00000034d01c723c */ /* 0x000fe80000041814 */
[----:B------:R1:W1:Y:S04]  /*26e0*/  MUFU.TANH R84, R2 ;  /* 0x0000000200547308 */ /* 0x0002680000002400 */
[----:B------:R-:W-:Y:S08]  /*26f0*/  HMMA.16816.F32.BF16 R20, R192, R48, R16 ;  /* 0x00000030c014723c */ /* 0x000ff00000041810 */
[----:B------:R-:W-:Y:S01]  /*2700*/  HMMA.16816.F32.BF16 R16, R184, R32, R76 ;  /* 0x00000020b810723c */ /* 0x000fe2000004184c */
[----:B-1----:R-:W-:-:S04]  /*2710*/  FMUL.FTZ R2, R8, c[0x0][0x320] ;  /* 0x0000c80008027a20 */ /* 0x002fc80000410000 */
[----:B------:R1:W1:Y:S02]  /*2720*/  MUFU.TANH R83, R2 ;  /* 0x0000000200537308 */ /* 0x0002640000002400 */
[----:B-1----:R-:W-:-:S06]  /*2730*/  FMUL.FTZ R2, R9, c[0x0][0x320] ;  /* 0x0000c80009027a20 */ /* 0x002fcc0000410000 */
[----:B------:R1:W1:Y:S02]  /*2740*/  MUFU.TANH R82, R2 ;  /* 0x0000000200527308 */ /* 0x0002640000002400 */
[----:B-1----:R-:W-:-:S06]  /*2750*/  FMUL.FTZ R2, R10, c[0x0][0x320] ;  /* 0x0000c8000a027a20 */ /* 0x002fcc0000410000 */
[----:B------:R1:W1:Y:S02]  /*2760*/  MUFU.TANH R81, R2 ;  /* 0x0000000200517308 */ /* 0x0002640000002400 */
[----:B-1----:R-:W-:Y:S02]  /*2770*/  FMUL.FTZ R2, R11, c[0x0][0x320] ;  /* 0x0000c8000b027a20 */ /* 0x002fe40000410000 */
[----:B------:R-:W-:Y:S01]  /*2780*/  HMMA.16816.F32.BF16 R8, R208, R54, R12 ;  /* 0x00000036d008723c */ /* 0x000fe2000004180c */
[----:B------:R-:W1:Y:S03]  /*2790*/  LDSM.16.M88.4 R52, [R222+0xf100] ;  /* 0x00f10000de34783b */ /* 0x000e660000000200 */
[----:B------:R2:W1:Y:S04]  /*27a0*/  MUFU.TANH R80, R2 ;  /* 0x0000000200507308 */ /* 0x0004680000002400 */
[----:B------:R-:W-:Y:S01]  /*27b0*/  HMMA.16816.F32.BF16 R12, R192, R50, R24 ;  /* 0x00000032c00c723c */ /* 0x000fe20000041818 */
[----:B------:R-:W3:Y:S07]  /*27c0*/  LDSM.16.M88.4 R48, [R223+0x7800] ;  /* 0x00780000df30783b */ /* 0x000eee0000000200 */
[----:B-----5:R-:W-:Y:S01]  /*27d0*/  HMMA.16816.F32.BF16 R24, R208, R36, R20 ;  /* 0x00000024d018723c */ /* 0x020fe20000041814 */
[----:B--2---:R-:W-:-:S04]  /*27e0*/  FMUL.FTZ R2, R28, c[0x0][0x320] ;  /* 0x0000c8001c027a20 */ /* 0x004fc80000410000 */
[----:B------:R2:W1:Y:S11]  /*27f0*/  MUFU.TANH R75, R2 ;  /* 0x00000002004b7308 */ /* 0x0004760000002400 */
[----:B------:R-:W-:Y:S01]  /*2800*/  HMMA.16816.F32.BF16 R12, R208, R38, R12 ;  /* 0x00000026d00c723c */ /* 0x000fe2000004180c */
[----:B------:R-:W5:Y:S01]  /*2810*/  LDSM.16.M88.4 R36, [R222+0xf900] ;  /* 0x00f90000de24783b */ /* 0x000f620000000200 */
[----:B--2---:R-:W-:-:S06]  /*2820*/  FMUL.FTZ R2, R29, c[0x0][0x320] ;  /* 0x0000c8001d027a20 */ /* 0x004fcc0000410000 */
[----:B------:R-:W-:Y:S01]  /*2830*/  FMUL.FTZ R25, R25, c[0x0][0x320] ;  /* 0x0000c80019197a20 */ /* 0x000fe20000410000 */
[----:B-1----:R-:W-:Y:S01]  /*2840*/  HMMA.16816.F32.BF16 R20, R192, R52, R16 ;  /* 0x00000034c014723c */ /* 0x002fe20000041810 */
[----:B------:R1:W2:Y:S01]  /*2850*/  MUFU.TANH R74, R2 ;  /* 0x00000002004a7308 */ /* 0x0002a20000002400 */
[----:B------:R-:W-:Y:S02]  /*2860*/  FMUL.FTZ R26, R26, c[0x0][0x320] ;  /* 0x0000c8001a1a7a20 */ /* 0x000fe40000410000 */
[----:B------:R-:W-:-:S04]  /*2870*/  FMUL.FTZ R27, R27, c[0x0][0x320] ;  /* 0x0000c8001b1b7a20 */ /* 0x000fc80000410000 */
[----:B---3--:R-:W-:Y:S01]  /*2880*/  HMMA.16816.F32.BF16 R16, R184, R48, R56 ;  /* 0x00000030b810723c */ /* 0x008fe20000041838 */
[----:B------:R-:W3:Y:S06]  /*2890*/  MUFU.TANH R60, R25 ;  /* 0x00000019003c7308 */ /* 0x000eec0000002400 */
[----:B------:R-:W-:Y:S02]  /*28a0*/  FMUL.FTZ R12, R12, c[0x0][0x320] ;  /* 0x0000c8000c0c7a20 */ /* 0x000fe40000410000 */
[----:B-1----:R-:W-:Y:S01]  /*28b0*/  FMUL.FTZ R2, R30, c[0x0][0x320] ;  /* 0x0000c8001e027a20 */ /* 0x002fe20000410000 */
[----:B------:R-:W1:Y:S01]  /*28c0*/  MUFU.TANH R56, R26 ;  /* 0x0000001a00387308 */ /* 0x000e620000002400 */
[----:B------:R-:W-:-:S02]  /*28d0*/  FMUL.FTZ R13, R13, c[0x0][0x320] ;  /* 0x0000c8000d0d7a20 */ /* 0x000fc40000410000 */
[----:B------:R-:W-:Y:S02]  /*28e0*/  FMUL.FTZ R14, R14, c[0x0][0x320] ;  /* 0x0000c8000e0e7a20 */ /* 0x000fe40000410000 */
[----:B------:R-:W-:-:S03]  /*28f0*/  FMUL.FTZ R15, R15, c[0x0][0x320] ;  /* 0x0000c8000f0f7a20 */ /* 0x000fc60000410000 */
[----:B------:R1:W1:Y:S06]  /*2900*/  MUFU.TANH R73, R2 ;  /* 0x0000000200497308 */ /* 0x00026c0000002400 */
[----:B-----5:R-:W-:Y:S02]  /*2910*/  HMMA.16816.F32.BF16 R16, R192, R36, R16 ;  /* 0x00000024c010723c */ /* 0x020fe40000041810 */
[----:B------:R-:W2:Y:S01]  /*2920*/  MUFU.TANH R53, R12 ;  /* 0x0000000c00357308 */ /* 0x000ea20000002400 */
[----:B-1----:R-:W-:-:S07]  /*2930*/  FMUL.FTZ R2, R31, c[0x0][0x320] ;  /* 0x0000c8001f027a20 */ /* 0x002fce0000410000 */
[----:B------:R-:W1:Y:S01]  /*2940*/  MUFU.TANH R52, R13 ;  /* 0x0000000d00347308 */ /* 0x000e620000002400 */
[----:B------:R-:W-:Y:S01]  /*2950*/  HMMA.16816.F32.BF16 R28, R184, R34, R44 ;  /* 0x00000022b81c723c */ /* 0x000fe2000004182c */
[----:B------:R-:W5:Y:S01]  /*2960*/  LDSM.16.M88.4 R32, [R219+0x7800] ;  /* 0x00780000db20783b */ /* 0x000f620000000200 */
[----:B------:R-:W-:-:S05]  /*2970*/  DEPBAR.LE SB0, 0x0 ;  /* 0x000080000000791a */ /* 0x000fca0000000000 */
[----:B------:R1:W1:Y:S08]  /*2980*/  MUFU.TANH R72, R2 ;  /* 0x0000000200487308 */ /* 0x0002700000002400 */
[----:B------:R-:W2:Y:S01]  /*2990*/  MUFU.TANH R49, R15 ;  /* 0x0000000f00317308 */ /* 0x000ea20000002400 */
[----:B-1----:R-:W-:-:S08]  /*29a0*/  FMUL.FTZ R2, R8, c[0x0][0x320] ;  /* 0x0000c80008027a20 */ /* 0x002fd00000410000 */
[----:B------:R-:W-:Y:S01]  /*29b0*/  HMMA.16816.F32.BF16 R28, R192, R54, R28 ;  /* 0x00000036c01c723c */ /* 0x000fe2000004181c */
[----:B------:R-:W1:Y:S08]  /*29c0*/  MUFU.TANH R54, R27 ;  /* 0x0000001b00367308 */ /* 0x000e700000002400 */
[----:B------:R1:W1:Y:S02]  /*29d0*/  MUFU.TANH R65, R2 ;  /* 0x0000000200417308 */ /* 0x0002640000002400 */
[----:B-1----:R-:W-:-:S06]  /*29e0*/  FMUL.FTZ R2, R9, c[0x0][0x320] ;  /* 0x0000c80009027a20 */ /* 0x002fcc0000410000 */
[----:B------:R1:W1:Y:S02]  /*29f0*/  MUFU.TANH R64, R2 ;  /* 0x0000000200407308 */ /* 0x0002640000002400 */
[----:B-1----:R-:W-:-:S06]  /*2a00*/  FMUL.FTZ R2, R10, c[0x0][0x320] ;  /* 0x0000c8000a027a20 */ /* 0x002fcc0000410000 */
[----:B------:R1:W1:Y:S02]  /*2a10*/  MUFU.TANH R63, R2 ;  /* 0x00000002003f7308 */ /* 0x0002640000002400 */
[----:B-1----:R-:W-:Y:S02]  /*2a20*/  FMUL.FTZ R2, R11, c[0x0][0x320] ;  /* 0x0000c8000b027a20 */ /* 0x002fe40000410000 */
[----:B------:R-:W-:Y:S04]  /*2a30*/  HMMA.16816.F32.BF16 R8, R180, R66, R108 ;  /* 0x00000042b408723c */ /* 0x000fe8000004186c */
[----:B------:R1:W1:Y:S02]  /*2a40*/  MUFU.TANH R62, R2 ;  /* 0x00000002003e7308 */ /* 0x0002640000002400 */
[----:B-1----:R-:W-:-:S02]  /*2a50*/  FMUL.FTZ R2, R24, c[0x0][0x320] ;  /* 0x0000c80018027a20 */ /* 0x002fc40000410000 */
[----:B------:R-:W-:Y:S04]  /*2a60*/  HMMA.16816.F32.BF16 R24, R208, R40, R20 ;  /* 0x00000028d018723c */ /* 0x000fe80000041814 */
[----:B------:R-:W1:Y:S11]  /*2a70*/  MUFU.TANH R61, R2 ;  /* 0x00000002003d7308 */ /* 0x000e760000002400 */
[----:B------:R-:W-:Y:S01]  /*2a80*/  @!UPT UIADD3 URZ, URZ, URZ, URZ ;  /* 0x0000003f3f3ff290 */ /* 0x000fe2000fffe03f */
[----:B------:R-:W-:Y:S01]  /*2a90*/  HMMA.16816.F32.BF16 R8, R184, R50, R8 ;  /* 0x00000032b808723c */ /* 0x000fe20000041808 */
[----:B------:R5:W1:Y:S07]  /*2aa0*/  MUFU.TANH R50, R14 ;  /* 0x0000000e00327308 */ /* 0x000a6e0000002400 */
[----:B------:R-:W-:Y:S01]  /*2ab0*/  HMMA.16816.F32.BF16 R20, R208, R42, R28 ;  /* 0x0000002ad014723c */ /* 0x000fe2000004181c */
[----:B------:R-:W-:-:S07]  /*2ac0*/  FMUL.FTZ R27, R27, c[0x0][0x320] ;  /* 0x0000c8001b1b7a20 */ /* 0x000fce0000410000 */
[----:B-----5:R-:W-:Y:S01]  /*2ad0*/  HMMA.16816.F32.BF16 R12, R208, R32, R16 ;  /* 0x00000020d00c723c */ /* 0x020fe20000041810 */
[----:B------:R-:W-:Y:S01]  /*2ae0*/  FMUL.FTZ R24, R24, c[0x0][0x320] ;  /* 0x0000c80018187a20 */ /* 0x000fe20000410000 */
[----:B------:R1:W1:Y:S01]  /*2af0*/  MUFU.TANH R45, R27 ;  /* 0x0000001b002d7308 */ /* 0x0002620000002400 */
[----:B------:R-:W-:Y:S02]  /*2b00*/  FMUL.FTZ R25, R25, c[0x0][0x320] ;  /* 0x0000c80019197a20 */ /* 0x000fe40000410000 */
[----:B------:R-:W-:-:S03]  /*2b10*/  FMUL.FTZ R26, R26, c[0x0][0x320] ;  /* 0x0000c8001a1a7a20 */ /* 0x000fc60000410000 */
[----:B------:R-:W-:Y:S02]  /*2b20*/  HMMA.16816.F32.BF16 R8, R192, R38, R8 ;  /* 0x00000026c008723c */ /* 0x000fe40000041808 */
[----:B------:R1:W1:Y:S06]  /*2b30*/  MUFU.TANH R48, R24 ;  /* 0x0000001800307308 */ /* 0x00026c0000002400 */
[----:B------:R-:W-:Y:S02]  /*2b40*/  FMUL.FTZ R20, R20, c[0x0][0x320] ;  /* 0x0000c80014147a20 */ /* 0x000fe40000410000 */
[----:B------:R-:W-:-:S02]  /*2b50*/  FMUL.FTZ R21, R21, c[0x0][0x320] ;  /* 0x0000c80015157a20 */ /* 0x000fc40000410000 */
[----:B------:R-:W-:Y:S01]  /*2b60*/  FMUL.FTZ R22, R22, c[0x0][0x320] ;  /* 0x0000c80016167a20 */ /* 0x000fe20000410000 */
[----:B------:R1:W1:Y:S01]  /*2b70*/  MUFU.TANH R47, R25 ;  /* 0x00000019002f7308 */ /* 0x0002620000002400 */
[----:B------:R-:W-:Y:S02]  /*2b80*/  FMUL.FTZ R23, R23, c[0x0][0x320] ;  /* 0x0000c80017177a20 */ /* 0x000fe40000410000 */
[----:B------:R-:W-:Y:S02]  /*2b90*/  FMUL.FTZ R12, R12, c[0x0][0x320] ;  /* 0x0000c8000c0c7a20 */ /* 0x000fe40000410000 */
[----:B------:R-:W-:-:S03]  /*2ba0*/  FMUL.FTZ R13, R13, c[0x0][0x320] ;  /* 0x0000c8000d0d7a20 */ /* 0x000fc60000410000 */
[----:B------:R1:W1:Y:S01]  /*2bb0*/  MUFU.TANH R46, R26 ;  /* 0x0000001a002e7308 */ /* 0x0002620000002400 */
[----:B------:R-:W-:Y:S02]  /*2bc0*/  FMUL.FTZ R14, R14, c[0x0][0x320] ;  /* 0x0000c8000e0e7a20 */ /* 0x000fe40000410000 */
[----:B------:R-:W-:Y:S01]  /*2bd0*/  FMUL.FTZ R15, R15, c[0x0][0x320] ;  /* 0x0000c8000f0f7a20 */ /* 0x000fe20000410000 */
[----:B------:R-:W-:Y:S04]  /*2be0*/  HMMA.16816.F32.BF16 R8, R208, R34, R8 ;  /* 0x00000022d008723c */ /* 0x000fe80000041808 */
[----:B------:R1:W1:Y:S08]  /*2bf0*/  MUFU.TANH R44, R20 ;  /* 0x00000014002c7308 */ /* 0x0002700000002400 */
[----:B------:R1:W1:Y:S08]  /*2c00*/  MUFU.TANH R43, R21 ;  /* 0x00000015002b7308 */ /* 0x0002700000002400 */
[----:B------:R1:W1:Y:S04]  /*2c10*/  MUFU.TANH R39, R22 ;  /* 0x0000001600277308 */ /* 0x0002680000002400 */
[----:B------:R-:W-:-:S02]  /*2c20*/  FMUL.FTZ R8, R8, c[0x0][0x320] ;  /* 0x0000c80008087a20 */ /* 0x000fc40000410000 */
[----:B------:R-:W-:Y:S02]  /*2c30*/  FMUL.FTZ R9, R9, c[0x0][0x320] ;  /* 0x0000c80009097a20 */ /* 0x000fe40000410000 */
[----:B------:R1:W1:Y:S01]  /*2c40*/  MUFU.TANH R42, R23 ;  /* 0x00000017002a7308 */ /* 0x0002620000002400 */
[----:B------:R-:W-:Y:S02]  /*2c50*/  FMUL.FTZ R10, R10, c[0x0][0x320] ;  /* 0x0000c8000a0a7a20 */ /* 0x000fe40000410000 */
[----:B------:R-:W-:-:S05]  /*2c60*/  FMUL.FTZ R11, R11, c[0x0][0x320] ;  /* 0x0000c8000b0b7a20 */ /* 0x000fca0000410000 */
[----:B------:R1:W1:Y:S08]  /*2c70*/  MUFU.TANH R36, R12 ;  /* 0x0000000c00247308 */ /* 0x0002700000002400 */
[----:B------:R1:W1:Y:S08]  /*2c80*/  MUFU.TANH R35, R13 ;  /* 0x0000000d00237308 */ /* 0x0002700000002400 */
[----:B------:R1:W1:Y:S08]  /*2c90*/  MUFU.TANH R41, R14 ;  /* 0x0000000e00297308 */ /* 0x0002700000002400 */
[----:B------:R1:W1:Y:S08]  /*2ca0*/  MUFU.TANH R40, R15 ;  /* 0x0000000f00287308 */ /* 0x0002700000002400 */
[----:B------:R1:W1:Y:S08]  /*2cb0*/  MUFU.TANH R34, R8 ;  /* 0x0000000800227308 */ /* 0x0002700000002400 */
[----:B------:R1:W1:Y:S08]  /*2cc0*/  MUFU.TANH R27, R9 ;  /* 0x00000009001b7308 */ /* 0x0002700000002400 */
[----:B------:R1:W1:Y:S08]  /*2cd0*/  MUFU.TANH R38, R10 ;  /* 0x0000000a00267308 */ /* 0x0002700000002400 */
[----:B------:R1:W1:Y:S01]  /*2ce0*/  MUFU.TANH R37, R11 ;  /* 0x0000000b00257308 */ /* 0x0002620000002400 */
[----:B------:R-:W-:Y:S06]  /*2cf0*/  BAR.SYNC.DEFER_BLOCKING 0x0 ;  /* 0x0000000000007b1d */ /* 0x000fec0000010000 */
[----:B------:R-:W-:Y:S05]  /*2d00*/  @P1 BRA `(.L_x_1) ;  /* 0x000004a000001947 */ /* 0x000fea0003800000 */
[----:B--234-:R-:W-:Y:S01]  /*2d10*/  ULEA UR5, UR8, UR11, 0x7 ;  /* 0x0000000b08057291 */ /* 0x01cfe2000f8e383f */
[----:B------:R-:W-:Y:S01]  /*2d20*/  PLOP3.LUT P2, PT, PT, PT, UP1, 0x80, 0x0 ;  /* 0x000000000000781c */ /* 0x000fe20003f4f018 */
[----:B------:R-:W-:Y:S01]  /*2d30*/  IMAD.MOV.U32 R244, RZ, RZ, RZ ;  /* 0x000000fffff47224 */ /* 0x000fe200078e00ff */
[----:B------:R-:W-:-:S03]  /*2d40*/  PLOP3.LUT P1, PT, PT, PT, UP1, 0x80, 0x0 ;  /* 0x000000000000781c */ /* 0x000fc60003f2f018 */
[----:B------:R-:W-:-:S05]  /*2d50*/  IMAD.U32 R3, RZ, RZ, UR5 ;  /* 0x00000005ff037e24 */ /* 0x000fca000f8e00ff */
[----:B------:R-:W-:-:S05]  /*2d60*/  IADD3 R3, R3, -0x100, R138 ;  /* 0xffffff0003037810 */ /* 0x000fca0007ffe08a */
[----:B------:R-:W-:-:S04]  /*2d70*/  @P2 IMAD.HI.U32 R6, R3, c[0x0][0x2bc], RZ ;  /* 0x0000af0003062a27 */ /* 0x000fc800078e00ff */
[----:B------:R-:W-:Y:S01]  /*2d80*/  IMAD.MOV.U32 R2, RZ, RZ, R3 ;  /* 0x000000ffff027224 */ /* 0x000fe200078e0003 */
[----:B------:R-:W-:-:S04]  /*2d90*/  @P1 SHF.R.U32.HI R2, RZ, c[0x0][0x2c0], R6 ;  /* 0x0000b000ff021a19 */ /* 0x000fc80000011606 */
[----:B------:R-:W-:-:S04]  /*2da0*/  @!P6 IADD3 R7, P1, R2, UR12, RZ ;  /* 0x0000000c0207ec10 */ /* 0x000fc8000ff3e0ff */
[----:B-1----:R-:W-:Y:S02]  /*2db0*/  @!P6 LEA.HI.X.SX32 R8, R2, UR6, 0x1, P1 ;  /* 0x000000060208ec11 */ /* 0x002fe400088f0eff */
[----:B------:R-:W-:-:S04]  /*2dc0*/  @!P6 LEA R6, P1, R7, c[0x0][0x2a0], 0x2 ;  /* 0x0000a8000706ea11 */ /* 0x000fc800078210ff */
[----:B------:R-:W-:-:S05]  /*2dd0*/  @!P6 LEA.HI.X R7, R7, c[0x0][0x2a4], R8, 0x2, P1 ;  /* 0x0000a9000707ea11 */ /* 0x000fca00008f1408 */
[----:B------:R1:W2:Y:S01]  /*2de0*/  @!P6 LDG.E R244, [R6.64] ;  /* 0x0000000e06f4e981 */ /* 0x0002a2000c1e1900 */
[----:B------:R-:W-:Y:S01]  /*2df0*/  IMAD.MOV R245, RZ, RZ, -R2 ;  /* 0x000000fffff57224 */ /* 0x000fe200078e0a02 */
[----:B------:R-:W-:Y:S01]  /*2e00*/  SEL R26, RZ, 0x10, P0 ;  /* 0x00000010ff1a7807 */ /* 0x000fe20000000000 */
[----:B------:R-:W-:Y:S01]  /*2e10*/  IMAD.WIDE R24, R148, 0x2, RZ ;  /* 0x0000000294187825 */ /* 0x000fe200078e02ff */
[----:B------:R-:W-:Y:S02]  /*2e20*/  ISETP.NE.U32.AND P5, PT, R135, RZ, PT ;  /* 0x000000ff8700720c */ /* 0x000fe40003fa5070 */
[----:B------:R-:W-:Y:S01]  /*2e30*/  IADD3 R8, -R26, 0x10, RZ ;  /* 0x000000101a087810 */ /* 0x000fe20007ffe1ff */
[----:B------:R-:W-:-:S03]  /*2e40*/  IMAD R245, R245, c[0x0][0x2b8], R3 ;  /* 0x0000ae00f5f57a24 */ /* 0x000fc600078e0203 */
[----:B------:R-:W-:Y:S02]  /*2e50*/  LOP3.LUT R8, R8, 0xf, RZ, 0xc0, !PT ;  /* 0x0000000f08087812 */ /* 0x000fe400078ec0ff */
[----:B------:R-:W-:-:S05]  /*2e60*/  SHF.R.S32.HI R2, RZ, 0x1f, R245 ;  /* 0x0000001fff027819 */ /* 0x000fca00000114f5 */
[----:B-1----:R-:W-:Y:S02]  /*2e70*/  IMAD R6, R2, c[0x0][0x1e0], RZ ;  /* 0x0000780002067a24 */ /* 0x002fe400078e02ff */
[----:B------:R-:W-:-:S04]  /*2e80*/  IMAD.WIDE.U32 R2, R245, c[0x0][0x1e0], RZ ;  /* 0x00007800f5027a25 */ /* 0x000fc800078e00ff */
[----:B------:R-:W-:-:S04]  /*2e90*/  IMAD R6, R245, c[0x0][0x1e4], R6 ;  /* 0x00007900f5067a24 */ /* 0x000fc800078e0206 */
[----:B------:R-:W-:Y:S01]  /*2ea0*/  IMAD.IADD R3, R3, 0x1, R6 ;  /* 0x0000000103037824 */ /* 0x000fe200078e0206 */
[----:B--2---:R-:W-:-:S03]  /*2eb0*/  SHF.R.S32.HI R6, RZ, 0x1f, R244 ;  /* 0x0000001fff067819 */ /* 0x004fc600000114f4 */
[----:B------:R-:W-:-:S04]  /*2ec0*/  IMAD.WIDE.U32 R2, R244, c[0x0][0x1f0], R2 ;  /* 0x00007c00f4027a25 */ /* 0x000fc800078e0002 */
[----:B------:R-:W-:Y:S01]  /*2ed0*/  IMAD R6, R6, c[0x0][0x1f0], RZ ;  /* 0x00007c0006067a24 */ /* 0x000fe200078e02ff */
[----:B------:R-:W-:-:S03]  /*2ee0*/  IADD3 R2, P1, R2, UR18, RZ ;  /* 0x0000001202027c10 */ /* 0x000fc6000ff3e0ff */
[----:B------:R-:W-:-:S05]  /*2ef0*/  IMAD R6, R244, c[0x0][0x1f4], R6 ;  /* 0x00007d00f4067a24 */ /* 0x000fca00078e0206 */
[----:B------:R-:W-:Y:S02]  /*2f00*/  IADD3.X R6, R3, UR16, R6, P1, !PT ;  /* 0x0000001003067c10 */ /* 0x000fe40008ffe406 */
[----:B------:R-:W-:-:S04]  /*2f10*/  LEA R3, P1, R2, c[0x0][0x1c8], 0x1 ;  /* 0x0000720002037a11 */ /* 0x000fc800078208ff */
[----:B------:R-:W-:Y:S01]  /*2f20*/  LEA.HI.X R2, R2, c[0x0][0x1cc], R6, 0x1, P1 ;  /* 0x0000730002027a11 */ /* 0x000fe200008f0c06 */
[----:B------:R-:W1:Y:S04]  /*2f30*/  SHFL.IDX PT, R18, R3, RZ, 0x181f ;  /* 0x00181fff03127589 */ /* 0x000e6800000e0000 */
[----:B------:R-:W2:Y:S04]  /*2f40*/  SHFL.IDX PT, R14, R3, 0x1, 0x181f ;  /* 0x00381f00030e7f89 */ /* 0x000ea800000e0000 */
[----:B------:R-:W3:Y:S04]  /*2f50*/  SHFL.IDX PT, R10, R3, 0x2, 0x181f ;  /* 0x00581f00030a7f89 */ /* 0x000ee800000e0000 */
[----:B------:R-:W4:Y:S04]  /*2f60*/  SHFL.IDX PT, R6, R2, RZ, 0x181f ;  /* 0x00181fff02067589 */ /* 0x000f2800000e0000 */
[----:B------:R-:W5:Y:S04]  /*2f70*/  SHFL.IDX PT, R11, R2, 0x1, 0x181f ;  /* 0x00381f00020b7f89 */ /* 0x000f6800000e0000 */
[----:B------:R-:W5:Y:S04]  /*2f80*/  SHFL.IDX PT, R23, R2, 0x2, 0x181f ;  /* 0x00581f0002177f89 */ /* 0x000f6800000e0000 */
[----:B------:R-:W5:Y:S01]  /*2f90*/  SHFL.IDX PT, R7, R3, 0x3, 0x181f ;  /* 0x00781f0003077f89 */ /* 0x000f6200000e0000 */
[----:B-1----:R-:W-:-:S03]  /*2fa0*/  IADD3 R20, P2, R24, R18, RZ ;  /* 0x0000001218147210 */ /* 0x002fc60007f5e0ff */
[----:B------:R1:W1:Y:S01]  /*2fb0*/  SHFL.IDX PT, R22, R2, 0x3, 0x181f ;  /* 0x00781f0002167f89 */ /* 0x00026200000e0000 */
[C---:B--2---:R-:W-:Y:S02]  /*2fc0*/  IADD3 R16, P1, R24.reuse, R14, RZ ;  /* 0x0000000e18107210 */ /* 0x044fe40007f3e0ff */
[----:B---3--:R-:W-:Y:S01]  /*2fd0*/  IADD3 R12, P4, R24, R10, RZ ;  /* 0x0000000a180c7210 */ /* 0x008fe20007f9e0ff */
[C---:B----4-:R-:W-:Y:S02]  /*2fe0*/  IMAD.X R21, R25.reuse, 0x1, R6, P2 ;  /* 0x0000000119157824 */ /* 0x050fe400010e0606 */
[C---:B-----5:R-:W-:Y:S02]  /*2ff0*/  IMAD.X R17, R25.reuse, 0x1, R11, P1 ;  /* 0x0000000119117824 */ /* 0x060fe400008e060b */
[----:B------:R-:W-:Y:S01]  /*3000*/  IMAD.X R13, R25, 0x1, R23, P4 ;  /* 0x00000001190d7824 */ /* 0x000fe200020e0617 */
[----:B------:R-:W-:Y:S02]  /*3010*/  IADD3 R8, P2, P1, R8, R7, R24 ;  /* 0x0000000708087210 */ /* 0x000fe4000795e018 */
[----:B------:R-:W-:-:S02]  /*3020*/  IADD3 R24, -R135, 0x10, RZ ;  /* 0x0000001087187810 */ /* 0x000fc40007ffe1ff */
[----:B-1----:R-:W-:Y:S02]  /*3030*/  SHF.R.S32.HI R2, RZ, 0x1f, R137 ;  /* 0x0000001fff027819 */ /* 0x002fe40000011489 */
[----:B------:R-:W-:Y:S02]  /*3040*/  IADD3.X R9, RZ, R22, R25, P2, P1 ;  /* 0x00000016ff097210 */ /* 0x000fe400017e2419 */
[----:B------:R-:W-:Y:S02]  /*3050*/  LEA.HI R2, R2, R137, RZ, 0x3 ;  /* 0x0000008902027211 */ /* 0x000fe400078f18ff */
[----:B------:R-:W-:Y:S02]  /*3060*/  LOP3.LUT R24, R24, 0xf, RZ, 0xc0, !PT ;  /* 0x0000000f18187812 */ /* 0x000fe400078ec0ff */
[----:B------:R-:W-:-:S05]  /*3070*/  LOP3.LUT R2, R2, 0xfffffff8, RZ, 0xc0, !PT ;  /* 0xfffffff802027812 */ /* 0x000fca00078ec0ff */
[----:B------:R-:W-:-:S05]  /*3080*/  IMAD.WIDE R2, R2, 0x2, RZ ;  /* 0x0000000202027825 */ /* 0x000fca00078e02ff */
[C---:B------:R-:W-:Y:S02]  /*3090*/  IADD3 R18, P4, R2.reuse, R18, RZ ;  /* 0x0000001202127210 */ /* 0x040fe40007f9e0ff */
[----:B------:R-:W-:-:S03]  /*30a0*/  IADD3 R14, P1, R2, R14, RZ ;  /* 0x0000000e020e7210 */ /* 0x000fc60007f3e0ff */
[C---:B------:R-:W-:Y:S01]  /*30b0*/  IMAD.X R19, R3.reuse, 0x1, R6, P4 ;  /* 0x0000000103137824 */ /* 0x040fe200020e0606 */
[----:B------:R-:W-:Y:S01]  /*30c0*/  IADD3 R10, P4, R2, R10, RZ ;  /* 0x0000000a020a7210 */ /* 0x000fe20007f9e0ff */
[C---:B------:R-:W-:Y:S01]  /*30d0*/  IMAD.X R15, R3.reuse, 0x1, R11, P1 ;  /* 0x00000001030f7824 */ /* 0x040fe200008e060b */
[----:B------:R-:W-:Y:S01]  /*30e0*/  IADD3 R6, P2, P1, R24, R7, R2 ;  /* 0x0000000718067210 */ /* 0x000fe2000795e002 */
[----:B------:R-:W-:Y:S02]  /*30f0*/  IMAD.SHL.U32 R2, R136, 0x2, RZ ;  /* 0x0000000288027824 */ /* 0x000fe400078e00ff */
[----:B------:R-:W-:Y:S01]  /*3100*/  IMAD.X R11, R3, 0x1, R23, P4 ;  /* 0x00000001030b7824 */ /* 0x000fe200020e0617 */
[----:B------:R-:W-:Y:S02]  /*3110*/  ISETP.NE.U32.AND P4, PT, R26, RZ, PT ;  /* 0x000000ff1a00720c */ /* 0x000fe40003f85070 */
[----:B------:R1:W-:Y:S01]  /*3120*/  LDGSTS.E.BYPASS.LTC128B.128 [R2+0x8100], [R20.64], !P0 ;  /* 0x0810000014027fae */ /* 0x0003e2000c101d4e */
[----:B------:R-:W-:-:S03]  /*3130*/  IADD3.X R7, RZ, R22, R3, P2, P1 ;  /* 0x00000016ff077210 */ /* 0x000fc600017e2403 */
[----:B------:R1:W-:Y:S04]  /*3140*/  LDGSTS.E.BYPASS.LTC128B.128 [R2+0xc100], [R18.64], !P3 ;  /* 0x0c10000012027fae */ /* 0x0003e8000d901d4e */
[----:B------:R1:W-:Y:S04]  /*3150*/  LDGSTS.E.BYPASS.LTC128B.128 [R2+0x9100], [R16.64], !P0 ;  /* 0x0910000010027fae */ /* 0x0003e8000c101d4e */
[----:B------:R1:W-:Y:S04]  /*3160*/  LDGSTS.E.BYPASS.LTC128B.128 [R2+0xd100], [R14.64], !P3 ;  /* 0x0d1000000e027fae */ /* 0x0003e8000d901d4e */
[----:B------:R1:W-:Y:S04]  /*3170*/  LDGSTS.E.BYPASS.LTC128B.128 [R2+0xa100], [R12.64], !P0 ;  /* 0x0a1000000c027fae */ /* 0x0003e8000c101d4e */
[----:B------:R1:W-:Y:S04]  /*3180*/  LDGSTS.E.BYPASS.LTC128B.128 [R2+0xe100], [R10.64], !P3 ;  /* 0x0e1000000a027fae */ /* 0x0003e8000d901d4e */
[----:B------:R1:W-:Y:S04]  /*3190*/  LDGSTS.E.BYPASS.LTC128B.128.ZFILL [R2+0xb100], [R8.64], P4 ;  /* 0x0b10000008027fae */ /* 0x0003e8000a141d4e */
[----:B------:R1:W-:Y:S02]  /*31a0*/  LDGSTS.E.BYPASS.LTC128B.128.ZFILL [R2+0xf100], [R6.64], P5 ;  /* 0x0f10000006027fae */ /* 0x0003e4000a941d4e */
.L_x_1:
[----:B-1234-:R-:W-:Y:S01]  /*31b0*/  SHF.R.S32.HI R2, RZ, 0x1f, R132 ;  /* 0x0000001fff027819 */ /* 0x01efe20000011484 */
[----:B------:R-:W-:Y:S01]  /*31c0*/  IMAD.SHL.U32 R217, R4, 0x2, RZ ;  /* 0x0000000204d97824 */ /* 0x000fe200078e00ff */
[----:B------:R-:W0:Y:S02]  /*31d0*/  LDGDEPBAR ;  /* 0x00000000000079af */ /* 0x000e240000000000 */
[----:B------:R-:W-:Y:S01]  /*31e0*/  LEA.HI R3, R2, R132, RZ, 0x2 ;  /* 0x0000008402037211 */ /* 0x000fe200078f10ff */
[--C-:B------:R-:W-:Y:S01]  /*31f0*/  IMAD R218, R5, 0x2, R217.reuse ;  /* 0x0000000205da7824 */ /* 0x100fe200078e02d9 */
[----:B------:R-:W-:Y:S01]  /*3200*/  LDSM.16.MT88.4 R20, [R217+0x100] ;  /* 0x00010000d914783b */ /* 0x000fe20000004200 */
[C---:B------:R-:W-:Y:S01]  /*3210*/  IMAD R221, R0.reuse, 0x2, R217 ;  /* 0x0000000200dd7824 */ /* 0x040fe200078e02d9 */
[----:B------:R-:W-:Y:S01]  /*3220*/  LOP3.LUT R2, R3, 0x7ffffffc, RZ, 0xc0, !PT ;  /* 0x7ffffffc03027812 */ /* 0x000fe200078ec0ff */
[----:B------:R-:W-:Y:S01]  /*3230*/  IMAD R220, R0, 0x2, R218 ;  /* 0x0000000200dc7824 */ /* 0x000fe200078e02da */
[----:B------:R1:W-:Y:S03]  /*3240*/  STL [R1+0x1c], R3 ;  /* 0x00001c0301007387 */ /* 0x0003e60000100800 */
[----:B------:R-:W-:Y:S01]  /*3250*/  IMAD.IADD R2, R132, 0x1, -R2 ;  /* 0x0000000184027824 */ /* 0x000fe200078e0a02 */
[----:B------:R-:W-:Y:S01]  /*3260*/  LDSM.16.MT88.4 R16, [R218+0x100] ;  /* 0x00010000da10783b */ /* 0x000fe20000004200 */
[----:B-1----:R-:W-:-:S04]  /*3270*/  IMAD.MOV.U32 R3, RZ, RZ, -0x2 ;  /* 0xfffffffeff037424 */ /* 0x002fc800078e00ff */
[----:B------:R-:W-:-:S05]  /*3280*/  IMAD R2, R2, R3, UR17 ;  /* 0x0000001102027e24 */ /* 0x000fca000f8e0203 */
[C---:B------:R-:W-:Y:S02]  /*3290*/  ISETP.GT.AND P5, PT, R2.reuse, RZ, PT ;  /* 0x000000ff0200720c */ /* 0x040fe40003fa4270 */
[C---:B------:R-:W-:Y:S02]  /*32a0*/  ISETP.GT.AND P4, PT, R2.reuse, 0x1, PT ;  /* 0x000000010200780c */ /* 0x040fe40003f84270 */
[----:B------:R-:W-:Y:S02]  /*32b0*/  ISETP.GT.AND P2, PT, R2, 0x8, PT ;  /* 0x000000080200780c */ /* 0x000fe40003f44270 */
[----:B------:R-:W-:Y:S02]  /*32c0*/  FSEL R8, R134, -INF , P5 ;  /* 0xff80000086087808 */ /* 0x000fe40002800000 */
[----:B------:R-:W-:Y:S02]  /*32d0*/  FSEL R9, R133, -INF , P4 ;  /* 0xff80000085097808 */ /* 0x000fe40002000000 */
[----:B------:R-:W-:-:S02]  /*32e0*/  ISETP.GT.AND P1, PT, R2, 0x9, PT ;  /* 0x000000090200780c */ /* 0x000fc40003f24270 */
[----:B------:R-:W-:Y:S02]  /*32f0*/  FSEL R10, R129, -INF , P2 ;  /* 0xff800000810a7808 */ /* 0x000fe40001000000 */
[----:B------:R-:W-:Y:S02]  /*3300*/  FMNMX.FTZ R68, R8, R9, !PT ;  /* 0x0000000908447209 */ /* 0x000fe40007810000 */
[----:B------:R-:W-:Y:S02]  /*3310*/  FSEL R12, R131, -INF , P5 ;  /* 0xff800000830c7808 */ /* 0x000fe40002800000 */
[----:B------:R-:W-:Y:S02]  /*3320*/  ISETP.GT.AND P5, PT, R2, 0x10, PT ;  /* 0x000000100200780c */ /* 0x000fe40003fa4270 */
[----:B------:R-:W-:Y:S02]  /*3330*/  FSEL R11, R128, -INF , P1 ;  /* 0xff800000800b7808 */ /* 0x000fe40000800000 */
[----:B------:R-:W-:-:S02]  /*3340*/  FMNMX.FTZ R68, R10, R68, !PT ;  /* 0x000000440a447209 */ /* 0x000fc40007810000 */
[----:B------:R-:W-:Y:S02]  /*3350*/  FSEL R13, R130, -INF , P4 ;  /* 0xff800000820d7808 */ /* 0x000fe40002000000 */
[C---:B------:R-:W-:Y:S02]  /*3360*/  ISETP.GT.AND P4, PT, R2.reuse, 0x11, PT ;  /* 0x000000110200780c */ /* 0x040fe40003f84270 */
[----:B------:R-:W-:Y:S02]  /*3370*/  FSEL R28, R125, -INF , P5 ;  /* 0xff8000007d1c7808 */ /* 0x000fe40002800000 */
[----:B------:R-:W-:Y:S02]  /*3380*/  FMNMX.FTZ R68, R11, R68, !PT ;  /* 0x000000440b447209 */ /* 0x000fe40007810000 */
        /* <DEDUP_REMOVED lines=9> */
[----:B------:R-:W-:Y:S02]  /*3420*/  ISETP.GT.AND P5, PT, R2, 0x20, PT ;  /* 0x000000200200780c */ /* 0x000fe40003fa4270 */
[----:B------:R-:W-:Y:S02]  /*3430*/  FSEL R31, R100, -INF , P1 ;  /* 0xff800000641f7808 */ /* 0x000fe40000800000 */
[----:B------:R-:W-:Y:S02]  /*3440*/  FMNMX.FTZ R68, R30, R68, !PT ;  /* 0x000000441e447209 */ /* 0x000fe40007810000 */
[----:B------:R-:W-:Y:S02]  /*3450*/  FSEL R33, R102, -INF , P4 ;  /* 0xff80000066217808 */ /* 0x000fe40002000000 */
[----:B------:R-:W-:-:S02]  /*3460*/  ISETP.GT.AND P4, PT, R2, 0x21, PT ;  /* 0x000000210200780c */ /* 0x000fc40003f84270 */
[----:B------:R-:W-:Y:S02]  /*3470*/  FSEL R71, R95, -INF , P5 ;  /* 0xff8000005f477808 */ /* 0x000fe40002800000 */
[----:B------:R-:W-:Y:S02]  /*3480*/  FMNMX.FTZ R68, R31, R68, !PT ;  /* 0x000000441f447209 */ /* 0x000fe40007810000 */
[----:B------:R-:W-:Y:S02]  /*3490*/  FMNMX.FTZ R3, R12, R13, !PT ;  /* 0x0000000d0c037209 */ /* 0x000fe40007810000 */
[----:B------:R-:W-:Y:S02]  /*34a0*/  FSEL R69, R97, -INF , P2 ;  /* 0xff80000061457808 */ /* 0x000fe40001000000 */
[----:B------:R-:W-:Y:S02]  /*34b0*/  ISETP.GT.AND P2, PT, R2, 0x28, PT ;  /* 0x000000280200780c */ /* 0x000fe40003f44270 */
[----:B------:R-:W-:-:S02]  /*34c0*/  FSEL R112, R89, -INF , P4 ;  /* 0xff80000059707808 */ /* 0x000fc40002000000 */
        /* <DEDUP_REMOVED lines=10> */
[----:B------:R-:W-:Y:S02]  /*3570*/  FSEL R114, R90, -INF , P1 ;  /* 0xff8000005a727808 */ /* 0x000fe40000800000 */
[----:B------:R-:W-:-:S02]  /*3580*/  ISETP.GT.AND P5, PT, R2, 0x30, PT ;  /* 0x000000300200780c */ /* 0x000fc40003fa4270 */
[----:B------:R-:W-:Y:S02]  /*3590*/  FSEL R90, R92, -INF , P1 ;  /* 0xff8000005c5a7808 */ /* 0x000fe40000800000 */
[----:B------:R-:W-:Y:S02]  /*35a0*/  FMNMX.FTZ R68, R88, R68, !PT ;  /* 0x0000004458447209 */ /* 0x000fe40007810000 */
[----:B------:R-:W-:Y:S02]  /*35b0*/  FMNMX.FTZ R3, R32, R3, !PT ;  /* 0x0000000320037209 */ /* 0x000fe40007810000 */
[----:B------:R-:W-:Y:S02]  /*35c0*/  ISETP.GT.AND P4, PT, R2, 0x31, PT ;  /* 0x000000310200780c */ /* 0x000fe40003f84270 */
[----:B------:R-:W-:Y:S02]  /*35d0*/  FSEL R149, R87, -INF , P5 ;  /* 0xff80000057957808 */ /* 0x000fe40002800000 */
[----:B------:R-:W-:-:S02]  /*35e0*/  FMNMX.FTZ R68, R90, R68, !PT ;  /* 0x000000445a447209 */ /* 0x000fc40007810000 */
[----:B------:R-:W-:Y:S02]  /*35f0*/  FMNMX.FTZ R3, R33, R3, !PT ;  /* 0x0000000321037209 */ /* 0x000fe40007810000 */
[----:B------:R-:W-:Y:S02]  /*3600*/  ISETP.GT.AND P2, PT, R2, 0x38, PT ;  /* 0x000000380200780c */ /* 0x000fe40003f44270 */
[----:B------:R-:W-:Y:S02]  /*3610*/  FSEL R151, R86, -INF , P4 ;  /* 0xff80000056977808 */ /* 0x000fe40002000000 */
[----:B------:R-:W-:Y:S02]  /*3620*/  FMNMX.FTZ R68, R149, R68, !PT ;  /* 0x0000004495447209 */ /* 0x000fe40007810000 */
[----:B------:R-:W-:Y:S02]  /*3630*/  FMNMX.FTZ R3, R69, R3, !PT ;  /* 0x0000000345037209 */ /* 0x000fe40007810000 */
[----:B------:R-:W-:-:S02]  /*3640*/  ISETP.GT.AND P1, PT, R2, 0x39, PT ;  /* 0x000000390200780c */ /* 0x000fc40003f24270 */
[----:B------:R-:W-:Y:S02]  /*3650*/  FSEL R150, R83, -INF , P2 ;  /* 0xff80000053967808 */ /* 0x000fe40001000000 */
[----:B------:R-:W-:Y:S02]  /*3660*/  FMNMX.FTZ R68, R151, R68, !PT ;  /* 0x0000004497447209 */ /* 0x000fe40007810000 */
[----:B------:R-:W-:Y:S02]  /*3670*/  FMNMX.FTZ R3, R70, R3, !PT ;  /* 0x0000000346037209 */ /* 0x000fe40007810000 */
[----:B------:R-:W-:Y:S02]  /*3680*/  FSEL R158, R85, -INF , P5 ;  /* 0xff800000559e7808 */ /* 0x000fe40002800000 */
[----:B------:R-:W-:Y:S02]  /*3690*/  ISETP.GT.AND P5, PT, R2, 0x40, PT ;  /* 0x000000400200780c */ /* 0x000fe40003fa4270 */
[----:B------:R-:W-:-:S02]  /*36a0*/  FSEL R156, R82, -INF , P1 ;  /* 0xff800000529c7808 */ /* 0x000fc40000800000 */
[----:B------:R-:W-:Y:S02]  /*36b0*/  FMNMX.FTZ R68, R150, R68, !PT ;  /* 0x0000004496447209 */ /* 0x000fe40007810000 */
[----:B------:R-:W-:Y:S02]  /*36c0*/  FMNMX.FTZ R3, R91, R3, !PT ;  /* 0x000000035b037209 */ /* 0x000fe40007810000 */
[----:B------:R-:W-:Y:S02]  /*36d0*/  FSEL R157, R84, -INF , P4 ;  /* 0xff800000549d7808 */ /* 0x000fe40002000000 */
[----:B------:R-:W-:Y:S02]  /*36e0*/  ISETP.GT.AND P4, PT, R2, 0x41, PT ;  /* 0x000000410200780c */ /* 0x000fe40003f84270 */
[----:B------:R-:W-:Y:S02]  /*36f0*/  FSEL R162, R75, -INF , P5 ;  /* 0xff8000004ba27808 */ /* 0x000fe40002800000 */
[----:B------:R-:W-:-:S02]  /*3700*/  FMNMX.FTZ R68, R156, R68, !PT ;  /* 0x000000449c447209 */ /* 0x000fc40007810000 */
[----:B------:R-:W-:Y:S02]  /*3710*/  FMNMX.FTZ R3, R112, R3, !PT ;  /* 0x0000000370037209 */ /* 0x000fe40007810000 */
[----:B------:R-:W-:Y:S02]  /*3720*/  FSEL R159, R81, -INF , P2 ;  /* 0xff800000519f7808 */ /* 0x000fe40001000000 */
[----:B------:R-:W-:Y:S02]  /*3730*/  ISETP.GT.AND P2, PT, R2, 0x48, PT ;  /* 0x000000480200780c */ /* 0x000fe40003f44270 */
[----:B------:R-:W-:Y:S02]  /*3740*/  FSEL R163, R74, -INF , P4 ;  /* 0xff8000004aa37808 */ /* 0x000fe40002000000 */
[----:B------:R-:W-:Y:S02]  /*3750*/  FMNMX.FTZ R68, R162, R68, !PT ;  /* 0x00000044a2447209 */ /* 0x000fe40007810000 */
[----:B------:R-:W-:-:S02]  /*3760*/  FMNMX.FTZ R3, R113, R3, !PT ;  /* 0x0000000371037209 */ /* 0x000fc40007810000 */
[----:B------:R-:W-:Y:S02]  /*3770*/  FSEL R160, R80, -INF , P1 ;  /* 0xff80000050a07808 */ /* 0x000fe40000800000 */
[----:B------:R-:W-:Y:S02]  /*3780*/  ISETP.GT.AND P1, PT, R2, 0x49, PT ;  /* 0x000000490200780c */ /* 0x000fe40003f24270 */
[----:B------:R-:W-:Y:S02]  /*3790*/  FSEL R161, R65, -INF , P2 ;  /* 0xff80000041a17808 */ /* 0x000fe40001000000 */
[----:B------:R-:W-:Y:S02]  /*37a0*/  FMNMX.FTZ R68, R163, R68, !PT ;  /* 0x00000044a3447209 */ /* 0x000fe40007810000 */
[----:B------:R-:W-:Y:S02]  /*37b0*/  FMNMX.FTZ R3, R114, R3, !PT ;  /* 0x0000000372037209 */ /* 0x000fe40007810000 */
[----:B------:R-:W-:-:S02]  /*37c0*/  FSEL R165, R73, -INF , P5 ;  /* 0xff80000049a57808 */ /* 0x000fc40002800000 */
[----:B------:R-:W-:Y:S02]  /*37d0*/  ISETP.GT.AND P5, PT, R2, 0x50, PT ;  /* 0x000000500200780c */ /* 0x000fe40003fa4270 */
[----:B------:R-:W-:Y:S02]  /*37e0*/  FSEL R164, R64, -INF , P1 ;  /* 0xff80000040a47808 */ /* 0x000fe40000800000 */
[----:B------:R-:W-:Y:S02]  /*37f0*/  FMNMX.FTZ R68, R161, R68, !PT ;  /* 0x00000044a1447209 */ /* 0x000fe40007810000 */
        /* <DEDUP_REMOVED lines=57> */
[----:B------:R-:W-:Y:S01]  /*3b90*/  FMNMX.FTZ R68, R249, R68, !PT ;  /* 0x00000044f9447209 */ /* 0x000fe20007810000 */
[----:B------:R-:W-:Y:S01]  /*3ba0*/  LDSM.16.MT88.4 R24, [R220+0x100] ;  /* 0x00010000dc18783b */ /* 0x000fe20000004200 */
[----:B------:R-:W-:Y:S02]  /*3bb0*/  FMNMX.FTZ R2, R213, R2, !PT ;  /* 0x00000002d5027209 */ /* 0x000fe40007810000 */
[----:B------:R-:W-:Y:S02]  /*3bc0*/  FMNMX.FTZ R68, R252, R68, !PT ;  /* 0x00000044fc447209 */ /* 0x000fe40007810000 */
[----:B------:R-:W-:Y:S02]  /*3bd0*/  FMNMX.FTZ R2, R212, R2, !PT ;  /* 0x00000002d4027209 */ /* 0x000fe40007810000 */
[----:B------:R-:W-:Y:S01]  /*3be0*/  FSEL R116, R41, -INF , P5 ;  /* 0xff80000029747808 */ /* 0x000fe20002800000 */
[----:B------:R-:W1:Y:S01]  /*3bf0*/  SHFL.BFLY PT, R3, R68, 0x2, 0x1f ;  /* 0x0c401f0044037f89 */ /* 0x000e6200000e0000 */
[----:B------:R-:W-:-:S02]  /*3c00*/  FMNMX.FTZ R2, R214, R2, !PT ;  /* 0x00000002d6027209 */ /* 0x000fc40007810000 */
[----:B------:R-:W-:Y:S02]  /*3c10*/  FSEL R138, R40, -INF , P4 ;  /* 0xff800000288a7808 */ /* 0x000fe40002000000 */
[----:B------:R-:W-:Y:S01]  /*3c20*/  FMNMX.FTZ R2, R215, R2, !PT ;  /* 0x00000002d7027209 */ /* 0x000fe20007810000 */
[----:B------:R-:W-:Y:S01]  /*3c30*/  LDSM.16.MT88.4 R40, [R218+0x4100] ;  /* 0x00410000da28783b */ /* 0x000fe20000004200 */
[----:B------:R-:W-:Y:S02]  /*3c40*/  FSEL R137, R38, -INF , P2 ;  /* 0xff80000026897808 */ /* 0x000fe40001000000 */
[----:B------:R-:W-:Y:S02]  /*3c50*/  FMNMX.FTZ R2, R116, R2, !PT ;  /* 0x0000000274027209 */ /* 0x000fe40007810000 */
[----:B------:R-:W-:Y:S02]  /*3c60*/  FSEL R199, R37, -INF , P1 ;  /* 0xff80000025c77808 */ /* 0x000fe40000800000 */
[----:B------:R-:W-:Y:S01]  /*3c70*/  FMNMX.FTZ R2, R138, R2, !PT ;  /* 0x000000028a027209 */ /* 0x000fe20007810000 */
[----:B------:R-:W-:Y:S03]  /*3c80*/  LDSM.16.MT88.4 R36, [R217+0x900] ;  /* 0x00090000d924783b */ /* 0x000fe60000004200 */
[----:B------:R-:W-:-:S04]  /*3c90*/  FMNMX.FTZ R2, R137, R2, !PT ;  /* 0x0000000289027209 */ /* 0x000fc80007810000 */
[----:B------:R-:W-:Y:S02]  /*3ca0*/  FMNMX.FTZ R2, R199, R2, !PT ;  /* 0x00000002c7027209 */ /* 0x000fe40007810000 */
[----:B-1----:R-:W-:-:S03]  /*3cb0*/  FMNMX.FTZ R68, R68, R3, !PT ;  /* 0x0000000344447209 */ /* 0x002fc60007810000 */
[----:B------:R-:W1:Y:S04]  /*3cc0*/  SHFL.BFLY PT, R3, R2, 0x2, 0x1f ;  /* 0x0c401f0002037f89 */ /* 0x000e6800000e0000 */
[----:B------:R-:W2:Y:S01]  /*3cd0*/  SHFL.BFLY PT, R6, R68, 0x1, 0x1f ;  /* 0x0c201f0044067f89 */ /* 0x000ea200000e0000 */
[----:B-1----:R-:W-:Y:S02]  /*3ce0*/  FMNMX.FTZ R2, R2, R3, !PT ;  /* 0x0000000302027209 */ /* 0x002fe40007810000 */
[----:B--2---:R-:W-:-:S03]  /*3cf0*/  FMNMX.FTZ R68, R68, R6, !PT ;  /* 0x0000000644447209 */ /* 0x004fc60007810000 */
[----:B------:R-:W1:Y:S01]  /*3d00*/  SHFL.BFLY PT, R7, R2, 0x1, 0x1f ;  /* 0x0c201f0002077f89 */ /* 0x000e6200000e0000 */
[C---:B------:R-:W-:Y:S01]  /*3d10*/  FSETP.NEU.FTZ.AND P1, PT, R68.reuse, -INF , PT ;  /* 0xff8000004400780b */ /* 0x040fe20003f3d000 */
[----:B------:R-:W-:-:S05]  /*3d20*/  FMUL.FTZ R6, R68, c[0x0][0x2d0] ;  /* 0x0000b40044067a20 */ /* 0x000fca0000410000 */
[----:B------:R-:W-:-:S05]  /*3d30*/  FSEL R6, R6, RZ, P1 ;  /* 0x000000ff06067208 */ /* 0x000fca0000800000 */
[--C-:B------:R-:W-:Y:S02]  /*3d40*/  FFMA.FTZ R3, R8, c[0x0][0x2d0], -R6.reuse ;  /* 0x0000b40008037a23 */ /* 0x100fe40000010806 */
[--C-:B------:R-:W-:Y:S02]  /*3d50*/  FFMA.FTZ R0, R28, c[0x0][0x2d0], -R6.reuse ;  /* 0x0000b4001c007a23 */ /* 0x100fe40000010806 */
[----:B------:R2:W-:Y:S08]  /*3d60*/  MUFU.EX2 R136, R3 ;  /* 0x0000000300887308 */ /* 0x0005f00000000800 */
[----:B------:R3:W-:Y:S01]  /*3d70*/  MUFU.EX2 R203, R0 ;  /* 0x0000000000cb7308 */ /* 0x0007e20000000800 */
[----:B--2---:R-:W-:-:S07]  /*3d80*/  FFMA.FTZ R3, R9, c[0x0][0x2d0], -R6 ;  /* 0x0000b40009037a23 */ /* 0x004fce0000010806 */
[----:B------:R1:W2:Y:S01]  /*3d90*/  MUFU.EX2 R115, R3 ;  /* 0x0000000300737308 */ /* 0x0002a20000000800 */
[----:B---3--:R-:W-:-:S07]  /*3da0*/  FFMA.FTZ R0, R29, c[0x0][0x2d0], -R6 ;  /* 0x0000b4001d007a23 */ /* 0x008fce0000010806 */
[----:B------:R3:W-:Y:S01]  /*3db0*/  MUFU.EX2 R202, R0 ;  /* 0x0000000000ca7308 */ /* 0x0007e20000000800 */
[----:B-1----:R-:W-:Y:S01]  /*3dc0*/  FMNMX.FTZ R3, R2, R7, !PT ;  /* 0x0000000702037209 */ /* 0x002fe20007810000 */
[--C-:B------:R-:W-:Y:S01]  /*3dd0*/  FFMA.FTZ R2, R10, c[0x0][0x2d0], -R6.reuse ;  /* 0x0000b4000a027a23 */ /* 0x100fe20000010806 */
[----:B--2---:R-:W-:Y:S01]  /*3de0*/  F2FP.BF16.PACK_AB R8, R115, R136 ;  /* 0x000000887308723e */ /* 0x004fe200000010ff */
[----:B------:R-:W-:Y:S01]  /*3df0*/  FFMA.FTZ R7, R11, c[0x0][0x2d0], -R6 ;  /* 0x0000b4000b077a23 */ /* 0x000fe20000010806 */
[----:B------:R-:W-:-:S03]  /*3e00*/  FSETP.NEU.FTZ.AND P1, PT, R3, -INF , PT ;  /* 0xff8000000300780b */ /* 0x000fc60003f3d000 */
[----:B------:R1:W-:Y:S01]  /*3e10*/  MUFU.EX2 R240, R2 ;  /* 0x0000000200f07308 */ /* 0x0003e20000000800 */
[----:B---3--:R-:W-:-:S07]  /*3e20*/  FFMA.FTZ R0, R30, c[0x0][0x2d0], -R6 ;  /* 0x0000b4001e007a23 */ /* 0x008fce0000010806 */
[----:B------:R2:W3:Y:S01]  /*3e30*/  MUFU.EX2 R139, R7 ;  /* 0x00000007008b7308 */ /* 0x0004e20000000800 */
[----:B-1----:R-:W-:-:S07]  /*3e40*/  FMUL.FTZ R2, R3, c[0x0][0x2d0] ;  /* 0x0000b40003027a20 */ /* 0x002fce0000410000 */
[----:B------:R1:W-:Y:S01]  /*3e50*/  MUFU.EX2 R117, R0 ;  /* 0x0000000000757308 */ /* 0x0003e20000000800 */
[----:B------:R-:W-:Y:S02]  /*3e60*/  FSEL R2, R2, RZ, P1 ;  /* 0x000000ff02027208 */ /* 0x000fe40000800000 */
[----:B------:R-:W-:Y:S01]  /*3e70*/  PLOP3.LUT P1, PT, PT, PT, UP0, 0x40, 0x0 ;  /* 0x000000000000781c */ /* 0x000fe20003f2e808 */
[----:B--2---:R-:W-:Y:S01]  /*3e80*/  IMAD.MOV.U32 R7, RZ, RZ, R138 ;  /* 0x000000ffff077224 */ /* 0x004fe200078e008a */
[----:B---3--:R-:W-:Y:S01]  /*3e90*/  F2FP.BF16.PACK_AB R10, R139, R240 ;  /* 0x000000f08b0a723e */ /* 0x008fe200000010ff */
[----:B------:R-:W-:-:S04]  /*3ea0*/  FFMA.FTZ R4, R12, c[0x0][0x2d0], -R2 ;  /* 0x0000b4000c047a23 */ /* 0x000fc80000010802 */
[----:B------:R2:W-:Y:S01]  /*3eb0*/  MUFU.EX2 R200, R4 ;  /* 0x0000000400c87308 */ /* 0x0005e20000000800 */
[----:B-1----:R-:W-:Y:S02]  /*3ec0*/  FFMA.FTZ R0, R31, c[0x0][0x2d0], -R6 ;  /* 0x0000b4001f007a23 */ /* 0x002fe40000010806 */
[----:B------:R-:W-:Y:S05]  /*3ed0*/  LDSM.16.MT88.4 R28, [R221+0x900] ;  /* 0x00090000dd1c783b */ /* 0x000fea0000004200 */
[----:B------:R1:W-:Y:S01]  /*3ee0*/  MUFU.EX2 R5, R0 ;  /* 0x0000000000057308 */ /* 0x0003e20000000800 */
[----:B--2---:R-:W-:-:S07]  /*3ef0*/  FFMA.FTZ R4, R13, c[0x0][0x2d0], -R2 ;  /* 0x0000b4000d047a23 */ /* 0x004fce0000010802 */
[----:B------:R2:W3:Y:S01]  /*3f00*/  MUFU.EX2 R239, R4 ;  /* 0x0000000400ef7308 */ /* 0x0004e20000000800 */
[----:B-1----:R-:W-:-:S07]  /*3f10*/  FFMA.FTZ R0, R32, c[0x0][0x2d0], -R2 ;  /* 0x0000b40020007a23 */ /* 0x002fce0000010802 */
[----:B------:R1:W-:Y:S01]  /*3f20*/  MUFU.EX2 R201, R0 ;  /* 0x0000000000c97308 */ /* 0x0003e20000000800 */
[----:B--2---:R-:W-:Y:S01]  /*3f30*/  FFMA.FTZ R4, R14, c[0x0][0x2d0], -R2 ;  /* 0x0000b4000e047a23 */ /* 0x004fe20000010802 */
[----:B---3--:R-:W-:-:S06]  /*3f40*/  F2FP.BF16.PACK_AB R9, R239, R200 ;  /* 0x000000c8ef09723e */ /* 0x008fcc00000010ff */
[----:B------:R2:W-:Y:S01]  /*3f50*/  MUFU.EX2 R119, R4 ;  /* 0x0000000400777308 */ /* 0x0005e20000000800 */
[--C-:B-1----:R-:W-:Y:S02]  /*3f60*/  FFMA.FTZ R0, R33, c[0x0][0x2d0], -R2.reuse ;  /* 0x0000b40021007a23 */ /* 0x102fe40000010802 */
[----:B------:R-:W-:Y:S05]  /*3f70*/  LDSM.16.MT88.4 R32, [R218+0x900] ;  /* 0x00090000da20783b */ /* 0x000fea0000004200 */
[----:B------:R1:W-:Y:S01]  /*3f80*/  MUFU.EX2 R118, R0 ;  /* 0x0000000000767308 */ /* 0x0003e20000000800 */
[--C-:B--2---:R-:W-:Y:S02]  /*3f90*/  FFMA.FTZ R4, R15, c[0x0][0x2d0], -R2.reuse ;  /* 0x0000b4000f047a23 */ /* 0x104fe40000010802 */
[----:B------:R-:W2:Y:S05]  /*3fa0*/  LDSM.16.MT88.4 R12, [R221+0x100] ;  /* 0x00010000dd0c783b */ /* 0x000eaa0000004200 */
[----:B------:R-:W3:Y:S01]  /*3fb0*/  MUFU.EX2 R4, R4 ;  /* 0x0000000400047308 */ /* 0x000ee20000000800 */
[----:B-1----:R-:W-:-:S02]  /*3fc0*/  FFMA.FTZ R0, R69, c[0x0][0x2d0], -R2 ;  /* 0x0000b40045007a23 */ /* 0x002fc40000010802 */
[----:B------:R-:W-:-:S05]  /*3fd0*/  IMAD.MOV.U32 R69, RZ, RZ, R116 ;  /* 0x000000ffff457224 */ /* 0x000fca00078e0074 */
[----:B------:R1:W-:Y:S01]  /*3fe0*/  MUFU.EX2 R198, R0 ;  /* 0x0000000000c67308 */ /* 0x0003e20000000800 */
[----:B---3--:R-:W-:-:S07]  /*3ff0*/  F2FP.BF16.PACK_AB R11, R4, R119 ;  /* 0x00000077040b723e */ /* 0x008fce00000010ff */
[C---:B------:R-:W-:Y:S01]  /*4000*/  HMMA.16816.F32.BF16 R76, R8.reuse, R20, RZ ;  /* 0x00000014084c723c */ /* 0x040fe200000418ff */
[----:B-1----:R-:W-:Y:S02]  /*4010*/  FFMA.FTZ R0, R70, c[0x0][0x2d0], -R2 ;  /* 0x0000b40046007a23 */ /* 0x002fe40000010802 */
[----:B------:R-:W-:Y:S02]  /*4020*/  IMAD.MOV.U32 R70, RZ, RZ, R137 ;  /* 0x000000ffff467224 */ /* 0x000fe400078e0089 */
[----:B------:R1:W3:Y:S03]  /*4030*/  MUFU.EX2 R197, R0 ;  /* 0x0000000000c57308 */ /* 0x0002e60000000800 */
[C---:B------:R-:W-:Y:S01]  /*4040*/  HMMA.16816.F32.BF16 R64, R8.reuse, R22, RZ ;  /* 0x000000160840723c */ /* 0x040fe200000418ff */
[----:B------:R-:W4:Y:S07]  /*4050*/  LDSM.16.MT88.4 R20, [R217+0x4100] ;  /* 0x00410000d914783b */ /* 0x000f2e0000004200 */
[----:B------:R-:W-:Y:S01]  /*4060*/  HMMA.16816.F32.BF16 R60, R8, R16, RZ ;  /* 0x00000010083c723c */ /* 0x000fe200000418ff */
[----:B-1----:R-:W-:-:S02]  /*4070*/  FFMA.FTZ R0, R71, c[0x0][0x2d0], -R6 ;  /* 0x0000b40047007a23 */ /* 0x002fc40000010806 */
[----:B------:R-:W-:-:S05]  /*4080*/  IMAD.MOV.U32 R71, RZ, RZ, R139 ;  /* 0x000000ffff477224 */ /* 0x000fca00078e008b */
[C---:B------:R-:W-:Y:S01]  /*4090*/  HMMA.16816.F32.BF16 R56, R8.reuse, R18, RZ ;  /* 0x000000120838723c */ /* 0x040fe200000418ff */
[----:B------:R-:W1:Y:S01]  /*40a0*/  LDSM.16.MT88.4 R16, [R221+0x4100] ;  /* 0x00410000dd10783b */ /* 0x000e620000004200 */
[----:B------:R5:W-:Y:S06]  /*40b0*/  MUFU.EX2 R248, R0 ;  /* 0x0000000000f87308 */ /* 0x000bec0000000800 */
[C---:B--2---:R-:W-:Y:S08]  /*40c0*/  HMMA.16816.F32.BF16 R48, R8.reuse, R12, RZ ;  /* 0x0000000c0830723c */ /* 0x044ff000000418ff */
[----:B------:R-:W-:Y:S01]  /*40d0*/  HMMA.16816.F32.BF16 R44, R8, R14, RZ ;  /* 0x0000000e082c723c */ /* 0x000fe200000418ff */
[----:B------:R-:W2:Y:S01]  /*40e0*/  LDSM.16.MT88.4 R12, [R220+0x4100] ;  /* 0x00410000dc0c783b */ /* 0x000ea20000004200 */
[----:B-----5:R-:W-:-:S04]  /*40f0*/  FFMA.FTZ R0, R89, c[0x0][0x2d0], -R6 ;  /* 0x0000b40059007a23 */ /* 0x020fc80000010806 */
[----:B------:R5:W1:Y:S02]  /*4100*/  MUFU.EX2 R246, R0 ;  /* 0x0000000000f67308 */ /* 0x000a640000000800 */
[C---:B------:R-:W-:Y:S08]  /*4110*/  HMMA.16816.F32.BF16 R52, R8.reuse, R24, RZ ;  /* 0x000000180834723c */ /* 0x040ff000000418ff */
[----:B------:R-:W-:Y:S01]  /*4120*/  HMMA.16816.F32.BF16 R72, R8, R26, RZ ;  /* 0x0000001a0848723c */ /* 0x000fe200000418ff */
[----:B------:R-:W2:Y:S01]  /*4130*/  LDSM.16.MT88.4 R24, [R220+0x900] ;  /* 0x00090000dc18783b */ /* 0x000ea20000004200 */
[----:B-----5:R-:W-:-:S06]  /*4140*/  FFMA.FTZ R0, R88, c[0x0][0x2d0], -R6 ;  /* 0x0000b40058007a23 */ /* 0x020fcc0000010806 */
[C---:B------:R-:W-:Y:S01]  /*4150*/  HMMA.16816.F32.BF16 R104, R8.reuse, R40, RZ ;  /* 0x000000280868723c */ /* 0x040fe200000418ff */
[----:B------:R5:W-:Y:S07]  /*4160*/  MUFU.EX2 R243, R0 ;  /* 0x0000000000f37308 */ /* 0x000bee0000000800 */
[C---:B------:R-:W-:Y:S01]  /*4170*/  HMMA.16816.F32.BF16 R108, R8.reuse, R42, RZ ;  /* 0x0000002a086c723c */ /* 0x040fe200000418ff */
[----:B------:R-:W3:Y:S07]  /*4180*/  LDSM.16.MT88.4 R40, [R218+0x4900] ;  /* 0x00490000da28783b */ /* 0x000eee0000004200 */
[----:B----4-:R-:W-:Y:S01]  /*4190*/  HMMA.16816.F32.BF16 R80, R8, R20, RZ ;  /* 0x000000140850723c */ /* 0x010fe200000418ff */
[----:B-----5:R-:W-:-:S04]  /*41a0*/  FFMA.FTZ R0, R90, c[0x0][0x2d0], -R6 ;  /* 0x0000b4005a007a23 */ /* 0x020fc80000010806 */
[----:B------:R4:W5:Y:S03]  /*41b0*/  MUFU.EX2 R247, R0 ;  /* 0x0000000000f77308 */ /* 0x0009660000000800 */
[C---:B------:R-:W-:Y:S01]  /*41c0*/  HMMA.16816.F32.BF16 R84, R8.reuse, R22, RZ ;  /* 0x000000160854723c */ /* 0x040fe200000418ff */
[----:B------:R-:W3:Y:S07]  /*41d0*/  LDSM.16.MT88.4 R20, [R217+0x4900] ;  /* 0x00490000d914783b */ /* 0x000eee0000004200 */
[----:B-1----:R-:W-:Y:S01]  /*41e0*/  HMMA.16816.F32.BF16 R100, R8, R16, RZ ;  /* 0x000000100864723c */ /* 0x002fe200000418ff */
[----:B----4-:R-:W-:-:S07]  /*41f0*/  FFMA.FTZ R0, R91, c[0x0][0x2d0], -R2 ;  /* 0x0000b4005b007a23 */ /* 0x010fce0000010802 */
[C---:B------:R-:W-:Y:S01]  /*4200*/  HMMA.16816.F32.BF16 R96, R8.reuse, R18, RZ ;  /* 0x000000120860723c */ /* 0x040fe200000418ff */
[----:B------:R-:W1:Y:S01]  /*4210*/  LDSM.16.MT88.4 R16, [R221+0x4900] ;  /* 0x00490000dd10783b */ /* 0x000e620000004200 */
[----:B------:R4:W-:Y:S06]  /*4220*/  MUFU.EX2 R242, R0 ;  /* 0x0000000000f27308 */ /* 0x0009ec0000000800 */
[C---:B--2---:R-:W-:Y:S08]  /*4230*/  HMMA.16816.F32.BF16 R124, R8.reuse, R12, RZ ;  /* 0x0000000c087c723c */ /* 0x044ff000000418ff */
[----:B------:R-:W-:Y:S01]  /*4240*/  HMMA.16816.F32.BF16 R92, R8, R14, RZ ;  /* 0x0000000e085c723c */ /* 0x000fe200000418ff */
[----:B------:R-:W2:Y:S01]  /*4250*/  LDSM.16.MT88.4 R12, [R220+0x4900] ;  /* 0x00490000dc0c783b */ /* 0x000ea20000004200 */
[----:B----4-:R-:W-:-:S04]  /*4260*/  FFMA.FTZ R0, R112, c[0x0][0x2d0], -R2 ;  /* 0x0000b40070007a23 */ /* 0x010fc80000010802 */
[----:B------:R4:W1:Y:S01]  /*4270*/  MUFU.EX2 R241, R0 ;  /* 0x0000000000f17308 */ /* 0x0008620000000800 */
[----:B------:R-:W-:Y:S02]  /*4280*/  F2FP.BF16.PACK_AB R8, R202, R203 ;  /* 0x000000cbca08723e */ /* 0x000fe400000010ff */
[----:B------:R-:W-:Y:S02]  /*4290*/  F2FP.BF16.PACK_AB R10, R5, R117 ;  /* 0x00000075050a723e */ /* 0x000fe400000010ff */
[----:B------:R-:W-:Y:S02]  /*42a0*/  F2FP.BF16.PACK_AB R9, R118, R201 ;  /* 0x000000c97609723e */ /* 0x000fe400000010ff */
[----:B---3--:R-:W-:-:S07]  /*42b0*/  F2FP.BF16.PACK_AB R11, R197, R198 ;  /* 0x000000c6c50b723e */ /* 0x008fce00000010ff */
[----:B------:R-:W-:Y:S01]  /*42c0*/  HMMA.16816.F32.BF16 R152, R8, R36, R76 ;  /* 0x000000240898723c */ /* 0x000fe2000004184c */
[----:B----4-:R-:W-:-:S07]  /*42d0*/  FFMA.FTZ R0, R113, c[0x0][0x2d0], -R2 ;  /* 0x0000b40071007a23 */ /* 0x010fce0000010802 */
[C---:B------:R-:W-:Y:S01]  /*42e0*/  HMMA.16816.F32.BF16 R132, R8.reuse, R38, R64 ;  /* 0x000000260884723c */ /* 0x040fe20000041840 */
[----:B------:R-:W3:Y:S07]  /*42f0*/  LDSM.16.MT88.4 R36, [R217+0x1100] ;  /* 0x00110000d924783b */ /* 0x000eee0000004200 */
[C---:B------:R-:W-:Y:S08]  /*4300*/  HMMA.16816.F32.BF16 R120, R8.reuse, R32, R60 ;  /* 0x000000200878723c */ /* 0x040ff0000004183c */
[C---:B------:R-:W-:Y:S08]  /*4310*/  HMMA.16816.F32.BF16 R60, R8.reuse, R28, R48 ;  /* 0x0000001c083c723c */ /* 0x040ff00000041830 */
[C---:B------:R-:W-:Y:S07]  /*4320*/  HMMA.16816.F32.BF16 R48, R8.reuse, R24, R52 ;  /* 0x000000180830723c */ /* 0x040fee0000041834 */
[----:B------:R-:W-:Y:S01]  /*4330*/  IMAD.MOV.U32 R55, RZ, RZ, R136 ;  /* 0x000000ffff377224 */ /* 0x000fe200078e0088 */
[----:B------:R-:W-:Y:S01]  /*4340*/  HMMA.16816.F32.BF16 R64, R8, R34, R56 ;  /* 0x000000220840723c */ /* 0x000fe20000041838 */
[----:B------:R-:W-:Y:S01]  /*4350*/  IMAD.MOV.U32 R54, RZ, RZ, R119 ;  /* 0x000000ffff367224 */ /* 0x000fe200078e0077 */
[----:B------:R-:W-:Y:S01]  /*4360*/  LDSM.16.MT88.4 R32, [R218+0x1100] ;  /* 0x00110000da20783b */ /* 0x000fe20000004200 */
[----:B------:R-:W-:-:S02]  /*4370*/  IMAD.MOV.U32 R53, RZ, RZ, R118 ;  /* 0x000000ffff357224 */ /* 0x000fc400078e0076 */
[----:B------:R-:W-:-:S03]  /*4380*/  IMAD.MOV.U32 R52, RZ, RZ, R117 ;  /* 0x000000ffff347224 */ /* 0x000fc600078e0075 */
[C---:B------:R-:W-:Y:S07]  /*4390*/  HMMA.16816.F32.BF16 R136, R8.reuse, R40, R104 ;  /* 0x000000280888723c */ /* 0x040fee0000041868 */
[----:B------:R-:W-:Y:S01]  /*43a0*/  IMAD.MOV.U32 R105, RZ, RZ, R240 ;  /* 0x000000ffff697224 */ /* 0x000fe200078e00f0 */
[----:B------:R-:W-:Y:S01]  /*43b0*/  HMMA.16816.F32.BF16 R56, R8, R26, R72 ;  /* 0x0000001a0838723c */ /* 0x000fe20000041848 */
[----:B------:R4:W-:Y:S01]  /*43c0*/  MUFU.EX2 R240, R0 ;  /* 0x0000000000f07308 */ /* 0x0009e20000000800 */
[----:B------:R-:W-:Y:S01]  /*43d0*/  IMAD.MOV.U32 R106, RZ, RZ, R239 ;  /* 0x000000ffff6a7224 */ /* 0x000fe200078e00ef */
[----:B------:R-:W-:Y:S01]  /*43e0*/  LDSM.16.MT88.4 R24, [R221+0x1100] ;  /* 0x00110000dd18783b */ /* 0x000fe20000004200 */
[----:B------:R-:W-:-:S04]  /*43f0*/  IMAD.MOV.U32 R107, RZ, RZ, R115 ;  /* 0x000000ffff6b7224 */ /* 0x000fc800078e0073 */
[C---:B------:R-:W-:Y:S01]  /*4400*/  HMMA.16816.F32.BF16 R44, R8.reuse, R30, R44 ;  /* 0x0000001e082c723c */ /* 0x040fe2000004182c */
[----:B------:R-:W2:Y:S07]  /*4410*/  LDSM.16.MT88.4 R28, [R220+0x1100] ;  /* 0x00110000dc1c783b */ /* 0x000eae0000004200 */
[----:B------:R-:W-:Y:S01]  /*4420*/  HMMA.16816.F32.BF16 R76, R8, R20, R80 ;  /* 0x00000014084c723c */ /* 0x000fe20000041850 */
[----:B----4-:R-:W-:-:S04]  /*4430*/  FFMA.FTZ R0, R114, c[0x0][0x2d0], -R2 ;  /* 0x0000b40072007a23 */ /* 0x010fc80000010802 */
[----:B------:R4:W1:Y:S03]  /*4440*/  MUFU.EX2 R239, R0 ;  /* 0x0000000000ef7308 */ /* 0x0008660000000800 */
[C---:B------:R-:W-:Y:S01]  /*4450*/  HMMA.16816.F32.BF16 R116, R8.reuse, R22, R84 ;  /* 0x000000160874723c */ /* 0x040fe20000041854 */
[----:B------:R-:W3:Y:S07]  /*4460*/  LDSM.16.MT88.4 R20, [R217+0x5100] ;  /* 0x00510000d914783b */ /* 0x000eee0000004200 */
[----:B------:R-:W-:Y:S01]  /*4470*/  HMMA.16816.F32.BF16 R128, R8, R42, R108 ;  /* 0x0000002a0880723c */ /* 0x000fe2000004186c */
[----:B----4-:R-:W-:-:S02]  /*4480*/  FFMA.FTZ R0, R149, c[0x0][0x2d0], -R6 ;  /* 0x0000b40095007a23 */ /* 0x010fc40000010806 */
[----:B------:R-:W-:-:S05]  /*4490*/  IMAD.MOV.U32 R149, RZ, RZ, R199 ;  /* 0x000000ffff957224 */ /* 0x000fca00078e00c7 */
[C---:B-1----:R-:W-:Y:S08]  /*44a0*/  HMMA.16816.F32.BF16 R112, R8.reuse, R16, R100 ;  /* 0x000000100870723c */ /* 0x042ff00000041864 */
[C---:B------:R-:W-:Y:S01]  /*44b0*/  HMMA.16816.F32.BF16 R84, R8.reuse, R18, R96 ;  /* 0x000000120854723c */ /* 0x040fe20000041860 */
[----:B------:R-:W1:Y:S07]  /*44c0*/  LDSM.16.MT88.4 R16, [R221+0x5100] ;  /* 0x00510000dd10783b */ /* 0x000e6e0000004200 */
[C---:B--2---:R-:W-:Y:S07]  /*44d0*/  HMMA.16816.F32.BF16 R80, R8.reuse, R12, R124 ;  /* 0x0000000c0850723c */ /* 0x044fee000004187c */
[----:B------:R-:W-:Y:S01]  /*44e0*/  IMAD.MOV.U32 R127, RZ, RZ, R52 ;  /* 0x000000ffff7f7224 */ /* 0x000fe200078e0034 */
[----:B------:R-:W-:Y:S01]  /*44f0*/  HMMA.16816.F32.BF16 R72, R8, R14, R92 ;  /* 0x0000000e0848723c */ /* 0x000fe2000004185c */
[----:B------:R-:W-:Y:S01]  /*4500*/  LDSM.16.MT88.4 R12, [R220+0x5100] ;  /* 0x00510000dc0c783b */ /* 0x000fe20000004200 */
[----:B------:R-:W-:-:S02]  /*4510*/  IMAD.MOV.U32 R126, RZ, RZ, R55 ;  /* 0x000000ffff7e7224 */ /* 0x000fc400078e0037 */
[----:B------:R-:W-:Y:S02]  /*4520*/  IMAD.MOV.U32 R124, RZ, RZ, R106 ;  /* 0x000000ffff7c7224 */ /* 0x000fe400078e006a */
[----:B------:R-:W-:Y:S01]  /*4530*/  IMAD.MOV.U32 R125, RZ, RZ, R107 ;  /* 0x000000ffff7d7224 */ /* 0x000fe200078e006b */
[----:B------:R-:W-:Y:S02]  /*4540*/  F2FP.BF16.PACK_AB R8, R246, R248 ;  /* 0x000000f8f608723e */ /* 0x000fe400000010ff */
[----:B-----5:R-:W-:Y:S02]  /*4550*/  F2FP.BF16.PACK_AB R10, R247, R243 ;  /* 0x000000f3f70a723e */ /* 0x020fe400000010ff */
[----:B------:R-:W-:Y:S02]  /*4560*/  F2FP.BF16.PACK_AB R9, R241, R242 ;  /* 0x000000f2f109723e */ /* 0x000fe400000010ff */
[----:B------:R-:W-:-:S07]  /*4570*/  F2FP.BF16.PACK_AB R11, R239, R240 ;  /* 0x000000f0ef0b723e */ /* 0x000fce00000010ff */
[C---:B---3--:R-:W-:Y:S07]  /*4580*/  HMMA.16816.F32.BF16 R96, R8.reuse, R38, R132 ;  /* 0x000000260860723c */ /* 0x048fee0000041884 */
[----:B------:R-:W-:Y:S01]  /*4590*/  IMAD.MOV.U32 R134, RZ, RZ, R203 ;  /* 0x000000ffff867224 */ /* 0x000fe200078e00cb */
[----:B------:R-:W-:Y:S01]  /*45a0*/  HMMA.16816.F32.BF16 R88, R8, R36, R152 ;  /* 0x000000240858723c */ /* 0x000fe20000041898 */
[----:B------:R2:W-:Y:S01]  /*45b0*/  MUFU.EX2 R203, R0 ;  /* 0x0000000000cb7308 */ /* 0x0005e20000000800 */
[----:B------:R-:W-:Y:S01]  /*45c0*/  IMAD.MOV.U32 R132, RZ, RZ, R201 ;  /* 0x000000ffff847224 */ /* 0x000fe200078e00c9 */
[----:B------:R-:W3:Y:S01]  /*45d0*/  LDSM.16.MT88.4 R36, [R218+0x5100] ;  /* 0x00510000da24783b */ /* 0x000ee20000004200 */
[----:B------:R-:W-:-:S02]  /*45e0*/  IMAD.MOV.U32 R133, RZ, RZ, R202 ;  /* 0x000000ffff857224 */ /* 0x000fc400078e00ca */
[----:B------:R-:W-:Y:S02]  /*45f0*/  IMAD.MOV.U32 R135, RZ, RZ, R4 ;  /* 0x000000ffff877224 */ /* 0x000fe400078e0004 */
[----:B------:R-:W-:Y:S01]  /*4600*/  IMAD.MOV.U32 R152, RZ, RZ, R71 ;  /* 0x000000ffff987224 */ /* 0x000fe200078e0047 */
[C---:B------:R-:W-:Y:S01]  /*4610*/  HMMA.16816.F32.BF16 R40, R8.reuse, R30, R56 ;  /* 0x0000001e0828723c */ /* 0x040fe20000041838 */
[----:B------:R-:W-:Y:S02]  /*4620*/  IMAD.MOV.U32 R71, RZ, RZ, R200 ;  /* 0x000000ffff477224 */ /* 0x000fe400078e00c8 */
[----:B------:R-:W-:Y:S02]  /*4630*/  IMAD.MOV.U32 R154, RZ, RZ, R53 ;  /* 0x000000ffff9a7224 */ /* 0x000fe400078e0035 */
[----:B------:R-:W-:Y:S02]  /*4640*/  IMAD.MOV.U32 R153, RZ, RZ, R54 ;  /* 0x000000ffff997224 */ /* 0x000fe400078e0036 */
[----:B------:R-:W-:Y:S01]  /*4650*/  IMAD.MOV.U32 R155, RZ, RZ, R105 ;  /* 0x000000ffff9b7224 */ /* 0x000fe200078e0069 */
[----:B------:R-:W-:Y:S01]  /*4660*/  HMMA.16816.F32.BF16 R52, R8, R26, R44 ;  /* 0x0000001a0834723c */ /* 0x000fe2000004182c */
[----:B--2---:R-:W-:-:S02]  /*4670*/  FFMA.FTZ R0, R151, c[0x0][0x2d0], -R6 ;  /* 0x0000b40097007a23 */ /* 0x004fc40000010806 */
[----:B------:R-:W-:Y:S02]  /*4680*/  IMAD.MOV.U32 R151, RZ, RZ, R198 ;  /* 0x000000ffff977224 */ /* 0x000fe400078e00c6 */
[----:B------:R2:W4:Y:S03]  /*4690*/  MUFU.EX2 R201, R0 ;  /* 0x0000000000c97308 */ /* 0x0005260000000800 */
[C---:B------:R-:W-:Y:S01]  /*46a0*/  HMMA.16816.F32.BF16 R44, R8.reuse, R28, R48 ;  /* 0x0000001c082c723c */ /* 0x040fe20000041830 */
[----:B------:R-:W5:Y:S06]  /*46b0*/  LDSM.16.MT88.4 R28, [R217+0x1900] ;  /* 0x00190000d91c783b */ /* 0x000f6c0000004200 */
[----:B------:R-:W-:Y:S01]  /*46c0*/  IMAD.MOV.U32 R51, RZ, RZ, R197 ;  /* 0x000000ffff337224 */ /* 0x000fe200078e00c5 */
[----:B------:R-:W-:Y:S01]  /*46d0*/  HMMA.16816.F32.BF16 R60, R8, R24, R60 ;  /* 0x00000018083c723c */ /* 0x000fe2000004183c */
[----:B------:R-:W3:Y:S01]  /*46e0*/  LDSM.16.MT88.4 R24, [R218+0x1900] ;  /* 0x00190000da18783b */ /* 0x000ee20000004200 */
[----:B--2---:R-:W-:-:S06]  /*46f0*/  FFMA.FTZ R0, R150, c[0x0][0x2d0], -R6 ;  /* 0x0000b40096007a23 */ /* 0x004fcc0000010806 */
[C---:B------:R-:W-:Y:S01]  /*4700*/  HMMA.16816.F32.BF16 R104, R8.reuse, R32, R120 ;  /* 0x000000200868723c */ /* 0x040fe20000041878 */
[----:B------:R2:W-:Y:S07]  /*4710*/  MUFU.EX2 R200, R0 ;  /* 0x0000000000c87308 */ /* 0x0005ee0000000800 */
[C---:B------:R-:W-:Y:S01]  /*4720*/  HMMA.16816.F32.BF16 R92, R8.reuse, R34, R64 ;  /* 0x00000022085c723c */ /* 0x040fe20000041840 */
[----:B------:R-:W-:Y:S07]  /*4730*/  LDSM.16.MT88.4 R32, [R220+0x1900] ;  /* 0x00190000dc20783b */ /* 0x000fee0000004200 */
[----:B------:R-:W-:Y:S01]  /*4740*/  HMMA.16816.F32.BF16 R100, R8, R20, R76 ;  /* 0x000000140864723c */ /* 0x000fe2000004184c */
[----:B--2---:R-:W-:-:S04]  /*4750*/  FFMA.FTZ R0, R156, c[0x0][0x2d0], -R6 ;  /* 0x0000b4009c007a23 */ /* 0x004fc80000010806 */
[----:B------:R2:W2:Y:S03]  /*4760*/  MUFU.EX2 R202, R0 ;  /* 0x0000000000ca7308 */ /* 0x0004a60000000800 */
[C---:B------:R-:W-:Y:S01]  /*4770*/  HMMA.16816.F32.BF16 R108, R8.reuse, R22, R116 ;  /* 0x00000016086c723c */ /* 0x040fe20000041874 */
[----:B------:R-:W4:Y:S07]  /*4780*/  LDSM.16.MT88.4 R20, [R221+0x1900] ;  /* 0x00190000dd14783b */ /* 0x000f2e0000004200 */
[----:B-1----:R-:W-:Y:S01]  /*4790*/  HMMA.16816.F32.BF16 R120, R8, R16, R112 ;  /* 0x000000100878723c */ /* 0x002fe20000041870 */
[----:B--2---:R-:W-:-:S07]  /*47a0*/  FFMA.FTZ R0, R158, c[0x0][0x2d0], -R2 ;  /* 0x0000b4009e007a23 */ /* 0x004fce0000010802 */
[C---:B---3--:R-:W-:Y:S01]  /*47b0*/  HMMA.16816.F32.BF16 R136, R8.reuse, R36, R136 ;  /* 0x000000240888723c */ /* 0x048fe20000041888 */
[----:B------:R1:W-:Y:S07]  /*47c0*/  MUFU.EX2 R199, R0 ;  /* 0x0000000000c77308 */ /* 0x0003ee0000000800 */
[C---:B------:R-:W-:Y:S08]  /*47d0*/  HMMA.16816.F32.BF16 R128, R8.reuse, R38, R128 ;  /* 0x000000260880723c */ /* 0x040ff00000041880 */
[C---:B------:R-:W-:Y:S01]  /*47e0*/  HMMA.16816.F32.BF16 R116, R8.reuse, R18, R84 ;  /* 0x000000120874723c */ /* 0x040fe20000041854 */
[--C-:B-1----:R-:W-:Y:S01]  /*47f0*/  FFMA.FTZ R0, R157, c[0x0][0x2d0], -R2.reuse ;  /* 0x0000b4009d007a23 */ /* 0x102fe20000010802 */
[----:B------:R-:W-:Y:S03]  /*4800*/  LDSM.16.MT88.4 R16, [R217+0x2100] ;  /* 0x00210000d910783b */ /* 0x000fe60000004200 */
[----:B------:R1:W2:Y:S03]  /*4810*/  MUFU.EX2 R198, R0 ;  /* 0x0000000000c67308 */ /* 0x0002a60000000800 */
[C---:B------:R-:W-:Y:S08]  /*4820*/  HMMA.16816.F32.BF16 R112, R8.reuse, R12, R80 ;  /* 0x0000000c0870723c */ /* 0x040ff00000041850 */
[----:B------:R-:W-:Y:S01]  /*4830*/  HMMA.16816.F32.BF16 R72, R8, R14, R72 ;  /* 0x0000000e0848723c */ /* 0x000fe20000041848 */
[----:B------:R-:W3:Y:S01]  /*4840*/  LDSM.16.MT88.4 R12, [R217+0x5900] ;  /* 0x00590000d90c783b */ /* 0x000ee20000004200 */
[----:B-1----:R-:W-:-:S05]  /*4850*/  FFMA.FTZ R0, R159, c[0x0][0x2d0], -R2 ;  /* 0x0000b4009f007a23 */ /* 0x002fca0000010802 */
[----:B----4-:R-:W-:Y:S01]  /*4860*/  F2FP.BF16.PACK_AB R8, R201, R203 ;  /* 0x000000cbc908723e */ /* 0x010fe200000010ff */
[----:B------:R1:W-:Y:S01]  /*4870*/  MUFU.EX2 R4, R0 ;  /* 0x0000000000047308 */ /* 0x0003e20000000800 */
[----:B------:R-:W-:Y:S02]  /*4880*/  F2FP.BF16.PACK_AB R10, R202, R200 ;  /* 0x000000c8ca0a723e */ /* 0x000fe400000010ff */
[----:B--2---:R-:W-:Y:S01]  /*4890*/  F2FP.BF16.PACK_AB R9, R198, R199 ;  /* 0x000000c7c609723e */ /* 0x004fe200000010ff */
[----:B-1----:R-:W-:-:S04]  /*48a0*/  FFMA.FTZ R0, R160, c[0x0][0x2d0], -R2 ;  /* 0x0000b400a0007a23 */ /* 0x002fc80000010802 */
[----:B------:R-:W1:Y:S02]  /*48b0*/  MUFU.EX2 R197, R0 ;  /* 0x0000000000c57308 */ /* 0x000e640000000800 */
[----:B-1----:R-:W-:Y:S01]  /*48c0*/  F2FP.BF16.PACK_AB R11, R197, R4 ;  /* 0x00000004c50b723e */ /* 0x002fe200000010ff */
[----:B------:R-:W-:Y:S02]  /*48d0*/  FFMA.FTZ R0, R162, c[0x0][0x2d0], -R6 ;  /* 0x0000b400a2007a23 */ /* 0x000fe40000010806 */
[----:B------:R-:W-:-:S03]  /*48e0*/  IMAD.MOV.U32 R162, RZ, RZ, R51 ;  /* 0x000000ffffa27224 */ /* 0x000fc600078e0033 */
[----:B------:R1:W-:Y:S01]  /*48f0*/  MUFU.EX2 R160, R0 ;  /* 0x0000000000a07308 */ /* 0x0003e20000000800 */
[C---:B-----5:R-:W-:Y:S08]  /*4900*/  HMMA.16816.F32.BF16 R80, R8.reuse, R28, R88 ;  /* 0x0000001c0850723c */ /* 0x060ff00000041858 */
[----:B------:R-:W-:Y:S01]  /*4910*/  HMMA.16816.F32.BF16 R76, R8, R30, R96 ;  /* 0x0000001e084c723c */ /* 0x000fe20000041860 */
[----:B------:R-:W2:Y:S01]  /*4920*/  LDSM.16.MT88.4 R28, [R218+0x5900] ;  /* 0x00590000da1c783b */ /* 0x000ea20000004200 */
[----:B-1----:R-:W-:-:S06]  /*4930*/  FFMA.FTZ R0, R163, c[0x0][0x2d0], -R6 ;  /* 0x0000b400a3007a23 */ /* 0x002fcc0000010806 */
[C---:B------:R-:W-:Y:S01]  /*4940*/  HMMA.16816.F32.BF16 R64, R8.reuse, R24, R104 ;  /* 0x000000180840723c */ /* 0x040fe20000041868 */
[----:B------:R-:W-:Y:S01]  /*4950*/  IMAD.MOV.U32 R163, RZ, RZ, R151 ;  /* 0x000000ffffa37224 */ /* 0x000fe200078e0097 */
[----:B------:R1:W4:Y:S06]  /*4960*/  MUFU.EX2 R159, R0 ;  /* 0x00000000009f7308 */ /* 0x00032c0000000800 */
[C---:B------:R-:W-:Y:S01]  /*4970*/  HMMA.16816.F32.BF16 R56, R8.reuse, R26, R92 ;  /* 0x0000001a0838723c */ /* 0x040fe2000004185c */
[----:B------:R-:W5:Y:S07]  /*4980*/  LDSM.16.MT88.4 R24, [R221+0x5900] ;  /* 0x00590000dd18783b */ /* 0x000f6e0000004200 */
[----:B------:R-:W-:Y:S01]  /*4990*/  HMMA.16816.F32.BF16 R60, R8, R20, R60 ;  /* 0x00000014083c723c */ /* 0x000fe2000004183c */
[----:B-1----:R-:W-:-:S02]  /*49a0*/  FFMA.FTZ R0, R161, c[0x0][0x2d0], -R6 ;  /* 0x0000b400a1007a23 */ /* 0x002fc40000010806 */
[----:B------:R-:W-:Y:S02]  /*49b0*/  IMAD.MOV.U32 R161, RZ, RZ, R149 ;  /* 0x000000ffffa17224 */ /* 0x000fe400078e0095 */
[----:B------:R1:W-:Y:S01]  /*49c0*/  MUFU.EX2 R157, R0 ;  /* 0x00000000009d7308 */ /* 0x0003e20000000800 */
[----:B------:R-:W-:Y:S02]  /*49d0*/  IMAD.MOV.U32 R149, RZ, RZ, R132 ;  /* 0x000000ffff957224 */ /* 0x000fe400078e0084 */
[----:B------:R-:W-:Y:S01]  /*49e0*/  HMMA.16816.F32.BF16 R52, R8, R22, R52 ;  /* 0x000000160834723c */ /* 0x000fe20000041834 */
[----:B------:R-:W4:Y:S01]  /*49f0*/  LDSM.16.MT88.4 R20, [R220+0x5900] ;  /* 0x00590000dc14783b */ /* 0x000f220000004200 */
[----:B------:R-:W-:Y:S02]  /*4a00*/  IMAD.MOV.U32 R132, RZ, RZ, R133 ;  /* 0x000000ffff847224 */ /* 0x000fe400078e0085 */
[----:B------:R-:W-:Y:S02]  /*4a10*/  IMAD.MOV.U32 R133, RZ, RZ, R134 ;  /* 0x000000ffff857224 */ /* 0x000fe400078e0086 */
[----:B------:R-:W-:-:S02]  /*4a20*/  IMAD.MOV.U32 R134, RZ, RZ, R135 ;  /* 0x000000ffff867224 */ /* 0x000fc400078e0087 */
[C---:B------:R-:W-:Y:S01]  /*4a30*/  HMMA.16816.F32.BF16 R48, R8.reuse, R32, R44 ;  /* 0x000000200830723c */ /* 0x040fe2000004182c */
[----:B------:R-:W-:Y:S02]  /*4a40*/  IMAD.MOV.U32 R135, RZ, RZ, R152 ;  /* 0x000000ffff877224 */ /* 0x000fe400078e0098 */
[----:B------:R-:W-:Y:S02]  /*4a50*/  IMAD.MOV.U32 R152, RZ, RZ, R153 ;  /* 0x000000ffff987224 */ /* 0x000fe400078e0099 */
[----:B------:R-:W-:Y:S02]  /*4a60*/  IMAD.MOV.U32 R153, RZ, RZ, R154 ;  /* 0x000000ffff997224 */ /* 0x000fe400078e009a */
[----:B-1----:R-:W-:Y:S01]  /*4a70*/  FFMA.FTZ R0, R164, c[0x0][0x2d0], -R6 ;  /* 0x0000b400a4007a23 */ /* 0x002fe20000010806 */
[----:B------:R-:W-:Y:S01]  /*4a80*/  HMMA.16816.F32.BF16 R36, R8, R34, R40 ;  /* 0x000000220824723c */ /* 0x000fe20000041828 */
[----:B------:R-:W-:Y:S01]  /*4a90*/  IMAD.MOV.U32 R154, RZ, RZ, R155 ;  /* 0x000000ffff9a7224 */ /* 0x000fe200078e009b */
[----:B------:R-:W-:Y:S01]  /*4aa0*/  LDSM.16.MT88.4 R32, [R221+0x2100] ;  /* 0x00210000dd20783b */ /* 0x000fe20000004200 */
[----:B------:R1:W1:Y:S01]  /*4ab0*/  MUFU.EX2 R158, R0 ;  /* 0x00000000009e7308 */ /* 0x0002620000000800 */
[----:B------:R-:W-:-:S04]  /*4ac0*/  IMAD.MOV.U32 R164, RZ, RZ, R127 ;  /* 0x000000ffffa47224 */ /* 0x000fc800078e007f */
[C---:B---3--:R-:W-:Y:S08]  /*4ad0*/  HMMA.16816.F32.BF16 R44, R8.reuse, R12, R100 ;  /* 0x0000000c082c723c */ /* 0x048ff00000041864 */
[----:B------:R-:W-:Y:S01]  /*4ae0*/  HMMA.16816.F32.BF16 R40, R8, R14, R108 ;  /* 0x0000000e0828723c */ /* 0x000fe2000004186c */
[----:B------:R-:W3:Y:S01]  /*4af0*/  LDSM.16.MT88.4 R12, [R218+0x2100] ;  /* 0x00210000da0c783b */ /* 0x000ee20000004200 */
[----:B-1----:R-:W-:-:S02]  /*4b00*/  FFMA.FTZ R0, R165, c[0x0][0x2d0], -R2 ;  /* 0x0000b400a5007a23 */ /* 0x002fc40000010802 */
[----:B------:R-:W-:Y:S02]  /*4b10*/  IMAD.MOV.U32 R165, RZ, RZ, R153 ;  /* 0x000000ffffa57224 */ /* 0x000fe400078e0099 */
[----:B------:R1:W-:Y:S02]  /*4b20*/  MUFU.EX2 R156, R0 ;  /* 0x00000000009c7308 */ /* 0x0003e40000000800 */
[C---:B--2---:R-:W-:Y:S07]  /*4b30*/  HMMA.16816.F32.BF16 R84, R8.reuse, R28, R136 ;  /* 0x0000001c0854723c */ /* 0x044fee0000041888 */
[----:B------:R-:W-:Y:S01]  /*4b40*/  IMAD.MOV.U32 R136, RZ, RZ, R135 ;  /* 0x000000ffff887224 */ /* 0x000fe200078e0087 */
[----:B------:R-:W-:Y:S01]  /*4b50*/  HMMA.16816.F32.BF16 R104, R8, R30, R128 ;  /* 0x0000001e0868723c */ /* 0x000fe20000041880 */
[----:B------:R-:W2:Y:S01]  /*4b60*/  LDSM.16.MT88.4 R28, [R220+0x2100] ;  /* 0x00210000dc1c783b */ /* 0x000ea20000004200 */
[----:B------:R-:W-:-:S02]  /*4b70*/  IMAD.MOV.U32 R137, RZ, RZ, R134 ;  /* 0x000000ffff897224 */ /* 0x000fc400078e0086 */
[----:B------:R-:W-:Y:S02]  /*4b80*/  IMAD.MOV.U32 R138, RZ, RZ, R133 ;  /* 0x000000ffff8a7224 */ /* 0x000fe400078e0085 */
[----:B------:R-:W-:Y:S02]  /*4b90*/  IMAD.MOV.U32 R139, RZ, RZ, R149 ;  /* 0x000000ffff8b7224 */ /* 0x000fe400078e0095 */
[----:B-1----:R-:W-:Y:S01]  /*4ba0*/  FFMA.FTZ R0, R167, c[0x0][0x2d0], -R2 ;  /* 0x0000b400a7007a23 */ /* 0x002fe20000010802 */
[----:B-----5:R-:W-:Y:S01]  /*4bb0*/  HMMA.16816.F32.BF16 R120, R8, R24, R120 ;  /* 0x000000180878723c */ /* 0x020fe20000041878 */
[----:B------:R-:W-:Y:S02]  /*4bc0*/  IMAD.MOV.U32 R129, RZ, RZ, R126 ;  /* 0x000000ffff817224 */ /* 0x000fe400078e007e */
[----:B------:R1:W5:Y:S01]  /*4bd0*/  MUFU.EX2 R155, R0 ;  /* 0x00000000009b7308 */ /* 0x0003620000000800 */
[----:B------:R-:W-:Y:S02]  /*4be0*/  IMAD.MOV.U32 R130, RZ, RZ, R125 ;  /* 0x000000ffff827224 */ /* 0x000fe400078e007d */
[----:B------:R-:W-:-:S02]  /*4bf0*/  IMAD.MOV.U32 R131, RZ, RZ, R124 ;  /* 0x000000ffff837224 */ /* 0x000fc400078e007c */
[----:B------:R-:W-:Y:S01]  /*4c00*/  HMMA.16816.F32.BF16 R116, R8, R26, R116 ;  /* 0x0000001a0874723c */ /* 0x000fe20000041874 */
[----:B------:R-:W2:Y:S01]  /*4c10*/  LDSM.16.MT88.4 R24, [R217+0x6100] ;  /* 0x00610000d918783b */ /* 0x000ea20000004200 */
[----:B------:R-:W-:Y:S02]  /*4c20*/  IMAD.MOV.U32 R167, RZ, RZ, R132 ;  /* 0x000000ffffa77224 */ /* 0x000fe400078e0084 */
[----:B------:R-:W-:-:S04]  /*4c30*/  IMAD.MOV.U32 R128, RZ, RZ, R71 ;  /* 0x000000ffff807224 */ /* 0x000fc800078e0047 */
[C---:B----4-:R-:W-:Y:S01]  /*4c40*/  HMMA.16816.F32.BF16 R112, R8.reuse, R20, R112 ;  /* 0x000000140870723c */ /* 0x050fe20000041870 */
[----:B-1----:R-:W-:Y:S02]  /*4c50*/  FFMA.FTZ R0, R168, c[0x0][0x2d0], -R2 ;  /* 0x0000b400a8007a23 */ /* 0x002fe40000010802 */
[----:B------:R-:W-:Y:S02]  /*4c60*/  IMAD.MOV.U32 R168, RZ, RZ, R152 ;  /* 0x000000ffffa87224 */ /* 0x000fe400078e0098 */
[----:B------:R1:W-:Y:S03]  /*4c70*/  MUFU.EX2 R127, R0 ;  /* 0x00000000007f7308 */ /* 0x0003e60000000800 */
[----:B------:R-:W-:Y:S01]  /*4c80*/  HMMA.16816.F32.BF16 R96, R8, R22, R72 ;  /* 0x000000160860723c */ /* 0x000fe20000041848 */
[----:B------:R-:W4:Y:S06]  /*4c90*/  LDSM.16.MT88.4 R20, [R218+0x6100] ;  /* 0x00610000da14783b */ /* 0x000f2c0000004200 */
[----:B------:R-:W-:-:S02]  /*4ca0*/  F2FP.BF16.PACK_AB R8, R159, R160 ;  /* 0x000000a09f08723e */ /* 0x000fc400000010ff */
[----:B------:R-:W-:Y:S02]  /*4cb0*/  F2FP.BF16.PACK_AB R10, R158, R157 ;  /* 0x0000009d9e0a723e */ /* 0x000fe400000010ff */
[----:B-----5:R-:W-:Y:S01]  /*4cc0*/  F2FP.BF16.PACK_AB R9, R155, R156 ;  /* 0x0000009c9b09723e */ /* 0x020fe200000010ff */
[----:B-1----:R-:W-:Y:S02]  /*4cd0*/  FFMA.FTZ R0, R166, c[0x0][0x2d0], -R2 ;  /* 0x0000b400a6007a23 */ /* 0x002fe40000010802 */
[----:B------:R-:W-:Y:S02]  /*4ce0*/  IMAD.MOV.U32 R166, RZ, RZ, R154 ;  /* 0x000000ffffa67224 */ /* 0x000fe400078e009a */
[----:B------:R1:W5:Y:S02]  /*4cf0*/  MUFU.EX2 R126, R0 ;  /* 0x00000000007e7308 */ /* 0x0003640000000800 */
[----:B-1----:R-:W-:Y:S01]  /*4d00*/  FFMA.FTZ R0, R169, c[0x0][0x2d0], -R6 ;  /* 0x0000b400a9007a23 */ /* 0x002fe20000010806 */
[----:B-----5:R-:W-:Y:S01]  /*4d10*/  F2FP.BF16.PACK_AB R11, R126, R127 ;  /* 0x0000007f7e0b723e */ /* 0x020fe200000010ff */
[----:B------:R-:W-:-:S04]  /*4d20*/  IMAD.MOV.U32 R169, RZ, RZ, R70 ;  /* 0x000000ffffa97224 */ /* 0x000fc800078e0046 */
[----:B------:R1:W-:Y:S02]  /*4d30*/  MUFU.EX2 R125, R0 ;  /* 0x00000000007d7308 */ /* 0x0003e40000000800 */
[C---:B------:R-:W-:Y:S08]  /*4d40*/  HMMA.16816.F32.BF16 R100, R8.reuse, R16, R80 ;  /* 0x000000100864723c */ /* 0x040ff00000041850 */
[----:B------:R-:W-:Y:S01]  /*4d50*/  HMMA.16816.F32.BF16 R92, R8, R18, R76 ;  /* 0x00000012085c723c */ /* 0x000fe2000004184c */
[----:B------:R-:W5:Y:S01]  /*4d60*/  LDSM.16.MT88.4 R16, [R221+0x6100] ;  /* 0x00610000dd10783b */ /* 0x000f620000004200 */
[----:B-1----:R-:W-:-:S02]  /*4d70*/  FFMA.FTZ R0, R171, c[0x0][0x2d0], -R6 ;  /* 0x0000b400ab007a23 */ /* 0x002fc40000010806 */
[----:B------:R-:W-:Y:S02]  /*4d80*/  IMAD.MOV.U32 R171, RZ, RZ, R69 ;  /* 0x000000ffffab7224 */ /* 0x000fe400078e0045 */
[----:B------:R1:W1:Y:S02]  /*4d90*/  MUFU.EX2 R154, R0 ;  /* 0x00000000009a7308 */ /* 0x0002640000000800 */
[C---:B---3--:R-:W-:Y:S08]  /*4da0*/  HMMA.16816.F32.BF16 R88, R8.reuse, R12, R64 ;  /* 0x0000000c0858723c */ /* 0x048ff00000041840 */
[----:B------:R-:W-:Y:S01]  /*4db0*/  HMMA.16816.F32.BF16 R80, R8, R14, R56 ;  /* 0x0000000e0850723c */ /* 0x000fe20000041838 */
[----:B------:R-:W3:Y:S01]  /*4dc0*/  LDSM.16.MT88.4 R12, [R220+0x6100] ;  /* 0x00610000dc0c783b */ /* 0x000ee20000004200 */
[----:B-1----:R-:W-:-:S06]  /*4dd0*/  FFMA.FTZ R0, R170, c[0x0][0x2d0], -R6 ;  /* 0x0000b400aa007a23 */ /* 0x002fcc0000010806 */
[----:B------:R-:W-:Y:S01]  /*4de0*/  HMMA.16816.F32.BF16 R76, R8, R32, R60 ;  /* 0x00000020084c723c */ /* 0x000fe2000004183c */
[----:B------:R-:W-:Y:S01]  /*4df0*/  IMAD.MOV.U32 R170, RZ, RZ, R129 ;  /* 0x000000ffffaa7224 */ /* 0x000fe200078e0081 */
[----:B------:R1:W-:Y:S01]  /*4e00*/  MUFU.EX2 R153, R0 ;  /* 0x0000000000997308 */ /* 0x0003e20000000800 */
[----:B------:R-:W-:Y:S02]  /*4e10*/  IMAD.MOV.U32 R129, RZ, RZ, R168 ;  /* 0x000000ffff817224 */ /* 0x000fe400078e00a8 */
[----:B------:R-:W-:-:S03]  /*4e20*/  IMAD.MOV.U32 R168, RZ, RZ, R139 ;  /* 0x000000ffffa87224 */ /* 0x000fc600078e008b */
[C---:B------:R-:W-:Y:S01]  /*4e30*/  HMMA.16816.F32.BF16 R72, R8.reuse, R34, R52 ;  /* 0x000000220848723c */ /* 0x040fe20000041834 */
[----:B------:R-:W3:Y:S07]  /*4e40*/  LDSM.16.MT88.4 R32, [R217+0x2900] ;  /* 0x00290000d920783b */ /* 0x000eee0000004200 */
[----:B--2---:R-:W-:Y:S01]  /*4e50*/  HMMA.16816.F32.BF16 R64, R8, R28, R48 ;  /* 0x0000001c0840723c */ /* 0x004fe20000041830 */
[----:B-1----:R-:W-:Y:S02]  /*4e60*/  FFMA.FTZ R0, R188, c[0x0][0x2d0], -R6 ;  /* 0x0000b400bc007a23 */ /* 0x002fe40000010806 */
[----:B------:R-:W-:-:S02]  /*4e70*/  IMAD.MOV.U32 R188, RZ, RZ, R130 ;  /* 0x000000ffffbc7224 */ /* 0x000fc400078e0082 */
[----:B------:R1:W2:Y:S03]  /*4e80*/  MUFU.EX2 R152, R0 ;  /* 0x0000000000987308 */ /* 0x0002a60000000800 */
[----:B------:R-:W-:Y:S01]  /*4e90*/  HMMA.16816.F32.BF16 R44, R8, R24, R44 ;  /* 0x00000018082c723c */ /* 0x000fe2000004182c */
[----:B------:R-:W-:-:S07]  /*4ea0*/  IMAD.MOV.U32 R130, RZ, RZ, R136 ;  /* 0x000000ffff827224 */ /* 0x000fce00078e0088 */
[----:B------:R-:W-:Y:S01]  /*4eb0*/  HMMA.16816.F32.BF16 R48, R8, R26, R40 ;  /* 0x0000001a0830723c */ /* 0x000fe20000041828 */
[----:B------:R-:W2:Y:S01]  /*4ec0*/  LDSM.16.MT88.4 R24, [R221+0x2900] ;  /* 0x00290000dd18783b */ /* 0x000ea20000004200 */
[----:B-1----:R-:W-:-:S06]  /*4ed0*/  FFMA.FTZ R0, R189, c[0x0][0x2d0], -R2 ;  /* 0x0000b400bd007a23 */ /* 0x002fcc0000010802 */
[C---:B------:R-:W-:Y:S01]  /*4ee0*/  HMMA.16816.F32.BF16 R56, R8.reuse, R30, R36 ;  /* 0x0000001e0838723c */ /* 0x040fe20000041824 */
[----:B------:R-:W1:Y:S01]  /*4ef0*/  LDSM.16.MT88.4 R28, [R218+0x2900] ;  /* 0x00290000da1c783b */ /* 0x000e620000004200 */
[----:B------:R3:W-:Y:S06]  /*4f00*/  MUFU.EX2 R124, R0 ;  /* 0x00000000007c7308 */ /* 0x0007ec0000000800 */
[C---:B----4-:R-:W-:Y:S08]  /*4f10*/  HMMA.16816.F32.BF16 R40, R8.reuse, R20, R84 ;  /* 0x000000140828723c */ /* 0x050ff00000041854 */
[----:B------:R-:W-:Y:S01]  /*4f20*/  HMMA.16816.F32.BF16 R36, R8, R22, R104 ;  /* 0x000000160824723c */ /* 0x000fe20000041868 */
[----:B------:R-:W4:Y:S01]  /*4f30*/  LDSM.16.MT88.4 R20, [R220+0x2900] ;  /* 0x00290000dc14783b */ /* 0x000f220000004200 */
[----:B---3--:R-:W-:-:S04]  /*4f40*/  FFMA.FTZ R0, R191, c[0x0][0x2d0], -R2 ;  /* 0x0000b400bf007a23 */ /* 0x008fc80000010802 */
[----:B------:R3:W1:Y:S02]  /*4f50*/  MUFU.EX2 R135, R0 ;  /* 0x0000000000877308 */ /* 0x0006640000000800 */
[C---:B-----5:R-:W-:Y:S01]  /*4f60*/  HMMA.16816.F32.BF16 R52, R8.reuse, R16, R120 ;  /* 0x000000100834723c */ /* 0x060fe20000041878 */
[----:B------:R-:W-:Y:S07]  /*4f70*/  LDSM.16.MT88.4 R120, [R218+0x7900] ;  /* 0x00790000da78783b */ /* 0x000fee0000004200 */
[----:B------:R-:W-:Y:S01]  /*4f80*/  HMMA.16816.F32.BF16 R60, R8, R18, R116 ;  /* 0x00000012083c723c */ /* 0x000fe20000041874 */
[----:B------:R-:W-:Y:S01]  /*4f90*/  LDSM.16.MT88.4 R16, [R218+0x6900] ;  /* 0x00690000da10783b */ /* 0x000fe20000004200 */
[----:B---3--:R-:W-:-:S06]  /*4fa0*/  FFMA.FTZ R0, R190, c[0x0][0x2d0], -R2 ;  /* 0x0000b400be007a23 */ /* 0x008fcc0000010802 */
[C---:B------:R-:W-:Y:S01]  /*4fb0*/  HMMA.16816.F32.BF16 R112, R8.reuse, R12, R112 ;  /* 0x0000000c0870723c */ /* 0x040fe20000041870 */
[----:B------:R3:W-:Y:S07]  /*4fc0*/  MUFU.EX2 R134, R0 ;  /* 0x0000000000867308 */ /* 0x0007ee0000000800 */
[----:B------:R-:W-:Y:S01]  /*4fd0*/  HMMA.16816.F32.BF16 R84, R8, R14, R96 ;  /* 0x0000000e0854723c */ /* 0x000fe20000041860 */
[----:B------:R-:W5:Y:S06]  /*4fe0*/  LDSM.16.MT88.4 R12, [R217+0x6900] ;  /* 0x00690000d90c783b */ /* 0x000f6c0000004200 */
[----:B------:R-:W-:-:S02]  /*4ff0*/  F2FP.BF16.PACK_AB R8, R154, R125 ;  /* 0x0000007d9a08723e */ /* 0x000fc400000010ff */
[----:B--2---:R-:W-:Y:S01]  /*5000*/  F2FP.BF16.PACK_AB R10, R152, R153 ;  /* 0x00000099980a723e */ /* 0x004fe200000010ff */
[----:B---3--:R-:W-:Y:S01]  /*5010*/  FFMA.FTZ R0, R196, c[0x0][0x2d0], -R2 ;  /* 0x0000b400c4007a23 */ /* 0x008fe20000010802 */
[----:B-1----:R-:W-:-:S03]  /*5020*/  F2FP.BF16.PACK_AB R9, R135, R124 ;  /* 0x0000007c8709723e */ /* 0x002fc600000010ff */
[----:B------:R-:W1:Y:S02]  /*5030*/  MUFU.EX2 R133, R0 ;  /* 0x0000000000857308 */ /* 0x000e640000000800 */
[----:B-1----:R-:W-:Y:S01]  /*5040*/  F2FP.BF16.PACK_AB R11, R133, R134 ;  /* 0x00000086850b723e */ /* 0x002fe200000010ff */
[----:B------:R-:W-:-:S05]  /*5050*/  FFMA.FTZ R0, R204, c[0x0][0x2d0], -R6 ;  /* 0x0000b400cc007a23 */ /* 0x000fca0000010806 */
[----:B------:R1:W-:Y:S01]  /*5060*/  MUFU.EX2 R132, R0 ;  /* 0x0000000000847308 */ /* 0x0003e20000000800 */
[C---:B------:R-:W-:Y:S08]  /*5070*/  HMMA.16816.F32.BF16 R116, R8.reuse, R34, R92 ;  /* 0x000000220874723c */ /* 0x040ff0000004185c */
[----:B------:R-:W-:Y:S01]  /*5080*/  HMMA.16816.F32.BF16 R92, R8, R24, R76 ;  /* 0x00000018085c723c */ /* 0x000fe2000004184c */
[----:B-1----:R-:W-:-:S07]  /*5090*/  FFMA.FTZ R0, R205, c[0x0][0x2d0], -R6 ;  /* 0x0000b400cd007a23 */ /* 0x002fce0000010806 */
[C---:B------:R-:W-:Y:S01]  /*50a0*/  HMMA.16816.F32.BF16 R96, R8.reuse, R26, R72 ;  /* 0x0000001a0860723c */ /* 0x040fe20000041848 */
[----:B------:R-:W1:Y:S01]  /*50b0*/  LDSM.16.MT88.4 R24, [R221+0x6900] ;  /* 0x00690000dd18783b */ /* 0x000e620000004200 */
[----:B------:R2:W3:Y:S06]  /*50c0*/  MUFU.EX2 R151, R0 ;  /* 0x0000000000977308 */ /* 0x0004ec0000000800 */
[C---:B------:R-:W-:Y:S01]  /*50d0*/  HMMA.16816.F32.BF16 R108, R8.reuse, R32, R100 ;  /* 0x00000020086c723c */ /* 0x040fe20000041864 */
[----:B------:R-:W3:Y:S07]  /*50e0*/  LDSM.16.MT88.4 R32, [R220+0x6900] ;  /* 0x00690000dc20783b */ /* 0x000eee0000004200 */
[----:B------:R-:W-:Y:S01]  /*50f0*/  HMMA.16816.F32.BF16 R104, R8, R28, R88 ;  /* 0x0000001c0868723c */ /* 0x000fe20000041858 */
[----:B--2---:R-:W-:-:S04]  /*5100*/  FFMA.FTZ R0, R206, c[0x0][0x2d0], -R6 ;  /* 0x0000b400ce007a23 */ /* 0x004fc80000010806 */
[----:B------:R2:W-:Y:S03]  /*5110*/  MUFU.EX2 R150, R0 ;  /* 0x0000000000967308 */ /* 0x0005e60000000800 */
[C---:B----4-:R-:W-:Y:S08]  /*5120*/  HMMA.16816.F32.BF16 R88, R8.reuse, R20, R64 ;  /* 0x000000140858723c */ /* 0x050ff00000041840 */
[----:B-----5:R-:W-:Y:S01]  /*5130*/  HMMA.16816.F32.BF16 R64, R8, R14, R48 ;  /* 0x0000000e0840723c */ /* 0x020fe20000041830 */
[----:B--2---:R-:W-:-:S07]  /*5140*/  FFMA.FTZ R0, R207, c[0x0][0x2d0], -R6 ;  /* 0x0000b400cf007a23 */ /* 0x004fce0000010806 */
[C---:B------:R-:W-:Y:S01]  /*5150*/  HMMA.16816.F32.BF16 R72, R8.reuse, R12, R44 ;  /* 0x0000000c0848723c */ /* 0x040fe2000004182c */
[----:B------:R-:W-:Y:S01]  /*5160*/  LDSM.16.MT88.4 R12, [R220+0x3100] ;  /* 0x00310000dc0c783b */ /* 0x000fe20000004200 */
[----:B------:R2:W4:Y:S06]  /*5170*/  MUFU.EX2 R149, R0 ;  /* 0x0000000000957308 */ /* 0x00052c0000000800 */
[C---:B-1----:R-:W-:Y:S08]  /*5180*/  HMMA.16816.F32.BF16 R48, R8.reuse, R24, R52 ;  /* 0x000000180830723c */ /* 0x042ff00000041834 */
[----:B------:R-:W-:Y:S01]  /*5190*/  HMMA.16816.F32.BF16 R52, R8, R26, R60 ;  /* 0x0000001a0834723c */ /* 0x000fe2000004183c */
[----:B------:R-:W1:Y:S01]  /*51a0*/  LDSM.16.MT88.4 R24, [R217+0x7100] ;  /* 0x00710000d918783b */ /* 0x000e620000004200 */
[----:B--2---:R-:W-:-:S04]  /*51b0*/  FFMA.FTZ R0, R213, c[0x0][0x2d0], -R2 ;  /* 0x0000b400d5007a23 */ /* 0x004fc80000010802 */
[----:B------:R2:W-:Y:S02]  /*51c0*/  MUFU.EX2 R71, R0 ;  /* 0x0000000000477308 */ /* 0x0005e40000000800 */
[C---:B------:R-:W-:Y:S01]  /*51d0*/  HMMA.16816.F32.BF16 R100, R8.reuse, R30, R80 ;  /* 0x0000001e0864723c */ /* 0x040fe20000041850 */
[----:B------:R-:W5:Y:S07]  /*51e0*/  LDSM.16.MT88.4 R28, [R217+0x3100] ;  /* 0x00310000d91c783b */ /* 0x000f6e0000004200 */
[----:B------:R-:W-:Y:S01]  /*51f0*/  HMMA.16816.F32.BF16 R80, R8, R22, R56 ;  /* 0x000000160850723c */ /* 0x000fe20000041838 */
[----:B------:R-:W1:Y:S01]  /*5200*/  LDSM.16.MT88.4 R20, [R218+0x3100] ;  /* 0x00310000da14783b */ /* 0x000e620000004200 */
[----:B--2---:R-:W-:-:S06]  /*5210*/  FFMA.FTZ R0, R212, c[0x0][0x2d0], -R2 ;  /* 0x0000b400d4007a23 */ /* 0x004fcc0000010802 */
[C---:B------:R-:W-:Y:S01]  /*5220*/  HMMA.16816.F32.BF16 R56, R8.reuse, R16, R40 ;  /* 0x000000100838723c */ /* 0x040fe20000041828 */
[----:B------:R2:W1:Y:S07]  /*5230*/  MUFU.EX2 R70, R0 ;  /* 0x0000000000467308 */ /* 0x00046e0000000800 */
[C---:B------:R-:W-:Y:S01]  /*5240*/  HMMA.16816.F32.BF16 R40, R8.reuse, R18, R36 ;  /* 0x000000120828723c */ /* 0x040fe20000041824 */
[----:B------:R-:W5:Y:S07]  /*5250*/  LDSM.16.MT88.4 R16, [R221+0x3100] ;  /* 0x00310000dd10783b */ /* 0x000f6e0000004200 */
[----:B---3--:R-:W-:Y:S01]  /*5260*/  HMMA.16816.F32.BF16 R44, R8, R32, R112 ;  /* 0x00000020082c723c */ /* 0x008fe20000041870 */
[----:B------:R-:W-:Y:S01]  /*5270*/  LDSM.16.MT88.4 R112, [R217+0x7900] ;  /* 0x00790000d970783b */ /* 0x000fe20000004200 */
[----:B--2---:R-:W-:-:S04]  /*5280*/  FFMA.FTZ R0, R214, c[0x0][0x2d0], -R2 ;  /* 0x0000b400d6007a23 */ /* 0x004fc80000010802 */
[----:B------:R2:W-:Y:S02]  /*5290*/  MUFU.EX2 R69, R0 ;  /* 0x0000000000457308 */ /* 0x0005e40000000800 */
[----:B------:R-:W-:Y:S01]  /*52a0*/  HMMA.16816.F32.BF16 R36, R8, R34, R84 ;  /* 0x000000220824723c */ /* 0x000fe20000041854 */
[----:B------:R-:W3:Y:S06]  /*52b0*/  LDSM.16.MT88.4 R32, [R218+0x7100] ;  /* 0x00710000da20783b */ /* 0x000eec0000004200 */
[----:B------:R-:W-:Y:S02]  /*52c0*/  F2FP.BF16.PACK_AB R8, R151, R132 ;  /* 0x000000849708723e */ /* 0x000fe400000010ff */
[----:B----4-:R-:W-:-:S02]  /*52d0*/  F2FP.BF16.PACK_AB R10, R149, R150 ;  /* 0x00000096950a723e */ /* 0x010fc400000010ff */
[----:B-1----:R-:W-:Y:S01]  /*52e0*/  F2FP.BF16.PACK_AB R9, R70, R71 ;  /* 0x000000474609723e */ /* 0x002fe200000010ff */
[----:B--2---:R-:W-:-:S04]  /*52f0*/  FFMA.FTZ R0, R215, c[0x0][0x2d0], -R2 ;  /* 0x0000b400d7007a23 */ /* 0x004fc80000010802 */
[----:B------:R1:W2:Y:S02]  /*5300*/  MUFU.EX2 R62, R0 ;  /* 0x00000000003e7308 */ /* 0x0002a40000000800 */
[----:B-1----:R-:W-:Y:S01]  /*5310*/  FFMA.FTZ R0, R250, c[0x0][0x2d0], -R6 ;  /* 0x0000b400fa007a23 */ /* 0x002fe20000010806 */
[----:B--2---:R-:W-:-:S05]  /*5320*/  F2FP.BF16.PACK_AB R11, R62, R69 ;  /* 0x000000453e0b723e */ /* 0x004fca00000010ff */
[----:B------:R1:W-:Y:S02]  /*5330*/  MUFU.EX2 R61, R0 ;  /* 0x00000000003d7308 */ /* 0x0003e40000000800 */
[C---:B------:R-:W-:Y:S08]  /*5340*/  HMMA.16816.F32.BF16 R64, R8.reuse, R26, R64 ;  /* 0x0000001a0840723c */ /* 0x040ff00000041840 */
[----:B------:R-:W-:Y:S01]  /*5350*/  HMMA.16816.F32.BF16 R72, R8, R24, R72 ;  /* 0x000000180848723c */ /* 0x000fe20000041848 */
[----:B-1----:R-:W-:-:S04]  /*5360*/  FFMA.FTZ R0, R251, c[0x0][0x2d0], -R6 ;  /* 0x0000b400fb007a23 */ /* 0x002fc80000010806 */
[----:B------:R1:W2:Y:S03]  /*5370*/  MUFU.EX2 R60, R0 ;  /* 0x00000000003c7308 */ /* 0x0002a60000000800 */
[C---:B-----5:R-:W-:Y:S08]  /*5380*/  HMMA.16816.F32.BF16 R76, R8.reuse, R28, R108 ;  /* 0x0000001c084c723c */ /* 0x060ff0000004186c */
[----:B------:R-:W-:Y:S01]  /*5390*/  HMMA.16816.F32.BF16 R84, R8, R20, R104 ;  /* 0x000000140854723c */ /* 0x000fe20000041868 */
[----:B------:R-:W-:Y:S01]  /*53a0*/  LDSM.16.MT88.4 R104, [R220+0x3900] ;  /* 0x00390000dc68783b */ /* 0x000fe20000004200 */
[----:B-1----:R-:W-:-:S06]  /*53b0*/  FFMA.FTZ R0, R249, c[0x0][0x2d0], -R6 ;  /* 0x0000b400f9007a23 */ /* 0x002fcc0000010806 */
[C---:B------:R-:W-:Y:S01]  /*53c0*/  HMMA.16816.F32.BF16 R28, R8.reuse, R30, R116 ;  /* 0x0000001e081c723c */ /* 0x040fe20000041874 */
[----:B--2---:R-:W-:Y:S01]  /*53d0*/  F2FP.BF16.PACK_AB R136, R60, R61 ;  /* 0x0000003d3c88723e */ /* 0x004fe200000010ff */
[----:B------:R1:W-:Y:S06]  /*53e0*/  MUFU.EX2 R26, R0 ;  /* 0x00000000001a7308 */ /* 0x0003ec0000000800 */
[C---:B------:R-:W-:Y:S08]  /*53f0*/  HMMA.16816.F32.BF16 R20, R8.reuse, R22, R100 ;  /* 0x000000160814723c */ /* 0x040ff00000041864 */
[----:B------:R-:W-:Y:S01]  /*5400*/  HMMA.16816.F32.BF16 R92, R8, R16, R92 ;  /* 0x00000010085c723c */ /* 0x000fe2000004185c */
[----:B-1----:R-:W-:-:S04]  /*5410*/  FFMA.FTZ R0, R252, c[0x0][0x2d0], -R6 ;  /* 0x0000b400fc007a23 */ /* 0x002fc80000010806 */
[----:B------:R1:W-:Y:S03]  /*5420*/  MUFU.EX2 R25, R0 ;  /* 0x0000000000197308 */ /* 0x0003e60000000800 */
[C---:B------:R-:W-:Y:S01]  /*5430*/  HMMA.16816.F32.BF16 R100, R8.reuse, R18, R96 ;  /* 0x000000120864723c */ /* 0x040fe20000041860 */
[----:B------:R-:W2:Y:S04]  /*5440*/  LDSM.16.MT88.4 R16, [R221+0x7100] ;  /* 0x00710000dd10783b */ /* 0x000ea80000004200 */
[----:B------:R-:W-:Y:S03]  /*5450*/  LDSM.16.MT88.4 R96, [R221+0x3900] ;  /* 0x00390000dd60783b */ /* 0x000fe60000004200 */
[----:B------:R-:W-:Y:S01]  /*5460*/  HMMA.16816.F32.BF16 R108, R8, R12, R88 ;  /* 0x0000000c086c723c */ /* 0x000fe20000041858 */
[----:B------:R-:W-:Y:S01]  /*5470*/  LDSM.16.MT88.4 R88, [R218+0x3900] ;  /* 0x00390000da58783b */ /* 0x000fe20000004200 */
[----:B-1----:R-:W-:-:S06]  /*5480*/  FFMA.FTZ R0, R171, c[0x0][0x2d0], -R2 ;  /* 0x0000b400ab007a23 */ /* 0x002fcc0000010802 */
[C---:B------:R-:W-:Y:S01]  /*5490*/  HMMA.16816.F32.BF16 R116, R8.reuse, R14, R80 ;  /* 0x0000000e0874723c */ /* 0x040fe20000041850 */
[----:B------:R-:W-:Y:S01]  /*54a0*/  IMAD.MOV.U32 R171, RZ, RZ, R131 ;  /* 0x000000ffffab7224 */ /* 0x000fe200078e0083 */
[----:B------:R-:W1:Y:S01]  /*54b0*/  LDSM.16.MT88.4 R12, [R220+0x7100] ;  /* 0x00710000dc0c783b */ /* 0x000e620000004200 */
[----:B------:R4:W-:Y:S01]  /*54c0*/  MUFU.EX2 R24, R0 ;  /* 0x0000000000187308 */ /* 0x0009e20000000800 */
[----:B------:R-:W-:Y:S02]  /*54d0*/  IMAD.MOV.U32 R131, RZ, RZ, R137 ;  /* 0x000000ffff837224 */ /* 0x000fe400078e0089 */
[----:B------:R-:W5:Y:S02]  /*54e0*/  LDSM.16.MT88.4 R80, [R217+0x3900] ;  /* 0x00390000d950783b */ /* 0x000f640000004200 */
[C---:B---3--:R-:W-:Y:S08]  /*54f0*/  HMMA.16816.F32.BF16 R56, R8.reuse, R32, R56 ;  /* 0x000000200838723c */ /* 0x048ff00000041838 */
[----:B------:R-:W-:Y:S01]  /*5500*/  HMMA.16816.F32.BF16 R40, R8, R34, R40 ;  /* 0x000000220828723c */ /* 0x000fe20000041828 */
[----:B----4-:R-:W-:-:S04]  /*5510*/  FFMA.FTZ R0, R7, c[0x0][0x2d0], -R2 ;  /* 0x0000b40007007a23 */ /* 0x010fc80000010802 */
[----:B------:R3:W4:Y:S03]  /*5520*/  MUFU.EX2 R7, R0 ;  /* 0x0000000000077308 */ /* 0x0007260000000800 */
[C---:B--2---:R-:W-:Y:S08]  /*5530*/  HMMA.16816.F32.BF16 R48, R8.reuse, R16, R48 ;  /* 0x000000100830723c */ /* 0x044ff00000041830 */
[----:B------:R-:W-:Y:S01]  /*5540*/  HMMA.16816.F32.BF16 R52, R8, R18, R52 ;  /* 0x000000120834723c */ /* 0x000fe20000041834 */
[--C-:B---3--:R-:W-:Y:S01]  /*5550*/  FFMA.FTZ R0, R169, c[0x0][0x2d0], -R2.reuse ;  /* 0x0000b400a9007a23 */ /* 0x108fe20000010802 */
[----:B----4-:R-:W-:Y:S01]  /*5560*/  F2FP.BF16.PACK_AB R137, R7, R24 ;  /* 0x000000180789723e */ /* 0x010fe200000010ff */
[----:B------:R-:W-:-:S05]  /*5570*/  FFMA.FTZ R2, R161, c[0x0][0x2d0], -R2 ;  /* 0x0000b400a1027a23 */ /* 0x000fca0000010802 */
[C---:B-1----:R-:W-:Y:S01]  /*5580*/  HMMA.16816.F32.BF16 R44, R8.reuse, R12, R44 ;  /* 0x0000000c082c723c */ /* 0x042fe2000004182c */
[----:B------:R-:W-:Y:S01]  /*5590*/  IMAD.MOV.U32 R169, RZ, RZ, R128 ;  /* 0x000000ffffa97224 */ /* 0x000fe200078e0080 */
[----:B------:R1:W-:Y:S01]  /*55a0*/  MUFU.EX2 R6, R0 ;  /* 0x0000000000067308 */ /* 0x0003e20000000800 */
[----:B------:R-:W-:Y:S02]  /*55b0*/  IMAD.MOV.U32 R161, RZ, RZ, R163 ;  /* 0x000000ffffa17224 */ /* 0x000fe400078e00a3 */
[----:B------:R-:W-:Y:S02]  /*55c0*/  IMAD.MOV.U32 R163, RZ, RZ, R5 ;  /* 0x000000ffffa37224 */ /* 0x000fe400078e0005 */
[----:B------:R-:W-:Y:S01]  /*55d0*/  IMAD.MOV.U32 R128, RZ, RZ, R166 ;  /* 0x000000ffff807224 */ /* 0x000fe200078e00a6 */
[----:B------:R-:W-:Y:S01]  /*55e0*/  HMMA.16816.F32.BF16 R36, R8, R14, R36 ;  /* 0x0000000e0824723c */ /* 0x000fe20000041824 */
[----:B------:R-:W-:Y:S01]  /*55f0*/  IMAD.MOV.U32 R166, RZ, RZ, R138 ;  /* 0x000000ffffa67224 */ /* 0x000fe200078e008a */
[----:B------:R2:W3:Y:S01]  /*5600*/  MUFU.EX2 R5, R2 ;  /* 0x0000000200057308 */ /* 0x0004e20000000800 */
[----:B------:R-:W-:Y:S01]  /*5610*/  LDSM.16.MT88.4 R8, [R220+0x7900] ;  /* 0x00790000dc08783b */ /* 0x000fe20000004200 */
[----:B------:R-:W-:Y:S01]  /*5620*/  F2FP.BF16.PACK_AB R138, R25, R26 ;  /* 0x0000001a198a723e */ /* 0x000fe200000010ff */
[----:B-1----:R-:W-:-:S04]  /*5630*/  FADD.FTZ R0, R170, R188 ;  /* 0x000000bcaa007221 */ /* 0x002fc80000010000 */
[----:B------:R-:W-:Y:S02]  /*5640*/  FADD.FTZ R0, R128, R0 ;  /* 0x0000000080007221 */ /* 0x000fe40000010000 */
[----:B--2---:R-:W-:Y:S01]  /*5650*/  FADD.FTZ R2, R169, R171 ;  /* 0x000000aba9027221 */ /* 0x004fe20000010000 */
[----:B---3--:R-:W-:Y:S01]  /*5660*/  F2FP.BF16.PACK_AB R139, R5, R6 ;  /* 0x00000006058b723e */ /* 0x008fe200000010ff */
[----:B------:R-:W-:Y:S02]  /*5670*/  FADD.FTZ R0, R130, R0 ;  /* 0x0000000082007221 */ /* 0x000fe40000010000 */
[----:B------:R-:W-:Y:S02]  /*5680*/  FADD.FTZ R2, R129, R2 ;  /* 0x0000000281027221 */ /* 0x000fe40000010000 */
[----:B------:R-:W-:Y:S02]  /*5690*/  FADD.FTZ R0, R166, R0 ;  /* 0x00000000a6007221 */ /* 0x000fe40000010000 */
[----:B------:R-:W-:Y:S01]  /*56a0*/  FADD.FTZ R2, R131, R2 ;  /* 0x0000000283027221 */ /* 0x000fe20000010000 */
[----:B------:R-:W-:Y:S01]  /*56b0*/  HMMA.16816.F32.BF16 R92, R136, R96, R92 ;  /* 0x00000060885c723c */ /* 0x000fe2000004185c */
[----:B------:R-:W-:Y:S01]  /*56c0*/  FADD.FTZ R0, R167, R0 ;  /* 0x00000000a7007221 */ /* 0x000fe20000010000 */
[----:B------:R-:W1:Y:S01]  /*56d0*/  LDSM.16.MT88.4 R128, [R221+0x7900] ;  /* 0x00790000dd80783b */ /* 0x000e620000004200 */
[----:B------:R-:W-:-:S02]  /*56e0*/  FADD.FTZ R2, R168, R2 ;  /* 0x00000002a8027221 */ /* 0x000fc40000010000 */
[----:B------:R-:W-:Y:S02]  /*56f0*/  FADD.FTZ R0, R164, R0 ;  /* 0x00000000a4007221 */ /* 0x000fe40000010000 */
[----:B------:R-:W-:Y:S01]  /*5700*/  FADD.FTZ R2, R165, R2 ;  /* 0x00000002a5027221 */ /* 0x000fe20000010000 */
[C---:B------:R-:W-:Y:S01]  /*5710*/  HMMA.16816.F32.BF16 R96, R136.reuse, R98, R100 ;  /* 0x000000628860723c */ /* 0x040fe20000041864 */
[----:B------:R-:W-:Y:S02]  /*5720*/  FADD.FTZ R0, R163, R0 ;  /* 0x00000000a3007221 */ /* 0x000fe40000010000 */
[----:B------:R-:W-:Y:S02]  /*5730*/  FADD.FTZ R2, R161, R2 ;  /* 0x00000002a1027221 */ /* 0x000fe40000010000 */
[----:B------:R-:W-:Y:S02]  /*5740*/  FADD.FTZ R0, R248, R0 ;  /* 0x00000000f8007221 */ /* 0x000fe40000010000 */
[----:B------:R-:W-:Y:S01]  /*5750*/  FADD.FTZ R2, R162, R2 ;  /* 0x00000002a2027221 */ /* 0x000fe20000010000 */
[----:B------:R-:W-:Y:S01]  /*5760*/  HMMA.16816.F32.BF16 R100, R136, R104, R108 ;  /* 0x000000688864723c */ /* 0x000fe2000004186c */
[----:B------:R-:W-:-:S02]  /*5770*/  FADD.FTZ R0, R246, R0 ;  /* 0x00000000f6007221 */ /* 0x000fc40000010000 */
[----:B------:R-:W-:Y:S02]  /*5780*/  FADD.FTZ R2, R242, R2 ;  /* 0x00000002f2027221 */ /* 0x000fe40000010000 */
[----:B------:R-:W-:Y:S02]  /*5790*/  FADD.FTZ R0, R243, R0 ;  /* 0x00000000f3007221 */ /* 0x000fe40000010000 */
[----:B------:R-:W-:Y:S01]  /*57a0*/  FADD.FTZ R2, R241, R2 ;  /* 0x00000002f1027221 */ /* 0x000fe20000010000 */
[----:B------:R-:W-:Y:S01]  /*57b0*/  HMMA.16816.F32.BF16 R104, R136, R106, R116 ;  /* 0x0000006a8868723c */ /* 0x000fe20000041874 */
[----:B------:R-:W-:Y:S02]  /*57c0*/  FADD.FTZ R0, R247, R0 ;  /* 0x00000000f7007221 */ /* 0x000fe40000010000 */
[----:B------:R-:W-:Y:S02]  /*57d0*/  FADD.FTZ R2, R240, R2 ;  /* 0x00000002f0027221 */ /* 0x000fe40000010000 */
[----:B------:R-:W-:-:S02]  /*57e0*/  FADD.FTZ R0, R203, R0 ;  /* 0x00000000cb007221 */ /* 0x000fc40000010000 */
[----:B------:R-:W-:Y:S01]  /*57f0*/  FADD.FTZ R2, R239, R2 ;  /* 0x00000002ef027221 */ /* 0x000fe20000010000 */
[C---:B-----5:R-:W-:Y:S01]  /*5800*/  HMMA.16816.F32.BF16 R76, R136.reuse, R80, R76 ;  /* 0x00000050884c723c */ /* 0x060fe2000004184c */
[----:B------:R-:W-:Y:S02]  /*5810*/  FADD.FTZ R0, R201, R0 ;  /* 0x00000000c9007221 */ /* 0x000fe40000010000 */
[----:B------:R-:W-:Y:S02]  /*5820*/  FADD.FTZ R2, R199, R2 ;  /* 0x00000002c7027221 */ /* 0x000fe40000010000 */
[----:B------:R-:W-:Y:S02]  /*5830*/  FADD.FTZ R0, R200, R0 ;  /* 0x00000000c8007221 */ /* 0x000fe40000010000 */
[----:B------:R-:W-:Y:S01]  /*5840*/  FADD.FTZ R2, R198, R2 ;  /* 0x00000002c6027221 */ /* 0x000fe20000010000 */
[----:B------:R-:W-:Y:S03]  /*5850*/  HMMA.16816.F32.BF16 R84, R136, R88, R84 ;  /* 0x000000588854723c */ /* 0x000fe60000041854 */
        /* <DEDUP_REMOVED lines=18> */
[C---:B-1----:R-:W-:Y:S01]  /*5980*/  HMMA.16816.F32.BF16 R124, R136.reuse, R128, R48 ;  /* 0x00000080887c723c */ /* 0x042fe20000041830 */
        /* <DEDUP_REMOVED lines=24> */
[C---:B------:R-:W-:Y:S04]  /*5b10*/  HMMA.16816.F32.BF16 R132, R136.reuse, R8, R44 ;  /* 0x000000088884723c */ /* 0x040fe8000004182c */
[----:B------:R1:W-:Y:S04]  /*5b20*/  STL [R1+0xc], R0 ;  /* 0x00000c0001007387 */ /* 0x0003e80000100800 */
[----:B------:R1:W-:Y:S01]  /*5b30*/  STL [R1+0x8], R4 ;  /* 0x0000080401007387 */ /* 0x0003e20000100800 */
[----:B------:R-:W-:Y:S01]  /*5b40*/  HMMA.16816.F32.BF16 R136, R136, R10, R36 ;  /* 0x0000000a8888723c */ /* 0x000fe20000041824 */
[----:B------:R-:W-:Y:S07]  /*5b50*/  @P1 BRA `(.L_x_2) ;  /* 0x0000452000001947 */ /* 0x000fee0003800000 */
[C---:B------:R-:W-:Y:S01]  /*5b60*/  IADD3 R162, R148.reuse, 0x40, RZ ;  /* 0x0000004094a27810 */ /* 0x040fe20007ffe0ff */
[----:B------:R-:W-:Y:S01]  /*5b70*/  IMAD.MOV.U32 R70, RZ, RZ, R3 ;  /* 0x000000ffff467224 */ /* 0x000fe200078e0003 */
[----:B------:R-:W-:Y:S01]  /*5b80*/  UIADD3 UR8, UR8, -0x2, URZ ;  /* 0xfffffffe08087890 */ /* 0x000fe2000fffe03f */
[----:B------:R-:W-:Y:S01]  /*5b90*/  IMAD.MOV.U32 R69, RZ, RZ, R68 ;  /* 0x000000ffff457224 */ /* 0x000fe200078e0044 */
[----:B------:R-:W-:Y:S01]  /*5ba0*/  SHF.R.S32.HI R243, RZ, 0x1f, R162 ;  /* 0x0000001ffff37819 */ /* 0x000fe200000114a2 */
[----:B------:R-:W-:-:S03]  /*5bb0*/  IMAD.WIDE R240, R148, 0x2, RZ ;  /* 0x0000000294f07825 */ /* 0x000fc600078e02ff */
[----:B------:R-:W-:-:S04]  /*5bc0*/  LEA.HI R243, R243, R162, RZ, 0x3 ;  /* 0x000000a2f3f37211 */ /* 0x000fc800078f18ff */
[----:B------:R-:W-:-:S04]  /*5bd0*/  LOP3.LUT R243, R243, 0xfffffff8, RZ, 0xc0, !PT ;  /* 0xfffffff8f3f37812 */ /* 0x000fc800078ec0ff */
[----:B------:R-:W-:-:S04]  /*5be0*/  SHF.R.S32.HI R242, RZ, 0x1f, R243 ;  /* 0x0000001ffff27819 */ /* 0x000fc800000114f3 */
[C---:B------:R-:W-:Y:S01]  /*5bf0*/  SHF.L.U64.HI R242, R243.reuse, 0x1, R242 ;  /* 0x00000001f3f27819 */ /* 0x040fe200000102f2 */
[----:B------:R-:W-:Y:S02]  /*5c00*/  IMAD.SHL.U32 R243, R243, 0x2, RZ ;  /* 0x00000002f3f37824 */ /* 0x000fe400078e00ff */
[----:B------:R-:W2:Y:S01]  /*5c10*/  LDL R162, [R1+0x10] ;  /* 0x0000100001a27983 */ /* 0x000ea20000100800 */
[----:B------:R-:W-:Y:S02]  /*5c20*/  SEL R2, RZ, 0x10, P0 ;  /* 0x00000010ff027807 */ /* 0x000fe40000000000 */
[----:B-1----:R-:W-:Y:S02]  /*5c30*/  SEL R0, RZ, 0x10, P3 ;  /* 0x00000010ff007807 */ /* 0x002fe40001800000 */
[----:B------:R-:W-:Y:S02]  /*5c40*/  ISETP.NE.U32.AND P5, PT, R2, RZ, PT ;  /* 0x000000ff0200720c */ /* 0x000fe40003fa5070 */
[----:B------:R-:W-:Y:S02]  /*5c50*/  ISETP.NE.U32.AND P4, PT, R0, RZ, PT ;  /* 0x000000ff0000720c */ /* 0x000fe40003f85070 */
[----:B------:R-:W-:-:S02]  /*5c60*/  IADD3 R2, -R2, 0x10, RZ ;  /* 0x0000001002027810 */ /* 0x000fc40007ffe1ff */
[----:B------:R-:W-:Y:S02]  /*5c70*/  IADD3 R0, -R0, 0x10, RZ ;  /* 0x0000001000007810 */ /* 0x000fe40007ffe1ff */
[----:B------:R-:W-:Y:S02]  /*5c80*/  LOP3.LUT R2, R2, 0xf, RZ, 0xc0, !PT ;  /* 0x0000000f02027812 */ /* 0x000fe400078ec0ff */
[----:B------:R-:W-:Y:S01]  /*5c90*/  LOP3.LUT R0, R0, 0xf, RZ, 0xc0, !PT ;  /* 0x0000000f00007812 */ /* 0x000fe200078ec0ff */
[----:B--2---:R-:W-:Y:S01]  /*5ca0*/  IMAD.SHL.U32 R239, R162, 0x2, RZ ;  /* 0x00000002a2ef7824 */ /* 0x004fe200078e00ff */
[----:B------:R-:W-:Y:S05]  /*5cb0*/  BRA `(.L_x_3) ;  /* 0x000003f000007947 */ /* 0x000fea0003800000 */
.L_x_5:
[----:B------:R-:W2:Y:S01]  /*5cc0*/  LDL R3, [R1] ;  /* 0x0000000001037983 */ /* 0x000ea20000100800 */
[----:B------:R-:W-:Y:S01]  /*5cd0*/  ULEA UR5, UR8, UR11, 0x7 ;  /* 0x0000000b08057291 */ /* 0x000fe2000f8e383f */
[----:B------:R-:W-:Y:S01]  /*5ce0*/  PLOP3.LUT P2, PT, PT, PT, UP1, 0x80, 0x0 ;  /* 0x000000000000781c */ /* 0x000fe20003f4f018 */
[----:B------:R-:W-:Y:S01]  /*5cf0*/  IMAD.MOV.U32 R244, RZ, RZ, RZ ;  /* 0x000000fffff47224 */ /* 0x000fe200078e00ff */
[----:B------:R-:W-:Y:S03]  /*5d00*/  PLOP3.LUT P1, PT, PT, PT, UP1, 0x80, 0x0 ;  /* 0x000000000000781c */ /* 0x000fe60003f2f018 */
[----:B------:R-:W-:Y:S05]  /*5d10*/  IMAD.U32 R2, RZ, RZ, UR5 ;  /* 0x00000005ff027e24 */ /* 0x000fea000f8e00ff */
[----:B--2---:R-:W-:Y:S05]  /*5d20*/  IADD3 R2, R2, -0x80, R3 ;  /* 0xffffff8002027810 */ /* 0x004fea0007ffe003 */
[----:B------:R-:W-:Y:S04]  /*5d30*/  @P2 IMAD.HI.U32 R3, R2, c[0x0][0x2bc], RZ ;  /* 0x0000af0002032a27 */ /* 0x000fe800078e00ff */
[----:B------:R-:W-:Y:S01]  /*5d40*/  IMAD.MOV.U32 R0, RZ, RZ, R2 ;  /* 0x000000ffff007224 */ /* 0x000fe200078e0002 */
[----:B------:R-:W-:Y:S04]  /*5d50*/  @P1 SHF.R.U32.HI R0, RZ, c[0x0][0x2c0], R3 ;  /* 0x0000b000ff001a19 */ /* 0x000fe80000011603 */
[C---:B------:R-:W-:Y:S04]  /*5d60*/  @!P6 IADD3 R3, P1, R0.reuse, UR12, RZ ;  /* 0x0000000c0003ec10 */ /* 0x040fe8000ff3e0ff */
[----:B------:R-:W-:Y:S01]  /*5d70*/  @!P6 LEA.HI.X.SX32 R5, R0, UR6, 0x1, P1 ;  /* 0x000000060005ec11 */ /* 0x000fe200088f0eff */
[----:B------:R-:W-:Y:S01]  /*5d80*/  IMAD.MOV R0, RZ, RZ, -R0 ;  /* 0x000000ffff007224 */ /* 0x000fe200078e0a00 */
[C---:B------:R-:W-:Y:S03]  /*5d90*/  @!P6 LEA R4, P1, R3.reuse, c[0x0][0x2a0], 0x2 ;  /* 0x0000a8000304ea11 */ /* 0x040fe600078210ff */
[----:B------:R-:W-:Y:S01]  /*5da0*/  IMAD R245, R0, c[0x0][0x2b8], R2 ;  /* 0x0000ae0000f57a24 */ /* 0x000fe200078e0202 */
[----:B------:R-:W-:Y:S03]  /*5db0*/  @!P6 LEA.HI.X R5, R3, c[0x0][0x2a4], R5, 0x2, P1 ;  /* 0x0000a9000305ea11 */ /* 0x000fe600008f1405 */
[C---:B------:R-:W-:Y:S01]  /*5dc0*/  IMAD.WIDE.U32 R2, R245.reuse, c[0x0][0x1e0], RZ ;  /* 0x00007800f5027a25 */ /* 0x040fe200078e00ff */
[----:B------:R-:W-:Y:S01]  /*5dd0*/  SHF.R.S32.HI R0, RZ, 0x1f, R245 ;  /* 0x0000001fff007819 */ /* 0x000fe200000114f5 */
[----:B------:R-:W2:Y:S04]  /*5de0*/  @!P6 LDG.E R244, [R4.64] ;  /* 0x0000000e04f4e981 */ /* 0x000ea8000c1e1900 */
[----:B------:R-:W-:Y:S04]  /*5df0*/  IMAD R0, R0, c[0x0][0x1e0], RZ ;  /* 0x0000780000007a24 */ /* 0x000fe800078e02ff */
[----:B------:R-:W-:Y:S04]  /*5e00*/  IMAD R0, R245, c[0x0][0x1e4], R0 ;  /* 0x00007900f5007a24 */ /* 0x000fe800078e0200 */
[----:B------:R-:W-:Y:S01]  /*5e10*/  IMAD.IADD R3, R3, 0x1, R0 ;  /* 0x0000000103037824 */ /* 0x000fe200078e0200 */
[----:B--2---:R-:W-:Y:S03]  /*5e20*/  SHF.R.S32.HI R4, RZ, 0x1f, R244 ;  /* 0x0000001fff047819 */ /* 0x004fe600000114f4 */
[----:B------:R-:W-:Y:S04]  /*5e30*/  IMAD.WIDE.U32 R2, R244, c[0x0][0x1f0], R2 ;  /* 0x00007c00f4027a25 */ /* 0x000fe800078e0002 */
[----:B------:R-:W-:Y:S01]  /*5e40*/  IMAD R4, R4, c[0x0][0x1f0], RZ ;  /* 0x00007c0004047a24 */ /* 0x000fe200078e02ff */
[----:B------:R-:W-:Y:S03]  /*5e50*/  IADD3 R0, P1, R2, UR18, RZ ;  /* 0x0000001202007c10 */ /* 0x000fe6000ff3e0ff */
[----:B------:R-:W-:Y:S05]  /*5e60*/  IMAD R4, R244, c[0x0][0x1f4], R4 ;  /* 0x00007d00f4047a24 */ /* 0x000fea00078e0204 */
[----:B------:R-:W-:Y:S02]  /*5e70*/  IADD3.X R3, R3, UR16, R4, P1, !PT ;  /* 0x0000001003037c10 */ /* 0x000fe40008ffe404 */
[C---:B------:R-:W-:Y:S04]  /*5e80*/  LEA R2, P1, R0.reuse, c[0x0][0x1c8], 0x1 ;  /* 0x0000720000027a11 */ /* 0x040fe800078208ff */
[----:B------:R-:W-:Y:S01]  /*5e90*/  LEA.HI.X R0, R0, c[0x0][0x1cc], R3, 0x1, P1 ;  /* 0x0000730000007a11 */ /* 0x000fe200008f0c03 */
[----:B------:R-:W-:Y:S04]  /*5ea0*/  SHFL.IDX PT, R12, R2, 0x1, 0x181f ;  /* 0x00381f00020c7f89 */ /* 0x000fe800000e0000 */
[----:B------:R-:W1:Y:S04]  /*5eb0*/  SHFL.IDX PT, R3, R2, RZ, 0x181f ;  /* 0x00181fff02037589 */ /* 0x000e6800000e0000 */
[----:B------:R-:W2:Y:S04]  /*5ec0*/  SHFL.IDX PT, R6, R0, RZ, 0x181f ;  /* 0x00181fff00067589 */ /* 0x000ea800000e0000 */
[----:B------:R-:W-:Y:S04]  /*5ed0*/  SHFL.IDX PT, R7, R2, 0x2, 0x181f ;  /* 0x00581f0002077f89 */ /* 0x000fe800000e0000 */
[----:B------:R3:W-:Y:S04]  /*5ee0*/  SHFL.IDX PT, R14, R2, 0x3, 0x181f ;  /* 0x00781f00020e7f89 */ /* 0x0007e800000e0000 */
[----:B------:R-:W4:Y:S04]  /*5ef0*/  SHFL.IDX PT, R9, R0, 0x1, 0x181f ;  /* 0x00381f0000097f89 */ /* 0x000f2800000e0000 */
[----:B------:R-:W5:Y:S04]  /*5f00*/  SHFL.IDX PT, R15, R0, 0x2, 0x181f ;  /* 0x00581f00000f7f89 */ /* 0x000f6800000e0000 */
[----:B------:R-:W5:Y:S01]  /*5f10*/  SHFL.IDX PT, R0, R0, 0x3, 0x181f ;  /* 0x00781f0000007f89 */ /* 0x000f6200000e0000 */
[C---:B-1----:R-:W-:Y:S05]  /*5f20*/  IADD3 R4, P2, R240.reuse, R3, RZ ;  /* 0x00000003f0047210 */ /* 0x042fea0007f5e0ff */
[----:B--2---:R-:W-:Y:S01]  /*5f30*/  IMAD.X R5, R241, 0x1, R6, P2 ;  /* 0x00000001f1057824 */ /* 0x004fe200010e0606 */
[C---:B------:R-:W-:Y:S04]  /*5f40*/  IADD3 R10, P2, R240.reuse, R12, RZ ;  /* 0x0000000cf00a7210 */ /* 0x040fe80007f5e0ff */
[----:B------:R1:W-:Y:S01]  /*5f50*/  LDGSTS.E.BYPASS.LTC128B.128 [R239+0x8100], [R4.64], !P0 ;  /* 0x0810000004ef7fae */ /* 0x0003e2000c101d4e */
[----:B---3--:R-:W-:Y:S01]  /*5f60*/  IADD3 R2, P1, R3, R243, RZ ;  /* 0x000000f303027210 */ /* 0x008fe20007f3e0ff */
[----:B----4-:R-:W-:Y:S01]  /*5f70*/  IMAD.X R11, R241, 0x1, R9, P2 ;  /* 0x00000001f10b7824 */ /* 0x010fe200010e0609 */
[----:B------:R-:W-:Y:S03]  /*5f80*/  IADD3 R8, P2, R240, R7, RZ ;  /* 0x00000007f0087210 */ /* 0x000fe60007f5e0ff */
[--C-:B------:R-:W-:Y:S01]  /*5f90*/  IMAD.X R3, R6, 0x1, R242.reuse, P1 ;  /* 0x0000000106037824 */ /* 0x100fe200008e06f2 */
[-C--:B------:R-:W-:Y:S04]  /*5fa0*/  IADD3 R12, P1, R12, R243.reuse, RZ ;  /* 0x000000f30c0c7210 */ /* 0x080fe80007f3e0ff */
[----:B------:R2:W-:Y:S01]  /*5fb0*/  LDGSTS.E.BYPASS.LTC128B.128 [R239+0xc100], [R2.64], !P3 ;  /* 0x0c10000002ef7fae */ /* 0x0005e2000d901d4e */
[--C-:B------:R-:W-:Y:S01]  /*5fc0*/  IMAD.X R13, R9, 0x1, R242.reuse, P1 ;  /* 0x00000001090d7824 */ /* 0x100fe200008e06f2 */
[-C--:B------:R-:W-:Y:S01]  /*5fd0*/  IADD3 R6, P1, R7, R243.reuse, RZ ;  /* 0x000000f307067210 */ /* 0x080fe20007f3e0ff */
[----:B-----5:R-:W-:Y:S01]  /*5fe0*/  IMAD.X R9, R241, 0x1, R15, P2 ;  /* 0x00000001f1097824 */ /* 0x020fe200010e060f */
[----:B------:R3:W-:Y:S03]  /*5ff0*/  LDGSTS.E.BYPASS.LTC128B.128 [R239+0x9100], [R10.64], !P0 ;  /* 0x091000000aef7fae */ /* 0x0007e6000c101d4e */
[----:B------:R-:W-:Y:S01]  /*6000*/  IMAD.X R7, R15, 0x1, R242, P1 ;  /* 0x000000010f077824 */ /* 0x000fe200008e06f2 */
[----:B------:R3:W-:Y:S04]  /*6010*/  LDGSTS.E.BYPASS.LTC128B.128 [R239+0xd100], [R12.64], !P3 ;  /* 0x0d1000000cef7fae */ /* 0x0007e8000d901d4e */
[----:B------:R3:W-:Y:S01]  /*6020*/  LDGSTS.E.BYPASS.LTC128B.128 [R239+0xa100], [R8.64], !P0 ;  /* 0x0a10000008ef7fae */ /* 0x0007e2000c101d4e */
[----:B-1----:R-:W-:Y:S03]  /*6030*/  IADD3 R4, P2, R240, R14, RZ ;  /* 0x0000000ef0047210 */ /* 0x002fe60007f5e0ff */
[----:B------:R3:W-:Y:S02]  /*6040*/  LDGSTS.E.BYPASS.LTC128B.128 [R239+0xe100], [R6.64], !P3 ;  /* 0x0e10000006ef7fae */ /* 0x0007e4000d901d4e */
[----:B------:R-:W-:Y:S05]  /*6050*/  IMAD.X R5, R241, 0x1, R0, P2 ;  /* 0x00000001f1057824 */ /* 0x000fea00010e0600 */
[----:B------:R3:W-:Y:S01]  /*6060*/  LDGSTS.E.BYPASS.LTC128B.128 [R239+0xb100], [R4.64], !P0 ;  /* 0x0b10000004ef7fae */ /* 0x0007e2000c101d4e */
[----:B--2---:R-:W-:Y:S05]  /*6070*/  IADD3 R2, P1, R14, R243, RZ ;  /* 0x000000f30e027210 */ /* 0x004fea0007f3e0ff */
[----:B------:R-:W-:Y:S05]  /*6080*/  IMAD.X R3, R0, 0x1, R242, P1 ;  /* 0x0000000100037824 */ /* 0x000fea00008e06f2 */
[----:B------:R3:W-:Y:S01]  /*6090*/  LDGSTS.E.BYPASS.LTC128B.128 [R239+0xf100], [R2.64], !P3 ;  /* 0x0f10000002ef7fae */ /* 0x0007e2000d901d4e */
[----:B------:R-:W-:-:S05]  /*60a0*/  BRA `(.L_x_4) ;  /* 0x000017e000007947 */ /* 0x000fca0003800000 */
.L_x_3:
[----:B------:R-:W-:Y:S04]  /*60b0*/  DEPBAR.LE SB0, 0x0 ;  /* 0x000080000000791a */ /* 0x000fe80000000000 */
[----:B------:R-:W-:Y:S01]  /*60c0*/  BAR.SYNC.DEFER_BLOCKING 0x0 ;  /* 0x0000000000007b1d */ /* 0x000fe20000010000 */
[----:B------:R-:W-:Y:S01]  /*60d0*/  SHF.R.S32.HI R0, RZ, 0x1f, R245 ;  /* 0x0000001fff007819 */ /* 0x000fe200000114f5 */
[----:B------:R-:W-:Y:S01]  /*60e0*/  IMAD.WIDE.U32 R2, R245, c[0x0][0x208], RZ ;  /* 0x00008200f5027a25 */ /* 0x000fe200078e00ff */
[----:B------:R-:W-:Y:S01]  /*60f0*/  SEL R203, RZ, 0x10, P0 ;  /* 0x00000010ffcb7807 */ /* 0x000fe20000000000 */
[----:B------:R-:W-:Y:S02]  /*6100*/  UISETP.GE.AND UP0, UPT, UR8, 0x1, UPT ;  /* 0x000000010800788c */ /* 0x000fe4000bf06270 */
[----:B------:R-:W-:Y:S01]  /*6110*/  IMAD R0, R0, c[0x0][0x208], RZ ;  /* 0x0000820000007a24 */ /* 0x000fe200078e02ff */
[----:B------:R-:W-:Y:S03]  /*6120*/  IADD3 R203, -R203, 0x10, RZ ;  /* 0x00000010cbcb7810 */ /* 0x000fe60007ffe1ff */
[----:B------:R-:W-:Y:S01]  /*6130*/  IMAD R0, R245, c[0x0][0x20c], R0 ;  /* 0x00008300f5007a24 */ /* 0x000fe200078e0200 */
[----:B------:R-:W-:Y:S04]  /*6140*/  LOP3.LUT R203, R203, 0xf, RZ, 0xc0, !PT ;  /* 0x0000000fcbcb7812 */ /* 0x000fe800078ec0ff */
[----:B------:R-:W-:Y:S02]  /*6150*/  IADD3 R3, R3, R0, RZ ;  /* 0x0000000003037210 */ /* 0x000fe40007ffe0ff */
[----:B------:R-:W-:Y:S03]  /*6160*/  SHF.R.S32.HI R0, RZ, 0x1f, R244 ;  /* 0x0000001fff007819 */ /* 0x000fe600000114f4 */
[----:B------:R-:W-:Y:S01]  /*6170*/  IMAD.WIDE.U32 R2, R244, c[0x0][0x218], R2 ;  /* 0x00008600f4027a25 */ /* 0x000fe200078e0002 */
[----:B------:R-:W1:Y:S04]  /*6180*/  LDSM.16.M88.4 R8, [R216+0x8100] ;  /* 0x00810000d808783b */ /* 0x000e680000000200 */
[----:B------:R-:W-:Y:S01]  /*6190*/  IADD3 R2, P1, R2, UR20, RZ ;  /* 0x0000001402027c10 */ /* 0x000fe2000ff3e0ff */
[----:B------:R-:W-:Y:S04]  /*61a0*/  IMAD R0, R0, c[0x0][0x218], RZ ;  /* 0x0000860000007a24 */ /* 0x000fe800078e02ff */
[----:B------:R-:W-:Y:S01]  /*61b0*/  IMAD R0, R244, c[0x0][0x21c], R0 ;  /* 0x00008700f4007a24 */ /* 0x000fe200078e0200 */
[----:B------:R-:W2:Y:S04]  /*61c0*/  LDSM.16.M88.4 R16, [R216+0x8900] ;  /* 0x00890000d810783b */ /* 0x000ea80000000200 */
[----:B------:R-:W-:Y:S02]  /*61d0*/  IADD3.X R3, R3, UR4, R0, P1, !PT ;  /* 0x0000000403037c10 */ /* 0x000fe40008ffe400 */
[C---:B------:R-:W-:Y:S02]  /*61e0*/  LEA R0, P1, R2.reuse, c[0x0][0x1f8], 0x1 ;  /* 0x00007e0002007a11 */ /* 0x040fe400078208ff */
[----:B------:R-:W3:Y:S02]  /*61f0*/  LDSM.16.M88.4 R24, [R216+0x9100] ;  /* 0x00910000d818783b */ /* 0x000ee40000000200 */
[----:B------:R-:W-:Y:S06]  /*6200*/  LEA.HI.X R2, R2, c[0x0][0x1fc], R3, 0x1, P1 ;  /* 0x00007f0002027a11 */ /* 0x000fec00008f0c03 */
[----:B------:R-:W4:Y:S08]  /*6210*/  LDSM.16.M88.4 R32, [R216+0x9900] ;  /* 0x00990000d820783b */ /* 0x000f300000000200 */
[----:B------:R-:W5:Y:S01]  /*6220*/  LDSM.16.M88.4 R40, [R216+0xa100] ;  /* 0x00a10000d828783b */ /* 0x000f620000000200 */
[C---:B-1----:R-:W-:Y:S07]  /*6230*/  HMMA.16816.F32.BF16 R4, R140.reuse, R8, RZ ;  /* 0x000000088c04723c */ /* 0x042fee00000418ff */
[----:B------:R-:W1:Y:S01]  /*6240*/  LDSM.16.M88.4 R48, [R216+0xa900] ;  /* 0x00a90000d830783b */ /* 0x000e620000000200 */
[C---:B------:R-:W-:Y:S07]  /*6250*/  HMMA.16816.F32.BF16 R8, R140.reuse, R10, RZ ;  /* 0x0000000a8c08723c */ /* 0x040fee00000418ff */
[----:B------:R-:W1:Y:S01]  /*6260*/  LDSM.16.M88.4 R56, [R216+0xb100] ;  /* 0x00b10000d838783b */ /* 0x000e620000000200 */
[C---:B--2---:R-:W-:Y:S07]  /*6270*/  HMMA.16816.F32.BF16 R12, R140.reuse, R16, RZ ;  /* 0x000000108c0c723c */ /* 0x044fee00000418ff */
[----:B------:R-:W2:Y:S01]  /*6280*/  LDSM.16.M88.4 R64, [R216+0xb900] ;  /* 0x00b90000d840783b */ /* 0x000ea20000000200 */
[C---:B------:R-:W-:Y:S07]  /*6290*/  HMMA.16816.F32.BF16 R16, R140.reuse, R18, RZ ;  /* 0x000000128c10723c */ /* 0x040fee00000418ff */
[----:B------:R-:W1:Y:S01]  /*62a0*/  LDSM.16.M88.4 R72, [R223] ;  /* 0x00000000df48783b */ /* 0x000e620000000200 */
[C---:B---3--:R-:W-:Y:S07]  /*62b0*/  HMMA.16816.F32.BF16 R20, R140.reuse, R24, RZ ;  /* 0x000000188c14723c */ /* 0x048fee00000418ff */
[----:B------:R-:W3:Y:S01]  /*62c0*/  LDSM.16.M88.4 R148, [R238] ;  /* 0x00000000ee94783b */ /* 0x000ee20000000200 */
[C---:B------:R-:W-:Y:S07]  /*62d0*/  HMMA.16816.F32.BF16 R24, R140.reuse, R26, RZ ;  /* 0x0000001a8c18723c */ /* 0x040fee00000418ff */
[----:B------:R-:W2:Y:S01]  /*62e0*/  LDSM.16.M88.4 R152, [R237] ;  /* 0x00000000ed98783b */ /* 0x000ea20000000200 */
[C---:B----4-:R-:W-:Y:S07]  /*62f0*/  HMMA.16816.F32.BF16 R28, R140.reuse, R32, RZ ;  /* 0x000000208c1c723c */ /* 0x050fee00000418ff */
[----:B------:R-:W-:Y:S01]  /*6300*/  LDSM.16.M88.4 R156, [R235] ;  /* 0x00000000eb9c783b */ /* 0x000fe20000000200 */
[C---:B------:R-:W-:Y:S07]  /*6310*/  HMMA.16816.F32.BF16 R32, R140.reuse, R34, RZ ;  /* 0x000000228c20723c */ /* 0x040fee00000418ff */
[----:B------:R-:W-:Y:S01]  /*6320*/  LDSM.16.M88.4 R160, [R234] ;  /* 0x00000000eaa0783b */ /* 0x000fe20000000200 */
[C---:B-----5:R-:W-:Y:S07]  /*6330*/  HMMA.16816.F32.BF16 R36, R140.reuse, R40, RZ ;  /* 0x000000288c24723c */ /* 0x060fee00000418ff */
[----:B------:R-:W-:Y:S01]  /*6340*/  LDSM.16.M88.4 R164, [R233] ;  /* 0x00000000e9a4783b */ /* 0x000fe20000000200 */
[C---:B------:R-:W-:Y:S07]  /*6350*/  HMMA.16816.F32.BF16 R40, R140.reuse, R42, RZ ;  /* 0x0000002a8c28723c */ /* 0x040fee00000418ff */
[----:B------:R-:W-:Y:S01]  /*6360*/  LDSM.16.M88.4 R168, [R232] ;  /* 0x00000000e8a8783b */ /* 0x000fe20000000200 */
[C---:B-1----:R-:W-:Y:S07]  /*6370*/  HMMA.16816.F32.BF16 R44, R140.reuse, R48, RZ ;  /* 0x000000308c2c723c */ /* 0x042fee00000418ff */
[----:B------:R-:W-:Y:S01]  /*6380*/  SHFL.IDX PT, R202, R0, 0x3, 0x181f ;  /* 0x00781f0000ca7f89 */ /* 0x000fe200000e0000 */
[C---:B------:R-:W-:Y:S07]  /*6390*/  HMMA.16816.F32.BF16 R48, R140.reuse, R50, RZ ;  /* 0x000000328c30723c */ /* 0x040fee00000418ff */
[----:B------:R-:W1:Y:S01]  /*63a0*/  SHFL.IDX PT, R190, R0, RZ, 0x181f ;  /* 0x00181fff00be7589 */ /* 0x000e6200000e0000 */
[C---:B------:R-:W-:Y:S07]  /*63b0*/  HMMA.16816.F32.BF16 R52, R140.reuse, R56, RZ ;  /* 0x000000388c34723c */ /* 0x040fee00000418ff */
[----:B------:R-:W4:Y:S01]  /*63c0*/  SHFL.IDX PT, R68, R2, RZ, 0x181f ;  /* 0x00181fff02447589 */ /* 0x000f2200000e0000 */
[C---:B------:R-:W-:Y:S07]  /*63d0*/  HMMA.16816.F32.BF16 R56, R140.reuse, R58, RZ ;  /* 0x0000003a8c38723c */ /* 0x040fee00000418ff */
[----:B------:R-:W5:Y:S01]  /*63e0*/  SHFL.IDX PT, R196, R0, 0x1, 0x181f ;  /* 0x00381f0000c47f89 */ /* 0x000f6200000e0000 */
[C---:B--2---:R-:W-:Y:S07]  /*63f0*/  HMMA.16816.F32.BF16 R60, R140.reuse, R64, RZ ;  /* 0x000000408c3c723c */ /* 0x044fee00000418ff */
[----:B------:R-:W2:Y:S01]  /*6400*/  SHFL.IDX PT, R197, R2, 0x1, 0x181f ;  /* 0x00381f0002c57f89 */ /* 0x000ea200000e0000 */
[----:B------:R-:W-:Y:S07]  /*6410*/  HMMA.16816.F32.BF16 R64, R140, R66, RZ ;  /* 0x000000428c40723c */ /* 0x000fee00000418ff */
[----:B------:R-:W1:Y:S01]  /*6420*/  SHFL.IDX PT, R198, R0, 0x2, 0x181f ;  /* 0x00581f0000c67f89 */ /* 0x000e6200000e0000 */
[C---:B------:R-:W-:Y:S07]  /*6430*/  HMMA.16816.F32.BF16 R4, R144.reuse, R72, R4 ;  /* 0x000000489004723c */ /* 0x040fee0000041804 */
[----:B------:R-:W-:Y:S01]  /*6440*/  SHFL.IDX PT, R71, R2, 0x2, 0x181f ;  /* 0x00581f0002477f89 */ /* 0x000fe200000e0000 */
[C---:B------:R-:W-:Y:S07]  /*6450*/  HMMA.16816.F32.BF16 R8, R144.reuse, R74, R8 ;  /* 0x0000004a9008723c */ /* 0x040fee0000041808 */
[----:B------:R1:W-:Y:S01]  /*6460*/  SHFL.IDX PT, R0, R2, 0x3, 0x181f ;  /* 0x00781f0002007f89 */ /* 0x0003e200000e0000 */
[C---:B---3--:R-:W-:Y:S07]  /*6470*/  HMMA.16816.F32.BF16 R12, R144.reuse, R148, R12 ;  /* 0x00000094900c723c */ /* 0x048fee000004180c */
[----:B------:R-:W3:Y:S01]  /*6480*/  LDSM.16.M88.4 R72, [R236] ;  /* 0x00000000ec48783b */ /* 0x000ee20000000200 */
[C---:B------:R-:W-:Y:S08]  /*6490*/  HMMA.16816.F32.BF16 R16, R144.reuse, R150, R16 ;  /* 0x000000969010723c */ /* 0x040ff00000041810 */
[C---:B------:R-:W-:Y:S04]  /*64a0*/  HMMA.16816.F32.BF16 R20, R144.reuse, R152, R20 ;  /* 0x000000989014723c */ /* 0x040fe80000041814 */
[----:B-1----:R-:W-:Y:S02]  /*64b0*/  IADD3 R2, P2, R240, R190, RZ ;  /* 0x000000bef0027210 */ /* 0x002fe40007f5e0ff */
[----:B------:R-:W-:Y:S02]  /*64c0*/  IADD3 R190, P1, R190, R243, RZ ;  /* 0x000000f3bebe7210 */ /* 0x000fe40007f3e0ff */
[C---:B------:R-:W-:Y:S04]  /*64d0*/  HMMA.16816.F32.BF16 R24, R144.reuse, R154, R24 ;  /* 0x0000009a9018723c */ /* 0x040fe80000041818 */
[C---:B----4-:R-:W-:Y:S02]  /*64e0*/  IADD3.X R3, R241.reuse, R68, RZ, P2, !PT ;  /* 0x00000044f1037210 */ /* 0x050fe400017fe4ff */
[----:B------:R-:W-:Y:S02]  /*64f0*/  IADD3.X R191, R68, R242, RZ, P1, !PT ;  /* 0x000000f244bf7210 */ /* 0x000fe40000ffe4ff */
[----:B-----5:R-:W-:Y:S01]  /*6500*/  IADD3 R188, P2, R240, R196, RZ ;  /* 0x000000c4f0bc7210 */ /* 0x020fe20007f5e0ff */
[----:B------:R-:W-:Y:S01]  /*6510*/  @!PT LDS RZ, [RZ] ;  /* 0x00000000fffff984 */ /* 0x000fe20000000800 */
[----:B------:R-:W-:Y:S01]  /*6520*/  @!PT LDS RZ, [RZ] ;  /* 0x00000000fffff984 */ /* 0x000fe20000000800 */
[----:B------:R-:W-:Y:S01]  /*6530*/  @!PT LDS RZ, [RZ] ;  /* 0x00000000fffff984 */ /* 0x000fe20000000800 */
[----:B------:R1:W-:Y:S03]  /*6540*/  LDGSTS.E.BYPASS.LTC128B.128 [R239+0x100], [R2.64], !P0 ;  /* 0x0010000002ef7fae */ /* 0x0003e6000c101d4e */
[----:B--2---:R-:W-:Y:S02]  /*6550*/  IADD3.X R189, R241, R197, RZ, P2, !PT ;  /* 0x000000c5f1bd7210 */ /* 0x004fe400017fe4ff */
[----:B------:R-:W-:Y:S02]  /*6560*/  IADD3 R196, P1, R196, R243, RZ ;  /* 0x000000f3c4c47210 */ /* 0x000fe40007f3e0ff */
[----:B------:R-:W-:Y:S01]  /*6570*/  IADD3 R200, P2, R240, R198, RZ ;  /* 0x000000c6f0c87210 */ /* 0x000fe20007f5e0ff */
[C---:B---3--:R-:W-:Y:S01]  /*6580*/  HMMA.16816.F32.BF16 R28, R144.reuse, R72, R28 ;  /* 0x00000048901c723c */ /* 0x048fe2000004181c */
[----:B------:R2:W-:Y:S02]  /*6590*/  LDGSTS.E.BYPASS.LTC128B.128 [R239+0x4100], [R190.64], !P3 ;  /* 0x04100000beef7fae */ /* 0x0005e4000d901d4e */
[-C--:B------:R-:W-:Y:S02]  /*65a0*/  IADD3.X R197, R197, R242.reuse, RZ, P1, !PT ;  /* 0x000000f2c5c57210 */ /* 0x080fe40000ffe4ff */
[----:B------:R-:W-:Y:S02]  /*65b0*/  IADD3.X R201, R241, R71, RZ, P2, !PT ;  /* 0x00000047f1c97210 */ /* 0x000fe400017fe4ff */
[----:B------:R-:W-:Y:S01]  /*65c0*/  IADD3 R198, P1, R198, R243, RZ ;  /* 0x000000f3c6c67210 */ /* 0x000fe20007f3e0ff */
[C---:B------:R-:W-:Y:S01]  /*65d0*/  HMMA.16816.F32.BF16 R32, R144.reuse, R74, R32 ;  /* 0x0000004a9020723c */ /* 0x040fe20000041820 */
[----:B------:R2:W-:Y:S03]  /*65e0*/  LDGSTS.E.BYPASS.LTC128B.128 [R239+0x1100], [R188.64], !P0 ;  /* 0x01100000bcef7fae */ /* 0x0005e6000c101d4e */
[----:B------:R-:W-:Y:S02]  /*65f0*/  IADD3.X R199, R71, R242, RZ, P1, !PT ;  /* 0x000000f247c77210 */ /* 0x000fe40000ffe4ff */
[----:B------:R-:W-:Y:S02]  /*6600*/  IADD3 R148, P2, P1, R203, R202, R240 ;  /* 0x000000cacb947210 */ /* 0x000fe4000795e0f0 */
[C---:B------:R-:W-:Y:S01]  /*6610*/  HMMA.16816.F32.BF16 R36, R144.reuse, R156, R36 ;  /* 0x0000009c9024723c */ /* 0x040fe20000041824 */
[----:B------:R3:W-:Y:S03]  /*6620*/  LDGSTS.E.BYPASS.LTC128B.128 [R239+0x5100], [R196.64], !P3 ;  /* 0x05100000c4ef7fae */ /* 0x0007e6000d901d4e */
[----:B------:R-:W-:Y:S02]  /*6630*/  IADD3.X R149, RZ, R0, R241, P2, P1 ;  /* 0x00000000ff957210 */ /* 0x000fe400017e24f1 */
[----:B------:R-:W-:Y:S02]  /*6640*/  SEL R203, RZ, 0x10, P3 ;  /* 0x00000010ffcb7807 */ /* 0x000fe40001800000 */
[C---:B------:R-:W-:Y:S01]  /*6650*/  HMMA.16816.F32.BF16 R40, R144.reuse, R158, R40 ;  /* 0x0000009e9028723c */ /* 0x040fe20000041828 */
[----:B------:R4:W-:Y:S03]  /*6660*/  LDGSTS.E.BYPASS.LTC128B.128 [R239+0x2100], [R200.64], !P0 ;  /* 0x02100000c8ef7fae */ /* 0x0009e6000c101d4e */
[----:B------:R-:W-:Y:S04]  /*6670*/  IADD3 R203, -R203, 0x10, RZ ;  /* 0x00000010cbcb7810 */ /* 0x000fe80007ffe1ff */
[C---:B------:R-:W-:Y:S01]  /*6680*/  HMMA.16816.F32.BF16 R44, R144.reuse, R160, R44 ;  /* 0x000000a0902c723c */ /* 0x040fe2000004182c */
[----:B------:R3:W-:Y:S03]  /*6690*/  LDGSTS.E.BYPASS.LTC128B.128 [R239+0x6100], [R198.64], !P3 ;  /* 0x06100000c6ef7fae */ /* 0x0007e6000d901d4e */
[----:B------:R-:W-:Y:S04]  /*66a0*/  LOP3.LUT R203, R203, 0xf, RZ, 0xc0, !PT ;  /* 0x0000000fcbcb7812 */ /* 0x000fe800078ec0ff */
[C---:B------:R-:W-:Y:S01]  /*66b0*/  HMMA.16816.F32.BF16 R48, R144.reuse, R162, R48 ;  /* 0x000000a29030723c */ /* 0x040fe20000041830 */
[----:B------:R5:W-:Y:S03]  /*66c0*/  LDGSTS.E.BYPASS.LTC128B.128.ZFILL [R239+0x3100], [R148.64], P5 ;  /* 0x0310000094ef7fae */ /* 0x000be6000a941d4e */
[----:B-1----:R-:W-:Y:S04]  /*66d0*/  IADD3 R2, P2, P1, R203, R202, R243 ;  /* 0x000000cacb027210 */ /* 0x002fe8000795e0f3 */
[C---:B------:R-:W-:Y:S04]  /*66e0*/  HMMA.16816.F32.BF16 R52, R144.reuse, R164, R52 ;  /* 0x000000a49034723c */ /* 0x040fe80000041834 */
[----:B------:R-:W-:Y:S02]  /*66f0*/  IADD3.X R3, RZ, R0, R242, P2, P1 ;  /* 0x00000000ff037210 */ /* 0x000fe400017e24f2 */
[----:B------:R-:W-:Y:S02]  /*6700*/  PLOP3.LUT P1, PT, PT, PT, UP0, 0x80, 0x0 ;  /* 0x000000000000781c */ /* 0x000fe40003f2f008 */
[C---:B------:R-:W-:Y:S01]  /*6710*/  HMMA.16816.F32.BF16 R56, R144.reuse, R166, R56 ;  /* 0x000000a69038723c */ /* 0x040fe20000041838 */
[----:B------:R1:W-:Y:S07]  /*6720*/  LDGSTS.E.BYPASS.LTC128B.128.ZFILL [R239+0x7100], [R2.64], P4 ;  /* 0x0710000002ef7fae */ /* 0x0003ee000a141d4e */
[C---:B------:R-:W-:Y:S01]  /*6730*/  HMMA.16816.F32.BF16 R60, R144.reuse, R168, R60 ;  /* 0x000000a8903c723c */ /* 0x040fe2000004183c */
[----:B------:R-:W-:Y:S07]  /*6740*/  LDSM.16.M88.4 R72, [R222+0x8900] ;  /* 0x00890000de48783b */ /* 0x000fee0000000200 */
[----:B------:R-:W-:Y:S01]  /*6750*/  HMMA.16816.F32.BF16 R64, R144, R170, R64 ;  /* 0x000000aa9040723c */ /* 0x000fe20000041840 */
[----:B-----5:R-:W5:Y:S08]  /*6760*/  LDSM.16.M88.4 R148, [R222+0x8100] ;  /* 0x00810000de94783b */ /* 0x020f700000000200 */
[----:B------:R-:W1:Y:S08]  /*6770*/  LDSM.16.M88.4 R152, [R222+0x9100] ;  /* 0x00910000de98783b */ /* 0x000e700000000200 */
[----:B------:R-:W0:Y:S08]  /*6780*/  LDGDEPBAR ;  /* 0x00000000000079af */ /* 0x000e300000000000 */
[----:B------:R-:W1:Y:S08]  /*6790*/  LDSM.16.M88.4 R156, [R222+0x9900] ;  /* 0x00990000de9c783b */ /* 0x000e700000000200 */
[----:B------:R-:W1:Y:S01]  /*67a0*/  LDSM.16.M88.4 R160, [R222+0xa100] ;  /* 0x00a10000dea0783b */ /* 0x000e620000000200 */
[C---:B-----5:R-:W-:Y:S07]  /*67b0*/  HMMA.16816.F32.BF16 R4, R172.reuse, R148, R4 ;  /* 0x00000094ac04723c */ /* 0x060fee0000041804 */
[----:B------:R-:W-:Y:S01]  /*67c0*/  LDSM.16.M88.4 R164, [R216+0xc100] ;  /* 0x00c10000d8a4783b */ /* 0x000fe20000000200 */
[C---:B------:R-:W-:Y:S07]  /*67d0*/  HMMA.16816.F32.BF16 R8, R172.reuse, R150, R8 ;  /* 0x00000096ac08723c */ /* 0x040fee0000041808 */
[----:B------:R-:W5:Y:S01]  /*67e0*/  LDSM.16.M88.4 R148, [R222+0xa900] ;  /* 0x00a90000de94783b */ /* 0x000f620000000200 */
[C---:B------:R-:W-:Y:S07]  /*67f0*/  HMMA.16816.F32.BF16 R12, R172.reuse, R72, R12 ;  /* 0x00000048ac0c723c */ /* 0x040fee000004180c */
[----:B------:R-:W-:Y:S01]  /*6800*/  LDSM.16.M88.4 R168, [R229] ;  /* 0x00000000e5a8783b */ /* 0x000fe20000000200 */
[C---:B------:R-:W-:Y:S07]  /*6810*/  HMMA.16816.F32.BF16 R16, R172.reuse, R74, R16 ;  /* 0x0000004aac10723c */ /* 0x040fee0000041810 */
[----:B------:R-:W4:Y:S01]  /*6820*/  LDSM.16.M88.4 R72, [R222+0xb100] ;  /* 0x00b10000de48783b */ /* 0x000f220000000200 */
[C---:B-1----:R-:W-:Y:S07]  /*6830*/  HMMA.16816.F32.BF16 R20, R172.reuse, R152, R20 ;  /* 0x00000098ac14723c */ /* 0x042fee0000041814 */
[----:B--2---:R-:W-:Y:S01]  /*6840*/  LDSM.16.M88.4 R188, [R228] ;  /* 0x00000000e4bc783b */ /* 0x004fe20000000200 */
[C---:B------:R-:W-:Y:S07]  /*6850*/  HMMA.16816.F32.BF16 R24, R172.reuse, R154, R24 ;  /* 0x0000009aac18723c */ /* 0x040fee0000041818 */
[----:B------:R-:W1:Y:S01]  /*6860*/  LDSM.16.M88.4 R152, [R222+0xb900] ;  /* 0x00b90000de98783b */ /* 0x000e620000000200 */
[C---:B------:R-:W-:Y:S07]  /*6870*/  HMMA.16816.F32.BF16 R28, R172.reuse, R156, R28 ;  /* 0x0000009cac1c723c */ /* 0x040fee000004181c */
[----:B---3--:R-:W-:Y:S01]  /*6880*/  LDSM.16.M88.4 R196, [R222+0xe900] ;  /* 0x00e90000dec4783b */ /* 0x008fe20000000200 */
[C---:B------:R-:W-:Y:S07]  /*6890*/  HMMA.16816.F32.BF16 R32, R172.reuse, R158, R32 ;  /* 0x0000009eac20723c */ /* 0x040fee0000041820 */
[----:B------:R-:W2:Y:S01]  /*68a0*/  LDSM.16.M88.4 R156, [R219] ;  /* 0x00000000db9c783b */ /* 0x000ea20000000200 */
[C---:B------:R-:W-:Y:S07]  /*68b0*/  HMMA.16816.F32.BF16 R36, R172.reuse, R160, R36 ;  /* 0x000000a0ac24723c */ /* 0x040fee0000041824 */
[----:B----4-:R-:W-:Y:S01]  /*68c0*/  LDSM.16.M88.4 R200, [R222+0xf100] ;  /* 0x00f10000dec8783b */ /* 0x010fe20000000200 */
[C---:B------:R-:W-:Y:S07]  /*68d0*/  HMMA.16816.F32.BF16 R40, R172.reuse, R162, R40 ;  /* 0x000000a2ac28723c */ /* 0x040fee0000041828 */
[----:B------:R-:W3:Y:S01]  /*68e0*/  LDSM.16.M88.4 R160, [R219+0x800] ;  /* 0x00080000dba0783b */ /* 0x000ee20000000200 */
[C---:B-----5:R-:W-:Y:S07]  /*68f0*/  HMMA.16816.F32.BF16 R44, R172.reuse, R148, R44 ;  /* 0x00000094ac2c723c */ /* 0x060fee000004182c */
[----:B------:R-:W-:Y:S01]  /*6900*/  LDSM.16.M88.4 R204, [R222+0xf900] ;  /* 0x00f90000decc783b */ /* 0x000fe20000000200 */
[C---:B------:R-:W-:Y:S07]  /*6910*/  HMMA.16816.F32.BF16 R48, R172.reuse, R150, R48 ;  /* 0x00000096ac30723c */ /* 0x040fee0000041830 */
[----:B------:R-:W4:Y:S01]  /*6920*/  LDSM.16.M88.4 R148, [R219+0x1000] ;  /* 0x00100000db94783b */ /* 0x000f220000000200 */
[C---:B------:R-:W-:Y:S07]  /*6930*/  HMMA.16816.F32.BF16 R52, R172.reuse, R72, R52 ;  /* 0x00000048ac34723c */ /* 0x040fee0000041834 */
[----:B------:R-:W-:Y:S01]  /*6940*/  LDSM.16.M88.4 R212, [R219+0x4000] ;  /* 0x00400000dbd4783b */ /* 0x000fe20000000200 */
[C---:B------:R-:W-:Y:S07]  /*6950*/  HMMA.16816.F32.BF16 R56, R172.reuse, R74, R56 ;  /* 0x0000004aac38723c */ /* 0x040fee0000041838 */
[----:B------:R-:W5:Y:S01]  /*6960*/  LDSM.16.M88.4 R72, [R219+0x1800] ;  /* 0x00180000db48783b */ /* 0x000f620000000200 */
[C---:B-1----:R-:W-:Y:S08]  /*6970*/  HMMA.16816.F32.BF16 R60, R172.reuse, R152, R60 ;  /* 0x00000098ac3c723c */ /* 0x042ff0000004183c */
[----:B------:R-:W-:Y:S01]  /*6980*/  HMMA.16816.F32.BF16 R64, R172, R154, R64 ;  /* 0x0000009aac40723c */ /* 0x000fe20000041840 */
[----:B------:R-:W1:Y:S07]  /*6990*/  LDSM.16.M88.4 R152, [R219+0x2000] ;  /* 0x00200000db98783b */ /* 0x000e6e0000000200 */
[C---:B--2---:R-:W-:Y:S08]  /*69a0*/  HMMA.16816.F32.BF16 R4, R176.reuse, R156, R4 ;  /* 0x0000009cb004723c */ /* 0x044ff00000041804 */
[C---:B------:R-:W-:Y:S01]  /*69b0*/  HMMA.16816.F32.BF16 R8, R176.reuse, R158, R8 ;  /* 0x0000009eb008723c */ /* 0x040fe20000041808 */
[----:B------:R-:W2:Y:S07]  /*69c0*/  LDSM.16.M88.4 R156, [R219+0x2800] ;  /* 0x00280000db9c783b */ /* 0x000eae0000000200 */
[C---:B---3--:R-:W-:Y:S08]  /*69d0*/  HMMA.16816.F32.BF16 R12, R176.reuse, R160, R12 ;  /* 0x000000a0b00c723c */ /* 0x048ff0000004180c */
[C---:B------:R-:W-:Y:S01]  /*69e0*/  HMMA.16816.F32.BF16 R16, R176.reuse, R162, R16 ;  /* 0x000000a2b010723c */ /* 0x040fe20000041810 */
[----:B------:R-:W3:Y:S07]  /*69f0*/  LDSM.16.M88.4 R160, [R219+0x3000] ;  /* 0x00300000dba0783b */ /* 0x000eee0000000200 */
[C---:B----4-:R-:W-:Y:S08]  /*6a00*/  HMMA.16816.F32.BF16 R20, R176.reuse, R148, R20 ;  /* 0x00000094b014723c */ /* 0x050ff00000041814 */
[C---:B------:R-:W-:Y:S01]  /*6a10*/  HMMA.16816.F32.BF16 R24, R176.reuse, R150, R24 ;  /* 0x00000096b018723c */ /* 0x040fe20000041818 */
[----:B------:R-:W4:Y:S07]  /*6a20*/  LDSM.16.M88.4 R148, [R219+0x3800] ;  /* 0x00380000db94783b */ /* 0x000f2e0000000200 */
[C---:B-----5:R-:W-:Y:S08]  /*6a30*/  HMMA.16816.F32.BF16 R28, R176.reuse, R72, R28 ;  /* 0x00000048b01c723c */ /* 0x060ff0000004181c */
[C---:B------:R-:W-:Y:S01]  /*6a40*/  HMMA.16816.F32.BF16 R32, R176.reuse, R74, R32 ;  /* 0x0000004ab020723c */ /* 0x040fe20000041820 */
[----:B------:R-:W5:Y:S07]  /*6a50*/  LDSM.16.M88.4 R72, [R216+0xc900] ;  /* 0x00c90000d848783b */ /* 0x000f6e0000000200 */
[C---:B-1----:R-:W-:Y:S08]  /*6a60*/  HMMA.16816.F32.BF16 R36, R176.reuse, R152, R36 ;  /* 0x00000098b024723c */ /* 0x042ff00000041824 */
[C---:B------:R-:W-:Y:S01]  /*6a70*/  HMMA.16816.F32.BF16 R40, R176.reuse, R154, R40 ;  /* 0x0000009ab028723c */ /* 0x040fe20000041828 */
[----:B------:R-:W1:Y:S07]  /*6a80*/  LDSM.16.M88.4 R152, [R216+0xd100] ;  /* 0x00d10000d898783b */ /* 0x000e6e0000000200 */
[C---:B--2---:R-:W-:Y:S08]  /*6a90*/  HMMA.16816.F32.BF16 R44, R176.reuse, R156, R44 ;  /* 0x0000009cb02c723c */ /* 0x044ff0000004182c */
[C---:B------:R-:W-:Y:S01]  /*6aa0*/  HMMA.16816.F32.BF16 R48, R176.reuse, R158, R48 ;  /* 0x0000009eb030723c */ /* 0x040fe20000041830 */
[----:B------:R-:W-:Y:S07]  /*6ab0*/  LDSM.16.M88.4 R156, [R216+0xe100] ;  /* 0x00e10000d89c783b */ /* 0x000fee0000000200 */
[C---:B---3--:R-:W-:Y:S08]  /*6ac0*/  HMMA.16816.F32.BF16 R52, R176.reuse, R160, R52 ;  /* 0x000000a0b034723c */ /* 0x048ff00000041834 */
[C---:B------:R-:W-:Y:S01]  /*6ad0*/  HMMA.16816.F32.BF16 R56, R176.reuse, R162, R56 ;  /* 0x000000a2b038723c */ /* 0x040fe20000041838 */
[----:B------:R-:W-:Y:S07]  /*6ae0*/  LDSM.16.M88.4 R160, [R216+0xe900] ;  /* 0x00e90000d8a0783b */ /* 0x000fee0000000200 */
[C---:B----4-:R-:W-:Y:S08]  /*6af0*/  HMMA.16816.F32.BF16 R60, R176.reuse, R148, R60 ;  /* 0x00000094b03c723c */ /* 0x050ff0000004183c */
[----:B------:R-:W-:Y:S01]  /*6b00*/  HMMA.16816.F32.BF16 R64, R176, R150, R64 ;  /* 0x00000096b040723c */ /* 0x000fe20000041840 */
[----:B------:R-:W2:Y:S07]  /*6b10*/  LDSM.16.M88.4 R148, [R216+0xd900] ;  /* 0x00d90000d894783b */ /* 0x000eae0000000200 */
[C---:B------:R-:W-:Y:S08]  /*6b20*/  HMMA.16816.F32.BF16 R4, R180.reuse, R164, R4 ;  /* 0x000000a4b404723c */ /* 0x040ff00000041804 */
[C---:B------:R-:W-:Y:S01]  /*6b30*/  HMMA.16816.F32.BF16 R8, R180.reuse, R166, R8 ;  /* 0x000000a6b408723c */ /* 0x040fe20000041808 */
[----:B------:R-:W-:Y:S07]  /*6b40*/  LDSM.16.M88.4 R164, [R216+0xf900] ;  /* 0x00f90000d8a4783b */ /* 0x000fee0000000200 */
[C---:B-----5:R-:W-:Y:S08]  /*6b50*/  HMMA.16816.F32.BF16 R12, R180.reuse, R72, R12 ;  /* 0x00000048b40c723c */ /* 0x060ff0000004180c */
[C---:B------:R-:W-:Y:S01]  /*6b60*/  HMMA.16816.F32.BF16 R16, R180.reuse, R74, R16 ;  /* 0x0000004ab410723c */ /* 0x040fe20000041810 */
[----:B------:R-:W3:Y:S07]  /*6b70*/  LDSM.16.M88.4 R72, [R216+0xf100] ;  /* 0x00f10000d848783b */ /* 0x000eee0000000200 */
[C---:B-1----:R-:W-:Y:S08]  /*6b80*/  HMMA.16816.F32.BF16 R20, R180.reuse, R152, R20 ;  /* 0x00000098b414723c */ /* 0x042ff00000041814 */
[C---:B------:R-:W-:Y:S01]  /*6b90*/  HMMA.16816.F32.BF16 R24, R180.reuse, R154, R24 ;  /* 0x0000009ab418723c */ /* 0x040fe20000041818 */
[----:B------:R-:W1:Y:S07]  /*6ba0*/  LDSM.16.M88.4 R152, [R231] ;  /* 0x00000000e798783b */ /* 0x000e6e0000000200 */
[C---:B--2---:R-:W-:Y:S08]  /*6bb0*/  HMMA.16816.F32.BF16 R28, R180.reuse, R148, R28 ;  /* 0x00000094b41c723c */ /* 0x044ff0000004181c */
[C---:B------:R-:W-:Y:S01]  /*6bc0*/  HMMA.16816.F32.BF16 R32, R180.reuse, R150, R32 ;  /* 0x00000096b420723c */ /* 0x040fe20000041820 */
[----:B------:R-:W2:Y:S07]  /*6bd0*/  LDSM.16.M88.4 R148, [R230] ;  /* 0x00000000e694783b */ /* 0x000eae0000000200 */
[C---:B------:R-:W-:Y:S08]  /*6be0*/  HMMA.16816.F32.BF16 R36, R180.reuse, R156, R36 ;  /* 0x0000009cb424723c */ /* 0x040ff00000041824 */
[C---:B------:R-:W-:Y:S01]  /*6bf0*/  HMMA.16816.F32.BF16 R40, R180.reuse, R158, R40 ;  /* 0x0000009eb428723c */ /* 0x040fe20000041828 */
[----:B------:R-:W4:Y:S07]  /*6c00*/  LDSM.16.M88.4 R156, [R227] ;  /* 0x00000000e39c783b */ /* 0x000f2e0000000200 */
[C---:B------:R-:W-:Y:S08]  /*6c10*/  HMMA.16816.F32.BF16 R44, R180.reuse, R160, R44 ;  /* 0x000000a0b42c723c */ /* 0x040ff0000004182c */
[C---:B------:R-:W-:Y:S01]  /*6c20*/  HMMA.16816.F32.BF16 R48, R180.reuse, R162, R48 ;  /* 0x000000a2b430723c */ /* 0x040fe20000041830 */
[----:B------:R-:W-:Y:S07]  /*6c30*/  LDSM.16.M88.4 R160, [R222+0xc100] ;  /* 0x00c10000dea0783b */ /* 0x000fee0000000200 */
[C---:B---3--:R-:W-:Y:S08]  /*6c40*/  HMMA.16816.F32.BF16 R52, R180.reuse, R72, R52 ;  /* 0x00000048b434723c */ /* 0x048ff00000041834 */
[C---:B------:R-:W-:Y:S01]  /*6c50*/  HMMA.16816.F32.BF16 R56, R180.reuse, R74, R56 ;  /* 0x0000004ab438723c */ /* 0x040fe20000041838 */
[----:B------:R-:W3:Y:S07]  /*6c60*/  LDSM.16.M88.4 R72, [R226] ;  /* 0x00000000e248783b */ /* 0x000eee0000000200 */
[C---:B------:R-:W-:Y:S08]  /*6c70*/  HMMA.16816.F32.BF16 R60, R180.reuse, R164, R60 ;  /* 0x000000a4b43c723c */ /* 0x040ff0000004183c */
[----:B------:R-:W-:Y:S01]  /*6c80*/  HMMA.16816.F32.BF16 R64, R180, R166, R64 ;  /* 0x000000a6b440723c */ /* 0x000fe20000041840 */
[----:B------:R-:W-:Y:S07]  /*6c90*/  LDSM.16.M88.4 R164, [R222+0xc900] ;  /* 0x00c90000dea4783b */ /* 0x000fee0000000200 */
[C---:B-1----:R-:W-:Y:S08]  /*6ca0*/  HMMA.16816.F32.BF16 R4, R184.reuse, R152, R4 ;  /* 0x00000098b804723c */ /* 0x042ff00000041804 */
[C---:B------:R-:W-:Y:S01]  /*6cb0*/  HMMA.16816.F32.BF16 R8, R184.reuse, R154, R8 ;  /* 0x0000009ab808723c */ /* 0x040fe20000041808 */
[----:B------:R-:W-:Y:S07]  /*6cc0*/  LDSM.16.M88.4 R152, [R224] ;  /* 0x00000000e098783b */ /* 0x000fee0000000200 */
[C---:B--2---:R-:W-:Y:S08]  /*6cd0*/  HMMA.16816.F32.BF16 R12, R184.reuse, R148, R12 ;  /* 0x00000094b80c723c */ /* 0x044ff0000004180c */
[C---:B------:R-:W-:Y:S01]  /*6ce0*/  HMMA.16816.F32.BF16 R16, R184.reuse, R150, R16 ;  /* 0x00000096b810723c */ /* 0x040fe20000041810 */
[----:B------:R-:W1:Y:S07]  /*6cf0*/  LDSM.16.M88.4 R148, [R225] ;  /* 0x00000000e194783b */ /* 0x000e6e0000000200 */
[C---:B------:R-:W-:Y:S08]  /*6d00*/  HMMA.16816.F32.BF16 R20, R184.reuse, R168, R20 ;  /* 0x000000a8b814723c */ /* 0x040ff00000041814 */
[C---:B------:R-:W-:Y:S01]  /*6d10*/  HMMA.16816.F32.BF16 R24, R184.reuse, R170, R24 ;  /* 0x000000aab818723c */ /* 0x040fe20000041818 */
[----:B------:R-:W2:Y:S07]  /*6d20*/  LDSM.16.M88.4 R168, [R222+0xd100] ;  /* 0x00d10000dea8783b */ /* 0x000eae0000000200 */
[C---:B------:R-:W-:Y:S08]  /*6d30*/  HMMA.16816.F32.BF16 R28, R184.reuse, R188, R28 ;  /* 0x000000bcb81c723c */ /* 0x040ff0000004181c */
[C---:B------:R-:W-:Y:S01]  /*6d40*/  HMMA.16816.F32.BF16 R32, R184.reuse, R190, R32 ;  /* 0x000000beb820723c */ /* 0x040fe20000041820 */
[----:B------:R-:W5:Y:S07]  /*6d50*/  LDSM.16.M88.4 R188, [R222+0xd900] ;  /* 0x00d90000debc783b */ /* 0x000f6e0000000200 */
[C---:B----4-:R-:W-:Y:S08]  /*6d60*/  HMMA.16816.F32.BF16 R36, R184.reuse, R156, R36 ;  /* 0x0000009cb824723c */ /* 0x050ff00000041824 */
[C---:B------:R-:W-:Y:S01]  /*6d70*/  HMMA.16816.F32.BF16 R40, R184.reuse, R158, R40 ;  /* 0x0000009eb828723c */ /* 0x040fe20000041828 */
[----:B------:R-:W4:Y:S07]  /*6d80*/  LDSM.16.M88.4 R156, [R222+0xe100] ;  /* 0x00e10000de9c783b */ /* 0x000f2e0000000200 */
[C---:B---3--:R-:W-:Y:S08]  /*6d90*/  HMMA.16816.F32.BF16 R44, R184.reuse, R72, R44 ;  /* 0x00000048b82c723c */ /* 0x048ff0000004182c */
[C---:B------:R-:W-:Y:S01]  /*6da0*/  HMMA.16816.F32.BF16 R48, R184.reuse, R74, R48 ;  /* 0x0000004ab830723c */ /* 0x040fe20000041830 */
[----:B------:R-:W3:Y:S07]  /*6db0*/  LDSM.16.M88.4 R72, [R219+0x4800] ;  /* 0x00480000db48783b */ /* 0x000eee0000000200 */
[C---:B-1----:R-:W-:Y:S08]  /*6dc0*/  HMMA.16816.F32.BF16 R52, R184.reuse, R148, R52 ;  /* 0x00000094b834723c */ /* 0x042ff00000041834 */
[C---:B------:R-:W-:Y:S08]  /*6dd0*/  HMMA.16816.F32.BF16 R56, R184.reuse, R150, R56 ;  /* 0x00000096b838723c */ /* 0x040ff00000041838 */
[C---:B------:R-:W-:Y:S08]  /*6de0*/  HMMA.16816.F32.BF16 R60, R184.reuse, R152, R60 ;  /* 0x00000098b83c723c */ /* 0x040ff0000004183c */
[----:B------:R-:W-:Y:S08]  /*6df0*/  HMMA.16816.F32.BF16 R64, R184, R154, R64 ;  /* 0x0000009ab840723c */ /* 0x000ff00000041840 */
[C---:B------:R-:W-:Y:S08]  /*6e00*/  HMMA.16816.F32.BF16 R4, R192.reuse, R160, R4 ;  /* 0x000000a0c004723c */ /* 0x040ff00000041804 */
[C---:B------:R-:W-:Y:S08]  /*6e10*/  HMMA.16816.F32.BF16 R8, R192.reuse, R162, R8 ;  /* 0x000000a2c008723c */ /* 0x040ff00000041808 */
[C---:B------:R-:W-:Y:S08]  /*6e20*/  HMMA.16816.F32.BF16 R12, R192.reuse, R164, R12 ;  /* 0x000000a4c00c723c */ /* 0x040ff0000004180c */
[C---:B------:R-:W-:Y:S08]  /*6e30*/  HMMA.16816.F32.BF16 R16, R192.reuse, R166, R16 ;  /* 0x000000a6c010723c */ /* 0x040ff00000041810 */
[C---:B--2---:R-:W-:Y:S08]  /*6e40*/  HMMA.16816.F32.BF16 R20, R192.reuse, R168, R20 ;  /* 0x000000a8c014723c */ /* 0x044ff00000041814 */
[C---:B------:R-:W-:Y:S08]  /*6e50*/  HMMA.16816.F32.BF16 R24, R192.reuse, R170, R24 ;  /* 0x000000aac018723c */ /* 0x040ff00000041818 */
[C---:B-----5:R-:W-:Y:S08]  /*6e60*/  HMMA.16816.F32.BF16 R28, R192.reuse, R188, R28 ;  /* 0x000000bcc01c723c */ /* 0x060ff0000004181c */
[C---:B------:R-:W-:Y:S08]  /*6e70*/  HMMA.16816.F32.BF16 R32, R192.reuse, R190, R32 ;  /* 0x000000bec020723c */ /* 0x040ff00000041820 */
[C---:B----4-:R-:W-:Y:S08]  /*6e80*/  HMMA.16816.F32.BF16 R36, R192.reuse, R156, R36 ;  /* 0x0000009cc024723c */ /* 0x050ff00000041824 */
[C---:B------:R-:W-:Y:S08]  /*6e90*/  HMMA.16816.F32.BF16 R40, R192.reuse, R158, R40 ;  /* 0x0000009ec028723c */ /* 0x040ff00000041828 */
[C---:B------:R-:W-:Y:S08]  /*6ea0*/  HMMA.16816.F32.BF16 R44, R192.reuse, R196, R44 ;  /* 0x000000c4c02c723c */ /* 0x040ff0000004182c */
[C---:B------:R-:W-:Y:S08]  /*6eb0*/  HMMA.16816.F32.BF16 R48, R192.reuse, R198, R48 ;  /* 0x000000c6c030723c */ /* 0x040ff00000041830 */
[C---:B------:R-:W-:Y:S08]  /*6ec0*/  HMMA.16816.F32.BF16 R52, R192.reuse, R200, R52 ;  /* 0x000000c8c034723c */ /* 0x040ff00000041834 */
[C---:B------:R-:W-:Y:S08]  /*6ed0*/  HMMA.16816.F32.BF16 R56, R192.reuse, R202, R56 ;  /* 0x000000cac038723c */ /* 0x040ff00000041838 */
[C---:B------:R-:W-:Y:S08]  /*6ee0*/  HMMA.16816.F32.BF16 R60, R192.reuse, R204, R60 ;  /* 0x000000ccc03c723c */ /* 0x040ff0000004183c */
[----:B------:R-:W-:Y:S08]  /*6ef0*/  HMMA.16816.F32.BF16 R64, R192, R206, R64 ;  /* 0x000000cec040723c */ /* 0x000ff00000041840 */
[C---:B------:R-:W-:Y:S08]  /*6f00*/  HMMA.16816.F32.BF16 R4, R208.reuse, R212, R4 ;  /* 0x000000d4d004723c */ /* 0x040ff00000041804 */
[C---:B------:R-:W-:Y:S08]  /*6f10*/  HMMA.16816.F32.BF16 R8, R208.reuse, R214, R8 ;  /* 0x000000d6d008723c */ /* 0x040ff00000041808 */
[C---:B---3--:R-:W-:Y:S08]  /*6f20*/  HMMA.16816.F32.BF16 R12, R208.reuse, R72, R12 ;  /* 0x00000048d00c723c */ /* 0x048ff0000004180c */
[----:B------:R-:W-:Y:S01]  /*6f30*/  FMUL.FTZ R4, R4, c[0x0][0x320] ;  /* 0x0000c80004047a20 */ /* 0x000fe20000410000 */
[C---:B------:R-:W-:Y:S03]  /*6f40*/  HMMA.16816.F32.BF16 R16, R208.reuse, R74, R16 ;  /* 0x0000004ad010723c */ /* 0x040fe60000041810 */
[----:B------:R-:W1:Y:S01]  /*6f50*/  MUFU.TANH R148, R4 ;  /* 0x0000000400947308 */ /* 0x000e620000002400 */
[----:B------:R-:W-:Y:S02]  /*6f60*/  FMUL.FTZ R5, R5, c[0x0][0x320] ;  /* 0x0000c80005057a20 */ /* 0x000fe40000410000 */
[----:B------:R-:W-:Y:S02]  /*6f70*/  FMUL.FTZ R6, R6, c[0x0][0x320] ;  /* 0x0000c80006067a20 */ /* 0x000fe40000410000 */
[----:B------:R-:W-:Y:S04]  /*6f80*/  FMUL.FTZ R7, R7, c[0x0][0x320] ;  /* 0x0000c80007077a20 */ /* 0x000fe80000410000 */
[----:B------:R-:W-:Y:S01]  /*6f90*/  FMUL.FTZ R8, R8, c[0x0][0x320] ;  /* 0x0000c80008087a20 */ /* 0x000fe20000410000 */
[----:B------:R-:W2:Y:S01]  /*6fa0*/  MUFU.TANH R153, R5 ;  /* 0x0000000500997308 */ /* 0x000ea20000002400 */
[----:B------:R-:W-:Y:S02]  /*6fb0*/  FMUL.FTZ R9, R9, c[0x0][0x320] ;  /* 0x0000c80009097a20 */ /* 0x000fe40000410000 */
[----:B------:R-:W-:Y:S02]  /*6fc0*/  FMUL.FTZ R10, R10, c[0x0][0x320] ;  /* 0x0000c8000a0a7a20 */ /* 0x000fe40000410000 */
[----:B------:R-:W-:Y:S02]  /*6fd0*/  FMUL.FTZ R11, R11, c[0x0][0x320] ;  /* 0x0000c8000b0b7a20 */ /* 0x000fe40000410000 */
[----:B------:R-:W-:Y:S02]  /*6fe0*/  FMUL.FTZ R12, R12, c[0x0][0x320] ;  /* 0x0000c8000c0c7a20 */ /* 0x000fe40000410000 */
[----:B------:R-:W-:Y:S01]  /*6ff0*/  FMUL.FTZ R13, R13, c[0x0][0x320] ;  /* 0x0000c8000d0d7a20 */ /* 0x000fe20000410000 */
[----:B------:R-:W3:Y:S01]  /*7000*/  MUFU.TANH R149, R6 ;  /* 0x0000000600957308 */ /* 0x000ee20000002400 */
[----:B------:R-:W-:Y:S02]  /*7010*/  FMUL.FTZ R16, R16, c[0x0][0x320] ;  /* 0x0000c80010107a20 */ /* 0x000fe40000410000 */
[----:B------:R-:W-:Y:S02]  /*7020*/  FMUL.FTZ R17, R17, c[0x0][0x320] ;  /* 0x0000c80011117a20 */ /* 0x000fe40000410000 */
[----:B------:R-:W-:Y:S02]  /*7030*/  FMUL.FTZ R18, R18, c[0x0][0x320] ;  /* 0x0000c80012127a20 */ /* 0x000fe40000410000 */
[----:B------:R-:W-:Y:S02]  /*7040*/  FMUL.FTZ R19, R19, c[0x0][0x320] ;  /* 0x0000c80013137a20 */ /* 0x000fe40000410000 */
[----:B------:R-:W-:Y:S01]  /*7050*/  FMUL.FTZ R14, R14, c[0x0][0x320] ;  /* 0x0000c8000e0e7a20 */ /* 0x000fe20000410000 */
[----:B------:R4:W1:Y:S01]  /*7060*/  MUFU.TANH R154, R7 ;  /* 0x00000007009a7308 */ /* 0x0008620000002400 */
[----:B------:R-:W-:Y:S09]  /*7070*/  FMUL.FTZ R15, R15, c[0x0][0x320] ;  /* 0x0000c8000f0f7a20 */ /* 0x000ff20000410000 */
[----:B------:R-:W1:Y:S10]  /*7080*/  MUFU.TANH R151, R8 ;  /* 0x0000000800977308 */ /* 0x000e740000002400 */
[----:B------:R-:W1:Y:S01]  /*7090*/  MUFU.TANH R73, R9 ;  /* 0x0000000900497308 */ /* 0x000e620000002400 */
[----:B----4-:R-:W4:Y:S09]  /*70a0*/  LDSM.16.M88.4 R4, [R219+0x5000] ;  /* 0x00500000db04783b */ /* 0x010f320000000200 */
[----:B------:R-:W1:Y:S10]  /*70b0*/  MUFU.TANH R150, R10 ;  /* 0x0000000a00967308 */ /* 0x000e740000002400 */
[----:B------:R5:W1:Y:S10]  /*70c0*/  MUFU.TANH R152, R11 ;  /* 0x0000000b00987308 */ /* 0x000a740000002400 */
[----:B------:R1:W1:Y:S10]  /*70d0*/  MUFU.TANH R75, R12 ;  /* 0x0000000c004b7308 */ /* 0x0002740000002400 */
[----:B------:R1:W1:Y:S01]  /*70e0*/  MUFU.TANH R155, R13 ;  /* 0x0000000d009b7308 */ /* 0x0002620000002400 */
[----:B-----5:R-:W5:Y:S01]  /*70f0*/  LDSM.16.M88.4 R8, [R219+0x5800] ;  /* 0x00580000db08783b */ /* 0x020f620000000200 */
[C---:B----4-:R-:W-:Y:S08]  /*7100*/  HMMA.16816.F32.BF16 R20, R208.reuse, R4, R20 ;  /* 0x00000004d014723c */ /* 0x050ff00000041814 */
[----:B------:R4:W1:Y:S01]  /*7110*/  MUFU.TANH R156, R14 ;  /* 0x0000000e009c7308 */ /* 0x0008620000002400 */
[C---:B------:R-:W-:Y:S01]  /*7120*/  HMMA.16816.F32.BF16 R24, R208.reuse, R6, R24 ;  /* 0x00000006d018723c */ /* 0x040fe20000041818 */
[----:B------:R-:W1:Y:S08]  /*7130*/  LDSM.16.M88.4 R4, [R219+0x6000] ;  /* 0x00600000db04783b */ /* 0x000e700000000200 */
[----:B------:R4:W1:Y:S06]  /*7140*/  MUFU.TANH R157, R15 ;  /* 0x0000000f009d7308 */ /* 0x00086c0000002400 */
[----:B------:R-:W-:Y:S04]  /*7150*/  FMUL.FTZ R20, R20, c[0x0][0x320] ;  /* 0x0000c80014147a20 */ /* 0x000fe80000410000 */
[----:B------:R4:W1:Y:S01]  /*7160*/  MUFU.TANH R158, R16 ;  /* 0x00000010009e7308 */ /* 0x0008620000002400 */
[----:B------:R-:W-:Y:S02]  /*7170*/  FMUL.FTZ R21, R21, c[0x0][0x320] ;  /* 0x0000c80015157a20 */ /* 0x000fe40000410000 */
[----:B------:R-:W-:Y:S02]  /*7180*/  FMUL.FTZ R22, R22, c[0x0][0x320] ;  /* 0x0000c80016167a20 */ /* 0x000fe40000410000 */
[----:B------:R-:W-:Y:S02]  /*7190*/  FMUL.FTZ R23, R23, c[0x0][0x320] ;  /* 0x0000c80017177a20 */ /* 0x000fe40000410000 */
[----:B------:R-:W-:Y:S02]  /*71a0*/  FMUL.FTZ R24, R24, c[0x0][0x320] ;  /* 0x0000c80018187a20 */ /* 0x000fe40000410000 */
[----:B------:R-:W-:Y:S01]  /*71b0*/  FMUL.FTZ R25, R25, c[0x0][0x320] ;  /* 0x0000c80019197a20 */ /* 0x000fe20000410000 */
[----:B------:R4:W2:Y:S01]  /*71c0*/  MUFU.TANH R159, R17 ;  /* 0x00000011009f7308 */ /* 0x0008a20000002400 */
[----:B------:R-:W-:Y:S02]  /*71d0*/  FMUL.FTZ R26, R26, c[0x0][0x320] ;  /* 0x0000c8001a1a7a20 */ /* 0x000fe40000410000 */
[----:B------:R-:W-:Y:S01]  /*71e0*/  FMUL.FTZ R27, R27, c[0x0][0x320] ;  /* 0x0000c8001b1b7a20 */ /* 0x000fe20000410000 */
[C---:B-----5:R-:W-:Y:S06]  /*71f0*/  HMMA.16816.F32.BF16 R28, R208.reuse, R8, R28 ;  /* 0x00000008d01c723c */ /* 0x060fec000004181c */
[----:B------:R4:W2:Y:S02]  /*7200*/  MUFU.TANH R160, R18 ;  /* 0x0000001200a07308 */ /* 0x0008a40000002400 */
[C---:B------:R-:W-:Y:S01]  /*7210*/  HMMA.16816.F32.BF16 R32, R208.reuse, R10, R32 ;  /* 0x0000000ad020723c */ /* 0x040fe20000041820 */
[----:B------:R-:W5:Y:S07]  /*7220*/  LDSM.16.M88.4 R8, [R219+0x6800] ;  /* 0x00680000db08783b */ /* 0x000f6e0000000200 */
[----:B------:R4:W2:Y:S01]  /*7230*/  MUFU.TANH R161, R19 ;  /* 0x0000001300a17308 */ /* 0x0008a20000002400 */
[C---:B-1----:R-:W-:Y:S07]  /*7240*/  HMMA.16816.F32.BF16 R36, R208.reuse, R4, R36 ;  /* 0x00000004d024723c */ /* 0x042fee0000041824 */
[----:B------:R-:W-:Y:S01]  /*7250*/  FMUL.FTZ R28, R28, c[0x0][0x320] ;  /* 0x0000c8001c1c7a20 */ /* 0x000fe20000410000 */
[C---:B------:R-:W-:Y:S01]  /*7260*/  HMMA.16816.F32.BF16 R40, R208.reuse, R6, R40 ;  /* 0x00000006d028723c */ /* 0x040fe20000041828 */
[----:B------:R4:W1:Y:S01]  /*7270*/  MUFU.TANH R162, R20 ;  /* 0x0000001400a27308 */ /* 0x0008620000002400 */
[----:B------:R-:W1:Y:S02]  /*7280*/  LDSM.16.M88.4 R4, [R219+0x7000] ;  /* 0x00700000db04783b */ /* 0x000e640000000200 */
[----:B------:R-:W-:Y:S02]  /*7290*/  FMUL.FTZ R29, R29, c[0x0][0x320] ;  /* 0x0000c8001d1d7a20 */ /* 0x000fe40000410000 */
[----:B------:R-:W-:Y:S02]  /*72a0*/  FMUL.FTZ R30, R30, c[0x0][0x320] ;  /* 0x0000c8001e1e7a20 */ /* 0x000fe40000410000 */
[----:B------:R-:W-:Y:S03]  /*72b0*/  FMUL.FTZ R31, R31, c[0x0][0x320] ;  /* 0x0000c8001f1f7a20 */ /* 0x000fe60000410000 */
[----:B------:R4:W1:Y:S01]  /*72c0*/  MUFU.TANH R163, R21 ;  /* 0x0000001500a37308 */ /* 0x0008620000002400 */
[----:B------:R-:W-:Y:S02]  /*72d0*/  FMUL.FTZ R32, R32, c[0x0][0x320] ;  /* 0x0000c80020207a20 */ /* 0x000fe40000410000 */
[----:B------:R-:W-:Y:S02]  /*72e0*/  FMUL.FTZ R33, R33, c[0x0][0x320] ;  /* 0x0000c80021217a20 */ /* 0x000fe40000410000 */
[----:B------:R-:W-:Y:S02]  /*72f0*/  FMUL.FTZ R34, R34, c[0x0][0x320] ;  /* 0x0000c80022227a20 */ /* 0x000fe40000410000 */
[----:B------:R-:W-:Y:S02]  /*7300*/  FMUL.FTZ R35, R35, c[0x0][0x320] ;  /* 0x0000c80023237a20 */ /* 0x000fe40000410000 */
[----:B------:R-:W-:Y:S01]  /*7310*/  FMUL.FTZ R36, R36, c[0x0][0x320] ;  /* 0x0000c80024247a20 */ /* 0x000fe20000410000 */
[----:B------:R4:W2:Y:S01]  /*7320*/  MUFU.TANH R164, R22 ;  /* 0x0000001600a47308 */ /* 0x0008a20000002400 */
[----:B------:R-:W-:Y:S01]  /*7330*/  FMUL.FTZ R37, R37, c[0x0][0x320] ;  /* 0x0000c80025257a20 */ /* 0x000fe20000410000 */
[C---:B-----5:R-:W-:Y:S03]  /*7340*/  HMMA.16816.F32.BF16 R44, R208.reuse, R8, R44 ;  /* 0x00000008d02c723c */ /* 0x060fe6000004182c */
[----:B------:R-:W-:Y:S02]  /*7350*/  FMUL.FTZ R38, R38, c[0x0][0x320] ;  /* 0x0000c80026267a20 */ /* 0x000fe40000410000 */
[----:B------:R-:W-:Y:S03]  /*7360*/  FMUL.FTZ R39, R39, c[0x0][0x320] ;  /* 0x0000c80027277a20 */ /* 0x000fe60000410000 */
[----:B------:R4:W2:Y:S01]  /*7370*/  MUFU.TANH R165, R23 ;  /* 0x0000001700a57308 */ /* 0x0008a20000002400 */
[C---:B------:R-:W-:Y:S01]  /*7380*/  HMMA.16816.F32.BF16 R48, R208.reuse, R10, R48 ;  /* 0x0000000ad030723c */ /* 0x040fe20000041830 */
[----:B------:R-:W5:Y:S01]  /*7390*/  LDSM.16.M88.4 R8, [R219+0x7800] ;  /* 0x00780000db08783b */ /* 0x000f620000000200 */
[----:B------:R-:W-:Y:S04]  /*73a0*/  DEPBAR.LE SB0, 0x0 ;  /* 0x000080000000791a */ /* 0x000fe80000000000 */
[----:B------:R-:W-:Y:S02]  /*73b0*/  FMUL.FTZ R40, R40, c[0x0][0x320] ;  /* 0x0000c80028287a20 */ /* 0x000fe40000410000 */
[----:B------:R-:W-:Y:S01]  /*73c0*/  FMUL.FTZ R41, R41, c[0x0][0x320] ;  /* 0x0000c80029297a20 */ /* 0x000fe20000410000 */
[----:B------:R4:W2:Y:S01]  /*73d0*/  MUFU.TANH R168, R24 ;  /* 0x0000001800a87308 */ /* 0x0008a20000002400 */
[----:B------:R-:W-:Y:S01]  /*73e0*/  BAR.SYNC.DEFER_BLOCKING 0x0 ;  /* 0x0000000000007b1d */ /* 0x000fe20000010000 */
[C---:B-1----:R-:W-:Y:S05]  /*73f0*/  HMMA.16816.F32.BF16 R52, R208.reuse, R4, R52 ;  /* 0x00000004d034723c */ /* 0x042fea0000041834 */
[----:B------:R-:W-:Y:S02]  /*7400*/  FMUL.FTZ R42, R42, c[0x0][0x320] ;  /* 0x0000c8002a2a7a20 */ /* 0x000fe40000410000 */
[----:B------:R-:W-:Y:S01]  /*7410*/  FMUL.FTZ R43, R43, c[0x0][0x320] ;  /* 0x0000c8002b2b7a20 */ /* 0x000fe20000410000 */
[----:B------:R4:W1:Y:S01]  /*7420*/  MUFU.TANH R166, R25 ;  /* 0x0000001900a67308 */ /* 0x0008620000002400 */
[C---:B------:R-:W-:Y:S03]  /*7430*/  HMMA.16816.F32.BF16 R56, R208.reuse, R6, R56 ;  /* 0x00000006d038723c */ /* 0x040fe60000041838 */
[----:B------:R-:W-:Y:S02]  /*7440*/  FMUL.FTZ R44, R44, c[0x0][0x320] ;  /* 0x0000c8002c2c7a20 */ /* 0x000fe40000410000 */
[----:B------:R-:W-:Y:S02]  /*7450*/  FMUL.FTZ R45, R45, c[0x0][0x320] ;  /* 0x0000c8002d2d7a20 */ /* 0x000fe40000410000 */
[----:B------:R-:W-:Y:S02]  /*7460*/  FMUL.FTZ R46, R46, c[0x0][0x320] ;  /* 0x0000c8002e2e7a20 */ /* 0x000fe40000410000 */
[----:B------:R4:W1:Y:S03]  /*7470*/  MUFU.TANH R167, R26 ;  /* 0x0000001a00a77308 */ /* 0x0008660000002400 */
[----:B------:R-:W-:Y:S02]  /*7480*/  FMUL.FTZ R47, R47, c[0x0][0x320] ;  /* 0x0000c8002f2f7a20 */ /* 0x000fe40000410000 */
[----:B------:R-:W-:Y:S02]  /*7490*/  FMUL.FTZ R48, R48, c[0x0][0x320] ;  /* 0x0000c80030307a20 */ /* 0x000fe40000410000 */
[----:B------:R-:W-:Y:S02]  /*74a0*/  FMUL.FTZ R49, R49, c[0x0][0x320] ;  /* 0x0000c80031317a20 */ /* 0x000fe40000410000 */
[----:B------:R-:W-:Y:S01]  /*74b0*/  FMUL.FTZ R50, R50, c[0x0][0x320] ;  /* 0x0000c80032327a20 */ /* 0x000fe20000410000 */
[----:B------:R4:W1:Y:S01]  /*74c0*/  MUFU.TANH R169, R27 ;  /* 0x0000001b00a97308 */ /* 0x0008620000002400 */
[----:B------:R-:W-:Y:S01]  /*74d0*/  FMUL.FTZ R51, R51, c[0x0][0x320] ;  /* 0x0000c80033337a20 */ /* 0x000fe20000410000 */
[C---:B-----5:R-:W-:Y:S03]  /*74e0*/  HMMA.16816.F32.BF16 R60, R208.reuse, R8, R60 ;  /* 0x00000008d03c723c */ /* 0x060fe6000004183c */
[----:B------:R-:W-:Y:S02]  /*74f0*/  FMUL.FTZ R56, R56, c[0x0][0x320] ;  /* 0x0000c80038387a20 */ /* 0x000fe40000410000 */
[----:B------:R-:W-:Y:S02]  /*7500*/  FMUL.FTZ R57, R57, c[0x0][0x320] ;  /* 0x0000c80039397a20 */ /* 0x000fe40000410000 */
[----:B------:R-:W-:Y:S01]  /*7510*/  FMUL.FTZ R59, R59, c[0x0][0x320] ;  /* 0x0000c8003b3b7a20 */ /* 0x000fe20000410000 */
[----:B------:R4:W1:Y:S01]  /*7520*/  MUFU.TANH R171, R28 ;  /* 0x0000001c00ab7308 */ /* 0x0008620000002400 */
[----:B------:R-:W-:Y:S03]  /*7530*/  HMMA.16816.F32.BF16 R64, R208, R10, R64 ;  /* 0x0000000ad040723c */ /* 0x000fe60000041840 */
        /* <DEDUP_REMOVED lines=9> */
[----:B------:R-:W-:Y:S02]  /*75d0*/  FMUL.FTZ R62, R62, c[0x0][0x320] ;  /* 0x0000c8003e3e7a20 */ /* 0x000fe40000410000 */
[----:B------:R-:W-:Y:S02]  /*75e0*/  FMUL.FTZ R63, R63, c[0x0][0x320] ;  /* 0x0000c8003f3f7a20 */ /* 0x000fe40000410000 */
[----:B------:R-:W-:Y:S02]  /*75f0*/  FMUL.FTZ R64, R64, c[0x0][0x320] ;  /* 0x0000c80040407a20 */ /* 0x000fe40000410000 */
[----:B------:R-:W-:Y:S02]  /*7600*/  FMUL.FTZ R65, R65, c[0x0][0x320] ;  /* 0x0000c80041417a20 */ /* 0x000fe40000410000 */
[----:B------:R-:W-:Y:S01]  /*7610*/  FMUL.FTZ R66, R66, c[0x0][0x320] ;  /* 0x0000c80042427a20 */ /* 0x000fe20000410000 */
[----:B------:R4:W1:Y:S01]  /*7620*/  MUFU.TANH R189, R31 ;  /* 0x0000001f00bd7308 */ /* 0x0008620000002400 */
[----:B------:R-:W-:Y:S09]  /*7630*/  FMUL.FTZ R0, R67, c[0x0][0x320] ;  /* 0x0000c80043007a20 */ /* 0x000ff20000410000 */
[----:B------:R4:W1:Y:S10]  /*7640*/  MUFU.TANH R190, R32 ;  /* 0x0000002000be7308 */ /* 0x0008740000002400 */
        /* <DEDUP_REMOVED lines=34> */
[----:B------:R4:W1:Y:S02]  /*7870*/  MUFU.TANH R72, R0 ;  /* 0x0000000000487308 */ /* 0x0008640000002400 */
[----:B-1234-:R-:W-:-:S05]  /*7880*/  @P1 BRA `(.L_x_5) ;  /* 0xffffe43000001947 */ /* 0x01efca000383ffff */
.L_x_4:
[----:B------:R-:W-:Y:S01]  /*7890*/  FMNMX.FTZ R0, R148, R69, !PT ;  /* 0x0000004594007209 */ /* 0x000fe20007810000 */
[----:B---3--:R-:W-:Y:S01]  /*78a0*/  LDSM.16.MT88.4 R12, [R217+0x100] ;  /* 0x00010000d90c783b */ /* 0x008fe20000004200 */
[----:B------:R-:W-:Y:S02]  /*78b0*/  MOV R66, R74 ;  /* 0x0000004a00427202 */ /* 0x000fe40000000f00 */
[----:B------:R-:W-:Y:S02]  /*78c0*/  FMNMX.FTZ R0, R153, R0, !PT ;  /* 0x0000000099007209 */ /* 0x000fe40007810000 */
[----:B------:R-:W-:Y:S02]  /*78d0*/  MOV R67, R68 ;  /* 0x0000004400437202 */ /* 0x000fe40000000f00 */
[----:B------:R-:W-:Y:S01]  /*78e0*/  FMNMX.FTZ R0, R151, R0, !PT ;  /* 0x0000000097007209 */ /* 0x000fe20007810000 */
[----:B------:R-:W-:Y:S01]  /*78f0*/  LDSM.16.MT88.4 R20, [R218+0x100] ;  /* 0x00010000da14783b */ /* 0x000fe20000004200 */
[----:B------:R-:W-:Y:S02]  /*7900*/  FMNMX.FTZ R2, R149, R70, !PT ;  /* 0x0000004695027209 */ /* 0x000fe40007810000 */
[----:B------:R-:W-:Y:S02]  /*7910*/  FMNMX.FTZ R0, R73, R0, !PT ;  /* 0x0000000049007209 */ /* 0x000fe40007810000 */
[----:B------:R-:W-:Y:S02]  /*7920*/  FMNMX.FTZ R2, R154, R2, !PT ;  /* 0x000000029a027209 */ /* 0x000fe40007810000 */
        /* <DEDUP_REMOVED lines=26> */
[----:B------:R-:W0:Y:S01]  /*7ad0*/  LDGDEPBAR ;  /* 0x00000000000079af */ /* 0x000e220000000000 */
[----:B------:R-:W-:Y:S02]  /*7ae0*/  FMNMX.FTZ R2, R188, R2, !PT ;  /* 0x00000002bc027209 */ /* 0x000fe40007810000 */
        /* <DEDUP_REMOVED lines=31> */
[----:B------:R-:W-:Y:S02]  /*7ce0*/  MOV R65, R19 ;  /* 0x0000001300417202 */ /* 0x000fe40000000f00 */
[----:B------:R-:W-:Y:S02]  /*7cf0*/  FMNMX.FTZ R68, R18, R68, !PT ;  /* 0x0000004412447209 */ /* 0x000fe40007810000 */
[----:B------:R-:W-:Y:S02]  /*7d00*/  FMNMX.FTZ R2, R59, R2, !PT ;  /* 0x000000023b027209 */ /* 0x000fe40007810000 */
[----:B------:R-:W-:Y:S01]  /*7d10*/  ISETP.LT.AND P1, PT, RZ, UR8, PT ;  /* 0x00000008ff007c0c */ /* 0x000fe2000bf21270 */
[----:B------:R-:W-:Y:S01]  /*7d20*/  SHFL.BFLY PT, R3, R68, 0x2, 0x1f ;  /* 0x0c401f0044037f89 */ /* 0x000fe200000e0000 */
[----:B------:R-:W-:Y:S01]  /*7d30*/  FMNMX.FTZ R0, R65, R2, !PT ;  /* 0x0000000241007209 */ /* 0x000fe20007810000 */
[----:B------:R-:W-:Y:S03]  /*7d40*/  UIADD3 UR8, UR8, -0x1, URZ ;  /* 0xffffffff08087890 */ /* 0x000fe6000fffe03f */
[----:B------:R-:W-:Y:S04]  /*7d50*/  FMNMX.FTZ R0, R71, R0, !PT ;  /* 0x0000000047007209 */ /* 0x000fe80007810000 */
[----:B------:R-:W-:Y:S05]  /*7d60*/  FMNMX.FTZ R0, R72, R0, !PT ;  /* 0x0000000048007209 */ /* 0x000fea0007810000 */
[----:B------:R-:W1:Y:S02]  /*7d70*/  SHFL.BFLY PT, R2, R0, 0x2, 0x1f ;  /* 0x0c401f0000027f89 */ /* 0x000e6400000e0000 */
[----:B-1----:R-:W-:Y:S02]  /*7d80*/  FMNMX.FTZ R0, R0, R2, !PT ;  /* 0x0000000200007209 */ /* 0x002fe40007810000 */
[----:B------:R-:W-:Y:S04]  /*7d90*/  FMNMX.FTZ R68, R68, R3, !PT ;  /* 0x0000000344447209 */ /* 0x000fe80007810000 */
[----:B------:R-:W1:Y:S08]  /*7da0*/  SHFL.BFLY PT, R3, R0, 0x1, 0x1f ;  /* 0x0c201f0000037f89 */ /* 0x000e7000000e0000 */
[----:B------:R-:W2:Y:S01]  /*7db0*/  SHFL.BFLY PT, R4, R68, 0x1, 0x1f ;  /* 0x0c201f0044047f89 */ /* 0x000ea200000e0000 */
[----:B-1----:R-:W-:Y:S02]  /*7dc0*/  FMNMX.FTZ R3, R0, R3, !PT ;  /* 0x0000000300037209 */ /* 0x002fe40007810000 */
[----:B--2---:R-:W-:Y:S05]  /*7dd0*/  FMNMX.FTZ R68, R68, R4, !PT ;  /* 0x0000000444447209 */ /* 0x004fea0007810000 */
[C---:B------:R-:W-:Y:S02]  /*7de0*/  FMUL.FTZ R74, R68.reuse, c[0x0][0x2d0] ;  /* 0x0000b400444a7a20 */ /* 0x040fe40000410000 */
[----:B------:R-:W-:Y:S02]  /*7df0*/  FADD.FTZ R2, -R68, R69 ;  /* 0x0000004544027221 */ /* 0x000fe40000010100 */
[--C-:B------:R-:W-:Y:S01]  /*7e00*/  FFMA.FTZ R4, R148, c[0x0][0x2d0], -R74.reuse ;  /* 0x0000b40094047a23 */ /* 0x100fe2000001084a */
[----:B------:R-:W-:Y:S01]  /*7e10*/  MOV R148, R16 ;  /* 0x0000001000947202 */ /* 0x000fe20000000f00 */
[----:B------:R-:W-:Y:S02]  /*7e20*/  FMUL.FTZ R0, R2, c[0x0][0x2d0] ;  /* 0x0000b40002007a20 */ /* 0x000fe40000410000 */
[----:B------:R1:W2:Y:S01]  /*7e30*/  MUFU.EX2 R5, R4 ;  /* 0x0000000400057308 */ /* 0x0002a20000000800 */
[----:B------:R-:W-:Y:S02]  /*7e40*/  FMUL.FTZ R69, R3, c[0x0][0x2d0] ;  /* 0x0000b40003457a20 */ /* 0x000fe40000410000 */
[--C-:B------:R-:W-:Y:S02]  /*7e50*/  FFMA.FTZ R32, R75, c[0x0][0x2d0], -R74.reuse ;  /* 0x0000b4004b207a23 */ /* 0x100fe4000001084a */
[--C-:B------:R-:W-:Y:S02]  /*7e60*/  FFMA.FTZ R6, R149, c[0x0][0x2d0], -R69.reuse ;  /* 0x0000b40095067a23 */ /* 0x100fe40000010845 */
[--C-:B------:R-:W-:Y:S02]  /*7e70*/  FFMA.FTZ R40, R156, c[0x0][0x2d0], -R69.reuse ;  /* 0x0000b4009c287a23 */ /* 0x100fe40000010845 */
[--C-:B------:R-:W-:Y:S01]  /*7e80*/  FFMA.FTZ R48, R158, c[0x0][0x2d0], -R74.reuse ;  /* 0x0000b4009e307a23 */ /* 0x100fe2000001084a */
[----:B------:R3:W4:Y:S01]  /*7e90*/  MUFU.EX2 R2, R0 ;  /* 0x0000000000027308 */ /* 0x0007220000000800 */
[--C-:B------:R-:W-:Y:S09]  /*7ea0*/  FFMA.FTZ R71, R71, c[0x0][0x2d0], -R69.reuse ;  /* 0x0000b40047477a23 */ /* 0x100ff20000010845 */
[----:B------:R5:W-:Y:S01]  /*7eb0*/  MUFU.EX2 R75, R32 ;  /* 0x00000020004b7308 */ /* 0x000be20000000800 */
[----:B-1----:R-:W-:Y:S01]  /*7ec0*/  FFMA.FTZ R4, R153, c[0x0][0x2d0], -R74 ;  /* 0x0000b40099047a23 */ /* 0x002fe2000001084a */
[----:B--2---:R-:W-:Y:S08]  /*7ed0*/  MOV R153, R5 ;  /* 0x0000000500997202 */ /* 0x004ff00000000f00 */
[----:B------:R1:W-:Y:S01]  /*7ee0*/  MUFU.EX2 R7, R4 ;  /* 0x0000000400077308 */ /* 0x0003e20000000800 */
[----:B---3--:R-:W-:Y:S02]  /*7ef0*/  FADD.FTZ R0, -R3, R70 ;  /* 0x0000004603007221 */ /* 0x008fe40000010100 */
[----:B----4-:R-:W-:Y:S02]  /*7f00*/  FMUL.FTZ R9, R2, R81 ;  /* 0x0000005102097220 */ /* 0x010fe40000410000 */
[----:B------:R-:W-:Y:S05]  /*7f10*/  FMUL.FTZ R0, R0, c[0x0][0x2d0] ;  /* 0x0000b40000007a20 */ /* 0x000fea0000410000 */
[----:B------:R-:W-:Y:S01]  /*7f20*/  MUFU.EX2 R70, R6 ;  /* 0x0000000600467308 */ /* 0x000fe20000000800 */
[C---:B------:R-:W-:Y:S02]  /*7f30*/  FMUL.FTZ R16, R2.reuse, R88 ;  /* 0x0000005802107220 */ /* 0x040fe40000410000 */
[C---:B------:R-:W-:Y:S02]  /*7f40*/  FMUL.FTZ R24, R2.reuse, R96 ;  /* 0x0000006002187220 */ /* 0x040fe40000410000 */
[C---:B------:R-:W-:Y:S02]  /*7f50*/  FMUL.FTZ R25, R2.reuse, R97 ;  /* 0x0000006102197220 */ /* 0x040fe40000410000 */
[C---:B-----5:R-:W-:Y:S02]  /*7f60*/  FMUL.FTZ R32, R2.reuse, R104 ;  /* 0x0000006802207220 */ /* 0x060fe40000410000 */
[C---:B------:R-:W-:Y:S01]  /*7f70*/  FMUL.FTZ R33, R2.reuse, R105 ;  /* 0x0000006902217220 */ /* 0x040fe20000410000 */
[----:B------:R-:W2:Y:S01]  /*7f80*/  MUFU.EX2 R0, R0 ;  /* 0x0000000000007308 */ /* 0x000ea20000000800 */
[C---:B------:R-:W-:Y:S02]  /*7f90*/  FMUL.FTZ R49, R2.reuse, R121 ;  /* 0x0000007902317220 */ /* 0x040fe40000410000 */
[----:B------:R-:W-:Y:S02]  /*7fa0*/  FMUL.FTZ R41, R2, R113 ;  /* 0x0000007102297220 */ /* 0x000fe40000410000 */
[--C-:B-1----:R-:W-:Y:S01]  /*7fb0*/  FFMA.FTZ R4, R151, c[0x0][0x2d0], -R74.reuse ;  /* 0x0000b40097047a23 */ /* 0x102fe2000001084a */
[----:B------:R-:W-:Y:S04]  /*7fc0*/  MOV R151, R18 ;  /* 0x0000001200977202 */ /* 0x000fe80000000f00 */
[----:B------:R1:W-:Y:S10]  /*7fd0*/  MUFU.EX2 R5, R4 ;  /* 0x0000000400057308 */ /* 0x0003f40000000800 */
[----:B------:R3:W-:Y:S01]  /*7fe0*/  MUFU.EX2 R81, R40 ;  /* 0x0000002800517308 */ /* 0x0007e20000000800 */
[C---:B--2---:R-:W-:Y:S02]  /*7ff0*/  FMUL.FTZ R6, R0.reuse, R78 ;  /* 0x0000004e00067220 */ /* 0x044fe40000410000 */
[C---:B------:R-:W-:Y:S02]  /*8000*/  FMUL.FTZ R11, R0.reuse, R83 ;  /* 0x00000053000b7220 */ /* 0x040fe40000410000 */
[C---:B------:R-:W-:Y:S02]  /*8010*/  FMUL.FTZ R10, R0.reuse, R82 ;  /* 0x00000052000a7220 */ /* 0x040fe40000410000 */
[C---:B------:R-:W-:Y:S03]  /*8020*/  FMUL.FTZ R18, R0.reuse, R90 ;  /* 0x0000005a00127220 */ /* 0x040fe60000410000 */
[----:B------:R2:W4:Y:S01]  /*8030*/  MUFU.EX2 R82, R48 ;  /* 0x0000003000527308 */ /* 0x0005220000000800 */
[----:B------:R-:W-:Y:S02]  /*8040*/  FMUL.FTZ R19, R0, R91 ;  /* 0x0000005b00137220 */ /* 0x000fe40000410000 */
[--C-:B-1----:R-:W-:Y:S01]  /*8050*/  FFMA.FTZ R4, R73, c[0x0][0x2d0], -R74.reuse ;  /* 0x0000b40049047a23 */ /* 0x102fe2000001084a */
[----:B------:R-:W-:Y:S01]  /*8060*/  MOV R73, R17 ;  /* 0x0000001100497202 */ /* 0x000fe20000000f00 */
[----:B------:R-:W-:Y:S02]  /*8070*/  FMUL.FTZ R17, R2, R89 ;  /* 0x0000005902117220 */ /* 0x000fe40000410000 */
[C---:B------:R-:W-:Y:S01]  /*8080*/  FMUL.FTZ R26, R0.reuse, R98 ;  /* 0x00000062001a7220 */ /* 0x040fe20000410000 */
[----:B------:R-:W-:Y:S01]  /*8090*/  LDSM.16.MT88.4 R88, [R218+0x900] ;  /* 0x00090000da58783b */ /* 0x000fe20000004200 */
[C---:B------:R-:W-:Y:S01]  /*80a0*/  FMUL.FTZ R27, R0.reuse, R99 ;  /* 0x00000063001b7220 */ /* 0x040fe20000410000 */
[----:B------:R1:W5:Y:S01]  /*80b0*/  MUFU.EX2 R8, R4 ;  /* 0x0000000400087308 */ /* 0x0003620000000800 */
[C---:B------:R-:W-:Y:S01]  /*80c0*/  FMUL.FTZ R34, R0.reuse, R106 ;  /* 0x0000006a00227220 */ /* 0x040fe20000410000 */
[----:B------:R-:W-:Y:S01]  /*80d0*/  MOV R99, R67 ;  /* 0x0000004300637202 */ /* 0x000fe20000000f00 */
[C---:B------:R-:W-:Y:S02]  /*80e0*/  FMUL.FTZ R35, R0.reuse, R107 ;  /* 0x0000006b00237220 */ /* 0x040fe40000410000 */
[----:B------:R-:W-:Y:S01]  /*80f0*/  FMUL.FTZ R67, R0, R139 ;  /* 0x0000008b00437220 */ /* 0x000fe20000410000 */
[----:B------:R-:W-:Y:S01]  /*8100*/  MOV R139, R75 ;  /* 0x0000004b008b7202 */ /* 0x000fe20000000f00 */
[----:B---3--:R-:W-:Y:S01]  /*8110*/  FMUL.FTZ R40, R2, R112 ;  /* 0x0000007002287220 */ /* 0x008fe20000410000 */
[----:B------:R-:W-:Y:S01]  /*8120*/  MOV R104, R99 ;  /* 0x0000006300687202 */ /* 0x000fe20000000f00 */
[C---:B------:R-:W-:Y:S01]  /*8130*/  FMUL.FTZ R42, R0.reuse, R114 ;  /* 0x00000072002a7220 */ /* 0x040fe20000410000 */
[----:B------:R-:W-:Y:S01]  /*8140*/  MUFU.EX2 R71, R71 ;  /* 0x0000004700477308 */ /* 0x000fe20000000800 */
[C---:B------:R-:W-:Y:S02]  /*8150*/  FMUL.FTZ R43, R0.reuse, R115 ;  /* 0x00000073002b7220 */ /* 0x040fe40000410000 */
[----:B------:R-:W-:Y:S02]  /*8160*/  FMUL.FTZ R50, R0, R122 ;  /* 0x0000007a00327220 */ /* 0x000fe40000410000 */
[----:B--2---:R-:W-:Y:S02]  /*8170*/  FMUL.FTZ R48, R2, R120 ;  /* 0x0000007802307220 */ /* 0x004fe40000410000 */
[----:B------:R-:W-:Y:S01]  /*8180*/  FMUL.FTZ R51, R0, R123 ;  /* 0x0000007b00337220 */ /* 0x000fe20000410000 */
[----:B----4-:R-:W-:Y:S01]  /*8190*/  MOV R123, R82 ;  /* 0x00000052007b7202 */ /* 0x010fe20000000f00 */
[--C-:B-1----:R-:W-:Y:S01]  /*81a0*/  FFMA.FTZ R4, R150, c[0x0][0x2d0], -R69.reuse ;  /* 0x0000b40096047a23 */ /* 0x102fe20000010845 */
[----:B-----5:R-:W-:Y:S01]  /*81b0*/  MOV R149, R8 ;  /* 0x0000000800957202 */ /* 0x020fe20000000f00 */
[--C-:B------:R-:W-:Y:S01]  /*81c0*/  FFMA.FTZ R8, R154, c[0x0][0x2d0], -R69.reuse ;  /* 0x0000b4009a087a23 */ /* 0x100fe20000010845 */
[----:B------:R-:W-:Y:S01]  /*81d0*/  MOV R150, R7 ;  /* 0x0000000700967202 */ /* 0x000fe20000000f00 */
[----:B------:R1:W2:Y:S01]  /*81e0*/  MUFU.EX2 R154, R4 ;  /* 0x00000004009a7308 */ /* 0x0002a20000000800 */
[----:B------:R-:W-:Y:S01]  /*81f0*/  FMUL.FTZ R7, R0, R79 ;  /* 0x0000004f00077220 */ /* 0x000fe20000410000 */
[----:B------:R-:W-:Y:S04]  /*8200*/  MOV R98, R149 ;  /* 0x0000009500627202 */ /* 0x000fe80000000f00 */
[----:B------:R-:W-:Y:S04]  /*8210*/  MOV R105, R98 ;  /* 0x0000006200697202 */ /* 0x000fe80000000f00 */
[----:B------:R3:W4:Y:S01]  /*8220*/  MUFU.EX2 R58, R8 ;  /* 0x00000008003a7308 */ /* 0x0007220000000800 */
[----:B------:R-:W-:Y:S01]  /*8230*/  MOV R113, R105 ;  /* 0x0000006900717202 */ /* 0x000fe20000000f00 */
[--C-:B-1----:R-:W-:Y:S01]  /*8240*/  FFMA.FTZ R4, R152, c[0x0][0x2d0], -R69.reuse ;  /* 0x0000b40098047a23 */ /* 0x102fe20000010845 */
[----:B------:R-:W-:Y:S01]  /*8250*/  MOV R152, R5 ;  /* 0x0000000500987202 */ /* 0x000fe20000000f00 */
[C---:B------:R-:W-:Y:S01]  /*8260*/  FMUL.FTZ R5, R2.reuse, R77 ;  /* 0x0000004d02057220 */ /* 0x040fe20000410000 */
[----:B--2---:R-:W-:Y:S05]  /*8270*/  MOV R97, R154 ;  /* 0x0000009a00617202 */ /* 0x004fea0000000f00 */
[----:B------:R-:W1:Y:S01]  /*8280*/  MUFU.EX2 R64, R4 ;  /* 0x0000000400407308 */ /* 0x000e620000000800 */
[-C--:B------:R-:W-:Y:S02]  /*8290*/  F2FP.BF16.PACK_AB R78, R149, R152.reuse ;  /* 0x00000098954e723e */ /* 0x080fe400000010ff */
[----:B------:R-:W-:Y:S02]  /*82a0*/  MOV R96, R152 ;  /* 0x0000009800607202 */ /* 0x000fe40000000f00 */
[----:B------:R-:W-:Y:S01]  /*82b0*/  MOV R106, R97 ;  /* 0x00000061006a7202 */ /* 0x000fe20000000f00 */
[----:B---3--:R-:W-:Y:S01]  /*82c0*/  FMUL.FTZ R8, R2, R80 ;  /* 0x0000005002087220 */ /* 0x008fe20000410000 */
[----:B----4-:R-:W-:Y:S02]  /*82d0*/  F2FP.BF16.PACK_AB R77, R58, R70 ;  /* 0x000000463a4d723e */ /* 0x010fe400000010ff */
[----:B------:R-:W-:Y:S02]  /*82e0*/  MOV R107, R96 ;  /* 0x00000060006b7202 */ /* 0x000fe40000000f00 */
[----:B------:R-:W-:Y:S01]  /*82f0*/  LDSM.16.MT88.4 R96, [R220+0x900] ;  /* 0x00090000dc60783b */ /* 0x000fe20000004200 */
[----:B------:R-:W-:Y:S02]  /*8300*/  MOV R114, R106 ;  /* 0x0000006a00727202 */ /* 0x000fe40000000f00 */
[----:B------:R-:W-:Y:S02]  /*8310*/  MOV R115, R107 ;  /* 0x0000006b00737202 */ /* 0x000fe40000000f00 */
[----:B------:R-:W-:Y:S01]  /*8320*/  MOV R152, R66 ;  /* 0x0000004200987202 */ /* 0x000fe20000000f00 */
[----:B------:R-:W-:Y:S01]  /*8330*/  FMUL.FTZ R66, R0, R138 ;  /* 0x0000008a00427220 */ /* 0x000fe20000410000 */
[----:B------:R-:W-:Y:S01]  /*8340*/  MOV R149, R65 ;  /* 0x0000004100957202 */ /* 0x000fe20000000f00 */
[----:B------:R-:W-:Y:S01]  /*8350*/  FMUL.FTZ R65, R2, R137 ;  /* 0x0000008902417220 */ /* 0x000fe20000410000 */
[----:B-1----:R-:W-:Y:S01]  /*8360*/  F2FP.BF16.PACK_AB R79, R64, R154 ;  /* 0x0000009a404f723e */ /* 0x002fe200000010ff */
[----:B------:R-:W-:Y:S01]  /*8370*/  FMUL.FTZ R4, R2, R76 ;  /* 0x0000004c02047220 */ /* 0x000fe20000410000 */
[----:B------:R-:W-:Y:S02]  /*8380*/  F2FP.BF16.PACK_AB R76, R150, R153 ;  /* 0x00000099964c723e */ /* 0x000fe400000010ff */
[----:B------:R-:W-:Y:S01]  /*8390*/  MOV R154, R56 ;  /* 0x00000038009a7202 */ /* 0x000fe20000000f00 */
[--C-:B------:R-:W-:Y:S04]  /*83a0*/  FFMA.FTZ R56, R160, c[0x0][0x2d0], -R69.reuse ;  /* 0x0000b400a0387a23 */ /* 0x100fe80000010845 */
[C---:B------:R-:W-:Y:S01]  /*83b0*/  HMMA.16816.F32.BF16 R4, R76.reuse, R12, R4 ;  /* 0x0000000c4c04723c */ /* 0x040fe20000041804 */
[----:B------:R1:W-:Y:S06]  /*83c0*/  MUFU.EX2 R121, R56 ;  /* 0x0000003800797308 */ /* 0x0003ec0000000800 */
[C---:B------:R-:W-:Y:S01]  /*83d0*/  FMUL.FTZ R12, R2.reuse, R84 ;  /* 0x00000054020c7220 */ /* 0x040fe20000410000 */
[C---:B------:R-:W-:Y:S04]  /*83e0*/  HMMA.16816.F32.BF16 R8, R76.reuse, R14, R8 ;  /* 0x0000000e4c08723c */ /* 0x040fe80000041808 */
[----:B------:R-:W-:Y:S03]  /*83f0*/  FMUL.FTZ R13, R2, R85 ;  /* 0x00000055020d7220 */ /* 0x000fe60000410000 */
[C---:B------:R-:W-:Y:S02]  /*8400*/  FMUL.FTZ R14, R0.reuse, R86 ;  /* 0x00000056000e7220 */ /* 0x040fe40000410000 */
[----:B------:R-:W-:Y:S02]  /*8410*/  FMUL.FTZ R15, R0, R87 ;  /* 0x00000057000f7220 */ /* 0x000fe40000410000 */
[----:B------:R-:W-:Y:S05]  /*8420*/  LDSM.16.MT88.4 R84, [R217+0x900] ;  /* 0x00090000d954783b */ /* 0x000fea0000004200 */
[C---:B------:R-:W-:Y:S03]  /*8430*/  HMMA.16816.F32.BF16 R12, R76.reuse, R20, R12 ;  /* 0x000000144c0c723c */ /* 0x040fe6000004180c */
[C---:B-1----:R-:W-:Y:S04]  /*8440*/  FMUL.FTZ R56, R2.reuse, R128 ;  /* 0x0000008002387220 */ /* 0x042fe80000410000 */
[C---:B------:R-:W-:Y:S01]  /*8450*/  FMUL.FTZ R20, R2.reuse, R92 ;  /* 0x0000005c02147220 */ /* 0x040fe20000410000 */
[C---:B------:R-:W-:Y:S04]  /*8460*/  HMMA.16816.F32.BF16 R16, R76.reuse, R22, R16 ;  /* 0x000000164c10723c */ /* 0x040fe80000041810 */
[----:B------:R-:W-:Y:S03]  /*8470*/  FMUL.FTZ R21, R2, R93 ;  /* 0x0000005d02157220 */ /* 0x000fe60000410000 */
[C---:B------:R-:W-:Y:S02]  /*8480*/  FMUL.FTZ R22, R0.reuse, R94 ;  /* 0x0000005e00167220 */ /* 0x040fe40000410000 */
[----:B------:R-:W-:Y:S02]  /*8490*/  FMUL.FTZ R23, R0, R95 ;  /* 0x0000005f00177220 */ /* 0x000fe40000410000 */
[----:B------:R-:W-:Y:S05]  /*84a0*/  LDSM.16.MT88.4 R92, [R221+0x900] ;  /* 0x00090000dd5c783b */ /* 0x000fea0000004200 */
[C---:B------:R-:W-:Y:S07]  /*84b0*/  HMMA.16816.F32.BF16 R20, R76.reuse, R28, R20 ;  /* 0x0000001c4c14723c */ /* 0x040fee0000041814 */
[C---:B------:R-:W-:Y:S01]  /*84c0*/  FMUL.FTZ R29, R2.reuse, R101 ;  /* 0x00000065021d7220 */ /* 0x040fe20000410000 */
[C---:B------:R-:W-:Y:S04]  /*84d0*/  HMMA.16816.F32.BF16 R24, R76.reuse, R30, R24 ;  /* 0x0000001e4c18723c */ /* 0x040fe80000041818 */
[C---:B------:R-:W-:Y:S01]  /*84e0*/  FMUL.FTZ R28, R2.reuse, R100 ;  /* 0x00000064021c7220 */ /* 0x040fe20000410000 */
[----:B------:R-:W-:Y:S01]  /*84f0*/  MOV R100, R64 ;  /* 0x0000004000647202 */ /* 0x000fe20000000f00 */
[----:B------:R-:W-:Y:S01]  /*8500*/  FMUL.FTZ R64, R2, R136 ;  /* 0x0000008802407220 */ /* 0x000fe20000410000 */
[----:B------:R-:W-:Y:S01]  /*8510*/  MOV R101, R57 ;  /* 0x0000003900657202 */ /* 0x000fe20000000f00 */
[C---:B------:R-:W-:Y:S01]  /*8520*/  FMUL.FTZ R30, R0.reuse, R102 ;  /* 0x00000066001e7220 */ /* 0x040fe20000410000 */
[----:B------:R-:W-:Y:S03]  /*8530*/  MOV R75, R100 ;  /* 0x00000064004b7202 */ /* 0x000fe60000000f00 */
[C---:B------:R-:W-:Y:S01]  /*8540*/  FMUL.FTZ R31, R0.reuse, R103 ;  /* 0x00000067001f7220 */ /* 0x040fe20000410000 */
[----:B------:R-:W-:Y:S01]  /*8550*/  MOV R103, R59 ;  /* 0x0000003b00677202 */ /* 0x000fe20000000f00 */
[C---:B------:R-:W-:Y:S01]  /*8560*/  FMUL.FTZ R59, R0.reuse, R131 ;  /* 0x00000083003b7220 */ /* 0x040fe20000410000 */
[----:B------:R-:W-:Y:S01]  /*8570*/  MOV R102, R58 ;  /* 0x0000003a00667202 */ /* 0x000fe20000000f00 */
[----:B------:R-:W-:Y:S01]  /*8580*/  FMUL.FTZ R58, R0, R130 ;  /* 0x00000082003a7220 */ /* 0x000fe20000410000 */
[----:B------:R-:W-:Y:S01]  /*8590*/  MOV R112, R75 ;  /* 0x0000004b00707202 */ /* 0x000fe20000000f00 */
[C---:B------:R-:W-:Y:S01]  /*85a0*/  FMUL.FTZ R57, R2.reuse, R129 ;  /* 0x0000008102397220 */ /* 0x040fe20000410000 */
[C---:B------:R-:W-:Y:S03]  /*85b0*/  HMMA.16816.F32.BF16 R28, R76.reuse, R36, R28 ;  /* 0x000000244c1c723c */ /* 0x040fe6000004181c */
[----:B------:R-:W-:Y:S02]  /*85c0*/  MOV R137, R103 ;  /* 0x0000006700897202 */ /* 0x000fe40000000f00 */
[----:B------:R-:W-:Y:S02]  /*85d0*/  MOV R75, R102 ;  /* 0x00000066004b7202 */ /* 0x000fe40000000f00 */
[--C-:B------:R-:W-:Y:S01]  /*85e0*/  FFMA.FTZ R36, R155, c[0x0][0x2d0], -R74.reuse ;  /* 0x0000b4009b247a23 */ /* 0x100fe2000001084a */
[C---:B------:R-:W-:Y:S03]  /*85f0*/  HMMA.16816.F32.BF16 R32, R76.reuse, R38, R32 ;  /* 0x000000264c20723c */ /* 0x040fe60000041820 */
[----:B------:R1:W2:Y:S01]  /*8600*/  MUFU.EX2 R80, R36 ;  /* 0x0000002400507308 */ /* 0x0002a20000000800 */
[----:B------:R-:W-:Y:S01]  /*8610*/  FMUL.FTZ R37, R2, R109 ;  /* 0x0000006d02257220 */ /* 0x000fe20000410000 */
[----:B------:R-:W-:Y:S02]  /*8620*/  MOV R138, R101 ;  /* 0x00000065008a7202 */ /* 0x000fe40000000f00 */
[C---:B------:R-:W-:Y:S02]  /*8630*/  FMUL.FTZ R38, R0.reuse, R110 ;  /* 0x0000006e00267220 */ /* 0x040fe40000410000 */
[----:B------:R-:W-:Y:S03]  /*8640*/  FMUL.FTZ R39, R0, R111 ;  /* 0x0000006f00277220 */ /* 0x000fe60000410000 */
[----:B-1----:R-:W-:Y:S01]  /*8650*/  FMUL.FTZ R36, R2, R108 ;  /* 0x0000006c02247220 */ /* 0x002fe20000410000 */
[----:B------:R-:W-:Y:S01]  /*8660*/  MOV R108, R70 ;  /* 0x00000046006c7202 */ /* 0x000fe20000000f00 */
[--C-:B------:R-:W-:Y:S03]  /*8670*/  FFMA.FTZ R70, R162, c[0x0][0x2d0], -R74.reuse ;  /* 0x0000b400a2467a23 */ /* 0x100fe6000001084a */
[----:B------:R-:W-:Y:S01]  /*8680*/  MOV R136, R108 ;  /* 0x0000006c00887202 */ /* 0x000fe20000000f00 */
[----:B------:R1:W-:Y:S01]  /*8690*/  MUFU.EX2 R110, R70 ;  /* 0x00000046006e7308 */ /* 0x0003e20000000800 */
[C---:B------:R-:W-:Y:S03]  /*86a0*/  HMMA.16816.F32.BF16 R36, R76.reuse, R44, R36 ;  /* 0x0000002c4c24723c */ /* 0x040fe60000041824 */
[----:B------:R-:W-:Y:S02]  /*86b0*/  MOV R108, R104 ;  /* 0x00000068006c7202 */ /* 0x000fe40000000f00 */
[----:B------:R-:W-:Y:S02]  /*86c0*/  LDSM.16.MT88.4 R104, [R220+0x5100] ;  /* 0x00510000dc68783b */ /* 0x000fe40000004200 */
[--C-:B------:R-:W-:Y:S01]  /*86d0*/  FFMA.FTZ R44, R157, c[0x0][0x2d0], -R69.reuse ;  /* 0x0000b4009d2c7a23 */ /* 0x100fe20000010845 */
[C---:B------:R-:W-:Y:S03]  /*86e0*/  HMMA.16816.F32.BF16 R40, R76.reuse, R46, R40 ;  /* 0x0000002e4c28723c */ /* 0x040fe60000041828 */
[----:B------:R3:W4:Y:S01]  /*86f0*/  MUFU.EX2 R109, R44 ;  /* 0x0000002c006d7308 */ /* 0x0007220000000800 */
[----:B------:R-:W-:Y:S01]  /*8700*/  FMUL.FTZ R45, R2, R117 ;  /* 0x00000075022d7220 */ /* 0x000fe20000410000 */
[----:B------:R-:W-:Y:S02]  /*8710*/  MOV R157, R81 ;  /* 0x00000051009d7202 */ /* 0x000fe40000000f00 */
[C---:B------:R-:W-:Y:S01]  /*8720*/  FMUL.FTZ R46, R0.reuse, R118 ;  /* 0x00000076002e7220 */ /* 0x040fe20000410000 */
[----:B--2---:R-:W-:Y:S01]  /*8730*/  MOV R117, R80 ;  /* 0x0000005000757202 */ /* 0x004fe20000000f00 */
[----:B------:R-:W-:Y:S01]  /*8740*/  FMUL.FTZ R47, R0, R119 ;  /* 0x00000077002f7220 */ /* 0x000fe20000410000 */
[----:B------:R-:W2:Y:S02]  /*8750*/  LDSM.16.MT88.4 R80, [R220+0x4100] ;  /* 0x00410000dc50783b */ /* 0x000ea40000004200 */
[----:B------:R-:W-:Y:S01]  /*8760*/  MOV R156, R108 ;  /* 0x0000006c009c7202 */ /* 0x000fe20000000f00 */
[--C-:B-1----:R-:W-:Y:S04]  /*8770*/  FFMA.FTZ R70, R163, c[0x0][0x2d0], -R74.reuse ;  /* 0x0000b400a3467a23 */ /* 0x102fe8000001084a */
[----:B------:R1:W-:Y:S01]  /*8780*/  MUFU.EX2 R155, R70 ;  /* 0x00000046009b7308 */ /* 0x0003e20000000800 */
[----:B---3--:R-:W-:Y:S07]  /*8790*/  FMUL.FTZ R44, R2, R116 ;  /* 0x00000074022c7220 */ /* 0x008fee0000410000 */
[C---:B------:R-:W-:Y:S07]  /*87a0*/  HMMA.16816.F32.BF16 R44, R76.reuse, R52, R44 ;  /* 0x000000344c2c723c */ /* 0x040fee000004182c */
[--C-:B------:R-:W-:Y:S01]  /*87b0*/  FFMA.FTZ R52, R159, c[0x0][0x2d0], -R74.reuse ;  /* 0x0000b4009f347a23 */ /* 0x100fe2000001084a */
[C---:B------:R-:W-:Y:S03]  /*87c0*/  HMMA.16816.F32.BF16 R48, R76.reuse, R54, R48 ;  /* 0x000000364c30723c */ /* 0x040fe60000041830 */
[----:B------:R3:W5:Y:S01]  /*87d0*/  MUFU.EX2 R122, R52 ;  /* 0x00000034007a7308 */ /* 0x0007620000000800 */
[--C-:B-1----:R-:W-:Y:S02]  /*87e0*/  FFMA.FTZ R70, R164, c[0x0][0x2d0], -R69.reuse ;  /* 0x0000b400a4467a23 */ /* 0x102fe40000010845 */
[----:B------:R-:W-:Y:S02]  /*87f0*/  FMUL.FTZ R53, R2, R125 ;  /* 0x0000007d02357220 */ /* 0x000fe40000410000 */
[C---:B------:R-:W-:Y:S04]  /*8800*/  FMUL.FTZ R54, R0.reuse, R126 ;  /* 0x0000007e00367220 */ /* 0x040fe80000410000 */
[----:B------:R-:W-:Y:S01]  /*8810*/  FMUL.FTZ R55, R0, R127 ;  /* 0x0000007f00377220 */ /* 0x000fe20000410000 */
[----:B------:R1:W-:Y:S01]  /*8820*/  MUFU.EX2 R100, R70 ;  /* 0x0000004600647308 */ /* 0x0003e20000000800 */
[C---:B---3--:R-:W-:Y:S07]  /*8830*/  FMUL.FTZ R52, R2.reuse, R124 ;  /* 0x0000007c02347220 */ /* 0x048fee0000410000 */
[C---:B------:R-:W-:Y:S03]  /*8840*/  HMMA.16816.F32.BF16 R52, R76.reuse, R60, R52 ;  /* 0x0000003c4c34723c */ /* 0x040fe60000041834 */
[--C-:B-1----:R-:W-:Y:S04]  /*8850*/  FFMA.FTZ R70, R165, c[0x0][0x2d0], -R69.reuse ;  /* 0x0000b400a5467a23 */ /* 0x102fe80000010845 */
[----:B------:R1:W-:Y:S01]  /*8860*/  MUFU.EX2 R116, R70 ;  /* 0x0000004600747308 */ /* 0x0003e20000000800 */
[C---:B------:R-:W-:Y:S04]  /*8870*/  HMMA.16816.F32.BF16 R56, R76.reuse, R62, R56 ;  /* 0x0000003e4c38723c */ /* 0x040fe80000041838 */
[--C-:B------:R-:W-:Y:S02]  /*8880*/  FFMA.FTZ R60, R161, c[0x0][0x2d0], -R69.reuse ;  /* 0x0000b400a13c7a23 */ /* 0x100fe40000010845 */
[----:B------:R-:W-:Y:S02]  /*8890*/  FMUL.FTZ R61, R2, R133 ;  /* 0x00000085023d7220 */ /* 0x000fe40000410000 */
[C---:B------:R-:W-:Y:S01]  /*88a0*/  FMUL.FTZ R62, R0.reuse, R134 ;  /* 0x00000086003e7220 */ /* 0x040fe20000410000 */
[----:B------:R3:W2:Y:S03]  /*88b0*/  MUFU.EX2 R120, R60 ;  /* 0x0000003c00787308 */ /* 0x0006a60000000800 */
[----:B------:R-:W-:Y:S02]  /*88c0*/  FMUL.FTZ R63, R0, R135 ;  /* 0x00000087003f7220 */ /* 0x000fe40000410000 */
[--C-:B-1----:R-:W-:Y:S05]  /*88d0*/  FFMA.FTZ R70, R168, c[0x0][0x2d0], -R74.reuse ;  /* 0x0000b400a8467a23 */ /* 0x102fea000001084a */
[----:B------:R1:W-:Y:S01]  /*88e0*/  MUFU.EX2 R131, R70 ;  /* 0x0000004600837308 */ /* 0x0003e20000000800 */
[----:B---3--:R-:W-:Y:S07]  /*88f0*/  FMUL.FTZ R60, R2, R132 ;  /* 0x00000084023c7220 */ /* 0x008fee0000410000 */
[C---:B--2---:R-:W-:Y:S08]  /*8900*/  HMMA.16816.F32.BF16 R60, R76.reuse, R80, R60 ;  /* 0x000000504c3c723c */ /* 0x044ff0000004183c */
[----:B------:R-:W-:Y:S01]  /*8910*/  HMMA.16816.F32.BF16 R64, R76, R82, R64 ;  /* 0x000000524c40723c */ /* 0x000fe20000041840 */
[----:B------:R-:W2:Y:S03]  /*8920*/  LDSM.16.MT88.4 R80, [R217+0x4900] ;  /* 0x00490000d950783b */ /* 0x000ea60000004200 */
[--C-:B-1----:R-:W-:Y:S03]  /*8930*/  FFMA.FTZ R70, R166, c[0x0][0x2d0], -R74.reuse ;  /* 0x0000b400a6467a23 */ /* 0x102fe6000001084a */
[----:B----4-:R-:W-:Y:S01]  /*8940*/  F2FP.BF16.PACK_AB R77, R109, R157 ;  /* 0x0000009d6d4d723e */ /* 0x010fe200000010ff */
[----:B------:R1:W3:Y:S01]  /*8950*/  MUFU.EX2 R130, R70 ;  /* 0x0000004600827308 */ /* 0x0002e20000000800 */
[----:B-----5:R-:W-:Y:S03]  /*8960*/  F2FP.BF16.PACK_AB R78, R122, R123 ;  /* 0x0000007b7a4e723e */ /* 0x020fe600000010ff */
[----:B------:R-:W-:Y:S02]  /*8970*/  F2FP.BF16.PACK_AB R79, R120, R121 ;  /* 0x00000079784f723e */ /* 0x000fe400000010ff */
[----:B------:R-:W-:Y:S07]  /*8980*/  F2FP.BF16.PACK_AB R76, R117, R139 ;  /* 0x0000008b754c723e */ /* 0x000fee00000010ff */
[C---:B------:R-:W-:Y:S08]  /*8990*/  HMMA.16816.F32.BF16 R4, R76.reuse, R84, R4 ;  /* 0x000000544c04723c */ /* 0x040ff00000041804 */
[C---:B------:R-:W-:Y:S01]  /*89a0*/  HMMA.16816.F32.BF16 R8, R76.reuse, R86, R8 ;  /* 0x000000564c08723c */ /* 0x040fe20000041808 */
[----:B------:R-:W4:Y:S03]  /*89b0*/  LDSM.16.MT88.4 R84, [R218+0x4900] ;  /* 0x00490000da54783b */ /* 0x000f260000004200 */
[--C-:B-1----:R-:W-:Y:S04]  /*89c0*/  FFMA.FTZ R70, R167, c[0x0][0x2d0], -R69.reuse ;  /* 0x0000b400a7467a23 */ /* 0x102fe80000010845 */
[C---:B------:R-:W-:Y:S01]  /*89d0*/  HMMA.16816.F32.BF16 R12, R76.reuse, R88, R12 ;  /* 0x000000584c0c723c */ /* 0x040fe2000004180c */
[----:B------:R1:W-:Y:S07]  /*89e0*/  MUFU.EX2 R129, R70 ;  /* 0x0000004600817308 */ /* 0x0003ee0000000800 */
[C---:B------:R-:W-:Y:S01]  /*89f0*/  HMMA.16816.F32.BF16 R16, R76.reuse, R90, R16 ;  /* 0x0000005a4c10723c */ /* 0x040fe20000041810 */
[----:B------:R-:W5:Y:S07]  /*8a00*/  LDSM.16.MT88.4 R88, [R221+0x4900] ;  /* 0x00490000dd58783b */ /* 0x000f6e0000004200 */
[C---:B------:R-:W-:Y:S08]  /*8a10*/  HMMA.16816.F32.BF16 R20, R76.reuse, R92, R20 ;  /* 0x0000005c4c14723c */ /* 0x040ff00000041814 */
[C---:B------:R-:W-:Y:S01]  /*8a20*/  HMMA.16816.F32.BF16 R24, R76.reuse, R94, R24 ;  /* 0x0000005e4c18723c */ /* 0x040fe20000041818 */
[----:B------:R-:W3:Y:S03]  /*8a30*/  LDSM.16.MT88.4 R92, [R220+0x4900] ;  /* 0x00490000dc5c783b */ /* 0x000ee60000004200 */
[--C-:B-1----:R-:W-:Y:S04]  /*8a40*/  FFMA.FTZ R70, R169, c[0x0][0x2d0], -R69.reuse ;  /* 0x0000b400a9467a23 */ /* 0x102fe80000010845 */
[C---:B------:R-:W-:Y:S01]  /*8a50*/  HMMA.16816.F32.BF16 R28, R76.reuse, R96, R28 ;  /* 0x000000604c1c723c */ /* 0x040fe2000004181c */
[----:B------:R1:W1:Y:S07]  /*8a60*/  MUFU.EX2 R128, R70 ;  /* 0x0000004600807308 */ /* 0x00026e0000000800 */
[C---:B------:R-:W-:Y:S01]  /*8a70*/  HMMA.16816.F32.BF16 R32, R76.reuse, R98, R32 ;  /* 0x000000624c20723c */ /* 0x040fe20000041820 */
[----:B------:R-:W-:Y:S07]  /*8a80*/  LDSM.16.MT88.4 R96, [R218+0x5100] ;  /* 0x00510000da60783b */ /* 0x000fee0000004200 */
[C---:B--2---:R-:W-:Y:S08]  /*8a90*/  HMMA.16816.F32.BF16 R36, R76.reuse, R80, R36 ;  /* 0x000000504c24723c */ /* 0x044ff00000041824 */
[C---:B------:R-:W-:Y:S01]  /*8aa0*/  HMMA.16816.F32.BF16 R40, R76.reuse, R82, R40 ;  /* 0x000000524c28723c */ /* 0x040fe20000041828 */
[----:B------:R-:W2:Y:S03]  /*8ab0*/  LDSM.16.MT88.4 R80, [R217+0x1100] ;  /* 0x00110000d950783b */ /* 0x000ea60000004200 */
[--C-:B-1----:R-:W-:Y:S04]  /*8ac0*/  FFMA.FTZ R70, R171, c[0x0][0x2d0], -R74.reuse ;  /* 0x0000b400ab467a23 */ /* 0x102fe8000001084a */
[C---:B----4-:R-:W-:Y:S01]  /*8ad0*/  HMMA.16816.F32.BF16 R44, R76.reuse, R84, R44 ;  /* 0x000000544c2c723c */ /* 0x050fe2000004182c */
[----:B------:R1:W4:Y:S07]  /*8ae0*/  MUFU.EX2 R111, R70 ;  /* 0x00000046006f7308 */ /* 0x00032e0000000800 */
[C---:B------:R-:W-:Y:S01]  /*8af0*/  HMMA.16816.F32.BF16 R48, R76.reuse, R86, R48 ;  /* 0x000000564c30723c */ /* 0x040fe20000041830 */
[----:B------:R-:W2:Y:S07]  /*8b00*/  LDSM.16.MT88.4 R84, [R218+0x1100] ;  /* 0x00110000da54783b */ /* 0x000eae0000004200 */
[C---:B-----5:R-:W-:Y:S08]  /*8b10*/  HMMA.16816.F32.BF16 R52, R76.reuse, R88, R52 ;  /* 0x000000584c34723c */ /* 0x060ff00000041834 */
[C---:B------:R-:W-:Y:S01]  /*8b20*/  HMMA.16816.F32.BF16 R56, R76.reuse, R90, R56 ;  /* 0x0000005a4c38723c */ /* 0x040fe20000041838 */
[----:B------:R-:W5:Y:S03]  /*8b30*/  LDSM.16.MT88.4 R88, [R221+0x1100] ;  /* 0x00110000dd58783b */ /* 0x000f660000004200 */
[--C-:B-1----:R-:W-:Y:S04]  /*8b40*/  FFMA.FTZ R70, R170, c[0x0][0x2d0], -R74.reuse ;  /* 0x0000b400aa467a23 */ /* 0x102fe8000001084a */
[C---:B---3--:R-:W-:Y:S01]  /*8b50*/  HMMA.16816.F32.BF16 R60, R76.reuse, R92, R60 ;  /* 0x0000005c4c3c723c */ /* 0x048fe2000004183c */
[----:B------:R1:W3:Y:S07]  /*8b60*/  MUFU.EX2 R171, R70 ;  /* 0x0000004600ab7308 */ /* 0x0002ee0000000800 */
[----:B------:R-:W-:Y:S01]  /*8b70*/  HMMA.16816.F32.BF16 R64, R76, R94, R64 ;  /* 0x0000005e4c40723c */ /* 0x000fe20000041840 */
[----:B------:R-:W3:Y:S06]  /*8b80*/  LDSM.16.MT88.4 R92, [R220+0x1100] ;  /* 0x00110000dc5c783b */ /* 0x000eec0000004200 */
[----:B------:R-:W-:Y:S02]  /*8b90*/  F2FP.BF16.PACK_AB R77, R116, R100 ;  /* 0x00000064744d723e */ /* 0x000fe400000010ff */
[----:B------:R-:W-:Y:S03]  /*8ba0*/  F2FP.BF16.PACK_AB R76, R155, R110 ;  /* 0x0000006e9b4c723e */ /* 0x000fe600000010ff */
[----:B------:R-:W-:Y:S02]  /*8bb0*/  F2FP.BF16.PACK_AB R78, R130, R131 ;  /* 0x00000083824e723e */ /* 0x000fe400000010ff */
[----:B------:R-:W-:Y:S01]  /*8bc0*/  F2FP.BF16.PACK_AB R79, R128, R129 ;  /* 0x00000081804f723e */ /* 0x000fe200000010ff */
[--C-:B-1----:R-:W-:Y:S01]  /*8bd0*/  FFMA.FTZ R70, R188, c[0x0][0x2d0], -R69.reuse ;  /* 0x0000b400bc467a23 */ /* 0x102fe20000010845 */
[----:B----4-:R-:W-:Y:S05]  /*8be0*/  MOV R188, R111 ;  /* 0x0000006f00bc7202 */ /* 0x010fea0000000f00 */
[C---:B--2---:R-:W-:Y:S01]  /*8bf0*/  HMMA.16816.F32.BF16 R4, R76.reuse, R80, R4 ;  /* 0x000000504c04723c */ /* 0x044fe20000041804 */
[----:B------:R1:W-:Y:S07]  /*8c00*/  MUFU.EX2 R170, R70 ;  /* 0x0000004600aa7308 */ /* 0x0003ee0000000800 */
[C---:B------:R-:W-:Y:S01]  /*8c10*/  HMMA.16816.F32.BF16 R8, R76.reuse, R82, R8 ;  /* 0x000000524c08723c */ /* 0x040fe20000041808 */
[----:B------:R-:W2:Y:S07]  /*8c20*/  LDSM.16.MT88.4 R80, [R217+0x5100] ;  /* 0x00510000d950783b */ /* 0x000eae0000004200 */
[C---:B------:R-:W-:Y:S08]  /*8c30*/  HMMA.16816.F32.BF16 R12, R76.reuse, R84, R12 ;  /* 0x000000544c0c723c */ /* 0x040ff0000004180c */
[C---:B------:R-:W-:Y:S01]  /*8c40*/  HMMA.16816.F32.BF16 R16, R76.reuse, R86, R16 ;  /* 0x000000564c10723c */ /* 0x040fe20000041810 */
[----:B------:R-:W-:Y:S03]  /*8c50*/  LDSM.16.MT88.4 R84, [R217+0x1900] ;  /* 0x00190000d954783b */ /* 0x000fe60000004200 */
[--C-:B-1----:R-:W-:Y:S01]  /*8c60*/  FFMA.FTZ R70, R189, c[0x0][0x2d0], -R69.reuse ;  /* 0x0000b400bd467a23 */ /* 0x102fe20000010845 */
[----:B------:R-:W-:Y:S03]  /*8c70*/  MOV R189, R116 ;  /* 0x0000007400bd7202 */ /* 0x000fe60000000f00 */
[C---:B-----5:R-:W-:Y:S01]  /*8c80*/  HMMA.16816.F32.BF16 R20, R76.reuse, R88, R20 ;  /* 0x000000584c14723c */ /* 0x060fe20000041814 */
[----:B------:R1:W4:Y:S07]  /*8c90*/  MUFU.EX2 R169, R70 ;  /* 0x0000004600a97308 */ /* 0x00032e0000000800 */
[C---:B------:R-:W-:Y:S01]  /*8ca0*/  HMMA.16816.F32.BF16 R24, R76.reuse, R90, R24 ;  /* 0x0000005a4c18723c */ /* 0x040fe20000041818 */
[----:B------:R-:W-:Y:S07]  /*8cb0*/  LDSM.16.MT88.4 R88, [R221+0x1900] ;  /* 0x00190000dd58783b */ /* 0x000fee0000004200 */
[C---:B---3--:R-:W-:Y:S08]  /*8cc0*/  HMMA.16816.F32.BF16 R28, R76.reuse, R92, R28 ;  /* 0x0000005c4c1c723c */ /* 0x048ff0000004181c */
[C---:B------:R-:W-:Y:S01]  /*8cd0*/  HMMA.16816.F32.BF16 R32, R76.reuse, R94, R32 ;  /* 0x0000005e4c20723c */ /* 0x040fe20000041820 */
[----:B------:R-:W-:Y:S03]  /*8ce0*/  LDSM.16.MT88.4 R92, [R218+0x5900] ;  /* 0x00590000da5c783b */ /* 0x000fe60000004200 */
[--C-:B-1----:R-:W-:Y:S01]  /*8cf0*/  FFMA.FTZ R70, R190, c[0x0][0x2d0], -R74.reuse ;  /* 0x0000b400be467a23 */ /* 0x102fe2000001084a */
[----:B------:R-:W-:Y:S03]  /*8d00*/  MOV R190, R100 ;  /* 0x0000006400be7202 */ /* 0x000fe60000000f00 */
[C---:B--2---:R-:W-:Y:S01]  /*8d10*/  HMMA.16816.F32.BF16 R36, R76.reuse, R80, R36 ;  /* 0x000000504c24723c */ /* 0x044fe20000041824 */
[----:B------:R1:W-:Y:S01]  /*8d20*/  MUFU.EX2 R168, R70 ;  /* 0x0000004600a87308 */ /* 0x0003e20000000800 */
[----:B------:R-:W2:Y:S06]  /*8d30*/  LDSM.16.MT88.4 R100, [R221+0x5100] ;  /* 0x00510000dd64783b */ /* 0x000eac0000004200 */
[C---:B------:R-:W-:Y:S02]  /*8d40*/  HMMA.16816.F32.BF16 R40, R76.reuse, R82, R40 ;  /* 0x000000524c28723c */ /* 0x040fe40000041828 */
[----:B------:R-:W-:Y:S06]  /*8d50*/  LDSM.16.MT88.4 R80, [R220+0x1900] ;  /* 0x00190000dc50783b */ /* 0x000fec0000004200 */
[C---:B------:R-:W-:Y:S08]  /*8d60*/  HMMA.16816.F32.BF16 R44, R76.reuse, R96, R44 ;  /* 0x000000604c2c723c */ /* 0x040ff0000004182c */
[C---:B------:R-:W-:Y:S01]  /*8d70*/  HMMA.16816.F32.BF16 R48, R76.reuse, R98, R48 ;  /* 0x000000624c30723c */ /* 0x040fe20000041830 */
[----:B------:R-:W-:Y:S03]  /*8d80*/  LDSM.16.MT88.4 R96, [R218+0x6100] ;  /* 0x00610000da60783b */ /* 0x000fe60000004200 */
[--C-:B-1----:R-:W-:Y:S01]  /*8d90*/  FFMA.FTZ R70, R191, c[0x0][0x2d0], -R74.reuse ;  /* 0x0000b400bf467a23 */ /* 0x102fe2000001084a */
[----:B------:R-:W-:Y:S03]  /*8da0*/  MOV R191, R110 ;  /* 0x0000006e00bf7202 */ /* 0x000fe60000000f00 */
[----:B------:R1:W3:Y:S01]  /*8db0*/  MUFU.EX2 R167, R70 ;  /* 0x0000004600a77308 */ /* 0x0002e20000000800 */
[C---:B--2---:R-:W-:Y:S08]  /*8dc0*/  HMMA.16816.F32.BF16 R52, R76.reuse, R100, R52 ;  /* 0x000000644c34723c */ /* 0x044ff00000041834 */
[C---:B------:R-:W-:Y:S01]  /*8dd0*/  HMMA.16816.F32.BF16 R56, R76.reuse, R102, R56 ;  /* 0x000000664c38723c */ /* 0x040fe20000041838 */
[----:B------:R-:W-:Y:S03]  /*8de0*/  LDSM.16.MT88.4 R100, [R221+0x6100] ;  /* 0x00610000dd64783b */ /* 0x000fe60000004200 */
[--C-:B-1----:R-:W-:Y:S01]  /*8df0*/  FFMA.FTZ R70, R196, c[0x0][0x2d0], -R69.reuse ;  /* 0x0000b400c4467a23 */ /* 0x102fe20000010845 */
[----:B------:R-:W-:Y:S03]  /*8e00*/  MOV R196, R109 ;  /* 0x0000006d00c47202 */ /* 0x000fe60000000f00 */
[C---:B------:R-:W-:Y:S01]  /*8e10*/  HMMA.16816.F32.BF16 R60, R76.reuse, R104, R60 ;  /* 0x000000684c3c723c */ /* 0x040fe2000004183c */
[----:B------:R-:W1:Y:S01]  /*8e20*/  LDSM.16.MT88.4 R108, [R218+0x1900] ;  /* 0x00190000da6c783b */ /* 0x000e620000004200 */
[----:B------:R2:W-:Y:S06]  /*8e30*/  MUFU.EX2 R166, R70 ;  /* 0x0000004600a67308 */ /* 0x0005ec0000000800 */
[----:B------:R-:W-:Y:S01]  /*8e40*/  HMMA.16816.F32.BF16 R64, R76, R106, R64 ;  /* 0x0000006a4c40723c */ /* 0x000fe20000041840 */
[----:B------:R-:W-:Y:S06]  /*8e50*/  LDSM.16.MT88.4 R104, [R218+0x2900] ;  /* 0x00290000da68783b */ /* 0x000fec0000004200 */
[----:B------:R-:W-:Y:S02]  /*8e60*/  F2FP.BF16.PACK_AB R76, R171, R188 ;  /* 0x000000bcab4c723e */ /* 0x000fe400000010ff */
[----:B----4-:R-:W-:Y:S03]  /*8e70*/  F2FP.BF16.PACK_AB R77, R169, R170 ;  /* 0x000000aaa94d723e */ /* 0x010fe600000010ff */
[----:B---3--:R-:W-:Y:S01]  /*8e80*/  F2FP.BF16.PACK_AB R78, R167, R168 ;  /* 0x000000a8a74e723e */ /* 0x008fe200000010ff */
[--C-:B--2---:R-:W-:Y:S01]  /*8e90*/  FFMA.FTZ R70, R197, c[0x0][0x2d0], -R69.reuse ;  /* 0x0000b400c5467a23 */ /* 0x104fe20000010845 */
[----:B------:R-:W-:Y:S03]  /*8ea0*/  MOV R197, R117 ;  /* 0x0000007500c57202 */ /* 0x000fe60000000f00 */
[----:B------:R2:W3:Y:S02]  /*8eb0*/  MUFU.EX2 R165, R70 ;  /* 0x0000004600a57308 */ /* 0x0004e40000000800 */
[--C-:B--2---:R-:W-:Y:S01]  /*8ec0*/  FFMA.FTZ R70, R198, c[0x0][0x2d0], -R74.reuse ;  /* 0x0000b400c6467a23 */ /* 0x104fe2000001084a */
[----:B---3--:R-:W-:Y:S07]  /*8ed0*/  F2FP.BF16.PACK_AB R79, R165, R166 ;  /* 0x000000a6a54f723e */ /* 0x008fee00000010ff */
[----:B------:R2:W-:Y:S01]  /*8ee0*/  MUFU.EX2 R119, R70 ;  /* 0x0000004600777308 */ /* 0x0005e20000000800 */
[C---:B------:R-:W-:Y:S08]  /*8ef0*/  HMMA.16816.F32.BF16 R4, R76.reuse, R84, R4 ;  /* 0x000000544c04723c */ /* 0x040ff00000041804 */
[C---:B------:R-:W-:Y:S01]  /*8f00*/  HMMA.16816.F32.BF16 R8, R76.reuse, R86, R8 ;  /* 0x000000564c08723c */ /* 0x040fe20000041808 */
[----:B------:R-:W3:Y:S07]  /*8f10*/  LDSM.16.MT88.4 R84, [R217+0x5900] ;  /* 0x00590000d954783b */ /* 0x000eee0000004200 */
[C---:B-1----:R-:W-:Y:S04]  /*8f20*/  HMMA.16816.F32.BF16 R12, R76.reuse, R108, R12 ;  /* 0x0000006c4c0c723c */ /* 0x042fe8000004180c */
[--C-:B--2---:R-:W-:Y:S03]  /*8f30*/  FFMA.FTZ R70, R199, c[0x0][0x2d0], -R74.reuse ;  /* 0x0000b400c7467a23 */ /* 0x104fe6000001084a */
[----:B------:R-:W-:Y:S01]  /*8f40*/  MOV R108, R156 ;  /* 0x0000009c006c7202 */ /* 0x000fe20000000f00 */
[C---:B------:R-:W-:Y:S01]  /*8f50*/  HMMA.16816.F32.BF16 R16, R76.reuse, R110, R16 ;  /* 0x0000006e4c10723c */ /* 0x040fe20000041810 */
[----:B------:R1:W2:Y:S03]  /*8f60*/  MUFU.EX2 R118, R70 ;  /* 0x0000004600767308 */ /* 0x0002a60000000800 */
[----:B------:R-:W-:Y:S03]  /*8f70*/  MOV R109, R157 ;  /* 0x0000009d006d7202 */ /* 0x000fe60000000f00 */
[----:B------:R-:W-:Y:S01]  /*8f80*/  MOV R110, R75 ;  /* 0x0000004b006e7202 */ /* 0x000fe20000000f00 */
[C---:B------:R-:W-:Y:S04]  /*8f90*/  HMMA.16816.F32.BF16 R20, R76.reuse, R88, R20 ;  /* 0x000000584c14723c */ /* 0x040fe80000041814 */
[----:B------:R-:W-:Y:S01]  /*8fa0*/  MOV R111, R73 ;  /* 0x00000049006f7202 */ /* 0x000fe20000000f00 */
[--C-:B------:R-:W-:Y:S03]  /*8fb0*/  FFMA.FTZ R73, R204, c[0x0][0x2d0], -R74.reuse ;  /* 0x0000b400cc497a23 */ /* 0x100fe6000001084a */
[C---:B------:R-:W-:Y:S01]  /*8fc0*/  HMMA.16816.F32.BF16 R24, R76.reuse, R90, R24 ;  /* 0x0000005a4c18723c */ /* 0x040fe20000041818 */
[----:B------:R-:W4:Y:S01]  /*8fd0*/  LDSM.16.MT88.4 R88, [R221+0x5900] ;  /* 0x00590000dd58783b */ /* 0x000f220000004200 */
[----:B------:R5:W-:Y:S06]  /*8fe0*/  MUFU.EX2 R164, R73 ;  /* 0x0000004900a47308 */ /* 0x000bec0000000800 */
[C---:B------:R-:W-:Y:S04]  /*8ff0*/  HMMA.16816.F32.BF16 R28, R76.reuse, R80, R28 ;  /* 0x000000504c1c723c */ /* 0x040fe8000004181c */
[--C-:B-1----:R-:W-:Y:S04]  /*9000*/  FFMA.FTZ R70, R200, c[0x0][0x2d0], -R69.reuse ;  /* 0x0000b400c8467a23 */ /* 0x102fe80000010845 */
[C---:B------:R-:W-:Y:S01]  /*9010*/  HMMA.16816.F32.BF16 R32, R76.reuse, R82, R32 ;  /* 0x000000524c20723c */ /* 0x040fe20000041820 */
[----:B------:R1:W-:Y:S01]  /*9020*/  MUFU.EX2 R117, R70 ;  /* 0x0000004600757308 */ /* 0x0003e20000000800 */
[----:B------:R-:W2:Y:S06]  /*9030*/  LDSM.16.MT88.4 R80, [R220+0x5900] ;  /* 0x00590000dc50783b */ /* 0x000eac0000004200 */
[C---:B---3--:R-:W-:Y:S04]  /*9040*/  HMMA.16816.F32.BF16 R36, R76.reuse, R84, R36 ;  /* 0x000000544c24723c */ /* 0x048fe80000041824 */
[--C-:B-----5:R-:W-:Y:S04]  /*9050*/  FFMA.FTZ R73, R252, c[0x0][0x2d0], -R74.reuse ;  /* 0x0000b400fc497a23 */ /* 0x120fe8000001084a */
[C---:B------:R-:W-:Y:S01]  /*9060*/  HMMA.16816.F32.BF16 R40, R76.reuse, R86, R40 ;  /* 0x000000564c28723c */ /* 0x040fe20000041828 */
[----:B------:R-:W3:Y:S01]  /*9070*/  LDSM.16.MT88.4 R84, [R217+0x2100] ;  /* 0x00210000d954783b */ /* 0x000ee20000004200 */
[----:B------:R-:W-:Y:S06]  /*9080*/  MUFU.EX2 R156, R73 ;  /* 0x00000049009c7308 */ /* 0x000fec0000000800 */
[C---:B------:R-:W-:Y:S04]  /*9090*/  HMMA.16816.F32.BF16 R44, R76.reuse, R92, R44 ;  /* 0x0000005c4c2c723c */ /* 0x040fe8000004182c */
[--C-:B-1----:R-:W-:Y:S02]  /*90a0*/  FFMA.FTZ R70, R201, c[0x0][0x2d0], -R69.reuse ;  /* 0x0000b400c9467a23 */ /* 0x102fe40000010845 */
[----:B------:R-:W5:Y:S02]  /*90b0*/  LDL.LU R201, [R1+0x8] ;  /* 0x0000080001c97983 */ /* 0x000f640000300800 */
[C---:B------:R-:W-:Y:S01]  /*90c0*/  HMMA.16816.F32.BF16 R48, R76.reuse, R94, R48 ;  /* 0x0000005e4c30723c */ /* 0x040fe20000041830 */
[----:B------:R1:W1:Y:S01]  /*90d0*/  MUFU.EX2 R116, R70 ;  /* 0x0000004600747308 */ /* 0x0002620000000800 */
[----:B------:R-:W3:Y:S06]  /*90e0*/  LDSM.16.MT88.4 R92, [R218+0x2100] ;  /* 0x00210000da5c783b */ /* 0x000eec0000004200 */
[C---:B----4-:R-:W-:Y:S02]  /*90f0*/  HMMA.16816.F32.BF16 R52, R76.reuse, R88, R52 ;  /* 0x000000584c34723c */ /* 0x050fe40000041834 */
[----:B------:R-:W4:Y:S06]  /*9100*/  LDL.LU R199, [R1+0xc] ;  /* 0x00000c0001c77983 */ /* 0x000f2c0000300800 */
[C---:B------:R-:W-:Y:S01]  /*9110*/  HMMA.16816.F32.BF16 R56, R76.reuse, R90, R56 ;  /* 0x0000005a4c38723c */ /* 0x040fe20000041838 */
[----:B------:R-:W3:Y:S07]  /*9120*/  LDSM.16.MT88.4 R88, [R221+0x2100] ;  /* 0x00210000dd58783b */ /* 0x000eee0000004200 */
[C---:B--2---:R-:W-:Y:S04]  /*9130*/  HMMA.16816.F32.BF16 R60, R76.reuse, R80, R60 ;  /* 0x000000504c3c723c */ /* 0x044fe8000004183c */
[--C-:B-1----:R-:W-:Y:S04]  /*9140*/  FFMA.FTZ R70, R202, c[0x0][0x2d0], -R74.reuse ;  /* 0x0000b400ca467a23 */ /* 0x102fe8000001084a */
[----:B------:R-:W-:Y:S01]  /*9150*/  HMMA.16816.F32.BF16 R64, R76, R82, R64 ;  /* 0x000000524c40723c */ /* 0x000fe20000041840 */
[----:B------:R1:W2:Y:S01]  /*9160*/  MUFU.EX2 R163, R70 ;  /* 0x0000004600a37308 */ /* 0x0002a20000000800 */
[----:B------:R-:W3:Y:S05]  /*9170*/  LDSM.16.MT88.4 R80, [R220+0x2100] ;  /* 0x00210000dc50783b */ /* 0x000eea0000004200 */
[----:B------:R-:W-:Y:S02]  /*9180*/  F2FP.BF16.PACK_AB R76, R118, R119 ;  /* 0x00000077764c723e */ /* 0x000fe400000010ff */
[----:B------:R-:W-:Y:S03]  /*9190*/  F2FP.BF16.PACK_AB R77, R116, R117 ;  /* 0x00000075744d723e */ /* 0x000fe600000010ff */
[--C-:B-1----:R-:W-:Y:S01]  /*91a0*/  FFMA.FTZ R70, R203, c[0x0][0x2d0], -R69.reuse ;  /* 0x0000b400cb467a23 */ /* 0x102fe20000010845 */
[----:B--2---:R-:W-:Y:S03]  /*91b0*/  F2FP.BF16.PACK_AB R78, R163, R164 ;  /* 0x000000a4a34e723e */ /* 0x004fe600000010ff */
[----:B------:R1:W-:Y:S02]  /*91c0*/  MUFU.EX2 R162, R70 ;  /* 0x0000004600a27308 */ /* 0x0003e40000000800 */
[--C-:B-1----:R-:W-:Y:S08]  /*91d0*/  FFMA.FTZ R70, R205, c[0x0][0x2d0], -R69.reuse ;  /* 0x0000b400cd467a23 */ /* 0x102ff00000010845 */
[----:B------:R1:W2:Y:S02]  /*91e0*/  MUFU.EX2 R161, R70 ;  /* 0x0000004600a17308 */ /* 0x0002a40000000800 */
[--C-:B-1----:R-:W-:Y:S01]  /*91f0*/  FFMA.FTZ R70, R206, c[0x0][0x2d0], -R74.reuse ;  /* 0x0000b400ce467a23 */ /* 0x102fe2000001084a */
[----:B--2---:R-:W-:Y:S07]  /*9200*/  F2FP.BF16.PACK_AB R79, R161, R162 ;  /* 0x000000a2a14f723e */ /* 0x004fee00000010ff */
[----:B------:R1:W-:Y:S01]  /*9210*/  MUFU.EX2 R127, R70 ;  /* 0x00000046007f7308 */ /* 0x0003e20000000800 */
[C---:B---3--:R-:W-:Y:S08]  /*9220*/  HMMA.16816.F32.BF16 R4, R76.reuse, R84, R4 ;  /* 0x000000544c04723c */ /* 0x048ff00000041804 */
[C---:B------:R-:W-:Y:S01]  /*9230*/  HMMA.16816.F32.BF16 R8, R76.reuse, R86, R8 ;  /* 0x000000564c08723c */ /* 0x040fe20000041808 */
[----:B------:R-:W2:Y:S07]  /*9240*/  LDSM.16.MT88.4 R84, [R217+0x6100] ;  /* 0x00610000d954783b */ /* 0x000eae0000004200 */
[C---:B------:R-:W-:Y:S04]  /*9250*/  HMMA.16816.F32.BF16 R12, R76.reuse, R92, R12 ;  /* 0x0000005c4c0c723c */ /* 0x040fe8000004180c */
[--C-:B-1----:R-:W-:Y:S04]  /*9260*/  FFMA.FTZ R70, R207, c[0x0][0x2d0], -R74.reuse ;  /* 0x0000b400cf467a23 */ /* 0x102fe8000001084a */
[C---:B------:R-:W-:Y:S01]  /*9270*/  HMMA.16816.F32.BF16 R16, R76.reuse, R94, R16 ;  /* 0x0000005e4c10723c */ /* 0x040fe20000041810 */
[----:B------:R1:W3:Y:S01]  /*9280*/  MUFU.EX2 R126, R70 ;  /* 0x00000046007e7308 */ /* 0x0002e20000000800 */
[----:B------:R-:W3:Y:S06]  /*9290*/  LDSM.16.MT88.4 R92, [R220+0x6100] ;  /* 0x00610000dc5c783b */ /* 0x000eec0000004200 */
[C---:B------:R-:W-:Y:S08]  /*92a0*/  HMMA.16816.F32.BF16 R20, R76.reuse, R88, R20 ;  /* 0x000000584c14723c */ /* 0x040ff00000041814 */
[C---:B------:R-:W-:Y:S01]  /*92b0*/  HMMA.16816.F32.BF16 R24, R76.reuse, R90, R24 ;  /* 0x0000005a4c18723c */ /* 0x040fe20000041818 */
[----:B------:R-:W3:Y:S07]  /*92c0*/  LDSM.16.MT88.4 R88, [R217+0x2900] ;  /* 0x00290000d958783b */ /* 0x000eee0000004200 */
[C---:B------:R-:W-:Y:S04]  /*92d0*/  HMMA.16816.F32.BF16 R28, R76.reuse, R80, R28 ;  /* 0x000000504c1c723c */ /* 0x040fe8000004181c */
[--C-:B-1----:R-:W-:Y:S04]  /*92e0*/  FFMA.FTZ R70, R212, c[0x0][0x2d0], -R69.reuse ;  /* 0x0000b400d4467a23 */ /* 0x102fe80000010845 */
[C---:B------:R-:W-:Y:S01]  /*92f0*/  HMMA.16816.F32.BF16 R32, R76.reuse, R82, R32 ;  /* 0x000000524c20723c */ /* 0x040fe20000041820 */
[----:B------:R1:W-:Y:S01]  /*9300*/  MUFU.EX2 R125, R70 ;  /* 0x00000046007d7308 */ /* 0x0003e20000000800 */
[----:B------:R-:W3:Y:S06]  /*9310*/  LDSM.16.MT88.4 R80, [R221+0x2900] ;  /* 0x00290000dd50783b */ /* 0x000eec0000004200 */
[C---:B--2---:R-:W-:Y:S08]  /*9320*/  HMMA.16816.F32.BF16 R36, R76.reuse, R84, R36 ;  /* 0x000000544c24723c */ /* 0x044ff00000041824 */
[C---:B------:R-:W-:Y:S01]  /*9330*/  HMMA.16816.F32.BF16 R40, R76.reuse, R86, R40 ;  /* 0x000000564c28723c */ /* 0x040fe20000041828 */
[----:B------:R-:W2:Y:S07]  /*9340*/  LDSM.16.MT88.4 R84, [R220+0x2900] ;  /* 0x00290000dc54783b */ /* 0x000eae0000004200 */
[C---:B------:R-:W-:Y:S04]  /*9350*/  HMMA.16816.F32.BF16 R44, R76.reuse, R96, R44 ;  /* 0x000000604c2c723c */ /* 0x040fe8000004182c */
[--C-:B-1----:R-:W-:Y:S04]  /*9360*/  FFMA.FTZ R70, R213, c[0x0][0x2d0], -R69.reuse ;  /* 0x0000b400d5467a23 */ /* 0x102fe80000010845 */
[C---:B------:R-:W-:Y:S01]  /*9370*/  HMMA.16816.F32.BF16 R48, R76.reuse, R98, R48 ;  /* 0x000000624c30723c */ /* 0x040fe20000041830 */
[----:B------:R1:W1:Y:S01]  /*9380*/  MUFU.EX2 R124, R70 ;  /* 0x00000046007c7308 */ /* 0x0002620000000800 */
[----:B------:R-:W-:Y:S06]  /*9390*/  LDSM.16.MT88.4 R96, [R218+0x7100] ;  /* 0x00710000da60783b */ /* 0x000fec0000004200 */
[C---:B------:R-:W-:Y:S08]  /*93a0*/  HMMA.16816.F32.BF16 R52, R76.reuse, R100, R52 ;  /* 0x000000644c34723c */ /* 0x040ff00000041834 */
[C---:B------:R-:W-:Y:S01]  /*93b0*/  HMMA.16816.F32.BF16 R56, R76.reuse, R102, R56 ;  /* 0x000000664c38723c */ /* 0x040fe20000041838 */
[----:B------:R-:W-:Y:S07]  /*93c0*/  LDSM.16.MT88.4 R100, [R221+0x7100] ;  /* 0x00710000dd64783b */ /* 0x000fee0000004200 */
[C---:B---3--:R-:W-:Y:S04]  /*93d0*/  HMMA.16816.F32.BF16 R60, R76.reuse, R92, R60 ;  /* 0x0000005c4c3c723c */ /* 0x048fe8000004183c */
[--C-:B-1----:R-:W-:Y:S04]  /*93e0*/  FFMA.FTZ R70, R214, c[0x0][0x2d0], -R74.reuse ;  /* 0x0000b400d6467a23 */ /* 0x102fe8000001084a */
[----:B------:R-:W-:Y:S01]  /*93f0*/  HMMA.16816.F32.BF16 R64, R76, R94, R64 ;  /* 0x0000005e4c40723c */ /* 0x000fe20000041840 */
[----:B------:R1:W-:Y:S01]  /*9400*/  MUFU.EX2 R160, R70 ;  /* 0x0000004600a07308 */ /* 0x0003e20000000800 */
[----:B------:R-:W-:Y:S05]  /*9410*/  LDSM.16.MT88.4 R92, [R218+0x6900] ;  /* 0x00690000da5c783b */ /* 0x000fea0000004200 */
[----:B------:R-:W-:Y:S02]  /*9420*/  F2FP.BF16.PACK_AB R76, R126, R127 ;  /* 0x0000007f7e4c723e */ /* 0x000fe400000010ff */
[----:B------:R-:W-:Y:S03]  /*9430*/  F2FP.BF16.PACK_AB R77, R124, R125 ;  /* 0x0000007d7c4d723e */ /* 0x000fe600000010ff */
[--C-:B-1----:R-:W-:Y:S04]  /*9440*/  FFMA.FTZ R70, R215, c[0x0][0x2d0], -R74.reuse ;  /* 0x0000b400d7467a23 */ /* 0x102fe8000001084a */
[----:B------:R1:W3:Y:S02]  /*9450*/  MUFU.EX2 R159, R70 ;  /* 0x00000046009f7308 */ /* 0x0002e40000000800 */
[--C-:B-1----:R-:W-:Y:S01]  /*9460*/  FFMA.FTZ R70, R246, c[0x0][0x2d0], -R69.reuse ;  /* 0x0000b400f6467a23 */ /* 0x102fe20000010845 */
[----:B---3--:R-:W-:Y:S07]  /*9470*/  F2FP.BF16.PACK_AB R78, R159, R160 ;  /* 0x000000a09f4e723e */ /* 0x008fee00000010ff */
[----:B------:R1:W-:Y:S02]  /*9480*/  MUFU.EX2 R158, R70 ;  /* 0x00000046009e7308 */ /* 0x0003e40000000800 */
[--C-:B-1----:R-:W-:Y:S08]  /*9490*/  FFMA.FTZ R70, R247, c[0x0][0x2d0], -R69.reuse ;  /* 0x0000b400f7467a23 */ /* 0x102ff00000010845 */
[----:B------:R1:W3:Y:S02]  /*94a0*/  MUFU.EX2 R157, R70 ;  /* 0x00000046009d7308 */ /* 0x0002e40000000800 */
[--C-:B-1----:R-:W-:Y:S01]  /*94b0*/  FFMA.FTZ R70, R248, c[0x0][0x2d0], -R74.reuse ;  /* 0x0000b400f8467a23 */ /* 0x102fe2000001084a */
[----:B---3--:R-:W-:Y:S07]  /*94c0*/  F2FP.BF16.PACK_AB R79, R157, R158 ;  /* 0x0000009e9d4f723e */ /* 0x008fee00000010ff */
[----:B------:R1:W-:Y:S01]  /*94d0*/  MUFU.EX2 R135, R70 ;  /* 0x0000004600877308 */ /* 0x0003e20000000800 */
[C---:B------:R-:W-:Y:S08]  /*94e0*/  HMMA.16816.F32.BF16 R4, R76.reuse, R88, R4 ;  /* 0x000000584c04723c */ /* 0x040ff00000041804 */
[C---:B------:R-:W-:Y:S01]  /*94f0*/  HMMA.16816.F32.BF16 R8, R76.reuse, R90, R8 ;  /* 0x0000005a4c08723c */ /* 0x040fe20000041808 */
[----:B------:R-:W3:Y:S07]  /*9500*/  LDSM.16.MT88.4 R88, [R217+0x6900] ;  /* 0x00690000d958783b */ /* 0x000eee0000004200 */
[C---:B------:R-:W-:Y:S04]  /*9510*/  HMMA.16816.F32.BF16 R12, R76.reuse, R104, R12 ;  /* 0x000000684c0c723c */ /* 0x040fe8000004180c */
[--C-:B-1----:R-:W-:Y:S04]  /*9520*/  FFMA.FTZ R70, R249, c[0x0][0x2d0], -R74.reuse ;  /* 0x0000b400f9467a23 */ /* 0x102fe8000001084a */
[C---:B------:R-:W-:Y:S01]  /*9530*/  HMMA.16816.F32.BF16 R16, R76.reuse, R106, R16 ;  /* 0x0000006a4c10723c */ /* 0x040fe20000041810 */
[----:B------:R1:W1:Y:S01]  /*9540*/  MUFU.EX2 R134, R70 ;  /* 0x0000004600867308 */ /* 0x0002620000000800 */
[----:B------:R-:W-:Y:S06]  /*9550*/  LDSM.16.MT88.4 R104, [R220+0x7100] ;  /* 0x00710000dc68783b */ /* 0x000fec0000004200 */
[C---:B------:R-:W-:Y:S08]  /*9560*/  HMMA.16816.F32.BF16 R20, R76.reuse, R80, R20 ;  /* 0x000000504c14723c */ /* 0x040ff00000041814 */
[C---:B------:R-:W-:Y:S01]  /*9570*/  HMMA.16816.F32.BF16 R24, R76.reuse, R82, R24 ;  /* 0x000000524c18723c */ /* 0x040fe20000041818 */
[----:B------:R-:W4:Y:S07]  /*9580*/  LDSM.16.MT88.4 R80, [R221+0x6900] ;  /* 0x00690000dd50783b */ /* 0x000f2e0000004200 */
[C---:B--2---:R-:W-:Y:S04]  /*9590*/  HMMA.16816.F32.BF16 R28, R76.reuse, R84, R28 ;  /* 0x000000544c1c723c */ /* 0x044fe8000004181c */
[--C-:B-1----:R-:W-:Y:S04]  /*95a0*/  FFMA.FTZ R70, R250, c[0x0][0x2d0], -R69.reuse ;  /* 0x0000b400fa467a23 */ /* 0x102fe80000010845 */
[C---:B------:R-:W-:Y:S01]  /*95b0*/  HMMA.16816.F32.BF16 R32, R76.reuse, R86, R32 ;  /* 0x000000564c20723c */ /* 0x040fe20000041820 */
[----:B------:R1:W-:Y:S01]  /*95c0*/  MUFU.EX2 R133, R70 ;  /* 0x0000004600857308 */ /* 0x0003e20000000800 */
[----:B------:R-:W2:Y:S06]  /*95d0*/  LDSM.16.MT88.4 R84, [R220+0x6900] ;  /* 0x00690000dc54783b */ /* 0x000eac0000004200 */
[C---:B---3--:R-:W-:Y:S08]  /*95e0*/  HMMA.16816.F32.BF16 R36, R76.reuse, R88, R36 ;  /* 0x000000584c24723c */ /* 0x048ff00000041824 */
[C---:B------:R-:W-:Y:S01]  /*95f0*/  HMMA.16816.F32.BF16 R40, R76.reuse, R90, R40 ;  /* 0x0000005a4c28723c */ /* 0x040fe20000041828 */
[----:B------:R-:W3:Y:S07]  /*9600*/  LDSM.16.MT88.4 R88, [R217+0x3100] ;  /* 0x00310000d958783b */ /* 0x000eee0000004200 */
[C---:B------:R-:W-:Y:S04]  /*9610*/  HMMA.16816.F32.BF16 R44, R76.reuse, R92, R44 ;  /* 0x0000005c4c2c723c */ /* 0x040fe8000004182c */
[--C-:B-1----:R-:W-:Y:S04]  /*9620*/  FFMA.FTZ R70, R251, c[0x0][0x2d0], -R69.reuse ;  /* 0x0000b400fb467a23 */ /* 0x102fe80000010845 */
[C---:B------:R-:W-:Y:S01]  /*9630*/  HMMA.16816.F32.BF16 R48, R76.reuse, R94, R48 ;  /* 0x0000005e4c30723c */ /* 0x040fe20000041830 */
[----:B------:R1:W1:Y:S01]  /*9640*/  MUFU.EX2 R132, R70 ;  /* 0x0000004600847308 */ /* 0x0002620000000800 */
[----:B------:R-:W-:Y:S06]  /*9650*/  LDSM.16.MT88.4 R92, [R220+0x3100] ;  /* 0x00310000dc5c783b */ /* 0x000fec0000004200 */
[C---:B----4-:R-:W-:Y:S08]  /*9660*/  HMMA.16816.F32.BF16 R52, R76.reuse, R80, R52 ;  /* 0x000000504c34723c */ /* 0x050ff00000041834 */
[C---:B------:R-:W-:Y:S01]  /*9670*/  HMMA.16816.F32.BF16 R56, R76.reuse, R82, R56 ;  /* 0x000000524c38723c */ /* 0x040fe20000041838 */
[----:B------:R-:W4:Y:S07]  /*9680*/  LDSM.16.MT88.4 R80, [R218+0x3100] ;  /* 0x00310000da50783b */ /* 0x000f2e0000004200 */
[C---:B--2---:R-:W-:Y:S04]  /*9690*/  HMMA.16816.F32.BF16 R60, R76.reuse, R84, R60 ;  /* 0x000000544c3c723c */ /* 0x044fe8000004183c */
[--C-:B-1----:R-:W-:Y:S01]  /*96a0*/  FFMA.FTZ R70, R111, c[0x0][0x2d0], -R74.reuse ;  /* 0x0000b4006f467a23 */ /* 0x102fe2000001084a */
[----:B------:R-:W-:Y:S02]  /*96b0*/  MOV R111, R108 ;  /* 0x0000006c006f7202 */ /* 0x000fe40000000f00 */
[----:B------:R-:W-:Y:S01]  /*96c0*/  MOV R108, R109 ;  /* 0x0000006d006c7202 */ /* 0x000fe20000000f00 */
[----:B------:R-:W-:Y:S01]  /*96d0*/  HMMA.16816.F32.BF16 R64, R76, R86, R64 ;  /* 0x000000564c40723c */ /* 0x000fe20000041840 */
[----:B------:R-:W1:Y:S03]  /*96e0*/  LDSM.16.MT88.4 R84, [R221+0x3100] ;  /* 0x00310000dd54783b */ /* 0x000e660000004200 */
[----:B------:R-:W-:Y:S02]  /*96f0*/  MOV R109, R197 ;  /* 0x000000c5006d7202 */ /* 0x000fe40000000f00 */
[----:B------:R-:W-:Y:S02]  /*9700*/  MOV R197, R196 ;  /* 0x000000c400c57202 */ /* 0x000fe40000000f00 */
[----:B------:R-:W-:Y:S04]  /*9710*/  MOV R196, R191 ;  /* 0x000000bf00c47202 */ /* 0x000fe80000000f00 */
[----:B------:R-:W-:Y:S02]  /*9720*/  MOV R191, R190 ;  /* 0x000000be00bf7202 */ /* 0x000fe40000000f00 */
[----:B------:R-:W-:Y:S02]  /*9730*/  MOV R190, R155 ;  /* 0x0000009b00be7202 */ /* 0x000fe40000000f00 */
[----:B------:R2:W1:Y:S01]  /*9740*/  MUFU.EX2 R155, R70 ;  /* 0x00000046009b7308 */ /* 0x0004620000000800 */
[----:B------:R-:W-:Y:S02]  /*9750*/  F2FP.BF16.PACK_AB R76, R134, R135 ;  /* 0x00000087864c723e */ /* 0x000fe400000010ff */
[----:B------:R-:W-:Y:S01]  /*9760*/  F2FP.BF16.PACK_AB R77, R132, R133 ;  /* 0x00000085844d723e */ /* 0x000fe200000010ff */
[--C-:B--2---:R-:W-:Y:S01]  /*9770*/  FFMA.FTZ R70, R154, c[0x0][0x2d0], -R69.reuse ;  /* 0x0000b4009a467a23 */ /* 0x104fe20000010845 */
[----:B-1----:R-:W-:Y:S05]  /*9780*/  F2FP.BF16.PACK_AB R78, R155, R156 ;  /* 0x0000009c9b4e723e */ /* 0x002fea00000010ff */
[----:B------:R1:W-:Y:S02]  /*9790*/  MUFU.EX2 R154, R70 ;  /* 0x00000046009a7308 */ /* 0x0003e40000000800 */
[--C-:B-1----:R-:W-:Y:S01]  /*97a0*/  FFMA.FTZ R70, R138, c[0x0][0x2d0], -R69.reuse ;  /* 0x0000b4008a467a23 */ /* 0x102fe20000010845 */
[----:B------:R-:W-:Y:S02]  /*97b0*/  MOV R138, R137 ;  /* 0x00000089008a7202 */ /* 0x000fe40000000f00 */
[----:B------:R-:W-:Y:S02]  /*97c0*/  MOV R137, R136 ;  /* 0x0000008800897202 */ /* 0x000fe40000000f00 */
[----:B------:R-:W-:Y:S03]  /*97d0*/  MOV R136, R153 ;  /* 0x0000009900887202 */ /* 0x000fe60000000f00 */
[----:B------:R1:W2:Y:S02]  /*97e0*/  MUFU.EX2 R153, R70 ;  /* 0x0000004600997308 */ /* 0x0002a40000000800 */
[--C-:B-1----:R-:W-:Y:S01]  /*97f0*/  FFMA.FTZ R70, R152, c[0x0][0x2d0], -R74.reuse ;  /* 0x0000b40098467a23 */ /* 0x102fe2000001084a */
[----:B--2---:R-:W-:Y:S07]  /*9800*/  F2FP.BF16.PACK_AB R79, R153, R154 ;  /* 0x0000009a994f723e */ /* 0x004fee00000010ff */
[----:B------:R1:W-:Y:S01]  /*9810*/  MUFU.EX2 R152, R70 ;  /* 0x0000004600987308 */ /* 0x0003e20000000800 */
[C---:B---3--:R-:W-:Y:S08]  /*9820*/  HMMA.16816.F32.BF16 R4, R76.reuse, R88, R4 ;  /* 0x000000584c04723c */ /* 0x048ff00000041804 */
[C---:B------:R-:W-:Y:S01]  /*9830*/  HMMA.16816.F32.BF16 R8, R76.reuse, R90, R8 ;  /* 0x0000005a4c08723c */ /* 0x040fe20000041808 */
[----:B------:R-:W2:Y:S07]  /*9840*/  LDSM.16.MT88.4 R88, [R217+0x7100] ;  /* 0x00710000d958783b */ /* 0x000eae0000004200 */
[C---:B----4-:R-:W-:Y:S04]  /*9850*/  HMMA.16816.F32.BF16 R12, R76.reuse, R80, R12 ;  /* 0x000000504c0c723c */ /* 0x050fe8000004180c */
[----:B-1----:R-:W-:Y:S01]  /*9860*/  FFMA.FTZ R70, R111, c[0x0][0x2d0], -R74 ;  /* 0x0000b4006f467a23 */ /* 0x002fe2000001084a */
[----:B------:R-:W-:Y:S03]  /*9870*/  MOV R111, R151 ;  /* 0x00000097006f7202 */ /* 0x000fe60000000f00 */
[C---:B------:R-:W-:Y:S01]  /*9880*/  HMMA.16816.F32.BF16 R16, R76.reuse, R82, R16 ;  /* 0x000000524c10723c */ /* 0x040fe20000041810 */
[----:B------:R1:W3:Y:S01]  /*9890*/  MUFU.EX2 R151, R70 ;  /* 0x0000004600977308 */ /* 0x0002e20000000800 */
[----:B------:R-:W4:Y:S06]  /*98a0*/  LDSM.16.MT88.4 R80, [R217+0x3900] ;  /* 0x00390000d950783b */ /* 0x000f2c0000004200 */
[C---:B------:R-:W-:Y:S08]  /*98b0*/  HMMA.16816.F32.BF16 R20, R76.reuse, R84, R20 ;  /* 0x000000544c14723c */ /* 0x040ff00000041814 */
[C---:B------:R-:W-:Y:S08]  /*98c0*/  HMMA.16816.F32.BF16 R24, R76.reuse, R86, R24 ;  /* 0x000000564c18723c */ /* 0x040ff00000041818 */
[C---:B------:R-:W-:Y:S04]  /*98d0*/  HMMA.16816.F32.BF16 R28, R76.reuse, R92, R28 ;  /* 0x0000005c4c1c723c */ /* 0x040fe8000004181c */
[--C-:B-1----:R-:W-:Y:S01]  /*98e0*/  FFMA.FTZ R70, R138, c[0x0][0x2d0], -R69.reuse ;  /* 0x0000b4008a467a23 */ /* 0x102fe20000010845 */
[----:B------:R-:W-:Y:S02]  /*98f0*/  MOV R138, R137 ;  /* 0x00000089008a7202 */ /* 0x000fe40000000f00 */
[----:B------:R-:W-:Y:S01]  /*9900*/  MOV R137, R136 ;  /* 0x0000008800897202 */ /* 0x000fe20000000f00 */
[C---:B------:R-:W-:Y:S04]  /*9910*/  HMMA.16816.F32.BF16 R32, R76.reuse, R94, R32 ;  /* 0x0000005e4c20723c */ /* 0x040fe80000041820 */
[----:B------:R-:W-:Y:S02]  /*9920*/  MOV R136, R150 ;  /* 0x0000009600887202 */ /* 0x000fe40000000f00 */
[----:B------:R1:W-:Y:S01]  /*9930*/  MUFU.EX2 R150, R70 ;  /* 0x0000004600967308 */ /* 0x0003e20000000800 */
[----:B------:R-:W-:Y:S01]  /*9940*/  MOV R200, R138 ;  /* 0x0000008a00c87202 */ /* 0x000fe20000000f00 */
[C---:B--2---:R-:W-:Y:S04]  /*9950*/  HMMA.16816.F32.BF16 R36, R76.reuse, R88, R36 ;  /* 0x000000584c24723c */ /* 0x044fe80000041824 */
[----:B------:R-:W-:Y:S01]  /*9960*/  MOV R204, R137 ;  /* 0x0000008900cc7202 */ /* 0x000fe20000000f00 */
[----:B------:R-:W-:Y:S01]  /*9970*/  FFMA.FTZ R0, R0, R199, R200 ;  /* 0x000000c700007223 */ /* 0x000fe200000100c8 */
[----:B------:R-:W-:Y:S02]  /*9980*/  MOV R198, R136 ;  /* 0x0000008800c67202 */ /* 0x000fe40000000f00 */
[C---:B------:R-:W-:Y:S04]  /*9990*/  HMMA.16816.F32.BF16 R40, R76.reuse, R90, R40 ;  /* 0x0000005a4c28723c */ /* 0x040fe80000041828 */
[----:B---3--:R-:W-:Y:S01]  /*99a0*/  F2FP.BF16.PACK_AB R136, R151, R152 ;  /* 0x000000989788723e */ /* 0x008fe200000010ff */
[----:B------:R-:W-:Y:S02]  /*99b0*/  FADD.FTZ R0, R110, R0 ;  /* 0x000000006e007221 */ /* 0x000fe40000010000 */
[----:B-----5:R-:W-:Y:S01]  /*99c0*/  FFMA.FTZ R2, R2, R201, R204 ;  /* 0x000000c902027223 */ /* 0x020fe200000100cc */
[C---:B------:R-:W-:Y:S04]  /*99d0*/  HMMA.16816.F32.BF16 R44, R76.reuse, R96, R44 ;  /* 0x000000604c2c723c */ /* 0x040fe8000004182c */
[----:B------:R-:W-:Y:S02]  /*99e0*/  FADD.FTZ R0, R114, R0 ;  /* 0x0000000072007221 */ /* 0x000fe40000010000 */
[--C-:B-1----:R-:W-:Y:S02]  /*99f0*/  FFMA.FTZ R70, R149, c[0x0][0x2d0], -R69.reuse ;  /* 0x0000b40095467a23 */ /* 0x102fe40000010845 */
[C---:B------:R-:W-:Y:S01]  /*9a00*/  HMMA.16816.F32.BF16 R48, R76.reuse, R98, R48 ;  /* 0x000000624c30723c */ /* 0x040fe20000041830 */
[----:B------:R-:W-:Y:S01]  /*9a10*/  LDSM.16.MT88.4 R96, [R221+0x3900] ;  /* 0x00390000dd60783b */ /* 0x000fe20000004200 */
[----:B------:R1:W2:Y:S02]  /*9a20*/  MUFU.EX2 R149, R70 ;  /* 0x0000004600957308 */ /* 0x0002a40000000800 */
[----:B------:R-:W-:Y:S02]  /*9a30*/  FFMA.FTZ R69, R72, c[0x0][0x2d0], -R69 ;  /* 0x0000b40048457a23 */ /* 0x000fe40000010845 */
[----:B------:R-:W-:Y:S02]  /*9a40*/  FADD.FTZ R0, R112, R0 ;  /* 0x0000000070007221 */ /* 0x000fe40000010000 */
[C---:B------:R-:W-:Y:S04]  /*9a50*/  HMMA.16816.F32.BF16 R52, R76.reuse, R100, R52 ;  /* 0x000000644c34723c */ /* 0x040fe80000041834 */
[----:B------:R-:W3:Y:S01]  /*9a60*/  MUFU.EX2 R69, R69 ;  /* 0x0000004500457308 */ /* 0x000ee20000000800 */
[----:B------:R-:W-:Y:S02]  /*9a70*/  FADD.FTZ R2, R198, R2 ;  /* 0x00000002c6027221 */ /* 0x000fe40000010000 */
[----:B------:R-:W-:Y:S01]  /*9a80*/  FADD.FTZ R0, R108, R0 ;  /* 0x000000006c007221 */ /* 0x000fe20000010000 */
[C---:B------:R-:W-:Y:S04]  /*9a90*/  HMMA.16816.F32.BF16 R56, R76.reuse, R102, R56 ;  /* 0x000000664c38723c */ /* 0x040fe80000041838 */
[----:B------:R-:W-:Y:S02]  /*9aa0*/  FADD.FTZ R2, R115, R2 ;  /* 0x0000000273027221 */ /* 0x000fe40000010000 */
[----:B------:R-:W-:Y:S02]  /*9ab0*/  FADD.FTZ R0, R197, R0 ;  /* 0x00000000c5007221 */ /* 0x000fe40000010000 */
[C---:B------:R-:W-:Y:S04]  /*9ac0*/  HMMA.16816.F32.BF16 R60, R76.reuse, R104, R60 ;  /* 0x000000684c3c723c */ /* 0x040fe8000004183c */
[----:B-1----:R-:W-:Y:S01]  /*9ad0*/  FFMA.FTZ R70, R148, c[0x0][0x2d0], -R74 ;  /* 0x0000b40094467a23 */ /* 0x002fe2000001084a */
[----:B--2---:R-:W-:Y:S01]  /*9ae0*/  F2FP.BF16.PACK_AB R137, R149, R150 ;  /* 0x000000969589723e */ /* 0x004fe200000010ff */
[----:B------:R-:W-:Y:S02]  /*9af0*/  FADD.FTZ R2, R113, R2 ;  /* 0x0000000271027221 */ /* 0x000fe40000010000 */
[----:B------:R-:W-:Y:S01]  /*9b00*/  HMMA.16816.F32.BF16 R64, R76, R106, R64 ;  /* 0x0000006a4c40723c */ /* 0x000fe20000041840 */
[----:B------:R1:W-:Y:S01]  /*9b10*/  MUFU.EX2 R148, R70 ;  /* 0x0000004600947308 */ /* 0x0003e20000000800 */
[----:B------:R-:W-:Y:S02]  /*9b20*/  LDSM.16.MT88.4 R104, [R220+0x3900] ;  /* 0x00390000dc68783b */ /* 0x000fe40000004200 */
[----:B------:R-:W-:Y:S04]  /*9b30*/  FADD.FTZ R0, R121, R0 ;  /* 0x0000000079007221 */ /* 0x000fe80000010000 */
[----:B------:R-:W-:Y:S02]  /*9b40*/  FADD.FTZ R0, R120, R0 ;  /* 0x0000000078007221 */ /* 0x000fe40000010000 */
[----:B------:R-:W-:Y:S02]  /*9b50*/  LDSM.16.MT88.4 R112, [R217+0x7900] ;  /* 0x00790000d970783b */ /* 0x000fe40000004200 */
[----:B------:R-:W-:Y:S04]  /*9b60*/  FADD.FTZ R0, R191, R0 ;  /* 0x00000000bf007221 */ /* 0x000fe80000010000 */
[----:B------:R-:W-:Y:S04]  /*9b70*/  FADD.FTZ R0, R189, R0 ;  /* 0x00000000bd007221 */ /* 0x000fe80000010000 */
[----:B------:R-:W-:Y:S04]  /*9b80*/  FADD.FTZ R0, R129, R0 ;  /* 0x0000000081007221 */ /* 0x000fe80000010000 */
[----:B------:R-:W-:Y:S02]  /*9b90*/  FADD.FTZ R0, R128, R0 ;  /* 0x0000000080007221 */ /* 0x000fe40000010000 */
[----:B-1----:R-:W-:Y:S01]  /*9ba0*/  FFMA.FTZ R70, R111, c[0x0][0x2d0], -R74 ;  /* 0x0000b4006f467a23 */ /* 0x002fe2000001084a */
[----:B------:R-:W-:Y:S01]  /*9bb0*/  MOV R111, R139 ;  /* 0x0000008b006f7202 */ /* 0x000fe20000000f00 */
[----:B------:R-:W1:Y:S01]  /*9bc0*/  LDSM.16.MT88.4 R72, [R218+0x3900] ;  /* 0x00390000da48783b */ /* 0x000e620000004200 */
[----:B---3--:R-:W-:Y:S01]  /*9bd0*/  F2FP.BF16.PACK_AB R139, R69, R71 ;  /* 0x00000047458b723e */ /* 0x008fe200000010ff */
[----:B------:R-:W-:Y:S02]  /*9be0*/  FADD.FTZ R0, R170, R0 ;  /* 0x00000000aa007221 */ /* 0x000fe40000010000 */
[----:B------:R-:W2:Y:S01]  /*9bf0*/  MUFU.EX2 R70, R70 ;  /* 0x0000004600467308 */ /* 0x000ea20000000800 */
[----:B------:R-:W-:Y:S02]  /*9c00*/  FADD.FTZ R2, R111, R2 ;  /* 0x000000026f027221 */ /* 0x000fe40000010000 */
[----:B------:R-:W-:Y:S02]  /*9c10*/  FADD.FTZ R0, R169, R0 ;  /* 0x00000000a9007221 */ /* 0x000fe40000010000 */
[----:B------:R-:W-:Y:S02]  /*9c20*/  FADD.FTZ R2, R109, R2 ;  /* 0x000000026d027221 */ /* 0x000fe40000010000 */
[----:B------:R-:W-:Y:S02]  /*9c30*/  FADD.FTZ R0, R166, R0 ;  /* 0x00000000a6007221 */ /* 0x000fe40000010000 */
[----:B------:R-:W-:Y:S02]  /*9c40*/  FADD.FTZ R2, R123, R2 ;  /* 0x000000027b027221 */ /* 0x000fe40000010000 */
[----:B------:R-:W-:Y:S02]  /*9c50*/  FADD.FTZ R0, R165, R0 ;  /* 0x00000000a5007221 */ /* 0x000fe40000010000 */
[----:B------:R-:W-:Y:S02]  /*9c60*/  FADD.FTZ R2, R122, R2 ;  /* 0x000000027a027221 */ /* 0x000fe40000010000 */
[----:B------:R-:W3:Y:S01]  /*9c70*/  LDSM.16.MT88.4 R120, [R218+0x7900] ;  /* 0x00790000da78783b */ /* 0x000ee20000004200 */
[----:B------:R-:W-:Y:S02]  /*9c80*/  FADD.FTZ R0, R117, R0 ;  /* 0x0000000075007221 */ /* 0x000fe40000010000 */
[----:B------:R-:W-:Y:S02]  /*9c90*/  FADD.FTZ R2, R196, R2 ;  /* 0x00000002c4027221 */ /* 0x000fe40000010000 */
[----:B------:R-:W-:Y:S02]  /*9ca0*/  FADD.FTZ R0, R116, R0 ;  /* 0x0000000074007221 */ /* 0x000fe40000010000 */
[----:B------:R-:W-:Y:S01]  /*9cb0*/  FADD.FTZ R2, R190, R2 ;  /* 0x00000002be027221 */ /* 0x000fe20000010000 */
[----:B--2---:R-:W-:Y:S01]  /*9cc0*/  F2FP.BF16.PACK_AB R138, R70, R148 ;  /* 0x00000094468a723e */ /* 0x004fe200000010ff */
[----:B------:R-:W-:Y:S02]  /*9cd0*/  FADD.FTZ R0, R162, R0 ;  /* 0x00000000a2007221 */ /* 0x000fe40000010000 */
[----:B------:R-:W-:Y:S02]  /*9ce0*/  FADD.FTZ R2, R131, R2 ;  /* 0x0000000283027221 */ /* 0x000fe40000010000 */
[----:B------:R-:W-:Y:S02]  /*9cf0*/  FADD.FTZ R0, R161, R0 ;  /* 0x00000000a1007221 */ /* 0x000fe40000010000 */
[C---:B----4-:R-:W-:Y:S01]  /*9d00*/  HMMA.16816.F32.BF16 R76, R136.reuse, R80, R4 ;  /* 0x00000050884c723c */ /* 0x050fe20000041804 */
[----:B------:R-:W-:Y:S04]  /*9d10*/  LDSM.16.MT88.4 R4, [R220+0x7900] ;  /* 0x00790000dc04783b */ /* 0x000fe80000004200 */
[----:B------:R-:W-:Y:S02]  /*9d20*/  FADD.FTZ R2, R130, R2 ;  /* 0x0000000282027221 */ /* 0x000fe40000010000 */
[----:B------:R-:W-:Y:S01]  /*9d30*/  FADD.FTZ R0, R125, R0 ;  /* 0x000000007d007221 */ /* 0x000fe20000010000 */
[C---:B------:R-:W-:Y:S01]  /*9d40*/  HMMA.16816.F32.BF16 R80, R136.reuse, R82, R8 ;  /* 0x000000528850723c */ /* 0x040fe20000041808 */
[----:B------:R-:W2:Y:S03]  /*9d50*/  LDSM.16.MT88.4 R128, [R221+0x7900] ;  /* 0x00790000dd80783b */ /* 0x000ea60000004200 */
[----:B------:R-:W-:Y:S02]  /*9d60*/  FADD.FTZ R0, R124, R0 ;  /* 0x000000007c007221 */ /* 0x000fe40000010000 */
[----:B------:R-:W-:Y:S02]  /*9d70*/  FADD.FTZ R2, R188, R2 ;  /* 0x00000002bc027221 */ /* 0x000fe40000010000 */
[C---:B-1----:R-:W-:Y:S04]  /*9d80*/  HMMA.16816.F32.BF16 R84, R136.reuse, R72, R12 ;  /* 0x000000488854723c */ /* 0x042fe8000004180c */
[----:B------:R-:W-:Y:S02]  /*9d90*/  FADD.FTZ R0, R158, R0 ;  /* 0x000000009e007221 */ /* 0x000fe40000010000 */
[----:B------:R-:W-:Y:S02]  /*9da0*/  FADD.FTZ R2, R171, R2 ;  /* 0x00000002ab027221 */ /* 0x000fe40000010000 */
[C---:B------:R-:W-:Y:S04]  /*9db0*/  HMMA.16816.F32.BF16 R88, R136.reuse, R74, R16 ;  /* 0x0000004a8858723c */ /* 0x040fe80000041810 */
        /* <DEDUP_REMOVED lines=12> */
[----:B------:R-:W-:Y:S04]  /*9e80*/  FADD.FTZ R2, R164, R2 ;  /* 0x00000002a4027221 */ /* 0x000fe80000010000 */
[C---:B------:R-:W-:Y:S04]  /*9e90*/  HMMA.16816.F32.BF16 R108, R136.reuse, R112, R36 ;  /* 0x00000070886c723c */ /* 0x040fe80000041824 */
[----:B------:R-:W-:Y:S04]  /*9ea0*/  FADD.FTZ R2, R163, R2 ;  /* 0x00000002a3027221 */ /* 0x000fe80000010000 */
[C---:B------:R-:W-:Y:S04]  /*9eb0*/  HMMA.16816.F32.BF16 R112, R136.reuse, R114, R40 ;  /* 0x000000728870723c */ /* 0x040fe80000041828 */
[----:B------:R-:W-:Y:S04]  /*9ec0*/  FADD.FTZ R2, R127, R2 ;  /* 0x000000027f027221 */ /* 0x000fe80000010000 */
[C---:B---3--:R-:W-:Y:S04]  /*9ed0*/  HMMA.16816.F32.BF16 R116, R136.reuse, R120, R44 ;  /* 0x000000788874723c */ /* 0x048fe8000004182c */
[----:B------:R-:W-:Y:S04]  /*9ee0*/  FADD.FTZ R2, R126, R2 ;  /* 0x000000027e027221 */ /* 0x000fe80000010000 */
[C---:B------:R-:W-:Y:S04]  /*9ef0*/  HMMA.16816.F32.BF16 R120, R136.reuse, R122, R48 ;  /* 0x0000007a8878723c */ /* 0x040fe80000041830 */
[----:B------:R-:W-:Y:S04]  /*9f00*/  FADD.FTZ R2, R160, R2 ;  /* 0x00000002a0027221 */ /* 0x000fe80000010000 */
[C---:B--2---:R-:W-:Y:S04]  /*9f10*/  HMMA.16816.F32.BF16 R124, R136.reuse, R128, R52 ;  /* 0x00000080887c723c */ /* 0x044fe80000041834 */
[----:B------:R-:W-:Y:S04]  /*9f20*/  FADD.FTZ R2, R159, R2 ;  /* 0x000000029f027221 */ /* 0x000fe80000010000 */
[----:B------:R-:W-:Y:S01]  /*9f30*/  FADD.FTZ R2, R135, R2 ;  /* 0x0000000287027221 */ /* 0x000fe20000010000 */
[C---:B------:R-:W-:Y:S03]  /*9f40*/  HMMA.16816.F32.BF16 R128, R136.reuse, R130, R56 ;  /* 0x000000828880723c */ /* 0x040fe60000041838 */
[----:B------:R-:W-:Y:S04]  /*9f50*/  FADD.FTZ R2, R134, R2 ;  /* 0x0000000286027221 */ /* 0x000fe80000010000 */
[----:B------:R-:W-:Y:S01]  /*9f60*/  FADD.FTZ R2, R156, R2 ;  /* 0x000000029c027221 */ /* 0x000fe20000010000 */
[C---:B------:R-:W-:Y:S04]  /*9f70*/  HMMA.16816.F32.BF16 R132, R136.reuse, R4, R60 ;  /* 0x000000048884723c */ /* 0x040fe8000004183c */
[----:B------:R-:W-:Y:S03]  /*9f80*/  FADD.FTZ R2, R155, R2 ;  /* 0x000000029b027221 */ /* 0x000fe60000010000 */
[----:B------:R-:W-:Y:S01]  /*9f90*/  FADD.FTZ R4, R153, R0 ;  /* 0x0000000099047221 */ /* 0x000fe20000010000 */
[----:B------:R-:W-:Y:S04]  /*9fa0*/  HMMA.16816.F32.BF16 R136, R136, R6, R64 ;  /* 0x000000068888723c */ /* 0x000fe80000041840 */
[----:B------:R-:W-:Y:S02]  /*9fb0*/  FADD.FTZ R0, R152, R2 ;  /* 0x0000000298007221 */ /* 0x000fe40000010000 */
[----:B------:R-:W-:Y:S02]  /*9fc0*/  FADD.FTZ R4, R150, R4 ;  /* 0x0000000496047221 */ /* 0x000fe40000010000 */
[----:B------:R-:W-:Y:S04]  /*9fd0*/  FADD.FTZ R0, R151, R0 ;  /* 0x0000000097007221 */ /* 0x000fe80000010000 */
[----:B------:R-:W-:Y:S02]  /*9fe0*/  FADD.FTZ R4, R149, R4 ;  /* 0x0000000495047221 */ /* 0x000fe40000010000 */
[----:B------:R-:W-:Y:S02]  /*9ff0*/  FADD.FTZ R2, R148, R0 ;  /* 0x0000000094027221 */ /* 0x000fe40000010000 */
[----:B------:R-:W-:Y:S02]  /*a000*/  FADD.FTZ R0, R71, R4 ;  /* 0x0000000447007221 */ /* 0x000fe40000010000 */
[----:B------:R-:W-:Y:S01]  /*a010*/  FADD.FTZ R2, R70, R2 ;  /* 0x0000000246027221 */ /* 0x000fe20000010000 */
[----:B------:R-:W-:Y:S01]  /*a020*/  MOV R70, R3 ;  /* 0x0000000300467202 */ /* 0x000fe20000000f00 */
[----:B------:R-:W-:Y:S01]  /*a030*/  FADD.FTZ R0, R69, R0 ;  /* 0x0000000045007221 */ /* 0x000fe20000010000 */
[----:B------:R-:W-:Y:S02]  /*a040*/  MOV R69, R68 ;  /* 0x0000004400457202 */ /* 0x000fe40000000f00 */
[----:B------:R1:W-:Y:S04]  /*a050*/  STL [R1+0x8], R2 ;  /* 0x0000080201007387 */ /* 0x0003e80000100800 */
[----:B------:R1:W-:Y:S02]  /*a060*/  STL [R1+0xc], R0 ;  /* 0x00000c0001007387 */ /* 0x0003e40000100800 */
[----:B-1----:R-:W-:-:S05]  /*a070*/  @P1 BRA `(.L_x_3) ;  /* 0xffffc03000001947 */ /* 0x002fca000383ffff */
.L_x_2:
[----:B-1----:R-:W2:Y:S04]  /*a080*/  LDL.LU R0, [R1+0x8] ;  /* 0x0000080001007983 */ /* 0x002ea80000300800 */
[----:B------:R-:W1:Y:S01]  /*a090*/  S2R R8, SR_TID.X ;  /* 0x0000000000087919 */ /* 0x000e620000002100 */
[----:B------:R-:W-:Y:S01]  /*a0a0*/  MOV R44, c[0x0][0x4e8] ;  /* 0x00013a00002c7a02 */ /* 0x000fe20000000f00 */
[----:B------:R-:W3:Y:S01]  /*a0b0*/  S2UR UR7, SR_CTAID.Y ;  /* 0x00000000000779c3 */ /* 0x000ee20000002600 */
[----:B------:R-:W-:Y:S01]  /*a0c0*/  ULDC.64 UR4, c[0x0][0x490] ;  /* 0x0001240000047ab9 */ /* 0x000fe20000000a00 */
[----:B------:R-:W4:Y:S04]  /*a0d0*/  LDL.LU R2, [R1+0xc] ;  /* 0x00000c0001027983 */ /* 0x000f280000300800 */
[----:B------:R-:W4:Y:S01]  /*a0e0*/  LDL.LU R9, [R1+0x14] ;  /* 0x0000140001097983 */ /* 0x000f220000300800 */
[----:B------:R-:W-:-:S03]  /*a0f0*/  ISETP.NE.AND P0, PT, R44, 0x1, PT ;  /* 0x000000012c00780c */ /* 0x000fc60003f05270 */
[----:B------:R-:W4:Y:S04]  /*a100*/  LDL.LU R46, [R1+0x1c] ;  /* 0x00001c00012e7983 */ /* 0x000f280000300800 */
[----:B------:R-:W4:Y:S04]  /*a110*/  LDL.LU R48, [R1+0x10] ;  /* 0x0000100001307983 */ /* 0x000f280000300800 */
[----:B------:R-:W4:Y:S01]  /*a120*/  LDL R47, [R1+0x18] ;  /* 0x00001800012f7983 */ /* 0x000f220000100800 */
[----:B-1----:R-:W-:-:S04]  /*a130*/  SHF.R.S32.HI R5, RZ, 0x1f, R8 ;  /* 0x0000001fff057819 */ /* 0x002fc80000011408 */
[CC--:B------:R-:W-:Y:S02]  /*a140*/  LEA.HI R15, R5.reuse, R8.reuse, RZ, 0x5 ;  /* 0x00000008050f7211 */ /* 0x0c0fe400078f28ff */
[----:B------:R-:W-:Y:S02]  /*a150*/  LEA.HI R5, R5, R8, RZ, 0x2 ;  /* 0x0000000805057211 */ /* 0x000fe400078f10ff */
[----:B------:R-:W-:Y:S01]  /*a160*/  LOP3.LUT R4, R15, 0xffffffe0, RZ, 0xc0, !PT ;  /* 0xffffffe00f047812 */ /* 0x000fe200078ec0ff */
[----:B---3--:R-:W-:Y:S01]  /*a170*/  USHF.R.S32.HI UR6, URZ, 0x1f, UR7 ;  /* 0x0000001f3f067899 */ /* 0x008fe20008011407 */
[----:B------:R-:W-:Y:S01]  /*a180*/  MOV R43, 0xff800000 ;  /* 0xff800000002b7802 */ /* 0x000fe20000000f00 */
[----:B------:R-:W-:Y:S01]  /*a190*/  UIMAD.WIDE.U32 UR10, UR7, UR4, URZ ;  /* 0x00000004070a72a5 */ /* 0x000fe2000f8e003f */
[----:B------:R-:W1:Y:S01]  /*a1a0*/  S2R R17, SR_CTAID.Z ;  /* 0x0000000000117919 */ /* 0x000e620000002700 */
[----:B------:R-:W-:Y:S01]  /*a1b0*/  UIMAD UR8, UR6, UR4, URZ ;  /* 0x00000004060872a4 */ /* 0x000fe2000f8e023f */
[----:B------:R-:W-:Y:S01]  /*a1c0*/  IMAD.MOV.U32 R42, RZ, RZ, -0x800000 ;  /* 0xff800000ff2a7424 */ /* 0x000fe200078e00ff */
[----:B------:R-:W-:-:S02]  /*a1d0*/  LOP3.LUT R12, R5, 0xfffffffc, RZ, 0xc0, !PT ;  /* 0xfffffffc050c7812 */ /* 0x000fc400078ec0ff */
[----:B------:R-:W-:Y:S02]  /*a1e0*/  UIMAD UR8, UR7, UR5, UR8 ;  /* 0x00000005070872a4 */ /* 0x000fe4000f8e0208 */
[----:B------:R-:W-:Y:S01]  /*a1f0*/  IADD3 R12, -R12, R8, RZ ;  /* 0x000000080c0c7210 */ /* 0x000fe20007ffe1ff */
[----:B------:R-:W-:Y:S02]  /*a200*/  ULDC.64 UR4, c[0x0][0x3e8] ;  /* 0x0000fa0000047ab9 */ /* 0x000fe40000000a00 */
[----:B------:R-:W-:Y:S01]  /*a210*/  UIMAD.WIDE.U32 UR12, UR7, UR4, URZ ;  /* 0x00000004070c72a5 */ /* 0x000fe2000f8e003f */
[----:B------:R-:W3:Y:S04]  /*a220*/  S2R R45, SR_CTAID.X ;  /* 0x00000000002d7919 */ /* 0x000ee80000002500 */
[----:B------:R-:W-:Y:S06]  /*a230*/  BAR.SYNC.DEFER_BLOCKING 0x1, 0x100 ;  /* 0x0044000000007b1d */ /* 0x000fec0000010000 */
[----:B--2---:R-:W2:Y:S04]  /*a240*/  SHFL.BFLY PT, R11, R0, 0x2, 0x1f ;  /* 0x0c401f00000b7f89 */ /* 0x004ea800000e0000 */
[----:B----4-:R-:W4:Y:S01]  /*a250*/  SHFL.BFLY PT, R6, R2, 0x2, 0x1f ;  /* 0x0c401f0002067f89 */ /* 0x010f2200000e0000 */
[----:B------:R-:W-:Y:S01]  /*a260*/  MOV R20, R9 ;  /* 0x0000000900147202 */ /* 0x000fe20000000f00 */
[----:B--2---:R-:W-:-:S05]  /*a270*/  FADD.FTZ R11, R11, R0 ;  /* 0x000000000b0b7221 */ /* 0x004fca0000010000 */
[----:B------:R-:W2:Y:S01]  /*a280*/  SHFL.BFLY PT, R0, R11, 0x1, 0x1f ;  /* 0x0c201f000b007f89 */ /* 0x000ea200000e0000 */
[----:B----4-:R-:W-:-:S05]  /*a290*/  FADD.FTZ R6, R6, R2 ;  /* 0x0000000206067221 */ /* 0x010fca0000010000 */
[----:B------:R-:W4:Y:S01]  /*a2a0*/  SHFL.BFLY PT, R2, R6, 0x1, 0x1f ;  /* 0x0c201f0006027f89 */ /* 0x000f2200000e0000 */
[----:B--2---:R-:W-:Y:S02]  /*a2b0*/  FADD.FTZ R11, R11, R0 ;  /* 0x000000000b0b7221 */ /* 0x004fe40000010000 */
[----:B------:R-:W-:-:S03]  /*a2c0*/  IMAD.MOV.U32 R0, RZ, RZ, RZ ;  /* 0x000000ffff007224 */ /* 0x000fc600078e00ff */
[----:B------:R-:W-:Y:S01]  /*a2d0*/  FSETP.NE.FTZ.AND P2, PT, R11, RZ, PT ;  /* 0x000000ff0b00720b */ /* 0x000fe20003f55000 */
[----:B----4-:R-:W-:Y:S02]  /*a2e0*/  FADD.FTZ R6, R6, R2 ;  /* 0x0000000206067221 */ /* 0x010fe40000010000 */
[----:B------:R-:W-:-:S03]  /*a2f0*/  @P0 IMAD.HI.U32 R2, R9, c[0x0][0x4ec], RZ ;  /* 0x00013b0009020a27 */ /* 0x000fc600078e00ff */
[----:B------:R-:W-:Y:S02]  /*a300*/  FSETP.NE.FTZ.AND P1, PT, R6, RZ, PT ;  /* 0x000000ff0600720b */ /* 0x000fe40003f35000 */
[----:B------:R-:W-:Y:S01]  /*a310*/  @P0 SHF.R.U32.HI R20, RZ, c[0x0][0x4f0], R2 ;  /* 0x00013c00ff140a19 */ /* 0x000fe20000011602 */
[----:B------:R-:W-:-:S04]  /*a320*/  IMAD.IADD R2, R8, 0x1, -R4 ;  /* 0x0000000108027824 */ /* 0x000fc800078e0a04 */
[----:B------:R-:W2:Y:S01]  /*a330*/  @P2 MUFU.RCP R0, R11 ;  /* 0x0000000b00002308 */ /* 0x000ea20000001000 */
[----:B------:R-:W-:Y:S01]  /*a340*/  IADD3 R7, -R20, RZ, RZ ;  /* 0x000000ff14077210 */ /* 0x000fe20007ffe1ff */
[----:B------:R-:W-:Y:S01]  /*a350*/  IMAD.MOV.U32 R4, RZ, RZ, RZ ;  /* 0x000000ffff047224 */ /* 0x000fe200078e00ff */
[----:B------:R-:W-:Y:S02]  /*a360*/  LOP3.LUT P4, RZ, R2, 0x3, RZ, 0xc0, !PT ;  /* 0x0000000302ff7812 */ /* 0x000fe4000788c0ff */
[----:B------:R-:W-:Y:S01]  /*a370*/  SHF.R.S32.HI R2, RZ, 0x2, R5 ;  /* 0x00000002ff027819 */ /* 0x000fe20000011405 */
[----:B------:R-:W-:Y:S02]  /*a380*/  IMAD R41, R7, c[0x0][0x4e8], R9 ;  /* 0x00013a0007297a24 */ /* 0x000fe400078e0209 */
[----:B------:R-:W4:Y:S01]  /*a390*/  @P2 MUFU.LG2 R11, R11 ;  /* 0x0000000b000b2308 */ /* 0x000f220000000c00 */
[C---:B--2---:R-:W-:Y:S02]  /*a3a0*/  FMUL.FTZ R77, R0.reuse, R77 ;  /* 0x0000004d004d7220 */ /* 0x044fe40000410000 */
[----:B------:R-:W-:-:S02]  /*a3b0*/  FMUL.FTZ R14, R0, R76 ;  /* 0x0000004c000e7220 */ /* 0x000fc40000410000 */
[C---:B------:R-:W-:Y:S02]  /*a3c0*/  FMUL.FTZ R81, R0.reuse, R81 ;  /* 0x0000005100517220 */ /* 0x040fe40000410000 */
[C---:B------:R-:W-:Y:S02]  /*a3d0*/  FMUL.FTZ R19, R0.reuse, R80 ;  /* 0x0000005000137220 */ /* 0x040fe40000410000 */
[C---:B------:R-:W-:Y:S02]  /*a3e0*/  FMUL.FTZ R85, R0.reuse, R85 ;  /* 0x0000005500557220 */ /* 0x040fe40000410000 */
[C---:B------:R-:W-:Y:S02]  /*a3f0*/  FMUL.FTZ R23, R0.reuse, R84 ;  /* 0x0000005400177220 */ /* 0x040fe40000410000 */
[C---:B------:R-:W-:Y:S02]  /*a400*/  FMUL.FTZ R89, R0.reuse, R89 ;  /* 0x0000005900597220 */ /* 0x040fe40000410000 */
        /* <DEDUP_REMOVED lines=24> */
[----:B------:R-:W-:Y:S01]  /*a590*/  FMUL.FTZ R25, R0, R136 ;  /* 0x0000008800197220 */ /* 0x000fe20000410000 */
[----:B------:R-:W-:-:S04]  /*a5a0*/  SHF.R.S32.HI R0, RZ, 0x1f, R5 ;  /* 0x0000001fff007819 */ /* 0x000fc80000011405 */
[----:B------:R-:W-:-:S04]  /*a5b0*/  LEA.HI R0, R0, R2, RZ, 0x3 ;  /* 0x0000000200007211 */ /* 0x000fc800078f18ff */
[----:B------:R-:W-:-:S05]  /*a5c0*/  LOP3.LUT R0, R0, 0xfffffff8, RZ, 0xc0, !PT ;  /* 0xfffffff800007812 */ /* 0x000fca00078ec0ff */
[----:B------:R-:W-:Y:S02]  /*a5d0*/  IMAD.IADD R10, R2, 0x1, -R0 ;  /* 0x00000001020a7824 */ /* 0x000fe400078e0a00 */
[----:B------:R-:W-:Y:S01]  /*a5e0*/  @P2 IMAD.MOV.U32 R2, RZ, RZ, 0x3f317218 ;  /* 0x3f317218ff022424 */ /* 0x000fe200078e00ff */
[----:B------:R-:W-:Y:S01]  /*a5f0*/  MOV R9, UR13 ;  /* 0x0000000d00097c02 */ /* 0x000fe20008000f00 */
[----:B----4-:R-:W-:Y:S02]  /*a600*/  @P2 FMUL.FTZ R11, R11, 0.69314718246459960938 ;  /* 0x3f3172180b0b2820 */ /* 0x010fe40000410000 */
[----:B------:R-:W-:-:S04]  /*a610*/  @P2 FMUL.FTZ R9, R2, c[0x0][0x2d0] ;  /* 0x0000b40002092a20 */ /* 0x000fc80000410000 */
[----:B------:R-:W-:Y:S01]  /*a620*/  @P2 FFMA.FTZ R43, R9, R68, R11 ;  /* 0x00000044092b2223 */ /* 0x000fe2000001000b */
[----:B------:R-:W-:Y:S02]  /*a630*/  SHF.R.S32.HI R9, RZ, 0x2, R46 ;  /* 0x00000002ff097819 */ /* 0x000fe4000001142e */
[----:B------:R2:W5:Y:S01]  /*a640*/  LDL R46, [R1+0x4] ;  /* 0x00000400012e7983 */ /* 0x0005620000100800 */
[----:B------:R-:W4:Y:S08]  /*a650*/  @P1 MUFU.RCP R4, R6 ;  /* 0x0000000600041308 */ /* 0x000f300000001000 */
[----:B------:R-:W1:Y:S01]  /*a660*/  @P1 MUFU.LG2 R6, R6 ;  /* 0x0000000600061308 */ /* 0x000e620000000c00 */
[----:B------:R-:W-:-:S05]  /*a670*/  @P1 MOV R0, 0x3f317218 ;  /* 0x3f31721800001802 */ /* 0x000fca0000000f00 */
[----:B------:R-:W-:Y:S01]  /*a680*/  @P1 FMUL.FTZ R0, R0, c[0x0][0x2d0] ;  /* 0x0000b40000001a20 */ /* 0x000fe20000410000 */
[----:B------:R-:W-:Y:S01]  /*a690*/  UIMAD UR6, UR6, UR4, URZ ;  /* 0x00000004060672a4 */ /* 0x000fe2000f8e023f */
[----:B----4-:R-:W-:Y:S02]  /*a6a0*/  FMUL.FTZ R79, R4, R79 ;  /* 0x0000004f044f7220 */ /* 0x010fe40000410000 */
[----:B-1----:R-:W-:-:S04]  /*a6b0*/  @P1 FMUL.FTZ R2, R6, 0.69314718246459960938 ;  /* 0x3f31721806021820 */ /* 0x002fc80000410000 */
[----:B------:R-:W-:Y:S01]  /*a6c0*/  @P1 FFMA.FTZ R42, R0, R3, R2 ;  /* 0x00000003002a1223 */ /* 0x000fe20000010002 */
[----:B------:R-:W-:Y:S01]  /*a6d0*/  SHF.R.S32.HI R0, RZ, 0x5, R15 ;  /* 0x00000005ff007819 */ /* 0x000fe2000001140f */
        /* <DEDUP_REMOVED lines=30> */
[----:B------:R-:W-:Y:S01]  /*a8c0*/  FMUL.FTZ R138, R4, R138 ;  /* 0x0000008a048a7220 */ /* 0x000fe20000410000 */
[----:B------:R-:W-:Y:S01]  /*a8d0*/  MOV R4, UR10 ;  /* 0x0000000a00047c02 */ /* 0x000fe20008000f00 */
[----:B------:R-:W-:Y:S01]  /*a8e0*/  UIMAD UR5, UR7, UR5, UR6 ;  /* 0x00000005070572a4 */ /* 0x000fe2000f8e0206 */
[----:B------:R-:W-:Y:S02]  /*a8f0*/  MOV R8, UR12 ;  /* 0x0000000c00087c02 */ /* 0x000fe40008000f00 */
[----:B------:R-:W-:Y:S01]  /*a900*/  SHF.R.S32.HI R3, RZ, 0x1f, R0 ;  /* 0x0000001fff037819 */ /* 0x000fe20000011400 */
[----:B------:R-:W-:Y:S01]  /*a910*/  UIADD3 UR5, UR13, UR5, URZ ;  /* 0x000000050d057290 */ /* 0x000fe2000fffe03f */
[----:B------:R-:W-:Y:S02]  /*a920*/  MOV R6, R4 ;  /* 0x0000000400067202 */ /* 0x000fe40000000f00 */
[----:B------:R-:W-:-:S02]  /*a930*/  MOV R4, R8 ;  /* 0x0000000800047202 */ /* 0x000fc40000000f00 */
[----:B------:R-:W-:Y:S02]  /*a940*/  LEA.HI R3, R3, R0, RZ, 0x3 ;  /* 0x0000000003037211 */ /* 0x000fe400078f18ff */
[----:B------:R-:W-:Y:S02]  /*a950*/  SHF.R.S32.HI R8, RZ, 0x1f, R17 ;  /* 0x0000001fff087819 */ /* 0x000fe40000011411 */
[-C--:B------:R-:W-:Y:S01]  /*a960*/  LEA.HI R2, R12, R12.reuse, RZ, 0x1 ;  /* 0x0000000c0c027211 */ /* 0x080fe200078f08ff */
[----:B------:R-:W-:Y:S01]  /*a970*/  IMAD.U32 R5, RZ, RZ, UR11 ;  /* 0x0000000bff057e24 */ /* 0x000fe2000f8e00ff */
[----:B------:R-:W-:Y:S01]  /*a980*/  LOP3.LUT R3, R3, 0xffffff8, RZ, 0xc0, !PT ;  /* 0x0ffffff803037812 */ /* 0x000fe200078ec0ff */
[----:B------:R-:W-:Y:S01]  /*a990*/  IMAD.U32 R5, RZ, RZ, UR5 ;  /* 0x00000005ff057e24 */ /* 0x000fe2000f8e00ff */
[----:B------:R-:W-:Y:S01]  /*a9a0*/  LOP3.LUT R2, R2, 0x1ffffffe, RZ, 0xc0, !PT ;  /* 0x1ffffffe02027812 */ /* 0x000fe200078ec0ff */
[----:B------:R-:W-:Y:S01]  /*a9b0*/  IMAD R16, R8, c[0x0][0x3f0], RZ ;  /* 0x0000fc0008107a24 */ /* 0x000fe200078e02ff */
[C---:B------:R-:W-:Y:S01]  /*a9c0*/  LEA R15, R0.reuse, R12, 0x9 ;  /* 0x0000000c000f7211 */ /* 0x040fe200078e48ff */
[----:B------:R-:W-:Y:S01]  /*a9d0*/  IMAD.IADD R11, R0, 0x1, -R3 ;  /* 0x00000001000b7824 */ /* 0x000fe200078e0a03 */
[----:B------:R-:W-:Y:S01]  /*a9e0*/  IADD3 R12, R12, -R2, RZ ;  /* 0x800000020c0c7210 */ /* 0x000fe20007ffe0ff */
[----:B------:R-:W-:-:S02]  /*a9f0*/  IMAD R0, R17, c[0x0][0x3f4], R16 ;  /* 0x0000fd0011007a24 */ /* 0x000fc400078e0210 */
[----:B------:R-:W-:Y:S01]  /*aa00*/  IMAD.WIDE.U32 R2, R17, c[0x0][0x3f0], R4 ;  /* 0x0000fc0011027a25 */ /* 0x000fe200078e0004 */
[----:B------:R-:W-:-:S03]  /*aa10*/  LOP3.LUT R4, R10, 0x1, RZ, 0xc0, !PT ;  /* 0x000000010a047812 */ /* 0x000fc600078ec0ff */
[----:B------:R-:W-:Y:S01]  /*aa20*/  IMAD R34, R8, c[0x0][0x498], RZ ;  /* 0x0001260008227a24 */ /* 0x000fe200078e02ff */
[----:B------:R-:W-:Y:S01]  /*aa30*/  IADD3 R3, R3, R0, RZ ;  /* 0x0000000003037210 */ /* 0x000fe20007ffe0ff */
[C---:B------:R-:W-:Y:S01]  /*aa40*/  IMAD.SHL.U32 R8, R10.reuse, 0x40, RZ ;  /* 0x000000400a087824 */ /* 0x040fe200078e00ff */
[----:B------:R-:W-:Y:S02]  /*aa50*/  LEA R0, R11, R9, 0x4 ;  /* 0x000000090b007211 */ /* 0x000fe400078e20ff */
[----:B------:R-:W-:Y:S02]  /*aa60*/  R2P PR, R10, 0x6 ;  /* 0x000000060a007804 */ /* 0x000fe40000000000 */
[----:B------:R-:W-:Y:S01]  /*aa70*/  ISETP.NE.U32.AND P3, PT, R4, 0x1, PT ;  /* 0x000000010400780c */ /* 0x000fe20003f65070 */
[----:B------:R-:W-:Y:S01]  /*aa80*/  IMAD R4, R12, 0x8, R0 ;  /* 0x000000080c047824 */ /* 0x000fe200078e0200 */
[----:B------:R-:W-:Y:S02]  /*aa90*/  LOP3.LUT R8, R8, 0x1c0, RZ, 0xc0, !PT ;  /* 0x000001c008087812 */ /* 0x000fe400078ec0ff */
[----:B------:R-:W-:Y:S01]  /*aaa0*/  SHF.R.S32.HI R5, RZ, 0x1f, R20 ;  /* 0x0000001fff057819 */ /* 0x000fe20000011414 */
[----:B------:R-:W-:Y:S01]  /*aab0*/  UIADD3 UR8, UR11, UR8, URZ ;  /* 0x000000080b087290 */ /* 0x000fe2000fffe03f */
[C---:B---3--:R-:W-:Y:S01]  /*aac0*/  LEA R0, R45.reuse, R0, 0x7 ;  /* 0x000000002d007211 */ /* 0x048fe200078e38ff */
[----:B------:R-:W-:Y:S01]  /*aad0*/  IMAD R44, R44, c[0x0][0x388], RZ ;  /* 0x0000e2002c2c7a24 */ /* 0x000fe200078e02ff */
[----:B------:R-:W-:Y:S01]  /*aae0*/  LEA.HI R8, R8, R8, RZ, 0x1d ;  /* 0x0000000808087211 */ /* 0x000fe200078fe8ff */
[----:B------:R-:W-:-:S02]  /*aaf0*/  IMAD R9, R45, 0x80, R4 ;  /* 0x000000802d097824 */ /* 0x000fc400078e0204 */
[----:B------:R-:W-:Y:S01]  /*ab00*/  IMAD R4, R5, c[0x0][0x3e0], RZ ;  /* 0x0000f80005047a24 */ /* 0x000fe200078e02ff */
[----:B------:R-:W-:Y:S02]  /*ab10*/  IADD3 R5, R0, 0x8, RZ ;  /* 0x0000000800057810 */ /* 0x000fe40007ffe0ff */
[----:B------:R-:W-:Y:S01]  /*ab20*/  LEA R8, R15, R8, 0x1 ;  /* 0x000000080f087211 */ /* 0x000fe200078e08ff */
[----:B------:R-:W-:Y:S01]  /*ab30*/  IMAD.WIDE.U32 R2, R20, c[0x0][0x3e0], R2 ;  /* 0x0000f80014027a25 */ /* 0x000fe200078e0002 */
[-C--:B------:R-:W-:Y:S02]  /*ab40*/  ISETP.GE.OR P5, PT, R0, R44.reuse, P4 ;  /* 0x0000002c0000720c */ /* 0x080fe400027a6670 */
[----:B------:R-:W-:Y:S01]  /*ab50*/  MOV R7, UR8 ;  /* 0x0000000800077c02 */ /* 0x000fe20008000f00 */
[----:B------:R-:W-:Y:S01]  /*ab60*/  IMAD R0, R20, c[0x0][0x3e4], R4 ;  /* 0x0000f90014007a24 */ /* 0x000fe200078e0204 */
[----:B------:R-:W-:Y:S01]  /*ab70*/  ISETP.GE.OR P4, PT, R5, R44, P4 ;  /* 0x0000002c0500720c */ /* 0x000fe20002786670 */
[----:B------:R-:W-:Y:S01]  /*ab80*/  @P0 IMAD.HI.U32 R5, R9, c[0x0][0x4ec], RZ ;  /* 0x00013b0009050a27 */ /* 0x000fe200078e00ff */
[----:B------:R-:W-:-:S02]  /*ab90*/  SHF.L.U32 R8, R8, 0x1, RZ ;  /* 0x0000000108087819 */ /* 0x000fc400000006ff */
[----:B------:R-:W-:Y:S01]  /*aba0*/  IADD3 R3, R3, R0, RZ ;  /* 0x0000000003037210 */ /* 0x000fe20007ffe0ff */
[C---:B------:R-:W-:Y:S02]  /*abb0*/  IMAD R34, R17.reuse, c[0x0][0x49c], R34 ;  /* 0x0001270011227a24 */ /* 0x040fe400078e0222 */
[----:B------:R-:W-:Y:S01]  /*abc0*/  IMAD.WIDE.U32 R16, R17, c[0x0][0x498], R6 ;  /* 0x0001260011107a25 */ /* 0x000fe200078e0006 */
[----:B------:R-:W-:-:S03]  /*abd0*/  IADD3 R6, R8, 0x80, RZ ;  /* 0x0000008008067810 */ /* 0x000fc60007ffe0ff */
[----:B------:R-:W-:Y:S01]  /*abe0*/  IMAD.MOV.U32 R0, RZ, RZ, R9 ;  /* 0x000000ffff007224 */ /* 0x000fe200078e0009 */
[----:B------:R-:W-:Y:S02]  /*abf0*/  @P0 SHF.R.U32.HI R0, RZ, c[0x0][0x4f0], R5 ;  /* 0x00013c00ff000a19 */ /* 0x000fe40000011605 */
[----:B------:R-:W-:Y:S02]  /*ac00*/  IADD3 R7, R8, 0x70, RZ ;  /* 0x0000007008077810 */ /* 0x000fe40007ffe0ff */
[----:B------:R-:W-:Y:S02]  /*ac10*/  @P3 IADD3 R7, R6, 0x10, RZ ;  /* 0x0000001006073810 */ /* 0x000fe40007ffe0ff */
[----:B------:R-:W-:Y:S02]  /*ac20*/  IADD3 R6, -R0, RZ, RZ ;  /* 0x000000ff00067210 */ /* 0x000fe40007ffe1ff */
[----:B------:R-:W-:Y:S02]  /*ac30*/  F2FP.BF16.PACK_AB R14, R77, R14 ;  /* 0x0000000e4d0e723e */ /* 0x000fe400000010ff */
[----:B------:R-:W-:-:S02]  /*ac40*/  SHF.R.S32.HI R11, RZ, 0x1f, R0 ;  /* 0x0000001fff0b7819 */ /* 0x000fc40000011400 */
[----:B------:R-:W-:Y:S01]  /*ac50*/  IADD3 R10, P0, R0, R16, RZ ;  /* 0x00000010000a7210 */ /* 0x000fe20007f1e0ff */
[----:B------:R-:W-:Y:S01]  /*ac60*/  IMAD R0, R6, c[0x0][0x4e8], R9 ;  /* 0x00013a0006007a24 */ /* 0x000fe200078e0209 */
[----:B------:R1:W-:Y:S02]  /*ac70*/  STS [R8+0x80], R14 ;  /* 0x0000800e08007388 */ /* 0x0003e40000000800 */
[----:B------:R-:W-:Y:S02]  /*ac80*/  IADD3.X R11, R11, R17, R34, P0, !PT ;  /* 0x000000110b0b7210 */ /* 0x000fe400007fe422 */
[----:B------:R-:W-:Y:S02]  /*ac90*/  SHF.R.S32.HI R4, RZ, 0x1f, R41 ;  /* 0x0000001fff047819 */ /* 0x000fe40000011429 */
[----:B------:R-:W-:Y:S02]  /*aca0*/  MOV R5, 0x20 ;  /* 0x0000002000057802 */ /* 0x000fe40000000f00 */
[----:B------:R-:W-:Y:S01]  /*acb0*/  MOV R12, 0x40 ;  /* 0x00000040000c7802 */ /* 0x000fe20000000f00 */
[----:B------:R-:W-:Y:S01]  /*acc0*/  IMAD R4, R4, c[0x0][0x3d8], RZ ;  /* 0x0000f60004047a24 */ /* 0x000fe200078e02ff */
[----:B------:R-:W-:-:S02]  /*acd0*/  SEL R5, R5, 0xffffffe0, !P1 ;  /* 0xffffffe005057807 */ /* 0x000fc40004800000 */
[----:B------:R-:W-:Y:S01]  /*ace0*/  SEL R12, R12, 0xffffffc0, !P2 ;  /* 0xffffffc00c0c7807 */ /* 0x000fe20005000000 */
[----:B-1----:R-:W-:Y:S01]  /*acf0*/  IMAD.WIDE.U32 R14, R41, c[0x0][0x3d8], R2 ;  /* 0x0000f600290e7a25 */ /* 0x002fe200078e0002 */
[----:B------:R-:W-:-:S05]  /*ad00*/  SHF.R.S32.HI R2, RZ, 0x1f, R0 ;  /* 0x0000001fff027819 */ /* 0x000fca0000011400 */
[----:B------:R-:W-:Y:S02]  /*ad10*/  IMAD R6, R2, c[0x0][0x488], RZ ;  /* 0x0001220002067a24 */ /* 0x000fe400078e02ff */
[----:B------:R-:W-:-:S04]  /*ad20*/  IMAD.WIDE.U32 R2, R0, c[0x0][0x488], R10 ;  /* 0x0001220000027a25 */ /* 0x000fc800078e000a */
[----:B------:R-:W-:Y:S01]  /*ad30*/  IMAD R0, R0, c[0x0][0x48c], R6 ;  /* 0x0001230000007a24 */ /* 0x000fe200078e0206 */
[----:B------:R-:W-:Y:S01]  /*ad40*/  F2FP.BF16.PACK_AB R13, R79, R13 ;  /* 0x0000000d4f0d723e */ /* 0x000fe200000010ff */
[----:B------:R-:W-:Y:S01]  /*ad50*/  IMAD R16, R41, c[0x0][0x3dc], R4 ;  /* 0x0000f70029107a24 */ /* 0x000fe200078e0204 */
[----:B------:R-:W-:Y:S01]  /*ad60*/  F2FP.BF16.PACK_AB R19, R81, R19 ;  /* 0x000000135113723e */ /* 0x000fe200000010ff */
[----:B------:R-:W-:Y:S01]  /*ad70*/  IMAD.IADD R4, R8, 0x1, R5 ;  /* 0x0000000108047824 */ /* 0x000fe200078e0205 */
[----:B------:R-:W-:Y:S02]  /*ad80*/  F2FP.BF16.PACK_AB R18, R83, R18 ;  /* 0x000000125312723e */ /* 0x000fe400000010ff */
[----:B------:R-:W-:Y:S02]  /*ad90*/  LEA R10, P0, R2, c[0x0][0x450], 0x2 ;  /* 0x00011400020a7a11 */ /* 0x000fe400078010ff */
[----:B------:R-:W-:Y:S02]  /*ada0*/  IADD3 R0, R3, R0, RZ ;  /* 0x0000000003007210 */ /* 0x000fe40007ffe0ff */
[----:B------:R-:W-:-:S02]  /*adb0*/  F2FP.BF16.PACK_AB R23, R85, R23 ;  /* 0x000000175517723e */ /* 0x000fc400000010ff */
[----:B------:R-:W-:Y:S01]  /*adc0*/  F2FP.BF16.PACK_AB R22, R87, R22 ;  /* 0x000000165716723e */ /* 0x000fe200000010ff */
[----:B------:R-:W-:Y:S01]  /*add0*/  IMAD.IADD R6, R8, 0x1, R12 ;  /* 0x0000000108067824 */ /* 0x000fe200078e020c */
[----:B------:R-:W-:Y:S02]  /*ade0*/  F2FP.BF16.PACK_AB R21, R89, R21 ;  /* 0x000000155915723e */ /* 0x000fe400000010ff */
[----:B------:R-:W-:Y:S02]  /*adf0*/  F2FP.BF16.PACK_AB R24, R91, R24 ;  /* 0x000000185b18723e */ /* 0x000fe400000010ff */
[----:B------:R-:W-:Y:S01]  /*ae00*/  IADD3 R5, R5, R7, RZ ;  /* 0x0000000705057210 */ /* 0x000fe20007ffe0ff */
[----:B------:R-:W-:Y:S01]  /*ae10*/  STS [R8+0x480], R13 ;  /* 0x0004800d08007388 */ /* 0x000fe20000000800 */
[----:B------:R-:W-:Y:S02]  /*ae20*/  F2FP.BF16.PACK_AB R33, R93, R33 ;  /* 0x000000215d21723e */ /* 0x000fe400000010ff */
[----:B------:R-:W-:Y:S01]  /*ae30*/  F2FP.BF16.PACK_AB R32, R95, R32 ;  /* 0x000000205f20723e */ /* 0x000fe200000010ff */
[----:B------:R-:W-:Y:S01]  /*ae40*/  STS [R7], R19 ;  /* 0x0000001307007388 */ /* 0x000fe20000000800 */
[----:B------:R-:W-:-:S02]  /*ae50*/  F2FP.BF16.PACK_AB R31, R97, R31 ;  /* 0x0000001f611f723e */ /* 0x000fc400000010ff */
[----:B------:R-:W-:Y:S01]  /*ae60*/  F2FP.BF16.PACK_AB R36, R99, R36 ;  /* 0x000000246324723e */ /* 0x000fe200000010ff */
[----:B------:R-:W-:Y:S01]  /*ae70*/  STS [R7+0x400], R18 ;  /* 0x0004001207007388 */ /* 0x000fe20000000800 */
[----:B------:R-:W-:Y:S02]  /*ae80*/  IADD3 R9, R12, R7, RZ ;  /* 0x000000070c097210 */ /* 0x000fe40007ffe0ff */
[----:B------:R-:W-:Y:S01]  /*ae90*/  LEA.HI.X R3, R2, c[0x0][0x454], R0, 0x2, P0 ;  /* 0x0001150002037a11 */ /* 0x000fe200000f1400 */
[----:B------:R-:W-:Y:S01]  /*aea0*/  IMAD.IADD R0, R12, 0x1, R4 ;  /* 0x000000010c007824 */ /* 0x000fe200078e0204 */
[----:B------:R-:W-:Y:S01]  /*aeb0*/  F2FP.BF16.PACK_AB R39, R101, R39 ;  /* 0x000000276527723e */ /* 0x000fe200000010ff */
[----:B------:R-:W-:Y:S01]  /*aec0*/  STS [R4+0x80], R23 ;  /* 0x0000801704007388 */ /* 0x000fe20000000800 */
[----:B------:R-:W-:Y:S02]  /*aed0*/  F2FP.BF16.PACK_AB R102, R103, R102 ;  /* 0x000000666766723e */ /* 0x000fe400000010ff */
[----:B------:R-:W-:Y:S01]  /*aee0*/  F2FP.BF16.PACK_AB R40, R105, R40 ;  /* 0x000000286928723e */ /* 0x000fe200000010ff */
[----:B------:R-:W-:Y:S01]  /*aef0*/  STS [R4+0x480], R22 ;  /* 0x0004801604007388 */ /* 0x000fe20000000800 */
[----:B------:R-:W-:-:S02]  /*af00*/  F2FP.BF16.PACK_AB R106, R107, R106 ;  /* 0x0000006a6b6a723e */ /* 0x000fc400000010ff */
[----:B------:R-:W-:Y:S01]  /*af10*/  IADD3 R2, R5, R12, RZ ;  /* 0x0000000c05027210 */ /* 0x000fe20007ffe0ff */
[----:B------:R-:W-:Y:S01]  /*af20*/  STS [R5], R21 ;  /* 0x0000001505007388 */ /* 0x000fe20000000800 */
[----:B------:R-:W-:Y:S02]  /*af30*/  F2FP.BF16.PACK_AB R38, R109, R38 ;  /* 0x000000266d26723e */ /* 0x000fe400000010ff */
[----:B------:R-:W-:Y:S01]  /*af40*/  F2FP.BF16.PACK_AB R110, R111, R110 ;  /* 0x0000006e6f6e723e */ /* 0x000fe200000010ff */
[----:B------:R-:W-:Y:S01]  /*af50*/  STS [R5+0x400], R24 ;  /* 0x0004001805007388 */ /* 0x000fe20000000800 */
[----:B------:R-:W-:Y:S02]  /*af60*/  F2FP.BF16.PACK_AB R37, R113, R37 ;  /* 0x000000257125723e */ /* 0x000fe400000010ff */
[----:B------:R-:W-:Y:S01]  /*af70*/  F2FP.BF16.PACK_AB R114, R115, R114 ;  /* 0x000000727372723e */ /* 0x000fe200000010ff */
[----:B------:R-:W-:Y:S01]  /*af80*/  STS [R6+0x80], R33 ;  /* 0x0000802106007388 */ /* 0x000fe20000000800 */
[----:B------:R-:W-:-:S02]  /*af90*/  F2FP.BF16.PACK_AB R35, R117, R35 ;  /* 0x000000237523723e */ /* 0x000fc400000010ff */
[----:B------:R-:W-:Y:S01]  /*afa0*/  F2FP.BF16.PACK_AB R118, R119, R118 ;  /* 0x000000767776723e */ /* 0x000fe200000010ff */
[----:B------:R-:W-:Y:S01]  /*afb0*/  STS [R6+0x480], R32 ;  /* 0x0004802006007388 */ /* 0x000fe20000000800 */
[----:B------:R-:W-:Y:S02]  /*afc0*/  F2FP.BF16.PACK_AB R30, R121, R30 ;  /* 0x0000001e791e723e */ /* 0x000fe400000010ff */
[----:B------:R-:W-:Y:S01]  /*afd0*/  F2FP.BF16.PACK_AB R122, R123, R122 ;  /* 0x0000007a7b7a723e */ /* 0x000fe200000010ff */
[----:B------:R-:W-:Y:S01]  /*afe0*/  STS [R9], R31 ;  /* 0x0000001f09007388 */ /* 0x000fe20000000800 */
[----:B------:R-:W-:-:S03]  /*aff0*/  F2FP.BF16.PACK_AB R29, R125, R29 ;  /* 0x0000001d7d1d723e */ /* 0x000fc600000010ff */
[----:B------:R-:W-:Y:S01]  /*b000*/  STS [R9+0x400], R36 ;  /* 0x0004002409007388 */ /* 0x000fe20000000800 */
[----:B------:R-:W-:-:S03]  /*b010*/  F2FP.BF16.PACK_AB R126, R127, R126 ;  /* 0x0000007e7f7e723e */ /* 0x000fc600000010ff */
[----:B------:R-:W-:Y:S01]  /*b020*/  STS [R0+0x80], R39 ;  /* 0x0000802700007388 */ /* 0x000fe20000000800 */
[----:B------:R-:W-:-:S03]  /*b030*/  F2FP.BF16.PACK_AB R28, R129, R28 ;  /* 0x0000001c811c723e */ /* 0x000fc600000010ff */
[----:B------:R-:W-:Y:S01]  /*b040*/  STS [R0+0x480], R102 ;  /* 0x0004806600007388 */ /* 0x000fe20000000800 */
[----:B------:R-:W-:-:S03]  /*b050*/  F2FP.BF16.PACK_AB R130, R131, R130 ;  /* 0x000000828382723e */ /* 0x000fc600000010ff */
        /* <DEDUP_REMOVED lines=8> */
[----:B------:R-:W-:Y:S04]  /*b0e0*/  STS [R7+0x4000], R37 ;  /* 0x0040002507007388 */ /* 0x000fe80000000800 */
        /* <DEDUP_REMOVED lines=10> */
[----:B------:R1:W-:Y:S04]  /*b190*/  STS [R0+0x4480], R26 ;  /* 0x0044801a00007388 */ /* 0x0003e80000000800 */
[----:B------:R-:W-:Y:S04]  /*b1a0*/  STS [R2+0x4000], R25 ;  /* 0x0040001902007388 */ /* 0x000fe80000000800 */
[----:B------:R-:W-:Y:S04]  /*b1b0*/  STS [R2+0x4400], R138 ;  /* 0x0044008a02007388 */ /* 0x000fe80000000800 */
[----:B------:R-:W-:Y:S04]  /*b1c0*/  SHFL.IDX PT, R12, R10, RZ, 0x1c1f ;  /* 0x001c1fff0a0c7589 */ /* 0x000fe800000e0000 */
[----:B------:R-:W3:Y:S04]  /*b1d0*/  SHFL.IDX PT, R13, R3, RZ, 0x1c1f ;  /* 0x001c1fff030d7589 */ /* 0x000ee800000e0000 */
[----:B------:R-:W-:Y:S06]  /*b1e0*/  BAR.SYNC.DEFER_BLOCKING 0x1, 0x100 ;  /* 0x0044000000007b1d */ /* 0x000fec0000010000 */
[----:B------:R-:W-:Y:S04]  /*b1f0*/  SHFL.IDX PT, R10, R10, 0x1, 0x1c1f ;  /* 0x003c1f000a0a7f89 */ /* 0x000fe800000e0000 */
[----:B------:R-:W4:Y:S01]  /*b200*/  SHFL.IDX PT, R11, R3, 0x1, 0x1c1f ;  /* 0x003c1f00030b7f89 */ /* 0x000f2200000e0000 */
[----:B-1----:R-:W-:-:S03]  /*b210*/  SHF.L.U32 R0, R48, 0x1, RZ ;  /* 0x0000000130007819 */ /* 0x002fc600000006ff */
[----:B------:R-:W1:Y:S04]  /*b220*/  S2R R5, SR_TID.X ;  /* 0x0000000000057919 */ /* 0x000e680000002100 */
[----:B---3--:R2:W-:Y:S04]  /*b230*/  @!P5 ST.E [R12.64], R43 ;  /* 0x0000002b0c00d985 */ /* 0x0085e8000c10190e */
[----:B----4-:R2:W-:Y:S04]  /*b240*/  @!P4 ST.E [R10.64], R42 ;  /* 0x0000002a0a00c985 */ /* 0x0105e8000c10190e */
[----:B------:R2:W3:Y:S04]  /*b250*/  LDS.128 R24, [R0+0x1080] ;  /* 0x0010800000187984 */ /* 0x0004e80000000c00 */
[----:B------:R2:W4:Y:S04]  /*b260*/  LDS.128 R32, [R0+0x2080] ;  /* 0x0020800000207984 */ /* 0x0005280000000c00 */
[----:B------:R2:W2:Y:S04]  /*b270*/  LDS.128 R36, [R0+0x3080] ;  /* 0x0030800000247984 */ /* 0x0004a80000000c00 */
[----:B------:R2:W2:Y:S04]  /*b280*/  LDS.128 R20, [R0+0x5080] ;  /* 0x0050800000147984 */ /* 0x0004a80000000c00 */
[----:B------:R2:W2:Y:S04]  /*b290*/  LDS.128 R28, [R0+0x6080] ;  /* 0x00608000001c7984 */ /* 0x0004a80000000c00 */
[----:B------:R2:W2:Y:S01]  /*b2a0*/  LDS.128 R40, [R0+0x7080] ;  /* 0x0070800000287984 */ /* 0x0004a20000000c00 */
[----:B------:R-:W-:Y:S01]  /*b2b0*/  IMAD.IADD R2, R15, 0x1, R16 ;  /* 0x000000010f027824 */ /* 0x000fe200078e0210 */
[----:B------:R-:W-:-:S02]  /*b2c0*/  LEA R16, P0, R14, c[0x0][0x380], 0x1 ;  /* 0x0000e0000e107a11 */ /* 0x000fc400078008ff */
[----:B-1----:R-:W-:Y:S02]  /*b2d0*/  SHF.R.S32.HI R4, RZ, 0x1f, R5 ;  /* 0x0000001fff047819 */ /* 0x002fe40000011405 */
[----:B------:R-:W-:Y:S02]  /*b2e0*/  LEA.HI.X R7, R14, c[0x0][0x384], R2, 0x1, P0 ;  /* 0x0000e1000e077a11 */ /* 0x000fe400000f0c02 */
[----:B------:R-:W-:Y:S02]  /*b2f0*/  ISETP.GE.AND P0, PT, R47, R44, PT ;  /* 0x0000002c2f00720c */ /* 0x000fe40003f06270 */
[----:B------:R-:W-:-:S04]  /*b300*/  LEA.HI R4, R4, R5, RZ, 0x3 ;  /* 0x0000000504047211 */ /* 0x000fc800078f18ff */
[----:B------:R-:W-:Y:S01]  /*b310*/  LOP3.LUT R4, R4, 0xfffffff8, RZ, 0xc0, !PT ;  /* 0xfffffff804047812 */ /* 0x000fe200078ec0ff */
[----:B------:R1:W1:Y:S01]  /*b320*/  SHFL.IDX PT, R2, R16, RZ, 0x181f ;  /* 0x00181fff10027589 */ /* 0x00026200000e0000 */
[----:B------:R-:W-:Y:S02]  /*b330*/  BSSY B0, `(.L_x_6) ;  /* 0x0000010000007945 */ /* 0x000fe40003800000 */
[----:B------:R-:W-:Y:S01]  /*b340*/  IADD3 R4, -R4, R5, RZ ;  /* 0x0000000504047210 */ /* 0x000fe20007ffe1ff */
[----:B------:R1:W1:Y:S03]  /*b350*/  SHFL.IDX PT, R3, R7, RZ, 0x181f ;  /* 0x00181fff07037589 */ /* 0x00026600000e0000 */
[----:B------:R-:W-:Y:S01]  /*b360*/  SHF.L.U32 R6, R4, 0x3, RZ ;  /* 0x0000000304067819 */ /* 0x000fe200000006ff */
[----:B------:R-:W-:Y:S05]  /*b370*/  @P0 BRA `(.L_x_7) ;  /* 0x000000b000000947 */ /* 0x000fea0003800000 */
[----:B--23--:R-:W2:Y:S01]  /*b380*/  LDS.128 R12, [R0+0x80] ;  /* 0x00008000000c7984 */ /* 0x00cea20000000c00 */
[----:B-----5:R-:W-:-:S02]  /*b390*/  ISETP.GE.AND P0, PT, R46, c[0x0][0x3c8], PT ;  /* 0x0000f2002e007a0c */ /* 0x020fc40003f06270 */
[----:B------:R-:W-:Y:S01]  /*b3a0*/  ISETP.GE.AND P1, PT, R6, c[0x0][0x3c8], PT ;  /* 0x0000f20006007a0c */ /* 0x000fe20003f26270 */
[----:B------:R3:W4:-:S12]  /*b3b0*/  LDS.128 R8, [R0+0x4080] ;  /* 0x0040800000087984 */ /* 0x0007180000000c00 */
[----:B-1----:R-:W-:Y:S01]  /*b3c0*/  @!P1 IMAD.WIDE R4, R6, 0x2, R2 ;  /* 0x0000000206049825 */ /* 0x002fe200078e0202 */
[----:B---3--:R-:W-:-:S04]  /*b3d0*/  @!P0 SHF.R.S32.HI R0, RZ, 0x1f, R46 ;  /* 0x0000001fff008819 */ /* 0x008fc8000001142e */
[----:B------:R-:W-:-:S04]  /*b3e0*/  @!P0 LEA.HI R0, R0, R46, RZ, 0x3 ;  /* 0x0000002e00008211 */ /* 0x000fc800078f18ff */
[----:B------:R-:W-:-:S05]  /*b3f0*/  @!P0 LOP3.LUT R0, R0, 0xfffffff8, RZ, 0xc0, !PT ;  /* 0xfffffff800008812 */ /* 0x000fca00078ec0ff */
[----:B------:R-:W-:Y:S01]  /*b400*/  @!P0 IMAD.WIDE R2, R0, 0x2, R2 ;  /* 0x0000000200028825 */ /* 0x000fe200078e0202 */
[----:B--2---:R1:W-:Y:S04]  /*b410*/  @!P1 ST.E.128 [R4.64], R12 ;  /* 0x0000000c04009985 */ /* 0x0043e8000c101d0e */
[----:B----4-:R1:W-:Y:S02]  /*b420*/  @!P0 ST.E.128 [R2.64], R8 ;  /* 0x0000000802008985 */ /* 0x0103e4000c101d0e */
.L_x_7:
[----:B---3--:R-:W-:Y:S05]  /*b430*/  BSYNC B0 ;  /* 0x0000000000007941 */ /* 0x008fea0003800000 */
.L_x_6:
[----:B--2---:R-:W-:Y:S01]  /*b440*/  IADD3 R0, R47, 0x20, RZ ;  /* 0x000000202f007810 */ /* 0x004fe20007ffe0ff */
[----:B-1----:R1:W2:Y:S01]  /*b450*/  SHFL.IDX PT, R3, R7, 0x1, 0x181f ;  /* 0x00381f0007037f89 */ /* 0x0022a200000e0000 */
[----:B------:R-:W-:Y:S02]  /*b460*/  BSSY B0, `(.L_x_8) ;  /* 0x000000d000007945 */ /* 0x000fe40003800000 */
[----:B------:R-:W-:Y:S01]  /*b470*/  ISETP.GE.AND P0, PT, R0, R44, PT ;  /* 0x0000002c0000720c */ /* 0x000fe20003f06270 */
[----:B------:R1:W3:-:S12]  /*b480*/  SHFL.IDX PT, R2, R16, 0x1, 0x181f ;  /* 0x00381f0010027f89 */ /* 0x0002d800000e0000 */
[----:B------:R-:W-:Y:S05]  /*b490*/  @P0 BRA `(.L_x_9) ;  /* 0x0000009000000947 */ /* 0x000fea0003800000 */
[----:B-----5:R-:W-:Y:S02]  /*b4a0*/  ISETP.GE.AND P0, PT, R46, c[0x0][0x3c8], PT ;  /* 0x0000f2002e007a0c */ /* 0x020fe40003f06270 */
[----:B------:R-:W-:-:S11]  /*b4b0*/  ISETP.GE.AND P1, PT, R6, c[0x0][0x3c8], PT ;  /* 0x0000f20006007a0c */ /* 0x000fd60003f26270 */
[----:B------:R-:W-:Y:S02]  /*b4c0*/  @!P0 SHF.R.S32.HI R0, RZ, 0x1f, R46 ;  /* 0x0000001fff008819 */ /* 0x000fe4000001142e */
[----:B--23--:R-:W-:Y:S02]  /*b4d0*/  @!P1 IMAD.WIDE R4, R6, 0x2, R2 ;  /* 0x0000000206049825 */ /* 0x00cfe400078e0202 */
[----:B------:R-:W-:-:S03]  /*b4e0*/  @!P0 LEA.HI R0, R0, R46, RZ, 0x3 ;  /* 0x0000002e00008211 */ /* 0x000fc600078f18ff */
[----:B------:R2:W-:Y:S01]  /*b4f0*/  @!P1 ST.E.128 [R4.64], R24 ;  /* 0x0000001804009985 */ /* 0x0005e2000c101d0e */
[----:B------:R-:W-:-:S05]  /*b500*/  @!P0 LOP3.LUT R0, R0, 0xfffffff8, RZ, 0xc0, !PT ;  /* 0xfffffff800008812 */ /* 0x000fca00078ec0ff */
[----:B------:R-:W-:-:S05]  /*b510*/  @!P0 IMAD.WIDE R2, R0, 0x2, R2 ;  /* 0x0000000200028825 */ /* 0x000fca00078e0202 */
[----:B------:R2:W-:Y:S02]  /*b520*/  @!P0 ST.E.128 [R2.64], R20 ;  /* 0x0000001402008985 */ /* 0x0005e4000c101d0e */
.L_x_9:
[----:B------:R-:W-:Y:S05]  /*b530*/  BSYNC B0 ;  /* 0x0000000000007941 */ /* 0x000fea0003800000 */
.L_x_8:
[----:B------:R-:W-:Y:S01]  /*b540*/  IADD3 R0, R47, 0x40, RZ ;  /* 0x000000402f007810 */ /* 0x000fe20007ffe0ff */
[----:B--2---:R2:W1:Y:S01]  /*b550*/  SHFL.IDX PT, R3, R7, 0x2, 0x181f ;  /* 0x00581f0007037f89 */ /* 0x00446200000e0000 */
[----:B------:R-:W-:Y:S02]  /*b560*/  BSSY B0, `(.L_x_10) ;  /* 0x000000d000007945 */ /* 0x000fe40003800000 */
[----:B------:R-:W-:Y:S01]  /*b570*/  ISETP.GE.AND P0, PT, R0, R44, PT ;  /* 0x0000002c0000720c */ /* 0x000fe20003f06270 */
[----:B---3--:R2:W3:-:S12]  /*b580*/  SHFL.IDX PT, R2, R16, 0x2, 0x181f ;  /* 0x00581f0010027f89 */ /* 0x0084d800000e0000 */
[----:B------:R-:W-:Y:S05]  /*b590*/  @P0 BRA `(.L_x_11) ;  /* 0x0000009000000947 */ /* 0x000fea0003800000 */
[----:B-----5:R-:W-:Y:S02]  /*b5a0*/  ISETP.GE.AND P0, PT, R46, c[0x0][0x3c8], PT ;  /* 0x0000f2002e007a0c */ /* 0x020fe40003f06270 */
[----:B------:R-:W-:-:S11]  /*b5b0*/  ISETP.GE.AND P1, PT, R6, c[0x0][0x3c8], PT ;  /* 0x0000f20006007a0c */ /* 0x000fd60003f26270 */
[----:B------:R-:W-:Y:S02]  /*b5c0*/  @!P0 SHF.R.S32.HI R0, RZ, 0x1f, R46 ;  /* 0x0000001fff008819 */ /* 0x000fe4000001142e */
[----:B-1-3--:R-:W-:Y:S02]  /*b5d0*/  @!P1 IMAD.WIDE R4, R6, 0x2, R2 ;  /* 0x0000000206049825 */ /* 0x00afe400078e0202 */
[----:B------:R-:W-:-:S03]  /*b5e0*/  @!P0 LEA.HI R0, R0, R46, RZ, 0x3 ;  /* 0x0000002e00008211 */ /* 0x000fc600078f18ff */
[----:B----4-:R1:W-:Y:S01]  /*b5f0*/  @!P1 ST.E.128 [R4.64], R32 ;  /* 0x0000002004009985 */ /* 0x0103e2000c101d0e */
[----:B------:R-:W-:-:S05]  /*b600*/  @!P0 LOP3.LUT R0, R0, 0xfffffff8, RZ, 0xc0, !PT ;  /* 0xfffffff800008812 */ /* 0x000fca00078ec0ff */
[----:B------:R-:W-:-:S05]  /*b610*/  @!P0 IMAD.WIDE R2, R0, 0x2, R2 ;  /* 0x0000000200028825 */ /* 0x000fca00078e0202 */
[----:B------:R1:W-:Y:S02]  /*b620*/  @!P0 ST.E.128 [R2.64], R28 ;  /* 0x0000001c02008985 */ /* 0x0003e4000c101d0e */
.L_x_11:
[----:B------:R-:W-:Y:S05]  /*b630*/  BSYNC B0 ;  /* 0x0000000000007941 */ /* 0x000fea0003800000 */
.L_x_10:
[----:B------:R-:W-:Y:S01]  /*b640*/  IADD3 R0, R47, 0x60, RZ ;  /* 0x000000602f007810 */ /* 0x000fe20007ffe0ff */
[----:B-1----:R1:W2:Y:S03]  /*b650*/  SHFL.IDX PT, R3, R7, 0x3, 0x181f ;  /* 0x00781f0007037f89 */ /* 0x0022a600000e0000 */
[----:B------:R-:W-:Y:S01]  /*b660*/  ISETP.GE.AND P0, PT, R0, R44, PT ;  /* 0x0000002c0000720c */ /* 0x000fe20003f06270 */
[----:B---3--:R1:W3:-:S12]  /*b670*/  SHFL.IDX PT, R2, R16, 0x3, 0x181f ;  /* 0x00781f0010027f89 */ /* 0x0082d800000e0000 */
[----:B------:R-:W-:Y:S05]  /*b680*/  @P0 EXIT ;  /* 0x000000000000094d */ /* 0x000fea0003800000 */
[----:B------:R-:W-:-:S13]  /*b690*/  ISETP.GE.AND P0, PT, R6, c[0x0][0x3c8], PT ;  /* 0x0000f20006007a0c */ /* 0x000fda0003f06270 */
[----:B--23--:R-:W-:-:S05]  /*b6a0*/  @!P0 IMAD.WIDE R4, R6, 0x2, R2 ;  /* 0x0000000206048825 */ /* 0x00cfca00078e0202 */
[----:B------:R2:W-:Y:S01]  /*b6b0*/  @!P0 ST.E.128 [R4.64], R36 ;  /* 0x0000002404008985 */ /* 0x0005e2000c101d0e */
[----:B-----5:R-:W-:-:S13]  /*b6c0*/  ISETP.GE.AND P0, PT, R46, c[0x0][0x3c8], PT ;  /* 0x0000f2002e007a0c */ /* 0x020fda0003f06270 */
[----:B------:R-:W-:Y:S05]  /*b6d0*/  @P0 EXIT ;  /* 0x000000000000094d */ /* 0x000fea0003800000 */
[----:B------:R-:W-:-:S04]  /*b6e0*/  SHF.R.S32.HI R0, RZ, 0x1f, R46 ;  /* 0x0000001fff007819 */ /* 0x000fc8000001142e */
[----:B------:R-:W-:-:S04]  /*b6f0*/  LEA.HI R0, R0, R46, RZ, 0x3 ;  /* 0x0000002e00007211 */ /* 0x000fc800078f18ff */
[----:B------:R-:W-:-:S05]  /*b700*/  LOP3.LUT R0, R0, 0xfffffff8, RZ, 0xc0, !PT ;  /* 0xfffffff800007812 */ /* 0x000fca00078ec0ff */
[----:B------:R-:W-:-:S05]  /*b710*/  IMAD.WIDE R2, R0, 0x2, R2 ;  /* 0x0000000200027825 */ /* 0x000fca00078e0202 */
[----:B------:R-:W-:Y:S01]  /*b720*/  ST.E.128 [R2.64], R40 ;  /* 0x0000002802007985 */ /* 0x000fe2000c101d0e */
[----:B------:R-:W-:Y:S05]  /*b730*/  EXIT ;  /* 0x000000000000794d */ /* 0x000fea0003800000 */
.L_x_12:
[----:B------:R-:W-:-:S00]  /*b740*/  BRA `(.L_x_12) ;  /* 0xfffffff000007947 */ /* 0x000fc0000383ffff */
[----:B------:R-:W-:-:S00]  /*b750*/  NOP ;  /* 0x0000000000007918 */ /* 0x000fc00000000000 */
        /* <DEDUP_REMOVED lines=10> */
.L_x_4330:


//--------------------- .text._ZN7cutlass13device_kernelIN5flash19enable_sm80_to_sm89INS1_16FlashAttnFwdSm80INS1_25CollectiveMainloopFwdSm80ILi8ELi1ELb1EN4cute5tupleIJNS5_1CILi128EEES8_S8_EEELi128ENS_10bfloat16_tEfNS_4arch4Sm80ELb0ELb0ELb1ELb1ELb1ELb0ELb1ELb0EEENS1_21CollectiveEpilogueFwdIS9_NS6_IJNS7_ILi1EEESF_SF_EEESA_SC_Li256ELb1ELb1ELb0ELb0EEENS1_19SingleTileSchedulerILb1ELb0ELb1ELi128EEEEEEEEEvNT_6ParamsE --------------------------
	.section	.text._ZN7cutlass13device_kernelIN5flash19enable_sm80_to_sm89INS1_16FlashAttnFwdSm80INS1_25CollectiveMainloopFwdSm80ILi8ELi1ELb1EN4cute5tupleIJNS5_1CILi128EEES8_S8_EEELi128ENS_10bfloat16_tEfNS_4arch4Sm80ELb0ELb0ELb1ELb1ELb1ELb0ELb1ELb0EEENS1_21CollectiveEpilogueFwdIS9_NS6_IJNS7_ILi1EEESF_SF_EEESA_SC_Li256ELb1ELb1ELb0ELb0EEENS1_19SingleTileSchedulerILb1ELb0ELb1ELi128EEEEEEEEEvNT_6ParamsE,"ax",@progbits
	.sectioninfo	@"SHI_REGISTERS=255"
	.align	128
.text._ZN7cutlass13device_kernelIN5flash19enable_sm80_to_sm89INS1_16FlashAttnFwdSm80INS1_25CollectiveMainloopFwdSm80ILi8ELi1ELb1EN4cute5tupleIJNS5_1CILi128EEES8_S8_EEELi128ENS_10bfloat16_tEfNS_4arch4Sm80ELb0ELb0ELb1ELb1ELb1ELb0ELb1ELb0EEENS1_21CollectiveEpilogueFwdIS9_NS6_IJNS7_ILi1EEESF_SF_EEESA_SC_Li256ELb1ELb1ELb0ELb0EEENS1_19SingleTileSchedulerILb1ELb0ELb1ELi128EEEEEEEEEvNT_6ParamsE:
        .type           _ZN7cutlass13device_kernelIN5flash19enable_sm80_to_sm89INS1_16FlashAttnFwdSm80INS1_25CollectiveMainloopFwdSm80ILi8ELi1ELb1EN4cute5tupleIJNS5_1CILi128EEES8_S8_EEELi128ENS_10bfloat16_tEfNS_4arch4Sm80ELb0ELb0ELb1ELb1ELb1ELb0ELb1ELb0EEENS1_21CollectiveEpilogueFwdIS9_NS6_IJNS7_ILi1EEESF_SF_EEESA_SC_Li256ELb1ELb1ELb0ELb0EEENS1_19SingleTileSchedulerILb1ELb0ELb1ELi128EEEEEEEEEvNT_6ParamsE,@function
        .size           _ZN7cutlass13device_kernelIN5flash19enable_sm80_to_sm89INS1_16FlashAttnFwdSm80INS1_25CollectiveMainloopFwdSm80ILi8ELi1ELb1EN4cute5tupleIJNS5_1CILi128EEES8_S8_EEELi128ENS_10bfloat16_tEfNS_4arch4Sm80ELb0ELb0ELb1ELb1ELb1ELb0ELb1ELb0EEENS1_21CollectiveEpilogueFwdIS9_NS6_IJNS7_ILi1EEESF_SF_EEESA_SC_Li256ELb1ELb1ELb0ELb0EEENS1_19SingleTileSchedulerILb1ELb0ELb1ELi128EEEEEEEEEvNT_6ParamsE,(.L_x_4331 - _ZN7cutlass13device_kernelIN5flash19enable_sm80_to_sm89INS1_16FlashAttnFwdSm80INS1_25CollectiveMainloopFwdSm80ILi8ELi1ELb1EN4cute5tupleIJNS5_1CILi128EEES8_S8_EEELi128ENS_10bfloat16_tEfNS_4arch4Sm80ELb0ELb0ELb1ELb1ELb1ELb0ELb1ELb0EEENS1_21CollectiveEpilogueFwdIS9_NS6_IJNS7_ILi1EEESF_SF_EEESA_SC_Li256ELb1ELb1ELb0ELb0EEENS1_19SingleTileSchedulerILb1ELb0ELb1ELi128EEEEEEEEEvNT_6ParamsE)
        .other          _ZN7cutlass13device_kernelIN5flash19enable_sm80_to_sm89INS1_16FlashAttnFwdSm80INS1_25CollectiveMainloopFwdSm80ILi8ELi1ELb1EN4cute5tupleIJNS5_1CILi128EEES8_S8_EEELi128ENS_10bfloat16_tEfNS_4arch4Sm80ELb0ELb0ELb1ELb1ELb1ELb0ELb1ELb0EEENS1_21CollectiveEpilogueFwdIS9_NS6_IJNS7_ILi1EEESF_SF_EEESA_SC_Li256ELb1ELb1ELb0ELb0EEENS1_19SingleTileSchedulerILb1ELb0ELb1ELi128EEEEEEEEEvNT_6ParamsE,@"STO_CUDA_ENTRY STV_DEFAULT"
_ZN7cutlass13device_kernelIN5flash19enable_sm80_to_sm89INS1_16FlashAttnFwdSm80INS1_25CollectiveMainloopFwdSm80ILi8ELi1ELb1EN4cute5tupleIJNS5_1CILi128EEES8_S8_EEELi128ENS_10bfloat16_tEfNS_4arch4Sm80ELb0ELb0ELb1ELb1ELb1ELb0ELb1ELb0EEENS1_21CollectiveEpilogueFwdIS9_NS6_IJNS7_ILi1EEESF_SF_EEESA_SC_Li256ELb1ELb1ELb0ELb0EEENS1_19SingleTileSchedulerILb1ELb0ELb1ELi128EEEEEEEEEvNT_6ParamsE:
[----:B------:R-:W-:Y:S02]  /*0000*/  MOV R1, c[0x0][0x28] ;  /* 0x00000a0000017a02 */ /* 0x000fe40000000f00 */
[----:B------:R-:W1:Y:S01]  /*0010*/  S2R R5, SR_TID.X ;  /* 0x0000000000057919 */ /* 0x000e620000002100 */
[----:B------:R-:W2:Y:S01]  /*0020*/  S2UR UR11, SR_CTAID.Z ;  /* 0x00000000000b79c3 */ /* 0x000ea20000002700 */
[----:B------:R-:W-:Y:S01]  /*0030*/  UMOV UR14, 0x4 ;  /* 0x00000004000e7882 */ /* 0x000fe20000000000 */
[----:B------:R-:W-:Y:S01]  /*0040*/  IADD3 R1, R1, -0x18, RZ ;  /* 0xffffffe801017810 */ /* 0x000fe20007ffe0ff */
[----:B------:R-:W-:Y:S02]  /*0050*/  ULDC.64 UR6, c[0x0][0x568] ;  /* 0x00015a0000067ab9 */ /* 0x000fe40000000a00 */
[----:B------:R-:W-:-:S03]  /*0060*/  ULDC.64 UR12, c[0x0][0x118] ;  /* 0x00004600000c7ab9 */ /* 0x000fc60000000a00 */
[----:B------:R-:W3:Y:S01]  /*0070*/  S2UR UR5, SR_CTAID.X ;  /* 0x00000000000579c3 */ /* 0x000ee20000002500 */
[----:B-1----:R-:W-:Y:S01]  /*0080*/  SHF.R.U32.HI R0, RZ, 0x5, R5 ;  /* 0x00000005ff007819 */ /* 0x002fe20000011605 */
[----:B--2---:R-:W-:-:S05]  /*0090*/  UIMAD.WIDE UR6, UR11, UR14, UR6 ;  /* 0x0000000e0b0672a5 */ /* 0x004fca000f8e0206 */
[----:B------:R-:W1:Y:S02]  /*00a0*/  SHFL.IDX PT, R0, R0, RZ, 0x1f ;  /* 0x00001fff00007589 */ /* 0x000e6400000e0000 */
[----:B-1----:R-:W-:-:S13]  /*00b0*/  ISETP.NE.AND P0, PT, R0, RZ, PT ;  /* 0x000000ff0000720c */ /* 0x002fda0003f05270 */
[----:B---3--:R-:W-:Y:S05]  /*00c0*/  @!P0 BRA `(.L_x_13) ;  /* 0x000001c000008947 */ /* 0x008fea0003800000 */
[----:B------:R-:W-:-:S04]  /*00d0*/  ISETP.NE.U32.AND P0, PT, RZ, c[0x0][0x568], PT ;  /* 0x00015a00ff007a0c */ /* 0x000fc80003f05070 */
[----:B------:R-:W-:-:S13]  /*00e0*/  ISETP.NE.AND.EX P0, PT, RZ, c[0x0][0x56c], PT, P0 ;  /* 0x00015b00ff007a0c */ /* 0x000fda0003f05300 */
[----:B------:R-:W-:Y:S05]  /*00f0*/  @!P0 BRA `(.L_x_14) ;  /* 0x0000005000008947 */ /* 0x000fea0003800000 */
[----:B------:R-:W-:Y:S02]  /*0100*/  MOV R2, UR6 ;  /* 0x0000000600027c02 */ /* 0x000fe40008000f00 */
[----:B------:R-:W-:-:S05]  /*0110*/  MOV R3, UR7 ;  /* 0x0000000700037c02 */ /* 0x000fca0008000f00 */
[----:B------:R-:W2:Y:S02]  /*0120*/  LDG.E R2, [R2.64] ;  /* 0x0000000c02027981 */ /* 0x000ea4000c1e1900 */
[----:B--2---:R1:W2:Y:S02]  /*0130*/  R2UR UR6, R2 ;  /* 0x00000000020673c2 */ /* 0x0042a400000e0000 */
[----:B-12---:R-:W-:Y:S05]  /*0140*/  BRA `(.L_x_15) ;  /* 0x000000e000007947 */ /* 0x006fea0003800000 */
.L_x_14:
[----:B------:R-:W-:-:S04]  /*0150*/  ISETP.NE.U32.AND P0, PT, RZ, c[0x0][0x560], PT ;  /* 0x00015800ff007a0c */ /* 0x000fc80003f05070 */
[----:B------:R-:W-:-:S13]  /*0160*/  ISETP.NE.AND.EX P0, PT, RZ, c[0x0][0x564], PT, P0 ;  /* 0x00015900ff007a0c */ /* 0x000fda0003f05300 */
[----:B------:R-:W-:Y:S05]  /*0170*/  @!P0 BRA `(.L_x_16) ;  /* 0x000000a000008947 */ /* 0x000fea0003800000 */
[----:B------:R-:W-:Y:S02]  /*0180*/  ULDC.64 UR6, c[0x0][0x560] ;  /* 0x0001580000067ab9 */ /* 0x000fe40000000a00 */
[----:B------:R-:W-:-:S06]  /*0190*/  UIMAD.WIDE UR6, UR11, UR14, UR6 ;  /* 0x0000000e0b0672a5 */ /* 0x000fcc000f8e0206 */
[----:B------:R-:W-:Y:S02]  /*01a0*/  MOV R6, UR6 ;  /* 0x0000000600067c02 */ /* 0x000fe40008000f00 */
[----:B------:R-:W-:-:S05]  /*01b0*/  MOV R7, UR7 ;  /* 0x0000000700077c02 */ /* 0x000fca0008000f00 */
[----:B------:R-:W2:Y:S04]  /*01c0*/  LDG.E R2, [R6.64] ;  /* 0x0000000c06027981 */ /* 0x000ea8000c1e1900 */
[----:B------:R-:W3:Y:S01]  /*01d0*/  LDG.E R0, [R6.64+0x4] ;  /* 0x0000040c06007981 */ /* 0x000ee2000c1e1900 */
[----:B--2---:R-:W1:Y:S08]  /*01e0*/  R2UR UR4, R2 ;  /* 0x00000000020473c2 */ /* 0x004e7000000e0000 */
[----:B---3--:R-:W1:Y:S02]  /*01f0*/  R2UR UR6, R0 ;  /* 0x00000000000673c2 */ /* 0x008e6400000e0000 */
[----:B-1----:R-:W-:Y:S01]  /*0200*/  UIADD3 UR6, -UR4, UR6, URZ ;  /* 0x0000000604067290 */ /* 0x002fe2000fffe13f */
[----:B------:R-:W-:Y:S05]  /*0210*/  BRA `(.L_x_15) ;  /* 0x0000001000007947 */ /* 0x000fea0003800000 */
.L_x_16:
[----:B------:R-:W-:Y:S02]  /*0220*/  ULDC UR6, c[0x0][0x54c] ;  /* 0x0001530000067ab9 */ /* 0x000fe40000000800 */
.L_x_15:
[----:B------:R-:W-:Y:S02]  /*0230*/  ULDC UR4, c[0x0][0x548] ;  /* 0x0001520000047ab9 */ /* 0x000fe40000000800 */
[----:B------:R-:W-:-:S02]  /*0240*/  USHF.L.U32 UR5, UR5, 0x7, URZ ;  /* 0x0000000705057899 */ /* 0x000fc4000800063f */
[----:B------:R-:W-:-:S04]  /*0250*/  UIMAD UR4, UR6, UR4, URZ ;  /* 0x00000004060472a4 */ /* 0x000fc8000f8e023f */
[----:B------:R-:W-:-:S04]  /*0260*/  UISETP.GE.AND UP0, UPT, UR5, UR4, UPT ;  /* 0x000000040500728c */ /* 0x000fc8000bf06270 */
[----:B------:R-:W-:Y:S01]  /*0270*/  USEL UR11, UR11, 0xffffffff, !UP0 ;  /* 0xffffffff0b0b7887 */ /* 0x000fe2000c000000 */
[----:B------:R-:W-:Y:S05]  /*0280*/  BRA `(.L_x_17) ;  /* 0x000001b000007947 */ /* 0x000fea0003800000 */
.L_x_13:
        /* <DEDUP_REMOVED lines=8> */
.L_x_18:
        /* <DEDUP_REMOVED lines=13> */
.L_x_20:
[----:B------:R-:W-:Y:S02]  /*03e0*/  ULDC UR6, c[0x0][0x54c] ;  /* 0x0001530000067ab9 */ /* 0x000fe40000000800 */
.L_x_19:
[----:B------:R-:W-:Y:S02]  /*03f0*/  ULDC UR4, c[0x0][0x548] ;  /* 0x0001520000047ab9 */ /* 0x000fe40000000800 */
[----:B------:R-:W-:-:S02]  /*0400*/  USHF.L.U32 UR5, UR5, 0x7, URZ ;  /* 0x0000000705057899 */ /* 0x000fc4000800063f */
[----:B------:R-:W-:-:S04]  /*0410*/  UIMAD UR4, UR6, UR4, URZ ;  /* 0x00000004060472a4 */ /* 0x000fc8000f8e023f */
[----:B------:R-:W-:-:S04]  /*0420*/  UISETP.GE.AND UP0, UPT, UR5, UR4, UPT ;  /* 0x000000040500728c */ /* 0x000fc8000bf06270 */
[----:B------:R-:W-:-:S06]  /*0430*/  USEL UR11, UR11, 0xffffffff, !UP0 ;  /* 0xffffffff0b0b7887 */ /* 0x000fcc000c000000 */
.L_x_17:
[----:B------:R-:W-:-:S13]  /*0440*/  ISETP.LE.AND P0, PT, RZ, UR11, PT ;  /* 0x0000000bff007c0c */ /* 0x000fda000bf03270 */
[----:B------:R-:W-:Y:S05]  /*0450*/  @!P0 EXIT ;  /* 0x000000000000894d */ /* 0x000fea0003800000 */
[----:B------:R-:W-:Y:S02]  /*0460*/  ULDC.64 UR4, c[0x0][0x370] ;  /* 0x0000dc0000047ab9 */ /* 0x000fe40000000a00 */
[----:B------:R-:W-:Y:S02]  /*0470*/  UISETP.NE.U32.AND UP0, UPT, URZ, UR4, UPT ;  /* 0x000000043f00728c */ /* 0x000fe4000bf05070 */
[----:B------:R-:W-:Y:S02]  /*0480*/  ULDC.64 UR6, c[0x0][0x370] ;  /* 0x0000dc0000067ab9 */ /* 0x000fe40000000a00 */
[----:B------:R-:W-:-:S03]  /*0490*/  UISETP.NE.AND.EX UP0, UPT, URZ, UR5, UPT, UP0 ;  /* 0x000000053f00728c */ /* 0x000fc6000bf05300 */
[----:B------:R-:W-:Y:S02]  /*04a0*/  ULDC.64 UR4, c[0x0][0x348] ;  /* 0x0000d20000047ab9 */ /* 0x000fe40000000a00 */
[----:B------:R-:W-:Y:S01]  /*04b0*/  UISETP.NE.U32.AND UP1, UPT, URZ, UR4, UPT ;  /* 0x000000043f00728c */ /* 0x000fe2000bf25070 */
[----:B------:R-:W-:-:S03]  /*04c0*/  PLOP3.LUT P2, PT, PT, PT, UP0, 0x80, 0x0 ;  /* 0x000000000000781c */ /* 0x000fc60003f4f008 */
[----:B------:R-:W-:Y:S02]  /*04d0*/  UISETP.NE.AND.EX UP1, UPT, URZ, UR5, UPT, UP1 ;  /* 0x000000053f00728c */ /* 0x000fe4000bf25310 */
[----:B------:R-:W-:Y:S02]  /*04e0*/  @UP0 UIMAD.WIDE UR6, UR11, UR14, UR6 ;  /* 0x0000000e0b0602a5 */ /* 0x000fe4000f8e0206 */
[----:B------:R-:W-:Y:S02]  /*04f0*/  ULDC.64 UR4, c[0x0][0x348] ;  /* 0x0000d20000047ab9 */ /* 0x000fe40000000a00 */
[----:B------:R-:W-:Y:S01]  /*0500*/  UIMAD.WIDE UR4, UR11, UR14, UR4 ;  /* 0x0000000e0b0472a5 */ /* 0x000fe2000f8e0204 */
[----:B------:R-:W-:Y:S01]  /*0510*/  PLOP3.LUT P1, PT, PT, PT, UP1, 0x80, 0x0 ;  /* 0x000000000000781c */ /* 0x000fe20003f2f018 */
[----:B------:R-:W-:Y:S02]  /*0520*/  IMAD.U32 R3, RZ, RZ, UR7 ;  /* 0x00000007ff037e24 */ /* 0x000fe4000f8e00ff */
[----:B------:R-:W-:-:S02]  /*0530*/  IMAD.U32 R2, RZ, RZ, UR6 ;  /* 0x00000006ff027e24 */ /* 0x000fc4000f8e00ff */
[----:B------:R-:W-:Y:S01]  /*0540*/  MOV R8, UR4 ;  /* 0x0000000400087c02 */ /* 0x000fe20008000f00 */
[----:B------:R-:W-:Y:S01]  /*0550*/  IMAD.U32 R9, RZ, RZ, UR5 ;  /* 0x00000005ff097e24 */ /* 0x000fe2000f8e00ff */
[----:B------:R-:W-:Y:S01]  /*0560*/  ULDC.64 UR4, c[0x0][0x360] ;  /* 0x0000d80000047ab9 */ /* 0x000fe20000000a00 */
[----:B------:R1:W2:Y:S01]  /*0570*/  @P2 LDG.E R3, [R2.64] ;  /* 0x0000000c02032981 */ /* 0x0002a2000c1e1900 */
[----:B------:R-:W-:-:S04]  /*0580*/  UISETP.NE.U32.AND UP0, UPT, URZ, UR4, UPT ;  /* 0x000000043f00728c */ /* 0x000fc8000bf05070 */
[----:B------:R-:W-:-:S03]  /*0590*/  UISETP.NE.AND.EX UP0, UPT, URZ, UR5, UPT, UP0 ;  /* 0x000000053f00728c */ /* 0x000fc6000bf05300 */
[----:B------:R-:W-:-:S03]  /*05a0*/  ULDC.64 UR4, c[0x0][0x360] ;  /* 0x0000d80000047ab9 */ /* 0x000fc60000000a00 */
[----:B------:R-:W-:-:S05]  /*05b0*/  PLOP3.LUT P0, PT, PT, PT, UP0, 0x80, 0x0 ;  /* 0x000000000000781c */ /* 0x000fca0003f0f008 */
[----:B------:R-:W-:Y:S01]  /*05c0*/  @UP0 UIMAD.WIDE UR4, UR11, UR14, UR4 ;  /* 0x0000000e0b0402a5 */ /* 0x000fe2000f8e0204 */
[----:B------:R-:W-:-:S05]  /*05d0*/  MOV R0, c[0x0][0x168] ;  /* 0x00005a0000007a02 */ /* 0x000fca0000000f00 */
[----:B------:R-:W-:Y:S01]  /*05e0*/  IMAD.U32 R6, RZ, RZ, UR4 ;  /* 0x00000004ff067e24 */ /* 0x000fe2000f8e00ff */
[----:B------:R-:W-:Y:S01]  /*05f0*/  MOV R7, UR5 ;  /* 0x0000000500077c02 */ /* 0x000fe20008000f00 */
[----:B-1----:R-:W3:Y:S04]  /*0600*/  @P1 LDG.E R2, [R8.64] ;  /* 0x0000000c08021981 */ /* 0x002ee8000c1e1900 */
[----:B------:R1:W5:Y:S01]  /*0610*/  @P0 LDG.E R0, [R6.64] ;  /* 0x0000000c06000981 */ /* 0x000362000c1e1900 */
[----:B------:R-:W4:Y:S01]  /*0620*/  S2UR UR9, SR_CTAID.Y ;  /* 0x00000000000979c3 */ /* 0x000f220000002600 */
[----:B------:R-:W-:Y:S02]  /*0630*/  UMOV UR10, URZ ;  /* 0x0000003f000a7c82 */ /* 0x000fe40008000000 */
[----:B------:R-:W-:-:S02]  /*0640*/  UMOV UR15, URZ ;  /* 0x0000003f000f7c82 */ /* 0x000fc40008000000 */
[----:B------:R-:W-:Y:S02]  /*0650*/  ULDC UR5, c[0x0][0x2ac] ;  /* 0x0000ab0000057ab9 */ /* 0x000fe40000000800 */
[----:B------:R-:W-:Y:S02]  /*0660*/  ULDC UR4, c[0x0][0x1d0] ;  /* 0x0000740000047ab9 */ /* 0x000fe40000000800 */
[----:B------:R-:W-:Y:S02]  /*0670*/  UIMAD UR4, UR5, UR4, URZ ;  /* 0x00000004050472a4 */ /* 0x000fe4000f8e023f */
[----:B----4-:R-:W-:Y:S01]  /*0680*/  USHF.R.S32.HI UR8, URZ, 0x1f, UR9 ;  /* 0x0000001f3f087899 */ /* 0x010fe20008011409 */
[----:B--2---:R1:W2:Y:S08]  /*0690*/  @P2 R2UR UR10, R3 ;  /* 0x00000000030a23c2 */ /* 0x0042b000000e0000 */
[----:B---3--:R1:W3:Y:S02]  /*06a0*/  @P1 R2UR UR15, R2 ;  /* 0x00000000020f13c2 */ /* 0x0082e400000e0000 */
[----:B-123--:R-:W-:Y:S05]  /*06b0*/  @P0 BRA `(.L_x_21) ;  /* 0x0000004000000947 */ /* 0x00efea0003800000 */
[----:B------:R-:W-:Y:S05]  /*06c0*/  @!P1 BRA `(.L_x_21) ;  /* 0x0000003000009947 */ /* 0x000fea0003800000 */
[----:B-----5:R1:W2:Y:S04]  /*06d0*/  LDG.E R0, [R8.64] ;  /* 0x0000000c08007981 */ /* 0x0202a8000c1e1900 */
[----:B-1----:R-:W2:Y:S02]  /*06e0*/  LDG.E R8, [R8.64+0x4] ;  /* 0x0000040c08087981 */ /* 0x002ea4000c1e1900 */
[----:B--2---:R-:W-:-:S02]  /*06f0*/  IADD3 R0, -R0, R8, RZ ;  /* 0x0000000800007210 */ /* 0x004fc40007ffe1ff */
.L_x_21:
[----:B------:R-:W-:-:S04]  /*0700*/  ISETP.NE.U32.AND P0, PT, RZ, c[0x0][0x368], PT ;  /* 0x0000da00ff007a0c */ /* 0x000fc80003f05070 */
[----:B------:R-:W-:-:S13]  /*0710*/  ISETP.NE.AND.EX P0, PT, RZ, c[0x0][0x36c], PT, P0 ;  /* 0x0000db00ff007a0c */ /* 0x000fda0003f05300 */
[----:B------:R-:W-:Y:S05]  /*0720*/  @!P0 BRA `(.L_x_22) ;  /* 0x0000007000008947 */ /* 0x000fea0003800000 */
[----:B------:R-:W-:Y:S02]  /*0730*/  ULDC.64 UR4, c[0x0][0x368] ;  /* 0x0000da0000047ab9 */ /* 0x000fe40000000a00 */
[----:B------:R-:W-:-:S06]  /*0740*/  UIMAD.WIDE UR4, UR11, UR14, UR4 ;  /* 0x0000000e0b0472a5 */ /* 0x000fcc000f8e0204 */
[----:B------:R-:W-:Y:S02]  /*0750*/  MOV R2, UR4 ;  /* 0x0000000400027c02 */ /* 0x000fe40008000f00 */
[----:B------:R-:W-:-:S05]  /*0760*/  MOV R3, UR5 ;  /* 0x0000000500037c02 */ /* 0x000fca0008000f00 */
[----:B------:R-:W2:Y:S02]  /*0770*/  LDG.E R2, [R2.64] ;  /* 0x0000000c02027981 */ /* 0x000ea4000c1e1900 */
[----:B--2---:R1:W2:Y:S02]  /*0780*/  R2UR UR4, R2 ;  /* 0x00000000020473c2 */ /* 0x0042a400000e0000 */
[----:B-12---:R-:W-:Y:S05]  /*0790*/  BRA `(.L_x_23) ;  /* 0x000000c000007947 */ /* 0x006fea0003800000 */
.L_x_22:
        /* <DEDUP_REMOVED lines=11> */
[----:B-1----:R-:W-:-:S06]  /*0850*/  UIADD3 UR4, -UR5, UR4, URZ ;  /* 0x0000000405047290 */ /* 0x002fcc000fffe13f */
.L_x_23:
[----:B------:R-:W-:Y:S01]  /*0860*/  UIADD3 UR7, -UR10, UR4, URZ ;  /* 0x000000040a077290 */ /* 0x000fe2000fffe13f */
[----:B------:R-:W-:Y:S01]  /*0870*/  PLOP3.LUT P2, PT, PT, PT, PT, 0x80, 0x0 ;  /* 0x000000000000781c */ /* 0x000fe20003f4f070 */
[----:B------:R-:W-:Y:S01]  /*0880*/  IMAD.MOV.U32 R2, RZ, RZ, RZ ;  /* 0x000000ffff027224 */ /* 0x000fe200078e00ff */
[----:B------:R-:W-:Y:S01]  /*0890*/  MOV R4, RZ ;  /* 0x000000ff00047202 */ /* 0x000fe20000000f00 */
[----:B------:R-:W-:Y:S01]  /*08a0*/  UISETP.GE.AND UP0, UPT, UR7, 0x1, UPT ;  /* 0x000000010700788c */ /* 0x000fe2000bf06270 */
[----:B------:R-:W-:Y:S01]  /*08b0*/  IMAD.MOV.U32 R70, RZ, RZ, RZ ;  /* 0x000000ffff467224 */ /* 0x000fe200078e00ff */
[----:B------:R-:W-:Y:S01]  /*08c0*/  UIADD3 UR4, UR7, 0x7f, URZ ;  /* 0x0000007f07047890 */ /* 0x000fe2000fffe03f */
[----:B------:R-:W-:Y:S01]  /*08d0*/  IMAD.MOV.U32 R68, RZ, RZ, RZ ;  /* 0x000000ffff447224 */ /* 0x000fe200078e00ff */
[----:B------:R-:W-:Y:S01]  /*08e0*/  CS2R R74, SRZ ;  /* 0x00000000004a7805 */ /* 0x000fe2000001ff00 */
[----:B------:R-:W-:Y:S01]  /*08f0*/  CS2R R72, SRZ ;  /* 0x0000000000487805 */ /* 0x000fe2000001ff00 */
[----:B------:R-:W-:Y:S01]  /*0900*/  PLOP3.LUT P0, PT, PT, PT, UP0, 0x80, 0x0 ;  /* 0x000000000000781c */ /* 0x000fe20003f0f008 */
[----:B------:R-:W-:Y:S01]  /*0910*/  USHF.R.S32.HI UR6, URZ, 0x1f, UR4 ;  /* 0x0000001f3f067899 */ /* 0x000fe20008011404 */
[----:B------:R-:W-:Y:S01]  /*0920*/  CS2R R78, SRZ ;  /* 0x00000000004e7805 */ /* 0x000fe2000001ff00 */
[----:B------:R-:W-:Y:S01]  /*0930*/  CS2R R76, SRZ ;  /* 0x00000000004c7805 */ /* 0x000fe2000001ff00 */
[----:B------:R-:W-:Y:S01]  /*0940*/  CS2R R82, SRZ ;  /* 0x0000000000527805 */ /* 0x000fe2000001ff00 */
[----:B------:R-:W-:Y:S01]  /*0950*/  ULEA.HI UR6, UR6, UR4, URZ, 0x7 ;  /* 0x0000000406067291 */ /* 0x000fe2000f8f383f */
[----:B------:R-:W-:Y:S01]  /*0960*/  CS2R R80, SRZ ;  /* 0x0000000000507805 */ /* 0x000fe2000001ff00 */
        /* <DEDUP_REMOVED lines=25> */
[----:B------:R-:W-:Y:S05]  /*0b00*/  @!P0 BRA `(.L_x_24) ;  /* 0x00009a5000008947 */ /* 0x000fea0003800000 */
[----:B------:R-:W-:Y:S02]  /*0b10*/  ULDC.64 UR4, c[0x0][0x340] ;  /* 0x0000d00000047ab9 */ /* 0x000fe40000000a00 */
[----:B------:R-:W-:-:S04]  /*0b20*/  UISETP.NE.U32.AND UP0, UPT, URZ, UR4, UPT ;  /* 0x000000043f00728c */ /* 0x000fc8000bf05070 */
[----:B------:R-:W-:-:S03]  /*0b30*/  UISETP.NE.AND.EX UP0, UPT, URZ, UR5, UPT, UP0 ;  /* 0x000000053f00728c */ /* 0x000fc6000bf05300 */
[----:B------:R-:W-:-:S03]  /*0b40*/  ULDC.64 UR4, c[0x0][0x340] ;  /* 0x0000d00000047ab9 */ /* 0x000fc60000000a00 */
[----:B------:R-:W-:-:S05]  /*0b50*/  PLOP3.LUT P0, PT, PT, PT, UP0, 0x80, 0x0 ;  /* 0x000000000000781c */ /* 0x000fca0003f0f008 */
[----:B------:R-:W-:-:S06]  /*0b60*/  @UP0 UIMAD.WIDE UR4, UR11, UR14, UR4 ;  /* 0x0000000e0b0402a5 */ /* 0x000fcc000f8e0204 */
[----:B------:R-:W-:Y:S02]  /*0b70*/  IMAD.U32 R3, RZ, RZ, UR5 ;  /* 0x00000005ff037e24 */ /* 0x000fe4000f8e00ff */
[----:B------:R-:W-:Y:S01]  /*0b80*/  IMAD.U32 R2, RZ, RZ, UR4 ;  /* 0x00000004ff027e24 */ /* 0x000fe2000f8e00ff */
[----:B------:R-:W-:Y:S01]  /*0b90*/  SHF.R.S32.HI R6, RZ, 0x1f, R5 ;  /* 0x0000001fff067819 */ /* 0x000fe20000011405 */
[----:B------:R-:W-:Y:S01]  /*0ba0*/  USHF.R.S32.HI UR6, URZ, 0x7, UR6 ;  /* 0x000000073f067899 */ /* 0x000fe20008011406 */
[----:B------:R-:W-:Y:S01]  /*0bb0*/  MOV R4, c[0x0][0x2b8] ;  /* 0x0000ae0000047a02 */ /* 0x000fe20000000f00 */
[----:B------:R-:W-:Y:S01]  /*0bc0*/  ULDC.64 UR4, c[0x0][0x2b0] ;  /* 0x0000ac0000047ab9 */ /* 0x000fe20000000a00 */
[----:B------:R1:W2:Y:S01]  /*0bd0*/  @P0 LDG.E R3, [R2.64] ;  /* 0x0000000c02030981 */ /* 0x0002a2000c1e1900 */
[----:B------:R-:W-:Y:S02]  /*0be0*/  MOV R239, RZ ;  /* 0x000000ff00ef7202 */ /* 0x000fe40000000f00 */
[----:B-1----:R-:W-:-:S04]  /*0bf0*/  LEA.HI R2, R6, R5, RZ, 0x3 ;  /* 0x0000000506027211 */ /* 0x002fc800078f18ff */
[----:B------:R-:W-:Y:S02]  /*0c00*/  LOP3.LUT R25, R2, 0xfffffff8, RZ, 0xc0, !PT ;  /* 0xfffffff802197812 */ /* 0x000fe400078ec0ff */
[----:B------:R-:W-:Y:S02]  /*0c10*/  SHF.R.S32.HI R2, RZ, 0x3, R2 ;  /* 0x00000003ff027819 */ /* 0x000fe40000011402 */
[----:B------:R-:W-:-:S05]  /*0c20*/  IADD3 R25, -R25, R5, RZ ;  /* 0x0000000519197210 */ /* 0x000fca0007ffe1ff */
[----:B------:R-:W-:Y:S01]  /*0c30*/  IMAD R242, R25, 0x20, R2 ;  /* 0x0000002019f27824 */ /* 0x000fe200078e0202 */
[----:B------:R-:W-:Y:S06]  /*0c40*/  BAR.SYNC.DEFER_BLOCKING 0x0 ;  /* 0x0000000000007b1d */ /* 0x000fec0000010000 */
[----:B------:R-:W1:Y:S01]  /*0c50*/  S2R R7, SR_CTAID.X ;  /* 0x0000000000077919 */ /* 0x000e620000002500 */
[----:B--2---:R2:W3:Y:S01]  /*0c60*/  @P0 R2UR UR18, R3 ;  /* 0x00000000031203c2 */ /* 0x0044e200000e0000 */
[----:B------:R-:W-:Y:S01]  /*0c70*/  ISETP.NE.AND P0, PT, R4, 0x1, PT ;  /* 0x000000010400780c */ /* 0x000fe20003f05270 */
[----:B---3--:R-:W-:-:S02]  /*0c80*/  @!UP0 UMOV UR18, UR11 ;  /* 0x0000000b00128c82 */ /* 0x008fc40008000000 */
[----:B------:R-:W-:Y:S02]  /*0c90*/  USHF.R.S32.HI UR14, URZ, 0x1f, UR18 ;  /* 0x0000001f3f0e7899 */ /* 0x000fe40008011412 */
[----:B------:R-:W-:Y:S02]  /*0ca0*/  UIMAD.WIDE.U32 UR16, UR18, UR4, URZ ;  /* 0x00000004121072a5 */ /* 0x000fe4000f8e003f */
[----:B------:R-:W-:-:S04]  /*0cb0*/  UIMAD UR14, UR14, UR4, URZ ;  /* 0x000000040e0e72a4 */ /* 0x000fc8000f8e023f */
[----:B------:R-:W-:Y:S01]  /*0cc0*/  UIMAD UR14, UR18, UR5, UR14 ;  /* 0x00000005120e72a4 */ /* 0x000fe2000f8e020e */
[----:B--2---:R-:W-:-:S03]  /*0cd0*/  IMAD.U32 R3, RZ, RZ, UR6 ;  /* 0x00000006ff037e24 */ /* 0x004fc6000f8e00ff */
[----:B------:R-:W-:Y:S02]  /*0ce0*/  UIADD3 UR14, UR17, UR14, URZ ;  /* 0x0000000e110e7290 */ /* 0x000fe4000fffe03f */
[----:B------:R-:W-:Y:S01]  /*0cf0*/  USHF.R.S32.HI UR18, URZ, 0x1f, UR15 ;  /* 0x0000001f3f127899 */ /* 0x000fe2000801140f */
[----:B------:R-:W-:Y:S01]  /*0d00*/  IMAD R3, R3, 0x80, R242 ;  /* 0x0000008003037824 */ /* 0x000fe200078e02f2 */
[----:B------:R-:W-:-:S04]  /*0d10*/  ULDC.64 UR4, c[0x0][0x178] ;  /* 0x00005e0000047ab9 */ /* 0x000fc80000000a00 */
[----:B------:R-:W-:-:S04]  /*0d20*/  IADD3 R3, R3, -0x80, RZ ;  /* 0xffffff8003037810 */ /* 0x000fc80007ffe0ff */
[C---:B------:R-:W-:Y:S02]  /*0d30*/  ISETP.GE.AND P3, PT, R3.reuse, UR7, PT ;  /* 0x0000000703007c0c */ /* 0x040fe4000bf66270 */
[----:B------:R-:W-:Y:S02]  /*0d40*/  IADD3 R240, R3, UR10, RZ ;  /* 0x0000000a03f07c10 */ /* 0x000fe4000fffe0ff */
[----:B------:R-:W-:-:S03]  /*0d50*/  ISETP.GT.OR P3, PT, R242, 0x7f, P3 ;  /* 0x0000007ff200780c */ /* 0x000fc60001f64670 */
[----:B------:R-:W-:-:S04]  /*0d60*/  @P0 IMAD.HI.U32 R3, R240, c[0x0][0x2bc], RZ ;  /* 0x0000af00f0030a27 */ /* 0x000fc800078e00ff */
[----:B------:R-:W-:Y:S01]  /*0d70*/  IMAD.MOV.U32 R8, RZ, RZ, R240 ;  /* 0x000000ffff087224 */ /* 0x000fe200078e00f0 */
[----:B------:R-:W-:-:S05]  /*0d80*/  @P0 SHF.R.U32.HI R8, RZ, c[0x0][0x2c0], R3 ;  /* 0x0000b000ff080a19 */ /* 0x000fca0000011603 */
[----:B------:R-:W-:-:S04]  /*0d90*/  @!P3 IADD3 R4, P2, R8, UR16, RZ ;  /* 0x000000100804bc10 */ /* 0x000fc8000ff5e0ff */
[----:B------:R-:W-:Y:S02]  /*0da0*/  @!P3 LEA R10, P1, R4, c[0x0][0x2a0], 0x2 ;  /* 0x0000a800040aba11 */ /* 0x000fe400078210ff */
[----:B------:R-:W-:-:S04]  /*0db0*/  @!P3 LEA.HI.X.SX32 R3, R8, UR14, 0x1, P2 ;  /* 0x0000000e0803bc11 */ /* 0x000fc800090f0eff */
[----:B------:R-:W-:-:S05]  /*0dc0*/  @!P3 LEA.HI.X R11, R4, c[0x0][0x2a4], R3, 0x2, P1 ;  /* 0x0000a900040bba11 */ /* 0x000fca00008f1403 */
[----:B------:R1:W2:Y:S01]  /*0dd0*/  @!P3 LDG.E R239, [R10.64] ;  /* 0x0000000c0aefb981 */ /* 0x0002a2000c1e1900 */
[----:B------:R-:W-:Y:S01]  /*0de0*/  IMAD.MOV.U32 R3, RZ, RZ, c[0x0][0x2c4] ;  /* 0x0000b100ff037624 */ /* 0x000fe200078e00ff */
[----:B------:R-:W-:Y:S01]  /*0df0*/  UIMAD UR18, UR18, UR4, URZ ;  /* 0x00000004121272a4 */ /* 0x000fe2000f8e023f */
[----:B------:R-:W-:Y:S01]  /*0e00*/  IMAD.SHL.U32 R33, R25, 0x8, RZ ;  /* 0x0000000819217824 */ /* 0x000fe200078e00ff */
[----:B------:R-:W-:Y:S02]  /*0e10*/  UIMAD.WIDE.U32 UR20, UR15, UR4, URZ ;  /* 0x000000040f1472a5 */ /* 0x000fe4000f8e003f */
[----:B------:R-:W-:Y:S01]  /*0e20*/  UIMAD UR18, UR15, UR5, UR18 ;  /* 0x000000050f1272a4 */ /* 0x000fe2000f8e0212 */
[----:B------:R-:W-:Y:S01]  /*0e30*/  ISETP.NE.AND P1, PT, R3, 0x1, PT ;  /* 0x000000010300780c */ /* 0x000fe20003f25270 */
[----:B------:R-:W-:Y:S01]  /*0e40*/  USEL UR19, UR11, URZ, !UP1 ;  /* 0x0000003f0b137287 */ /* 0x000fe2000c800000 */
[C---:B------:R-:W-:Y:S01]  /*0e50*/  IADD3 R24, R33.reuse, 0x40, RZ ;  /* 0x0000004021187810 */ /* 0x040fe20007ffe0ff */
[----:B------:R-:W-:Y:S01]  /*0e60*/  ULDC.64 UR4, c[0x0][0x1b8] ;  /* 0x00006e0000047ab9 */ /* 0x000fe20000000a00 */
[C---:B------:R-:W-:Y:S01]  /*0e70*/  ISETP.GE.AND P3, PT, R33.reuse, c[0x0][0x198], PT ;  /* 0x0000660021007a0c */ /* 0x040fe20003f66270 */
[----:B------:R-:W-:Y:S01]  /*0e80*/  UIADD3 UR21, UR21, UR18, URZ ;  /* 0x0000001215157290 */ /* 0x000fe2000fffe03f */
[----:B------:R-:W-:Y:S01]  /*0e90*/  SHF.R.S32.HI R32, RZ, 0x1f, R24 ;  /* 0x0000001fff207819 */ /* 0x000fe20000011418 */
[----:B------:R-:W-:Y:S01]  /*0ea0*/  UIMAD UR15, UR8, UR4, URZ ;  /* 0x00000004080f72a4 */ /* 0x000fe2000f8e023f */
[----:B------:R-:W-:Y:S01]  /*0eb0*/  ISETP.GE.AND P2, PT, R24, c[0x0][0x198], PT ;  /* 0x0000660018007a0c */ /* 0x000fe20003f46270 */
[----:B------:R-:W-:Y:S01]  /*0ec0*/  USHF.R.S32.HI UR18, URZ, 0x1f, UR11 ;  /* 0x0000001f3f127899 */ /* 0x000fe2000801140b */
[----:B------:R-:W-:Y:S01]  /*0ed0*/  LEA.HI R32, R32, R24, RZ, 0x3 ;  /* 0x0000001820207211 */ /* 0x000fe200078f18ff */
[----:B------:R-:W-:Y:S01]  /*0ee0*/  UIMAD UR15, UR9, UR5, UR15 ;  /* 0x00000005090f72a4 */ /* 0x000fe2000f8e020f */
[----:B------:R-:W-:Y:S01]  /*0ef0*/  IMAD.WIDE R40, R33, 0x2, RZ ;  /* 0x0000000221287825 */ /* 0x000fe200078e02ff */
[----:B------:R-:W-:Y:S01]  /*0f00*/  UIMAD.WIDE.U32 UR20, UR9, UR4, UR20 ;  /* 0x00000004091472a5 */ /* 0x000fe2000f8e0014 */
[----:B------:R-:W-:Y:S01]  /*0f10*/  LOP3.LUT R32, R32, 0xfffffff8, RZ, 0xc0, !PT ;  /* 0xfffffff820207812 */ /* 0x000fe200078ec0ff */
[----:B------:R-:W-:-:S02]  /*0f20*/  USEL UR18, UR18, URZ, !UP1 ;  /* 0x0000003f12127287 */ /* 0x000fc4000c800000 */
[----:B------:R-:W-:Y:S01]  /*0f30*/  ULDC.64 UR4, c[0x0][0x1c0] ;  /* 0x0000700000047ab9 */ /* 0x000fe20000000a00 */
[C---:B-1----:R-:W-:Y:S01]  /*0f40*/  IMAD R10, R7.reuse, 0x80, R242 ;  /* 0x00000080070a7824 */ /* 0x042fe200078e02f2 */
[----:B------:R-:W-:Y:S01]  /*0f50*/  UIMAD UR18, UR18, UR4, URZ ;  /* 0x00000004121272a4 */ /* 0x000fe2000f8e023f */
[----:B------:R-:W-:Y:S01]  /*0f60*/  LEA R7, R7, R2, 0x7 ;  /* 0x0000000207077211 */ /* 0x000fe200078e38ff */
[----:B------:R-:W-:Y:S01]  /*0f70*/  UIADD3 UR21, UR21, UR15, URZ ;  /* 0x0000000f15157290 */ /* 0x000fe2000fffe03f */
[----:B------:R-:W-:Y:S01]  /*0f80*/  @P1 IMAD.HI.U32 R3, R10, c[0x0][0x2c8], RZ ;  /* 0x0000b2000a031a27 */ /* 0x000fe200078e00ff */
[----:B------:R-:W-:Y:S01]  /*0f90*/  UIMAD UR5, UR19, UR5, UR18 ;  /* 0x00000005130572a4 */ /* 0x000fe2000f8e0212 */
[----:B------:R-:W-:Y:S01]  /*0fa0*/  MOV R9, R10 ;  /* 0x0000000a00097202 */ /* 0x000fe20000000f00 */
[----:B------:R-:W-:Y:S02]  /*0fb0*/  UIMAD.WIDE.U32 UR20, UR19, UR4, UR20 ;  /* 0x00000004131472a5 */ /* 0x000fe4000f8e0014 */
[----:B------:R-:W-:Y:S01]  /*0fc0*/  @P1 SHF.R.U32.HI R9, RZ, c[0x0][0x2cc], R3 ;  /* 0x0000b300ff091a19 */ /* 0x000fe20000011603 */
[----:B------:R-:W-:-:S02]  /*0fd0*/  UISETP.GE.AND UP0, UPT, UR7, 0x81, UPT ;  /* 0x000000810700788c */ /* 0x000fc4000bf06270 */
[----:B------:R-:W-:Y:S01]  /*0fe0*/  UIADD3 UR5, UR21, UR5, URZ ;  /* 0x0000000515057290 */ /* 0x000fe2000fffe03f */
[--C-:B------:R-:W-:Y:S01]  /*0ff0*/  SHF.R.S32.HI R4, RZ, 0x1f, R9.reuse ;  /* 0x0000001fff047819 */ /* 0x100fe20000011409 */
[----:B------:R-:W-:Y:S01]  /*1000*/  IMAD.MOV R3, RZ, RZ, -R9 ;  /* 0x000000ffff037224 */ /* 0x000fe200078e0a09 */
[----:B------:R-:W-:Y:S01]  /*1010*/  MOV R13, UR21 ;  /* 0x00000015000d7c02 */ /* 0x000fe20008000f00 */
[----:B------:R-:W-:Y:S02]  /*1020*/  IMAD.U32 R12, RZ, RZ, UR20 ;  /* 0x00000014ff0c7e24 */ /* 0x000fe4000f8e00ff */
[----:B------:R-:W-:Y:S01]  /*1030*/  IMAD.U32 R13, RZ, RZ, UR5 ;  /* 0x00000005ff0d7e24 */ /* 0x000fe2000f8e00ff */
[----:B------:R-:W-:Y:S01]  /*1040*/  ULDC.64 UR4, c[0x0][0x1e8] ;  /* 0x00007a0000047ab9 */ /* 0x000fe20000000a00 */
[----:B------:R-:W-:Y:S01]  /*1050*/  IMAD R4, R4, c[0x0][0x1b0], RZ ;  /* 0x00006c0004047a24 */ /* 0x000fe200078e02ff */
[----:B------:R-:W-:Y:S01]  /*1060*/  UIMAD UR15, UR8, UR4, URZ ;  /* 0x00000004080f72a4 */ /* 0x000fe2000f8e023f */
[----:B------:R-:W-:Y:S01]  /*1070*/  IMAD R3, R3, c[0x0][0x2c4], R10 ;  /* 0x0000b10003037a24 */ /* 0x000fe200078e020a */
[----:B------:R-:W-:Y:S01]  /*1080*/  LEA.HI R10, R6, R5, RZ, 0x6 ;  /* 0x00000005060a7211 */ /* 0x000fe200078f30ff */
[C---:B------:R-:W-:Y:S01]  /*1090*/  IMAD R4, R9.reuse, c[0x0][0x1b4], R4 ;  /* 0x00006d0009047a24 */ /* 0x040fe200078e0204 */
[----:B------:R-:W-:Y:S01]  /*10a0*/  UIMAD.WIDE.U32 UR20, UR9, UR4, URZ ;  /* 0x00000004091472a5 */ /* 0x000fe2000f8e003f */
[----:B------:R-:W-:Y:S01]  /*10b0*/  IMAD.WIDE.U32 R12, R9, c[0x0][0x1b0], R12 ;  /* 0x00006c00090c7a25 */ /* 0x000fe200078e000c */
[----:B------:R-:W-:Y:S01]  /*10c0*/  SHF.R.S32.HI R9, RZ, 0x1f, R3 ;  /* 0x0000001fff097819 */ /* 0x000fe20000011403 */
[----:B------:R-:W-:-:S02]  /*10d0*/  UIMAD UR5, UR9, UR5, UR15 ;  /* 0x00000005090572a4 */ /* 0x000fc4000f8e020f */
[----:B------:R-:W-:Y:S01]  /*10e0*/  IMAD.IADD R13, R13, 0x1, R4 ;  /* 0x000000010d0d7824 */ /* 0x000fe200078e0204 */
[----:B------:R-:W-:Y:S01]  /*10f0*/  ULEA UR15, UR6, 0xffffff80, 0x7 ;  /* 0xffffff80060f7891 */ /* 0x000fe2000f8e383f */
[----:B------:R-:W-:Y:S01]  /*1100*/  IMAD R4, R9, c[0x0][0x1a8], RZ ;  /* 0x00006a0009047a24 */ /* 0x000fe200078e02ff */
[----:B------:R-:W-:Y:S01]  /*1110*/  SHF.L.U32 R9, R2, 0x6, RZ ;  /* 0x0000000602097819 */ /* 0x000fe200000006ff */
[----:B------:R-:W-:Y:S01]  /*1120*/  IMAD.WIDE.U32 R12, R3, c[0x0][0x1a8], R12 ;  /* 0x00006a00030c7a25 */ /* 0x000fe200078e000c */
[----:B------:R-:W-:Y:S02]  /*1130*/  UIADD3 UR18, UR21, UR5, URZ ;  /* 0x0000000515127290 */ /* 0x000fe4000fffe03f */
[----:B------:R-:W-:Y:S01]  /*1140*/  LOP3.LUT R9, R9, 0x1c0, RZ, 0xc0, !PT ;  /* 0x000001c009097812 */ /* 0x000fe200078ec0ff */
[----:B------:R-:W-:Y:S01]  /*1150*/  IMAD R4, R3, c[0x0][0x1ac], R4 ;  /* 0x00006b0003047a24 */ /* 0x000fe200078e0204 */
[----:B------:R-:W-:Y:S01]  /*1160*/  LEA R18, P1, R12, c[0x0][0x160], 0x1 ;  /* 0x000058000c127a11 */ /* 0x000fe200078208ff */
[----:B------:R-:W-:Y:S01]  /*1170*/  IMAD.SHL.U32 R10, R10, 0x8, RZ ;  /* 0x000000080a0a7824 */ /* 0x000fe200078e00ff */
[----:B------:R-:W-:Y:S01]  /*1180*/  SHF.R.U32.HI R3, RZ, 0x3, R9 ;  /* 0x00000003ff037819 */ /* 0x000fe20000011609 */
[----:B------:R-:W-:Y:S01]  /*1190*/  IMAD.IADD R4, R13, 0x1, R4 ;  /* 0x000000010d047824 */ /* 0x000fe200078e0204 */
[----:B------:R-:W-:Y:S01]  /*11a0*/  LOP3.LUT R241, R9, 0x38, R33, 0xf8, !PT ;  /* 0x0000003809f17812 */ /* 0x000fe200078ef821 */
[----:B------:R-:W-:Y:S01]  /*11b0*/  UIADD3 UR15, UR7, -UR15, URZ ;  /* 0x8000000f070f7290 */ /* 0x000fe2000fffe03f */
[----:B------:R-:W-:Y:S01]  /*11c0*/  IADD3 R9, R7, 0x20, RZ ;  /* 0x0000002007097810 */ /* 0x000fe20007ffe0ff */
[----:B------:R-:W-:Y:S01]  /*11d0*/  ULDC.64 UR4, c[0x0][0x210] ;  /* 0x0000840000047ab9 */ /* 0x000fe20000000a00 */
[----:B------:R-:W-:Y:S01]  /*11e0*/  LEA.HI.X R4, R12, c[0x0][0x164], R4, 0x1, P1 ;  /* 0x000059000c047a11 */ /* 0x000fe200008f0c04 */
[----:B------:R-:W-:Y:S01]  /*11f0*/  UIMAD UR8, UR8, UR4, URZ ;  /* 0x00000004080872a4 */ /* 0x000fe2000f8e023f */
[----:B------:R-:W-:Y:S01]  /*1200*/  SHFL.IDX PT, R12, R18, RZ, 0x181f ;  /* 0x00181fff120c7589 */ /* 0x000fe200000e0000 */
[----:B------:R-:W-:Y:S01]  /*1210*/  LOP3.LUT R241, R241, R3, RZ, 0x3c, !PT ;  /* 0x00000003f1f17212 */ /* 0x000fe200078e3cff */
[----:B-----5:R-:W-:Y:S01]  /*1220*/  IMAD R3, R0, c[0x0][0x2c4], RZ ;  /* 0x0000b10000037a24 */ /* 0x020fe200078e02ff */
[----:B------:R-:W-:Y:S01]  /*1230*/  UIMAD.WIDE.U32 UR22, UR9, UR4, URZ ;  /* 0x00000004091672a5 */ /* 0x000fe2000f8e003f */
[----:B------:R-:W1:Y:S01]  /*1240*/  SHFL.IDX PT, R13, R4, RZ, 0x181f ;  /* 0x00181fff040d7589 */ /* 0x000e6200000e0000 */
[----:B------:R-:W-:Y:S01]  /*1250*/  LOP3.LUT R241, R241, 0xfffffe00, R10, 0xf8, !PT ;  /* 0xfffffe00f1f17812 */ /* 0x000fe200078ef80a */
[----:B------:R-:W-:Y:S01]  /*1260*/  IMAD.MOV R0, RZ, RZ, -R8 ;  /* 0x000000ffff007224 */ /* 0x000fe200078e0a08 */
[-C--:B------:R-:W-:Y:S01]  /*1270*/  ISETP.GE.AND P1, PT, R7, R3.reuse, PT ;  /* 0x000000030700720c */ /* 0x080fe20003f26270 */
[----:B------:R-:W-:Y:S01]  /*1280*/  SHFL.IDX PT, R10, R18, 0x1, 0x181f ;  /* 0x00381f00120a7f89 */ /* 0x000fe200000e0000 */
[----:B------:R-:W-:Y:S01]  /*1290*/  ISETP.GE.AND P4, PT, R9, R3, PT ;  /* 0x000000030900720c */ /* 0x000fe20003f86270 */
[----:B------:R-:W-:Y:S01]  /*12a0*/  IMAD R240, R0, c[0x0][0x2b8], R240 ;  /* 0x0000ae0000f07a24 */ /* 0x000fe200078e02f0 */
[----:B------:R-:W-:Y:S01]  /*12b0*/  SHF.L.U32 R241, R241, 0x1, RZ ;  /* 0x00000001f1f17819 */ /* 0x000fe200000006ff */
[----:B------:R-:W3:Y:S01]  /*12c0*/  SHFL.IDX PT, R11, R4, 0x1, 0x181f ;  /* 0x00381f00040b7f89 */ /* 0x000ee200000e0000 */
[----:B------:R-:W-:Y:S01]  /*12d0*/  IADD3 R8, R7, 0x40, RZ ;  /* 0x0000004007087810 */ /* 0x000fe20007ffe0ff */
[----:B------:R-:W-:Y:S01]  /*12e0*/  IMAD.WIDE.U32 R14, R240, c[0x0][0x1e0], RZ ;  /* 0x00007800f00e7a25 */ /* 0x000fe200078e00ff */
[----:B------:R-:W-:Y:S01]  /*12f0*/  SHF.R.S32.HI R27, RZ, 0x1f, R240 ;  /* 0x0000001fff1b7819 */ /* 0x000fe200000114f0 */
[----:B------:R-:W-:Y:S01]  /*1300*/  SHFL.IDX PT, R19, R4, 0x3, 0x181f ;  /* 0x00781f0004137f89 */ /* 0x000fe200000e0000 */
[----:B------:R-:W-:Y:S01]  /*1310*/  LEA.HI R0, R6, R5, RZ, 0x4 ;  /* 0x0000000506007211 */ /* 0x000fe200078f20ff */
[----:B------:R-:W-:Y:S01]  /*1320*/  IMAD.WIDE.U32 R28, R240, c[0x0][0x208], RZ ;  /* 0x00008200f01c7a25 */ /* 0x000fe200078e00ff */
[----:B------:R-:W-:Y:S01]  /*1330*/  ISETP.GE.AND P5, PT, R8, R3, PT ;  /* 0x000000030800720c */ /* 0x000fe20003fa6270 */
[----:B------:R-:W-:Y:S01]  /*1340*/  UIMAD UR5, UR9, UR5, UR8 ;  /* 0x00000005090572a4 */ /* 0x000fe2000f8e0208 */
[----:B------:R-:W-:Y:S01]  /*1350*/  SHF.R.S32.HI R8, RZ, 0x4, R0 ;  /* 0x00000004ff087819 */ /* 0x000fe20000011400 */
[----:B------:R-:W-:Y:S01]  /*1360*/  IMAD R9, R27, c[0x0][0x1e0], RZ ;  /* 0x000078001b097a24 */ /* 0x000fe200078e02ff */
[----:B------:R-:W-:Y:S01]  /*1370*/  IADD3 R7, R7, 0x60, RZ ;  /* 0x0000006007077810 */ /* 0x000fe20007ffe0ff */
[----:B------:R-:W-:Y:S01]  /*1380*/  IMAD R30, R27, c[0x0][0x208], RZ ;  /* 0x000082001b1e7a24 */ /* 0x000fe200078e02ff */
[----:B------:R-:W-:Y:S01]  /*1390*/  LEA.HI R238, R0, R8, RZ, 0x1 ;  /* 0x0000000800ee7211 */ /* 0x000fe200078f08ff */
[----:B------:R-:W-:Y:S01]  /*13a0*/  IMAD R9, R240, c[0x0][0x1e4], R9 ;  /* 0x00007900f0097a24 */ /* 0x000fe200078e0209 */
[----:B------:R-:W-:Y:S01]  /*13b0*/  LEA.HI R6, R6, R5, RZ, 0x5 ;  /* 0x0000000506067211 */ /* 0x000fe200078f28ff */
[--C-:B-1----:R-:W-:Y:S01]  /*13c0*/  @!P1 IMAD.WIDE R16, R33, 0x2, R12.reuse ;  /* 0x0000000221109825 */ /* 0x102fe200078e020c */
[----:B------:R-:W-:Y:S01]  /*13d0*/  LOP3.LUT R238, R238, 0xfffffffe, RZ, 0xc0, !PT ;  /* 0xfffffffeeeee7812 */ /* 0x000fe200078ec0ff */
[----:B------:R-:W-:Y:S01]  /*13e0*/  UIADD3 UR5, UR23, UR5, URZ ;  /* 0x0000000517057290 */ /* 0x000fe2000fffe03f */
[----:B------:R-:W-:Y:S01]  /*13f0*/  IADD3 R243, R241, 0x100, RZ ;  /* 0x00000100f1f37810 */ /* 0x000fe20007ffe0ff */
[----:B------:R-:W-:Y:S01]  /*1400*/  @!P1 IMAD.WIDE R12, R32, 0x2, R12 ;  /* 0x00000002200c9825 */ /* 0x000fe200078e020c */
[----:B------:R3:W-:Y:S03]  /*1410*/  @!P1 LDGSTS.E.BYPASS.LTC128B.128 [R241+0x100], [R16.64], !P3 ;  /* 0x0010000010f19fae */ /* 0x0007e6000d901d4c */
[----:B------:R-:W-:Y:S01]  /*1420*/  IMAD.IADD R15, R15, 0x1, R9 ;  /* 0x000000010f0f7824 */ /* 0x000fe200078e0209 */
[----:B------:R1:W-:Y:S01]  /*1430*/  @!P1 LDGSTS.E.BYPASS.LTC128B.128 [R241+0x4100], [R12.64], !P2 ;  /* 0x041000000cf19fae */ /* 0x0003e2000d101d4c */
[----:B------:R-:W-:Y:S01]  /*1440*/  LOP3.LUT R9, R0, 0xfffffff0, RZ, 0xc0, !PT ;  /* 0xfffffff000097812 */ /* 0x000fe200078ec0ff */
[----:B------:R-:W-:Y:S01]  /*1450*/  IMAD.IADD R238, R8, 0x1, -R238 ;  /* 0x0000000108ee7824 */ /* 0x000fe200078e0aee */
[----:B------:R-:W-:Y:S01]  /*1460*/  ISETP.GE.AND P1, PT, R7, R3, PT ;  /* 0x000000030700720c */ /* 0x000fe20003f26270 */
[----:B------:R-:W-:Y:S01]  /*1470*/  IMAD R30, R240, c[0x0][0x20c], R30 ;  /* 0x00008300f01e7a24 */ /* 0x000fe200078e021e */
[----:B------:R-:W-:-:S03]  /*1480*/  IADD3 R9, -R9, R5, RZ ;  /* 0x0000000509097210 */ /* 0x000fc60007ffe1ff */
[----:B------:R-:W-:Y:S01]  /*1490*/  IMAD.IADD R31, R29, 0x1, R30 ;  /* 0x000000011d1f7824 */ /* 0x000fe200078e021e */
[----:B------:R-:W-:Y:S02]  /*14a0*/  SHF.R.S32.HI R3, RZ, 0x1f, R9 ;  /* 0x0000001fff037819 */ /* 0x000fe40000011409 */
[----:B------:R-:W-:Y:S02]  /*14b0*/  MOV R30, R28 ;  /* 0x0000001c001e7202 */ /* 0x000fe40000000f00 */
[----:B------:R-:W-:Y:S01]  /*14c0*/  LEA.HI R3, R3, R9, RZ, 0x3 ;  /* 0x0000000903037211 */ /* 0x000fe200078f18ff */
[C-C-:B---3--:R-:W-:Y:S01]  /*14d0*/  @!P4 IMAD.WIDE R16, R33.reuse, 0x2, R10.reuse ;  /* 0x000000022110c825 */ /* 0x148fe200078e020a */
[----:B-1----:R-:W-:Y:S03]  /*14e0*/  SHFL.IDX PT, R12, R18, 0x2, 0x181f ;  /* 0x00581f00120c7f89 */ /* 0x002fe600000e0000 */
[----:B------:R-:W-:Y:S01]  /*14f0*/  @!P4 IMAD.WIDE R10, R32, 0x2, R10 ;  /* 0x00000002200ac825 */ /* 0x000fe200078e020a */
[----:B------:R-:W1:Y:S04]  /*1500*/  SHFL.IDX PT, R13, R4, 0x2, 0x181f ;  /* 0x00581f00040d7f89 */ /* 0x000e6800000e0000 */
[----:B------:R3:W-:Y:S04]  /*1510*/  @!P4 LDGSTS.E.BYPASS.LTC128B.128 [R241+0x1100], [R16.64], !P3 ;  /* 0x0110000010f1cfae */ /* 0x0007e8000d901d4c */
[----:B------:R1:W-:Y:S04]  /*1520*/  @!P4 LDGSTS.E.BYPASS.LTC128B.128 [R241+0x5100], [R10.64], !P2 ;  /* 0x051000000af1cfae */ /* 0x0003e8000d101d4c */
[----:B------:R-:W4:Y:S01]  /*1530*/  SHFL.IDX PT, R18, R18, 0x3, 0x181f ;  /* 0x00781f0012127f89 */ /* 0x000f2200000e0000 */
[----:B-1----:R-:W-:-:S04]  /*1540*/  @!P5 IMAD.WIDE R10, R33, 0x2, R12 ;  /* 0x00000002210ad825 */ /* 0x002fc800078e020c */
[C---:B------:R-:W-:Y:S01]  /*1550*/  @!P5 IMAD.WIDE R12, R32.reuse, 0x2, R12 ;  /* 0x00000002200cd825 */ /* 0x040fe200078e020c */
[----:B------:R1:W-:Y:S03]  /*1560*/  @!P5 LDGSTS.E.BYPASS.LTC128B.128 [R241+0x2100], [R10.64], !P3 ;  /* 0x021000000af1dfae */ /* 0x0003e6000d901d4c */
[--C-:B----4-:R-:W-:Y:S01]  /*1570*/  @!P1 IMAD.WIDE R20, R33, 0x2, R18.reuse ;  /* 0x0000000221149825 */ /* 0x110fe200078e0212 */
[----:B------:R4:W-:Y:S03]  /*1580*/  @!P5 LDGSTS.E.BYPASS.LTC128B.128 [R241+0x6100], [R12.64], !P2 ;  /* 0x061000000cf1dfae */ /* 0x0009e6000d101d4c */
[----:B------:R-:W-:Y:S01]  /*1590*/  @!P1 IMAD.WIDE R18, R32, 0x2, R18 ;  /* 0x0000000220129825 */ /* 0x000fe200078e0212 */
[----:B------:R1:W-:Y:S01]  /*15a0*/  @!P1 LDGSTS.E.BYPASS.LTC128B.128 [R241+0x3100], [R20.64], !P3 ;  /* 0x0310000014f19fae */ /* 0x0003e2000d901d4c */
[----:B------:R-:W-:-:S03]  /*15b0*/  ISETP.GE.AND P3, PT, R24, c[0x0][0x1d4], PT ;  /* 0x0000750018007a0c */ /* 0x000fc60003f66270 */
[----:B------:R1:W-:Y:S04]  /*15c0*/  @!P1 LDGSTS.E.BYPASS.LTC128B.128 [R241+0x7100], [R18.64], !P2 ;  /* 0x0710000012f19fae */ /* 0x0003e8000d101d4c */
[----:B------:R-:W0:Y:S01]  /*15d0*/  LDGDEPBAR ;  /* 0x00000000000079af */ /* 0x000e220000000000 */
[----:B--2---:R-:W-:Y:S01]  /*15e0*/  SHF.R.S32.HI R26, RZ, 0x1f, R239 ;  /* 0x0000001fff1a7819 */ /* 0x004fe200000114ef */
[----:B------:R-:W-:-:S04]  /*15f0*/  IMAD.WIDE.U32 R14, R239, c[0x0][0x1f0], R14 ;  /* 0x00007c00ef0e7a25 */ /* 0x000fc800078e000e */
[----:B------:R-:W-:Y:S01]  /*1600*/  IMAD R0, R26, c[0x0][0x1f0], RZ ;  /* 0x00007c001a007a24 */ /* 0x000fe200078e02ff */
[----:B------:R-:W-:Y:S01]  /*1610*/  IADD3 R7, P4, R14, UR20, RZ ;  /* 0x000000140e077c10 */ /* 0x000fe2000ff9e0ff */
[----:B------:R-:W-:Y:S02]  /*1620*/  IMAD R28, R26, c[0x0][0x218], RZ ;  /* 0x000086001a1c7a24 */ /* 0x000fe400078e02ff */
[----:B------:R-:W-:Y:S01]  /*1630*/  IMAD R4, R239, c[0x0][0x1f4], R0 ;  /* 0x00007d00ef047a24 */ /* 0x000fe200078e0200 */
[----:B------:R-:W-:Y:S01]  /*1640*/  LOP3.LUT R0, R3, 0xfffffff8, RZ, 0xc0, !PT ;  /* 0xfffffff803007812 */ /* 0x000fe200078ec0ff */
[----:B------:R-:W-:-:S03]  /*1650*/  IMAD.WIDE.U32 R26, R239, c[0x0][0x218], R30 ;  /* 0x00008600ef1a7a25 */ /* 0x000fc600078e001e */
[----:B------:R-:W-:Y:S01]  /*1660*/  IADD3.X R4, R15, UR18, R4, P4, !PT ;  /* 0x000000120f047c10 */ /* 0x000fe2000a7fe404 */
[----:B------:R-:W-:Y:S01]  /*1670*/  IMAD.IADD R0, R9, 0x1, -R0 ;  /* 0x0000000109007824 */ /* 0x000fe200078e0a00 */
[----:B------:R-:W-:Y:S01]  /*1680*/  LEA R8, P4, R7, c[0x0][0x1c8], 0x1 ;  /* 0x0000720007087a11 */ /* 0x000fe200078808ff */
[----:B------:R-:W-:Y:S01]  /*1690*/  IMAD R28, R239, c[0x0][0x21c], R28 ;  /* 0x00008700ef1c7a24 */ /* 0x000fe200078e021c */
[----:B------:R-:W-:Y:S01]  /*16a0*/  SHF.L.U32 R9, R238, 0x3, RZ ;  /* 0x00000003ee097819 */ /* 0x000fe200000006ff */
[----:B-1----:R-:W-:Y:S01]  /*16b0*/  IMAD.SHL.U32 R10, R0, 0x40, RZ ;  /* 0x00000040000a7824 */ /* 0x002fe200078e00ff */
[----:B------:R-:W-:Y:S01]  /*16c0*/  LEA.HI.X R4, R7, c[0x0][0x1cc], R4, 0x1, P4 ;  /* 0x0000730007047a11 */ /* 0x000fe200020f0c04 */
[----:B---3--:R-:W-:Y:S01]  /*16d0*/  SHFL.IDX PT, R16, R8, RZ, 0x181f ;  /* 0x00181fff08107589 */ /* 0x008fe200000e0000 */
[----:B------:R-:W-:Y:S02]  /*16e0*/  IADD3 R7, -R2, UR15, RZ ;  /* 0x0000000f02077c10 */ /* 0x000fe4000fffe1ff */
[----:B------:R-:W-:Y:S01]  /*16f0*/  LOP3.LUT R10, R10, 0x1c0, RZ, 0xc0, !PT ;  /* 0x000001c00a0a7812 */ /* 0x000fe200078ec0ff */
[----:B------:R-:W1:Y:S01]  /*1700*/  SHFL.IDX PT, R17, R4, RZ, 0x181f ;  /* 0x00181fff04117589 */ /* 0x000e6200000e0000 */
[----:B------:R-:W-:-:S02]  /*1710*/  ISETP.GE.AND P6, PT, R7, 0x1, PT ;  /* 0x000000010700780c */ /* 0x000fc40003fc6270 */
[----:B------:R-:W-:Y:S01]  /*1720*/  ISETP.GE.AND P5, PT, R7, 0x21, PT ;  /* 0x000000210700780c */ /* 0x000fe20003fa6270 */
[----:B------:R-:W-:Y:S01]  /*1730*/  SHFL.IDX PT, R14, R8, 0x1, 0x181f ;  /* 0x00381f00080e7f89 */ /* 0x000fe200000e0000 */
[----:B------:R-:W-:Y:S02]  /*1740*/  ISETP.GE.AND P4, PT, R33, c[0x0][0x1d4], PT ;  /* 0x0000750021007a0c */ /* 0x000fe40003f86270 */
[----:B------:R-:W-:Y:S01]  /*1750*/  LOP3.LUT R9, R10, 0x8, R9, 0xf8, !PT ;  /* 0x000000080a097812 */ /* 0x000fe200078ef809 */
[----:B------:R-:W2:Y:S01]  /*1760*/  SHFL.IDX PT, R15, R4, 0x1, 0x181f ;  /* 0x00381f00040f7f89 */ /* 0x000ea200000e0000 */
[----:B------:R-:W-:Y:S02]  /*1770*/  SHF.R.U32.HI R10, RZ, 0x3, R10 ;  /* 0x00000003ff0a7819 */ /* 0x000fe4000001160a */
[C---:B------:R-:W-:Y:S01]  /*1780*/  ISETP.GE.AND P2, PT, R7.reuse, 0x41, PT ;  /* 0x000000410700780c */ /* 0x040fe20003f46270 */
[----:B----4-:R-:W-:Y:S01]  /*1790*/  SHFL.IDX PT, R12, R8, 0x2, 0x181f ;  /* 0x00581f00080c7f89 */ /* 0x010fe200000e0000 */
[----:B------:R-:W-:-:S02]  /*17a0*/  ISETP.GT.AND P1, PT, R7, 0x60, PT ;  /* 0x000000600700780c */ /* 0x000fc40003f24270 */
[----:B------:R-:W-:Y:S01]  /*17b0*/  SHF.L.U32 R2, R2, 0x3, RZ ;  /* 0x0000000302027819 */ /* 0x000fe200000006ff */
[----:B------:R-:W-:Y:S04]  /*17c0*/  SHFL.IDX PT, R13, R4, 0x2, 0x181f ;  /* 0x00581f00040d7f89 */ /* 0x000fe800000e0000 */
[----:B------:R-:W-:Y:S04]  /*17d0*/  SHFL.IDX PT, R22, R8, 0x3, 0x181f ;  /* 0x00781f0008167f89 */ /* 0x000fe800000e0000 */
[----:B------:R3:W4:Y:S02]  /*17e0*/  SHFL.IDX PT, R23, R4, 0x3, 0x181f ;  /* 0x00781f0004177f89 */ /* 0x00072400000e0000 */
[----:B---3--:R-:W-:Y:S01]  /*17f0*/  LOP3.LUT R4, R9, R10, RZ, 0x3c, !PT ;  /* 0x0000000a09047212 */ /* 0x008fe200078e3cff */
[----:B-1----:R-:W-:-:S04]  /*1800*/  @P6 IMAD.WIDE R8, R33, 0x2, R16 ;  /* 0x0000000221086825 */ /* 0x002fc800078e0210 */
[C---:B------:R-:W-:Y:S01]  /*1810*/  @P6 IMAD.WIDE R16, R32.reuse, 0x2, R16 ;  /* 0x0000000220106825 */ /* 0x040fe200078e0210 */
[----:B------:R4:W-:Y:S03]  /*1820*/  @P6 LDGSTS.E.BYPASS.LTC128B.128 [R241+0x8100], [R8.64], !P4 ;  /* 0x0810000008f16fae */ /* 0x0009e6000e101d4c */
[C-C-:B--2---:R-:W-:Y:S01]  /*1830*/  @P5 IMAD.WIDE R10, R33.reuse, 0x2, R14.reuse ;  /* 0x00000002210a5825 */ /* 0x144fe200078e020e */
[----:B------:R1:W-:Y:S03]  /*1840*/  @P6 LDGSTS.E.BYPASS.LTC128B.128 [R241+0xc100], [R16.64], !P3 ;  /* 0x0c10000010f16fae */ /* 0x0003e6000d901d4c */
[----:B------:R-:W-:Y:S01]  /*1850*/  @P5 IMAD.WIDE R14, R32, 0x2, R14 ;  /* 0x00000002200e5825 */ /* 0x000fe200078e020e */
[----:B------:R2:W-:Y:S04]  /*1860*/  @P5 LDGSTS.E.BYPASS.LTC128B.128 [R241+0x9100], [R10.64], !P4 ;  /* 0x091000000af15fae */ /* 0x0005e8000e101d4c */
[----:B------:R3:W-:Y:S01]  /*1870*/  @P5 LDGSTS.E.BYPASS.LTC128B.128 [R241+0xd100], [R14.64], !P3 ;  /* 0x0d1000000ef15fae */ /* 0x0007e2000d901d4c */
[----:B----4-:R-:W-:-:S04]  /*1880*/  @P1 IMAD.WIDE R8, R33, 0x2, R22 ;  /* 0x0000000221081825 */ /* 0x010fc800078e0216 */
[----:B------:R-:W-:-:S04]  /*1890*/  @P1 IMAD.WIDE R22, R32, 0x2, R22 ;  /* 0x0000000220161825 */ /* 0x000fc800078e0216 */
[----:B--2---:R-:W-:-:S04]  /*18a0*/  @P2 IMAD.WIDE R10, R33, 0x2, R12 ;  /* 0x00000002210a2825 */ /* 0x004fc800078e020c */
[----:B------:R-:W-:Y:S01]  /*18b0*/  @P2 IMAD.WIDE R12, R32, 0x2, R12 ;  /* 0x00000002200c2825 */ /* 0x000fe200078e020c */
[----:B------:R2:W-:Y:S04]  /*18c0*/  @P2 LDGSTS.E.BYPASS.LTC128B.128 [R241+0xa100], [R10.64], !P4 ;  /* 0x0a1000000af12fae */ /* 0x0005e8000e101d4c */
[----:B------:R3:W-:Y:S04]  /*18d0*/  @P2 LDGSTS.E.BYPASS.LTC128B.128 [R241+0xe100], [R12.64], !P3 ;  /* 0x0e1000000cf12fae */ /* 0x0007e8000d901d4c */
[----:B------:R4:W-:Y:S04]  /*18e0*/  @P1 LDGSTS.E.BYPASS.LTC128B.128 [R241+0xb100], [R8.64], !P4 ;  /* 0x0b10000008f11fae */ /* 0x0009e8000e101d4c */
[----:B------:R1:W-:Y:S01]  /*18f0*/  @P1 LDGSTS.E.BYPASS.LTC128B.128 [R241+0xf100], [R22.64], !P3 ;  /* 0x0f10000016f11fae */ /* 0x0003e2000d901d4c */
[----:B------:R-:W-:-:S02]  /*1900*/  R2P PR, R0, 0x6 ;  /* 0x0000000600007804 */ /* 0x000fc40000000000 */
[----:B------:R-:W-:Y:S01]  /*1910*/  LOP3.LUT P6, RZ, R25, 0x4, RZ, 0xc0, !PT ;  /* 0x0000000419ff7812 */ /* 0x000fe200078cc0ff */
[----:B------:R-:W0:Y:S01]  /*1920*/  LDGDEPBAR ;  /* 0x00000000000079af */ /* 0x000e220000000000 */
[----:B--2---:R-:W-:-:S05]  /*1930*/  IMAD.SHL.U32 R10, R3, 0x40, RZ ;  /* 0x00000040030a7824 */ /* 0x004fca00078e00ff */
[----:B------:R-:W-:Y:S01]  /*1940*/  LOP3.LUT R4, R4, 0xfffffe00, R10, 0xf8, !PT ;  /* 0xfffffe0004047812 */ /* 0x000fe200078ef80a */
[----:B----4-:R-:W-:Y:S02]  /*1950*/  IMAD.SHL.U32 R9, R25, 0x40, RZ ;  /* 0x0000004019097824 */ /* 0x010fe400078e00ff */
[----:B------:R-:W-:-:S03]  /*1960*/  IMAD.SHL.U32 R8, R6, 0x20, RZ ;  /* 0x0000002006087824 */ /* 0x000fc600078e00ff */
[----:B------:R-:W-:Y:S01]  /*1970*/  LOP3.LUT R3, R9, 0x1c0, RZ, 0xc0, !PT ;  /* 0x000001c009037812 */ /* 0x000fe200078ec0ff */
[----:B------:R-:W-:-:S04]  /*1980*/  DEPBAR.LE SB0, 0x1 ;  /* 0x000080400000791a */ /* 0x000fc80000000000 */
[----:B------:R-:W-:Y:S02]  /*1990*/  LOP3.LUT R8, R8, 0x7ffffc00, RZ, 0xc0, !PT ;  /* 0x7ffffc0008087812 */ /* 0x000fe400078ec0ff */
[----:B------:R-:W-:Y:S01]  /*19a0*/  LOP3.LUT R9, R3, 0x8, R2, 0xf8, !PT ;  /* 0x0000000803097812 */ /* 0x000fe200078ef802 */
[----:B------:R-:W-:Y:S01]  /*19b0*/  IMAD.MOV.U32 R2, RZ, RZ, 0x10 ;  /* 0x00000010ff027424 */ /* 0x000fe200078e00ff */
[----:B------:R-:W-:Y:S02]  /*19c0*/  SHF.R.U32.HI R3, RZ, 0x3, R3 ;  /* 0x00000003ff037819 */ /* 0x000fe40000011603 */
[----:B------:R-:W-:Y:S02]  /*19d0*/  IADD3 R188, R4, R8, RZ ;  /* 0x0000000804bc7210 */ /* 0x000fe40007ffe0ff */
[----:B------:R-:W-:Y:S01]  /*19e0*/  LOP3.LUT R0, R9, R3, RZ, 0x3c, !PT ;  /* 0x0000000309007212 */ /* 0x000fe200078e3cff */
[----:B------:R-:W-:Y:S01]  /*19f0*/  IMAD.MOV.U32 R3, RZ, RZ, 0x20 ;  /* 0x00000020ff037424 */ /* 0x000fe200078e00ff */
[----:B------:R-:W-:-:S02]  /*1a00*/  SEL R2, R2, 0xfffffff0, !P1 ;  /* 0xfffffff002027807 */ /* 0x000fc40004800000 */
[----:B------:R-:W-:Y:S01]  /*1a10*/  LEA R196, R188, 0x100, 0x1 ;  /* 0x00000100bcc47811 */ /* 0x000fe200078e08ff */
[----:B------:R-:W-:Y:S01]  /*1a20*/  IMAD R238, R238, 0x200, R0 ;  /* 0x00000200eeee7824 */ /* 0x000fe200078e0200 */
[----:B------:R-:W-:Y:S01]  /*1a30*/  SEL R0, R3, 0xffffffe0, !P2 ;  /* 0xffffffe003007807 */ /* 0x000fe20005000000 */
[----:B------:R-:W-:Y:S01]  /*1a40*/  IMAD.SHL.U32 R188, R188, 0x2, RZ ;  /* 0x00000002bcbc7824 */ /* 0x000fe200078e00ff */
[----:B------:R-:W-:Y:S01]  /*1a50*/  BAR.SYNC.DEFER_BLOCKING 0x0 ;  /* 0x0000000000007b1d */ /* 0x000fe20000010000 */
[-C--:B------:R-:W-:Y:S01]  /*1a60*/  LEA R192, R2, R196.reuse, 0x1 ;  /* 0x000000c402c07211 */ /* 0x080fe200078e08ff */
[----:B------:R-:W-:Y:S01]  /*1a70*/  IMAD.SHL.U32 R238, R238, 0x2, RZ ;  /* 0x00000002eeee7824 */ /* 0x000fe200078e00ff */
[C---:B------:R-:W-:Y:S02]  /*1a80*/  LEA R196, R0.reuse, R196, 0x1 ;  /* 0x000000c400c47211 */ /* 0x040fe400078e08ff */
[----:B------:R-:W-:Y:S01]  /*1a90*/  LOP3.LUT P1, RZ, R25, 0x2, RZ, 0xc0, !PT ;  /* 0x0000000219ff7812 */ /* 0x000fe2000782c0ff */
[----:B------:R-:W-:Y:S01]  /*1aa0*/  IMAD R212, R0, 0x2, R192 ;  /* 0x0000000200d47824 */ /* 0x000fe200078e02c0 */
[----:B------:R-:W-:-:S02]  /*1ab0*/  IADD3 R8, R238, 0x8100, RZ ;  /* 0x00008100ee087810 */ /* 0x000fc40007ffe0ff */
[----:B------:R-:W-:Y:S02]  /*1ac0*/  IADD3 R237, R238, 0x8120, RZ ;  /* 0x00008120eeed7810 */ /* 0x000fe40007ffe0ff */
[----:B------:R-:W-:-:S05]  /*1ad0*/  SEL R3, R3, 0xffffffe0, !P6 ;  /* 0xffffffe003037807 */ /* 0x000fca0007000000 */
[C---:B------:R-:W-:Y:S02]  /*1ae0*/  IMAD R235, R3.reuse, 0x2, R238 ;  /* 0x0000000203eb7824 */ /* 0x040fe400078e02ee */
[----:B------:R-:W-:Y:S02]  /*1af0*/  @P1 IADD3 R237, R8, -0x20, RZ ;  /* 0xffffffe008ed1810 */ /* 0x000fe40007ffe0ff */
[----:B------:R-:W-:Y:S02]  /*1b00*/  IADD3 R26, P1, R26, UR22, RZ ;  /* 0x000000161a1a7c10 */ /* 0x000fe4000ff3e0ff */
[----:B------:R-:W-:Y:S01]  /*1b10*/  LEA R224, R3, R237, 0x1 ;  /* 0x000000ed03e07211 */ /* 0x000fe200078e08ff */
[----:B------:R-:W-:Y:S01]  /*1b20*/  LDSM.16.M88.4 R136, [R188+0x100] ;  /* 0x00010000bc88783b */ /* 0x000fe20000000200 */
[----:B------:R-:W-:Y:S02]  /*1b30*/  IADD3.X R27, R27, UR5, R28, P1, !PT ;  /* 0x000000051b1b7c10 */ /* 0x000fe40008ffe41c */
[----:B------:R-:W-:Y:S01]  /*1b40*/  LEA R29, P1, R26, c[0x0][0x1f8], 0x1 ;  /* 0x00007e001a1d7a11 */ /* 0x000fe200078208ff */
[----:B------:R-:W-:Y:S01]  /*1b50*/  LDSM.16.M88.4 R140, [R192] ;  /* 0x00000000c08c783b */ /* 0x000fe20000000200 */
[----:B------:R-:W-:-:S02]  /*1b60*/  IADD3 R231, R237, 0x800, RZ ;  /* 0x00000800ede77810 */ /* 0x000fc40007ffe0ff */
[----:B------:R-:W-:Y:S01]  /*1b70*/  LEA.HI.X R26, R26, c[0x0][0x1fc], R27, 0x1, P1 ;  /* 0x00007f001a1a7a11 */ /* 0x000fe200008f0c1b */
[----:B------:R-:W-:Y:S01]  /*1b80*/  LDSM.16.M88.4 R172, [R196] ;  /* 0x00000000c4ac783b */ /* 0x000fe20000000200 */
[C---:B------:R-:W-:Y:S02]  /*1b90*/  IADD3 R230, R237.reuse, 0x1000, RZ ;  /* 0x00001000ede67810 */ /* 0x040fe40007ffe0ff */
[C---:B------:R-:W-:Y:S01]  /*1ba0*/  IADD3 R229, R237.reuse, 0x1800, RZ ;  /* 0x00001800ede57810 */ /* 0x040fe20007ffe0ff */
[----:B------:R-:W-:Y:S01]  /*1bb0*/  LDSM.16.M88.4 R184, [R212] ;  /* 0x00000000d4b8783b */ /* 0x000fe20000000200 */
[C---:B------:R-:W-:Y:S02]  /*1bc0*/  IADD3 R228, R237.reuse, 0x2000, RZ ;  /* 0x00002000ede47810 */ /* 0x040fe40007ffe0ff */
[C---:B------:R-:W-:Y:S01]  /*1bd0*/  IADD3 R227, R237.reuse, 0x2800, RZ ;  /* 0x00002800ede37810 */ /* 0x040fe20007ffe0ff */
[----:B------:R-:W-:Y:S01]  /*1be0*/  LDSM.16.M88.4 R188, [R188+0x4100] ;  /* 0x00410000bcbc783b */ /* 0x000fe20000000200 */
[----:B------:R-:W-:-:S02]  /*1bf0*/  IADD3 R226, R237, 0x3000, RZ ;  /* 0x00003000ede27810 */ /* 0x000fc40007ffe0ff */
[C---:B------:R-:W-:Y:S01]  /*1c00*/  IADD3 R225, R237.reuse, 0x3800, RZ ;  /* 0x00003800ede17810 */ /* 0x040fe20007ffe0ff */
[----:B------:R-:W-:Y:S01]  /*1c10*/  LDSM.16.M88.4 R192, [R192+0x4000] ;  /* 0x00400000c0c0783b */ /* 0x000fe20000000200 */
[C---:B------:R-:W-:Y:S02]  /*1c20*/  IADD3 R223, R237.reuse, 0x4000, RZ ;  /* 0x00004000eddf7810 */ /* 0x040fe40007ffe0ff */
[C---:B------:R-:W-:Y:S01]  /*1c30*/  IADD3 R222, R237.reuse, 0x4800, RZ ;  /* 0x00004800edde7810 */ /* 0x040fe20007ffe0ff */
[----:B------:R-:W-:Y:S01]  /*1c40*/  LDSM.16.M88.4 R196, [R196+0x4000] ;  /* 0x00400000c4c4783b */ /* 0x000fe20000000200 */
[C---:B------:R-:W-:Y:S02]  /*1c50*/  IADD3 R221, R237.reuse, 0x5000, RZ ;  /* 0x00005000eddd7810 */ /* 0x040fe40007ffe0ff */
[C---:B------:R-:W-:Y:S01]  /*1c60*/  IADD3 R220, R237.reuse, 0x5800, RZ ;  /* 0x00005800eddc7810 */ /* 0x040fe20007ffe0ff */
[----:B------:R-:W-:Y:S01]  /*1c70*/  LDSM.16.M88.4 R212, [R212+0x4000] ;  /* 0x00400000d4d4783b */ /* 0x000fe20000000200 */
[----:B------:R-:W-:-:S02]  /*1c80*/  IADD3 R219, R237, 0x6000, RZ ;  /* 0x00006000eddb7810 */ /* 0x000fc40007ffe0ff */
[C---:B------:R-:W-:Y:S01]  /*1c90*/  IADD3 R218, R237.reuse, 0x6800, RZ ;  /* 0x00006800edda7810 */ /* 0x040fe20007ffe0ff */
[----:B------:R-:W-:Y:S01]  /*1ca0*/  BAR.SYNC.DEFER_BLOCKING 0x0 ;  /* 0x0000000000007b1d */ /* 0x000fe20000010000 */
[C---:B------:R-:W-:Y:S02]  /*1cb0*/  IADD3 R217, R237.reuse, 0x7000, RZ ;  /* 0x00007000edd97810 */ /* 0x040fe40007ffe0ff */
[----:B------:R-:W-:-:S03]  /*1cc0*/  IADD3 R216, R237, 0x7800, RZ ;  /* 0x00007800edd87810 */ /* 0x000fc60007ffe0ff */
[----:B------:R-:W2:Y:S04]  /*1cd0*/  SHFL.IDX PT, R86, R29, RZ, 0x181f ;  /* 0x00181fff1d567589 */ /* 0x000ea800000e0000 */
[----:B------:R-:W4:Y:S04]  /*1ce0*/  SHFL.IDX PT, R78, R29, 0x1, 0x181f ;  /* 0x00381f001d4e7f89 */ /* 0x000f2800000e0000 */
[----:B------:R-:W1:Y:S04]  /*1cf0*/  SHFL.IDX PT, R34, R29, 0x2, 0x181f ;  /* 0x00581f001d227f89 */ /* 0x000e6800000e0000 */
[----:B------:R-:W3:Y:S04]  /*1d00*/  SHFL.IDX PT, R30, R26, RZ, 0x181f ;  /* 0x00181fff1a1e7589 */ /* 0x000ee800000e0000 */
[----:B------:R-:W-:Y:S01]  /*1d10*/  SHFL.IDX PT, R29, R29, 0x3, 0x181f ;  /* 0x00781f001d1d7f89 */ /* 0x000fe200000e0000 */
[----:B------:R-:W-:-:S04]  /*1d20*/  DEPBAR.LE SB0, 0x0 ;  /* 0x000080000000791a */ /* 0x000fc80000000000 */
[----:B------:R-:W-:Y:S01]  /*1d30*/  BAR.SYNC.DEFER_BLOCKING 0x0 ;  /* 0x0000000000007b1d */ /* 0x000fe20000010000 */
[----:B--2---:R-:W-:-:S05]  /*1d40*/  IADD3 R92, P2, R86, R40, RZ ;  /* 0x00000028565c7210 */ /* 0x004fca0007f5e0ff */
[----:B------:R-:W2:Y:S01]  /*1d50*/  SHFL.IDX PT, R28, R26, 0x1, 0x181f ;  /* 0x00381f001a1c7f89 */ /* 0x000ea200000e0000 */
[----:B----4-:R-:W-:-:S03]  /*1d60*/  IADD3 R84, P1, R40, R78, RZ ;  /* 0x0000004e28547210 */ /* 0x010fc60007f3e0ff */
[----:B------:R-:W4:Y:S01]  /*1d70*/  SHFL.IDX PT, R27, R26, 0x2, 0x181f ;  /* 0x00581f001a1b7f89 */ /* 0x000f2200000e0000 */
[----:B-1----:R-:W-:-:S03]  /*1d80*/  IADD3 R76, P5, R40, R34, RZ ;  /* 0x00000022284c7210 */ /* 0x002fc60007fbe0ff */
[----:B------:R-:W-:Y:S01]  /*1d90*/  SHFL.IDX PT, R26, R26, 0x3, 0x181f ;  /* 0x00781f001a1a7f89 */ /* 0x000fe200000e0000 */
[----:B---3--:R-:W-:-:S03]  /*1da0*/  IMAD.X R93, R30, 0x1, R41, P2 ;  /* 0x000000011e5d7824 */ /* 0x008fc600010e0629 */
[----:B------:R-:W1:Y:S04]  /*1db0*/  LDSM.16.M88.4 R60, [R238+0x8900] ;  /* 0x00890000ee3c783b */ /* 0x000e680000000200 */
[----:B------:R-:W-:Y:S01]  /*1dc0*/  LDSM.16.M88.4 R16, [R237+0x800] ;  /* 0x00080000ed10783b */ /* 0x000fe20000000200 */
[----:B--2---:R-:W-:-:S03]  /*1dd0*/  IMAD.X R85, R41, 0x1, R28, P1 ;  /* 0x0000000129557824 */ /* 0x004fc600008e061c */
[----:B------:R-:W2:Y:S01]  /*1de0*/  LDSM.16.M88.4 R20, [R238+0x8100] ;  /* 0x00810000ee14783b */ /* 0x000ea20000000200 */
[----:B----4-:R-:W-:-:S03]  /*1df0*/  IADD3.X R77, R41, R27, RZ, P5, !PT ;  /* 0x0000001b294d7210 */ /* 0x010fc60002ffe4ff */
[----:B------:R-:W3:Y:S04]  /*1e00*/  LDSM.16.M88.4 R44, [R238+0x9900] ;  /* 0x00990000ee2c783b */ /* 0x000ee80000000200 */
[----:B------:R-:W4:Y:S04]  /*1e10*/  LDSM.16.M88.4 R8, [R237] ;  /* 0x00000000ed08783b */ /* 0x000f280000000200 */
[----:B------:R-:W-:Y:S04]  /*1e20*/  LDSM.16.M88.4 R52, [R238+0x9100] ;  /* 0x00910000ee34783b */ /* 0x000fe80000000200 */
[----:B------:R-:W-:Y:S04]  /*1e30*/  LDSM.16.M88.4 R36, [R238+0xa100] ;  /* 0x00a10000ee24783b */ /* 0x000fe80000000200 */
[----:B------:R-:W-:Y:S04]  /*1e40*/  LDSM.16.M88.4 R88, [R238+0xa900] ;  /* 0x00a90000ee58783b */ /* 0x000fe80000000200 */
[----:B------:R-:W-:Y:S04]  /*1e50*/  LDSM.16.M88.4 R68, [R237+0x2800] ;  /* 0x00280000ed44783b */ /* 0x000fe80000000200 */
[----:B------:R-:W-:Y:S01]  /*1e60*/  LDSM.16.M88.4 R80, [R238+0xb100] ;  /* 0x00b10000ee50783b */ /* 0x000fe20000000200 */
[C---:B-1----:R-:W-:Y:S03]  /*1e70*/  HMMA.16816.F32.BF16 R64, R136.reuse, R60, RZ ;  /* 0x0000003c8840723c */ /* 0x042fe600000418ff */
[----:B------:R-:W-:Y:S04]  /*1e80*/  LDSM.16.M88.4 R72, [R238+0xb900] ;  /* 0x00b90000ee48783b */ /* 0x000fe80000000200 */
[----:B------:R-:W-:Y:S01]  /*1e90*/  LDSM.16.M88.4 R100, [R237+0x3800] ;  /* 0x00380000ed64783b */ /* 0x000fe20000000200 */
[C---:B------:R-:W-:Y:S08]  /*1ea0*/  HMMA.16816.F32.BF16 R60, R136.reuse, R62, RZ ;  /* 0x0000003e883c723c */ /* 0x040ff000000418ff */
[----:B--2---:R-:W-:Y:S08]  /*1eb0*/  HMMA.16816.F32.BF16 R12, R136, R20, RZ ;  /* 0x00000014880c723c */ /* 0x004ff000000418ff */
[C---:B------:R-:W-:Y:S08]  /*1ec0*/  HMMA.16816.F32.BF16 R64, R140.reuse, R16, R64 ;  /* 0x000000108c40723c */ /* 0x040ff00000041840 */
[----:B------:R-:W-:Y:S01]  /*1ed0*/  HMMA.16816.F32.BF16 R60, R140, R18, R60 ;  /* 0x000000128c3c723c */ /* 0x000fe2000004183c */
[----:B------:R-:W1:Y:S07]  /*1ee0*/  LDSM.16.M88.4 R16, [R237+0x1800] ;  /* 0x00180000ed10783b */ /* 0x000e6e0000000200 */
[C---:B------:R-:W-:Y:S08]  /*1ef0*/  HMMA.16816.F32.BF16 R20, R136.reuse, R22, RZ ;  /* 0x000000168814723c */ /* 0x040ff000000418ff */
[C---:B---3--:R-:W-:Y:S08]  /*1f00*/  HMMA.16816.F32.BF16 R48, R136.reuse, R44, RZ ;  /* 0x0000002c8830723c */ /* 0x048ff000000418ff */
[----:B------:R-:W-:Y:S08]  /*1f10*/  HMMA.16816.F32.BF16 R44, R136, R46, RZ ;  /* 0x0000002e882c723c */ /* 0x000ff000000418ff */
[C---:B----4-:R-:W-:Y:S08]  /*1f20*/  HMMA.16816.F32.BF16 R12, R140.reuse, R8, R12 ;  /* 0x000000088c0c723c */ /* 0x050ff0000004180c */
[C---:B------:R-:W-:Y:S01]  /*1f30*/  HMMA.16816.F32.BF16 R20, R140.reuse, R10, R20 ;  /* 0x0000000a8c14723c */ /* 0x040fe20000041814 */
[----:B------:R-:W2:Y:S07]  /*1f40*/  LDSM.16.M88.4 R8, [R237+0x1000] ;  /* 0x00100000ed08783b */ /* 0x000eae0000000200 */
[C---:B-1----:R-:W-:Y:S07]  /*1f50*/  HMMA.16816.F32.BF16 R48, R140.reuse, R16, R48 ;  /* 0x000000108c30723c */ /* 0x042fee0000041830 */
[----:B------:R-:W-:Y:S01]  /*1f60*/  IMAD.WIDE R16, R32, 0x2, RZ ;  /* 0x0000000220107825 */ /* 0x000fe200078e02ff */
[----:B------:R-:W-:Y:S04]  /*1f70*/  HMMA.16816.F32.BF16 R44, R140, R18, R44 ;  /* 0x000000128c2c723c */ /* 0x000fe8000004182c */
[----:B------:R-:W-:-:S02]  /*1f80*/  IADD3 R86, P1, R86, R16, RZ ;  /* 0x0000001056567210 */ /* 0x000fc40007f3e0ff */
[----:B------:R-:W-:Y:S02]  /*1f90*/  IADD3 R78, P5, R16, R78, RZ ;  /* 0x0000004e104e7210 */ /* 0x000fe40007fbe0ff */
[-C--:B------:R-:W-:Y:S01]  /*1fa0*/  IADD3 R18, P2, R40, R29.reuse, RZ ;  /* 0x0000001d28127210 */ /* 0x080fe20007f5e0ff */
[C---:B------:R-:W-:Y:S01]  /*1fb0*/  HMMA.16816.F32.BF16 R56, R136.reuse, R52, RZ ;  /* 0x000000348838723c */ /* 0x040fe200000418ff */
[----:B------:R-:W-:Y:S01]  /*1fc0*/  IMAD.X R87, R30, 0x1, R17, P1 ;  /* 0x000000011e577824 */ /* 0x000fe200008e0611 */
[----:B------:R-:W-:Y:S02]  /*1fd0*/  IADD3.X R79, R17, R28, RZ, P5, !PT ;  /* 0x0000001c114f7210 */ /* 0x000fe40002ffe4ff */
[----:B------:R-:W-:Y:S01]  /*1fe0*/  IMAD.X R19, R41, 0x1, R26, P2 ;  /* 0x0000000129137824 */ /* 0x000fe200010e061a */
[C---:B------:R-:W-:Y:S02]  /*1ff0*/  IADD3 R34, P2, R16.reuse, R34, RZ ;  /* 0x0000002210227210 */ /* 0x040fe40007f5e0ff */
[----:B------:R-:W-:Y:S01]  /*2000*/  IADD3 R16, P1, R16, R29, RZ ;  /* 0x0000001d10107210 */ /* 0x000fe20007f3e0ff */
[----:B------:R-:W-:Y:S01]  /*2010*/  HMMA.16816.F32.BF16 R52, R136, R54, RZ ;  /* 0x000000368834723c */ /* 0x000fe200000418ff */
[----:B------:R-:W-:Y:S01]  /*2020*/  ISETP.GE.AND P5, PT, R33, c[0x0][0x1d4], PT ;  /* 0x0000750021007a0c */ /* 0x000fe20003fa6270 */
[----:B------:R-:W-:Y:S01]  /*2030*/  IMAD.X R35, R17, 0x1, R27, P2 ;  /* 0x0000000111237824 */ /* 0x000fe200010e061b */
[----:B------:R-:W-:-:S02]  /*2040*/  ISETP.GE.AND P2, PT, R24, c[0x0][0x1d4], PT ;  /* 0x0000750018007a0c */ /* 0x000fc40003f46270 */
[----:B------:R-:W-:Y:S02]  /*2050*/  IADD3.X R17, R17, R26, RZ, P1, !PT ;  /* 0x0000001a11117210 */ /* 0x000fe40000ffe4ff */
[C---:B------:R-:W-:Y:S01]  /*2060*/  ISETP.LT.OR P1, PT, R7.reuse, 0x1, P5 ;  /* 0x000000010700780c */ /* 0x040fe20002f21670 */
[----:B------:R-:W-:Y:S01]  /*2070*/  LDSM.16.M88.4 R24, [R237+0x3000] ;  /* 0x00300000ed18783b */ /* 0x000fe20000000200 */
[C---:B------:R-:W-:Y:S01]  /*2080*/  ISETP.LT.OR P6, PT, R7.reuse, 0x1, P2 ;  /* 0x000000010700780c */ /* 0x040fe200017c1670 */
[----:B------:R-:W-:Y:S08]  /*2090*/  HMMA.16816.F32.BF16 R40, R136, R36, RZ ;  /* 0x000000248828723c */ /* 0x000ff000000418ff */
[C---:B--2---:R-:W-:Y:S08]  /*20a0*/  HMMA.16816.F32.BF16 R56, R140.reuse, R8, R56 ;  /* 0x000000088c38723c */ /* 0x044ff00000041838 */
[----:B------:R-:W-:Y:S01]  /*20b0*/  HMMA.16816.F32.BF16 R52, R140, R10, R52 ;  /* 0x0000000a8c34723c */ /* 0x000fe20000041834 */
[----:B------:R-:W1:Y:S04]  /*20c0*/  LDSM.16.M88.4 R8, [R237+0x2000] ;  /* 0x00200000ed08783b */ /* 0x000e680000000200 */
[----:B------:R-:W-:Y:S01]  /*20d0*/  @!PT LDS RZ, [RZ] ;  /* 0x00000000fffff984 */ /* 0x000fe20000000800 */
[----:B------:R-:W-:Y:S01]  /*20e0*/  @!PT LDS RZ, [RZ] ;  /* 0x00000000fffff984 */ /* 0x000fe20000000800 */
[----:B------:R-:W-:Y:S01]  /*20f0*/  @!PT LDS RZ, [RZ] ;  /* 0x00000000fffff984 */ /* 0x000fe20000000800 */
[----:B------:R2:W-:Y:S01]  /*2100*/  LDGSTS.E.BYPASS.LTC128B.128 [R241+0x100], [R92.64], !P1 ;  /* 0x001000005cf17fae */ /* 0x0005e2000c901d4c */
[----:B------:R-:W-:-:S02]  /*2110*/  ISETP.LT.OR P1, PT, R7, 0x21, P5 ;  /* 0x000000210700780c */ /* 0x000fc40002f21670 */
[----:B------:R-:W-:Y:S01]  /*2120*/  HMMA.16816.F32.BF16 R36, R136, R38, RZ ;  /* 0x000000268824723c */ /* 0x000fe200000418ff */
[----:B------:R3:W-:Y:S01]  /*2130*/  LDGSTS.E.BYPASS.LTC128B.128 [R241+0x4100], [R86.64], !P6 ;  /* 0x0410000056f17fae */ /* 0x0007e2000f101d4c */
[----:B------:R-:W-:-:S06]  /*2140*/  ISETP.LT.OR P6, PT, R7, 0x21, P2 ;  /* 0x000000210700780c */ /* 0x000fcc00017c1670 */
[C---:B------:R-:W-:Y:S03]  /*2150*/  HMMA.16816.F32.BF16 R28, R136.reuse, R88, RZ ;  /* 0x00000058881c723c */ /* 0x040fe600000418ff */
[----:B------:R3:W-:Y:S01]  /*2160*/  LDGSTS.E.BYPASS.LTC128B.128 [R241+0x1100], [R84.64], !P1 ;  /* 0x0110000054f17fae */ /* 0x0007e2000c901d4c */
[C---:B------:R-:W-:Y:S02]  /*2170*/  ISETP.LT.OR P1, PT, R7.reuse, 0x41, P5 ;  /* 0x000000410700780c */ /* 0x040fe40002f21670 */
[C---:B------:R-:W-:Y:S01]  /*2180*/  ISETP.LT.OR P5, PT, R7.reuse, 0x61, P5 ;  /* 0x000000610700780c */ /* 0x040fe20002fa1670 */
[----:B------:R4:W-:Y:S01]  /*2190*/  LDGSTS.E.BYPASS.LTC128B.128 [R241+0x5100], [R78.64], !P6 ;  /* 0x051000004ef17fae */ /* 0x0009e2000f101d4c */
[C---:B------:R-:W-:Y:S01]  /*21a0*/  ISETP.LT.OR P6, PT, R7.reuse, 0x41, P2 ;  /* 0x000000410700780c */ /* 0x040fe200017c1670 */
[----:B------:R-:W-:Y:S01]  /*21b0*/  HMMA.16816.F32.BF16 R88, R136, R90, RZ ;  /* 0x0000005a8858723c */ /* 0x000fe200000418ff */
[----:B------:R-:W-:-:S07]  /*21c0*/  ISETP.LT.OR P2, PT, R7, 0x61, P2 ;  /* 0x000000610700780c */ /* 0x000fce0001741670 */
[----:B------:R4:W-:Y:S01]  /*21d0*/  LDGSTS.E.BYPASS.LTC128B.128 [R241+0x2100], [R76.64], !P1 ;  /* 0x021000004cf17fae */ /* 0x0009e2000c901d4c */
[----:B------:R-:W-:-:S03]  /*21e0*/  PLOP3.LUT P1, PT, PT, PT, UP0, 0x40, 0x0 ;  /* 0x000000000000781c */ /* 0x000fc60003f2e808 */
[----:B------:R1:W-:Y:S01]  /*21f0*/  LDGSTS.E.BYPASS.LTC128B.128 [R241+0x6100], [R34.64], !P6 ;  /* 0x0610000022f17fae */ /* 0x0003e2000f101d4c */
[----:B------:R-:W-:Y:S02]  /*2200*/  ISETP.GT.AND P6, PT, R242, 0x7f, PT ;  /* 0x0000007ff200780c */ /* 0x000fe40003fc4270 */
[----:B------:R-:W-:Y:S01]  /*2210*/  HMMA.16816.F32.BF16 R28, R140, R68, R28 ;  /* 0x000000448c1c723c */ /* 0x000fe2000004181c */
[----:B------:R4:W-:Y:S04]  /*2220*/  LDGSTS.E.BYPASS.LTC128B.128 [R241+0x3100], [R18.64], !P5 ;  /* 0x0310000012f17fae */ /* 0x0009e8000e901d4c */
[----:B------:R4:W-:Y:S03]  /*2230*/  LDGSTS.E.BYPASS.LTC128B.128 [R241+0x7100], [R16.64], !P2 ;  /* 0x0710000010f17fae */ /* 0x0009e6000d101d4c */
[C---:B---3--:R-:W-:Y:S01]  /*2240*/  HMMA.16816.F32.BF16 R84, R136.reuse, R80, RZ ;  /* 0x000000508854723c */ /* 0x048fe200000418ff */
[----:B------:R-:W3:Y:S04]  /*2250*/  LDSM.16.M88.4 R96, [R235+0x8100] ;  /* 0x00810000eb60783b */ /* 0x000ee80000000200 */
[----:B--2---:R-:W-:Y:S03]  /*2260*/  LDSM.16.M88.4 R92, [R235+0x9900] ;  /* 0x00990000eb5c783b */ /* 0x004fe60000000200 */
[----:B------:R-:W-:Y:S01]  /*2270*/  HMMA.16816.F32.BF16 R80, R136, R82, RZ ;  /* 0x000000528850723c */ /* 0x000fe200000418ff */
[----:B------:R-:W-:Y:S04]  /*2280*/  LDSM.16.M88.4 R104, [R237+0x4000] ;  /* 0x00400000ed68783b */ /* 0x000fe80000000200 */
[----:B------:R-:W0:Y:S03]  /*2290*/  LDGDEPBAR ;  /* 0x00000000000079af */ /* 0x000e260000000000 */
[----:B-1----:R-:W-:Y:S01]  /*22a0*/  HMMA.16816.F32.BF16 R40, R140, R8, R40 ;  /* 0x000000088c28723c */ /* 0x002fe20000041828 */
[----:B------:R-:W-:-:S02]  /*22b0*/  SHF.R.S32.HI R35, RZ, 0x1f, R33 ;  /* 0x0000001fff237819 */ /* 0x000fc40000011421 */
[----:B------:R-:W-:Y:S01]  /*22c0*/  SHF.R.S32.HI R34, RZ, 0x1f, R32 ;  /* 0x0000001fff227819 */ /* 0x000fe20000011420 */
[----:B----4-:R-:W1:Y:S04]  /*22d0*/  LDSM.16.M88.4 R16, [R235+0x8900] ;  /* 0x00890000eb10783b */ /* 0x010e680000000200 */
[C---:B------:R-:W-:Y:S01]  /*22e0*/  HMMA.16816.F32.BF16 R36, R140.reuse, R10, R36 ;  /* 0x0000000a8c24723c */ /* 0x040fe20000041824 */
[----:B------:R-:W2:Y:S07]  /*22f0*/  LDSM.16.M88.4 R8, [R235+0x9100] ;  /* 0x00910000eb08783b */ /* 0x000eae0000000200 */
[C---:B------:R-:W-:Y:S08]  /*2300*/  HMMA.16816.F32.BF16 R84, R140.reuse, R24, R84 ;  /* 0x000000188c54723c */ /* 0x040ff00000041854 */
[C---:B------:R-:W-:Y:S01]  /*2310*/  HMMA.16816.F32.BF16 R80, R140.reuse, R26, R80 ;  /* 0x0000001a8c50723c */ /* 0x040fe20000041850 */
[----:B------:R-:W4:Y:S07]  /*2320*/  LDSM.16.M88.4 R24, [R235+0xa900] ;  /* 0x00a90000eb18783b */ /* 0x000f2e0000000200 */
[----:B------:R-:W-:Y:S01]  /*2330*/  HMMA.16816.F32.BF16 R88, R140, R70, R88 ;  /* 0x000000468c58723c */ /* 0x000fe20000041858 */
[----:B------:R-:W-:Y:S07]  /*2340*/  LDSM.16.M88.4 R68, [R235+0xa100] ;  /* 0x00a10000eb44783b */ /* 0x000fee0000000200 */
[C---:B---3--:R-:W-:Y:S08]  /*2350*/  HMMA.16816.F32.BF16 R12, R172.reuse, R96, R12 ;  /* 0x00000060ac0c723c */ /* 0x048ff0000004180c */
[C---:B-1----:R-:W-:Y:S08]  /*2360*/  HMMA.16816.F32.BF16 R64, R172.reuse, R16, R64 ;  /* 0x00000010ac40723c */ /* 0x042ff00000041840 */
[C---:B------:R-:W-:Y:S01]  /*2370*/  HMMA.16816.F32.BF16 R60, R172.reuse, R18, R60 ;  /* 0x00000012ac3c723c */ /* 0x040fe2000004183c */
[----:B------:R-:W1:Y:S07]  /*2380*/  LDSM.16.M88.4 R16, [R235+0xb100] ;  /* 0x00b10000eb10783b */ /* 0x000e6e0000000200 */
[----:B------:R-:W-:Y:S01]  /*2390*/  HMMA.16816.F32.BF16 R20, R172, R98, R20 ;  /* 0x00000062ac14723c */ /* 0x000fe20000041814 */
[----:B------:R-:W3:Y:S07]  /*23a0*/  LDSM.16.M88.4 R96, [R224] ;  /* 0x00000000e060783b */ /* 0x000eee0000000200 */
[C---:B------:R-:W-:Y:S08]  /*23b0*/  HMMA.16816.F32.BF16 R76, R136.reuse, R72, RZ ;  /* 0x00000048884c723c */ /* 0x040ff000000418ff */
[----:B------:R-:W-:Y:S08]  /*23c0*/  HMMA.16816.F32.BF16 R72, R136, R74, RZ ;  /* 0x0000004a8848723c */ /* 0x000ff000000418ff */
[C---:B--2---:R-:W-:Y:S08]  /*23d0*/  HMMA.16816.F32.BF16 R56, R172.reuse, R8, R56 ;  /* 0x00000008ac38723c */ /* 0x044ff00000041838 */
[C---:B------:R-:W-:Y:S01]  /*23e0*/  HMMA.16816.F32.BF16 R52, R172.reuse, R10, R52 ;  /* 0x0000000aac34723c */ /* 0x040fe20000041834 */
[----:B------:R-:W2:Y:S07]  /*23f0*/  LDSM.16.M88.4 R8, [R235+0xb900] ;  /* 0x00b90000eb08783b */ /* 0x000eae0000000200 */
[C---:B----4-:R-:W-:Y:S08]  /*2400*/  HMMA.16816.F32.BF16 R28, R172.reuse, R24, R28 ;  /* 0x00000018ac1c723c */ /* 0x050ff0000004181c */
[----:B------:R-:W-:Y:S01]  /*2410*/  HMMA.16816.F32.BF16 R88, R172, R26, R88 ;  /* 0x0000001aac58723c */ /* 0x000fe20000041858 */
[----:B------:R-:W4:Y:S07]  /*2420*/  LDSM.16.M88.4 R24, [R238+0xc100] ;  /* 0x00c10000ee18783b */ /* 0x000f2e0000000200 */
[C---:B------:R-:W-:Y:S08]  /*2430*/  HMMA.16816.F32.BF16 R76, R140.reuse, R100, R76 ;  /* 0x000000648c4c723c */ /* 0x040ff0000004184c */
[----:B------:R-:W-:Y:S01]  /*2440*/  HMMA.16816.F32.BF16 R72, R140, R102, R72 ;  /* 0x000000668c48723c */ /* 0x000fe20000041848 */
[----:B------:R-:W-:Y:S07]  /*2450*/  LDSM.16.M88.4 R100, [R224+0x2800] ;  /* 0x00280000e064783b */ /* 0x000fee0000000200 */
[C---:B-1----:R-:W-:Y:S08]  /*2460*/  HMMA.16816.F32.BF16 R84, R172.reuse, R16, R84 ;  /* 0x00000010ac54723c */ /* 0x042ff00000041854 */
[C---:B------:R-:W-:Y:S01]  /*2470*/  HMMA.16816.F32.BF16 R80, R172.reuse, R18, R80 ;  /* 0x00000012ac50723c */ /* 0x040fe20000041850 */
[----:B------:R-:W1:Y:S07]  /*2480*/  LDSM.16.M88.4 R16, [R224+0x1800] ;  /* 0x00180000e010783b */ /* 0x000e6e0000000200 */
[C---:B------:R-:W-:Y:S08]  /*2490*/  HMMA.16816.F32.BF16 R40, R172.reuse, R68, R40 ;  /* 0x00000044ac28723c */ /* 0x040ff00000041828 */
[----:B------:R-:W-:Y:S01]  /*24a0*/  HMMA.16816.F32.BF16 R36, R172, R70, R36 ;  /* 0x00000046ac24723c */ /* 0x000fe20000041824 */
[----:B------:R-:W1:Y:S07]  /*24b0*/  LDSM.16.M88.4 R68, [R224+0x1000] ;  /* 0x00100000e044783b */ /* 0x000e6e0000000200 */
[----:B---3--:R-:W-:Y:S08]  /*24c0*/  HMMA.16816.F32.BF16 R12, R184, R96, R12 ;  /* 0x00000060b80c723c */ /* 0x008ff0000004180c */
[C---:B------:R-:W-:Y:S08]  /*24d0*/  HMMA.16816.F32.BF16 R48, R172.reuse, R92, R48 ;  /* 0x0000005cac30723c */ /* 0x040ff00000041830 */
[C---:B------:R-:W-:Y:S01]  /*24e0*/  HMMA.16816.F32.BF16 R44, R172.reuse, R94, R44 ;  /* 0x0000005eac2c723c */ /* 0x040fe2000004182c */
[----:B------:R-:W3:Y:S07]  /*24f0*/  LDSM.16.M88.4 R92, [R224+0x800] ;  /* 0x00080000e05c783b */ /* 0x000eee0000000200 */
[C---:B--2---:R-:W-:Y:S08]  /*2500*/  HMMA.16816.F32.BF16 R76, R172.reuse, R8, R76 ;  /* 0x00000008ac4c723c */ /* 0x044ff0000004184c */
[----:B------:R-:W-:Y:S01]  /*2510*/  HMMA.16816.F32.BF16 R72, R172, R10, R72 ;  /* 0x0000000aac48723c */ /* 0x000fe20000041848 */
[----:B------:R-:W2:Y:S07]  /*2520*/  LDSM.16.M88.4 R8, [R224+0x2000] ;  /* 0x00200000e008783b */ /* 0x000eae0000000200 */
[----:B----4-:R-:W-:Y:S08]  /*2530*/  HMMA.16816.F32.BF16 R12, R188, R24, R12 ;  /* 0x00000018bc0c723c */ /* 0x010ff0000004180c */
[C---:B-1----:R-:W-:Y:S08]  /*2540*/  HMMA.16816.F32.BF16 R48, R184.reuse, R16, R48 ;  /* 0x00000010b830723c */ /* 0x042ff00000041830 */
[C---:B------:R-:W-:Y:S01]  /*2550*/  HMMA.16816.F32.BF16 R44, R184.reuse, R18, R44 ;  /* 0x00000012b82c723c */ /* 0x040fe2000004182c */
[----:B------:R-:W1:Y:S07]  /*2560*/  LDSM.16.M88.4 R16, [R235+0xc100] ;  /* 0x00c10000eb10783b */ /* 0x000e6e0000000200 */
[C---:B------:R-:W-:Y:S01]  /*2570*/  HMMA.16816.F32.BF16 R20, R184.reuse, R98, R20 ;  /* 0x00000062b814723c */ /* 0x040fe20000041814 */
[----:B------:R-:W-:Y:S07]  /*2580*/  LDSM.16.M88.4 R96, [R224+0x3000] ;  /* 0x00300000e060783b */ /* 0x000fee0000000200 */
[C---:B------:R-:W-:Y:S08]  /*2590*/  HMMA.16816.F32.BF16 R56, R184.reuse, R68, R56 ;  /* 0x00000044b838723c */ /* 0x040ff00000041838 */
[----:B------:R-:W-:Y:S01]  /*25a0*/  HMMA.16816.F32.BF16 R52, R184, R70, R52 ;  /* 0x00000046b834723c */ /* 0x000fe20000041834 */
[----:B------:R-:W4:Y:S07]  /*25b0*/  LDSM.16.M88.4 R68, [R238+0xc900] ;  /* 0x00c90000ee44783b */ /* 0x000f2e0000000200 */
[----:B------:R-:W-:Y:S08]  /*25c0*/  HMMA.16816.F32.BF16 R12, R192, R104, R12 ;  /* 0x00000068c00c723c */ /* 0x000ff0000004180c */
[C---:B---3--:R-:W-:Y:S08]  /*25d0*/  HMMA.16816.F32.BF16 R64, R184.reuse, R92, R64 ;  /* 0x0000005cb840723c */ /* 0x048ff00000041840 */
[C---:B--2---:R-:W-:Y:S08]  /*25e0*/  HMMA.16816.F32.BF16 R40, R184.reuse, R8, R40 ;  /* 0x00000008b828723c */ /* 0x044ff00000041828 */
[----:B------:R-:W-:Y:S01]  /*25f0*/  HMMA.16816.F32.BF16 R36, R184, R10, R36 ;  /* 0x0000000ab824723c */ /* 0x000fe20000041824 */
[----:B------:R-:W2:Y:S07]  /*2600*/  LDSM.16.M88.4 R8, [R224+0x4000] ;  /* 0x00400000e008783b */ /* 0x000eae0000000200 */
[----:B------:R-:W-:Y:S01]  /*2610*/  HMMA.16816.F32.BF16 R20, R188, R26, R20 ;  /* 0x0000001abc14723c */ /* 0x000fe20000041814 */
[----:B------:R-:W3:Y:S07]  /*2620*/  LDSM.16.M88.4 R24, [R237+0x4800] ;  /* 0x00480000ed18783b */ /* 0x000eee0000000200 */
[----:B------:R-:W-:Y:S01]  /*2630*/  HMMA.16816.F32.BF16 R60, R184, R94, R60 ;  /* 0x0000005eb83c723c */ /* 0x000fe2000004183c */
[----:B------:R-:W2:Y:S07]  /*2640*/  LDSM.16.M88.4 R92, [R224+0x3800] ;  /* 0x00380000e05c783b */ /* 0x000eae0000000200 */
[----:B-1----:R-:W-:Y:S08]  /*2650*/  HMMA.16816.F32.BF16 R12, R196, R16, R12 ;  /* 0x00000010c40c723c */ /* 0x002ff0000004180c */
[----:B----4-:R-:W-:Y:S08]  /*2660*/  HMMA.16816.F32.BF16 R64, R188, R68, R64 ;  /* 0x00000044bc40723c */ /* 0x010ff00000041840 */
[----:B------:R-:W-:Y:S08]  /*2670*/  HMMA.16816.F32.BF16 R20, R192, R106, R20 ;  /* 0x0000006ac014723c */ /* 0x000ff00000041814 */
[C---:B------:R-:W-:Y:S01]  /*2680*/  HMMA.16816.F32.BF16 R104, R184.reuse, R96, R84 ;  /* 0x00000060b868723c */ /* 0x040fe20000041854 */
[----:B------:R-:W1:Y:S07]  /*2690*/  LDSM.16.M88.4 R84, [R235+0xc900] ;  /* 0x00c90000eb54783b */ /* 0x000e6e0000000200 */
[C---:B------:R-:W-:Y:S08]  /*26a0*/  HMMA.16816.F32.BF16 R28, R184.reuse, R100, R28 ;  /* 0x00000064b81c723c */ /* 0x040ff0000004181c */
[----:B------:R-:W-:Y:S01]  /*26b0*/  HMMA.16816.F32.BF16 R88, R184, R102, R88 ;  /* 0x00000066b858723c */ /* 0x000fe20000041858 */
[----:B------:R-:W4:Y:S07]  /*26c0*/  LDSM.16.M88.4 R100, [R238+0xd100] ;  /* 0x00d10000ee64783b */ /* 0x000f2e0000000200 */
[----:B--2---:R-:W-:Y:S08]  /*26d0*/  HMMA.16816.F32.BF16 R12, R212, R8, R12 ;  /* 0x00000008d40c723c */ /* 0x004ff0000004180c */
[----:B---3--:R-:W-:Y:S08]  /*26e0*/  HMMA.16816.F32.BF16 R64, R192, R24, R64 ;  /* 0x00000018c040723c */ /* 0x008ff00000041840 */
[C---:B------:R-:W-:Y:S08]  /*26f0*/  HMMA.16816.F32.BF16 R76, R184.reuse, R92, R76 ;  /* 0x0000005cb84c723c */ /* 0x040ff0000004184c */
[----:B------:R-:W-:Y:S01]  /*2700*/  HMMA.16816.F32.BF16 R72, R184, R94, R72 ;  /* 0x0000005eb848723c */ /* 0x000fe20000041848 */
[----:B------:R-:W2:Y:S01]  /*2710*/  LDSM.16.M88.4 R92, [R238+0xd900] ;  /* 0x00d90000ee5c783b */ /* 0x000ea20000000200 */
[----:B------:R-:W-:-:S02]  /*2720*/  FMUL.FTZ R14, R14, c[0x0][0x320] ;  /* 0x0000c8000e0e7a20 */ /* 0x000fc40000410000 */
[----:B------:R-:W-:Y:S02]  /*2730*/  FMUL.FTZ R3, R12, c[0x0][0x320] ;  /* 0x0000c8000c037a20 */ /* 0x000fe40000410000 */
[----:B------:R-:W-:Y:S02]  /*2740*/  FMUL.FTZ R7, R13, c[0x0][0x320] ;  /* 0x0000c8000d077a20 */ /* 0x000fe40000410000 */
[C---:B------:R-:W-:Y:S01]  /*2750*/  HMMA.16816.F32.BF16 R20, R196.reuse, R18, R20 ;  /* 0x00000012c414723c */ /* 0x040fe20000041814 */
[----:B------:R-:W3:Y:S01]  /*2760*/  LDSM.16.M88.4 R16, [R237+0x5000] ;  /* 0x00500000ed10783b */ /* 0x000ee20000000200 */
[----:B------:R-:W2:Y:S06]  /*2770*/  MUFU.TANH R3, R3 ;  /* 0x0000000300037308 */ /* 0x000eac0000002400 */
[----:B-1----:R-:W-:Y:S02]  /*2780*/  HMMA.16816.F32.BF16 R64, R196, R84, R64 ;  /* 0x00000054c440723c */ /* 0x002fe40000041840 */
[----:B------:R1:W1:Y:S05]  /*2790*/  MUFU.TANH R84, R14 ;  /* 0x0000000e00547308 */ /* 0x00026a0000002400 */
[----:B------:R-:W-:Y:S01]  /*27a0*/  FMUL.FTZ R85, R15, c[0x0][0x320] ;  /* 0x0000c8000f557a20 */ /* 0x000fe20000410000 */
[C---:B----4-:R-:W-:Y:S02]  /*27b0*/  HMMA.16816.F32.BF16 R56, R188.reuse, R100, R56 ;  /* 0x00000064bc38723c */ /* 0x050fe40000041838 */
[----:B------:R-:W4:Y:S06]  /*27c0*/  MUFU.TANH R7, R7 ;  /* 0x0000000700077308 */ /* 0x000f2c0000002400 */
[----:B------:R-:W-:Y:S01]  /*27d0*/  HMMA.16816.F32.BF16 R52, R188, R102, R52 ;  /* 0x00000066bc34723c */ /* 0x000fe20000041834 */
[----:B-1----:R-:W1:Y:S01]  /*27e0*/  LDSM.16.M88.4 R12, [R237+0x5800] ;  /* 0x00580000ed0c783b */ /* 0x002e620000000200 */
[----:B------:R-:W1:Y:S06]  /*27f0*/  MUFU.TANH R85, R85 ;  /* 0x0000005500557308 */ /* 0x000e6c0000002400 */
[----:B------:R-:W-:Y:S01]  /*2800*/  HMMA.16816.F32.BF16 R20, R212, R10, R20 ;  /* 0x0000000ad414723c */ /* 0x000fe20000041814 */
[----:B------:R-:W1:Y:S07]  /*2810*/  LDSM.16.M88.4 R8, [R235+0xd100] ;  /* 0x00d10000eb08783b */ /* 0x000e6e0000000200 */
[C---:B--2---:R-:W-:Y:S08]  /*2820*/  HMMA.16816.F32.BF16 R48, R188.reuse, R92, R48 ;  /* 0x0000005cbc30723c */ /* 0x044ff00000041830 */
[C---:B------:R-:W-:Y:S08]  /*2830*/  HMMA.16816.F32.BF16 R44, R188.reuse, R94, R44 ;  /* 0x0000005ebc2c723c */ /* 0x040ff0000004182c */
[----:B------:R-:W-:Y:S01]  /*2840*/  HMMA.16816.F32.BF16 R60, R188, R70, R60 ;  /* 0x00000046bc3c723c */ /* 0x000fe2000004183c */
[----:B------:R-:W-:Y:S01]  /*2850*/  LDSM.16.M88.4 R68, [R224+0x4800] ;  /* 0x00480000e044783b */ /* 0x000fe20000000200 */
[----:B------:R-:W-:-:S02]  /*2860*/  FMUL.FTZ R20, R20, c[0x0][0x320] ;  /* 0x0000c80014147a20 */ /* 0x000fc40000410000 */
[----:B------:R-:W-:Y:S02]  /*2870*/  FMUL.FTZ R21, R21, c[0x0][0x320] ;  /* 0x0000c80015157a20 */ /* 0x000fe40000410000 */
[----:B------:R-:W-:Y:S02]  /*2880*/  FMUL.FTZ R22, R22, c[0x0][0x320] ;  /* 0x0000c80016167a20 */ /* 0x000fe40000410000 */
[----:B---3--:R-:W-:Y:S01]  /*2890*/  HMMA.16816.F32.BF16 R56, R192, R16, R56 ;  /* 0x00000010c038723c */ /* 0x008fe20000041838 */
[----:B------:R-:W-:-:S07]  /*28a0*/  FMUL.FTZ R23, R23, c[0x0][0x320] ;  /* 0x0000c80017177a20 */ /* 0x000fce0000410000 */
[C---:B------:R-:W-:Y:S01]  /*28b0*/  HMMA.16816.F32.BF16 R52, R192.reuse, R18, R52 ;  /* 0x00000012c034723c */ /* 0x040fe20000041834 */
[----:B------:R-:W2:Y:S07]  /*28c0*/  LDSM.16.M88.4 R16, [R238+0xe100] ;  /* 0x00e10000ee10783b */ /* 0x000eae0000000200 */
[C---:B-1----:R-:W-:Y:S08]  /*28d0*/  HMMA.16816.F32.BF16 R48, R192.reuse, R12, R48 ;  /* 0x0000000cc030723c */ /* 0x042ff00000041830 */
[C---:B------:R-:W-:Y:S01]  /*28e0*/  HMMA.16816.F32.BF16 R44, R192.reuse, R14, R44 ;  /* 0x0000000ec02c723c */ /* 0x040fe2000004182c */
[----:B------:R-:W1:Y:S07]  /*28f0*/  LDSM.16.M88.4 R12, [R238+0xe900] ;  /* 0x00e90000ee0c783b */ /* 0x000e6e0000000200 */
[----:B------:R-:W-:Y:S01]  /*2900*/  HMMA.16816.F32.BF16 R60, R192, R26, R60 ;  /* 0x0000001ac03c723c */ /* 0x000fe2000004183c */
[----:B------:R-:W3:Y:S07]  /*2910*/  LDSM.16.M88.4 R24, [R224+0x5000] ;  /* 0x00500000e018783b */ /* 0x000eee0000000200 */
[C---:B------:R-:W-:Y:S08]  /*2920*/  HMMA.16816.F32.BF16 R56, R196.reuse, R8, R56 ;  /* 0x00000008c438723c */ /* 0x040ff00000041838 */
[----:B------:R-:W-:Y:S01]  /*2930*/  HMMA.16816.F32.BF16 R52, R196, R10, R52 ;  /* 0x0000000ac434723c */ /* 0x000fe20000041834 */
[----:B------:R-:W3:Y:S07]  /*2940*/  LDSM.16.M88.4 R8, [R237+0x6000] ;  /* 0x00600000ed08783b */ /* 0x000eee0000000200 */
[C---:B--2---:R-:W-:Y:S08]  /*2950*/  HMMA.16816.F32.BF16 R40, R188.reuse, R16, R40 ;  /* 0x00000010bc28723c */ /* 0x044ff00000041828 */
[----:B------:R-:W-:Y:S01]  /*2960*/  HMMA.16816.F32.BF16 R36, R188, R18, R36 ;  /* 0x00000012bc24723c */ /* 0x000fe20000041824 */
[----:B------:R-:W2:Y:S07]  /*2970*/  LDSM.16.M88.4 R16, [R237+0x6800] ;  /* 0x00680000ed10783b */ /* 0x000eae0000000200 */
[----:B------:R-:W-:Y:S01]  /*2980*/  HMMA.16816.F32.BF16 R60, R196, R86, R60 ;  /* 0x00000056c43c723c */ /* 0x000fe2000004183c */
[----:B------:R-:W2:Y:S07]  /*2990*/  MUFU.TANH R86, R22 ;  /* 0x0000001600567308 */ /* 0x000eae0000002400 */
[----:B------:R-:W-:Y:S01]  /*29a0*/  HMMA.16816.F32.BF16 R64, R212, R68, R64 ;  /* 0x00000044d440723c */ /* 0x000fe20000041840 */
[----:B------:R-:W2:Y:S07]  /*29b0*/  MUFU.TANH R68, R20 ;  /* 0x0000001400447308 */ /* 0x000eae0000002400 */
[C---:B-1----:R-:W-:Y:S01]  /*29c0*/  HMMA.16816.F32.BF16 R28, R188.reuse, R12, R28 ;  /* 0x0000000cbc1c723c */ /* 0x042fe2000004181c */
[----:B------:R-:W1:Y:S07]  /*29d0*/  MUFU.TANH R69, R21 ;  /* 0x0000001500457308 */ /* 0x000e6e0000002400 */
[----:B------:R-:W-:Y:S01]  /*29e0*/  HMMA.16816.F32.BF16 R88, R188, R14, R88 ;  /* 0x0000000ebc58723c */ /* 0x000fe20000041858 */
[----:B------:R1:W1:Y:S01]  /*29f0*/  MUFU.TANH R87, R23 ;  /* 0x0000001700577308 */ /* 0x0002620000002400 */
[----:B------:R-:W-:Y:S06]  /*2a00*/  LDSM.16.M88.4 R12, [R237+0x7000] ;  /* 0x00700000ed0c783b */ /* 0x000fec0000000200 */
[----:B---3--:R-:W-:Y:S01]  /*2a10*/  HMMA.16816.F32.BF16 R56, R212, R24, R56 ;  /* 0x00000018d438723c */ /* 0x008fe20000041838 */
[----:B------:R-:W-:-:S02]  /*2a20*/  FMUL.FTZ R64, R64, c[0x0][0x320] ;  /* 0x0000c80040407a20 */ /* 0x000fc40000410000 */
[----:B------:R-:W-:Y:S02]  /*2a30*/  FMUL.FTZ R65, R65, c[0x0][0x320] ;  /* 0x0000c80041417a20 */ /* 0x000fe40000410000 */
[----:B------:R-:W-:Y:S02]  /*2a40*/  FMUL.FTZ R66, R66, c[0x0][0x320] ;  /* 0x0000c80042427a20 */ /* 0x000fe40000410000 */
[----:B------:R-:W-:Y:S01]  /*2a50*/  FMUL.FTZ R67, R67, c[0x0][0x320] ;  /* 0x0000c80043437a20 */ /* 0x000fe20000410000 */
[----:B------:R-:W-:Y:S01]  /*2a60*/  HMMA.16816.F32.BF16 R52, R212, R26, R52 ;  /* 0x0000001ad434723c */ /* 0x000fe20000041834 */
[----:B-1----:R-:W1:Y:S01]  /*2a70*/  LDSM.16.M88.4 R20, [R235+0xd900] ;  /* 0x00d90000eb14783b */ /* 0x002e620000000200 */
[----:B------:R-:W3:Y:S03]  /*2a80*/  MUFU.TANH R92, R66 ;  /* 0x00000042005c7308 */ /* 0x000ee60000002400 */
[----:B------:R-:W1:Y:S03]  /*2a90*/  LDSM.16.M88.4 R24, [R235+0xe100] ;  /* 0x00e10000eb18783b */ /* 0x000e660000000200 */
[C---:B------:R-:W-:Y:S02]  /*2aa0*/  HMMA.16816.F32.BF16 R40, R192.reuse, R8, R40 ;  /* 0x00000008c028723c */ /* 0x040fe40000041828 */
[----:B------:R-:W1:Y:S06]  /*2ab0*/  MUFU.TANH R93, R67 ;  /* 0x00000043005d7308 */ /* 0x000e6c0000002400 */
[----:B------:R-:W-:Y:S01]  /*2ac0*/  HMMA.16816.F32.BF16 R36, R192, R10, R36 ;  /* 0x0000000ac024723c */ /* 0x000fe20000041824 */
[----:B------:R-:W3:Y:S01]  /*2ad0*/  LDSM.16.M88.4 R8, [R238+0xf100] ;  /* 0x00f10000ee08783b */ /* 0x000ee20000000200 */
[----:B------:R-:W-:-:S02]  /*2ae0*/  FMUL.FTZ R56, R56, c[0x0][0x320] ;  /* 0x0000c80038387a20 */ /* 0x000fc40000410000 */
[----:B------:R-:W-:Y:S02]  /*2af0*/  FMUL.FTZ R57, R57, c[0x0][0x320] ;  /* 0x0000c80039397a20 */ /* 0x000fe40000410000 */
[----:B------:R-:W-:Y:S02]  /*2b00*/  FMUL.FTZ R58, R58, c[0x0][0x320] ;  /* 0x0000c8003a3a7a20 */ /* 0x000fe40000410000 */
[----:B------:R-:W-:Y:S01]  /*2b10*/  HMMA.16816.F32.BF16 R80, R184, R98, R80 ;  /* 0x00000062b850723c */ /* 0x000fe20000041850 */
[----:B------:R-:W-:Y:S01]  /*2b20*/  FMUL.FTZ R52, R52, c[0x0][0x320] ;  /* 0x0000c80034347a20 */ /* 0x000fe20000410000 */
[----:B------:R-:W1:Y:S01]  /*2b30*/  MUFU.TANH R56, R56 ;  /* 0x0000003800387308 */ /* 0x000e620000002400 */
[----:B------:R-:W-:Y:S02]  /*2b40*/  FMUL.FTZ R53, R53, c[0x0][0x320] ;  /* 0x0000c80035357a20 */ /* 0x000fe40000410000 */
[----:B------:R-:W-:Y:S02]  /*2b50*/  FMUL.FTZ R54, R54, c[0x0][0x320] ;  /* 0x0000c80036367a20 */ /* 0x000fe40000410000 */
[----:B------:R-:W-:Y:S01]  /*2b60*/  FMUL.FTZ R55, R55, c[0x0][0x320] ;  /* 0x0000c80037377a20 */ /* 0x000fe20000410000 */
[C---:B--2---:R-:W-:Y:S01]  /*2b70*/  HMMA.16816.F32.BF16 R28, R192.reuse, R16, R28 ;  /* 0x00000010c01c723c */ /* 0x044fe2000004181c */
[----:B------:R-:W-:Y:S01]  /*2b80*/  FMUL.FTZ R59, R59, c[0x0][0x320] ;  /* 0x0000c8003b3b7a20 */ /* 0x000fe20000410000 */
[----:B------:R-:W2:Y:S06]  /*2b90*/  MUFU.TANH R182, R54 ;  /* 0x0000003600b67308 */ /* 0x000eac0000002400 */
[----:B------:R-:W-:Y:S01]  /*2ba0*/  HMMA.16816.F32.BF16 R88, R192, R18, R88 ;  /* 0x00000012c058723c */ /* 0x000fe20000041858 */
[----:B------:R-:W2:Y:S01]  /*2bb0*/  LDSM.16.M88.4 R16, [R238+0xf900] ;  /* 0x00f90000ee10783b */ /* 0x000ea20000000200 */
[----:B------:R-:W2:Y:S06]  /*2bc0*/  MUFU.TANH R181, R55 ;  /* 0x0000003700b57308 */ /* 0x000eac0000002400 */
[C---:B-1----:R-:W-:Y:S02]  /*2bd0*/  HMMA.16816.F32.BF16 R48, R196.reuse, R20, R48 ;  /* 0x00000014c430723c */ /* 0x042fe40000041830 */
[----:B------:R-:W1:Y:S06]  /*2be0*/  MUFU.TANH R57, R57 ;  /* 0x0000003900397308 */ /* 0x000e6c0000002400 */
[----:B------:R-:W-:Y:S01]  /*2bf0*/  HMMA.16816.F32.BF16 R44, R196, R22, R44 ;  /* 0x00000016c42c723c */ /* 0x000fe2000004182c */
[----:B------:R-:W1:Y:S01]  /*2c00*/  LDSM.16.M88.4 R20, [R224+0x6000] ;  /* 0x00600000e014783b */ /* 0x000e620000000200 */
[----:B------:R-:W1:Y:S06]  /*2c10*/  MUFU.TANH R58, R58 ;  /* 0x0000003a003a7308 */ /* 0x000e6c0000002400 */
[----:B------:R-:W-:Y:S02]  /*2c20*/  HMMA.16816.F32.BF16 R60, R212, R70, R60 ;  /* 0x00000046d43c723c */ /* 0x000fe4000004183c */
[----:B------:R-:W1:Y:S06]  /*2c30*/  MUFU.TANH R70, R64 ;  /* 0x0000004000467308 */ /* 0x000e6c0000002400 */
[----:B------:R-:W-:Y:S02]  /*2c40*/  HMMA.16816.F32.BF16 R40, R196, R24, R40 ;  /* 0x00000018c428723c */ /* 0x000fe40000041828 */
[----:B------:R2:W1:Y:S06]  /*2c50*/  MUFU.TANH R71, R65 ;  /* 0x0000004100477308 */ /* 0x00046c0000002400 */
[C---:B---3--:R-:W-:Y:S02]  /*2c60*/  HMMA.16816.F32.BF16 R104, R188.reuse, R8, R104 ;  /* 0x00000008bc68723c */ /* 0x048fe40000041868 */
[----:B------:R-:W3:Y:S06]  /*2c70*/  MUFU.TANH R59, R59 ;  /* 0x0000003b003b7308 */ /* 0x000eec0000002400 */
[----:B------:R-:W-:Y:S01]  /*2c80*/  HMMA.16816.F32.BF16 R80, R188, R10, R80 ;  /* 0x0000000abc50723c */ /* 0x000fe20000041850 */
[----:B------:R-:W-:Y:S01]  /*2c90*/  LDSM.16.M88.4 R8, [R237+0x7800] ;  /* 0x00780000ed08783b */ /* 0x000fe20000000200 */
[----:B------:R-:W-:-:S02]  /*2ca0*/  FMUL.FTZ R60, R60, c[0x0][0x320] ;  /* 0x0000c8003c3c7a20 */ /* 0x000fc40000410000 */
[----:B------:R-:W-:Y:S01]  /*2cb0*/  FMUL.FTZ R61, R61, c[0x0][0x320] ;  /* 0x0000c8003d3d7a20 */ /* 0x000fe20000410000 */
[----:B--2---:R-:W2:Y:S01]  /*2cc0*/  LDSM.16.M88.4 R64, [R224+0x5800] ;  /* 0x00580000e040783b */ /* 0x004ea20000000200 */
[----:B------:R-:W-:Y:S02]  /*2cd0*/  FMUL.FTZ R62, R62, c[0x0][0x320] ;  /* 0x0000c8003e3e7a20 */ /* 0x000fe40000410000 */
[----:B------:R-:W-:Y:S01]  /*2ce0*/  HMMA.16816.F32.BF16 R36, R196, R26, R36 ;  /* 0x0000001ac424723c */ /* 0x000fe20000041824 */
[----:B------:R-:W-:Y:S01]  /*2cf0*/  LDSM.16.M88.4 R24, [R224+0x6800] ;  /* 0x00680000e018783b */ /* 0x000fe20000000200 */
[----:B------:R-:W-:Y:S01]  /*2d00*/  FMUL.FTZ R63, R63, c[0x0][0x320] ;  /* 0x0000c8003f3f7a20 */ /* 0x000fe20000410000 */
[----:B------:R-:W1:Y:S05]  /*2d10*/  MUFU.TANH R60, R60 ;  /* 0x0000003c003c7308 */ /* 0x000e6a0000002400 */
[C---:B------:R-:W-:Y:S03]  /*2d20*/  HMMA.16816.F32.BF16 R76, R188.reuse, R16, R76 ;  /* 0x00000010bc4c723c */ /* 0x040fe6000004184c */
[----:B------:R-:W2:Y:S05]  /*2d30*/  MUFU.TANH R61, R61 ;  /* 0x0000003d003d7308 */ /* 0x000eaa0000002400 */
[----:B------:R-:W-:Y:S01]  /*2d40*/  HMMA.16816.F32.BF16 R72, R188, R18, R72 ;  /* 0x00000012bc48723c */ /* 0x000fe20000041848 */
[----:B------:R-:W-:Y:S02]  /*2d50*/  LDSM.16.M88.4 R16, [R224+0x7800] ;  /* 0x00780000e010783b */ /* 0x000fe40000000200 */
[----:B------:R-:W2:Y:S05]  /*2d60*/  MUFU.TANH R62, R62 ;  /* 0x0000003e003e7308 */ /* 0x000eaa0000002400 */
[----:B-1----:R-:W-:Y:S03]  /*2d70*/  HMMA.16816.F32.BF16 R40, R212, R20, R40 ;  /* 0x00000014d428723c */ /* 0x002fe60000041828 */
[----:B------:R-:W1:Y:S05]  /*2d80*/  MUFU.TANH R63, R63 ;  /* 0x0000003f003f7308 */ /* 0x000e6a0000002400 */
[C---:B------:R-:W-:Y:S08]  /*2d90*/  HMMA.16816.F32.BF16 R104, R192.reuse, R12, R104 ;  /* 0x0000000cc068723c */ /* 0x040ff00000041868 */
[----:B------:R-:W-:Y:S01]  /*2da0*/  HMMA.16816.F32.BF16 R80, R192, R14, R80 ;  /* 0x0000000ec050723c */ /* 0x000fe20000041850 */
[----:B------:R-:W1:Y:S07]  /*2db0*/  LDSM.16.M88.4 R12, [R235+0xf900] ;  /* 0x00f90000eb0c783b */ /* 0x000e6e0000000200 */
[----:B--2---:R-:W-:Y:S01]  /*2dc0*/  HMMA.16816.F32.BF16 R48, R212, R64, R48 ;  /* 0x00000040d430723c */ /* 0x004fe20000041830 */
[----:B------:R-:W2:Y:S01]  /*2dd0*/  MUFU.TANH R64, R52 ;  /* 0x0000003400407308 */ /* 0x000ea20000002400 */
[----:B------:R-:W-:-:S02]  /*2de0*/  FMUL.FTZ R40, R40, c[0x0][0x320] ;  /* 0x0000c80028287a20 */ /* 0x000fc40000410000 */
[----:B------:R-:W-:Y:S02]  /*2df0*/  FMUL.FTZ R41, R41, c[0x0][0x320] ;  /* 0x0000c80029297a20 */ /* 0x000fe40000410000 */
[----:B------:R-:W-:Y:S02]  /*2e00*/  FMUL.FTZ R42, R42, c[0x0][0x320] ;  /* 0x0000c8002a2a7a20 */ /* 0x000fe40000410000 */
[----:B------:R-:W-:Y:S01]  /*2e10*/  HMMA.16816.F32.BF16 R36, R212, R22, R36 ;  /* 0x00000016d424723c */ /* 0x000fe20000041824 */
[----:B------:R2:W1:Y:S01]  /*2e20*/  MUFU.TANH R65, R53 ;  /* 0x0000003500417308 */ /* 0x0004620000002400 */
[----:B------:R-:W3:Y:S01]  /*2e30*/  LDSM.16.M88.4 R20, [R235+0xf100] ;  /* 0x00f10000eb14783b */ /* 0x000ee20000000200 */
[----:B------:R-:W-:-:S05]  /*2e40*/  FMUL.FTZ R43, R43, c[0x0][0x320] ;  /* 0x0000c8002b2b7a20 */ /* 0x000fca0000410000 */
[C---:B------:R-:W-:Y:S01]  /*2e50*/  HMMA.16816.F32.BF16 R76, R192.reuse, R8, R76 ;  /* 0x00000008c04c723c */ /* 0x040fe2000004184c */
[----:B------:R-:W1:Y:S07]  /*2e60*/  MUFU.TANH R178, R40 ;  /* 0x0000002800b27308 */ /* 0x000e6e0000002400 */
[----:B------:R-:W-:Y:S01]  /*2e70*/  HMMA.16816.F32.BF16 R72, R192, R10, R72 ;  /* 0x0000000ac048723c */ /* 0x000fe20000041848 */
[----:B--2---:R-:W2:Y:S01]  /*2e80*/  LDSM.16.M88.4 R52, [R235+0xe900] ;  /* 0x00e90000eb34783b */ /* 0x004ea20000000200 */
[----:B------:R-:W2:Y:S01]  /*2e90*/  MUFU.TANH R177, R41 ;  /* 0x0000002900b17308 */ /* 0x000ea20000002400 */
[----:B------:R-:W-:-:S02]  /*2ea0*/  FMUL.FTZ R48, R48, c[0x0][0x320] ;  /* 0x0000c80030307a20 */ /* 0x000fc40000410000 */
[----:B------:R-:W-:Y:S02]  /*2eb0*/  FMUL.FTZ R49, R49, c[0x0][0x320] ;  /* 0x0000c80031317a20 */ /* 0x000fe40000410000 */
[----:B------:R-:W-:Y:S01]  /*2ec0*/  FMUL.FTZ R50, R50, c[0x0][0x320] ;  /* 0x0000c80032327a20 */ /* 0x000fe20000410000 */
[----:B------:R-:W-:Y:S01]  /*2ed0*/  HMMA.16816.F32.BF16 R44, R212, R66, R44 ;  /* 0x00000042d42c723c */ /* 0x000fe2000004182c */
[----:B------:R-:W-:Y:S01]  /*2ee0*/  FMUL.FTZ R51, R51, c[0x0][0x320] ;  /* 0x0000c80033337a20 */ /* 0x000fe20000410000 */
[----:B------:R-:W2:Y:S01]  /*2ef0*/  MUFU.TANH R161, R42 ;  /* 0x0000002a00a17308 */ /* 0x000ea20000002400 */
[----:B------:R-:W-:Y:S02]  /*2f00*/  FMUL.FTZ R36, R36, c[0x0][0x320] ;  /* 0x0000c80024247a20 */ /* 0x000fe40000410000 */
[----:B------:R-:W-:Y:S02]  /*2f10*/  FMUL.FTZ R37, R37, c[0x0][0x320] ;  /* 0x0000c80025257a20 */ /* 0x000fe40000410000 */
[----:B------:R-:W-:Y:S01]  /*2f20*/  FMUL.FTZ R38, R38, c[0x0][0x320] ;  /* 0x0000c80026267a20 */ /* 0x000fe20000410000 */
[C---:B-1----:R-:W-:Y:S01]  /*2f30*/  HMMA.16816.F32.BF16 R76, R196.reuse, R12, R76 ;  /* 0x0000000cc44c723c */ /* 0x042fe2000004184c */
[----:B------:R-:W-:Y:S01]  /*2f40*/  FMUL.FTZ R39, R39, c[0x0][0x320] ;  /* 0x0000c80027277a20 */ /* 0x000fe20000410000 */
[----:B------:R1:W1:Y:S06]  /*2f50*/  MUFU.TANH R162, R43 ;  /* 0x0000002b00a27308 */ /* 0x00026c0000002400 */
[C---:B------:R-:W-:Y:S02]  /*2f60*/  HMMA.16816.F32.BF16 R72, R196.reuse, R14, R72 ;  /* 0x0000000ec448723c */ /* 0x040fe40000041848 */
[----:B------:R2:W2:Y:S06]  /*2f70*/  MUFU.TANH R145, R48 ;  /* 0x0000003000917308 */ /* 0x0004ac0000002400 */
[----:B---3--:R-:W-:Y:S01]  /*2f80*/  HMMA.16816.F32.BF16 R104, R196, R20, R104 ;  /* 0x00000014c468723c */ /* 0x008fe20000041868 */
[----:B------:R-:W-:Y:S01]  /*2f90*/  FMUL.FTZ R44, R44, c[0x0][0x320] ;  /* 0x0000c8002c2c7a20 */ /* 0x000fe20000410000 */
[----:B-1----:R-:W1:Y:S01]  /*2fa0*/  LDSM.16.M88.4 R40, [R224+0x7000] ;  /* 0x00700000e028783b */ /* 0x002e620000000200 */
[----:B------:R-:W-:Y:S01]  /*2fb0*/  FMUL.FTZ R45, R45, c[0x0][0x320] ;  /* 0x0000c8002d2d7a20 */ /* 0x000fe20000410000 */
[----:B------:R3:W1:Y:S01]  /*2fc0*/  MUFU.TANH R146, R49 ;  /* 0x0000003100927308 */ /* 0x0006620000002400 */
[----:B------:R-:W-:Y:S01]  /*2fd0*/  FMUL.FTZ R46, R46, c[0x0][0x320] ;  /* 0x0000c8002e2e7a20 */ /* 0x000fe20000410000 */
[----:B------:R-:W-:-:S04]  /*2fe0*/  DEPBAR.LE SB0, 0x0 ;  /* 0x000080000000791a */ /* 0x000fc80000000000 */
[C---:B--2---:R-:W-:Y:S01]  /*2ff0*/  HMMA.16816.F32.BF16 R28, R196.reuse, R52, R28 ;  /* 0x00000034c41c723c */ /* 0x044fe2000004181c */
[----:B------:R-:W-:Y:S01]  /*3000*/  FMUL.FTZ R47, R47, c[0x0][0x320] ;  /* 0x0000c8002f2f7a20 */ /* 0x000fe20000410000 */
[----:B------:R3:W2:Y:S06]  /*3010*/  MUFU.TANH R150, R50 ;  /* 0x0000003200967308 */ /* 0x0006ac0000002400 */
[C---:B------:R-:W-:Y:S02]  /*3020*/  HMMA.16816.F32.BF16 R88, R196.reuse, R54, R88 ;  /* 0x00000036c458723c */ /* 0x040fe40000041858 */
[----:B------:R3:W1:Y:S06]  /*3030*/  MUFU.TANH R151, R51 ;  /* 0x0000003300977308 */ /* 0x00066c0000002400 */
[----:B------:R-:W-:Y:S02]  /*3040*/  HMMA.16816.F32.BF16 R80, R196, R22, R80 ;  /* 0x00000016c450723c */ /* 0x000fe40000041850 */
[----:B------:R3:W1:Y:S06]  /*3050*/  MUFU.TANH R148, R44 ;  /* 0x0000002c00947308 */ /* 0x00066c0000002400 */
[C---:B------:R-:W-:Y:S02]  /*3060*/  HMMA.16816.F32.BF16 R76, R212.reuse, R16, R76 ;  /* 0x00000010d44c723c */ /* 0x040fe4000004184c */
[----:B------:R3:W1:Y:S06]  /*3070*/  MUFU.TANH R147, R45 ;  /* 0x0000002d00937308 */ /* 0x00066c0000002400 */
[C---:B------:R-:W-:Y:S02]  /*3080*/  HMMA.16816.F32.BF16 R72, R212.reuse, R18, R72 ;  /* 0x00000012d448723c */ /* 0x040fe40000041848 */
[----:B------:R3:W1:Y:S06]  /*3090*/  MUFU.TANH R180, R46 ;  /* 0x0000002e00b47308 */ /* 0x00066c0000002400 */
[C---:B------:R-:W-:Y:S02]  /*30a0*/  HMMA.16816.F32.BF16 R28, R212.reuse, R24, R28 ;  /* 0x00000018d41c723c */ /* 0x040fe4000004181c */
[----:B------:R3:W2:Y:S06]  /*30b0*/  MUFU.TANH R179, R47 ;  /* 0x0000002f00b37308 */ /* 0x0006ac0000002400 */
[----:B------:R-:W-:Y:S01]  /*30c0*/  HMMA.16816.F32.BF16 R88, R212, R26, R88 ;  /* 0x0000001ad458723c */ /* 0x000fe20000041858 */
[----:B------:R-:W-:Y:S01]  /*30d0*/  FMUL.FTZ R66, R78, c[0x0][0x320] ;  /* 0x0000c8004e427a20 */ /* 0x000fe20000410000 */
[----:B------:R3:W2:Y:S01]  /*30e0*/  MUFU.TANH R160, R36 ;  /* 0x0000002400a07308 */ /* 0x0006a20000002400 */
[----:B------:R-:W-:-:S02]  /*30f0*/  FMUL.FTZ R13, R79, c[0x0][0x320] ;  /* 0x0000c8004f0d7a20 */ /* 0x000fc40000410000 */
[----:B------:R-:W-:Y:S02]  /*3100*/  FMUL.FTZ R76, R76, c[0x0][0x320] ;  /* 0x0000c8004c4c7a20 */ /* 0x000fe40000410000 */
[----:B------:R-:W-:Y:S01]  /*3110*/  FMUL.FTZ R77, R77, c[0x0][0x320] ;  /* 0x0000c8004d4d7a20 */ /* 0x000fe20000410000 */
[C---:B-1----:R-:W-:Y:S01]  /*3120*/  HMMA.16816.F32.BF16 R104, R212.reuse, R40, R104 ;  /* 0x00000028d468723c */ /* 0x042fe20000041868 */
[----:B------:R-:W-:Y:S01]  /*3130*/  FMUL.FTZ R67, R73, c[0x0][0x320] ;  /* 0x0000c80049437a20 */ /* 0x000fe20000410000 */
[----:B------:R3:W1:Y:S01]  /*3140*/  MUFU.TANH R159, R37 ;  /* 0x00000025009f7308 */ /* 0x0006620000002400 */
[----:B------:R-:W-:Y:S02]  /*3150*/  FMUL.FTZ R15, R74, c[0x0][0x320] ;  /* 0x0000c8004a0f7a20 */ /* 0x000fe40000410000 */
[----:B------:R-:W-:Y:S02]  /*3160*/  FMUL.FTZ R14, R75, c[0x0][0x320] ;  /* 0x0000c8004b0e7a20 */ /* 0x000fe40000410000 */
[----:B------:R-:W-:Y:S01]  /*3170*/  FMUL.FTZ R72, R72, c[0x0][0x320] ;  /* 0x0000c80048487a20 */ /* 0x000fe20000410000 */
[----:B------:R-:W-:Y:S01]  /*3180*/  HMMA.16816.F32.BF16 R80, R212, R42, R80 ;  /* 0x0000002ad450723c */ /* 0x000fe20000041850 */
[----:B------:R-:W-:Y:S01]  /*3190*/  FMUL.FTZ R28, R28, c[0x0][0x320] ;  /* 0x0000c8001c1c7a20 */ /* 0x000fe20000410000 */
[----:B------:R3:W1:Y:S01]  /*31a0*/  MUFU.TANH R164, R38 ;  /* 0x0000002600a47308 */ /* 0x0006620000002400 */
[----:B------:R-:W-:-:S02]  /*31b0*/  FMUL.FTZ R29, R29, c[0x0][0x320] ;  /* 0x0000c8001d1d7a20 */ /* 0x000fc40000410000 */
[----:B------:R-:W-:Y:S02]  /*31c0*/  FMUL.FTZ R30, R30, c[0x0][0x320] ;  /* 0x0000c8001e1e7a20 */ /* 0x000fe40000410000 */
[----:B------:R-:W-:Y:S02]  /*31d0*/  FMUL.FTZ R31, R31, c[0x0][0x320] ;  /* 0x0000c8001f1f7a20 */ /* 0x000fe40000410000 */
[----:B------:R-:W-:Y:S01]  /*31e0*/  FMUL.FTZ R88, R88, c[0x0][0x320] ;  /* 0x0000c80058587a20 */ /* 0x000fe20000410000 */
[----:B------:R3:W1:Y:S01]  /*31f0*/  MUFU.TANH R165, R39 ;  /* 0x0000002700a57308 */ /* 0x0006620000002400 */
[----:B------:R-:W-:Y:S02]  /*3200*/  FMUL.FTZ R89, R89, c[0x0][0x320] ;  /* 0x0000c80059597a20 */ /* 0x000fe40000410000 */
[----:B------:R-:W-:Y:S02]  /*3210*/  FMUL.FTZ R90, R90, c[0x0][0x320] ;  /* 0x0000c8005a5a7a20 */ /* 0x000fe40000410000 */
[----:B------:R-:W-:-:S02]  /*3220*/  FMUL.FTZ R91, R91, c[0x0][0x320] ;  /* 0x0000c8005b5b7a20 */ /* 0x000fc40000410000 */
[----:B------:R-:W-:Y:S01]  /*3230*/  FMUL.FTZ R104, R104, c[0x0][0x320] ;  /* 0x0000c80068687a20 */ /* 0x000fe20000410000 */
[----:B------:R3:W1:Y:S01]  /*3240*/  MUFU.TANH R176, R28 ;  /* 0x0000001c00b07308 */ /* 0x0006620000002400 */
[----:B------:R-:W-:Y:S02]  /*3250*/  FMUL.FTZ R105, R105, c[0x0][0x320] ;  /* 0x0000c80069697a20 */ /* 0x000fe40000410000 */
[----:B------:R-:W-:Y:S02]  /*3260*/  FMUL.FTZ R106, R106, c[0x0][0x320] ;  /* 0x0000c8006a6a7a20 */ /* 0x000fe40000410000 */
[----:B------:R-:W-:Y:S02]  /*3270*/  FMUL.FTZ R107, R107, c[0x0][0x320] ;  /* 0x0000c8006b6b7a20 */ /* 0x000fe40000410000 */
[----:B------:R-:W-:Y:S01]  /*3280*/  FMUL.FTZ R80, R80, c[0x0][0x320] ;  /* 0x0000c80050507a20 */ /* 0x000fe20000410000 */
[----:B------:R3:W1:Y:S01]  /*3290*/  MUFU.TANH R171, R29 ;  /* 0x0000001d00ab7308 */ /* 0x0006620000002400 */
[----:B------:R-:W-:-:S02]  /*32a0*/  FMUL.FTZ R81, R81, c[0x0][0x320] ;  /* 0x0000c80051517a20 */ /* 0x000fc40000410000 */
[----:B------:R-:W-:Y:S02]  /*32b0*/  FMUL.FTZ R82, R82, c[0x0][0x320] ;  /* 0x0000c80052527a20 */ /* 0x000fe40000410000 */
[----:B------:R-:W-:-:S03]  /*32c0*/  FMUL.FTZ R83, R83, c[0x0][0x320] ;  /* 0x0000c80053537a20 */ /* 0x000fc60000410000 */
[----:B------:R3:W1:Y:S08]  /*32d0*/  MUFU.TANH R168, R30 ;  /* 0x0000001e00a87308 */ /* 0x0006700000002400 */
        /* <DEDUP_REMOVED lines=15> */
[----:B------:R-:W1:Y:S08]  /*33d0*/  MUFU.TANH R66, R66 ;  /* 0x0000004200427308 */ /* 0x000e700000002400 */
[----:B------:R-:W1:Y:S08]  /*33e0*/  MUFU.TANH R13, R13 ;  /* 0x0000000d000d7308 */ /* 0x000e700000002400 */
[----:B------:R3:W1:Y:S08]  /*33f0*/  MUFU.TANH R134, R72 ;  /* 0x0000004800867308 */ /* 0x0006700000002400 */
[----:B------:R-:W1:Y:S08]  /*3400*/  MUFU.TANH R67, R67 ;  /* 0x0000004300437308 */ /* 0x000e700000002400 */
[----:B------:R-:W1:Y:S08]  /*3410*/  MUFU.TANH R15, R15 ;  /* 0x0000000f000f7308 */ /* 0x000e700000002400 */
[----:B------:R-:W1:Y:S01]  /*3420*/  MUFU.TANH R14, R14 ;  /* 0x0000000e000e7308 */ /* 0x000e620000002400 */
[----:B------:R-:W-:Y:S06]  /*3430*/  BAR.SYNC.DEFER_BLOCKING 0x0 ;  /* 0x0000000000007b1d */ /* 0x000fec0000010000 */
[----:B------:R-:W-:Y:S05]  /*3440*/  @P1 BRA `(.L_x_25) ;  /* 0x0000047000001947 */ /* 0x000fea0003800000 */
[----:B--234-:R-:W-:Y:S01]  /*3450*/  ULEA UR4, UR6, UR10, 0x7 ;  /* 0x0000000a06047291 */ /* 0x01cfe2000f8e383f */
[----:B------:R-:W-:-:S05]  /*3460*/  IMAD.MOV.U32 R239, RZ, RZ, RZ ;  /* 0x000000ffffef7224 */ /* 0x000fca00078e00ff */
[----:B------:R-:W-:-:S05]  /*3470*/  IMAD.U32 R240, RZ, RZ, UR4 ;  /* 0x00000004fff07e24 */ /* 0x000fca000f8e00ff */
[----:B------:R-:W-:-:S05]  /*3480*/  IADD3 R240, R240, -0x100, R242 ;  /* 0xffffff00f0f07810 */ /* 0x000fca0007ffe0f2 */
[----:B------:R-:W-:-:S04]  /*3490*/  @P0 IMAD.HI.U32 R9, R240, c[0x0][0x2bc], RZ ;  /* 0x0000af00f0090a27 */ /* 0x000fc800078e00ff */
[----:B------:R-:W-:Y:S01]  /*34a0*/  IMAD.MOV.U32 R8, RZ, RZ, R240 ;  /* 0x000000ffff087224 */ /* 0x000fe200078e00f0 */
[----:B------:R-:W-:-:S04]  /*34b0*/  @P0 SHF.R.U32.HI R8, RZ, c[0x0][0x2c0], R9 ;  /* 0x0000b000ff080a19 */ /* 0x000fc80000011609 */
[----:B------:R-:W-:-:S04]  /*34c0*/  @!P6 IADD3 R11, P1, R8, UR16, RZ ;  /* 0x00000010080bec10 */ /* 0x000fc8000ff3e0ff */
[----:B------:R-:W-:Y:S02]  /*34d0*/  @!P6 LEA.HI.X.SX32 R9, R8, UR14, 0x1, P1 ;  /* 0x0000000e0809ec11 */ /* 0x000fe400088f0eff */
[----:B------:R-:W-:-:S04]  /*34e0*/  @!P6 LEA R10, P1, R11, c[0x0][0x2a0], 0x2 ;  /* 0x0000a8000b0aea11 */ /* 0x000fc800078210ff */
[----:B------:R-:W-:-:S05]  /*34f0*/  @!P6 LEA.HI.X R11, R11, c[0x0][0x2a4], R9, 0x2, P1 ;  /* 0x0000a9000b0bea11 */ /* 0x000fca00008f1409 */
[----:B------:R2:W3:Y:S01]  /*3500*/  @!P6 LDG.E R239, [R10.64] ;  /* 0x0000000c0aefe981 */ /* 0x0004e2000c1e1900 */
[----:B------:R-:W-:Y:S01]  /*3510*/  IMAD.MOV R8, RZ, RZ, -R8 ;  /* 0x000000ffff087224 */ /* 0x000fe200078e0a08 */
[----:B------:R-:W-:Y:S02]  /*3520*/  SEL R23, RZ, 0x10, P3 ;  /* 0x00000010ff177807 */ /* 0x000fe40001800000 */
[----:B------:R-:W-:Y:S01]  /*3530*/  SHF.L.U64.HI R12, R33, 0x1, R35 ;  /* 0x00000001210c7819 */ /* 0x000fe20000010223 */
[----:B------:R-:W-:Y:S01]  /*3540*/  IMAD R240, R8, c[0x0][0x2b8], R240 ;  /* 0x0000ae0008f07a24 */ /* 0x000fe200078e02f0 */
[----:B------:R-:W-:Y:S02]  /*3550*/  IADD3 R24, -R23, 0x10, RZ ;  /* 0x0000001017187810 */ /* 0x000fe40007ffe1ff */
[----:B------:R-:W-:Y:S02]  /*3560*/  SHF.L.U64.HI R9, R32, 0x1, R34 ;  /* 0x0000000120097819 */ /* 0x000fe40000010222 */
[----:B------:R-:W-:-:S02]  /*3570*/  SHF.R.S32.HI R8, RZ, 0x1f, R240 ;  /* 0x0000001fff087819 */ /* 0x000fc400000114f0 */
[----:B------:R-:W-:-:S03]  /*3580*/  LOP3.LUT R24, R24, 0xf, RZ, 0xc0, !PT ;  /* 0x0000000f18187812 */ /* 0x000fc600078ec0ff */
[----:B------:R-:W-:-:S04]  /*3590*/  IMAD R8, R8, c[0x0][0x1e0], RZ ;  /* 0x0000780008087a24 */ /* 0x000fc800078e02ff */
[C---:B------:R-:W-:Y:S02]  /*35a0*/  IMAD R8, R240.reuse, c[0x0][0x1e4], R8 ;  /* 0x00007900f0087a24 */ /* 0x040fe400078e0208 */
[----:B--2---:R-:W-:-:S04]  /*35b0*/  IMAD.WIDE.U32 R10, R240, c[0x0][0x1e0], RZ ;  /* 0x00007800f00a7a25 */ /* 0x004fc800078e00ff */
[----:B------:R-:W-:Y:S01]  /*35c0*/  IMAD.IADD R11, R11, 0x1, R8 ;  /* 0x000000010b0b7824 */ /* 0x000fe200078e0208 */
[----:B---3--:R-:W-:-:S03]  /*35d0*/  SHF.R.S32.HI R8, RZ, 0x1f, R239 ;  /* 0x0000001fff087819 */ /* 0x008fc600000114ef */
[----:B------:R-:W-:-:S04]  /*35e0*/  IMAD.WIDE.U32 R10, R239, c[0x0][0x1f0], R10 ;  /* 0x00007c00ef0a7a25 */ /* 0x000fc800078e000a */
[----:B------:R-:W-:Y:S01]  /*35f0*/  IMAD R8, R8, c[0x0][0x1f0], RZ ;  /* 0x00007c0008087a24 */ /* 0x000fe200078e02ff */
[----:B------:R-:W-:Y:S02]  /*3600*/  IADD3 R18, P1, R10, UR20, RZ ;  /* 0x000000140a127c10 */ /* 0x000fe4000ff3e0ff */
[----:B------:R-:W-:Y:S01]  /*3610*/  SEL R10, RZ, 0x10, P4 ;  /* 0x00000010ff0a7807 */ /* 0x000fe20002000000 */
[----:B------:R-:W-:-:S03]  /*3620*/  IMAD R8, R239, c[0x0][0x1f4], R8 ;  /* 0x00007d00ef087a24 */ /* 0x000fc600078e0208 */
[----:B------:R-:W-:Y:S02]  /*3630*/  IADD3 R26, -R10, 0x10, RZ ;  /* 0x000000100a1a7810 */ /* 0x000fe40007ffe1ff */
[----:B------:R-:W-:Y:S01]  /*3640*/  IADD3.X R8, R11, UR18, R8, P1, !PT ;  /* 0x000000120b087c10 */ /* 0x000fe20008ffe408 */
[----:B------:R-:W-:Y:S01]  /*3650*/  IMAD.SHL.U32 R11, R33, 0x2, RZ ;  /* 0x00000002210b7824 */ /* 0x000fe200078e00ff */
[----:B------:R-:W-:Y:S02]  /*3660*/  LEA R17, P1, R18, c[0x0][0x1c8], 0x1 ;  /* 0x0000720012117a11 */ /* 0x000fe400078208ff */
[----:B------:R-:W-:Y:S02]  /*3670*/  LOP3.LUT R26, R26, 0xf, RZ, 0xc0, !PT ;  /* 0x0000000f1a1a7812 */ /* 0x000fe400078ec0ff */
[----:B------:R-:W-:Y:S01]  /*3680*/  LEA.HI.X R18, R18, c[0x0][0x1cc], R8, 0x1, P1 ;  /* 0x0000730012127a11 */ /* 0x000fe200008f0c08 */
[----:B------:R-:W2:Y:S01]  /*3690*/  SHFL.IDX PT, R25, R17, 0x3, 0x181f ;  /* 0x00781f0011197f89 */ /* 0x000ea200000e0000 */
[----:B------:R-:W-:-:S03]  /*36a0*/  IMAD.SHL.U32 R8, R32, 0x2, RZ ;  /* 0x0000000220087824 */ /* 0x000fc600078e00ff */
[----:B------:R-:W3:Y:S04]  /*36b0*/  SHFL.IDX PT, R16, R18, 0x3, 0x181f ;  /* 0x00781f0012107f89 */ /* 0x000ee800000e0000 */
[----:B------:R-:W4:Y:S04]  /*36c0*/  SHFL.IDX PT, R21, R17, RZ, 0x181f ;  /* 0x00181fff11157589 */ /* 0x000f2800000e0000 */
[----:B------:R-:W5:Y:S04]  /*36d0*/  SHFL.IDX PT, R19, R17, 0x1, 0x181f ;  /* 0x00381f0011137f89 */ /* 0x000f6800000e0000 */
[----:B------:R-:W1:Y:S04]  /*36e0*/  SHFL.IDX PT, R22, R18, RZ, 0x181f ;  /* 0x00181fff12167589 */ /* 0x000e6800000e0000 */
[----:B------:R-:W1:Y:S04]  /*36f0*/  SHFL.IDX PT, R17, R17, 0x2, 0x181f ;  /* 0x00581f0011117f89 */ /* 0x000e6800000e0000 */
[----:B------:R-:W1:Y:S01]  /*3700*/  SHFL.IDX PT, R20, R18, 0x1, 0x181f ;  /* 0x00381f0012147f89 */ /* 0x000e6200000e0000 */
[----:B--2---:R-:W-:-:S03]  /*3710*/  IADD3 R26, P2, P1, R26, R25, R11 ;  /* 0x000000191a1a7210 */ /* 0x004fc6000795e00b */
[----:B------:R-:W2:Y:S01]  /*3720*/  SHFL.IDX PT, R18, R18, 0x2, 0x181f ;  /* 0x00581f0012127f89 */ /* 0x000ea200000e0000 */
[-C--:B---3--:R-:W-:Y:S02]  /*3730*/  IADD3.X R27, RZ, R16.reuse, R12, P2, P1 ;  /* 0x00000010ff1b7210 */ /* 0x088fe400017e240c */
[----:B------:R-:W-:Y:S02]  /*3740*/  IADD3 R24, P2, P1, R24, R25, R8 ;  /* 0x0000001918187210 */ /* 0x000fe4000795e008 */
[CC--:B----4-:R-:W-:Y:S02]  /*3750*/  IADD3 R28, P5, R21.reuse, R11.reuse, RZ ;  /* 0x0000000b151c7210 */ /* 0x0d0fe40007fbe0ff */
[--C-:B------:R-:W-:Y:S02]  /*3760*/  IADD3.X R25, RZ, R16, R9.reuse, P2, P1 ;  /* 0x00000010ff197210 */ /* 0x100fe400017e2409 */
[-C--:B------:R-:W-:Y:S02]  /*3770*/  IADD3 R36, P2, R21, R8.reuse, RZ ;  /* 0x0000000815247210 */ /* 0x080fe40007f5e0ff */
[CC--:B-----5:R-:W-:Y:S01]  /*3780*/  IADD3 R30, P1, R19.reuse, R11.reuse, RZ ;  /* 0x0000000b131e7210 */ /* 0x0e0fe20007f3e0ff */
[C---:B-1----:R-:W-:Y:S01]  /*3790*/  IMAD.X R29, R22.reuse, 0x1, R12, P5 ;  /* 0x00000001161d7824 */ /* 0x042fe200028e060c */
[----:B------:R-:W-:Y:S01]  /*37a0*/  IADD3 R16, P5, R19, R8, RZ ;  /* 0x0000000813107210 */ /* 0x000fe20007fbe0ff */
[----:B------:R-:W-:Y:S01]  /*37b0*/  IMAD.X R37, R22, 0x1, R9, P2 ;  /* 0x0000000116257824 */ /* 0x000fe200010e0609 */
[----:B------:R-:W-:-:S02]  /*37c0*/  IADD3 R38, P2, R17, R11, RZ ;  /* 0x0000000b11267210 */ /* 0x000fc40007f5e0ff */
[----:B------:R1:W-:Y:S01]  /*37d0*/  LDGSTS.E.BYPASS.LTC128B.128 [R241+0x8100], [R28.64], !P4 ;  /* 0x081000001cf17fae */ /* 0x0003e2000e101d4c */
[C-C-:B------:R-:W-:Y:S01]  /*37e0*/  IMAD.X R31, R20.reuse, 0x1, R12.reuse, P1 ;  /* 0x00000001141f7824 */ /* 0x140fe200008e060c */
[----:B------:R-:W-:Y:S01]  /*37f0*/  IADD3 R8, P1, R17, R8, RZ ;  /* 0x0000000811087210 */ /* 0x000fe20007f3e0ff */
[--C-:B------:R-:W-:Y:S01]  /*3800*/  IMAD.X R17, R20, 0x1, R9.reuse, P5 ;  /* 0x0000000114117824 */ /* 0x100fe200028e0609 */
[----:B------:R-:W-:Y:S01]  /*3810*/  ISETP.NE.U32.AND P5, PT, R10, RZ, PT ;  /* 0x000000ff0a00720c */ /* 0x000fe20003fa5070 */
[C---:B--2---:R-:W-:Y:S01]  /*3820*/  IMAD.X R39, R18.reuse, 0x1, R12, P2 ;  /* 0x0000000112277824 */ /* 0x044fe200010e060c */
[----:B------:R-:W-:Y:S01]  /*3830*/  ISETP.NE.U32.AND P2, PT, R23, RZ, PT ;  /* 0x000000ff1700720c */ /* 0x000fe20003f45070 */
[----:B------:R-:W-:Y:S01]  /*3840*/  IMAD.X R9, R18, 0x1, R9, P1 ;  /* 0x0000000112097824 */ /* 0x000fe200008e0609 */
[----:B------:R1:W-:Y:S04]  /*3850*/  LDGSTS.E.BYPASS.LTC128B.128 [R241+0xc100], [R36.64], !P3 ;  /* 0x0c10000024f17fae */ /* 0x0003e8000d901d4c */
[----:B------:R1:W-:Y:S04]  /*3860*/  LDGSTS.E.BYPASS.LTC128B.128 [R241+0x9100], [R30.64], !P4 ;  /* 0x091000001ef17fae */ /* 0x0003e8000e101d4c */
[----:B------:R1:W-:Y:S04]  /*3870*/  LDGSTS.E.BYPASS.LTC128B.128 [R241+0xd100], [R16.64], !P3 ;  /* 0x0d10000010f17fae */ /* 0x0003e8000d901d4c */
[----:B------:R1:W-:Y:S04]  /*3880*/  LDGSTS.E.BYPASS.LTC128B.128 [R241+0xa100], [R38.64], !P4 ;  /* 0x0a10000026f17fae */ /* 0x0003e8000e101d4c */
[----:B------:R1:W-:Y:S04]  /*3890*/  LDGSTS.E.BYPASS.LTC128B.128 [R241+0xe100], [R8.64], !P3 ;  /* 0x0e10000008f17fae */ /* 0x0003e8000d901d4c */
[----:B------:R1:W-:Y:S04]  /*38a0*/  LDGSTS.E.BYPASS.LTC128B.128.ZFILL [R241+0xb100], [R26.64], P5 ;  /* 0x0b1000001af17fae */ /* 0x0003e8000a941d4c */
[----:B------:R1:W-:Y:S02]  /*38b0*/  LDGSTS.E.BYPASS.LTC128B.128.ZFILL [R241+0xf100], [R24.64], P2 ;  /* 0x0f10000018f17fae */ /* 0x0003e40009141d4c */
.L_x_25:
[----:B--234-:R-:W-:Y:S01]  /*38c0*/  LOP3.LUT R6, R6, 0xffffffe0, RZ, 0xc0, !PT ;  /* 0xffffffe006067812 */ /* 0x01cfe200078ec0ff */
[----:B-1----:R-:W-:Y:S01]  /*38d0*/  IMAD.MOV.U32 R17, RZ, RZ, -0x2 ;  /* 0xfffffffeff117424 */ /* 0x002fe200078e00ff */
[----:B------:R-:W0:Y:S01]  /*38e0*/  LDGDEPBAR ;  /* 0x00000000000079af */ /* 0x000e220000000000 */
[----:B------:R-:W-:-:S02]  /*38f0*/  IMAD.SHL.U32 R236, R4, 0x2, RZ ;  /* 0x0000000204ec7824 */ /* 0x000fc400078e00ff */
[----:B------:R-:W-:Y:S02]  /*3900*/  IMAD.IADD R6, R5, 0x1, -R6 ;  /* 0x0000000105067824 */ /* 0x000fe400078e0a06 */
[--C-:B------:R-:W-:Y:S01]  /*3910*/  IMAD R234, R2, 0x2, R236.reuse ;  /* 0x0000000202ea7824 */ /* 0x100fe200078e02ec */
[----:B------:R-:W-:Y:S01]  /*3920*/  LDSM.16.MT88.4 R124, [R236+0x100] ;  /* 0x00010000ec7c783b */ /* 0x000fe20000004200 */
[C---:B------:R-:W-:Y:S01]  /*3930*/  IMAD R233, R0.reuse, 0x2, R236 ;  /* 0x0000000200e97824 */ /* 0x040fe200078e02ec */
[----:B------:R-:W-:Y:S01]  /*3940*/  SHF.R.S32.HI R5, RZ, 0x1f, R6 ;  /* 0x0000001fff057819 */ /* 0x000fe20000011406 */
[----:B------:R-:W-:Y:S01]  /*3950*/  IMAD R232, R0, 0x2, R234 ;  /* 0x0000000200e87824 */ /* 0x000fe200078e02ea */
[----:B------:R-:W-:Y:S02]  /*3960*/  LDSM.16.MT88.4 R116, [R234+0x100] ;  /* 0x00010000ea74783b */ /* 0x000fe40000004200 */
[----:B------:R-:W-:Y:S02]  /*3970*/  LEA.HI R5, R5, R6, RZ, 0x2 ;  /* 0x0000000605057211 */ /* 0x000fe400078f10ff */
[----:B------:R-:W-:Y:S02]  /*3980*/  LDSM.16.MT88.4 R100, [R232+0x100] ;  /* 0x00010000e864783b */ /* 0x000fe40000004200 */
[----:B------:R-:W-:-:S02]  /*3990*/  LOP3.LUT R5, R5, 0x7ffffffc, RZ, 0xc0, !PT ;  /* 0x7ffffffc05057812 */ /* 0x000fc400078ec0ff */
[----:B------:R-:W-:Y:S03]  /*39a0*/  LDSM.16.MT88.4 R108, [R233+0x100] ;  /* 0x00010000e96c783b */ /* 0x000fe60000004200 */
[----:B------:R-:W-:Y:S01]  /*39b0*/  IMAD.IADD R5, R6, 0x1, -R5 ;  /* 0x0000000106057824 */ /* 0x000fe200078e0a05 */
[----:B------:R-:W-:Y:S03]  /*39c0*/  LDSM.16.MT88.4 R76, [R233+0x4100] ;  /* 0x00410000e94c783b */ /* 0x000fe60000004200 */
[----:B------:R-:W-:Y:S01]  /*39d0*/  IMAD R17, R5, R17, UR15 ;  /* 0x0000000f05117e24 */ /* 0x000fe2000f8e0211 */
[----:B------:R-:W-:Y:S04]  /*39e0*/  LDSM.16.MT88.4 R24, [R236+0x900] ;  /* 0x00090000ec18783b */ /* 0x000fe80000004200 */
[C---:B------:R-:W-:Y:S01]  /*39f0*/  ISETP.GT.AND P2, PT, R17.reuse, RZ, PT ;  /* 0x000000ff1100720c */ /* 0x040fe20003f44270 */
[----:B------:R-:W-:Y:S01]  /*3a00*/  LDSM.16.MT88.4 R20, [R234+0x900] ;  /* 0x00090000ea14783b */ /* 0x000fe20000004200 */
[----:B------:R-:W-:-:S02]  /*3a10*/  ISETP.GT.AND P1, PT, R17, 0x1, PT ;  /* 0x000000011100780c */ /* 0x000fc40003f24270 */
[----:B------:R-:W-:Y:S01]  /*3a20*/  ISETP.GT.AND P5, PT, R17, 0x8, PT ;  /* 0x000000081100780c */ /* 0x000fe20003fa4270 */
[----:B------:R-:W-:Y:S01]  /*3a30*/  LDSM.16.MT88.4 R36, [R234+0x4900] ;  /* 0x00490000ea24783b */ /* 0x000fe20000004200 */
[----:B------:R-:W-:Y:S02]  /*3a40*/  FSEL R3, R3, -INF , P2 ;  /* 0xff80000003037808 */ /* 0x000fe40001000000 */
[----:B------:R-:W-:Y:S02]  /*3a50*/  FSEL R16, R7, -INF , P1 ;  /* 0xff80000007107808 */ /* 0x000fe40000800000 */
[----:B------:R-:W-:Y:S02]  /*3a60*/  FSEL R84, R84, -INF , P2 ;  /* 0xff80000054547808 */ /* 0x000fe40001000000 */
[----:B------:R-:W-:Y:S02]  /*3a70*/  ISETP.GT.AND P2, PT, R17, 0x9, PT ;  /* 0x000000091100780c */ /* 0x000fe40003f44270 */
[----:B------:R-:W-:-:S02]  /*3a80*/  FSEL R68, R68, -INF , P5 ;  /* 0xff80000044447808 */ /* 0x000fc40002800000 */
[----:B------:R-:W-:Y:S02]  /*3a90*/  FMNMX.FTZ R18, R3, R16, !PT ;  /* 0x0000001003127209 */ /* 0x000fe40007810000 */
[----:B------:R-:W-:Y:S02]  /*3aa0*/  FSEL R85, R85, -INF , P1 ;  /* 0xff80000055557808 */ /* 0x000fe40000800000 */
[----:B------:R-:W-:Y:S02]  /*3ab0*/  ISETP.GT.AND P1, PT, R17, 0x10, PT ;  /* 0x000000101100780c */ /* 0x000fe40003f24270 */
[----:B------:R-:W-:Y:S02]  /*3ac0*/  FSEL R69, R69, -INF , P2 ;  /* 0xff80000045457808 */ /* 0x000fe40001000000 */
[----:B------:R-:W-:Y:S02]  /*3ad0*/  FMNMX.FTZ R18, R68, R18, !PT ;  /* 0x0000001244127209 */ /* 0x000fe40007810000 */
[----:B------:R-:W-:-:S02]  /*3ae0*/  FSEL R86, R86, -INF , P5 ;  /* 0xff80000056567808 */ /* 0x000fc40002800000 */
[----:B------:R-:W-:Y:S02]  /*3af0*/  ISETP.GT.AND P5, PT, R17, 0x11, PT ;  /* 0x000000111100780c */ /* 0x000fe40003fa4270 */
[----:B------:R-:W-:Y:S02]  /*3b00*/  FSEL R7, R70, -INF , P1 ;  /* 0xff80000046077808 */ /* 0x000fe40000800000 */
[----:B------:R-:W-:Y:S02]  /*3b10*/  FMNMX.FTZ R18, R69, R18, !PT ;  /* 0x0000001245127209 */ /* 0x000fe40007810000 */
        /* <DEDUP_REMOVED lines=8> */
[----:B------:R-:W-:-:S02]  /*3ba0*/  FMNMX.FTZ R19, R84, R85, !PT ;  /* 0x0000005554137209 */ /* 0x000fc40007810000 */
[----:B------:R-:W-:Y:S02]  /*3bb0*/  FSEL R10, R93, -INF , P5 ;  /* 0xff8000005d0a7808 */ /* 0x000fe40002800000 */
[----:B------:R-:W-:Y:S01]  /*3bc0*/  ISETP.GT.AND P5, PT, R17, 0x20, PT ;  /* 0x000000201100780c */ /* 0x000fe20003fa4270 */
[----:B------:R-:W-:Y:S01]  /*3bd0*/  LDSM.16.MT88.4 R92, [R236+0x4100] ;  /* 0x00410000ec5c783b */ /* 0x000fe20000004200 */
        /* <DEDUP_REMOVED lines=119> */
[----:B------:R-:W-:Y:S02]  /*4350*/  FMNMX.FTZ R17, R134, R18, !PT ;  /* 0x0000001286117209 */ /* 0x000fe40007810000 */
[----:B------:R-:W-:Y:S02]  /*4360*/  FMNMX.FTZ R19, R152, R19, !PT ;  /* 0x0000001398137209 */ /* 0x000fe40007810000 */
[----:B------:R-:W-:Y:S02]  /*4370*/  FMNMX.FTZ R17, R67, R17, !PT ;  /* 0x0000001143117209 */ /* 0x000fe40007810000 */
[----:B------:R-:W-:Y:S02]  /*4380*/  FMNMX.FTZ R19, R149, R19, !PT ;  /* 0x0000001395137209 */ /* 0x000fe40007810000 */
[----:B------:R-:W-:Y:S01]  /*4390*/  FSEL R65, R13, -INF , P5 ;  /* 0xff8000000d417808 */ /* 0x000fe20002800000 */
[----:B------:R-:W1:Y:S01]  /*43a0*/  SHFL.BFLY PT, R18, R17, 0x2, 0x1f ;  /* 0x0c401f0011127f89 */ /* 0x000e6200000e0000 */
[----:B------:R-:W-:-:S02]  /*43b0*/  FMNMX.FTZ R13, R66, R19, !PT ;  /* 0x00000013420d7209 */ /* 0x000fc40007810000 */
[----:B------:R-:W-:Y:S02]  /*43c0*/  FSEL R64, R15, -INF , P2 ;  /* 0xff8000000f407808 */ /* 0x000fe40001000000 */
[----:B------:R-:W-:Y:S02]  /*43d0*/  FMNMX.FTZ R13, R65, R13, !PT ;  /* 0x0000000d410d7209 */ /* 0x000fe40007810000 */
[----:B------:R-:W-:Y:S02]  /*43e0*/  FSEL R62, R14, -INF , P1 ;  /* 0xff8000000e3e7808 */ /* 0x000fe40000800000 */
[----:B------:R-:W-:-:S04]  /*43f0*/  FMNMX.FTZ R13, R64, R13, !PT ;  /* 0x0000000d400d7209 */ /* 0x000fc80007810000 */
[----:B------:R-:W-:-:S05]  /*4400*/  FMNMX.FTZ R14, R62, R13, !PT ;  /* 0x0000000d3e0e7209 */ /* 0x000fca0007810000 */
[----:B------:R-:W2:Y:S01]  /*4410*/  SHFL.BFLY PT, R13, R14, 0x2, 0x1f ;  /* 0x0c401f000e0d7f89 */ /* 0x000ea200000e0000 */
[----:B-1----:R-:W-:-:S05]  /*4420*/  FMNMX.FTZ R18, R17, R18, !PT ;  /* 0x0000001211127209 */ /* 0x002fca0007810000 */
[----:B------:R-:W1:Y:S01]  /*4430*/  SHFL.BFLY PT, R132, R18, 0x1, 0x1f ;  /* 0x0c201f0012847f89 */ /* 0x000e6200000e0000 */
[----:B--2---:R-:W-:-:S05]  /*4440*/  FMNMX.FTZ R14, R14, R13, !PT ;  /* 0x0000000d0e0e7209 */ /* 0x004fca0007810000 */
[----:B------:R-:W2:Y:S01]  /*4450*/  SHFL.BFLY PT, R13, R14, 0x1, 0x1f ;  /* 0x0c201f000e0d7f89 */ /* 0x000ea200000e0000 */
[----:B-1----:R-:W-:-:S04]  /*4460*/  FMNMX.FTZ R132, R18, R132, !PT ;  /* 0x0000008412847209 */ /* 0x002fc80007810000 */
[C---:B------:R-:W-:Y:S01]  /*4470*/  FSETP.NEU.FTZ.AND P1, PT, R132.reuse, -INF , PT ;  /* 0xff8000008400780b */ /* 0x040fe20003f3d000 */
[----:B------:R-:W-:-:S05]  /*4480*/  FMUL.FTZ R133, R132, c[0x0][0x2d0] ;  /* 0x0000b40084857a20 */ /* 0x000fca0000410000 */
[----:B------:R-:W-:-:S05]  /*4490*/  FSEL R133, R133, RZ, P1 ;  /* 0x000000ff85857208 */ /* 0x000fca0000800000 */
[--C-:B------:R-:W-:Y:S02]  /*44a0*/  FFMA.FTZ R59, R3, c[0x0][0x2d0], -R133.reuse ;  /* 0x0000b400033b7a23 */ /* 0x100fe40000010885 */
[--C-:B------:R-:W-:Y:S01]  /*44b0*/  FFMA.FTZ R58, R16, c[0x0][0x2d0], -R133.reuse ;  /* 0x0000b400103a7a23 */ /* 0x100fe20000010885 */
[----:B--2---:R-:W-:Y:S01]  /*44c0*/  FMNMX.FTZ R3, R13, R14, !PT ;  /* 0x0000000e0d037209 */ /* 0x004fe20007810000 */
[--C-:B------:R-:W-:Y:S01]  /*44d0*/  FFMA.FTZ R57, R68, c[0x0][0x2d0], -R133.reuse ;  /* 0x0000b40044397a23 */ /* 0x100fe20000010885 */
[----:B------:R-:W-:Y:S01]  /*44e0*/  LDSM.16.MT88.4 R16, [R233+0x900] ;  /* 0x00090000e910783b */ /* 0x000fe20000004200 */
[--C-:B------:R-:W-:Y:S01]  /*44f0*/  FFMA.FTZ R53, R69, c[0x0][0x2d0], -R133.reuse ;  /* 0x0000b40045357a23 */ /* 0x100fe20000010885 */
[C---:B------:R-:W-:Y:S01]  /*4500*/  FSETP.NEU.FTZ.AND P1, PT, R3.reuse, -INF , PT ;  /* 0xff8000000300780b */ /* 0x040fe20003f3d000 */
[----:B------:R-:W-:Y:S01]  /*4510*/  FMUL.FTZ R63, R3, c[0x0][0x2d0] ;  /* 0x0000b400033f7a20 */ /* 0x000fe20000410000 */
[----:B------:R-:W-:Y:S01]  /*4520*/  MUFU.EX2 R59, R59 ;  /* 0x0000003b003b7308 */ /* 0x000fe20000000800 */
[----:B------:R-:W-:-:S02]  /*4530*/  FFMA.FTZ R56, R7, c[0x0][0x2d0], -R133 ;  /* 0x0000b40007387a23 */ /* 0x000fc40000010885 */
[--C-:B------:R-:W-:Y:S01]  /*4540*/  FFMA.FTZ R52, R5, c[0x0][0x2d0], -R133.reuse ;  /* 0x0000b40005347a23 */ /* 0x100fe20000010885 */
[----:B------:R-:W-:Y:S01]  /*4550*/  FSEL R63, R63, RZ, P1 ;  /* 0x000000ff3f3f7208 */ /* 0x000fe20000800000 */
[----:B------:R-:W-:Y:S01]  /*4560*/  FFMA.FTZ R51, R6, c[0x0][0x2d0], -R133 ;  /* 0x0000b40006337a23 */ /* 0x000fe20000010885 */
[----:B------:R-:W-:Y:S01]  /*4570*/  PLOP3.LUT P1, PT, PT, PT, UP0, 0x40, 0x0 ;  /* 0x000000000000781c */ /* 0x000fe20003f2e808 */
[----:B------:R-:W-:Y:S01]  /*4580*/  LDSM.16.MT88.4 R4, [R232+0x4100] ;  /* 0x00410000e804783b */ /* 0x000fe20000004200 */
[----:B------:R-:W1:Y:S01]  /*4590*/  MUFU.EX2 R58, R58 ;  /* 0x0000003a003a7308 */ /* 0x000e620000000800 */
[--C-:B------:R-:W-:Y:S02]  /*45a0*/  FFMA.FTZ R61, R84, c[0x0][0x2d0], -R63.reuse ;  /* 0x0000b400543d7a23 */ /* 0x100fe4000001083f */
[--C-:B------:R-:W-:Y:S02]  /*45b0*/  FFMA.FTZ R60, R85, c[0x0][0x2d0], -R63.reuse ;  /* 0x0000b400553c7a23 */ /* 0x100fe4000001083f */
[----:B------:R-:W-:-:S02]  /*45c0*/  FFMA.FTZ R55, R86, c[0x0][0x2d0], -R63 ;  /* 0x0000b40056377a23 */ /* 0x000fc4000001083f */
[----:B------:R-:W-:Y:S01]  /*45d0*/  FFMA.FTZ R54, R87, c[0x0][0x2d0], -R63 ;  /* 0x0000b40057367a23 */ /* 0x000fe2000001083f */
[----:B------:R-:W-:Y:S01]  /*45e0*/  MUFU.EX2 R57, R57 ;  /* 0x0000003900397308 */ /* 0x000fe20000000800 */
[----:B------:R-:W2:Y:S01]  /*45f0*/  LDSM.16.MT88.4 R84, [R234+0x4100] ;  /* 0x00410000ea54783b */ /* 0x000ea20000004200 */
[----:B------:R-:W-:Y:S02]  /*4600*/  FFMA.FTZ R48, R12, c[0x0][0x2d0], -R133 ;  /* 0x0000b4000c307a23 */ /* 0x000fe40000010885 */
[--C-:B------:R-:W-:Y:S01]  /*4610*/  FFMA.FTZ R50, R11, c[0x0][0x2d0], -R63.reuse ;  /* 0x0000b4000b327a23 */ /* 0x100fe2000001083f */
[----:B------:R-:W3:Y:S01]  /*4620*/  LDSM.16.MT88.4 R12, [R232+0x900] ;  /* 0x00090000e80c783b */ /* 0x000ee20000004200 */
[--C-:B------:R-:W-:Y:S02]  /*4630*/  FFMA.FTZ R49, R10, c[0x0][0x2d0], -R63.reuse ;  /* 0x0000b4000a317a23 */ /* 0x100fe4000001083f */
[----:B------:R-:W4:Y:S01]  /*4640*/  MUFU.EX2 R53, R53 ;  /* 0x0000003500357308 */ /* 0x000f220000000800 */
[--C-:B------:R-:W-:Y:S01]  /*4650*/  FFMA.FTZ R46, R9, c[0x0][0x2d0], -R63.reuse ;  /* 0x0000b400092e7a23 */ /* 0x100fe2000001083f */
[----:B-1----:R-:W-:Y:S01]  /*4660*/  F2FP.BF16.PACK_AB R68, R58, R59 ;  /* 0x0000003b3a44723e */ /* 0x002fe200000010ff */
[----:B------:R-:W-:-:S02]  /*4670*/  FFMA.FTZ R45, R8, c[0x0][0x2d0], -R63 ;  /* 0x0000b400082d7a23 */ /* 0x000fc4000001083f */
[----:B------:R-:W1:Y:S01]  /*4680*/  LDSM.16.MT88.4 R8, [R236+0x4900] ;  /* 0x00490000ec08783b */ /* 0x000e620000004200 */
[--C-:B------:R-:W-:Y:S02]  /*4690*/  FFMA.FTZ R47, R30, c[0x0][0x2d0], -R133.reuse ;  /* 0x0000b4001e2f7a23 */ /* 0x100fe40000010885 */
[----:B------:R-:W-:Y:S01]  /*46a0*/  MUFU.EX2 R61, R61 ;  /* 0x0000003d003d7308 */ /* 0x000fe20000000800 */
[--C-:B------:R-:W-:Y:S02]  /*46b0*/  FFMA.FTZ R44, R28, c[0x0][0x2d0], -R133.reuse ;  /* 0x0000b4001c2c7a23 */ /* 0x100fe40000010885 */
[----:B------:R-:W-:Y:S02]  /*46c0*/  FFMA.FTZ R43, R29, c[0x0][0x2d0], -R133 ;  /* 0x0000b4001d2b7a23 */ /* 0x000fe40000010885 */
[----:B------:R-:W5:Y:S01]  /*46d0*/  LDSM.16.MT88.4 R28, [R233+0x4900] ;  /* 0x00490000e91c783b */ /* 0x000f620000004200 */
[----:B------:R-:W-:Y:S02]  /*46e0*/  FFMA.FTZ R42, R41, c[0x0][0x2d0], -R63 ;  /* 0x0000b400292a7a23 */ /* 0x000fe4000001083f */
[----:B------:R-:W2:Y:S01]  /*46f0*/  MUFU.EX2 R60, R60 ;  /* 0x0000003c003c7308 */ /* 0x000ea20000000800 */
[----:B----4-:R-:W-:Y:S01]  /*4700*/  F2FP.BF16.PACK_AB R70, R53, R57 ;  /* 0x000000393546723e */ /* 0x010fe200000010ff */
[----:B------:R-:W-:-:S02]  /*4710*/  FFMA.FTZ R40, R40, c[0x0][0x2d0], -R133 ;  /* 0x0000b40028287a23 */ /* 0x000fc40000010885 */
[--C-:B------:R-:W-:Y:S02]  /*4720*/  FFMA.FTZ R41, R183, c[0x0][0x2d0], -R63.reuse ;  /* 0x0000b400b7297a23 */ /* 0x100fe4000001083f */
[--C-:B------:R-:W-:Y:S02]  /*4730*/  FFMA.FTZ R2, R182, c[0x0][0x2d0], -R63.reuse ;  /* 0x0000b400b6027a23 */ /* 0x100fe4000001083f */
[----:B------:R-:W-:Y:S01]  /*4740*/  MUFU.EX2 R55, R55 ;  /* 0x0000003700377308 */ /* 0x000fe20000000800 */
[----:B------:R-:W-:Y:S02]  /*4750*/  FFMA.FTZ R0, R181, c[0x0][0x2d0], -R63 ;  /* 0x0000b400b5007a23 */ /* 0x000fe4000001083f */
[--C-:B------:R-:W-:Y:S02]  /*4760*/  FFMA.FTZ R145, R145, c[0x0][0x2d0], -R133.reuse ;  /* 0x0000b40091917a23 */ /* 0x100fe40000010885 */
[--C-:B------:R-:W-:Y:S02]  /*4770*/  FFMA.FTZ R146, R146, c[0x0][0x2d0], -R133.reuse ;  /* 0x0000b40092927a23 */ /* 0x100fe40000010885 */
[--C-:B------:R-:W-:Y:S01]  /*4780*/  FFMA.FTZ R148, R148, c[0x0][0x2d0], -R133.reuse ;  /* 0x0000b40094947a23 */ /* 0x100fe20000010885 */
[----:B------:R-:W4:Y:S01]  /*4790*/  MUFU.EX2 R54, R54 ;  /* 0x0000003600367308 */ /* 0x000f220000000800 */
[----:B--2---:R-:W-:Y:S01]  /*47a0*/  F2FP.BF16.PACK_AB R69, R60, R61 ;  /* 0x0000003d3c45723e */ /* 0x004fe200000010ff */
[----:B------:R-:W-:-:S02]  /*47b0*/  FFMA.FTZ R147, R147, c[0x0][0x2d0], -R133 ;  /* 0x0000b40093937a23 */ /* 0x000fc40000010885 */
[--C-:B------:R-:W-:Y:S02]  /*47c0*/  FFMA.FTZ R150, R150, c[0x0][0x2d0], -R63.reuse ;  /* 0x0000b40096967a23 */ /* 0x100fe4000001083f */
[--C-:B------:R-:W-:Y:S02]  /*47d0*/  FFMA.FTZ R151, R151, c[0x0][0x2d0], -R63.reuse ;  /* 0x0000b40097977a23 */ /* 0x100fe4000001083f */
[----:B------:R-:W-:Y:S01]  /*47e0*/  MUFU.EX2 R56, R56 ;  /* 0x0000003800387308 */ /* 0x000fe20000000800 */
[----:B------:R-:W-:Y:S02]  /*47f0*/  FFMA.FTZ R180, R180, c[0x0][0x2d0], -R63 ;  /* 0x0000b400b4b47a23 */ /* 0x000fe4000001083f */
[--C-:B------:R-:W-:Y:S02]  /*4800*/  FFMA.FTZ R160, R160, c[0x0][0x2d0], -R133.reuse ;  /* 0x0000b400a0a07a23 */ /* 0x100fe40000010885 */
[----:B------:R-:W-:Y:S02]  /*4810*/  FFMA.FTZ R159, R159, c[0x0][0x2d0], -R133 ;  /* 0x0000b4009f9f7a23 */ /* 0x000fe40000010885 */
[--C-:B------:R-:W-:Y:S01]  /*4820*/  FFMA.FTZ R161, R161, c[0x0][0x2d0], -R63.reuse ;  /* 0x0000b400a1a17a23 */ /* 0x100fe2000001083f */
[----:B----4-:R-:W-:Y:S01]  /*4830*/  F2FP.BF16.PACK_AB R71, R54, R55 ;  /* 0x000000373647723e */ /* 0x010fe200000010ff */
[----:B------:R-:W-:Y:S01]  /*4840*/  MUFU.EX2 R52, R52 ;  /* 0x0000003400347308 */ /* 0x000fe20000000800 */
[----:B------:R-:W-:-:S02]  /*4850*/  FFMA.FTZ R162, R162, c[0x0][0x2d0], -R63 ;  /* 0x0000b400a2a27a23 */ /* 0x000fc4000001083f */
[--C-:B------:R-:W-:Y:S02]  /*4860*/  FFMA.FTZ R164, R164, c[0x0][0x2d0], -R63.reuse ;  /* 0x0000b400a4a47a23 */ /* 0x100fe4000001083f */
[----:B------:R-:W-:Y:S01]  /*4870*/  FFMA.FTZ R165, R165, c[0x0][0x2d0], -R63 ;  /* 0x0000b400a5a57a23 */ /* 0x000fe2000001083f */
[C---:B------:R-:W-:Y:S01]  /*4880*/  HMMA.16816.F32.BF16 R104, R68.reuse, R100, RZ ;  /* 0x000000644468723c */ /* 0x040fe200000418ff */
[--C-:B------:R-:W-:Y:S01]  /*4890*/  FFMA.FTZ R176, R176, c[0x0][0x2d0], -R133.reuse ;  /* 0x0000b400b0b07a23 */ /* 0x100fe20000010885 */
[----:B------:R-:W-:Y:S01]  /*48a0*/  MUFU.EX2 R51, R51 ;  /* 0x0000003300337308 */ /* 0x000fe20000000800 */
[--C-:B------:R-:W-:Y:S02]  /*48b0*/  FFMA.FTZ R171, R171, c[0x0][0x2d0], -R133.reuse ;  /* 0x0000b400abab7a23 */ /* 0x100fe40000010885 */
[--C-:B------:R-:W-:Y:S02]  /*48c0*/  FFMA.FTZ R170, R170, c[0x0][0x2d0], -R133.reuse ;  /* 0x0000b400aaaa7a23 */ /* 0x100fe40000010885 */
[----:B------:R-:W-:Y:S01]  /*48d0*/  FFMA.FTZ R169, R169, c[0x0][0x2d0], -R133 ;  /* 0x0000b400a9a97a23 */ /* 0x000fe20000010885 */
[----:B------:R-:W-:Y:S01]  /*48e0*/  HMMA.16816.F32.BF16 R100, R68, R102, RZ ;  /* 0x000000664464723c */ /* 0x000fe200000418ff */
[--C-:B------:R-:W-:Y:S01]  /*48f0*/  FFMA.FTZ R168, R168, c[0x0][0x2d0], -R63.reuse ;  /* 0x0000b400a8a87a23 */ /* 0x100fe2000001083f */
[----:B------:R-:W-:Y:S01]  /*4900*/  MUFU.EX2 R48, R48 ;  /* 0x0000003000307308 */ /* 0x000fe20000000800 */
[----:B------:R-:W-:-:S02]  /*4910*/  FFMA.FTZ R167, R167, c[0x0][0x2d0], -R63 ;  /* 0x0000b400a7a77a23 */ /* 0x000fc4000001083f */
[--C-:B------:R-:W-:Y:S02]  /*4920*/  FFMA.FTZ R166, R166, c[0x0][0x2d0], -R63.reuse ;  /* 0x0000b400a6a67a23 */ /* 0x100fe4000001083f */
[----:B------:R-:W-:Y:S01]  /*4930*/  FFMA.FTZ R163, R163, c[0x0][0x2d0], -R63 ;  /* 0x0000b400a3a37a23 */ /* 0x000fe2000001083f */
[C---:B------:R-:W-:Y:S01]  /*4940*/  HMMA.16816.F32.BF16 R96, R68.reuse, R92, RZ ;  /* 0x0000005c4460723c */ /* 0x040fe200000418ff */
[--C-:B------:R-:W-:Y:S01]  /*4950*/  FFMA.FTZ R158, R158, c[0x0][0x2d0], -R133.reuse ;  /* 0x0000b4009e9e7a23 */ /* 0x100fe20000010885 */
[----:B------:R-:W2:Y:S01]  /*4960*/  MUFU.EX2 R50, R50 ;  /* 0x0000003200327308 */ /* 0x000ea20000000800 */
[--C-:B------:R-:W-:Y:S02]  /*4970*/  FFMA.FTZ R157, R157, c[0x0][0x2d0], -R133.reuse ;  /* 0x0000b4009d9d7a23 */ /* 0x100fe40000010885 */
[--C-:B------:R-:W-:Y:S02]  /*4980*/  FFMA.FTZ R156, R156, c[0x0][0x2d0], -R133.reuse ;  /* 0x0000b4009c9c7a23 */ /* 0x100fe40000010885 */
[----:B------:R-:W-:Y:S01]  /*4990*/  FFMA.FTZ R155, R155, c[0x0][0x2d0], -R133 ;  /* 0x0000b4009b9b7a23 */ /* 0x000fe20000010885 */
[----:B------:R-:W-:Y:S01]  /*49a0*/  HMMA.16816.F32.BF16 R92, R68, R94, RZ ;  /* 0x0000005e445c723c */ /* 0x000fe200000418ff */
[--C-:B------:R-:W-:Y:S01]  /*49b0*/  FFMA.FTZ R154, R154, c[0x0][0x2d0], -R63.reuse ;  /* 0x0000b4009a9a7a23 */ /* 0x100fe2000001083f */
[----:B------:R-:W4:Y:S01]  /*49c0*/  MUFU.EX2 R49, R49 ;  /* 0x0000003100317308 */ /* 0x000f220000000800 */
[----:B------:R-:W-:-:S02]  /*49d0*/  FFMA.FTZ R153, R153, c[0x0][0x2d0], -R63 ;  /* 0x0000b40099997a23 */ /* 0x000fc4000001083f */
[--C-:B------:R-:W-:Y:S02]  /*49e0*/  FFMA.FTZ R152, R152, c[0x0][0x2d0], -R63.reuse ;  /* 0x0000b40098987a23 */ /* 0x100fe4000001083f */
[----:B------:R-:W-:Y:S01]  /*49f0*/  FFMA.FTZ R149, R149, c[0x0][0x2d0], -R63 ;  /* 0x0000b40095957a23 */ /* 0x000fe2000001083f */
[C---:B------:R-:W-:Y:S01]  /*4a00*/  HMMA.16816.F32.BF16 R128, R68.reuse, R124, RZ ;  /* 0x0000007c4480723c */ /* 0x040fe200000418ff */
[----:B------:R-:W-:Y:S01]  /*4a10*/  FADD.FTZ R58, R59, R58 ;  /* 0x0000003a3b3a7221 */ /* 0x000fe20000010000 */
[----:B------:R-:W-:Y:S01]  /*4a20*/  MUFU.EX2 R46, R46 ;  /* 0x0000002e002e7308 */ /* 0x000fe20000000800 */
[----:B------:R-:W-:Y:S02]  /*4a30*/  FADD.FTZ R60, R61, R60 ;  /* 0x0000003c3d3c7221 */ /* 0x000fe40000010000 */
[----:B------:R-:W-:Y:S02]  /*4a40*/  FADD.FTZ R57, R57, R58 ;  /* 0x0000003a39397221 */ /* 0x000fe40000010000 */
[----:B------:R-:W-:Y:S01]  /*4a50*/  FADD.FTZ R60, R55, R60 ;  /* 0x0000003c373c7221 */ /* 0x000fe20000010000 */
[----:B------:R-:W-:Y:S01]  /*4a60*/  HMMA.16816.F32.BF16 R120, R68, R116, RZ ;  /* 0x000000744478723c */ /* 0x000fe200000418ff */
[----:B------:R-:W-:Y:S01]  /*4a70*/  FFMA.FTZ R249, R67, c[0x0][0x2d0], -R133 ;  /* 0x0000b40043f97a23 */ /* 0x000fe20000010885 */
[----:B------:R-:W1:Y:S01]  /*4a80*/  MUFU.EX2 R45, R45 ;  /* 0x0000002d002d7308 */ /* 0x000e620000000800 */
[----:B------:R-:W-:-:S02]  /*4a90*/  FFMA.FTZ R248, R62, c[0x0][0x2d0], -R63 ;  /* 0x0000b4003ef87a23 */ /* 0x000fc4000001083f */
[----:B------:R-:W-:Y:S02]  /*4aa0*/  FADD.FTZ R57, R53, R57 ;  /* 0x0000003935397221 */ /* 0x000fe40000010000 */
[----:B------:R-:W-:Y:S01]  /*4ab0*/  FADD.FTZ R54, R54, R60 ;  /* 0x0000003c36367221 */ /* 0x000fe20000010000 */
[----:B------:R-:W-:Y:S02]  /*4ac0*/  HMMA.16816.F32.BF16 R112, R68, R108, RZ ;  /* 0x0000006c4470723c */ /* 0x000fe400000418ff */
[----:B------:R-:W-:Y:S01]  /*4ad0*/  MUFU.EX2 R47, R47 ;  /* 0x0000002f002f7308 */ /* 0x000fe20000000800 */
[----:B--2---:R-:W-:-:S05]  /*4ae0*/  FADD.FTZ R54, R50, R54 ;  /* 0x0000003632367221 */ /* 0x004fca0000010000 */
[C---:B------:R-:W-:Y:S02]  /*4af0*/  HMMA.16816.F32.BF16 R88, R68.reuse, R84, RZ ;  /* 0x000000544458723c */ /* 0x040fe400000418ff */
[----:B------:R-:W-:Y:S06]  /*4b00*/  MUFU.EX2 R44, R44 ;  /* 0x0000002c002c7308 */ /* 0x000fec0000000800 */
[C---:B------:R-:W-:Y:S02]  /*4b10*/  HMMA.16816.F32.BF16 R80, R68.reuse, R76, RZ ;  /* 0x0000004c4450723c */ /* 0x040fe400000418ff */
[----:B------:R-:W-:Y:S06]  /*4b20*/  MUFU.EX2 R43, R43 ;  /* 0x0000002b002b7308 */ /* 0x000fec0000000800 */
[C---:B------:R-:W-:Y:S02]  /*4b30*/  HMMA.16816.F32.BF16 R124, R68.reuse, R126, RZ ;  /* 0x0000007e447c723c */ /* 0x040fe400000418ff */
[----:B------:R-:W-:Y:S06]  /*4b40*/  MUFU.EX2 R40, R40 ;  /* 0x0000002800287308 */ /* 0x000fec0000000800 */
[C---:B------:R-:W-:Y:S02]  /*4b50*/  HMMA.16816.F32.BF16 R116, R68.reuse, R118, RZ ;  /* 0x000000764474723c */ /* 0x040fe400000418ff */
[----:B------:R-:W2:Y:S06]  /*4b60*/  MUFU.EX2 R42, R42 ;  /* 0x0000002a002a7308 */ /* 0x000eac0000000800 */
[C---:B------:R-:W-:Y:S02]  /*4b70*/  HMMA.16816.F32.BF16 R108, R68.reuse, R110, RZ ;  /* 0x0000006e446c723c */ /* 0x040fe400000418ff */
[----:B------:R-:W1:Y:S06]  /*4b80*/  MUFU.EX2 R41, R41 ;  /* 0x0000002900297308 */ /* 0x000e6c0000000800 */
[C---:B------:R-:W-:Y:S02]  /*4b90*/  HMMA.16816.F32.BF16 R84, R68.reuse, R86, RZ ;  /* 0x000000564454723c */ /* 0x040fe400000418ff */
[----:B------:R-:W-:Y:S06]  /*4ba0*/  MUFU.EX2 R2, R2 ;  /* 0x0000000200027308 */ /* 0x000fec0000000800 */
[C---:B------:R-:W-:Y:S02]  /*4bb0*/  HMMA.16816.F32.BF16 R76, R68.reuse, R78, RZ ;  /* 0x0000004e444c723c */ /* 0x040fe400000418ff */
[----:B------:R-:W1:Y:S06]  /*4bc0*/  MUFU.EX2 R0, R0 ;  /* 0x0000000000007308 */ /* 0x000e6c0000000800 */
[C---:B------:R-:W-:Y:S02]  /*4bd0*/  HMMA.16816.F32.BF16 R72, R68.reuse, R4, RZ ;  /* 0x000000044448723c */ /* 0x040fe400000418ff */
[----:B------:R-:W-:Y:S05]  /*4be0*/  MUFU.EX2 R145, R145 ;  /* 0x0000009100917308 */ /* 0x000fea0000000800 */
[----:B------:R-:W-:Y:S01]  /*4bf0*/  F2FP.BF16.PACK_AB R4, R52, R56 ;  /* 0x000000383404723e */ /* 0x000fe200000010ff */
[----:B------:R-:W-:Y:S01]  /*4c00*/  HMMA.16816.F32.BF16 R68, R68, R6, RZ ;  /* 0x000000064444723c */ /* 0x000fe200000418ff */
[----:B----4-:R-:W-:Y:S01]  /*4c10*/  F2FP.BF16.PACK_AB R5, R49, R50 ;  /* 0x000000323105723e */ /* 0x010fe200000010ff */
[----:B------:R-:W-:Y:S01]  /*4c20*/  MUFU.EX2 R146, R146 ;  /* 0x0000009200927308 */ /* 0x000fe20000000800 */
[----:B------:R-:W-:-:S02]  /*4c30*/  FADD.FTZ R56, R56, R57 ;  /* 0x0000003938387221 */ /* 0x000fc40000010000 */
[----:B------:R-:W-:Y:S02]  /*4c40*/  FADD.FTZ R49, R49, R54 ;  /* 0x0000003631317221 */ /* 0x000fe40000010000 */
[----:B------:R-:W-:Y:S01]  /*4c50*/  F2FP.BF16.PACK_AB R6, R48, R51 ;  /* 0x000000333006723e */ /* 0x000fe200000010ff */
[----:B------:R-:W-:Y:S01]  /*4c60*/  FADD.FTZ R56, R52, R56 ;  /* 0x0000003834387221 */ /* 0x000fe20000010000 */
[----:B-1----:R-:W-:Y:S01]  /*4c70*/  F2FP.BF16.PACK_AB R7, R45, R46 ;  /* 0x0000002e2d07723e */ /* 0x002fe200000010ff */
[----:B------:R-:W-:Y:S01]  /*4c80*/  MUFU.EX2 R148, R148 ;  /* 0x0000009400947308 */ /* 0x000fe20000000800 */
[----:B------:R-:W-:Y:S02]  /*4c90*/  FADD.FTZ R49, R46, R49 ;  /* 0x000000312e317221 */ /* 0x000fe40000010000 */
[----:B------:R-:W-:Y:S02]  /*4ca0*/  FADD.FTZ R51, R51, R56 ;  /* 0x0000003833337221 */ /* 0x000fe40000010000 */
[----:B------:R-:W-:Y:S01]  /*4cb0*/  FADD.FTZ R45, R45, R49 ;  /* 0x000000312d2d7221 */ /* 0x000fe20000010000 */
[----:B---3--:R-:W-:Y:S01]  /*4cc0*/  HMMA.16816.F32.BF16 R104, R4, R12, R104 ;  /* 0x0000000c0468723c */ /* 0x008fe20000041868 */
[----:B------:R-:W-:Y:S01]  /*4cd0*/  FADD.FTZ R51, R48, R51 ;  /* 0x0000003330337221 */ /* 0x000fe20000010000 */
[----:B------:R-:W-:Y:S01]  /*4ce0*/  MUFU.EX2 R147, R147 ;  /* 0x0000009300937308 */ /* 0x000fe20000000800 */
[----:B--2---:R-:W-:-:S05]  /*4cf0*/  FADD.FTZ R45, R42, R45 ;  /* 0x0000002d2a2d7221 */ /* 0x004fca0000010000 */
[C---:B------:R-:W-:Y:S01]  /*4d00*/  HMMA.16816.F32.BF16 R100, R4.reuse, R14, R100 ;  /* 0x0000000e0464723c */ /* 0x040fe20000041864 */
[----:B------:R-:W1:Y:S01]  /*4d10*/  LDSM.16.MT88.4 R12, [R232+0x4900] ;  /* 0x00490000e80c783b */ /* 0x000e620000004200 */
[----:B------:R-:W2:Y:S06]  /*4d20*/  MUFU.EX2 R150, R150 ;  /* 0x0000009600967308 */ /* 0x000eac0000000800 */
[C---:B------:R-:W-:Y:S02]  /*4d30*/  HMMA.16816.F32.BF16 R96, R4.reuse, R8, R96 ;  /* 0x000000080460723c */ /* 0x040fe40000041860 */
[----:B------:R-:W3:Y:S06]  /*4d40*/  MUFU.EX2 R151, R151 ;  /* 0x0000009700977308 */ /* 0x000eec0000000800 */
[C---:B------:R-:W-:Y:S01]  /*4d50*/  HMMA.16816.F32.BF16 R92, R4.reuse, R10, R92 ;  /* 0x0000000a045c723c */ /* 0x040fe2000004185c */
[----:B------:R-:W4:Y:S01]  /*4d60*/  LDSM.16.MT88.4 R8, [R232+0x1100] ;  /* 0x00110000e808783b */ /* 0x000f220000004200 */
[----:B------:R-:W-:Y:S06]  /*4d70*/  MUFU.EX2 R160, R160 ;  /* 0x000000a000a07308 */ /* 0x000fec0000000800 */
[C---:B------:R-:W-:Y:S02]  /*4d80*/  HMMA.16816.F32.BF16 R128, R4.reuse, R24, R128 ;  /* 0x000000180480723c */ /* 0x040fe40000041880 */
[----:B------:R-:W-:Y:S06]  /*4d90*/  MUFU.EX2 R159, R159 ;  /* 0x0000009f009f7308 */ /* 0x000fec0000000800 */
[C---:B------:R-:W-:Y:S01]  /*4da0*/  HMMA.16816.F32.BF16 R124, R4.reuse, R26, R124 ;  /* 0x0000001a047c723c */ /* 0x040fe2000004187c */
[----:B------:R-:W-:Y:S01]  /*4db0*/  LDSM.16.MT88.4 R24, [R236+0x1100] ;  /* 0x00110000ec18783b */ /* 0x000fe20000004200 */
        /* <DEDUP_REMOVED lines=9> */
[----:B------:R-:W2:Y:S01]  /*4e50*/  LDSM.16.MT88.4 R16, [R233+0x1100] ;  /* 0x00110000e910783b */ /* 0x000ea20000004200 */
[----:B------:R-:W-:Y:S06]  /*4e60*/  MUFU.EX2 R176, R176 ;  /* 0x000000b000b07308 */ /* 0x000fec0000000800 */
[C---:B------:R-:W-:Y:S02]  /*4e70*/  HMMA.16816.F32.BF16 R88, R4.reuse, R36, R88 ;  /* 0x000000240458723c */ /* 0x040fe40000041858 */
[----:B------:R-:W-:Y:S06]  /*4e80*/  MUFU.EX2 R171, R171 ;  /* 0x000000ab00ab7308 */ /* 0x000fec0000000800 */
[C---:B------:R-:W-:Y:S01]  /*4e90*/  HMMA.16816.F32.BF16 R84, R4.reuse, R38, R84 ;  /* 0x000000260454723c */ /* 0x040fe20000041854 */
[----:B------:R-:W-:Y:S01]  /*4ea0*/  LDSM.16.MT88.4 R36, [R234+0x5100] ;  /* 0x00510000ea24783b */ /* 0x000fe20000004200 */
[----:B------:R-:W-:Y:S06]  /*4eb0*/  MUFU.EX2 R170, R170 ;  /* 0x000000aa00aa7308 */ /* 0x000fec0000000800 */
[C---:B-----5:R-:W-:Y:S02]  /*4ec0*/  HMMA.16816.F32.BF16 R80, R4.reuse, R28, R80 ;  /* 0x0000001c0450723c */ /* 0x060fe40000041850 */
[----:B------:R-:W-:Y:S06]  /*4ed0*/  MUFU.EX2 R169, R169 ;  /* 0x000000a900a97308 */ /* 0x000fec0000000800 */
[C---:B------:R-:W-:Y:S01]  /*4ee0*/  HMMA.16816.F32.BF16 R76, R4.reuse, R30, R76 ;  /* 0x0000001e044c723c */ /* 0x040fe2000004184c */
[----:B------:R-:W-:Y:S01]  /*4ef0*/  LDSM.16.MT88.4 R28, [R233+0x5100] ;  /* 0x00510000e91c783b */ /* 0x000fe20000004200 */
[----:B------:R-:W-:Y:S06]  /*4f00*/  MUFU.EX2 R168, R168 ;  /* 0x000000a800a87308 */ /* 0x000fec0000000800 */
[C---:B-1----:R-:W-:Y:S02]  /*4f10*/  HMMA.16816.F32.BF16 R72, R4.reuse, R12, R72 ;  /* 0x0000000c0448723c */ /* 0x042fe40000041848 */
[----:B------:R-:W-:Y:S06]  /*4f20*/  MUFU.EX2 R167, R167 ;  /* 0x000000a700a77308 */ /* 0x000fec0000000800 */
[----:B------:R-:W-:Y:S01]  /*4f30*/  HMMA.16816.F32.BF16 R68, R4, R14, R68 ;  /* 0x0000000e0444723c */ /* 0x000fe20000041844 */
[----:B------:R-:W1:Y:S01]  /*4f40*/  LDSM.16.MT88.4 R12, [R236+0x5100] ;  /* 0x00510000ec0c783b */ /* 0x000e620000004200 */
[----:B------:R-:W-:Y:S05]  /*4f50*/  MUFU.EX2 R166, R166 ;  /* 0x000000a600a67308 */ /* 0x000fea0000000800 */
[----:B------:R-:W-:Y:S01]  /*4f60*/  F2FP.BF16.PACK_AB R4, R44, R47 ;  /* 0x0000002f2c04723e */ /* 0x000fe200000010ff */
[----:B------:R-:W-:Y:S01]  /*4f70*/  FADD.FTZ R47, R47, R51 ;  /* 0x000000332f2f7221 */ /* 0x000fe20000010000 */
[----:B------:R-:W-:Y:S01]  /*4f80*/  F2FP.BF16.PACK_AB R6, R40, R43 ;  /* 0x0000002b2806723e */ /* 0x000fe200000010ff */
[----:B------:R-:W-:Y:S01]  /*4f90*/  MUFU.EX2 R163, R163 ;  /* 0x000000a300a37308 */ /* 0x000fe20000000800 */
[C---:B------:R-:W-:Y:S01]  /*4fa0*/  F2FP.BF16.PACK_AB R5, R41.reuse, R42 ;  /* 0x0000002a2905723e */ /* 0x040fe200000010ff */
[----:B------:R-:W-:Y:S01]  /*4fb0*/  FADD.FTZ R47, R44, R47 ;  /* 0x0000002f2c2f7221 */ /* 0x000fe20000010000 */
[----:B------:R-:W-:Y:S01]  /*4fc0*/  F2FP.BF16.PACK_AB R7, R0, R2 ;  /* 0x000000020007723e */ /* 0x000fe200000010ff */
[----:B------:R-:W-:-:S02]  /*4fd0*/  FADD.FTZ R41, R41, R45 ;  /* 0x0000002d29297221 */ /* 0x000fc40000010000 */
[----:B------:R-:W-:Y:S02]  /*4fe0*/  FADD.FTZ R43, R43, R47 ;  /* 0x0000002f2b2b7221 */ /* 0x000fe40000010000 */
[----:B------:R-:W-:Y:S01]  /*4ff0*/  MUFU.EX2 R158, R158 ;  /* 0x0000009e009e7308 */ /* 0x000fe20000000800 */
[----:B------:R-:W-:Y:S01]  /*5000*/  FADD.FTZ R41, R2, R41 ;  /* 0x0000002902297221 */ /* 0x000fe20000010000 */
[----:B----4-:R-:W-:Y:S01]  /*5010*/  HMMA.16816.F32.BF16 R104, R4, R8, R104 ;  /* 0x000000080468723c */ /* 0x010fe20000041868 */
[----:B------:R-:W-:Y:S02]  /*5020*/  FADD.FTZ R43, R40, R43 ;  /* 0x0000002b282b7221 */ /* 0x000fe40000010000 */
[----:B------:R-:W-:-:S03]  /*5030*/  FADD.FTZ R0, R0, R41 ;  /* 0x0000002900007221 */ /* 0x000fc60000010000 */
[----:B------:R-:W-:Y:S01]  /*5040*/  MUFU.EX2 R157, R157 ;  /* 0x0000009d009d7308 */ /* 0x000fe20000000800 */
[----:B--2---:R-:W-:Y:S01]  /*5050*/  FADD.FTZ R0, R150, R0 ;  /* 0x0000000096007221 */ /* 0x004fe20000010000 */
[C---:B------:R-:W-:Y:S01]  /*5060*/  HMMA.16816.F32.BF16 R100, R4.reuse, R10, R100 ;  /* 0x0000000a0464723c */ /* 0x040fe20000041864 */
[----:B------:R-:W2:Y:S05]  /*5070*/  LDSM.16.MT88.4 R8, [R232+0x5100] ;  /* 0x00510000e808783b */ /* 0x000eaa0000004200 */
[----:B------:R-:W-:Y:S02]  /*5080*/  MUFU.EX2 R156, R156 ;  /* 0x0000009c009c7308 */ /* 0x000fe40000000800 */
[C---:B------:R-:W-:Y:S06]  /*5090*/  HMMA.16816.F32.BF16 R112, R4.reuse, R16, R112 ;  /* 0x000000100470723c */ /* 0x040fec0000041870 */
[----:B------:R-:W-:Y:S02]  /*50a0*/  MUFU.EX2 R155, R155 ;  /* 0x0000009b009b7308 */ /* 0x000fe40000000800 */
[C---:B------:R-:W-:Y:S01]  /*50b0*/  HMMA.16816.F32.BF16 R108, R4.reuse, R18, R108 ;  /* 0x00000012046c723c */ /* 0x040fe2000004186c */
[----:B------:R-:W4:Y:S05]  /*50c0*/  LDSM.16.MT88.4 R16, [R233+0x1900] ;  /* 0x00190000e910783b */ /* 0x000f2a0000004200 */
[----:B------:R-:W-:Y:S02]  /*50d0*/  MUFU.EX2 R154, R154 ;  /* 0x0000009a009a7308 */ /* 0x000fe40000000800 */
[C---:B-1----:R-:W-:Y:S06]  /*50e0*/  HMMA.16816.F32.BF16 R96, R4.reuse, R12, R96 ;  /* 0x0000000c0460723c */ /* 0x042fec0000041860 */
[----:B------:R-:W-:Y:S02]  /*50f0*/  MUFU.EX2 R153, R153 ;  /* 0x0000009900997308 */ /* 0x000fe40000000800 */
[C---:B------:R-:W-:Y:S01]  /*5100*/  HMMA.16816.F32.BF16 R92, R4.reuse, R14, R92 ;  /* 0x0000000e045c723c */ /* 0x040fe2000004185c */
[----:B------:R-:W1:Y:S05]  /*5110*/  LDSM.16.MT88.4 R12, [R232+0x1900] ;  /* 0x00190000e80c783b */ /* 0x000e6a0000004200 */
[----:B------:R-:W-:Y:S02]  /*5120*/  MUFU.EX2 R152, R152 ;  /* 0x0000009800987308 */ /* 0x000fe40000000800 */
[C---:B------:R-:W-:Y:S06]  /*5130*/  HMMA.16816.F32.BF16 R88, R4.reuse, R36, R88 ;  /* 0x000000240458723c */ /* 0x040fec0000041858 */
[----:B------:R-:W-:Y:S01]  /*5140*/  MUFU.EX2 R36, R180 ;  /* 0x000000b400247308 */ /* 0x000fe20000000800 */
[----:B------:R-:W-:Y:S01]  /*5150*/  FFMA.FTZ R37, R179, c[0x0][0x2d0], -R63 ;  /* 0x0000b400b3257a23 */ /* 0x000fe2000001083f */
[C---:B--2---:R-:W-:Y:S06]  /*5160*/  HMMA.16816.F32.BF16 R72, R4.reuse, R8, R72 ;  /* 0x000000080448723c */ /* 0x044fec0000041848 */
[----:B------:R-:W2:Y:S02]  /*5170*/  MUFU.EX2 R37, R37 ;  /* 0x0000002500257308 */ /* 0x000ea40000000800 */
[C---:B------:R-:W-:Y:S01]  /*5180*/  HMMA.16816.F32.BF16 R68, R4.reuse, R10, R68 ;  /* 0x0000000a0444723c */ /* 0x040fe20000041844 */
[----:B------:R-:W5:Y:S05]  /*5190*/  LDSM.16.MT88.4 R8, [R236+0x5900] ;  /* 0x00590000ec08783b */ /* 0x000f6a0000004200 */
[----:B------:R-:W-:Y:S02]  /*51a0*/  MUFU.EX2 R149, R149 ;  /* 0x0000009500957308 */ /* 0x000fe40000000800 */
[C---:B------:R-:W-:Y:S06]  /*51b0*/  HMMA.16816.F32.BF16 R120, R4.reuse, R20, R120 ;  /* 0x000000140478723c */ /* 0x040fec0000041878 */
[----:B------:R-:W-:Y:S02]  /*51c0*/  MUFU.EX2 R249, R249 ;  /* 0x000000f900f97308 */ /* 0x000fe40000000800 */
[C---:B------:R-:W-:Y:S01]  /*51d0*/  HMMA.16816.F32.BF16 R116, R4.reuse, R22, R116 ;  /* 0x000000160474723c */ /* 0x040fe20000041874 */
[----:B------:R-:W1:Y:S05]  /*51e0*/  LDSM.16.MT88.4 R20, [R234+0x1900] ;  /* 0x00190000ea14783b */ /* 0x000e6a0000004200 */
[----:B------:R-:W-:Y:S02]  /*51f0*/  MUFU.EX2 R248, R248 ;  /* 0x000000f800f87308 */ /* 0x000fe40000000800 */
[C---:B------:R-:W-:Y:S08]  /*5200*/  HMMA.16816.F32.BF16 R128, R4.reuse, R24, R128 ;  /* 0x000000180480723c */ /* 0x040ff00000041880 */
[C---:B------:R-:W-:Y:S01]  /*5210*/  HMMA.16816.F32.BF16 R124, R4.reuse, R26, R124 ;  /* 0x0000001a047c723c */ /* 0x040fe2000004187c */
[----:B------:R-:W1:Y:S07]  /*5220*/  LDSM.16.MT88.4 R24, [R236+0x1900] ;  /* 0x00190000ec18783b */ /* 0x000e6e0000004200 */
[C---:B------:R-:W-:Y:S07]  /*5230*/  HMMA.16816.F32.BF16 R84, R4.reuse, R38, R84 ;  /* 0x000000260454723c */ /* 0x040fee0000041854 */
[--C-:B------:R-:W-:Y:S01]  /*5240*/  FFMA.FTZ R38, R178, c[0x0][0x2d0], -R133.reuse ;  /* 0x0000b400b2267a23 */ /* 0x100fe20000010885 */
[----:B------:R-:W-:Y:S01]  /*5250*/  HMMA.16816.F32.BF16 R80, R4, R28, R80 ;  /* 0x0000001c0450723c */ /* 0x000fe20000041850 */
[----:B------:R-:W-:-:S04]  /*5260*/  FFMA.FTZ R39, R177, c[0x0][0x2d0], -R133 ;  /* 0x0000b400b1277a23 */ /* 0x000fc80000010885 */
[----:B------:R-:W-:Y:S03]  /*5270*/  MUFU.EX2 R38, R38 ;  /* 0x0000002600267308 */ /* 0x000fe60000000800 */
[----:B------:R-:W-:Y:S01]  /*5280*/  HMMA.16816.F32.BF16 R76, R4, R30, R76 ;  /* 0x0000001e044c723c */ /* 0x000fe2000004184c */
[----:B------:R-:W-:Y:S04]  /*5290*/  LDSM.16.MT88.4 R28, [R233+0x5900] ;  /* 0x00590000e91c783b */ /* 0x000fe80000004200 */
[----:B------:R-:W1:Y:S02]  /*52a0*/  MUFU.EX2 R39, R39 ;  /* 0x0000002700277308 */ /* 0x000e640000000800 */
[----:B------:R-:W-:Y:S01]  /*52b0*/  F2FP.BF16.PACK_AB R4, R146, R145 ;  /* 0x000000919204723e */ /* 0x000fe200000010ff */
[----:B------:R-:W-:Y:S01]  /*52c0*/  FADD.FTZ R145, R145, R43 ;  /* 0x0000002b91917221 */ /* 0x000fe20000010000 */
[----:B------:R-:W-:-:S02]  /*52d0*/  F2FP.BF16.PACK_AB R6, R147, R148 ;  /* 0x000000949306723e */ /* 0x000fc400000010ff */
[----:B---3--:R-:W-:Y:S01]  /*52e0*/  F2FP.BF16.PACK_AB R5, R151, R150 ;  /* 0x000000969705723e */ /* 0x008fe200000010ff */
[----:B------:R-:W-:Y:S01]  /*52f0*/  FADD.FTZ R145, R146, R145 ;  /* 0x0000009192917221 */ /* 0x000fe20000010000 */
[----:B--2---:R-:W-:Y:S01]  /*5300*/  F2FP.BF16.PACK_AB R7, R37, R36 ;  /* 0x000000242507723e */ /* 0x004fe200000010ff */
[----:B------:R-:W-:Y:S02]  /*5310*/  FADD.FTZ R151, R151, R0 ;  /* 0x0000000097977221 */ /* 0x000fe40000010000 */
[----:B------:R-:W-:Y:S02]  /*5320*/  FADD.FTZ R148, R148, R145 ;  /* 0x0000009194947221 */ /* 0x000fe40000010000 */
[----:B------:R-:W-:Y:S02]  /*5330*/  FADD.FTZ R151, R36, R151 ;  /* 0x0000009724977221 */ /* 0x000fe40000010000 */
[----:B----4-:R-:W-:Y:S01]  /*5340*/  HMMA.16816.F32.BF16 R112, R4, R16, R112 ;  /* 0x000000100470723c */ /* 0x010fe20000041870 */
[----:B------:R-:W-:-:S02]  /*5350*/  FADD.FTZ R148, R147, R148 ;  /* 0x0000009493947221 */ /* 0x000fc40000010000 */
[----:B------:R-:W-:-:S05]  /*5360*/  FADD.FTZ R151, R37, R151 ;  /* 0x0000009725977221 */ /* 0x000fca0000010000 */
[C---:B------:R-:W-:Y:S01]  /*5370*/  HMMA.16816.F32.BF16 R108, R4.reuse, R18, R108 ;  /* 0x00000012046c723c */ /* 0x040fe2000004186c */
[----:B------:R-:W2:Y:S07]  /*5380*/  LDSM.16.MT88.4 R16, [R234+0x5900] ;  /* 0x00590000ea10783b */ /* 0x000eae0000004200 */
[C---:B-1----:R-:W-:Y:S08]  /*5390*/  HMMA.16816.F32.BF16 R104, R4.reuse, R12, R104 ;  /* 0x0000000c0468723c */ /* 0x042ff00000041868 */
[C---:B------:R-:W-:Y:S01]  /*53a0*/  HMMA.16816.F32.BF16 R100, R4.reuse, R14, R100 ;  /* 0x0000000e0464723c */ /* 0x040fe20000041864 */
[----:B------:R-:W1:Y:S07]  /*53b0*/  LDSM.16.MT88.4 R12, [R232+0x5900] ;  /* 0x00590000e80c783b */ /* 0x000e6e0000004200 */
[C---:B-----5:R-:W-:Y:S08]  /*53c0*/  HMMA.16816.F32.BF16 R96, R4.reuse, R8, R96 ;  /* 0x000000080460723c */ /* 0x060ff00000041860 */
[C---:B------:R-:W-:Y:S01]  /*53d0*/  HMMA.16816.F32.BF16 R92, R4.reuse, R10, R92 ;  /* 0x0000000a045c723c */ /* 0x040fe2000004185c */
[----:B------:R-:W3:Y:S07]  /*53e0*/  LDSM.16.MT88.4 R8, [R234+0x2100] ;  /* 0x00210000ea08783b */ /* 0x000eee0000004200 */
[C---:B------:R-:W-:Y:S08]  /*53f0*/  HMMA.16816.F32.BF16 R120, R4.reuse, R20, R120 ;  /* 0x000000140478723c */ /* 0x040ff00000041878 */
[C---:B------:R-:W-:Y:S01]  /*5400*/  HMMA.16816.F32.BF16 R116, R4.reuse, R22, R116 ;  /* 0x000000160474723c */ /* 0x040fe20000041874 */
[----:B------:R-:W4:Y:S07]  /*5410*/  LDSM.16.MT88.4 R20, [R233+0x2100] ;  /* 0x00210000e914783b */ /* 0x000f2e0000004200 */
[C---:B------:R-:W-:Y:S08]  /*5420*/  HMMA.16816.F32.BF16 R128, R4.reuse, R24, R128 ;  /* 0x000000180480723c */ /* 0x040ff00000041880 */
[C---:B------:R-:W-:Y:S01]  /*5430*/  HMMA.16816.F32.BF16 R124, R4.reuse, R26, R124 ;  /* 0x0000001a047c723c */ /* 0x040fe2000004187c */
[----:B------:R-:W-:Y:S07]  /*5440*/  LDSM.16.MT88.4 R24, [R236+0x2100] ;  /* 0x00210000ec18783b */ /* 0x000fee0000004200 */
[C---:B--2---:R-:W-:Y:S08]  /*5450*/  HMMA.16816.F32.BF16 R88, R4.reuse, R16, R88 ;  /* 0x000000100458723c */ /* 0x044ff00000041858 */
[C---:B------:R-:W-:Y:S01]  /*5460*/  HMMA.16816.F32.BF16 R84, R4.reuse, R18, R84 ;  /* 0x000000120454723c */ /* 0x040fe20000041854 */
[----:B------:R-:W2:Y:S07]  /*5470*/  LDSM.16.MT88.4 R16, [R232+0x2100] ;  /* 0x00210000e810783b */ /* 0x000eae0000004200 */
[C---:B------:R-:W-:Y:S08]  /*5480*/  HMMA.16816.F32.BF16 R80, R4.reuse, R28, R80 ;  /* 0x0000001c0450723c */ /* 0x040ff00000041850 */
[C---:B------:R-:W-:Y:S01]  /*5490*/  HMMA.16816.F32.BF16 R76, R4.reuse, R30, R76 ;  /* 0x0000001e044c723c */ /* 0x040fe2000004184c */
[----:B------:R-:W-:Y:S07]  /*54a0*/  LDSM.16.MT88.4 R28, [R233+0x6100] ;  /* 0x00610000e91c783b */ /* 0x000fee0000004200 */
[C---:B-1----:R-:W-:Y:S08]  /*54b0*/  HMMA.16816.F32.BF16 R72, R4.reuse, R12, R72 ;  /* 0x0000000c0448723c */ /* 0x042ff00000041848 */
[----:B------:R-:W-:Y:S01]  /*54c0*/  HMMA.16816.F32.BF16 R68, R4, R14, R68 ;  /* 0x0000000e0444723c */ /* 0x000fe20000041844 */
[----:B------:R-:W1:Y:S06]  /*54d0*/  LDSM.16.MT88.4 R12, [R236+0x6100] ;  /* 0x00610000ec0c783b */ /* 0x000e6c0000004200 */
[----:B------:R-:W-:Y:S01]  /*54e0*/  F2FP.BF16.PACK_AB R4, R39, R38 ;  /* 0x000000262704723e */ /* 0x000fe200000010ff */
[----:B------:R-:W-:Y:S01]  /*54f0*/  FADD.FTZ R38, R38, R148 ;  /* 0x0000009426267221 */ /* 0x000fe20000010000 */
[----:B------:R-:W-:-:S02]  /*5500*/  F2FP.BF16.PACK_AB R6, R159, R160 ;  /* 0x000000a09f06723e */ /* 0x000fc400000010ff */
[C---:B------:R-:W-:Y:S01]  /*5510*/  F2FP.BF16.PACK_AB R5, R162.reuse, R161 ;  /* 0x000000a1a205723e */ /* 0x040fe200000010ff */
[----:B------:R-:W-:Y:S01]  /*5520*/  FADD.FTZ R161, R161, R151 ;  /* 0x00000097a1a17221 */ /* 0x000fe20000010000 */
[----:B------:R-:W-:Y:S01]  /*5530*/  F2FP.BF16.PACK_AB R7, R165, R164 ;  /* 0x000000a4a507723e */ /* 0x000fe200000010ff */
[----:B------:R-:W-:Y:S02]  /*5540*/  FADD.FTZ R38, R39, R38 ;  /* 0x0000002627267221 */ /* 0x000fe40000010000 */
[----:B------:R-:W-:Y:S02]  /*5550*/  FADD.FTZ R161, R162, R161 ;  /* 0x000000a1a2a17221 */ /* 0x000fe40000010000 */
[----:B------:R-:W-:Y:S02]  /*5560*/  FADD.FTZ R160, R160, R38 ;  /* 0x00000026a0a07221 */ /* 0x000fe40000010000 */
[----:B---3--:R-:W-:Y:S01]  /*5570*/  HMMA.16816.F32.BF16 R120, R4, R8, R120 ;  /* 0x000000080478723c */ /* 0x008fe20000041878 */
[----:B------:R-:W-:-:S02]  /*5580*/  FADD.FTZ R164, R164, R161 ;  /* 0x000000a1a4a47221 */ /* 0x000fc40000010000 */
[----:B------:R-:W-:Y:S02]  /*5590*/  FADD.FTZ R160, R159, R160 ;  /* 0x000000a09fa07221 */ /* 0x000fe40000010000 */
[----:B------:R-:W-:-:S03]  /*55a0*/  FADD.FTZ R164, R165, R164 ;  /* 0x000000a4a5a47221 */ /* 0x000fc60000010000 */
[C---:B------:R-:W-:Y:S01]  /*55b0*/  HMMA.16816.F32.BF16 R116, R4.reuse, R10, R116 ;  /* 0x0000000a0474723c */ /* 0x040fe20000041874 */
[----:B------:R-:W3:Y:S07]  /*55c0*/  LDSM.16.MT88.4 R8, [R234+0x6100] ;  /* 0x00610000ea08783b */ /* 0x000eee0000004200 */
[C---:B----4-:R-:W-:Y:S08]  /*55d0*/  HMMA.16816.F32.BF16 R112, R4.reuse, R20, R112 ;  /* 0x000000140470723c */ /* 0x050ff00000041870 */
[C---:B------:R-:W-:Y:S01]  /*55e0*/  HMMA.16816.F32.BF16 R108, R4.reuse, R22, R108 ;  /* 0x00000016046c723c */ /* 0x040fe2000004186c */
[----:B------:R-:W4:Y:S07]  /*55f0*/  LDSM.16.MT88.4 R20, [R232+0x6100] ;  /* 0x00610000e814783b */ /* 0x000f2e0000004200 */
[C---:B--2---:R-:W-:Y:S08]  /*5600*/  HMMA.16816.F32.BF16 R104, R4.reuse, R16, R104 ;  /* 0x000000100468723c */ /* 0x044ff00000041868 */
[C---:B------:R-:W-:Y:S01]  /*5610*/  HMMA.16816.F32.BF16 R100, R4.reuse, R18, R100 ;  /* 0x000000120464723c */ /* 0x040fe20000041864 */
[----:B------:R-:W2:Y:S07]  /*5620*/  LDSM.16.MT88.4 R16, [R236+0x2900] ;  /* 0x00290000ec10783b */ /* 0x000eae0000004200 */
[C---:B-1----:R-:W-:Y:S08]  /*5630*/  HMMA.16816.F32.BF16 R96, R4.reuse, R12, R96 ;  /* 0x0000000c0460723c */ /* 0x042ff00000041860 */
[C---:B------:R-:W-:Y:S01]  /*5640*/  HMMA.16816.F32.BF16 R92, R4.reuse, R14, R92 ;  /* 0x0000000e045c723c */ /* 0x040fe2000004185c */
[----:B------:R-:W1:Y:S07]  /*5650*/  LDSM.16.MT88.4 R12, [R233+0x2900] ;  /* 0x00290000e90c783b */ /* 0x000e6e0000004200 */
[C---:B---3--:R-:W-:Y:S08]  /*5660*/  HMMA.16816.F32.BF16 R88, R4.reuse, R8, R88 ;  /* 0x000000080458723c */ /* 0x048ff00000041858 */
[C---:B------:R-:W-:Y:S01]  /*5670*/  HMMA.16816.F32.BF16 R84, R4.reuse, R10, R84 ;  /* 0x0000000a0454723c */ /* 0x040fe20000041854 */
[----:B------:R-:W3:Y:S07]  /*5680*/  LDSM.16.MT88.4 R8, [R232+0x2900] ;  /* 0x00290000e808783b */ /* 0x000eee0000004200 */
[C---:B------:R-:W-:Y:S08]  /*5690*/  HMMA.16816.F32.BF16 R128, R4.reuse, R24, R128 ;  /* 0x000000180480723c */ /* 0x040ff00000041880 */
[C---:B------:R-:W-:Y:S01]  /*56a0*/  HMMA.16816.F32.BF16 R124, R4.reuse, R26, R124 ;  /* 0x0000001a047c723c */ /* 0x040fe2000004187c */
[----:B------:R-:W-:Y:S07]  /*56b0*/  LDSM.16.MT88.4 R24, [R234+0x2900] ;  /* 0x00290000ea18783b */ /* 0x000fee0000004200 */
[C---:B------:R-:W-:Y:S08]  /*56c0*/  HMMA.16816.F32.BF16 R80, R4.reuse, R28, R80 ;  /* 0x0000001c0450723c */ /* 0x040ff00000041850 */
[C---:B------:R-:W-:Y:S01]  /*56d0*/  HMMA.16816.F32.BF16 R76, R4.reuse, R30, R76 ;  /* 0x0000001e044c723c */ /* 0x040fe2000004184c */
[----:B------:R-:W-:Y:S07]  /*56e0*/  LDSM.16.MT88.4 R28, [R236+0x3100] ;  /* 0x00310000ec1c783b */ /* 0x000fee0000004200 */
[C---:B----4-:R-:W-:Y:S08]  /*56f0*/  HMMA.16816.F32.BF16 R72, R4.reuse, R20, R72 ;  /* 0x000000140448723c */ /* 0x050ff00000041848 */
[----:B------:R-:W-:Y:S01]  /*5700*/  HMMA.16816.F32.BF16 R68, R4, R22, R68 ;  /* 0x000000160444723c */ /* 0x000fe20000041844 */
[----:B------:R-:W4:Y:S06]  /*5710*/  LDSM.16.MT88.4 R20, [R236+0x6900] ;  /* 0x00690000ec14783b */ /* 0x000f2c0000004200 */
[----:B------:R-:W-:Y:S01]  /*5720*/  F2FP.BF16.PACK_AB R4, R171, R176 ;  /* 0x000000b0ab04723e */ /* 0x000fe200000010ff */
[----:B------:R-:W-:Y:S01]  /*5730*/  FADD.FTZ R176, R176, R160 ;  /* 0x000000a0b0b07221 */ /* 0x000fe20000010000 */
[----:B------:R-:W-:-:S02]  /*5740*/  F2FP.BF16.PACK_AB R6, R169, R170 ;  /* 0x000000aaa906723e */ /* 0x000fc400000010ff */
[----:B------:R-:W-:Y:S01]  /*5750*/  F2FP.BF16.PACK_AB R5, R167, R168 ;  /* 0x000000a8a705723e */ /* 0x000fe200000010ff */
[----:B------:R-:W-:Y:S01]  /*5760*/  FADD.FTZ R168, R168, R164 ;  /* 0x000000a4a8a87221 */ /* 0x000fe20000010000 */
[----:B------:R-:W-:Y:S01]  /*5770*/  F2FP.BF16.PACK_AB R7, R163, R166 ;  /* 0x000000a6a307723e */ /* 0x000fe200000010ff */
[----:B------:R-:W-:Y:S02]  /*5780*/  FADD.FTZ R176, R171, R176 ;  /* 0x000000b0abb07221 */ /* 0x000fe40000010000 */
[----:B------:R-:W-:Y:S02]  /*5790*/  FADD.FTZ R168, R167, R168 ;  /* 0x000000a8a7a87221 */ /* 0x000fe40000010000 */
[----:B------:R-:W-:Y:S02]  /*57a0*/  FADD.FTZ R170, R170, R176 ;  /* 0x000000b0aaaa7221 */ /* 0x000fe40000010000 */
[----:B--2---:R-:W-:Y:S01]  /*57b0*/  HMMA.16816.F32.BF16 R128, R4, R16, R128 ;  /* 0x000000100480723c */ /* 0x004fe20000041880 */
[----:B------:R-:W-:-:S02]  /*57c0*/  FADD.FTZ R166, R166, R168 ;  /* 0x000000a8a6a67221 */ /* 0x000fc40000010000 */
[----:B------:R-:W-:Y:S02]  /*57d0*/  FADD.FTZ R170, R169, R170 ;  /* 0x000000aaa9aa7221 */ /* 0x000fe40000010000 */
[----:B------:R-:W-:-:S03]  /*57e0*/  FADD.FTZ R166, R163, R166 ;  /* 0x000000a6a3a67221 */ /* 0x000fc60000010000 */
        /* <DEDUP_REMOVED lines=8> */
[C---:B----4-:R-:W-:Y:S08]  /*5870*/  HMMA.16816.F32.BF16 R96, R4.reuse, R20, R96 ;  /* 0x000000140460723c */ /* 0x050ff00000041860 */
        /* <DEDUP_REMOVED lines=9> */
[C---:B------:R-:W-:Y:S01]  /*5910*/  HMMA.16816.F32.BF16 R92, R4.reuse, R22, R92 ;  /* 0x00000016045c723c */ /* 0x040fe2000004185c */
[----:B------:R-:W-:Y:S07]  /*5920*/  LDSM.16.MT88.4 R20, [R233+0x3100] ;  /* 0x00310000e914783b */ /* 0x000fee0000004200 */
[C---:B------:R-:W-:Y:S08]  /*5930*/  HMMA.16816.F32.BF16 R120, R4.reuse, R24, R120 ;  /* 0x000000180478723c */ /* 0x040ff00000041878 */
        /* <DEDUP_REMOVED lines=23> */
[C---:B------:R-:W-:Y:S07]  /*5ab0*/  HMMA.16816.F32.BF16 R128, R4.reuse, R28, R128 ;  /* 0x0000001c0480723c */ /* 0x040fee0000041880 */
[--C-:B------:R-:W-:Y:S01]  /*5ac0*/  FFMA.FTZ R28, R65, c[0x0][0x2d0], -R63.reuse ;  /* 0x0000b400411c7a23 */ /* 0x100fe2000001083f */
[----:B----4-:R-:W-:Y:S01]  /*5ad0*/  HMMA.16816.F32.BF16 R120, R4, R24, R120 ;  /* 0x000000180478723c */ /* 0x010fe20000041878 */
[----:B------:R-:W-:-:S04]  /*5ae0*/  FFMA.FTZ R29, R64, c[0x0][0x2d0], -R63 ;  /* 0x0000b400401d7a23 */ /* 0x000fc8000001083f */
[----:B------:R-:W-:Y:S02]  /*5af0*/  MUFU.EX2 R28, R28 ;  /* 0x0000001c001c7308 */ /* 0x000fe40000000800 */
[--C-:B------:R-:W-:Y:S01]  /*5b00*/  FFMA.FTZ R24, R144, c[0x0][0x2d0], -R133.reuse ;  /* 0x0000b40090187a23 */ /* 0x100fe20000010885 */
[----:B------:R-:W-:Y:S01]  /*5b10*/  HMMA.16816.F32.BF16 R116, R4, R26, R116 ;  /* 0x0000001a0474723c */ /* 0x000fe20000041874 */
[----:B------:R-:W-:-:S04]  /*5b20*/  FFMA.FTZ R25, R135, c[0x0][0x2d0], -R133 ;  /* 0x0000b40087197a23 */ /* 0x000fc80000010885 */
[----:B------:R-:W4:Y:S02]  /*5b30*/  MUFU.EX2 R24, R24 ;  /* 0x0000001800187308 */ /* 0x000f240000000800 */
[----:B------:R-:W-:Y:S01]  /*5b40*/  FFMA.FTZ R26, R134, c[0x0][0x2d0], -R133 ;  /* 0x0000b400861a7a23 */ /* 0x000fe20000010885 */
[----:B------:R-:W-:Y:S01]  /*5b50*/  HMMA.16816.F32.BF16 R124, R4, R30, R124 ;  /* 0x0000001e047c723c */ /* 0x000fe2000004187c */
[----:B------:R-:W-:-:S04]  /*5b60*/  FFMA.FTZ R27, R66, c[0x0][0x2d0], -R63 ;  /* 0x0000b400421b7a23 */ /* 0x000fc8000001083f */
[----:B------:R-:W5:Y:S03]  /*5b70*/  MUFU.EX2 R25, R25 ;  /* 0x0000001900197308 */ /* 0x000f660000000800 */
[C---:B------:R-:W-:Y:S05]  /*5b80*/  HMMA.16816.F32.BF16 R112, R4.reuse, R20, R112 ;  /* 0x000000140470723c */ /* 0x040fea0000041870 */
[----:B------:R-:W1:Y:S01]  /*5b90*/  MUFU.EX2 R26, R26 ;  /* 0x0000001a001a7308 */ /* 0x000e620000000800 */
[----:B----4-:R-:W-:Y:S02]  /*5ba0*/  FADD.FTZ R156, R24, R156 ;  /* 0x0000009c189c7221 */ /* 0x010fe40000010000 */
[----:B------:R-:W-:Y:S01]  /*5bb0*/  HMMA.16816.F32.BF16 R108, R4, R22, R108 ;  /* 0x00000016046c723c */ /* 0x000fe2000004186c */
[----:B------:R-:W-:Y:S04]  /*5bc0*/  LDSM.16.MT88.4 R20, [R236+0x3900] ;  /* 0x00390000ec14783b */ /* 0x000fe80000004200 */
[----:B------:R-:W4:Y:S01]  /*5bd0*/  MUFU.EX2 R27, R27 ;  /* 0x0000001b001b7308 */ /* 0x000f220000000800 */
[----:B-----5:R-:W-:-:S02]  /*5be0*/  FADD.FTZ R156, R25, R156 ;  /* 0x0000009c199c7221 */ /* 0x020fc40000010000 */
[C---:B--2---:R-:W-:Y:S05]  /*5bf0*/  HMMA.16816.F32.BF16 R80, R4.reuse, R16, R80 ;  /* 0x000000100450723c */ /* 0x044fea0000041850 */
[----:B------:R-:W2:Y:S01]  /*5c00*/  MUFU.EX2 R29, R29 ;  /* 0x0000001d001d7308 */ /* 0x000ea20000000800 */
[----:B-1----:R-:W-:Y:S02]  /*5c10*/  FADD.FTZ R156, R26, R156 ;  /* 0x0000009c1a9c7221 */ /* 0x002fe40000010000 */
[----:B------:R-:W-:Y:S01]  /*5c20*/  HMMA.16816.F32.BF16 R76, R4, R18, R76 ;  /* 0x00000012044c723c */ /* 0x000fe2000004184c */
[----:B------:R-:W1:Y:S01]  /*5c30*/  LDSM.16.MT88.4 R16, [R233+0x3900] ;  /* 0x00390000e910783b */ /* 0x000e620000004200 */
[----:B----4-:R-:W-:-:S06]  /*5c40*/  FADD.FTZ R152, R27, R152 ;  /* 0x000000981b987221 */ /* 0x010fcc0000010000 */
[----:B------:R-:W-:Y:S01]  /*5c50*/  HMMA.16816.F32.BF16 R72, R4, R12, R72 ;  /* 0x0000000c0448723c */ /* 0x000fe20000041848 */
[----:B------:R-:W-:-:S04]  /*5c60*/  FADD.FTZ R152, R28, R152 ;  /* 0x000000981c987221 */ /* 0x000fc80000010000 */
[----:B--2---:R-:W-:-:S03]  /*5c70*/  FADD.FTZ R152, R29, R152 ;  /* 0x000000981d987221 */ /* 0x004fc60000010000 */
[----:B------:R-:W-:Y:S01]  /*5c80*/  HMMA.16816.F32.BF16 R68, R4, R14, R68 ;  /* 0x0000000e0444723c */ /* 0x000fe20000041844 */
[----:B------:R-:W2:Y:S06]  /*5c90*/  LDSM.16.MT88.4 R12, [R232+0x3900] ;  /* 0x00390000e80c783b */ /* 0x000eac0000004200 */
[----:B------:R-:W-:Y:S02]  /*5ca0*/  F2FP.BF16.PACK_AB R4, R25, R24 ;  /* 0x000000181904723e */ /* 0x000fe400000010ff */
[C---:B------:R-:W-:Y:S01]  /*5cb0*/  F2FP.BF16.PACK_AB R6, R249.reuse, R26 ;  /* 0x0000001af906723e */ /* 0x040fe200000010ff */
[----:B------:R-:W-:Y:S01]  /*5cc0*/  FADD.FTZ R249, R249, R156 ;  /* 0x0000009cf9f97221 */ /* 0x000fe20000010000 */
[----:B------:R-:W-:-:S02]  /*5cd0*/  F2FP.BF16.PACK_AB R5, R28, R27 ;  /* 0x0000001b1c05723e */ /* 0x000fc400000010ff */
[C---:B------:R-:W-:Y:S01]  /*5ce0*/  F2FP.BF16.PACK_AB R7, R248.reuse, R29 ;  /* 0x0000001df807723e */ /* 0x040fe200000010ff */
[----:B------:R-:W-:-:S06]  /*5cf0*/  FADD.FTZ R248, R248, R152 ;  /* 0x00000098f8f87221 */ /* 0x000fcc0000010000 */
[C---:B---3--:R-:W-:Y:S08]  /*5d00*/  HMMA.16816.F32.BF16 R120, R4.reuse, R8, R120 ;  /* 0x000000080478723c */ /* 0x048ff00000041878 */
[C---:B------:R-:W-:Y:S01]  /*5d10*/  HMMA.16816.F32.BF16 R116, R4.reuse, R10, R116 ;  /* 0x0000000a0474723c */ /* 0x040fe20000041874 */
[----:B------:R-:W3:Y:S07]  /*5d20*/  LDSM.16.MT88.4 R8, [R236+0x7900] ;  /* 0x00790000ec08783b */ /* 0x000eee0000004200 */
[C---:B-1----:R-:W-:Y:S08]  /*5d30*/  HMMA.16816.F32.BF16 R112, R4.reuse, R16, R112 ;  /* 0x000000100470723c */ /* 0x042ff00000041870 */
[C---:B------:R-:W-:Y:S01]  /*5d40*/  HMMA.16816.F32.BF16 R108, R4.reuse, R18, R108 ;  /* 0x00000012046c723c */ /* 0x040fe2000004186c */
[----:B------:R-:W1:Y:S07]  /*5d50*/  LDSM.16.MT88.4 R16, [R234+0x7900] ;  /* 0x00790000ea10783b */ /* 0x000e6e0000004200 */
[C---:B--2---:R-:W-:Y:S08]  /*5d60*/  HMMA.16816.F32.BF16 R104, R4.reuse, R12, R104 ;  /* 0x0000000c0468723c */ /* 0x044ff00000041868 */
[C---:B------:R-:W-:Y:S01]  /*5d70*/  HMMA.16816.F32.BF16 R100, R4.reuse, R14, R100 ;  /* 0x0000000e0464723c */ /* 0x040fe20000041864 */
[----:B------:R-:W2:Y:S07]  /*5d80*/  LDSM.16.MT88.4 R12, [R233+0x7900] ;  /* 0x00790000e90c783b */ /* 0x000eae0000004200 */
[C---:B------:R-:W-:Y:S08]  /*5d90*/  HMMA.16816.F32.BF16 R128, R4.reuse, R20, R128 ;  /* 0x000000140480723c */ /* 0x040ff00000041880 */
[C---:B---3--:R-:W-:Y:S08]  /*5da0*/  HMMA.16816.F32.BF16 R96, R4.reuse, R8, R96 ;  /* 0x000000080460723c */ /* 0x048ff00000041860 */
[C---:B------:R-:W-:Y:S01]  /*5db0*/  HMMA.16816.F32.BF16 R92, R4.reuse, R10, R92 ;  /* 0x0000000a045c723c */ /* 0x040fe2000004185c */
[----:B------:R-:W3:Y:S07]  /*5dc0*/  LDSM.16.MT88.4 R8, [R232+0x7900] ;  /* 0x00790000e808783b */ /* 0x000eee0000004200 */
[C---:B------:R-:W-:Y:S08]  /*5dd0*/  HMMA.16816.F32.BF16 R124, R4.reuse, R22, R124 ;  /* 0x00000016047c723c */ /* 0x040ff0000004187c */
[C---:B-1----:R-:W-:Y:S08]  /*5de0*/  HMMA.16816.F32.BF16 R88, R4.reuse, R16, R88 ;  /* 0x000000100458723c */ /* 0x042ff00000041858 */
[C---:B------:R-:W-:Y:S08]  /*5df0*/  HMMA.16816.F32.BF16 R84, R4.reuse, R18, R84 ;  /* 0x000000120454723c */ /* 0x040ff00000041854 */
[C---:B--2---:R-:W-:Y:S08]  /*5e00*/  HMMA.16816.F32.BF16 R80, R4.reuse, R12, R80 ;  /* 0x0000000c0450723c */ /* 0x044ff00000041850 */
[C---:B------:R-:W-:Y:S08]  /*5e10*/  HMMA.16816.F32.BF16 R76, R4.reuse, R14, R76 ;  /* 0x0000000e044c723c */ /* 0x040ff0000004184c */
[C---:B---3--:R-:W-:Y:S08]  /*5e20*/  HMMA.16816.F32.BF16 R72, R4.reuse, R8, R72 ;  /* 0x000000080448723c */ /* 0x048ff00000041848 */
[----:B------:R-:W-:Y:S01]  /*5e30*/  HMMA.16816.F32.BF16 R68, R4, R10, R68 ;  /* 0x0000000a0444723c */ /* 0x000fe20000041844 */
[----:B------:R-:W-:Y:S07]  /*5e40*/  @P1 BRA `(.L_x_26) ;  /* 0x0000416000001947 */ /* 0x000fee0003800000 */
[C---:B------:R-:W-:Y:S01]  /*5e50*/  SHF.L.U64.HI R247, R33.reuse, 0x1, R35 ;  /* 0x0000000121f77819 */ /* 0x040fe20000010223 */
[----:B------:R-:W-:Y:S01]  /*5e60*/  IMAD.SHL.U32 R246, R33, 0x2, RZ ;  /* 0x0000000221f67824 */ /* 0x000fe200078e00ff */
[C---:B------:R-:W-:Y:S01]  /*5e70*/  SHF.L.U64.HI R245, R32.reuse, 0x1, R34 ;  /* 0x0000000120f57819 */ /* 0x040fe20000010222 */
[----:B------:R-:W-:Y:S01]  /*5e80*/  IMAD.SHL.U32 R244, R32, 0x2, RZ ;  /* 0x0000000220f47824 */ /* 0x000fe200078e00ff */
[----:B------:R-:W-:Y:S01]  /*5e90*/  MOV R0, R3 ;  /* 0x0000000300007202 */ /* 0x000fe20000000f00 */
[----:B------:R-:W-:Y:S01]  /*5ea0*/  IMAD.MOV.U32 R2, RZ, RZ, R132 ;  /* 0x000000ffff027224 */ /* 0x000fe200078e0084 */
[----:B------:R-:W-:Y:S01]  /*5eb0*/  UIADD3 UR6, UR6, -0x2, URZ ;  /* 0xfffffffe06067890 */ /* 0x000fe2000fffe03f */
[----:B------:R-:W-:Y:S09]  /*5ec0*/  BRA `(.L_x_27) ;  /* 0x000003c000007947 */ /* 0x000ff20003800000 */
.L_x_29:
[----:B------:R-:W-:Y:S01]  /*5ed0*/  ULEA UR4, UR6, UR10, 0x7 ;  /* 0x0000000a06047291 */ /* 0x000fe2000f8e383f */
[----:B------:R-:W-:Y:S05]  /*5ee0*/  IMAD.MOV.U32 R239, RZ, RZ, RZ ;  /* 0x000000ffffef7224 */ /* 0x000fea00078e00ff */
[----:B------:R-:W-:Y:S05]  /*5ef0*/  IMAD.U32 R240, RZ, RZ, UR4 ;  /* 0x00000004fff07e24 */ /* 0x000fea000f8e00ff */
[----:B------:R-:W-:Y:S05]  /*5f00*/  IADD3 R240, R240, -0x80, R242 ;  /* 0xffffff80f0f07810 */ /* 0x000fea0007ffe0f2 */
        /* <DEDUP_REMOVED lines=23> */
[----:B------:R-:W1:Y:S04]  /*6080*/  SHFL.IDX PT, R9, R4, RZ, 0x181f ;  /* 0x00181fff04097589 */ /* 0x000e6800000e0000 */
[----:B------:R-:W2:Y:S04]  /*6090*/  SHFL.IDX PT, R10, R3, RZ, 0x181f ;  /* 0x00181fff030a7589 */ /* 0x000ea800000e0000 */
[----:B------:R-:W3:Y:S04]  /*60a0*/  SHFL.IDX PT, R7, R4, 0x1, 0x181f ;  /* 0x00381f0004077f89 */ /* 0x000ee800000e0000 */
[----:B------:R-:W4:Y:S04]  /*60b0*/  SHFL.IDX PT, R8, R3, 0x1, 0x181f ;  /* 0x00381f0003087f89 */ /* 0x000f2800000e0000 */
[----:B------:R-:W-:Y:S04]  /*60c0*/  SHFL.IDX PT, R5, R4, 0x2, 0x181f ;  /* 0x00581f0004057f89 */ /* 0x000fe800000e0000 */
[----:B------:R-:W-:Y:S04]  /*60d0*/  SHFL.IDX PT, R6, R3, 0x2, 0x181f ;  /* 0x00581f0003067f89 */ /* 0x000fe800000e0000 */
[----:B------:R-:W5:Y:S01]  /*60e0*/  SHFL.IDX PT, R4, R4, 0x3, 0x181f ;  /* 0x00781f0004047f89 */ /* 0x000f6200000e0000 */
[C---:B-1----:R-:W-:Y:S02]  /*60f0*/  IADD3 R12, P5, R9.reuse, R246, RZ ;  /* 0x000000f6090c7210 */ /* 0x042fe40007fbe0ff */
[----:B------:R-:W-:Y:S01]  /*6100*/  IADD3 R16, P2, R9, R244, RZ ;  /* 0x000000f409107210 */ /* 0x000fe20007f5e0ff */
[----:B------:R-:W1:Y:S02]  /*6110*/  SHFL.IDX PT, R3, R3, 0x3, 0x181f ;  /* 0x00781f0003037f89 */ /* 0x000e6400000e0000 */
[C-C-:B--2---:R-:W-:Y:S01]  /*6120*/  IMAD.X R13, R10.reuse, 0x1, R247.reuse, P5 ;  /* 0x000000010a0d7824 */ /* 0x144fe200028e06f7 */
[-C--:B------:R-:W-:Y:S02]  /*6130*/  IADD3.X R17, R10, R245.reuse, RZ, P2, !PT ;  /* 0x000000f50a117210 */ /* 0x080fe400017fe4ff */
[C---:B---3--:R-:W-:Y:S02]  /*6140*/  IADD3 R14, P1, R7.reuse, R246, RZ ;  /* 0x000000f6070e7210 */ /* 0x048fe40007f3e0ff */
[----:B------:R2:W-:Y:S01]  /*6150*/  LDGSTS.E.BYPASS.LTC128B.128 [R241+0x8100], [R12.64], !P4 ;  /* 0x081000000cf17fae */ /* 0x0005e2000e101d4c */
[----:B------:R-:W-:Y:S02]  /*6160*/  IADD3 R10, P2, R7, R244, RZ ;  /* 0x000000f4070a7210 */ /* 0x000fe40007f5e0ff */
[C---:B----4-:R-:W-:Y:S01]  /*6170*/  IMAD.X R15, R8.reuse, 0x1, R247, P1 ;  /* 0x00000001080f7824 */ /* 0x050fe200008e06f7 */
[----:B------:R3:W-:Y:S02]  /*6180*/  LDGSTS.E.BYPASS.LTC128B.128 [R241+0xc100], [R16.64], !P3 ;  /* 0x0c10000010f17fae */ /* 0x0007e4000d901d4c */
[----:B------:R-:W-:Y:S02]  /*6190*/  IMAD.X R11, R8, 0x1, R245, P2 ;  /* 0x00000001080b7824 */ /* 0x000fe400010e06f5 */
[----:B------:R4:W-:Y:S04]  /*61a0*/  LDGSTS.E.BYPASS.LTC128B.128 [R241+0x9100], [R14.64], !P4 ;  /* 0x091000000ef17fae */ /* 0x0009e8000e101d4c */
[----:B------:R3:W-:Y:S01]  /*61b0*/  LDGSTS.E.BYPASS.LTC128B.128 [R241+0xd100], [R10.64], !P3 ;  /* 0x0d1000000af17fae */ /* 0x0007e2000d901d4c */
[-C--:B-----5:R-:W-:Y:S05]  /*61c0*/  IADD3 R8, P2, R4, R246.reuse, RZ ;  /* 0x000000f604087210 */ /* 0x0a0fea0007f5e0ff */
[--C-:B-1----:R-:W-:Y:S01]  /*61d0*/  IMAD.X R9, R3, 0x1, R247.reuse, P2 ;  /* 0x0000000103097824 */ /* 0x102fe200010e06f7 */
[C---:B--2---:R-:W-:Y:S05]  /*61e0*/  IADD3 R12, P1, R5.reuse, R246, RZ ;  /* 0x000000f6050c7210 */ /* 0x044fea0007f3e0ff */
[----:B------:R-:W-:Y:S01]  /*61f0*/  IMAD.X R13, R6, 0x1, R247, P1 ;  /* 0x00000001060d7824 */ /* 0x000fe200008e06f7 */
[-C--:B------:R-:W-:Y:S02]  /*6200*/  IADD3 R4, P1, R4, R244.reuse, RZ ;  /* 0x000000f404047210 */ /* 0x080fe40007f3e0ff */
[----:B----4-:R-:W-:Y:S02]  /*6210*/  IADD3 R14, P5, R5, R244, RZ ;  /* 0x000000f4050e7210 */ /* 0x010fe40007fbe0ff */
[----:B------:R3:W-:Y:S01]  /*6220*/  LDGSTS.E.BYPASS.LTC128B.128 [R241+0xa100], [R12.64], !P4 ;  /* 0x0a1000000cf17fae */ /* 0x0007e2000e101d4c */
[----:B------:R-:W-:Y:S01]  /*6230*/  IMAD.X R5, R3, 0x1, R245, P1 ;  /* 0x0000000103057824 */ /* 0x000fe200008e06f5 */
[----:B------:R-:W-:Y:S05]  /*6240*/  IADD3.X R15, R6, R245, RZ, P5, !PT ;  /* 0x000000f5060f7210 */ /* 0x000fea0002ffe4ff */
[----:B------:R3:W-:Y:S04]  /*6250*/  LDGSTS.E.BYPASS.LTC128B.128 [R241+0xe100], [R14.64], !P3 ;  /* 0x0e1000000ef17fae */ /* 0x0007e8000d901d4c */
[----:B------:R3:W-:Y:S04]  /*6260*/  LDGSTS.E.BYPASS.LTC128B.128 [R241+0xb100], [R8.64], !P4 ;  /* 0x0b10000008f17fae */ /* 0x0007e8000e101d4c */
[----:B------:R3:W-:Y:S01]  /*6270*/  LDGSTS.E.BYPASS.LTC128B.128 [R241+0xf100], [R4.64], !P3 ;  /* 0x0f10000004f17fae */ /* 0x0007e2000d901d4c */
[----:B------:R-:W-:-:S05]  /*6280*/  BRA `(.L_x_28) ;  /* 0x000017e000007947 */ /* 0x000fca0003800000 */
.L_x_27:
[----:B------:R-:W-:Y:S04]  /*6290*/  DEPBAR.LE SB0, 0x0 ;  /* 0x000080000000791a */ /* 0x000fe80000000000 */
[----:B------:R-:W-:Y:S01]  /*62a0*/  BAR.SYNC.DEFER_BLOCKING 0x0 ;  /* 0x0000000000007b1d */ /* 0x000fe20000010000 */
[----:B------:R-:W-:Y:S01]  /*62b0*/  SHF.R.S32.HI R3, RZ, 0x1f, R240 ;  /* 0x0000001fff037819 */ /* 0x000fe200000114f0 */
[C---:B------:R-:W-:Y:S01]  /*62c0*/  IMAD.WIDE.U32 R36, R240.reuse, c[0x0][0x208], RZ ;  /* 0x00008200f0247a25 */ /* 0x040fe200078e00ff */
[----:B------:R-:W-:Y:S03]  /*62d0*/  UISETP.GE.AND UP0, UPT, UR6, 0x1, UPT ;  /* 0x000000010600788c */ /* 0x000fe6000bf06270 */
[----:B------:R-:W-:Y:S04]  /*62e0*/  IMAD R3, R3, c[0x0][0x208], RZ ;  /* 0x0000820003037a24 */ /* 0x000fe800078e02ff */
[----:B------:R-:W-:Y:S05]  /*62f0*/  IMAD R3, R240, c[0x0][0x20c], R3 ;  /* 0x00008300f0037a24 */ /* 0x000fea00078e0203 */
        /* <DEDUP_REMOVED lines=19> */
[----:B------:R-:W-:Y:S01]  /*6430*/  LDSM.16.M88.4 R64, [R238+0xb900] ;  /* 0x00b90000ee40783b */ /* 0x000fe20000000200 */
[C---:B------:R-:W-:Y:S07]  /*6440*/  HMMA.16816.F32.BF16 R16, R136.reuse, R18, RZ ;  /* 0x000000128810723c */ /* 0x040fee00000418ff */
[----:B------:R-:W-:Y:S01]  /*6450*/  LDSM.16.M88.4 R132, [R237] ;  /* 0x00000000ed84783b */ /* 0x000fe20000000200 */
[C---:B---3--:R-:W-:Y:S07]  /*6460*/  HMMA.16816.F32.BF16 R20, R136.reuse, R24, RZ ;  /* 0x000000188814723c */ /* 0x048fee00000418ff */
[----:B------:R-:W-:Y:S01]  /*6470*/  LDSM.16.M88.4 R144, [R231] ;  /* 0x00000000e790783b */ /* 0x000fe20000000200 */
[C---:B------:R-:W-:Y:S07]  /*6480*/  HMMA.16816.F32.BF16 R24, R136.reuse, R26, RZ ;  /* 0x0000001a8818723c */ /* 0x040fee00000418ff */
[----:B------:R-:W-:Y:S01]  /*6490*/  LDSM.16.M88.4 R148, [R230] ;  /* 0x00000000e694783b */ /* 0x000fe20000000200 */
[C---:B----4-:R-:W-:Y:S07]  /*64a0*/  HMMA.16816.F32.BF16 R28, R136.reuse, R32, RZ ;  /* 0x00000020881c723c */ /* 0x050fee00000418ff */
[----:B------:R-:W-:Y:S01]  /*64b0*/  LDSM.16.M88.4 R152, [R229] ;  /* 0x00000000e598783b */ /* 0x000fe20000000200 */
[C---:B------:R-:W-:Y:S07]  /*64c0*/  HMMA.16816.F32.BF16 R32, R136.reuse, R34, RZ ;  /* 0x000000228820723c */ /* 0x040fee00000418ff */
[----:B------:R-:W-:Y:S01]  /*64d0*/  LDSM.16.M88.4 R156, [R228] ;  /* 0x00000000e49c783b */ /* 0x000fe20000000200 */
[C---:B-----5:R-:W-:Y:S07]  /*64e0*/  HMMA.16816.F32.BF16 R36, R136.reuse, R40, RZ ;  /* 0x000000288824723c */ /* 0x060fee00000418ff */
[----:B------:R-:W-:Y:S01]  /*64f0*/  LDSM.16.M88.4 R160, [R227] ;  /* 0x00000000e3a0783b */ /* 0x000fe20000000200 */
[C---:B------:R-:W-:Y:S07]  /*6500*/  HMMA.16816.F32.BF16 R40, R136.reuse, R42, RZ ;  /* 0x0000002a8828723c */ /* 0x040fee00000418ff */
[----:B------:R-:W2:Y:S01]  /*6510*/  SHFL.IDX PT, R61, R178, RZ, 0x181f ;  /* 0x00181fffb23d7589 */ /* 0x000ea200000e0000 */
[C---:B-1----:R-:W-:Y:S07]  /*6520*/  HMMA.16816.F32.BF16 R44, R136.reuse, R48, RZ ;  /* 0x00000030882c723c */ /* 0x042fee00000418ff */
[----:B------:R-:W1:Y:S01]  /*6530*/  SHFL.IDX PT, R62, R178, 0x1, 0x181f ;  /* 0x00381f00b23e7f89 */ /* 0x000e6200000e0000 */
[C---:B------:R-:W-:Y:S07]  /*6540*/  HMMA.16816.F32.BF16 R48, R136.reuse, R50, RZ ;  /* 0x000000328830723c */ /* 0x040fee00000418ff */
[----:B------:R-:W3:Y:S01]  /*6550*/  SHFL.IDX PT, R63, R176, RZ, 0x181f ;  /* 0x00181fffb03f7589 */ /* 0x000ee200000e0000 */
[C---:B------:R-:W-:Y:S07]  /*6560*/  HMMA.16816.F32.BF16 R52, R136.reuse, R56, RZ ;  /* 0x000000388834723c */ /* 0x040fee00000418ff */
[----:B------:R-:W4:Y:S01]  /*6570*/  SHFL.IDX PT, R60, R176, 0x1, 0x181f ;  /* 0x00381f00b03c7f89 */ /* 0x000f2200000e0000 */
[C---:B--2---:R-:W-:Y:S04]  /*6580*/  IADD3 R180, P1, R61.reuse, R246, RZ ;  /* 0x000000f63db47210 */ /* 0x044fe80007f3e0ff */
[----:B------:R-:W-:Y:S01]  /*6590*/  IADD3 R200, P5, R61, R244, RZ ;  /* 0x000000f43dc87210 */ /* 0x000fe20007fbe0ff */
[C---:B------:R-:W-:Y:S02]  /*65a0*/  HMMA.16816.F32.BF16 R56, R136.reuse, R58, RZ ;  /* 0x0000003a8838723c */ /* 0x040fe400000418ff */
[----:B------:R-:W-:Y:S01]  /*65b0*/  LDSM.16.M88.4 R164, [R226] ;  /* 0x00000000e2a4783b */ /* 0x000fe20000000200 */
[C---:B-1----:R-:W-:Y:S07]  /*65c0*/  IADD3 R202, P2, R62.reuse, R246, RZ ;  /* 0x000000f63eca7210 */ /* 0x042fee0007f5e0ff */
[----:B------:R-:W-:Y:S02]  /*65d0*/  LDSM.16.M88.4 R168, [R225] ;  /* 0x00000000e1a8783b */ /* 0x000fe40000000200 */
[C---:B---3--:R-:W-:Y:S02]  /*65e0*/  IADD3.X R181, R63.reuse, R247, RZ, P1, !PT ;  /* 0x000000f73fb57210 */ /* 0x048fe40000ffe4ff */
[----:B------:R-:W-:Y:S02]  /*65f0*/  IADD3 R182, P1, R62, R244, RZ ;  /* 0x000000f43eb67210 */ /* 0x000fe40007f3e0ff */
[----:B------:R-:W-:Y:S02]  /*6600*/  IADD3.X R201, R63, R245, RZ, P5, !PT ;  /* 0x000000f53fc97210 */ /* 0x000fe40002ffe4ff */
[----:B------:R-:W-:Y:S01]  /*6610*/  @!PT LDS RZ, [RZ] ;  /* 0x00000000fffff984 */ /* 0x000fe20000000800 */
[----:B------:R-:W-:Y:S01]  /*6620*/  @!PT LDS RZ, [RZ] ;  /* 0x00000000fffff984 */ /* 0x000fe20000000800 */
[----:B------:R-:W-:Y:S01]  /*6630*/  @!PT LDS RZ, [RZ] ;  /* 0x00000000fffff984 */ /* 0x000fe20000000800 */
[----:B------:R1:W-:Y:S01]  /*6640*/  LDGSTS.E.BYPASS.LTC128B.128 [R243], [R180.64], !P4 ;  /* 0x00000000b4f37fae */ /* 0x0003e2000e101d4c */
[C---:B----4-:R-:W-:Y:S02]  /*6650*/  IADD3.X R203, R60.reuse, R247, RZ, P2, !PT ;  /* 0x000000f73ccb7210 */ /* 0x050fe400017fe4ff */
[----:B------:R-:W-:Y:S02]  /*6660*/  IADD3.X R183, R60, R245, RZ, P1, !PT ;  /* 0x000000f53cb77210 */ /* 0x000fe40000ffe4ff */
[C---:B------:R-:W-:Y:S03]  /*6670*/  HMMA.16816.F32.BF16 R60, R136.reuse, R64, RZ ;  /* 0x00000040883c723c */ /* 0x040fe600000418ff */
[----:B------:R2:W-:Y:S05]  /*6680*/  LDGSTS.E.BYPASS.LTC128B.128 [R241+0x4100], [R200.64], !P3 ;  /* 0x04100000c8f17fae */ /* 0x0005ea000d901d4c */
[----:B------:R-:W-:Y:S03]  /*6690*/  HMMA.16816.F32.BF16 R64, R136, R66, RZ ;  /* 0x000000428840723c */ /* 0x000fe600000418ff */
[----:B------:R3:W-:Y:S05]  /*66a0*/  LDGSTS.E.BYPASS.LTC128B.128 [R241+0x1100], [R202.64], !P4 ;  /* 0x01100000caf17fae */ /* 0x0007ea000e101d4c */
[C---:B------:R-:W-:Y:S03]  /*66b0*/  HMMA.16816.F32.BF16 R4, R140.reuse, R132, R4 ;  /* 0x000000848c04723c */ /* 0x040fe60000041804 */
[----:B------:R-:W2:Y:S05]  /*66c0*/  SHFL.IDX PT, R177, R178, 0x2, 0x181f ;  /* 0x00581f00b2b17f89 */ /* 0x000eaa00000e0000 */
[C---:B------:R-:W-:Y:S03]  /*66d0*/  HMMA.16816.F32.BF16 R8, R140.reuse, R134, R8 ;  /* 0x000000868c08723c */ /* 0x040fe60000041808 */
[----:B------:R-:W4:Y:S05]  /*66e0*/  SHFL.IDX PT, R3, R176, 0x2, 0x181f ;  /* 0x00581f00b0037f89 */ /* 0x000f2a00000e0000 */
[C---:B------:R-:W-:Y:S03]  /*66f0*/  HMMA.16816.F32.BF16 R12, R140.reuse, R144, R12 ;  /* 0x000000908c0c723c */ /* 0x040fe6000004180c */
[----:B------:R5:W-:Y:S05]  /*6700*/  LDGSTS.E.BYPASS.LTC128B.128 [R241+0x5100], [R182.64], !P3 ;  /* 0x05100000b6f17fae */ /* 0x000bea000d901d4c */
[C---:B------:R-:W-:Y:S03]  /*6710*/  HMMA.16816.F32.BF16 R16, R140.reuse, R146, R16 ;  /* 0x000000928c10723c */ /* 0x040fe60000041810 */
[----:B------:R-:W1:Y:S01]  /*6720*/  SHFL.IDX PT, R178, R178, 0x3, 0x181f ;  /* 0x00781f00b2b27f89 */ /* 0x000e6200000e0000 */
[----:B--2---:R-:W-:Y:S04]  /*6730*/  IADD3 R200, P1, R177, R246, RZ ;  /* 0x000000f6b1c87210 */ /* 0x004fe80007f3e0ff */
[C---:B------:R-:W-:Y:S03]  /*6740*/  HMMA.16816.F32.BF16 R20, R140.reuse, R148, R20 ;  /* 0x000000948c14723c */ /* 0x040fe60000041814 */
[----:B------:R-:W2:Y:S01]  /*6750*/  SHFL.IDX PT, R176, R176, 0x3, 0x181f ;  /* 0x00781f00b0b07f89 */ /* 0x000ea200000e0000 */
[----:B----4-:R-:W-:Y:S04]  /*6760*/  IADD3.X R201, R3, R247, RZ, P1, !PT ;  /* 0x000000f703c97210 */ /* 0x010fe80000ffe4ff */
[C---:B------:R-:W-:Y:S03]  /*6770*/  HMMA.16816.F32.BF16 R24, R140.reuse, R150, R24 ;  /* 0x000000968c18723c */ /* 0x040fe60000041818 */
[----:B------:R3:W-:Y:S01]  /*6780*/  LDGSTS.E.BYPASS.LTC128B.128 [R241+0x2100], [R200.64], !P4 ;  /* 0x02100000c8f17fae */ /* 0x0007e2000e101d4c */
[----:B-----5:R-:W-:Y:S04]  /*6790*/  IADD3 R182, P5, R177, R244, RZ ;  /* 0x000000f4b1b67210 */ /* 0x020fe80007fbe0ff */
[C---:B------:R-:W-:Y:S04]  /*67a0*/  HMMA.16816.F32.BF16 R28, R140.reuse, R152, R28 ;  /* 0x000000988c1c723c */ /* 0x040fe8000004181c */
[----:B------:R-:W-:Y:S02]  /*67b0*/  IADD3.X R183, R3, R245, RZ, P5, !PT ;  /* 0x000000f503b77210 */ /* 0x000fe40002ffe4ff */
[----:B-1----:R-:W-:Y:S02]  /*67c0*/  IADD3 R180, P2, R178, R246, RZ ;  /* 0x000000f6b2b47210 */ /* 0x002fe40007f5e0ff */
[C---:B------:R-:W-:Y:S01]  /*67d0*/  HMMA.16816.F32.BF16 R32, R140.reuse, R154, R32 ;  /* 0x0000009a8c20723c */ /* 0x040fe20000041820 */
[----:B------:R1:W-:Y:S03]  /*67e0*/  LDGSTS.E.BYPASS.LTC128B.128 [R241+0x6100], [R182.64], !P3 ;  /* 0x06100000b6f17fae */ /* 0x0003e6000d901d4c */
[----:B--2---:R-:W-:Y:S02]  /*67f0*/  IADD3.X R181, R176, R247, RZ, P2, !PT ;  /* 0x000000f7b0b57210 */ /* 0x004fe400017fe4ff */
[----:B------:R-:W-:Y:S02]  /*6800*/  IADD3 R178, P1, R178, R244, RZ ;  /* 0x000000f4b2b27210 */ /* 0x000fe40007f3e0ff */
[C---:B------:R-:W-:Y:S01]  /*6810*/  HMMA.16816.F32.BF16 R36, R140.reuse, R156, R36 ;  /* 0x0000009c8c24723c */ /* 0x040fe20000041824 */
[----:B------:R1:W-:Y:S03]  /*6820*/  LDGSTS.E.BYPASS.LTC128B.128 [R243+0x3000], [R180.64], !P4 ;  /* 0x03000000b4f37fae */ /* 0x0003e6000e101d4c */
[----:B------:R-:W-:Y:S02]  /*6830*/  IADD3.X R179, R176, R245, RZ, P1, !PT ;  /* 0x000000f5b0b37210 */ /* 0x000fe40000ffe4ff */
[----:B------:R-:W-:Y:S02]  /*6840*/  PLOP3.LUT P1, PT, PT, PT, UP0, 0x80, 0x0 ;  /* 0x000000000000781c */ /* 0x000fe40003f2f008 */
[C---:B------:R-:W-:Y:S01]  /*6850*/  HMMA.16816.F32.BF16 R40, R140.reuse, R158, R40 ;  /* 0x0000009e8c28723c */ /* 0x040fe20000041828 */
[----:B------:R2:W-:Y:S07]  /*6860*/  LDGSTS.E.BYPASS.LTC128B.128 [R243+0x7000], [R178.64], !P3 ;  /* 0x07000000b2f37fae */ /* 0x0005ee000d901d4c */
[C---:B------:R-:W-:Y:S01]  /*6870*/  HMMA.16816.F32.BF16 R44, R140.reuse, R160, R44 ;  /* 0x000000a08c2c723c */ /* 0x040fe2000004182c */
[----:B------:R-:W-:Y:S07]  /*6880*/  LDSM.16.M88.4 R132, [R235+0x9100] ;  /* 0x00910000eb84783b */ /* 0x000fee0000000200 */
[C---:B------:R-:W-:Y:S01]  /*6890*/  HMMA.16816.F32.BF16 R48, R140.reuse, R162, R48 ;  /* 0x000000a28c30723c */ /* 0x040fe20000041830 */
[----:B------:R-:W0:Y:S07]  /*68a0*/  LDGDEPBAR ;  /* 0x00000000000079af */ /* 0x000e2e0000000000 */
[C---:B------:R-:W-:Y:S01]  /*68b0*/  HMMA.16816.F32.BF16 R52, R140.reuse, R164, R52 ;  /* 0x000000a48c34723c */ /* 0x040fe20000041834 */
[----:B-1----:R-:W-:Y:S07]  /*68c0*/  LDSM.16.M88.4 R180, [R235+0x8900] ;  /* 0x00890000ebb4783b */ /* 0x002fee0000000200 */
[C---:B------:R-:W-:Y:S01]  /*68d0*/  HMMA.16816.F32.BF16 R56, R140.reuse, R166, R56 ;  /* 0x000000a68c38723c */ /* 0x040fe20000041838 */
[----:B--2---:R-:W1:Y:S07]  /*68e0*/  LDSM.16.M88.4 R176, [R235+0x8100] ;  /* 0x00810000ebb0783b */ /* 0x004e6e0000000200 */
[C---:B------:R-:W-:Y:S01]  /*68f0*/  HMMA.16816.F32.BF16 R60, R140.reuse, R168, R60 ;  /* 0x000000a88c3c723c */ /* 0x040fe2000004183c */
[----:B------:R-:W2:Y:S07]  /*6900*/  LDSM.16.M88.4 R144, [R235+0x9900] ;  /* 0x00990000eb90783b */ /* 0x000eae0000000200 */
[----:B------:R-:W-:Y:S01]  /*6910*/  HMMA.16816.F32.BF16 R64, R140, R170, R64 ;  /* 0x000000aa8c40723c */ /* 0x000fe20000041840 */
[----:B------:R-:W4:Y:S08]  /*6920*/  LDSM.16.M88.4 R148, [R235+0xa100] ;  /* 0x00a10000eb94783b */ /* 0x000f300000000200 */
[----:B------:R-:W5:Y:S08]  /*6930*/  LDSM.16.M88.4 R152, [R235+0xa900] ;  /* 0x00a90000eb98783b */ /* 0x000f700000000200 */
[----:B------:R-:W-:Y:S01]  /*6940*/  LDSM.16.M88.4 R156, [R224] ;  /* 0x00000000e09c783b */ /* 0x000fe20000000200 */
[C---:B-1----:R-:W-:Y:S07]  /*6950*/  HMMA.16816.F32.BF16 R4, R172.reuse, R176, R4 ;  /* 0x000000b0ac04723c */ /* 0x042fee0000041804 */
[----:B------:R-:W-:Y:S01]  /*6960*/  LDSM.16.M88.4 R160, [R224+0x800] ;  /* 0x00080000e0a0783b */ /* 0x000fe20000000200 */
[C---:B------:R-:W-:Y:S07]  /*6970*/  HMMA.16816.F32.BF16 R8, R172.reuse, R178, R8 ;  /* 0x000000b2ac08723c */ /* 0x040fee0000041808 */
        /* <DEDUP_REMOVED lines=8> */
[----:B------:R-:W1:Y:S01]  /*6a00*/  LDSM.16.M88.4 R132, [R235+0xb100] ;  /* 0x00b10000eb84783b */ /* 0x000e620000000200 */
[C---:B--2---:R-:W-:Y:S07]  /*6a10*/  HMMA.16816.F32.BF16 R28, R172.reuse, R144, R28 ;  /* 0x00000090ac1c723c */ /* 0x044fee000004181c */
[----:B---3--:R-:W-:Y:S01]  /*6a20*/  LDSM.16.M88.4 R200, [R235+0xe900] ;  /* 0x00e90000ebc8783b */ /* 0x008fe20000000200 */
[C---:B------:R-:W-:Y:S07]  /*6a30*/  HMMA.16816.F32.BF16 R32, R172.reuse, R146, R32 ;  /* 0x00000092ac20723c */ /* 0x040fee0000041820 */
[----:B------:R-:W2:Y:S01]  /*6a40*/  LDSM.16.M88.4 R144, [R235+0xb900] ;  /* 0x00b90000eb90783b */ /* 0x000ea20000000200 */
[C---:B----4-:R-:W-:Y:S07]  /*6a50*/  HMMA.16816.F32.BF16 R36, R172.reuse, R148, R36 ;  /* 0x00000094ac24723c */ /* 0x050fee0000041824 */
[----:B------:R-:W-:Y:S01]  /*6a60*/  LDSM.16.M88.4 R204, [R235+0xf100] ;  /* 0x00f10000ebcc783b */ /* 0x000fe20000000200 */
[C---:B------:R-:W-:Y:S07]  /*6a70*/  HMMA.16816.F32.BF16 R40, R172.reuse, R150, R40 ;  /* 0x00000096ac28723c */ /* 0x040fee0000041828 */
[----:B------:R-:W3:Y:S01]  /*6a80*/  LDSM.16.M88.4 R148, [R224+0x1800] ;  /* 0x00180000e094783b */ /* 0x000ee20000000200 */
[C---:B-----5:R-:W-:Y:S07]  /*6a90*/  HMMA.16816.F32.BF16 R44, R172.reuse, R152, R44 ;  /* 0x00000098ac2c723c */ /* 0x060fee000004182c */
[----:B------:R-:W-:Y:S01]  /*6aa0*/  LDSM.16.M88.4 R208, [R235+0xf900] ;  /* 0x00f90000ebd0783b */ /* 0x000fe20000000200 */
[C---:B------:R-:W-:Y:S07]  /*6ab0*/  HMMA.16816.F32.BF16 R48, R172.reuse, R154, R48 ;  /* 0x0000009aac30723c */ /* 0x040fee0000041830 */
[----:B------:R-:W4:Y:S01]  /*6ac0*/  LDSM.16.M88.4 R152, [R224+0x2000] ;  /* 0x00200000e098783b */ /* 0x000f220000000200 */
[C---:B-1----:R-:W-:Y:S08]  /*6ad0*/  HMMA.16816.F32.BF16 R52, R172.reuse, R132, R52 ;  /* 0x00000084ac34723c */ /* 0x042ff00000041834 */
[C---:B------:R-:W-:Y:S01]  /*6ae0*/  HMMA.16816.F32.BF16 R56, R172.reuse, R134, R56 ;  /* 0x00000086ac38723c */ /* 0x040fe20000041838 */
[----:B------:R-:W1:Y:S07]  /*6af0*/  LDSM.16.M88.4 R132, [R238+0xc100] ;  /* 0x00c10000ee84783b */ /* 0x000e6e0000000200 */
[C---:B--2---:R-:W-:Y:S08]  /*6b00*/  HMMA.16816.F32.BF16 R60, R172.reuse, R144, R60 ;  /* 0x00000090ac3c723c */ /* 0x044ff0000004183c */
[----:B------:R-:W-:Y:S01]  /*6b10*/  HMMA.16816.F32.BF16 R64, R172, R146, R64 ;  /* 0x00000092ac40723c */ /* 0x000fe20000041840 */
[----:B------:R-:W2:Y:S07]  /*6b20*/  LDSM.16.M88.4 R144, [R238+0xc900] ;  /* 0x00c90000ee90783b */ /* 0x000eae0000000200 */
[C---:B------:R-:W-:Y:S08]  /*6b30*/  HMMA.16816.F32.BF16 R4, R184.reuse, R156, R4 ;  /* 0x0000009cb804723c */ /* 0x040ff00000041804 */
[C---:B------:R-:W-:Y:S01]  /*6b40*/  HMMA.16816.F32.BF16 R8, R184.reuse, R158, R8 ;  /* 0x0000009eb808723c */ /* 0x040fe20000041808 */
[----:B------:R-:W5:Y:S07]  /*6b50*/  LDSM.16.M88.4 R156, [R238+0xd100] ;  /* 0x00d10000ee9c783b */ /* 0x000f6e0000000200 */
[C---:B------:R-:W-:Y:S08]  /*6b60*/  HMMA.16816.F32.BF16 R12, R184.reuse, R160, R12 ;  /* 0x000000a0b80c723c */ /* 0x040ff0000004180c */
[C---:B------:R-:W-:Y:S01]  /*6b70*/  HMMA.16816.F32.BF16 R16, R184.reuse, R162, R16 ;  /* 0x000000a2b810723c */ /* 0x040fe20000041810 */
[----:B------:R-:W1:Y:S07]  /*6b80*/  LDSM.16.M88.4 R160, [R238+0xd900] ;  /* 0x00d90000eea0783b */ /* 0x000e6e0000000200 */
[C---:B------:R-:W-:Y:S08]  /*6b90*/  HMMA.16816.F32.BF16 R20, R184.reuse, R164, R20 ;  /* 0x000000a4b814723c */ /* 0x040ff00000041814 */
[C---:B------:R-:W-:Y:S01]  /*6ba0*/  HMMA.16816.F32.BF16 R24, R184.reuse, R166, R24 ;  /* 0x000000a6b818723c */ /* 0x040fe20000041818 */
[----:B------:R-:W1:Y:S07]  /*6bb0*/  LDSM.16.M88.4 R164, [R238+0xe100] ;  /* 0x00e10000eea4783b */ /* 0x000e6e0000000200 */
[C---:B---3--:R-:W-:Y:S08]  /*6bc0*/  HMMA.16816.F32.BF16 R28, R184.reuse, R148, R28 ;  /* 0x00000094b81c723c */ /* 0x048ff0000004181c */
[C---:B------:R-:W-:Y:S01]  /*6bd0*/  HMMA.16816.F32.BF16 R32, R184.reuse, R150, R32 ;  /* 0x00000096b820723c */ /* 0x040fe20000041820 */
[----:B------:R-:W3:Y:S07]  /*6be0*/  LDSM.16.M88.4 R148, [R238+0xe900] ;  /* 0x00e90000ee94783b */ /* 0x000eee0000000200 */
[C---:B----4-:R-:W-:Y:S08]  /*6bf0*/  HMMA.16816.F32.BF16 R36, R184.reuse, R152, R36 ;  /* 0x00000098b824723c */ /* 0x050ff00000041824 */
[C---:B------:R-:W-:Y:S01]  /*6c00*/  HMMA.16816.F32.BF16 R40, R184.reuse, R154, R40 ;  /* 0x0000009ab828723c */ /* 0x040fe20000041828 */
[----:B------:R-:W4:Y:S07]  /*6c10*/  LDSM.16.M88.4 R152, [R238+0xf100] ;  /* 0x00f10000ee98783b */ /* 0x000f2e0000000200 */
[C---:B------:R-:W-:Y:S08]  /*6c20*/  HMMA.16816.F32.BF16 R44, R184.reuse, R168, R44 ;  /* 0x000000a8b82c723c */ /* 0x040ff0000004182c */
[C---:B------:R-:W-:Y:S01]  /*6c30*/  HMMA.16816.F32.BF16 R48, R184.reuse, R170, R48 ;  /* 0x000000aab830723c */ /* 0x040fe20000041830 */
[----:B------:R-:W2:Y:S07]  /*6c40*/  LDSM.16.M88.4 R168, [R238+0xf900] ;  /* 0x00f90000eea8783b */ /* 0x000eae0000000200 */
[C---:B------:R-:W-:Y:S08]  /*6c50*/  HMMA.16816.F32.BF16 R52, R184.reuse, R176, R52 ;  /* 0x000000b0b834723c */ /* 0x040ff00000041834 */
[C---:B------:R-:W-:Y:S01]  /*6c60*/  HMMA.16816.F32.BF16 R56, R184.reuse, R178, R56 ;  /* 0x000000b2b838723c */ /* 0x040fe20000041838 */
[----:B------:R-:W3:Y:S07]  /*6c70*/  LDSM.16.M88.4 R176, [R223] ;  /* 0x00000000dfb0783b */ /* 0x000eee0000000200 */
[C---:B------:R-:W-:Y:S08]  /*6c80*/  HMMA.16816.F32.BF16 R60, R184.reuse, R180, R60 ;  /* 0x000000b4b83c723c */ /* 0x040ff0000004183c */
[----:B------:R-:W-:Y:S01]  /*6c90*/  HMMA.16816.F32.BF16 R64, R184, R182, R64 ;  /* 0x000000b6b840723c */ /* 0x000fe20000041840 */
[----:B------:R-:W3:Y:S07]  /*6ca0*/  LDSM.16.M88.4 R180, [R222] ;  /* 0x00000000deb4783b */ /* 0x000eee0000000200 */
[C---:B-1----:R-:W-:Y:S08]  /*6cb0*/  HMMA.16816.F32.BF16 R4, R188.reuse, R132, R4 ;  /* 0x00000084bc04723c */ /* 0x042ff00000041804 */
[C---:B------:R-:W-:Y:S01]  /*6cc0*/  HMMA.16816.F32.BF16 R8, R188.reuse, R134, R8 ;  /* 0x00000086bc08723c */ /* 0x040fe20000041808 */
[----:B------:R-:W1:Y:S07]  /*6cd0*/  LDSM.16.M88.4 R132, [R221] ;  /* 0x00000000dd84783b */ /* 0x000e6e0000000200 */
[C---:B--2---:R-:W-:Y:S08]  /*6ce0*/  HMMA.16816.F32.BF16 R12, R188.reuse, R144, R12 ;  /* 0x00000090bc0c723c */ /* 0x044ff0000004180c */
[C---:B------:R-:W-:Y:S01]  /*6cf0*/  HMMA.16816.F32.BF16 R16, R188.reuse, R146, R16 ;  /* 0x00000092bc10723c */ /* 0x040fe20000041810 */
[----:B------:R-:W2:Y:S07]  /*6d00*/  LDSM.16.M88.4 R144, [R220] ;  /* 0x00000000dc90783b */ /* 0x000eae0000000200 */
[C---:B-----5:R-:W-:Y:S08]  /*6d10*/  HMMA.16816.F32.BF16 R20, R188.reuse, R156, R20 ;  /* 0x0000009cbc14723c */ /* 0x060ff00000041814 */
[C---:B------:R-:W-:Y:S01]  /*6d20*/  HMMA.16816.F32.BF16 R24, R188.reuse, R158, R24 ;  /* 0x0000009ebc18723c */ /* 0x040fe20000041818 */
[----:B------:R-:W-:Y:S07]  /*6d30*/  LDSM.16.M88.4 R156, [R217] ;  /* 0x00000000d99c783b */ /* 0x000fee0000000200 */
[C---:B------:R-:W-:Y:S08]  /*6d40*/  HMMA.16816.F32.BF16 R28, R188.reuse, R160, R28 ;  /* 0x000000a0bc1c723c */ /* 0x040ff0000004181c */
[C---:B------:R-:W-:Y:S01]  /*6d50*/  HMMA.16816.F32.BF16 R32, R188.reuse, R162, R32 ;  /* 0x000000a2bc20723c */ /* 0x040fe20000041820 */
[----:B------:R-:W-:Y:S07]  /*6d60*/  LDSM.16.M88.4 R160, [R216] ;  /* 0x00000000d8a0783b */ /* 0x000fee0000000200 */
[C---:B------:R-:W-:Y:S08]  /*6d70*/  HMMA.16816.F32.BF16 R36, R188.reuse, R164, R36 ;  /* 0x000000a4bc24723c */ /* 0x040ff00000041824 */
[C---:B------:R-:W-:Y:S01]  /*6d80*/  HMMA.16816.F32.BF16 R40, R188.reuse, R166, R40 ;  /* 0x000000a6bc28723c */ /* 0x040fe20000041828 */
[----:B------:R-:W-:Y:S07]  /*6d90*/  LDSM.16.M88.4 R164, [R235+0xc100] ;  /* 0x00c10000eba4783b */ /* 0x000fee0000000200 */
[C---:B---3--:R-:W-:Y:S08]  /*6da0*/  HMMA.16816.F32.BF16 R44, R188.reuse, R148, R44 ;  /* 0x00000094bc2c723c */ /* 0x048ff0000004182c */
[C---:B------:R-:W-:Y:S01]  /*6db0*/  HMMA.16816.F32.BF16 R48, R188.reuse, R150, R48 ;  /* 0x00000096bc30723c */ /* 0x040fe20000041830 */
[----:B------:R-:W3:Y:S07]  /*6dc0*/  LDSM.16.M88.4 R148, [R219] ;  /* 0x00000000db94783b */ /* 0x000eee0000000200 */
[C---:B----4-:R-:W-:Y:S08]  /*6dd0*/  HMMA.16816.F32.BF16 R52, R188.reuse, R152, R52 ;  /* 0x00000098bc34723c */ /* 0x050ff00000041834 */
[C---:B------:R-:W-:Y:S01]  /*6de0*/  HMMA.16816.F32.BF16 R56, R188.reuse, R154, R56 ;  /* 0x0000009abc38723c */ /* 0x040fe20000041838 */
[----:B------:R-:W4:Y:S07]  /*6df0*/  LDSM.16.M88.4 R152, [R218] ;  /* 0x00000000da98783b */ /* 0x000f2e0000000200 */
[C---:B------:R-:W-:Y:S08]  /*6e00*/  HMMA.16816.F32.BF16 R60, R188.reuse, R168, R60 ;  /* 0x000000a8bc3c723c */ /* 0x040ff0000004183c */
[----:B------:R-:W-:Y:S01]  /*6e10*/  HMMA.16816.F32.BF16 R64, R188, R170, R64 ;  /* 0x000000aabc40723c */ /* 0x000fe20000041840 */
[----:B------:R-:W-:Y:S07]  /*6e20*/  LDSM.16.M88.4 R168, [R235+0xd100] ;  /* 0x00d10000eba8783b */ /* 0x000fee0000000200 */
[C---:B------:R-:W-:Y:S08]  /*6e30*/  HMMA.16816.F32.BF16 R4, R192.reuse, R176, R4 ;  /* 0x000000b0c004723c */ /* 0x040ff00000041804 */
[C---:B------:R-:W-:Y:S01]  /*6e40*/  HMMA.16816.F32.BF16 R8, R192.reuse, R178, R8 ;  /* 0x000000b2c008723c */ /* 0x040fe20000041808 */
[----:B------:R-:W-:Y:S07]  /*6e50*/  LDSM.16.M88.4 R176, [R235+0xd900] ;  /* 0x00d90000ebb0783b */ /* 0x000fee0000000200 */
[C---:B------:R-:W-:Y:S08]  /*6e60*/  HMMA.16816.F32.BF16 R12, R192.reuse, R180, R12 ;  /* 0x000000b4c00c723c */ /* 0x040ff0000004180c */
[C---:B------:R-:W-:Y:S01]  /*6e70*/  HMMA.16816.F32.BF16 R16, R192.reuse, R182, R16 ;  /* 0x000000b6c010723c */ /* 0x040fe20000041810 */
[----:B------:R-:W-:Y:S07]  /*6e80*/  LDSM.16.M88.4 R180, [R235+0xe100] ;  /* 0x00e10000ebb4783b */ /* 0x000fee0000000200 */
[C---:B-1----:R-:W-:Y:S08]  /*6e90*/  HMMA.16816.F32.BF16 R20, R192.reuse, R132, R20 ;  /* 0x00000084c014723c */ /* 0x042ff00000041814 */
[C---:B------:R-:W-:Y:S01]  /*6ea0*/  HMMA.16816.F32.BF16 R24, R192.reuse, R134, R24 ;  /* 0x00000086c018723c */ /* 0x040fe20000041818 */
[----:B------:R-:W1:Y:S07]  /*6eb0*/  LDSM.16.M88.4 R132, [R235+0xc900] ;  /* 0x00c90000eb84783b */ /* 0x000e6e0000000200 */
[C---:B--2---:R-:W-:Y:S08]  /*6ec0*/  HMMA.16816.F32.BF16 R28, R192.reuse, R144, R28 ;  /* 0x00000090c01c723c */ /* 0x044ff0000004181c */
[C---:B------:R-:W-:Y:S01]  /*6ed0*/  HMMA.16816.F32.BF16 R32, R192.reuse, R146, R32 ;  /* 0x00000092c020723c */ /* 0x040fe20000041820 */
[----:B------:R-:W2:Y:S07]  /*6ee0*/  LDSM.16.M88.4 R144, [R224+0x4000] ;  /* 0x00400000e090783b */ /* 0x000eae0000000200 */
[C---:B---3--:R-:W-:Y:S08]  /*6ef0*/  HMMA.16816.F32.BF16 R36, R192.reuse, R148, R36 ;  /* 0x00000094c024723c */ /* 0x048ff00000041824 */
[C---:B------:R-:W-:Y:S08]  /*6f00*/  HMMA.16816.F32.BF16 R40, R192.reuse, R150, R40 ;  /* 0x00000096c028723c */ /* 0x040ff00000041828 */
[C---:B----4-:R-:W-:Y:S08]  /*6f10*/  HMMA.16816.F32.BF16 R44, R192.reuse, R152, R44 ;  /* 0x00000098c02c723c */ /* 0x050ff0000004182c */
[C---:B------:R-:W-:Y:S08]  /*6f20*/  HMMA.16816.F32.BF16 R48, R192.reuse, R154, R48 ;  /* 0x0000009ac030723c */ /* 0x040ff00000041830 */
[C---:B------:R-:W-:Y:S08]  /*6f30*/  HMMA.16816.F32.BF16 R52, R192.reuse, R156, R52 ;  /* 0x0000009cc034723c */ /* 0x040ff00000041834 */
[C---:B------:R-:W-:Y:S08]  /*6f40*/  HMMA.16816.F32.BF16 R56, R192.reuse, R158, R56 ;  /* 0x0000009ec038723c */ /* 0x040ff00000041838 */
[C---:B------:R-:W-:Y:S08]  /*6f50*/  HMMA.16816.F32.BF16 R60, R192.reuse, R160, R60 ;  /* 0x000000a0c03c723c */ /* 0x040ff0000004183c */
[----:B------:R-:W-:Y:S08]  /*6f60*/  HMMA.16816.F32.BF16 R64, R192, R162, R64 ;  /* 0x000000a2c040723c */ /* 0x000ff00000041840 */
[C---:B------:R-:W-:Y:S08]  /*6f70*/  HMMA.16816.F32.BF16 R4, R196.reuse, R164, R4 ;  /* 0x000000a4c404723c */ /* 0x040ff00000041804 */
[C---:B------:R-:W-:Y:S08]  /*6f80*/  HMMA.16816.F32.BF16 R8, R196.reuse, R166, R8 ;  /* 0x000000a6c408723c */ /* 0x040ff00000041808 */
[C---:B-1----:R-:W-:Y:S08]  /*6f90*/  HMMA.16816.F32.BF16 R12, R196.reuse, R132, R12 ;  /* 0x00000084c40c723c */ /* 0x042ff0000004180c */
[C---:B------:R-:W-:Y:S01]  /*6fa0*/  HMMA.16816.F32.BF16 R16, R196.reuse, R134, R16 ;  /* 0x00000086c410723c */ /* 0x040fe20000041810 */
[----:B------:R-:W1:Y:S07]  /*6fb0*/  LDSM.16.M88.4 R132, [R224+0x4800] ;  /* 0x00480000e084783b */ /* 0x000e6e0000000200 */
[C---:B------:R-:W-:Y:S08]  /*6fc0*/  HMMA.16816.F32.BF16 R20, R196.reuse, R168, R20 ;  /* 0x000000a8c414723c */ /* 0x040ff00000041814 */
        /* <DEDUP_REMOVED lines=10> */
[----:B------:R-:W-:Y:S08]  /*7070*/  HMMA.16816.F32.BF16 R64, R196, R210, R64 ;  /* 0x000000d2c440723c */ /* 0x000ff00000041840 */
[C---:B--2---:R-:W-:Y:S08]  /*7080*/  HMMA.16816.F32.BF16 R4, R212.reuse, R144, R4 ;  /* 0x00000090d404723c */ /* 0x044ff00000041804 */
[C---:B------:R-:W-:Y:S08]  /*7090*/  HMMA.16816.F32.BF16 R8, R212.reuse, R146, R8 ;  /* 0x00000092d408723c */ /* 0x040ff00000041808 */
[C---:B-1----:R-:W-:Y:S08]  /*70a0*/  HMMA.16816.F32.BF16 R12, R212.reuse, R132, R12 ;  /* 0x00000084d40c723c */ /* 0x042ff0000004180c */
[----:B------:R-:W-:Y:S01]  /*70b0*/  FMUL.FTZ R4, R4, c[0x0][0x320] ;  /* 0x0000c80004047a20 */ /* 0x000fe20000410000 */
[C---:B------:R-:W-:Y:S03]  /*70c0*/  HMMA.16816.F32.BF16 R16, R212.reuse, R134, R16 ;  /* 0x00000086d410723c */ /* 0x040fe60000041810 */
[----:B------:R-:W-:Y:S01]  /*70d0*/  MUFU.TANH R147, R4 ;  /* 0x0000000400937308 */ /* 0x000fe20000002400 */
[----:B------:R-:W-:Y:S02]  /*70e0*/  FMUL.FTZ R5, R5, c[0x0][0x320] ;  /* 0x0000c80005057a20 */ /* 0x000fe40000410000 */
[----:B------:R-:W-:Y:S02]  /*70f0*/  FMUL.FTZ R6, R6, c[0x0][0x320] ;  /* 0x0000c80006067a20 */ /* 0x000fe40000410000 */
[----:B------:R-:W-:Y:S04]  /*7100*/  FMUL.FTZ R10, R10, c[0x0][0x320] ;  /* 0x0000c8000a0a7a20 */ /* 0x000fe80000410000 */
[----:B------:R-:W-:Y:S01]  /*7110*/  FMUL.FTZ R11, R11, c[0x0][0x320] ;  /* 0x0000c8000b0b7a20 */ /* 0x000fe20000410000 */
[----:B------:R-:W-:Y:S01]  /*7120*/  MUFU.TANH R146, R5 ;  /* 0x0000000500927308 */ /* 0x000fe20000002400 */
[----:B------:R-:W-:Y:S02]  /*7130*/  FMUL.FTZ R7, R7, c[0x0][0x320] ;  /* 0x0000c80007077a20 */ /* 0x000fe40000410000 */
[----:B------:R-:W-:Y:S02]  /*7140*/  FMUL.FTZ R9, R9, c[0x0][0x320] ;  /* 0x0000c80009097a20 */ /* 0x000fe40000410000 */
[----:B------:R-:W-:Y:S02]  /*7150*/  FMUL.FTZ R8, R8, c[0x0][0x320] ;  /* 0x0000c80008087a20 */ /* 0x000fe40000410000 */
[----:B------:R-:W-:Y:S02]  /*7160*/  FMUL.FTZ R12, R12, c[0x0][0x320] ;  /* 0x0000c8000c0c7a20 */ /* 0x000fe40000410000 */
[----:B------:R-:W-:Y:S01]  /*7170*/  FMUL.FTZ R14, R14, c[0x0][0x320] ;  /* 0x0000c8000e0e7a20 */ /* 0x000fe20000410000 */
[----:B------:R-:W-:Y:S01]  /*7180*/  MUFU.TANH R148, R8 ;  /* 0x0000000800947308 */ /* 0x000fe20000002400 */
[----:B------:R-:W-:Y:S02]  /*7190*/  FMUL.FTZ R15, R15, c[0x0][0x320] ;  /* 0x0000c8000f0f7a20 */ /* 0x000fe40000410000 */
[----:B------:R-:W-:Y:S02]  /*71a0*/  FMUL.FTZ R13, R13, c[0x0][0x320] ;  /* 0x0000c8000d0d7a20 */ /* 0x000fe40000410000 */
[----:B------:R-:W-:Y:S02]  /*71b0*/  FMUL.FTZ R18, R18, c[0x0][0x320] ;  /* 0x0000c80012127a20 */ /* 0x000fe40000410000 */
[----:B------:R-:W-:Y:S02]  /*71c0*/  FMUL.FTZ R19, R19, c[0x0][0x320] ;  /* 0x0000c80013137a20 */ /* 0x000fe40000410000 */
[----:B------:R-:W-:Y:S01]  /*71d0*/  FMUL.FTZ R16, R16, c[0x0][0x320] ;  /* 0x0000c80010107a20 */ /* 0x000fe20000410000 */
[----:B------:R-:W1:Y:S01]  /*71e0*/  MUFU.TANH R8, R10 ;  /* 0x0000000a00087308 */ /* 0x000e620000002400 */
[----:B------:R-:W-:Y:S09]  /*71f0*/  FMUL.FTZ R17, R17, c[0x0][0x320] ;  /* 0x0000c80011117a20 */ /* 0x000ff20000410000 */
[----:B------:R-:W2:Y:S10]  /*7200*/  MUFU.TANH R3, R11 ;  /* 0x0000000b00037308 */ /* 0x000eb40000002400 */
[----:B------:R-:W-:Y:S01]  /*7210*/  MUFU.TANH R145, R6 ;  /* 0x0000000600917308 */ /* 0x000fe20000002400 */
[----:B-1----:R1:W-:Y:S09]  /*7220*/  STL [R1+0x14], R8 ;  /* 0x0000140801007387 */ /* 0x0023f20000100800 */
[----:B------:R3:W-:Y:S01]  /*7230*/  MUFU.TANH R144, R7 ;  /* 0x0000000700907308 */ /* 0x0007e20000002400 */
[----:B--2---:R2:W-:Y:S09]  /*7240*/  STL [R1+0x10], R3 ;  /* 0x0000100301007387 */ /* 0x0045f20000100800 */
[----:B------:R-:W-:Y:S10]  /*7250*/  MUFU.TANH R152, R9 ;  /* 0x0000000900987308 */ /* 0x000ff40000002400 */
[----:B-1----:R-:W1:Y:S01]  /*7260*/  MUFU.TANH R8, R12 ;  /* 0x0000000c00087308 */ /* 0x002e620000002400 */
[----:B---3--:R-:W3:Y:S09]  /*7270*/  LDSM.16.M88.4 R4, [R224+0x5000] ;  /* 0x00500000e004783b */ /* 0x008ef20000000200 */
[----:B------:R-:W-:Y:S10]  /*7280*/  MUFU.TANH R157, R16 ;  /* 0x00000010009d7308 */ /* 0x000ff40000002400 */
[----:B--2---:R-:W2:Y:S01]  /*7290*/  MUFU.TANH R3, R13 ;  /* 0x0000000d00037308 */ /* 0x004ea20000002400 */
[----:B-1----:R1:W-:Y:S09]  /*72a0*/  STL [R1+0xc], R8 ;  /* 0x00000c0801007387 */ /* 0x0023f20000100800 */
[----:B------:R-:W-:Y:S10]  /*72b0*/  MUFU.TANH R159, R17 ;  /* 0x00000011009f7308 */ /* 0x000ff40000002400 */
[----:B------:R-:W-:Y:S01]  /*72c0*/  MUFU.TANH R162, R18 ;  /* 0x0000001200a27308 */ /* 0x000fe20000002400 */
[----:B--2---:R2:W-:Y:S01]  /*72d0*/  STL [R1+0x8], R3 ;  /* 0x0000080301007387 */ /* 0x0045e20000100800 */
[C---:B---3--:R-:W-:Y:S08]  /*72e0*/  HMMA.16816.F32.BF16 R20, R212.reuse, R4, R20 ;  /* 0x00000004d414723c */ /* 0x048ff00000041814 */
[----:B-1----:R-:W1:Y:S01]  /*72f0*/  MUFU.TANH R8, R14 ;  /* 0x0000000e00087308 */ /* 0x002e620000002400 */
[C---:B------:R-:W-:Y:S01]  /*7300*/  HMMA.16816.F32.BF16 R24, R212.reuse, R6, R24 ;  /* 0x00000006d418723c */ /* 0x040fe20000041818 */
[----:B------:R-:W-:Y:S08]  /*7310*/  LDSM.16.M88.4 R4, [R224+0x6000] ;  /* 0x00600000e004783b */ /* 0x000ff00000000200 */
[----:B------:R-:W-:Y:S06]  /*7320*/  MUFU.TANH R165, R19 ;  /* 0x0000001300a57308 */ /* 0x000fec0000002400 */
[----:B------:R-:W-:Y:S04]  /*7330*/  FMUL.FTZ R20, R20, c[0x0][0x320] ;  /* 0x0000c80014147a20 */ /* 0x000fe80000410000 */
[----:B--2---:R-:W2:Y:S01]  /*7340*/  MUFU.TANH R3, R15 ;  /* 0x0000000f00037308 */ /* 0x004ea20000002400 */
[----:B------:R-:W-:Y:S02]  /*7350*/  FMUL.FTZ R21, R21, c[0x0][0x320] ;  /* 0x0000c80015157a20 */ /* 0x000fe40000410000 */
[----:B------:R-:W-:Y:S01]  /*7360*/  FMUL.FTZ R22, R22, c[0x0][0x320] ;  /* 0x0000c80016167a20 */ /* 0x000fe20000410000 */
[----:B-1----:R-:W-:Y:S01]  /*7370*/  STL [R1+0x4], R8 ;  /* 0x0000040801007387 */ /* 0x002fe20000100800 */
[----:B------:R-:W-:Y:S02]  /*7380*/  FMUL.FTZ R23, R23, c[0x0][0x320] ;  /* 0x0000c80017177a20 */ /* 0x000fe40000410000 */
[----:B------:R-:W-:Y:S01]  /*7390*/  FMUL.FTZ R24, R24, c[0x0][0x320] ;  /* 0x0000c80018187a20 */ /* 0x000fe20000410000 */
[----:B------:R-:W1:Y:S01]  /*73a0*/  LDSM.16.M88.4 R8, [R224+0x5800] ;  /* 0x00580000e008783b */ /* 0x000e620000000200 */
[----:B------:R-:W-:Y:S01]  /*73b0*/  FMUL.FTZ R25, R25, c[0x0][0x320] ;  /* 0x0000c80019197a20 */ /* 0x000fe20000410000 */
[----:B------:R3:W4:Y:S01]  /*73c0*/  MUFU.TANH R171, R20 ;  /* 0x0000001400ab7308 */ /* 0x0007220000002400 */
[----:B------:R-:W-:Y:S02]  /*73d0*/  FMUL.FTZ R26, R26, c[0x0][0x320] ;  /* 0x0000c8001a1a7a20 */ /* 0x000fe40000410000 */
[----:B------:R-:W-:Y:S07]  /*73e0*/  FMUL.FTZ R27, R27, c[0x0][0x320] ;  /* 0x0000c8001b1b7a20 */ /* 0x000fee0000410000 */
[----:B------:R3:W1:Y:S01]  /*73f0*/  MUFU.TANH R176, R21 ;  /* 0x0000001500b07308 */ /* 0x0006620000002400 */
[----:B--2---:R-:W-:Y:S09]  /*7400*/  STL [R1], R3 ;  /* 0x0000000301007387 */ /* 0x004ff20000100800 */
[----:B------:R3:W2:Y:S10]  /*7410*/  MUFU.TANH R177, R22 ;  /* 0x0000001600b17308 */ /* 0x0006b40000002400 */
[----:B------:R3:W2:Y:S01]  /*7420*/  MUFU.TANH R178, R23 ;  /* 0x0000001700b27308 */ /* 0x0006a20000002400 */
[C---:B-1----:R-:W-:Y:S09]  /*7430*/  HMMA.16816.F32.BF16 R28, R212.reuse, R8, R28 ;  /* 0x00000008d41c723c */ /* 0x042ff2000004181c */
[----:B------:R3:W1:Y:S01]  /*7440*/  MUFU.TANH R179, R24 ;  /* 0x0000001800b37308 */ /* 0x0006620000002400 */
[C---:B------:R-:W-:Y:S01]  /*7450*/  HMMA.16816.F32.BF16 R32, R212.reuse, R10, R32 ;  /* 0x0000000ad420723c */ /* 0x040fe20000041820 */
[----:B------:R-:W5:Y:S08]  /*7460*/  LDSM.16.M88.4 R8, [R224+0x6800] ;  /* 0x00680000e008783b */ /* 0x000f700000000200 */
[----:B------:R3:W1:Y:S01]  /*7470*/  MUFU.TANH R180, R25 ;  /* 0x0000001900b47308 */ /* 0x0006620000002400 */
[C---:B------:R-:W-:Y:S09]  /*7480*/  HMMA.16816.F32.BF16 R36, R212.reuse, R4, R36 ;  /* 0x00000004d424723c */ /* 0x040ff20000041824 */
[----:B------:R3:W1:Y:S01]  /*7490*/  MUFU.TANH R181, R26 ;  /* 0x0000001a00b57308 */ /* 0x0006620000002400 */
[C---:B------:R-:W-:Y:S01]  /*74a0*/  HMMA.16816.F32.BF16 R40, R212.reuse, R6, R40 ;  /* 0x00000006d428723c */ /* 0x040fe20000041828 */
[----:B------:R-:W1:Y:S02]  /*74b0*/  LDSM.16.M88.4 R4, [R224+0x7000] ;  /* 0x00700000e004783b */ /* 0x000e640000000200 */
[----:B------:R-:W-:Y:S02]  /*74c0*/  FMUL.FTZ R28, R28, c[0x0][0x320] ;  /* 0x0000c8001c1c7a20 */ /* 0x000fe40000410000 */
[----:B------:R-:W-:Y:S04]  /*74d0*/  FMUL.FTZ R29, R29, c[0x0][0x320] ;  /* 0x0000c8001d1d7a20 */ /* 0x000fe80000410000 */
[----:B------:R3:W1:Y:S03]  /*74e0*/  MUFU.TANH R183, R27 ;  /* 0x0000001b00b77308 */ /* 0x0006660000002400 */
[----:B------:R-:W-:Y:S02]  /*74f0*/  FMUL.FTZ R30, R30, c[0x0][0x320] ;  /* 0x0000c8001e1e7a20 */ /* 0x000fe40000410000 */
[----:B------:R-:W-:Y:S02]  /*7500*/  FMUL.FTZ R31, R31, c[0x0][0x320] ;  /* 0x0000c8001f1f7a20 */ /* 0x000fe40000410000 */
[----:B------:R-:W-:Y:S02]  /*7510*/  FMUL.FTZ R32, R32, c[0x0][0x320] ;  /* 0x0000c80020207a20 */ /* 0x000fe40000410000 */
[----:B------:R-:W-:Y:S01]  /*7520*/  FMUL.FTZ R33, R33, c[0x0][0x320] ;  /* 0x0000c80021217a20 */ /* 0x000fe20000410000 */
[----:B------:R3:W2:Y:S01]  /*7530*/  MUFU.TANH R200, R28 ;  /* 0x0000001c00c87308 */ /* 0x0006a20000002400 */
[----:B------:R-:W-:Y:S02]  /*7540*/  FMUL.FTZ R34, R34, c[0x0][0x320] ;  /* 0x0000c80022227a20 */ /* 0x000fe40000410000 */
[----:B------:R-:W-:Y:S02]  /*7550*/  FMUL.FTZ R35, R35, c[0x0][0x320] ;  /* 0x0000c80023237a20 */ /* 0x000fe40000410000 */
[----:B------:R-:W-:Y:S01]  /*7560*/  FMUL.FTZ R36, R36, c[0x0][0x320] ;  /* 0x0000c80024247a20 */ /* 0x000fe20000410000 */
[C---:B-----5:R-:W-:Y:S04]  /*7570*/  HMMA.16816.F32.BF16 R44, R212.reuse, R8, R44 ;  /* 0x00000008d42c723c */ /* 0x060fe8000004182c */
[----:B------:R3:W2:Y:S01]  /*7580*/  MUFU.TANH R204, R29 ;  /* 0x0000001d00cc7308 */ /* 0x0006a20000002400 */
[----:B------:R-:W-:Y:S02]  /*7590*/  FMUL.FTZ R37, R37, c[0x0][0x320] ;  /* 0x0000c80025257a20 */ /* 0x000fe40000410000 */
[----:B------:R-:W-:Y:S01]  /*75a0*/  FMUL.FTZ R38, R38, c[0x0][0x320] ;  /* 0x0000c80026267a20 */ /* 0x000fe20000410000 */
[C---:B------:R-:W-:Y:S01]  /*75b0*/  HMMA.16816.F32.BF16 R48, R212.reuse, R10, R48 ;  /* 0x0000000ad430723c */ /* 0x040fe20000041830 */
[----:B------:R-:W5:Y:S01]  /*75c0*/  LDSM.16.M88.4 R8, [R224+0x7800] ;  /* 0x00780000e008783b */ /* 0x000f620000000200 */
[----:B------:R-:W-:Y:S04]  /*75d0*/  DEPBAR.LE SB0, 0x0 ;  /* 0x000080000000791a */ /* 0x000fe80000000000 */
[----:B------:R3:W2:Y:S01]  /*75e0*/  MUFU.TANH R203, R30 ;  /* 0x0000001e00cb7308 */ /* 0x0006a20000002400 */
[----:B------:R-:W-:Y:S01]  /*75f0*/  FMUL.FTZ R39, R39, c[0x0][0x320] ;  /* 0x0000c80027277a20 */ /* 0x000fe20000410000 */
[C---:B-1----:R-:W-:Y:S01]  /*7600*/  HMMA.16816.F32.BF16 R52, R212.reuse, R4, R52 ;  /* 0x00000004d434723c */ /* 0x042fe20000041834 */
[----:B------:R-:W-:Y:S04]  /*7610*/  BAR.SYNC.DEFER_BLOCKING 0x0 ;  /* 0x0000000000007b1d */ /* 0x000fe80000010000 */
        /* <DEDUP_REMOVED lines=14> */
[----:B------:R-:W-:Y:S01]  /*7700*/  FMUL.FTZ R50, R50, c[0x0][0x320] ;  /* 0x0000c80032327a20 */ /* 0x000fe20000410000 */
[C---:B-----5:R-:W-:Y:S03]  /*7710*/  HMMA.16816.F32.BF16 R60, R212.reuse, R8, R60 ;  /* 0x00000008d43c723c */ /* 0x060fe6000004183c */
[----:B------:R-:W-:Y:S03]  /*7720*/  FMUL.FTZ R51, R51, c[0x0][0x320] ;  /* 0x0000c80033337a20 */ /* 0x000fe60000410000 */
[----:B------:R3:W1:Y:S01]  /*7730*/  MUFU.TANH R211, R34 ;  /* 0x0000002200d37308 */ /* 0x0006620000002400 */
[----:B------:R-:W-:Y:S01]  /*7740*/  FMUL.FTZ R52, R52, c[0x0][0x320] ;  /* 0x0000c80034347a20 */ /* 0x000fe20000410000 */
[----:B------:R-:W-:Y:S04]  /*7750*/  HMMA.16816.F32.BF16 R64, R212, R10, R64 ;  /* 0x0000000ad440723c */ /* 0x000fe80000041840 */
[----:B------:R-:W-:Y:S02]  /*7760*/  FMUL.FTZ R53, R53, c[0x0][0x320] ;  /* 0x0000c80035357a20 */ /* 0x000fe40000410000 */
[----:B------:R-:W-:Y:S02]  /*7770*/  FMUL.FTZ R54, R54, c[0x0][0x320] ;  /* 0x0000c80036367a20 */ /* 0x000fe40000410000 */
[----:B------:R3:W1:Y:S01]  /*7780*/  MUFU.TANH R251, R35 ;  /* 0x0000002300fb7308 */ /* 0x0006620000002400 */
[----:B------:R-:W-:Y:S03]  /*7790*/  FMUL.FTZ R55, R55, c[0x0][0x320] ;  /* 0x0000c80037377a20 */ /* 0x000fe60000410000 */
[----:B------:R-:W-:Y:S02]  /*77a0*/  FMUL.FTZ R56, R56, c[0x0][0x320] ;  /* 0x0000c80038387a20 */ /* 0x000fe40000410000 */
[----:B------:R-:W-:Y:S02]  /*77b0*/  FMUL.FTZ R57, R57, c[0x0][0x320] ;  /* 0x0000c80039397a20 */ /* 0x000fe40000410000 */
[----:B------:R-:W-:Y:S02]  /*77c0*/  FMUL.FTZ R58, R58, c[0x0][0x320] ;  /* 0x0000c8003a3a7a20 */ /* 0x000fe40000410000 */
[----:B------:R3:W1:Y:S01]  /*77d0*/  MUFU.TANH R20, R36 ;  /* 0x0000002400147308 */ /* 0x0006620000002400 */
[----:B------:R-:W-:Y:S02]  /*77e0*/  FMUL.FTZ R59, R59, c[0x0][0x320] ;  /* 0x0000c8003b3b7a20 */ /* 0x000fe40000410000 */
        /* <DEDUP_REMOVED lines=8> */
[----:B------:R-:W-:Y:S03]  /*7870*/  FMUL.FTZ R3, R67, c[0x0][0x320] ;  /* 0x0000c80043037a20 */ /* 0x000fe60000410000 */
        /* <DEDUP_REMOVED lines=31> */
.L_x_28:
[----:B---3--:R-:W2:Y:S01]  /*7a70*/  LDL.LU R8, [R1+0x14] ;  /* 0x0000140001087983 */ /* 0x008ea20000300800 */
[----:B------:R-:W-:Y:S02]  /*7a80*/  FMNMX.FTZ R5, R147, R2, !PT ;  /* 0x0000000293057209 */ /* 0x000fe40007810000 */
[----:B------:R-:W-:Y:S01]  /*7a90*/  FMNMX.FTZ R3, R145, R0, !PT ;  /* 0x0000000091037209 */ /* 0x000fe20007810000 */
[----:B------:R-:W3:Y:S01]  /*7aa0*/  LDL.LU R7, [R1+0x10] ;  /* 0x0000100001077983 */ /* 0x000ee20000300800 */
[----:B------:R-:W-:Y:S02]  /*7ab0*/  FMNMX.FTZ R5, R146, R5, !PT ;  /* 0x0000000592057209 */ /* 0x000fe40007810000 */
[----:B------:R-:W-:Y:S01]  /*7ac0*/  FMNMX.FTZ R3, R144, R3, !PT ;  /* 0x0000000390037209 */ /* 0x000fe20007810000 */
[----:B------:R-:W4:Y:S01]  /*7ad0*/  LDL.LU R32, [R1+0xc] ;  /* 0x00000c0001207983 */ /* 0x000f220000300800 */
[----:B------:R-:W-:Y:S02]  /*7ae0*/  FMNMX.FTZ R5, R148, R5, !PT ;  /* 0x0000000594057209 */ /* 0x000fe40007810000 */
[----:B------:R-:W-:Y:S01]  /*7af0*/  MOV R48, R20 ;  /* 0x0000001400307202 */ /* 0x000fe20000000f00 */
[----:B------:R-:W5:Y:S01]  /*7b00*/  LDL.LU R41, [R1+0x8] ;  /* 0x0000080001297983 */ /* 0x000f620000300800 */
[----:B------:R-:W-:Y:S02]  /*7b10*/  FMNMX.FTZ R5, R152, R5, !PT ;  /* 0x0000000598057209 */ /* 0x000fe40007810000 */
[----:B------:R-:W-:Y:S01]  /*7b20*/  MOV R49, R19 ;  /* 0x0000001300317202 */ /* 0x000fe20000000f00 */
[----:B------:R-:W5:Y:S01]  /*7b30*/  LDL.LU R40, [R1+0x4] ;  /* 0x0000040001287983 */ /* 0x000f620000300800 */
[----:B------:R-:W-:Y:S02]  /*7b40*/  MOV R50, R18 ;  /* 0x0000001200327202 */ /* 0x000fe40000000f00 */
[----:B------:R-:W-:Y:S01]  /*7b50*/  MOV R51, R135 ;  /* 0x0000008700337202 */ /* 0x000fe20000000f00 */
[----:B------:R-:W5:Y:S01]  /*7b60*/  LDL.LU R64, [R1] ;  /* 0x0000000001407983 */ /* 0x000f620000300800 */
[----:B------:R-:W-:Y:S02]  /*7b70*/  MOV R56, R132 ;  /* 0x0000008400387202 */ /* 0x000fe40000000f00 */
[----:B------:R-:W-:Y:S01]  /*7b80*/  MOV R57, R153 ;  /* 0x0000009900397202 */ /* 0x000fe20000000f00 */
[----:B------:R-:W-:Y:S01]  /*7b90*/  LDSM.16.MT88.4 R12, [R236+0x100] ;  /* 0x00010000ec0c783b */ /* 0x000fe20000004200 */
[----:B------:R-:W-:Y:S02]  /*7ba0*/  MOV R58, R150 ;  /* 0x00000096003a7202 */ /* 0x000fe40000000f00 */
[----:B------:R-:W-:Y:S02]  /*7bb0*/  MOV R59, R149 ;  /* 0x00000095003b7202 */ /* 0x000fe40000000f00 */
[----:B------:R-:W-:Y:S01]  /*7bc0*/  ISETP.LT.AND P1, PT, RZ, UR6, PT ;  /* 0x00000006ff007c0c */ /* 0x000fe2000bf21270 */
[----:B------:R-:W-:Y:S02]  /*7bd0*/  UIADD3 UR6, UR6, -0x1, URZ ;  /* 0xffffffff06067890 */ /* 0x000fe4000fffe03f */
[----:B------:R-:W-:Y:S08]  /*7be0*/  LDSM.16.MT88.4 R20, [R234+0x100] ;  /* 0x00010000ea14783b */ /* 0x000ff00000004200 */
[----:B------:R-:W-:Y:S08]  /*7bf0*/  LDSM.16.MT88.4 R28, [R233+0x100] ;  /* 0x00010000e91c783b */ /* 0x000ff00000004200 */
[----:B------:R-:W-:Y:S08]  /*7c00*/  LDSM.16.MT88.4 R36, [R232+0x100] ;  /* 0x00010000e824783b */ /* 0x000ff00000004200 */
[----:B------:R-:W-:Y:S08]  /*7c10*/  LDSM.16.MT88.4 R44, [R236+0x4100] ;  /* 0x00410000ec2c783b */ /* 0x000ff00000004200 */
[----:B------:R-:W-:Y:S08]  /*7c20*/  LDSM.16.MT88.4 R52, [R234+0x4100] ;  /* 0x00410000ea34783b */ /* 0x000ff00000004200 */
[----:B------:R-:W-:Y:S08]  /*7c30*/  LDSM.16.MT88.4 R60, [R233+0x4100] ;  /* 0x00410000e93c783b */ /* 0x000ff00000004200 */
[----:B------:R-:W0:Y:S01]  /*7c40*/  LDGDEPBAR ;  /* 0x00000000000079af */ /* 0x000e220000000000 */
[----:B--2---:R-:W-:Y:S04]  /*7c50*/  FMNMX.FTZ R3, R8, R3, !PT ;  /* 0x0000000308037209 */ /* 0x004fe80007810000 */
[----:B---3--:R-:W-:Y:S02]  /*7c60*/  FMNMX.FTZ R3, R7, R3, !PT ;  /* 0x0000000307037209 */ /* 0x008fe40007810000 */
[----:B----4-:R-:W-:Y:S04]  /*7c70*/  FMNMX.FTZ R5, R32, R5, !PT ;  /* 0x0000000520057209 */ /* 0x010fe80007810000 */
[----:B-----5:R-:W-:Y:S02]  /*7c80*/  FMNMX.FTZ R5, R41, R5, !PT ;  /* 0x0000000529057209 */ /* 0x020fe40007810000 */
        /* <DEDUP_REMOVED lines=52> */
[----:B------:R-:W-:Y:S03]  /*7fd0*/  FMNMX.FTZ R3, R134, R3, !PT ;  /* 0x0000000386037209 */ /* 0x000fe60007810000 */
[----:B------:R-:W1:Y:S01]  /*7fe0*/  SHFL.BFLY PT, R6, R5, 0x2, 0x1f ;  /* 0x0c401f0005067f89 */ /* 0x000e6200000e0000 */
[----:B------:R-:W-:Y:S07]  /*7ff0*/  FMNMX.FTZ R3, R133, R3, !PT ;  /* 0x0000000385037209 */ /* 0x000fee0007810000 */
[----:B------:R-:W2:Y:S01]  /*8000*/  SHFL.BFLY PT, R4, R3, 0x2, 0x1f ;  /* 0x0c401f0003047f89 */ /* 0x000ea200000e0000 */
[----:B-1----:R-:W-:Y:S07]  /*8010*/  FMNMX.FTZ R5, R5, R6, !PT ;  /* 0x0000000605057209 */ /* 0x002fee0007810000 */
[----:B------:R-:W1:Y:S01]  /*8020*/  SHFL.BFLY PT, R132, R5, 0x1, 0x1f ;  /* 0x0c201f0005847f89 */ /* 0x000e6200000e0000 */
[----:B--2---:R-:W-:Y:S07]  /*8030*/  FMNMX.FTZ R4, R3, R4, !PT ;  /* 0x0000000403047209 */ /* 0x004fee0007810000 */
[----:B------:R-:W2:Y:S01]  /*8040*/  SHFL.BFLY PT, R3, R4, 0x1, 0x1f ;  /* 0x0c201f0004037f89 */ /* 0x000ea200000e0000 */
[----:B-1----:R-:W-:Y:S05]  /*8050*/  FMNMX.FTZ R132, R5, R132, !PT ;  /* 0x0000008405847209 */ /* 0x002fea0007810000 */
[C---:B------:R-:W-:Y:S02]  /*8060*/  FMUL.FTZ R153, R132.reuse, c[0x0][0x2d0] ;  /* 0x0000b40084997a20 */ /* 0x040fe40000410000 */
[----:B------:R-:W-:Y:S01]  /*8070*/  FADD.FTZ R2, -R132, R2 ;  /* 0x0000000284027221 */ /* 0x000fe20000010100 */
[----:B--2---:R-:W-:Y:S01]  /*8080*/  FMNMX.FTZ R3, R3, R4, !PT ;  /* 0x0000000403037209 */ /* 0x004fe20007810000 */
[--C-:B------:R-:W-:Y:S02]  /*8090*/  FFMA.FTZ R150, R147, c[0x0][0x2d0], -R153.reuse ;  /* 0x0000b40093967a23 */ /* 0x100fe40000010899 */
[--C-:B------:R-:W-:Y:S02]  /*80a0*/  FFMA.FTZ R147, R152, c[0x0][0x2d0], -R153.reuse ;  /* 0x0000b40098937a23 */ /* 0x100fe40000010899 */
[C---:B------:R-:W-:Y:S02]  /*80b0*/  FMUL.FTZ R152, R3.reuse, c[0x0][0x2d0] ;  /* 0x0000b40003987a20 */ /* 0x040fe40000410000 */
[----:B------:R-:W-:Y:S01]  /*80c0*/  FADD.FTZ R0, -R3, R0 ;  /* 0x0000000003007221 */ /* 0x000fe20000010100 */
[----:B------:R-:W-:Y:S01]  /*80d0*/  MUFU.EX2 R150, R150 ;  /* 0x0000009600967308 */ /* 0x000fe20000000800 */
[----:B------:R-:W-:Y:S02]  /*80e0*/  FMUL.FTZ R2, R2, c[0x0][0x2d0] ;  /* 0x0000b40002027a20 */ /* 0x000fe40000410000 */
[----:B------:R-:W-:Y:S02]  /*80f0*/  FMUL.FTZ R0, R0, c[0x0][0x2d0] ;  /* 0x0000b40000007a20 */ /* 0x000fe40000410000 */
[--C-:B------:R-:W-:Y:S02]  /*8100*/  FFMA.FTZ R149, R146, c[0x0][0x2d0], -R153.reuse ;  /* 0x0000b40092957a23 */ /* 0x100fe40000010899 */
[--C-:B------:R-:W-:Y:S02]  /*8110*/  FFMA.FTZ R148, R148, c[0x0][0x2d0], -R153.reuse ;  /* 0x0000b40094947a23 */ /* 0x100fe40000010899 */
[--C-:B------:R-:W-:Y:S01]  /*8120*/  FFMA.FTZ R146, R145, c[0x0][0x2d0], -R152.reuse ;  /* 0x0000b40091927a23 */ /* 0x100fe20000010898 */
[----:B------:R-:W1:Y:S01]  /*8130*/  MUFU.EX2 R2, R2 ;  /* 0x0000000200027308 */ /* 0x000e620000000800 */
[--C-:B------:R-:W-:Y:S02]  /*8140*/  FFMA.FTZ R145, R144, c[0x0][0x2d0], -R152.reuse ;  /* 0x0000b40090917a23 */ /* 0x100fe40000010898 */
[--C-:B------:R-:W-:Y:S02]  /*8150*/  FFMA.FTZ R144, R8, c[0x0][0x2d0], -R152.reuse ;  /* 0x0000b40008907a23 */ /* 0x100fe40000010898 */
[--C-:B------:R-:W-:Y:S02]  /*8160*/  FFMA.FTZ R135, R7, c[0x0][0x2d0], -R152.reuse ;  /* 0x0000b40007877a23 */ /* 0x100fe40000010898 */
[--C-:B------:R-:W-:Y:S02]  /*8170*/  FFMA.FTZ R157, R157, c[0x0][0x2d0], -R153.reuse ;  /* 0x0000b4009d9d7a23 */ /* 0x100fe40000010899 */
[--C-:B------:R-:W-:Y:S01]  /*8180*/  FFMA.FTZ R159, R159, c[0x0][0x2d0], -R153.reuse ;  /* 0x0000b4009f9f7a23 */ /* 0x100fe20000010899 */
[----:B------:R-:W2:Y:S01]  /*8190*/  MUFU.EX2 R0, R0 ;  /* 0x0000000000007308 */ /* 0x000ea20000000800 */
[--C-:B------:R-:W-:Y:S02]  /*81a0*/  FFMA.FTZ R162, R162, c[0x0][0x2d0], -R152.reuse ;  /* 0x0000b400a2a27a23 */ /* 0x100fe40000010898 */
[--C-:B------:R-:W-:Y:S02]  /*81b0*/  FFMA.FTZ R165, R165, c[0x0][0x2d0], -R152.reuse ;  /* 0x0000b400a5a57a23 */ /* 0x100fe40000010898 */
[--C-:B------:R-:W-:Y:S02]  /*81c0*/  FFMA.FTZ R171, R171, c[0x0][0x2d0], -R153.reuse ;  /* 0x0000b400abab7a23 */ /* 0x100fe40000010899 */
[--C-:B------:R-:W-:Y:S02]  /*81d0*/  FFMA.FTZ R176, R176, c[0x0][0x2d0], -R153.reuse ;  /* 0x0000b400b0b07a23 */ /* 0x100fe40000010899 */
[--C-:B------:R-:W-:Y:S01]  /*81e0*/  FFMA.FTZ R177, R177, c[0x0][0x2d0], -R152.reuse ;  /* 0x0000b400b1b17a23 */ /* 0x100fe20000010898 */
[----:B------:R-:W3:Y:S01]  /*81f0*/  MUFU.EX2 R149, R149 ;  /* 0x0000009500957308 */ /* 0x000ee20000000800 */
[--C-:B------:R-:W-:Y:S02]  /*8200*/  FFMA.FTZ R178, R178, c[0x0][0x2d0], -R152.reuse ;  /* 0x0000b400b2b27a23 */ /* 0x100fe40000010898 */
[--C-:B------:R-:W-:Y:S02]  /*8210*/  FFMA.FTZ R179, R179, c[0x0][0x2d0], -R153.reuse ;  /* 0x0000b400b3b37a23 */ /* 0x100fe40000010899 */
[C---:B-1----:R-:W-:Y:S02]  /*8220*/  FMUL.FTZ R4, R2.reuse, R128 ;  /* 0x0000008002047220 */ /* 0x042fe40000410000 */
[C---:B------:R-:W-:Y:S02]  /*8230*/  FMUL.FTZ R5, R2.reuse, R129 ;  /* 0x0000008102057220 */ /* 0x040fe40000410000 */
[C---:B------:R-:W-:Y:S01]  /*8240*/  FMUL.FTZ R8, R2.reuse, R124 ;  /* 0x0000007c02087220 */ /* 0x040fe20000410000 */
[----:B------:R-:W-:Y:S01]  /*8250*/  MUFU.EX2 R148, R148 ;  /* 0x0000009400947308 */ /* 0x000fe20000000800 */
[C---:B------:R-:W-:Y:S01]  /*8260*/  FMUL.FTZ R9, R2.reuse, R125 ;  /* 0x0000007d02097220 */ /* 0x040fe20000410000 */
[----:B------:R-:W-:Y:S01]  /*8270*/  MOV R124, R59 ;  /* 0x0000003b007c7202 */ /* 0x000fe20000000f00 */
[----:B------:R-:W-:Y:S01]  /*8280*/  FMUL.FTZ R16, R2, R116 ;  /* 0x0000007402107220 */ /* 0x000fe20000410000 */
[----:B------:R-:W-:Y:S01]  /*8290*/  MOV R125, R58 ;  /* 0x0000003a007d7202 */ /* 0x000fe20000000f00 */
[C---:B--2---:R-:W-:Y:S02]  /*82a0*/  FMUL.FTZ R6, R0.reuse, R130 ;  /* 0x0000008200067220 */ /* 0x044fe40000410000 */
[C---:B------:R-:W-:Y:S02]  /*82b0*/  FMUL.FTZ R7, R0.reuse, R131 ;  /* 0x0000008300077220 */ /* 0x040fe40000410000 */
[C---:B------:R-:W-:Y:S01]  /*82c0*/  FMUL.FTZ R10, R0.reuse, R126 ;  /* 0x0000007e000a7220 */ /* 0x040fe20000410000 */
[----:B------:R-:W1:Y:S01]  /*82d0*/  MUFU.EX2 R147, R147 ;  /* 0x0000009300937308 */ /* 0x000e620000000800 */
[----:B------:R-:W-:Y:S01]  /*82e0*/  FMUL.FTZ R11, R0, R127 ;  /* 0x0000007f000b7220 */ /* 0x000fe20000410000 */
[----:B------:R-:W-:Y:S01]  /*82f0*/  MOV R126, R57 ;  /* 0x00000039007e7202 */ /* 0x000fe20000000f00 */
[----:B------:R-:W-:Y:S01]  /*8300*/  FMUL.FTZ R17, R2, R117 ;  /* 0x0000007502117220 */ /* 0x000fe20000410000 */
[----:B---3--:R-:W-:Y:S01]  /*8310*/  F2FP.BF16.PACK_AB R128, R149, R150 ;  /* 0x000000969580723e */ /* 0x008fe200000010ff */
[C---:B------:R-:W-:Y:S01]  /*8320*/  FMUL.FTZ R18, R0.reuse, R118 ;  /* 0x0000007600127220 */ /* 0x040fe20000410000 */
[----:B------:R-:W-:Y:S01]  /*8330*/  MOV R127, R56 ;  /* 0x00000038007f7202 */ /* 0x000fe20000000f00 */
[----:B------:R-:W-:Y:S02]  /*8340*/  FMUL.FTZ R19, R0, R119 ;  /* 0x0000007700137220 */ /* 0x000fe40000410000 */
[C---:B------:R-:W-:Y:S01]  /*8350*/  FMUL.FTZ R24, R2.reuse, R108 ;  /* 0x0000006c02187220 */ /* 0x040fe20000410000 */
[----:B------:R-:W-:Y:S01]  /*8360*/  MUFU.EX2 R146, R146 ;  /* 0x0000009200927308 */ /* 0x000fe20000000800 */
[----:B------:R-:W-:Y:S01]  /*8370*/  FMUL.FTZ R25, R2, R109 ;  /* 0x0000006d02197220 */ /* 0x000fe20000410000 */
[----:B------:R-:W-:Y:S01]  /*8380*/  LDSM.16.MT88.4 R116, [R234+0x3900] ;  /* 0x00390000ea74783b */ /* 0x000fe20000004200 */
[C---:B------:R-:W-:Y:S02]  /*8390*/  FMUL.FTZ R26, R0.reuse, R110 ;  /* 0x0000006e001a7220 */ /* 0x040fe40000410000 */
[----:B------:R-:W-:Y:S02]  /*83a0*/  FMUL.FTZ R27, R0, R111 ;  /* 0x0000006f001b7220 */ /* 0x000fe40000410000 */
[----:B------:R-:W-:Y:S02]  /*83b0*/  FMUL.FTZ R33, R2, R101 ;  /* 0x0000006502217220 */ /* 0x000fe40000410000 */
[C---:B------:R-:W-:Y:S01]  /*83c0*/  FMUL.FTZ R34, R0.reuse, R102 ;  /* 0x0000006600227220 */ /* 0x040fe20000410000 */
[----:B------:R-:W2:Y:S01]  /*83d0*/  MUFU.EX2 R145, R145 ;  /* 0x0000009100917308 */ /* 0x000ea20000000800 */
[C---:B------:R-:W-:Y:S02]  /*83e0*/  FMUL.FTZ R35, R0.reuse, R103 ;  /* 0x0000006700237220 */ /* 0x040fe40000410000 */
[C---:B------:R-:W-:Y:S01]  /*83f0*/  FMUL.FTZ R42, R0.reuse, R94 ;  /* 0x0000005e002a7220 */ /* 0x040fe20000410000 */
[----:B-1----:R-:W-:Y:S01]  /*8400*/  F2FP.BF16.PACK_AB R130, R147, R148 ;  /* 0x000000949382723e */ /* 0x002fe200000010ff */
[----:B------:R-:W-:Y:S02]  /*8410*/  FMUL.FTZ R43, R0, R95 ;  /* 0x0000005f002b7220 */ /* 0x000fe40000410000 */
[C---:B------:R-:W-:Y:S02]  /*8420*/  FMUL.FTZ R56, R2.reuse, R76 ;  /* 0x0000004c02387220 */ /* 0x040fe40000410000 */
[----:B------:R-:W-:Y:S01]  /*8430*/  FMUL.FTZ R57, R2, R77 ;  /* 0x0000004d02397220 */ /* 0x000fe20000410000 */
[----:B------:R-:W-:Y:S01]  /*8440*/  MUFU.EX2 R144, R144 ;  /* 0x0000009000907308 */ /* 0x000fe20000000800 */
[C---:B------:R-:W-:Y:S02]  /*8450*/  FMUL.FTZ R58, R0.reuse, R78 ;  /* 0x0000004e003a7220 */ /* 0x040fe40000410000 */
[----:B------:R-:W-:Y:S02]  /*8460*/  FMUL.FTZ R59, R0, R79 ;  /* 0x0000004f003b7220 */ /* 0x000fe40000410000 */
[----:B------:R-:W-:Y:S01]  /*8470*/  LDSM.16.MT88.4 R76, [R236+0x900] ;  /* 0x00090000ec4c783b */ /* 0x000fe20000004200 */
[----:B------:R-:W-:Y:S02]  /*8480*/  FMUL.FTZ R65, R2, R69 ;  /* 0x0000004502417220 */ /* 0x000fe40000410000 */
[C---:B------:R-:W-:Y:S02]  /*8490*/  FMUL.FTZ R66, R0.reuse, R70 ;  /* 0x0000004600427220 */ /* 0x040fe40000410000 */
[----:B------:R-:W1:Y:S01]  /*84a0*/  MUFU.EX2 R135, R135 ;  /* 0x0000008700877308 */ /* 0x000e620000000800 */
[----:B------:R-:W-:Y:S02]  /*84b0*/  FMUL.FTZ R67, R0, R71 ;  /* 0x0000004700437220 */ /* 0x000fe40000410000 */
[--C-:B------:R-:W-:Y:S01]  /*84c0*/  FFMA.FTZ R180, R180, c[0x0][0x2d0], -R153.reuse ;  /* 0x0000b400b4b47a23 */ /* 0x100fe20000010899 */
[----:B--2---:R-:W-:Y:S01]  /*84d0*/  F2FP.BF16.PACK_AB R129, R145, R146 ;  /* 0x000000929181723e */ /* 0x004fe200000010ff */
[--C-:B------:R-:W-:Y:S02]  /*84e0*/  FFMA.FTZ R181, R181, c[0x0][0x2d0], -R152.reuse ;  /* 0x0000b400b5b57a23 */ /* 0x100fe40000010898 */
[--C-:B------:R-:W-:Y:S02]  /*84f0*/  FFMA.FTZ R183, R183, c[0x0][0x2d0], -R152.reuse ;  /* 0x0000b400b7b77a23 */ /* 0x100fe40000010898 */
[--C-:B------:R-:W-:Y:S01]  /*8500*/  FFMA.FTZ R200, R200, c[0x0][0x2d0], -R153.reuse ;  /* 0x0000b400c8c87a23 */ /* 0x100fe20000010899 */
[----:B------:R-:W-:Y:S01]  /*8510*/  MUFU.EX2 R157, R157 ;  /* 0x0000009d009d7308 */ /* 0x000fe20000000800 */
[--C-:B------:R-:W-:Y:S02]  /*8520*/  FFMA.FTZ R204, R204, c[0x0][0x2d0], -R153.reuse ;  /* 0x0000b400cccc7a23 */ /* 0x100fe40000010899 */
[--C-:B------:R-:W-:Y:S02]  /*8530*/  FFMA.FTZ R203, R203, c[0x0][0x2d0], -R152.reuse ;  /* 0x0000b400cbcb7a23 */ /* 0x100fe40000010898 */
[--C-:B------:R-:W-:Y:S02]  /*8540*/  FFMA.FTZ R205, R205, c[0x0][0x2d0], -R152.reuse ;  /* 0x0000b400cdcd7a23 */ /* 0x100fe40000010898 */
[--C-:B------:R-:W-:Y:S02]  /*8550*/  FFMA.FTZ R206, R206, c[0x0][0x2d0], -R153.reuse ;  /* 0x0000b400cece7a23 */ /* 0x100fe40000010899 */
[--C-:B------:R-:W-:Y:S01]  /*8560*/  FFMA.FTZ R208, R208, c[0x0][0x2d0], -R153.reuse ;  /* 0x0000b400d0d07a23 */ /* 0x100fe20000010899 */
[----:B------:R-:W2:Y:S01]  /*8570*/  MUFU.EX2 R159, R159 ;  /* 0x0000009f009f7308 */ /* 0x000ea20000000800 */
[--C-:B------:R-:W-:Y:S02]  /*8580*/  FFMA.FTZ R211, R211, c[0x0][0x2d0], -R152.reuse ;  /* 0x0000b400d3d37a23 */ /* 0x100fe40000010898 */
[--C-:B------:R-:W-:Y:S01]  /*8590*/  FFMA.FTZ R251, R251, c[0x0][0x2d0], -R152.reuse ;  /* 0x0000b400fbfb7a23 */ /* 0x100fe20000010898 */
[----:B-1----:R-:W-:Y:S01]  /*85a0*/  F2FP.BF16.PACK_AB R131, R135, R144 ;  /* 0x000000908783723e */ /* 0x002fe200000010ff */
[--C-:B------:R-:W-:Y:S02]  /*85b0*/  FFMA.FTZ R252, R252, c[0x0][0x2d0], -R153.reuse ;  /* 0x0000b400fcfc7a23 */ /* 0x100fe40000010899 */
[--C-:B------:R-:W-:Y:S02]  /*85c0*/  FFMA.FTZ R250, R250, c[0x0][0x2d0], -R153.reuse ;  /* 0x0000b400fafa7a23 */ /* 0x100fe40000010899 */
[--C-:B------:R-:W-:Y:S01]  /*85d0*/  FFMA.FTZ R210, R210, c[0x0][0x2d0], -R152.reuse ;  /* 0x0000b400d2d27a23 */ /* 0x100fe20000010898 */
[----:B------:R-:W-:Y:S01]  /*85e0*/  MUFU.EX2 R162, R162 ;  /* 0x000000a200a27308 */ /* 0x000fe20000000800 */
[C---:B------:R-:W-:Y:S05]  /*85f0*/  HMMA.16816.F32.BF16 R4, R128.reuse, R12, R4 ;  /* 0x0000000c8004723c */ /* 0x040fea0000041804 */
[--C-:B------:R-:W-:Y:S02]  /*8600*/  FFMA.FTZ R209, R209, c[0x0][0x2d0], -R152.reuse ;  /* 0x0000b400d1d17a23 */ /* 0x100fe40000010898 */
[C---:B------:R-:W-:Y:S01]  /*8610*/  FMUL.FTZ R12, R2.reuse, R120 ;  /* 0x00000078020c7220 */ /* 0x040fe20000410000 */
[C---:B------:R-:W-:Y:S01]  /*8620*/  HMMA.16816.F32.BF16 R8, R128.reuse, R14, R8 ;  /* 0x0000000e8008723c */ /* 0x040fe20000041808 */
[----:B------:R-:W1:Y:S03]  /*8630*/  MUFU.EX2 R165, R165 ;  /* 0x000000a500a57308 */ /* 0x000e660000000800 */
[----:B------:R-:W-:Y:S01]  /*8640*/  FMUL.FTZ R13, R2, R121 ;  /* 0x00000079020d7220 */ /* 0x000fe20000410000 */
[----:B------:R-:W-:Y:S01]  /*8650*/  MOV R120, R51 ;  /* 0x0000003300787202 */ /* 0x000fe20000000f00 */
[C---:B------:R-:W-:Y:S01]  /*8660*/  FMUL.FTZ R51, R0.reuse, R87 ;  /* 0x0000005700337220 */ /* 0x040fe20000410000 */
[----:B------:R-:W-:Y:S01]  /*8670*/  MOV R121, R50 ;  /* 0x0000003200797202 */ /* 0x000fe20000000f00 */
[C---:B------:R-:W-:Y:S01]  /*8680*/  FMUL.FTZ R14, R0.reuse, R122 ;  /* 0x0000007a000e7220 */ /* 0x040fe20000410000 */
[----:B------:R-:W-:Y:S02]  /*8690*/  MOV R122, R49 ;  /* 0x00000031007a7202 */ /* 0x000fe40000000f00 */
[----:B------:R-:W-:Y:S01]  /*86a0*/  MUFU.EX2 R171, R171 ;  /* 0x000000ab00ab7308 */ /* 0x000fe20000000800 */
[----:B------:R-:W-:Y:S01]  /*86b0*/  FMUL.FTZ R15, R0, R123 ;  /* 0x0000007b000f7220 */ /* 0x000fe20000410000 */
[----:B------:R-:W-:Y:S01]  /*86c0*/  MOV R123, R48 ;  /* 0x00000030007b7202 */ /* 0x000fe20000000f00 */
[C---:B------:R-:W-:Y:S01]  /*86d0*/  FMUL.FTZ R48, R2.reuse, R84 ;  /* 0x0000005402307220 */ /* 0x040fe20000410000 */
[----:B--2---:R-:W-:Y:S01]  /*86e0*/  F2FP.BF16.PACK_AB R70, R159, R157 ;  /* 0x0000009d9f46723e */ /* 0x004fe200000010ff */
[----:B------:R-:W-:Y:S02]  /*86f0*/  FMUL.FTZ R49, R2, R85 ;  /* 0x0000005502317220 */ /* 0x000fe40000410000 */
[----:B------:R-:W-:Y:S01]  /*8700*/  FMUL.FTZ R50, R0, R86 ;  /* 0x0000005600327220 */ /* 0x000fe20000410000 */
[C---:B------:R-:W-:Y:S01]  /*8710*/  HMMA.16816.F32.BF16 R12, R128.reuse, R20, R12 ;  /* 0x00000014800c723c */ /* 0x040fe2000004180c */
[----:B------:R-:W2:Y:S01]  /*8720*/  LDSM.16.MT88.4 R84, [R232+0x4100] ;  /* 0x00410000e854783b */ /* 0x000ea20000004200 */
[----:B------:R-:W-:Y:S01]  /*8730*/  MUFU.EX2 R176, R176 ;  /* 0x000000b000b07308 */ /* 0x000fe20000000800 */
[--C-:B------:R-:W-:Y:S02]  /*8740*/  FFMA.FTZ R207, R207, c[0x0][0x2d0], -R153.reuse ;  /* 0x0000b400cfcf7a23 */ /* 0x100fe40000010899 */
[--C-:B------:R-:W-:Y:S01]  /*8750*/  FFMA.FTZ R202, R202, c[0x0][0x2d0], -R153.reuse ;  /* 0x0000b400caca7a23 */ /* 0x100fe20000010899 */
[----:B-1----:R-:W-:Y:S01]  /*8760*/  F2FP.BF16.PACK_AB R71, R165, R162 ;  /* 0x000000a2a547723e */ /* 0x002fe200000010ff */
[C---:B------:R-:W-:Y:S01]  /*8770*/  FMUL.FTZ R20, R2.reuse, R112 ;  /* 0x0000007002147220 */ /* 0x040fe20000410000 */
[C---:B------:R-:W-:Y:S04]  /*8780*/  HMMA.16816.F32.BF16 R16, R128.reuse, R22, R16 ;  /* 0x000000168010723c */ /* 0x040fe80000041810 */
[----:B------:R-:W-:Y:S01]  /*8790*/  FMUL.FTZ R21, R2, R113 ;  /* 0x0000007102157220 */ /* 0x000fe20000410000 */
[----:B------:R-:W-:Y:S01]  /*87a0*/  MUFU.EX2 R177, R177 ;  /* 0x000000b100b17308 */ /* 0x000fe20000000800 */
[--C-:B------:R-:W-:Y:S02]  /*87b0*/  FFMA.FTZ R201, R201, c[0x0][0x2d0], -R152.reuse ;  /* 0x0000b400c9c97a23 */ /* 0x100fe40000010898 */
[C---:B------:R-:W-:Y:S04]  /*87c0*/  FMUL.FTZ R22, R0.reuse, R114 ;  /* 0x0000007200167220 */ /* 0x040fe80000410000 */
[----:B------:R-:W-:Y:S02]  /*87d0*/  FMUL.FTZ R23, R0, R115 ;  /* 0x0000007300177220 */ /* 0x000fe40000410000 */
[--C-:B------:R-:W-:Y:S01]  /*87e0*/  FFMA.FTZ R182, R182, c[0x0][0x2d0], -R152.reuse ;  /* 0x0000b400b6b67a23 */ /* 0x100fe20000010898 */
[----:B------:R-:W-:Y:S01]  /*87f0*/  MUFU.EX2 R178, R178 ;  /* 0x000000b200b27308 */ /* 0x000fe20000000800 */
[--C-:B------:R-:W-:Y:S02]  /*8800*/  FFMA.FTZ R170, R170, c[0x0][0x2d0], -R153.reuse ;  /* 0x0000b400aaaa7a23 */ /* 0x100fe40000010899 */
[--C-:B------:R-:W-:Y:S01]  /*8810*/  FFMA.FTZ R169, R169, c[0x0][0x2d0], -R153.reuse ;  /* 0x0000b400a9a97a23 */ /* 0x100fe20000010899 */
[C---:B------:R-:W-:Y:S03]  /*8820*/  HMMA.16816.F32.BF16 R20, R128.reuse, R28, R20 ;  /* 0x0000001c8014723c */ /* 0x040fe60000041814 */
[--C-:B------:R-:W-:Y:S02]  /*8830*/  FFMA.FTZ R168, R168, c[0x0][0x2d0], -R152.reuse ;  /* 0x0000b400a8a87a23 */ /* 0x100fe40000010898 */
[--C-:B------:R-:W-:Y:S01]  /*8840*/  FFMA.FTZ R167, R167, c[0x0][0x2d0], -R152.reuse ;  /* 0x0000b400a7a77a23 */ /* 0x100fe20000010898 */
[----:B------:R-:W-:Y:S01]  /*8850*/  MUFU.EX2 R179, R179 ;  /* 0x000000b300b37308 */ /* 0x000fe20000000800 */
[C---:B------:R-:W-:Y:S01]  /*8860*/  FMUL.FTZ R28, R2.reuse, R104 ;  /* 0x00000068021c7220 */ /* 0x040fe20000410000 */
[C---:B------:R-:W-:Y:S04]  /*8870*/  HMMA.16816.F32.BF16 R24, R128.reuse, R30, R24 ;  /* 0x0000001e8018723c */ /* 0x040fe80000041818 */
[----:B------:R-:W-:Y:S02]  /*8880*/  FMUL.FTZ R29, R2, R105 ;  /* 0x00000069021d7220 */ /* 0x000fe40000410000 */
[--C-:B------:R-:W-:Y:S02]  /*8890*/  FFMA.FTZ R104, R32, c[0x0][0x2d0], -R153.reuse ;  /* 0x0000b40020687a23 */ /* 0x100fe40000010899 */
[C---:B------:R-:W-:Y:S01]  /*88a0*/  FMUL.FTZ R30, R0.reuse, R106 ;  /* 0x0000006a001e7220 */ /* 0x040fe20000410000 */
[----:B------:R-:W-:Y:S03]  /*88b0*/  MUFU.EX2 R180, R180 ;  /* 0x000000b400b47308 */ /* 0x000fe60000000800 */
[----:B------:R-:W-:Y:S02]  /*88c0*/  FMUL.FTZ R31, R0, R107 ;  /* 0x0000006b001f7220 */ /* 0x000fe40000410000 */
[C---:B------:R-:W-:Y:S02]  /*88d0*/  FMUL.FTZ R32, R2.reuse, R100 ;  /* 0x0000006402207220 */ /* 0x040fe40000410000 */
[----:B------:R-:W-:Y:S01]  /*88e0*/  LDSM.16.MT88.4 R100, [R234+0x1900] ;  /* 0x00190000ea64783b */ /* 0x000fe20000004200 */
[--C-:B------:R-:W-:Y:S02]  /*88f0*/  FFMA.FTZ R105, R41, c[0x0][0x2d0], -R153.reuse ;  /* 0x0000b40029697a23 */ /* 0x100fe40000010899 */
[C---:B------:R-:W-:Y:S01]  /*8900*/  HMMA.16816.F32.BF16 R28, R128.reuse, R36, R28 ;  /* 0x00000024801c723c */ /* 0x040fe2000004181c */
[----:B------:R-:W-:Y:S02]  /*8910*/  MUFU.EX2 R104, R104 ;  /* 0x0000006800687308 */ /* 0x000fe40000000800 */
[----:B------:R-:W-:Y:S02]  /*8920*/  FMUL.FTZ R41, R2, R93 ;  /* 0x0000005d02297220 */ /* 0x000fe40000410000 */
[--C-:B------:R-:W-:Y:S02]  /*8930*/  FFMA.FTZ R106, R40, c[0x0][0x2d0], -R152.reuse ;  /* 0x0000b400286a7a23 */ /* 0x100fe40000010898 */
[C---:B------:R-:W-:Y:S01]  /*8940*/  FMUL.FTZ R36, R2.reuse, R96 ;  /* 0x0000006002247220 */ /* 0x040fe20000410000 */
[C---:B------:R-:W-:Y:S03]  /*8950*/  HMMA.16816.F32.BF16 R32, R128.reuse, R38, R32 ;  /* 0x000000268020723c */ /* 0x040fe60000041820 */
[----:B------:R-:W1:Y:S01]  /*8960*/  MUFU.EX2 R105, R105 ;  /* 0x0000006900697308 */ /* 0x000e620000000800 */
[C---:B------:R-:W-:Y:S02]  /*8970*/  FMUL.FTZ R37, R2.reuse, R97 ;  /* 0x0000006102257220 */ /* 0x040fe40000410000 */
[----:B------:R-:W-:Y:S02]  /*8980*/  FMUL.FTZ R40, R2, R92 ;  /* 0x0000005c02287220 */ /* 0x000fe40000410000 */
[C---:B------:R-:W-:Y:S01]  /*8990*/  FMUL.FTZ R38, R0.reuse, R98 ;  /* 0x0000006200267220 */ /* 0x040fe20000410000 */
[----:B------:R-:W-:Y:S03]  /*89a0*/  LDSM.16.MT88.4 R92, [R233+0x5100] ;  /* 0x00510000e95c783b */ /* 0x000fe60000004200 */
[----:B------:R-:W-:Y:S01]  /*89b0*/  FMUL.FTZ R39, R0, R99 ;  /* 0x0000006300277220 */ /* 0x000fe20000410000 */
[----:B------:R-:W-:Y:S01]  /*89c0*/  MUFU.EX2 R106, R106 ;  /* 0x0000006a006a7308 */ /* 0x000fe20000000800 */
[--C-:B------:R-:W-:Y:S02]  /*89d0*/  FFMA.FTZ R107, R64, c[0x0][0x2d0], -R152.reuse ;  /* 0x0000b400406b7a23 */ /* 0x100fe40000010898 */
[----:B------:R-:W-:Y:S01]  /*89e0*/  FMUL.FTZ R64, R2, R68 ;  /* 0x0000004402407220 */ /* 0x000fe20000410000 */
[----:B------:R-:W-:Y:S01]  /*89f0*/  LDSM.16.MT88.4 R96, [R232+0x5100] ;  /* 0x00510000e860783b */ /* 0x000fe20000004200 */
[--C-:B------:R-:W-:Y:S01]  /*8a00*/  FFMA.FTZ R166, R166, c[0x0][0x2d0], -R153.reuse ;  /* 0x0000b400a6a67a23 */ /* 0x100fe20000010899 */
[C---:B------:R-:W-:Y:S03]  /*8a10*/  HMMA.16816.F32.BF16 R36, R128.reuse, R44, R36 ;  /* 0x0000002c8024723c */ /* 0x040fe60000041824 */
[--C-:B------:R-:W-:Y:S01]  /*8a20*/  FFMA.FTZ R164, R164, c[0x0][0x2d0], -R153.reuse ;  /* 0x0000b400a4a47a23 */ /* 0x100fe20000010899 */
[----:B------:R-:W3:Y:S01]  /*8a30*/  MUFU.EX2 R107, R107 ;  /* 0x0000006b006b7308 */ /* 0x000ee20000000800 */
[--C-:B------:R-:W-:Y:S02]  /*8a40*/  FFMA.FTZ R163, R163, c[0x0][0x2d0], -R152.reuse ;  /* 0x0000b400a3a37a23 */ /* 0x100fe40000010898 */
[C---:B------:R-:W-:Y:S01]  /*8a50*/  FMUL.FTZ R44, R2.reuse, R88 ;  /* 0x00000058022c7220 */ /* 0x040fe20000410000 */
[C---:B------:R-:W-:Y:S04]  /*8a60*/  HMMA.16816.F32.BF16 R40, R128.reuse, R46, R40 ;  /* 0x0000002e8028723c */ /* 0x040fe80000041828 */
[----:B------:R-:W-:Y:S01]  /*8a70*/  FMUL.FTZ R45, R2, R89 ;  /* 0x00000059022d7220 */ /* 0x000fe20000410000 */
[----:B-1----:R-:W-:Y:S01]  /*8a80*/  F2FP.BF16.PACK_AB R68, R105, R104 ;  /* 0x000000686944723e */ /* 0x002fe200000010ff */
[----:B------:R-:W-:Y:S01]  /*8a90*/  MUFU.EX2 R181, R181 ;  /* 0x000000b500b57308 */ /* 0x000fe20000000800 */
[C---:B------:R-:W-:Y:S02]  /*8aa0*/  FMUL.FTZ R46, R0.reuse, R90 ;  /* 0x0000005a002e7220 */ /* 0x040fe40000410000 */
[----:B------:R-:W-:Y:S02]  /*8ab0*/  FMUL.FTZ R47, R0, R91 ;  /* 0x0000005b002f7220 */ /* 0x000fe40000410000 */
[----:B------:R-:W-:Y:S01]  /*8ac0*/  LDSM.16.MT88.4 R88, [R232+0x900] ;  /* 0x00090000e858783b */ /* 0x000fe20000004200 */
[--C-:B------:R-:W-:Y:S02]  /*8ad0*/  FFMA.FTZ R161, R161, c[0x0][0x2d0], -R152.reuse ;  /* 0x0000b400a1a17a23 */ /* 0x100fe40000010898 */
[--C-:B------:R-:W-:Y:S02]  /*8ae0*/  FFMA.FTZ R158, R158, c[0x0][0x2d0], -R153.reuse ;  /* 0x0000b4009e9e7a23 */ /* 0x100fe40000010899 */
[C---:B------:R-:W-:Y:S01]  /*8af0*/  HMMA.16816.F32.BF16 R44, R128.reuse, R52, R44 ;  /* 0x00000034802c723c */ /* 0x040fe2000004182c */
[----:B------:R-:W1:Y:S02]  /*8b00*/  MUFU.EX2 R183, R183 ;  /* 0x000000b700b77308 */ /* 0x000e640000000800 */
[--C-:B------:R-:W-:Y:S01]  /*8b10*/  FFMA.FTZ R160, R160, c[0x0][0x2d0], -R153.reuse ;  /* 0x0000b400a0a07a23 */ /* 0x100fe20000010899 */
[----:B---3--:R-:W-:Y:S01]  /*8b20*/  F2FP.BF16.PACK_AB R69, R107, R106 ;  /* 0x0000006a6b45723e */ /* 0x008fe200000010ff */
[--C-:B------:R-:W-:Y:S02]  /*8b30*/  FFMA.FTZ R156, R156, c[0x0][0x2d0], -R152.reuse ;  /* 0x0000b4009c9c7a23 */ /* 0x100fe40000010898 */
[C---:B------:R-:W-:Y:S01]  /*8b40*/  FMUL.FTZ R52, R2.reuse, R80 ;  /* 0x0000005002347220 */ /* 0x040fe20000410000 */
[C---:B------:R-:W-:Y:S03]  /*8b50*/  HMMA.16816.F32.BF16 R48, R128.reuse, R54, R48 ;  /* 0x000000368030723c */ /* 0x040fe60000041830 */
[----:B------:R-:W3:Y:S01]  /*8b60*/  MUFU.EX2 R200, R200 ;  /* 0x000000c800c87308 */ /* 0x000ee20000000800 */
[----:B------:R-:W-:Y:S02]  /*8b70*/  FMUL.FTZ R53, R2, R81 ;  /* 0x0000005102357220 */ /* 0x000fe40000410000 */
[--C-:B------:R-:W-:Y:S02]  /*8b80*/  FFMA.FTZ R155, R155, c[0x0][0x2d0], -R152.reuse ;  /* 0x0000b4009b9b7a23 */ /* 0x100fe40000010898 */
[C---:B------:R-:W-:Y:S04]  /*8b90*/  FMUL.FTZ R54, R0.reuse, R82 ;  /* 0x0000005200367220 */ /* 0x040fe80000410000 */
[----:B------:R-:W-:Y:S01]  /*8ba0*/  FMUL.FTZ R55, R0, R83 ;  /* 0x0000005300377220 */ /* 0x000fe20000410000 */
[----:B------:R-:W-:Y:S01]  /*8bb0*/  MUFU.EX2 R204, R204 ;  /* 0x000000cc00cc7308 */ /* 0x000fe20000000800 */
[----:B------:R-:W4:Y:S01]  /*8bc0*/  LDSM.16.MT88.4 R80, [R234+0x900] ;  /* 0x00090000ea50783b */ /* 0x000f220000004200 */
[----:B------:R-:W-:Y:S02]  /*8bd0*/  FFMA.FTZ R154, R154, c[0x0][0x2d0], -R153 ;  /* 0x0000b4009a9a7a23 */ /* 0x000fe40000010899 */
[----:B------:R-:W-:Y:S02]  /*8be0*/  FFMA.FTZ R134, R134, c[0x0][0x2d0], -R152 ;  /* 0x0000b40086867a23 */ /* 0x000fe40000010898 */
[C---:B------:R-:W-:Y:S03]  /*8bf0*/  HMMA.16816.F32.BF16 R52, R128.reuse, R60, R52 ;  /* 0x0000003c8034723c */ /* 0x040fe60000041834 */
[----:B------:R-:W-:Y:S01]  /*8c00*/  FFMA.FTZ R150, R2, R249, R150 ;  /* 0x000000f902967223 */ /* 0x000fe20000010096 */
[----:B------:R-:W5:Y:S01]  /*8c10*/  MUFU.EX2 R203, R203 ;  /* 0x000000cb00cb7308 */ /* 0x000f620000000800 */
[----:B------:R-:W-:Y:S02]  /*8c20*/  FFMA.FTZ R146, R0, R248, R146 ;  /* 0x000000f800927223 */ /* 0x000fe40000010092 */
[C---:B------:R-:W-:Y:S01]  /*8c30*/  FMUL.FTZ R60, R2.reuse, R72 ;  /* 0x00000048023c7220 */ /* 0x040fe20000410000 */
[C---:B------:R-:W-:Y:S04]  /*8c40*/  HMMA.16816.F32.BF16 R56, R128.reuse, R62, R56 ;  /* 0x0000003e8038723c */ /* 0x040fe80000041838 */
[----:B------:R-:W-:Y:S02]  /*8c50*/  FMUL.FTZ R61, R2, R73 ;  /* 0x00000049023d7220 */ /* 0x000fe40000410000 */
[----:B------:R-:W1:Y:S01]  /*8c60*/  MUFU.EX2 R205, R205 ;  /* 0x000000cd00cd7308 */ /* 0x000e620000000800 */
[C---:B------:R-:W-:Y:S02]  /*8c70*/  FMUL.FTZ R62, R0.reuse, R74 ;  /* 0x0000004a003e7220 */ /* 0x040fe40000410000 */
[----:B------:R-:W-:Y:S02]  /*8c80*/  FMUL.FTZ R63, R0, R75 ;  /* 0x0000004b003f7220 */ /* 0x000fe40000410000 */
[----:B------:R-:W1:Y:S01]  /*8c90*/  LDSM.16.MT88.4 R72, [R233+0x900] ;  /* 0x00090000e948783b */ /* 0x000e620000004200 */
[----:B------:R-:W-:Y:S02]  /*8ca0*/  FADD.FTZ R150, R149, R150 ;  /* 0x0000009695967221 */ /* 0x000fe40000010000 */
[----:B------:R-:W-:Y:S02]  /*8cb0*/  FADD.FTZ R146, R145, R146 ;  /* 0x0000009291927221 */ /* 0x000fe40000010000 */
[C---:B--2---:R-:W-:Y:S01]  /*8cc0*/  HMMA.16816.F32.BF16 R60, R128.reuse, R84, R60 ;  /* 0x00000054803c723c */ /* 0x044fe2000004183c */
[----:B------:R-:W-:Y:S02]  /*8cd0*/  MUFU.EX2 R206, R206 ;  /* 0x000000ce00ce7308 */ /* 0x000fe40000000800 */
[----:B------:R-:W-:Y:S02]  /*8ce0*/  FADD.FTZ R150, R148, R150 ;  /* 0x0000009694967221 */ /* 0x000fe40000010000 */
[----:B------:R-:W-:Y:S02]  /*8cf0*/  FADD.FTZ R146, R144, R146 ;  /* 0x0000009290927221 */ /* 0x000fe40000010000 */
[----:B------:R-:W-:Y:S01]  /*8d00*/  FADD.FTZ R147, R147, R150 ;  /* 0x0000009693937221 */ /* 0x000fe20000010000 */
[----:B------:R-:W-:Y:S01]  /*8d10*/  HMMA.16816.F32.BF16 R64, R128, R86, R64 ;  /* 0x000000568040723c */ /* 0x000fe20000041840 */
[----:B------:R-:W2:Y:S02]  /*8d20*/  LDSM.16.MT88.4 R84, [R236+0x4900] ;  /* 0x00490000ec54783b */ /* 0x000ea40000004200 */
[----:B------:R-:W1:Y:S01]  /*8d30*/  MUFU.EX2 R208, R208 ;  /* 0x000000d000d07308 */ /* 0x000e620000000800 */
[----:B------:R-:W-:Y:S02]  /*8d40*/  FADD.FTZ R135, R135, R146 ;  /* 0x0000009287877221 */ /* 0x000fe40000010000 */
[----:B------:R-:W-:Y:S02]  /*8d50*/  FADD.FTZ R147, R104, R147 ;  /* 0x0000009368937221 */ /* 0x000fe40000010000 */
[C---:B------:R-:W-:Y:S05]  /*8d60*/  HMMA.16816.F32.BF16 R4, R68.reuse, R76, R4 ;  /* 0x0000004c4404723c */ /* 0x040fea0000041804 */
[----:B------:R-:W-:Y:S01]  /*8d70*/  MUFU.EX2 R211, R211 ;  /* 0x000000d300d37308 */ /* 0x000fe20000000800 */
[----:B------:R-:W-:Y:S02]  /*8d80*/  FADD.FTZ R135, R106, R135 ;  /* 0x000000876a877221 */ /* 0x000fe40000010000 */
[C---:B------:R-:W-:Y:S01]  /*8d90*/  HMMA.16816.F32.BF16 R8, R68.reuse, R78, R8 ;  /* 0x0000004e4408723c */ /* 0x040fe20000041808 */
[----:B------:R-:W2:Y:S03]  /*8da0*/  LDSM.16.MT88.4 R76, [R234+0x4900] ;  /* 0x00490000ea4c783b */ /* 0x000ea60000004200 */
[----:B------:R-:W-:Y:S02]  /*8db0*/  FADD.FTZ R105, R105, R147 ;  /* 0x0000009369697221 */ /* 0x000fe40000010000 */
[----:B------:R-:W-:Y:S01]  /*8dc0*/  FADD.FTZ R107, R107, R135 ;  /* 0x000000876b6b7221 */ /* 0x000fe20000010000 */
[----:B------:R-:W2:Y:S01]  /*8dd0*/  MUFU.EX2 R251, R251 ;  /* 0x000000fb00fb7308 */ /* 0x000ea20000000800 */
[C---:B----4-:R-:W-:Y:S04]  /*8de0*/  HMMA.16816.F32.BF16 R12, R68.reuse, R80, R12 ;  /* 0x00000050440c723c */ /* 0x050fe8000004180c */
[----:B------:R-:W-:Y:S02]  /*8df0*/  FADD.FTZ R105, R157, R105 ;  /* 0x000000699d697221 */ /* 0x000fe40000010000 */
[----:B------:R-:W-:Y:S02]  /*8e00*/  FADD.FTZ R107, R162, R107 ;  /* 0x0000006ba26b7221 */ /* 0x000fe40000010000 */
[C---:B------:R-:W-:Y:S01]  /*8e10*/  HMMA.16816.F32.BF16 R16, R68.reuse, R82, R16 ;  /* 0x000000524410723c */ /* 0x040fe20000041810 */
[----:B------:R-:W-:Y:S01]  /*8e20*/  LDSM.16.MT88.4 R80, [R232+0x4900] ;  /* 0x00490000e850783b */ /* 0x000fe20000004200 */
[----:B------:R-:W-:Y:S02]  /*8e30*/  MUFU.EX2 R252, R252 ;  /* 0x000000fc00fc7308 */ /* 0x000fe40000000800 */
[----:B------:R-:W-:Y:S02]  /*8e40*/  FADD.FTZ R159, R159, R105 ;  /* 0x000000699f9f7221 */ /* 0x000fe40000010000 */
[----:B------:R-:W-:Y:S02]  /*8e50*/  FADD.FTZ R165, R165, R107 ;  /* 0x0000006ba5a57221 */ /* 0x000fe40000010000 */
[C---:B-1----:R-:W-:Y:S04]  /*8e60*/  HMMA.16816.F32.BF16 R20, R68.reuse, R72, R20 ;  /* 0x000000484414723c */ /* 0x042fe80000041814 */
[----:B------:R-:W-:Y:S01]  /*8e70*/  MUFU.EX2 R250, R250 ;  /* 0x000000fa00fa7308 */ /* 0x000fe20000000800 */
[----:B------:R-:W-:Y:S02]  /*8e80*/  FADD.FTZ R159, R171, R159 ;  /* 0x0000009fab9f7221 */ /* 0x000fe40000010000 */
[----:B------:R-:W-:Y:S01]  /*8e90*/  FADD.FTZ R165, R177, R165 ;  /* 0x000000a5b1a57221 */ /* 0x000fe20000010000 */
[C---:B------:R-:W-:Y:S01]  /*8ea0*/  HMMA.16816.F32.BF16 R24, R68.reuse, R74, R24 ;  /* 0x0000004a4418723c */ /* 0x040fe20000041818 */
[----:B------:R-:W1:Y:S05]  /*8eb0*/  LDSM.16.MT88.4 R72, [R233+0x4900] ;  /* 0x00490000e948783b */ /* 0x000e6a0000004200 */
[----:B------:R-:W-:Y:S02]  /*8ec0*/  MUFU.EX2 R210, R210 ;  /* 0x000000d200d27308 */ /* 0x000fe40000000800 */
[C---:B------:R-:W-:Y:S08]  /*8ed0*/  HMMA.16816.F32.BF16 R28, R68.reuse, R88, R28 ;  /* 0x00000058441c723c */ /* 0x040ff0000004181c */
[C---:B------:R-:W-:Y:S01]  /*8ee0*/  HMMA.16816.F32.BF16 R32, R68.reuse, R90, R32 ;  /* 0x0000005a4420723c */ /* 0x040fe20000041820 */
[----:B------:R-:W-:Y:S01]  /*8ef0*/  LDSM.16.MT88.4 R88, [R234+0x5100] ;  /* 0x00510000ea58783b */ /* 0x000fe20000004200 */
[----:B------:R-:W-:Y:S06]  /*8f00*/  MUFU.EX2 R209, R209 ;  /* 0x000000d100d17308 */ /* 0x000fec0000000800 */
[C---:B--2---:R-:W-:Y:S04]  /*8f10*/  HMMA.16816.F32.BF16 R36, R68.reuse, R84, R36 ;  /* 0x000000544424723c */ /* 0x044fe80000041824 */
[----:B------:R-:W-:Y:S04]  /*8f20*/  MUFU.EX2 R207, R207 ;  /* 0x000000cf00cf7308 */ /* 0x000fe80000000800 */
[C---:B------:R-:W-:Y:S01]  /*8f30*/  HMMA.16816.F32.BF16 R40, R68.reuse, R86, R40 ;  /* 0x000000564428723c */ /* 0x040fe20000041828 */
[----:B------:R-:W-:Y:S05]  /*8f40*/  LDSM.16.MT88.4 R84, [R232+0x1100] ;  /* 0x00110000e854783b */ /* 0x000fea0000004200 */
[----:B------:R-:W-:Y:S02]  /*8f50*/  MUFU.EX2 R202, R202 ;  /* 0x000000ca00ca7308 */ /* 0x000fe40000000800 */
[C---:B------:R-:W-:Y:S08]  /*8f60*/  HMMA.16816.F32.BF16 R44, R68.reuse, R76, R44 ;  /* 0x0000004c442c723c */ /* 0x040ff0000004182c */
[C---:B------:R-:W-:Y:S01]  /*8f70*/  HMMA.16816.F32.BF16 R48, R68.reuse, R78, R48 ;  /* 0x0000004e4430723c */ /* 0x040fe20000041830 */
[----:B------:R-:W2:Y:S01]  /*8f80*/  LDSM.16.MT88.4 R76, [R236+0x1100] ;  /* 0x00110000ec4c783b */ /* 0x000ea20000004200 */
[----:B------:R-:W-:Y:S06]  /*8f90*/  MUFU.EX2 R201, R201 ;  /* 0x000000c900c97308 */ /* 0x000fec0000000800 */
[C---:B-1----:R-:W-:Y:S04]  /*8fa0*/  HMMA.16816.F32.BF16 R52, R68.reuse, R72, R52 ;  /* 0x000000484434723c */ /* 0x042fe80000041834 */
[----:B------:R-:W-:Y:S04]  /*8fb0*/  MUFU.EX2 R182, R182 ;  /* 0x000000b600b67308 */ /* 0x000fe80000000800 */
[C---:B------:R-:W-:Y:S01]  /*8fc0*/  HMMA.16816.F32.BF16 R56, R68.reuse, R74, R56 ;  /* 0x0000004a4438723c */ /* 0x040fe20000041838 */
[----:B------:R-:W1:Y:S05]  /*8fd0*/  LDSM.16.MT88.4 R72, [R234+0x1100] ;  /* 0x00110000ea48783b */ /* 0x000e6a0000004200 */
[----:B------:R-:W-:Y:S02]  /*8fe0*/  MUFU.EX2 R170, R170 ;  /* 0x000000aa00aa7308 */ /* 0x000fe40000000800 */
[C---:B------:R-:W-:Y:S08]  /*8ff0*/  HMMA.16816.F32.BF16 R60, R68.reuse, R80, R60 ;  /* 0x00000050443c723c */ /* 0x040ff0000004183c */
[----:B------:R-:W-:Y:S01]  /*9000*/  HMMA.16816.F32.BF16 R64, R68, R82, R64 ;  /* 0x000000524440723c */ /* 0x000fe20000041840 */
[----:B------:R-:W4:Y:S01]  /*9010*/  LDSM.16.MT88.4 R80, [R233+0x1100] ;  /* 0x00110000e950783b */ /* 0x000f220000004200 */
[----:B------:R-:W-:Y:S05]  /*9020*/  MUFU.EX2 R169, R169 ;  /* 0x000000a900a97308 */ /* 0x000fea0000000800 */
[C---:B------:R-:W-:Y:S01]  /*9030*/  F2FP.BF16.PACK_AB R68, R176.reuse, R171 ;  /* 0x000000abb044723e */ /* 0x040fe200000010ff */
[----:B------:R-:W-:Y:S01]  /*9040*/  FADD.FTZ R176, R176, R159 ;  /* 0x0000009fb0b07221 */ /* 0x000fe20000010000 */
[----:B------:R-:W-:Y:S03]  /*9050*/  F2FP.BF16.PACK_AB R69, R178, R177 ;  /* 0x000000b1b245723e */ /* 0x000fe600000010ff */
[----:B------:R-:W-:Y:S01]  /*9060*/  F2FP.BF16.PACK_AB R70, R180, R179 ;  /* 0x000000b3b446723e */ /* 0x000fe200000010ff */
[----:B------:R-:W-:Y:S01]  /*9070*/  MUFU.EX2 R168, R168 ;  /* 0x000000a800a87308 */ /* 0x000fe20000000800 */
[----:B------:R-:W-:Y:S01]  /*9080*/  F2FP.BF16.PACK_AB R71, R183, R181 ;  /* 0x000000b5b747723e */ /* 0x000fe200000010ff */
[----:B------:R-:W-:Y:S02]  /*9090*/  FADD.FTZ R178, R178, R165 ;  /* 0x000000a5b2b27221 */ /* 0x000fe40000010000 */
[----:B------:R-:W-:Y:S02]  /*90a0*/  FADD.FTZ R176, R179, R176 ;  /* 0x000000b0b3b07221 */ /* 0x000fe40000010000 */
[----:B------:R-:W-:Y:S02]  /*90b0*/  FADD.FTZ R178, R181, R178 ;  /* 0x000000b2b5b27221 */ /* 0x000fe40000010000 */
[C---:B--2---:R-:W-:Y:S02]  /*90c0*/  HMMA.16816.F32.BF16 R4, R68.reuse, R76, R4 ;  /* 0x0000004c4404723c */ /* 0x044fe40000041804 */
[----:B------:R-:W-:Y:S01]  /*90d0*/  MUFU.EX2 R167, R167 ;  /* 0x000000a700a77308 */ /* 0x000fe20000000800 */
[----:B------:R-:W-:Y:S02]  /*90e0*/  FADD.FTZ R180, R180, R176 ;  /* 0x000000b0b4b47221 */ /* 0x000fe40000010000 */
[----:B------:R-:W-:Y:S02]  /*90f0*/  FADD.FTZ R183, R183, R178 ;  /* 0x000000b2b7b77221 */ /* 0x000fe40000010000 */
[----:B---3--:R-:W-:Y:S01]  /*9100*/  FADD.FTZ R180, R200, R180 ;  /* 0x000000b4c8b47221 */ /* 0x008fe20000010000 */
[C---:B------:R-:W-:Y:S01]  /*9110*/  HMMA.16816.F32.BF16 R8, R68.reuse, R78, R8 ;  /* 0x0000004e4408723c */ /* 0x040fe20000041808 */
[----:B------:R-:W2:Y:S03]  /*9120*/  LDSM.16.MT88.4 R76, [R236+0x5100] ;  /* 0x00510000ec4c783b */ /* 0x000ea60000004200 */
[----:B------:R-:W-:Y:S01]  /*9130*/  MUFU.EX2 R166, R166 ;  /* 0x000000a600a67308 */ /* 0x000fe20000000800 */
[----:B-----5:R-:W-:Y:S03]  /*9140*/  FADD.FTZ R183, R203, R183 ;  /* 0x000000b7cbb77221 */ /* 0x020fe60000010000 */
[C---:B-1----:R-:W-:Y:S06]  /*9150*/  HMMA.16816.F32.BF16 R12, R68.reuse, R72, R12 ;  /* 0x00000048440c723c */ /* 0x042fec000004180c */
[----:B------:R-:W-:Y:S02]  /*9160*/  MUFU.EX2 R164, R164 ;  /* 0x000000a400a47308 */ /* 0x000fe40000000800 */
[C---:B------:R-:W-:Y:S01]  /*9170*/  HMMA.16816.F32.BF16 R16, R68.reuse, R74, R16 ;  /* 0x0000004a4410723c */ /* 0x040fe20000041810 */
[----:B------:R-:W1:Y:S07]  /*9180*/  LDSM.16.MT88.4 R72, [R236+0x1900] ;  /* 0x00190000ec48783b */ /* 0x000e6e0000004200 */
[C---:B----4-:R-:W-:Y:S01]  /*9190*/  HMMA.16816.F32.BF16 R20, R68.reuse, R80, R20 ;  /* 0x000000504414723c */ /* 0x050fe20000041814 */
[----:B------:R-:W-:Y:S07]  /*91a0*/  MUFU.EX2 R163, R163 ;  /* 0x000000a300a37308 */ /* 0x000fee0000000800 */
[C---:B------:R-:W-:Y:S01]  /*91b0*/  HMMA.16816.F32.BF16 R24, R68.reuse, R82, R24 ;  /* 0x000000524418723c */ /* 0x040fe20000041818 */
[----:B------:R-:W3:Y:S02]  /*91c0*/  LDSM.16.MT88.4 R80, [R233+0x1900] ;  /* 0x00190000e950783b */ /* 0x000ee40000004200 */
[----:B------:R-:W-:Y:S05]  /*91d0*/  MUFU.EX2 R161, R161 ;  /* 0x000000a100a17308 */ /* 0x000fea0000000800 */
[C---:B------:R-:W-:Y:S05]  /*91e0*/  HMMA.16816.F32.BF16 R28, R68.reuse, R84, R28 ;  /* 0x00000054441c723c */ /* 0x040fea000004181c */
[----:B------:R-:W-:Y:S02]  /*91f0*/  MUFU.EX2 R158, R158 ;  /* 0x0000009e009e7308 */ /* 0x000fe40000000800 */
[--C-:B------:R-:W-:Y:S01]  /*9200*/  FFMA.FTZ R84, R123, c[0x0][0x2d0], -R153.reuse ;  /* 0x0000b4007b547a23 */ /* 0x100fe20000010899 */
[C---:B------:R-:W-:Y:S07]  /*9210*/  HMMA.16816.F32.BF16 R32, R68.reuse, R86, R32 ;  /* 0x000000564420723c */ /* 0x040fee0000041820 */
[----:B------:R-:W-:Y:S01]  /*9220*/  MUFU.EX2 R160, R160 ;  /* 0x000000a000a07308 */ /* 0x000fe20000000800 */
[C---:B--2---:R-:W-:Y:S08]  /*9230*/  HMMA.16816.F32.BF16 R36, R68.reuse, R76, R36 ;  /* 0x0000004c4424723c */ /* 0x044ff00000041824 */
[C---:B------:R-:W-:Y:S01]  /*9240*/  HMMA.16816.F32.BF16 R40, R68.reuse, R78, R40 ;  /* 0x0000004e4428723c */ /* 0x040fe20000041828 */
[----:B------:R-:W2:Y:S01]  /*9250*/  LDSM.16.MT88.4 R76, [R232+0x1900] ;  /* 0x00190000e84c783b */ /* 0x000ea20000004200 */
[----:B------:R-:W-:Y:S06]  /*9260*/  MUFU.EX2 R156, R156 ;  /* 0x0000009c009c7308 */ /* 0x000fec0000000800 */
[C---:B------:R-:W-:Y:S04]  /*9270*/  HMMA.16816.F32.BF16 R44, R68.reuse, R88, R44 ;  /* 0x00000058442c723c */ /* 0x040fe8000004182c */
[----:B------:R-:W-:Y:S03]  /*9280*/  MUFU.EX2 R155, R155 ;  /* 0x0000009b009b7308 */ /* 0x000fe60000000800 */
[----:B------:R-:W-:Y:S01]  /*9290*/  FFMA.FTZ R88, R127, c[0x0][0x2d0], -R153 ;  /* 0x0000b4007f587a23 */ /* 0x000fe20000010899 */
[C---:B------:R-:W-:Y:S06]  /*92a0*/  HMMA.16816.F32.BF16 R48, R68.reuse, R90, R48 ;  /* 0x0000005a4430723c */ /* 0x040fec0000041830 */
[----:B------:R4:W-:Y:S02]  /*92b0*/  MUFU.EX2 R108, R88 ;  /* 0x00000058006c7308 */ /* 0x0009e40000000800 */
[C---:B------:R-:W-:Y:S08]  /*92c0*/  HMMA.16816.F32.BF16 R52, R68.reuse, R92, R52 ;  /* 0x0000005c4434723c */ /* 0x040ff00000041834 */
[C---:B------:R-:W-:Y:S01]  /*92d0*/  HMMA.16816.F32.BF16 R56, R68.reuse, R94, R56 ;  /* 0x0000005e4438723c */ /* 0x040fe20000041838 */
[----:B------:R-:W-:Y:S01]  /*92e0*/  LDSM.16.MT88.4 R92, [R233+0x6100] ;  /* 0x00610000e95c783b */ /* 0x000fe20000004200 */
[----:B------:R-:W-:Y:S06]  /*92f0*/  MUFU.EX2 R154, R154 ;  /* 0x0000009a009a7308 */ /* 0x000fec0000000800 */
[C---:B------:R-:W-:Y:S04]  /*9300*/  HMMA.16816.F32.BF16 R60, R68.reuse, R96, R60 ;  /* 0x00000060443c723c */ /* 0x040fe8000004183c */
[----:B------:R-:W-:Y:S01]  /*9310*/  MUFU.EX2 R134, R134 ;  /* 0x0000008600867308 */ /* 0x000fe20000000800 */
[----:B----4-:R-:W-:Y:S03]  /*9320*/  LDSM.16.MT88.4 R88, [R234+0x6100] ;  /* 0x00610000ea58783b */ /* 0x010fe60000004200 */
[----:B------:R-:W-:Y:S05]  /*9330*/  HMMA.16816.F32.BF16 R64, R68, R98, R64 ;  /* 0x000000624440723c */ /* 0x000fea0000041840 */
[----:B------:R-:W-:Y:S02]  /*9340*/  LDSM.16.MT88.4 R96, [R234+0x2900] ;  /* 0x00290000ea60783b */ /* 0x000fe40000004200 */
[C---:B------:R-:W-:Y:S01]  /*9350*/  F2FP.BF16.PACK_AB R68, R204.reuse, R200 ;  /* 0x000000c8cc44723e */ /* 0x040fe200000010ff */
[----:B------:R-:W-:Y:S01]  /*9360*/  FADD.FTZ R204, R204, R180 ;  /* 0x000000b4cccc7221 */ /* 0x000fe20000010000 */
[C---:B------:R-:W-:Y:S03]  /*9370*/  F2FP.BF16.PACK_AB R69, R205.reuse, R203 ;  /* 0x000000cbcd45723e */ /* 0x040fe600000010ff */
[----:B------:R-:W-:Y:S01]  /*9380*/  F2FP.BF16.PACK_AB R70, R208, R206 ;  /* 0x000000ced046723e */ /* 0x000fe200000010ff */
[----:B------:R-:W-:Y:S01]  /*9390*/  FADD.FTZ R205, R205, R183 ;  /* 0x000000b7cdcd7221 */ /* 0x000fe20000010000 */
[----:B------:R-:W-:Y:S01]  /*93a0*/  F2FP.BF16.PACK_AB R71, R251, R211 ;  /* 0x000000d3fb47723e */ /* 0x000fe200000010ff */
[----:B------:R-:W-:Y:S02]  /*93b0*/  FADD.FTZ R204, R206, R204 ;  /* 0x000000cccecc7221 */ /* 0x000fe40000010000 */
[----:B------:R-:W-:Y:S02]  /*93c0*/  FADD.FTZ R205, R211, R205 ;  /* 0x000000cdd3cd7221 */ /* 0x000fe40000010000 */
[----:B------:R-:W-:Y:S02]  /*93d0*/  FADD.FTZ R208, R208, R204 ;  /* 0x000000ccd0d07221 */ /* 0x000fe40000010000 */
[C---:B-1----:R-:W-:Y:S03]  /*93e0*/  HMMA.16816.F32.BF16 R4, R68.reuse, R72, R4 ;  /* 0x000000484404723c */ /* 0x042fe60000041804 */
[----:B------:R-:W-:Y:S05]  /*93f0*/  FADD.FTZ R251, R251, R205 ;  /* 0x000000cdfbfb7221 */ /* 0x000fea0000010000 */
[C---:B------:R-:W-:Y:S01]  /*9400*/  HMMA.16816.F32.BF16 R8, R68.reuse, R74, R8 ;  /* 0x0000004a4408723c */ /* 0x040fe20000041808 */
[----:B------:R-:W1:Y:S07]  /*9410*/  LDSM.16.MT88.4 R72, [R236+0x5900] ;  /* 0x00590000ec48783b */ /* 0x000e6e0000004200 */
[C---:B------:R-:W-:Y:S01]  /*9420*/  HMMA.16816.F32.BF16 R12, R68.reuse, R100, R12 ;  /* 0x00000064440c723c */ /* 0x040fe2000004180c */
[----:B------:R4:W-:Y:S07]  /*9430*/  MUFU.EX2 R100, R84 ;  /* 0x0000005400647308 */ /* 0x0009ee0000000800 */
[C---:B------:R-:W-:Y:S08]  /*9440*/  HMMA.16816.F32.BF16 R16, R68.reuse, R102, R16 ;  /* 0x000000664410723c */ /* 0x040ff00000041810 */
[C---:B---3--:R-:W-:Y:S07]  /*9450*/  HMMA.16816.F32.BF16 R20, R68.reuse, R80, R20 ;  /* 0x000000504414723c */ /* 0x048fee0000041814 */
[--C-:B------:R-:W-:Y:S01]  /*9460*/  FFMA.FTZ R80, R122, c[0x0][0x2d0], -R153.reuse ;  /* 0x0000b4007a507a23 */ /* 0x100fe20000010899 */
[C---:B------:R-:W-:Y:S01]  /*9470*/  HMMA.16816.F32.BF16 R24, R68.reuse, R82, R24 ;  /* 0x000000524418723c */ /* 0x040fe20000041818 */
[----:B----4-:R-:W3:Y:S02]  /*9480*/  LDSM.16.MT88.4 R84, [R234+0x5900] ;  /* 0x00590000ea54783b */ /* 0x010ee40000004200 */
[----:B------:R4:W5:Y:S05]  /*9490*/  MUFU.EX2 R102, R80 ;  /* 0x0000005000667308 */ /* 0x00096a0000000800 */
[C---:B--2---:R-:W-:Y:S07]  /*94a0*/  HMMA.16816.F32.BF16 R28, R68.reuse, R76, R28 ;  /* 0x0000004c441c723c */ /* 0x044fee000004181c */
[--C-:B------:R-:W-:Y:S01]  /*94b0*/  FFMA.FTZ R76, R120, c[0x0][0x2d0], -R152.reuse ;  /* 0x0000b400784c7a23 */ /* 0x100fe20000010898 */
[C---:B------:R-:W-:Y:S03]  /*94c0*/  HMMA.16816.F32.BF16 R32, R68.reuse, R78, R32 ;  /* 0x0000004e4420723c */ /* 0x040fe60000041820 */
[----:B------:R2:W-:Y:S05]  /*94d0*/  MUFU.EX2 R103, R76 ;  /* 0x0000004c00677308 */ /* 0x0005ea0000000800 */
[C---:B-1----:R-:W-:Y:S04]  /*94e0*/  HMMA.16816.F32.BF16 R36, R68.reuse, R72, R36 ;  /* 0x000000484424723c */ /* 0x042fe80000041824 */
[--C-:B----4-:R-:W-:Y:S03]  /*94f0*/  FFMA.FTZ R80, R121, c[0x0][0x2d0], -R152.reuse ;  /* 0x0000b40079507a23 */ /* 0x110fe60000010898 */
[--C-:B------:R-:W-:Y:S01]  /*9500*/  FFMA.FTZ R72, R126, c[0x0][0x2d0], -R153.reuse ;  /* 0x0000b4007e487a23 */ /* 0x100fe20000010899 */
[C---:B------:R-:W-:Y:S01]  /*9510*/  HMMA.16816.F32.BF16 R40, R68.reuse, R74, R40 ;  /* 0x0000004a4428723c */ /* 0x040fe20000041828 */
[----:B------:R1:W-:Y:S03]  /*9520*/  MUFU.EX2 R101, R80 ;  /* 0x0000005000657308 */ /* 0x0003e60000000800 */
[----:B------:R-:W-:Y:S04]  /*9530*/  FFMA.FTZ R153, R151, c[0x0][0x2d0], -R153 ;  /* 0x0000b40097997a23 */ /* 0x000fe80000010899 */
[C---:B---3--:R-:W-:Y:S03]  /*9540*/  HMMA.16816.F32.BF16 R44, R68.reuse, R84, R44 ;  /* 0x00000054442c723c */ /* 0x048fe6000004182c */
[----:B------:R3:W-:Y:S01]  /*9550*/  MUFU.EX2 R110, R72 ;  /* 0x00000048006e7308 */ /* 0x0007e20000000800 */
[----:B--2---:R-:W-:Y:S03]  /*9560*/  LDSM.16.MT88.4 R76, [R232+0x5900] ;  /* 0x00590000e84c783b */ /* 0x004fe60000004200 */
[--C-:B------:R-:W-:Y:S01]  /*9570*/  FFMA.FTZ R84, R124, c[0x0][0x2d0], -R152.reuse ;  /* 0x0000b4007c547a23 */ /* 0x100fe20000010898 */
[C---:B------:R-:W-:Y:S05]  /*9580*/  HMMA.16816.F32.BF16 R48, R68.reuse, R86, R48 ;  /* 0x000000564430723c */ /* 0x040fea0000041830 */
[----:B------:R2:W4:Y:S01]  /*9590*/  MUFU.EX2 R111, R84 ;  /* 0x00000054006f7308 */ /* 0x0005220000000800 */
[----:B-1----:R-:W1:Y:S09]  /*95a0*/  LDSM.16.MT88.4 R80, [R233+0x5900] ;  /* 0x00590000e950783b */ /* 0x002e720000004200 */
[----:B------:R-:W-:Y:S01]  /*95b0*/  MUFU.EX2 R153, R153 ;  /* 0x0000009900997308 */ /* 0x000fe20000000800 */
[--C-:B---3--:R-:W-:Y:S02]  /*95c0*/  FFMA.FTZ R72, R125, c[0x0][0x2d0], -R152.reuse ;  /* 0x0000b4007d487a23 */ /* 0x108fe40000010898 */
[----:B------:R-:W-:Y:S01]  /*95d0*/  LDSM.16.MT88.4 R124, [R236+0x3900] ;  /* 0x00390000ec7c783b */ /* 0x000fe20000004200 */
[----:B------:R-:W-:Y:S01]  /*95e0*/  FFMA.FTZ R152, R133, c[0x0][0x2d0], -R152 ;  /* 0x0000b40085987a23 */ /* 0x000fe20000010898 */
[----:B-----5:R-:W-:Y:S05]  /*95f0*/  MOV R133, R102 ;  /* 0x0000006600857202 */ /* 0x020fea0000000f00 */
[----:B------:R3:W5:Y:S01]  /*9600*/  MUFU.EX2 R109, R72 ;  /* 0x00000048006d7308 */ /* 0x0007620000000800 */
[----:B--2---:R-:W-:Y:S01]  /*9610*/  LDSM.16.MT88.4 R84, [R234+0x2100] ;  /* 0x00210000ea54783b */ /* 0x004fe20000004200 */
[----:B----4-:R-:W-:Y:S08]  /*9620*/  MOV R151, R111 ;  /* 0x0000006f00977202 */ /* 0x010ff00000000f00 */
[----:B------:R-:W2:Y:S01]  /*9630*/  MUFU.EX2 R152, R152 ;  /* 0x0000009800987308 */ /* 0x000ea20000000800 */
[C---:B-1----:R-:W-:Y:S01]  /*9640*/  HMMA.16816.F32.BF16 R52, R68.reuse, R80, R52 ;  /* 0x000000504434723c */ /* 0x042fe20000041834 */
[----:B---3--:R-:W1:Y:S07]  /*9650*/  LDSM.16.MT88.4 R72, [R236+0x2100] ;  /* 0x00210000ec48783b */ /* 0x008e6e0000004200 */
[C---:B------:R-:W-:Y:S01]  /*9660*/  HMMA.16816.F32.BF16 R56, R68.reuse, R82, R56 ;  /* 0x000000524438723c */ /* 0x040fe20000041838 */
[----:B------:R-:W3:Y:S07]  /*9670*/  LDSM.16.MT88.4 R80, [R233+0x2100] ;  /* 0x00210000e950783b */ /* 0x000eee0000004200 */
[C---:B------:R-:W-:Y:S08]  /*9680*/  HMMA.16816.F32.BF16 R60, R68.reuse, R76, R60 ;  /* 0x0000004c443c723c */ /* 0x040ff0000004183c */
[----:B------:R-:W-:Y:S01]  /*9690*/  HMMA.16816.F32.BF16 R64, R68, R78, R64 ;  /* 0x0000004e4440723c */ /* 0x000fe20000041840 */
[----:B------:R-:W4:Y:S06]  /*96a0*/  LDSM.16.MT88.4 R76, [R232+0x2100] ;  /* 0x00210000e84c783b */ /* 0x000f2c0000004200 */
[----:B------:R-:W-:Y:S02]  /*96b0*/  F2FP.BF16.PACK_AB R68, R102, R100 ;  /* 0x000000646644723e */ /* 0x000fe400000010ff */
[----:B------:R-:W-:Y:S03]  /*96c0*/  F2FP.BF16.PACK_AB R69, R103, R101 ;  /* 0x000000656745723e */ /* 0x000fe600000010ff */
[----:B------:R-:W-:Y:S02]  /*96d0*/  F2FP.BF16.PACK_AB R70, R110, R108 ;  /* 0x0000006c6e46723e */ /* 0x000fe400000010ff */
[----:B-----5:R-:W-:Y:S07]  /*96e0*/  F2FP.BF16.PACK_AB R71, R111, R109 ;  /* 0x0000006d6f47723e */ /* 0x020fee00000010ff */
[C---:B-1----:R-:W-:Y:S08]  /*96f0*/  HMMA.16816.F32.BF16 R4, R68.reuse, R72, R4 ;  /* 0x000000484404723c */ /* 0x042ff00000041804 */
[C---:B------:R-:W-:Y:S01]  /*9700*/  HMMA.16816.F32.BF16 R8, R68.reuse, R74, R8 ;  /* 0x0000004a4408723c */ /* 0x040fe20000041808 */
[----:B------:R-:W1:Y:S07]  /*9710*/  LDSM.16.MT88.4 R72, [R236+0x6100] ;  /* 0x00610000ec48783b */ /* 0x000e6e0000004200 */
[C---:B------:R-:W-:Y:S08]  /*9720*/  HMMA.16816.F32.BF16 R12, R68.reuse, R84, R12 ;  /* 0x00000054440c723c */ /* 0x040ff0000004180c */
[C---:B------:R-:W-:Y:S01]  /*9730*/  HMMA.16816.F32.BF16 R16, R68.reuse, R86, R16 ;  /* 0x000000564410723c */ /* 0x040fe20000041810 */
[----:B------:R-:W5:Y:S07]  /*9740*/  LDSM.16.MT88.4 R84, [R232+0x6100] ;  /* 0x00610000e854783b */ /* 0x000f6e0000004200 */
[C---:B---3--:R-:W-:Y:S08]  /*9750*/  HMMA.16816.F32.BF16 R20, R68.reuse, R80, R20 ;  /* 0x000000504414723c */ /* 0x048ff00000041814 */
[C---:B------:R-:W-:Y:S01]  /*9760*/  HMMA.16816.F32.BF16 R24, R68.reuse, R82, R24 ;  /* 0x000000524418723c */ /* 0x040fe20000041818 */
[----:B------:R-:W3:Y:S07]  /*9770*/  LDSM.16.MT88.4 R80, [R236+0x2900] ;  /* 0x00290000ec50783b */ /* 0x000eee0000004200 */
[C---:B----4-:R-:W-:Y:S08]  /*9780*/  HMMA.16816.F32.BF16 R28, R68.reuse, R76, R28 ;  /* 0x0000004c441c723c */ /* 0x050ff0000004181c */
[C---:B------:R-:W-:Y:S01]  /*9790*/  HMMA.16816.F32.BF16 R32, R68.reuse, R78, R32 ;  /* 0x0000004e4420723c */ /* 0x040fe20000041820 */
[----:B------:R-:W4:Y:S07]  /*97a0*/  LDSM.16.MT88.4 R76, [R233+0x2900] ;  /* 0x00290000e94c783b */ /* 0x000f2e0000004200 */
[C---:B-1----:R-:W-:Y:S08]  /*97b0*/  HMMA.16816.F32.BF16 R36, R68.reuse, R72, R36 ;  /* 0x000000484424723c */ /* 0x042ff00000041824 */
[C---:B------:R-:W-:Y:S01]  /*97c0*/  HMMA.16816.F32.BF16 R40, R68.reuse, R74, R40 ;  /* 0x0000004a4428723c */ /* 0x040fe20000041828 */
[----:B------:R-:W1:Y:S07]  /*97d0*/  LDSM.16.MT88.4 R72, [R232+0x2900] ;  /* 0x00290000e848783b */ /* 0x000e6e0000004200 */
[C---:B------:R-:W-:Y:S08]  /*97e0*/  HMMA.16816.F32.BF16 R44, R68.reuse, R88, R44 ;  /* 0x00000058442c723c */ /* 0x040ff0000004182c */
[C---:B------:R-:W-:Y:S01]  /*97f0*/  HMMA.16816.F32.BF16 R48, R68.reuse, R90, R48 ;  /* 0x0000005a4430723c */ /* 0x040fe20000041830 */
[----:B------:R-:W-:Y:S07]  /*9800*/  LDSM.16.MT88.4 R88, [R234+0x7100] ;  /* 0x00710000ea58783b */ /* 0x000fee0000004200 */
[C---:B------:R-:W-:Y:S08]  /*9810*/  HMMA.16816.F32.BF16 R52, R68.reuse, R92, R52 ;  /* 0x0000005c4434723c */ /* 0x040ff00000041834 */
[C---:B------:R-:W-:Y:S01]  /*9820*/  HMMA.16816.F32.BF16 R56, R68.reuse, R94, R56 ;  /* 0x0000005e4438723c */ /* 0x040fe20000041838 */
[----:B------:R-:W-:Y:S07]  /*9830*/  LDSM.16.MT88.4 R92, [R233+0x7100] ;  /* 0x00710000e95c783b */ /* 0x000fee0000004200 */
[C---:B-----5:R-:W-:Y:S08]  /*9840*/  HMMA.16816.F32.BF16 R60, R68.reuse, R84, R60 ;  /* 0x00000054443c723c */ /* 0x060ff0000004183c */
[----:B------:R-:W-:Y:S01]  /*9850*/  HMMA.16816.F32.BF16 R64, R68, R86, R64 ;  /* 0x000000564440723c */ /* 0x000fe20000041840 */
[----:B------:R-:W-:Y:S06]  /*9860*/  LDSM.16.MT88.4 R84, [R234+0x6900] ;  /* 0x00690000ea54783b */ /* 0x000fec0000004200 */
[----:B------:R-:W-:Y:S02]  /*9870*/  F2FP.BF16.PACK_AB R68, R250, R252 ;  /* 0x000000fcfa44723e */ /* 0x000fe400000010ff */
[----:B------:R-:W-:Y:S03]  /*9880*/  F2FP.BF16.PACK_AB R69, R209, R210 ;  /* 0x000000d2d145723e */ /* 0x000fe600000010ff */
[----:B------:R-:W-:Y:S02]  /*9890*/  F2FP.BF16.PACK_AB R70, R202, R207 ;  /* 0x000000cfca46723e */ /* 0x000fe400000010ff */
[----:B------:R-:W-:Y:S07]  /*98a0*/  F2FP.BF16.PACK_AB R71, R182, R201 ;  /* 0x000000c9b647723e */ /* 0x000fee00000010ff */
[C---:B---3--:R-:W-:Y:S08]  /*98b0*/  HMMA.16816.F32.BF16 R4, R68.reuse, R80, R4 ;  /* 0x000000504404723c */ /* 0x048ff00000041804 */
[C---:B------:R-:W-:Y:S01]  /*98c0*/  HMMA.16816.F32.BF16 R8, R68.reuse, R82, R8 ;  /* 0x000000524408723c */ /* 0x040fe20000041808 */
[----:B------:R-:W3:Y:S07]  /*98d0*/  LDSM.16.MT88.4 R80, [R236+0x6900] ;  /* 0x00690000ec50783b */ /* 0x000eee0000004200 */
[C---:B------:R-:W-:Y:S08]  /*98e0*/  HMMA.16816.F32.BF16 R12, R68.reuse, R96, R12 ;  /* 0x00000060440c723c */ /* 0x040ff0000004180c */
[C---:B------:R-:W-:Y:S01]  /*98f0*/  HMMA.16816.F32.BF16 R16, R68.reuse, R98, R16 ;  /* 0x000000624410723c */ /* 0x040fe20000041810 */
[----:B------:R-:W-:Y:S07]  /*9900*/  LDSM.16.MT88.4 R96, [R232+0x7100] ;  /* 0x00710000e860783b */ /* 0x000fee0000004200 */
[C---:B----4-:R-:W-:Y:S08]  /*9910*/  HMMA.16816.F32.BF16 R20, R68.reuse, R76, R20 ;  /* 0x0000004c4414723c */ /* 0x050ff00000041814 */
[C---:B------:R-:W-:Y:S01]  /*9920*/  HMMA.16816.F32.BF16 R24, R68.reuse, R78, R24 ;  /* 0x0000004e4418723c */ /* 0x040fe20000041818 */
[----:B------:R-:W4:Y:S07]  /*9930*/  LDSM.16.MT88.4 R76, [R233+0x6900] ;  /* 0x00690000e94c783b */ /* 0x000f2e0000004200 */
        /* <DEDUP_REMOVED lines=13> */
[----:B------:R-:W-:Y:S01]  /*9a10*/  HMMA.16816.F32.BF16 R64, R68, R74, R64 ;  /* 0x0000004a4440723c */ /* 0x000fe20000041840 */
[----:B------:R-:W1:Y:S06]  /*9a20*/  LDSM.16.MT88.4 R72, [R233+0x3100] ;  /* 0x00310000e948783b */ /* 0x000e6c0000004200 */
[----:B------:R-:W-:Y:S02]  /*9a30*/  F2FP.BF16.PACK_AB R68, R169, R170 ;  /* 0x000000aaa944723e */ /* 0x000fe400000010ff */
[----:B------:R-:W-:Y:S03]  /*9a40*/  F2FP.BF16.PACK_AB R69, R167, R168 ;  /* 0x000000a8a745723e */ /* 0x000fe600000010ff */
[----:B------:R-:W-:Y:S02]  /*9a50*/  F2FP.BF16.PACK_AB R70, R164, R166 ;  /* 0x000000a6a446723e */ /* 0x000fe400000010ff */
[----:B------:R-:W-:Y:S07]  /*9a60*/  F2FP.BF16.PACK_AB R71, R161, R163 ;  /* 0x000000a3a147723e */ /* 0x000fee00000010ff */
[C---:B---3--:R-:W-:Y:S08]  /*9a70*/  HMMA.16816.F32.BF16 R4, R68.reuse, R80, R4 ;  /* 0x000000504404723c */ /* 0x048ff00000041804 */
[C---:B------:R-:W-:Y:S01]  /*9a80*/  HMMA.16816.F32.BF16 R8, R68.reuse, R82, R8 ;  /* 0x000000524408723c */ /* 0x040fe20000041808 */
[----:B------:R-:W3:Y:S07]  /*9a90*/  LDSM.16.MT88.4 R80, [R236+0x7100] ;  /* 0x00710000ec50783b */ /* 0x000eee0000004200 */
[C---:B----4-:R-:W-:Y:S08]  /*9aa0*/  HMMA.16816.F32.BF16 R12, R68.reuse, R76, R12 ;  /* 0x0000004c440c723c */ /* 0x050ff0000004180c */
[C---:B------:R-:W-:Y:S01]  /*9ab0*/  HMMA.16816.F32.BF16 R16, R68.reuse, R78, R16 ;  /* 0x0000004e4410723c */ /* 0x040fe20000041810 */
[----:B------:R-:W-:Y:S07]  /*9ac0*/  LDSM.16.MT88.4 R76, [R233+0x7900] ;  /* 0x00790000e94c783b */ /* 0x000fee0000004200 */
[C---:B-1----:R-:W-:Y:S07]  /*9ad0*/  HMMA.16816.F32.BF16 R20, R68.reuse, R72, R20 ;  /* 0x000000484414723c */ /* 0x042fee0000041814 */
[----:B------:R-:W-:Y:S01]  /*9ae0*/  MOV R73, R110 ;  /* 0x0000006e00497202 */ /* 0x000fe20000000f00 */
[C---:B------:R-:W-:Y:S04]  /*9af0*/  HMMA.16816.F32.BF16 R24, R68.reuse, R74, R24 ;  /* 0x0000004a4418723c */ /* 0x040fe80000041818 */
[----:B------:R-:W-:Y:S03]  /*9b00*/  MOV R72, R109 ;  /* 0x0000006d00487202 */ /* 0x000fe60000000f00 */
[----:B------:R-:W-:Y:S01]  /*9b10*/  MOV R75, R108 ;  /* 0x0000006c004b7202 */ /* 0x000fe20000000f00 */
[C---:B------:R-:W-:Y:S01]  /*9b20*/  HMMA.16816.F32.BF16 R28, R68.reuse, R84, R28 ;  /* 0x00000054441c723c */ /* 0x040fe2000004181c */
[----:B------:R-:W1:Y:S03]  /*9b30*/  LDSM.16.MT88.4 R108, [R233+0x3900] ;  /* 0x00390000e96c783b */ /* 0x000e660000004200 */
[----:B------:R-:W-:Y:S04]  /*9b40*/  MOV R74, R103 ;  /* 0x00000067004a7202 */ /* 0x000fe80000000f00 */
[C---:B------:R-:W-:Y:S01]  /*9b50*/  HMMA.16816.F32.BF16 R32, R68.reuse, R86, R32 ;  /* 0x000000564420723c */ /* 0x040fe20000041820 */
[----:B------:R-:W-:Y:S07]  /*9b60*/  LDSM.16.MT88.4 R84, [R234+0x7900] ;  /* 0x00790000ea54783b */ /* 0x000fee0000004200 */
[C---:B---3--:R-:W-:Y:S07]  /*9b70*/  HMMA.16816.F32.BF16 R36, R68.reuse, R80, R36 ;  /* 0x000000504424723c */ /* 0x048fee0000041824 */
[----:B------:R-:W-:Y:S01]  /*9b80*/  MOV R81, R101 ;  /* 0x0000006500517202 */ /* 0x000fe20000000f00 */
[C---:B------:R-:W-:Y:S04]  /*9b90*/  HMMA.16816.F32.BF16 R40, R68.reuse, R82, R40 ;  /* 0x000000524428723c */ /* 0x040fe80000041828 */
[----:B------:R-:W-:Y:S01]  /*9ba0*/  MOV R80, R100 ;  /* 0x0000006400507202 */ /* 0x000fe20000000f00 */
[----:B------:R-:W-:Y:S01]  /*9bb0*/  FADD.FTZ R2, R81, R251 ;  /* 0x000000fb51027221 */ /* 0x000fe20000010000 */
[----:B------:R-:W3:Y:S02]  /*9bc0*/  LDSM.16.MT88.4 R100, [R232+0x3900] ;  /* 0x00390000e864783b */ /* 0x000ee40000004200 */
        /* <DEDUP_REMOVED lines=9> */
[C---:B------:R-:W-:Y:S01]  /*9c60*/  HMMA.16816.F32.BF16 R56, R68.reuse, R94, R56 ;  /* 0x0000005e4438723c */ /* 0x040fe20000041838 */
[----:B------:R-:W4:Y:S03]  /*9c70*/  LDSM.16.MT88.4 R92, [R236+0x7900] ;  /* 0x00790000ec5c783b */ /* 0x000f260000004200 */
[----:B------:R-:W-:Y:S02]  /*9c80*/  FADD.FTZ R0, R73, R0 ;  /* 0x0000000049007221 */ /* 0x000fe40000010000 */
[----:B------:R-:W-:Y:S02]  /*9c90*/  FADD.FTZ R2, R210, R2 ;  /* 0x00000002d2027221 */ /* 0x000fe40000010000 */
[C---:B------:R-:W-:Y:S04]  /*9ca0*/  HMMA.16816.F32.BF16 R60, R68.reuse, R96, R60 ;  /* 0x00000060443c723c */ /* 0x040fe8000004183c */
[----:B------:R-:W-:Y:S02]  /*9cb0*/  FADD.FTZ R0, R252, R0 ;  /* 0x00000000fc007221 */ /* 0x000fe40000010000 */
[----:B------:R-:W-:Y:S01]  /*9cc0*/  FADD.FTZ R209, R209, R2 ;  /* 0x00000002d1d17221 */ /* 0x000fe20000010000 */
[----:B------:R-:W-:Y:S01]  /*9cd0*/  MOV R2, R132 ;  /* 0x0000008400027202 */ /* 0x000fe20000000f00 */
[----:B------:R-:W-:Y:S04]  /*9ce0*/  HMMA.16816.F32.BF16 R64, R68, R98, R64 ;  /* 0x000000624440723c */ /* 0x000fe80000041840 */
[----:B------:R-:W-:Y:S01]  /*9cf0*/  FADD.FTZ R250, R250, R0 ;  /* 0x00000000fafa7221 */ /* 0x000fe20000010000 */
[----:B------:R-:W-:Y:S01]  /*9d00*/  MOV R0, R3 ;  /* 0x0000000300007202 */ /* 0x000fe20000000f00 */
[----:B------:R-:W-:Y:S01]  /*9d10*/  FADD.FTZ R209, R201, R209 ;  /* 0x000000d1c9d17221 */ /* 0x000fe20000010000 */
[----:B------:R-:W-:Y:S01]  /*9d20*/  F2FP.BF16.PACK_AB R68, R160, R158 ;  /* 0x0000009ea044723e */ /* 0x000fe200000010ff */
[----:B------:R-:W-:Y:S01]  /*9d30*/  FADD.FTZ R250, R207, R250 ;  /* 0x000000facffa7221 */ /* 0x000fe20000010000 */
[----:B------:R-:W-:Y:S03]  /*9d40*/  F2FP.BF16.PACK_AB R69, R155, R156 ;  /* 0x0000009c9b45723e */ /* 0x000fe600000010ff */
[----:B------:R-:W-:Y:S01]  /*9d50*/  F2FP.BF16.PACK_AB R70, R153, R154 ;  /* 0x0000009a9946723e */ /* 0x000fe200000010ff */
[----:B------:R-:W-:Y:S01]  /*9d60*/  FADD.FTZ R202, R202, R250 ;  /* 0x000000facaca7221 */ /* 0x000fe20000010000 */
[----:B--2---:R-:W-:Y:S01]  /*9d70*/  F2FP.BF16.PACK_AB R71, R152, R134 ;  /* 0x000000869847723e */ /* 0x004fe200000010ff */
[----:B------:R-:W-:Y:S02]  /*9d80*/  FADD.FTZ R182, R182, R209 ;  /* 0x000000d1b6b67221 */ /* 0x000fe40000010000 */
[----:B------:R-:W-:Y:S02]  /*9d90*/  FADD.FTZ R202, R170, R202 ;  /* 0x000000caaaca7221 */ /* 0x000fe40000010000 */
[----:B------:R-:W-:Y:S02]  /*9da0*/  FADD.FTZ R182, R168, R182 ;  /* 0x000000b6a8b67221 */ /* 0x000fe40000010000 */
[C---:B------:R-:W-:Y:S01]  /*9db0*/  HMMA.16816.F32.BF16 R128, R68.reuse, R124, R4 ;  /* 0x0000007c4480723c */ /* 0x040fe20000041804 */
[----:B------:R-:W2:Y:S02]  /*9dc0*/  LDSM.16.MT88.4 R4, [R232+0x7900] ;  /* 0x00790000e804783b */ /* 0x000ea40000004200 */
[----:B------:R-:W-:Y:S02]  /*9dd0*/  FADD.FTZ R169, R169, R202 ;  /* 0x000000caa9a97221 */ /* 0x000fe40000010000 */
[----:B------:R-:W-:Y:S02]  /*9de0*/  FADD.FTZ R167, R167, R182 ;  /* 0x000000b6a7a77221 */ /* 0x000fe40000010000 */
[----:B------:R-:W-:Y:S01]  /*9df0*/  FADD.FTZ R169, R166, R169 ;  /* 0x000000a9a6a97221 */ /* 0x000fe20000010000 */
        /* <DEDUP_REMOVED lines=15> */
[C---:B---3--:R-:W-:Y:S04]  /*9ef0*/  HMMA.16816.F32.BF16 R104, R68.reuse, R100, R28 ;  /* 0x000000644468723c */ /* 0x048fe8000004181c */
[----:B------:R-:W-:Y:S04]  /*9f00*/  FADD.FTZ R248, R152, R161 ;  /* 0x000000a198f87221 */ /* 0x000fe80000010000 */
[C---:B------:R-:W-:Y:S08]  /*9f10*/  HMMA.16816.F32.BF16 R100, R68.reuse, R102, R32 ;  /* 0x000000664464723c */ /* 0x040ff00000041820 */
[C---:B----4-:R-:W-:Y:S08]  /*9f20*/  HMMA.16816.F32.BF16 R96, R68.reuse, R92, R36 ;  /* 0x0000005c4460723c */ /* 0x050ff00000041824 */
[C---:B------:R-:W-:Y:S08]  /*9f30*/  HMMA.16816.F32.BF16 R92, R68.reuse, R94, R40 ;  /* 0x0000005e445c723c */ /* 0x040ff00000041828 */
[C---:B------:R-:W-:Y:S08]  /*9f40*/  HMMA.16816.F32.BF16 R88, R68.reuse, R84, R44 ;  /* 0x000000544458723c */ /* 0x040ff0000004182c */
[C---:B------:R-:W-:Y:S08]  /*9f50*/  HMMA.16816.F32.BF16 R84, R68.reuse, R86, R48 ;  /* 0x000000564454723c */ /* 0x040ff00000041830 */
[C---:B------:R-:W-:Y:S08]  /*9f60*/  HMMA.16816.F32.BF16 R80, R68.reuse, R76, R52 ;  /* 0x0000004c4450723c */ /* 0x040ff00000041834 */
[C---:B------:R-:W-:Y:S08]  /*9f70*/  HMMA.16816.F32.BF16 R76, R68.reuse, R78, R56 ;  /* 0x0000004e444c723c */ /* 0x040ff00000041838 */
[C---:B--2---:R-:W-:Y:S08]  /*9f80*/  HMMA.16816.F32.BF16 R72, R68.reuse, R4, R60 ;  /* 0x000000044448723c */ /* 0x044ff0000004183c */
[----:B------:R-:W-:Y:S01]  /*9f90*/  HMMA.16816.F32.BF16 R68, R68, R6, R64 ;  /* 0x000000064444723c */ /* 0x000fe20000041840 */
[----:B------:R-:W-:-:S07]  /*9fa0*/  @P1 BRA `(.L_x_27) ;  /* 0xffffc2e000001947 */ /* 0x000fce000383ffff */
.L_x_26:
[----:B------:R-:W1:Y:S01]  /*9fb0*/  SHFL.BFLY PT, R5, R249, 0x2, 0x1f ;  /* 0x0c401f00f9057f89 */ /* 0x000e6200000e0000 */
[----:B------:R-:W-:-:S02]  /*9fc0*/  MOV R4, RZ ;  /* 0x000000ff00047202 */ /* 0x000fc40000000f00 */
[----:B------:R-:W-:Y:S01]  /*9fd0*/  MOV R6, 0xff800000 ;  /* 0xff80000000067802 */ /* 0x000fe20000000f00 */
[----:B------:R-:W2:Y:S01]  /*9fe0*/  SHFL.BFLY PT, R0, R248, 0x2, 0x1f ;  /* 0x0c401f00f8007f89 */ /* 0x000ea200000e0000 */
[----:B------:R-:W-:Y:S02]  /*9ff0*/  MOV R7, 0xff800000 ;  /* 0xff80000000077802 */ /* 0x000fe40000000f00 */
[----:B------:R-:W-:Y:S01]  /*a000*/  PLOP3.LUT P2, PT, PT, PT, PT, 0x8, 0x0 ;  /* 0x000000000000781c */ /* 0x000fe20003f4e170 */
[----:B-1----:R-:W-:Y:S02]  /*a010*/  FADD.FTZ R5, R5, R249 ;  /* 0x000000f905057221 */ /* 0x002fe40000010000 */
[----:B--2---:R-:W-:-:S03]  /*a020*/  FADD.FTZ R248, R0, R248 ;  /* 0x000000f800f87221 */ /* 0x004fc60000010000 */
[----:B------:R-:W1:Y:S04]  /*a030*/  SHFL.BFLY PT, R2, R5, 0x1, 0x1f ;  /* 0x0c201f0005027f89 */ /* 0x000e6800000e0000 */
[----:B------:R-:W2:Y:S01]  /*a040*/  SHFL.BFLY PT, R0, R248, 0x1, 0x1f ;  /* 0x0c201f00f8007f89 */ /* 0x000ea200000e0000 */
[----:B-1----:R-:W-:Y:S01]  /*a050*/  FADD.FTZ R5, R5, R2 ;  /* 0x0000000205057221 */ /* 0x002fe20000010000 */
[----:B------:R-:W-:Y:S01]  /*a060*/  MOV R2, RZ ;  /* 0x000000ff00027202 */ /* 0x000fe20000000f00 */
[----:B--2---:R-:W-:-:S03]  /*a070*/  FADD.FTZ R0, R0, R248 ;  /* 0x000000f800007221 */ /* 0x004fc60000010000 */
[----:B------:R-:W-:Y:S02]  /*a080*/  FSETP.NE.FTZ.AND P1, PT, R5, RZ, PT ;  /* 0x000000ff0500720b */ /* 0x000fe40003f35000 */
[----:B------:R-:W-:-:S11]  /*a090*/  FSETP.NE.FTZ.AND P0, PT, R0, RZ, PT ;  /* 0x000000ff0000720b */ /* 0x000fd60003f15000 */
[----:B------:R-:W1:Y:S01]  /*a0a0*/  @P1 MUFU.RCP R4, R5 ;  /* 0x0000000500041308 */ /* 0x000e620000001000 */
[----:B------:R-:W-:Y:S02]  /*a0b0*/  @P1 MOV R9, 0x3f317218 ;  /* 0x3f31721800091802 */ /* 0x000fe40000000f00 */
[----:B------:R-:W-:-:S03]  /*a0c0*/  @P0 MOV R8, 0x3f317218 ;  /* 0x3f31721800080802 */ /* 0x000fc60000000f00 */
[----:B------:R-:W-:Y:S02]  /*a0d0*/  @P1 FMUL.FTZ R9, R9, c[0x0][0x2d0] ;  /* 0x0000b40009091a20 */ /* 0x000fe40000410000 */
[----:B------:R-:W-:Y:S01]  /*a0e0*/  @P0 MUFU.RCP R2, R0 ;  /* 0x0000000000020308 */ /* 0x000fe20000001000 */
[----:B------:R-:W-:-:S07]  /*a0f0*/  @P0 FMUL.FTZ R8, R8, c[0x0][0x2d0] ;  /* 0x0000b40008080a20 */ /* 0x000fce0000410000 */
[----:B------:R-:W2:Y:S01]  /*a100*/  @P1 MUFU.LG2 R5, R5 ;  /* 0x0000000500051308 */ /* 0x000ea20000000c00 */
[C---:B-1----:R-:W-:Y:S02]  /*a110*/  FMUL.FTZ R128, R4.reuse, R128 ;  /* 0x0000008004807220 */ /* 0x042fe40000410000 */
[C---:B------:R-:W-:Y:S02]  /*a120*/  FMUL.FTZ R129, R4.reuse, R129 ;  /* 0x0000008104817220 */ /* 0x040fe40000410000 */
[C---:B------:R-:W-:Y:S02]  /*a130*/  FMUL.FTZ R124, R4.reuse, R124 ;  /* 0x0000007c047c7220 */ /* 0x040fe40000410000 */
[C---:B------:R-:W-:Y:S01]  /*a140*/  FMUL.FTZ R125, R4.reuse, R125 ;  /* 0x0000007d047d7220 */ /* 0x040fe20000410000 */
[----:B------:R-:W1:Y:S01]  /*a150*/  @P0 MUFU.LG2 R0, R0 ;  /* 0x0000000000000308 */ /* 0x000e620000000c00 */
[C---:B------:R-:W-:Y:S02]  /*a160*/  FMUL.FTZ R120, R4.reuse, R120 ;  /* 0x0000007804787220 */ /* 0x040fe40000410000 */
[----:B------:R-:W-:-:S02]  /*a170*/  FMUL.FTZ R121, R4, R121 ;  /* 0x0000007904797220 */ /* 0x000fc40000410000 */
[C---:B------:R-:W-:Y:S02]  /*a180*/  FMUL.FTZ R116, R4.reuse, R116 ;  /* 0x0000007404747220 */ /* 0x040fe40000410000 */
[C---:B------:R-:W-:Y:S02]  /*a190*/  FMUL.FTZ R117, R4.reuse, R117 ;  /* 0x0000007504757220 */ /* 0x040fe40000410000 */
[----:B--2---:R-:W-:Y:S02]  /*a1a0*/  @P1 FMUL.FTZ R5, R5, 0.69314718246459960938 ;  /* 0x3f31721805051820 */ /* 0x004fe40000410000 */
[C---:B------:R-:W-:Y:S02]  /*a1b0*/  FMUL.FTZ R112, R4.reuse, R112 ;  /* 0x0000007004707220 */ /* 0x040fe40000410000 */
[C---:B------:R-:W-:Y:S02]  /*a1c0*/  FMUL.FTZ R113, R4.reuse, R113 ;  /* 0x0000007104717220 */ /* 0x040fe40000410000 */
[----:B------:R-:W-:-:S02]  /*a1d0*/  FMUL.FTZ R108, R4, R108 ;  /* 0x0000006c046c7220 */ /* 0x000fc40000410000 */
[----:B-1----:R-:W-:Y:S02]  /*a1e0*/  @P0 FMUL.FTZ R0, R0, 0.69314718246459960938 ;  /* 0x3f31721800000820 */ /* 0x002fe40000410000 */
        /* <DEDUP_REMOVED lines=19> */
[----:B------:R-:W-:Y:S02]  /*a320*/  FMUL.FTZ R68, R4, R68 ;  /* 0x0000004404447220 */ /* 0x000fe40000410000 */
        /* <DEDUP_REMOVED lines=30> */
[----:B------:R-:W-:Y:S02]  /*a510*/  FMUL.FTZ R70, R2, R70 ;  /* 0x0000004602467220 */ /* 0x000fe40000410000 */
[----:B------:R-:W-:Y:S02]  /*a520*/  FMUL.FTZ R4, R4, R69 ;  /* 0x0000004504047220 */ /* 0x000fe40000410000 */
[----:B------:R-:W-:-:S02]  /*a530*/  FMUL.FTZ R2, R2, R71 ;  /* 0x0000004702027220 */ /* 0x000fc40000410000 */
[----:B------:R-:W-:Y:S02]  /*a540*/  @P1 FFMA.FTZ R6, R9, R132, R5 ;  /* 0x0000008409061223 */ /* 0x000fe40000010005 */
[----:B------:R-:W-:Y:S02]  /*a550*/  @P0 FFMA.FTZ R7, R8, R3, R0 ;  /* 0x0000000308070223 */ /* 0x000fe40000010000 */
.L_x_24:
[----:B------:R-:W-:Y:S01]  /*a560*/  USHF.R.S32.HI UR8, URZ, 0x1f, UR9 ;  /* 0x0000001f3f087899 */ /* 0x000fe20008011409 */
[----:B------:R-:W-:Y:S05]  /*a570*/  @P2 BRA `(.L_x_30) ;  /* 0x000013e000002947 */ /* 0x000fea0003800000 */
[----:B-----5:R-:W1:Y:S01]  /*a580*/  S2R R0, SR_TID.X ;  /* 0x0000000000007919 */ /* 0x020e620000002100 */
[----:B------:R-:W-:Y:S01]  /*a590*/  F2FP.BF16.PACK_AB R68, R4, R68 ;  /* 0x000000440444723e */ /* 0x000fe200000010ff */
[----:B------:R-:W-:Y:S01]  /*a5a0*/  ULDC.64 UR4, c[0x0][0x500] ;  /* 0x0001400000047ab9 */ /* 0x000fe20000000a00 */
[----:B------:R-:W-:Y:S01]  /*a5b0*/  F2FP.BF16.PACK_AB R128, R129, R128 ;  /* 0x000000808180723e */ /* 0x000fe200000010ff */
[----:B------:R-:W-:Y:S01]  /*a5c0*/  UISETP.NE.U32.AND UP1, UPT, URZ, UR4, UPT ;  /* 0x000000043f00728c */ /* 0x000fe2000bf25070 */
[----:B------:R-:W-:Y:S01]  /*a5d0*/  F2FP.BF16.PACK_AB R130, R131, R130 ;  /* 0x000000828382723e */ /* 0x000fe200000010ff */
[----:B------:R-:W-:Y:S01]  /*a5e0*/  UMOV UR6, 0x4 ;  /* 0x0000000400067882 */ /* 0x000fe20000000000 */
[----:B------:R-:W-:Y:S01]  /*a5f0*/  F2FP.BF16.PACK_AB R124, R125, R124 ;  /* 0x0000007c7d7c723e */ /* 0x000fe200000010ff */
[----:B------:R-:W-:Y:S01]  /*a600*/  UISETP.NE.AND.EX UP1, UPT, URZ, UR5, UPT, UP1 ;  /* 0x000000053f00728c */ /* 0x000fe2000bf25310 */
[----:B------:R-:W-:-:S02]  /*a610*/  F2FP.BF16.PACK_AB R126, R127, R126 ;  /* 0x0000007e7f7e723e */ /* 0x000fc400000010ff */
[----:B------:R-:W-:Y:S01]  /*a620*/  F2FP.BF16.PACK_AB R120, R121, R120 ;  /* 0x000000787978723e */ /* 0x000fe200000010ff */
[----:B------:R-:W-:Y:S01]  /*a630*/  ULDC.64 UR4, c[0x0][0x500] ;  /* 0x0001400000047ab9 */ /* 0x000fe20000000a00 */
[----:B------:R-:W-:Y:S01]  /*a640*/  F2FP.BF16.PACK_AB R122, R123, R122 ;  /* 0x0000007a7b7a723e */ /* 0x000fe200000010ff */
[----:B------:R-:W-:Y:S01]  /*a650*/  UIMAD.WIDE UR4, UR11, UR6, UR4 ;  /* 0x000000060b0472a5 */ /* 0x000fe2000f8e0204 */
[----:B------:R-:W-:Y:S02]  /*a660*/  F2FP.BF16.PACK_AB R116, R117, R116 ;  /* 0x000000747574723e */ /* 0x000fe400000010ff */
[----:B------:R-:W-:Y:S02]  /*a670*/  F2FP.BF16.PACK_AB R118, R119, R118 ;  /* 0x000000767776723e */ /* 0x000fe400000010ff */
[----:B------:R-:W-:Y:S02]  /*a680*/  F2FP.BF16.PACK_AB R112, R113, R112 ;  /* 0x000000707170723e */ /* 0x000fe400000010ff */
[----:B------:R-:W-:-:S02]  /*a690*/  F2FP.BF16.PACK_AB R114, R115, R114 ;  /* 0x000000727372723e */ /* 0x000fc400000010ff */
[----:B------:R-:W-:Y:S02]  /*a6a0*/  F2FP.BF16.PACK_AB R108, R109, R108 ;  /* 0x0000006c6d6c723e */ /* 0x000fe400000010ff */
[----:B-1----:R-:W-:Y:S02]  /*a6b0*/  SHF.R.S32.HI R3, RZ, 0x1f, R0 ;  /* 0x0000001fff037819 */ /* 0x002fe40000011400 */
[----:B------:R-:W-:Y:S02]  /*a6c0*/  F2FP.BF16.PACK_AB R110, R111, R110 ;  /* 0x0000006e6f6e723e */ /* 0x000fe400000010ff */
[----:B------:R-:W-:Y:S02]  /*a6d0*/  LEA.HI R5, R3, R0, RZ, 0x2 ;  /* 0x0000000003057211 */ /* 0x000fe400078f10ff */
[----:B------:R-:W-:Y:S02]  /*a6e0*/  F2FP.BF16.PACK_AB R104, R105, R104 ;  /* 0x000000686968723e */ /* 0x000fe400000010ff */
[----:B------:R-:W-:-:S02]  /*a6f0*/  SHF.R.S32.HI R9, RZ, 0x2, R5 ;  /* 0x00000002ff097819 */ /* 0x000fc40000011405 */
[----:B------:R-:W-:Y:S02]  /*a700*/  SHF.R.S32.HI R8, RZ, 0x1f, R5 ;  /* 0x0000001fff087819 */ /* 0x000fe40000011405 */
[----:B------:R-:W-:Y:S02]  /*a710*/  LOP3.LUT R5, R5, 0xfffffffc, RZ, 0xc0, !PT ;  /* 0xfffffffc05057812 */ /* 0x000fe400078ec0ff */
[----:B------:R-:W-:Y:S02]  /*a720*/  LEA.HI R8, R8, R9, RZ, 0x3 ;  /* 0x0000000908087211 */ /* 0x000fe400078f18ff */
[----:B------:R-:W-:Y:S01]  /*a730*/  F2FP.BF16.PACK_AB R106, R107, R106 ;  /* 0x0000006a6b6a723e */ /* 0x000fe200000010ff */
[----:B------:R-:W-:Y:S01]  /*a740*/  IMAD.IADD R5, R0, 0x1, -R5 ;  /* 0x0000000100057824 */ /* 0x000fe200078e0a05 */
[----:B------:R-:W-:Y:S02]  /*a750*/  LOP3.LUT R8, R8, 0xfffffff8, RZ, 0xc0, !PT ;  /* 0xfffffff808087812 */ /* 0x000fe400078ec0ff */
[----:B------:R-:W-:-:S02]  /*a760*/  F2FP.BF16.PACK_AB R100, R101, R100 ;  /* 0x000000646564723e */ /* 0x000fc400000010ff */
[----:B------:R-:W-:Y:S01]  /*a770*/  F2FP.BF16.PACK_AB R102, R103, R102 ;  /* 0x000000666766723e */ /* 0x000fe200000010ff */
[----:B------:R-:W-:Y:S01]  /*a780*/  IMAD.IADD R9, R9, 0x1, -R8 ;  /* 0x0000000109097824 */ /* 0x000fe200078e0a08 */
[----:B------:R-:W-:Y:S02]  /*a790*/  LEA.HI R8, R3, R0, RZ, 0x5 ;  /* 0x0000000003087211 */ /* 0x000fe400078f28ff */
[----:B------:R-:W-:Y:S01]  /*a7a0*/  F2FP.BF16.PACK_AB R96, R97, R96 ;  /* 0x000000606160723e */ /* 0x000fe200000010ff */
[C---:B------:R-:W-:Y:S01]  /*a7b0*/  IMAD.SHL.U32 R11, R9.reuse, 0x40, RZ ;  /* 0x00000040090b7824 */ /* 0x040fe200078e00ff */
[----:B------:R-:W-:Y:S02]  /*a7c0*/  SHF.R.S32.HI R10, RZ, 0x5, R8 ;  /* 0x00000005ff0a7819 */ /* 0x000fe40000011408 */
[----:B------:R-:W-:Y:S02]  /*a7d0*/  LOP3.LUT R13, R9, 0x1, RZ, 0xc0, !PT ;  /* 0x00000001090d7812 */ /* 0x000fe400078ec0ff */
[----:B------:R-:W-:Y:S01]  /*a7e0*/  LOP3.LUT R11, R11, 0x1c0, RZ, 0xc0, !PT ;  /* 0x000001c00b0b7812 */ /* 0x000fe200078ec0ff */
[----:B------:R-:W-:Y:S01]  /*a7f0*/  IMAD R12, R10, 0x200, R5 ;  /* 0x000002000a0c7824 */ /* 0x000fe200078e0205 */
[----:B------:R-:W-:-:S02]  /*a800*/  ISETP.NE.U32.AND P0, PT, R13, 0x1, PT ;  /* 0x000000010d00780c */ /* 0x000fc40003f05070 */
[----:B------:R-:W-:Y:S02]  /*a810*/  LEA.HI R11, R11, R11, RZ, 0x1d ;  /* 0x0000000b0b0b7211 */ /* 0x000fe400078fe8ff */
[----:B------:R-:W-:Y:S01]  /*a820*/  R2P PR, R9, 0x6 ;  /* 0x0000000609007804 */ /* 0x000fe20000000000 */
[----:B------:R-:W-:Y:S01]  /*a830*/  IMAD.MOV.U32 R9, RZ, RZ, 0x20 ;  /* 0x00000020ff097424 */ /* 0x000fe200078e00ff */
[----:B------:R-:W-:Y:S01]  /*a840*/  F2FP.BF16.PACK_AB R98, R99, R98 ;  /* 0x000000626362723e */ /* 0x000fe200000010ff */
[----:B------:R-:W-:Y:S01]  /*a850*/  IMAD.U32 R11, R12, 0x2, R11 ;  /* 0x000000020c0b7824 */ /* 0x000fe200078e000b */
[----:B------:R-:W-:Y:S02]  /*a860*/  F2FP.BF16.PACK_AB R92, R93, R92 ;  /* 0x0000005c5d5c723e */ /* 0x000fe400000010ff */
[----:B------:R-:W-:Y:S01]  /*a870*/  SEL R9, R9, 0xffffffe0, !P1 ;  /* 0xffffffe009097807 */ /* 0x000fe20004800000 */
[----:B------:R-:W-:Y:S01]  /*a880*/  IMAD.SHL.U32 R11, R11, 0x2, RZ ;  /* 0x000000020b0b7824 */ /* 0x000fe200078e00ff */
[----:B------:R-:W-:Y:S01]  /*a890*/  BAR.SYNC.DEFER_BLOCKING 0x1, 0x100 ;  /* 0x0044000000007b1d */ /* 0x000fe20000010000 */
[----:B------:R-:W-:-:S02]  /*a8a0*/  F2FP.BF16.PACK_AB R94, R95, R94 ;  /* 0x0000005e5f5e723e */ /* 0x000fc400000010ff */
[C---:B------:R-:W-:Y:S01]  /*a8b0*/  IMAD.IADD R13, R11.reuse, 0x1, R9 ;  /* 0x000000010b0d7824 */ /* 0x040fe200078e0209 */
[C---:B------:R-:W-:Y:S02]  /*a8c0*/  IADD3 R12, R11.reuse, 0x80, RZ ;  /* 0x000000800b0c7810 */ /* 0x040fe40007ffe0ff */
[----:B------:R-:W-:Y:S02]  /*a8d0*/  IADD3 R4, R11, 0x70, RZ ;  /* 0x000000700b047810 */ /* 0x000fe40007ffe0ff */
[----:B------:R-:W-:Y:S01]  /*a8e0*/  @P0 IADD3 R4, R12, 0x10, RZ ;  /* 0x000000100c040810 */ /* 0x000fe20007ffe0ff */
[----:B------:R-:W-:Y:S01]  /*a8f0*/  IMAD.MOV.U32 R12, RZ, RZ, 0x40 ;  /* 0x00000040ff0c7424 */ /* 0x000fe200078e00ff */
[----:B------:R-:W-:Y:S02]  /*a900*/  F2FP.BF16.PACK_AB R88, R89, R88 ;  /* 0x000000585958723e */ /* 0x000fe400000010ff */
[----:B------:R-:W-:Y:S01]  /*a910*/  F2FP.BF16.PACK_AB R90, R91, R90 ;  /* 0x0000005a5b5a723e */ /* 0x000fe200000010ff */
[----:B------:R-:W-:Y:S01]  /*a920*/  IMAD.IADD R9, R9, 0x1, R4 ;  /* 0x0000000109097824 */ /* 0x000fe200078e0204 */
[----:B------:R-:W-:-:S02]  /*a930*/  SEL R12, R12, 0xffffffc0, !P2 ;  /* 0xffffffc00c0c7807 */ /* 0x000fc40005000000 */
[----:B------:R-:W-:Y:S02]  /*a940*/  F2FP.BF16.PACK_AB R84, R85, R84 ;  /* 0x000000545554723e */ /* 0x000fe400000010ff */
[----:B------:R-:W-:Y:S01]  /*a950*/  F2FP.BF16.PACK_AB R86, R87, R86 ;  /* 0x000000565756723e */ /* 0x000fe200000010ff */
[----:B------:R-:W-:Y:S01]  /*a960*/  IMAD.IADD R14, R11, 0x1, R12 ;  /* 0x000000010b0e7824 */ /* 0x000fe200078e020c */
[----:B------:R-:W-:Y:S01]  /*a970*/  F2FP.BF16.PACK_AB R80, R81, R80 ;  /* 0x000000505150723e */ /* 0x000fe200000010ff */
[C---:B------:R-:W-:Y:S01]  /*a980*/  IMAD.IADD R15, R12.reuse, 0x1, R4 ;  /* 0x000000010c0f7824 */ /* 0x040fe200078e0204 */
[----:B------:R-:W-:Y:S01]  /*a990*/  F2FP.BF16.PACK_AB R82, R83, R82 ;  /* 0x000000525352723e */ /* 0x000fe200000010ff */
[----:B------:R-:W-:Y:S01]  /*a9a0*/  IMAD.IADD R16, R12, 0x1, R13 ;  /* 0x000000010c107824 */ /* 0x000fe200078e020d */
[----:B------:R-:W-:Y:S01]  /*a9b0*/  STS [R11+0x80], R128 ;  /* 0x000080800b007388 */ /* 0x000fe20000000800 */
[----:B------:R-:W-:Y:S01]  /*a9c0*/  IMAD.IADD R12, R9, 0x1, R12 ;  /* 0x00000001090c7824 */ /* 0x000fe200078e020c */
[----:B------:R-:W-:-:S02]  /*a9d0*/  F2FP.BF16.PACK_AB R76, R77, R76 ;  /* 0x0000004c4d4c723e */ /* 0x000fc400000010ff */
[----:B------:R-:W-:Y:S01]  /*a9e0*/  STS [R11+0x480], R130 ;  /* 0x000480820b007388 */ /* 0x000fe20000000800 */
[----:B------:R-:W-:Y:S02]  /*a9f0*/  F2FP.BF16.PACK_AB R78, R79, R78 ;  /* 0x0000004e4f4e723e */ /* 0x000fe400000010ff */
[----:B------:R-:W-:Y:S01]  /*aa00*/  F2FP.BF16.PACK_AB R72, R73, R72 ;  /* 0x000000484948723e */ /* 0x000fe200000010ff */
[----:B------:R-:W-:Y:S01]  /*aa10*/  STS [R4], R124 ;  /* 0x0000007c04007388 */ /* 0x000fe20000000800 */
[----:B------:R-:W-:Y:S02]  /*aa20*/  F2FP.BF16.PACK_AB R74, R75, R74 ;  /* 0x0000004a4b4a723e */ /* 0x000fe400000010ff */
[----:B------:R-:W-:Y:S01]  /*aa30*/  F2FP.BF16.PACK_AB R2, R2, R70 ;  /* 0x000000460202723e */ /* 0x000fe200000010ff */
[----:B------:R-:W-:Y:S01]  /*aa40*/  STS [R4+0x400], R126 ;  /* 0x0004007e04007388 */ /* 0x000fe20000000800 */
[----:B------:R-:W-:-:S03]  /*aa50*/  PLOP3.LUT P1, PT, PT, PT, UP1, 0x80, 0x0 ;  /* 0x000000000000781c */ /* 0x000fc60003f2f018 */
[----:B------:R-:W-:Y:S04]  /*aa60*/  STS [R13+0x80], R120 ;  /* 0x000080780d007388 */ /* 0x000fe80000000800 */
[----:B------:R-:W-:Y:S04]  /*aa70*/  STS [R13+0x480], R122 ;  /* 0x0004807a0d007388 */ /* 0x000fe80000000800 */
[----:B------:R-:W-:Y:S04]  /*aa80*/  STS [R9], R116 ;  /* 0x0000007409007388 */ /* 0x000fe80000000800 */
[----:B------:R-:W-:Y:S04]  /*aa90*/  STS [R9+0x400], R118 ;  /* 0x0004007609007388 */ /* 0x000fe80000000800 */
        /* <DEDUP_REMOVED lines=19> */
[----:B------:R2:W-:Y:S04]  /*abd0*/  STS [R15+0x4400], R78 ;  /* 0x0044004e0f007388 */ /* 0x0005e80000000800 */
[----:B------:R-:W-:Y:S04]  /*abe0*/  STS [R16+0x4080], R72 ;  /* 0x0040804810007388 */ /* 0x000fe80000000800 */
[----:B------:R-:W-:Y:S04]  /*abf0*/  STS [R16+0x4480], R74 ;  /* 0x0044804a10007388 */ /* 0x000fe80000000800 */
[----:B------:R-:W-:Y:S04]  /*ac00*/  STS [R12+0x4000], R68 ;  /* 0x004000440c007388 */ /* 0x000fe80000000800 */
[----:B------:R3:W-:Y:S01]  /*ac10*/  STS [R12+0x4400], R2 ;  /* 0x004400020c007388 */ /* 0x0007e20000000800 */
[----:B-1----:R-:W-:-:S02]  /*ac20*/  IMAD.U32 R14, RZ, RZ, UR4 ;  /* 0x00000004ff0e7e24 */ /* 0x002fc4000f8e00ff */
[----:B--2---:R-:W-:Y:S01]  /*ac30*/  IMAD.U32 R15, RZ, RZ, UR5 ;  /* 0x00000005ff0f7e24 */ /* 0x004fe2000f8e00ff */
[----:B------:R-:W-:Y:S06]  /*ac40*/  BAR.SYNC.DEFER_BLOCKING 0x1, 0x100 ;  /* 0x0044000000007b1d */ /* 0x000fec0000010000 */
[----:B------:R-:W-:Y:S02]  /*ac50*/  ULDC.64 UR4, c[0x0][0x508] ;  /* 0x0001420000047ab9 */ /* 0x000fe40000000a00 */
[----:B------:R-:W-:Y:S01]  /*ac60*/  UISETP.NE.U32.AND UP0, UPT, URZ, UR4, UPT ;  /* 0x000000043f00728c */ /* 0x000fe2000bf05070 */
[----:B------:R-:W2:Y:S03]  /*ac70*/  @P1 LDG.E R4, [R14.64] ;  /* 0x0000000c0e041981 */ /* 0x000ea6000c1e1900 */
[----:B------:R-:W-:Y:S01]  /*ac80*/  UISETP.NE.AND.EX UP0, UPT, URZ, UR5, UPT, UP0 ;  /* 0x000000053f00728c */ /* 0x000fe2000bf05300 */
[----:B---3--:R-:W-:-:S02]  /*ac90*/  IMAD.MOV.U32 R2, RZ, RZ, c[0x0][0x388] ;  /* 0x0000e200ff027624 */ /* 0x008fc400078e00ff */
[----:B------:R-:W-:-:S03]  /*aca0*/  ULDC.64 UR4, c[0x0][0x508] ;  /* 0x0001420000047ab9 */ /* 0x000fc60000000a00 */
[----:B------:R-:W-:-:S05]  /*acb0*/  PLOP3.LUT P0, PT, PT, PT, UP0, 0x80, 0x0 ;  /* 0x000000000000781c */ /* 0x000fca0003f0f008 */
[----:B------:R-:W-:-:S06]  /*acc0*/  @UP0 UIMAD.WIDE UR4, UR11, UR6, UR4 ;  /* 0x000000060b0402a5 */ /* 0x000fcc000f8e0204 */
[----:B------:R-:W-:Y:S02]  /*acd0*/  IMAD.U32 R12, RZ, RZ, UR4 ;  /* 0x00000004ff0c7e24 */ /* 0x000fe4000f8e00ff */
[----:B------:R-:W-:-:S05]  /*ace0*/  IMAD.U32 R13, RZ, RZ, UR5 ;  /* 0x00000005ff0d7e24 */ /* 0x000fca000f8e00ff */
[----:B------:R1:W5:Y:S01]  /*acf0*/  @P0 LDG.E R2, [R12.64] ;  /* 0x0000000c0c020981 */ /* 0x000362000c1e1900 */
[----:B------:R-:W-:Y:S02]  /*ad00*/  UMOV UR16, URZ ;  /* 0x0000003f00107c82 */ /* 0x000fe40008000000 */
[----:B------:R-:W-:Y:S01]  /*ad10*/  UMOV UR17, URZ ;  /* 0x0000003f00117c82 */ /* 0x000fe20008000000 */
[----:B--2---:R-:W2:Y:S02]  /*ad20*/  @P1 R2UR UR5, R4 ;  /* 0x00000000040513c2 */ /* 0x004ea400000e0000 */
[----:B--2---:R-:W-:Y:S02]  /*ad30*/  @UP1 USHF.R.S32.HI UR4, URZ, 0x1f, UR5 ;  /* 0x0000001f3f041899 */ /* 0x004fe40008011405 */
[----:B------:R-:W-:-:S05]  /*ad40*/  @UP1 UMOV UR16, UR5 ;  /* 0x0000000500101c82 */ /* 0x000fca0008000000 */
[----:B------:R-:W-:Y:S01]  /*ad50*/  @UP1 UMOV UR17, UR4 ;  /* 0x0000000400111c82 */ /* 0x000fe20008000000 */
[----:B------:R-:W-:Y:S05]  /*ad60*/  @P0 BRA `(.L_x_31) ;  /* 0x0000004000000947 */ /* 0x000fea0003800000 */
[----:B-1----:R-:W-:Y:S05]  /*ad70*/  @!P1 BRA `(.L_x_31) ;  /* 0x0000003000009947 */ /* 0x002fea0003800000 */
[----:B-----5:R1:W2:Y:S04]  /*ad80*/  LDG.E R2, [R14.64] ;  /* 0x0000000c0e027981 */ /* 0x0202a8000c1e1900 */
[----:B-1----:R-:W2:Y:S02]  /*ad90*/  LDG.E R14, [R14.64+0x4] ;  /* 0x0000040c0e0e7981 */ /* 0x002ea4000c1e1900 */
[----:B--2---:R-:W-:Y:S02]  /*ada0*/  IADD3 R2, -R2, R14, RZ ;  /* 0x0000000e02027210 */ /* 0x004fe40007ffe1ff */
.L_x_31:
[----:B-1----:R-:W-:Y:S01]  /*adb0*/  LOP3.LUT R4, R8, 0xffffffe0, RZ, 0xc0, !PT ;  /* 0xffffffe008047812 */ /* 0x002fe200078ec0ff */
[----:B------:R-:W1:Y:S01]  /*adc0*/  S2R R36, SR_CTAID.X ;  /* 0x0000000000247919 */ /* 0x000e620000002500 */
[----:B------:R-:W-:Y:S01]  /*add0*/  SHF.R.S32.HI R11, RZ, 0x1f, R10 ;  /* 0x0000001fff0b7819 */ /* 0x000fe2000001140a */
[----:B------:R-:W-:Y:S01]  /*ade0*/  ULDC.64 UR4, c[0x0][0x490] ;  /* 0x0001240000047ab9 */ /* 0x000fe20000000a00 */
[----:B------:R-:W-:Y:S01]  /*adf0*/  LEA.HI R9, R5, R5, RZ, 0x1 ;  /* 0x0000000505097211 */ /* 0x000fe200078f08ff */
[----:B------:R-:W-:Y:S01]  /*ae00*/  IMAD.IADD R4, R0, 0x1, -R4 ;  /* 0x0000000100047824 */ /* 0x000fe200078e0a04 */
[----:B------:R-:W-:Y:S01]  /*ae10*/  LEA.HI R11, R11, R10, RZ, 0x3 ;  /* 0x0000000a0b0b7211 */ /* 0x000fe200078f18ff */
[----:B------:R-:W-:Y:S01]  /*ae20*/  UIMAD UR14, UR8, UR4, URZ ;  /* 0x00000004080e72a4 */ /* 0x000fe2000f8e023f */
[----:B------:R-:W-:Y:S01]  /*ae30*/  LOP3.LUT R9, R9, 0x1ffffffe, RZ, 0xc0, !PT ;  /* 0x1ffffffe09097812 */ /* 0x000fe200078ec0ff */
[----:B------:R-:W-:Y:S01]  /*ae40*/  USHF.R.S32.HI UR10, URZ, 0x1f, UR11 ;  /* 0x0000001f3f0a7899 */ /* 0x000fe2000801140b */
[----:B------:R-:W-:Y:S01]  /*ae50*/  SHF.R.S32.HI R8, RZ, 0x1f, R4 ;  /* 0x0000001fff087819 */ /* 0x000fe20000011404 */
[----:B------:R-:W-:Y:S01]  /*ae60*/  UMOV UR20, UR16 ;  /* 0x0000001000147c82 */ /* 0x000fe20008000000 */
[----:B------:R-:W-:Y:S01]  /*ae70*/  LOP3.LUT R11, R11, 0xffffff8, RZ, 0xc0, !PT ;  /* 0x0ffffff80b0b7812 */ /* 0x000fe200078ec0ff */
[----:B------:R-:W-:Y:S01]  /*ae80*/  IMAD.IADD R5, R5, 0x1, -R9 ;  /* 0x0000000105057824 */ /* 0x000fe200078e0a09 */
[----:B------:R-:W-:Y:S01]  /*ae90*/  LEA.HI R8, R8, R4, RZ, 0x2 ;  /* 0x0000000408087211 */ /* 0x000fe200078f10ff */
[----:B------:R-:W-:Y:S01]  /*aea0*/  UMOV UR21, UR17 ;  /* 0x0000001100157c82 */ /* 0x000fe20008000000 */
[----:B------:R-:W-:Y:S01]  /*aeb0*/  LOP3.LUT P2, RZ, R4, 0x3, RZ, 0xc0, !PT ;  /* 0x0000000304ff7812 */ /* 0x000fe2000784c0ff */
[----:B------:R-:W-:Y:S01]  /*aec0*/  IMAD.IADD R11, R10, 0x1, -R11 ;  /* 0x000000010a0b7824 */ /* 0x000fe200078e0a0b */
[----:B------:R-:W-:Y:S01]  /*aed0*/  SHF.R.S32.HI R8, RZ, 0x2, R8 ;  /* 0x00000002ff087819 */ /* 0x000fe20000011408 */
[----:B------:R-:W-:Y:S01]  /*aee0*/  IMAD.MOV.U32 R10, RZ, RZ, c[0x0][0x4e8] ;  /* 0x00013a00ff0a7624 */ /* 0x000fe200078e00ff */
[----:B------:R-:W-:Y:S01]  /*aef0*/  UIMAD.WIDE.U32 UR20, UR9, UR4, UR20 ;  /* 0x00000004091472a5 */ /* 0x000fe2000f8e0014 */
[----:B-----5:R-:W-:Y:S01]  /*af00*/  IMAD R2, R2, c[0x0][0x4e8], RZ ;  /* 0x00013a0002027a24 */ /* 0x020fe200078e02ff */
[----:B------:R-:W-:Y:S01]  /*af10*/  UIMAD UR14, UR9, UR5, UR14 ;  /* 0x00000005090e72a4 */ /* 0x000fe2000f8e020e */
[----:B------:R-:W-:Y:S01]  /*af20*/  IMAD R9, R11, 0x10, R8 ;  /* 0x000000100b097824 */ /* 0x000fe200078e0208 */
[----:B------:R-:W-:Y:S01]  /*af30*/  ISETP.NE.AND P1, PT, R10, 0x1, PT ;  /* 0x000000010a00780c */ /* 0x000fe20003f25270 */
[----:B------:R-:W-:Y:S01]  /*af40*/  USEL UR10, UR10, URZ, !UP1 ;  /* 0x0000003f0a0a7287 */ /* 0x000fe2000c800000 */
[----:B------:R-:W-:Y:S01]  /*af50*/  LEA.HI R10, R3, R0, RZ, 0x3 ;  /* 0x00000000030a7211 */ /* 0x000fe200078f18ff */
[--C-:B------:R-:W-:Y:S01]  /*af60*/  IMAD R5, R5, 0x8, R9.reuse ;  /* 0x0000000805057824 */ /* 0x100fe200078e0209 */
[----:B------:R-:W-:Y:S01]  /*af70*/  ULDC.64 UR6, c[0x0][0x498] ;  /* 0x0001260000067ab9 */ /* 0x000fe20000000a00 */
[C---:B-1----:R-:W-:Y:S01]  /*af80*/  IMAD R9, R36.reuse, 0x80, R9 ;  /* 0x0000008024097824 */ /* 0x042fe200078e0209 */
[----:B------:R-:W-:Y:S01]  /*af90*/  UIADD3 UR15, UR21, UR14, URZ ;  /* 0x0000000e150f7290 */ /* 0x000fe2000fffe03f */
[----:B------:R-:W-:Y:S01]  /*afa0*/  IMAD R8, R36, 0x80, R5 ;  /* 0x0000008024087824 */ /* 0x000fe200078e0205 */
[----:B------:R-:W-:Y:S01]  /*afb0*/  UIMAD UR14, UR10, UR6, URZ ;  /* 0x000000060a0e72a4 */ /* 0x000fe2000f8e023f */
[----:B------:R-:W-:Y:S01]  /*afc0*/  LOP3.LUT R11, R10, 0xfffffff8, RZ, 0xc0, !PT ;  /* 0xfffffff80a0b7812 */ /* 0x000fe200078ec0ff */
[----:B------:R-:W-:Y:S01]  /*afd0*/  USEL UR11, UR11, URZ, !UP1 ;  /* 0x0000003f0b0b7287 */ /* 0x000fe2000c800000 */
[----:B------:R-:W-:Y:S01]  /*afe0*/  IMAD.MOV.U32 R16, RZ, RZ, R8 ;  /* 0x000000ffff107224 */ /* 0x000fe200078e0008 */
[----:B------:R-:W-:Y:S01]  /*aff0*/  ULDC.64 UR4, c[0x0][0x3a0] ;  /* 0x0000e80000047ab9 */ /* 0x000fe20000000a00 */
[----:B------:R-:W-:Y:S01]  /*b000*/  @P1 IMAD.HI.U32 R5, R8, c[0x0][0x4ec], RZ ;  /* 0x00013b0008051a27 */ /* 0x000fe200078e00ff */
[----:B------:R-:W-:Y:S01]  /*b010*/  UIMAD UR7, UR11, UR7, UR14 ;  /* 0x000000070b0772a4 */ /* 0x000fe2000f8e020e */
[----:B------:R-:W-:Y:S01]  /*b020*/  BSSY B0, `(.L_x_32) ;  /* 0x0000063000007945 */ /* 0x000fe20003800000 */
[----:B------:R-:W-:-:S02]  /*b030*/  UIMAD.WIDE.U32 UR18, UR16, UR4, URZ ;  /* 0x00000004101272a5 */ /* 0x000fc4000f8e003f */
[----:B------:R-:W-:Y:S01]  /*b040*/  @P1 SHF.R.U32.HI R16, RZ, c[0x0][0x4f0], R5 ;  /* 0x00013c00ff101a19 */ /* 0x000fe20000011605 */
[----:B------:R-:W-:Y:S02]  /*b050*/  UMOV UR14, UR20 ;  /* 0x00000014000e7c82 */ /* 0x000fe40008000000 */
[----:B------:R-:W-:Y:S01]  /*b060*/  UIMAD.WIDE.U32 UR14, UR11, UR6, UR14 ;  /* 0x000000060b0e72a5 */ /* 0x000fe2000f8e000e */
[--C-:B------:R-:W-:Y:S01]  /*b070*/  SHF.R.S32.HI R4, RZ, 0x1f, R16.reuse ;  /* 0x0000001fff047819 */ /* 0x100fe20000011410 */
[----:B------:R-:W-:Y:S01]  /*b080*/  IMAD.MOV R5, RZ, RZ, -R16 ;  /* 0x000000ffff057224 */ /* 0x000fe200078e0a10 */
[----:B------:R-:W-:-:S03]  /*b090*/  UIMAD UR4, UR17, UR4, URZ ;  /* 0x00000004110472a4 */ /* 0x000fc6000f8e023f */
[----:B------:R-:W-:Y:S01]  /*b0a0*/  IMAD R5, R5, c[0x0][0x4e8], R8 ;  /* 0x00013a0005057a24 */ /* 0x000fe200078e0208 */
[----:B------:R-:W-:Y:S01]  /*b0b0*/  LEA.HI R8, R3, R0, RZ, 0x6 ;  /* 0x0000000003087211 */ /* 0x000fe200078f30ff */
[----:B------:R-:W-:Y:S01]  /*b0c0*/  IMAD.IADD R0, R0, 0x1, -R11 ;  /* 0x0000000100007824 */ /* 0x000fe200078e0a0b */
[----:B------:R-:W-:Y:S01]  /*b0d0*/  MOV R3, UR7 ;  /* 0x0000000700037c02 */ /* 0x000fe20008000f00 */
[----:B------:R-:W-:Y:S01]  /*b0e0*/  UIMAD UR16, UR16, UR5, UR4 ;  /* 0x00000005101072a4 */ /* 0x000fe2000f8e0204 */
[----:B------:R-:W-:Y:S02]  /*b0f0*/  IADD3 R16, P0, R16, UR14, RZ ;  /* 0x0000000e10107c10 */ /* 0x000fe4000ff1e0ff */
[----:B------:R-:W-:Y:S01]  /*b100*/  SHF.R.S32.HI R11, RZ, 0x1f, R5 ;  /* 0x0000001fff0b7819 */ /* 0x000fe20000011405 */
[----:B------:R-:W-:Y:S01]  /*b110*/  ULDC.64 UR4, c[0x0][0x3e8] ;  /* 0x0000fa0000047ab9 */ /* 0x000fe20000000a00 */
[----:B------:R-:W-:Y:S01]  /*b120*/  IADD3.X R17, R4, UR15, R3, P0, !PT ;  /* 0x0000000f04117c10 */ /* 0x000fe200087fe403 */
[----:B------:R-:W-:Y:S01]  /*b130*/  UIADD3 UR17, UR19, UR16, URZ ;  /* 0x0000001013117290 */ /* 0x000fe2000fffe03f */
[----:B------:R-:W-:Y:S01]  /*b140*/  SHF.R.S32.HI R3, RZ, 0x3, R10 ;  /* 0x00000003ff037819 */ /* 0x000fe2000001140a */
[----:B------:R-:W-:Y:S01]  /*b150*/  IMAD R4, R11, c[0x0][0x488], RZ ;  /* 0x000122000b047a24 */ /* 0x000fe200078e02ff */
[----:B------:R-:W-:Y:S01]  /*b160*/  UIMAD UR8, UR8, UR4, URZ ;  /* 0x00000004080872a4 */ /* 0x000fe2000f8e023f */
[----:B------:R-:W-:Y:S01]  /*b170*/  IMAD.WIDE.U32 R16, R5, c[0x0][0x488], R16 ;  /* 0x0001220005107a25 */ /* 0x000fe200078e0010 */
[----:B------:R-:W-:Y:S01]  /*b180*/  UMOV UR16, UR18 ;  /* 0x0000001200107c82 */ /* 0x000fe20008000000 */
[----:B------:R-:W-:Y:S01]  /*b190*/  SHF.L.U32 R8, R8, 0x3, RZ ;  /* 0x0000000308087819 */ /* 0x000fe200000006ff */
[----:B------:R-:W-:Y:S01]  /*b1a0*/  UIMAD UR8, UR9, UR5, UR8 ;  /* 0x00000005090872a4 */ /* 0x000fe2000f8e0208 */
[----:B------:R-:W-:Y:S01]  /*b1b0*/  IMAD.SHL.U32 R12, R3, 0x40, RZ ;  /* 0x00000040030c7824 */ /* 0x000fe200078e00ff */
[----:B------:R-:W-:Y:S01]  /*b1c0*/  UIMAD.WIDE.U32 UR16, UR9, UR4, UR16 ;  /* 0x00000004091072a5 */ /* 0x000fe2000f8e0010 */
[----:B------:R-:W-:-:S02]  /*b1d0*/  IMAD R14, R0, 0x20, R3 ;  /* 0x00000020000e7824 */ /* 0x000fc400078e0203 */
[----:B------:R-:W-:Y:S01]  /*b1e0*/  IMAD R5, R5, c[0x0][0x48c], R4 ;  /* 0x0001230005057a24 */ /* 0x000fe200078e0204 */
[----:B------:R-:W-:Y:S01]  /*b1f0*/  LOP3.LUT R12, R12, 0x1c0, RZ, 0xc0, !PT ;  /* 0x000001c00c0c7812 */ /* 0x000fe200078ec0ff */
[----:B------:R-:W-:Y:S01]  /*b200*/  IMAD.SHL.U32 R0, R0, 0x8, RZ ;  /* 0x0000000800007824 */ /* 0x000fe200078e00ff */
[----:B------:R-:W-:Y:S01]  /*b210*/  LEA R4, P0, R16, c[0x0][0x450], 0x2 ;  /* 0x0001140010047a11 */ /* 0x000fe200078010ff */
[----:B------:R-:W-:Y:S01]  /*b220*/  IMAD R14, R36, 0x80, R14 ;  /* 0x00000080240e7824 */ /* 0x000fe200078e020e */
[----:B------:R-:W-:Y:S01]  /*b230*/  IADD3 R5, R17, R5, RZ ;  /* 0x0000000511057210 */ /* 0x000fe20007ffe0ff */
[----:B------:R-:W-:Y:S01]  /*b240*/  ULDC.64 UR4, c[0x0][0x3f0] ;  /* 0x0000fc0000047ab9 */ /* 0x000fe20000000a00 */
[----:B------:R-:W-:Y:S01]  /*b250*/  LOP3.LUT R10, R12, 0x38, R0, 0xf8, !PT ;  /* 0x000000380c0a7812 */ /* 0x000fe200078ef800 */
[----:B------:R-:W-:Y:S01]  /*b260*/  @P1 IMAD.HI.U32 R11, R14, c[0x0][0x4ec], RZ ;  /* 0x00013b000e0b1a27 */ /* 0x000fe200078e00ff */
[----:B------:R-:W-:Y:S01]  /*b270*/  SHF.R.U32.HI R12, RZ, 0x3, R12 ;  /* 0x00000003ff0c7819 */ /* 0x000fe2000001160c */
[----:B------:R-:W-:Y:S01]  /*b280*/  UIADD3 UR9, UR17, UR8, URZ ;  /* 0x0000000811097290 */ /* 0x000fe2000fffe03f */
[----:B------:R-:W-:Y:S01]  /*b290*/  LEA.HI.X R5, R16, c[0x0][0x454], R5, 0x2, P0 ;  /* 0x0001150010057a11 */ /* 0x000fe200000f1405 */
[--C-:B------:R-:W-:Y:S01]  /*b2a0*/  IMAD.MOV.U32 R13, RZ, RZ, R14.reuse ;  /* 0x000000ffff0d7224 */ /* 0x100fe200078e000e */
[----:B------:R-:W-:Y:S01]  /*b2b0*/  UIMAD UR10, UR10, UR4, URZ ;  /* 0x000000040a0a72a4 */ /* 0x000fe2000f8e023f */
[----:B------:R-:W-:Y:S01]  /*b2c0*/  @P1 SHF.R.U32.HI R13, RZ, c[0x0][0x4f0], R11 ;  /* 0x00013c00ff0d1a19 */ /* 0x000fe2000001160b */
[----:B------:R-:W-:Y:S01]  /*b2d0*/  UMOV UR8, UR16 ;  /* 0x0000001000087c82 */ /* 0x000fe20008000000 */
[----:B------:R-:W-:Y:S01]  /*b2e0*/  LOP3.LUT R12, R10, R12, RZ, 0x3c, !PT ;  /* 0x0000000c0a0c7212 */ /* 0x000fe200078e3cff */
[----:B------:R-:W-:Y:S01]  /*b2f0*/  SHFL.IDX PT, R11, R5, RZ, 0x1c1f ;  /* 0x001c1fff050b7589 */ /* 0x000fe200000e0000 */
[----:B------:R-:W-:Y:S01]  /*b300*/  UIMAD UR5, UR11, UR5, UR10 ;  /* 0x000000050b0572a4 */ /* 0x000fe2000f8e020a */
[--C-:B------:R-:W-:Y:S01]  /*b310*/  IMAD.MOV R15, RZ, RZ, -R13.reuse ;  /* 0x000000ffff0f7224 */ /* 0x100fe200078e0a0d */
[----:B------:R-:W-:Y:S01]  /*b320*/  UIMAD.WIDE.U32 UR8, UR11, UR4, UR8 ;  /* 0x000000040b0872a5 */ /* 0x000fe2000f8e0008 */
[----:B------:R-:W1:Y:S01]  /*b330*/  SHFL.IDX PT, R10, R4, RZ, 0x1c1f ;  /* 0x001c1fff040a7589 */ /* 0x000e6200000e0000 */
[----:B------:R-:W-:Y:S01]  /*b340*/  SHF.R.S32.HI R16, RZ, 0x1f, R13 ;  /* 0x0000001fff107819 */ /* 0x000fe2000001140d */
[----:B------:R-:W-:Y:S01]  /*b350*/  IMAD R15, R15, c[0x0][0x4e8], R14 ;  /* 0x00013a000f0f7a24 */ /* 0x000fe200078e020e */
[----:B------:R-:W-:Y:S01]  /*b360*/  UIADD3 UR5, UR9, UR5, URZ ;  /* 0x0000000509057290 */ /* 0x000fe2000fffe03f */
[----:B------:R-:W-:Y:S01]  /*b370*/  SHFL.IDX PT, R4, R4, 0x1, 0x1c1f ;  /* 0x003c1f0004047f89 */ /* 0x000fe200000e0000 */
[C---:B------:R-:W-:Y:S01]  /*b380*/  IADD3 R14, R9.reuse, 0x8, RZ ;  /* 0x00000008090e7810 */ /* 0x040fe20007ffe0ff */
[----:B------:R-:W-:Y:S01]  /*b390*/  IMAD.U32 R19, RZ, RZ, UR9 ;  /* 0x00000009ff137e24 */ /* 0x000fe2000f8e00ff */
[-C--:B------:R-:W-:Y:S01]  /*b3a0*/  ISETP.GE.OR P0, PT, R9, R2.reuse, P2 ;  /* 0x000000020900720c */ /* 0x080fe20001706670 */
[----:B------:R-:W2:Y:S01]  /*b3b0*/  SHFL.IDX PT, R5, R5, 0x1, 0x1c1f ;  /* 0x003c1f0005057f89 */ /* 0x000ea200000e0000 */
[----:B------:R-:W-:Y:S01]  /*b3c0*/  IMAD.U32 R18, RZ, RZ, UR8 ;  /* 0x00000008ff127e24 */ /* 0x000fe2000f8e00ff */
[----:B------:R-:W-:Y:S01]  /*b3d0*/  ISETP.GE.OR P2, PT, R14, R2, P2 ;  /* 0x000000020e00720c */ /* 0x000fe20001746670 */
[----:B------:R-:W-:Y:S01]  /*b3e0*/  IMAD.U32 R19, RZ, RZ, UR5 ;  /* 0x00000005ff137e24 */ /* 0x000fe2000f8e00ff */
[----:B------:R-:W-:Y:S01]  /*b3f0*/  SHF.R.S32.HI R9, RZ, 0x1f, R15 ;  /* 0x0000001fff097819 */ /* 0x000fe2000001140f */
[----:B------:R-:W-:Y:S01]  /*b400*/  IMAD R16, R16, c[0x0][0x3e0], RZ ;  /* 0x0000f80010107a24 */ /* 0x000fe200078e02ff */
[----:B------:R-:W-:Y:S01]  /*b410*/  LOP3.LUT R8, R12, 0x7ffffe00, R8, 0xf8, !PT ;  /* 0x7ffffe000c087812 */ /* 0x000fe200078ef808 */
[----:B------:R-:W-:Y:S01]  /*b420*/  IMAD.WIDE.U32 R18, R13, c[0x0][0x3e0], R18 ;  /* 0x0000f8000d127a25 */ /* 0x000fe200078e0012 */
[----:B------:R-:W-:-:S03]  /*b430*/  IADD3 R37, R0, 0x40, RZ ;  /* 0x0000004000257810 */ /* 0x000fc60007ffe0ff */
[----:B------:R-:W-:Y:S02]  /*b440*/  IMAD R16, R13, c[0x0][0x3e4], R16 ;  /* 0x0000f9000d107a24 */ /* 0x000fe400078e0210 */
[----:B------:R-:W-:Y:S02]  /*b450*/  IMAD R9, R9, c[0x0][0x3d8], RZ ;  /* 0x0000f60009097a24 */ /* 0x000fe400078e02ff */
[----:B------:R-:W-:Y:S01]  /*b460*/  IMAD.IADD R19, R19, 0x1, R16 ;  /* 0x0000000113137824 */ /* 0x000fe200078e0210 */
[----:B-1----:R1:W-:Y:S01]  /*b470*/  @!P0 ST.E [R10.64], R6 ;  /* 0x000000060a008985 */ /* 0x0023e2000c10190c */
[----:B------:R-:W-:Y:S02]  /*b480*/  IMAD.SHL.U32 R16, R8, 0x2, RZ ;  /* 0x0000000208107824 */ /* 0x000fe400078e00ff */
[C---:B------:R-:W-:Y:S02]  /*b490*/  IMAD R17, R15.reuse, c[0x0][0x3dc], R9 ;  /* 0x0000f7000f117a24 */ /* 0x040fe400078e0209 */
[----:B------:R-:W-:Y:S01]  /*b4a0*/  IMAD.WIDE.U32 R38, R15, c[0x0][0x3d8], R18 ;  /* 0x0000f6000f267a25 */ /* 0x000fe200078e0012 */
[----:B--2---:R1:W-:Y:S03]  /*b4b0*/  @!P2 ST.E [R4.64], R7 ;  /* 0x000000070400a985 */ /* 0x0043e6000c10190c */
[----:B------:R-:W-:Y:S01]  /*b4c0*/  IMAD.IADD R17, R39, 0x1, R17 ;  /* 0x0000000127117824 */ /* 0x000fe200078e0211 */
[----:B------:R-:W-:Y:S01]  /*b4d0*/  LEA R39, P0, R38, c[0x0][0x380], 0x1 ;  /* 0x0000e00026277a11 */ /* 0x000fe200078008ff */
[----:B------:R-:W-:Y:S01]  /*b4e0*/  IMAD R36, R36, 0x80, R3 ;  /* 0x0000008024247824 */ /* 0x000fe200078e0203 */
[----:B------:R1:W2:Y:S02]  /*b4f0*/  LDS.128 R28, [R16+0x1080] ;  /* 0x00108000101c7984 */ /* 0x0002a40000000c00 */
[----:B------:R-:W-:-:S02]  /*b500*/  LEA.HI.X R38, R38, c[0x0][0x384], R17, 0x1, P0 ;  /* 0x0000e10026267a11 */ /* 0x000fc400000f0c11 */
[----:B------:R1:W3:Y:S01]  /*b510*/  LDS.128 R24, [R16+0x2080] ;  /* 0x0020800010187984 */ /* 0x0002e20000000c00 */
[----:B------:R-:W-:-:S03]  /*b520*/  ISETP.GE.AND P0, PT, R36, R2, PT ;  /* 0x000000022400720c */ /* 0x000fc60003f06270 */
[----:B------:R1:W4:Y:S04]  /*b530*/  LDS.128 R20, [R16+0x3080] ;  /* 0x0030800010147984 */ /* 0x0003280000000c00 */
[----:B------:R1:W1:Y:S04]  /*b540*/  LDS.128 R12, [R16+0x5080] ;  /* 0x00508000100c7984 */ /* 0x0002680000000c00 */
[----:B------:R1:W1:Y:S04]  /*b550*/  LDS.128 R8, [R16+0x6080] ;  /* 0x0060800010087984 */ /* 0x0002680000000c00 */
[----:B------:R1:W1:Y:S04]  /*b560*/  LDS.128 R4, [R16+0x7080] ;  /* 0x0070800010047984 */ /* 0x0002680000000c00 */
[----:B------:R1:W1:Y:S04]  /*b570*/  SHFL.IDX PT, R40, R39, RZ, 0x181f ;  /* 0x00181fff27287589 */ /* 0x00026800000e0000 */
[----:B------:R1:W1:Y:S01]  /*b580*/  SHFL.IDX PT, R41, R38, RZ, 0x181f ;  /* 0x00181fff26297589 */ /* 0x00026200000e0000 */
[----:B------:R-:W-:Y:S05]  /*b590*/  @P0 BRA `(.L_x_33) ;  /* 0x000000b000000947 */ /* 0x000fea0003800000 */
[----:B------:R-:W5:Y:S01]  /*b5a0*/  LDS.128 R32, [R16+0x80] ;  /* 0x0000800010207984 */ /* 0x000f620000000c00 */
[----:B------:R-:W-:-:S02]  /*b5b0*/  ISETP.GE.AND P0, PT, R37, c[0x0][0x3c8], PT ;  /* 0x0000f20025007a0c */ /* 0x000fc40003f06270 */
[----:B------:R-:W-:Y:S01]  /*b5c0*/  ISETP.GE.AND P1, PT, R0, c[0x0][0x3c8], PT ;  /* 0x0000f20000007a0c */ /* 0x000fe20003f26270 */
[----:B-1----:R-:W1:Y:S10]  /*b5d0*/  LDS.128 R16, [R16+0x4080] ;  /* 0x0040800010107984 */ /* 0x002e740000000c00 */
[----:B------:R-:W-:-:S02]  /*b5e0*/  @!P0 SHF.R.S32.HI R3, RZ, 0x1f, R37 ;  /* 0x0000001fff038819 */ /* 0x000fc40000011425 */
[----:B------:R-:W-:Y:S02]  /*b5f0*/  @!P1 IMAD.WIDE R42, R0, 0x2, R40 ;  /* 0x00000002002a9825 */ /* 0x000fe400078e0228 */
[----:B------:R-:W-:-:S04]  /*b600*/  @!P0 LEA.HI R3, R3, R37, RZ, 0x3 ;  /* 0x0000002503038211 */ /* 0x000fc800078f18ff */
[----:B------:R-:W-:-:S05]  /*b610*/  @!P0 LOP3.LUT R3, R3, 0xfffffff8, RZ, 0xc0, !PT ;  /* 0xfffffff803038812 */ /* 0x000fca00078ec0ff */
[----:B------:R-:W-:Y:S01]  /*b620*/  @!P0 IMAD.WIDE R40, R3, 0x2, R40 ;  /* 0x0000000203288825 */ /* 0x000fe200078e0228 */
[----:B-----5:R4:W-:Y:S04]  /*b630*/  @!P1 ST.E.128 [R42.64], R32 ;  /* 0x000000202a009985 */ /* 0x0209e8000c101d0c */
[----:B-1----:R4:W-:Y:S02]  /*b640*/  @!P0 ST.E.128 [R40.64], R16 ;  /* 0x0000001028008985 */ /* 0x0029e4000c101d0c */
.L_x_33:
[----:B------:R-:W-:Y:S05]  /*b650*/  BSYNC B0 ;  /* 0x0000000000007941 */ /* 0x000fea0003800000 */
.L_x_32:
[----:B------:R-:W-:Y:S01]  /*b660*/  IADD3 R3, R36, 0x20, RZ ;  /* 0x0000002024037810 */ /* 0x000fe20007ffe0ff */
[----:B----4-:R4:W3:Y:S01]  /*b670*/  SHFL.IDX PT, R17, R38, 0x1, 0x181f ;  /* 0x00381f0026117f89 */ /* 0x0108e200000e0000 */
[----:B------:R-:W-:Y:S02]  /*b680*/  BSSY B0, `(.L_x_34) ;  /* 0x000000d000007945 */ /* 0x000fe40003800000 */
[----:B------:R-:W-:Y:S01]  /*b690*/  ISETP.GE.AND P0, PT, R3, R2, PT ;  /* 0x000000020300720c */ /* 0x000fe20003f06270 */
[----:B-1----:R4:W1:-:S12]  /*b6a0*/  SHFL.IDX PT, R16, R39, 0x1, 0x181f ;  /* 0x00381f0027107f89 */ /* 0x00285800000e0000 */
[----:B------:R-:W-:Y:S05]  /*b6b0*/  @P0 BRA `(.L_x_35) ;  /* 0x0000009000000947 */ /* 0x000fea0003800000 */
[----:B------:R-:W-:Y:S02]  /*b6c0*/  ISETP.GE.AND P0, PT, R37, c[0x0][0x3c8], PT ;  /* 0x0000f20025007a0c */ /* 0x000fe40003f06270 */
[----:B------:R-:W-:-:S11]  /*b6d0*/  ISETP.GE.AND P1, PT, R0, c[0x0][0x3c8], PT ;  /* 0x0000f20000007a0c */ /* 0x000fd60003f26270 */
[----:B------:R-:W-:Y:S02]  /*b6e0*/  @!P0 SHF.R.S32.HI R3, RZ, 0x1f, R37 ;  /* 0x0000001fff038819 */ /* 0x000fe40000011425 */
[----:B-1-3--:R-:W-:Y:S02]  /*b6f0*/  @!P1 IMAD.WIDE R18, R0, 0x2, R16 ;  /* 0x0000000200129825 */ /* 0x00afe400078e0210 */
[----:B------:R-:W-:-:S03]  /*b700*/  @!P0 LEA.HI R3, R3, R37, RZ, 0x3 ;  /* 0x0000002503038211 */ /* 0x000fc600078f18ff */
[----:B--2---:R1:W-:Y:S01]  /*b710*/  @!P1 ST.E.128 [R18.64], R28 ;  /* 0x0000001c12009985 */ /* 0x0043e2000c101d0c */
[----:B------:R-:W-:-:S05]  /*b720*/  @!P0 LOP3.LUT R3, R3, 0xfffffff8, RZ, 0xc0, !PT ;  /* 0xfffffff803038812 */ /* 0x000fca00078ec0ff */
[----:B------:R-:W-:-:S05]  /*b730*/  @!P0 IMAD.WIDE R16, R3, 0x2, R16 ;  /* 0x0000000203108825 */ /* 0x000fca00078e0210 */
[----:B------:R1:W-:Y:S02]  /*b740*/  @!P0 ST.E.128 [R16.64], R12 ;  /* 0x0000000c10008985 */ /* 0x0003e4000c101d0c */
.L_x_35:
[----:B------:R-:W-:Y:S05]  /*b750*/  BSYNC B0 ;  /* 0x0000000000007941 */ /* 0x000fea0003800000 */
.L_x_34:
[----:B------:R-:W-:Y:S01]  /*b760*/  IADD3 R3, R36, 0x40, RZ ;  /* 0x0000004024037810 */ /* 0x000fe20007ffe0ff */
[----:B-1----:R1:W4:Y:S01]  /*b770*/  SHFL.IDX PT, R13, R38, 0x2, 0x181f ;  /* 0x00581f00260d7f89 */ /* 0x00232200000e0000 */
[----:B------:R-:W-:Y:S02]  /*b780*/  BSSY B0, `(.L_x_36) ;  /* 0x000000d000007945 */ /* 0x000fe40003800000 */
[----:B------:R-:W-:Y:S01]  /*b790*/  ISETP.GE.AND P0, PT, R3, R2, PT ;  /* 0x000000020300720c */ /* 0x000fe20003f06270 */
[----:B------:R1:W3:-:S12]  /*b7a0*/  SHFL.IDX PT, R12, R39, 0x2, 0x181f ;  /* 0x00581f00270c7f89 */ /* 0x0002d800000e0000 */
[----:B------:R-:W-:Y:S05]  /*b7b0*/  @P0 BRA `(.L_x_37) ;  /* 0x0000009000000947 */ /* 0x000fea0003800000 */
[----:B------:R-:W-:Y:S02]  /*b7c0*/  ISETP.GE.AND P0, PT, R37, c[0x0][0x3c8], PT ;  /* 0x0000f20025007a0c */ /* 0x000fe40003f06270 */
[----:B------:R-:W-:-:S11]  /*b7d0*/  ISETP.GE.AND P1, PT, R0, c[0x0][0x3c8], PT ;  /* 0x0000f20000007a0c */ /* 0x000fd60003f26270 */
[----:B------:R-:W-:Y:S02]  /*b7e0*/  @!P0 SHF.R.S32.HI R3, RZ, 0x1f, R37 ;  /* 0x0000001fff038819 */ /* 0x000fe40000011425 */
[----:B---34-:R-:W-:Y:S02]  /*b7f0*/  @!P1 IMAD.WIDE R14, R0, 0x2, R12 ;  /* 0x00000002000e9825 */ /* 0x018fe400078e020c */
[----:B------:R-:W-:-:S03]  /*b800*/  @!P0 LEA.HI R3, R3, R37, RZ, 0x3 ;  /* 0x0000002503038211 */ /* 0x000fc600078f18ff */
[----:B------:R3:W-:Y:S01]  /*b810*/  @!P1 ST.E.128 [R14.64], R24 ;  /* 0x000000180e009985 */ /* 0x0007e2000c101d0c */
[----:B------:R-:W-:-:S05]  /*b820*/  @!P0 LOP3.LUT R3, R3, 0xfffffff8, RZ, 0xc0, !PT ;  /* 0xfffffff803038812 */ /* 0x000fca00078ec0ff */
[----:B------:R-:W-:-:S05]  /*b830*/  @!P0 IMAD.WIDE R12, R3, 0x2, R12 ;  /* 0x00000002030c8825 */ /* 0x000fca00078e020c */
[----:B------:R3:W-:Y:S02]  /*b840*/  @!P0 ST.E.128 [R12.64], R8 ;  /* 0x000000080c008985 */ /* 0x0007e4000c101d0c */
.L_x_37:
[----:B------:R-:W-:Y:S05]  /*b850*/  BSYNC B0 ;  /* 0x0000000000007941 */ /* 0x000fea0003800000 */
.L_x_36:
[----:B------:R-:W-:Y:S01]  /*b860*/  IADD3 R36, R36, 0x60, RZ ;  /* 0x0000006024247810 */ /* 0x000fe20007ffe0ff */
[----:B---3--:R3:W1:Y:S03]  /*b870*/  SHFL.IDX PT, R9, R38, 0x3, 0x181f ;  /* 0x00781f0026097f89 */ /* 0x00866600000e0000 */
[----:B------:R-:W-:Y:S01]  /*b880*/  ISETP.GE.AND P0, PT, R36, R2, PT ;  /* 0x000000022400720c */ /* 0x000fe20003f06270 */
[----:B------:R3:W4:-:S12]  /*b890*/  SHFL.IDX PT, R8, R39, 0x3, 0x181f ;  /* 0x00781f0027087f89 */ /* 0x00071800000e0000 */
[----:B------:R-:W-:Y:S05]  /*b8a0*/  @P0 EXIT ;  /* 0x000000000000094d */ /* 0x000fea0003800000 */
[----:B------:R-:W-:-:S13]  /*b8b0*/  ISETP.GE.AND P0, PT, R0, c[0x0][0x3c8], PT ;  /* 0x0000f20000007a0c */ /* 0x000fda0003f06270 */
[----:B-1--4-:R-:W-:-:S05]  /*b8c0*/  @!P0 IMAD.WIDE R2, R0, 0x2, R8 ;  /* 0x0000000200028825 */ /* 0x012fca00078e0208 */
[----:B------:R1:W-:Y:S01]  /*b8d0*/  @!P0 ST.E.128 [R2.64], R20 ;  /* 0x0000001402008985 */ /* 0x0003e2000c101d0c */
[----:B------:R-:W-:-:S13]  /*b8e0*/  ISETP.GE.AND P0, PT, R37, c[0x0][0x3c8], PT ;  /* 0x0000f20025007a0c */ /* 0x000fda0003f06270 */
[----:B------:R-:W-:Y:S05]  /*b8f0*/  @P0 EXIT ;  /* 0x000000000000094d */ /* 0x000fea0003800000 */
[----:B------:R-:W-:-:S04]  /*b900*/  SHF.R.S32.HI R0, RZ, 0x1f, R37 ;  /* 0x0000001fff007819 */ /* 0x000fc80000011425 */
[----:B------:R-:W-:-:S04]  /*b910*/  LEA.HI R0, R0, R37, RZ, 0x3 ;  /* 0x0000002500007211 */ /* 0x000fc800078f18ff */
[----:B------:R-:W-:-:S05]  /*b920*/  LOP3.LUT R0, R0, 0xfffffff8, RZ, 0xc0, !PT ;  /* 0xfffffff800007812 */ /* 0x000fca00078ec0ff */
[----:B------:R-:W-:-:S05]  /*b930*/  IMAD.WIDE R8, R0, 0x2, R8 ;  /* 0x0000000200087825 */ /* 0x000fca00078e0208 */
[----:B------:R-:W-:Y:S01]  /*b940*/  ST.E.128 [R8.64], R4 ;  /* 0x0000000408007985 */ /* 0x000fe2000c101d0c */
[----:B------:R-:W-:Y:S05]  /*b950*/  EXIT ;  /* 0x000000000000794d */ /* 0x000fea0003800000 */
.L_x_30:
[----:B------:R-:W-:Y:S02]  /*b960*/  ULDC.64 UR4, c[0x0][0x500] ;  /* 0x0001400000047ab9 */ /* 0x000fe40000000a00 */
[----:B------:R-:W-:Y:S02]  /*b970*/  UISETP.NE.U32.AND UP1, UPT, URZ, UR4, UPT ;  /* 0x000000043f00728c */ /* 0x000fe4000bf25070 */
[----:B------:R-:W-:Y:S02]  /*b980*/  UMOV UR6, 0x4 ;  /* 0x0000000400067882 */ /* 0x000fe40000000000 */
[----:B------:R-:W-:-:S03]  /*b990*/  UISETP.NE.AND.EX UP1, UPT, URZ, UR5, UPT, UP1 ;  /* 0x000000053f00728c */ /* 0x000fc6000bf25310 */
[----:B------:R-:W-:Y:S02]  /*b9a0*/  ULDC.64 UR4, c[0x0][0x500] ;  /* 0x0001400000047ab9 */ /* 0x000fe40000000a00 */
[----:B------:R-:W-:Y:S01]  /*b9b0*/  UIMAD.WIDE UR4, UR11, UR6, UR4 ;  /* 0x000000060b0472a5 */ /* 0x000fe2000f8e0204 */
[----:B------:R-:W-:-:S05]  /*b9c0*/  PLOP3.LUT P1, PT, PT, PT, UP1, 0x80, 0x0 ;  /* 0x000000000000781c */ /* 0x000fca0003f2f018 */
[----:B------:R-:W-:Y:S01]  /*b9d0*/  IMAD.U32 R4, RZ, RZ, UR4 ;  /* 0x00000004ff047e24 */ /* 0x000fe2000f8e00ff */
[----:B------:R-:W-:Y:S01]  /*b9e0*/  MOV R5, UR5 ;  /* 0x0000000500057c02 */ /* 0x000fe20008000f00 */
[----:B------:R-:W-:-:S06]  /*b9f0*/  ULDC.64 UR4, c[0x0][0x508] ;  /* 0x0001420000047ab9 */ /* 0x000fcc0000000a00 */
[----:B-----5:R-:W2:Y:S01]  /*ba00*/  @P1 LDG.E R0, [R4.64] ;  /* 0x0000000c04001981 */ /* 0x020ea2000c1e1900 */
[----:B------:R-:W-:Y:S01]  /*ba10*/  UISETP.NE.U32.AND UP0, UPT, URZ, UR4, UPT ;  /* 0x000000043f00728c */ /* 0x000fe2000bf05070 */
[----:B------:R-:W-:-:S03]  /*ba20*/  IMAD.MOV.U32 R8, RZ, RZ, c[0x0][0x388] ;  /* 0x0000e200ff087624 */ /* 0x000fc600078e00ff */
[----:B------:R-:W-:-:S03]  /*ba30*/  UISETP.NE.AND.EX UP0, UPT, URZ, UR5, UPT, UP0 ;  /* 0x000000053f00728c */ /* 0x000fc6000bf05300 */
[----:B------:R-:W-:-:S03]  /*ba40*/  ULDC.64 UR4, c[0x0][0x508] ;  /* 0x0001420000047ab9 */ /* 0x000fc60000000a00 */
[----:B------:R-:W-:-:S05]  /*ba50*/  PLOP3.LUT P0, PT, PT, PT, UP0, 0x80, 0x0 ;  /* 0x000000000000781c */ /* 0x000fca0003f0f008 */
[----:B------:R-:W-:-:S06]  /*ba60*/  @UP0 UIMAD.WIDE UR4, UR11, UR6, UR4 ;  /* 0x000000060b0402a5 */ /* 0x000fcc000f8e0204 */
[----:B------:R-:W-:Y:S01]  /*ba70*/  MOV R2, UR4 ;  /* 0x0000000400027c02 */ /* 0x000fe20008000f00 */
        /* <DEDUP_REMOVED lines=13> */
.L_x_38:
[----:B-1----:R-:W1:Y:S01]  /*bb50*/  S2R R0, SR_TID.X ;  /* 0x0000000000007919 */ /* 0x002e620000002100 */
[----:B------:R-:W-:Y:S01]  /*bb60*/  USHF.R.S32.HI UR6, URZ, 0x1f, UR11 ;  /* 0x0000001f3f067899 */ /* 0x000fe2000801140b */
[----:B------:R-:W-:Y:S01]  /*bb70*/  BSSY B0, `(.L_x_39) ;  /* 0x0000029000007945 */ /* 0x000fe20003800000 */
[----:B------:R-:W-:-:S02]  /*bb80*/  USEL UR11, UR11, URZ, !UP1 ;  /* 0x0000003f0b0b7287 */ /* 0x000fc4000c800000 */
[----:B------:R-:W-:Y:S01]  /*bb90*/  USEL UR6, UR6, URZ, !UP1 ;  /* 0x0000003f06067287 */ /* 0x000fe2000c800000 */
[----:B-1----:R-:W-:-:S13]  /*bba0*/  ISETP.GE.AND P0, PT, R0, 0x80, PT ;  /* 0x000000800000780c */ /* 0x002fda0003f06270 */
[----:B------:R-:W-:Y:S05]  /*bbb0*/  @P0 BRA `(.L_x_40) ;  /* 0x0000024000000947 */ /* 0x000fea0003800000 */
[----:B------:R-:W1:Y:S01]  /*bbc0*/  S2R R2, SR_CTAID.X ;  /* 0x0000000000027919 */ /* 0x000e620000002500 */
[----:B-----5:R-:W-:Y:S01]  /*bbd0*/  IMAD R3, R8, c[0x0][0x4e8], RZ ;  /* 0x00013a0008037a24 */ /* 0x020fe200078e02ff */
[----:B-1----:R-:W-:-:S04]  /*bbe0*/  LEA R2, R2, R0, 0x7 ;  /* 0x0000000002027211 */ /* 0x002fc800078e38ff */
[----:B------:R-:W-:-:S13]  /*bbf0*/  ISETP.GE.AND P0, PT, R2, R3, PT ;  /* 0x000000030200720c */ /* 0x000fda0003f06270 */
[----:B------:R-:W-:Y:S05]  /*bc00*/  @P0 BRA `(.L_x_40) ;  /* 0x000001f000000947 */ /* 0x000fea0003800000 */
[----:B------:R-:W-:Y:S01]  /*bc10*/  IMAD.MOV.U32 R3, RZ, RZ, c[0x0][0x4e8] ;  /* 0x00013a00ff037624 */ /* 0x000fe200078e00ff */
[----:B------:R-:W-:Y:S01]  /*bc20*/  ULDC.64 UR4, c[0x0][0x490] ;  /* 0x0001240000047ab9 */ /* 0x000fe20000000a00 */
[----:B------:R-:W-:Y:S01]  /*bc30*/  IMAD.MOV.U32 R6, RZ, RZ, R2 ;  /* 0x000000ffff067224 */ /* 0x000fe200078e0002 */
[----:B------:R-:W-:Y:S02]  /*bc40*/  UIMAD UR7, UR8, UR4, URZ ;  /* 0x00000004080772a4 */ /* 0x000fe4000f8e023f */
[----:B------:R-:W-:Y:S01]  /*bc50*/  ISETP.NE.AND P0, PT, R3, 0x1, PT ;  /* 0x000000010300780c */ /* 0x000fe20003f05270 */
[----:B------:R-:W-:Y:S02]  /*bc60*/  UMOV UR16, UR14 ;  /* 0x0000000e00107c82 */ /* 0x000fe40008000000 */
[----:B------:R-:W-:Y:S02]  /*bc70*/  UMOV UR17, UR15 ;  /* 0x0000000f00117c82 */ /* 0x000fe40008000000 */
[----:B------:R-:W-:-:S02]  /*bc80*/  UIMAD.WIDE.U32 UR16, UR9, UR4, UR16 ;  /* 0x00000004091072a5 */ /* 0x000fc4000f8e0010 */
[----:B------:R-:W-:-:S03]  /*bc90*/  UIMAD UR7, UR9, UR5, UR7 ;  /* 0x00000005090772a4 */ /* 0x000fc6000f8e0207 */
[----:B------:R-:W-:Y:S02]  /*bca0*/  ULDC.64 UR4, c[0x0][0x498] ;  /* 0x0001260000047ab9 */ /* 0x000fe40000000a00 */
[----:B------:R-:W-:Y:S01]  /*bcb0*/  UIADD3 UR17, UR7, UR17, URZ ;  /* 0x0000001107117290 */ /* 0x000fe2000fffe03f */
[----:B------:R-:W-:Y:S01]  /*bcc0*/  @P0 IMAD.HI.U32 R3, R2, c[0x0][0x4ec], RZ ;  /* 0x00013b0002030a27 */ /* 0x000fe200078e00ff */
[----:B------:R-:W-:Y:S02]  /*bcd0*/  UIMAD UR7, UR6, UR4, URZ ;  /* 0x00000004060772a4 */ /* 0x000fe4000f8e023f */
[----:B------:R-:W-:Y:S02]  /*bce0*/  UIMAD.WIDE.U32 UR16, UR11, UR4, UR16 ;  /* 0x000000040b1072a5 */ /* 0x000fe4000f8e0010 */
[----:B------:R-:W-:Y:S01]  /*bcf0*/  @P0 SHF.R.U32.HI R6, RZ, c[0x0][0x4f0], R3 ;  /* 0x00013c00ff060a19 */ /* 0x000fe20000011603 */
[----:B------:R-:W-:-:S03]  /*bd00*/  UIMAD UR5, UR11, UR5, UR7 ;  /* 0x000000050b0572a4 */ /* 0x000fc6000f8e0207 */
[C---:B------:R-:W-:Y:S02]  /*bd10*/  IADD3 R5, -R6.reuse, RZ, RZ ;  /* 0x000000ff06057210 */ /* 0x040fe40007ffe1ff */
[----:B------:R-:W-:Y:S02]  /*bd20*/  SHF.R.S32.HI R3, RZ, 0x1f, R6 ;  /* 0x0000001fff037819 */ /* 0x000fe40000011406 */
[----:B------:R-:W-:Y:S01]  /*bd30*/  IADD3 R6, P0, R6, UR16, RZ ;  /* 0x0000001006067c10 */ /* 0x000fe2000ff1e0ff */
[----:B------:R-:W-:Y:S02]  /*bd40*/  IMAD R5, R5, c[0x0][0x4e8], R2 ;  /* 0x00013a0005057a24 */ /* 0x000fe400078e0202 */
[----:B------:R-:W-:-:S03]  /*bd50*/  IMAD.U32 R2, RZ, RZ, UR5 ;  /* 0x00000005ff027e24 */ /* 0x000fc6000f8e00ff */
[----:B------:R-:W-:Y:S02]  /*bd60*/  SHF.R.S32.HI R4, RZ, 0x1f, R5 ;  /* 0x0000001fff047819 */ /* 0x000fe40000011405 */
[----:B------:R-:W-:-:S03]  /*bd70*/  IADD3.X R7, R3, UR17, R2, P0, !PT ;  /* 0x0000001103077c10 */ /* 0x000fc600087fe402 */
[----:B------:R-:W-:Y:S02]  /*bd80*/  IMAD R2, R4, c[0x0][0x488], RZ ;  /* 0x0001220004027a24 */ /* 0x000fe400078e02ff */
[----:B------:R-:W-:-:S04]  /*bd90*/  IMAD.WIDE.U32 R6, R5, c[0x0][0x488], R6 ;  /* 0x0001220005067a25 */ /* 0x000fc800078e0006 */
[----:B------:R-:W-:Y:S01]  /*bda0*/  IMAD R2, R5, c[0x0][0x48c], R2 ;  /* 0x0001230005027a24 */ /* 0x000fe200078e0202 */
[----:B------:R-:W-:-:S04]  /*bdb0*/  LEA R4, P0, R6, c[0x0][0x450], 0x2 ;  /* 0x0001140006047a11 */ /* 0x000fc800078010ff */
[----:B------:R-:W-:-:S04]  /*bdc0*/  IADD3 R2, R7, R2, RZ ;  /* 0x0000000207027210 */ /* 0x000fc80007ffe0ff */
[----:B------:R-:W-:Y:S01]  /*bdd0*/  LEA.HI.X R5, R6, c[0x0][0x454], R2, 0x2, P0 ;  /* 0x0001150006057a11 */ /* 0x000fe200000f1402 */
[----:B------:R-:W-:-:S05]  /*bde0*/  IMAD.MOV.U32 R2, RZ, RZ, -0x800000 ;  /* 0xff800000ff027424 */ /* 0x000fca00078e00ff */
[----:B------:R1:W-:Y:S02]  /*bdf0*/  STG.E [R4.64], R2 ;  /* 0x0000000204007986 */ /* 0x0003e4000c10190c */
.L_x_40:
[----:B------:R-:W-:Y:S05]  /*be00*/  BSYNC B0 ;  /* 0x0000000000007941 */ /* 0x000fea0003800000 */
.L_x_39:
[----:B------:R-:W2:Y:S01]  /*be10*/  S2R R3, SR_CTAID.X ;  /* 0x0000000000037919 */ /* 0x000ea20000002500 */
[----:B-1----:R-:W-:Y:S01]  /*be20*/  SHF.R.S32.HI R2, RZ, 0x1f, R0 ;  /* 0x0000001fff027819 */ /* 0x002fe20000011400 */
[----:B------:R-:W-:Y:S01]  /*be30*/  IMAD.MOV.U32 R4, RZ, RZ, c[0x0][0x4e8] ;  /* 0x00013a00ff047624 */ /* 0x000fe200078e00ff */
[----:B------:R-:W-:Y:S01]  /*be40*/  ULDC.64 UR4, c[0x0][0x3a0] ;  /* 0x0000e80000047ab9 */ /* 0x000fe20000000a00 */
[----:B-----5:R-:W-:Y:S01]  /*be50*/  IMAD R8, R8, c[0x0][0x4e8], RZ ;  /* 0x00013a0008087a24 */ /* 0x020fe200078e02ff */
[----:B------:R-:W-:Y:S01]  /*be60*/  LEA.HI R2, R2, R0, RZ, 0x3 ;  /* 0x0000000002027211 */ /* 0x000fe200078f18ff */
[----:B------:R-:W-:Y:S01]  /*be70*/  UIMAD UR7, UR15, UR4, URZ ;  /* 0x000000040f0772a4 */ /* 0x000fe2000f8e023f */
[----:B------:R-:W-:Y:S01]  /*be80*/  ISETP.NE.AND P0, PT, R4, 0x1, PT ;  /* 0x000000010400780c */ /* 0x000fe20003f05270 */
[----:B------:R-:W-:Y:S01]  /*be90*/  UIMAD.WIDE.U32 UR16, UR14, UR4, URZ ;  /* 0x000000040e1072a5 */ /* 0x000fe2000f8e003f */
[----:B------:R-:W-:Y:S01]  /*bea0*/  LOP3.LUT R5, R2, 0xfffffff8, RZ, 0xc0, !PT ;  /* 0xfffffff802057812 */ /* 0x000fe200078ec0ff */
[----:B------:R-:W-:Y:S01]  /*beb0*/  UIMAD UR7, UR14, UR5, UR7 ;  /* 0x000000050e0772a4 */ /* 0x000fe2000f8e0207 */
[----:B------:R-:W-:Y:S01]  /*bec0*/  SHF.R.S32.HI R2, RZ, 0x3, R2 ;  /* 0x00000003ff027819 */ /* 0x000fe20000011402 */
[----:B------:R-:W-:Y:S01]  /*bed0*/  BSSY B0, `(.L_x_41) ;  /* 0x0000033000007945 */ /* 0x000fe20003800000 */
[----:B------:R-:W-:Y:S01]  /*bee0*/  ULDC.64 UR4, c[0x0][0x3e8] ;  /* 0x0000fa0000047ab9 */ /* 0x000fe20000000a00 */
[----:B------:R-:W-:Y:S01]  /*bef0*/  IMAD.IADD R0, R0, 0x1, -R5 ;  /* 0x0000000100007824 */ /* 0x000fe200078e0a05 */
[----:B------:R-:W-:-:S02]  /*bf00*/  UIADD3 UR17, UR17, UR7, URZ ;  /* 0x0000000711117290 */ /* 0x000fc4000fffe03f */
[----:B------:R-:W-:Y:S02]  /*bf10*/  UIMAD UR7, UR8, UR4, URZ ;  /* 0x00000004080772a4 */ /* 0x000fe4000f8e023f */
[C---:B------:R-:W-:Y:S01]  /*bf20*/  LEA R5, R0.reuse, R2, 0x5 ;  /* 0x0000000200057211 */ /* 0x040fe200078e28ff */
[----:B------:R-:W-:Y:S02]  /*bf30*/  UIMAD.WIDE.U32 UR16, UR9, UR4, UR16 ;  /* 0x00000004091072a5 */ /* 0x000fe4000f8e0010 */
[----:B------:R-:W-:Y:S02]  /*bf40*/  UIMAD UR7, UR9, UR5, UR7 ;  /* 0x00000005090772a4 */ /* 0x000fe4000f8e0207 */
[C---:B--2---:R-:W-:Y:S01]  /*bf50*/  IMAD R5, R3.reuse, 0x80, R5 ;  /* 0x0000008003057824 */ /* 0x044fe200078e0205 */
[----:B------:R-:W-:Y:S01]  /*bf60*/  ULDC.64 UR4, c[0x0][0x3f0] ;  /* 0x0000fc0000047ab9 */ /* 0x000fe20000000a00 */
[----:B------:R-:W-:Y:S01]  /*bf70*/  IMAD R2, R3, 0x80, R2 ;  /* 0x0000008003027824 */ /* 0x000fe200078e0202 */
[----:B------:R-:W-:Y:S01]  /*bf80*/  UIMAD UR6, UR6, UR4, URZ ;  /* 0x00000004060672a4 */ /* 0x000fe2000f8e023f */
[----:B------:R-:W-:Y:S01]  /*bf90*/  @P0 IMAD.HI.U32 R4, R5, c[0x0][0x4ec], RZ ;  /* 0x00013b0005040a27 */ /* 0x000fe200078e00ff */
[----:B------:R-:W-:Y:S01]  /*bfa0*/  UIADD3 UR17, UR7, UR17, URZ ;  /* 0x0000001107117290 */ /* 0x000fe2000fffe03f */
[----:B------:R-:W-:Y:S01]  /*bfb0*/  MOV R7, R5 ;  /* 0x0000000500077202 */ /* 0x000fe20000000f00 */
[----:B------:R-:W-:Y:S01]  /*bfc0*/  UIMAD UR5, UR11, UR5, UR6 ;  /* 0x000000050b0572a4 */ /* 0x000fe2000f8e0206 */
[----:B------:R-:W-:Y:S01]  /*bfd0*/  SHF.L.U32 R3, R0, 0x3, RZ ;  /* 0x0000000300037819 */ /* 0x000fe200000006ff */
[----:B------:R-:W-:Y:S01]  /*bfe0*/  UIMAD.WIDE.U32 UR16, UR11, UR4, UR16 ;  /* 0x000000040b1072a5 */ /* 0x000fe2000f8e0010 */
[----:B------:R-:W-:-:S02]  /*bff0*/  @P0 SHF.R.U32.HI R7, RZ, c[0x0][0x4f0], R4 ;  /* 0x00013c00ff070a19 */ /* 0x000fc40000011604 */
[----:B------:R-:W-:Y:S01]  /*c000*/  IADD3 R0, R3, 0x40, RZ ;  /* 0x0000004003007810 */ /* 0x000fe20007ffe0ff */
[----:B------:R-:W-:Y:S01]  /*c010*/  UIADD3 UR5, UR17, UR5, URZ ;  /* 0x0000000511057290 */ /* 0x000fe2000fffe03f */
[--C-:B------:R-:W-:Y:S01]  /*c020*/  SHF.R.S32.HI R4, RZ, 0x1f, R7.reuse ;  /* 0x0000001fff047819 */ /* 0x100fe20000011407 */
[----:B------:R-:W-:Y:S01]  /*c030*/  IMAD.MOV R6, RZ, RZ, -R7 ;  /* 0x000000ffff067224 */ /* 0x000fe200078e0a07 */
[----:B------:R-:W-:Y:S01]  /*c040*/  MOV R10, UR16 ;  /* 0x00000010000a7c02 */ /* 0x000fe20008000f00 */
[----:B------:R-:W-:Y:S02]  /*c050*/  IMAD.U32 R11, RZ, RZ, UR17 ;  /* 0x00000011ff0b7e24 */ /* 0x000fe4000f8e00ff */
[----:B------:R-:W-:Y:S01]  /*c060*/  IMAD R6, R6, c[0x0][0x4e8], R5 ;  /* 0x00013a0006067a24 */ /* 0x000fe200078e0205 */
[----:B------:R-:W-:Y:S01]  /*c070*/  MOV R11, UR5 ;  /* 0x00000005000b7c02 */ /* 0x000fe20008000f00 */
[----:B------:R-:W-:-:S03]  /*c080*/  IMAD R4, R4, c[0x0][0x3e0], RZ ;  /* 0x0000f80004047a24 */ /* 0x000fc600078e02ff */
[----:B------:R-:W-:Y:S01]  /*c090*/  SHF.R.S32.HI R5, RZ, 0x1f, R6 ;  /* 0x0000001fff057819 */ /* 0x000fe20000011406 */
[C---:B------:R-:W-:Y:S02]  /*c0a0*/  IMAD R4, R7.reuse, c[0x0][0x3e4], R4 ;  /* 0x0000f90007047a24 */ /* 0x040fe400078e0204 */
[----:B------:R-:W-:-:S04]  /*c0b0*/  IMAD.WIDE.U32 R10, R7, c[0x0][0x3e0], R10 ;  /* 0x0000f800070a7a25 */ /* 0x000fc800078e000a */
[----:B------:R-:W-:Y:S02]  /*c0c0*/  IMAD R5, R5, c[0x0][0x3d8], RZ ;  /* 0x0000f60005057a24 */ /* 0x000fe400078e02ff */
[----:B------:R-:W-:Y:S02]  /*c0d0*/  IMAD.IADD R11, R11, 0x1, R4 ;  /* 0x000000010b0b7824 */ /* 0x000fe400078e0204 */
[C---:B------:R-:W-:Y:S02]  /*c0e0*/  IMAD R5, R6.reuse, c[0x0][0x3dc], R5 ;  /* 0x0000f70006057a24 */ /* 0x040fe400078e0205 */
[----:B------:R-:W-:-:S05]  /*c0f0*/  IMAD.WIDE.U32 R6, R6, c[0x0][0x3d8], R10 ;  /* 0x0000f60006067a25 */ /* 0x000fca00078e000a */
[----:B------:R-:W-:Y:S02]  /*c100*/  IADD3 R4, R7, R5, RZ ;  /* 0x0000000507047210 */ /* 0x000fe40007ffe0ff */
[----:B------:R-:W-:-:S04]  /*c110*/  LEA R5, P0, R6, c[0x0][0x380], 0x1 ;  /* 0x0000e00006057a11 */ /* 0x000fc800078008ff */
[----:B------:R-:W-:Y:S02]  /*c120*/  LEA.HI.X R4, R6, c[0x0][0x384], R4, 0x1, P0 ;  /* 0x0000e10006047a11 */ /* 0x000fe400000f0c04 */
[----:B------:R-:W-:Y:S01]  /*c130*/  ISETP.GE.AND P0, PT, R2, R8, PT ;  /* 0x000000080200720c */ /* 0x000fe20003f06270 */
[----:B------:R1:W2:Y:S04]  /*c140*/  SHFL.IDX PT, R6, R5, RZ, 0x181f ;  /* 0x00181fff05067589 */ /* 0x0002a800000e0000 */
[----:B------:R1:W3:Y:S08]  /*c150*/  SHFL.IDX PT, R7, R4, RZ, 0x181f ;  /* 0x00181fff04077589 */ /* 0x0002f000000e0000 */
[----:B------:R-:W-:Y:S05]  /*c160*/  @P0 BRA `(.L_x_42) ;  /* 0x0000009000000947 */ /* 0x000fea0003800000 */
[----:B------:R-:W-:Y:S02]  /*c170*/  ISETP.GE.AND P0, PT, R0, c[0x0][0x3c8], PT ;  /* 0x0000f20000007a0c */ /* 0x000fe40003f06270 */
[----:B------:R-:W-:-:S11]  /*c180*/  ISETP.GE.AND P1, PT, R3, c[0x0][0x3c8], PT ;  /* 0x0000f20003007a0c */ /* 0x000fd60003f26270 */
[----:B------:R-:W-:Y:S02]  /*c190*/  @!P0 SHF.R.S32.HI R9, RZ, 0x1f, R0 ;  /* 0x0000001fff098819 */ /* 0x000fe40000011400 */
[----:B--23--:R-:W-:Y:S02]  /*c1a0*/  @!P1 IMAD.WIDE R10, R3, 0x2, R6 ;  /* 0x00000002030a9825 */ /* 0x00cfe400078e0206 */
[----:B------:R-:W-:-:S03]  /*c1b0*/  @!P0 LEA.HI R9, R9, R0, RZ, 0x3 ;  /* 0x0000000009098211 */ /* 0x000fc600078f18ff */
[----:B------:R2:W-:Y:S01]  /*c1c0*/  @!P1 ST.E.128 [R10.64], RZ ;  /* 0x000000ff0a009985 */ /* 0x0005e2000c101d0c */
[----:B------:R-:W-:-:S05]  /*c1d0*/  @!P0 LOP3.LUT R9, R9, 0xfffffff8, RZ, 0xc0, !PT ;  /* 0xfffffff809098812 */ /* 0x000fca00078ec0ff */
[----:B------:R-:W-:-:S05]  /*c1e0*/  @!P0 IMAD.WIDE R6, R9, 0x2, R6 ;  /* 0x0000000209068825 */ /* 0x000fca00078e0206 */
[----:B------:R2:W-:Y:S02]  /*c1f0*/  @!P0 ST.E.128 [R6.64], RZ ;  /* 0x000000ff06008985 */ /* 0x0005e4000c101d0c */
.L_x_42:
[----:B------:R-:W-:Y:S05]  /*c200*/  BSYNC B0 ;  /* 0x0000000000007941 */ /* 0x000fea0003800000 */
.L_x_41:
[----:B--2---:R-:W-:Y:S01]  /*c210*/  IADD3 R6, R2, 0x20, RZ ;  /* 0x0000002002067810 */ /* 0x004fe20007ffe0ff */
[----:B------:R2:W4:Y:S01]  /*c220*/  SHFL.IDX PT, R11, R4, 0x1, 0x181f ;  /* 0x00381f00040b7f89 */ /* 0x00052200000e0000 */
[----:B------:R-:W-:Y:S02]  /*c230*/  BSSY B0, `(.L_x_43) ;  /* 0x000000d000007945 */ /* 0x000fe40003800000 */
[----:B------:R-:W-:Y:S01]  /*c240*/  ISETP.GE.AND P0, PT, R6, R8, PT ;  /* 0x000000080600720c */ /* 0x000fe20003f06270 */
[----:B------:R2:W1:-:S12]  /*c250*/  SHFL.IDX PT, R10, R5, 0x1, 0x181f ;  /* 0x00381f00050a7f89 */ /* 0x00045800000e0000 */
[----:B------:R-:W-:Y:S05]  /*c260*/  @P0 BRA `(.L_x_44) ;  /* 0x0000009000000947 */ /* 0x000fea0003800000 */
[----:B------:R-:W-:Y:S02]  /*c270*/  ISETP.GE.AND P0, PT, R0, c[0x0][0x3c8], PT ;  /* 0x0000f20000007a0c */ /* 0x000fe40003f06270 */
[----:B------:R-:W-:-:S11]  /*c280*/  ISETP.GE.AND P1, PT, R3, c[0x0][0x3c8], PT ;  /* 0x0000f20003007a0c */ /* 0x000fd60003f26270 */
[----:B------:R-:W-:Y:S02]  /*c290*/  @!P0 SHF.R.S32.HI R6, RZ, 0x1f, R0 ;  /* 0x0000001fff068819 */ /* 0x000fe40000011400 */
[----:B-1--4-:R-:W-:Y:S02]  /*c2a0*/  @!P1 IMAD.WIDE R12, R3, 0x2, R10 ;  /* 0x00000002030c9825 */ /* 0x012fe400078e020a */
[----:B------:R-:W-:-:S03]  /*c2b0*/  @!P0 LEA.HI R6, R6, R0, RZ, 0x3 ;  /* 0x0000000006068211 */ /* 0x000fc600078f18ff */
[----:B------:R1:W-:Y:S01]  /*c2c0*/  @!P1 ST.E.128 [R12.64], RZ ;  /* 0x000000ff0c009985 */ /* 0x0003e2000c101d0c */
[----:B------:R-:W-:-:S05]  /*c2d0*/  @!P0 LOP3.LUT R6, R6, 0xfffffff8, RZ, 0xc0, !PT ;  /* 0xfffffff806068812 */ /* 0x000fca00078ec0ff */
[----:B---3--:R-:W-:-:S05]  /*c2e0*/  @!P0 IMAD.WIDE R6, R6, 0x2, R10 ;  /* 0x0000000206068825 */ /* 0x008fca00078e020a */
[----:B------:R1:W-:Y:S02]  /*c2f0*/  @!P0 ST.E.128 [R6.64], RZ ;  /* 0x000000ff06008985 */ /* 0x0003e4000c101d0c */
.L_x_44:
[----:B------:R-:W-:Y:S05]  /*c300*/  BSYNC B0 ;  /* 0x0000000000007941 */ /* 0x000fea0003800000 */
.L_x_43:
[----:B-1----:R-:W-:Y:S01]  /*c310*/  IADD3 R6, R2, 0x40, RZ ;  /* 0x0000004002067810 */ /* 0x002fe20007ffe0ff */
[----:B----4-:R1:W4:Y:S01]  /*c320*/  SHFL.IDX PT, R11, R4, 0x2, 0x181f ;  /* 0x00581f00040b7f89 */ /* 0x01032200000e0000 */
[----:B------:R-:W-:Y:S02]  /*c330*/  BSSY B0, `(.L_x_45) ;  /* 0x000000d000007945 */ /* 0x000fe40003800000 */
[----:B------:R-:W-:Y:S01]  /*c340*/  ISETP.GE.AND P0, PT, R6, R8, PT ;  /* 0x000000080600720c */ /* 0x000fe20003f06270 */
[----:B------:R1:W2:-:S12]  /*c350*/  SHFL.IDX PT, R10, R5, 0x2, 0x181f ;  /* 0x00581f00050a7f89 */ /* 0x00029800000e0000 */
[----:B------:R-:W-:Y:S05]  /*c360*/  @P0 BRA `(.L_x_46) ;  /* 0x0000009000000947 */ /* 0x000fea0003800000 */
[----:B------:R-:W-:Y:S02]  /*c370*/  ISETP.GE.AND P0, PT, R0, c[0x0][0x3c8], PT ;  /* 0x0000f20000007a0c */ /* 0x000fe40003f06270 */
[----:B------:R-:W-:-:S11]  /*c380*/  ISETP.GE.AND P1, PT, R3, c[0x0][0x3c8], PT ;  /* 0x0000f20003007a0c */ /* 0x000fd60003f26270 */
[----:B------:R-:W-:Y:S02]  /*c390*/  @!P0 SHF.R.S32.HI R6, RZ, 0x1f, R0 ;  /* 0x0000001fff068819 */ /* 0x000fe40000011400 */
[----:B--2-4-:R-:W-:Y:S02]  /*c3a0*/  @!P1 IMAD.WIDE R12, R3, 0x2, R10 ;  /* 0x00000002030c9825 */ /* 0x014fe400078e020a */
[----:B------:R-:W-:-:S03]  /*c3b0*/  @!P0 LEA.HI R6, R6, R0, RZ, 0x3 ;  /* 0x0000000006068211 */ /* 0x000fc600078f18ff */
[----:B------:R2:W-:Y:S01]  /*c3c0*/  @!P1 ST.E.128 [R12.64], RZ ;  /* 0x000000ff0c009985 */ /* 0x0005e2000c101d0c */
[----:B------:R-:W-:-:S05]  /*c3d0*/  @!P0 LOP3.LUT R6, R6, 0xfffffff8, RZ, 0xc0, !PT ;  /* 0xfffffff806068812 */ /* 0x000fca00078ec0ff */
[----:B---3--:R-:W-:-:S05]  /*c3e0*/  @!P0 IMAD.WIDE R6, R6, 0x2, R10 ;  /* 0x0000000206068825 */ /* 0x008fca00078e020a */
[----:B------:R2:W-:Y:S02]  /*c3f0*/  @!P0 ST.E.128 [R6.64], RZ ;  /* 0x000000ff06008985 */ /* 0x0005e4000c101d0c */
.L_x_46:
[----:B------:R-:W-:Y:S05]  /*c400*/  BSYNC B0 ;  /* 0x0000000000007941 */ /* 0x000fea0003800000 */
.L_x_45:
[----:B------:R-:W-:Y:S01]  /*c410*/  IADD3 R2, R2, 0x60, RZ ;  /* 0x0000006002027810 */ /* 0x000fe20007ffe0ff */
[----:B--23--:R2:W3:Y:S03]  /*c420*/  SHFL.IDX PT, R7, R4, 0x3, 0x181f ;  /* 0x00781f0004077f89 */ /* 0x00c4e600000e0000 */
[----:B------:R-:W-:Y:S01]  /*c430*/  ISETP.GE.AND P0, PT, R2, R8, PT ;  /* 0x000000080200720c */ /* 0x000fe20003f06270 */
[----:B------:R2:W1:-:S12]  /*c440*/  SHFL.IDX PT, R6, R5, 0x3, 0x181f ;  /* 0x00781f0005067f89 */ /* 0x00045800000e0000 */
[----:B------:R-:W-:Y:S05]  /*c450*/  @P0 EXIT ;  /* 0x000000000000094d */ /* 0x000fea0003800000 */
[----:B------:R-:W-:-:S13]  /*c460*/  ISETP.GE.AND P0, PT, R3, c[0x0][0x3c8], PT ;  /* 0x0000f20003007a0c */ /* 0x000fda0003f06270 */
[----:B-1-3--:R-:W-:-:S05]  /*c470*/  @!P0 IMAD.WIDE R2, R3, 0x2, R6 ;  /* 0x0000000203028825 */ /* 0x00afca00078e0206 */
[----:B------:R1:W-:Y:S01]  /*c480*/  @!P0 ST.E.128 [R2.64], RZ ;  /* 0x000000ff02008985 */ /* 0x0003e2000c101d0c */
[----:B------:R-:W-:-:S13]  /*c490*/  ISETP.GE.AND P0, PT, R0, c[0x0][0x3c8], PT ;  /* 0x0000f20000007a0c */ /* 0x000fda0003f06270 */
[----:B------:R-:W-:Y:S05]  /*c4a0*/  @P0 EXIT ;  /* 0x000000000000094d */ /* 0x000fea0003800000 */
[----:B-1----:R-:W-:-:S04]  /*c4b0*/  SHF.R.S32.HI R2, RZ, 0x1f, R0 ;  /* 0x0000001fff027819 */ /* 0x002fc80000011400 */
[----:B------:R-:W-:-:S04]  /*c4c0*/  LEA.HI R0, R2, R0, RZ, 0x3 ;  /* 0x0000000002007211 */ /* 0x000fc800078f18ff */
[----:B------:R-:W-:-:S05]  /*c4d0*/  LOP3.LUT R0, R0, 0xfffffff8, RZ, 0xc0, !PT ;  /* 0xfffffff800007812 */ /* 0x000fca00078ec0ff */
[----:B------:R-:W-:-:S05]  /*c4e0*/  IMAD.WIDE R6, R0, 0x2, R6 ;  /* 0x0000000200067825 */ /* 0x000fca00078e0206 */
[----:B------:R-:W-:Y:S01]  /*c4f0*/  ST.E.128 [R6.64], RZ ;  /* 0x000000ff06007985 */ /* 0x000fe2000c101d0c */
[----:B------:R-:W-:Y:S05]  /*c500*/  EXIT ;  /* 0x000000000000794d */ /* 0x000fea0003800000 */
.L_x_47:
        /* <DEDUP_REMOVED lines=15> */
.L_x_4331:


//--------------------- .text._ZN7cutlass13device_kernelIN5flash19enable_sm80_to_sm89INS1_16FlashAttnFwdSm80INS1_25CollectiveMainloopFwdSm80ILi8ELi1ELb1EN4cute5tupleIJNS5_1CILi128EEES8_S8_EEELi128ENS_10bfloat16_tEfNS_4arch4Sm80ELb0ELb0ELb1ELb1ELb1ELb1ELb1ELb0EEENS1_21CollectiveEpilogueFwdIS9_NS6_IJNS7_ILi1EEESF_SF_EEESA_SC_Li256ELb1ELb1ELb0ELb0EEENS1_19SingleTileSchedulerILb1ELb0ELb1ELi128EEEEEEEEEvNT_6ParamsE --------------------------
	.section	.text._ZN7cutlass13device_kernelIN5flash19enable_sm80_to_sm89INS1_16FlashAttnFwdSm80INS1_25CollectiveMainloopFwdSm80ILi8ELi1ELb1EN4cute5tupleIJNS5_1CILi128EEES8_S8_EEELi128ENS_10bfloat16_tEfNS_4arch4Sm80ELb0ELb0ELb1ELb1ELb1ELb1ELb1ELb0EEENS1_21CollectiveEpilogueFwdIS9_NS6_IJNS7_ILi1EEESF_SF_EEESA_SC_Li256ELb1ELb1ELb0ELb0EEENS1_19SingleTileSchedulerILb1ELb0ELb1ELi128EEEEEEEEEvNT_6ParamsE,"ax",@progbits
	.sectioninfo	@"SHI_REGISTERS=255"
	.align	128
.text._ZN7cutlass13device_kernelIN5flash19enable_sm80_to_sm89INS1_16FlashAttnFwdSm80INS1_25CollectiveMainloopFwdSm80ILi8ELi1ELb1EN4cute5tupleIJNS5_1CILi128EEES8_S8_EEELi128ENS_10bfloat16_tEfNS_4arch4Sm80ELb0ELb0ELb1ELb1ELb1ELb1ELb1ELb0EEENS1_21CollectiveEpilogueFwdIS9_NS6_IJNS7_ILi1EEESF_SF_EEESA_SC_Li256ELb1ELb1ELb0ELb0EEENS1_19SingleTileSchedulerILb1ELb0ELb1ELi128EEEEEEEEEvNT_6ParamsE:
        .type           _ZN7cutlass13device_kernelIN5flash19enable_sm80_to_sm89INS1_16FlashAttnFwdSm80INS1_25CollectiveMainloopFwdSm80ILi8ELi1ELb1EN4cute5tupleIJNS5_1CILi128EEES8_S8_EEELi128ENS_10bfloat16_tEfNS_4arch4Sm80ELb0ELb0ELb1ELb1ELb1ELb1ELb1ELb0EEENS1_21CollectiveEpilogueFwdIS9_NS6_IJNS7_ILi1EEESF_SF_EEESA_SC_Li256ELb1ELb1ELb0ELb0EEENS1_19SingleTileSchedulerILb1ELb0ELb1ELi128EEEEEEEEEvNT_6ParamsE,@function
        .size           _ZN7cutlass13device_kernelIN5flash19enable_sm80_to_sm89INS1_16FlashAttnFwdSm80INS1_25CollectiveMainloopFwdSm80ILi8ELi1ELb1EN4cute5tupleIJNS5_1CILi128EEES8_S8_EEELi128ENS_10bfloat16_tEfNS_4arch4Sm80ELb0ELb0ELb1ELb1ELb1ELb1ELb1ELb0EEENS1_21CollectiveEpilogueFwdIS9_NS6_IJNS7_ILi1EEESF_SF_EEESA_SC_Li256ELb1ELb1ELb0ELb0EEENS1_19SingleTileSchedulerILb1ELb0ELb1ELi128EEEEEEEEEvNT_6ParamsE,(.L_x_4332 - _ZN7cutlass13device_kernelIN5flash19enable_sm80_to_sm89INS1_16FlashAttnFwdSm80INS1_25CollectiveMainloopFwdSm80ILi8ELi1ELb1EN4cute5tupleIJNS5_1CILi128EEES8_S8_EEELi128ENS_10bfloat16_tEfNS_4arch4Sm80ELb0ELb0ELb1ELb1ELb1ELb1ELb1ELb0EEENS1_21CollectiveEpilogueFwdIS9_NS6_IJNS7_ILi1EEESF_SF_EEESA_SC_Li256ELb1ELb1ELb0ELb0EEENS1_19SingleTileSchedulerILb1ELb0ELb1ELi128EEEEEEEEEvNT_6ParamsE)
        .other          _ZN7cutlass13device_kernelIN5flash19enable_sm80_to_sm89INS1_16FlashAttnFwdSm80INS1_25CollectiveMainloopFwdSm80ILi8ELi1ELb1EN4cute5tupleIJNS5_1CILi128EEES8_S8_EEELi128ENS_10bfloat16_tEfNS_4arch4Sm80ELb0ELb0ELb1ELb1ELb1ELb1ELb1ELb0EEENS1_21CollectiveEpilogueFwdIS9_NS6_IJNS7_ILi1EEESF_SF_EEESA_SC_Li256ELb1ELb1ELb0ELb0EEENS1_19SingleTileSchedulerILb1ELb0ELb1ELi128EEEEEEEEEvNT_6ParamsE,@"STO_CUDA_ENTRY STV_DEFAULT"
_ZN7cutlass13device_kernelIN5flash19enable_sm80_to_sm89INS1_16FlashAttnFwdSm80INS1_25CollectiveMainloopFwdSm80ILi8ELi1ELb1EN4cute5tupleIJNS5_1CILi128EEES8_S8_EEELi128ENS_10bfloat16_tEfNS_4arch4Sm80ELb0ELb0ELb1ELb1ELb1ELb1ELb1ELb0EEENS1_21CollectiveEpilogueFwdIS9_NS6_IJNS7_ILi1EEESF_SF_EEESA_SC_Li256ELb1ELb1ELb0ELb0EEENS1_19SingleTileSchedulerILb1ELb0ELb1ELi128EEEEEEEEEvNT_6ParamsE:
        /* <DEDUP_REMOVED lines=12> */
[----:B------:R-:W-:Y:S05]  /*00c0*/  @!P0 BRA `(.L_x_48) ;  /* 0x000001c000008947 */ /* 0x000fea0003800000 */
[----:B---3--:R-:W-:-:S04]  /*00d0*/  ISETP.NE.U32.AND P0, PT, RZ, c[0x0][0x568], PT ;  /* 0x00015a00ff007a0c */ /* 0x008fc80003f05070 */
[----:B------:R-:W-:-:S13]  /*00e0*/  ISETP.NE.AND.EX P0, PT, RZ, c[0x0][0x56c], PT, P0 ;  /* 0x00015b00ff007a0c */ /* 0x000fda0003f05300 */
[----:B------:R-:W-:Y:S05]  /*00f0*/  @!P0 BRA `(.L_x_49) ;  /* 0x0000005000008947 */ /* 0x000fea0003800000 */
[----:B------:R-:W-:Y:S02]  /*0100*/  MOV R2, UR4 ;  /* 0x0000000400027c02 */ /* 0x000fe40008000f00 */
[----:B------:R-:W-:-:S05]  /*0110*/  MOV R3, UR5 ;  /* 0x0000000500037c02 */ /* 0x000fca0008000f00 */
[----:B------:R-:W2:Y:S02]  /*0120*/  LDG.E R2, [R2.64] ;  /* 0x0000001402027981 */ /* 0x000ea4000c1e1900 */
[----:B--2---:R1:W2:Y:S02]  /*0130*/  R2UR UR6, R2 ;  /* 0x00000000020673c2 */ /* 0x0042a400000e0000 */
[----:B-12---:R-:W-:Y:S05]  /*0140*/  BRA `(.L_x_50) ;  /* 0x000000e000007947 */ /* 0x006fea0003800000 */
.L_x_49:
        /* <DEDUP_REMOVED lines=13> */
.L_x_51:
[----:B------:R-:W-:Y:S02]  /*0220*/  ULDC UR6, c[0x0][0x54c] ;  /* 0x0001530000067ab9 */ /* 0x000fe40000000800 */
.L_x_50:
[----:B------:R-:W-:Y:S02]  /*0230*/  ULDC UR4, c[0x0][0x548] ;  /* 0x0001520000047ab9 */ /* 0x000fe40000000800 */
[----:B------:R-:W-:-:S02]  /*0240*/  USHF.L.U32 UR5, UR12, 0x7, URZ ;  /* 0x000000070c057899 */ /* 0x000fc4000800063f */
[----:B------:R-:W-:-:S04]  /*0250*/  UIMAD UR4, UR6, UR4, URZ ;  /* 0x00000004060472a4 */ /* 0x000fc8000f8e023f */
[----:B------:R-:W-:-:S04]  /*0260*/  UISETP.GE.AND UP0, UPT, UR5, UR4, UPT ;  /* 0x000000040500728c */ /* 0x000fc8000bf06270 */
[----:B------:R-:W-:Y:S01]  /*0270*/  USEL UR19, UR19, 0xffffffff, !UP0 ;  /* 0xffffffff13137887 */ /* 0x000fe2000c000000 */
[----:B------:R-:W-:Y:S05]  /*0280*/  BRA `(.L_x_52) ;  /* 0x000001b000007947 */ /* 0x000fea0003800000 */
.L_x_48:
        /* <DEDUP_REMOVED lines=8> */
.L_x_53:
        /* <DEDUP_REMOVED lines=13> */
.L_x_55:
[----:B------:R-:W-:Y:S02]  /*03e0*/  ULDC UR6, c[0x0][0x54c] ;  /* 0x0001530000067ab9 */ /* 0x000fe40000000800 */
.L_x_54:
[----:B------:R-:W-:Y:S02]  /*03f0*/  ULDC UR4, c[0x0][0x548] ;  /* 0x0001520000047ab9 */ /* 0x000fe40000000800 */
[----:B------:R-:W-:-:S02]  /*0400*/  USHF.L.U32 UR5, UR12, 0x7, URZ ;  /* 0x000000070c057899 */ /* 0x000fc4000800063f */
[----:B------:R-:W-:-:S04]  /*0410*/  UIMAD UR4, UR6, UR4, URZ ;  /* 0x00000004060472a4 */ /* 0x000fc8000f8e023f */
[----:B------:R-:W-:-:S04]  /*0420*/  UISETP.GE.AND UP0, UPT, UR5, UR4, UPT ;  /* 0x000000040500728c */ /* 0x000fc8000bf06270 */
[----:B------:R-:W-:-:S06]  /*0430*/  USEL UR19, UR19, 0xffffffff, !UP0 ;  /* 0xffffffff13137887 */ /* 0x000fcc000c000000 */
.L_x_52:
[----:B------:R-:W-:-:S13]  /*0440*/  ISETP.LE.AND P0, PT, RZ, UR19, PT ;  /* 0x00000013ff007c0c */ /* 0x000fda000bf03270 */
[----:B------:R-:W-:Y:S05]  /*0450*/  @!P0 EXIT ;  /* 0x000000000000894d */ /* 0x000fea0003800000 */
[----:B------:R-:W-:Y:S01]  /*0460*/  ULDC.64 UR4, c[0x0][0x360] ;  /* 0x0000d80000047ab9 */ /* 0x000fe20000000a00 */
[----:B------:R-:W-:Y:S01]  /*0470*/  ISETP.NE.U32.AND P3, PT, RZ, c[0x0][0x348], PT ;  /* 0x0000d200ff007a0c */ /* 0x000fe20003f65070 */
[----:B------:R-:W-:Y:S02]  /*0480*/  UISETP.NE.U32.AND UP0, UPT, URZ, UR4, UPT ;  /* 0x000000043f00728c */ /* 0x000fe4000bf05070 */
[----:B------:R-:W-:Y:S01]  /*0490*/  ULDC.64 UR6, c[0x0][0x370] ;  /* 0x0000dc0000067ab9 */ /* 0x000fe20000000a00 */
[----:B------:R-:W-:Y:S01]  /*04a0*/  ISETP.NE.AND.EX P3, PT, RZ, c[0x0][0x34c], PT, P3 ;  /* 0x0000d300ff007a0c */ /* 0x000fe20003f65330 */
[----:B------:R-:W-:Y:S02]  /*04b0*/  UISETP.NE.AND.EX UP0, UPT, URZ, UR5, UPT, UP0 ;  /* 0x000000053f00728c */ /* 0x000fe4000bf05300 */
[----:B------:R-:W-:Y:S02]  /*04c0*/  UISETP.NE.U32.AND UP1, UPT, URZ, UR6, UPT ;  /* 0x000000063f00728c */ /* 0x000fe4000bf25070 */
[----:B------:R-:W-:-:S02]  /*04d0*/  ULDC.64 UR4, c[0x0][0x360] ;  /* 0x0000d80000047ab9 */ /* 0x000fc40000000a00 */
[----:B------:R-:W-:Y:S01]  /*04e0*/  UISETP.NE.AND.EX UP1, UPT, URZ, UR7, UPT, UP1 ;  /* 0x000000073f00728c */ /* 0x000fe2000bf25310 */
[----:B------:R-:W-:Y:S01]  /*04f0*/  PLOP3.LUT P0, PT, PT, PT, UP0, 0x80, 0x0 ;  /* 0x000000000000781c */ /* 0x000fe20003f0f008 */
[----:B------:R-:W-:Y:S02]  /*0500*/  ULDC.64 UR8, c[0x0][0x370] ;  /* 0x0000dc0000087ab9 */ /* 0x000fe40000000a00 */
[----:B------:R-:W-:Y:S02]  /*0510*/  ULDC.64 UR6, c[0x0][0x348] ;  /* 0x0000d20000067ab9 */ /* 0x000fe40000000a00 */
[----:B------:R-:W-:Y:S01]  /*0520*/  @UP0 UIMAD.WIDE UR4, UR19, UR22, UR4 ;  /* 0x00000016130402a5 */ /* 0x000fe2000f8e0204 */
[----:B------:R-:W-:Y:S01]  /*0530*/  PLOP3.LUT P2, PT, PT, PT, UP1, 0x80, 0x0 ;  /* 0x000000000000781c */ /* 0x000fe20003f4f018 */
[----:B------:R-:W-:Y:S01]  /*0540*/  UIMAD.WIDE UR6, UR19, UR22, UR6 ;  /* 0x00000016130672a5 */ /* 0x000fe2000f8e0206 */
[----:B------:R-:W-:Y:S02]  /*0550*/  ISETP.NE.U32.AND P4, PT, RZ, c[0x0][0x350], PT ;  /* 0x0000d400ff007a0c */ /* 0x000fe40003f85070 */
[----:B------:R-:W-:Y:S01]  /*0560*/  @UP1 UIMAD.WIDE UR8, UR19, UR22, UR8 ;  /* 0x00000016130812a5 */ /* 0x000fe2000f8e0208 */
[----:B------:R-:W-:Y:S01]  /*0570*/  IMAD.U32 R2, RZ, RZ, UR4 ;  /* 0x00000004ff027e24 */ /* 0x000fe2000f8e00ff */
[----:B------:R-:W-:Y:S01]  /*0580*/  MOV R3, UR5 ;  /* 0x0000000500037c02 */ /* 0x000fe20008000f00 */
[----:B------:R-:W-:Y:S01]  /*0590*/  ULDC.64 UR4, c[0x0][0x358] ;  /* 0x0000d60000047ab9 */ /* 0x000fe20000000a00 */
[----:B------:R-:W-:Y:S01]  /*05a0*/  IMAD.U32 R10, RZ, RZ, UR6 ;  /* 0x00000006ff0a7e24 */ /* 0x000fe2000f8e00ff */
[----:B------:R-:W-:Y:S01]  /*05b0*/  UISETP.NE.U32.AND UP2, UPT, URZ, UR4, UPT ;  /* 0x000000043f00728c */ /* 0x000fe2000bf45070 */
[----:B------:R-:W-:Y:S01]  /*05c0*/  IMAD.U32 R11, RZ, RZ, UR7 ;  /* 0x00000007ff0b7e24 */ /* 0x000fe2000f8e00ff */
[----:B------:R-:W-:Y:S01]  /*05d0*/  ISETP.NE.AND.EX P4, PT, RZ, c[0x0][0x354], PT, P4 ;  /* 0x0000d500ff007a0c */ /* 0x000fe20003f85340 */
[----:B------:R-:W-:Y:S01]  /*05e0*/  IMAD.U32 R4, RZ, RZ, UR8 ;  /* 0x00000008ff047e24 */ /* 0x000fe2000f8e00ff */
[----:B------:R-:W-:Y:S01]  /*05f0*/  UISETP.NE.AND.EX UP2, UPT, URZ, UR5, UPT, UP2 ;  /* 0x000000053f00728c */ /* 0x000fe2000bf45320 */
[----:B------:R-:W-:Y:S01]  /*0600*/  IMAD.U32 R5, RZ, RZ, UR9 ;  /* 0x00000009ff057e24 */ /* 0x000fe2000f8e00ff */
[----:B------:R-:W-:Y:S01]  /*0610*/  ULDC.64 UR6, c[0x0][0x350] ;  /* 0x0000d40000067ab9 */ /* 0x000fe20000000a00 */
[----:B------:R1:W2:Y:S01]  /*0620*/  @P0 LDG.E R0, [R2.64] ;  /* 0x0000001402000981 */ /* 0x0002a2000c1e1900 */
[----:B------:R-:W-:-:S02]  /*0630*/  ULDC.64 UR4, c[0x0][0x358] ;  /* 0x0000d60000047ab9 */ /* 0x000fc40000000a00 */
[----:B------:R-:W-:Y:S01]  /*0640*/  PLOP3.LUT P1, PT, PT, PT, UP2, 0x80, 0x0 ;  /* 0x000000000000781c */ /* 0x000fe20003f2f028 */
[----:B------:R-:W-:Y:S01]  /*0650*/  UIMAD.WIDE UR6, UR19, UR22, UR6 ;  /* 0x00000016130672a5 */ /* 0x000fe2000f8e0206 */
[----:B------:R-:W3:Y:S01]  /*0660*/  @P2 LDG.E R4, [R4.64] ;  /* 0x0000001404042981 */ /* 0x000ee2000c1e1900 */
[----:B------:R-:W-:Y:S01]  /*0670*/  UIMAD.WIDE UR4, UR19, UR22, UR4 ;  /* 0x00000016130472a5 */ /* 0x000fe2000f8e0204 */
[----:B------:R-:W-:-:S03]  /*0680*/  MOV R88, RZ ;  /* 0x000000ff00587202 */ /* 0x000fc60000000f00 */
[----:B------:R-:W-:Y:S01]  /*0690*/  IMAD.U32 R8, RZ, RZ, UR6 ;  /* 0x00000006ff087e24 */ /* 0x000fe2000f8e00ff */
[----:B------:R-:W-:Y:S01]  /*06a0*/  MOV R9, UR7 ;  /* 0x0000000700097c02 */ /* 0x000fe20008000f00 */
[----:B------:R-:W-:Y:S01]  /*06b0*/  IMAD.U32 R6, RZ, RZ, UR4 ;  /* 0x00000004ff067e24 */ /* 0x000fe2000f8e00ff */
[----:B------:R-:W-:-:S03]  /*06c0*/  MOV R7, UR5 ;  /* 0x0000000500077c02 */ /* 0x000fc60008000f00 */
[----:B------:R4:W5:Y:S04]  /*06d0*/  @P4 LDG.E R88, [R8.64] ;  /* 0x0000001408584981 */ /* 0x000968000c1e1900 */
[----:B-1----:R-:W4:Y:S01]  /*06e0*/  @P3 LDG.E R3, [R10.64] ;  /* 0x000000140a033981 */ /* 0x002f22000c1e1900 */
[----:B------:R-:W-:-:S06]  /*06f0*/  IMAD.MOV.U32 R2, RZ, RZ, RZ ;  /* 0x000000ffff027224 */ /* 0x000fcc00078e00ff */
[----:B------:R1:W5:Y:S01]  /*0700*/  @P1 LDG.E R2, [R6.64] ;  /* 0x0000001406021981 */ /* 0x000362000c1e1900 */
[----:B------:R-:W1:Y:S01]  /*0710*/  S2UR UR11, SR_CTAID.Y ;  /* 0x00000000000b79c3 */ /* 0x000e620000002600 */
[----:B------:R-:W-:Y:S02]  /*0720*/  UMOV UR14, URZ ;  /* 0x0000003f000e7c82 */ /* 0x000fe40008000000 */
[----:B------:R-:W-:Y:S02]  /*0730*/  ULDC UR18, c[0x0][0x168] ;  /* 0x00005a0000127ab9 */ /* 0x000fe40000000800 */
[----:B------:R-:W-:Y:S02]  /*0740*/  UMOV UR15, URZ ;  /* 0x0000003f000f7c82 */ /* 0x000fe40008000000 */
[----:B------:R-:W-:Y:S02]  /*0750*/  ULDC UR4, c[0x0][0x2ac] ;  /* 0x0000ab0000047ab9 */ /* 0x000fe40000000800 */
[----:B------:R-:W-:-:S02]  /*0760*/  ULDC UR17, c[0x0][0x1d0] ;  /* 0x0000740000117ab9 */ /* 0x000fc40000000800 */
[----:B------:R-:W-:Y:S02]  /*0770*/  UIMAD UR17, UR4, UR17, URZ ;  /* 0x00000011041172a4 */ /* 0x000fe4000f8e023f */
[----:B------:R-:W-:Y:S02]  /*0780*/  ULDC UR16, c[0x0][0x228] ;  /* 0x00008a0000107ab9 */ /* 0x000fe40000000800 */
[----:B-1----:R-:W-:Y:S01]  /*0790*/  USHF.R.S32.HI UR10, URZ, 0x1f, UR11 ;  /* 0x0000001f3f0a7899 */ /* 0x002fe2000801140b */
[----:B--2---:R1:W2:Y:S08]  /*07a0*/  @P0 R2UR UR18, R0 ;  /* 0x00000000001203c2 */ /* 0x0042b000000e0000 */
[----:B---3--:R1:W3:Y:S08]  /*07b0*/  @P2 R2UR UR14, R4 ;  /* 0x00000000040e23c2 */ /* 0x0082f000000e0000 */
[----:B----4-:R1:W4:Y:S01]  /*07c0*/  @P3 R2UR UR15, R3 ;  /* 0x00000000030f33c2 */ /* 0x01032200000e0000 */
[----:B------:R-:W-:Y:S05]  /*07d0*/  @P0 BRA `(.L_x_56) ;  /* 0x0000006000000947 */ /* 0x000fea0003800000 */
[----:B--2---:R-:W-:Y:S05]  /*07e0*/  @!P3 BRA `(.L_x_56) ;  /* 0x000000500000b947 */ /* 0x004fea0003800000 */
[----:B-1----:R1:W2:Y:S04]  /*07f0*/  LDG.E R0, [R10.64] ;  /* 0x000000140a007981 */ /* 0x0022a8000c1e1900 */
[----:B-1--4-:R-:W4:Y:S01]  /*0800*/  LDG.E R10, [R10.64+0x4] ;  /* 0x000004140a0a7981 */ /* 0x012f22000c1e1900 */
[----:B--2---:R-:W1:Y:S08]  /*0810*/  R2UR UR18, R0 ;  /* 0x00000000001273c2 */ /* 0x004e7000000e0000 */
[----:B----4-:R-:W1:Y:S02]  /*0820*/  R2UR UR4, R10 ;  /* 0x000000000a0473c2 */ /* 0x010e6400000e0000 */
[----:B-1----:R-:W-:-:S06]  /*0830*/  UIADD3 UR18, -UR18, UR4, URZ ;  /* 0x0000000412127290 */ /* 0x002fcc000fffe13f */
.L_x_56:
[----:B--2---:R-:W-:-:S04]  /*0840*/  ISETP.NE.U32.AND P0, PT, RZ, c[0x0][0x368], PT ;  /* 0x0000da00ff007a0c */ /* 0x004fc80003f05070 */
[----:B------:R-:W-:-:S13]  /*0850*/  ISETP.NE.AND.EX P0, PT, RZ, c[0x0][0x36c], PT, P0 ;  /* 0x0000db00ff007a0c */ /* 0x000fda0003f05300 */
[----:B------:R-:W-:Y:S05]  /*0860*/  @!P0 BRA `(.L_x_57) ;  /* 0x0000007000008947 */ /* 0x000fea0003800000 */
[----:B------:R-:W-:Y:S02]  /*0870*/  ULDC.64 UR4, c[0x0][0x368] ;  /* 0x0000da0000047ab9 */ /* 0x000fe40000000a00 */
[----:B------:R-:W-:-:S06]  /*0880*/  UIMAD.WIDE UR4, UR19, UR22, UR4 ;  /* 0x00000016130472a5 */ /* 0x000fcc000f8e0204 */
[----:B-1----:R-:W-:Y:S02]  /*0890*/  MOV R4, UR4 ;  /* 0x0000000400047c02 */ /* 0x002fe40008000f00 */
[----:B------:R-:W-:-:S05]  /*08a0*/  MOV R5, UR5 ;  /* 0x0000000500057c02 */ /* 0x000fca0008000f00 */
[----:B------:R-:W2:Y:S02]  /*08b0*/  LDG.E R0, [R4.64] ;  /* 0x0000001404007981 */ /* 0x000ea4000c1e1900 */
[----:B--2---:R1:W2:Y:S02]  /*08c0*/  R2UR UR17, R0 ;  /* 0x00000000001173c2 */ /* 0x0042a400000e0000 */
[----:B-12---:R-:W-:Y:S05]  /*08d0*/  BRA `(.L_x_58) ;  /* 0x0000006000007947 */ /* 0x006fea0003800000 */
.L_x_57:
[----:B------:R-:W-:Y:S05]  /*08e0*/  @!P4 BRA `(.L_x_58) ;  /* 0x000000500000c947 */ /* 0x000fea0003800000 */
[----:B-1----:R1:W2:Y:S04]  /*08f0*/  LDG.E R0, [R8.64] ;  /* 0x0000001408007981 */ /* 0x0022a8000c1e1900 */
[----:B-1--4-:R-:W4:Y:S01]  /*0900*/  LDG.E R8, [R8.64+0x4] ;  /* 0x0000041408087981 */ /* 0x012f22000c1e1900 */
[----:B--2---:R-:W1:Y:S08]  /*0910*/  R2UR UR17, R0 ;  /* 0x00000000001173c2 */ /* 0x004e7000000e0000 */
[----:B----4-:R-:W1:Y:S02]  /*0920*/  R2UR UR4, R8 ;  /* 0x00000000080473c2 */ /* 0x010e6400000e0000 */
[----:B-1----:R-:W-:-:S06]  /*0930*/  UIADD3 UR17, -UR17, UR4, URZ ;  /* 0x0000000411117290 */ /* 0x002fcc000fffe13f */
.L_x_58:
[----:B-1----:R1:W2:Y:S01]  /*0940*/  @P1 LDG.E R0, [R6.64] ;  /* 0x0000001406001981 */ /* 0x0022a2000c1e1900 */
[----:B------:R-:W-:-:S03]  /*0950*/  ULDC.64 UR4, c[0x0][0x378] ;  /* 0x0000de0000047ab9 */ /* 0x000fc60000000a00 */
[----:B-1--4-:R-:W4:Y:S01]  /*0960*/  @P1 LDG.E R6, [R6.64+0x4] ;  /* 0x0000041406061981 */ /* 0x012f22000c1e1900 */
[----:B------:R-:W-:-:S04]  /*0970*/  UISETP.NE.U32.AND UP0, UPT, URZ, UR4, UPT ;  /* 0x000000043f00728c */ /* 0x000fc8000bf05070 */
[----:B------:R-:W-:-:S03]  /*0980*/  UISETP.NE.AND.EX UP0, UPT, URZ, UR5, UPT, UP0 ;  /* 0x000000053f00728c */ /* 0x000fc6000bf05300 */
[----:B------:R-:W-:-:S03]  /*0990*/  ULDC.64 UR4, c[0x0][0x378] ;  /* 0x0000de0000047ab9 */ /* 0x000fc60000000a00 */
[----:B------:R-:W-:-:S05]  /*09a0*/  PLOP3.LUT P0, PT, PT, PT, UP0, 0x80, 0x0 ;  /* 0x000000000000781c */ /* 0x000fca0003f0f008 */
[----:B------:R-:W-:-:S06]  /*09b0*/  @UP0 UIMAD.WIDE UR4, UR19, UR22, UR4 ;  /* 0x00000016130402a5 */ /* 0x000fcc000f8e0204 */
[----:B------:R-:W-:Y:S02]  /*09c0*/  IMAD.U32 R4, RZ, RZ, UR4 ;  /* 0x00000004ff047e24 */ /* 0x000fe4000f8e00ff */
[----:B------:R-:W-:-:S05]  /*09d0*/  IMAD.U32 R5, RZ, RZ, UR5 ;  /* 0x00000005ff057e24 */ /* 0x000fca000f8e00ff */
[----:B---3--:R-:W3:Y:S01]  /*09e0*/  @P0 LDG.E R4, [R4.64] ;  /* 0x0000001404040981 */ /* 0x008ee2000c1e1900 */
[----:B------:R-:W-:Y:S02]  /*09f0*/  UIADD3 UR5, -UR14, UR17, URZ ;  /* 0x000000110e057290 */ /* 0x000fe4000fffe13f */
[----:B------:R-:W-:Y:S01]  /*0a00*/  UMOV UR13, UR17 ;  /* 0x00000011000d7c82 */ /* 0x000fe20008000000 */
[----:B--2---:R-:W1:Y:S08]  /*0a10*/  @P1 R2UR UR4, R0 ;  /* 0x00000000000413c2 */ /* 0x004e7000000e0000 */
[----:B----4-:R-:W1:Y:S02]  /*0a20*/  @P1 R2UR UR6, R6 ;  /* 0x00000000060613c2 */ /* 0x010e6400000e0000 */
[----:B-1----:R-:W-:-:S02]  /*0a30*/  @UP2 UIADD3 UR16, -UR4, UR6, URZ ;  /* 0x0000000604102290 */ /* 0x002fc4000fffe13f */
[----:B------:R-:W-:Y:S02]  /*0a40*/  UIADD3 UR6, -UR5, URZ, URZ ;  /* 0x0000003f05067290 */ /* 0x000fe4000fffe13f */
[----:B------:R-:W-:Y:S02]  /*0a50*/  UIADD3 UR9, UR5, UR16, URZ ;  /* 0x0000001005097290 */ /* 0x000fe4000fffe03f */
[----:B---3--:R1:W2:Y:S01]  /*0a60*/  @P0 R2UR UR13, R4 ;  /* 0x00000000040d03c2 */ /* 0x0082a200000e0000 */
[----:B------:R-:W-:Y:S02]  /*0a70*/  UISETP.LT.AND UP1, UPT, URZ, UR6, UPT ;  /* 0x000000063f00728c */ /* 0x000fe4000bf21270 */
[----:B------:R-:W-:Y:S02]  /*0a80*/  UIADD3 UR4, UR9, 0x7f, URZ ;  /* 0x0000007f09047890 */ /* 0x000fe4000fffe03f */
[----:B------:R-:W-:Y:S02]  /*0a90*/  USEL UR6, URZ, UR6, !UP1 ;  /* 0x000000063f067287 */ /* 0x000fe4000c800000 */
[----:B------:R-:W-:-:S04]  /*0aa0*/  USHF.R.S32.HI UR8, URZ, 0x1f, UR4 ;  /* 0x0000001f3f087899 */ /* 0x000fc80008011404 */
[----:B------:R-:W-:-:S04]  /*0ab0*/  ULEA.HI UR8, UR8, UR4, URZ, 0x7 ;  /* 0x0000000408087291 */ /* 0x000fc8000f8f383f */
[----:B------:R-:W-:-:S04]  /*0ac0*/  ULOP3.LUT UR7, UR8, 0xffffff80, URZ, 0xc0, !UPT ;  /* 0xffffff8008077892 */ /* 0x000fc8000f8ec03f */
[----:B------:R-:W-:-:S04]  /*0ad0*/  UIADD3 UR5, -UR5, UR7, URZ ;  /* 0x0000000705057290 */ /* 0x000fc8000fffe13f */
[----:B------:R-:W-:-:S04]  /*0ae0*/  UISETP.LT.AND UP0, UPT, UR5, UR16, UPT ;  /* 0x000000100500728c */ /* 0x000fc8000bf01270 */
[----:B------:R-:W-:-:S04]  /*0af0*/  USEL UR5, UR5, UR16, UP0 ;  /* 0x0000001005057287 */ /* 0x000fc80008000000 */
[----:B------:R-:W-:Y:S02]  /*0b00*/  UISETP.GT.AND UP0, UPT, UR5, UR6, UPT ;  /* 0x000000060500728c */ /* 0x000fe4000bf04270 */
[----:B------:R-:W-:-:S07]  /*0b10*/  USHF.R.U32.HI UR6, URZ, 0x7, UR6 ;  /* 0x000000073f067899 */ /* 0x000fce0008011606 */
[----:B------:R-:W-:Y:S02]  /*0b20*/  UMOV UR23, UR6 ;  /* 0x0000000600177c82 */ /* 0x000fe40008000000 */
[----:B------:R-:W-:-:S04]  /*0b30*/  @UP0 UIADD3 UR5, UR5, 0x7f, URZ ;  /* 0x0000007f05050890 */ /* 0x000fc8000fffe03f */
[----:B------:R-:W-:-:S04]  /*0b40*/  @UP0 USHF.R.S32.HI UR4, URZ, 0x1f, UR5 ;  /* 0x0000001f3f040899 */ /* 0x000fc80008011405 */
[----:B------:R-:W-:-:S04]  /*0b50*/  @UP0 ULEA.HI UR4, UR4, UR5, URZ, 0x7 ;  /* 0x0000000504040291 */ /* 0x000fc8000f8f383f */
[----:B------:R-:W-:-:S04]  /*0b60*/  @UP0 USHF.R.S32.HI UR23, URZ, 0x7, UR4 ;  /* 0x000000073f170899 */ /* 0x000fc80008011404 */
[----:B------:R-:W-:-:S06]  /*0b70*/  UISETP.GT.AND UP0, UPT, UR23, UR6, UPT ;  /* 0x000000061700728c */ /* 0x000fcc000bf04270 */
[----:B------:R-:W-:-:S13]  /*0b80*/  PLOP3.LUT P0, PT, PT, PT, UP0, 0x80, 0x0 ;  /* 0x000000000000781c */ /* 0x000fda0003f0f008 */
[----:B------:R-:W-:Y:S05]  /*0b90*/  @!P0 BRA `(.L_x_59) ;  /* 0x000070d000008947 */ /* 0x000fea0003800000 */
[----:B-12---:R-:W-:Y:S02]  /*0ba0*/  ULDC.64 UR4, c[0x0][0x340] ;  /* 0x0000d00000047ab9 */ /* 0x006fe40000000a00 */
        /* <DEDUP_REMOVED lines=8> */
[----:B------:R-:W-:Y:S02]  /*0c30*/  UIADD3 UR22, UR23, -0x1, URZ ;  /* 0xffffffff17167890 */ /* 0x000fe4000fffe03f */
[----:B------:R-:W-:Y:S01]  /*0c40*/  ULDC.64 UR4, c[0x0][0x260] ;  /* 0x0000980000047ab9 */ /* 0x000fe20000000a00 */
[-C--:B------:R-:W-:Y:S01]  /*0c50*/  LEA.HI R132, R136, R75.reuse, RZ, 0x3 ;  /* 0x0000004b88847211 */ /* 0x080fe200078f18ff */
[----:B------:R1:W2:Y:S01]  /*0c60*/  @P4 LDG.E R0, [R4.64] ;  /* 0x0000001404004981 */ /* 0x0002a2000c1e1900 */
[----:B------:R-:W-:Y:S01]  /*0c70*/  UIMAD UR4, UR10, UR4, URZ ;  /* 0x000000040a0472a4 */ /* 0x000fe2000f8e023f */
[----:B------:R-:W-:Y:S01]  /*0c80*/  IMAD.U32 R3, RZ, RZ, UR22 ;  /* 0x00000016ff037e24 */ /* 0x000fe2000f8e00ff */
[----:B------:R-:W-:Y:S01]  /*0c90*/  SHF.R.S32.HI R139, RZ, 0x3, R132 ;  /* 0x00000003ff8b7819 */ /* 0x000fe20000011484 */
[----:B------:R-:W-:Y:S01]  /*0ca0*/  IMAD.U32 R20, RZ, RZ, UR11 ;  /* 0x0000000bff147e24 */ /* 0x000fe2000f8e00ff */
[----:B------:R-:W-:Y:S01]  /*0cb0*/  LOP3.LUT R132, R132, 0xfffffff8, RZ, 0xc0, !PT ;  /* 0xfffffff884847812 */ /* 0x000fe200078ec0ff */
[----:B------:R-:W-:Y:S01]  /*0cc0*/  UIMAD UR23, UR11, UR5, UR4 ;  /* 0x000000050b1772a4 */ /* 0x000fe2000f8e0204 */
[----:B------:R-:W-:Y:S01]  /*0cd0*/  SHF.R.S32.HI R8, RZ, 0x1f, R139 ;  /* 0x0000001fff087819 */ /* 0x000fe2000001148b */
[----:B------:R-:W-:Y:S01]  /*0ce0*/  USHF.R.S32.HI UR28, URZ, 0x1f, UR13 ;  /* 0x0000001f3f1c7899 */ /* 0x000fe2000801140d */
[----:B-----5:R-:W-:Y:S01]  /*0cf0*/  IADD3 R156, P5, R139, R2, RZ ;  /* 0x000000028b9c7210 */ /* 0x020fe20007fbe0ff */
[----:B------:R-:W-:Y:S01]  /*0d00*/  IMAD.IADD R132, R75, 0x1, -R132 ;  /* 0x000000014b847824 */ /* 0x000fe200078e0a84 */
[----:B------:R-:W-:Y:S01]  /*0d10*/  IADD3 R85, -R139, UR16, RZ ;  /* 0x000000108b557c10 */ /* 0x000fe2000fffe1ff */
[----:B------:R-:W-:Y:S01]  /*0d20*/  ULDC.64 UR4, c[0x0][0x240] ;  /* 0x0000900000047ab9 */ /* 0x000fe20000000a00 */
[----:B------:R-:W-:Y:S01]  /*0d30*/  LEA.HI.X.SX32 R157, R2, R8, 0x1, P5 ;  /* 0x00000008029d7211 */ /* 0x000fe200028f0eff */
[C---:B------:R-:W-:Y:S01]  /*0d40*/  IMAD.SHL.U32 R10, R132.reuse, 0x8, RZ ;  /* 0x00000008840a7824 */ /* 0x040fe200078e00ff */
[----:B------:R-:W-:Y:S01]  /*0d50*/  UIMAD UR4, UR10, UR4, URZ ;  /* 0x000000040a0472a4 */ /* 0x000fe2000f8e023f */
[----:B------:R-:W-:Y:S01]  /*0d60*/  IMAD R3, R3, -0x80, R85 ;  /* 0xffffff8003037824 */ /* 0x000fe200078e0255 */
[----:B------:R-:W-:Y:S01]  /*0d70*/  USHF.R.S32.HI UR24, URZ, 0x1f, UR19 ;  /* 0x0000001f3f187899 */ /* 0x000fe20008011413 */
[----:B------:R-:W-:Y:S01]  /*0d80*/  IMAD.SHL.U32 R12, R132, 0x4, RZ ;  /* 0x00000004840c7824 */ /* 0x000fe200078e00ff */
[--C-:B------:R-:W-:Y:S01]  /*0d90*/  SHF.R.S32.HI R11, RZ, 0x1f, R10.reuse ;  /* 0x0000001fff0b7819 */ /* 0x100fe2000001140a */
[----:B------:R-:W-:Y:S01]  /*0da0*/  UIMAD UR25, UR11, UR5, UR4 ;  /* 0x000000050b1972a4 */ /* 0x000fe2000f8e0204 */
[C---:B------:R-:W-:Y:S01]  /*0db0*/  ISETP.GE.AND P3, PT, R3.reuse, 0x1, PT ;  /* 0x000000010300780c */ /* 0x040fe20003f66270 */
[----:B------:R-:W-:Y:S01]  /*0dc0*/  USEL UR27, UR19, URZ, !UP2 ;  /* 0x0000003f131b7287 */ /* 0x000fe2000d000000 */
[----:B------:R-:W-:Y:S01]  /*0dd0*/  ISETP.GE.AND P2, PT, R3, 0x21, PT ;  /* 0x000000210300780c */ /* 0x000fe20003f46270 */
[----:B------:R-:W-:Y:S01]  /*0de0*/  ULDC.64 UR4, c[0x0][0x280] ;  /* 0x0000a00000047ab9 */ /* 0x000fe20000000a00 */
[----:B-1----:R-:W-:Y:S01]  /*0df0*/  IMAD R4, R157, c[0x0][0x238], RZ ;  /* 0x00008e009d047a24 */ /* 0x002fe200078e02ff */
[C---:B------:R-:W-:Y:S01]  /*0e00*/  ISETP.GE.AND P1, PT, R3.reuse, 0x41, PT ;  /* 0x000000410300780c */ /* 0x040fe20003f26270 */
[----:B------:R-:W-:Y:S01]  /*0e10*/  IMAD.WIDE.U32 R20, R20, c[0x0][0x260], R10 ;  /* 0x0000980014147a25 */ /* 0x000fe200078e000a */
[----:B------:R-:W-:Y:S01]  /*0e20*/  ISETP.GT.AND P0, PT, R3, 0x60, PT ;  /* 0x000000600300780c */ /* 0x000fe20003f04270 */
[----:B------:R-:W-:Y:S01]  /*0e30*/  UIMAD UR4, UR28, UR4, URZ ;  /* 0x000000041c0472a4 */ /* 0x000fe2000f8e023f */
[----:B------:R-:W-:Y:S01]  /*0e40*/  SHF.R.S32.HI R13, RZ, 0x1f, R12 ;  /* 0x0000001fff0d7819 */ /* 0x000fe2000001140c */
[C---:B------:R-:W-:Y:S01]  /*0e50*/  IMAD R4, R156.reuse, c[0x0][0x23c], R4 ;  /* 0x00008f009c047a24 */ /* 0x040fe200078e0204 */
[----:B------:R-:W-:Y:S01]  /*0e60*/  IADD3 R21, R21, UR23, RZ ;  /* 0x0000001715157c10 */ /* 0x000fe2000fffe0ff */
[----:B------:R-:W-:Y:S01]  /*0e70*/  IMAD.WIDE.U32 R2, R156, c[0x0][0x238], R10 ;  /* 0x00008e009c027a25 */ /* 0x000fe200078e000a */
[----:B------:R-:W-:Y:S01]  /*0e80*/  UIMAD UR23, UR13, UR5, UR4 ;  /* 0x000000050d1772a4 */ /* 0x000fe2000f8e0204 */
[----:B------:R-:W-:Y:S01]  /*0e90*/  LEA.HI R136, R136, R75, RZ, 0x6 ;  /* 0x0000004b88887211 */ /* 0x000fe200078f30ff */
[----:B------:R-:W-:Y:S01]  /*0ea0*/  USHF.R.S32.HI UR29, URZ, 0x1f, UR22 ;  /* 0x0000001f3f1d7899 */ /* 0x000fe20008011416 */
[----:B------:R-:W-:Y:S01]  /*0eb0*/  IMAD.IADD R5, R3, 0x1, R4 ;  /* 0x0000000103057824 */ /* 0x000fe200078e0204 */
[----:B------:R-:W-:Y:S01]  /*0ec0*/  ULDC.64 UR4, c[0x0][0x248] ;  /* 0x0000920000047ab9 */ /* 0x000fe20000000a00 */
[----:B------:R-:W-:Y:S01]  /*0ed0*/  IMAD.MOV.U32 R4, RZ, RZ, R2 ;  /* 0x000000ffff047224 */ /* 0x000fe200078e0002 */
[C---:B------:R-:W-:Y:S01]  /*0ee0*/  ISETP.GE.AND P6, PT, R10.reuse, c[0x0][0x27c], PT ;  /* 0x00009f000a007a0c */ /* 0x040fe20003fc6270 */
[----:B------:R-:W-:Y:S01]  /*0ef0*/  IMAD.U32 R2, RZ, RZ, UR11 ;  /* 0x0000000bff027e24 */ /* 0x000fe2000f8e00ff */
[----:B------:R-:W-:Y:S01]  /*0f00*/  IADD3 R138, R10, 0x40, RZ ;  /* 0x000000400a8a7810 */ /* 0x000fe20007ffe0ff */
[----:B------:R-:W-:Y:S01]  /*0f10*/  IMAD.MOV.U32 R98, RZ, RZ, c[0x0][0x238] ;  /* 0x00008e00ff627624 */ /* 0x000fe200078e00ff */
[----:B------:R-:W-:Y:S01]  /*0f20*/  P2R R140, PR, RZ, 0x40 ;  /* 0x00000040ff8c7803 */ /* 0x000fe20000000000 */
[----:B------:R-:W-:Y:S01]  /*0f30*/  IMAD.WIDE.U32 R4, R2, c[0x0][0x240], R4 ;  /* 0x0000900002047a25 */ /* 0x000fe200078e0004 */
[----:B------:R-:W-:-:S02]  /*0f40*/  SEL R3, RZ, c[0x0][0x27c], !P6 ;  /* 0x00009f00ff037a07 */ /* 0x000fc40007000000 */
[----:B------:R-:W-:Y:S01]  /*0f50*/  ISETP.GE.AND P6, PT, R10, c[0x0][0x1d4], PT ;  /* 0x000075000a007a0c */ /* 0x000fe20003fc6270 */
[----:B------:R-:W-:Y:S01]  /*0f60*/  IMAD.MOV.U32 R150, RZ, RZ, R4 ;  /* 0x000000ffff967224 */ /* 0x000fe200078e0004 */
[----:B------:R-:W-:Y:S01]  /*0f70*/  IADD3 R151, R5, UR25, RZ ;  /* 0x0000001905977c10 */ /* 0x000fe2000fffe0ff */
[----:B------:R-:W-:Y:S01]  /*0f80*/  USEL UR25, UR24, URZ, !UP2 ;  /* 0x0000003f18197287 */ /* 0x000fe2000d000000 */
[----:B------:R-:W-:Y:S01]  /*0f90*/  IMAD.MOV.U32 R104, RZ, RZ, 0x7 ;  /* 0x00000007ff687424 */ /* 0x000fe200078e00ff */
[----:B------:R-:W-:Y:S01]  /*0fa0*/  ISETP.GE.AND P5, PT, R138, c[0x0][0x1d4], PT ;  /* 0x000075008a007a0c */ /* 0x000fe20003fa6270 */
[----:B------:R-:W-:Y:S01]  /*0fb0*/  IMAD.U32 R148, RZ, RZ, UR27 ;  /* 0x0000001bff947e24 */ /* 0x000fe2000f8e00ff */
[----:B------:R-:W-:Y:S01]  /*0fc0*/  UIMAD UR4, UR25, UR4, URZ ;  /* 0x00000004190472a4 */ /* 0x000fe2000f8e023f */
[----:B------:R-:W-:Y:S01]  /*0fd0*/  IMAD R14, R8, c[0x0][0x280], RZ ;  /* 0x0000a000080e7a24 */ /* 0x000fe200078e02ff */
[----:B------:R-:W-:Y:S01]  /*0fe0*/  SHF.L.U64.HI R90, R98, R104, c[0x0][0x23c] ;  /* 0x00008f00625a7619 */ /* 0x000fe20000010268 */
[----:B------:R-:W-:Y:S01]  /*0ff0*/  IMAD R8, R8, c[0x0][0x290], RZ ;  /* 0x0000a40008087a24 */ /* 0x000fe200078e02ff */
[----:B------:R-:W-:Y:S01]  /*1000*/  UIMAD UR5, UR27, UR5, UR4 ;  /* 0x000000051b0572a4 */ /* 0x000fe2000f8e0204 */
[----:B------:R-:W-:Y:S01]  /*1010*/  IMAD.WIDE.U32 R150, R148, c[0x0][0x248], R150 ;  /* 0x0000920094967a25 */ /* 0x000fe200078e0096 */
[----:B------:R-:W-:-:S02]  /*1020*/  IADD3 R128, R139, 0x20, RZ ;  /* 0x000000208b807810 */ /* 0x000fc40007ffe0ff */
[C---:B------:R-:W-:Y:S01]  /*1030*/  IADD3 R124, R139.reuse, 0x40, RZ ;  /* 0x000000408b7c7810 */ /* 0x040fe20007ffe0ff */
[----:B------:R-:W-:Y:S01]  /*1040*/  IMAD.SHL.U32 R137, R139, 0x40, RZ ;  /* 0x000000408b897824 */ /* 0x000fe200078e00ff */
[----:B------:R-:W-:Y:S01]  /*1050*/  IADD3 R163, R151, UR5, RZ ;  /* 0x0000000597a37c10 */ /* 0x000fe2000fffe0ff */
[C---:B------:R-:W-:Y:S01]  /*1060*/  IMAD R8, R139.reuse, c[0x0][0x294], R8 ;  /* 0x0000a5008b087a24 */ /* 0x040fe200078e0208 */
[----:B------:R-:W-:Y:S01]  /*1070*/  ULDC.64 UR4, c[0x0][0x290] ;  /* 0x0000a40000047ab9 */ /* 0x000fe20000000a00 */
[----:B------:R-:W-:Y:S01]  /*1080*/  IMAD.WIDE.U32 R16, R139, c[0x0][0x290], R12 ;  /* 0x0000a4008b107a25 */ /* 0x000fe200078e000c */
[----:B------:R-:W-:Y:S01]  /*1090*/  LOP3.LUT R137, R137, 0x1c0, RZ, 0xc0, !PT ;  /* 0x000001c089897812 */ /* 0x000fe200078ec0ff */
[----:B------:R-:W-:Y:S01]  /*10a0*/  UIMAD UR28, UR28, UR4, URZ ;  /* 0x000000041c1c72a4 */ /* 0x000fe2000f8e023f */
[C---:B------:R-:W-:Y:S01]  /*10b0*/  IADD3 R120, R139.reuse, 0x60, RZ ;  /* 0x000000608b787810 */ /* 0x040fe20007ffe0ff */
[----:B------:R-:W-:Y:S01]  /*10c0*/  IMAD.WIDE.U32 R6, R139, c[0x0][0x290], R10 ;  /* 0x0000a4008b067a25 */ /* 0x000fe200078e000a */
[----:B------:R-:W-:Y:S01]  /*10d0*/  LOP3.LUT R134, R137, 0x38, R10, 0xf8, !PT ;  /* 0x0000003889867812 */ /* 0x000fe200078ef80a */
[----:B------:R-:W-:Y:S01]  /*10e0*/  UIMAD UR28, UR13, UR5, UR28 ;  /* 0x000000050d1c72a4 */ /* 0x000fe2000f8e021c */
[----:B------:R-:W-:Y:S01]  /*10f0*/  SHF.R.U32.HI R135, RZ, 0x3, R137 ;  /* 0x00000003ff877819 */ /* 0x000fe20000011689 */
[----:B------:R-:W-:Y:S01]  /*1100*/  IMAD.SHL.U32 R136, R136, 0x8, RZ ;  /* 0x0000000888887824 */ /* 0x000fe200078e00ff */
[----:B------:R-:W-:Y:S01]  /*1110*/  ULDC.64 UR4, c[0x0][0x1e8] ;  /* 0x00007a0000047ab9 */ /* 0x000fe20000000a00 */
[----:B------:R-:W-:Y:S01]  /*1120*/  IMAD.SHL.U32 R91, R98, 0x80, RZ ;  /* 0x00000080625b7824 */ /* 0x000fe200078e00ff */
[----:B------:R-:W-:Y:S01]  /*1130*/  UIMAD.WIDE.U32 UR30, UR11, UR4, URZ ;  /* 0x000000040b1e72a5 */ /* 0x000fe2000f8e003f */
[----:B------:R-:W-:Y:S01]  /*1140*/  IMAD.MOV.U32 R162, RZ, RZ, R150 ;  /* 0x000000ffffa27224 */ /* 0x000fe200078e0096 */
[----:B------:R-:W-:Y:S01]  /*1150*/  LOP3.LUT R136, R136, 0xfffffe00, RZ, 0xc0, !PT ;  /* 0xfffffe0088887812 */ /* 0x000fe200078ec0ff */
[----:B------:R-:W-:Y:S01]  /*1160*/  IMAD.IADD R17, R17, 0x1, R8 ;  /* 0x0000000111117824 */ /* 0x000fe200078e0208 */
[----:B------:R-:W-:Y:S01]  /*1170*/  SHF.R.S32.HI R126, RZ, 0x1f, R128 ;  /* 0x0000001fff7e7819 */ /* 0x000fe20000011480 */
[----:B------:R-:W-:Y:S01]  /*1180*/  IMAD.IADD R9, R8, 0x1, R7 ;  /* 0x0000000108097824 */ /* 0x000fe200078e0207 */
[----:B------:R-:W-:Y:S01]  /*1190*/  LOP3.LUT R134, R136, R134, R135, 0xf6, !PT ;  /* 0x0000008688867212 */ /* 0x000fe200078ef687 */
[----:B------:R-:W-:Y:S01]  /*11a0*/  IMAD.MOV.U32 R8, RZ, RZ, R6 ;  /* 0x000000ffff087224 */ /* 0x000fe200078e0006 */
[----:B------:R-:W-:Y:S01]  /*11b0*/  SHF.R.S32.HI R122, RZ, 0x1f, R124 ;  /* 0x0000001fff7a7819 */ /* 0x000fe2000001147c */
[----:B------:R-:W-:Y:S01]  /*11c0*/  IMAD.WIDE.U32 R6, R91, UR22, R162 ;  /* 0x000000165b067c25 */ /* 0x000fe2000f8e00a2 */
[----:B------:R-:W-:-:S02]  /*11d0*/  SHF.R.S32.HI R118, RZ, 0x1f, R120 ;  /* 0x0000001fff767819 */ /* 0x000fc40000011478 */
[----:B------:R-:W-:Y:S01]  /*11e0*/  LEA.HI R126, R126, R128, RZ, 0x3 ;  /* 0x000000807e7e7211 */ /* 0x000fe200078f18ff */
[----:B------:R-:W-:Y:S01]  /*11f0*/  IMAD.IADD R3, R10, 0x1, R3 ;  /* 0x000000010a037824 */ /* 0x000fe200078e0203 */
[----:B------:R-:W-:Y:S01]  /*1200*/  LEA.HI R122, R122, R124, RZ, 0x3 ;  /* 0x0000007c7a7a7211 */ /* 0x000fe200078f18ff */
[----:B------:R-:W-:Y:S01]  /*1210*/  IMAD.SHL.U32 R134, R134, 0x2, RZ ;  /* 0x0000000286867824 */ /* 0x000fe200078e00ff */
[----:B------:R-:W-:Y:S01]  /*1220*/  LEA.HI R118, R118, R120, RZ, 0x3 ;  /* 0x0000007876767211 */ /* 0x000fe200078f18ff */
[----:B------:R-:W-:Y:S01]  /*1230*/  IMAD.U32 R152, RZ, RZ, UR13 ;  /* 0x0000000dff987e24 */ /* 0x000fe2000f8e00ff */
[----:B------:R-:W-:Y:S01]  /*1240*/  SHF.R.S32.HI R2, RZ, 0x1f, R3 ;  /* 0x0000001fff027819 */ /* 0x000fe20000011403 */
[----:B------:R-:W-:Y:S01]  /*1250*/  IMAD.U32 R144, RZ, RZ, UR13 ;  /* 0x0000000dff907e24 */ /* 0x000fe2000f8e00ff */
[----:B------:R-:W-:Y:S01]  /*1260*/  SHF.R.S32.HI R131, RZ, 0x1f, R138 ;  /* 0x0000001fff837819 */ /* 0x000fe2000001148a */
[----:B------:R-:W-:Y:S01]  /*1270*/  IMAD.WIDE.U32 R152, R152, c[0x0][0x290], R16 ;  /* 0x0000a40098987a25 */ /* 0x000fe200078e0010 */
[----:B------:R-:W-:-:S02]  /*1280*/  LEA.HI R129, R2, R3, RZ, 0x3 ;  /* 0x0000000302817211 */ /* 0x000fc400078f18ff */
[----:B------:R-:W-:Y:S01]  /*1290*/  LEA.HI R2, R2, R3, RZ, 0x6 ;  /* 0x0000000302027211 */ /* 0x000fe200078f30ff */
[----:B------:R-:W-:Y:S01]  /*12a0*/  IMAD.WIDE.U32 R144, R144, c[0x0][0x290], R8 ;  /* 0x0000a40090907a25 */ /* 0x000fe200078e0008 */
[--C-:B------:R-:W-:Y:S02]  /*12b0*/  LOP3.LUT R115, R137, 0x38, R129.reuse, 0xf8, !PT ;  /* 0x0000003889737812 */ /* 0x100fe400078ef881 */
[----:B------:R-:W-:Y:S01]  /*12c0*/  LEA.HI R131, R131, R138, RZ, 0x3 ;  /* 0x0000008a83837211 */ /* 0x000fe200078f18ff */
[----:B------:R-:W-:Y:S01]  /*12d0*/  IMAD.SHL.U32 R127, R128, 0x40, RZ ;  /* 0x00000040807f7824 */ /* 0x000fe200078e00ff */
[----:B------:R-:W-:Y:S01]  /*12e0*/  LOP3.LUT R115, R115, R135, RZ, 0x3c, !PT ;  /* 0x0000008773737212 */ /* 0x000fe200078e3cff */
[----:B------:R-:W-:Y:S01]  /*12f0*/  IMAD.SHL.U32 R123, R124, 0x40, RZ ;  /* 0x000000407c7b7824 */ /* 0x000fe200078e00ff */
[----:B------:R-:W-:Y:S01]  /*1300*/  SHF.R.S32.HI R130, RZ, 0x3, R129 ;  /* 0x00000003ff827819 */ /* 0x000fe20000011481 */
[----:B------:R-:W-:Y:S01]  /*1310*/  IMAD.SHL.U32 R119, R120, 0x40, RZ ;  /* 0x0000004078777824 */ /* 0x000fe200078e00ff */
[----:B------:R-:W-:Y:S01]  /*1320*/  LOP3.LUT R127, R127, 0x1c0, RZ, 0xc0, !PT ;  /* 0x000001c07f7f7812 */ /* 0x000fe200078ec0ff */
[----:B------:R-:W-:Y:S01]  /*1330*/  IMAD R14, R139, c[0x0][0x284], R14 ;  /* 0x0000a1008b0e7a24 */ /* 0x000fe200078e020e */
[----:B------:R-:W-:Y:S01]  /*1340*/  LOP3.LUT R123, R123, 0x1c0, RZ, 0xc0, !PT ;  /* 0x000001c07b7b7812 */ /* 0x000fe200078ec0ff */
[----:B------:R-:W-:Y:S01]  /*1350*/  IMAD.WIDE.U32 R18, R139, c[0x0][0x280], R12 ;  /* 0x0000a0008b127a25 */ /* 0x000fe200078e000c */
[----:B------:R-:W-:-:S02]  /*1360*/  LOP3.LUT R119, R119, 0x1c0, RZ, 0xc0, !PT ;  /* 0x000001c077777812 */ /* 0x000fc400078ec0ff */
[----:B------:R-:W-:Y:S01]  /*1370*/  SHF.R.U32.HI R125, RZ, 0x3, R127 ;  /* 0x00000003ff7d7819 */ /* 0x000fe2000001167f */
[----:B------:R-:W-:Y:S01]  /*1380*/  IMAD.WIDE.U32 R22, R139, c[0x0][0x280], R10 ;  /* 0x0000a0008b167a25 */ /* 0x000fe200078e000a */
[----:B------:R-:W-:Y:S02]  /*1390*/  SHF.R.U32.HI R121, RZ, 0x3, R123 ;  /* 0x00000003ff797819 */ /* 0x000fe4000001167b */
[----:B------:R-:W-:Y:S01]  /*13a0*/  SHF.R.U32.HI R117, RZ, 0x3, R119 ;  /* 0x00000003ff757819 */ /* 0x000fe20000011677 */
[----:B------:R-:W-:Y:S01]  /*13b0*/  IMAD.SHL.U32 R126, R126, 0x40, RZ ;  /* 0x000000407e7e7824 */ /* 0x000fe200078e00ff */
[--C-:B------:R-:W-:Y:S01]  /*13c0*/  LOP3.LUT R114, R127, 0x38, R129.reuse, 0xf8, !PT ;  /* 0x000000387f727812 */ /* 0x100fe200078ef881 */
[----:B------:R-:W-:Y:S01]  /*13d0*/  IMAD.SHL.U32 R122, R122, 0x40, RZ ;  /* 0x000000407a7a7824 */ /* 0x000fe200078e00ff */
[--C-:B------:R-:W-:Y:S01]  /*13e0*/  LOP3.LUT R113, R123, 0x38, R129.reuse, 0xf8, !PT ;  /* 0x000000387b717812 */ /* 0x100fe200078ef881 */
[----:B------:R-:W-:Y:S01]  /*13f0*/  IMAD.SHL.U32 R118, R118, 0x40, RZ ;  /* 0x0000004076767824 */ /* 0x000fe200078e00ff */
[----:B------:R-:W-:Y:S01]  /*1400*/  LOP3.LUT R112, R119, 0x38, R129, 0xf8, !PT ;  /* 0x0000003877707812 */ /* 0x000fe200078ef881 */
[----:B------:R-:W-:Y:S01]  /*1410*/  IMAD.SHL.U32 R2, R2, 0x80, RZ ;  /* 0x0000008002027824 */ /* 0x000fe200078e00ff */
[----:B------:R-:W-:Y:S01]  /*1420*/  LOP3.LUT R126, R126, 0xfffffe00, RZ, 0xc0, !PT ;  /* 0xfffffe007e7e7812 */ /* 0x000fe200078ec0ff */
[----:B------:R-:W-:Y:S01]  /*1430*/  IMAD.MOV.U32 R94, RZ, RZ, 0x6 ;  /* 0x00000006ff5e7424 */ /* 0x000fe200078e00ff */
[----:B------:R-:W-:Y:S01]  /*1440*/  LOP3.LUT R122, R122, 0xfffffe00, RZ, 0xc0, !PT ;  /* 0xfffffe007a7a7812 */ /* 0x000fe200078ec0ff */
[----:B------:R-:W-:Y:S01]  /*1450*/  IMAD.MOV.U32 R160, RZ, RZ, c[0x0][0x280] ;  /* 0x0000a000ffa07624 */ /* 0x000fe200078e00ff */
[----:B------:R-:W-:Y:S01]  /*1460*/  LOP3.LUT R118, R118, 0xfffffe00, RZ, 0xc0, !PT ;  /* 0xfffffe0076767812 */ /* 0x000fe200078ec0ff */
[----:B------:R-:W-:Y:S01]  /*1470*/  IMAD.MOV.U32 R108, RZ, RZ, 0x5 ;  /* 0x00000005ff6c7424 */ /* 0x000fe200078e00ff */
[----:B------:R-:W-:Y:S01]  /*1480*/  LOP3.LUT R2, R2, 0xffffe000, RZ, 0xc0, !PT ;  /* 0xffffe00002027812 */ /* 0x000fe200078ec0ff */
[----:B------:R-:W-:Y:S01]  /*1490*/  IMAD.IADD R19, R19, 0x1, R14 ;  /* 0x0000000113137824 */ /* 0x000fe200078e020e */
[----:B------:R-:W-:Y:S01]  /*14a0*/  LOP3.LUT R114, R114, R125, RZ, 0x3c, !PT ;  /* 0x0000007d72727212 */ /* 0x000fe200078e3cff */
[----:B------:R-:W-:Y:S01]  /*14b0*/  IMAD.IADD R15, R14, 0x1, R23 ;  /* 0x000000010e0f7824 */ /* 0x000fe200078e0217 */
[----:B------:R-:W-:Y:S01]  /*14c0*/  LOP3.LUT R113, R113, R121, RZ, 0x3c, !PT ;  /* 0x0000007971717212 */ /* 0x000fe200078e3cff */
[----:B------:R-:W-:Y:S01]  /*14d0*/  IMAD.MOV.U32 R14, RZ, RZ, R22 ;  /* 0x000000ffff0e7224 */ /* 0x000fe200078e0016 */
[----:B------:R-:W-:Y:S01]  /*14e0*/  LOP3.LUT R112, R112, R117, RZ, 0x3c, !PT ;  /* 0x0000007570707212 */ /* 0x000fe200078e3cff */
[----:B------:R-:W-:Y:S01]  /*14f0*/  IMAD.U32 R154, RZ, RZ, UR13 ;  /* 0x0000000dff9a7e24 */ /* 0x000fe2000f8e00ff */
[C---:B------:R-:W-:Y:S01]  /*1500*/  SHF.L.U64.HI R92, R160.reuse, R94, c[0x0][0x284] ;  /* 0x0000a100a05c7619 */ /* 0x040fe2000001025e */
[----:B------:R-:W-:Y:S01]  /*1510*/  IMAD.U32 R146, RZ, RZ, UR13 ;  /* 0x0000000dff927e24 */ /* 0x000fe2000f8e00ff */
[C---:B------:R-:W-:Y:S01]  /*1520*/  SHF.L.U64.HI R102, R160.reuse, R104, c[0x0][0x284] ;  /* 0x0000a100a0667619 */ /* 0x040fe20000010268 */
[----:B------:R-:W-:Y:S01]  /*1530*/  IMAD.MOV.U32 R158, RZ, RZ, c[0x0][0x290] ;  /* 0x0000a400ff9e7624 */ /* 0x000fe200078e00ff */
[----:B------:R-:W-:Y:S01]  /*1540*/  SHF.L.U64.HI R106, R160, R108, c[0x0][0x284] ;  /* 0x0000a100a06a7619 */ /* 0x000fe2000001026c */
[----:B------:R-:W-:Y:S01]  /*1550*/  IMAD.SHL.U32 R99, R98, 0x40, RZ ;  /* 0x0000004062637824 */ /* 0x000fe200078e00ff */
[-C--:B------:R-:W-:Y:S01]  /*1560*/  IADD3 R115, R115, R2.reuse, R136 ;  /* 0x0000000273737210 */ /* 0x080fe20007ffe088 */
[----:B------:R-:W-:Y:S01]  /*1570*/  IMAD.SHL.U32 R93, R160, 0x40, RZ ;  /* 0x00000040a05d7824 */ /* 0x000fe200078e00ff */
[-C--:B------:R-:W-:Y:S01]  /*1580*/  IADD3 R114, R114, R2.reuse, R126 ;  /* 0x0000000272727210 */ /* 0x080fe20007ffe07e */
[C---:B------:R-:W-:Y:S01]  /*1590*/  IMAD.SHL.U32 R103, R160.reuse, 0x80, RZ ;  /* 0x00000080a0677824 */ /* 0x040fe200078e00ff */
[-C--:B------:R-:W-:Y:S01]  /*15a0*/  IADD3 R113, R113, R2.reuse, R122 ;  /* 0x0000000271717210 */ /* 0x080fe20007ffe07a */
[----:B------:R-:W-:Y:S01]  /*15b0*/  IMAD.SHL.U32 R107, R160, 0x20, RZ ;  /* 0x00000020a06b7824 */ /* 0x000fe200078e00ff */
[----:B------:R-:W-:Y:S01]  /*15c0*/  IADD3 R112, R112, R2, R118 ;  /* 0x0000000270707210 */ /* 0x000fe20007ffe076 */
[----:B------:R-:W-:Y:S01]  /*15d0*/  IMAD.WIDE.U32 R148, R148, c[0x0][0x268], R20 ;  /* 0x00009a0094947a25 */ /* 0x000fe200078e0014 */
[----:B------:R-:W-:-:S02]  /*15e0*/  SHF.L.U64.HI R104, R158, R104, c[0x0][0x294] ;  /* 0x0000a5009e687619 */ /* 0x000fc40000010268 */
[----:B------:R-:W-:Y:S01]  /*15f0*/  SHF.L.U64.HI R108, R158, R108, c[0x0][0x294] ;  /* 0x0000a5009e6c7619 */ /* 0x000fe2000001026c */
[----:B------:R-:W-:Y:S01]  /*1600*/  IMAD.WIDE.U32 R154, R154, c[0x0][0x280], R18 ;  /* 0x0000a0009a9a7a25 */ /* 0x000fe200078e0012 */
[----:B------:R-:W-:Y:S02]  /*1610*/  LOP3.LUT R131, R131, 0xfffffff8, RZ, 0xc0, !PT ;  /* 0xfffffff883837812 */ /* 0x000fe400078ec0ff */
[----:B------:R-:W-:Y:S01]  /*1620*/  LOP3.LUT R129, R129, 0xfffffff8, RZ, 0xc0, !PT ;  /* 0xfffffff881817812 */ /* 0x000fe200078ec0ff */
[----:B------:R-:W-:Y:S01]  /*1630*/  IMAD.WIDE.U32 R146, R146, c[0x0][0x280], R14 ;  /* 0x0000a00092927a25 */ /* 0x000fe200078e000e */
[----:B------:R-:W-:Y:S02]  /*1640*/  P2R R141, PR, RZ, 0x20 ;  /* 0x00000020ff8d7803 */ /* 0x000fe40000000000 */
[----:B------:R-:W-:Y:S01]  /*1650*/  P2R R142, PR, RZ, 0x40 ;  /* 0x00000040ff8e7803 */ /* 0x000fe20000000000 */
[----:B------:R-:W-:Y:S01]  /*1660*/  IMAD.WIDE.U32 R160, R160, 0x60, RZ ;  /* 0x00000060a0a07825 */ /* 0x000fe200078e00ff */
[----:B------:R-:W-:Y:S01]  /*1670*/  IADD3 R88, R88, UR17, RZ ;  /* 0x0000001158587c10 */ /* 0x000fe2000fffe0ff */
[----:B------:R-:W-:Y:S01]  /*1680*/  ULDC UR17, c[0x0][0x1d4] ;  /* 0x0000750000117ab9 */ /* 0x000fe20000000800 */
[----:B------:R-:W-:Y:S01]  /*1690*/  SHF.R.S32.HI R111, RZ, 0x1f, R131 ;  /* 0x0000001fff6f7819 */ /* 0x000fe20000011483 */
[----:B------:R-:W-:Y:S01]  /*16a0*/  IMAD.MOV.U32 R89, RZ, RZ, c[0x0][0x2b8] ;  /* 0x0000ae00ff597624 */ /* 0x000fe200078e00ff */
[----:B------:R-:W-:Y:S01]  /*16b0*/  IADD3 R87, R155, UR23, RZ ;  /* 0x000000179b577c10 */ /* 0x000fe2000fffe0ff */
[----:B------:R-:W-:Y:S01]  /*16c0*/  IMAD.MOV.U32 R76, RZ, RZ, c[0x0][0x27c] ;  /* 0x00009f00ff4c7624 */ /* 0x000fe200078e00ff */
[----:B------:R-:W-:Y:S01]  /*16d0*/  IADD3 R83, R147, UR23, RZ ;  /* 0x0000001793537c10 */ /* 0x000fe2000fffe0ff */
[C---:B------:R-:W-:Y:S01]  /*16e0*/  IMAD.SHL.U32 R95, R158.reuse, 0x40, RZ ;  /* 0x000000409e5f7824 */ /* 0x040fe200078e00ff */
[----:B------:R-:W-:Y:S01]  /*16f0*/  IADD3 R86, R153, UR28, RZ ;  /* 0x0000001c99567c10 */ /* 0x000fe2000fffe0ff */
[C---:B------:R-:W-:Y:S01]  /*1700*/  IMAD.SHL.U32 R105, R158.reuse, 0x80, RZ ;  /* 0x000000809e697824 */ /* 0x040fe200078e00ff */
[----:B------:R-:W-:Y:S01]  /*1710*/  IADD3 R82, R145, UR28, RZ ;  /* 0x0000001c91527c10 */ /* 0x000fe2000fffe0ff */
[----:B------:R-:W-:Y:S01]  /*1720*/  IMAD.SHL.U32 R109, R158, 0x20, RZ ;  /* 0x000000209e6d7824 */ /* 0x000fe200078e00ff */
[----:B------:R-:W-:Y:S01]  /*1730*/  SHF.R.S32.HI R110, RZ, 0x1f, R129 ;  /* 0x0000001fff6e7819 */ /* 0x000fe20000011481 */
[----:B------:R-:W-:-:S02]  /*1740*/  IMAD.U32 R133, RZ, RZ, UR22 ;  /* 0x00000016ff857e24 */ /* 0x000fc4000f8e00ff */
[----:B------:R-:W-:Y:S02]  /*1750*/  IMAD R132, R132, 0x20, R139 ;  /* 0x0000002084847824 */ /* 0x000fe400078e028b */
[----:B------:R-:W-:Y:S02]  /*1760*/  IMAD.SHL.U32 R115, R115, 0x2, RZ ;  /* 0x0000000273737824 */ /* 0x000fe400078e00ff */
[----:B------:R-:W-:Y:S02]  /*1770*/  IMAD.SHL.U32 R114, R114, 0x2, RZ ;  /* 0x0000000272727824 */ /* 0x000fe400078e00ff */
[----:B------:R-:W-:Y:S02]  /*1780*/  IMAD.SHL.U32 R113, R113, 0x2, RZ ;  /* 0x0000000271717824 */ /* 0x000fe400078e00ff */
[----:B------:R-:W-:Y:S01]  /*1790*/  IMAD.SHL.U32 R112, R112, 0x2, RZ ;  /* 0x0000000270707824 */ /* 0x000fe200078e00ff */
[----:B--2---:R1:W2:Y:S01]  /*17a0*/  @P4 R2UR UR26, R0 ;  /* 0x00000000001a43c2 */ /* 0x0042a200000e0000 */
[----:B------:R-:W-:Y:S01]  /*17b0*/  @P3 LEA R4, P4, R6, c[0x0][0x220], 0x1 ;  /* 0x0000880006043a11 */ /* 0x000fe200078808ff */
[----:B-1----:R-:W-:Y:S01]  /*17c0*/  IMAD R0, R90, UR22, RZ ;  /* 0x000000165a007c24 */ /* 0x002fe2000f8e02ff */
[----:B--2---:R-:W-:-:S02]  /*17d0*/  @UP0 USHF.R.S32.HI UR39, URZ, 0x1f, UR26 ;  /* 0x0000001f3f270899 */ /* 0x004fc4000801141a */
[----:B------:R-:W-:Y:S01]  /*17e0*/  @UP0 UMOV UR38, UR26 ;  /* 0x0000001a00260c82 */ /* 0x000fe20008000000 */
[----:B------:R-:W-:Y:S01]  /*17f0*/  IMAD R0, R91, UR29, R0 ;  /* 0x0000001d5b007c24 */ /* 0x000fe2000f8e0200 */
[----:B------:R-:W-:Y:S02]  /*1800*/  UIMAD UR29, UR10, UR4, URZ ;  /* 0x000000040a1d72a4 */ /* 0x000fe4000f8e023f */
[----:B------:R-:W-:Y:S01]  /*1810*/  @!UP0 UMOV UR38, UR19 ;  /* 0x0000001300268c82 */ /* 0x000fe20008000000 */
[----:B------:R-:W-:Y:S01]  /*1820*/  IMAD.IADD R7, R7, 0x1, R0 ;  /* 0x0000000107077824 */ /* 0x000fe200078e0200 */
[----:B------:R-:W-:Y:S01]  /*1830*/  UIMAD UR29, UR11, UR5, UR29 ;  /* 0x000000050b1d72a4 */ /* 0x000fe2000f8e021d */
[----:B------:R-:W-:Y:S01]  /*1840*/  IMAD.MOV.U32 R0, RZ, RZ, c[0x0][0x23c] ;  /* 0x00008f00ff007624 */ /* 0x000fe200078e00ff */
[----:B------:R-:W-:Y:S02]  /*1850*/  @!UP0 UMOV UR39, UR24 ;  /* 0x0000001800278c82 */ /* 0x000fe40008000000 */
[----:B------:R-:W-:Y:S01]  /*1860*/  @P3 LEA.HI.X R5, R6, c[0x0][0x224], R7, 0x1, P4 ;  /* 0x0000890006053a11 */ /* 0x000fe200020f0c07 */
[----:B------:R-:W-:Y:S01]  /*1870*/  IMAD.SHL.U32 R100, R0, 0x40, RZ ;  /* 0x0000004000647824 */ /* 0x000fe200078e00ff */
[----:B------:R-:W-:-:S02]  /*1880*/  ULDC.64 UR4, c[0x0][0x210] ;  /* 0x0000840000047ab9 */ /* 0x000fc40000000a00 */
[----:B------:R-:W-:Y:S01]  /*1890*/  UIMAD UR32, UR10, UR4, URZ ;  /* 0x000000040a2072a4 */ /* 0x000fe2000f8e023f */
[----:B------:R-:W-:Y:S01]  /*18a0*/  @!PT LDS RZ, [RZ] ;  /* 0x00000000fffff984 */ /* 0x000fe20000000800 */
[----:B------:R-:W-:Y:S01]  /*18b0*/  @!PT LDS RZ, [RZ] ;  /* 0x00000000fffff984 */ /* 0x000fe20000000800 */
[----:B------:R-:W-:Y:S01]  /*18c0*/  @!PT LDS RZ, [RZ] ;  /* 0x00000000fffff984 */ /* 0x000fe20000000800 */
[----:B------:R1:W-:Y:S01]  /*18d0*/  @P3 LDGSTS.E.BYPASS.LTC128B.128 [R134+0x8100], [R4.64], !P6 ;  /* 0x0810000004863fae */ /* 0x0003e2000f101d54 */
[----:B------:R-:W-:Y:S02]  /*18e0*/  UIMAD.WIDE.U32 UR34, UR11, UR4, URZ ;  /* 0x000000040b2272a5 */ /* 0x000fe4000f8e003f */
[----:B------:R-:W-:Y:S01]  /*18f0*/  UIMAD UR32, UR11, UR5, UR32 ;  /* 0x000000050b2072a4 */ /* 0x000fe2000f8e0220 */
[----:B------:R1:W-:Y:S01]  /*1900*/  @P3 LDGSTS.E.BYPASS.LTC128B.128 [R134+0xc100], [R4.64+0x80], !P5 ;  /* 0x0c10008004863fae */ /* 0x0003e2000e901d54 */
[----:B------:R-:W-:Y:S02]  /*1910*/  ULDC UR24, c[0x0][0x27c] ;  /* 0x00009f0000187ab9 */ /* 0x000fe40000000800 */
[----:B------:R-:W-:Y:S02]  /*1920*/  ULDC.64 UR4, c[0x0][0x268] ;  /* 0x00009a0000047ab9 */ /* 0x000fe40000000a00 */
[----:B------:R-:W-:-:S02]  /*1930*/  UIMAD UR4, UR25, UR4, URZ ;  /* 0x00000004190472a4 */ /* 0x000fc4000f8e023f */
[----:B------:R-:W-:Y:S02]  /*1940*/  USHF.L.U32 UR24, UR24, 0x1, URZ ;  /* 0x0000000118187899 */ /* 0x000fe4000800063f */
[----:B------:R-:W-:Y:S02]  /*1950*/  UIMAD UR27, UR27, UR5, UR4 ;  /* 0x000000051b1b72a4 */ /* 0x000fe4000f8e0204 */
[----:B------:R-:W-:Y:S02]  /*1960*/  UMOV UR25, 0x60 ;  /* 0x0000006000197882 */ /* 0x000fe40000000000 */
[----:B------:R-:W-:Y:S02]  /*1970*/  ULDC.64 UR4, c[0x0][0x2b0] ;  /* 0x0000ac0000047ab9 */ /* 0x000fe40000000a00 */
[----:B------:R-:W-:Y:S01]  /*1980*/  UIMAD UR26, UR39, UR4, URZ ;  /* 0x00000004271a72a4 */ /* 0x000fe2000f8e023f */
[----:B------:R-:W-:Y:S01]  /*1990*/  IADD3 R84, R149, UR27, RZ ;  /* 0x0000001b95547c10 */ /* 0x000fe2000fffe0ff */
[----:B------:R-:W-:-:S02]  /*19a0*/  UIMAD.WIDE.U32 UR36, UR38, UR4, URZ ;  /* 0x00000004262472a5 */ /* 0x000fc4000f8e003f */
[----:B------:R-:W-:Y:S02]  /*19b0*/  UIMAD UR26, UR38, UR5, UR26 ;  /* 0x00000005261a72a4 */ /* 0x000fe4000f8e021a */
[----:B------:R-:W-:Y:S02]  /*19c0*/  ULDC UR4, c[0x0][0x294] ;  /* 0x0000a50000047ab9 */ /* 0x000fe40000000800 */
[----:B------:R-:W-:Y:S02]  /*19d0*/  ULDC UR5, c[0x0][0x284] ;  /* 0x0000a10000057ab9 */ /* 0x000fe40000000800 */
[----:B------:R-:W-:Y:S01]  /*19e0*/  UIMAD UR5, UR25, UR5, URZ ;  /* 0x00000005190572a4 */ /* 0x000fe2000f8e023f */
[C---:B-1----:R-:W-:Y:S01]  /*19f0*/  @P2 LEA R4, P3, R98.reuse, R6, 0x5 ;  /* 0x0000000662042211 */ /* 0x042fe200078628ff */
[----:B------:R-:W-:Y:S02]  /*1a00*/  UIMAD UR4, UR25, UR4, URZ ;  /* 0x00000004190472a4 */ /* 0x000fe4000f8e023f */
[----:B------:R-:W-:Y:S01]  /*1a10*/  UIADD3 UR17, -UR24, UR17, URZ ;  /* 0x0000001118117290 */ /* 0x000fe2000fffe13f */
[----:B------:R-:W-:Y:S01]  /*1a20*/  @P2 LEA.HI.X R3, R98, R7, R0, 0x5, P3 ;  /* 0x0000000762032211 */ /* 0x000fe200018f2c00 */
[----:B------:R-:W-:Y:S01]  /*1a30*/  @P0 IMAD R0, R0, 0x60, RZ ;  /* 0x0000006000000824 */ /* 0x000fe200078e02ff */
[C---:B------:R-:W-:Y:S01]  /*1a40*/  @P2 LEA R16, P3, R4.reuse, c[0x0][0x220], 0x1 ;  /* 0x0000880004102a11 */ /* 0x040fe200078608ff */
[----:B------:R-:W-:Y:S01]  /*1a50*/  UIADD3 UR29, UR31, UR29, URZ ;  /* 0x0000001d1f1d7290 */ /* 0x000fe2000fffe03f */
[----:B------:R-:W-:Y:S01]  /*1a60*/  IADD3 R96, R161, UR5, RZ ;  /* 0x00000005a1607c10 */ /* 0x000fe2000fffe0ff */
[----:B------:R-:W-:Y:S01]  /*1a70*/  UIADD3 UR32, UR35, UR32, URZ ;  /* 0x0000002023207290 */ /* 0x000fe2000fffe03f */
[----:B------:R-:W-:Y:S01]  /*1a80*/  @P2 LEA.HI.X R17, R4, c[0x0][0x224], R3, 0x1, P3 ;  /* 0x0000890004112a11 */ /* 0x000fe200018f0c03 */
[----:B------:R-:W-:Y:S01]  /*1a90*/  IMAD.WIDE.U32 R4, R98, 0x40, RZ ;  /* 0x0000004062047825 */ /* 0x000fe200078e00ff */
[----:B------:R-:W-:-:S03]  /*1aa0*/  UIADD3 UR26, UR37, UR26, URZ ;  /* 0x0000001a251a7290 */ /* 0x000fc6000fffe03f */
[----:B------:R1:W-:Y:S01]  /*1ab0*/  @P2 LDGSTS.E.BYPASS.LTC128B.128 [R134+0x9100], [R16.64], !P6 ;  /* 0x0910000010862fae */ /* 0x0003e2000f101d54 */
[----:B------:R-:W-:Y:S01]  /*1ac0*/  IMAD.IADD R100, R5, 0x1, R100 ;  /* 0x0000000105647824 */ /* 0x000fe200078e0264 */
[----:B------:R-:W-:Y:S02]  /*1ad0*/  IADD3 R101, P3, R4, 0x80, RZ ;  /* 0x0000008004657810 */ /* 0x000fe40007f7e0ff */
[----:B------:R1:W-:Y:S01]  /*1ae0*/  @P2 LDGSTS.E.BYPASS.LTC128B.128 [R134+0xd100], [R16.64+0x80], !P5 ;  /* 0x0d10008010862fae */ /* 0x0003e2000e901d54 */
[----:B------:R-:W-:-:S05]  /*1af0*/  @P1 IADD3 R5, P2, R6, R4, RZ ;  /* 0x0000000406051210 */ /* 0x000fca0007f5e0ff */
[--C-:B------:R-:W-:Y:S01]  /*1b00*/  @P1 IMAD.X R3, R100, 0x1, R7.reuse, P2 ;  /* 0x0000000164031824 */ /* 0x100fe200010e0607 */
[C---:B------:R-:W-:Y:S01]  /*1b10*/  @P1 LEA R4, P2, R5.reuse, c[0x0][0x220], 0x1 ;  /* 0x0000880005041a11 */ /* 0x040fe200078408ff */
[C---:B------:R-:W-:Y:S01]  /*1b20*/  @P0 IMAD.WIDE.U32 R6, R98.reuse, 0x60, R6 ;  /* 0x0000006062060825 */ /* 0x040fe200078e0006 */
[-C--:B------:R-:W-:Y:S02]  /*1b30*/  SHF.L.U64.HI R98, R98, R94.reuse, c[0x0][0x23c] ;  /* 0x00008f0062627619 */ /* 0x080fe4000001025e */
[----:B------:R-:W-:Y:S01]  /*1b40*/  @P1 LEA.HI.X R5, R5, c[0x0][0x224], R3, 0x1, P2 ;  /* 0x0000890005051a11 */ /* 0x000fe200010f0c03 */
[----:B------:R-:W-:Y:S01]  /*1b50*/  @P0 IMAD.IADD R0, R7, 0x1, R0 ;  /* 0x0000000107000824 */ /* 0x000fe200078e0200 */
[----:B------:R-:W-:Y:S01]  /*1b60*/  @P0 LEA R8, P2, R6, c[0x0][0x220], 0x1 ;  /* 0x0000880006080a11 */ /* 0x000fe200078408ff */
[----:B------:R-:W-:Y:S01]  /*1b70*/  IMAD.X R100, RZ, RZ, R100, P3 ;  /* 0x000000ffff647224 */ /* 0x000fe200018e0664 */
[----:B------:R-:W-:Y:S01]  /*1b80*/  SHF.L.U64.HI R94, R158, R94, c[0x0][0x294] ;  /* 0x0000a5009e5e7619 */ /* 0x000fe2000001025e */
[----:B------:R1:W-:Y:S01]  /*1b90*/  @P1 LDGSTS.E.BYPASS.LTC128B.128 [R134+0xa100], [R4.64], !P6 ;  /* 0x0a10000004861fae */ /* 0x0003e2000f101d54 */
[----:B------:R-:W-:Y:S01]  /*1ba0*/  @P0 LEA.HI.X R9, R6, c[0x0][0x224], R0, 0x1, P2 ;  /* 0x0000890006090a11 */ /* 0x000fe200010f0c00 */
[----:B------:R-:W-:-:S02]  /*1bb0*/  IMAD.WIDE.U32 R158, R158, 0x60, RZ ;  /* 0x000000609e9e7825 */ /* 0x000fc400078e00ff */
[----:B------:R1:W-:Y:S01]  /*1bc0*/  @P1 LDGSTS.E.BYPASS.LTC128B.128 [R134+0xe100], [R4.64+0x80], !P5 ;  /* 0x0e10008004861fae */ /* 0x0003e2000e901d54 */
[----:B------:R-:W-:Y:S02]  /*1bd0*/  ISETP.NE.AND P1, PT, R89, 0x1, PT ;  /* 0x000000015900780c */ /* 0x000fe40003f25270 */
[----:B------:R-:W-:Y:S01]  /*1be0*/  IADD3 R97, R159, UR4, RZ ;  /* 0x000000049f617c10 */ /* 0x000fe2000fffe0ff */
[----:B------:R2:W-:Y:S01]  /*1bf0*/  @P0 LDGSTS.E.BYPASS.LTC128B.128 [R134+0xb100], [R8.64], !P6 ;  /* 0x0b10000008860fae */ /* 0x0005e2000f101d54 */
[----:B------:R-:W-:-:S03]  /*1c00*/  ULDC.U8 UR4, c[0x0][0x298] ;  /* 0x0000a60000047ab9 */ /* 0x000fc60000000000 */
[----:B------:R2:W-:Y:S01]  /*1c10*/  @P0 LDGSTS.E.BYPASS.LTC128B.128 [R134+0xf100], [R8.64+0x80], !P5 ;  /* 0x0f10008008860fae */ /* 0x0005e2000e901d54 */
[----:B------:R-:W-:Y:S02]  /*1c20*/  ISETP.GE.AND P5, PT, R10, c[0x0][0x1d4], PT ;  /* 0x000075000a007a0c */ /* 0x000fe40003fa6270 */
[----:B------:R-:W-:Y:S01]  /*1c30*/  ISETP.GE.AND P0, PT, R76, 0x1, PT ;  /* 0x000000014c00780c */ /* 0x000fe20003f06270 */
[----:B------:R-:W0:Y:S01]  /*1c40*/  LDGDEPBAR ;  /* 0x00000000000079af */ /* 0x000e220000000000 */
[----:B--2---:R-:W-:-:S03]  /*1c50*/  IADD3 R9, R12, 0x20, RZ ;  /* 0x000000200c097810 */ /* 0x004fc60007ffe0ff */
[----:B-1----:R-:W-:Y:S06]  /*1c60*/  BAR.SYNC.DEFER_BLOCKING 0x0 ;  /* 0x0000000000007b1d */ /* 0x002fec0000010000 */
.L_x_106:
[----:B------:R-:W-:Y:S01]  /*1c70*/  IMAD.SHL.U32 R81, R133, 0x80, RZ ;  /* 0x0000008085517824 */ /* 0x000fe200078e00ff */
[----:B------:R-:W-:Y:S04]  /*1c80*/  DEPBAR.LE SB0, 0x0 ;  /* 0x000080000000791a */ /* 0x000fe80000000000 */
[----:B------:R-:W-:Y:S01]  /*1c90*/  IMAD.IADD R80, R132, 0x1, R81 ;  /* 0x0000000184507824 */ /* 0x000fe200078e0251 */
[----:B------:R-:W-:Y:S01]  /*1ca0*/  ISETP.NE.AND P1, PT, R89, 0x1, PT ;  /* 0x000000015900780c */ /* 0x000fe20003f25270 */
[----:B------:R-:W-:Y:S01]  /*1cb0*/  IMAD.MOV.U32 R116, RZ, RZ, RZ ;  /* 0x000000ffff747224 */ /* 0x000fe200078e00ff */
[----:B------:R-:W-:Y:S01]  /*1cc0*/  ISETP.GE.AND P2, PT, R76, 0x1, PT ;  /* 0x000000014c00780c */ /* 0x000fe20003f46270 */
[----:B------:R-:W-:Y:S01]  /*1cd0*/  BSSY B2, `(.L_x_60) ;  /* 0x000054a000027945 */ /* 0x000fe20003800000 */
[----:B------:R-:W-:Y:S01]  /*1ce0*/  ISETP.GE.AND P0, PT, R80, UR16, PT ;  /* 0x0000001050007c0c */ /* 0x000fe2000bf06270 */
[----:B------:R-:W-:Y:S03]  /*1cf0*/  IMAD.IADD R80, R88, 0x1, R80 ;  /* 0x0000000158507824 */ /* 0x000fe600078e0250 */
[----:B------:R-:W-:Y:S01]  /*1d00*/  ISETP.GT.OR P0, PT, R132, 0x7f, P0 ;  /* 0x0000007f8400780c */ /* 0x000fe20000704670 */
[----:B------:R-:W-:Y:S04]  /*1d10*/  IMAD.MOV.U32 R0, RZ, RZ, R80 ;  /* 0x000000ffff007224 */ /* 0x000fe800078e0050 */
[----:B-1----:R-:W-:Y:S05]  /*1d20*/  @P1 IMAD.HI.U32 R2, R80, c[0x0][0x2bc], RZ ;  /* 0x0000af0050021a27 */ /* 0x002fea00078e00ff */
        /* <DEDUP_REMOVED lines=9> */
[----:B--2---:R-:W2:Y:S04]  /*1dc0*/  @!P0 LDG.E R116, [R4.64] ;  /* 0x0000001404748981 */ /* 0x004ea8000c1e1900 */
[----:B------:R-:W-:Y:S01]  /*1dd0*/  IMAD R0, R79, c[0x0][0x1e0], RZ ;  /* 0x000078004f007a24 */ /* 0x000fe200078e02ff */
[----:B------:R-:W-:Y:S03]  /*1de0*/  BAR.SYNC.DEFER_BLOCKING 0x0 ;  /* 0x0000000000007b1d */ /* 0x000fe60000010000 */
        /* <DEDUP_REMOVED lines=10> */
[----:B------:R-:W-:-:S05]  /*1e90*/  @!P2 BRA `(.L_x_61) ;  /* 0x00004eb00000a947 */ /* 0x000fca0003800000 */
[-C--:B------:R-:W-:Y:S01]  /*1ea0*/  IMAD R40, R102, R133.reuse, RZ ;  /* 0x0000008566287224 */ /* 0x080fe200078e02ff */
[----:B------:R-:W-:Y:S01]  /*1eb0*/  ISETP.NE.AND P0, PT, RZ, UR4, PT ;  /* 0x00000004ff007c0c */ /* 0x000fe2000bf05270 */
[-C--:B------:R-:W-:Y:S01]  /*1ec0*/  IMAD R8, R104, R133.reuse, RZ ;  /* 0x0000008568087224 */ /* 0x080fe200078e02ff */
[----:B------:R-:W-:Y:S01]  /*1ed0*/  SHF.R.S32.HI R0, RZ, 0x1f, R133 ;  /* 0x0000001fff007819 */ /* 0x000fe20000011485 */
[----:B------:R-:W-:Y:S01]  /*1ee0*/  IMAD.WIDE.U32 R68, R103, R133, RZ ;  /* 0x0000008567447225 */ /* 0x000fe200078e00ff */
[----:B------:R-:W-:Y:S03]  /*1ef0*/  IADD3 R77, -R81, UR16, RZ ;  /* 0x00000010514d7c10 */ /* 0x000fe6000fffe1ff */
[C---:B------:R-:W-:Y:S01]  /*1f00*/  IMAD R40, R0.reuse, R103, R40 ;  /* 0x0000006700287224 */ /* 0x040fe200078e0228 */
[----:B------:R-:W-:Y:S01]  /*1f10*/  IMNMX R77, R77, 0x80, PT ;  /* 0x000000804d4d7817 */ /* 0x000fe20003800200 */
[----:B------:R-:W-:Y:S02]  /*1f20*/  IMAD R8, R0, R105, R8 ;  /* 0x0000006900087224 */ /* 0x000fe400078e0208 */
[----:B------:R-:W-:Y:S01]  /*1f30*/  IMAD.WIDE.U32 R42, R105, R133, RZ ;  /* 0x00000085692a7225 */ /* 0x000fe200078e00ff */
[----:B------:R-:W-:Y:S04]  /*1f40*/  IADD3 R40, R69, R40, RZ ;  /* 0x0000002845287210 */ /* 0x000fe80007ffe0ff */
[----:B------:R-:W-:Y:S01]  /*1f50*/  IADD3 R8, R43, R8, RZ ;  /* 0x000000082b087210 */ /* 0x000fe20007ffe0ff */
[----:B------:R-:W-:-:S05]  /*1f60*/  @!P0 BRA `(.L_x_62) ;  /* 0x000027d000008947 */ /* 0x000fca0003800000 */
[----:B------:R-:W-:Y:S01]  /*1f70*/  ISETP.GE.AND P3, PT, R139, R77, PT ;  /* 0x0000004d8b00720c */ /* 0x000fe20003f66270 */
[----:B------:R-:W-:Y:S01]  /*1f80*/  BSSY B0, `(.L_x_63) ;  /* 0x000001b000007945 */ /* 0x000fe20003800000 */
[----:B------:R-:W-:Y:S01]  /*1f90*/  CS2R R28, SRZ ;  /* 0x00000000001c7805 */ /* 0x000fe2000001ff00 */
[----:B------:R-:W-:Y:S01]  /*1fa0*/  CS2R R36, SRZ ;  /* 0x0000000000247805 */ /* 0x000fe2000001ff00 */
[----:B------:R-:W-:Y:S01]  /*1fb0*/  CS2R R32, SRZ ;  /* 0x0000000000207805 */ /* 0x000fe2000001ff00 */
[----:B------:R-:W-:Y:S01]  /*1fc0*/  CS2R R62, SRZ ;  /* 0x00000000003e7805 */ /* 0x000fe2000001ff00 */
[----:B------:R-:W-:Y:S07]  /*1fd0*/  CS2R R38, SRZ ;  /* 0x0000000000267805 */ /* 0x000fee000001ff00 */
[----:B------:R-:W-:-:S05]  /*1fe0*/  @P3 BRA `(.L_x_64) ;  /* 0x0000014000003947 */ /* 0x000fca0003800000 */
[----:B------:R-:W-:Y:S01]  /*1ff0*/  IADD3 R2, P0, R154, R68, RZ ;  /* 0x000000449a027210 */ /* 0x000fe20007f1e0ff */
[----:B------:R-:W-:Y:S01]  /*2000*/  CS2R R32, SRZ ;  /* 0x0000000000207805 */ /* 0x000fe2000001ff00 */
[----:B------:R-:W-:Y:S01]  /*2010*/  CS2R R38, SRZ ;  /* 0x0000000000267805 */ /* 0x000fe2000001ff00 */
[----:B------:R-:W-:Y:S01]  /*2020*/  CS2R R36, SRZ ;  /* 0x0000000000247805 */ /* 0x000fe2000001ff00 */
[----:B------:R-:W-:Y:S01]  /*2030*/  CS2R R62, SRZ ;  /* 0x00000000003e7805 */ /* 0x000fe2000001ff00 */
[----:B------:R-:W-:Y:S01]  /*2040*/  IMAD.X R0, R40, 0x1, R87, P0 ;  /* 0x0000000128007824 */ /* 0x000fe200000e0657 */
[----:B------:R-:W-:Y:S05]  /*2050*/  IADD3 R4, P0, R152, R42, RZ ;  /* 0x0000002a98047210 */ /* 0x000fea0007f1e0ff */
[----:B------:R-:W-:Y:S01]  /*2060*/  IMAD.X R3, R8, 0x1, R86, P0 ;  /* 0x0000000108037824 */ /* 0x000fe200000e0656 */
[C---:B------:R-:W-:Y:S04]  /*2070*/  LEA R6, P0, R2.reuse, c[0x0][0x270], 0x1 ;  /* 0x00009c0002067a11 */ /* 0x040fe800078008ff */
[----:B------:R-:W-:Y:S02]  /*2080*/  LEA.HI.X R7, R2, c[0x0][0x274], R0, 0x1, P0 ;  /* 0x00009d0002077a11 */ /* 0x000fe400000f0c00 */
[C---:B------:R-:W-:Y:S04]  /*2090*/  LEA R2, P0, R4.reuse, c[0x0][0x288], 0x1 ;  /* 0x0000a20004027a11 */ /* 0x040fe800078008ff */
[----:B------:R-:W-:Y:S02]  /*20a0*/  LEA.HI.X R3, R4, c[0x0][0x28c], R3, 0x1, P0 ;  /* 0x0000a30004037a11 */ /* 0x000fe400000f0c03 */
[----:B------:R-:W-:Y:S11]  /*20b0*/  ISETP.GE.AND P0, PT, R12, c[0x0][0x27c], PT ;  /* 0x00009f000c007a0c */ /* 0x000ff60003f06270 */
[----:B------:R-:W-:Y:S02]  /*20c0*/  @!UPT UIADD3 URZ, URZ, URZ, URZ ;  /* 0x0000003f3f3ff290 */ /* 0x000fe4000fffe03f */
[----:B------:R1:W5:Y:S04]  /*20d0*/  @!P0 LDG.E.64 R32, [R6.64] ;  /* 0x0000001406208981 */ /* 0x000368000c1e1b00 */
[----:B------:R1:W5:Y:S01]  /*20e0*/  @!P0 LDG.E.64 R38, [R2.64] ;  /* 0x0000001402268981 */ /* 0x000362000c1e1b00 */
[----:B------:R-:W-:Y:S11]  /*20f0*/  ISETP.GE.AND P0, PT, R9, c[0x0][0x27c], PT ;  /* 0x00009f0009007a0c */ /* 0x000ff60003f06270 */
[----:B------:R-:W-:Y:S02]  /*2100*/  @!UPT UIADD3 URZ, URZ, URZ, URZ ;  /* 0x0000003f3f3ff290 */ /* 0x000fe4000fffe03f */
[----:B------:R1:W5:Y:S04]  /*2110*/  @!P0 LDG.E.64 R36, [R6.64+0x40] ;  /* 0x0000401406248981 */ /* 0x000368000c1e1b00 */
[----:B------:R1:W5:Y:S02]  /*2120*/  @!P0 LDG.E.64 R62, [R2.64+0x40] ;  /* 0x00004014023e8981 */ /* 0x000364000c1e1b00 */
.L_x_64:
[----:B------:R-:W-:Y:S05]  /*2130*/  BSYNC B0 ;  /* 0x0000000000007941 */ /* 0x000fea0003800000 */
.L_x_63:
[----:B------:R-:W-:Y:S01]  /*2140*/  ISETP.GE.AND P6, PT, R128, R77, PT ;  /* 0x0000004d8000720c */ /* 0x000fe20003fc6270 */
[----:B-----5:R-:W-:Y:S01]  /*2150*/  IMAD.MOV.U32 R4, RZ, RZ, R36 ;  /* 0x000000ffff047224 */ /* 0x020fe200078e0024 */
[----:B------:R-:W-:Y:S01]  /*2160*/  MOV R5, R62 ;  /* 0x0000003e00057202 */ /* 0x000fe20000000f00 */
[----:B-1----:R-:W-:Y:S01]  /*2170*/  IMAD.MOV.U32 R3, RZ, RZ, R37 ;  /* 0x000000ffff037224 */ /* 0x002fe200078e0025 */
[----:B------:R-:W-:Y:S01]  /*2180*/  BSSY B0, `(.L_x_65) ;  /* 0x0000024000007945 */ /* 0x000fe20003800000 */
[----:B------:R-:W-:Y:S01]  /*2190*/  IMAD.MOV.U32 R2, RZ, RZ, R32 ;  /* 0x000000ffff027224 */ /* 0x000fe200078e0020 */
[----:B------:R-:W-:Y:S01]  /*21a0*/  CS2R R34, SRZ ;  /* 0x0000000000227805 */ /* 0x000fe2000001ff00 */
[----:B------:R-:W-:Y:S01]  /*21b0*/  IMAD.MOV.U32 R0, RZ, RZ, R33 ;  /* 0x000000ffff007224 */ /* 0x000fe200078e0021 */
[----:B------:R-:W-:Y:S01]  /*21c0*/  PRMT R30, R3, 0x5410, R4 ;  /* 0x00005410031e7816 */ /* 0x000fe20000000004 */
[----:B------:R-:W-:Y:S01]  /*21d0*/  IMAD.MOV.U32 R4, RZ, RZ, R63 ;  /* 0x000000ffff047224 */ /* 0x000fe200078e003f */
[----:B------:R-:W-:Y:S01]  /*21e0*/  PRMT R3, R2, 0x7610, R3 ;  /* 0x0000761002037816 */ /* 0x000fe20000000003 */
[----:B------:R-:W-:Y:S01]  /*21f0*/  IMAD.MOV.U32 R2, RZ, RZ, R38 ;  /* 0x000000ffff027224 */ /* 0x000fe200078e0026 */
[----:B------:R-:W-:Y:S01]  /*2200*/  PRMT R31, R0, 0x7610, R31 ;  /* 0x00007610001f7816 */ /* 0x000fe2000000001f */
[----:B------:R-:W-:Y:S01]  /*2210*/  CS2R R56, SRZ ;  /* 0x0000000000387805 */ /* 0x000fe2000001ff00 */
[----:B------:R-:W-:Y:S01]  /*2220*/  MOV R0, R39 ;  /* 0x0000002700007202 */ /* 0x000fe20000000f00 */
[----:B------:R-:W-:Y:S01]  /*2230*/  CS2R R60, SRZ ;  /* 0x00000000003c7805 */ /* 0x000fe2000001ff00 */
[----:B------:R-:W-:Y:S02]  /*2240*/  PRMT R59, R4, 0x5410, R5 ;  /* 0x00005410043b7816 */ /* 0x000fe40000000005 */
[----:B------:R-:W-:Y:S02]  /*2250*/  PRMT R3, R3, 0x5410, R2 ;  /* 0x0000541003037816 */ /* 0x000fe40000000002 */
[----:B------:R-:W-:Y:S01]  /*2260*/  PRMT R31, R31, 0x5410, R0 ;  /* 0x000054101f1f7816 */ /* 0x000fe20000000000 */
[----:B------:R-:W-:-:S05]  /*2270*/  @P6 BRA `(.L_x_66) ;  /* 0x0000014000006947 */ /* 0x000fca0003800000 */
[----:B------:R-:W-:Y:S01]  /*2280*/  IADD3 R2, P1, P0, R154, R68, R107 ;  /* 0x000000449a027210 */ /* 0x000fe2000783e06b */
[----:B------:R-:W-:Y:S01]  /*2290*/  CS2R R34, SRZ ;  /* 0x0000000000227805 */ /* 0x000fe2000001ff00 */
[----:B------:R-:W-:Y:S01]  /*22a0*/  CS2R R60, SRZ ;  /* 0x00000000003c7805 */ /* 0x000fe2000001ff00 */
[----:B------:R-:W-:Y:S01]  /*22b0*/  CS2R R28, SRZ ;  /* 0x00000000001c7805 */ /* 0x000fe2000001ff00 */
[----:B------:R-:W-:Y:S01]  /*22c0*/  IADD3.X R0, R87, R40, R106, P1, P0 ;  /* 0x0000002857007210 */ /* 0x000fe20000fe046a */
[----:B------:R-:W-:Y:S01]  /*22d0*/  CS2R R56, SRZ ;  /* 0x0000000000387805 */ /* 0x000fe2000001ff00 */
[----:B------:R-:W-:Y:S04]  /*22e0*/  IADD3 R5, P1, P0, R152, R42, R109 ;  /* 0x0000002a98057210 */ /* 0x000fe8000783e06d */
[----:B------:R-:W-:Y:S02]  /*22f0*/  IADD3.X R4, R86, R8, R108, P1, P0 ;  /* 0x0000000856047210 */ /* 0x000fe40000fe046c */
        /* <DEDUP_REMOVED lines=12> */
.L_x_66:
[----:B------:R-:W-:Y:S05]  /*23c0*/  BSYNC B0 ;  /* 0x0000000000007941 */ /* 0x000fea0003800000 */
.L_x_65:
[----:B------:R-:W-:Y:S01]  /*23d0*/  ISETP.GE.AND P4, PT, R124, R77, PT ;  /* 0x0000004d7c00720c */ /* 0x000fe20003f86270 */
[----:B-----5:R-:W-:Y:S01]  /*23e0*/  IMAD.MOV.U32 R5, RZ, RZ, R28 ;  /* 0x000000ffff057224 */ /* 0x020fe200078e001c */
[----:B------:R-:W-:Y:S01]  /*23f0*/  MOV R2, R34 ;  /* 0x0000002200027202 */ /* 0x000fe20000000f00 */
[----:B------:R-:W-:Y:S01]  /*2400*/  IMAD.MOV.U32 R4, RZ, RZ, R29 ;  /* 0x000000ffff047224 */ /* 0x000fe200078e001d */
[----:B------:R-:W-:Y:S01]  /*2410*/  BSSY B0, `(.L_x_67) ;  /* 0x0000024000007945 */ /* 0x000fe20003800000 */
[----:B------:R-:W-:Y:S01]  /*2420*/  IMAD.MOV.U32 R0, RZ, RZ, R35 ;  /* 0x000000ffff007224 */ /* 0x000fe200078e0023 */
[----:B-1----:R-:W-:Y:S01]  /*2430*/  CS2R R6, SRZ ;  /* 0x0000000000067805 */ /* 0x002fe2000001ff00 */
[----:B------:R-:W-:Y:S01]  /*2440*/  CS2R R24, SRZ ;  /* 0x0000000000187805 */ /* 0x000fe2000001ff00 */
[----:B------:R-:W-:Y:S01]  /*2450*/  PRMT R18, R4, 0x5410, R5 ;  /* 0x0000541004127816 */ /* 0x000fe20000000005 */
[----:B------:R-:W-:Y:S01]  /*2460*/  IMAD.MOV.U32 R5, RZ, RZ, R56 ;  /* 0x000000ffff057224 */ /* 0x000fe200078e0038 */
[----:B------:R-:W-:Y:S01]  /*2470*/  PRMT R19, R0, 0x5410, R2 ;  /* 0x0000541000137816 */ /* 0x000fe20000000002 */
[----:B------:R-:W-:Y:S01]  /*2480*/  IMAD.MOV.U32 R2, RZ, RZ, R60 ;  /* 0x000000ffff027224 */ /* 0x000fe200078e003c */
[----:B------:R-:W-:Y:S01]  /*2490*/  MOV R4, R57 ;  /* 0x0000003900047202 */ /* 0x000fe20000000f00 */
[----:B------:R-:W-:Y:S01]  /*24a0*/  CS2R R26, SRZ ;  /* 0x00000000001a7805 */ /* 0x000fe2000001ff00 */
[----:B------:R-:W-:Y:S01]  /*24b0*/  MOV R0, R61 ;  /* 0x0000003d00007202 */ /* 0x000fe20000000f00 */
[----:B------:R-:W-:Y:S01]  /*24c0*/  CS2R R50, SRZ ;  /* 0x0000000000327805 */ /* 0x000fe2000001ff00 */
[----:B------:R-:W-:Y:S01]  /*24d0*/  PRMT R53, R4, 0x5410, R5 ;  /* 0x0000541004357816 */ /* 0x000fe20000000005 */
[----:B------:R-:W-:Y:S01]  /*24e0*/  CS2R R54, SRZ ;  /* 0x0000000000367805 */ /* 0x000fe2000001ff00 */
        /* <DEDUP_REMOVED lines=22> */
.L_x_68:
[----:B------:R-:W-:Y:S05]  /*2650*/  BSYNC B0 ;  /* 0x0000000000007941 */ /* 0x000fea0003800000 */
.L_x_67:
        /* <DEDUP_REMOVED lines=14> */
[----:B------:R-:W-:Y:S02]  /*2740*/  MOV R0, R55 ;  /* 0x0000003700007202 */ /* 0x000fe40000000f00 */
        /* <DEDUP_REMOVED lines=23> */
.L_x_70:
[----:B------:R-:W-:Y:S05]  /*28c0*/  BSYNC B0 ;  /* 0x0000000000007941 */ /* 0x000fea0003800000 */
.L_x_69:
[----:B-----5:R-:W-:Y:S01]  /*28d0*/  MOV R2, R16 ;  /* 0x0000001000027202 */ /* 0x020fe20000000f00 */
[----:B------:R2:W3:Y:S01]  /*28e0*/  SHFL.IDX PT, R65, R143, RZ, 0x181f ;  /* 0x00181fff8f417589 */ /* 0x0004e200000e0000 */
[----:B------:R-:W-:Y:S01]  /*28f0*/  IMAD.MOV.U32 R0, RZ, RZ, R17 ;  /* 0x000000ffff007224 */ /* 0x000fe200078e0011 */
[----:B------:R-:W-:Y:S01]  /*2900*/  BSSY B1, `(.L_x_71) ;  /* 0x000007f000017945 */ /* 0x000fe20003800000 */
[----:B-1----:R-:W-:Y:S02]  /*2910*/  IMAD.MOV.U32 R5, RZ, RZ, R6 ;  /* 0x000000ffff057224 */ /* 0x002fe400078e0006 */
[----:B------:R-:W-:Y:S01]  /*2920*/  IMAD.MOV.U32 R4, RZ, RZ, R7 ;  /* 0x000000ffff047224 */ /* 0x000fe200078e0007 */
[----:B------:R-:W-:Y:S01]  /*2930*/  PRMT R8, R0, 0x5410, R2 ;  /* 0x0000541000087816 */ /* 0x000fe20000000002 */
[----:B------:R2:W1:Y:S01]  /*2940*/  SHFL.IDX PT, R64, R164, RZ, 0x181f ;  /* 0x00181fffa4407589 */ /* 0x00046200000e0000 */
[----:B------:R-:W-:Y:S01]  /*2950*/  MOV R0, R49 ;  /* 0x0000003100007202 */ /* 0x000fe20000000f00 */
[----:B------:R-:W-:Y:S01]  /*2960*/  IMAD.MOV.U32 R20, RZ, RZ, R44 ;  /* 0x000000ffff147224 */ /* 0x000fe200078e002c */
[----:B------:R-:W-:Y:S01]  /*2970*/  PRMT R5, R4, 0x5410, R5 ;  /* 0x0000541004057816 */ /* 0x000fe20000000005 */
[----:B------:R-:W-:Y:S01]  /*2980*/  IMAD.MOV.U32 R2, RZ, RZ, R48 ;  /* 0x000000ffff027224 */ /* 0x000fe200078e0030 */
[----:B------:R-:W-:Y:S04]  /*2990*/  MOV R4, R45 ;  /* 0x0000002d00047202 */ /* 0x000fe80000000f00 */
[----:B------:R-:W-:Y:S02]  /*29a0*/  PRMT R43, R4, 0x5410, R20 ;  /* 0x00005410042b7816 */ /* 0x000fe40000000014 */
[----:B------:R-:W-:Y:S01]  /*29b0*/  PRMT R46, R0, 0x5410, R2 ;  /* 0x00005410002e7816 */ /* 0x000fe20000000002 */
[----:B------:R-:W-:-:S05]  /*29c0*/  @P3 BRA `(.L_x_72) ;  /* 0x0000072000003947 */ /* 0x000fca0003800000 */
[----:B------:R-:W-:Y:S01]  /*29d0*/  BSSY B0, `(.L_x_73) ;  /* 0x0000038000007945 */ /* 0x000fe20003800000 */
[----:B------:R-:W-:-:S05]  /*29e0*/  @P5 BRA `(.L_x_74) ;  /* 0x0000036000005947 */ /* 0x000fca0003800000 */
[C---:B-1----:R-:W-:Y:S01]  /*29f0*/  LEA R70, P0, R10.reuse, R64, 0x1 ;  /* 0x000000400a467211 */ /* 0x042fe200078008ff */
[----:B------:R-:W1:Y:S03]  /*2a00*/  LDS.128 R20, [R134+0x8100] ;  /* 0x0081000086147984 */ /* 0x000e660000000c00 */
[----:B---3--:R-:W-:Y:S02]  /*2a10*/  LEA.HI.X R71, R10, R65, R11, 0x1, P0 ;  /* 0x000000410a477211 */ /* 0x008fe400000f0c0b */
[----:B------:R-:W-:Y:S11]  /*2a20*/  ISETP.GE.AND P0, PT, R12, c[0x0][0x27c], PT ;  /* 0x00009f000c007a0c */ /* 0x000ff60003f06270 */
[----:B------:R-:W-:Y:S02]  /*2a30*/  @!UPT UIADD3 URZ, URZ, URZ, URZ ;  /* 0x0000003f3f3ff290 */ /* 0x000fe4000fffe03f */
[----:B------:R-:W-:Y:S02]  /*2a40*/  @!P0 SHF.R.U64 R38, R38, 0x10, R39 ;  /* 0x0000001026268819 */ /* 0x000fe40000001227 */
[----:B------:R-:W-:Y:S02]  /*2a50*/  @!P0 SHF.R.U64 R2, R32, 0x10, R33 ;  /* 0x0000001020028819 */ /* 0x000fe40000001221 */
[C---:B------:R-:W-:Y:S02]  /*2a60*/  @!P0 PRMT R38, R3.reuse, 0x5432, R38 ;  /* 0x0000543203268816 */ /* 0x040fe40000000026 */
[----:B------:R-:W-:Y:S02]  /*2a70*/  @!P0 SHF.R.U32.HI R41, RZ, 0x10, R39 ;  /* 0x00000010ff298819 */ /* 0x000fe40000011627 */
[----:B------:R-:W-:Y:S01]  /*2a80*/  @!P0 SHF.R.U32.HI R0, RZ, 0x10, R33 ;  /* 0x00000010ff008819 */ /* 0x000fe20000011621 */
[C---:B------:R-:W-:Y:S01]  /*2a90*/  @!P0 IMAD.U32 R32, R38.reuse, 0x10000, RZ ;  /* 0x0001000026208824 */ /* 0x040fe200078e00ff */
[----:B------:R-:W-:Y:S02]  /*2aa0*/  @!P0 PRMT R3, R3, 0x5410, R2 ;  /* 0x0000541003038816 */ /* 0x000fe40000000002 */
[C---:B------:R-:W-:Y:S02]  /*2ab0*/  @!P0 PRMT R41, R31.reuse, 0x5432, R41 ;  /* 0x000054321f298816 */ /* 0x040fe40000000029 */
[----:B------:R-:W-:Y:S01]  /*2ac0*/  @!P0 PRMT R31, R31, 0x5410, R0 ;  /* 0x000054101f1f8816 */ /* 0x000fe20000000000 */
[C---:B------:R-:W-:Y:S01]  /*2ad0*/  @!P0 IMAD.U32 R2, R3.reuse, 0x10000, RZ ;  /* 0x0001000003028824 */ /* 0x040fe200078e00ff */
[----:B------:R-:W-:Y:S02]  /*2ae0*/  @!P0 LOP3.LUT R38, R38, 0xffff0000, RZ, 0xc0, !PT ;  /* 0xffff000026268812 */ /* 0x000fe400078ec0ff */
[----:B------:R-:W-:Y:S01]  /*2af0*/  @!P0 LOP3.LUT R3, R3, 0xffff0000, RZ, 0xc0, !PT ;  /* 0xffff000003038812 */ /* 0x000fe200078ec0ff */
[C---:B-1----:R-:W-:Y:S01]  /*2b00*/  @!P0 IMAD.U32 R33, R20.reuse, 0x10000, RZ ;  /* 0x0001000014218824 */ /* 0x042fe200078e00ff */
[----:B------:R-:W-:Y:S01]  /*2b10*/  @!P0 LOP3.LUT R0, R20, 0xffff0000, RZ, 0xc0, !PT ;  /* 0xffff000014008812 */ /* 0x000fe200078ec0ff */
[----:B------:R-:W-:Y:S01]  /*2b20*/  @!P0 IMAD.U32 R40, R22, 0x10000, RZ ;  /* 0x0001000016288824 */ /* 0x000fe200078e00ff */
[----:B------:R-:W-:Y:S01]  /*2b30*/  @!P0 LOP3.LUT R4, R21, 0xffff0000, RZ, 0xc0, !PT ;  /* 0xffff000015048812 */ /* 0x000fe200078ec0ff */
[----:B------:R-:W-:Y:S01]  /*2b40*/  @!P0 IMAD.U32 R42, R23, 0x10000, RZ ;  /* 0x00010000172a8824 */ /* 0x000fe200078e00ff */
[----:B------:R-:W-:Y:S01]  /*2b50*/  @!P0 SHF.L.U32 R39, R21, 0x10, RZ ;  /* 0x0000001015278819 */ /* 0x000fe200000006ff */
[----:B------:R-:W-:Y:S02]  /*2b60*/  @!P0 FMUL.FTZ R66, R0, R32 ;  /* 0x0000002000428220 */ /* 0x000fe40000410000 */
[----:B------:R-:W-:Y:S02]  /*2b70*/  @!P0 FMUL.FTZ R67, R4, R38 ;  /* 0x0000002604438220 */ /* 0x000fe40000410000 */
[-C--:B------:R-:W-:Y:S02]  /*2b80*/  @!P0 FMUL.FTZ R0, R0, R2.reuse ;  /* 0x0000000200008220 */ /* 0x080fe40000410000 */
[----:B------:R-:W-:Y:S02]  /*2b90*/  @!P0 FFMA.FTZ R66, R33, R2, -R66 ;  /* 0x0000000221428223 */ /* 0x000fe40000010842 */
[-C--:B------:R-:W-:Y:S01]  /*2ba0*/  @!P0 FMUL.FTZ R2, R4, R3.reuse ;  /* 0x0000000304028220 */ /* 0x080fe20000410000 */
[----:B------:R-:W-:Y:S01]  /*2bb0*/  @!P0 SHF.L.U32 R4, R31, 0x10, RZ ;  /* 0x000000101f048819 */ /* 0x000fe200000006ff */
[----:B------:R-:W-:Y:S01]  /*2bc0*/  @!P0 FFMA.FTZ R67, R39, R3, -R67 ;  /* 0x0000000327438223 */ /* 0x000fe20000010843 */
[----:B------:R-:W-:Y:S01]  /*2bd0*/  @!P0 LOP3.LUT R3, R22, 0xffff0000, RZ, 0xc0, !PT ;  /* 0xffff000016038812 */ /* 0x000fe200078ec0ff */
[----:B------:R-:W-:Y:S01]  /*2be0*/  @!P0 FFMA.FTZ R0, R32, R33, R0 ;  /* 0x0000002120008223 */ /* 0x000fe20000010000 */
[----:B------:R-:W-:Y:S01]  /*2bf0*/  @!P0 LOP3.LUT R32, R23, 0xffff0000, RZ, 0xc0, !PT ;  /* 0xffff000017208812 */ /* 0x000fe200078ec0ff */
[C---:B------:R-:W-:Y:S01]  /*2c00*/  @!P0 IMAD.U32 R33, R41.reuse, 0x10000, RZ ;  /* 0x0001000029218824 */ /* 0x040fe200078e00ff */
[----:B------:R-:W-:Y:S01]  /*2c10*/  @!P0 LOP3.LUT R41, R41, 0xffff0000, RZ, 0xc0, !PT ;  /* 0xffff000029298812 */ /* 0x000fe200078ec0ff */
[----:B------:R-:W-:Y:S01]  /*2c20*/  @!P0 FFMA.FTZ R2, R38, R39, R2 ;  /* 0x0000002726028223 */ /* 0x000fe20000010002 */
[----:B------:R-:W-:Y:S01]  /*2c30*/  @!P0 LOP3.LUT R31, R31, 0xffff0000, RZ, 0xc0, !PT ;  /* 0xffff00001f1f8812 */ /* 0x000fe200078ec0ff */
[C---:B------:R-:W-:Y:S01]  /*2c40*/  @!P0 FMUL.FTZ R68, R3.reuse, R33 ;  /* 0x0000002103448220 */ /* 0x040fe20000410000 */
[----:B------:R-:W-:Y:S01]  /*2c50*/  @!P0 F2FP.BF16.PACK_AB R0, R0, R66 ;  /* 0x000000420000823e */ /* 0x000fe200000010ff */
[-C--:B------:R-:W-:Y:S01]  /*2c60*/  @!P0 FMUL.FTZ R3, R3, R4.reuse ;  /* 0x0000000403038220 */ /* 0x080fe20000410000 */
[----:B------:R-:W-:Y:S01]  /*2c70*/  @!P0 F2FP.BF16.PACK_AB R2, R2, R67 ;  /* 0x000000430202823e */ /* 0x000fe200000010ff */
[----:B------:R-:W-:Y:S02]  /*2c80*/  @!P0 FMUL.FTZ R69, R32, R41 ;  /* 0x0000002920458220 */ /* 0x000fe40000410000 */
[----:B------:R-:W-:Y:S01]  /*2c90*/  @!P0 FFMA.FTZ R68, R40, R4, -R68 ;  /* 0x0000000428448223 */ /* 0x000fe20000010844 */
[----:B------:R-:W-:Y:S01]  /*2ca0*/  @!P0 MOV R21, R2 ;  /* 0x0000000200158202 */ /* 0x000fe20000000f00 */
[-C--:B------:R-:W-:Y:S02]  /*2cb0*/  @!P0 FMUL.FTZ R4, R32, R31.reuse ;  /* 0x0000001f20048220 */ /* 0x080fe40000410000 */
[----:B------:R-:W-:Y:S02]  /*2cc0*/  @!P0 FFMA.FTZ R3, R33, R40, R3 ;  /* 0x0000002821038223 */ /* 0x000fe40000010003 */
[----:B------:R-:W-:Y:S02]  /*2cd0*/  @!P0 FFMA.FTZ R69, R42, R31, -R69 ;  /* 0x0000001f2a458223 */ /* 0x000fe40000010845 */
[----:B------:R-:W-:Y:S01]  /*2ce0*/  @!P0 FFMA.FTZ R4, R41, R42, R4 ;  /* 0x0000002a29048223 */ /* 0x000fe20000010004 */
[----:B------:R-:W-:Y:S01]  /*2cf0*/  @!P0 F2FP.BF16.PACK_AB R3, R3, R68 ;  /* 0x000000440303823e */ /* 0x000fe200000010ff */
[----:B------:R-:W-:Y:S03]  /*2d00*/  @!P0 IMAD.MOV.U32 R20, RZ, RZ, R0 ;  /* 0x000000ffff148224 */ /* 0x000fe600078e0000 */
[----:B------:R-:W-:Y:S01]  /*2d10*/  @!P0 F2FP.BF16.PACK_AB R4, R4, R69 ;  /* 0x000000450404823e */ /* 0x000fe200000010ff */
[----:B------:R-:W-:Y:S03]  /*2d20*/  @!P0 IMAD.MOV.U32 R22, RZ, RZ, R3 ;  /* 0x000000ffff168224 */ /* 0x000fe600078e0003 */
[----:B------:R-:W-:Y:S05]  /*2d30*/  @!P0 MOV R23, R4 ;  /* 0x0000000400178202 */ /* 0x000fea0000000f00 */
[----:B------:R1:W-:Y:S02]  /*2d40*/  ST.E.128 [R70.64], R20 ;  /* 0x0000001446007985 */ /* 0x0003e4000c101d14 */
.L_x_74:
[----:B------:R-:W-:Y:S05]  /*2d50*/  BSYNC B0 ;  /* 0x0000000000007941 */ /* 0x000fea0003800000 */
.L_x_73:
[----:B------:R-:W-:Y:S11]  /*2d60*/  ISETP.GE.AND P0, PT, R138, c[0x0][0x1d4], PT ;  /* 0x000075008a007a0c */ /* 0x000ff60003f06270 */
[----:B------:R-:W-:Y:S02]  /*2d70*/  @!UPT UIADD3 URZ, URZ, URZ, URZ ;  /* 0x0000003f3f3ff290 */ /* 0x000fe4000fffe03f */
        /* <DEDUP_REMOVED lines=8> */
[----:B------:R-:W-:Y:S02]  /*2e00*/  @!P0 PRMT R33, R59, 0x5432, R33 ;  /* 0x000054323b218816 */ /* 0x000fe40000000021 */
[C---:B------:R-:W-:Y:S02]  /*2e10*/  @!P0 PRMT R3, R30.reuse, 0x5432, R3 ;  /* 0x000054321e038816 */ /* 0x040fe40000000003 */
[----:B------:R-:W-:Y:S01]  /*2e20*/  @!P0 SHF.R.U32.HI R36, RZ, 0x10, R37 ;  /* 0x00000010ff248819 */ /* 0x000fe20000011625 */
[C---:B------:R-:W-:Y:S01]  /*2e30*/  @!P0 IMAD.U32 R31, R33.reuse, 0x10000, RZ ;  /* 0x00010000211f8824 */ /* 0x040fe200078e00ff */
[----:B------:R-:W-:Y:S01]  /*2e40*/  @!P0 LOP3.LUT R33, R33, 0xffff0000, RZ, 0xc0, !PT ;  /* 0xffff000021218812 */ /* 0x000fe200078ec0ff */
[C---:B------:R-:W-:Y:S01]  /*2e50*/  @!P0 IMAD.U32 R2, R3.reuse, 0x10000, RZ ;  /* 0x0001000003028824 */ /* 0x040fe200078e00ff */
[----:B------:R-:W-:Y:S02]  /*2e60*/  @!P0 SHF.R.U32.HI R62, RZ, 0x10, R63 ;  /* 0x00000010ff3e8819 */ /* 0x000fe4000001163f */
[----:B------:R-:W-:Y:S02]  /*2e70*/  @!P0 PRMT R30, R30, 0x5410, R36 ;  /* 0x000054101e1e8816 */ /* 0x000fe40000000024 */
[----:B------:R-:W-:Y:S02]  /*2e80*/  @!P0 LOP3.LUT R3, R3, 0xffff0000, RZ, 0xc0, !PT ;  /* 0xffff000003038812 */ /* 0x000fe400078ec0ff */
[----:B------:R-:W-:Y:S01]  /*2e90*/  @!P0 PRMT R59, R59, 0x5410, R62 ;  /* 0x000054103b3b8816 */ /* 0x000fe2000000003e */
[C---:B-1----:R-:W-:Y:S01]  /*2ea0*/  @!P0 IMAD.U32 R32, R20.reuse, 0x10000, RZ ;  /* 0x0001000014208824 */ /* 0x042fe200078e00ff */
[----:B------:R-:W-:Y:S01]  /*2eb0*/  @!P0 LOP3.LUT R0, R20, 0xffff0000, RZ, 0xc0, !PT ;  /* 0xffff000014008812 */ /* 0x000fe200078ec0ff */
[----:B------:R-:W-:Y:S01]  /*2ec0*/  @!P0 IMAD.U32 R37, R22, 0x10000, RZ ;  /* 0x0001000016258824 */ /* 0x000fe200078e00ff */
[----:B------:R-:W-:Y:S01]  /*2ed0*/  @!P0 LOP3.LUT R4, R21, 0xffff0000, RZ, 0xc0, !PT ;  /* 0xffff000015048812 */ /* 0x000fe200078ec0ff */
[----:B------:R-:W-:Y:S01]  /*2ee0*/  @!P0 IMAD.U32 R39, R23, 0x10000, RZ ;  /* 0x0001000017278824 */ /* 0x000fe200078e00ff */
[----:B------:R-:W-:Y:S01]  /*2ef0*/  @!P0 SHF.L.U32 R36, R21, 0x10, RZ ;  /* 0x0000001015248819 */ /* 0x000fe200000006ff */
[----:B------:R-:W-:Y:S01]  /*2f00*/  @!P0 FMUL.FTZ R40, R0, R31 ;  /* 0x0000001f00288220 */ /* 0x000fe20000410000 */
[----:B------:R-:W-:Y:S01]  /*2f10*/  @!P0 LOP3.LUT R38, R59, 0xffff0000, RZ, 0xc0, !PT ;  /* 0xffff00003b268812 */ /* 0x000fe200078ec0ff */
        /* <DEDUP_REMOVED lines=9> */
[----:B------:R-:W-:Y:S01]  /*2fb0*/  @!P0 IMAD.U32 R32, R59, 0x10000, RZ ;  /* 0x000100003b208824 */ /* 0x000fe200078e00ff */
[----:B------:R-:W-:Y:S01]  /*2fc0*/  @!P0 LOP3.LUT R30, R30, 0xffff0000, RZ, 0xc0, !PT ;  /* 0xffff00001e1e8812 */ /* 0x000fe200078ec0ff */
[----:B------:R-:W-:Y:S01]  /*2fd0*/  @!P0 FFMA.FTZ R2, R33, R36, R2 ;  /* 0x0000002421028223 */ /* 0x000fe20000010002 */
[----:B------:R-:W-:Y:S01]  /*2fe0*/  @!P0 F2FP.BF16.PACK_AB R0, R0, R40 ;  /* 0x000000280000823e */ /* 0x000fe200000010ff */
[C---:B------:R-:W-:Y:S02]  /*2ff0*/  @!P0 FMUL.FTZ R42, R3.reuse, R32 ;  /* 0x00000020032a8220 */ /* 0x040fe40000410000 */
[----:B------:R-:W-:Y:S01]  /*3000*/  @!P0 FMUL.FTZ R3, R3, R4 ;  /* 0x0000000403038220 */ /* 0x000fe20000410000 */
        /* <DEDUP_REMOVED lines=14> */
.L_x_72:
[----:B------:R-:W-:Y:S05]  /*30f0*/  BSYNC B1 ;  /* 0x0000000000017941 */ /* 0x000fea0003800000 */
.L_x_71:
[----:B------:R4:W2:Y:S01]  /*3100*/  SHFL.IDX PT, R38, R143, 0x1, 0x181f ;  /* 0x00381f008f267f89 */ /* 0x0008a200000e0000 */
[----:B------:R-:W-:Y:S03]  /*3110*/  BSSY B1, `(.L_x_75) ;  /* 0x0000075000017945 */ /* 0x000fe60003800000 */
[----:B------:R4:W3:Y:S01]  /*3120*/  SHFL.IDX PT, R37, R164, 0x1, 0x181f ;  /* 0x00381f00a4257f89 */ /* 0x0008e200000e0000 */
[----:B------:R-:W-:-:S05]  /*3130*/  @P6 BRA `(.L_x_76) ;  /* 0x0000072000006947 */ /* 0x000fca0003800000 */
[----:B------:R-:W-:Y:S01]  /*3140*/  BSSY B0, `(.L_x_77) ;  /* 0x0000038000007945 */ /* 0x000fe20003800000 */
[----:B------:R-:W-:-:S05]  /*3150*/  @P5 BRA `(.L_x_78) ;  /* 0x0000036000005947 */ /* 0x000fca0003800000 */
[C---:B---3--:R-:W-:Y:S01]  /*3160*/  LEA R62, P0, R10.reuse, R37, 0x1 ;  /* 0x000000250a3e7211 */ /* 0x048fe200078008ff */
[----:B-1----:R-:W1:Y:S03]  /*3170*/  LDS.128 R20, [R134+0x9100] ;  /* 0x0091000086147984 */ /* 0x002e660000000c00 */
[----:B--2---:R-:W-:Y:S02]  /*3180*/  LEA.HI.X R63, R10, R38, R11, 0x1, P0 ;  /* 0x000000260a3f7211 */ /* 0x004fe400000f0c0b */
[----:B------:R-:W-:Y:S11]  /*3190*/  ISETP.GE.AND P0, PT, R12, c[0x0][0x27c], PT ;  /* 0x00009f000c007a0c */ /* 0x000ff60003f06270 */
[----:B------:R-:W-:Y:S02]  /*31a0*/  @!UPT UIADD3 URZ, URZ, URZ, URZ ;  /* 0x0000003f3f3ff290 */ /* 0x000fe4000fffe03f */
[----:B------:R-:W-:Y:S02]  /*31b0*/  @!P0 SHF.R.U64 R32, R60, 0x10, R61 ;  /* 0x000000103c208819 */ /* 0x000fe4000000123d */
[----:B------:R-:W-:Y:S02]  /*31c0*/  @!P0 SHF.R.U64 R3, R34, 0x10, R35 ;  /* 0x0000001022038819 */ /* 0x000fe40000001223 */
[----:B------:R-:W-:Y:S02]  /*31d0*/  @!P0 PRMT R32, R58, 0x5432, R32 ;  /* 0x000054323a208816 */ /* 0x000fe40000000020 */
[----:B------:R-:W-:Y:S02]  /*31e0*/  @!P0 PRMT R3, R19, 0x5432, R3 ;  /* 0x0000543213038816 */ /* 0x000fe40000000003 */
[----:B------:R-:W-:Y:S01]  /*31f0*/  @!P0 SHF.R.U32.HI R34, RZ, 0x10, R35 ;  /* 0x00000010ff228819 */ /* 0x000fe20000011623 */
[C---:B------:R-:W-:Y:S01]  /*3200*/  @!P0 IMAD.U32 R30, R32.reuse, 0x10000, RZ ;  /* 0x00010000201e8824 */ /* 0x040fe200078e00ff */
[----:B------:R-:W-:Y:S01]  /*3210*/  @!P0 LOP3.LUT R32, R32, 0xffff0000, RZ, 0xc0, !PT ;  /* 0xffff000020208812 */ /* 0x000fe200078ec0ff */
[C---:B------:R-:W-:Y:S01]  /*3220*/  @!P0 IMAD.U32 R2, R3.reuse, 0x10000, RZ ;  /* 0x0001000003028824 */ /* 0x040fe200078e00ff */
[----:B------:R-:W-:Y:S02]  /*3230*/  @!P0 SHF.R.U32.HI R60, RZ, 0x10, R61 ;  /* 0x00000010ff3c8819 */ /* 0x000fe4000001163d */
[----:B------:R-:W-:Y:S02]  /*3240*/  @!P0 LOP3.LUT R3, R3, 0xffff0000, RZ, 0xc0, !PT ;  /* 0xffff000003038812 */ /* 0x000fe400078ec0ff */
[----:B------:R-:W-:Y:S02]  /*3250*/  @!P0 PRMT R19, R19, 0x5410, R34 ;  /* 0x0000541013138816 */ /* 0x000fe40000000022 */
        /* <DEDUP_REMOVED lines=38> */
.L_x_78:
[----:B------:R-:W-:Y:S05]  /*34c0*/  BSYNC B0 ;  /* 0x0000000000007941 */ /* 0x000fea0003800000 */
.L_x_77:
[----:B------:R-:W-:Y:S11]  /*34d0*/  ISETP.GE.AND P0, PT, R138, c[0x0][0x1d4], PT ;  /* 0x000075008a007a0c */ /* 0x000ff60003f06270 */
[----:B------:R-:W-:Y:S02]  /*34e0*/  @!UPT UIADD3 URZ, URZ, URZ, URZ ;  /* 0x0000003f3f3ff290 */ /* 0x000fe4000fffe03f */
[----:B------:R-:W-:-:S05]  /*34f0*/  @P0 BRA `(.L_x_76) ;  /* 0x0000036000000947 */ /* 0x000fca0003800000 */
[C---:B---3--:R-:W-:Y:S01]  /*3500*/  LEA R36, P0, R131.reuse, R37, 0x1 ;  /* 0x0000002583247211 */ /* 0x048fe200078008ff */
[----:B-1----:R-:W1:Y:S03]  /*3510*/  LDS.128 R20, [R134+0xd100] ;  /* 0x00d1000086147984 */ /* 0x002e660000000c00 */
[----:B--2---:R-:W-:Y:S02]  /*3520*/  LEA.HI.X R37, R131, R38, R111, 0x1, P0 ;  /* 0x0000002683257211 */ /* 0x004fe400000f0c6f */
[----:B------:R-:W-:Y:S11]  /*3530*/  ISETP.GE.AND P0, PT, R9, c[0x0][0x27c], PT ;  /* 0x00009f0009007a0c */ /* 0x000ff60003f06270 */
[----:B------:R-:W-:Y:S02]  /*3540*/  @!UPT UIADD3 URZ, URZ, URZ, URZ ;  /* 0x0000003f3f3ff290 */ /* 0x000fe4000fffe03f */
[----:B------:R-:W-:Y:S02]  /*3550*/  @!P0 SHF.R.U64 R0, R56, 0x10, R57 ;  /* 0x0000001038008819 */ /* 0x000fe40000001239 */
[--C-:B------:R-:W-:Y:S02]  /*3560*/  @!P0 SHF.R.U64 R3, R28, 0x10, R29.reuse ;  /* 0x000000101c038819 */ /* 0x100fe4000000121d */
[----:B------:R-:W-:Y:S02]  /*3570*/  @!P0 SHF.R.U32.HI R28, RZ, 0x10, R29 ;  /* 0x00000010ff1c8819 */ /* 0x000fe4000001161d */
[----:B------:R-:W-:Y:S02]  /*3580*/  @!P0 PRMT R29, R53, 0x5432, R0 ;  /* 0x00005432351d8816 */ /* 0x000fe40000000000 */
[C---:B------:R-:W-:Y:S02]  /*3590*/  @!P0 PRMT R3, R18.reuse, 0x5432, R3 ;  /* 0x0000543212038816 */ /* 0x040fe40000000003 */
[----:B------:R-:W-:Y:S01]  /*35a0*/  @!P0 PRMT R18, R18, 0x5410, R28 ;  /* 0x0000541012128816 */ /* 0x000fe2000000001c */
[C---:B------:R-:W-:Y:S01]  /*35b0*/  @!P0 IMAD.U32 R19, R29.reuse, 0x10000, RZ ;  /* 0x000100001d138824 */ /* 0x040fe200078e00ff */
[----:B------:R-:W-:Y:S01]  /*35c0*/  @!P0 LOP3.LUT R29, R29, 0xffff0000, RZ, 0xc0, !PT ;  /* 0xffff00001d1d8812 */ /* 0x000fe200078ec0ff */
[C---:B------:R-:W-:Y:S01]  /*35d0*/  @!P0 IMAD.U32 R2, R3.reuse, 0x10000, RZ ;  /* 0x0001000003028824 */ /* 0x040fe200078e00ff */
[----:B------:R-:W-:Y:S02]  /*35e0*/  @!P0 SHF.R.U32.HI R56, RZ, 0x10, R57 ;  /* 0x00000010ff388819 */ /* 0x000fe40000011639 */
        /* <DEDUP_REMOVED lines=39> */
.L_x_76:
[----:B------:R-:W-:Y:S05]  /*3860*/  BSYNC B1 ;  /* 0x0000000000017941 */ /* 0x000fea0003800000 */
.L_x_75:
[----:B------:R4:W3:Y:S01]  /*3870*/  SHFL.IDX PT, R32, R143, 0x2, 0x181f ;  /* 0x00581f008f207f89 */ /* 0x0008e200000e0000 */
[----:B------:R-:W-:Y:S03]  /*3880*/  BSSY B1, `(.L_x_79) ;  /* 0x0000075000017945 */ /* 0x000fe60003800000 */
[----:B------:R4:W2:Y:S01]  /*3890*/  SHFL.IDX PT, R31, R164, 0x2, 0x181f ;  /* 0x00581f00a41f7f89 */ /* 0x0008a200000e0000 */
[----:B------:R-:W-:-:S05]  /*38a0*/  @P4 BRA `(.L_x_80) ;  /* 0x0000072000004947 */ /* 0x000fca0003800000 */
[----:B------:R-:W-:Y:S01]  /*38b0*/  BSSY B0, `(.L_x_81) ;  /* 0x0000038000007945 */ /* 0x000fe20003800000 */
[----:B------:R-:W-:-:S05]  /*38c0*/  @P5 BRA `(.L_x_82) ;  /* 0x0000036000005947 */ /* 0x000fca0003800000 */
[C---:B-12---:R-:W-:Y:S01]  /*38d0*/  LEA R36, P0, R10.reuse, R31, 0x1 ;  /* 0x0000001f0a247211 */ /* 0x046fe200078008ff */
[----:B------:R-:W1:Y:S03]  /*38e0*/  LDS.128 R20, [R134+0xa100] ;  /* 0x00a1000086147984 */ /* 0x000e660000000c00 */
[----:B---3--:R-:W-:Y:S02]  /*38f0*/  LEA.HI.X R37, R10, R32, R11, 0x1, P0 ;  /* 0x000000200a257211 */ /* 0x008fe400000f0c0b */
[----:B------:R-:W-:Y:S11]  /*3900*/  ISETP.GE.AND P0, PT, R12, c[0x0][0x27c], PT ;  /* 0x00009f000c007a0c */ /* 0x000ff60003f06270 */
[----:B------:R-:W-:Y:S02]  /*3910*/  @!UPT UIADD3 URZ, URZ, URZ, URZ ;  /* 0x0000003f3f3ff290 */ /* 0x000fe4000fffe03f */
[----:B------:R-:W-:Y:S02]  /*3920*/  @!P0 SHF.R.U64 R0, R54, 0x10, R55 ;  /* 0x0000001036008819 */ /* 0x000fe40000001237 */
[--C-:B------:R-:W-:Y:S02]  /*3930*/  @!P0 SHF.R.U64 R3, R26, 0x10, R27.reuse ;  /* 0x000000101a038819 */ /* 0x100fe4000000121b */
[----:B------:R-:W-:Y:S02]  /*3940*/  @!P0 SHF.R.U32.HI R26, RZ, 0x10, R27 ;  /* 0x00000010ff1a8819 */ /* 0x000fe4000001161b */
[C---:B------:R-:W-:Y:S02]  /*3950*/  @!P0 PRMT R27, R52.reuse, 0x5432, R0 ;  /* 0x00005432341b8816 */ /* 0x040fe40000000000 */
        /* <DEDUP_REMOVED lines=45> */
.L_x_82:
[----:B------:R-:W-:Y:S05]  /*3c30*/  BSYNC B0 ;  /* 0x0000000000007941 */ /* 0x000fea0003800000 */
.L_x_81:
[----:B------:R-:W-:Y:S11]  /*3c40*/  ISETP.GE.AND P0, PT, R138, c[0x0][0x1d4], PT ;  /* 0x000075008a007a0c */ /* 0x000ff60003f06270 */
[----:B------:R-:W-:Y:S02]  /*3c50*/  @!UPT UIADD3 URZ, URZ, URZ, URZ ;  /* 0x0000003f3f3ff290 */ /* 0x000fe4000fffe03f */
[----:B------:R-:W-:-:S05]  /*3c60*/  @P0 BRA `(.L_x_80) ;  /* 0x0000036000000947 */ /* 0x000fca0003800000 */
[C---:B--2---:R-:W-:Y:S01]  /*3c70*/  LEA R30, P0, R131.reuse, R31, 0x1 ;  /* 0x0000001f831e7211 */ /* 0x044fe200078008ff */
[----:B-1----:R-:W1:Y:S03]  /*3c80*/  LDS.128 R20, [R134+0xe100] ;  /* 0x00e1000086147984 */ /* 0x002e660000000c00 */
        /* <DEDUP_REMOVED lines=52> */
.L_x_80:
[----:B------:R-:W-:Y:S05]  /*3fd0*/  BSYNC B1 ;  /* 0x0000000000017941 */ /* 0x000fea0003800000 */
.L_x_79:
[----:B--2-4-:R-:W2:Y:S04]  /*3fe0*/  SHFL.IDX PT, R143, R143, 0x3, 0x181f ;  /* 0x00781f008f8f7f89 */ /* 0x014ea800000e0000 */
[----:B------:R-:W4:Y:S01]  /*3ff0*/  SHFL.IDX PT, R164, R164, 0x3, 0x181f ;  /* 0x00781f00a4a47f89 */ /* 0x000f2200000e0000 */
[----:B------:R-:W-:-:S05]  /*4000*/  @P2 BRA `(.L_x_83) ;  /* 0x0000316000002947 */ /* 0x000fca0003800000 */
[----:B------:R-:W-:Y:S01]  /*4010*/  BSSY B0, `(.L_x_84) ;  /* 0x0000038000007945 */ /* 0x000fe20003800000 */
[----:B------:R-:W-:-:S05]  /*4020*/  @P5 BRA `(.L_x_85) ;  /* 0x0000036000005947 */ /* 0x000fca0003800000 */
[C---:B----4-:R-:W-:Y:S01]  /*4030*/  LEA R26, P0, R10.reuse, R164, 0x1 ;  /* 0x000000a40a1a7211 */ /* 0x050fe200078008ff */
        /* <DEDUP_REMOVED lines=43> */
[----:B------:R-:W-:Y:S02]  /*42f0*/  @!P0 FMUL.FTZ R4, R14, R8 ;  /* 0x000000080e048220 */ /* 0x000fe40000410000 */
        /* <DEDUP_REMOVED lines=9> */
.L_x_85:
[----:B------:R-:W-:Y:S05]  /*4390*/  BSYNC B0 ;  /* 0x0000000000007941 */ /* 0x000fea0003800000 */
.L_x_84:
[----:B------:R-:W-:Y:S11]  /*43a0*/  ISETP.GE.AND P0, PT, R138, c[0x0][0x1d4], PT ;  /* 0x000075008a007a0c */ /* 0x000ff60003f06270 */
[----:B------:R-:W-:Y:S02]  /*43b0*/  @!UPT UIADD3 URZ, URZ, URZ, URZ ;  /* 0x0000003f3f3ff290 */ /* 0x000fe4000fffe03f */
[----:B------:R-:W-:-:S05]  /*43c0*/  @P0 BRA `(.L_x_83) ;  /* 0x00002da000000947 */ /* 0x000fca0003800000 */
[C---:B----4-:R-:W-:Y:S01]  /*43d0*/  LEA R164, P0, R131.reuse, R164, 0x1 ;  /* 0x000000a483a47211 */ /* 0x050fe200078008ff */
[----:B------:R-:W4:Y:S03]  /*43e0*/  LDS.128 R16, [R134+0xf100] ;  /* 0x00f1000086107984 */ /* 0x000f260000000c00 */
[----:B--2---:R-:W-:Y:S02]  /*43f0*/  LEA.HI.X R165, R131, R143, R111, 0x1, P0 ;  /* 0x0000008f83a57211 */ /* 0x004fe400000f0c6f */
[----:B------:R-:W-:Y:S11]  /*4400*/  ISETP.GE.AND P0, PT, R9, c[0x0][0x27c], PT ;  /* 0x00009f0009007a0c */ /* 0x000ff60003f06270 */
[----:B------:R-:W-:Y:S02]  /*4410*/  @!UPT UIADD3 URZ, URZ, URZ, URZ ;  /* 0x0000003f3f3ff290 */ /* 0x000fe4000fffe03f */
[----:B------:R-:W-:Y:S02]  /*4420*/  @!P0 SHF.R.U64 R8, R44, 0x10, R45 ;  /* 0x000000102c088819 */ /* 0x000fe4000000122d */
[--C-:B------:R-:W-:Y:S02]  /*4430*/  @!P0 SHF.R.U64 R3, R6, 0x10, R7.reuse ;  /* 0x0000001006038819 */ /* 0x100fe40000001207 */
[----:B------:R-:W-:Y:S02]  /*4440*/  @!P0 PRMT R8, R43, 0x5432, R8 ;  /* 0x000054322b088816 */ /* 0x000fe40000000008 */
[----:B------:R-:W-:Y:S02]  /*4450*/  @!P0 SHF.R.U32.HI R6, RZ, 0x10, R7 ;  /* 0x00000010ff068819 */ /* 0x000fe40000011607 */
        /* <DEDUP_REMOVED lines=8> */
[C---:B----4-:R-:W-:Y:S01]  /*44e0*/  @!P0 IMAD.U32 R7, R16.reuse, 0x10000, RZ ;  /* 0x0001000010078824 */ /* 0x050fe200078e00ff */
[----:B------:R-:W-:Y:S01]  /*44f0*/  @!P0 LOP3.LUT R0, R16, 0xffff0000, RZ, 0xc0, !PT ;  /* 0xffff000010008812 */ /* 0x000fe200078ec0ff */
[----:B------:R-:W-:Y:S01]  /*4500*/  @!P0 IMAD.U32 R15, R18, 0x10000, RZ ;  /* 0x00010000120f8824 */ /* 0x000fe200078e00ff */
[----:B------:R-:W-:Y:S01]  /*4510*/  @!P0 LOP3.LUT R4, R17, 0xffff0000, RZ, 0xc0, !PT ;  /* 0xffff000011048812 */ /* 0x000fe200078ec0ff */
[----:B-1----:R-:W-:Y:S01]  /*4520*/  @!P0 IMAD.U32 R21, R19, 0x10000, RZ ;  /* 0x0001000013158824 */ /* 0x002fe200078e00ff */
        /* <DEDUP_REMOVED lines=19> */
[C---:B------:R-:W-:Y:S02]  /*4660*/  @!P0 FMUL.FTZ R25, R6.reuse, R20 ;  /* 0x0000001406198220 */ /* 0x040fe40000410000 */
        /* <DEDUP_REMOVED lines=11> */
[----:B------:R1:W-:Y:S01]  /*4720*/  ST.E.128 [R164.64], R16 ;  /* 0x00000010a4007985 */ /* 0x0003e2000c101d14 */
[----:B------:R-:W-:-:S05]  /*4730*/  BRA `(.L_x_83) ;  /* 0x00002a3000007947 */ /* 0x000fca0003800000 */
.L_x_62:
[-C--:B------:R-:W-:Y:S01]  /*4740*/  ISETP.GE.AND P0, PT, R128, R77.reuse, PT ;  /* 0x0000004d8000720c */ /* 0x080fe20003f06270 */
[----:B------:R-:W-:Y:S01]  /*4750*/  CS2R R30, SRZ ;  /* 0x00000000001e7805 */ /* 0x000fe2000001ff00 */
[----:B------:R-:W-:Y:S01]  /*4760*/  ISETP.NE.AND P6, PT, R140, RZ, PT ;  /* 0x000000ff8c00720c */ /* 0x000fe20003fc5270 */
[----:B------:R-:W-:Y:S01]  /*4770*/  CS2R R28, SRZ ;  /* 0x00000000001c7805 */ /* 0x000fe2000001ff00 */
[----:B------:R-:W-:Y:S01]  /*4780*/  ISETP.GE.OR P4, PT, R10, c[0x0][0x27c], P0 ;  /* 0x00009f000a007a0c */ /* 0x000fe20000786670 */
        /* <DEDUP_REMOVED lines=8> */
[----:B------:R1:W2:Y:S01]  /*4810*/  SHFL.IDX PT, R175, R143, RZ, 0x181f ;  /* 0x00181fff8faf7589 */ /* 0x0002a200000e0000 */
[----:B------:R-:W-:Y:S03]  /*4820*/  BSSY B0, `(.L_x_86) ;  /* 0x00000dd000007945 */ /* 0x000fe60003800000 */
[----:B------:R-:W-:Y:S04]  /*4830*/  @!P4 IADD3 R2, P1, P0, R146, R68, R107 ;  /* 0x000000449202c210 */ /* 0x000fe8000783e06b */
[C---:B------:R-:W-:Y:S01]  /*4840*/  @!P4 IADD3.X R0, R83.reuse, R40, R106, P1, P0 ;  /* 0x000000285300c210 */ /* 0x040fe20000fe046a */
[----:B------:R1:W3:Y:S01]  /*4850*/  SHFL.IDX PT, R174, R164, RZ, 0x181f ;  /* 0x00181fffa4ae7589 */ /* 0x0002e200000e0000 */
[----:B------:R-:W-:Y:S04]  /*4860*/  @!P4 IADD3 R4, P1, P0, R144, R42, R109 ;  /* 0x0000002a9004c210 */ /* 0x000fe8000783e06d */
[----:B------:R-:W-:Y:S02]  /*4870*/  @!P4 IADD3.X R3, R82, R8, R108, P1, P0 ;  /* 0x000000085203c210 */ /* 0x000fe40000fe046c */
[----:B------:R-:W-:Y:S04]  /*4880*/  ISETP.GE.AND P0, PT, R124, R77, PT ;  /* 0x0000004d7c00720c */ /* 0x000fe80003f06270 */
[----:B------:R-:W-:Y:S11]  /*4890*/  ISETP.GE.OR P2, PT, R10, c[0x0][0x27c], P0 ;  /* 0x00009f000a007a0c */ /* 0x000ff60000746670 */
[----:B------:R-:W-:Y:S02]  /*48a0*/  @!UPT UIADD3 URZ, URZ, URZ, URZ ;  /* 0x0000003f3f3ff290 */ /* 0x000fe4000fffe03f */
[----:B------:R-:W-:Y:S04]  /*48b0*/  @!P2 IADD3 R6, P1, P0, R146, R93, R68 ;  /* 0x0000005d9206a210 */ /* 0x000fe8000783e044 */
[C---:B------:R-:W-:Y:S02]  /*48c0*/  @!P2 IADD3.X R5, R83.reuse, R92, R40, P1, P0 ;  /* 0x0000005c5305a210 */ /* 0x040fe40000fe0428 */
[----:B------:R-:W-:Y:S04]  /*48d0*/  @!P2 IADD3 R14, P1, P0, R144, R95, R42 ;  /* 0x0000005f900ea210 */ /* 0x000fe8000783e02a */
[----:B------:R-:W-:Y:S02]  /*48e0*/  @!P2 IADD3.X R7, R82, R94, R8, P1, P0 ;  /* 0x0000005e5207a210 */ /* 0x000fe40000fe0408 */
[----:B------:R-:W-:Y:S04]  /*48f0*/  ISETP.GE.AND P0, PT, R120, R77, PT ;  /* 0x0000004d7800720c */ /* 0x000fe80003f06270 */
[----:B------:R-:W-:Y:S11]  /*4900*/  ISETP.GE.OR P1, PT, R10, c[0x0][0x27c], P0 ;  /* 0x00009f000a007a0c */ /* 0x000ff60000726670 */
[----:B------:R-:W-:Y:S02]  /*4910*/  @!UPT UIADD3 URZ, URZ, URZ, URZ ;  /* 0x0000003f3f3ff290 */ /* 0x000fe4000fffe03f */
[----:B------:R-:W-:Y:S04]  /*4920*/  @!P1 IADD3 R16, P3, P0, R146, R160, R68 ;  /* 0x000000a092109210 */ /* 0x000fe8000787e044 */
[----:B------:R-:W-:Y:S02]  /*4930*/  @!P1 IADD3.X R15, R83, R96, R40, P3, P0 ;  /* 0x00000060530f9210 */ /* 0x000fe40001fe0428 */
[----:B------:R-:W-:Y:S04]  /*4940*/  @!P1 IADD3 R18, P3, P0, R144, R158, R42 ;  /* 0x0000009e90129210 */ /* 0x000fe8000787e02a */
[----:B------:R-:W-:Y:S02]  /*4950*/  @!P1 IADD3.X R17, R82, R97, R8, P3, P0 ;  /* 0x0000006152119210 */ /* 0x000fe40001fe0408 */
[C---:B------:R-:W-:Y:S04]  /*4960*/  @!P4 LEA R20, P0, R2.reuse, c[0x0][0x270], 0x1 ;  /* 0x00009c000214ca11 */ /* 0x040fe800078008ff */
[----:B------:R-:W-:Y:S02]  /*4970*/  @!P4 LEA.HI.X R21, R2, c[0x0][0x274], R0, 0x1, P0 ;  /* 0x00009d000215ca11 */ /* 0x000fe400000f0c00 */
[C---:B------:R-:W-:Y:S03]  /*4980*/  @!P4 LEA R22, P0, R4.reuse, c[0x0][0x288], 0x1 ;  /* 0x0000a2000416ca11 */ /* 0x040fe600078008ff */
[----:B------:R4:W2:Y:S01]  /*4990*/  @!P4 LDG.E.128 R28, [R20.64] ;  /* 0x00000014141cc981 */ /* 0x0008a2000c1e1d00 */
[----:B------:R-:W-:Y:S02]  /*49a0*/  @!P4 LEA.HI.X R23, R4, c[0x0][0x28c], R3, 0x1, P0 ;  /* 0x0000a3000417ca11 */ /* 0x000fe400000f0c03 */
[C---:B------:R-:W-:Y:S04]  /*49b0*/  @!P2 LEA R4, P0, R6.reuse, c[0x0][0x270], 0x1 ;  /* 0x00009c000604aa11 */ /* 0x040fe800078008ff */
[----:B------:R-:W-:Y:S01]  /*49c0*/  @!P2 LEA.HI.X R5, R6, c[0x0][0x274], R5, 0x1, P0 ;  /* 0x00009d000605aa11 */ /* 0x000fe200000f0c05 */
[----:B------:R1:W3:Y:S01]  /*49d0*/  @!P4 LDG.E.128 R64, [R22.64] ;  /* 0x000000141640c981 */ /* 0x0002e2000c1e1d00 */
[C---:B------:R-:W-:Y:S04]  /*49e0*/  @!P2 LEA R24, P0, R14.reuse, c[0x0][0x288], 0x1 ;  /* 0x0000a2000e18aa11 */ /* 0x040fe800078008ff */
[----:B------:R-:W-:Y:S02]  /*49f0*/  @!P2 LEA.HI.X R25, R14, c[0x0][0x28c], R7, 0x1, P0 ;  /* 0x0000a3000e19aa11 */ /* 0x000fe400000f0c07 */
[C---:B------:R-:W-:Y:S03]  /*4a00*/  @!P1 LEA R2, P0, R16.reuse, c[0x0][0x270], 0x1 ;  /* 0x00009c0010029a11 */ /* 0x040fe600078008ff */
[----:B------:R-:W3:Y:S01]  /*4a10*/  @!P2 LDG.E.128 R60, [R24.64] ;  /* 0x00000014183ca981 */ /* 0x000ee2000c1e1d00 */
[----:B------:R-:W-:Y:S02]  /*4a20*/  @!P1 LEA.HI.X R3, R16, c[0x0][0x274], R15, 0x1, P0 ;  /* 0x00009d0010039a11 */ /* 0x000fe400000f0c0f */
[C---:B------:R-:W-:Y:S04]  /*4a30*/  @!P1 LEA R6, P0, R18.reuse, c[0x0][0x288], 0x1 ;  /* 0x0000a20012069a11 */ /* 0x040fe800078008ff */
[----:B------:R-:W-:Y:S01]  /*4a40*/  @!P1 LEA.HI.X R7, R18, c[0x0][0x28c], R17, 0x1, P0 ;  /* 0x0000a30012079a11 */ /* 0x000fe200000f0c11 */
[----:B----4-:R-:W-:Y:S01]  /*4a50*/  CS2R R20, SRZ ;  /* 0x0000000000147805 */ /* 0x010fe2000001ff00 */
[----:B------:R-:W-:Y:S01]  /*4a60*/  CS2R R18, SRZ ;  /* 0x0000000000127805 */ /* 0x000fe2000001ff00 */
[----:B------:R-:W-:Y:S01]  /*4a70*/  CS2R R16, SRZ ;  /* 0x0000000000107805 */ /* 0x000fe2000001ff00 */
[-C--:B------:R-:W-:Y:S01]  /*4a80*/  ISETP.GE.AND P0, PT, R139, R77.reuse, PT ;  /* 0x0000004d8b00720c */ /* 0x080fe20003f06270 */
[----:B------:R4:W3:Y:S01]  /*4a90*/  @!P1 LDG.E.128 R56, [R6.64] ;  /* 0x0000001406389981 */ /* 0x0008e2000c1e1d00 */
[----:B-1----:R-:W-:Y:S02]  /*4aa0*/  CS2R R22, SRZ ;  /* 0x0000000000167805 */ /* 0x002fe4000001ff00 */
[----:B------:R-:W-:Y:S05]  /*4ab0*/  ISETP.GE.OR P0, PT, R10, c[0x0][0x27c], P0 ;  /* 0x00009f000a007a0c */ /* 0x000fea0000706670 */
[----:B------:R1:W3:Y:S08]  /*4ac0*/  @!P1 LDG.E.128 R16, [R2.64] ;  /* 0x0000001402109981 */ /* 0x0002f0000c1e1d00 */
[----:B------:R1:W3:Y:S01]  /*4ad0*/  @!P2 LDG.E.128 R20, [R4.64] ;  /* 0x000000140414a981 */ /* 0x0002e2000c1e1d00 */
[----:B------:R-:W-:Y:S05]  /*4ae0*/  @!P0 IADD3 R68, P1, R146, R68, RZ ;  /* 0x0000004492448210 */ /* 0x000fea0007f3e0ff */
[----:B------:R-:W-:Y:S01]  /*4af0*/  @!P0 IMAD.X R40, R83, 0x1, R40, P1 ;  /* 0x0000000153288824 */ /* 0x000fe200008e0628 */
[----:B----4-:R-:W-:Y:S01]  /*4b00*/  CS2R R6, SRZ ;  /* 0x0000000000067805 */ /* 0x010fe2000001ff00 */
[C---:B-1----:R-:W-:Y:S04]  /*4b10*/  @!P0 LEA R2, P1, R68.reuse, c[0x0][0x270], 0x1 ;  /* 0x00009c0044028a11 */ /* 0x042fe800078208ff */
[----:B------:R-:W-:Y:S02]  /*4b20*/  @!P0 LEA.HI.X R3, R68, c[0x0][0x274], R40, 0x1, P1 ;  /* 0x00009d0044038a11 */ /* 0x000fe400008f0c28 */
[----:B------:R-:W-:Y:S01]  /*4b30*/  @!P0 IADD3 R42, P1, R144, R42, RZ ;  /* 0x0000002a902a8210 */ /* 0x000fe20007f3e0ff */
[----:B------:R-:W-:Y:S04]  /*4b40*/  CS2R R4, SRZ ;  /* 0x0000000000047805 */ /* 0x000fe8000001ff00 */
[----:B------:R-:W-:Y:S01]  /*4b50*/  @!P0 IMAD.X R8, R82, 0x1, R8, P1 ;  /* 0x0000000152088824 */ /* 0x000fe200008e0608 */
[C---:B------:R-:W-:Y:S01]  /*4b60*/  @!P0 LEA R14, P1, R42.reuse, c[0x0][0x288], 0x1 ;  /* 0x0000a2002a0e8a11 */ /* 0x040fe200078208ff */
[----:B------:R2:W5:Y:S03]  /*4b70*/  @!P0 LDG.E.128 R4, [R2.64] ;  /* 0x0000001402048981 */ /* 0x000566000c1e1d00 */
[----:B------:R-:W-:Y:S02]  /*4b80*/  @!P0 LEA.HI.X R15, R42, c[0x0][0x28c], R8, 0x1, P1 ;  /* 0x0000a3002a0f8a11 */ /* 0x000fe400008f0c08 */
[----:B------:R-:W-:Y:S03]  /*4b90*/  ISETP.GE.AND P1, PT, R10, c[0x0][0x27c], PT ;  /* 0x00009f000a007a0c */ /* 0x000fe60003f26270 */
[----:B------:R1:W5:Y:S01]  /*4ba0*/  @!P0 LDG.E.128 R36, [R14.64] ;  /* 0x000000140e248981 */ /* 0x000362000c1e1d00 */
[----:B------:R-:W-:Y:S01]  /*4bb0*/  ISETP.GE.OR P0, PT, R139, R77, P5 ;  /* 0x0000004d8b00720c */ /* 0x000fe20002f06670 */
[----:B--2---:R-:W-:Y:S02]  /*4bc0*/  IMAD.MOV.U32 R3, RZ, RZ, R30 ;  /* 0x000000ffff037224 */ /* 0x004fe400078e001e */
[----:B------:R-:W-:Y:S02]  /*4bd0*/  IMAD.MOV.U32 R0, RZ, RZ, R31 ;  /* 0x000000ffff007224 */ /* 0x000fe400078e001f */
[----:B------:R-:W-:Y:S03]  /*4be0*/  IMAD.MOV.U32 R2, RZ, RZ, R28 ;  /* 0x000000ffff027224 */ /* 0x000fe600078e001c */
[----:B------:R-:W-:Y:S01]  /*4bf0*/  PRMT R35, R0, 0x5410, R3 ;  /* 0x0000541000237816 */ /* 0x000fe20000000003 */
[----:B------:R-:W-:Y:S02]  /*4c00*/  IMAD.MOV.U32 R0, RZ, RZ, R29 ;  /* 0x000000ffff007224 */ /* 0x000fe400078e001d */
[----:B---3--:R-:W-:Y:S03]  /*4c10*/  IMAD.MOV.U32 R3, RZ, RZ, R66 ;  /* 0x000000ffff037224 */ /* 0x008fe600078e0042 */
[----:B------:R-:W-:Y:S01]  /*4c20*/  PRMT R34, R0, 0x5410, R2 ;  /* 0x0000541000227816 */ /* 0x000fe20000000002 */
[----:B------:R-:W-:Y:S02]  /*4c30*/  IMAD.MOV.U32 R2, RZ, RZ, R67 ;  /* 0x000000ffff027224 */ /* 0x000fe400078e0043 */
[----:B------:R-:W-:Y:S03]  /*4c40*/  IMAD.MOV.U32 R0, RZ, RZ, R64 ;  /* 0x000000ffff007224 */ /* 0x000fe600078e0040 */
[----:B------:R-:W-:Y:S01]  /*4c50*/  PRMT R73, R3, 0x5410, R2 ;  /* 0x0000541003497816 */ /* 0x000fe20000000002 */
[----:B------:R-:W-:Y:S05]  /*4c60*/  IMAD.MOV.U32 R2, RZ, RZ, R65 ;  /* 0x000000ffff027224 */ /* 0x000fea00078e0041 */
[----:B------:R-:W-:Y:S01]  /*4c70*/  PRMT R74, R2, 0x5410, R0 ;  /* 0x00005410024a7816 */ /* 0x000fe20000000000 */
[----:B------:R-:W-:Y:S02]  /*4c80*/  IMAD.MOV.U32 R8, RZ, RZ, R58 ;  /* 0x000000ffff087224 */ /* 0x000fe400078e003a */
[----:B------:R-:W-:Y:S02]  /*4c90*/  IMAD.MOV.U32 R3, RZ, RZ, R22 ;  /* 0x000000ffff037224 */ /* 0x000fe400078e0016 */
[----:B------:R-:W-:Y:S02]  /*4ca0*/  IMAD.MOV.U32 R0, RZ, RZ, R23 ;  /* 0x000000ffff007224 */ /* 0x000fe400078e0017 */
[----:B------:R-:W-:Y:S03]  /*4cb0*/  IMAD.MOV.U32 R2, RZ, RZ, R20 ;  /* 0x000000ffff027224 */ /* 0x000fe600078e0014 */
[----:B------:R-:W-:Y:S01]  /*4cc0*/  PRMT R33, R0, 0x5410, R3 ;  /* 0x0000541000217816 */ /* 0x000fe20000000003 */
        /* <DEDUP_REMOVED lines=11> */
[----:B-1----:R-:W-:Y:S01]  /*4d80*/  PRMT R15, R0, 0x5410, R3 ;  /* 0x00005410000f7816 */ /* 0x002fe20000000003 */
[----:B------:R-:W-:Y:S02]  /*4d90*/  IMAD.MOV.U32 R0, RZ, RZ, R17 ;  /* 0x000000ffff007224 */ /* 0x000fe400078e0011 */
[----:B------:R-:W-:Y:S03]  /*4da0*/  IMAD.MOV.U32 R3, RZ, RZ, R59 ;  /* 0x000000ffff037224 */ /* 0x000fe600078e003b */
[----:B------:R-:W-:Y:S01]  /*4db0*/  PRMT R14, R0, 0x5410, R2 ;  /* 0x00005410000e7816 */ /* 0x000fe20000000002 */
[----:B------:R-:W-:Y:S01]  /*4dc0*/  IMAD.MOV.U32 R2, RZ, RZ, R56 ;  /* 0x000000ffff027224 */ /* 0x000fe200078e0038 */
[----:B------:R-:W-:Y:S01]  /*4dd0*/  PRMT R53, R3, 0x5410, R8 ;  /* 0x0000541003357816 */ /* 0x000fe20000000008 */
[----:B------:R-:W-:Y:S05]  /*4de0*/  IMAD.MOV.U32 R0, RZ, RZ, R57 ;  /* 0x000000ffff007224 */ /* 0x000fea00078e0039 */
[----:B------:R-:W-:Y:S01]  /*4df0*/  PRMT R54, R2, 0x5410, R0 ;  /* 0x0000541002367816 */ /* 0x000fe20000000000 */
[----:B------:R-:W-:-:S05]  /*4e00*/  @P0 BRA `(.L_x_87) ;  /* 0x000007e000000947 */ /* 0x000fca0003800000 */
[----:B-----5:R-:W-:Y:S01]  /*4e10*/  MOV R40, R36 ;  /* 0x0000002400287202 */ /* 0x020fe20000000f00 */
[----:B------:R-:W-:Y:S01]  /*4e20*/  IMAD.U32 R2, RZ, RZ, UR24 ;  /* 0x00000018ff027e24 */ /* 0x000fe2000f8e00ff */
[----:B------:R-:W-:Y:S01]  /*4e30*/  @!P1 SHF.R.U64 R36, R36, 0x10, R37 ;  /* 0x0000001024249819 */ /* 0x000fe20000001225 */
[----:B------:R-:W1:Y:S01]  /*4e40*/  LDS.128 R68, [R115+0x8100] ;  /* 0x0081000073447984 */ /* 0x000e620000000c00 */
[----:B------:R-:W-:Y:S01]  /*4e50*/  @!P1 SHF.R.U64 R3, R4, 0x10, R5 ;  /* 0x0000001004039819 */ /* 0x000fe20000001205 */
[----:B------:R-:W-:Y:S01]  /*4e60*/  IMAD.MOV.U32 R51, RZ, RZ, R39 ;  /* 0x000000ffff337224 */ /* 0x000fe200078e0027 */
[----:B------:R-:W-:Y:S01]  /*4e70*/  SEL R2, R2, UR17, !P6 ;  /* 0x0000001102027c07 */ /* 0x000fe2000f000000 */
[----:B------:R-:W-:Y:S01]  /*4e80*/  IMAD.MOV.U32 R43, RZ, RZ, R37 ;  /* 0x000000ffff2b7224 */ /* 0x000fe200078e0025 */
[C---:B------:R-:W-:Y:S02]  /*4e90*/  LEA R166, P0, R129.reuse, R174, 0x1 ;  /* 0x000000ae81a67211 */ /* 0x040fe400078008ff */
[----:B------:R-:W-:Y:S02]  /*4ea0*/  SHF.R.S32.HI R0, RZ, 0x1f, R2 ;  /* 0x0000001fff007819 */ /* 0x000fe40000011402 */
[----:B------:R-:W-:Y:S02]  /*4eb0*/  LEA.HI.X R167, R129, R175, R110, 0x1, P0 ;  /* 0x000000af81a77211 */ /* 0x000fe400000f0c6e */
[----:B------:R-:W-:Y:S02]  /*4ec0*/  LEA.HI R0, R0, R2, RZ, 0x4 ;  /* 0x0000000200007211 */ /* 0x000fe400078f20ff */
[----:B------:R-:W-:Y:S02]  /*4ed0*/  @!P1 SHF.R.U32.HI R8, RZ, 0x10, R5 ;  /* 0x00000010ff089819 */ /* 0x000fe40000011605 */
[----:B------:R-:W-:Y:S02]  /*4ee0*/  LEA.HI.SX32 R0, R0, R130, 0x1c ;  /* 0x0000008200007211 */ /* 0x000fe400078fe2ff */
[----:B------:R-:W-:Y:S02]  /*4ef0*/  @!P1 SHF.R.U32.HI R37, RZ, 0x10, R37 ;  /* 0x00000010ff259819 */ /* 0x000fe40000011625 */
[----:B------:R-:W-:Y:S01]  /*4f00*/  SHF.R.S32.HI R2, RZ, 0x1f, R0 ;  /* 0x0000001fff027819 */ /* 0x000fe20000011400 */
[----:B------:R-:W-:Y:S01]  /*4f10*/  IMAD.SHL.U32 R42, R0, 0x8, RZ ;  /* 0x00000008002a7824 */ /* 0x000fe200078e00ff */
[----:B------:R-:W-:Y:S02]  /*4f20*/  @!P1 PRMT R43, R43, 0x5410, R37 ;  /* 0x000054102b2b9816 */ /* 0x000fe40000000025 */
[----:B------:R-:W-:Y:S02]  /*4f30*/  LEA.HI R2, R2, R0, RZ, 0x3 ;  /* 0x0000000002027211 */ /* 0x000fe400078f18ff */
[----:B------:R-:W-:Y:S02]  /*4f40*/  ISETP.GE.AND P0, PT, R42, c[0x0][0x1d4], PT ;  /* 0x000075002a007a0c */ /* 0x000fe40003f06270 */
[----:B------:R-:W-:Y:S01]  /*4f50*/  LOP3.LUT R0, R137, 0x38, R42, 0xf8, !PT ;  /* 0x0000003889007812 */ /* 0x000fe200078ef82a */
[----:B------:R-:W-:Y:S01]  /*4f60*/  IMAD.SHL.U32 R2, R2, 0x400, RZ ;  /* 0x0000040002027824 */ /* 0x000fe200078e00ff */
[----:B------:R-:W-:Y:S02]  /*4f70*/  MOV R47, R38 ;  /* 0x00000026002f7202 */ /* 0x000fe40000000f00 */
[----:B------:R-:W-:Y:S02]  /*4f80*/  LOP3.LUT R0, R0, R135, RZ, 0x3c, !PT ;  /* 0x0000008700007212 */ /* 0x000fe400078e3cff */
[----:B------:R-:W-:Y:S02]  /*4f90*/  LOP3.LUT R2, R2, 0x7fffe000, RZ, 0xc0, !PT ;  /* 0x7fffe00002027812 */ /* 0x000fe400078ec0ff */
[----:B------:R-:W-:Y:S02]  /*4fa0*/  @!P1 SHF.R.U64 R38, R38, 0x10, R39 ;  /* 0x0000001026269819 */ /* 0x000fe40000001227 */
[----:B------:R-:W-:Y:S01]  /*4fb0*/  IADD3 R0, R0, R2, R136 ;  /* 0x0000000200007210 */ /* 0x000fe20007ffe088 */
[----:B------:R-:W-:Y:S01]  /*4fc0*/  IMAD.MOV.U32 R2, RZ, RZ, R4 ;  /* 0x000000ffff027224 */ /* 0x000fe200078e0004 */
[----:B------:R-:W-:Y:S01]  /*4fd0*/  @!P1 PRMT R47, R47, 0x5410, R38 ;  /* 0x000054102f2f9816 */ /* 0x000fe20000000026 */
[----:B------:R-:W-:Y:S01]  /*4fe0*/  IMAD.MOV.U32 R4, RZ, RZ, R7 ;  /* 0x000000ffff047224 */ /* 0x000fe200078e0007 */
[----:B-1----:R-:W-:Y:S01]  /*4ff0*/  @!P1 SHF.L.U32 R37, R68, 0x10, RZ ;  /* 0x0000001044259819 */ /* 0x002fe200000006ff */
[----:B------:R-:W-:Y:S01]  /*5000*/  IMAD.SHL.U32 R24, R0, 0x2, RZ ;  /* 0x0000000200187824 */ /* 0x000fe200078e00ff */
[C---:B------:R-:W-:Y:S01]  /*5010*/  @!P1 LOP3.LUT R44, R69.reuse, 0xffff0000, RZ, 0xc0, !PT ;  /* 0xffff0000452c9812 */ /* 0x040fe200078ec0ff */
[----:B------:R-:W-:Y:S01]  /*5020*/  IMAD.MOV.U32 R0, RZ, RZ, R5 ;  /* 0x000000ffff007224 */ /* 0x000fe200078e0005 */
[C---:B------:R-:W-:Y:S01]  /*5030*/  @!P1 SHF.L.U32 R46, R70.reuse, 0x10, RZ ;  /* 0x00000010462e9819 */ /* 0x040fe200000006ff */
[----:B------:R-:W-:Y:S01]  /*5040*/  IMAD.MOV.U32 R5, RZ, RZ, R6 ;  /* 0x000000ffff057224 */ /* 0x000fe200078e0006 */
[----:B------:R-:W-:Y:S01]  /*5050*/  @!P1 LOP3.LUT R48, R70, 0xffff0000, RZ, 0xc0, !PT ;  /* 0xffff000046309812 */ /* 0x000fe200078ec0ff */
[----:B------:R-:W-:Y:S01]  /*5060*/  @!P0 IMAD.WIDE R174, R42, 0x2, R174 ;  /* 0x000000022aae8825 */ /* 0x000fe200078e02ae */
[----:B------:R-:W1:Y:S01]  /*5070*/  LDS.128 R24, [R24+0x8100] ;  /* 0x0081000018187984 */ /* 0x000e620000000c00 */
[----:B------:R-:W-:Y:S02]  /*5080*/  @!P1 SHF.L.U32 R42, R69, 0x10, RZ ;  /* 0x00000010452a9819 */ /* 0x000fe400000006ff */
[----:B------:R-:W-:Y:S01]  /*5090*/  @!P1 IMAD.U32 R45, R47, 0x10000, RZ ;  /* 0x000100002f2d9824 */ /* 0x000fe200078e00ff */
[C---:B------:R-:W-:Y:S02]  /*50a0*/  @!P1 SHF.L.U32 R50, R71.reuse, 0x10, RZ ;  /* 0x0000001047329819 */ /* 0x040fe400000006ff */
[----:B------:R-:W-:Y:S02]  /*50b0*/  @!P1 LOP3.LUT R52, R71, 0xffff0000, RZ, 0xc0, !PT ;  /* 0xffff000047349812 */ /* 0x000fe400078ec0ff */
[----:B------:R-:W-:Y:S02]  /*50c0*/  @!P1 SHF.R.U32.HI R41, RZ, 0x10, R39 ;  /* 0x00000010ff299819 */ /* 0x000fe40000011627 */
[----:B------:R-:W-:Y:S02]  /*50d0*/  @!P1 PRMT R39, R40, 0x5410, R36 ;  /* 0x0000541028279816 */ /* 0x000fe40000000024 */
[----:B------:R-:W-:Y:S02]  /*50e0*/  @!P1 LOP3.LUT R40, R68, 0xffff0000, RZ, 0xc0, !PT ;  /* 0xffff000044289812 */ /* 0x000fe400078ec0ff */
[----:B------:R-:W-:Y:S01]  /*50f0*/  @!P1 PRMT R2, R2, 0x5410, R3 ;  /* 0x0000541002029816 */ /* 0x000fe20000000003 */
[C---:B------:R-:W-:Y:S01]  /*5100*/  @!P1 IMAD.U32 R36, R39.reuse, 0x10000, RZ ;  /* 0x0001000027249824 */ /* 0x040fe200078e00ff */
[----:B------:R-:W-:Y:S02]  /*5110*/  @!P1 PRMT R3, R0, 0x5410, R8 ;  /* 0x0000541000039816 */ /* 0x000fe40000000008 */
[----:B------:R-:W-:Y:S02]  /*5120*/  @!P1 LOP3.LUT R39, R39, 0xffff0000, RZ, 0xc0, !PT ;  /* 0xffff000027279812 */ /* 0x000fe400078ec0ff */
[----:B------:R-:W-:Y:S02]  /*5130*/  @!P1 LOP3.LUT R47, R47, 0xffff0000, RZ, 0xc0, !PT ;  /* 0xffff00002f2f9812 */ /* 0x000fe400078ec0ff */
[----:B------:R-:W-:Y:S02]  /*5140*/  @!P1 SHF.R.U64 R6, R6, 0x10, R7 ;  /* 0x0000001006069819 */ /* 0x000fe40000001207 */
[----:B------:R-:W-:Y:S01]  /*5150*/  @!P1 PRMT R51, R51, 0x5410, R41 ;  /* 0x0000541033339816 */ /* 0x000fe20000000029 */
[----:B------:R-:W-:Y:S01]  /*5160*/  @!P1 IMAD.U32 R41, R43, 0x10000, RZ ;  /* 0x000100002b299824 */ /* 0x000fe200078e00ff */
[----:B------:R-:W-:Y:S01]  /*5170*/  @!P1 PRMT R5, R5, 0x5410, R6 ;  /* 0x0000541005059816 */ /* 0x000fe20000000006 */
[----:B------:R-:W-:Y:S01]  /*5180*/  @!P1 IMAD.U32 R6, R2, 0x10000, RZ ;  /* 0x0001000002069824 */ /* 0x000fe200078e00ff */
[----:B------:R-:W-:Y:S01]  /*5190*/  @!P1 LOP3.LUT R43, R43, 0xffff0000, RZ, 0xc0, !PT ;  /* 0xffff00002b2b9812 */ /* 0x000fe200078ec0ff */
[C---:B------:R-:W-:Y:S01]  /*51a0*/  @!P1 IMAD.U32 R49, R51.reuse, 0x10000, RZ ;  /* 0x0001000033319824 */ /* 0x040fe200078e00ff */
[----:B------:R-:W-:Y:S02]  /*51b0*/  @!P1 LOP3.LUT R51, R51, 0xffff0000, RZ, 0xc0, !PT ;  /* 0xffff000033339812 */ /* 0x000fe400078ec0ff */
[----:B------:R-:W-:Y:S04]  /*51c0*/  @!P1 SHF.R.U32.HI R7, RZ, 0x10, R7 ;  /* 0x00000010ff079819 */ /* 0x000fe80000011607 */
[----:B------:R-:W-:Y:S02]  /*51d0*/  @!P1 PRMT R7, R4, 0x5410, R7 ;  /* 0x0000541004079816 */ /* 0x000fe40000000007 */
[----:B------:R-:W-:Y:S01]  /*51e0*/  @!P1 LOP3.LUT R4, R2, 0xffff0000, RZ, 0xc0, !PT ;  /* 0xffff000002049812 */ /* 0x000fe200078ec0ff */
[C---:B-1----:R-:W-:Y:S01]  /*51f0*/  @!P1 IMAD.U32 R0, R24.reuse, 0x10000, RZ ;  /* 0x0001000018009824 */ /* 0x042fe200078e00ff */
[----:B------:R-:W-:Y:S01]  /*5200*/  @!P1 LOP3.LUT R8, R24, 0xffff0000, RZ, 0xc0, !PT ;  /* 0xffff000018089812 */ /* 0x000fe200078ec0ff */
[----:B------:R-:W-:Y:S02]  /*5210*/  @!P1 IMAD.U32 R38, R27, 0x10000, RZ ;  /* 0x000100001b269824 */ /* 0x000fe400078e00ff */
[C---:B------:R-:W-:Y:S02]  /*5220*/  @!P1 FMUL.FTZ R165, R0.reuse, R36 ;  /* 0x0000002400a59220 */ /* 0x040fe40000410000 */
[----:B------:R-:W-:Y:S02]  /*5230*/  @!P1 FMUL.FTZ R0, R0, R6 ;  /* 0x0000000600009220 */ /* 0x000fe40000410000 */
[C---:B------:R-:W-:Y:S02]  /*5240*/  @!P1 FMUL.FTZ R168, R8.reuse, R39 ;  /* 0x0000002708a89220 */ /* 0x040fe40000410000 */
[----:B------:R-:W-:Y:S01]  /*5250*/  @!P1 FMUL.FTZ R2, R8, R4 ;  /* 0x0000000408029220 */ /* 0x000fe20000410000 */
[C---:B------:R-:W-:Y:S01]  /*5260*/  @!P1 LOP3.LUT R8, R25.reuse, 0xffff0000, RZ, 0xc0, !PT ;  /* 0xffff000019089812 */ /* 0x040fe200078ec0ff */
[----:B------:R-:W-:Y:S02]  /*5270*/  @!P1 FFMA.FTZ R0, R36, R37, R0 ;  /* 0x0000002524009223 */ /* 0x000fe40000010000 */
[----:B------:R-:W-:Y:S02]  /*5280*/  @!P1 IMAD.U32 R36, R25, 0x10000, RZ ;  /* 0x0001000019249824 */ /* 0x000fe400078e00ff */
[----:B------:R-:W-:Y:S01]  /*5290*/  @!P1 FFMA.FTZ R165, R37, R6, -R165 ;  /* 0x0000000625a59223 */ /* 0x000fe200000108a5 */
[C---:B------:R-:W-:Y:S01]  /*52a0*/  @!P1 LOP3.LUT R6, R3.reuse, 0xffff0000, RZ, 0xc0, !PT ;  /* 0xffff000003069812 */ /* 0x040fe200078ec0ff */
[----:B------:R-:W-:Y:S02]  /*52b0*/  @!P1 FFMA.FTZ R168, R40, R4, -R168 ;  /* 0x0000000428a89223 */ /* 0x000fe400000108a8 */
[----:B------:R-:W-:Y:S02]  /*52c0*/  @!P1 IMAD.U32 R4, R3, 0x10000, RZ ;  /* 0x0001000003049824 */ /* 0x000fe400078e00ff */
[----:B------:R-:W-:Y:S01]  /*52d0*/  @!P1 FMUL.FTZ R169, R36, R41 ;  /* 0x0000002924a99220 */ /* 0x000fe20000410000 */
[----:B------:R-:W-:Y:S01]  /*52e0*/  @!P1 F2FP.BF16.PACK_AB R165, R168, R165 ;  /* 0x000000a5a8a5923e */ /* 0x000fe200000010ff */
[----:B------:R-:W-:Y:S02]  /*52f0*/  @!P1 FMUL.FTZ R170, R8, R43 ;  /* 0x0000002b08aa9220 */ /* 0x000fe40000410000 */
[-C--:B------:R-:W-:Y:S01]  /*5300*/  @!P1 FMUL.FTZ R3, R36, R4.reuse ;  /* 0x0000000424039220 */ /* 0x080fe20000410000 */
[----:B------:R-:W-:Y:S01]  /*5310*/  @!P1 MOV R68, R165 ;  /* 0x000000a500449202 */ /* 0x000fe20000000f00 */
[----:B------:R-:W-:Y:S01]  /*5320*/  @!P1 FFMA.FTZ R169, R42, R4, -R169 ;  /* 0x000000042aa99223 */ /* 0x000fe200000108a9 */
[----:B------:R-:W-:Y:S01]  /*5330*/  @!P1 LOP3.LUT R36, R26, 0xffff0000, RZ, 0xc0, !PT ;  /* 0xffff00001a249812 */ /* 0x000fe200078ec0ff */
[-C--:B------:R-:W-:Y:S01]  /*5340*/  @!P1 FMUL.FTZ R4, R8, R6.reuse ;  /* 0x0000000608049220 */ /* 0x080fe20000410000 */
[C---:B------:R-:W-:Y:S01]  /*5350*/  @!P1 LOP3.LUT R8, R5.reuse, 0xffff0000, RZ, 0xc0, !PT ;  /* 0xffff000005089812 */ /* 0x040fe200078ec0ff */
[----:B------:R-:W-:Y:S02]  /*5360*/  @!P1 FFMA.FTZ R170, R44, R6, -R170 ;  /* 0x000000062caa9223 */ /* 0x000fe400000108aa */
[----:B------:R-:W-:Y:S02]  /*5370*/  @!P1 IMAD.U32 R37, R26, 0x10000, RZ ;  /* 0x000100001a259824 */ /* 0x000fe400078e00ff */
[----:B------:R-:W-:Y:S01]  /*5380*/  @!P1 IMAD.U32 R6, R5, 0x10000, RZ ;  /* 0x0001000005069824 */ /* 0x000fe200078e00ff */
[----:B------:R-:W-:Y:S01]  /*5390*/  @!P1 F2FP.BF16.PACK_AB R169, R170, R169 ;  /* 0x000000a9aaa9923e */ /* 0x000fe200000010ff */
[C---:B------:R-:W-:Y:S02]  /*53a0*/  @!P1 FMUL.FTZ R171, R37.reuse, R45 ;  /* 0x0000002d25ab9220 */ /* 0x040fe40000410000 */
[-C--:B------:R-:W-:Y:S01]  /*53b0*/  @!P1 FMUL.FTZ R5, R37, R6.reuse ;  /* 0x0000000625059220 */ /* 0x080fe20000410000 */
[----:B------:R-:W-:Y:S01]  /*53c0*/  @!P1 LOP3.LUT R37, R27, 0xffff0000, RZ, 0xc0, !PT ;  /* 0xffff00001b259812 */ /* 0x000fe200078ec0ff */
[----:B------:R-:W-:Y:S02]  /*53d0*/  @!P1 FMUL.FTZ R172, R36, R47 ;  /* 0x0000002f24ac9220 */ /* 0x000fe40000410000 */
[----:B------:R-:W-:Y:S02]  /*53e0*/  @!P1 FFMA.FTZ R171, R46, R6, -R171 ;  /* 0x000000062eab9223 */ /* 0x000fe400000108ab */
[----:B------:R-:W-:Y:S01]  /*53f0*/  @!P1 FMUL.FTZ R6, R36, R8 ;  /* 0x0000000824069220 */ /* 0x000fe20000410000 */
[----:B------:R-:W-:Y:S01]  /*5400*/  @!P1 LOP3.LUT R36, R7, 0xffff0000, RZ, 0xc0, !PT ;  /* 0xffff000007249812 */ /* 0x000fe200078ec0ff */
[----:B------:R-:W-:Y:S02]  /*5410*/  @!P1 FFMA.FTZ R2, R39, R40, R2 ;  /* 0x0000002827029223 */ /* 0x000fe40000010002 */
[----:B------:R-:W-:Y:S02]  /*5420*/  @!P1 FFMA.FTZ R172, R48, R8, -R172 ;  /* 0x0000000830ac9223 */ /* 0x000fe400000108ac */
[----:B------:R-:W-:Y:S01]  /*5430*/  @!P1 IMAD.U32 R8, R7, 0x10000, RZ ;  /* 0x0001000007089824 */ /* 0x000fe200078e00ff */
[----:B------:R-:W-:Y:S01]  /*5440*/  @!P1 F2FP.BF16.PACK_AB R0, R2, R0 ;  /* 0x000000000200923e */ /* 0x000fe200000010ff */
[----:B------:R-:W-:Y:S01]  /*5450*/  @!P1 FMUL.FTZ R176, R38, R49 ;  /* 0x0000003126b09220 */ /* 0x000fe20000410000 */
[----:B------:R-:W-:Y:S01]  /*5460*/  @!P1 F2FP.BF16.PACK_AB R171, R172, R171 ;  /* 0x000000abacab923e */ /* 0x000fe200000010ff */
[----:B------:R-:W-:Y:S02]  /*5470*/  @!P1 FMUL.FTZ R173, R37, R51 ;  /* 0x0000003325ad9220 */ /* 0x000fe40000410000 */
[----:B------:R-:W-:Y:S02]  /*5480*/  @!P1 FFMA.FTZ R3, R41, R42, R3 ;  /* 0x0000002a29039223 */ /* 0x000fe40000010003 */
[----:B------:R-:W-:Y:S02]  /*5490*/  @!P1 FFMA.FTZ R4, R43, R44, R4 ;  /* 0x0000002c2b049223 */ /* 0x000fe40000010004 */
[-C--:B------:R-:W-:Y:S02]  /*54a0*/  @!P1 FMUL.FTZ R7, R38, R8.reuse ;  /* 0x0000000826079220 */ /* 0x080fe40000410000 */
[----:B------:R-:W-:Y:S01]  /*54b0*/  @!P1 FFMA.FTZ R38, R50, R8, -R176 ;  /* 0x0000000832269223 */ /* 0x000fe200000108b0 */
[----:B------:R-:W-:Y:S01]  /*54c0*/  @!P1 F2FP.BF16.PACK_AB R3, R4, R3 ;  /* 0x000000030403923e */ /* 0x000fe200000010ff */
[----:B------:R-:W-:Y:S02]  /*54d0*/  @!P1 FFMA.FTZ R173, R52, R36, -R173 ;  /* 0x0000002434ad9223 */ /* 0x000fe400000108ad */
[----:B------:R-:W-:Y:S02]  /*54e0*/  @!P1 FFMA.FTZ R5, R45, R46, R5 ;  /* 0x0000002e2d059223 */ /* 0x000fe40000010005 */
[----:B------:R-:W-:Y:S01]  /*54f0*/  @!P1 FMUL.FTZ R8, R37, R36 ;  /* 0x0000002425089220 */ /* 0x000fe20000410000 */
[----:B------:R-:W-:Y:S01]  /*5500*/  @!P1 F2FP.BF16.PACK_AB R38, R173, R38 ;  /* 0x00000026ad26923e */ /* 0x000fe200000010ff */
[----:B------:R-:W-:Y:S02]  /*5510*/  @!P1 FFMA.FTZ R6, R47, R48, R6 ;  /* 0x000000302f069223 */ /* 0x000fe40000010006 */
[----:B------:R-:W-:Y:S01]  /*5520*/  @!P1 FFMA.FTZ R7, R49, R50, R7 ;  /* 0x0000003231079223 */ /* 0x000fe20000010007 */
[----:B------:R-:W-:Y:S01]  /*5530*/  @!P1 MOV R71, R38 ;  /* 0x0000002600479202 */ /* 0x000fe20000000f00 */
[----:B------:R-:W-:Y:S01]  /*5540*/  @!P1 FFMA.FTZ R8, R51, R52, R8 ;  /* 0x0000003433089223 */ /* 0x000fe20000010008 */
[----:B------:R-:W-:Y:S01]  /*5550*/  @!P1 F2FP.BF16.PACK_AB R5, R6, R5 ;  /* 0x000000050605923e */ /* 0x000fe200000010ff */
[----:B------:R-:W-:Y:S02]  /*5560*/  @!P1 IMAD.MOV.U32 R69, RZ, RZ, R169 ;  /* 0x000000ffff459224 */ /* 0x000fe400078e00a9 */
[----:B------:R-:W-:Y:S01]  /*5570*/  @!P1 IMAD.MOV.U32 R70, RZ, RZ, R171 ;  /* 0x000000ffff469224 */ /* 0x000fe200078e00ab */
[----:B------:R-:W-:Y:S01]  /*5580*/  @!P1 F2FP.BF16.PACK_AB R7, R8, R7 ;  /* 0x000000070807923e */ /* 0x000fe200000010ff */
[----:B------:R-:W-:Y:S01]  /*5590*/  @!P1 IMAD.MOV.U32 R24, RZ, RZ, R0 ;  /* 0x000000ffff189224 */ /* 0x000fe200078e0000 */
[----:B------:R-:W-:Y:S01]  /*55a0*/  @!P1 MOV R26, R5 ;  /* 0x00000005001a9202 */ /* 0x000fe20000000f00 */
[----:B------:R-:W-:Y:S01]  /*55b0*/  @!P1 IMAD.MOV.U32 R25, RZ, RZ, R3 ;  /* 0x000000ffff199224 */ /* 0x000fe200078e0003 */
[----:B------:R1:W-:Y:S01]  /*55c0*/  ST.E.128 [R166.64], R68 ;  /* 0x00000044a6007985 */ /* 0x0003e2000c101d14 */
[----:B------:R-:W-:Y:S07]  /*55d0*/  @!P1 IMAD.MOV.U32 R27, RZ, RZ, R7 ;  /* 0x000000ffff1b9224 */ /* 0x000fee00078e0007 */
[----:B------:R1:W-:Y:S02]  /*55e0*/  @!P0 ST.E.128 [R174.64], R24 ;  /* 0x00000018ae008985 */ /* 0x0003e4000c101d14 */
.L_x_87:
[----:B------:R-:W-:Y:S05]  /*55f0*/  BSYNC B0 ;  /* 0x0000000000007941 */ /* 0x000fea0003800000 */
.L_x_86:
[----:B-1----:R1:W2:Y:S01]  /*5600*/  SHFL.IDX PT, R69, R143, 0x1, 0x181f ;  /* 0x00381f008f457f89 */ /* 0x0022a200000e0000 */
[----:B------:R-:W-:Y:S01]  /*5610*/  ISETP.GE.OR P0, PT, R128, R77, P5 ;  /* 0x0000004d8000720c */ /* 0x000fe20002f06670 */
[----:B------:R-:W-:Y:S02]  /*5620*/  BSSY B0, `(.L_x_88) ;  /* 0x0000079000007945 */ /* 0x000fe40003800000 */
[----:B------:R1:W3:Y:S10]  /*5630*/  SHFL.IDX PT, R68, R164, 0x1, 0x181f ;  /* 0x00381f00a4447f89 */ /* 0x0002f400000e0000 */
[----:B------:R-:W-:-:S05]  /*5640*/  @P0 BRA `(.L_x_89) ;  /* 0x0000076000000947 */ /* 0x000fca0003800000 */
[C---:B---3--:R-:W-:Y:S01]  /*5650*/  LEA R46, P0, R129.reuse, R68, 0x1 ;  /* 0x00000044812e7211 */ /* 0x048fe200078008ff */
[----:B------:R-:W-:Y:S01]  /*5660*/  IMAD.U32 R2, RZ, RZ, UR24 ;  /* 0x00000018ff027e24 */ /* 0x000fe2000f8e00ff */
[----:B-----5:R-:W-:Y:S01]  /*5670*/  @!P1 SHF.R.U64 R5, R64, 0x10, R65 ;  /* 0x0000001040059819 */ /* 0x020fe20000001241 */
[----:B------:R-:W3:Y:S01]  /*5680*/  LDS.128 R48, [R114+0x8100] ;  /* 0x0081000072307984 */ /* 0x000ee20000000c00 */
[----:B--2---:R-:W-:Y:S02]  /*5690*/  LEA.HI.X R47, R129, R69, R110, 0x1, P0 ;  /* 0x00000045812f7211 */ /* 0x004fe400000f0c6e */
[----:B------:R-:W-:Y:S02]  /*56a0*/  SEL R2, R2, UR17, !P6 ;  /* 0x0000001102027c07 */ /* 0x000fe4000f000000 */
[--C-:B------:R-:W-:Y:S02]  /*56b0*/  @!P1 SHF.R.U64 R4, R30, 0x10, R31.reuse ;  /* 0x000000101e049819 */ /* 0x100fe4000000121f */
[----:B------:R-:W-:Y:S02]  /*56c0*/  SHF.R.S32.HI R0, RZ, 0x1f, R2 ;  /* 0x0000001fff007819 */ /* 0x000fe40000011402 */
[----:B------:R-:W-:Y:S02]  /*56d0*/  @!P1 SHF.R.U32.HI R3, RZ, 0x10, R31 ;  /* 0x00000010ff039819 */ /* 0x000fe4000001161f */
[----:B------:R-:W-:Y:S02]  /*56e0*/  LEA.HI R2, R0, R2, RZ, 0x4 ;  /* 0x0000000200027211 */ /* 0x000fe400078f20ff */
[----:B------:R-:W-:Y:S02]  /*56f0*/  @!P1 PRMT R6, R35, 0x5410, R3 ;  /* 0x0000541023069816 */ /* 0x000fe40000000003 */
        /* <DEDUP_REMOVED lines=9> */
[----:B------:R-:W-:Y:S02]  /*5790*/  @!P1 SHF.L.U32 R8, R30, 0x10, RZ ;  /* 0x000000101e089819 */ /* 0x000fe400000006ff */
[----:B------:R-:W-:Y:S02]  /*57a0*/  LOP3.LUT R2, R2, R125, RZ, 0x3c, !PT ;  /* 0x0000007d02027212 */ /* 0x000fe400078e3cff */
[----:B------:R-:W-:Y:S02]  /*57b0*/  LOP3.LUT R0, R0, 0x7fffe000, RZ, 0xc0, !PT ;  /* 0x7fffe00000007812 */ /* 0x000fe400078ec0ff */
[----:B------:R-:W-:Y:S02]  /*57c0*/  @!P1 PRMT R74, R74, 0x5410, R64 ;  /* 0x000054104a4a9816 */ /* 0x000fe40000000040 */
[----:B------:R-:W-:Y:S01]  /*57d0*/  IADD3 R0, R2, R0, R126 ;  /* 0x0000000002007210 */ /* 0x000fe20007ffe07e */
[----:B------:R-:W-:Y:S01]  /*57e0*/  @!P0 IMAD.WIDE R68, R7, 0x2, R68 ;  /* 0x0000000207448825 */ /* 0x000fe200078e0244 */
[--C-:B------:R-:W-:Y:S02]  /*57f0*/  @!P1 SHF.R.U32.HI R2, RZ, 0x10, R29.reuse ;  /* 0x00000010ff029819 */ /* 0x100fe4000001161d */
[----:B---3--:R-:W-:Y:S01]  /*5800*/  @!P1 LOP3.LUT R37, R49, 0xffff0000, RZ, 0xc0, !PT ;  /* 0xffff000031259812 */ /* 0x008fe200078ec0ff */
[----:B------:R-:W-:Y:S01]  /*5810*/  IMAD.SHL.U32 R24, R0, 0x2, RZ ;  /* 0x0000000200187824 */ /* 0x000fe200078e00ff */
[----:B------:R-:W-:Y:S01]  /*5820*/  @!P1 LOP3.LUT R31, R48, 0xffff0000, RZ, 0xc0, !PT ;  /* 0xffff0000301f9812 */ /* 0x000fe200078ec0ff */
[C---:B------:R-:W-:Y:S01]  /*5830*/  @!P1 IMAD.U32 R43, R51.reuse, 0x10000, RZ ;  /* 0x00010000332b9824 */ /* 0x040fe200078e00ff */
[----:B------:R-:W-:Y:S01]  /*5840*/  @!P1 LOP3.LUT R45, R51, 0xffff0000, RZ, 0xc0, !PT ;  /* 0xffff0000332d9812 */ /* 0x000fe200078ec0ff */
[C---:B------:R-:W-:Y:S01]  /*5850*/  @!P1 IMAD.U32 R39, R50.reuse, 0x10000, RZ ;  /* 0x0001000032279824 */ /* 0x040fe200078e00ff */
[----:B------:R-:W-:Y:S01]  /*5860*/  @!P1 LOP3.LUT R41, R50, 0xffff0000, RZ, 0xc0, !PT ;  /* 0xffff000032299812 */ /* 0x000fe200078ec0ff */
[----:B------:R-:W2:Y:S01]  /*5870*/  LDS.128 R24, [R24+0x8100] ;  /* 0x0081000018187984 */ /* 0x000ea20000000c00 */
[----:B------:R-:W-:Y:S01]  /*5880*/  @!P1 SHF.R.U64 R0, R28, 0x10, R29 ;  /* 0x000000101c009819 */ /* 0x000fe2000000121d */
[----:B------:R-:W-:Y:S01]  /*5890*/  @!P1 IMAD.U32 R29, R48, 0x10000, RZ ;  /* 0x00010000301d9824 */ /* 0x000fe200078e00ff */
[----:B------:R-:W-:Y:S01]  /*58a0*/  @!P1 PRMT R28, R35, 0x5432, R4 ;  /* 0x00005432231c9816 */ /* 0x000fe20000000004 */
[----:B------:R-:W-:Y:S01]  /*58b0*/  @!P1 IMAD.U32 R35, R49, 0x10000, RZ ;  /* 0x0001000031239824 */ /* 0x000fe200078e00ff */
[C---:B------:R-:W-:Y:S02]  /*58c0*/  @!P1 PRMT R5, R34.reuse, 0x5432, R0 ;  /* 0x0000543222059816 */ /* 0x040fe40000000000 */
[----:B------:R-:W-:Y:S01]  /*58d0*/  @!P1 PRMT R2, R34, 0x5410, R2 ;  /* 0x0000541022029816 */ /* 0x000fe20000000002 */
[C---:B------:R-:W-:Y:S01]  /*58e0*/  @!P1 IMAD.U32 R34, R74.reuse, 0x10000, RZ ;  /* 0x000100004a229824 */ /* 0x040fe200078e00ff */
[----:B------:R-:W-:Y:S01]  /*58f0*/  @!P1 LOP3.LUT R36, R74, 0xffff0000, RZ, 0xc0, !PT ;  /* 0xffff00004a249812 */ /* 0x000fe200078ec0ff */
[C---:B------:R-:W-:Y:S01]  /*5900*/  @!P1 IMAD.U32 R3, R5.reuse, 0x10000, RZ ;  /* 0x0001000005039824 */ /* 0x040fe200078e00ff */
[----:B------:R-:W-:Y:S02]  /*5910*/  @!P1 SHF.L.U32 R4, R2, 0x10, RZ ;  /* 0x0000001002049819 */ /* 0x000fe400000006ff */
[----:B------:R-:W-:Y:S02]  /*5920*/  @!P1 LOP3.LUT R30, R30, 0xffff0000, RZ, 0xc0, !PT ;  /* 0xffff00001e1e9812 */ /* 0x000fe400078ec0ff */
[--C-:B------:R-:W-:Y:S02]  /*5930*/  @!P1 SHF.R.U64 R66, R66, 0x10, R67.reuse ;  /* 0x0000001042429819 */ /* 0x100fe40000001243 */
[----:B------:R-:W-:Y:S02]  /*5940*/  @!P1 LOP3.LUT R2, R2, 0xffff0000, RZ, 0xc0, !PT ;  /* 0xffff000002029812 */ /* 0x000fe400078ec0ff */
[----:B------:R-:W-:Y:S02]  /*5950*/  @!P1 LOP3.LUT R5, R5, 0xffff0000, RZ, 0xc0, !PT ;  /* 0xffff000005059812 */ /* 0x000fe400078ec0ff */
[----:B------:R-:W-:Y:S04]  /*5960*/  @!P1 SHF.R.U32.HI R44, RZ, 0x10, R67 ;  /* 0x00000010ff2c9819 */ /* 0x000fe80000011643 */
[C---:B------:R-:W-:Y:S02]  /*5970*/  @!P1 PRMT R44, R73.reuse, 0x5432, R44 ;  /* 0x00005432492c9816 */ /* 0x040fe4000000002c */
[----:B------:R-:W-:Y:S03]  /*5980*/  @!P1 PRMT R73, R73, 0x5410, R66 ;  /* 0x0000541049499816 */ /* 0x000fe60000000042 */
[C---:B------:R-:W-:Y:S01]  /*5990*/  @!P1 IMAD.U32 R42, R44.reuse, 0x10000, RZ ;  /* 0x000100002c2a9824 */ /* 0x040fe200078e00ff */
[----:B------:R-:W-:Y:S01]  /*59a0*/  @!P1 LOP3.LUT R44, R44, 0xffff0000, RZ, 0xc0, !PT ;  /* 0xffff00002c2c9812 */ /* 0x000fe200078ec0ff */
[C---:B------:R-:W-:Y:S01]  /*59b0*/  @!P1 IMAD.U32 R38, R73.reuse, 0x10000, RZ ;  /* 0x0001000049269824 */ /* 0x040fe200078e00ff */
[----:B------:R-:W-:Y:S01]  /*59c0*/  @!P1 LOP3.LUT R40, R73, 0xffff0000, RZ, 0xc0, !PT ;  /* 0xffff000049289812 */ /* 0x000fe200078ec0ff */
[----:B--2---:R-:W-:Y:S02]  /*59d0*/  @!P1 IMAD.U32 R0, R24, 0x10000, RZ ;  /* 0x0001000018009824 */ /* 0x004fe400078e00ff */
[----:B------:R-:W-:Y:S02]  /*59e0*/  @!P1 IMAD.U32 R7, R25, 0x10000, RZ ;  /* 0x0001000019079824 */ /* 0x000fe400078e00ff */
[C---:B------:R-:W-:Y:S02]  /*59f0*/  @!P1 FMUL.FTZ R52, R0.reuse, R8 ;  /* 0x0000000800349220 */ /* 0x040fe40000410000 */
[----:B------:R-:W-:Y:S02]  /*5a00*/  @!P1 FMUL.FTZ R64, R7, R34 ;  /* 0x0000002207409220 */ /* 0x000fe40000410000 */
[-C--:B------:R-:W-:Y:S02]  /*5a10*/  @!P1 FMUL.FTZ R0, R0, R3.reuse ;  /* 0x0000000300009220 */ /* 0x080fe40000410000 */
[----:B------:R-:W-:Y:S02]  /*5a20*/  @!P1 FFMA.FTZ R52, R29, R3, -R52 ;  /* 0x000000031d349223 */ /* 0x000fe40000010834 */
[-C--:B------:R-:W-:Y:S01]  /*5a30*/  @!P1 FMUL.FTZ R3, R7, R4.reuse ;  /* 0x0000000407039220 */ /* 0x080fe20000410000 */
[----:B------:R-:W-:Y:S01]  /*5a40*/  @!P1 LOP3.LUT R7, R24, 0xffff0000, RZ, 0xc0, !PT ;  /* 0xffff000018079812 */ /* 0x000fe200078ec0ff */
[----:B------:R-:W-:Y:S01]  /*5a50*/  @!P1 FFMA.FTZ R64, R35, R4, -R64 ;  /* 0x0000000423409223 */ /* 0x000fe20000010840 */
[----:B------:R-:W-:Y:S01]  /*5a60*/  @!P1 LOP3.LUT R4, R25, 0xffff0000, RZ, 0xc0, !PT ;  /* 0xffff000019049812 */ /* 0x000fe200078ec0ff */
[----:B------:R-:W-:Y:S01]  /*5a70*/  @!P1 FFMA.FTZ R0, R8, R29, R0 ;  /* 0x0000001d08009223 */ /* 0x000fe20000010000 */
[----:B------:R-:W-:Y:S01]  /*5a80*/  @!P1 LOP3.LUT R8, R27, 0xffff0000, RZ, 0xc0, !PT ;  /* 0xffff00001b089812 */ /* 0x000fe200078ec0ff */
[----:B------:R-:W-:Y:S01]  /*5a90*/  @!P1 FMUL.FTZ R66, R7, R30 ;  /* 0x0000001e07429220 */ /* 0x000fe20000410000 */
[----:B------:R-:W-:Y:S01]  /*5aa0*/  @!P1 LOP3.LUT R29, R26, 0xffff0000, RZ, 0xc0, !PT ;  /* 0xffff00001a1d9812 */ /* 0x000fe200078ec0ff */
[C---:B------:R-:W-:Y:S02]  /*5ab0*/  @!P1 FMUL.FTZ R65, R4.reuse, R36 ;  /* 0x0000002404419220 */ /* 0x040fe40000410000 */
[-C--:B------:R-:W-:Y:S02]  /*5ac0*/  @!P1 FMUL.FTZ R4, R4, R2.reuse ;  /* 0x0000000204049220 */ /* 0x080fe40000410000 */
[----:B------:R-:W-:Y:S02]  /*5ad0*/  @!P1 FFMA.FTZ R65, R37, R2, -R65 ;  /* 0x0000000225419223 */ /* 0x000fe40000010841 */
[-C--:B------:R-:W-:Y:S02]  /*5ae0*/  @!P1 FMUL.FTZ R2, R7, R5.reuse ;  /* 0x0000000507029220 */ /* 0x080fe40000410000 */
[----:B------:R-:W-:Y:S01]  /*5af0*/  @!P1 IMAD.U32 R7, R27, 0x10000, RZ ;  /* 0x000100001b079824 */ /* 0x000fe200078e00ff */
[----:B------:R-:W-:Y:S01]  /*5b00*/  @!P1 F2FP.BF16.PACK_AB R64, R65, R64 ;  /* 0x000000404140923e */ /* 0x000fe200000010ff */
[----:B------:R-:W-:Y:S01]  /*5b10*/  @!P1 FFMA.FTZ R66, R31, R5, -R66 ;  /* 0x000000051f429223 */ /* 0x000fe20000010842 */
[C---:B------:R-:W-:Y:S01]  /*5b20*/  @!P1 SHF.L.U32 R5, R6.reuse, 0x10, RZ ;  /* 0x0000001006059819 */ /* 0x040fe200000006ff */
[C---:B------:R-:W-:Y:S01]  /*5b30*/  @!P1 FMUL.FTZ R67, R7.reuse, R42 ;  /* 0x0000002a07439220 */ /* 0x040fe20000410000 */
[----:B------:R-:W-:Y:S01]  /*5b40*/  @!P1 LOP3.LUT R6, R6, 0xffff0000, RZ, 0xc0, !PT ;  /* 0xffff000006069812 */ /* 0x000fe200078ec0ff */
[----:B------:R-:W-:Y:S01]  /*5b50*/  @!P1 FMUL.FTZ R70, R8, R44 ;  /* 0x0000002c08469220 */ /* 0x000fe20000410000 */
[----:B------:R-:W-:Y:S01]  /*5b60*/  @!P1 F2FP.BF16.PACK_AB R52, R66, R52 ;  /* 0x000000344234923e */ /* 0x000fe200000010ff */
[-C--:B------:R-:W-:Y:S02]  /*5b70*/  @!P1 FMUL.FTZ R7, R7, R5.reuse ;  /* 0x0000000507079220 */ /* 0x080fe40000410000 */
[----:B------:R-:W-:Y:S01]  /*5b80*/  @!P1 FFMA.FTZ R67, R43, R5, -R67 ;  /* 0x000000052b439223 */ /* 0x000fe20000010843 */
[----:B------:R-:W-:Y:S01]  /*5b90*/  @!P1 MOV R48, R52 ;  /* 0x0000003400309202 */ /* 0x000fe20000000f00 */
[----:B------:R-:W-:Y:S02]  /*5ba0*/  @!P1 IMAD.U32 R5, R26, 0x10000, RZ ;  /* 0x000100001a059824 */ /* 0x000fe400078e00ff */
[-C--:B------:R-:W-:Y:S02]  /*5bb0*/  @!P1 FMUL.FTZ R8, R8, R6.reuse ;  /* 0x0000000608089220 */ /* 0x080fe40000410000 */
[----:B------:R-:W-:Y:S02]  /*5bc0*/  @!P1 FFMA.FTZ R70, R45, R6, -R70 ;  /* 0x000000062d469223 */ /* 0x000fe40000010846 */
[C---:B------:R-:W-:Y:S01]  /*5bd0*/  @!P1 IMAD.U32 R6, R28.reuse, 0x10000, RZ ;  /* 0x000100001c069824 */ /* 0x040fe200078e00ff */
[----:B------:R-:W-:Y:S01]  /*5be0*/  @!P1 LOP3.LUT R28, R28, 0xffff0000, RZ, 0xc0, !PT ;  /* 0xffff00001c1c9812 */ /* 0x000fe200078ec0ff */
[----:B------:R-:W-:Y:S01]  /*5bf0*/  @!P1 FMUL.FTZ R73, R5, R38 ;  /* 0x0000002605499220 */ /* 0x000fe20000410000 */
[----:B------:R-:W-:Y:S01]  /*5c00*/  @!P1 F2FP.BF16.PACK_AB R67, R70, R67 ;  /* 0x000000434643923e */ /* 0x000fe200000010ff */
[----:B------:R-:W-:Y:S02]  /*5c10*/  @!P1 FMUL.FTZ R71, R29, R40 ;  /* 0x000000281d479220 */ /* 0x000fe40000410000 */
[----:B------:R-:W-:Y:S02]  /*5c20*/  @!P1 FFMA.FTZ R2, R30, R31, R2 ;  /* 0x0000001f1e029223 */ /* 0x000fe40000010002 */
[----:B------:R-:W-:Y:S02]  /*5c30*/  @!P1 FMUL.FTZ R5, R5, R6 ;  /* 0x0000000605059220 */ /* 0x000fe40000410000 */
[----:B------:R-:W-:Y:S01]  /*5c40*/  @!P1 FFMA.FTZ R3, R34, R35, R3 ;  /* 0x0000002322039223 */ /* 0x000fe20000010003 */
[----:B------:R-:W-:Y:S01]  /*5c50*/  @!P1 F2FP.BF16.PACK_AB R0, R2, R0 ;  /* 0x000000000200923e */ /* 0x000fe200000010ff */
[----:B------:R-:W-:Y:S02]  /*5c60*/  @!P1 FFMA.FTZ R73, R39, R6, -R73 ;  /* 0x0000000627499223 */ /* 0x000fe40000010849 */
[-C--:B------:R-:W-:Y:S02]  /*5c70*/  @!P1 FMUL.FTZ R6, R29, R28.reuse ;  /* 0x0000001c1d069220 */ /* 0x080fe40000410000 */
[----:B------:R-:W-:Y:S02]  /*5c80*/  @!P1 FFMA.FTZ R71, R41, R28, -R71 ;  /* 0x0000001c29479223 */ /* 0x000fe40000010847 */
[----:B------:R-:W-:Y:S02]  /*5c90*/  @!P1 FFMA.FTZ R4, R36, R37, R4 ;  /* 0x0000002524049223 */ /* 0x000fe40000010004 */
[----:B------:R-:W-:Y:S01]  /*5ca0*/  @!P1 FFMA.FTZ R5, R38, R39, R5 ;  /* 0x0000002726059223 */ /* 0x000fe20000010005 */
[----:B------:R-:W-:Y:S01]  /*5cb0*/  @!P1 F2FP.BF16.PACK_AB R71, R71, R73 ;  /* 0x000000494747923e */ /* 0x000fe200000010ff */
[----:B------:R-:W-:Y:S01]  /*5cc0*/  @!P1 FFMA.FTZ R6, R40, R41, R6 ;  /* 0x0000002928069223 */ /* 0x000fe20000010006 */
[----:B------:R-:W-:Y:S01]  /*5cd0*/  @!P1 F2FP.BF16.PACK_AB R3, R4, R3 ;  /* 0x000000030403923e */ /* 0x000fe200000010ff */
[----:B------:R-:W-:Y:S02]  /*5ce0*/  @!P1 FFMA.FTZ R7, R42, R43, R7 ;  /* 0x0000002b2a079223 */ /* 0x000fe40000010007 */
[----:B------:R-:W-:Y:S01]  /*5cf0*/  @!P1 FFMA.FTZ R8, R44, R45, R8 ;  /* 0x0000002d2c089223 */ /* 0x000fe20000010008 */
[----:B------:R-:W-:Y:S01]  /*5d00*/  @!P1 F2FP.BF16.PACK_AB R5, R6, R5 ;  /* 0x000000050605923e */ /* 0x000fe200000010ff */
[----:B------:R-:W-:Y:S01]  /*5d10*/  @!P1 IMAD.MOV.U32 R49, RZ, RZ, R64 ;  /* 0x000000ffff319224 */ /* 0x000fe200078e0040 */
[----:B------:R-:W-:Y:S01]  /*5d20*/  @!P1 MOV R25, R3 ;  /* 0x0000000300199202 */ /* 0x000fe20000000f00 */
[----:B------:R-:W-:Y:S01]  /*5d30*/  @!P1 IMAD.MOV.U32 R50, RZ, RZ, R71 ;  /* 0x000000ffff329224 */ /* 0x000fe200078e0047 */
[----:B------:R-:W-:Y:S01]  /*5d40*/  @!P1 F2FP.BF16.PACK_AB R7, R8, R7 ;  /* 0x000000070807923e */ /* 0x000fe200000010ff */
[----:B------:R-:W-:Y:S02]  /*5d50*/  @!P1 IMAD.MOV.U32 R51, RZ, RZ, R67 ;  /* 0x000000ffff339224 */ /* 0x000fe400078e0043 */
[----:B------:R-:W-:Y:S02]  /*5d60*/  @!P1 IMAD.MOV.U32 R24, RZ, RZ, R0 ;  /* 0x000000ffff189224 */ /* 0x000fe400078e0000 */
[----:B------:R-:W-:Y:S01]  /*5d70*/  @!P1 IMAD.MOV.U32 R26, RZ, RZ, R5 ;  /* 0x000000ffff1a9224 */ /* 0x000fe200078e0005 */
[----:B------:R2:W-:Y:S01]  /*5d80*/  ST.E.128 [R46.64], R48 ;  /* 0x000000302e007985 */ /* 0x0005e2000c101d14 */
[----:B------:R-:W-:Y:S07]  /*5d90*/  @!P1 IMAD.MOV.U32 R27, RZ, RZ, R7 ;  /* 0x000000ffff1b9224 */ /* 0x000fee00078e0007 */
[----:B------:R2:W-:Y:S02]  /*5da0*/  @!P0 ST.E.128 [R68.64], R24 ;  /* 0x0000001844008985 */ /* 0x0005e4000c101d14 */
.L_x_89:
[----:B------:R-:W-:Y:S05]  /*5db0*/  BSYNC B0 ;  /* 0x0000000000007941 */ /* 0x000fea0003800000 */
.L_x_88:
[----:B--2---:R2:W4:Y:S01]  /*5dc0*/  SHFL.IDX PT, R51, R143, 0x2, 0x181f ;  /* 0x00581f008f337f89 */ /* 0x00452200000e0000 */
[----:B------:R-:W-:Y:S01]  /*5dd0*/  ISETP.GE.OR P0, PT, R124, R77, P5 ;  /* 0x0000004d7c00720c */ /* 0x000fe20002f06670 */
[----:B------:R-:W-:Y:S02]  /*5de0*/  BSSY B0, `(.L_x_90) ;  /* 0x0000079000007945 */ /* 0x000fe40003800000 */
[----:B------:R2:W1:Y:S10]  /*5df0*/  SHFL.IDX PT, R50, R164, 0x2, 0x181f ;  /* 0x00581f00a4327f89 */ /* 0x00047400000e0000 */
[----:B------:R-:W-:-:S05]  /*5e00*/  @P0 BRA `(.L_x_91) ;  /* 0x0000076000000947 */ /* 0x000fca0003800000 */
[C---:B-1----:R-:W-:Y:S01]  /*5e10*/  LEA R44, P0, R129.reuse, R50, 0x1 ;  /* 0x00000032812c7211 */ /* 0x042fe200078008ff */
[----:B------:R-:W-:Y:S01]  /*5e20*/  IMAD.U32 R2, RZ, RZ, UR24 ;  /* 0x00000018ff027e24 */ /* 0x000fe2000f8e00ff */
[----:B-----5:R-:W-:Y:S01]  /*5e30*/  @!P1 SHF.R.U64 R5, R60, 0x10, R61 ;  /* 0x000000103c059819 */ /* 0x020fe2000000123d */
[----:B------:R-:W1:Y:S01]  /*5e40*/  LDS.128 R40, [R113+0x8100] ;  /* 0x0081000071287984 */ /* 0x000e620000000c00 */
[----:B----4-:R-:W-:Y:S02]  /*5e50*/  LEA.HI.X R45, R129, R51, R110, 0x1, P0 ;  /* 0x00000033812d7211 */ /* 0x010fe400000f0c6e */
[----:B------:R-:W-:Y:S02]  /*5e60*/  SEL R2, R2, UR17, !P6 ;  /* 0x0000001102027c07 */ /* 0x000fe4000f000000 */
[--C-:B------:R-:W-:Y:S02]  /*5e70*/  @!P1 SHF.R.U64 R4, R22, 0x10, R23.reuse ;  /* 0x0000001016049819 */ /* 0x100fe40000001217 */
[----:B------:R-:W-:Y:S02]  /*5e80*/  SHF.R.S32.HI R0, RZ, 0x1f, R2 ;  /* 0x0000001fff007819 */ /* 0x000fe40000011402 */
[----:B------:R-:W-:Y:S02]  /*5e90*/  @!P1 SHF.R.U32.HI R3, RZ, 0x10, R23 ;  /* 0x00000010ff039819 */ /* 0x000fe40000011617 */
[----:B------:R-:W-:Y:S02]  /*5ea0*/  LEA.HI R2, R0, R2, RZ, 0x4 ;  /* 0x0000000200027211 */ /* 0x000fe400078f20ff */
[----:B------:R-:W-:Y:S02]  /*5eb0*/  @!P1 PRMT R6, R33, 0x5410, R3 ;  /* 0x0000541021069816 */ /* 0x000fe40000000003 */
[----:B------:R-:W-:Y:S02]  /*5ec0*/  LEA.HI.SX32 R2, R2, R130, 0x1c ;  /* 0x0000008202027211 */ /* 0x000fe400078fe2ff */
[----:B------:R-:W-:Y:S02]  /*5ed0*/  @!P1 PRMT R22, R72, 0x5432, R5 ;  /* 0x0000543248169816 */ /* 0x000fe40000000005 */
[----:B------:R-:W-:Y:S01]  /*5ee0*/  SHF.R.S32.HI R0, RZ, 0x1f, R2 ;  /* 0x0000001fff007819 */ /* 0x000fe20000011402 */
[----:B------:R-:W-:Y:S01]  /*5ef0*/  IMAD.SHL.U32 R7, R2, 0x8, RZ ;  /* 0x0000000802077824 */ /* 0x000fe200078e00ff */
[----:B------:R-:W-:Y:S02]  /*5f00*/  @!P1 SHF.L.U32 R8, R22, 0x10, RZ ;  /* 0x0000001016089819 */ /* 0x000fe400000006ff */
[----:B------:R-:W-:Y:S02]  /*5f10*/  LEA.HI R0, R0, R2, RZ, 0x3 ;  /* 0x0000000200007211 */ /* 0x000fe400078f18ff */
[----:B------:R-:W-:Y:S02]  /*5f20*/  ISETP.GE.AND P0, PT, R7, c[0x0][0x1d4], PT ;  /* 0x0000750007007a0c */ /* 0x000fe40003f06270 */
[----:B------:R-:W-:Y:S01]  /*5f30*/  LOP3.LUT R2, R123, 0x38, R7, 0xf8, !PT ;  /* 0x000000387b027812 */ /* 0x000fe200078ef807 */
[----:B------:R-:W-:Y:S01]  /*5f40*/  IMAD.SHL.U32 R0, R0, 0x400, RZ ;  /* 0x0000040000007824 */ /* 0x000fe200078e00ff */
[----:B------:R-:W-:Y:S02]  /*5f50*/  @!P1 LOP3.LUT R22, R22, 0xffff0000, RZ, 0xc0, !PT ;  /* 0xffff000016169812 */ /* 0x000fe400078ec0ff */
[----:B------:R-:W-:Y:S02]  /*5f60*/  LOP3.LUT R2, R2, R121, RZ, 0x3c, !PT ;  /* 0x0000007902027212 */ /* 0x000fe400078e3cff */
[----:B------:R-:W-:Y:S02]  /*5f70*/  LOP3.LUT R0, R0, 0x7fffe000, RZ, 0xc0, !PT ;  /* 0x7fffe00000007812 */ /* 0x000fe400078ec0ff */
[----:B------:R-:W-:Y:S02]  /*5f80*/  @!P1 SHF.R.U32.HI R60, RZ, 0x10, R61 ;  /* 0x00000010ff3c9819 */ /* 0x000fe4000001163d */
[----:B------:R-:W-:Y:S01]  /*5f90*/  IADD3 R0, R2, R0, R122 ;  /* 0x0000000002007210 */ /* 0x000fe20007ffe07a */
[----:B------:R-:W-:Y:S01]  /*5fa0*/  @!P0 IMAD.WIDE R50, R7, 0x2, R50 ;  /* 0x0000000207328825 */ /* 0x000fe200078e0232 */
[--C-:B------:R-:W-:Y:S02]  /*5fb0*/  @!P1 SHF.R.U32.HI R2, RZ, 0x10, R21.reuse ;  /* 0x00000010ff029819 */ /* 0x100fe40000011615 */
[C---:B-1----:R-:W-:Y:S01]  /*5fc0*/  @!P1 LOP3.LUT R31, R41.reuse, 0xffff0000, RZ, 0xc0, !PT ;  /* 0xffff0000291f9812 */ /* 0x042fe200078ec0ff */
[----:B------:R-:W-:Y:S01]  /*5fd0*/  IMAD.SHL.U32 R24, R0, 0x2, RZ ;  /* 0x0000000200187824 */ /* 0x000fe200078e00ff */
[----:B------:R-:W-:Y:S01]  /*5fe0*/  @!P1 LOP3.LUT R23, R40, 0xffff0000, RZ, 0xc0, !PT ;  /* 0xffff000028179812 */ /* 0x000fe200078ec0ff */
[----:B------:R-:W-:Y:S01]  /*5ff0*/  @!P1 IMAD.U32 R29, R41, 0x10000, RZ ;  /* 0x00010000291d9824 */ /* 0x000fe200078e00ff */
[C---:B------:R-:W-:Y:S01]  /*6000*/  @!P1 LOP3.LUT R39, R43.reuse, 0xffff0000, RZ, 0xc0, !PT ;  /* 0xffff00002b279812 */ /* 0x040fe200078ec0ff */
[----:B------:R-:W-:Y:S01]  /*6010*/  @!P1 IMAD.U32 R37, R43, 0x10000, RZ ;  /* 0x000100002b259824 */ /* 0x000fe200078e00ff */
[----:B------:R-:W-:Y:S01]  /*6020*/  @!P1 LOP3.LUT R35, R42, 0xffff0000, RZ, 0xc0, !PT ;  /* 0xffff00002a239812 */ /* 0x000fe200078ec0ff */
[----:B------:R-:W1:Y:S01]  /*6030*/  LDS.128 R24, [R24+0x8100] ;  /* 0x0081000018187984 */ /* 0x000e620000000c00 */
[----:B------:R-:W-:Y:S01]  /*6040*/  @!P1 SHF.R.U64 R0, R20, 0x10, R21 ;  /* 0x0000001014009819 */ /* 0x000fe20000001215 */
[----:B------:R-:W-:Y:S01]  /*6050*/  @!P1 IMAD.U32 R21, R40, 0x10000, RZ ;  /* 0x0001000028159824 */ /* 0x000fe200078e00ff */
[----:B------:R-:W-:Y:S01]  /*6060*/  @!P1 PRMT R20, R33, 0x5432, R4 ;  /* 0x0000543221149816 */ /* 0x000fe20000000004 */
[----:B------:R-:W-:Y:S01]  /*6070*/  @!P1 IMAD.U32 R33, R42, 0x10000, RZ ;  /* 0x000100002a219824 */ /* 0x000fe200078e00ff */
[C---:B------:R-:W-:Y:S02]  /*6080*/  @!P1 PRMT R5, R32.reuse, 0x5432, R0 ;  /* 0x0000543220059816 */ /* 0x040fe40000000000 */
[----:B------:R-:W-:Y:S02]  /*6090*/  @!P1 PRMT R2, R32, 0x5410, R2 ;  /* 0x0000541020029816 */ /* 0x000fe40000000002 */
[----:B------:R-:W-:Y:S01]  /*60a0*/  @!P1 PRMT R72, R72, 0x5410, R60 ;  /* 0x0000541048489816 */ /* 0x000fe2000000003c */
[C---:B------:R-:W-:Y:S01]  /*60b0*/  @!P1 IMAD.U32 R3, R5.reuse, 0x10000, RZ ;  /* 0x0001000005039824 */ /* 0x040fe200078e00ff */
[----:B------:R-:W-:Y:S02]  /*60c0*/  @!P1 SHF.L.U32 R4, R2, 0x10, RZ ;  /* 0x0000001002049819 */ /* 0x000fe400000006ff */
[C---:B------:R-:W-:Y:S01]  /*60d0*/  @!P1 LOP3.LUT R30, R72.reuse, 0xffff0000, RZ, 0xc0, !PT ;  /* 0xffff0000481e9812 */ /* 0x040fe200078ec0ff */
[----:B------:R-:W-:Y:S01]  /*60e0*/  @!P1 IMAD.U32 R28, R72, 0x10000, RZ ;  /* 0x00010000481c9824 */ /* 0x000fe200078e00ff */
[----:B------:R-:W-:Y:S02]  /*60f0*/  @!P1 LOP3.LUT R2, R2, 0xffff0000, RZ, 0xc0, !PT ;  /* 0xffff000002029812 */ /* 0x000fe400078ec0ff */
[----:B------:R-:W-:Y:S02]  /*6100*/  @!P1 LOP3.LUT R5, R5, 0xffff0000, RZ, 0xc0, !PT ;  /* 0xffff000005059812 */ /* 0x000fe400078ec0ff */
[--C-:B------:R-:W-:Y:S02]  /*6110*/  @!P1 SHF.R.U32.HI R38, RZ, 0x10, R63.reuse ;  /* 0x00000010ff269819 */ /* 0x100fe4000001163f */
[----:B------:R-:W-:Y:S02]  /*6120*/  @!P1 SHF.R.U64 R62, R62, 0x10, R63 ;  /* 0x000000103e3e9819 */ /* 0x000fe4000000123f */
[C---:B------:R-:W-:Y:S02]  /*6130*/  @!P1 PRMT R38, R55.reuse, 0x5432, R38 ;  /* 0x0000543237269816 */ /* 0x040fe40000000026 */
[----:B------:R-:W-:Y:S03]  /*6140*/  @!P1 PRMT R55, R55, 0x5410, R62 ;  /* 0x0000541037379816 */ /* 0x000fe6000000003e */
[C---:B------:R-:W-:Y:S01]  /*6150*/  @!P1 IMAD.U32 R36, R38.reuse, 0x10000, RZ ;  /* 0x0001000026249824 */ /* 0x040fe200078e00ff */
[----:B------:R-:W-:Y:S01]  /*6160*/  @!P1 LOP3.LUT R38, R38, 0xffff0000, RZ, 0xc0, !PT ;  /* 0xffff000026269812 */ /* 0x000fe200078ec0ff */
[C---:B------:R-:W-:Y:S01]  /*6170*/  @!P1 IMAD.U32 R32, R55.reuse, 0x10000, RZ ;  /* 0x0001000037209824 */ /* 0x040fe200078e00ff */
[----:B------:R-:W-:Y:S01]  /*6180*/  @!P1 LOP3.LUT R34, R55, 0xffff0000, RZ, 0xc0, !PT ;  /* 0xffff000037229812 */ /* 0x000fe200078ec0ff */
[----:B-1----:R-:W-:Y:S02]  /*6190*/  @!P1 IMAD.U32 R0, R24, 0x10000, RZ ;  /* 0x0001000018009824 */ /* 0x002fe400078e00ff */
        /* <DEDUP_REMOVED lines=16> */
[----:B------:R-:W-:Y:S02]  /*62a0*/  @!P1 FMUL.FTZ R2, R7, R5 ;  /* 0x0000000507029220 */ /* 0x000fe40000410000 */
[----:B------:R-:W-:Y:S01]  /*62b0*/  @!P1 IMAD.U32 R7, R27, 0x10000, RZ ;  /* 0x000100001b079824 */ /* 0x000fe200078e00ff */
[----:B------:R-:W-:Y:S01]  /*62c0*/  @!P1 F2FP.BF16.PACK_AB R47, R48, R47 ;  /* 0x0000002f302f923e */ /* 0x000fe200000010ff */
[----:B------:R-:W-:Y:S01]  /*62d0*/  @!P1 FFMA.FTZ R49, R23, R5, -R49 ;  /* 0x0000000517319223 */ /* 0x000fe20000010831 */
[C---:B------:R-:W-:Y:S01]  /*62e0*/  @!P1 SHF.L.U32 R5, R6.reuse, 0x10, RZ ;  /* 0x0000001006059819 */ /* 0x040fe200000006ff */
[----:B------:R-:W-:Y:S01]  /*62f0*/  @!P1 FMUL.FTZ R52, R7, R36 ;  /* 0x0000002407349220 */ /* 0x000fe20000410000 */
        /* <DEDUP_REMOVED lines=39> */
.L_x_91:
[----:B------:R-:W-:Y:S05]  /*6570*/  BSYNC B0 ;  /* 0x0000000000007941 */ /* 0x000fea0003800000 */
.L_x_90:
[----:B-----5:R2:W4:Y:S01]  /*6580*/  SHFL.IDX PT, R39, R143, 0x3, 0x181f ;  /* 0x00781f008f277f89 */ /* 0x02052200000e0000 */
[----:B------:R-:W-:Y:S03]  /*6590*/  ISETP.GE.OR P0, PT, R120, R77, P5 ;  /* 0x0000004d7800720c */ /* 0x000fe60002f06670 */
[----:B------:R2:W3:Y:S10]  /*65a0*/  SHFL.IDX PT, R38, R164, 0x3, 0x181f ;  /* 0x00781f00a4267f89 */ /* 0x0004f400000e0000 */
[----:B------:R-:W-:-:S05]  /*65b0*/  @P0 BRA `(.L_x_83) ;  /* 0x00000bb000000947 */ /* 0x000fca0003800000 */
[--C-:B-1----:R-:W-:Y:S01]  /*65c0*/  @!P1 SHF.R.U32.HI R27, RZ, 0x10, R57.reuse ;  /* 0x00000010ff1b9819 */ /* 0x102fe20000011639 */
[----:B------:R-:W-:Y:S01]  /*65d0*/  IMAD.U32 R2, RZ, RZ, UR24 ;  /* 0x00000018ff027e24 */ /* 0x000fe2000f8e00ff */
[----:B------:R-:W-:Y:S01]  /*65e0*/  @!P1 SHF.R.U64 R56, R56, 0x10, R57 ;  /* 0x0000001038389819 */ /* 0x000fe20000001239 */
[----:B------:R-:W1:Y:S01]  /*65f0*/  LDS.128 R40, [R112+0x8100] ;  /* 0x0081000070287984 */ /* 0x000e620000000c00 */
[----:B------:R-:W-:Y:S02]  /*6600*/  @!P1 PRMT R27, R54, 0x5432, R27 ;  /* 0x00005432361b9816 */ /* 0x000fe4000000001b */
[----:B------:R-:W-:Y:S02]  /*6610*/  SEL R2, R2, UR17, !P6 ;  /* 0x0000001102027c07 */ /* 0x000fe4000f000000 */
[--C-:B------:R-:W-:Y:S01]  /*6620*/  @!P1 SHF.R.U32.HI R4, RZ, 0x10, R19.reuse ;  /* 0x00000010ff049819 */ /* 0x100fe20000011613 */
[----:B------:R-:W-:Y:S01]  /*6630*/  @!P1 IMAD.U32 R25, R27, 0x10000, RZ ;  /* 0x000100001b199824 */ /* 0x000fe200078e00ff */
[----:B------:R-:W-:Y:S02]  /*6640*/  SHF.R.S32.HI R0, RZ, 0x1f, R2 ;  /* 0x0000001fff007819 */ /* 0x000fe40000011402 */
[C---:B---3--:R-:W-:Y:S02]  /*6650*/  LEA R44, P0, R129.reuse, R38, 0x1 ;  /* 0x00000026812c7211 */ /* 0x048fe400078008ff */
[----:B------:R-:W-:Y:S02]  /*6660*/  LEA.HI R2, R0, R2, RZ, 0x4 ;  /* 0x0000000200027211 */ /* 0x000fe400078f20ff */
[----:B----4-:R-:W-:Y:S02]  /*6670*/  LEA.HI.X R45, R129, R39, R110, 0x1, P0 ;  /* 0x00000027812d7211 */ /* 0x010fe400000f0c6e */
[----:B------:R-:W-:Y:S02]  /*6680*/  LEA.HI.SX32 R2, R2, R130, 0x1c ;  /* 0x0000008202027211 */ /* 0x000fe400078fe2ff */
[----:B------:R-:W-:Y:S02]  /*6690*/  @!P1 SHF.R.U64 R3, R18, 0x10, R19 ;  /* 0x0000001012039819 */ /* 0x000fe40000001213 */
[----:B------:R-:W-:Y:S01]  /*66a0*/  SHF.R.S32.HI R0, RZ, 0x1f, R2 ;  /* 0x0000001fff007819 */ /* 0x000fe20000011402 */
[----:B------:R-:W-:Y:S01]  /*66b0*/  IMAD.SHL.U32 R37, R2, 0x8, RZ ;  /* 0x0000000802257824 */ /* 0x000fe200078e00ff */
[----:B------:R-:W-:Y:S02]  /*66c0*/  @!P1 PRMT R8, R15, 0x5410, R4 ;  /* 0x000054100f089816 */ /* 0x000fe40000000004 */
[----:B------:R-:W-:Y:S02]  /*66d0*/  LEA.HI R0, R0, R2, RZ, 0x3 ;  /* 0x0000000200007211 */ /* 0x000fe400078f18ff */
[----:B------:R-:W-:Y:S02]  /*66e0*/  LOP3.LUT R2, R119, 0x38, R37, 0xf8, !PT ;  /* 0x0000003877027812 */ /* 0x000fe400078ef825 */
[----:B------:R-:W-:Y:S01]  /*66f0*/  @!P1 LOP3.LUT R27, R27, 0xffff0000, RZ, 0xc0, !PT ;  /* 0xffff00001b1b9812 */ /* 0x000fe200078ec0ff */
[----:B------:R-:W-:Y:S01]  /*6700*/  IMAD.SHL.U32 R0, R0, 0x400, RZ ;  /* 0x0000040000007824 */ /* 0x000fe200078e00ff */
[----:B------:R-:W-:Y:S02]  /*6710*/  LOP3.LUT R2, R2, R117, RZ, 0x3c, !PT ;  /* 0x0000007502027212 */ /* 0x000fe400078e3cff */
[----:B------:R-:W-:Y:S02]  /*6720*/  @!P1 PRMT R6, R15, 0x5432, R3 ;  /* 0x000054320f069816 */ /* 0x000fe40000000003 */
[----:B------:R-:W-:Y:S02]  /*6730*/  LOP3.LUT R0, R0, 0x7fffe000, RZ, 0xc0, !PT ;  /* 0x7fffe00000007812 */ /* 0x000fe400078ec0ff */
[----:B------:R-:W-:Y:S02]  /*6740*/  @!P1 PRMT R54, R54, 0x5410, R56 ;  /* 0x0000541036369816 */ /* 0x000fe40000000038 */
[----:B------:R-:W-:Y:S02]  /*6750*/  IADD3 R0, R2, R0, R118 ;  /* 0x0000000002007210 */ /* 0x000fe40007ffe076 */
[----:B------:R-:W-:Y:S01]  /*6760*/  @!P1 LOP3.LUT R19, R54, 0xffff0000, RZ, 0xc0, !PT ;  /* 0xffff000036139812 */ /* 0x000fe200078ec0ff */
[C---:B-1----:R-:W-:Y:S01]  /*6770*/  @!P1 IMAD.U32 R26, R41.reuse, 0x10000, RZ ;  /* 0x00010000291a9824 */ /* 0x042fe200078e00ff */
[----:B------:R-:W-:Y:S01]  /*6780*/  @!P1 LOP3.LUT R28, R41, 0xffff0000, RZ, 0xc0, !PT ;  /* 0xffff0000291c9812 */ /* 0x000fe200078ec0ff */
[----:B------:R-:W-:Y:S01]  /*6790*/  IMAD.SHL.U32 R20, R0, 0x2, RZ ;  /* 0x0000000200147824 */ /* 0x000fe200078e00ff */
[C---:B------:R-:W-:Y:S01]  /*67a0*/  @!P1 LOP3.LUT R24, R40.reuse, 0xffff0000, RZ, 0xc0, !PT ;  /* 0xffff000028189812 */ /* 0x040fe200078ec0ff */
[----:B------:R-:W-:Y:S01]  /*67b0*/  @!P1 IMAD.U32 R18, R40, 0x10000, RZ ;  /* 0x0001000028129824 */ /* 0x000fe200078e00ff */
[C---:B------:R-:W-:Y:S01]  /*67c0*/  @!P1 SHF.L.U32 R30, R42.reuse, 0x10, RZ ;  /* 0x000000102a1e9819 */ /* 0x040fe200000006ff */
[C---:B------:R-:W-:Y:S01]  /*67d0*/  @!P1 IMAD.U32 R34, R43.reuse, 0x10000, RZ ;  /* 0x000100002b229824 */ /* 0x040fe200078e00ff */
[----:B------:R-:W-:Y:S01]  /*67e0*/  @!P1 LOP3.LUT R36, R43, 0xffff0000, RZ, 0xc0, !PT ;  /* 0xffff00002b249812 */ /* 0x000fe200078ec0ff */
[----:B------:R-:W1:Y:S01]  /*67f0*/  LDS.128 R20, [R20+0x8100] ;  /* 0x0081000014147984 */ /* 0x000e620000000c00 */
[----:B------:R-:W-:Y:S02]  /*6800*/  @!P1 LOP3.LUT R32, R42, 0xffff0000, RZ, 0xc0, !PT ;  /* 0xffff00002a209812 */ /* 0x000fe400078ec0ff */
[--C-:B------:R-:W-:Y:S02]  /*6810*/  @!P1 SHF.R.U32.HI R0, RZ, 0x10, R17.reuse ;  /* 0x00000010ff009819 */ /* 0x100fe40000011611 */
[----:B------:R-:W-:Y:S01]  /*6820*/  @!P1 SHF.R.U64 R2, R16, 0x10, R17 ;  /* 0x0000001010029819 */ /* 0x000fe20000001211 */
[----:B------:R-:W-:Y:S01]  /*6830*/  @!P1 IMAD.U32 R17, R54, 0x10000, RZ ;  /* 0x0001000036119824 */ /* 0x000fe200078e00ff */
[C---:B------:R-:W-:Y:S02]  /*6840*/  @!P1 PRMT R0, R14.reuse, 0x5410, R0 ;  /* 0x000054100e009816 */ /* 0x040fe40000000000 */
[----:B------:R-:W-:Y:S02]  /*6850*/  @!P1 PRMT R2, R14, 0x5432, R2 ;  /* 0x000054320e029816 */ /* 0x000fe40000000002 */
[----:B------:R-:W-:Y:S01]  /*6860*/  @!P1 SHF.R.U64 R31, R58, 0x10, R59 ;  /* 0x000000103a1f9819 */ /* 0x000fe2000000123b */
[C---:B------:R-:W-:Y:S01]  /*6870*/  @!P1 IMAD.U32 R7, R0.reuse, 0x10000, RZ ;  /* 0x0001000000079824 */ /* 0x040fe200078e00ff */
[----:B------:R-:W-:Y:S02]  /*6880*/  @!P1 LOP3.LUT R0, R0, 0xffff0000, RZ, 0xc0, !PT ;  /* 0xffff000000009812 */ /* 0x000fe400078ec0ff */
[----:B------:R-:W-:Y:S02]  /*6890*/  @!P1 LOP3.LUT R14, R2, 0xffff0000, RZ, 0xc0, !PT ;  /* 0xffff0000020e9812 */ /* 0x000fe400078ec0ff */
[----:B------:R-:W-:Y:S02]  /*68a0*/  @!P1 PRMT R31, R53, 0x5432, R31 ;  /* 0x00005432351f9816 */ /* 0x000fe4000000001f */
[----:B------:R-:W-:Y:S02]  /*68b0*/  @!P1 SHF.R.U32.HI R58, RZ, 0x10, R59 ;  /* 0x00000010ff3a9819 */ /* 0x000fe4000001163b */
[----:B------:R-:W-:Y:S01]  /*68c0*/  ISETP.GE.AND P0, PT, R37, c[0x0][0x1d4], PT ;  /* 0x0000750025007a0c */ /* 0x000fe20003f06270 */
[----:B------:R-:W-:Y:S01]  /*68d0*/  @!P1 IMAD.U32 R29, R31, 0x10000, RZ ;  /* 0x000100001f1d9824 */ /* 0x000fe200078e00ff */
[----:B------:R-:W-:Y:S02]  /*68e0*/  @!P1 PRMT R53, R53, 0x5410, R58 ;  /* 0x0000541035359816 */ /* 0x000fe4000000003a */
[----:B------:R-:W-:Y:S02]  /*68f0*/  @!P1 LOP3.LUT R31, R31, 0xffff0000, RZ, 0xc0, !PT ;  /* 0xffff00001f1f9812 */ /* 0x000fe400078ec0ff */
[C---:B------:R-:W-:Y:S01]  /*6900*/  @!P1 LOP3.LUT R35, R53.reuse, 0xffff0000, RZ, 0xc0, !PT ;  /* 0xffff000035239812 */ /* 0x040fe200078ec0ff */
[----:B------:R-:W-:Y:S02]  /*6910*/  @!P1 IMAD.U32 R33, R53, 0x10000, RZ ;  /* 0x0001000035219824 */ /* 0x000fe400078e00ff */
[----:B-1----:R-:W-:Y:S01]  /*6920*/  @!P1 IMAD.U32 R16, R23, 0x10000, RZ ;  /* 0x0001000017109824 */ /* 0x002fe200078e00ff */
[C---:B------:R-:W-:Y:S02]  /*6930*/  @!P1 SHF.L.U32 R5, R21.reuse, 0x10, RZ ;  /* 0x0000001015059819 */ /* 0x040fe400000006ff */
[----:B------:R-:W-:Y:S01]  /*6940*/  @!P1 LOP3.LUT R4, R21, 0xffff0000, RZ, 0xc0, !PT ;  /* 0xffff000015049812 */ /* 0x000fe200078ec0ff */
[----:B------:R-:W-:Y:S01]  /*6950*/  @!P1 FMUL.FTZ R52, R16, R33 ;  /* 0x0000002110349220 */ /* 0x000fe20000410000 */
[----:B------:R-:W-:Y:S01]  /*6960*/  @!P1 LOP3.LUT R15, R20, 0xffff0000, RZ, 0xc0, !PT ;  /* 0xffff0000140f9812 */ /* 0x000fe200078ec0ff */
[C---:B------:R-:W-:Y:S02]  /*6970*/  @!P1 FMUL.FTZ R46, R5.reuse, R25 ;  /* 0x00000019052e9220 */ /* 0x040fe40000410000 */
[-C--:B------:R-:W-:Y:S01]  /*6980*/  @!P1 FMUL.FTZ R3, R5, R7.reuse ;  /* 0x0000000705039220 */ /* 0x080fe20000410000 */
[----:B------:R-:W-:Y:S01]  /*6990*/  @!P1 SHF.L.U32 R5, R2, 0x10, RZ ;  /* 0x0000001002059819 */ /* 0x000fe200000006ff */
[----:B------:R-:W-:Y:S02]  /*69a0*/  @!P1 FFMA.FTZ R46, R26, R7, -R46 ;  /* 0x000000071a2e9223 */ /* 0x000fe4000001082e */
[----:B------:R-:W-:Y:S02]  /*69b0*/  @!P1 IMAD.U32 R7, R20, 0x10000, RZ ;  /* 0x0001000014079824 */ /* 0x000fe400078e00ff */
[C---:B------:R-:W-:Y:S02]  /*69c0*/  @!P1 FMUL.FTZ R47, R4.reuse, R27 ;  /* 0x0000001b042f9220 */ /* 0x040fe40000410000 */
[C---:B------:R-:W-:Y:S02]  /*69d0*/  @!P1 FMUL.FTZ R48, R7.reuse, R17 ;  /* 0x0000001107309220 */ /* 0x040fe40000410000 */
[-C--:B------:R-:W-:Y:S02]  /*69e0*/  @!P1 FMUL.FTZ R4, R4, R0.reuse ;  /* 0x0000000004049220 */ /* 0x080fe40000410000 */
[----:B------:R-:W-:Y:S02]  /*69f0*/  @!P1 FFMA.FTZ R47, R28, R0, -R47 ;  /* 0x000000001c2f9223 */ /* 0x000fe4000001082f */
[-C--:B------:R-:W-:Y:S02]  /*6a00*/  @!P1 FMUL.FTZ R0, R7, R5.reuse ;  /* 0x0000000507009220 */ /* 0x080fe40000410000 */
[----:B------:R-:W-:Y:S01]  /*6a10*/  @!P1 FFMA.FTZ R48, R18, R5, -R48 ;  /* 0x0000000512309223 */ /* 0x000fe20000010830 */
[----:B------:R-:W-:Y:S01]  /*6a20*/  @!P1 F2FP.BF16.PACK_AB R46, R47, R46 ;  /* 0x0000002e2f2e923e */ /* 0x000fe200000010ff */
[----:B------:R-:W-:Y:S02]  /*6a30*/  @!P1 IMAD.U32 R5, R22, 0x10000, RZ ;  /* 0x0001000016059824 */ /* 0x000fe400078e00ff */
[----:B------:R-:W-:Y:S02]  /*6a40*/  @!P1 FMUL.FTZ R49, R15, R19 ;  /* 0x000000130f319220 */ /* 0x000fe40000410000 */
[C---:B------:R-:W-:Y:S02]  /*6a50*/  @!P1 IMAD.U32 R7, R6.reuse, 0x10000, RZ ;  /* 0x0001000006079824 */ /* 0x040fe400078e00ff */
[----:B------:R-:W-:Y:S02]  /*6a60*/  @!P1 FMUL.FTZ R50, R5, R29 ;  /* 0x0000001d05329220 */ /* 0x000fe40000410000 */
[-C--:B------:R-:W-:Y:S01]  /*6a70*/  @!P1 FMUL.FTZ R2, R15, R14.reuse ;  /* 0x0000000e0f029220 */ /* 0x080fe20000410000 */
[----:B------:R-:W-:Y:S01]  /*6a80*/  @!P1 LOP3.LUT R15, R6, 0xffff0000, RZ, 0xc0, !PT ;  /* 0xffff0000060f9812 */ /* 0x000fe200078ec0ff */
[----:B------:R-:W-:Y:S01]  /*6a90*/  @!P1 FFMA.FTZ R49, R24, R14, -R49 ;  /* 0x0000000e18319223 */ /* 0x000fe20000010831 */
[----:B------:R-:W-:Y:S01]  /*6aa0*/  @!P1 LOP3.LUT R14, R23, 0xffff0000, RZ, 0xc0, !PT ;  /* 0xffff0000170e9812 */ /* 0x000fe200078ec0ff */
[-C--:B------:R-:W-:Y:S01]  /*6ab0*/  @!P1 FMUL.FTZ R5, R5, R7.reuse ;  /* 0x0000000705059220 */ /* 0x080fe20000410000 */
[----:B------:R-:W-:Y:S01]  /*6ac0*/  @!P1 LOP3.LUT R6, R22, 0xffff0000, RZ, 0xc0, !PT ;  /* 0xffff000016069812 */ /* 0x000fe200078ec0ff */
[----:B------:R-:W-:Y:S01]  /*6ad0*/  @!P1 FFMA.FTZ R50, R30, R7, -R50 ;  /* 0x000000071e329223 */ /* 0x000fe20000010832 */
[----:B------:R-:W-:Y:S01]  /*6ae0*/  @!P1 F2FP.BF16.PACK_AB R48, R49, R48 ;  /* 0x000000303130923e */ /* 0x000fe200000010ff */
[C---:B------:R-:W-:Y:S01]  /*6af0*/  @!P1 IMAD.U32 R7, R8.reuse, 0x10000, RZ ;  /* 0x0001000008079824 */ /* 0x040fe200078e00ff */
[----:B------:R-:W-:Y:S01]  /*6b00*/  @!P1 LOP3.LUT R8, R8, 0xffff0000, RZ, 0xc0, !PT ;  /* 0xffff000008089812 */ /* 0x000fe200078ec0ff */
[----:B------:R-:W-:Y:S01]  /*6b10*/  @!P1 FMUL.FTZ R51, R14, R35 ;  /* 0x000000230e339220 */ /* 0x000fe20000410000 */
[----:B------:R-:W-:Y:S01]  /*6b20*/  @!P1 MOV R40, R48 ;  /* 0x0000003000289202 */ /* 0x000fe20000000f00 */
[----:B------:R-:W-:Y:S02]  /*6b30*/  @!P1 FMUL.FTZ R53, R6, R31 ;  /* 0x0000001f06359220 */ /* 0x000fe40000410000 */
[----:B------:R-:W-:Y:S02]  /*6b40*/  @!P1 FFMA.FTZ R52, R34, R7, -R52 ;  /* 0x0000000722349223 */ /* 0x000fe40000010834 */
[----:B------:R-:W-:Y:S02]  /*6b50*/  @!P1 FFMA.FTZ R51, R36, R8, -R51 ;  /* 0x0000000824339223 */ /* 0x000fe40000010833 */
[-C--:B------:R-:W-:Y:S02]  /*6b60*/  @!P1 FFMA.FTZ R53, R32, R15.reuse, -R53 ;  /* 0x0000000f20359223 */ /* 0x080fe40000010835 */
[----:B------:R-:W-:Y:S01]  /*6b70*/  @!P1 IMAD.MOV.U32 R41, RZ, RZ, R46 ;  /* 0x000000ffff299224 */ /* 0x000fe200078e002e */
[----:B------:R-:W-:Y:S01]  /*6b80*/  @!P1 F2FP.BF16.PACK_AB R51, R51, R52 ;  /* 0x000000343333923e */ /* 0x000fe200000010ff */
[----:B------:R-:W-:Y:S01]  /*6b90*/  @!P1 FFMA.FTZ R0, R17, R18, R0 ;  /* 0x0000001211009223 */ /* 0x000fe20000010000 */
[----:B------:R-:W-:Y:S01]  /*6ba0*/  @!P1 F2FP.BF16.PACK_AB R50, R53, R50 ;  /* 0x000000323532923e */ /* 0x000fe200000010ff */
[----:B------:R-:W-:Y:S02]  /*6bb0*/  @!P1 FFMA.FTZ R2, R19, R24, R2 ;  /* 0x0000001813029223 */ /* 0x000fe40000010002 */
[----:B------:R-:W-:Y:S02]  /*6bc0*/  @!P1 IMAD.MOV.U32 R43, RZ, RZ, R51 ;  /* 0x000000ffff2b9224 */ /* 0x000fe400078e0033 */
[----:B------:R-:W-:Y:S01]  /*6bd0*/  @!P1 IMAD.MOV.U32 R42, RZ, RZ, R50 ;  /* 0x000000ffff2a9224 */ /* 0x000fe200078e0032 */
[----:B------:R-:W-:Y:S01]  /*6be0*/  @!P1 F2FP.BF16.PACK_AB R0, R2, R0 ;  /* 0x000000000200923e */ /* 0x000fe200000010ff */
[----:B------:R-:W-:Y:S02]  /*6bf0*/  @!P1 FFMA.FTZ R3, R25, R26, R3 ;  /* 0x0000001a19039223 */ /* 0x000fe40000010003 */
[----:B------:R-:W-:Y:S01]  /*6c00*/  @!P1 FMUL.FTZ R6, R6, R15 ;  /* 0x0000000f06069220 */ /* 0x000fe20000410000 */
[----:B------:R1:W-:Y:S01]  /*6c10*/  ST.E.128 [R44.64], R40 ;  /* 0x000000282c007985 */ /* 0x0003e2000c101d14 */
[----:B------:R-:W-:Y:S02]  /*6c20*/  @!P1 FFMA.FTZ R4, R27, R28, R4 ;  /* 0x0000001c1b049223 */ /* 0x000fe40000010004 */
[----:B------:R-:W-:Y:S02]  /*6c30*/  @!P1 FMUL.FTZ R7, R16, R7 ;  /* 0x0000000710079220 */ /* 0x000fe40000410000 */
[----:B------:R-:W-:Y:S01]  /*6c40*/  @!P1 FFMA.FTZ R5, R29, R30, R5 ;  /* 0x0000001e1d059223 */ /* 0x000fe20000010005 */
[----:B------:R-:W-:Y:S01]  /*6c50*/  @!P1 F2FP.BF16.PACK_AB R3, R4, R3 ;  /* 0x000000030403923e */ /* 0x000fe200000010ff */
[----:B------:R-:W-:Y:S02]  /*6c60*/  @!P1 FMUL.FTZ R8, R14, R8 ;  /* 0x000000080e089220 */ /* 0x000fe40000410000 */
[----:B------:R-:W-:Y:S01]  /*6c70*/  @!P1 FFMA.FTZ R6, R31, R32, R6 ;  /* 0x000000201f069223 */ /* 0x000fe20000010006 */
[----:B------:R-:W-:Y:S01]  /*6c80*/  @!P1 MOV R21, R3 ;  /* 0x0000000300159202 */ /* 0x000fe20000000f00 */
[----:B------:R-:W-:Y:S02]  /*6c90*/  @!P1 FFMA.FTZ R7, R33, R34, R7 ;  /* 0x0000002221079223 */ /* 0x000fe40000010007 */
[----:B------:R-:W-:Y:S01]  /*6ca0*/  @!P1 FFMA.FTZ R8, R35, R36, R8 ;  /* 0x0000002423089223 */ /* 0x000fe20000010008 */
[----:B------:R-:W-:Y:S01]  /*6cb0*/  @!P1 F2FP.BF16.PACK_AB R5, R6, R5 ;  /* 0x000000050605923e */ /* 0x000fe200000010ff */
[----:B------:R-:W-:Y:S03]  /*6cc0*/  @!P1 IMAD.MOV.U32 R20, RZ, RZ, R0 ;  /* 0x000000ffff149224 */ /* 0x000fe600078e0000 */
[----:B------:R-:W-:Y:S01]  /*6cd0*/  @!P1 F2FP.BF16.PACK_AB R7, R8, R7 ;  /* 0x000000070807923e */ /* 0x000fe200000010ff */
[----:B------:R-:W-:Y:S04]  /*6ce0*/  @!P1 IMAD.MOV.U32 R22, RZ, RZ, R5 ;  /* 0x000000ffff169224 */ /* 0x000fe800078e0005 */
[----:B------:R-:W-:Y:S01]  /*6cf0*/  @!P1 IMAD.MOV.U32 R23, RZ, RZ, R7 ;  /* 0x000000ffff179224 */ /* 0x000fe200078e0007 */
[----:B------:R-:W-:-:S05]  /*6d00*/  @P0 BRA `(.L_x_83) ;  /* 0x0000046000000947 */ /* 0x000fca0003800000 */
[C---:B------:R-:W-:Y:S04]  /*6d10*/  LEA R2, P0, R37.reuse, R38, 0x1 ;  /* 0x0000002625027211 */ /* 0x040fe800078008ff */
[----:B------:R-:W-:Y:S05]  /*6d20*/  LEA.HI.X.SX32 R3, R37, R39, 0x1, P0 ;  /* 0x0000002725037211 */ /* 0x000fea00000f0eff */
[----:B------:R3:W-:Y:S01]  /*6d30*/  ST.E.128 [R2.64], R20 ;  /* 0x0000001402007985 */ /* 0x0007e2000c101d14 */
[----:B------:R-:W-:-:S05]  /*6d40*/  BRA `(.L_x_83) ;  /* 0x0000042000007947 */ /* 0x000fca0003800000 */
.L_x_61:
[----:B------:R1:W2:Y:S01]  /*6d50*/  SHFL.IDX PT, R3, R143, RZ, 0x181f ;  /* 0x00181fff8f037589 */ /* 0x0002a200000e0000 */
[----:B------:R-:W-:Y:S01]  /*6d60*/  IADD3 R77, -R81, UR16, RZ ;  /* 0x00000010514d7c10 */ /* 0x000fe2000fffe1ff */
[----:B------:R-:W-:Y:S02]  /*6d70*/  BSSY B0, `(.L_x_92) ;  /* 0x0000011000007945 */ /* 0x000fe40003800000 */
[----:B------:R1:W3:Y:S01]  /*6d80*/  SHFL.IDX PT, R2, R164, RZ, 0x181f ;  /* 0x00181fffa4027589 */ /* 0x0002e200000e0000 */
[----:B------:R-:W-:Y:S05]  /*6d90*/  IMNMX R77, R77, 0x80, PT ;  /* 0x000000804d4d7817 */ /* 0x000fea0003800200 */
[----:B------:R-:W-:Y:S05]  /*6da0*/  IMAD.IADD R0, R77, 0x1, -R139 ;  /* 0x000000014d007824 */ /* 0x000fea00078e0a8b */
[----:B------:R-:W-:Y:S11]  /*6db0*/  ISETP.GE.AND P0, PT, R0, 0x1, PT ;  /* 0x000000010000780c */ /* 0x000ff60003f06270 */
[----:B------:R-:W-:Y:S02]  /*6dc0*/  @!UPT UIADD3 URZ, URZ, URZ, URZ ;  /* 0x0000003f3f3ff290 */ /* 0x000fe4000fffe03f */
[----:B------:R-:W-:-:S05]  /*6dd0*/  @!P0 BRA `(.L_x_93) ;  /* 0x000000a000008947 */ /* 0x000fca0003800000 */
[----:B-123--:R-:W1:Y:S01]  /*6de0*/  @!P5 LDS.128 R4, [R134+0x8100] ;  /* 0x008100008604d984 */ /* 0x00ee620000000c00 */
[CC--:B------:R-:W-:Y:S04]  /*6df0*/  @!P5 LEA R14, P0, R10.reuse, R2.reuse, 0x1 ;  /* 0x000000020a0ed211 */ /* 0x0c0fe800078008ff */
[-C--:B------:R-:W-:Y:S02]  /*6e00*/  @!P5 LEA.HI.X R15, R10, R3.reuse, R11, 0x1, P0 ;  /* 0x000000030a0fd211 */ /* 0x080fe400000f0c0b */
[----:B------:R-:W-:Y:S11]  /*6e10*/  ISETP.GE.AND P0, PT, R138, c[0x0][0x1d4], PT ;  /* 0x000075008a007a0c */ /* 0x000ff60003f06270 */
[----:B------:R-:W-:Y:S02]  /*6e20*/  @!UPT UIADD3 URZ, URZ, URZ, URZ ;  /* 0x0000003f3f3ff290 */ /* 0x000fe4000fffe03f */
[C---:B------:R-:W-:Y:S04]  /*6e30*/  @!P0 LEA R2, P1, R131.reuse, R2, 0x1 ;  /* 0x0000000283028211 */ /* 0x040fe800078208ff */
[----:B------:R-:W-:Y:S01]  /*6e40*/  @!P0 LEA.HI.X R3, R131, R3, R111, 0x1, P1 ;  /* 0x0000000383038211 */ /* 0x000fe200008f0c6f */
[----:B-1----:R-:W-:Y:S04]  /*6e50*/  @!P5 ST.E.128 [R14.64], R4 ;  /* 0x000000040e00d985 */ /* 0x002fe8000c101d14 */
[----:B------:R-:W1:Y:S04]  /*6e60*/  @!P0 LDS.128 R4, [R134+0xc100] ;  /* 0x00c1000086048984 */ /* 0x000e680000000c00 */
[----:B-1----:R1:W-:Y:S02]  /*6e70*/  @!P0 ST.E.128 [R2.64], R4 ;  /* 0x0000000402008985 */ /* 0x0023e4000c101d14 */
.L_x_93:
[----:B-123--:R-:W-:Y:S05]  /*6e80*/  BSYNC B0 ;  /* 0x0000000000007941 */ /* 0x00efea0003800000 */
.L_x_92:
[----:B------:R1:W2:Y:S01]  /*6e90*/  SHFL.IDX PT, R3, R143, 0x1, 0x181f ;  /* 0x00381f008f037f89 */ /* 0x0002a200000e0000 */
[----:B------:R-:W-:Y:S01]  /*6ea0*/  ISETP.GE.AND P0, PT, R0, 0x21, PT ;  /* 0x000000210000780c */ /* 0x000fe20003f06270 */
[----:B------:R-:W-:Y:S02]  /*6eb0*/  BSSY B0, `(.L_x_94) ;  /* 0x000000d000007945 */ /* 0x000fe40003800000 */
[----:B------:R1:W3:Y:S10]  /*6ec0*/  SHFL.IDX PT, R2, R164, 0x1, 0x181f ;  /* 0x00381f00a4027f89 */ /* 0x0002f400000e0000 */
[----:B------:R-:W-:-:S05]  /*6ed0*/  @!P0 BRA `(.L_x_95) ;  /* 0x000000a000008947 */ /* 0x000fca0003800000 */
[----:B------:R-:W4:Y:S01]  /*6ee0*/  @!P5 LDS.128 R4, [R134+0x9100] ;  /* 0x009100008604d984 */ /* 0x000f220000000c00 */
[CC--:B---3--:R-:W-:Y:S04]  /*6ef0*/  @!P5 LEA R14, P0, R10.reuse, R2.reuse, 0x1 ;  /* 0x000000020a0ed211 */ /* 0x0c8fe800078008ff */
[-C--:B--2---:R-:W-:Y:S02]  /*6f00*/  @!P5 LEA.HI.X R15, R10, R3.reuse, R11, 0x1, P0 ;  /* 0x000000030a0fd211 */ /* 0x084fe400000f0c0b */
[----:B------:R-:W-:Y:S11]  /*6f10*/  ISETP.GE.AND P0, PT, R138, c[0x0][0x1d4], PT ;  /* 0x000075008a007a0c */ /* 0x000ff60003f06270 */
[----:B------:R-:W-:Y:S02]  /*6f20*/  @!UPT UIADD3 URZ, URZ, URZ, URZ ;  /* 0x0000003f3f3ff290 */ /* 0x000fe4000fffe03f */
[C---:B------:R-:W-:Y:S04]  /*6f30*/  @!P0 LEA R2, P1, R131.reuse, R2, 0x1 ;  /* 0x0000000283028211 */ /* 0x040fe800078208ff */
[----:B------:R-:W-:Y:S01]  /*6f40*/  @!P0 LEA.HI.X R3, R131, R3, R111, 0x1, P1 ;  /* 0x0000000383038211 */ /* 0x000fe200008f0c6f */
[----:B----4-:R-:W-:Y:S04]  /*6f50*/  @!P5 ST.E.128 [R14.64], R4 ;  /* 0x000000040e00d985 */ /* 0x010fe8000c101d14 */
[----:B------:R-:W2:Y:S04]  /*6f60*/  @!P0 LDS.128 R4, [R134+0xd100] ;  /* 0x00d1000086048984 */ /* 0x000ea80000000c00 */
[----:B--2---:R2:W-:Y:S02]  /*6f70*/  @!P0 ST.E.128 [R2.64], R4 ;  /* 0x0000000402008985 */ /* 0x0045e4000c101d14 */
.L_x_95:
[----:B------:R-:W-:Y:S05]  /*6f80*/  BSYNC B0 ;  /* 0x0000000000007941 */ /* 0x000fea0003800000 */
.L_x_94:
[----:B--2---:R2:W4:Y:S01]  /*6f90*/  SHFL.IDX PT, R3, R143, 0x2, 0x181f ;  /* 0x00581f008f037f89 */ /* 0x00452200000e0000 */
[----:B------:R-:W-:Y:S01]  /*6fa0*/  ISETP.GE.AND P0, PT, R0, 0x41, PT ;  /* 0x000000410000780c */ /* 0x000fe20003f06270 */
[----:B------:R-:W-:Y:S02]  /*6fb0*/  BSSY B0, `(.L_x_96) ;  /* 0x000000d000007945 */ /* 0x000fe40003800000 */
[----:B---3--:R2:W3:Y:S10]  /*6fc0*/  SHFL.IDX PT, R2, R164, 0x2, 0x181f ;  /* 0x00581f00a4027f89 */ /* 0x0084f400000e0000 */
[----:B------:R-:W-:-:S05]  /*6fd0*/  @!P0 BRA `(.L_x_97) ;  /* 0x000000a000008947 */ /* 0x000fca0003800000 */
[----:B------:R-:W5:Y:S01]  /*6fe0*/  @!P5 LDS.128 R4, [R134+0xa100] ;  /* 0x00a100008604d984 */ /* 0x000f620000000c00 */
[CC--:B---3--:R-:W-:Y:S04]  /*6ff0*/  @!P5 LEA R14, P0, R10.reuse, R2.reuse, 0x1 ;  /* 0x000000020a0ed211 */ /* 0x0c8fe800078008ff */
[-C--:B----4-:R-:W-:Y:S02]  /*7000*/  @!P5 LEA.HI.X R15, R10, R3.reuse, R11, 0x1, P0 ;  /* 0x000000030a0fd211 */ /* 0x090fe400000f0c0b */
[----:B------:R-:W-:Y:S11]  /*7010*/  ISETP.GE.AND P0, PT, R138, c[0x0][0x1d4], PT ;  /* 0x000075008a007a0c */ /* 0x000ff60003f06270 */
[----:B------:R-:W-:Y:S02]  /*7020*/  @!UPT UIADD3 URZ, URZ, URZ, URZ ;  /* 0x0000003f3f3ff290 */ /* 0x000fe4000fffe03f */
[C---:B------:R-:W-:Y:S04]  /*7030*/  @!P0 LEA R2, P1, R131.reuse, R2, 0x1 ;  /* 0x0000000283028211 */ /* 0x040fe800078208ff */
[----:B------:R-:W-:Y:S01]  /*7040*/  @!P0 LEA.HI.X R3, R131, R3, R111, 0x1, P1 ;  /* 0x0000000383038211 */ /* 0x000fe200008f0c6f */
[----:B-----5:R-:W-:Y:S04]  /*7050*/  @!P5 ST.E.128 [R14.64], R4 ;  /* 0x000000040e00d985 */ /* 0x020fe8000c101d14 */
[----:B------:R-:W3:Y:S04]  /*7060*/  @!P0 LDS.128 R4, [R134+0xe100] ;  /* 0x00e1000086048984 */ /* 0x000ee80000000c00 */
[----:B---3--:R3:W-:Y:S02]  /*7070*/  @!P0 ST.E.128 [R2.64], R4 ;  /* 0x0000000402008985 */ /* 0x0087e4000c101d14 */
.L_x_97:
[----:B------:R-:W-:Y:S05]  /*7080*/  BSYNC B0 ;  /* 0x0000000000007941 */ /* 0x000fea0003800000 */
.L_x_96:
[----:B-12---:R-:W1:Y:S01]  /*7090*/  SHFL.IDX PT, R143, R143, 0x3, 0x181f ;  /* 0x00781f008f8f7f89 */ /* 0x006e6200000e0000 */
[----:B------:R-:W-:Y:S03]  /*70a0*/  ISETP.GE.AND P0, PT, R0, 0x61, PT ;  /* 0x000000610000780c */ /* 0x000fe60003f06270 */
[----:B------:R-:W2:Y:S10]  /*70b0*/  SHFL.IDX PT, R164, R164, 0x3, 0x181f ;  /* 0x00781f00a4a47f89 */ /* 0x000eb400000e0000 */
[----:B------:R-:W-:-:S05]  /*70c0*/  @!P0 BRA `(.L_x_83) ;  /* 0x000000a000008947 */ /* 0x000fca0003800000 */
[----:B---3--:R-:W3:Y:S01]  /*70d0*/  @!P5 LDS.128 R4, [R134+0xb100] ;  /* 0x00b100008604d984 */ /* 0x008ee20000000c00 */
[CC--:B--2---:R-:W-:Y:S04]  /*70e0*/  @!P5 LEA R2, P0, R10.reuse, R164.reuse, 0x1 ;  /* 0x000000a40a02d211 */ /* 0x0c4fe800078008ff */
[-C--:B-1--4-:R-:W-:Y:S02]  /*70f0*/  @!P5 LEA.HI.X R3, R10, R143.reuse, R11, 0x1, P0 ;  /* 0x0000008f0a03d211 */ /* 0x092fe400000f0c0b */
[----:B------:R-:W-:Y:S11]  /*7100*/  ISETP.GE.AND P0, PT, R138, c[0x0][0x1d4], PT ;  /* 0x000075008a007a0c */ /* 0x000ff60003f06270 */
[----:B------:R-:W-:Y:S02]  /*7110*/  @!UPT UIADD3 URZ, URZ, URZ, URZ ;  /* 0x0000003f3f3ff290 */ /* 0x000fe4000fffe03f */
[C---:B------:R-:W-:Y:S04]  /*7120*/  @!P0 LEA R164, P1, R131.reuse, R164, 0x1 ;  /* 0x000000a483a48211 */ /* 0x040fe800078208ff */
[----:B------:R-:W-:Y:S01]  /*7130*/  @!P0 LEA.HI.X R165, R131, R143, R111, 0x1, P1 ;  /* 0x0000008f83a58211 */ /* 0x000fe200008f0c6f */
[----:B---3--:R-:W-:Y:S04]  /*7140*/  @!P5 ST.E.128 [R2.64], R4 ;  /* 0x000000040200d985 */ /* 0x008fe8000c101d14 */
[----:B------:R-:W1:Y:S04]  /*7150*/  @!P0 LDS.128 R4, [R134+0xf100] ;  /* 0x00f1000086048984 */ /* 0x000e680000000c00 */
[----:B-1----:R1:W-:Y:S02]  /*7160*/  @!P0 ST.E.128 [R164.64], R4 ;  /* 0x00000004a4008985 */ /* 0x0023e4000c101d14 */
.L_x_83:
[----:B------:R-:W-:Y:S05]  /*7170*/  BSYNC B2 ;  /* 0x0000000000027941 */ /* 0x000fea0003800000 */
.L_x_60:
[----:B------:R-:W-:Y:S01]  /*7180*/  IMAD.IADD R81, R85, 0x1, -R81 ;  /* 0x0000000155517824 */ /* 0x000fe200078e0a51 */
[----:B------:R-:W-:Y:S01]  /*7190*/  LEA R14, P0, R133, R156, 0x7 ;  /* 0x0000009c850e7211 */ /* 0x000fe200078038ff */
[----:B------:R-:W-:Y:S01]  /*71a0*/  BSSY B0, `(.L_x_98) ;  /* 0x0000057000007945 */ /* 0x000fe20003800000 */
[----:B------:R-:W-:Y:S02]  /*71b0*/  ISETP.NE.AND P6, PT, R141, RZ, PT ;  /* 0x000000ff8d00720c */ /* 0x000fe40003fc5270 */
[C---:B------:R-:W-:Y:S02]  /*71c0*/  ISETP.GE.AND P2, PT, R81.reuse, 0x21, PT ;  /* 0x000000215100780c */ /* 0x040fe40003f46270 */
[----:B------:R-:W-:Y:S02]  /*71d0*/  ISETP.GE.AND P1, PT, R81, 0x41, PT ;  /* 0x000000415100780c */ /* 0x000fe40003f26270 */
[----:B------:R-:W-:Y:S02]  /*71e0*/  LEA.HI.X.SX32 R15, R133, R157, 0x7, P0 ;  /* 0x0000009d850f7211 */ /* 0x000fe400000f3eff */
[----:B------:R-:W-:Y:S07]  /*71f0*/  IADD3 R77, -R139, R77, RZ ;  /* 0x0000004d8b4d7210 */ /* 0x000fee0007ffe1ff */
[----:B-1----:R-:W-:Y:S01]  /*7200*/  @P2 IMAD.MOV.U32 R18, RZ, RZ, R148 ;  /* 0x000000ffff122224 */ /* 0x002fe200078e0094 */
[C---:B---3--:R-:W-:Y:S02]  /*7210*/  @P2 IADD3 R2, P0, R14.reuse, 0x20, RZ ;  /* 0x000000200e022810 */ /* 0x048fe40007f1e0ff */
[-C--:B------:R-:W-:Y:S03]  /*7220*/  @P2 MOV R19, R84.reuse ;  /* 0x0000005400132202 */ /* 0x080fe60000000f00 */
[----:B------:R-:W-:Y:S01]  /*7230*/  @P2 IMAD.X R0, RZ, RZ, R15, P0 ;  /* 0x000000ffff002224 */ /* 0x000fe200000e060f */
[----:B------:R-:W-:Y:S01]  /*7240*/  @P1 IADD3 R4, P0, R14, 0x40, RZ ;  /* 0x000000400e041810 */ /* 0x000fe20007f1e0ff */
[----:B------:R-:W-:Y:S03]  /*7250*/  @P2 IMAD.WIDE.U32 R18, R2, c[0x0][0x258], R18 ;  /* 0x0000960002122a25 */ /* 0x000fe600078e0012 */
[----:B----4-:R-:W-:Y:S01]  /*7260*/  @P1 IADD3.X R3, RZ, R15, RZ, P0, !PT ;  /* 0x0000000fff031210 */ /* 0x010fe200007fe4ff */
[----:B------:R-:W-:Y:S01]  /*7270*/  @P2 IMAD R0, R0, c[0x0][0x258], RZ ;  /* 0x0000960000002a24 */ /* 0x000fe200078e02ff */
[----:B------:R-:W-:Y:S03]  /*7280*/  ISETP.GE.AND P0, PT, R81, 0x61, PT ;  /* 0x000000615100780c */ /* 0x000fe60003f06270 */
[----:B------:R-:W-:Y:S02]  /*7290*/  @P2 IMAD R0, R2, c[0x0][0x25c], R0 ;  /* 0x0000970002002a24 */ /* 0x000fe400078e0200 */
[----:B------:R-:W-:Y:S02]  /*72a0*/  @P1 IMAD R3, R3, c[0x0][0x258], RZ ;  /* 0x0000960003031a24 */ /* 0x000fe400078e02ff */
[----:B------:R-:W-:Y:S01]  /*72b0*/  @P2 IMAD.IADD R0, R19, 0x1, R0 ;  /* 0x0000000113002824 */ /* 0x000fe200078e0200 */
[-C--:B------:R-:W-:Y:S01]  /*72c0*/  @P1 MOV R19, R84.reuse ;  /* 0x0000005400131202 */ /* 0x080fe20000000f00 */
[----:B------:R-:W-:Y:S04]  /*72d0*/  @P1 IMAD R3, R4, c[0x0][0x25c], R3 ;  /* 0x0000970004031a24 */ /* 0x000fe800078e0203 */
[----:B------:R-:W-:Y:S05]  /*72e0*/  @P0 IADD3 R6, P3, R14, 0x60, RZ ;  /* 0x000000600e060810 */ /* 0x000fea0007f7e0ff */
[----:B------:R-:W-:Y:S01]  /*72f0*/  @P0 IMAD.X R5, RZ, RZ, R15, P3 ;  /* 0x000000ffff050224 */ /* 0x000fe200018e060f */
[----:B------:R-:W-:Y:S03]  /*7300*/  ISETP.GE.AND P3, PT, R81, 0x1, PT ;  /* 0x000000015100780c */ /* 0x000fe60003f66270 */
[----:B------:R-:W-:Y:S04]  /*7310*/  @P0 IMAD R5, R5, c[0x0][0x258], RZ ;  /* 0x0000960005050a24 */ /* 0x000fe800078e02ff */
[----:B------:R-:W-:Y:S06]  /*7320*/  @P0 IMAD R5, R6, c[0x0][0x25c], R5 ;  /* 0x0000970006050a24 */ /* 0x000fec00078e0205 */
[----:B------:R-:W-:Y:S01]  /*7330*/  @P3 MOV R17, R84 ;  /* 0x0000005400113202 */ /* 0x000fe20000000f00 */
[----:B------:R-:W-:Y:S02]  /*7340*/  @P3 IMAD R7, R15, c[0x0][0x258], RZ ;  /* 0x000096000f073a24 */ /* 0x000fe400078e02ff */
[----:B------:R-:W-:Y:S02]  /*7350*/  @P3 IMAD.MOV.U32 R16, RZ, RZ, R148 ;  /* 0x000000ffff103224 */ /* 0x000fe400078e0094 */
[C---:B------:R-:W-:Y:S02]  /*7360*/  @P3 IMAD R7, R14.reuse, c[0x0][0x25c], R7 ;  /* 0x000097000e073a24 */ /* 0x040fe400078e0207 */
[----:B------:R-:W-:Y:S04]  /*7370*/  @P3 IMAD.WIDE.U32 R16, R14, c[0x0][0x258], R16 ;  /* 0x000096000e103a25 */ /* 0x000fe800078e0010 */
[----:B------:R-:W-:Y:S01]  /*7380*/  @P3 IMAD.IADD R7, R17, 0x1, R7 ;  /* 0x0000000111073824 */ /* 0x000fe200078e0207 */
[C---:B------:R-:W-:Y:S04]  /*7390*/  @P3 LEA R14, P4, R16.reuse, c[0x0][0x250], 0x1 ;  /* 0x00009400100e3a11 */ /* 0x040fe800078808ff */
[----:B------:R-:W-:Y:S02]  /*73a0*/  @P3 LEA.HI.X R15, R16, c[0x0][0x254], R7, 0x1, P4 ;  /* 0x00009500100f3a11 */ /* 0x000fe400020f0c07 */
[C---:B------:R-:W-:Y:S04]  /*73b0*/  @P2 LEA R16, P4, R18.reuse, c[0x0][0x250], 0x1 ;  /* 0x0000940012102a11 */ /* 0x040fe800078808ff */
[----:B------:R-:W-:Y:S01]  /*73c0*/  @P2 LEA.HI.X R17, R18, c[0x0][0x254], R0, 0x1, P4 ;  /* 0x0000950012112a11 */ /* 0x000fe200020f0c00 */
[----:B------:R-:W-:Y:S02]  /*73d0*/  @P1 IMAD.MOV.U32 R18, RZ, RZ, R148 ;  /* 0x000000ffff121224 */ /* 0x000fe400078e0094 */
[----:B------:R-:W-:Y:S02]  /*73e0*/  IMAD R0, R79, c[0x0][0x208], RZ ;  /* 0x000082004f007a24 */ /* 0x000fe400078e02ff */
[----:B------:R-:W-:Y:S04]  /*73f0*/  @P1 IMAD.WIDE.U32 R18, R4, c[0x0][0x258], R18 ;  /* 0x0000960004121a25 */ /* 0x000fe800078e0012 */
[----:B------:R-:W-:Y:S01]  /*7400*/  @P1 IMAD.IADD R3, R19, 0x1, R3 ;  /* 0x0000000113031824 */ /* 0x000fe200078e0203 */
[----:B------:R-:W-:Y:S01]  /*7410*/  @P1 LEA R2, P4, R18, c[0x0][0x250], 0x1 ;  /* 0x0000940012021a11 */ /* 0x000fe200078808ff */
[----:B------:R-:W-:Y:S02]  /*7420*/  @P0 IMAD.MOV.U32 R19, RZ, RZ, R84 ;  /* 0x000000ffff130224 */ /* 0x000fe400078e0054 */
[----:B------:R-:W-:Y:S01]  /*7430*/  IMAD R0, R80, c[0x0][0x20c], R0 ;  /* 0x0000830050007a24 */ /* 0x000fe200078e0200 */
[----:B------:R-:W-:Y:S02]  /*7440*/  @P1 LEA.HI.X R3, R18, c[0x0][0x254], R3, 0x1, P4 ;  /* 0x0000950012031a11 */ /* 0x000fe400020f0c03 */
[----:B------:R-:W-:Y:S05]  /*7450*/  @P0 MOV R18, R148 ;  /* 0x0000009400120202 */ /* 0x000fea0000000f00 */
[----:B------:R-:W-:Y:S05]  /*7460*/  @P0 IMAD.WIDE.U32 R18, R6, c[0x0][0x258], R18 ;  /* 0x0000960006120a25 */ /* 0x000fea00078e0012 */
[C---:B------:R-:W-:Y:S02]  /*7470*/  @P0 LEA R4, P4, R18.reuse, c[0x0][0x250], 0x1 ;  /* 0x0000940012040a11 */ /* 0x040fe400078808ff */
[----:B------:R-:W-:Y:S04]  /*7480*/  @P0 IADD3 R5, R19, R5, RZ ;  /* 0x0000000513050210 */ /* 0x000fe80007ffe0ff */
[----:B------:R-:W-:Y:S02]  /*7490*/  @P0 LEA.HI.X R5, R18, c[0x0][0x254], R5, 0x1, P4 ;  /* 0x0000950012050a11 */ /* 0x000fe400020f0c05 */
[----:B------:R-:W-:Y:S11]  /*74a0*/  ISETP.NE.AND P4, PT, R142, RZ, PT ;  /* 0x000000ff8e00720c */ /* 0x000ff60003f85270 */
[----:B------:R-:W-:Y:S02]  /*74b0*/  @!UPT UIADD3 URZ, URZ, URZ, URZ ;  /* 0x0000003f3f3ff290 */ /* 0x000fe4000fffe03f */
[----:B------:R-:W-:Y:S01]  /*74c0*/  @!PT LDS RZ, [RZ] ;  /* 0x00000000fffff984 */ /* 0x000fe20000000800 */
[----:B------:R-:W-:Y:S01]  /*74d0*/  @!PT LDS RZ, [RZ] ;  /* 0x00000000fffff984 */ /* 0x000fe20000000800 */
[----:B------:R-:W-:Y:S01]  /*74e0*/  @!PT LDS RZ, [RZ] ;  /* 0x00000000fffff984 */ /* 0x000fe20000000800 */
[----:B------:R1:W-:Y:S04]  /*74f0*/  @P3 LDGSTS.E.BYPASS.LTC128B.128 [R134+0x100], [R14.64], !P4 ;  /* 0x001000000e863fae */ /* 0x0003e8000e101d54 */
[----:B------:R1:W-:Y:S04]  /*7500*/  @P3 LDGSTS.E.BYPASS.LTC128B.128 [R134+0x4100], [R14.64+0x80], !P6 ;  /* 0x041000800e863fae */ /* 0x0003e8000f101d54 */
[----:B------:R1:W-:Y:S04]  /*7510*/  @P2 LDGSTS.E.BYPASS.LTC128B.128 [R134+0x1100], [R16.64], !P4 ;  /* 0x0110000010862fae */ /* 0x0003e8000e101d54 */
[----:B------:R1:W-:Y:S04]  /*7520*/  @P2 LDGSTS.E.BYPASS.LTC128B.128 [R134+0x5100], [R16.64+0x80], !P6 ;  /* 0x0510008010862fae */ /* 0x0003e8000f101d54 */
[----:B------:R3:W-:Y:S04]  /*7530*/  @P1 LDGSTS.E.BYPASS.LTC128B.128 [R134+0x2100], [R2.64], !P4 ;  /* 0x0210000002861fae */ /* 0x0007e8000e101d54 */
[----:B------:R3:W-:Y:S04]  /*7540*/  @P1 LDGSTS.E.BYPASS.LTC128B.128 [R134+0x6100], [R2.64+0x80], !P6 ;  /* 0x0610008002861fae */ /* 0x0007e8000f101d54 */
[----:B------:R4:W-:Y:S04]  /*7550*/  @P0 LDGSTS.E.BYPASS.LTC128B.128 [R134+0x3100], [R4.64], !P4 ;  /* 0x0310000004860fae */ /* 0x0009e8000e101d54 */
[----:B------:R4:W-:Y:S04]  /*7560*/  @P0 LDGSTS.E.BYPASS.LTC128B.128 [R134+0x7100], [R4.64+0x80], !P6 ;  /* 0x0710008004860fae */ /* 0x0009e8000f101d54 */
[----:B------:R-:W0:Y:S01]  /*7570*/  LDGDEPBAR ;  /* 0x00000000000079af */ /* 0x000e220000000000 */
[----:B---3--:R-:W-:Y:S04]  /*7580*/  IMAD.WIDE.U32 R2, R80, c[0x0][0x208], RZ ;  /* 0x0000820050027a25 */ /* 0x008fe800078e00ff */
[----:B------:R-:W-:Y:S02]  /*7590*/  IMAD.IADD R3, R3, 0x1, R0 ;  /* 0x0000000103037824 */ /* 0x000fe400078e0200 */
[----:B------:R-:W-:Y:S02]  /*75a0*/  IMAD R0, R78, c[0x0][0x218], RZ ;  /* 0x000086004e007a24 */ /* 0x000fe400078e02ff */
[----:B----4-:R-:W-:Y:S01]  /*75b0*/  IMAD.WIDE.U32 R4, R116, c[0x0][0x218], R2 ;  /* 0x0000860074047a25 */ /* 0x010fe200078e0002 */
[----:B------:R-:W-:Y:S04]  /*75c0*/  DEPBAR.LE SB0, 0x0 ;  /* 0x000080000000791a */ /* 0x000fe80000000000 */
[----:B------:R-:W-:Y:S01]  /*75d0*/  BAR.SYNC.DEFER_BLOCKING 0x0 ;  /* 0x0000000000007b1d */ /* 0x000fe20000010000 */
[----:B------:R-:W-:Y:S01]  /*75e0*/  IADD3 R3, P0, R4, UR34, RZ ;  /* 0x0000002204037c10 */ /* 0x000fe2000ff1e0ff */
[----:B------:R-:W-:Y:S05]  /*75f0*/  IMAD R0, R116, c[0x0][0x21c], R0 ;  /* 0x0000870074007a24 */ /* 0x000fea00078e0200 */
[----:B------:R-:W-:Y:S02]  /*7600*/  IADD3.X R0, R5, UR32, R0, P0, !PT ;  /* 0x0000002005007c10 */ /* 0x000fe400087fe400 */
[C---:B------:R-:W-:Y:S04]  /*7610*/  LEA R2, P0, R3.reuse, c[0x0][0x1f8], 0x1 ;  /* 0x00007e0003027a11 */ /* 0x040fe800078008ff */
[----:B------:R-:W-:Y:S02]  /*7620*/  LEA.HI.X R0, R3, c[0x0][0x1fc], R0, 0x1, P0 ;  /* 0x00007f0003007a11 */ /* 0x000fe400000f0c00 */
[----:B------:R1:W3:Y:S01]  /*7630*/  SHFL.IDX PT, R3, R2, RZ, 0x181f ;  /* 0x00181fff02037589 */ /* 0x0002e200000e0000 */
[----:B------:R-:W-:Y:S03]  /*7640*/  ISETP.GE.AND P0, PT, R77, 0x1, PT ;  /* 0x000000014d00780c */ /* 0x000fe60003f06270 */
[----:B------:R1:W4:Y:S10]  /*7650*/  SHFL.IDX PT, R4, R0, RZ, 0x181f ;  /* 0x00181fff00047589 */ /* 0x00033400000e0000 */
[----:B------:R-:W-:-:S05]  /*7660*/  @!P0 BRA `(.L_x_99) ;  /* 0x000000a000008947 */ /* 0x000fca0003800000 */
[CC--:B-1-3--:R-:W-:Y:S04]  /*7670*/  @!P5 LEA R16, P0, R10.reuse, R3.reuse, 0x1 ;  /* 0x000000030a10d211 */ /* 0x0cafe800078008ff */
[-C--:B----4-:R-:W-:Y:S02]  /*7680*/  @!P5 LEA.HI.X R17, R10, R4.reuse, R11, 0x1, P0 ;  /* 0x000000040a11d211 */ /* 0x090fe400000f0c0b */
[----:B------:R-:W-:Y:S11]  /*7690*/  ISETP.GE.AND P0, PT, R138, c[0x0][0x1d4], PT ;  /* 0x000075008a007a0c */ /* 0x000ff60003f06270 */
[----:B------:R-:W-:Y:S02]  /*76a0*/  @!UPT UIADD3 URZ, URZ, URZ, URZ ;  /* 0x0000003f3f3ff290 */ /* 0x000fe4000fffe03f */
[C---:B------:R-:W-:Y:S04]  /*76b0*/  @!P0 LEA R14, P1, R131.reuse, R3, 0x1 ;  /* 0x00000003830e8211 */ /* 0x040fe800078208ff */
[----:B------:R-:W-:Y:S02]  /*76c0*/  @!P0 LEA.HI.X R15, R131, R4, R111, 0x1, P1 ;  /* 0x00000004830f8211 */ /* 0x000fe400008f0c6f */
[----:B------:R-:W1:Y:S04]  /*76d0*/  @!P5 LDS.128 R4, [R134+0x100] ;  /* 0x000100008604d984 */ /* 0x000e680000000c00 */
[----:B-1----:R-:W-:Y:S04]  /*76e0*/  @!P5 ST.E.128 [R16.64], R4 ;  /* 0x000000041000d985 */ /* 0x002fe8000c101d14 */
[----:B------:R-:W1:Y:S04]  /*76f0*/  @!P0 LDS.128 R4, [R134+0x4100] ;  /* 0x0041000086048984 */ /* 0x000e680000000c00 */
[----:B-1----:R1:W-:Y:S02]  /*7700*/  @!P0 ST.E.128 [R14.64], R4 ;  /* 0x000000040e008985 */ /* 0x0023e4000c101d14 */
.L_x_99:
[----:B------:R-:W-:Y:S05]  /*7710*/  BSYNC B0 ;  /* 0x0000000000007941 */ /* 0x000fea0003800000 */
.L_x_98:
[----:B-1--4-:R1:W4:Y:S01]  /*7720*/  SHFL.IDX PT, R4, R0, 0x1, 0x181f ;  /* 0x00381f0000047f89 */ /* 0x01232200000e0000 */
[----:B------:R-:W-:Y:S01]  /*7730*/  ISETP.GE.AND P0, PT, R77, 0x21, PT ;  /* 0x000000214d00780c */ /* 0x000fe20003f06270 */
[----:B------:R-:W-:Y:S02]  /*7740*/  BSSY B0, `(.L_x_100) ;  /* 0x000000d000007945 */ /* 0x000fe40003800000 */
[----:B---3--:R1:W3:Y:S10]  /*7750*/  SHFL.IDX PT, R3, R2, 0x1, 0x181f ;  /* 0x00381f0002037f89 */ /* 0x0082f400000e0000 */
[----:B------:R-:W-:-:S05]  /*7760*/  @!P0 BRA `(.L_x_101) ;  /* 0x000000a000008947 */ /* 0x000fca0003800000 */
[CC--:B---3--:R-:W-:Y:S04]  /*7770*/  @!P5 LEA R16, P0, R10.reuse, R3.reuse, 0x1 ;  /* 0x000000030a10d211 */ /* 0x0c8fe800078008ff */
[-C--:B----4-:R-:W-:Y:S02]  /*7780*/  @!P5 LEA.HI.X R17, R10, R4.reuse, R11, 0x1, P0 ;  /* 0x000000040a11d211 */ /* 0x090fe400000f0c0b */
[----:B------:R-:W-:Y:S11]  /*7790*/  ISETP.GE.AND P0, PT, R138, c[0x0][0x1d4], PT ;  /* 0x000075008a007a0c */ /* 0x000ff60003f06270 */
[----:B------:R-:W-:Y:S02]  /*77a0*/  @!UPT UIADD3 URZ, URZ, URZ, URZ ;  /* 0x0000003f3f3ff290 */ /* 0x000fe4000fffe03f */
[C---:B------:R-:W-:Y:S04]  /*77b0*/  @!P0 LEA R14, P1, R131.reuse, R3, 0x1 ;  /* 0x00000003830e8211 */ /* 0x040fe800078208ff */
[----:B------:R-:W-:Y:S02]  /*77c0*/  @!P0 LEA.HI.X R15, R131, R4, R111, 0x1, P1 ;  /* 0x00000004830f8211 */ /* 0x000fe400008f0c6f */
[----:B------:R-:W3:Y:S04]  /*77d0*/  @!P5 LDS.128 R4, [R134+0x1100] ;  /* 0x001100008604d984 */ /* 0x000ee80000000c00 */
[----:B---3--:R-:W-:Y:S04]  /*77e0*/  @!P5 ST.E.128 [R16.64], R4 ;  /* 0x000000041000d985 */ /* 0x008fe8000c101d14 */
[----:B------:R-:W3:Y:S04]  /*77f0*/  @!P0 LDS.128 R4, [R134+0x5100] ;  /* 0x0051000086048984 */ /* 0x000ee80000000c00 */
[----:B---3--:R3:W-:Y:S02]  /*7800*/  @!P0 ST.E.128 [R14.64], R4 ;  /* 0x000000040e008985 */ /* 0x0087e4000c101d14 */
.L_x_101:
[----:B------:R-:W-:Y:S05]  /*7810*/  BSYNC B0 ;  /* 0x0000000000007941 */ /* 0x000fea0003800000 */
.L_x_100:
[----:B---34-:R3:W4:Y:S01]  /*7820*/  SHFL.IDX PT, R4, R0, 0x2, 0x181f ;  /* 0x00581f0000047f89 */ /* 0x01872200000e0000 */
[----:B------:R-:W-:Y:S01]  /*7830*/  ISETP.GE.AND P0, PT, R77, 0x41, PT ;  /* 0x000000414d00780c */ /* 0x000fe20003f06270 */
[----:B------:R-:W-:Y:S02]  /*7840*/  BSSY B0, `(.L_x_102) ;  /* 0x000000d000007945 */ /* 0x000fe40003800000 */
[----:B------:R3:W1:Y:S10]  /*7850*/  SHFL.IDX PT, R3, R2, 0x2, 0x181f ;  /* 0x00581f0002037f89 */ /* 0x00067400000e0000 */
[----:B------:R-:W-:-:S05]  /*7860*/  @!P0 BRA `(.L_x_103) ;  /* 0x000000a000008947 */ /* 0x000fca0003800000 */
[CC--:B-1----:R-:W-:Y:S04]  /*7870*/  @!P5 LEA R16, P0, R10.reuse, R3.reuse, 0x1 ;  /* 0x000000030a10d211 */ /* 0x0c2fe800078008ff */
        /* <DEDUP_REMOVED lines=9> */
.L_x_103:
[----:B------:R-:W-:Y:S05]  /*7910*/  BSYNC B0 ;  /* 0x0000000000007941 */ /* 0x000fea0003800000 */
.L_x_102:
[----:B-1-3--:R-:W1:Y:S01]  /*7920*/  SHFL.IDX PT, R0, R0, 0x3, 0x181f ;  /* 0x00781f0000007f89 */ /* 0x00ae6200000e0000 */
[----:B------:R-:W-:Y:S01]  /*7930*/  ISETP.GE.AND P0, PT, R77, 0x61, PT ;  /* 0x000000614d00780c */ /* 0x000fe20003f06270 */
[----:B------:R-:W-:Y:S02]  /*7940*/  BSSY B0, `(.L_x_104) ;  /* 0x000000d000007945 */ /* 0x000fe40003800000 */
[----:B------:R-:W3:Y:S10]  /*7950*/  SHFL.IDX PT, R2, R2, 0x3, 0x181f ;  /* 0x00781f0002027f89 */ /* 0x000ef400000e0000 */
[----:B------:R-:W-:-:S05]  /*7960*/  @!P0 BRA `(.L_x_105) ;  /* 0x000000a000008947 */ /* 0x000fca0003800000 */
[----:B----4-:R-:W4:Y:S01]  /*7970*/  @!P5 LDS.128 R4, [R134+0x3100] ;  /* 0x003100008604d984 */ /* 0x010f220000000c00 */
[C---:B---3--:R-:W-:Y:S04]  /*7980*/  @!P5 LEA R14, P0, R10.reuse, R2, 0x1 ;  /* 0x000000020a0ed211 */ /* 0x048fe800078008ff */
[----:B-1----:R-:W-:Y:S02]  /*7990*/  @!P5 LEA.HI.X R15, R10, R0, R11, 0x1, P0 ;  /* 0x000000000a0fd211 */ /* 0x002fe400000f0c0b */
[----:B------:R-:W-:Y:S11]  /*79a0*/  ISETP.GE.AND P0, PT, R138, c[0x0][0x1d4], PT ;  /* 0x000075008a007a0c */ /* 0x000ff60003f06270 */
[----:B------:R-:W-:Y:S02]  /*79b0*/  @!UPT UIADD3 URZ, URZ, URZ, URZ ;  /* 0x0000003f3f3ff290 */ /* 0x000fe4000fffe03f */
[C---:B------:R-:W-:Y:S04]  /*79c0*/  @!P0 LEA R2, P1, R131.reuse, R2, 0x1 ;  /* 0x0000000283028211 */ /* 0x040fe800078208ff */
[----:B------:R-:W-:Y:S01]  /*79d0*/  @!P0 LEA.HI.X R3, R131, R0, R111, 0x1, P1 ;  /* 0x0000000083038211 */ /* 0x000fe200008f0c6f */
[----:B----4-:R-:W-:Y:S04]  /*79e0*/  @!P5 ST.E.128 [R14.64], R4 ;  /* 0x000000040e00d985 */ /* 0x010fe8000c101d14 */
[----:B------:R-:W1:Y:S04]  /*79f0*/  @!P0 LDS.128 R4, [R134+0x7100] ;  /* 0x0071000086048984 */ /* 0x000e680000000c00 */
[----:B-1----:R1:W-:Y:S02]  /*7a00*/  @!P0 ST.E.128 [R2.64], R4 ;  /* 0x0000000402008985 */ /* 0x0023e4000c101d14 */
.L_x_105:
[----:B------:R-:W-:Y:S05]  /*7a10*/  BSYNC B0 ;  /* 0x0000000000007941 */ /* 0x000fea0003800000 */
.L_x_104:
[C---:B------:R-:W-:Y:S02]  /*7a20*/  ISETP.GT.AND P0, PT, R133.reuse, UR6, PT ;  /* 0x0000000685007c0c */ /* 0x040fe4000bf04270 */
[----:B------:R-:W-:Y:S11]  /*7a30*/  IADD3 R133, R133, -0x1, RZ ;  /* 0xffffffff85857810 */ /* 0x000ff60007ffe0ff */
[----:B-1-3--:R-:W-:Y:S01]  /*7a40*/  @P0 SHF.R.S32.HI R2, RZ, 0x1f, R133 ;  /* 0x0000001fff020819 */ /* 0x00afe20000011485 */
[----:B------:R-:W-:Y:S02]  /*7a50*/  @P0 IMAD R0, R90, R133, RZ ;  /* 0x000000855a000224 */ /* 0x000fe400078e02ff */
[----:B----4-:R-:W-:Y:S02]  /*7a60*/  @P0 IMAD.MOV.U32 R4, RZ, RZ, R150 ;  /* 0x000000ffff040224 */ /* 0x010fe400078e0096 */
[----:B------:R-:W-:Y:S02]  /*7a70*/  @P0 IMAD.MOV.U32 R5, RZ, RZ, R163 ;  /* 0x000000ffff050224 */ /* 0x000fe400078e00a3 */
[-C--:B------:R-:W-:Y:S02]  /*7a80*/  @P0 IMAD R0, R2, R91.reuse, R0 ;  /* 0x0000005b02000224 */ /* 0x080fe400078e0200 */
[----:B------:R-:W-:Y:S04]  /*7a90*/  @P0 IMAD.WIDE.U32 R4, R133, R91, R4 ;  /* 0x0000005b85040225 */ /* 0x000fe800078e0004 */
[----:B------:R-:W-:Y:S01]  /*7aa0*/  @P0 IMAD.IADD R0, R5, 0x1, R0 ;  /* 0x0000000105000824 */ /* 0x000fe200078e0200 */
[C---:B------:R-:W-:Y:S04]  /*7ab0*/  @P0 LEA R2, P1, R4.reuse, c[0x0][0x220], 0x1 ;  /* 0x0000880004020a11 */ /* 0x040fe800078208ff */
[----:B------:R-:W-:Y:S02]  /*7ac0*/  @P0 LEA.HI.X R3, R4, c[0x0][0x224], R0, 0x1, P1 ;  /* 0x0000890004030a11 */ /* 0x000fe400008f0c00 */
[----:B------:R-:W-:Y:S03]  /*7ad0*/  @P0 IADD3 R18, P2, P1, R99, 0x80, R2 ;  /* 0x0000008063120810 */ /* 0x000fe6000795e002 */
[----:B------:R-:W-:Y:S01]  /*7ae0*/  @!PT LDS RZ, [RZ] ;  /* 0x00000000fffff984 */ /* 0x000fe20000000800 */
[----:B------:R-:W-:Y:S01]  /*7af0*/  @!PT LDS RZ, [RZ] ;  /* 0x00000000fffff984 */ /* 0x000fe20000000800 */
[----:B------:R-:W-:Y:S01]  /*7b00*/  @!PT LDS RZ, [RZ] ;  /* 0x00000000fffff984 */ /* 0x000fe20000000800 */
[----:B------:R1:W-:Y:S01]  /*7b10*/  @P0 LDGSTS.E.BYPASS.LTC128B.128 [R134+0x8100], [R2.64], !P4 ;  /* 0x0810000002860fae */ /* 0x0003e2000e101d54 */
[----:B------:R-:W-:Y:S02]  /*7b20*/  @P0 IADD3.X R19, R98, RZ, R3, P2, P1 ;  /* 0x000000ff62130210 */ /* 0x000fe400017e2403 */
[-C--:B------:R-:W-:Y:S01]  /*7b30*/  @P0 IADD3 R20, P1, R2, R99.reuse, RZ ;  /* 0x0000006302140210 */ /* 0x080fe20007f3e0ff */
[----:B------:R1:W-:Y:S04]  /*7b40*/  @P0 LDGSTS.E.BYPASS.LTC128B.128 [R134+0xc100], [R2.64+0x80], !P6 ;  /* 0x0c10008002860fae */ /* 0x0003e8000f101d54 */
[--C-:B------:R-:W-:Y:S01]  /*7b50*/  @P0 IMAD.X R21, R3, 0x1, R98.reuse, P1 ;  /* 0x0000000103150824 */ /* 0x100fe200008e0662 */
[C---:B------:R-:W-:Y:S04]  /*7b60*/  @P0 IADD3 R16, P1, R20.reuse, R99, RZ ;  /* 0x0000006314100210 */ /* 0x040fe80007f3e0ff */
[----:B------:R1:W-:Y:S01]  /*7b70*/  @P0 LDGSTS.E.BYPASS.LTC128B.128 [R134+0x9100], [R20.64], !P4 ;  /* 0x0910000014860fae */ /* 0x0003e2000e101d54 */
[C---:B------:R-:W-:Y:S01]  /*7b80*/  @P0 IMAD.X R17, R21.reuse, 0x1, R98, P1 ;  /* 0x0000000115110824 */ /* 0x040fe200008e0662 */
[----:B------:R-:W-:Y:S02]  /*7b90*/  @P0 IADD3 R14, P1, R20, R101, RZ ;  /* 0x00000065140e0210 */ /* 0x000fe40007f3e0ff */
[----:B------:R1:W-:Y:S03]  /*7ba0*/  @P0 LDGSTS.E.BYPASS.LTC128B.128 [R134+0xd100], [R18.64], !P6 ;  /* 0x0d10000012860fae */ /* 0x0003e6000f101d54 */
[----:B------:R-:W-:Y:S01]  /*7bb0*/  @P0 IMAD.X R15, R21, 0x1, R100, P1 ;  /* 0x00000001150f0824 */ /* 0x000fe200008e0664 */
[----:B------:R1:W-:Y:S01]  /*7bc0*/  @P0 LDGSTS.E.BYPASS.LTC128B.128 [R134+0xa100], [R16.64], !P4 ;  /* 0x0a10000010860fae */ /* 0x0003e2000e101d54 */
[C---:B------:R-:W-:Y:S03]  /*7bd0*/  @P0 IADD3 R6, P1, R16.reuse, R99, RZ ;  /* 0x0000006310060210 */ /* 0x040fe60007f3e0ff */
[----:B------:R1:W-:Y:S02]  /*7be0*/  @P0 LDGSTS.E.BYPASS.LTC128B.128 [R134+0xe100], [R14.64], !P6 ;  /* 0x0e1000000e860fae */ /* 0x0003e4000f101d54 */
[C---:B------:R-:W-:Y:S01]  /*7bf0*/  @P0 IMAD.X R7, R17.reuse, 0x1, R98, P1 ;  /* 0x0000000111070824 */ /* 0x040fe200008e0662 */
[----:B------:R-:W-:Y:S04]  /*7c00*/  @P0 IADD3 R4, P1, R16, R101, RZ ;  /* 0x0000006510040210 */ /* 0x000fe80007f3e0ff */
[----:B------:R1:W-:Y:S01]  /*7c10*/  @P0 LDGSTS.E.BYPASS.LTC128B.128 [R134+0xb100], [R6.64], !P4 ;  /* 0x0b10000006860fae */ /* 0x0003e2000e101d54 */
[----:B------:R-:W-:Y:S05]  /*7c20*/  @P0 IMAD.X R5, R17, 0x1, R100, P1 ;  /* 0x0000000111050824 */ /* 0x000fea00008e0664 */
[----:B------:R1:W-:Y:S04]  /*7c30*/  @P0 LDGSTS.E.BYPASS.LTC128B.128 [R134+0xf100], [R4.64], !P6 ;  /* 0x0f10000004860fae */ /* 0x0003e8000f101d54 */
[----:B------:R-:W0:Y:S01]  /*7c40*/  LDGDEPBAR ;  /* 0x00000000000079af */ /* 0x000e220000000000 */
[----:B------:R-:W-:-:S05]  /*7c50*/  @P0 BRA `(.L_x_106) ;  /* 0xffffa01000000947 */ /* 0x000fca000383ffff */
[----:B------:R-:W-:Y:S06]  /*7c60*/  BAR.SYNC.DEFER_BLOCKING 0x0 ;  /* 0x0000000000007b1d */ /* 0x000fec0000010000 */
.L_x_59:
[----:B-12---:R-:W-:Y:S01]  /*7c70*/  UISETP.GE.AND UP0, UPT, UR9, 0x1, UPT ;  /* 0x000000010900788c */ /* 0x006fe2000bf06270 */
[----:B------:R-:W-:Y:S01]  /*7c80*/  PLOP3.LUT P2, PT, PT, PT, PT, 0x80, 0x0 ;  /* 0x000000000000781c */ /* 0x000fe20003f4f070 */
[----:B-----5:R-:W-:Y:S01]  /*7c90*/  IMAD.MOV.U32 R2, RZ, RZ, RZ ;  /* 0x000000ffff027224 */ /* 0x020fe200078e00ff */
[----:B------:R-:W-:Y:S01]  /*7ca0*/  MOV R4, RZ ;  /* 0x000000ff00047202 */ /* 0x000fe20000000f00 */
[----:B------:R-:W-:Y:S01]  /*7cb0*/  IMAD.MOV.U32 R70, RZ, RZ, RZ ;  /* 0x000000ffff467224 */ /* 0x000fe200078e00ff */
[----:B------:R-:W-:Y:S01]  /*7cc0*/  MOV R8, RZ ;  /* 0x000000ff00087202 */ /* 0x000fe20000000f00 */
[----:B------:R-:W-:Y:S01]  /*7cd0*/  IMAD.MOV.U32 R68, RZ, RZ, RZ ;  /* 0x000000ffff447224 */ /* 0x000fe200078e00ff */
[----:B------:R-:W-:Y:S01]  /*7ce0*/  PLOP3.LUT P0, PT, PT, PT, UP0, 0x80, 0x0 ;  /* 0x000000000000781c */ /* 0x000fe20003f0f008 */
[----:B------:R-:W-:Y:S01]  /*7cf0*/  IMAD.MOV.U32 R74, RZ, RZ, RZ ;  /* 0x000000ffff4a7224 */ /* 0x000fe200078e00ff */
        /* <DEDUP_REMOVED lines=32> */
[----:B------:R-:W-:-:S02]  /*7f00*/  UISETP.NE.U32.AND UP0, UPT, URZ, UR4, UPT ;  /* 0x000000043f00728c */ /* 0x000fc4000bf05070 */
[----:B------:R-:W-:Y:S02]  /*7f10*/  ULDC.64 UR16, c[0x0][0x340] ;  /* 0x0000d00000107ab9 */ /* 0x000fe40000000a00 */
[----:B------:R-:W-:-:S06]  /*7f20*/  UISETP.NE.AND.EX UP0, UPT, URZ, UR5, UPT, UP0 ;  /* 0x000000053f00728c */ /* 0x000fcc000bf05300 */
[----:B------:R-:W-:-:S05]  /*7f30*/  PLOP3.LUT P0, PT, PT, PT, UP0, 0x80, 0x0 ;  /* 0x000000000000781c */ /* 0x000fca0003f0f008 */
[----:B------:R-:W-:Y:S02]  /*7f40*/  @UP0 UMOV UR4, 0x4 ;  /* 0x0000000400040882 */ /* 0x000fe40000000000 */
[----:B------:R-:W-:-:S06]  /*7f50*/  @UP0 UIMAD.WIDE UR4, UR19, UR4, UR16 ;  /* 0x00000004130402a5 */ /* 0x000fcc000f8e0210 */
[----:B------:R-:W-:Y:S02]  /*7f60*/  IMAD.U32 R2, RZ, RZ, UR4 ;  /* 0x00000004ff027e24 */ /* 0x000fe4000f8e00ff */
[----:B------:R-:W-:Y:S01]  /*7f70*/  IMAD.U32 R3, RZ, RZ, UR5 ;  /* 0x00000005ff037e24 */ /* 0x000fe2000f8e00ff */
[----:B------:R-:W-:Y:S01]  /*7f80*/  SHF.R.S32.HI R5, RZ, 0x1f, R75 ;  /* 0x0000001fff057819 */ /* 0x000fe2000001144b */
[----:B------:R-:W-:Y:S01]  /*7f90*/  UIADD3 UR24, UR7, -0x80, URZ ;  /* 0xffffff8007187890 */ /* 0x000fe2000fffe03f */
[----:B------:R-:W-:Y:S01]  /*7fa0*/  IMAD.MOV.U32 R239, RZ, RZ, c[0x0][0x2b8] ;  /* 0x0000ae00ffef7624 */ /* 0x000fe200078e00ff */
[----:B------:R-:W-:Y:S01]  /*7fb0*/  ULDC.64 UR4, c[0x0][0x2b0] ;  /* 0x0000ac0000047ab9 */ /* 0x000fe20000000a00 */
[----:B------:R-:W-:Y:S01]  /*7fc0*/  LEA.HI R10, R5, R75, RZ, 0x3 ;  /* 0x0000004b050a7211 */ /* 0x000fe200078f18ff */
[----:B------:R1:W2:Y:S01]  /*7fd0*/  @P0 LDG.E R2, [R2.64] ;  /* 0x0000001402020981 */ /* 0x0002a2000c1e1900 */
[----:B------:R-:W-:-:S03]  /*7fe0*/  IMAD.MOV.U32 R241, RZ, RZ, RZ ;  /* 0x000000fffff17224 */ /* 0x000fc600078e00ff */
[----:B------:R-:W-:Y:S01]  /*7ff0*/  BAR.SYNC.DEFER_BLOCKING 0x0 ;  /* 0x0000000000007b1d */ /* 0x000fe20000010000 */
[----:B------:R-:W-:Y:S02]  /*8000*/  ISETP.NE.AND P1, PT, R239, 0x1, PT ;  /* 0x00000001ef00780c */ /* 0x000fe40003f25270 */
[----:B-1----:R-:W-:Y:S02]  /*8010*/  LOP3.LUT R3, R10, 0xfffffff8, RZ, 0xc0, !PT ;  /* 0xfffffff80a037812 */ /* 0x002fe400078ec0ff */
[----:B------:R-:W-:-:S03]  /*8020*/  SHF.R.S32.HI R10, RZ, 0x3, R10 ;  /* 0x00000003ff0a7819 */ /* 0x000fc6000001140a */
[----:B------:R-:W-:-:S04]  /*8030*/  IMAD.IADD R3, R75, 0x1, -R3 ;  /* 0x000000014b037824 */ /* 0x000fc800078e0a03 */
[----:B------:R-:W-:-:S05]  /*8040*/  IMAD R240, R3, 0x20, R10 ;  /* 0x0000002003f07824 */ /* 0x000fca00078e020a */
[----:B------:R-:W-:Y:S01]  /*8050*/  IADD3 R242, R240, UR24, RZ ;  /* 0x00000018f0f27c10 */ /* 0x000fe2000fffe0ff */
[----:B------:R-:W-:Y:S01]  /*8060*/  USHF.R.S32.HI UR25, URZ, 0x1f, UR15 ;  /* 0x0000001f3f197899 */ /* 0x000fe2000801140f */
[----:B------:R-:W-:-:S04]  /*8070*/  IMAD.U32 R8, RZ, RZ, UR12 ;  /* 0x0000000cff087e24 */ /* 0x000fc8000f8e00ff */
[----:B------:R-:W-:Y:S01]  /*8080*/  IMAD R8, R8, 0x80, R240 ;  /* 0x0000008008087824 */ /* 0x000fe200078e02f0 */
[----:B--2---:R1:W2:Y:S01]  /*8090*/  @P0 R2UR UR16, R2 ;  /* 0x00000000021003c2 */ /* 0x0042a200000e0000 */
[C---:B------:R-:W-:Y:S01]  /*80a0*/  ISETP.GE.AND P0, PT, R242.reuse, UR9, PT ;  /* 0x00000009f2007c0c */ /* 0x040fe2000bf06270 */
[----:B--2---:R-:W-:Y:S01]  /*80b0*/  @!UP0 UMOV UR16, UR19 ;  /* 0x0000001300108c82 */ /* 0x004fe20008000000 */
[----:B------:R-:W-:Y:S01]  /*80c0*/  IADD3 R242, R242, UR14, RZ ;  /* 0x0000000ef2f27c10 */ /* 0x000fe2000fffe0ff */
[----:B------:R-:W-:Y:S01]  /*80d0*/  USHF.R.S32.HI UR6, URZ, 0x1f, UR16 ;  /* 0x0000001f3f067899 */ /* 0x000fe20008011410 */
[----:B------:R-:W-:Y:S01]  /*80e0*/  ISETP.GT.OR P0, PT, R240, 0x7f, P0 ;  /* 0x0000007ff000780c */ /* 0x000fe20000704670 */
[----:B------:R-:W-:Y:S02]  /*80f0*/  UIMAD.WIDE.U32 UR22, UR16, UR4, URZ ;  /* 0x00000004101672a5 */ /* 0x000fe4000f8e003f */
[----:B------:R-:W-:Y:S01]  /*8100*/  UIMAD UR6, UR6, UR4, URZ ;  /* 0x00000004060672a4 */ /* 0x000fe2000f8e023f */
[----:B------:R-:W-:-:S03]  /*8110*/  @P1 IMAD.HI.U32 R0, R242, c[0x0][0x2bc], RZ ;  /* 0x0000af00f2001a27 */ /* 0x000fc600078e00ff */
[----:B------:R-:W-:-:S03]  /*8120*/  UIMAD UR6, UR16, UR5, UR6 ;  /* 0x00000005100672a4 */ /* 0x000fc6000f8e0206 */
[----:B------:R-:W-:Y:S02]  /*8130*/  ULDC.64 UR4, c[0x0][0x178] ;  /* 0x00005e0000047ab9 */ /* 0x000fe40000000a00 */
[----:B------:R-:W-:Y:S01]  /*8140*/  UIADD3 UR6, UR23, UR6, URZ ;  /* 0x0000000617067290 */ /* 0x000fe2000fffe03f */
[----:B-1----:R-:W-:Y:S01]  /*8150*/  IMAD.MOV.U32 R2, RZ, RZ, R242 ;  /* 0x000000ffff027224 */ /* 0x002fe200078e00f2 */
[----:B------:R-:W-:Y:S01]  /*8160*/  @P1 SHF.R.U32.HI R2, RZ, c[0x0][0x2c0], R0 ;  /* 0x0000b000ff021a19 */ /* 0x000fe20000011600 */
[----:B------:R-:W-:-:S03]  /*8170*/  ULDC.64 UR16, c[0x0][0x348] ;  /* 0x0000d20000107ab9 */ /* 0x000fc60000000a00 */
[----:B------:R-:W-:-:S04]  /*8180*/  @!P0 IADD3 R4, P2, R2, UR22, RZ ;  /* 0x0000001602048c10 */ /* 0x000fc8000ff5e0ff */
[----:B------:R-:W-:Y:S02]  /*8190*/  @!P0 LEA R6, P1, R4, c[0x0][0x2a0], 0x2 ;  /* 0x0000a80004068a11 */ /* 0x000fe400078210ff */
[----:B------:R-:W-:-:S04]  /*81a0*/  @!P0 LEA.HI.X.SX32 R0, R2, UR6, 0x1, P2 ;  /* 0x0000000602008c11 */ /* 0x000fc800090f0eff */
[----:B------:R-:W-:-:S05]  /*81b0*/  @!P0 LEA.HI.X R7, R4, c[0x0][0x2a4], R0, 0x2, P1 ;  /* 0x0000a90004078a11 */ /* 0x000fca00008f1400 */
[----:B------:R1:W2:Y:S01]  /*81c0*/  @!P0 LDG.E R241, [R6.64] ;  /* 0x0000001406f18981 */ /* 0x0002a2000c1e1900 */
[----:B------:R-:W-:Y:S01]  /*81d0*/  IMAD.MOV.U32 R0, RZ, RZ, c[0x0][0x2c4] ;  /* 0x0000b100ff007624 */ /* 0x000fe200078e00ff */
[----:B------:R-:W-:Y:S01]  /*81e0*/  UIMAD UR25, UR25, UR4, URZ ;  /* 0x00000004191972a4 */ /* 0x000fe2000f8e023f */
[----:B------:R-:W-:Y:S01]  /*81f0*/  IMAD.MOV.U32 R4, RZ, RZ, R8 ;  /* 0x000000ffff047224 */ /* 0x000fe200078e0008 */
[----:B------:R-:W-:Y:S01]  /*8200*/  UISETP.NE.U32.AND UP0, UPT, URZ, UR16, UPT ;  /* 0x000000103f00728c */ /* 0x000fe2000bf05070 */
[----:B------:R-:W-:Y:S01]  /*8210*/  IMAD.MOV R2, RZ, RZ, -R2 ;  /* 0x000000ffff027224 */ /* 0x000fe200078e0a02 */
[----:B------:R-:W-:Y:S01]  /*8220*/  ISETP.NE.AND P0, PT, R0, 0x1, PT ;  /* 0x000000010000780c */ /* 0x000fe20003f05270 */
[----:B------:R-:W-:Y:S01]  /*8230*/  UIMAD.WIDE.U32 UR26, UR15, UR4, URZ ;  /* 0x000000040f1a72a5 */ /* 0x000fe2000f8e003f */
[----:B------:R-:W-:Y:S01]  /*8240*/  IMAD.SHL.U32 R34, R10, 0x40, RZ ;  /* 0x000000400a227824 */ /* 0x000fe200078e00ff */
[----:B------:R-:W-:Y:S01]  /*8250*/  UIMAD UR25, UR15, UR5, UR25 ;  /* 0x000000050f1972a4 */ /* 0x000fe2000f8e0219 */
[----:B------:R-:W-:Y:S01]  /*8260*/  IMAD R242, R2, c[0x0][0x2b8], R242 ;  /* 0x0000ae0002f27a24 */ /* 0x000fe200078e02f2 */
[----:B------:R-:W-:Y:S01]  /*8270*/  UISETP.NE.AND.EX UP0, UPT, URZ, UR17, UPT, UP0 ;  /* 0x000000113f00728c */ /* 0x000fe2000bf05300 */
[----:B------:R-:W-:Y:S01]  /*8280*/  IMAD.U32 R2, RZ, RZ, UR12 ;  /* 0x0000000cff027e24 */ /* 0x000fe2000f8e00ff */
[----:B------:R-:W-:Y:S01]  /*8290*/  ULDC.64 UR4, c[0x0][0x1b8] ;  /* 0x00006e0000047ab9 */ /* 0x000fe20000000a00 */
[----:B------:R-:W-:Y:S01]  /*82a0*/  IMAD.SHL.U32 R32, R3, 0x8, RZ ;  /* 0x0000000803207824 */ /* 0x000fe200078e00ff */
[----:B------:R-:W-:Y:S01]  /*82b0*/  UIADD3 UR27, UR27, UR25, URZ ;  /* 0x000000191b1b7290 */ /* 0x000fe2000fffe03f */
[----:B------:R-:W-:Y:S01]  /*82c0*/  IMAD R2, R2, 0x80, R10 ;  /* 0x0000008002027824 */ /* 0x000fe200078e020a */
[----:B------:R-:W-:Y:S01]  /*82d0*/  UIMAD UR15, UR10, UR4, URZ ;  /* 0x000000040a0f72a4 */ /* 0x000fe2000f8e023f */
[----:B------:R-:W-:Y:S01]  /*82e0*/  SHF.R.S32.HI R21, RZ, 0x1f, R242 ;  /* 0x0000001fff157819 */ /* 0x000fe200000114f2 */
[----:B------:R-:W-:Y:S01]  /*82f0*/  USHF.R.S32.HI UR16, URZ, 0x1f, UR19 ;  /* 0x0000001f3f107899 */ /* 0x000fe20008011413 */
[----:B------:R-:W-:Y:S01]  /*8300*/  @P0 IMAD.HI.U32 R0, R8, c[0x0][0x2c8], RZ ;  /* 0x0000b20008000a27 */ /* 0x000fe200078e00ff */
[----:B------:R-:W-:Y:S01]  /*8310*/  UIMAD UR15, UR11, UR5, UR15 ;  /* 0x000000050b0f72a4 */ /* 0x000fe2000f8e020f */
[----:B------:R-:W-:Y:S01]  /*8320*/  LEA.HI R33, R5, R75, RZ, 0x6 ;  /* 0x0000004b05217211 */ /* 0x000fe200078f30ff */
[----:B------:R-:W-:Y:S01]  /*8330*/  UIMAD.WIDE.U32 UR26, UR11, UR4, UR26 ;  /* 0x000000040b1a72a5 */ /* 0x000fe2000f8e001a */
[----:B------:R-:W-:Y:S01]  /*8340*/  LOP3.LUT R34, R34, 0x1c0, RZ, 0xc0, !PT ;  /* 0x000001c022227812 */ /* 0x000fe200078ec0ff */
[----:B------:R-:W-:Y:S01]  /*8350*/  USEL UR16, UR16, URZ, !UP0 ;  /* 0x0000003f10107287 */ /* 0x000fe2000c000000 */
[----:B------:R-:W-:Y:S01]  /*8360*/  @P0 SHF.R.U32.HI R4, RZ, c[0x0][0x2cc], R0 ;  /* 0x0000b300ff040a19 */ /* 0x000fe20000011600 */
[----:B------:R-:W-:Y:S01]  /*8370*/  ULDC.64 UR4, c[0x0][0x1c0] ;  /* 0x0000700000047ab9 */ /* 0x000fe20000000a00 */
[----:B------:R-:W-:Y:S01]  /*8380*/  IMAD.SHL.U32 R33, R33, 0x8, RZ ;  /* 0x0000000821217824 */ /* 0x000fe200078e00ff */
[----:B------:R-:W-:Y:S01]  /*8390*/  USEL UR17, UR19, URZ, !UP0 ;  /* 0x0000003f13117287 */ /* 0x000fe2000c000000 */
[--C-:B------:R-:W-:Y:S01]  /*83a0*/  SHF.R.S32.HI R0, RZ, 0x1f, R4.reuse ;  /* 0x0000001fff007819 */ /* 0x100fe20000011404 */
[----:B------:R-:W-:Y:S01]  /*83b0*/  UIMAD UR16, UR16, UR4, URZ ;  /* 0x00000004101072a4 */ /* 0x000fe2000f8e023f */
[----:B------:R-:W-:Y:S01]  /*83c0*/  IMAD.MOV R14, RZ, RZ, -R4 ;  /* 0x000000ffff0e7224 */ /* 0x000fe200078e0a04 */
[----:B------:R-:W-:Y:S01]  /*83d0*/  UIADD3 UR27, UR27, UR15, URZ ;  /* 0x0000000f1b1b7290 */ /* 0x000fe2000fffe03f */
[----:B------:R-:W-:Y:S01]  /*83e0*/  SHF.R.U32.HI R31, RZ, 0x3, R34 ;  /* 0x00000003ff1f7819 */ /* 0x000fe20000011622 */
[----:B------:R-:W-:Y:S01]  /*83f0*/  UIMAD UR5, UR17, UR5, UR16 ;  /* 0x00000005110572a4 */ /* 0x000fe2000f8e0210 */
[----:B------:R-:W-:Y:S01]  /*8400*/  IMAD R0, R0, c[0x0][0x1b0], RZ ;  /* 0x00006c0000007a24 */ /* 0x000fe200078e02ff */
[----:B------:R-:W-:Y:S01]  /*8410*/  UIMAD.WIDE.U32 UR26, UR17, UR4, UR26 ;  /* 0x00000004111a72a5 */ /* 0x000fe2000f8e001a */
[----:B------:R-:W-:Y:S01]  /*8420*/  IMAD R14, R14, c[0x0][0x2c4], R8 ;  /* 0x0000b1000e0e7a24 */ /* 0x000fe200078e0208 */
[----:B------:R-:W-:Y:S01]  /*8430*/  LOP3.LUT R33, R33, 0xfffffe00, RZ, 0xc0, !PT ;  /* 0xfffffe0021217812 */ /* 0x000fe200078ec0ff */
[----:B------:R-:W-:Y:S01]  /*8440*/  IMAD R0, R4, c[0x0][0x1b4], R0 ;  /* 0x00006d0004007a24 */ /* 0x000fe200078e0200 */
[----:B------:R-:W-:Y:S01]  /*8450*/  UIADD3 UR5, UR27, UR5, URZ ;  /* 0x000000051b057290 */ /* 0x000fe2000fffe03f */
[----:B------:R-:W-:Y:S01]  /*8460*/  IMAD.WIDE.U32 R8, R242, c[0x0][0x1e0], RZ ;  /* 0x00007800f2087a25 */ /* 0x000fe200078e00ff */
[----:B------:R-:W-:Y:S01]  /*8470*/  ULDC UR4, c[0x0][0x2c4] ;  /* 0x0000b10000047ab9 */ /* 0x000fe20000000800 */
[----:B------:R-:W-:Y:S01]  /*8480*/  ISETP.GE.AND P3, PT, R32, c[0x0][0x198], PT ;  /* 0x0000660020007a0c */ /* 0x000fe20003f66270 */
[----:B------:R-:W-:Y:S01]  /*8490*/  UIMAD UR18, UR18, UR4, URZ ;  /* 0x00000004121272a4 */ /* 0x000fe2000f8e023f */
[----:B-1----:R-:W-:Y:S01]  /*84a0*/  IMAD.U32 R7, RZ, RZ, UR27 ;  /* 0x0000001bff077e24 */ /* 0x002fe2000f8e00ff */
[----:B------:R-:W-:Y:S01]  /*84b0*/  UIADD3 UR24, UR9, -UR24, URZ ;  /* 0x8000001809187290 */ /* 0x000fe2000fffe03f */
[----:B------:R-:W-:-:S02]  /*84c0*/  IMAD.U32 R6, RZ, RZ, UR26 ;  /* 0x0000001aff067e24 */ /* 0x000fc4000f8e00ff */
[----:B------:R-:W-:Y:S01]  /*84d0*/  IMAD.U32 R7, RZ, RZ, UR5 ;  /* 0x00000005ff077e24 */ /* 0x000fe2000f8e00ff */
[----:B------:R-:W-:Y:S01]  /*84e0*/  ISETP.GE.AND P5, PT, R2, UR18, PT ;  /* 0x0000001202007c0c */ /* 0x000fe2000bfa6270 */
[----:B------:R-:W-:Y:S02]  /*84f0*/  ULDC.64 UR4, c[0x0][0x1e8] ;  /* 0x00007a0000047ab9 */ /* 0x000fe40000000a00 */
[----:B------:R-:W-:Y:S01]  /*8500*/  IMAD.WIDE.U32 R6, R4, c[0x0][0x1b0], R6 ;  /* 0x00006c0004067a25 */ /* 0x000fe200078e0006 */
[----:B------:R-:W-:Y:S01]  /*8510*/  SHF.R.S32.HI R4, RZ, 0x1f, R14 ;  /* 0x0000001fff047819 */ /* 0x000fe2000001140e */
[----:B------:R-:W-:Y:S01]  /*8520*/  UIMAD UR15, UR10, UR4, URZ ;  /* 0x000000040a0f72a4 */ /* 0x000fe2000f8e023f */
[----:B------:R-:W-:Y:S01]  /*8530*/  P2R R12, PR, RZ, 0x20 ;  /* 0x00000020ff0c7803 */ /* 0x000fe20000000000 */
[----:B------:R-:W-:Y:S01]  /*8540*/  IMAD.IADD R7, R7, 0x1, R0 ;  /* 0x0000000107077824 */ /* 0x000fe200078e0200 */
[----:B------:R-:W-:Y:S01]  /*8550*/  UIMAD.WIDE.U32 UR26, UR11, UR4, URZ ;  /* 0x000000040b1a72a5 */ /* 0x000fe2000f8e003f */
[----:B------:R-:W-:Y:S01]  /*8560*/  IMAD R0, R4, c[0x0][0x1a8], RZ ;  /* 0x00006a0004007a24 */ /* 0x000fe200078e02ff */
[----:B------:R-:W-:Y:S01]  /*8570*/  IADD3 R4, R2, 0x40, RZ ;  /* 0x0000004002047810 */ /* 0x000fe20007ffe0ff */
[----:B------:R-:W-:-:S02]  /*8580*/  UIMAD UR15, UR11, UR5, UR15 ;  /* 0x000000050b0f72a4 */ /* 0x000fc4000f8e020f */
[----:B------:R-:W-:Y:S01]  /*8590*/  IMAD R0, R14, c[0x0][0x1ac], R0 ;  /* 0x00006b000e007a24 */ /* 0x000fe200078e0200 */
[----:B------:R-:W-:Y:S01]  /*85a0*/  ISETP.GE.AND P0, PT, R4, UR18, PT ;  /* 0x0000001204007c0c */ /* 0x000fe2000bf06270 */
[----:B------:R-:W-:Y:S01]  /*85b0*/  IMAD.WIDE.U32 R14, R14, c[0x0][0x1a8], R6 ;  /* 0x00006a000e0e7a25 */ /* 0x000fe200078e0006 */
[C---:B------:R-:W-:Y:S01]  /*85c0*/  IADD3 R6, R2.reuse, 0x20, RZ ;  /* 0x0000002002067810 */ /* 0x040fe20007ffe0ff */
[----:B------:R-:W-:Y:S01]  /*85d0*/  UIADD3 UR15, UR27, UR15, URZ ;  /* 0x0000000f1b0f7290 */ /* 0x000fe2000fffe03f */
[----:B------:R-:W-:Y:S01]  /*85e0*/  IADD3 R2, R2, 0x60, RZ ;  /* 0x0000006002027810 */ /* 0x000fe20007ffe0ff */
[----:B------:R-:W-:Y:S01]  /*85f0*/  IMAD.IADD R0, R15, 0x1, R0 ;  /* 0x000000010f007824 */ /* 0x000fe200078e0200 */
[----:B------:R-:W-:Y:S01]  /*8600*/  LEA R26, P2, R14, c[0x0][0x160], 0x1 ;  /* 0x000058000e1a7a11 */ /* 0x000fe200078408ff */
[----:B------:R-:W-:Y:S01]  /*8610*/  IMAD R7, R21, c[0x0][0x1e0], RZ ;  /* 0x0000780015077a24 */ /* 0x000fe200078e02ff */
[----:B------:R-:W-:Y:S01]  /*8620*/  ISETP.GE.AND P1, PT, R6, UR18, PT ;  /* 0x0000001206007c0c */ /* 0x000fe2000bf26270 */
[----:B------:R-:W-:Y:S01]  /*8630*/  IMAD.MOV.U32 R6, RZ, RZ, R8 ;  /* 0x000000ffff067224 */ /* 0x000fe200078e0008 */
[----:B------:R-:W-:Y:S01]  /*8640*/  LEA.HI.X R0, R14, c[0x0][0x164], R0, 0x1, P2 ;  /* 0x000059000e007a11 */ /* 0x000fe200010f0c00 */
[----:B------:R-:W-:Y:S01]  /*8650*/  SHFL.IDX PT, R16, R26, RZ, 0x181f ;  /* 0x00181fff1a107589 */ /* 0x000fe200000e0000 */
[----:B------:R-:W-:Y:S01]  /*8660*/  IMAD R7, R242, c[0x0][0x1e4], R7 ;  /* 0x00007900f2077a24 */ /* 0x000fe200078e0207 */
[----:B------:R-:W-:Y:S01]  /*8670*/  IADD3 R8, R32, 0x40, RZ ;  /* 0x0000004020087810 */ /* 0x000fe20007ffe0ff */
[----:B------:R-:W-:Y:S01]  /*8680*/  ULDC.64 UR4, c[0x0][0x210] ;  /* 0x0000840000047ab9 */ /* 0x000fe20000000a00 */
[----:B------:R-:W1:Y:S01]  /*8690*/  SHFL.IDX PT, R17, R0, RZ, 0x181f ;  /* 0x00181fff00117589 */ /* 0x000e6200000e0000 */
[----:B------:R-:W-:Y:S01]  /*86a0*/  IMAD.IADD R7, R9, 0x1, R7 ;  /* 0x0000000109077824 */ /* 0x000fe200078e0207 */
[----:B------:R-:W-:Y:S01]  /*86b0*/  LOP3.LUT R9, R34, 0x38, R32, 0xf8, !PT ;  /* 0x0000003822097812 */ /* 0x000fe200078ef820 */
[----:B------:R-:W-:Y:S01]  /*86c0*/  UIMAD UR10, UR10, UR4, URZ ;  /* 0x000000040a0a72a4 */ /* 0x000fe2000f8e023f */
[----:B------:R-:W-:Y:S01]  /*86d0*/  SHFL.IDX PT, R14, R26, 0x1, 0x181f ;  /* 0x00381f001a0e7f89 */ /* 0x000fe200000e0000 */
[--C-:B------:R-:W-:Y:S01]  /*86e0*/  @!P5 SHF.R.S32.HI R4, RZ, 0x1f, R8.reuse ;  /* 0x0000001fff04d819 */ /* 0x100fe20000011408 */
[----:B------:R-:W-:Y:S01]  /*86f0*/  UIMAD.WIDE.U32 UR28, UR11, UR4, URZ ;  /* 0x000000040b1c72a5 */ /* 0x000fe2000f8e003f */
[----:B------:R-:W-:Y:S01]  /*8700*/  LOP3.LUT R9, R9, R31, RZ, 0x3c, !PT ;  /* 0x0000001f09097212 */ /* 0x000fe200078e3cff */
[----:B------:R-:W3:Y:S01]  /*8710*/  SHFL.IDX PT, R15, R0, 0x1, 0x181f ;  /* 0x00381f00000f7f89 */ /* 0x000ee200000e0000 */
[-C--:B------:R-:W-:Y:S01]  /*8720*/  @!P5 LEA.HI R4, R4, R8.reuse, RZ, 0x3 ;  /* 0x000000080404d211 */ /* 0x080fe200078f18ff */
[----:B------:R-:W-:Y:S01]  /*8730*/  UIMAD UR10, UR11, UR5, UR10 ;  /* 0x000000050b0a72a4 */ /* 0x000fe2000f8e020a */
[----:B------:R-:W-:Y:S01]  /*8740*/  ISETP.GE.AND P4, PT, R8, c[0x0][0x198], PT ;  /* 0x0000660008007a0c */ /* 0x000fe20003f86270 */
[----:B------:R-:W-:Y:S01]  /*8750*/  IMAD.IADD R9, R33, 0x1, R9 ;  /* 0x0000000121097824 */ /* 0x000fe200078e0209 */
[----:B------:R-:W-:Y:S01]  /*8760*/  ISETP.GE.AND P2, PT, R2, UR18, PT ;  /* 0x0000001202007c0c */ /* 0x000fe2000bf46270 */
[----:B------:R-:W-:Y:S01]  /*8770*/  SHFL.IDX PT, R24, R26, 0x2, 0x181f ;  /* 0x00581f001a187f89 */ /* 0x000fe200000e0000 */
[----:B------:R-:W-:Y:S01]  /*8780*/  @!P1 SHF.R.S32.HI R2, RZ, 0x1f, R8 ;  /* 0x0000001fff029819 */ /* 0x000fe20000011408 */
[----:B------:R-:W-:Y:S01]  /*8790*/  @!P5 IMAD.SHL.U32 R11, R9, 0x2, RZ ;  /* 0x00000002090bd824 */ /* 0x000fe200078e00ff */
[----:B------:R-:W-:Y:S01]  /*87a0*/  @!P5 LOP3.LUT R4, R4, 0xfffffff8, RZ, 0xc0, !PT ;  /* 0xfffffff80404d812 */ /* 0x000fe200078ec0ff */
[----:B------:R-:W-:Y:S01]  /*87b0*/  SHFL.IDX PT, R25, R0, 0x2, 0x181f ;  /* 0x00581f0000197f89 */ /* 0x000fe200000e0000 */
[----:B------:R-:W-:Y:S01]  /*87c0*/  @!P1 LEA.HI R2, R2, R8, RZ, 0x3 ;  /* 0x0000000802029211 */ /* 0x000fe200078f18ff */
[----:B------:R-:W-:-:S02]  /*87d0*/  UIADD3 UR10, UR29, UR10, URZ ;  /* 0x0000000a1d0a7290 */ /* 0x000fc4000fffe03f */
[----:B------:R-:W-:Y:S01]  /*87e0*/  SHFL.IDX PT, R26, R26, 0x3, 0x181f ;  /* 0x00781f001a1a7f89 */ /* 0x000fe200000e0000 */
[----:B------:R-:W-:Y:S01]  /*87f0*/  @!P1 LOP3.LUT R2, R2, 0xfffffff8, RZ, 0xc0, !PT ;  /* 0xfffffff802029812 */ /* 0x000fe200078ec0ff */
[--C-:B-1----:R-:W-:Y:S02]  /*8800*/  @!P5 IMAD.WIDE R22, R32, 0x2, R16.reuse ;  /* 0x000000022016d825 */ /* 0x102fe400078e0210 */
[----:B------:R1:W4:Y:S02]  /*8810*/  SHFL.IDX PT, R27, R0, 0x3, 0x181f ;  /* 0x00781f00001b7f89 */ /* 0x00032400000e0000 */
[----:B------:R-:W-:Y:S02]  /*8820*/  @!P5 IMAD.WIDE R18, R4, 0x2, R16 ;  /* 0x000000020412d825 */ /* 0x000fe400078e0210 */
[----:B------:R5:W-:Y:S02]  /*8830*/  @!P5 LDGSTS.E.BYPASS.LTC128B.128 [R11+0x100], [R22.64], !P3 ;  /* 0x00100000160bdfae */ /* 0x000be4000d901d54 */
[----:B---3--:R-:W-:-:S02]  /*8840*/  @!P1 IMAD.WIDE R16, R2, 0x2, R14 ;  /* 0x0000000202109825 */ /* 0x008fc400078e020e */
[----:B------:R4:W-:Y:S01]  /*8850*/  @!P5 LDGSTS.E.BYPASS.LTC128B.128 [R11+0x4100], [R18.64], !P4 ;  /* 0x04100000120bdfae */ /* 0x0009e2000e101d54 */
[C---:B------:R-:W-:Y:S01]  /*8860*/  ISETP.GE.AND P5, PT, R32.reuse, c[0x0][0x1d4], PT ;  /* 0x0000750020007a0c */ /* 0x040fe20003fa6270 */
[----:B------:R-:W-:Y:S02]  /*8870*/  @!P1 IMAD.SHL.U32 R4, R9, 0x2, RZ ;  /* 0x0000000209049824 */ /* 0x000fe400078e00ff */
[----:B------:R-:W-:-:S05]  /*8880*/  @!P1 IMAD.WIDE R14, R32, 0x2, R14 ;  /* 0x00000002200e9825 */ /* 0x000fca00078e020e */
[----:B------:R3:W-:Y:S04]  /*8890*/  @!P1 LDGSTS.E.BYPASS.LTC128B.128 [R4+0x1100], [R14.64], !P3 ;  /* 0x011000000e049fae */ /* 0x0007e8000d901d54 */
[----:B------:R3:W-:Y:S01]  /*88a0*/  @!P1 LDGSTS.E.BYPASS.LTC128B.128 [R4+0x5100], [R16.64], !P4 ;  /* 0x0510000010049fae */ /* 0x0007e2000e101d54 */
[----:B------:R-:W-:Y:S02]  /*88b0*/  ISETP.GE.AND P4, PT, R8, c[0x0][0x1d4], PT ;  /* 0x0000750008007a0c */ /* 0x000fe40003f86270 */
[----:B-1----:R-:W-:-:S04]  /*88c0*/  @!P2 SHF.R.S32.HI R0, RZ, 0x1f, R8 ;  /* 0x0000001fff00a819 */ /* 0x002fc80000011408 */
[-C--:B------:R-:W-:Y:S02]  /*88d0*/  @!P2 LEA.HI R0, R0, R8.reuse, RZ, 0x3 ;  /* 0x000000080000a211 */ /* 0x080fe400078f18ff */
[----:B-----5:R-:W-:Y:S02]  /*88e0*/  @!P0 SHF.R.S32.HI R22, RZ, 0x1f, R8 ;  /* 0x0000001fff168819 */ /* 0x020fe40000011408 */
[----:B------:R-:W-:Y:S02]  /*88f0*/  @!P2 LOP3.LUT R0, R0, 0xfffffff8, RZ, 0xc0, !PT ;  /* 0xfffffff80000a812 */ /* 0x000fe400078ec0ff */
[----:B------:R-:W-:Y:S01]  /*8900*/  @!P0 LEA.HI R22, R22, R8, RZ, 0x3 ;  /* 0x0000000816168211 */ /* 0x000fe200078f18ff */
[----:B----4-:R-:W-:-:S03]  /*8910*/  @!P2 IMAD.WIDE R18, R32, 0x2, R26 ;  /* 0x000000022012a825 */ /* 0x010fc600078e021a */
[----:B------:R-:W-:Y:S01]  /*8920*/  @!P0 LOP3.LUT R22, R22, 0xfffffff8, RZ, 0xc0, !PT ;  /* 0xfffffff816168812 */ /* 0x000fe200078ec0ff */
[----:B------:R-:W-:-:S04]  /*8930*/  @!P2 IMAD.WIDE R26, R0, 0x2, R26 ;  /* 0x00000002001aa825 */ /* 0x000fc800078e021a */
[----:B------:R-:W-:-:S04]  /*8940*/  @!P0 IMAD.WIDE R22, R22, 0x2, R24 ;  /* 0x0000000216168825 */ /* 0x000fc800078e0218 */
[----:B------:R-:W-:Y:S01]  /*8950*/  @!P0 IMAD.WIDE R24, R32, 0x2, R24 ;  /* 0x0000000220188825 */ /* 0x000fe200078e0218 */
[----:B--2---:R-:W-:-:S03]  /*8960*/  SHF.R.S32.HI R11, RZ, 0x1f, R241 ;  /* 0x0000001fff0b7819 */ /* 0x004fc600000114f1 */
[----:B------:R-:W-:-:S04]  /*8970*/  IMAD.WIDE.U32 R6, R241, c[0x0][0x1f0], R6 ;  /* 0x00007c00f1067a25 */ /* 0x000fc800078e0006 */
[----:B------:R-:W-:Y:S01]  /*8980*/  IMAD R2, R11, c[0x0][0x1f0], RZ ;  /* 0x00007c000b027a24 */ /* 0x000fe200078e02ff */
[----:B---3--:R-:W-:Y:S01]  /*8990*/  IADD3 R4, P1, R6, UR26, RZ ;  /* 0x0000001a06047c10 */ /* 0x008fe2000ff3e0ff */
[----:B------:R-:W-:Y:S02]  /*89a0*/  @!P0 IMAD.SHL.U32 R6, R9, 0x2, RZ ;  /* 0x0000000209068824 */ /* 0x000fe400078e00ff */
[----:B------:R-:W-:-:S03]  /*89b0*/  IMAD R2, R241, c[0x0][0x1f4], R2 ;  /* 0x00007d00f1027a24 */ /* 0x000fc600078e0202 */
[----:B------:R1:W-:Y:S02]  /*89c0*/  @!P0 LDGSTS.E.BYPASS.LTC128B.128 [R6+0x2100], [R24.64], !P3 ;  /* 0x0210000018068fae */ /* 0x0003e4000d901d54 */
[----:B------:R-:W-:Y:S02]  /*89d0*/  IADD3.X R2, R7, UR15, R2, P1, !PT ;  /* 0x0000000f07027c10 */ /* 0x000fe40008ffe402 */
[----:B------:R-:W-:Y:S02]  /*89e0*/  LEA R16, P1, R4, c[0x0][0x1c8], 0x1 ;  /* 0x0000720004107a11 */ /* 0x000fe400078208ff */
[----:B------:R-:W-:Y:S02]  /*89f0*/  IADD3 R7, -R10, UR24, RZ ;  /* 0x000000180a077c10 */ /* 0x000fe4000fffe1ff */
[----:B------:R-:W-:Y:S01]  /*8a00*/  LEA.HI.X R2, R4, c[0x0][0x1cc], R2, 0x1, P1 ;  /* 0x0000730004027a11 */ /* 0x000fe200008f0c02 */
[----:B------:R-:W-:Y:S01]  /*8a10*/  SHFL.IDX PT, R14, R16, RZ, 0x181f ;  /* 0x00181fff100e7589 */ /* 0x000fe200000e0000 */
[----:B------:R-:W-:Y:S01]  /*8a20*/  ISETP.GE.AND P6, PT, R7, 0x1, PT ;  /* 0x000000010700780c */ /* 0x000fe20003fc6270 */
[C---:B------:R-:W-:Y:S01]  /*8a30*/  @!P2 IMAD.SHL.U32 R4, R9.reuse, 0x2, RZ ;  /* 0x000000020904a824 */ /* 0x040fe200078e00ff */
[----:B------:R-:W-:Y:S01]  /*8a40*/  ISETP.GE.AND P1, PT, R8, c[0x0][0x198], PT ;  /* 0x0000660008007a0c */ /* 0x000fe20003f26270 */
[----:B------:R-:W2:Y:S04]  /*8a50*/  SHFL.IDX PT, R15, R2, RZ, 0x181f ;  /* 0x00181fff020f7589 */ /* 0x000ea800000e0000 */
[----:B------:R-:W-:Y:S06]  /*8a60*/  SHFL.IDX PT, R17, R2, 0x3, 0x181f ;  /* 0x00781f0002117f89 */ /* 0x000fec00000e0000 */
[----:B------:R-:W-:Y:S01]  /*8a70*/  @P6 SHF.R.S32.HI R0, RZ, 0x1f, R8 ;  /* 0x0000001fff006819 */ /* 0x000fe20000011408 */
[----:B------:R-:W-:Y:S01]  /*8a80*/  @P6 IMAD.SHL.U32 R13, R9, 0x2, RZ ;  /* 0x00000002090d6824 */ /* 0x000fe200078e00ff */
[----:B------:R3:W-:Y:S01]  /*8a90*/  @!P0 LDGSTS.E.BYPASS.LTC128B.128 [R6+0x6100], [R22.64], !P1 ;  /* 0x0610000016068fae */ /* 0x0007e2000c901d54 */
[----:B------:R-:W-:-:S03]  /*8aa0*/  ISETP.GE.AND P0, PT, R7, 0x41, PT ;  /* 0x000000410700780c */ /* 0x000fc60003f06270 */
[----:B------:R4:W-:Y:S01]  /*8ab0*/  @!P2 LDGSTS.E.BYPASS.LTC128B.128 [R4+0x3100], [R18.64], !P3 ;  /* 0x031000001204afae */ /* 0x0009e2000d901d54 */
[----:B------:R-:W-:-:S03]  /*8ac0*/  ISETP.GE.AND P3, PT, R7, 0x61, PT ;  /* 0x000000610700780c */ /* 0x000fc60003f66270 */
[----:B------:R4:W-:Y:S01]  /*8ad0*/  @!P2 LDGSTS.E.BYPASS.LTC128B.128 [R4+0x7100], [R26.64], !P1 ;  /* 0x071000001a04afae */ /* 0x0009e2000c901d54 */
[----:B------:R-:W-:-:S03]  /*8ae0*/  ISETP.GE.AND P1, PT, R7, 0x21, PT ;  /* 0x000000210700780c */ /* 0x000fc60003f26270 */
[----:B-1----:R-:W-:Y:S04]  /*8af0*/  SHFL.IDX PT, R24, R16, 0x1, 0x181f ;  /* 0x00381f0010187f89 */ /* 0x002fe800000e0000 */
[----:B------:R-:W1:Y:S04]  /*8b00*/  SHFL.IDX PT, R25, R2, 0x1, 0x181f ;  /* 0x00381f0002197f89 */ /* 0x000e6800000e0000 */
[----:B------:R-:W0:Y:S01]  /*8b10*/  LDGDEPBAR ;  /* 0x00000000000079af */ /* 0x000e220000000000 */
[----:B---3--:R-:W-:Y:S02]  /*8b20*/  @P6 LEA.HI R6, R0, R8, RZ, 0x3 ;  /* 0x0000000800066211 */ /* 0x008fe400078f18ff */
[----:B------:R-:W-:-:S02]  /*8b30*/  LEA.HI R0, R5, R75, RZ, 0x4 ;  /* 0x0000004b05007211 */ /* 0x000fc400078f20ff */
[----:B------:R-:W-:Y:S02]  /*8b40*/  @P6 LOP3.LUT R6, R6, 0xfffffff8, RZ, 0xc0, !PT ;  /* 0xfffffff806066812 */ /* 0x000fe400078ec0ff */
[----:B----4-:R-:W-:-:S03]  /*8b50*/  SHF.R.S32.HI R4, RZ, 0x4, R0 ;  /* 0x00000004ff047819 */ /* 0x010fc60000011400 */
[----:B--2---:R-:W-:Y:S01]  /*8b60*/  @P6 IMAD.WIDE R18, R6, 0x2, R14 ;  /* 0x0000000206126825 */ /* 0x004fe200078e020e */
[----:B------:R-:W-:Y:S02]  /*8b70*/  @P1 SHF.R.S32.HI R6, RZ, 0x1f, R8 ;  /* 0x0000001fff061819 */ /* 0x000fe40000011408 */
[----:B------:R-:W-:Y:S01]  /*8b80*/  LEA.HI R20, R0, R4, RZ, 0x1 ;  /* 0x0000000400147211 */ /* 0x000fe200078f08ff */
[----:B------:R-:W-:Y:S01]  /*8b90*/  @P6 IMAD.WIDE R14, R32, 0x2, R14 ;  /* 0x00000002200e6825 */ /* 0x000fe200078e020e */
[----:B------:R-:W-:Y:S02]  /*8ba0*/  @P1 LEA.HI R6, R6, R8, RZ, 0x3 ;  /* 0x0000000806061211 */ /* 0x000fe400078f18ff */
[----:B------:R-:W-:Y:S01]  /*8bb0*/  LOP3.LUT R20, R20, 0xfffffffe, RZ, 0xc0, !PT ;  /* 0xfffffffe14147812 */ /* 0x000fe200078ec0ff */
[----:B-1----:R-:W-:Y:S01]  /*8bc0*/  @P1 IMAD.WIDE R22, R32, 0x2, R24 ;  /* 0x0000000220161825 */ /* 0x002fe200078e0218 */
[----:B------:R1:W-:Y:S01]  /*8bd0*/  @P6 LDGSTS.E.BYPASS.LTC128B.128 [R13+0x8100], [R14.64], !P5 ;  /* 0x081000000e0d6fae */ /* 0x0003e2000e901d54 */
[----:B------:R-:W-:-:S02]  /*8be0*/  @P1 LOP3.LUT R6, R6, 0xfffffff8, RZ, 0xc0, !PT ;  /* 0xfffffff806061812 */ /* 0x000fc400078ec0ff */
[----:B------:R-:W-:Y:S01]  /*8bf0*/  IMAD.IADD R20, R4, 0x1, -R20 ;  /* 0x0000000104147824 */ /* 0x000fe200078e0a14 */
[----:B------:R2:W-:Y:S01]  /*8c00*/  @P6 LDGSTS.E.BYPASS.LTC128B.128 [R13+0xc100], [R18.64], !P4 ;  /* 0x0c100000120d6fae */ /* 0x0005e2000e101d54 */
[----:B------:R-:W-:Y:S01]  /*8c10*/  @P0 SHF.R.S32.HI R4, RZ, 0x1f, R8 ;  /* 0x0000001fff040819 */ /* 0x000fe20000011408 */
[----:B------:R-:W-:-:S03]  /*8c20*/  @P1 IMAD.WIDE R24, R6, 0x2, R24 ;  /* 0x0000000206181825 */ /* 0x000fc600078e0218 */
[----:B------:R-:W-:Y:S01]  /*8c30*/  @P0 LEA.HI R4, R4, R8, RZ, 0x3 ;  /* 0x0000000804040211 */ /* 0x000fe200078f18ff */
[----:B------:R-:W-:-:S03]  /*8c40*/  @P0 IMAD.SHL.U32 R6, R9, 0x2, RZ ;  /* 0x0000000209060824 */ /* 0x000fc600078e00ff */
[----:B------:R-:W-:Y:S02]  /*8c50*/  @P0 LOP3.LUT R4, R4, 0xfffffff8, RZ, 0xc0, !PT ;  /* 0xfffffff804040812 */ /* 0x000fe400078ec0ff */
[----:B-1----:R-:W-:Y:S01]  /*8c60*/  LOP3.LUT R15, R0, 0xfffffff0, RZ, 0xc0, !PT ;  /* 0xfffffff0000f7812 */ /* 0x002fe200078ec0ff */
[----:B--2---:R-:W-:Y:S04]  /*8c70*/  SHFL.IDX PT, R18, R16, 0x2, 0x181f ;  /* 0x00581f0010127f89 */ /* 0x004fe800000e0000 */
[----:B------:R-:W-:Y:S02]  /*8c80*/  IMAD.IADD R15, R75, 0x1, -R15 ;  /* 0x000000014b0f7824 */ /* 0x000fe400078e0a0f */
[----:B------:R-:W-:Y:S01]  /*8c90*/  @P1 IMAD.SHL.U32 R13, R9, 0x2, RZ ;  /* 0x00000002090d1824 */ /* 0x000fe200078e00ff */
[----:B------:R1:W2:Y:S02]  /*8ca0*/  SHFL.IDX PT, R19, R2, 0x2, 0x181f ;  /* 0x00581f0002137f89 */ /* 0x0002a400000e0000 */
[----:B------:R-:W-:-:S02]  /*8cb0*/  SHF.R.S32.HI R0, RZ, 0x1f, R15 ;  /* 0x0000001fff007819 */ /* 0x000fc4000001140f */
[----:B------:R-:W3:Y:S02]  /*8cc0*/  SHFL.IDX PT, R16, R16, 0x3, 0x181f ;  /* 0x00781f0010107f89 */ /* 0x000ee400000e0000 */
[----:B------:R-:W-:Y:S02]  /*8cd0*/  LEA.HI R0, R0, R15, RZ, 0x3 ;  /* 0x0000000f00007211 */ /* 0x000fe400078f18ff */
[----:B------:R2:W-:Y:S02]  /*8ce0*/  @P1 LDGSTS.E.BYPASS.LTC128B.128 [R13+0x9100], [R22.64], !P5 ;  /* 0x09100000160d1fae */ /* 0x0005e4000e901d54 */
[----:B------:R-:W-:Y:S02]  /*8cf0*/  LOP3.LUT R14, R0, 0xfffffff8, RZ, 0xc0, !PT ;  /* 0xfffffff8000e7812 */ /* 0x000fe400078ec0ff */
[----:B------:R3:W-:Y:S03]  /*8d00*/  @P1 LDGSTS.E.BYPASS.LTC128B.128 [R13+0xd100], [R24.64], !P4 ;  /* 0x0d100000180d1fae */ /* 0x0007e6000e101d54 */
[----:B------:R-:W-:-:S05]  /*8d10*/  IMAD.IADD R14, R15, 0x1, -R14 ;  /* 0x000000010f0e7824 */ /* 0x000fca00078e0a0e */
[----:B------:R-:W-:Y:S02]  /*8d20*/  R2P PR, R14, 0x6 ;  /* 0x000000060e007804 */ /* 0x000fe40000000000 */
[----:B------:R-:W-:Y:S02]  /*8d30*/  ISETP.GT.AND P6, PT, R240, 0x7f, PT ;  /* 0x0000007ff000780c */ /* 0x000fe40003fc4270 */
[----:B-1----:R-:W-:-:S04]  /*8d40*/  @P3 SHF.R.S32.HI R2, RZ, 0x1f, R8 ;  /* 0x0000001fff023819 */ /* 0x002fc80000011408 */
[----:B------:R-:W-:-:S04]  /*8d50*/  @P3 LEA.HI R2, R2, R8, RZ, 0x3 ;  /* 0x0000000802023211 */ /* 0x000fc800078f18ff */
[----:B------:R-:W-:Y:S01]  /*8d60*/  @P3 LOP3.LUT R2, R2, 0xfffffff8, RZ, 0xc0, !PT ;  /* 0xfffffff802023812 */ /* 0x000fe200078ec0ff */
[----:B--2---:R-:W-:-:S04]  /*8d70*/  @P0 IMAD.WIDE R22, R4, 0x2, R18 ;  /* 0x0000000204160825 */ /* 0x004fc800078e0212 */
[----:B------:R-:W-:-:S04]  /*8d80*/  @P0 IMAD.WIDE R18, R32, 0x2, R18 ;  /* 0x0000000220120825 */ /* 0x000fc800078e0212 */
[--C-:B---3--:R-:W-:Y:S01]  /*8d90*/  @P3 IMAD.WIDE R24, R2, 0x2, R16.reuse ;  /* 0x0000000202183825 */ /* 0x108fe200078e0210 */
[----:B------:R1:W-:Y:S03]  /*8da0*/  @P0 LDGSTS.E.BYPASS.LTC128B.128 [R6+0xa100], [R18.64], !P5 ;  /* 0x0a10000012060fae */ /* 0x0003e6000e901d54 */
[----:B------:R-:W-:Y:S01]  /*8db0*/  IMAD.SHL.U32 R2, R14, 0x40, RZ ;  /* 0x000000400e027824 */ /* 0x000fe200078e00ff */
[----:B------:R1:W-:Y:S01]  /*8dc0*/  @P0 LDGSTS.E.BYPASS.LTC128B.128 [R6+0xe100], [R22.64], !P4 ;  /* 0x0e10000016060fae */ /* 0x0003e2000e101d54 */
[----:B------:R-:W-:Y:S01]  /*8dd0*/  @P3 IMAD.SHL.U32 R4, R9, 0x2, RZ ;  /* 0x0000000209043824 */ /* 0x000fe200078e00ff */
[----:B------:R-:W-:Y:S01]  /*8de0*/  ISETP.LT.AND P0, PT, RZ, c[0x0][0x27c], PT ;  /* 0x00009f00ff007a0c */ /* 0x000fe20003f01270 */
[----:B------:R-:W-:Y:S01]  /*8df0*/  @P3 IMAD.WIDE R16, R32, 0x2, R16 ;  /* 0x0000000220103825 */ /* 0x000fe200078e0210 */
[----:B------:R-:W-:-:S04]  /*8e00*/  LOP3.LUT R2, R2, 0x1c0, RZ, 0xc0, !PT ;  /* 0x000001c002027812 */ /* 0x000fc800078ec0ff */
[----:B------:R2:W-:Y:S04]  /*8e10*/  @P3 LDGSTS.E.BYPASS.LTC128B.128 [R4+0xb100], [R16.64], !P5 ;  /* 0x0b10000010043fae */ /* 0x0005e8000e901d54 */
[----:B------:R2:W-:Y:S04]  /*8e20*/  @P3 LDGSTS.E.BYPASS.LTC128B.128 [R4+0xf100], [R24.64], !P4 ;  /* 0x0f10000018043fae */ /* 0x0005e8000e101d54 */
[----:B------:R-:W0:Y:S01]  /*8e30*/  LDGDEPBAR ;  /* 0x00000000000079af */ /* 0x000e220000000000 */
[----:B-1----:R-:W-:-:S05]  /*8e40*/  IMAD.SHL.U32 R6, R20, 0x8, RZ ;  /* 0x0000000814067824 */ /* 0x002fca00078e00ff */
[----:B--2---:R-:W-:Y:S02]  /*8e50*/  LOP3.LUT R4, R2, 0x8, R6, 0xf8, !PT ;  /* 0x0000000802047812 */ /* 0x004fe400078ef806 */
[----:B------:R-:W-:Y:S01]  /*8e60*/  SHF.R.U32.HI R6, RZ, 0x3, R2 ;  /* 0x00000003ff067819 */ /* 0x000fe20000011602 */
[----:B------:R-:W-:-:S03]  /*8e70*/  IMAD.MOV.U32 R2, RZ, RZ, 0x10 ;  /* 0x00000010ff027424 */ /* 0x000fc600078e00ff */
[----:B------:R-:W-:Y:S01]  /*8e80*/  LOP3.LUT R4, R4, R6, RZ, 0x3c, !PT ;  /* 0x0000000604047212 */ /* 0x000fe200078e3cff */
[----:B------:R-:W-:Y:S01]  /*8e90*/  IMAD.SHL.U32 R6, R0, 0x40, RZ ;  /* 0x0000004000067824 */ /* 0x000fe200078e00ff */
[----:B------:R-:W-:Y:S01]  /*8ea0*/  SEL R2, R2, 0xfffffff0, !P1 ;  /* 0xfffffff002027807 */ /* 0x000fe20004800000 */
[----:B------:R-:W-:-:S03]  /*8eb0*/  IMAD.MOV.U32 R0, RZ, RZ, 0x20 ;  /* 0x00000020ff007424 */ /* 0x000fc600078e00ff */
[----:B------:R-:W-:Y:S02]  /*8ec0*/  LOP3.LUT R4, R4, 0xfffffe00, R6, 0xf8, !PT ;  /* 0xfffffe0004047812 */ /* 0x000fe400078ef806 */
[----:B------:R-:W-:Y:S02]  /*8ed0*/  SEL R6, RZ, 0x10, P4 ;  /* 0x00000010ff067807 */ /* 0x000fe40002000000 */
[----:B------:R-:W-:Y:S01]  /*8ee0*/  SEL R0, R0, 0xffffffe0, !P2 ;  /* 0xffffffe000007807 */ /* 0x000fe20005000000 */
[----:B------:R-:W-:Y:S05]  /*8ef0*/  @P0 BRA `(.L_x_108) ;  /* 0x0000002000000947 */ /* 0x000fea0003800000 */
[----:B------:R-:W-:-:S04]  /*8f00*/  DEPBAR.LE SB0, 0x1 ;  /* 0x000080400000791a */ /* 0x000fc80000000000 */
[----:B------:R-:W-:Y:S05]  /*8f10*/  BRA `(.L_x_109) ;  /* 0x000036b000007947 */ /* 0x000fea0003800000 */
.L_x_108:
[----:B------:R-:W-:Y:S01]  /*8f20*/  USHF.R.S32.HI UR30, URZ, 0x1f, UR13 ;  /* 0x0000001f3f1e7899 */ /* 0x000fe2000801140d */
[----:B------:R-:W-:Y:S01]  /*8f30*/  BSSY B2, `(.L_x_109) ;  /* 0x0000369000027945 */ /* 0x000fe20003800000 */
[----:B------:R-:W-:Y:S01]  /*8f40*/  ULDC.64 UR16, c[0x0][0x280] ;  /* 0x0000a00000107ab9 */ /* 0x000fe20000000a00 */
[----:B------:R-:W-:Y:S01]  /*8f50*/  SHF.L.U32 R22, R9, 0x1, RZ ;  /* 0x0000000109167819 */ /* 0x000fe200000006ff */
[----:B------:R-:W-:Y:S02]  /*8f60*/  ULDC.64 UR4, c[0x0][0x290] ;  /* 0x0000a40000047ab9 */ /* 0x000fe40000000a00 */
[----:B------:R-:W-:Y:S02]  /*8f70*/  UIMAD UR25, UR30, UR16, URZ ;  /* 0x000000101e1972a4 */ /* 0x000fe4000f8e023f */
[----:B------:R-:W-:Y:S02]  /*8f80*/  UIMAD UR30, UR30, UR4, URZ ;  /* 0x000000041e1e72a4 */ /* 0x000fe4000f8e023f */
[----:B------:R-:W-:-:S02]  /*8f90*/  UIMAD.WIDE.U32 UR32, UR13, UR16, URZ ;  /* 0x000000100d2072a5 */ /* 0x000fc4000f8e003f */
[----:B------:R-:W-:Y:S02]  /*8fa0*/  UIMAD UR25, UR13, UR17, UR25 ;  /* 0x000000110d1972a4 */ /* 0x000fe4000f8e0219 */
[----:B------:R-:W-:Y:S02]  /*8fb0*/  UIMAD.WIDE.U32 UR34, UR13, UR4, URZ ;  /* 0x000000040d2272a5 */ /* 0x000fe4000f8e003f */
[----:B------:R-:W-:Y:S02]  /*8fc0*/  UIMAD UR30, UR13, UR5, UR30 ;  /* 0x000000050d1e72a4 */ /* 0x000fe4000f8e021e */
[----:B------:R-:W-:Y:S02]  /*8fd0*/  ULDC.64 UR16, c[0x0][0x270] ;  /* 0x00009c0000107ab9 */ /* 0x000fe40000000a00 */
[----:B------:R-:W-:Y:S02]  /*8fe0*/  ULDC.U8 UR13, c[0x0][0x298] ;  /* 0x0000a600000d7ab9 */ /* 0x000fe40000000000 */
[----:B------:R-:W-:Y:S01]  /*8ff0*/  ISETP.NE.AND P0, PT, RZ, UR13, PT ;  /* 0x0000000dff007c0c */ /* 0x000fe2000bf05270 */
[----:B------:R-:W-:-:S02]  /*9000*/  ULDC.64 UR4, c[0x0][0x288] ;  /* 0x0000a20000047ab9 */ /* 0x000fc40000000a00 */
[----:B------:R-:W-:Y:S02]  /*9010*/  ULEA UR16, UP1, UR32, UR16, 0x1 ;  /* 0x0000001020107291 */ /* 0x000fe4000f82083f */
[----:B------:R-:W-:Y:S02]  /*9020*/  ULEA UR4, UP0, UR34, UR4, 0x1 ;  /* 0x0000000422047291 */ /* 0x000fe4000f80083f */
[----:B------:R-:W-:Y:S02]  /*9030*/  UIADD3 UR25, UR25, UR33, URZ ;  /* 0x0000002119197290 */ /* 0x000fe4000fffe03f */
[----:B------:R-:W-:Y:S02]  /*9040*/  UIADD3 UR30, UR30, UR35, URZ ;  /* 0x000000231e1e7290 */ /* 0x000fe4000fffe03f */
[----:B------:R-:W-:Y:S02]  /*9050*/  ULEA.HI.X UR17, UR32, UR17, UR25, 0x1, UP1 ;  /* 0x0000001120117291 */ /* 0x000fe400088f0c19 */
[----:B------:R-:W-:Y:S01]  /*9060*/  ULEA.HI.X UR5, UR34, UR5, UR30, 0x1, UP0 ;  /* 0x0000000522057291 */ /* 0x000fe200080f0c1e */
[----:B------:R-:W-:Y:S05]  /*9070*/  @!P0 BRA `(.L_x_110) ;  /* 0x0000198000008947 */ /* 0x000fea0003800000 */
[----:B------:R-:W-:Y:S01]  /*9080*/  ISETP.NE.AND P1, PT, R12, RZ, PT ;  /* 0x000000ff0c00720c */ /* 0x000fe20003f25270 */
[----:B------:R-:W-:Y:S01]  /*9090*/  IMAD.U32 R26, RZ, RZ, UR16 ;  /* 0x00000010ff1a7e24 */ /* 0x000fe2000f8e00ff */
[----:B------:R-:W-:Y:S01]  /*90a0*/  MOV R27, UR17 ;  /* 0x00000011001b7c02 */ /* 0x000fe20008000f00 */
[----:B------:R-:W-:Y:S01]  /*90b0*/  IMAD.U32 R24, RZ, RZ, UR4 ;  /* 0x00000004ff187e24 */ /* 0x000fe2000f8e00ff */
[----:B------:R-:W-:Y:S01]  /*90c0*/  MOV R25, UR5 ;  /* 0x0000000500197c02 */ /* 0x000fe20008000f00 */
[----:B------:R-:W-:Y:S01]  /*90d0*/  BSSY B0, `(.L_x_111) ;  /* 0x0000017000007945 */ /* 0x000fe20003800000 */
[----:B------:R-:W-:Y:S01]  /*90e0*/  IMAD.SHL.U32 R16, R3, 0x4, RZ ;  /* 0x0000000403107824 */ /* 0x000fe200078e00ff */
[----:B------:R-:W-:Y:S01]  /*90f0*/  CS2R R14, SRZ ;  /* 0x00000000000e7805 */ /* 0x000fe2000001ff00 */
[----:B------:R-:W-:Y:S01]  /*9100*/  CS2R R18, SRZ ;  /* 0x0000000000127805 */ /* 0x000fe2000001ff00 */
[----:B------:R-:W-:Y:S01]  /*9110*/  CS2R R34, SRZ ;  /* 0x0000000000227805 */ /* 0x000fe2000001ff00 */
[----:B------:R-:W-:-:S03]  /*9120*/  CS2R R12, SRZ ;  /* 0x00000000000c7805 */ /* 0x000fc6000001ff00 */
[----:B------:R-:W-:Y:S05]  /*9130*/  @P1 BRA `(.L_x_112) ;  /* 0x0000010000001947 */ /* 0x000fea0003800000 */
[C---:B------:R-:W-:Y:S01]  /*9140*/  IADD3 R14, R16.reuse, 0x20, RZ ;  /* 0x00000020100e7810 */ /* 0x040fe20007ffe0ff */
[----:B------:R-:W-:Y:S01]  /*9150*/  CS2R R34, SRZ ;  /* 0x0000000000227805 */ /* 0x000fe2000001ff00 */
[----:B------:R-:W-:Y:S02]  /*9160*/  ISETP.GE.AND P1, PT, R16, c[0x0][0x27c], PT ;  /* 0x00009f0010007a0c */ /* 0x000fe40003f26270 */
[----:B------:R-:W-:-:S11]  /*9170*/  ISETP.GE.AND P0, PT, R14, c[0x0][0x27c], PT ;  /* 0x00009f000e007a0c */ /* 0x000fd60003f06270 */
[----:B------:R-:W-:Y:S02]  /*9180*/  @!P1 IMAD.WIDE R28, R16, 0x2, R26 ;  /* 0x00000002101c9825 */ /* 0x000fe400078e021a */
[----:B------:R-:W-:-:S03]  /*9190*/  @!P0 SHF.R.S32.HI R15, RZ, 0x1f, R14 ;  /* 0x0000001fff0f8819 */ /* 0x000fc6000001140e */
[----:B------:R1:W5:Y:S01]  /*91a0*/  @!P1 LD.E.64 R18, [R28.64] ;  /* 0x000000141c129980 */ /* 0x000362000c101b00 */
[----:B------:R-:W-:-:S04]  /*91b0*/  @!P0 LEA.HI R14, R15, R14, RZ, 0x2 ;  /* 0x0000000e0f0e8211 */ /* 0x000fc800078f10ff */
[----:B------:R-:W-:-:S05]  /*91c0*/  @!P0 LOP3.LUT R14, R14, 0xfffffffc, RZ, 0xc0, !PT ;  /* 0xfffffffc0e0e8812 */ /* 0x000fca00078ec0ff */
[----:B------:R-:W-:-:S04]  /*91d0*/  @!P0 IMAD.WIDE R26, R14, 0x2, R26 ;  /* 0x000000020e1a8825 */ /* 0x000fc800078e021a */
[--C-:B------:R-:W-:Y:S02]  /*91e0*/  @!P0 IMAD.WIDE R30, R14, 0x2, R24.reuse ;  /* 0x000000020e1e8825 */ /* 0x100fe400078e0218 */
[----:B------:R-:W-:Y:S02]  /*91f0*/  CS2R R14, SRZ ;  /* 0x00000000000e7805 */ /* 0x000fe4000001ff00 */
[----:B------:R-:W-:Y:S01]  /*9200*/  @!P1 IMAD.WIDE R24, R16, 0x2, R24 ;  /* 0x0000000210189825 */ /* 0x000fe200078e0218 */
[----:B------:R1:W5:Y:S04]  /*9210*/  @!P0 LD.E.64 R34, [R30.64] ;  /* 0x000000141e228980 */ /* 0x000368000c101b00 */
[----:B------:R1:W5:Y:S04]  /*9220*/  @!P1 LD.E.64 R12, [R24.64] ;  /* 0x00000014180c9980 */ /* 0x000368000c101b00 */
[----:B------:R1:W5:Y:S02]  /*9230*/  @!P0 LD.E.64 R14, [R26.64] ;  /* 0x000000141a0e8980 */ /* 0x000364000c101b00 */
.L_x_112:
[----:B------:R-:W-:Y:S05]  /*9240*/  BSYNC B0 ;  /* 0x0000000000007941 */ /* 0x000fea0003800000 */
.L_x_111:
[----:B------:R-:W-:Y:S01]  /*9250*/  UIMAD UR4, UR12, -0x80, UR18 ;  /* 0xffffff800c0478a4 */ /* 0x000fe2000f8e0212 */
[--C-:B-1---5:R-:W-:Y:S01]  /*9260*/  SHF.R.U64 R27, R18, 0x10, R19.reuse ;  /* 0x00000010121b7819 */ /* 0x122fe20000001213 */
[--C-:B------:R-:W-:Y:S01]  /*9270*/  IMAD.MOV.U32 R30, RZ, RZ, R19.reuse ;  /* 0x000000ffff1e7224 */ /* 0x100fe200078e0013 */
[----:B------:R-:W-:Y:S01]  /*9280*/  SHF.R.U32.HI R26, RZ, 0x10, R19 ;  /* 0x00000010ff1a7819 */ /* 0x000fe20000011613 */
[----:B------:R-:W-:Y:S01]  /*9290*/  UISETP.LT.AND UP0, UPT, UR4, 0x80, UPT ;  /* 0x000000800400788c */ /* 0x000fe2000bf01270 */
[----:B------:R-:W-:Y:S01]  /*92a0*/  IMAD.MOV.U32 R29, RZ, RZ, R14 ;  /* 0x000000ffff1d7224 */ /* 0x000fe200078e000e */
[--C-:B------:R-:W-:Y:S01]  /*92b0*/  SHF.R.U64 R23, R14, 0x10, R15.reuse ;  /* 0x000000100e177819 */ /* 0x100fe2000000120f */
[--C-:B------:R-:W-:Y:S01]  /*92c0*/  IMAD.MOV.U32 R28, RZ, RZ, R15.reuse ;  /* 0x000000ffff1c7224 */ /* 0x100fe200078e000f */
[----:B------:R-:W-:Y:S01]  /*92d0*/  USEL UR4, UR4, 0x80, UP0 ;  /* 0x0000008004047887 */ /* 0x000fe20008000000 */
[----:B------:R-:W-:Y:S01]  /*92e0*/  SHF.R.U32.HI R19, RZ, 0x10, R15 ;  /* 0x00000010ff137819 */ /* 0x000fe2000001160f */
[----:B------:R-:W-:Y:S01]  /*92f0*/  IMAD.MOV.U32 R15, RZ, RZ, R12 ;  /* 0x000000ffff0f7224 */ /* 0x000fe200078e000c */
[--C-:B------:R-:W-:Y:S01]  /*9300*/  SHF.R.U64 R25, R12, 0x10, R13.reuse ;  /* 0x000000100c197819 */ /* 0x100fe2000000120d */
[--C-:B------:R-:W-:Y:S01]  /*9310*/  IMAD.MOV.U32 R14, RZ, RZ, R13.reuse ;  /* 0x000000ffff0e7224 */ /* 0x100fe200078e000d */
[----:B------:R-:W-:Y:S01]  /*9320*/  SHF.R.U32.HI R24, RZ, 0x10, R13 ;  /* 0x00000010ff187819 */ /* 0x000fe2000001160d */
[----:B------:R-:W-:Y:S01]  /*9330*/  IMAD.MOV.U32 R31, RZ, RZ, R18 ;  /* 0x000000ffff1f7224 */ /* 0x000fe200078e0012 */
[----:B------:R-:W-:Y:S01]  /*9340*/  ISETP.GE.AND P0, PT, R10, UR4, PT ;  /* 0x000000040a007c0c */ /* 0x000fe2000bf06270 */
[----:B------:R-:W-:Y:S01]  /*9350*/  IMAD.MOV.U32 R13, RZ, RZ, R34 ;  /* 0x000000ffff0d7224 */ /* 0x000fe200078e0022 */
[----:B------:R-:W-:-:S04]  /*9360*/  DEPBAR.LE SB0, 0x1 ;  /* 0x000080400000791a */ /* 0x000fc80000000000 */
[--C-:B------:R-:W-:Y:S01]  /*9370*/  IMAD.MOV.U32 R12, RZ, RZ, R35.reuse ;  /* 0x000000ffff0c7224 */ /* 0x100fe200078e0023 */
[--C-:B------:R-:W-:Y:S01]  /*9380*/  SHF.R.U64 R18, R34, 0x10, R35.reuse ;  /* 0x0000001022127819 */ /* 0x100fe20000001223 */
[----:B------:R-:W-:Y:S01]  /*9390*/  BSSY B1, `(.L_x_113) ;  /* 0x000005f000017945 */ /* 0x000fe20003800000 */
[----:B------:R-:W-:Y:S02]  /*93a0*/  SHF.R.U32.HI R17, RZ, 0x10, R35 ;  /* 0x00000010ff117819 */ /* 0x000fe40000011623 */
[----:B------:R-:W-:Y:S02]  /*93b0*/  PRMT R27, R31, 0x5410, R27 ;  /* 0x000054101f1b7816 */ /* 0x000fe4000000001b */
[----:B------:R-:W-:Y:S02]  /*93c0*/  PRMT R26, R30, 0x5410, R26 ;  /* 0x000054101e1a7816 */ /* 0x000fe4000000001a */
[----:B------:R-:W-:Y:S02]  /*93d0*/  PRMT R23, R29, 0x5410, R23 ;  /* 0x000054101d177816 */ /* 0x000fe40000000017 */
[----:B------:R-:W-:-:S02]  /*93e0*/  PRMT R19, R28, 0x5410, R19 ;  /* 0x000054101c137816 */ /* 0x000fc40000000013 */
[----:B------:R-:W-:Y:S02]  /*93f0*/  PRMT R25, R15, 0x5410, R25 ;  /* 0x000054100f197816 */ /* 0x000fe40000000019 */
[----:B------:R-:W-:Y:S02]  /*9400*/  PRMT R24, R14, 0x5410, R24 ;  /* 0x000054100e187816 */ /* 0x000fe40000000018 */
[----:B------:R-:W-:Y:S02]  /*9410*/  PRMT R18, R13, 0x5410, R18 ;  /* 0x000054100d127816 */ /* 0x000fe40000000012 */
[----:B------:R-:W-:Y:S01]  /*9420*/  PRMT R17, R12, 0x5410, R17 ;  /* 0x000054100c117816 */ /* 0x000fe20000000011 */
[----:B------:R-:W-:Y:S06]  /*9430*/  BAR.SYNC.DEFER_BLOCKING 0x0 ;  /* 0x0000000000007b1d */ /* 0x000fec0000010000 */
[----:B------:R-:W-:Y:S05]  /*9440*/  @P0 BRA `(.L_x_114) ;  /* 0x0000053000000947 */ /* 0x000fea0003800000 */
[----:B------:R-:W-:Y:S01]  /*9450*/  ISETP.GE.AND P0, PT, R16, c[0x0][0x27c], PT ;  /* 0x00009f0010007a0c */ /* 0x000fe20003f06270 */
[----:B------:R-:W-:-:S12]  /*9460*/  BSSY B0, `(.L_x_115) ;  /* 0x0000028000007945 */ /* 0x000fd80003800000 */
[----:B------:R-:W-:Y:S05]  /*9470*/  @P0 BRA `(.L_x_116) ;  /* 0x0000026000000947 */ /* 0x000fea0003800000 */
[----:B------:R-:W1:Y:S01]  /*9480*/  LDS.128 R12, [R22+0x100] ;  /* 0x00010000160c7984 */ /* 0x000e620000000c00 */
[----:B------:R-:W-:Y:S01]  /*9490*/  SHF.L.U32 R34, R27, 0x10, RZ ;  /* 0x000000101b227819 */ /* 0x000fe200000006ff */
[C---:B------:R-:W-:Y:S01]  /*94a0*/  IMAD.U32 R31, R25.reuse, 0x10000, RZ ;  /* 0x00010000191f7824 */ /* 0x040fe200078e00ff */
[----:B------:R-:W-:Y:S02]  /*94b0*/  LOP3.LUT R30, R25, 0xffff0000, RZ, 0xc0, !PT ;  /* 0xffff0000191e7812 */ /* 0x000fe400078ec0ff */
[----:B------:R-:W-:Y:S02]  /*94c0*/  LOP3.LUT R33, R27, 0xffff0000, RZ, 0xc0, !PT ;  /* 0xffff00001b217812 */ /* 0x000fe400078ec0ff */
[C---:B-1----:R-:W-:Y:S02]  /*94d0*/  LOP3.LUT R28, R12.reuse, 0xffff0000, RZ, 0xc0, !PT ;  /* 0xffff00000c1c7812 */ /* 0x042fe400078ec0ff */
[----:B------:R-:W-:Y:S02]  /*94e0*/  LOP3.LUT R37, R13, 0xffff0000, RZ, 0xc0, !PT ;  /* 0xffff00000d257812 */ /* 0x000fe400078ec0ff */
[----:B------:R-:W-:-:S02]  /*94f0*/  SHF.L.U32 R29, R12, 0x10, RZ ;  /* 0x000000100c1d7819 */ /* 0x000fc400000006ff */
[----:B------:R-:W-:Y:S01]  /*9500*/  SHF.L.U32 R12, R13, 0x10, RZ ;  /* 0x000000100d0c7819 */ /* 0x000fe200000006ff */
[-C--:B------:R-:W-:Y:S01]  /*9510*/  FMUL.FTZ R13, R28, R31.reuse ;  /* 0x0000001f1c0d7220 */ /* 0x080fe20000410000 */
[----:B------:R-:W-:Y:S01]  /*9520*/  SHF.L.U32 R36, R14, 0x10, RZ ;  /* 0x000000100e247819 */ /* 0x000fe200000006ff */
[----:B------:R-:W-:Y:S01]  /*9530*/  FMUL.FTZ R28, R28, R34 ;  /* 0x000000221c1c7220 */ /* 0x000fe20000410000 */
[----:B------:R-:W-:Y:S01]  /*9540*/  LOP3.LUT R35, R14, 0xffff0000, RZ, 0xc0, !PT ;  /* 0xffff00000e237812 */ /* 0x000fe200078ec0ff */
[C---:B------:R-:W-:Y:S01]  /*9550*/  IMAD.U32 R14, R15.reuse, 0x10000, RZ ;  /* 0x000100000f0e7824 */ /* 0x040fe200078e00ff */
[----:B------:R-:W-:Y:S01]  /*9560*/  LOP3.LUT R38, R15, 0xffff0000, RZ, 0xc0, !PT ;  /* 0xffff00000f267812 */ /* 0x000fe200078ec0ff */
[----:B------:R-:W-:Y:S02]  /*9570*/  FMUL.FTZ R15, R37, R30 ;  /* 0x0000001e250f7220 */ /* 0x000fe40000410000 */
[C---:B------:R-:W-:Y:S01]  /*9580*/  FFMA.FTZ R13, R29.reuse, R34, -R13 ;  /* 0x000000221d0d7223 */ /* 0x040fe2000001080d */
[----:B------:R-:W-:Y:S01]  /*9590*/  SHF.L.U32 R34, R26, 0x10, RZ ;  /* 0x000000101a227819 */ /* 0x000fe200000006ff */
[----:B------:R-:W-:Y:S01]  /*95a0*/  FFMA.FTZ R28, R29, R31, R28 ;  /* 0x0000001f1d1c7223 */ /* 0x000fe2000001001c */
[C---:B------:R-:W-:Y:S01]  /*95b0*/  SHF.L.U32 R31, R24.reuse, 0x10, RZ ;  /* 0x00000010181f7819 */ /* 0x040fe200000006ff */
[-C--:B------:R-:W-:Y:S01]  /*95c0*/  FMUL.FTZ R37, R37, R33.reuse ;  /* 0x0000002125257220 */ /* 0x080fe20000410000 */
[----:B------:R-:W-:Y:S01]  /*95d0*/  LOP3.LUT R29, R24, 0xffff0000, RZ, 0xc0, !PT ;  /* 0xffff0000181d7812 */ /* 0x000fe200078ec0ff */
[----:B------:R-:W-:Y:S01]  /*95e0*/  FFMA.FTZ R15, R12, R33, -R15 ;  /* 0x000000210c0f7223 */ /* 0x000fe2000001080f */
[----:B------:R-:W-:Y:S01]  /*95f0*/  LOP3.LUT R33, R26, 0xffff0000, RZ, 0xc0, !PT ;  /* 0xffff00001a217812 */ /* 0x000fe200078ec0ff */
[----:B------:R-:W-:-:S02]  /*9600*/  FFMA.FTZ R37, R12, R30, R37 ;  /* 0x0000001e0c257223 */ /* 0x000fc40000010025 */
[C---:B------:R-:W-:Y:S02]  /*9610*/  FMUL.FTZ R12, R35.reuse, R31 ;  /* 0x0000001f230c7220 */ /* 0x040fe40000410000 */
[C---:B------:R-:W-:Y:S02]  /*9620*/  FMUL.FTZ R30, R38.reuse, R29 ;  /* 0x0000001d261e7220 */ /* 0x040fe40000410000 */
[-C--:B------:R-:W-:Y:S02]  /*9630*/  FMUL.FTZ R35, R35, R34.reuse ;  /* 0x0000002223237220 */ /* 0x080fe40000410000 */
[----:B------:R-:W-:Y:S02]  /*9640*/  FMUL.FTZ R38, R38, R33 ;  /* 0x0000002126267220 */ /* 0x000fe40000410000 */
[----:B------:R-:W-:Y:S01]  /*9650*/  FFMA.FTZ R34, R36, R34, -R12 ;  /* 0x0000002224227223 */ /* 0x000fe2000001080c */
[----:B------:R-:W-:Y:S01]  /*9660*/  F2FP.BF16.PACK_AB R12, R28, R13 ;  /* 0x0000000d1c0c723e */ /* 0x000fe200000010ff */
[----:B------:R-:W-:Y:S01]  /*9670*/  FFMA.FTZ R35, R36, R31, R35 ;  /* 0x0000001f24237223 */ /* 0x000fe20000010023 */
[----:B------:R-:W-:Y:S01]  /*9680*/  F2FP.BF16.PACK_AB R13, R37, R15 ;  /* 0x0000000f250d723e */ /* 0x000fe200000010ff */
[----:B------:R-:W-:-:S02]  /*9690*/  FFMA.FTZ R30, R14, R33, -R30 ;  /* 0x000000210e1e7223 */ /* 0x000fc4000001081e */
[----:B------:R-:W-:Y:S01]  /*96a0*/  FFMA.FTZ R38, R14, R29, R38 ;  /* 0x0000001d0e267223 */ /* 0x000fe20000010026 */
[----:B------:R-:W-:-:S04]  /*96b0*/  F2FP.BF16.PACK_AB R14, R35, R34 ;  /* 0x00000022230e723e */ /* 0x000fc800000010ff */
[----:B------:R-:W-:-:S05]  /*96c0*/  F2FP.BF16.PACK_AB R15, R38, R30 ;  /* 0x0000001e260f723e */ /* 0x000fca00000010ff */
[----:B------:R1:W-:Y:S02]  /*96d0*/  STS.128 [R22+0x100], R12 ;  /* 0x0001000c16007388 */ /* 0x0003e40000000c00 */
.L_x_116:
[----:B------:R-:W-:Y:S05]  /*96e0*/  BSYNC B0 ;  /* 0x0000000000007941 */ /* 0x000fea0003800000 */
.L_x_115:
[----:B-1----:R-:W-:-:S04]  /*96f0*/  IADD3 R12, R16, 0x20, RZ ;  /* 0x00000020100c7810 */ /* 0x002fc80007ffe0ff */
[----:B------:R-:W-:-:S13]  /*9700*/  ISETP.GE.AND P0, PT, R12, c[0x0][0x27c], PT ;  /* 0x00009f000c007a0c */ /* 0x000fda0003f06270 */
[----:B------:R-:W-:Y:S05]  /*9710*/  @P0 BRA `(.L_x_114) ;  /* 0x0000026000000947 */ /* 0x000fea0003800000 */
[----:B------:R-:W1:Y:S01]  /*9720*/  LDS.128 R12, [R22+0x4100] ;  /* 0x00410000160c7984 */ /* 0x000e620000000c00 */
[C---:B------:R-:W-:Y:S01]  /*9730*/  SHF.L.U32 R34, R23.reuse, 0x10, RZ ;  /* 0x0000001017227819 */ /* 0x040fe200000006ff */
        /* <DEDUP_REMOVED lines=14> */
[----:B------:R-:W-:Y:S01]  /*9820*/  FFMA.FTZ R13, R29, R34, -R13 ;  /* 0x000000221d0d7223 */ /* 0x000fe2000001080d */
[----:B------:R-:W-:Y:S01]  /*9830*/  SHF.L.U32 R34, R19, 0x10, RZ ;  /* 0x0000001013227819 */ /* 0x000fe200000006ff */
[----:B------:R-:W-:Y:S01]  /*9840*/  FFMA.FTZ R28, R29, R31, R28 ;  /* 0x0000001f1d1c7223 */ /* 0x000fe2000001001c */
[----:B------:R-:W-:Y:S01]  /*9850*/  SHF.L.U32 R31, R17, 0x10, RZ ;  /* 0x00000010111f7819 */ /* 0x000fe200000006ff */
[-C--:B------:R-:W-:Y:S01]  /*9860*/  FMUL.FTZ R37, R37, R33.reuse ;  /* 0x0000002125257220 */ /* 0x080fe20000410000 */
[----:B------:R-:W-:Y:S01]  /*9870*/  LOP3.LUT R29, R17, 0xffff0000, RZ, 0xc0, !PT ;  /* 0xffff0000111d7812 */ /* 0x000fe200078ec0ff */
[C---:B------:R-:W-:Y:S01]  /*9880*/  FFMA.FTZ R15, R12.reuse, R33, -R15 ;  /* 0x000000210c0f7223 */ /* 0x040fe2000001080f */
        /* <DEDUP_REMOVED lines=15> */
.L_x_114:
[----:B------:R-:W-:Y:S05]  /*9980*/  BSYNC B1 ;  /* 0x0000000000017941 */ /* 0x000fea0003800000 */
.L_x_113:
[----:B-1----:R-:W-:Y:S01]  /*9990*/  IADD3 R12, R10, 0x20, RZ ;  /* 0x000000200a0c7810 */ /* 0x002fe20007ffe0ff */
[----:B------:R-:W-:Y:S03]  /*99a0*/  BSSY B1, `(.L_x_117) ;  /* 0x0000056000017945 */ /* 0x000fe60003800000 */
[----:B------:R-:W-:-:S13]  /*99b0*/  ISETP.GE.AND P0, PT, R12, UR4, PT ;  /* 0x000000040c007c0c */ /* 0x000fda000bf06270 */
[----:B------:R-:W-:Y:S05]  /*99c0*/  @P0 BRA `(.L_x_118) ;  /* 0x0000053000000947 */ /* 0x000fea0003800000 */
[----:B------:R-:W-:Y:S01]  /*99d0*/  ISETP.GE.AND P0, PT, R16, c[0x0][0x27c], PT ;  /* 0x00009f0010007a0c */ /* 0x000fe20003f06270 */
[----:B------:R-:W-:-:S12]  /*99e0*/  BSSY B0, `(.L_x_119) ;  /* 0x0000028000007945 */ /* 0x000fd80003800000 */
[----:B------:R-:W-:Y:S05]  /*99f0*/  @P0 BRA `(.L_x_120) ;  /* 0x0000026000000947 */ /* 0x000fea0003800000 */
[----:B------:R-:W1:Y:S01]  /*9a00*/  LDS.128 R12, [R22+0x1100] ;  /* 0x00110000160c7984 */ /* 0x000e620000000c00 */
[----:B------:R-:W-:Y:S01]  /*9a10*/  SHF.L.U32 R33, R27, 0x10, RZ ;  /* 0x000000101b217819 */ /* 0x000fe200000006ff */
[----:B------:R-:W-:Y:S01]  /*9a20*/  IMAD.U32 R30, R25, 0x10000, RZ ;  /* 0x00010000191e7824 */ /* 0x000fe200078e00ff */
[----:B------:R-:W-:Y:S02]  /*9a30*/  LOP3.LUT R31, R27, 0xffff0000, RZ, 0xc0, !PT ;  /* 0xffff00001b1f7812 */ /* 0x000fe400078ec0ff */
[C---:B-1----:R-:W-:Y:S01]  /*9a40*/  LOP3.LUT R28, R12.reuse, 0xffff0000, RZ, 0xc0, !PT ;  /* 0xffff00000c1c7812 */ /* 0x042fe200078ec0ff */
[----:B------:R-:W-:Y:S01]  /*9a50*/  IMAD.U32 R34, R15, 0x10000, RZ ;  /* 0x000100000f227824 */ /* 0x000fe200078e00ff */
[----:B------:R-:W-:Y:S02]  /*9a60*/  SHF.L.U32 R29, R12, 0x10, RZ ;  /* 0x000000100c1d7819 */ /* 0x000fe400000006ff */
[C---:B------:R-:W-:Y:S02]  /*9a70*/  SHF.L.U32 R12, R13.reuse, 0x10, RZ ;  /* 0x000000100d0c7819 */ /* 0x040fe400000006ff */
[----:B------:R-:W-:-:S02]  /*9a80*/  LOP3.LUT R37, R13, 0xffff0000, RZ, 0xc0, !PT ;  /* 0xffff00000d257812 */ /* 0x000fc400078ec0ff */
[----:B------:R-:W-:Y:S02]  /*9a90*/  LOP3.LUT R13, R25, 0xffff0000, RZ, 0xc0, !PT ;  /* 0xffff0000190d7812 */ /* 0x000fe400078ec0ff */
[C---:B------:R-:W-:Y:S02]  /*9aa0*/  SHF.L.U32 R36, R14.reuse, 0x10, RZ ;  /* 0x000000100e247819 */ /* 0x040fe400000006ff */
[----:B------:R-:W-:Y:S01]  /*9ab0*/  LOP3.LUT R35, R14, 0xffff0000, RZ, 0xc0, !PT ;  /* 0xffff00000e237812 */ /* 0x000fe200078ec0ff */
[-C--:B------:R-:W-:Y:S01]  /*9ac0*/  FMUL.FTZ R14, R30, R28.reuse ;  /* 0x0000001c1e0e7220 */ /* 0x080fe20000410000 */
[----:B------:R-:W-:Y:S01]  /*9ad0*/  LOP3.LUT R38, R15, 0xffff0000, RZ, 0xc0, !PT ;  /* 0xffff00000f267812 */ /* 0x000fe200078ec0ff */
[----:B------:R-:W-:Y:S02]  /*9ae0*/  FMUL.FTZ R28, R33, R28 ;  /* 0x0000001c211c7220 */ /* 0x000fe40000410000 */
[----:B------:R-:W-:Y:S02]  /*9af0*/  FMUL.FTZ R15, R13, R37 ;  /* 0x000000250d0f7220 */ /* 0x000fe40000410000 */
[-C--:B------:R-:W-:Y:S01]  /*9b00*/  FFMA.FTZ R14, R33, R29.reuse, -R14 ;  /* 0x0000001d210e7223 */ /* 0x080fe2000001080e */
[----:B------:R-:W-:Y:S01]  /*9b10*/  SHF.L.U32 R33, R26, 0x10, RZ ;  /* 0x000000101a217819 */ /* 0x000fe200000006ff */
[----:B------:R-:W-:Y:S01]  /*9b20*/  FFMA.FTZ R28, R30, R29, R28 ;  /* 0x0000001d1e1c7223 */ /* 0x000fe2000001001c */
[C---:B------:R-:W-:Y:S01]  /*9b30*/  SHF.L.U32 R30, R24.reuse, 0x10, RZ ;  /* 0x00000010181e7819 */ /* 0x040fe200000006ff */
[C---:B------:R-:W-:Y:S01]  /*9b40*/  FMUL.FTZ R37, R31.reuse, R37 ;  /* 0x000000251f257220 */ /* 0x040fe20000410000 */
[----:B------:R-:W-:Y:S01]  /*9b50*/  LOP3.LUT R29, R24, 0xffff0000, RZ, 0xc0, !PT ;  /* 0xffff0000181d7812 */ /* 0x000fe200078ec0ff */
[-C--:B------:R-:W-:Y:S01]  /*9b60*/  FFMA.FTZ R15, R31, R12.reuse, -R15 ;  /* 0x0000000c1f0f7223 */ /* 0x080fe2000001080f */
[----:B------:R-:W-:Y:S01]  /*9b70*/  LOP3.LUT R31, R26, 0xffff0000, RZ, 0xc0, !PT ;  /* 0xffff00001a1f7812 */ /* 0x000fe200078ec0ff */
[----:B------:R-:W-:-:S02]  /*9b80*/  FFMA.FTZ R13, R13, R12, R37 ;  /* 0x0000000c0d0d7223 */ /* 0x000fc40000010025 */
[-C--:B------:R-:W-:Y:S02]  /*9b90*/  FMUL.FTZ R12, R30, R35.reuse ;  /* 0x000000231e0c7220 */ /* 0x080fe40000410000 */
[----:B------:R-:W-:Y:S01]  /*9ba0*/  FMUL.FTZ R37, R33, R35 ;  /* 0x0000002321257220 */ /* 0x000fe20000410000 */
[----:B------:R-:W-:Y:S01]  /*9bb0*/  F2FP.BF16.PACK_AB R13, R13, R15 ;  /* 0x0000000f0d0d723e */ /* 0x000fe200000010ff */
[-C--:B------:R-:W-:Y:S02]  /*9bc0*/  FMUL.FTZ R35, R29, R38.reuse ;  /* 0x000000261d237220 */ /* 0x080fe40000410000 */
[----:B------:R-:W-:Y:S02]  /*9bd0*/  FMUL.FTZ R38, R31, R38 ;  /* 0x000000261f267220 */ /* 0x000fe40000410000 */
[----:B------:R-:W-:Y:S01]  /*9be0*/  FFMA.FTZ R33, R33, R36, -R12 ;  /* 0x0000002421217223 */ /* 0x000fe2000001080c */
[----:B------:R-:W-:Y:S01]  /*9bf0*/  F2FP.BF16.PACK_AB R12, R28, R14 ;  /* 0x0000000e1c0c723e */ /* 0x000fe200000010ff */
[----:B------:R-:W-:-:S02]  /*9c00*/  FFMA.FTZ R37, R30, R36, R37 ;  /* 0x000000241e257223 */ /* 0x000fc40000010025 */
[-C--:B------:R-:W-:Y:S02]  /*9c10*/  FFMA.FTZ R35, R31, R34.reuse, -R35 ;  /* 0x000000221f237223 */ /* 0x080fe40000010823 */
[----:B------:R-:W-:Y:S01]  /*9c20*/  FFMA.FTZ R38, R29, R34, R38 ;  /* 0x000000221d267223 */ /* 0x000fe20000010026 */
[----:B------:R-:W-:-:S04]  /*9c30*/  F2FP.BF16.PACK_AB R14, R37, R33 ;  /* 0x00000021250e723e */ /* 0x000fc800000010ff */
[----:B------:R-:W-:-:S05]  /*9c40*/  F2FP.BF16.PACK_AB R15, R38, R35 ;  /* 0x00000023260f723e */ /* 0x000fca00000010ff */
[----:B------:R1:W-:Y:S02]  /*9c50*/  STS.128 [R22+0x1100], R12 ;  /* 0x0011000c16007388 */ /* 0x0003e40000000c00 */
.L_x_120:
[----:B------:R-:W-:Y:S05]  /*9c60*/  BSYNC B0 ;  /* 0x0000000000007941 */ /* 0x000fea0003800000 */
.L_x_119:
[----:B-1----:R-:W-:-:S04]  /*9c70*/  IADD3 R12, R16, 0x20, RZ ;  /* 0x00000020100c7810 */ /* 0x002fc80007ffe0ff */
[----:B------:R-:W-:-:S13]  /*9c80*/  ISETP.GE.AND P0, PT, R12, c[0x0][0x27c], PT ;  /* 0x00009f000c007a0c */ /* 0x000fda0003f06270 */
[----:B------:R-:W-:Y:S05]  /*9c90*/  @P0 BRA `(.L_x_118) ;  /* 0x0000026000000947 */ /* 0x000fea0003800000 */
[----:B------:R-:W1:Y:S01]  /*9ca0*/  LDS.128 R12, [R22+0x5100] ;  /* 0x00510000160c7984 */ /* 0x000e620000000c00 */
[C---:B------:R-:W-:Y:S01]  /*9cb0*/  SHF.L.U32 R33, R23.reuse, 0x10, RZ ;  /* 0x0000001017217819 */ /* 0x040fe200000006ff */
        /* <DEDUP_REMOVED lines=10> */
[CC--:B------:R-:W-:Y:S01]  /*9d60*/  FMUL.FTZ R14, R30.reuse, R28.reuse ;  /* 0x0000001c1e0e7220 */ /* 0x0c0fe20000410000 */
[----:B------:R-:W-:Y:S01]  /*9d70*/  LOP3.LUT R38, R15, 0xffff0000, RZ, 0xc0, !PT ;  /* 0xffff00000f267812 */ /* 0x000fe200078ec0ff */
[----:B------:R-:W-:Y:S02]  /*9d80*/  FMUL.FTZ R28, R33, R28 ;  /* 0x0000001c211c7220 */ /* 0x000fe40000410000 */
[----:B------:R-:W-:Y:S02]  /*9d90*/  FMUL.FTZ R15, R13, R37 ;  /* 0x000000250d0f7220 */ /* 0x000fe40000410000 */
[-C--:B------:R-:W-:Y:S01]  /*9da0*/  FFMA.FTZ R14, R33, R29.reuse, -R14 ;  /* 0x0000001d210e7223 */ /* 0x080fe2000001080e */
[----:B------:R-:W-:Y:S01]  /*9db0*/  SHF.L.U32 R33, R19, 0x10, RZ ;  /* 0x0000001013217819 */ /* 0x000fe200000006ff */
[----:B------:R-:W-:Y:S01]  /*9dc0*/  FFMA.FTZ R28, R30, R29, R28 ;  /* 0x0000001d1e1c7223 */ /* 0x000fe2000001001c */
[----:B------:R-:W-:Y:S01]  /*9dd0*/  SHF.L.U32 R30, R17, 0x10, RZ ;  /* 0x00000010111e7819 */ /* 0x000fe200000006ff */
[----:B------:R-:W-:Y:S01]  /*9de0*/  FMUL.FTZ R37, R31, R37 ;  /* 0x000000251f257220 */ /* 0x000fe20000410000 */
        /* <DEDUP_REMOVED lines=17> */
.L_x_118:
[----:B------:R-:W-:Y:S05]  /*9f00*/  BSYNC B1 ;  /* 0x0000000000017941 */ /* 0x000fea0003800000 */
.L_x_117:
        /* <DEDUP_REMOVED lines=45> */
.L_x_124:
[----:B------:R-:W-:Y:S05]  /*a1e0*/  BSYNC B0 ;  /* 0x0000000000007941 */ /* 0x000fea0003800000 */
.L_x_123:
        /* <DEDUP_REMOVED lines=41> */
.L_x_122:
[----:B------:R-:W-:Y:S05]  /*a480*/  BSYNC B1 ;  /* 0x0000000000017941 */ /* 0x000fea0003800000 */
.L_x_121:
[----:B-1----:R-:W-:-:S04]  /*a490*/  IADD3 R12, R10, 0x60, RZ ;  /* 0x000000600a0c7810 */ /* 0x002fc80007ffe0ff */
[----:B------:R-:W-:-:S13]  /*a4a0*/  ISETP.GE.AND P0, PT, R12, UR4, PT ;  /* 0x000000040c007c0c */ /* 0x000fda000bf06270 */
[----:B------:R-:W-:Y:S05]  /*a4b0*/  @P0 BRA `(.L_x_125) ;  /* 0x0000210000000947 */ /* 0x000fea0003800000 */
[----:B------:R-:W-:Y:S01]  /*a4c0*/  ISETP.GE.AND P0, PT, R16, c[0x0][0x27c], PT ;  /* 0x00009f0010007a0c */ /* 0x000fe20003f06270 */
[----:B------:R-:W-:-:S12]  /*a4d0*/  BSSY B0, `(.L_x_126) ;  /* 0x0000028000007945 */ /* 0x000fd80003800000 */
[----:B------:R-:W-:Y:S05]  /*a4e0*/  @P0 BRA `(.L_x_127) ;  /* 0x0000026000000947 */ /* 0x000fea0003800000 */
[----:B------:R-:W1:Y:S01]  /*a4f0*/  LDS.128 R12, [R22+0x3100] ;  /* 0x00310000160c7984 */ /* 0x000e620000000c00 */
[----:B------:R-:W-:Y:S02]  /*a500*/  LOP3.LUT R31, R27, 0xffff0000, RZ, 0xc0, !PT ;  /* 0xffff00001b1f7812 */ /* 0x000fe400078ec0ff */
[C---:B-1----:R-:W-:Y:S01]  /*a510*/  SHF.L.U32 R29, R12.reuse, 0x10, RZ ;  /* 0x000000100c1d7819 */ /* 0x042fe200000006ff */
[----:B------:R-:W-:Y:S01]  /*a520*/  IMAD.U32 R33, R15, 0x10000, RZ ;  /* 0x000100000f217824 */ /* 0x000fe200078e00ff */
[----:B------:R-:W-:Y:S02]  /*a530*/  LOP3.LUT R28, R12, 0xffff0000, RZ, 0xc0, !PT ;  /* 0xffff00000c1c7812 */ /* 0x000fe400078ec0ff */
[C---:B------:R-:W-:Y:S02]  /*a540*/  SHF.L.U32 R12, R13.reuse, 0x10, RZ ;  /* 0x000000100d0c7819 */ /* 0x040fe400000006ff */
[----:B------:R-:W-:Y:S02]  /*a550*/  LOP3.LUT R30, R13, 0xffff0000, RZ, 0xc0, !PT ;  /* 0xffff00000d1e7812 */ /* 0x000fe400078ec0ff */
[----:B------:R-:W-:Y:S01]  /*a560*/  SHF.L.U32 R13, R27, 0x10, RZ ;  /* 0x000000101b0d7819 */ /* 0x000fe200000006ff */
[C---:B------:R-:W-:Y:S01]  /*a570*/  IMAD.U32 R27, R25.reuse, 0x10000, RZ ;  /* 0x00010000191b7824 */ /* 0x040fe200078e00ff */
[----:B------:R-:W-:-:S02]  /*a580*/  LOP3.LUT R25, R25, 0xffff0000, RZ, 0xc0, !PT ;  /* 0xffff000019197812 */ /* 0x000fc400078ec0ff */
[C---:B------:R-:W-:Y:S02]  /*a590*/  SHF.L.U32 R35, R14.reuse, 0x10, RZ ;  /* 0x000000100e237819 */ /* 0x040fe400000006ff */
[----:B------:R-:W-:Y:S01]  /*a5a0*/  LOP3.LUT R34, R14, 0xffff0000, RZ, 0xc0, !PT ;  /* 0xffff00000e227812 */ /* 0x000fe200078ec0ff */
[----:B------:R-:W-:Y:S01]  /*a5b0*/  FMUL.FTZ R14, R27, R28 ;  /* 0x0000001c1b0e7220 */ /* 0x000fe20000410000 */
[----:B------:R-:W-:Y:S01]  /*a5c0*/  LOP3.LUT R36, R15, 0xffff0000, RZ, 0xc0, !PT ;  /* 0xffff00000f247812 */ /* 0x000fe200078ec0ff */
[----:B------:R-:W-:Y:S02]  /*a5d0*/  FMUL.FTZ R15, R25, R30 ;  /* 0x0000001e190f7220 */ /* 0x000fe40000410000 */
[C---:B------:R-:W-:Y:S02]  /*a5e0*/  FMUL.FTZ R28, R13.reuse, R28 ;  /* 0x0000001c0d1c7220 */ /* 0x040fe40000410000 */
[-C--:B------:R-:W-:Y:S02]  /*a5f0*/  FFMA.FTZ R14, R13, R29.reuse, -R14 ;  /* 0x0000001d0d0e7223 */ /* 0x080fe4000001080e */
[----:B------:R-:W-:Y:S01]  /*a600*/  FFMA.FTZ R13, R31, R12, -R15 ;  /* 0x0000000c1f0d7223 */ /* 0x000fe2000001080f */
[----:B------:R-:W-:Y:S01]  /*a610*/  SHF.L.U32 R15, R24, 0x10, RZ ;  /* 0x00000010180f7819 */ /* 0x000fe200000006ff */
[----:B------:R-:W-:Y:S01]  /*a620*/  FFMA.FTZ R28, R27, R29, R28 ;  /* 0x0000001d1b1c7223 */ /* 0x000fe2000001001c */
[----:B------:R-:W-:Y:S01]  /*a630*/  SHF.L.U32 R27, R26, 0x10, RZ ;  /* 0x000000101a1b7819 */ /* 0x000fe200000006ff */
[----:B------:R-:W-:Y:S01]  /*a640*/  FMUL.FTZ R30, R31, R30 ;  /* 0x0000001e1f1e7220 */ /* 0x000fe20000410000 */
[----:B------:R-:W-:-:S02]  /*a650*/  LOP3.LUT R24, R24, 0xffff0000, RZ, 0xc0, !PT ;  /* 0xffff000018187812 */ /* 0x000fc400078ec0ff */
[----:B------:R-:W-:Y:S01]  /*a660*/  LOP3.LUT R26, R26, 0xffff0000, RZ, 0xc0, !PT ;  /* 0xffff00001a1a7812 */ /* 0x000fe200078ec0ff */
[----:B------:R-:W-:Y:S02]  /*a670*/  FFMA.FTZ R30, R25, R12, R30 ;  /* 0x0000000c191e7223 */ /* 0x000fe4000001001e */
[-C--:B------:R-:W-:Y:S02]  /*a680*/  FMUL.FTZ R12, R15, R34.reuse ;  /* 0x000000220f0c7220 */ /* 0x080fe40000410000 */
[----:B------:R-:W-:Y:S01]  /*a690*/  FMUL.FTZ R34, R27, R34 ;  /* 0x000000221b227220 */ /* 0x000fe20000410000 */
[----:B------:R-:W-:Y:S01]  /*a6a0*/  F2FP.BF16.PACK_AB R13, R30, R13 ;  /* 0x0000000d1e0d723e */ /* 0x000fe200000010ff */
[-C--:B------:R-:W-:Y:S02]  /*a6b0*/  FMUL.FTZ R25, R24, R36.reuse ;  /* 0x0000002418197220 */ /* 0x080fe40000410000 */
[----:B------:R-:W-:Y:S02]  /*a6c0*/  FMUL.FTZ R36, R26, R36 ;  /* 0x000000241a247220 */ /* 0x000fe40000410000 */
[----:B------:R-:W-:-:S02]  /*a6d0*/  FFMA.FTZ R34, R15, R35, R34 ;  /* 0x000000230f227223 */ /* 0x000fc40000010022 */
[----:B------:R-:W-:Y:S01]  /*a6e0*/  FFMA.FTZ R27, R27, R35, -R12 ;  /* 0x000000231b1b7223 */ /* 0x000fe2000001080c */
[----:B------:R-:W-:Y:S01]  /*a6f0*/  F2FP.BF16.PACK_AB R12, R28, R14 ;  /* 0x0000000e1c0c723e */ /* 0x000fe200000010ff */
[-C--:B------:R-:W-:Y:S02]  /*a700*/  FFMA.FTZ R15, R26, R33.reuse, -R25 ;  /* 0x000000211a0f7223 */ /* 0x080fe40000010819 */
[----:B------:R-:W-:Y:S01]  /*a710*/  FFMA.FTZ R36, R24, R33, R36 ;  /* 0x0000002118247223 */ /* 0x000fe20000010024 */
[----:B------:R-:W-:-:S04]  /*a720*/  F2FP.BF16.PACK_AB R14, R34, R27 ;  /* 0x0000001b220e723e */ /* 0x000fc800000010ff */
[----:B------:R-:W-:-:S05]  /*a730*/  F2FP.BF16.PACK_AB R15, R36, R15 ;  /* 0x0000000f240f723e */ /* 0x000fca00000010ff */
[----:B------:R1:W-:Y:S02]  /*a740*/  STS.128 [R22+0x3100], R12 ;  /* 0x0031000c16007388 */ /* 0x0003e40000000c00 */
.L_x_127:
[----:B------:R-:W-:Y:S05]  /*a750*/  BSYNC B0 ;  /* 0x0000000000007941 */ /* 0x000fea0003800000 */
.L_x_126:
[----:B------:R-:W-:-:S04]  /*a760*/  IADD3 R16, R16, 0x20, RZ ;  /* 0x0000002010107810 */ /* 0x000fc80007ffe0ff */
[----:B------:R-:W-:-:S13]  /*a770*/  ISETP.GE.AND P0, PT, R16, c[0x0][0x27c], PT ;  /* 0x00009f0010007a0c */ /* 0x000fda0003f06270 */
[----:B------:R-:W-:Y:S05]  /*a780*/  @P0 BRA `(.L_x_125) ;  /* 0x00001e3000000947 */ /* 0x000fea0003800000 */
[----:B-1----:R-:W1:Y:S01]  /*a790*/  LDS.128 R12, [R22+0x7100] ;  /* 0x00710000160c7984 */ /* 0x002e620000000c00 */
        /* <DEDUP_REMOVED lines=11> */
[-C--:B------:R-:W-:Y:S01]  /*a850*/  FMUL.FTZ R14, R23, R16.reuse ;  /* 0x00000010170e7220 */ /* 0x080fe20000410000 */
[----:B------:R-:W-:Y:S01]  /*a860*/  LOP3.LUT R30, R15, 0xffff0000, RZ, 0xc0, !PT ;  /* 0xffff00000f1e7812 */ /* 0x000fe200078ec0ff */
[-C--:B------:R-:W-:Y:S02]  /*a870*/  FMUL.FTZ R15, R18, R25.reuse ;  /* 0x00000019120f7220 */ /* 0x080fe40000410000 */
[C---:B------:R-:W-:Y:S02]  /*a880*/  FMUL.FTZ R16, R13.reuse, R16 ;  /* 0x000000100d107220 */ /* 0x040fe40000410000 */
[----:B------:R-:W-:Y:S02]  /*a890*/  FFMA.FTZ R14, R13, R24, -R14 ;  /* 0x000000180d0e7223 */ /* 0x000fe4000001080e */
[C---:B------:R-:W-:Y:S01]  /*a8a0*/  FFMA.FTZ R13, R26.reuse, R12, -R15 ;  /* 0x0000000c1a0d7223 */ /* 0x040fe2000001080f */
        /* <DEDUP_REMOVED lines=19> */
[----:B------:R1:W-:Y:S01]  /*a9e0*/  STS.128 [R22+0x7100], R12 ;  /* 0x0071000c16007388 */ /* 0x0003e20000000c00 */
[----:B------:R-:W-:Y:S05]  /*a9f0*/  BRA `(.L_x_125) ;  /* 0x00001bc000007947 */ /* 0x000fea0003800000 */
.L_x_110:
[----:B------:R-:W-:Y:S01]  /*aa00*/  ISETP.NE.AND P0, PT, R12, RZ, PT ;  /* 0x000000ff0c00720c */ /* 0x000fe20003f05270 */
[----:B------:R-:W-:Y:S01]  /*aa10*/  IMAD.U32 R26, RZ, RZ, UR16 ;  /* 0x00000010ff1a7e24 */ /* 0x000fe2000f8e00ff */
[----:B------:R-:W-:Y:S01]  /*aa20*/  MOV R24, UR4 ;  /* 0x0000000400187c02 */ /* 0x000fe20008000f00 */
[----:B------:R-:W-:Y:S01]  /*aa30*/  IMAD.U32 R27, RZ, RZ, UR17 ;  /* 0x00000011ff1b7e24 */ /* 0x000fe2000f8e00ff */
[----:B------:R-:W-:Y:S01]  /*aa40*/  MOV R25, UR5 ;  /* 0x0000000500197c02 */ /* 0x000fe20008000f00 */
[----:B------:R-:W-:Y:S01]  /*aa50*/  BSSY B0, `(.L_x_128) ;  /* 0x000000d000007945 */ /* 0x000fe20003800000 */
[----:B------:R-:W-:Y:S01]  /*aa60*/  CS2R R16, SRZ ;  /* 0x0000000000107805 */ /* 0x000fe2000001ff00 */
[----:B------:R-:W-:Y:S01]  /*aa70*/  CS2R R14, SRZ ;  /* 0x00000000000e7805 */ /* 0x000fe2000001ff00 */
[----:B------:R-:W-:Y:S01]  /*aa80*/  CS2R R12, SRZ ;  /* 0x00000000000c7805 */ /* 0x000fe2000001ff00 */
[----:B------:R-:W-:-:S04]  /*aa90*/  CS2R R18, SRZ ;  /* 0x0000000000127805 */ /* 0x000fc8000001ff00 */
[----:B------:R-:W-:Y:S05]  /*aaa0*/  @P0 BRA `(.L_x_129) ;  /* 0x0000007000000947 */ /* 0x000fea0003800000 */
[----:B------:R-:W-:Y:S01]  /*aab0*/  ISETP.GE.AND P0, PT, R32, c[0x0][0x27c], PT ;  /* 0x00009f0020007a0c */ /* 0x000fe20003f06270 */
[----:B------:R-:W-:-:S12]  /*aac0*/  CS2R R16, SRZ ;  /* 0x0000000000107805 */ /* 0x000fd8000001ff00 */
[----:B------:R-:W-:Y:S05]  /*aad0*/  @P0 BRA `(.L_x_129) ;  /* 0x0000004000000947 */ /* 0x000fea0003800000 */
[----:B------:R-:W-:-:S04]  /*aae0*/  IMAD.WIDE R26, R32, 0x2, R26 ;  /* 0x00000002201a7825 */ /* 0x000fc800078e021a */
[----:B------:R-:W-:Y:S01]  /*aaf0*/  IMAD.WIDE R24, R32, 0x2, R24 ;  /* 0x0000000220187825 */ /* 0x000fe200078e0218 */
[----:B------:R1:W5:Y:S04]  /*ab00*/  LD.E.128 R16, [R26.64] ;  /* 0x000000141a107980 */ /* 0x000368000c101d00 */
[----:B------:R1:W5:Y:S02]  /*ab10*/  LD.E.128 R12, [R24.64] ;  /* 0x00000014180c7980 */ /* 0x000364000c101d00 */
.L_x_129:
[----:B------:R-:W-:Y:S05]  /*ab20*/  BSYNC B0 ;  /* 0x0000000000007941 */ /* 0x000fea0003800000 */
.L_x_128:
[----:B------:R-:W-:Y:S01]  /*ab30*/  UIMAD UR4, UR12, -0x80, UR18 ;  /* 0xffffff800c0478a4 */ /* 0x000fe2000f8e0212 */
[----:B------:R-:W-:Y:S01]  /*ab40*/  ISETP.GE.AND P0, PT, R32, c[0x0][0x27c], PT ;  /* 0x00009f0020007a0c */ /* 0x000fe20003f06270 */
[--C-:B-----5:R-:W-:Y:S01]  /*ab50*/  IMAD.MOV.U32 R29, RZ, RZ, R17.reuse ;  /* 0x000000ffff1d7224 */ /* 0x120fe200078e0011 */
[--C-:B------:R-:W-:Y:S01]  /*ab60*/  SHF.R.U64 R30, R16, 0x10, R17.reuse ;  /* 0x00000010101e7819 */ /* 0x100fe20000001211 */
[----:B------:R-:W-:Y:S01]  /*ab70*/  UISETP.LT.AND UP0, UPT, UR4, 0x80, UPT ;  /* 0x000000800400788c */ /* 0x000fe2000bf01270 */
[----:B------:R-:W-:Y:S01]  /*ab80*/  SHF.R.U32.HI R36, RZ, 0x10, R17 ;  /* 0x00000010ff247819 */ /* 0x000fe20000011611 */
[----:B------:R-:W-:Y:S01]  /*ab90*/  IMAD.MOV.U32 R35, RZ, RZ, R16 ;  /* 0x000000ffff237224 */ /* 0x000fe200078e0010 */
[----:B-1----:R-:W-:Y:S01]  /*aba0*/  SHF.R.U64 R26, R12, 0x10, R13 ;  /* 0x000000100c1a7819 */ /* 0x002fe2000000120d */
[----:B------:R-:W-:Y:S01]  /*abb0*/  USEL UR4, UR4, 0x80, UP0 ;  /* 0x0000008004047887 */ /* 0x000fe20008000000 */
[----:B------:R-:W-:Y:S01]  /*abc0*/  IMAD.MOV.U32 R17, RZ, RZ, R12 ;  /* 0x000000ffff117224 */ /* 0x000fe200078e000c */
[----:B------:R-:W-:Y:S01]  /*abd0*/  SHF.R.U64 R28, R18, 0x10, R19 ;  /* 0x00000010121c7819 */ /* 0x000fe20000001213 */
[----:B------:R-:W-:Y:S01]  /*abe0*/  IMAD.MOV.U32 R16, RZ, RZ, R18 ;  /* 0x000000ffff107224 */ /* 0x000fe200078e0012 */
[----:B------:R-:W-:Y:S01]  /*abf0*/  SHF.R.U64 R24, R14, 0x10, R15 ;  /* 0x000000100e187819 */ /* 0x000fe2000000120f */
[----:B------:R-:W-:Y:S01]  /*ac00*/  IMAD.MOV.U32 R27, RZ, RZ, R19 ;  /* 0x000000ffff1b7224 */ /* 0x000fe200078e0013 */
[----:B------:R-:W-:Y:S01]  /*ac10*/  ISETP.GE.OR P1, PT, R10, UR4, P0 ;  /* 0x000000040a007c0c */ /* 0x000fe20008726670 */
[----:B------:R-:W-:Y:S01]  /*ac20*/  IMAD.MOV.U32 R25, RZ, RZ, R13 ;  /* 0x000000ffff197224 */ /* 0x000fe200078e000d */
[----:B------:R-:W-:Y:S01]  /*ac30*/  SHF.R.U32.HI R18, RZ, 0x10, R19 ;  /* 0x00000010ff127819 */ /* 0x000fe20000011613 */
[----:B------:R-:W-:Y:S01]  /*ac40*/  IMAD.MOV.U32 R12, RZ, RZ, R14 ;  /* 0x000000ffff0c7224 */ /* 0x000fe200078e000e */
[----:B------:R-:W-:-:S04]  /*ac50*/  DEPBAR.LE SB0, 0x1 ;  /* 0x000080400000791a */ /* 0x000fc80000000000 */
[----:B------:R-:W-:Y:S01]  /*ac60*/  IMAD.MOV.U32 R23, RZ, RZ, R15 ;  /* 0x000000ffff177224 */ /* 0x000fe200078e000f */
[----:B------:R-:W-:Y:S01]  /*ac70*/  SHF.R.U32.HI R13, RZ, 0x10, R13 ;  /* 0x00000010ff0d7819 */ /* 0x000fe2000001160d */
        /* <DEDUP_REMOVED lines=12> */
[----:B------:R-:W-:Y:S01]  /*ad40*/  MOV R14, c[0x0][0x27c] ;  /* 0x00009f00000e7a02 */ /* 0x000fe20000000f00 */
[----:B------:R-:W1:Y:S01]  /*ad50*/  LDS.128 R16, [R22+0x100] ;  /* 0x0001000016107984 */ /* 0x000e620000000c00 */
[----:B------:R-:W-:Y:S01]  /*ad60*/  SHF.L.U32 R41, R26, 0x10, RZ ;  /* 0x000000101a297819 */ /* 0x000fe200000006ff */
[----:B------:R-:W-:Y:S01]  /*ad70*/  IMAD.U32 R38, R30, 0x10000, RZ ;  /* 0x000100001e267824 */ /* 0x000fe200078e00ff */
[----:B------:R-:W-:-:S02]  /*ad80*/  LEA.HI R14, R14, R3, RZ, 0x1d ;  /* 0x000000030e0e7211 */ /* 0x000fc400078fe8ff */
[----:B------:R-:W-:Y:S02]  /*ad90*/  LOP3.LUT R40, R26, 0xffff0000, RZ, 0xc0, !PT ;  /* 0xffff00001a287812 */ /* 0x000fe400078ec0ff */
[----:B------:R-:W-:Y:S01]  /*ada0*/  SHF.R.S32.HI R12, RZ, 0x1f, R14 ;  /* 0x0000001fff0c7819 */ /* 0x000fe2000001140e */
[----:B------:R-:W-:Y:S01]  /*adb0*/  IMAD.SHL.U32 R13, R14, 0x8, RZ ;  /* 0x000000080e0d7824 */ /* 0x000fe200078e00ff */
[----:B------:R-:W-:Y:S02]  /*adc0*/  LOP3.LUT R44, R30, 0xffff0000, RZ, 0xc0, !PT ;  /* 0xffff00001e2c7812 */ /* 0x000fe400078ec0ff */
[----:B------:R-:W-:Y:S02]  /*add0*/  LEA.HI R12, R12, R14, RZ, 0x3 ;  /* 0x0000000e0c0c7211 */ /* 0x000fe400078f18ff */
[----:B------:R-:W-:Y:S02]  /*ade0*/  LOP3.LUT R13, R34, 0x38, R13, 0xf8, !PT ;  /* 0x00000038220d7812 */ /* 0x000fe400078ef80d */
[----:B------:R-:W-:-:S02]  /*adf0*/  SHF.L.U32 R12, R12, 0xa, RZ ;  /* 0x0000000a0c0c7819 */ /* 0x000fc400000006ff */
[----:B------:R-:W-:Y:S02]  /*ae00*/  LOP3.LUT R31, R13, R31, RZ, 0x3c, !PT ;  /* 0x0000001f0d1f7212 */ /* 0x000fe400078e3cff */
[----:B------:R-:W-:Y:S02]  /*ae10*/  LOP3.LUT R12, R12, 0x7fffe000, RZ, 0xc0, !PT ;  /* 0x7fffe0000c0c7812 */ /* 0x000fe400078ec0ff */
[----:B------:R-:W-:Y:S02]  /*ae20*/  SHF.L.U32 R47, R24, 0x10, RZ ;  /* 0x00000010182f7819 */ /* 0x000fe400000006ff */
[----:B------:R-:W-:-:S05]  /*ae30*/  IADD3 R31, R31, R12, R33 ;  /* 0x0000000c1f1f7210 */ /* 0x000fca0007ffe021 */
[----:B------:R-:W-:-:S05]  /*ae40*/  IMAD.SHL.U32 R31, R31, 0x2, RZ ;  /* 0x000000021f1f7824 */ /* 0x000fca00078e00ff */
[----:B------:R-:W2:Y:S01]  /*ae50*/  LDS.128 R12, [R31+0x100] ;  /* 0x000100001f0c7984 */ /* 0x000ea20000000c00 */
[C---:B-1----:R-:W-:Y:S01]  /*ae60*/  SHF.L.U32 R36, R16.reuse, 0x10, RZ ;  /* 0x0000001010247819 */ /* 0x042fe200000006ff */
[C---:B------:R-:W-:Y:S01]  /*ae70*/  IMAD.U32 R34, R17.reuse, 0x10000, RZ ;  /* 0x0001000011227824 */ /* 0x040fe200078e00ff */
[----:B------:R-:W-:Y:S02]  /*ae80*/  LOP3.LUT R35, R16, 0xffff0000, RZ, 0xc0, !PT ;  /* 0xffff000010237812 */ /* 0x000fe400078ec0ff */
[----:B------:R-:W-:Y:S01]  /*ae90*/  LOP3.LUT R16, R17, 0xffff0000, RZ, 0xc0, !PT ;  /* 0xffff000011107812 */ /* 0x000fe200078ec0ff */
[C---:B------:R-:W-:Y:S01]  /*aea0*/  IMAD.U32 R17, R19.reuse, 0x10000, RZ ;  /* 0x0001000013117824 */ /* 0x040fe200078e00ff */
[C---:B------:R-:W-:Y:S02]  /*aeb0*/  SHF.L.U32 R37, R18.reuse, 0x10, RZ ;  /* 0x0000001012257819 */ /* 0x040fe400000006ff */
[----:B------:R-:W-:Y:S02]  /*aec0*/  LOP3.LUT R33, R18, 0xffff0000, RZ, 0xc0, !PT ;  /* 0xffff000012217812 */ /* 0x000fe400078ec0ff */
[----:B------:R-:W-:-:S02]  /*aed0*/  LOP3.LUT R18, R19, 0xffff0000, RZ, 0xc0, !PT ;  /* 0xffff000013127812 */ /* 0x000fc400078ec0ff */
[C---:B--2---:R-:W-:Y:S02]  /*aee0*/  SHF.L.U32 R46, R12.reuse, 0x10, RZ ;  /* 0x000000100c2e7819 */ /* 0x044fe400000006ff */
[----:B------:R-:W-:Y:S01]  /*aef0*/  LOP3.LUT R19, R12, 0xffff0000, RZ, 0xc0, !PT ;  /* 0xffff00000c137812 */ /* 0x000fe200078ec0ff */
[C---:B------:R-:W-:Y:S01]  /*af00*/  IMAD.U32 R12, R13.reuse, 0x10000, RZ ;  /* 0x000100000d0c7824 */ /* 0x040fe200078e00ff */
[----:B------:R-:W-:Y:S01]  /*af10*/  LOP3.LUT R45, R13, 0xffff0000, RZ, 0xc0, !PT ;  /* 0xffff00000d2d7812 */ /* 0x000fe200078ec0ff */
[C---:B------:R-:W-:Y:S01]  /*af20*/  FMUL.FTZ R39, R46.reuse, R41 ;  /* 0x000000292e277220 */ /* 0x040fe20000410000 */
[C---:B------:R-:W-:Y:S01]  /*af30*/  LOP3.LUT R43, R15.reuse, 0xffff0000, RZ, 0xc0, !PT ;  /* 0xffff00000f2b7812 */ /* 0x040fe200078ec0ff */
[-C--:B------:R-:W-:Y:S01]  /*af40*/  FMUL.FTZ R46, R46, R38.reuse ;  /* 0x000000262e2e7220 */ /* 0x080fe20000410000 */
[----:B------:R-:W-:Y:S01]  /*af50*/  SHF.L.U32 R42, R14, 0x10, RZ ;  /* 0x000000100e2a7819 */ /* 0x000fe200000006ff */
[----:B------:R-:W-:Y:S01]  /*af60*/  IMAD.U32 R13, R15, 0x10000, RZ ;  /* 0x000100000f0d7824 */ /* 0x000fe200078e00ff */
[----:B------:R-:W-:Y:S01]  /*af70*/  SHF.L.U32 R15, R25, 0x10, RZ ;  /* 0x00000010190f7819 */ /* 0x000fe200000006ff */
[----:B------:R-:W-:Y:S01]  /*af80*/  FFMA.FTZ R39, R36, R38, -R39 ;  /* 0x0000002624277223 */ /* 0x000fe20000010827 */
[----:B------:R-:W-:Y:S01]  /*af90*/  LOP3.LUT R14, R14, 0xffff0000, RZ, 0xc0, !PT ;  /* 0xffff00000e0e7812 */ /* 0x000fe200078ec0ff */
[----:B------:R-:W-:-:S02]  /*afa0*/  FMUL.FTZ R38, R19, R40 ;  /* 0x0000002813267220 */ /* 0x000fc40000410000 */
[----:B------:R-:W-:Y:S02]  /*afb0*/  FFMA.FTZ R36, R36, R41, R46 ;  /* 0x0000002924247223 */ /* 0x000fe4000001002e */
[----:B------:R-:W-:Y:S02]  /*afc0*/  IMAD.U32 R41, R29, 0x10000, RZ ;  /* 0x000100001d297824 */ /* 0x000fe400078e00ff */
[-C--:B------:R-:W-:Y:S02]  /*afd0*/  FMUL.FTZ R46, R19, R44.reuse ;  /* 0x0000002c132e7220 */ /* 0x080fe40000410000 */
[----:B------:R-:W-:Y:S02]  /*afe0*/  FFMA.FTZ R38, R35, R44, -R38 ;  /* 0x0000002c23267223 */ /* 0x000fe40000010826 */
[C---:B------:R-:W-:Y:S02]  /*aff0*/  FMUL.FTZ R44, R12.reuse, R15 ;  /* 0x0000000f0c2c7220 */ /* 0x040fe40000410000 */
[----:B------:R-:W-:-:S02]  /*b000*/  FMUL.FTZ R19, R12, R41 ;  /* 0x000000290c137220 */ /* 0x000fc40000410000 */
[----:B------:R-:W-:Y:S01]  /*b010*/  FFMA.FTZ R12, R35, R40, R46 ;  /* 0x00000028230c7223 */ /* 0x000fe2000001002e */
[----:B------:R-:W-:Y:S01]  /*b020*/  LOP3.LUT R46, R28, 0xffff0000, RZ, 0xc0, !PT ;  /* 0xffff00001c2e7812 */ /* 0x000fe200078ec0ff */
[----:B------:R-:W-:Y:S01]  /*b030*/  FFMA.FTZ R35, R34, R41, -R44 ;  /* 0x0000002922237223 */ /* 0x000fe2000001082c */
[----:B------:R-:W-:Y:S01]  /*b040*/  SHF.L.U32 R44, R23, 0x10, RZ ;  /* 0x00000010172c7819 */ /* 0x000fe200000006ff */
[----:B------:R-:W-:Y:S01]  /*b050*/  IMAD.U32 R41, R28, 0x10000, RZ ;  /* 0x000100001c297824 */ /* 0x000fe200078e00ff */
[----:B------:R-:W-:Y:S01]  /*b060*/  F2FP.BF16.PACK_AB R12, R12, R36 ;  /* 0x000000240c0c723e */ /* 0x000fe200000010ff */
[----:B------:R-:W-:Y:S01]  /*b070*/  FFMA.FTZ R34, R34, R15, R19 ;  /* 0x0000000f22227223 */ /* 0x000fe20000010013 */
[----:B------:R-:W-:Y:S01]  /*b080*/  LOP3.LUT R15, R24, 0xffff0000, RZ, 0xc0, !PT ;  /* 0xffff0000180f7812 */ /* 0x000fe200078ec0ff */
[C---:B------:R-:W-:Y:S02]  /*b090*/  FMUL.FTZ R19, R42.reuse, R47 ;  /* 0x0000002f2a137220 */ /* 0x040fe40000410000 */
[----:B------:R-:W-:-:S02]  /*b0a0*/  FMUL.FTZ R42, R42, R41 ;  /* 0x000000292a2a7220 */ /* 0x000fc40000410000 */
[----:B------:R-:W-:Y:S01]  /*b0b0*/  FFMA.FTZ R41, R37, R41, -R19 ;  /* 0x0000002925297223 */ /* 0x000fe20000010813 */
[----:B------:R-:W-:Y:S01]  /*b0c0*/  SHF.L.U32 R19, R27, 0x10, RZ ;  /* 0x000000101b137819 */ /* 0x000fe200000006ff */
[C---:B------:R-:W-:Y:S02]  /*b0d0*/  FMUL.FTZ R40, R14.reuse, R15 ;  /* 0x0000000f0e287220 */ /* 0x040fe40000410000 */
[----:B------:R-:W-:Y:S02]  /*b0e0*/  FMUL.FTZ R14, R14, R46 ;  /* 0x0000002e0e0e7220 */ /* 0x000fe40000410000 */
[----:B------:R-:W-:Y:S02]  /*b0f0*/  FFMA.FTZ R37, R37, R47, R42 ;  /* 0x0000002f25257223 */ /* 0x000fe4000001002a */
[----:B------:R-:W-:Y:S02]  /*b100*/  FMUL.FTZ R42, R13, R44 ;  /* 0x0000002c0d2a7220 */ /* 0x000fe40000410000 */
[----:B------:R-:W-:Y:S01]  /*b110*/  FFMA.FTZ R40, R33, R46, -R40 ;  /* 0x0000002e21287223 */ /* 0x000fe20000010828 */
[----:B------:R-:W-:Y:S01]  /*b120*/  LOP3.LUT R46, R29, 0xffff0000, RZ, 0xc0, !PT ;  /* 0xffff00001d2e7812 */ /* 0x000fe200078ec0ff */
[----:B------:R-:W-:-:S02]  /*b130*/  FFMA.FTZ R14, R33, R15, R14 ;  /* 0x0000000f210e7223 */ /* 0x000fc4000001000e */
[-C--:B------:R-:W-:Y:S01]  /*b140*/  FMUL.FTZ R15, R13, R19.reuse ;  /* 0x000000130d0f7220 */ /* 0x080fe20000410000 */
[----:B------:R-:W-:Y:S01]  /*b150*/  LOP3.LUT R13, R25, 0xffff0000, RZ, 0xc0, !PT ;  /* 0xffff0000190d7812 */ /* 0x000fe200078ec0ff */
[----:B------:R-:W-:Y:S01]  /*b160*/  FFMA.FTZ R33, R17, R19, -R42 ;  /* 0x0000001311217223 */ /* 0x000fe2000001082a */
[----:B------:R-:W-:Y:S01]  /*b170*/  LOP3.LUT R42, R23, 0xffff0000, RZ, 0xc0, !PT ;  /* 0xffff0000172a7812 */ /* 0x000fe200078ec0ff */
[----:B------:R-:W-:Y:S01]  /*b180*/  FFMA.FTZ R15, R17, R44, R15 ;  /* 0x0000002c110f7223 */ /* 0x000fe2000001000f */
[----:B------:R-:W-:Y:S01]  /*b190*/  LOP3.LUT R19, R27, 0xffff0000, RZ, 0xc0, !PT ;  /* 0xffff00001b137812 */ /* 0x000fe200078ec0ff */
[----:B------:R-:W-:Y:S01]  /*b1a0*/  FMUL.FTZ R17, R45, R13 ;  /* 0x0000000d2d117220 */ /* 0x000fe20000410000 */
[----:B------:R-:W-:Y:S01]  /*b1b0*/  F2FP.BF16.PACK_AB R14, R14, R37 ;  /* 0x000000250e0e723e */ /* 0x000fe200000010ff */
[----:B------:R-:W-:Y:S02]  /*b1c0*/  FMUL.FTZ R44, R43, R42 ;  /* 0x0000002a2b2c7220 */ /* 0x000fe40000410000 */
[----:B------:R-:W-:-:S02]  /*b1d0*/  FMUL.FTZ R45, R45, R46 ;  /* 0x0000002e2d2d7220 */ /* 0x000fc40000410000 */
[-C--:B------:R-:W-:Y:S02]  /*b1e0*/  FMUL.FTZ R43, R43, R19.reuse ;  /* 0x000000132b2b7220 */ /* 0x080fe40000410000 */
[----:B------:R-:W-:Y:S02]  /*b1f0*/  FFMA.FTZ R17, R16, R46, -R17 ;  /* 0x0000002e10117223 */ /* 0x000fe40000010811 */
[----:B------:R-:W-:Y:S02]  /*b200*/  FFMA.FTZ R19, R18, R19, -R44 ;  /* 0x0000001312137223 */ /* 0x000fe4000001082c */
[----:B------:R-:W-:Y:S01]  /*b210*/  FFMA.FTZ R13, R16, R13, R45 ;  /* 0x0000000d100d7223 */ /* 0x000fe2000001002d */
[----:B------:R-:W-:Y:S01]  /*b220*/  F2FP.BF16.PACK_AB R16, R38, R39 ;  /* 0x000000272610723e */ /* 0x000fe200000010ff */
[----:B------:R-:W-:Y:S01]  /*b230*/  FFMA.FTZ R43, R18, R42, R43 ;  /* 0x0000002a122b7223 */ /* 0x000fe2000001002b */
[----:B------:R-:W-:Y:S02]  /*b240*/  F2FP.BF16.PACK_AB R18, R40, R41 ;  /* 0x000000292812723e */ /* 0x000fe400000010ff */
[----:B------:R-:W-:-:S02]  /*b250*/  F2FP.BF16.PACK_AB R17, R17, R35 ;  /* 0x000000231111723e */ /* 0x000fc400000010ff */
[----:B------:R-:W-:Y:S02]  /*b260*/  F2FP.BF16.PACK_AB R19, R19, R33 ;  /* 0x000000211313723e */ /* 0x000fe400000010ff */
[----:B------:R-:W-:Y:S02]  /*b270*/  F2FP.BF16.PACK_AB R13, R13, R34 ;  /* 0x000000220d0d723e */ /* 0x000fe400000010ff */
[----:B------:R-:W-:Y:S01]  /*b280*/  F2FP.BF16.PACK_AB R15, R43, R15 ;  /* 0x0000000f2b0f723e */ /* 0x000fe200000010ff */
[----:B------:R1:W-:Y:S04]  /*b290*/  STS.128 [R22+0x100], R16 ;  /* 0x0001001016007388 */ /* 0x0003e80000000c00 */
[----:B------:R1:W-:Y:S02]  /*b2a0*/  STS.128 [R31+0x100], R12 ;  /* 0x0001000c1f007388 */ /* 0x0003e40000000c00 */
.L_x_131:
[----:B------:R-:W-:Y:S05]  /*b2b0*/  BSYNC B0 ;  /* 0x0000000000007941 */ /* 0x000fea0003800000 */
.L_x_130:
[----:B-1----:R-:W-:Y:S01]  /*b2c0*/  IADD3 R13, R10, 0x20, RZ ;  /* 0x000000200a0d7810 */ /* 0x002fe20007ffe0ff */
[----:B------:R-:W-:Y:S03]  /*b2d0*/  BSSY B0, `(.L_x_132) ;  /* 0x0000064000007945 */ /* 0x000fe60003800000 */
[----:B------:R-:W-:-:S13]  /*b2e0*/  ISETP.GE.OR P1, PT, R13, UR4, P0 ;  /* 0x000000040d007c0c */ /* 0x000fda0008726670 */
[----:B------:R-:W-:Y:S05]  /*b2f0*/  @P1 BRA `(.L_x_133) ;  /* 0x0000061000001947 */ /* 0x000fea0003800000 */
[----:B------:R-:W-:Y:S01]  /*b300*/  IMAD.MOV.U32 R15, RZ, RZ, c[0x0][0x27c] ;  /* 0x00009f00ff0f7624 */ /* 0x000fe200078e00ff */
[----:B------:R-:W-:Y:S01]  /*b310*/  SHF.R.S32.HI R12, RZ, 0x1f, R13 ;  /* 0x0000001fff0c7819 */ /* 0x000fe2000001140d */
[----:B------:R-:W-:Y:S01]  /*b320*/  IMAD.SHL.U32 R17, R13, 0x40, RZ ;  /* 0x000000400d117824 */ /* 0x000fe200078e00ff */
[----:B------:R-:W-:Y:S01]  /*b330*/  SHF.L.U32 R46, R30, 0x10, RZ ;  /* 0x000000101e2e7819 */ /* 0x000fe200000006ff */
[----:B------:R-:W-:Y:S01]  /*b340*/  IMAD.U32 R42, R26, 0x10000, RZ ;  /* 0x000100001a2a7824 */ /* 0x000fe200078e00ff */
[----:B------:R-:W-:Y:S02]  /*b350*/  LEA.HI R15, R15, R3, RZ, 0x1d ;  /* 0x000000030f0f7211 */ /* 0x000fe400078fe8ff */
[----:B------:R-:W-:Y:S02]  /*b360*/  LEA.HI R12, R12, R13, RZ, 0x3 ;  /* 0x0000000d0c0c7211 */ /* 0x000fe400078f18ff */
[----:B------:R-:W-:Y:S01]  /*b370*/  SHF.R.S32.HI R13, RZ, 0x1f, R15 ;  /* 0x0000001fff0d7819 */ /* 0x000fe2000001140f */
[----:B------:R-:W-:Y:S01]  /*b380*/  IMAD.SHL.U32 R14, R15, 0x8, RZ ;  /* 0x000000080f0e7824 */ /* 0x000fe200078e00ff */
[----:B------:R-:W-:-:S02]  /*b390*/  LOP3.LUT R17, R17, 0x1c0, RZ, 0xc0, !PT ;  /* 0x000001c011117812 */ /* 0x000fc400078ec0ff */
[----:B------:R-:W-:Y:S02]  /*b3a0*/  LEA.HI R13, R13, R15, RZ, 0x3 ;  /* 0x0000000f0d0d7211 */ /* 0x000fe400078f18ff */
[----:B------:R-:W-:Y:S02]  /*b3b0*/  SHF.L.U32 R12, R12, 0x6, RZ ;  /* 0x000000060c0c7819 */ /* 0x000fe400000006ff */
[----:B------:R-:W-:Y:S01]  /*b3c0*/  SHF.R.U32.HI R16, RZ, 0x3, R17 ;  /* 0x00000003ff107819 */ /* 0x000fe20000011611 */
[----:B------:R-:W-:Y:S01]  /*b3d0*/  IMAD.SHL.U32 R13, R13, 0x400, RZ ;  /* 0x000004000d0d7824 */ /* 0x000fe200078e00ff */
[----:B------:R-:W-:Y:S02]  /*b3e0*/  LOP3.LUT R14, R17, 0x38, R14, 0xf8, !PT ;  /* 0x00000038110e7812 */ /* 0x000fe400078ef80e */
[----:B------:R-:W-:Y:S02]  /*b3f0*/  LOP3.LUT R12, R12, 0xfffffe00, RZ, 0xc0, !PT ;  /* 0xfffffe000c0c7812 */ /* 0x000fe400078ec0ff */
[----:B------:R-:W-:-:S02]  /*b400*/  LOP3.LUT R14, R14, R16, RZ, 0x3c, !PT ;  /* 0x000000100e0e7212 */ /* 0x000fc400078e3cff */
[----:B------:R-:W-:Y:S02]  /*b410*/  LOP3.LUT R13, R13, 0x7fffe000, RZ, 0xc0, !PT ;  /* 0x7fffe0000d0d7812 */ /* 0x000fe400078ec0ff */
[----:B------:R-:W-:Y:S02]  /*b420*/  LOP3.LUT R18, R17, 0x38, R32, 0xf8, !PT ;  /* 0x0000003811127812 */ /* 0x000fe400078ef820 */
[----:B------:R-:W-:Y:S02]  /*b430*/  IADD3 R22, R14, R13, R12 ;  /* 0x0000000d0e167210 */ /* 0x000fe40007ffe00c */
[----:B------:R-:W-:Y:S02]  /*b440*/  LOP3.LUT R18, R12, R18, R16, 0xf6, !PT ;  /* 0x000000120c127212 */ /* 0x000fe400078ef610 */
[----:B------:R-:W-:Y:S01]  /*b450*/  LOP3.LUT R40, R26, 0xffff0000, RZ, 0xc0, !PT ;  /* 0xffff00001a287812 */ /* 0x000fe200078ec0ff */
[----:B------:R-:W-:Y:S01]  /*b460*/  IMAD.SHL.U32 R22, R22, 0x2, RZ ;  /* 0x0000000216167824 */ /* 0x000fe200078e00ff */
[----:B------:R-:W-:-:S02]  /*b470*/  SHF.L.U32 R31, R18, 0x1, RZ ;  /* 0x00000001121f7819 */ /* 0x000fc400000006ff */
[----:B------:R-:W-:Y:S02]  /*b480*/  LOP3.LUT R45, R30, 0xffff0000, RZ, 0xc0, !PT ;  /* 0xffff00001e2d7812 */ /* 0x000fe400078ec0ff */
[----:B------:R-:W1:Y:S04]  /*b490*/  LDS.128 R12, [R22+0x100] ;  /* 0x00010000160c7984 */ /* 0x000e680000000c00 */
[----:B------:R-:W2:Y:S01]  /*b4a0*/  LDS.128 R16, [R31+0x100] ;  /* 0x000100001f107984 */ /* 0x000ea20000000c00 */
[C---:B-1----:R-:W-:Y:S01]  /*b4b0*/  IMAD.U32 R41, R12.reuse, 0x10000, RZ ;  /* 0x000100000c297824 */ /* 0x042fe200078e00ff */
[----:B------:R-:W-:Y:S02]  /*b4c0*/  LOP3.LUT R39, R12, 0xffff0000, RZ, 0xc0, !PT ;  /* 0xffff00000c277812 */ /* 0x000fe400078ec0ff */
[C---:B------:R-:W-:Y:S01]  /*b4d0*/  SHF.L.U32 R12, R13.reuse, 0x10, RZ ;  /* 0x000000100d0c7819 */ /* 0x040fe200000006ff */
[----:B--2---:R-:W-:Y:S01]  /*b4e0*/  IMAD.U32 R38, R16, 0x10000, RZ ;  /* 0x0001000010267824 */ /* 0x004fe200078e00ff */
[----:B------:R-:W-:Y:S01]  /*b4f0*/  LOP3.LUT R35, R13, 0xffff0000, RZ, 0xc0, !PT ;  /* 0xffff00000d237812 */ /* 0x000fe200078ec0ff */
[C---:B------:R-:W-:Y:S01]  /*b500*/  IMAD.U32 R13, R14.reuse, 0x10000, RZ ;  /* 0x000100000e0d7824 */ /* 0x040fe200078e00ff */
[----:B------:R-:W-:Y:S01]  /*b510*/  LOP3.LUT R43, R14, 0xffff0000, RZ, 0xc0, !PT ;  /* 0xffff00000e2b7812 */ /* 0x000fe200078ec0ff */
[----:B------:R-:W-:Y:S01]  /*b520*/  FMUL.FTZ R14, R42, R41 ;  /* 0x000000292a0e7220 */ /* 0x000fe20000410000 */
[----:B------:R-:W-:Y:S01]  /*b530*/  SHF.L.U32 R34, R15, 0x10, RZ ;  /* 0x000000100f227819 */ /* 0x000fe200000006ff */
[----:B------:R-:W-:Y:S01]  /*b540*/  FMUL.FTZ R44, R45, R39 ;  /* 0x000000272d2c7220 */ /* 0x000fe20000410000 */
[----:B------:R-:W-:Y:S01]  /*b550*/  LOP3.LUT R47, R15, 0xffff0000, RZ, 0xc0, !PT ;  /* 0xffff00000f2f7812 */ /* 0x000fe200078ec0ff */
[----:B------:R-:W-:Y:S01]  /*b560*/  FMUL.FTZ R15, R46, R41 ;  /* 0x000000292e0f7220 */ /* 0x000fe20000410000 */
[----:B------:R-:W-:Y:S01]  /*b570*/  LOP3.LUT R37, R16, 0xffff0000, RZ, 0xc0, !PT ;  /* 0xffff000010257812 */ /* 0x000fe200078ec0ff */
[-C--:B------:R-:W-:Y:S01]  /*b580*/  FFMA.FTZ R46, R46, R38.reuse, -R14 ;  /* 0x000000262e2e7223 */ /* 0x080fe2000001080e */
[C---:B------:R-:W-:Y:S01]  /*b590*/  SHF.L.U32 R16, R17.reuse, 0x10, RZ ;  /* 0x0000001011107819 */ /* 0x040fe200000006ff */
[----:B------:R-:W-:Y:S01]  /*b5a0*/  FFMA.FTZ R15, R42, R38, R15 ;  /* 0x000000262a0f7223 */ /* 0x000fe2000001000f */
[----:B------:R-:W-:Y:S01]  /*b5b0*/  SHF.L.U32 R38, R28, 0x10, RZ ;  /* 0x000000101c267819 */ /* 0x000fe200000006ff */
[----:B------:R-:W-:Y:S01]  /*b5c0*/  IMAD.U32 R14, R24, 0x10000, RZ ;  /* 0x00010000180e7824 */ /* 0x000fe200078e00ff */
[----:B------:R-:W-:Y:S01]  /*b5d0*/  LOP3.LUT R33, R17, 0xffff0000, RZ, 0xc0, !PT ;  /* 0xffff000011217812 */ /* 0x000fe200078ec0ff */
[----:B------:R-:W-:Y:S01]  /*b5e0*/  FMUL.FTZ R41, R40, R39 ;  /* 0x0000002728297220 */ /* 0x000fe20000410000 */
[----:B------:R-:W-:Y:S01]  /*b5f0*/  LOP3.LUT R39, R24, 0xffff0000, RZ, 0xc0, !PT ;  /* 0xffff000018277812 */ /* 0x000fe200078ec0ff */
[C---:B------:R-:W-:Y:S01]  /*b600*/  IMAD.U32 R36, R18.reuse, 0x10000, RZ ;  /* 0x0001000012247824 */ /* 0x040fe200078e00ff */
[----:B------:R-:W-:Y:S01]  /*b610*/  LOP3.LUT R18, R18, 0xffff0000, RZ, 0xc0, !PT ;  /* 0xffff000012127812 */ /* 0x000fe200078ec0ff */
[----:B------:R-:W-:Y:S01]  /*b620*/  FFMA.FTZ R45, R45, R37, -R41 ;  /* 0x000000252d2d7223 */ /* 0x000fe20000010829 */
[C---:B------:R-:W-:Y:S01]  /*b630*/  SHF.L.U32 R17, R19.reuse, 0x10, RZ ;  /* 0x0000001013117819 */ /* 0x040fe200000006ff */
[-C--:B------:R-:W-:Y:S01]  /*b640*/  FMUL.FTZ R42, R14, R13.reuse ;  /* 0x0000000d0e2a7220 */ /* 0x080fe20000410000 */
[----:B------:R-:W-:Y:S01]  /*b650*/  LOP3.LUT R19, R19, 0xffff0000, RZ, 0xc0, !PT ;  /* 0xffff000013137812 */ /* 0x000fe200078ec0ff */
[----:B------:R-:W-:-:S02]  /*b660*/  FMUL.FTZ R41, R38, R13 ;  /* 0x0000000d26297220 */ /* 0x000fc40000410000 */
[----:B------:R-:W-:Y:S01]  /*b670*/  FFMA.FTZ R13, R40, R37, R44 ;  /* 0x00000025280d7223 */ /* 0x000fe2000001002c */
[----:B------:R-:W-:Y:S01]  /*b680*/  SHF.L.U32 R40, R25, 0x10, RZ ;  /* 0x0000001019287819 */ /* 0x000fe200000006ff */
[-C--:B------:R-:W-:Y:S01]  /*b690*/  FFMA.FTZ R37, R38, R36.reuse, -R42 ;  /* 0x0000002426257223 */ /* 0x080fe2000001082a */
[----:B------:R-:W-:Y:S01]  /*b6a0*/  LOP3.LUT R38, R28, 0xffff0000, RZ, 0xc0, !PT ;  /* 0xffff00001c267812 */ /* 0x000fe200078ec0ff */
[----:B------:R-:W-:Y:S01]  /*b6b0*/  FFMA.FTZ R14, R14, R36, R41 ;  /* 0x000000240e0e7223 */ /* 0x000fe20000010029 */
[----:B------:R-:W-:Y:S01]  /*b6c0*/  SHF.L.U32 R41, R27, 0x10, RZ ;  /* 0x000000101b297819 */ /* 0x000fe200000006ff */
[-C--:B------:R-:W-:Y:S02]  /*b6d0*/  FMUL.FTZ R36, R39, R43.reuse ;  /* 0x0000002b27247220 */ /* 0x080fe40000410000 */
[----:B------:R-:W-:Y:S02]  /*b6e0*/  IMAD.U32 R42, R29, 0x10000, RZ ;  /* 0x000100001d2a7824 */ /* 0x000fe400078e00ff */
[----:B------:R-:W-:-:S02]  /*b6f0*/  FMUL.FTZ R43, R38, R43 ;  /* 0x0000002b262b7220 */ /* 0x000fc40000410000 */
[----:B------:R-:W-:Y:S02]  /*b700*/  FFMA.FTZ R36, R38, R18, -R36 ;  /* 0x0000001226247223 */ /* 0x000fe40000010824 */
[----:B------:R-:W-:Y:S02]  /*b710*/  IMAD.U32 R38, R23, 0x10000, RZ ;  /* 0x0001000017267824 */ /* 0x000fe400078e00ff */
[-C--:B------:R-:W-:Y:S02]  /*b720*/  FMUL.FTZ R44, R40, R12.reuse ;  /* 0x0000000c282c7220 */ /* 0x080fe40000410000 */
[----:B------:R-:W-:Y:S02]  /*b730*/  FMUL.FTZ R12, R42, R12 ;  /* 0x0000000c2a0c7220 */ /* 0x000fe40000410000 */
[----:B------:R-:W-:Y:S01]  /*b740*/  FFMA.FTZ R43, R39, R18, R43 ;  /* 0x00000012272b7223 */ /* 0x000fe2000001002b */
[----:B------:R-:W-:Y:S01]  /*b750*/  LOP3.LUT R39, R29, 0xffff0000, RZ, 0xc0, !PT ;  /* 0xffff00001d277812 */ /* 0x000fe200078ec0ff */
[----:B------:R-:W-:-:S02]  /*b760*/  FMUL.FTZ R18, R38, R34 ;  /* 0x0000002226127220 */ /* 0x000fc40000410000 */
[----:B------:R-:W-:Y:S01]  /*b770*/  FFMA.FTZ R44, R42, R16, -R44 ;  /* 0x000000102a2c7223 */ /* 0x000fe2000001082c */
[----:B------:R-:W-:Y:S01]  /*b780*/  F2FP.BF16.PACK_AB R14, R43, R14 ;  /* 0x0000000e2b0e723e */ /* 0x000fe200000010ff */
[----:B------:R-:W-:Y:S01]  /*b790*/  FFMA.FTZ R40, R40, R16, R12 ;  /* 0x0000001028287223 */ /* 0x000fe2000001000c */
[----:B------:R-:W-:Y:S01]  /*b7a0*/  LOP3.LUT R16, R25, 0xffff0000, RZ, 0xc0, !PT ;  /* 0xffff000019107812 */ /* 0x000fe200078ec0ff */
[----:B------:R-:W-:Y:S01]  /*b7b0*/  FMUL.FTZ R34, R41, R34 ;  /* 0x0000002229227220 */ /* 0x000fe20000410000 */
[----:B------:R-:W-:Y:S01]  /*b7c0*/  LOP3.LUT R12, R23, 0xffff0000, RZ, 0xc0, !PT ;  /* 0xffff0000170c7812 */ /* 0x000fe200078ec0ff */
[-C--:B------:R-:W-:Y:S01]  /*b7d0*/  FFMA.FTZ R41, R41, R17.reuse, -R18 ;  /* 0x0000001129297223 */ /* 0x080fe20000010812 */
[----:B------:R-:W-:Y:S01]  /*b7e0*/  LOP3.LUT R18, R27, 0xffff0000, RZ, 0xc0, !PT ;  /* 0xffff00001b127812 */ /* 0x000fe200078ec0ff */
[----:B------:R-:W-:Y:S02]  /*b7f0*/  FFMA.FTZ R38, R38, R17, R34 ;  /* 0x0000001126267223 */ /* 0x000fe40000010022 */
[----:B------:R-:W-:-:S02]  /*b800*/  FMUL.FTZ R17, R16, R35 ;  /* 0x0000002310117220 */ /* 0x000fc40000410000 */
[C---:B------:R-:W-:Y:S02]  /*b810*/  FMUL.FTZ R34, R39.reuse, R35 ;  /* 0x0000002327227220 */ /* 0x040fe40000410000 */
[-C--:B------:R-:W-:Y:S02]  /*b820*/  FMUL.FTZ R35, R12, R47.reuse ;  /* 0x0000002f0c237220 */ /* 0x080fe40000410000 */
[----:B------:R-:W-:Y:S02]  /*b830*/  FMUL.FTZ R47, R18, R47 ;  /* 0x0000002f122f7220 */ /* 0x000fe40000410000 */
[-C--:B------:R-:W-:Y:S02]  /*b840*/  FFMA.FTZ R17, R39, R33.reuse, -R17 ;  /* 0x0000002127117223 */ /* 0x080fe40000010811 */
[----:B------:R-:W-:Y:S01]  /*b850*/  FFMA.FTZ R34, R16, R33, R34 ;  /* 0x0000002110227223 */ /* 0x000fe20000010022 */
[----:B------:R-:W-:Y:S01]  /*b860*/  F2FP.BF16.PACK_AB R16, R45, R46 ;  /* 0x0000002e2d10723e */ /* 0x000fe200000010ff */
[----:B------:R-:W-:Y:S01]  /*b870*/  FFMA.FTZ R33, R18, R19, -R35 ;  /* 0x0000001312217223 */ /* 0x000fe20000010823 */
[----:B------:R-:W-:Y:S01]  /*b880*/  F2FP.BF16.PACK_AB R18, R36, R37 ;  /* 0x000000252412723e */ /* 0x000fe200000010ff */
[----:B------:R-:W-:Y:S01]  /*b890*/  FFMA.FTZ R47, R12, R19, R47 ;  /* 0x000000130c2f7223 */ /* 0x000fe2000001002f */
[----:B------:R-:W-:-:S02]  /*b8a0*/  F2FP.BF16.PACK_AB R12, R13, R15 ;  /* 0x0000000f0d0c723e */ /* 0x000fc400000010ff */
[----:B------:R-:W-:Y:S02]  /*b8b0*/  F2FP.BF16.PACK_AB R17, R17, R44 ;  /* 0x0000002c1111723e */ /* 0x000fe400000010ff */
[----:B------:R-:W-:Y:S02]  /*b8c0*/  F2FP.BF16.PACK_AB R19, R33, R41 ;  /* 0x000000292113723e */ /* 0x000fe400000010ff */
[----:B------:R-:W-:Y:S02]  /*b8d0*/  F2FP.BF16.PACK_AB R13, R34, R40 ;  /* 0x00000028220d723e */ /* 0x000fe400000010ff */
[----:B------:R-:W-:Y:S01]  /*b8e0*/  F2FP.BF16.PACK_AB R15, R47, R38 ;  /* 0x000000262f0f723e */ /* 0x000fe200000010ff */
[----:B------:R1:W-:Y:S04]  /*b8f0*/  STS.128 [R31+0x100], R16 ;  /* 0x000100101f007388 */ /* 0x0003e80000000c00 */
[----:B------:R1:W-:Y:S02]  /*b900*/  STS.128 [R22+0x100], R12 ;  /* 0x0001000c16007388 */ /* 0x0003e40000000c00 */
.L_x_133:
[----:B------:R-:W-:Y:S05]  /*b910*/  BSYNC B0 ;  /* 0x0000000000007941 */ /* 0x000fea0003800000 */
.L_x_132:
        /* <DEDUP_REMOVED lines=101> */
.L_x_135:
[----:B------:R-:W-:Y:S05]  /*bf70*/  BSYNC B0 ;  /* 0x0000000000007941 */ /* 0x000fea0003800000 */
.L_x_134:
[----:B-1----:R-:W-:-:S04]  /*bf80*/  IADD3 R13, R10, 0x60, RZ ;  /* 0x000000600a0d7810 */ /* 0x002fc80007ffe0ff */
[----:B------:R-:W-:-:S13]  /*bf90*/  ISETP.GE.OR P0, PT, R13, UR4, P0 ;  /* 0x000000040d007c0c */ /* 0x000fda0008706670 */
[----:B------:R-:W-:Y:S05]  /*bfa0*/  @P0 BRA `(.L_x_125) ;  /* 0x0000061000000947 */ /* 0x000fea0003800000 */
[----:B------:R-:W-:Y:S01]  /*bfb0*/  IMAD.MOV.U32 R15, RZ, RZ, c[0x0][0x27c] ;  /* 0x00009f00ff0f7624 */ /* 0x000fe200078e00ff */
[----:B------:R-:W-:Y:S01]  /*bfc0*/  SHF.R.S32.HI R12, RZ, 0x1f, R13 ;  /* 0x0000001fff0c7819 */ /* 0x000fe2000001140d */
[----:B------:R-:W-:Y:S01]  /*bfd0*/  IMAD.SHL.U32 R17, R13, 0x40, RZ ;  /* 0x000000400d117824 */ /* 0x000fe200078e00ff */
[----:B------:R-:W-:Y:S02]  /*bfe0*/  SHF.L.U32 R39, R30, 0x10, RZ ;  /* 0x000000101e277819 */ /* 0x000fe400000006ff */
        /* <DEDUP_REMOVED lines=9> */
[C---:B------:R-:W-:Y:S02]  /*c080*/  LOP3.LUT R14, R17.reuse, 0x38, R14, 0xf8, !PT ;  /* 0x00000038110e7812 */ /* 0x040fe400078ef80e */
[----:B------:R-:W-:Y:S02]  /*c090*/  LOP3.LUT R18, R17, 0x38, R32, 0xf8, !PT ;  /* 0x0000003811127812 */ /* 0x000fe400078ef820 */
[----:B------:R-:W-:-:S02]  /*c0a0*/  LOP3.LUT R12, R12, 0xfffffe00, RZ, 0xc0, !PT ;  /* 0xfffffe000c0c7812 */ /* 0x000fc400078ec0ff */
[----:B------:R-:W-:Y:S02]  /*c0b0*/  LOP3.LUT R14, R14, R16, RZ, 0x3c, !PT ;  /* 0x000000100e0e7212 */ /* 0x000fe400078e3cff */
[----:B------:R-:W-:Y:S02]  /*c0c0*/  LOP3.LUT R13, R13, 0x7fffe000, RZ, 0xc0, !PT ;  /* 0x7fffe0000d0d7812 */ /* 0x000fe400078ec0ff */
[----:B------:R-:W-:Y:S02]  /*c0d0*/  LOP3.LUT R18, R12, R18, R16, 0xf6, !PT ;  /* 0x000000120c127212 */ /* 0x000fe400078ef610 */
[----:B------:R-:W-:Y:S02]  /*c0e0*/  IADD3 R22, R14, R13, R12 ;  /* 0x0000000d0e167210 */ /* 0x000fe40007ffe00c */
[----:B------:R-:W-:-:S03]  /*c0f0*/  SHF.L.U32 R31, R18, 0x1, RZ ;  /* 0x00000001121f7819 */ /* 0x000fc600000006ff */
[----:B------:R-:W-:Y:S02]  /*c100*/  IMAD.SHL.U32 R22, R22, 0x2, RZ ;  /* 0x0000000216167824 */ /* 0x000fe400078e00ff */
[----:B------:R-:W1:Y:S04]  /*c110*/  LDS.128 R16, [R31+0x100] ;  /* 0x000100001f107984 */ /* 0x000e680000000c00 */
[----:B------:R-:W2:Y:S01]  /*c120*/  LDS.128 R12, [R22+0x100] ;  /* 0x00010000160c7984 */ /* 0x000ea20000000c00 */
[C---:B-1----:R-:W-:Y:S01]  /*c130*/  IMAD.U32 R34, R16.reuse, 0x10000, RZ ;  /* 0x0001000010227824 */ /* 0x042fe200078e00ff */
[----:B------:R-:W-:Y:S01]  /*c140*/  LOP3.LUT R33, R16, 0xffff0000, RZ, 0xc0, !PT ;  /* 0xffff000010217812 */ /* 0x000fe200078ec0ff */
[----:B------:R-:W-:Y:S01]  /*c150*/  IMAD.U32 R35, R18, 0x10000, RZ ;  /* 0x0001000012237824 */ /* 0x000fe200078e00ff */
[C---:B------:R-:W-:Y:S01]  /*c160*/  SHF.L.U32 R16, R17.reuse, 0x10, RZ ;  /* 0x0000001011107819 */ /* 0x040fe200000006ff */
[----:B--2---:R-:W-:Y:S01]  /*c170*/  IMAD.U32 R37, R12, 0x10000, RZ ;  /* 0x000100000c257824 */ /* 0x004fe200078e00ff */
[----:B------:R-:W-:Y:S01]  /*c180*/  LOP3.LUT R36, R17, 0xffff0000, RZ, 0xc0, !PT ;  /* 0xffff000011247812 */ /* 0x000fe200078ec0ff */
[----:B------:R-:W-:Y:S01]  /*c190*/  IMAD.U32 R42, R14, 0x10000, RZ ;  /* 0x000100000e2a7824 */ /* 0x000fe200078e00ff */
[----:B------:R-:W-:-:S02]  /*c1a0*/  SHF.L.U32 R17, R19, 0x10, RZ ;  /* 0x0000001013117819 */ /* 0x000fc400000006ff */
[----:B------:R-:W-:Y:S02]  /*c1b0*/  LOP3.LUT R38, R19, 0xffff0000, RZ, 0xc0, !PT ;  /* 0xffff000013267812 */ /* 0x000fe400078ec0ff */
[----:B------:R-:W-:Y:S02]  /*c1c0*/  LOP3.LUT R19, R12, 0xffff0000, RZ, 0xc0, !PT ;  /* 0xffff00000c137812 */ /* 0x000fe400078ec0ff */
[C---:B------:R-:W-:Y:S02]  /*c1d0*/  SHF.L.U32 R12, R13.reuse, 0x10, RZ ;  /* 0x000000100d0c7819 */ /* 0x040fe400000006ff */
[----:B------:R-:W-:Y:S01]  /*c1e0*/  LOP3.LUT R43, R13, 0xffff0000, RZ, 0xc0, !PT ;  /* 0xffff00000d2b7812 */ /* 0x000fe200078ec0ff */
[----:B------:R-:W-:Y:S01]  /*c1f0*/  IMAD.U32 R13, R26, 0x10000, RZ ;  /* 0x000100001a0d7824 */ /* 0x000fe200078e00ff */
[----:B------:R-:W-:Y:S02]  /*c200*/  LOP3.LUT R41, R14, 0xffff0000, RZ, 0xc0, !PT ;  /* 0xffff00000e297812 */ /* 0x000fe400078ec0ff */
[----:B------:R-:W-:Y:S01]  /*c210*/  LOP3.LUT R26, R26, 0xffff0000, RZ, 0xc0, !PT ;  /* 0xffff00001a1a7812 */ /* 0x000fe200078ec0ff */
[-C--:B------:R-:W-:Y:S01]  /*c220*/  FMUL.FTZ R14, R13, R37.reuse ;  /* 0x000000250d0e7220 */ /* 0x080fe20000410000 */
[----:B------:R-:W-:Y:S01]  /*c230*/  LOP3.LUT R18, R18, 0xffff0000, RZ, 0xc0, !PT ;  /* 0xffff000012127812 */ /* 0x000fe200078ec0ff */
[----:B------:R-:W-:Y:S01]  /*c240*/  FMUL.FTZ R37, R39, R37 ;  /* 0x0000002527257220 */ /* 0x000fe20000410000 */
[----:B------:R-:W-:Y:S01]  /*c250*/  SHF.L.U32 R40, R15, 0x10, RZ ;  /* 0x000000100f287819 */ /* 0x000fe200000006ff */
[-C--:B------:R-:W-:Y:S01]  /*c260*/  FFMA.FTZ R14, R39, R34.reuse, -R14 ;  /* 0x00000022270e7223 */ /* 0x080fe2000001080e */
[----:B------:R-:W-:Y:S01]  /*c270*/  LOP3.LUT R39, R30, 0xffff0000, RZ, 0xc0, !PT ;  /* 0xffff00001e277812 */ /* 0x000fe200078ec0ff */
[----:B------:R-:W-:Y:S01]  /*c280*/  FFMA.FTZ R37, R13, R34, R37 ;  /* 0x000000220d257223 */ /* 0x000fe20000010025 */
[----:B------:R-:W-:Y:S01]  /*c290*/  SHF.L.U32 R13, R28, 0x10, RZ ;  /* 0x000000101c0d7819 */ /* 0x000fe200000006ff */
[C---:B------:R-:W-:Y:S01]  /*c2a0*/  IMAD.U32 R30, R24.reuse, 0x10000, RZ ;  /* 0x00010000181e7824 */ /* 0x040fe200078e00ff */
[----:B------:R-:W-:Y:S01]  /*c2b0*/  LOP3.LUT R24, R24, 0xffff0000, RZ, 0xc0, !PT ;  /* 0xffff000018187812 */ /* 0x000fe200078ec0ff */
[----:B------:R-:W-:Y:S01]  /*c2c0*/  FMUL.FTZ R44, R26, R19 ;  /* 0x000000131a2c7220 */ /* 0x000fe20000410000 */
[----:B------:R-:W-:Y:S01]  /*c2d0*/  LOP3.LUT R28, R28, 0xffff0000, RZ, 0xc0, !PT ;  /* 0xffff00001c1c7812 */ /* 0x000fe200078ec0ff */
[-C--:B------:R-:W-:Y:S01]  /*c2e0*/  FMUL.FTZ R34, R30, R42.reuse ;  /* 0x0000002a1e227220 */ /* 0x080fe20000410000 */
[----:B------:R-:W-:Y:S01]  /*c2f0*/  LOP3.LUT R15, R15, 0xffff0000, RZ, 0xc0, !PT ;  /* 0xffff00000f0f7812 */ /* 0x000fe200078ec0ff */
[----:B------:R-:W-:-:S02]  /*c300*/  FMUL.FTZ R42, R13, R42 ;  /* 0x0000002a0d2a7220 */ /* 0x000fc40000410000 */
[----:B------:R-:W-:Y:S02]  /*c310*/  FMUL.FTZ R19, R39, R19 ;  /* 0x0000001327137220 */ /* 0x000fe40000410000 */
[----:B------:R-:W-:Y:S02]  /*c320*/  FFMA.FTZ R42, R30, R35, R42 ;  /* 0x000000231e2a7223 */ /* 0x000fe4000001002a */
[----:B------:R-:W-:Y:S02]  /*c330*/  FMUL.FTZ R30, R24, R41 ;  /* 0x00000029181e7220 */ /* 0x000fe40000410000 */
[----:B------:R-:W-:Y:S01]  /*c340*/  FFMA.FTZ R34, R13, R35, -R34 ;  /* 0x000000230d227223 */ /* 0x000fe20000010822 */
[C---:B------:R-:W-:Y:S01]  /*c350*/  SHF.L.U32 R13, R25.reuse, 0x10, RZ ;  /* 0x00000010190d7819 */ /* 0x040fe200000006ff */
[----:B------:R-:W-:Y:S01]  /*c360*/  FMUL.FTZ R41, R28, R41 ;  /* 0x000000291c297220 */ /* 0x000fe20000410000 */
[----:B------:R-:W-:Y:S01]  /*c370*/  LOP3.LUT R25, R25, 0xffff0000, RZ, 0xc0, !PT ;  /* 0xffff000019197812 */ /* 0x000fe200078ec0ff */
[----:B------:R-:W-:-:S02]  /*c380*/  FFMA.FTZ R44, R39, R33, -R44 ;  /* 0x00000021272c7223 */ /* 0x000fc4000001082c */
[----:B------:R-:W-:Y:S01]  /*c390*/  FFMA.FTZ R19, R26, R33, R19 ;  /* 0x000000211a137223 */ /* 0x000fe20000010013 */
[C---:B------:R-:W-:Y:S01]  /*c3a0*/  SHF.L.U32 R33, R27.reuse, 0x10, RZ ;  /* 0x000000101b217819 */ /* 0x040fe200000006ff */
[-C--:B------:R-:W-:Y:S01]  /*c3b0*/  FFMA.FTZ R28, R28, R18.reuse, -R30 ;  /* 0x000000121c1c7223 */ /* 0x080fe2000001081e */
[----:B------:R-:W-:Y:S01]  /*c3c0*/  LOP3.LUT R27, R27, 0xffff0000, RZ, 0xc0, !PT ;  /* 0xffff00001b1b7812 */ /* 0x000fe200078ec0ff */
[C---:B------:R-:W-:Y:S01]  /*c3d0*/  IMAD.U32 R30, R23.reuse, 0x10000, RZ ;  /* 0x00010000171e7824 */ /* 0x040fe200078e00ff */
[----:B------:R-:W-:Y:S01]  /*c3e0*/  LOP3.LUT R23, R23, 0xffff0000, RZ, 0xc0, !PT ;  /* 0xffff000017177812 */ /* 0x000fe200078ec0ff */
[C---:B------:R-:W-:Y:S01]  /*c3f0*/  IMAD.U32 R26, R29.reuse, 0x10000, RZ ;  /* 0x000100001d1a7824 */ /* 0x040fe200078e00ff */
[----:B------:R-:W-:Y:S01]  /*c400*/  LOP3.LUT R29, R29, 0xffff0000, RZ, 0xc0, !PT ;  /* 0xffff00001d1d7812 */ /* 0x000fe200078ec0ff */
[----:B------:R-:W-:Y:S02]  /*c410*/  FFMA.FTZ R41, R24, R18, R41 ;  /* 0x0000001218297223 */ /* 0x000fe40000010029 */
[----:B------:R-:W-:-:S02]  /*c420*/  FMUL.FTZ R35, R13, R12 ;  /* 0x0000000c0d237220 */ /* 0x000fc40000410000 */
[----:B------:R-:W-:Y:S02]  /*c430*/  FMUL.FTZ R18, R30, R40 ;  /* 0x000000281e127220 */ /* 0x000fe40000410000 */
[----:B------:R-:W-:Y:S02]  /*c440*/  FMUL.FTZ R12, R26, R12 ;  /* 0x0000000c1a0c7220 */ /* 0x000fe40000410000 */
[----:B------:R-:W-:Y:S02]  /*c450*/  FMUL.FTZ R40, R33, R40 ;  /* 0x0000002821287220 */ /* 0x000fe40000410000 */
[----:B------:R-:W-:Y:S02]  /*c460*/  FFMA.FTZ R13, R13, R16, R12 ;  /* 0x000000100d0d7223 */ /* 0x000fe4000001000c */
[-C--:B------:R-:W-:Y:S01]  /*c470*/  FFMA.FTZ R33, R33, R17.reuse, -R18 ;  /* 0x0000001121217223 */ /* 0x080fe20000010812 */
[----:B------:R-:W-:Y:S01]  /*c480*/  F2FP.BF16.PACK_AB R18, R28, R34 ;  /* 0x000000221c12723e */ /* 0x000fe200000010ff */
[----:B------:R-:W-:-:S02]  /*c490*/  FFMA.FTZ R40, R30, R17, R40 ;  /* 0x000000111e287223 */ /* 0x000fc40000010028 */
[----:B------:R-:W-:Y:S02]  /*c4a0*/  FMUL.FTZ R17, R25, R43 ;  /* 0x0000002b19117220 */ /* 0x000fe40000410000 */
[----:B------:R-:W-:Y:S02]  /*c4b0*/  FMUL.FTZ R12, R23, R15 ;  /* 0x0000000f170c7220 */ /* 0x000fe40000410000 */
[----:B------:R-:W-:Y:S02]  /*c4c0*/  FMUL.FTZ R43, R29, R43 ;  /* 0x0000002b1d2b7220 */ /* 0x000fe40000410000 */
[----:B------:R-:W-:Y:S02]  /*c4d0*/  FMUL.FTZ R15, R27, R15 ;  /* 0x0000000f1b0f7220 */ /* 0x000fe40000410000 */
[----:B------:R-:W-:Y:S01]  /*c4e0*/  FFMA.FTZ R35, R26, R16, -R35 ;  /* 0x000000101a237223 */ /* 0x000fe20000010823 */
[----:B------:R-:W-:Y:S01]  /*c4f0*/  F2FP.BF16.PACK_AB R16, R44, R14 ;  /* 0x0000000e2c10723e */ /* 0x000fe200000010ff */
[----:B------:R-:W-:Y:S01]  /*c500*/  FFMA.FTZ R17, R29, R36, -R17 ;  /* 0x000000241d117223 */ /* 0x000fe20000010811 */
[----:B------:R-:W-:Y:S01]  /*c510*/  F2FP.BF16.PACK_AB R14, R41, R42 ;  /* 0x0000002a290e723e */ /* 0x000fe200000010ff */
[----:B------:R-:W-:Y:S01]  /*c520*/  FFMA.FTZ R27, R27, R38, -R12 ;  /* 0x000000261b1b7223 */ /* 0x000fe2000001080c */
[----:B------:R-:W-:Y:S01]  /*c530*/  F2FP.BF16.PACK_AB R12, R19, R37 ;  /* 0x00000025130c723e */ /* 0x000fe200000010ff */
[----:B------:R-:W-:Y:S01]  /*c540*/  FFMA.FTZ R25, R25, R36, R43 ;  /* 0x0000002419197223 */ /* 0x000fe2000001002b */
[----:B------:R-:W-:Y:S01]  /*c550*/  F2FP.BF16.PACK_AB R17, R17, R35 ;  /* 0x000000231111723e */ /* 0x000fe200000010ff */
[----:B------:R-:W-:Y:S01]  /*c560*/  FFMA.FTZ R15, R23, R38, R15 ;  /* 0x00000026170f7223 */ /* 0x000fe2000001000f */
[----:B------:R-:W-:-:S02]  /*c570*/  F2FP.BF16.PACK_AB R19, R27, R33 ;  /* 0x000000211b13723e */ /* 0x000fc400000010ff */
[----:B------:R-:W-:Y:S02]  /*c580*/  F2FP.BF16.PACK_AB R13, R25, R13 ;  /* 0x0000000d190d723e */ /* 0x000fe400000010ff */
[----:B------:R-:W-:Y:S01]  /*c590*/  F2FP.BF16.PACK_AB R15, R15, R40 ;  /* 0x000000280f0f723e */ /* 0x000fe200000010ff */
[----:B------:R1:W-:Y:S04]  /*c5a0*/  STS.128 [R31+0x100], R16 ;  /* 0x000100101f007388 */ /* 0x0003e80000000c00 */
[----:B------:R1:W-:Y:S02]  /*c5b0*/  STS.128 [R22+0x100], R12 ;  /* 0x0001000c16007388 */ /* 0x0003e40000000c00 */
.L_x_125:
[----:B------:R-:W-:Y:S05]  /*c5c0*/  BSYNC B2 ;  /* 0x0000000000027941 */ /* 0x000fea0003800000 */
.L_x_109:
[----:B-1----:R-:W-:Y:S01]  /*c5d0*/  IMAD R14, R21, c[0x0][0x208], RZ ;  /* 0x00008200150e7a24 */ /* 0x002fe200078e02ff */
[----:B------:R-:W-:Y:S01]  /*c5e0*/  LEA.HI R5, R5, R75, RZ, 0x5 ;  /* 0x0000004b05057211 */ /* 0x000fe200078f28ff */
[C---:B------:R-:W-:Y:S01]  /*c5f0*/  IMAD.WIDE.U32 R12, R242.reuse, c[0x0][0x208], RZ ;  /* 0x00008200f20c7a25 */ /* 0x040fe200078e00ff */
[----:B------:R-:W-:Y:S01]  /*c600*/  BAR.SYNC.DEFER_BLOCKING 0x0 ;  /* 0x0000000000007b1d */ /* 0x000fe20000010000 */
[----:B------:R-:W-:Y:S01]  /*c610*/  SHF.L.U32 R15, R3, 0x6, RZ ;  /* 0x00000006030f7819 */ /* 0x000fe200000006ff */
[----:B------:R-:W-:Y:S01]  /*c620*/  UISETP.GE.AND UP0, UPT, UR9, 0x81, UPT ;  /* 0x000000810900788c */ /* 0x000fe2000bf06270 */
[----:B------:R-:W-:Y:S01]  /*c630*/  IMAD R14, R242, c[0x0][0x20c], R14 ;  /* 0x00008300f20e7a24 */ /* 0x000fe200078e020e */
[----:B------:R-:W-:Y:S01]  /*c640*/  SHF.L.U32 R10, R10, 0x3, RZ ;  /* 0x000000030a0a7819 */ /* 0x000fe200000006ff */
[----:B------:R-:W-:Y:S01]  /*c650*/  IMAD R11, R11, c[0x0][0x218], RZ ;  /* 0x000086000b0b7a24 */ /* 0x000fe200078e02ff */
[----:B------:R-:W-:Y:S01]  /*c660*/  LOP3.LUT R15, R15, 0x1c0, RZ, 0xc0, !PT ;  /* 0x000001c00f0f7812 */ /* 0x000fe200078ec0ff */
[----:B------:R-:W-:Y:S01]  /*c670*/  IMAD.WIDE R18, R32, 0x2, RZ ;  /* 0x0000000220127825 */ /* 0x000fe200078e02ff */
[----:B------:R-:W-:-:S02]  /*c680*/  IADD3 R13, R13, R14, RZ ;  /* 0x0000000e0d0d7210 */ /* 0x000fc40007ffe0ff */
[----:B------:R-:W-:Y:S01]  /*c690*/  SHF.L.U32 R14, R5, 0x5, RZ ;  /* 0x00000005050e7819 */ /* 0x000fe200000006ff */
[----:B------:R-:W-:Y:S01]  /*c6a0*/  IMAD R11, R241, c[0x0][0x21c], R11 ;  /* 0x00008700f10b7a24 */ /* 0x000fe200078e020b */
[----:B------:R-:W-:Y:S01]  /*c6b0*/  LOP3.LUT R238, R15, 0x8, R10, 0xf8, !PT ;  /* 0x000000080fee7812 */ /* 0x000fe200078ef80a */
[----:B------:R-:W-:Y:S01]  /*c6c0*/  IMAD.WIDE.U32 R12, R241, c[0x0][0x218], R12 ;  /* 0x00008600f10c7a25 */ /* 0x000fe200078e000c */
[----:B------:R-:W-:Y:S02]  /*c6d0*/  LOP3.LUT R14, R14, 0x7ffffc00, RZ, 0xc0, !PT ;  /* 0x7ffffc000e0e7812 */ /* 0x000fe400078ec0ff */
[----:B------:R-:W-:Y:S02]  /*c6e0*/  SHF.R.U32.HI R15, RZ, 0x3, R15 ;  /* 0x00000003ff0f7819 */ /* 0x000fe4000001160f */
[----:B------:R-:W-:Y:S02]  /*c6f0*/  IADD3 R188, R4, R14, RZ ;  /* 0x0000000e04bc7210 */ /* 0x000fe40007ffe0ff */
[----:B------:R-:W-:-:S02]  /*c700*/  IADD3 R10, P0, R12, UR28, RZ ;  /* 0x0000001c0c0a7c10 */ /* 0x000fc4000ff1e0ff */
[C---:B------:R-:W-:Y:S01]  /*c710*/  LEA R196, R188.reuse, 0x100, 0x1 ;  /* 0x00000100bcc47811 */ /* 0x040fe200078e08ff */
[----:B------:R-:W-:Y:S01]  /*c720*/  IMAD.SHL.U32 R188, R188, 0x2, RZ ;  /* 0x00000002bcbc7824 */ /* 0x000fe200078e00ff */
[----:B------:R-:W-:Y:S02]  /*c730*/  IADD3.X R11, R13, UR10, R11, P0, !PT ;  /* 0x0000000a0d0b7c10 */ /* 0x000fe400087fe40b */
[-C--:B------:R-:W-:Y:S02]  /*c740*/  LEA R192, R2, R196.reuse, 0x1 ;  /* 0x000000c402c07211 */ /* 0x080fe400078e08ff */
[----:B------:R-:W-:Y:S01]  /*c750*/  LEA R34, P0, R10, c[0x0][0x1f8], 0x1 ;  /* 0x00007e000a227a11 */ /* 0x000fe200078008ff */
[----:B------:R-:W-:Y:S01]  /*c760*/  LDSM.16.M88.4 R136, [R188+0x100] ;  /* 0x00010000bc88783b */ /* 0x000fe20000000200 */
[C---:B------:R-:W-:Y:S02]  /*c770*/  LEA R196, R0.reuse, R196, 0x1 ;  /* 0x000000c400c47211 */ /* 0x040fe400078e08ff */
[----:B------:R-:W-:Y:S01]  /*c780*/  LEA R212, R0, R192, 0x1 ;  /* 0x000000c000d47211 */ /* 0x000fe200078e08ff */
[----:B------:R-:W-:Y:S01]  /*c790*/  LDSM.16.M88.4 R140, [R192] ;  /* 0x00000000c08c783b */ /* 0x000fe20000000200 */
[----:B------:R-:W-:-:S02]  /*c7a0*/  LEA.HI.X R10, R10, c[0x0][0x1fc], R11, 0x1, P0 ;  /* 0x00007f000a0a7a11 */ /* 0x000fc400000f0c0b */
[----:B------:R-:W-:Y:S01]  /*c7b0*/  SHF.R.S32.HI R14, RZ, 0x1f, R8 ;  /* 0x0000001fff0e7819 */ /* 0x000fe20000011408 */
[----:B------:R-:W-:Y:S01]  /*c7c0*/  LDSM.16.M88.4 R172, [R196] ;  /* 0x00000000c4ac783b */ /* 0x000fe20000000200 */
[----:B------:R-:W-:Y:S02]  /*c7d0*/  LOP3.LUT R238, R238, R15, RZ, 0x3c, !PT ;  /* 0x0000000feeee7212 */ /* 0x000fe400078e3cff */
[----:B------:R-:W-:Y:S01]  /*c7e0*/  LEA.HI R14, R14, R8, RZ, 0x3 ;  /* 0x000000080e0e7211 */ /* 0x000fe200078f18ff */
[----:B------:R-:W1:Y:S01]  /*c7f0*/  SHFL.IDX PT, R96, R34, 0x1, 0x181f ;  /* 0x00381f0022607f89 */ /* 0x000e6200000e0000 */
[----:B------:R-:W-:Y:S02]  /*c800*/  LOP3.LUT P3, RZ, R3, 0x2, RZ, 0xc0, !PT ;  /* 0x0000000203ff7812 */ /* 0x000fe4000786c0ff */
[----:B------:R-:W-:Y:S01]  /*c810*/  LOP3.LUT R33, R14, 0xfffffff8, RZ, 0xc0, !PT ;  /* 0xfffffff80e217812 */ /* 0x000fe200078ec0ff */
[----:B------:R-:W-:Y:S01]  /*c820*/  LDSM.16.M88.4 R184, [R212] ;  /* 0x00000000d4b8783b */ /* 0x000fe20000000200 */
[----:B------:R-:W-:-:S02]  /*c830*/  LEA R238, R20, R238, 0x9 ;  /* 0x000000ee14ee7211 */ /* 0x000fc400078e48ff */
[----:B------:R-:W-:Y:S01]  /*c840*/  SHF.L.U32 R243, R9, 0x1, RZ ;  /* 0x0000000109f37819 */ /* 0x000fe200000006ff */
[----:B------:R-:W-:Y:S01]  /*c850*/  LDSM.16.M88.4 R188, [R188+0x4100] ;  /* 0x00410000bcbc783b */ /* 0x000fe20000000200 */
[----:B------:R-:W-:Y:S01]  /*c860*/  IMAD.WIDE R16, R33, 0x2, RZ ;  /* 0x0000000221107825 */ /* 0x000fe200078e02ff */
[----:B------:R-:W-:Y:S02]  /*c870*/  SHF.L.U32 R238, R238, 0x1, RZ ;  /* 0x00000001eeee7819 */ /* 0x000fe400000006ff */
[----:B------:R-:W-:Y:S02]  /*c880*/  LDSM.16.M88.4 R192, [R192+0x4000] ;  /* 0x00400000c0c0783b */ /* 0x000fe40000000200 */
[C---:B------:R-:W-:Y:S02]  /*c890*/  IADD3 R14, R238.reuse, 0x8100, RZ ;  /* 0x00008100ee0e7810 */ /* 0x040fe40007ffe0ff */
[----:B------:R-:W-:Y:S01]  /*c8a0*/  LDSM.16.M88.4 R196, [R196+0x4000] ;  /* 0x00400000c4c4783b */ /* 0x000fe20000000200 */
[----:B------:R-:W-:-:S02]  /*c8b0*/  IADD3 R237, R238, 0x8120, RZ ;  /* 0x00008120eeed7810 */ /* 0x000fc40007ffe0ff */
[----:B------:R-:W-:Y:S01]  /*c8c0*/  @P3 IADD3 R237, R14, -0x20, RZ ;  /* 0xffffffe00eed3810 */ /* 0x000fe20007ffe0ff */
[----:B------:R-:W-:Y:S03]  /*c8d0*/  LDSM.16.M88.4 R212, [R212+0x4000] ;  /* 0x00400000d4d4783b */ /* 0x000fe60000000200 */
[C---:B------:R-:W-:Y:S01]  /*c8e0*/  IADD3 R231, R237.reuse, 0x800, RZ ;  /* 0x00000800ede77810 */ /* 0x040fe20007ffe0ff */
[----:B------:R-:W-:Y:S01]  /*c8f0*/  BAR.SYNC.DEFER_BLOCKING 0x0 ;  /* 0x0000000000007b1d */ /* 0x000fe20000010000 */
[----:B-1----:R-:W-:Y:S02]  /*c900*/  IADD3 R48, P2, R18, R96, RZ ;  /* 0x0000006012307210 */ /* 0x002fe40007f5e0ff */
[C---:B------:R-:W-:Y:S02]  /*c910*/  IADD3 R230, R237.reuse, 0x1000, RZ ;  /* 0x00001000ede67810 */ /* 0x040fe40007ffe0ff */
[C---:B------:R-:W-:Y:S01]  /*c920*/  IADD3 R229, R237.reuse, 0x1800, RZ ;  /* 0x00001800ede57810 */ /* 0x040fe20007ffe0ff */
[----:B------:R-:W1:Y:S01]  /*c930*/  SHFL.IDX PT, R50, R34, RZ, 0x181f ;  /* 0x00181fff22327589 */ /* 0x000e6200000e0000 */
[----:B------:R-:W-:-:S02]  /*c940*/  IADD3 R228, R237, 0x2000, RZ ;  /* 0x00002000ede47810 */ /* 0x000fc40007ffe0ff */
[C---:B------:R-:W-:Y:S01]  /*c950*/  IADD3 R227, R237.reuse, 0x2800, RZ ;  /* 0x00002800ede37810 */ /* 0x040fe20007ffe0ff */
[----:B------:R-:W2:Y:S01]  /*c960*/  SHFL.IDX PT, R12, R10, 0x1, 0x181f ;  /* 0x00381f000a0c7f89 */ /* 0x000ea200000e0000 */
[C---:B------:R-:W-:Y:S02]  /*c970*/  IADD3 R226, R237.reuse, 0x3000, RZ ;  /* 0x00003000ede27810 */ /* 0x040fe40007ffe0ff */
[C---:B------:R-:W-:Y:S01]  /*c980*/  IADD3 R225, R237.reuse, 0x3800, RZ ;  /* 0x00003800ede17810 */ /* 0x040fe20007ffe0ff */
[----:B------:R-:W3:Y:S01]  /*c990*/  SHFL.IDX PT, R88, R34, 0x2, 0x181f ;  /* 0x00581f0022587f89 */ /* 0x000ee200000e0000 */
[C---:B------:R-:W-:Y:S02]  /*c9a0*/  IADD3 R223, R237.reuse, 0x4000, RZ ;  /* 0x00004000eddf7810 */ /* 0x040fe40007ffe0ff */
[C---:B------:R-:W-:Y:S01]  /*c9b0*/  IADD3 R222, R237.reuse, 0x4800, RZ ;  /* 0x00004800edde7810 */ /* 0x040fe20007ffe0ff */
[----:B------:R-:W4:Y:S01]  /*c9c0*/  SHFL.IDX PT, R13, R10, RZ, 0x181f ;  /* 0x00181fff0a0d7589 */ /* 0x000f2200000e0000 */
[----:B------:R-:W-:-:S02]  /*c9d0*/  IADD3 R221, R237, 0x5000, RZ ;  /* 0x00005000eddd7810 */ /* 0x000fc40007ffe0ff */
[C---:B------:R-:W-:Y:S01]  /*c9e0*/  IADD3 R220, R237.reuse, 0x5800, RZ ;  /* 0x00005800eddc7810 */ /* 0x040fe20007ffe0ff */
[----:B------:R-:W5:Y:S01]  /*c9f0*/  SHFL.IDX PT, R34, R34, 0x3, 0x181f ;  /* 0x00781f0022227f89 */ /* 0x000f6200000e0000 */
[----:B------:R-:W-:Y:S01]  /*ca00*/  IADD3 R219, R237, 0x6000, RZ ;  /* 0x00006000eddb7810 */ /* 0x000fe20007ffe0ff */
[----:B------:R-:W-:-:S04]  /*ca10*/  DEPBAR.LE SB0, 0x0 ;  /* 0x000080000000791a */ /* 0x000fc80000000000 */
[----:B------:R-:W5:Y:S01]  /*ca20*/  SHFL.IDX PT, R11, R10, 0x2, 0x181f ;  /* 0x00581f000a0b7f89 */ /* 0x000f6200000e0000 */
[----:B------:R-:W-:-:S03]  /*ca30*/  IADD3 R218, R237, 0x6800, RZ ;  /* 0x00006800edda7810 */ /* 0x000fc60007ffe0ff */
[----:B------:R-:W-:Y:S01]  /*ca40*/  BAR.SYNC.DEFER_BLOCKING 0x0 ;  /* 0x0000000000007b1d */ /* 0x000fe20000010000 */
[----:B-1----:R-:W-:Y:S02]  /*ca50*/  IADD3 R56, P0, R50, R18, RZ ;  /* 0x0000001232387210 */ /* 0x002fe40007f1e0ff */
[----:B--2---:R-:W-:Y:S02]  /*ca60*/  IADD3.X R49, R19, R12, RZ, P2, !PT ;  /* 0x0000000c13317210 */ /* 0x004fe400017fe4ff */
[----:B------:R-:W-:Y:S01]  /*ca70*/  IADD3 R96, P2, R16, R96, RZ ;  /* 0x0000006010607210 */ /* 0x000fe20007f5e0ff */
[----:B------:R-:W1:Y:S01]  /*ca80*/  SHFL.IDX PT, R10, R10, 0x3, 0x181f ;  /* 0x00781f000a0a7f89 */ /* 0x000e6200000e0000 */
[----:B---3--:R-:W-:Y:S02]  /*ca90*/  IADD3 R90, P1, R18, R88, RZ ;  /* 0x00000058125a7210 */ /* 0x008fe40007f3e0ff */
[----:B------:R-:W-:Y:S01]  /*caa0*/  IADD3.X R97, R17, R12, RZ, P2, !PT ;  /* 0x0000000c11617210 */ /* 0x000fe200017fe4ff */
[----:B----4-:R-:W-:Y:S01]  /*cab0*/  IMAD.X R57, R13, 0x1, R19, P0 ;  /* 0x000000010d397824 */ /* 0x010fe200000e0613 */
[----:B------:R-:W-:-:S02]  /*cac0*/  IADD3 R217, R237, 0x7000, RZ ;  /* 0x00007000edd97810 */ /* 0x000fc40007ffe0ff */
[----:B------:R-:W-:Y:S02]  /*cad0*/  IADD3 R216, R237, 0x7800, RZ ;  /* 0x00007800edd87810 */ /* 0x000fe40007ffe0ff */
[-C--:B-----5:R-:W-:Y:S02]  /*cae0*/  IADD3 R72, P0, R18, R34.reuse, RZ ;  /* 0x0000002212487210 */ /* 0x0a0fe40007f1e0ff */
[----:B------:R-:W-:Y:S02]  /*caf0*/  IADD3 R34, P2, R16, R34, RZ ;  /* 0x0000002210227210 */ /* 0x000fe40007f5e0ff */
[C---:B------:R-:W-:Y:S02]  /*cb00*/  IADD3.X R91, R19.reuse, R11, RZ, P1, !PT ;  /* 0x0000000b135b7210 */ /* 0x040fe40000ffe4ff */
[----:B------:R-:W-:Y:S01]  /*cb10*/  ISETP.GE.AND P1, PT, R32, c[0x0][0x1d4], PT ;  /* 0x0000750020007a0c */ /* 0x000fe20003f26270 */
[----:B------:R-:W2:Y:S04]  /*cb20*/  LDSM.16.M88.4 R20, [R238+0x8100] ;  /* 0x00810000ee14783b */ /* 0x000ea80000000200 */
[----:B------:R-:W3:Y:S01]  /*cb30*/  LDSM.16.M88.4 R60, [R238+0x8900] ;  /* 0x00890000ee3c783b */ /* 0x000ee20000000200 */
[----:B-1----:R-:W-:-:S02]  /*cb40*/  IADD3.X R73, R19, R10, RZ, P0, !PT ;  /* 0x0000000a13497210 */ /* 0x002fc400007fe4ff */
[----:B------:R-:W-:Y:S01]  /*cb50*/  IADD3 R50, P0, R50, R16, RZ ;  /* 0x0000001032327210 */ /* 0x000fe20007f1e0ff */
[----:B------:R-:W1:Y:S01]  /*cb60*/  LDSM.16.M88.4 R40, [R237] ;  /* 0x00000000ed28783b */ /* 0x000e620000000200 */
[----:B------:R-:W-:Y:S02]  /*cb70*/  IADD3.X R35, R17, R10, RZ, P2, !PT ;  /* 0x0000000a11237210 */ /* 0x000fe400017fe4ff */
[----:B------:R-:W-:Y:S01]  /*cb80*/  ISETP.LT.OR P2, PT, R7, 0x1, P1 ;  /* 0x000000010700780c */ /* 0x000fe20000f41670 */
[----:B------:R-:W-:Y:S01]  /*cb90*/  LDSM.16.M88.4 R28, [R237+0x800] ;  /* 0x00080000ed1c783b */ /* 0x000fe20000000200 */
[----:B------:R-:W-:Y:S02]  /*cba0*/  IADD3.X R51, R13, R17, RZ, P0, !PT ;  /* 0x000000110d337210 */ /* 0x000fe400007fe4ff */
[----:B------:R-:W-:Y:S01]  /*cbb0*/  IADD3 R88, P0, R16, R88, RZ ;  /* 0x0000005810587210 */ /* 0x000fe20007f1e0ff */
[----:B------:R-:W-:Y:S04]  /*cbc0*/  LDSM.16.M88.4 R52, [R238+0x9100] ;  /* 0x00910000ee34783b */ /* 0x000fe80000000200 */
[----:B------:R-:W-:Y:S01]  /*cbd0*/  IMAD.X R89, R17, 0x1, R11, P0 ;  /* 0x0000000111597824 */ /* 0x000fe200000e060b */
[----:B------:R-:W-:Y:S01]  /*cbe0*/  ISETP.GE.AND P0, PT, R8, c[0x0][0x1d4], PT ;  /* 0x0000750008007a0c */ /* 0x000fe20003f06270 */
[----:B------:R-:W-:Y:S04]  /*cbf0*/  LDSM.16.M88.4 R44, [R238+0x9900] ;  /* 0x00990000ee2c783b */ /* 0x000fe80000000200 */
[----:B------:R-:W4:Y:S04]  /*cc00*/  LDSM.16.M88.4 R36, [R238+0xa100] ;  /* 0x00a10000ee24783b */ /* 0x000f280000000200 */
[----:B------:R-:W-:Y:S04]  /*cc10*/  LDSM.16.M88.4 R92, [R238+0xa900] ;  /* 0x00a90000ee5c783b */ /* 0x000fe80000000200 */
[----:B------:R-:W-:Y:S04]  /*cc20*/  LDSM.16.M88.4 R84, [R238+0xb100] ;  /* 0x00b10000ee54783b */ /* 0x000fe80000000200 */
[----:B------:R-:W-:Y:S01]  /*cc30*/  LDSM.16.M88.4 R76, [R238+0xb900] ;  /* 0x00b90000ee4c783b */ /* 0x000fe20000000200 */
[C---:B--2---:R-:W-:Y:S03]  /*cc40*/  HMMA.16816.F32.BF16 R12, R136.reuse, R20, RZ ;  /* 0x00000014880c723c */ /* 0x044fe600000418ff */
[----:B------:R-:W-:Y:S04]  /*cc50*/  LDSM.16.M88.4 R80, [R237+0x1000] ;  /* 0x00100000ed50783b */ /* 0x000fe80000000200 */
[----:B------:R-:W2:Y:S01]  /*cc60*/  LDSM.16.M88.4 R16, [R237+0x1800] ;  /* 0x00180000ed10783b */ /* 0x000ea20000000200 */
[C---:B------:R-:W-:Y:S03]  /*cc70*/  HMMA.16816.F32.BF16 R20, R136.reuse, R22, RZ ;  /* 0x000000168814723c */ /* 0x040fe600000418ff */
[----:B------:R-:W5:Y:S04]  /*cc80*/  LDSM.16.M88.4 R8, [R237+0x2000] ;  /* 0x00200000ed08783b */ /* 0x000f680000000200 */
[----:B------:R-:W-:Y:S01]  /*cc90*/  LDSM.16.M88.4 R68, [R237+0x2800] ;  /* 0x00280000ed44783b */ /* 0x000fe20000000200 */
[C---:B---3--:R-:W-:Y:S03]  /*cca0*/  HMMA.16816.F32.BF16 R64, R136.reuse, R60, RZ ;  /* 0x0000003c8840723c */ /* 0x048fe600000418ff */
[----:B------:R-:W3:Y:S04]  /*ccb0*/  LDSM.16.M88.4 R24, [R237+0x3000] ;  /* 0x00300000ed18783b */ /* 0x000ee80000000200 */
[----:B------:R-:W-:Y:S01]  /*ccc0*/  LDSM.16.M88.4 R104, [R237+0x3800] ;  /* 0x00380000ed68783b */ /* 0x000fe20000000200 */
[----:B------:R-:W-:Y:S03]  /*ccd0*/  HMMA.16816.F32.BF16 R60, R136, R62, RZ ;  /* 0x0000003e883c723c */ /* 0x000fe600000418ff */
[----:B------:R-:W-:Y:S01]  /*cce0*/  @!PT LDS RZ, [RZ] ;  /* 0x00000000fffff984 */ /* 0x000fe20000000800 */
[----:B------:R-:W-:Y:S01]  /*ccf0*/  @!PT LDS RZ, [RZ] ;  /* 0x00000000fffff984 */ /* 0x000fe20000000800 */
[----:B------:R-:W-:Y:S01]  /*cd00*/  @!PT LDS RZ, [RZ] ;  /* 0x00000000fffff984 */ /* 0x000fe20000000800 */
[----:B------:R2:W-:Y:S01]  /*cd10*/  LDGSTS.E.BYPASS.LTC128B.128 [R243+0x100], [R56.64], !P2 ;  /* 0x0010000038f37fae */ /* 0x0005e2000d101d54 */
[----:B------:R-:W-:-:S04]  /*cd20*/  ISETP.LT.OR P2, PT, R7, 0x1, P0 ;  /* 0x000000010700780c */ /* 0x000fc80000741670 */
[C---:B-1----:R-:W-:Y:S08]  /*cd30*/  HMMA.16816.F32.BF16 R12, R140.reuse, R40, R12 ;  /* 0x000000288c0c723c */ /* 0x042ff0000004180c */
[----:B------:R-:W-:Y:S01]  /*cd40*/  HMMA.16816.F32.BF16 R20, R140, R42, R20 ;  /* 0x0000002a8c14723c */ /* 0x000fe20000041814 */
[----:B------:R1:W-:Y:S01]  /*cd50*/  LDGSTS.E.BYPASS.LTC128B.128 [R243+0x4100], [R50.64], !P2 ;  /* 0x0410000032f37fae */ /* 0x0003e2000d101d54 */
[----:B------:R-:W-:-:S06]  /*cd60*/  ISETP.LT.OR P2, PT, R7, 0x21, P1 ;  /* 0x000000210700780c */ /* 0x000fcc0000f41670 */
[C---:B----4-:R-:W-:Y:S07]  /*cd70*/  HMMA.16816.F32.BF16 R40, R136.reuse, R36, RZ ;  /* 0x000000248828723c */ /* 0x050fee00000418ff */
[----:B------:R1:W-:Y:S01]  /*cd80*/  LDGSTS.E.BYPASS.LTC128B.128 [R243+0x1100], [R48.64], !P2 ;  /* 0x0110000030f37fae */ /* 0x0003e2000d101d54 */
[C---:B------:R-:W-:Y:S01]  /*cd90*/  ISETP.LT.OR P2, PT, R7.reuse, 0x21, P0 ;  /* 0x000000210700780c */ /* 0x040fe20000741670 */
[C---:B------:R-:W-:Y:S08]  /*cda0*/  HMMA.16816.F32.BF16 R36, R136.reuse, R38, RZ ;  /* 0x000000268824723c */ /* 0x040ff000000418ff */
[----:B--2---:R-:W-:Y:S04]  /*cdb0*/  HMMA.16816.F32.BF16 R56, R136, R52, RZ ;  /* 0x000000348838723c */ /* 0x004fe800000418ff */
[----:B------:R2:W-:Y:S01]  /*cdc0*/  LDGSTS.E.BYPASS.LTC128B.128 [R243+0x5100], [R96.64], !P2 ;  /* 0x0510000060f37fae */ /* 0x0005e2000d101d54 */
[----:B------:R-:W-:-:S03]  /*cdd0*/  ISETP.LT.OR P2, PT, R7, 0x41, P1 ;  /* 0x000000410700780c */ /* 0x000fc60000f41670 */
[C---:B------:R-:W-:Y:S08]  /*cde0*/  HMMA.16816.F32.BF16 R64, R140.reuse, R28, R64 ;  /* 0x0000001c8c40723c */ /* 0x040ff00000041840 */
[----:B------:R-:W-:Y:S02]  /*cdf0*/  HMMA.16816.F32.BF16 R60, R140, R30, R60 ;  /* 0x0000001e8c3c723c */ /* 0x000fe4000004183c */
[----:B------:R4:W-:Y:S01]  /*ce00*/  LDGSTS.E.BYPASS.LTC128B.128 [R243+0x2100], [R90.64], !P2 ;  /* 0x021000005af37fae */ /* 0x0009e2000d101d54 */
[----:B------:R-:W-:-:S02]  /*ce10*/  ISETP.LT.OR P2, PT, R7, 0x41, P0 ;  /* 0x000000410700780c */ /* 0x000fc40000741670 */
[----:B------:R-:W-:-:S03]  /*ce20*/  ISETP.LT.OR P0, PT, R7, 0x61, P0 ;  /* 0x000000610700780c */ /* 0x000fc60000701670 */
[C---:B-1----:R-:W-:Y:S08]  /*ce30*/  HMMA.16816.F32.BF16 R48, R136.reuse, R44, RZ ;  /* 0x0000002c8830723c */ /* 0x042ff000000418ff */
[----:B------:R-:W-:Y:S01]  /*ce40*/  HMMA.16816.F32.BF16 R44, R136, R46, RZ ;  /* 0x0000002e882c723c */ /* 0x000fe200000418ff */
[----:B------:R4:W-:Y:S01]  /*ce50*/  LDGSTS.E.BYPASS.LTC128B.128 [R243+0x6100], [R88.64], !P2 ;  /* 0x0610000058f37fae */ /* 0x0009e2000d101d54 */
[----:B------:R-:W-:-:S02]  /*ce60*/  ISETP.LT.OR P2, PT, R7, 0x61, P1 ;  /* 0x000000610700780c */ /* 0x000fc40000f41670 */
[----:B------:R-:W-:Y:S02]  /*ce70*/  LOP3.LUT P1, RZ, R3, 0x4, RZ, 0xc0, !PT ;  /* 0x0000000403ff7812 */ /* 0x000fe4000782c0ff */
[----:B------:R-:W-:Y:S02]  /*ce80*/  MOV R3, 0x40 ;  /* 0x0000004000037802 */ /* 0x000fe40000000f00 */
[----:B------:R-:W-:Y:S02]  /*ce90*/  HMMA.16816.F32.BF16 R52, R136, R54, RZ ;  /* 0x000000368834723c */ /* 0x000fe400000418ff */
[----:B------:R-:W-:-:S04]  /*cea0*/  SEL R3, R3, 0xffffffc0, !P1 ;  /* 0xffffffc003037807 */ /* 0x000fc80004800000 */
[----:B------:R-:W-:Y:S01]  /*ceb0*/  IADD3 R235, R238, R3, RZ ;  /* 0x00000003eeeb7210 */ /* 0x000fe20007ffe0ff */
[----:B------:R1:W-:Y:S01]  /*cec0*/  LDGSTS.E.BYPASS.LTC128B.128 [R243+0x3100], [R72.64], !P2 ;  /* 0x0310000048f37fae */ /* 0x0003e2000d101d54 */
[----:B------:R-:W-:Y:S01]  /*ced0*/  HMMA.16816.F32.BF16 R48, R140, R16, R48 ;  /* 0x000000108c30723c */ /* 0x000fe20000041830 */
[----:B------:R-:W-:Y:S02]  /*cee0*/  IADD3 R224, R3, R237, RZ ;  /* 0x000000ed03e07210 */ /* 0x000fe40007ffe0ff */
[----:B------:R1:W-:Y:S01]  /*cef0*/  LDGSTS.E.BYPASS.LTC128B.128 [R243+0x7100], [R34.64], !P0 ;  /* 0x0710000022f37fae */ /* 0x0003e2000c101d54 */
[----:B------:R-:W-:-:S03]  /*cf00*/  PLOP3.LUT P0, PT, PT, PT, UP0, 0x40, 0x0 ;  /* 0x000000000000781c */ /* 0x000fc60003f0e808 */
[----:B------:R-:W-:Y:S01]  /*cf10*/  LDSM.16.M88.4 R100, [R235+0x8100] ;  /* 0x00810000eb64783b */ /* 0x000fe20000000200 */
[----:B------:R-:W-:Y:S03]  /*cf20*/  HMMA.16816.F32.BF16 R44, R140, R18, R44 ;  /* 0x000000128c2c723c */ /* 0x000fe6000004182c */
[----:B------:R-:W3:Y:S04]  /*cf30*/  LDSM.16.M88.4 R16, [R235+0x8900] ;  /* 0x00890000eb10783b */ /* 0x000ee80000000200 */
[----:B--2---:R-:W-:Y:S01]  /*cf40*/  LDSM.16.M88.4 R96, [R235+0x9900] ;  /* 0x00990000eb60783b */ /* 0x004fe20000000200 */
[C---:B----4-:R-:W-:Y:S03]  /*cf50*/  HMMA.16816.F32.BF16 R88, R136.reuse, R84, RZ ;  /* 0x000000548858723c */ /* 0x050fe600000418ff */
[----:B------:R-:W-:Y:S04]  /*cf60*/  LDSM.16.M88.4 R108, [R237+0x4000] ;  /* 0x00400000ed6c783b */ /* 0x000fe80000000200 */
[----:B------:R-:W0:Y:S01]  /*cf70*/  LDGDEPBAR ;  /* 0x00000000000079af */ /* 0x000e220000000000 */
[----:B------:R-:W-:Y:S01]  /*cf80*/  HMMA.16816.F32.BF16 R84, R136, R86, RZ ;  /* 0x000000568854723c */ /* 0x000fe200000418ff */
[----:B-1----:R-:W-:-:S07]  /*cf90*/  SHF.R.S32.HI R35, RZ, 0x1f, R32 ;  /* 0x0000001fff237819 */ /* 0x002fce0000011420 */
[----:B-----5:R-:W-:Y:S01]  /*cfa0*/  HMMA.16816.F32.BF16 R40, R140, R8, R40 ;  /* 0x000000088c28723c */ /* 0x020fe20000041828 */
[----:B------:R-:W-:-:S07]  /*cfb0*/  SHF.R.S32.HI R34, RZ, 0x1f, R33 ;  /* 0x0000001fff227819 */ /* 0x000fce0000011421 */
[----:B------:R-:W-:Y:S01]  /*cfc0*/  HMMA.16816.F32.BF16 R36, R140, R10, R36 ;  /* 0x0000000a8c24723c */ /* 0x000fe20000041824 */
[----:B------:R-:W1:Y:S07]  /*cfd0*/  LDSM.16.M88.4 R8, [R235+0x9100] ;  /* 0x00910000eb08783b */ /* 0x000e6e0000000200 */
[C---:B------:R-:W-:Y:S08]  /*cfe0*/  HMMA.16816.F32.BF16 R28, R136.reuse, R92, RZ ;  /* 0x0000005c881c723c */ /* 0x040ff000000418ff */
[----:B------:R-:W-:Y:S08]  /*cff0*/  HMMA.16816.F32.BF16 R92, R136, R94, RZ ;  /* 0x0000005e885c723c */ /* 0x000ff000000418ff */
[C---:B---3--:R-:W-:Y:S08]  /*d000*/  HMMA.16816.F32.BF16 R88, R140.reuse, R24, R88 ;  /* 0x000000188c58723c */ /* 0x048ff00000041858 */
[C---:B------:R-:W-:Y:S01]  /*d010*/  HMMA.16816.F32.BF16 R84, R140.reuse, R26, R84 ;  /* 0x0000001a8c54723c */ /* 0x040fe20000041854 */
[----:B------:R-:W2:Y:S07]  /*d020*/  LDSM.16.M88.4 R24, [R235+0xa900] ;  /* 0x00a90000eb18783b */ /* 0x000eae0000000200 */
[C---:B------:R-:W-:Y:S08]  /*d030*/  HMMA.16816.F32.BF16 R56, R140.reuse, R80, R56 ;  /* 0x000000508c38723c */ /* 0x040ff00000041838 */
[----:B------:R-:W-:Y:S08]  /*d040*/  HMMA.16816.F32.BF16 R52, R140, R82, R52 ;  /* 0x000000528c34723c */ /* 0x000ff00000041834 */
[C---:B------:R-:W-:Y:S08]  /*d050*/  HMMA.16816.F32.BF16 R64, R172.reuse, R16, R64 ;  /* 0x00000010ac40723c */ /* 0x040ff00000041840 */
[----:B------:R-:W-:Y:S01]  /*d060*/  HMMA.16816.F32.BF16 R60, R172, R18, R60 ;  /* 0x00000012ac3c723c */ /* 0x000fe2000004183c */
[----:B------:R-:W3:Y:S07]  /*d070*/  LDSM.16.M88.4 R16, [R235+0xb100] ;  /* 0x00b10000eb10783b */ /* 0x000eee0000000200 */
[C---:B------:R-:W-:Y:S08]  /*d080*/  HMMA.16816.F32.BF16 R28, R140.reuse, R68, R28 ;  /* 0x000000448c1c723c */ /* 0x040ff0000004181c */
[----:B------:R-:W-:Y:S01]  /*d090*/  HMMA.16816.F32.BF16 R92, R140, R70, R92 ;  /* 0x000000468c5c723c */ /* 0x000fe2000004185c */
[----:B------:R-:W-:Y:S07]  /*d0a0*/  LDSM.16.M88.4 R68, [R235+0xa100] ;  /* 0x00a10000eb44783b */ /* 0x000fee0000000200 */
[C---:B------:R-:W-:Y:S08]  /*d0b0*/  HMMA.16816.F32.BF16 R12, R172.reuse, R100, R12 ;  /* 0x00000064ac0c723c */ /* 0x040ff0000004180c */
[----:B------:R-:W-:Y:S01]  /*d0c0*/  HMMA.16816.F32.BF16 R20, R172, R102, R20 ;  /* 0x00000066ac14723c */ /* 0x000fe20000041814 */
[----:B------:R-:W4:Y:S07]  /*d0d0*/  LDSM.16.M88.4 R100, [R224] ;  /* 0x00000000e064783b */ /* 0x000f2e0000000200 */
[C---:B------:R-:W-:Y:S08]  /*d0e0*/  HMMA.16816.F32.BF16 R80, R136.reuse, R76, RZ ;  /* 0x0000004c8850723c */ /* 0x040ff000000418ff */
[----:B------:R-:W-:Y:S08]  /*d0f0*/  HMMA.16816.F32.BF16 R76, R136, R78, RZ ;  /* 0x0000004e884c723c */ /* 0x000ff000000418ff */
[C---:B-1----:R-:W-:Y:S08]  /*d100*/  HMMA.16816.F32.BF16 R56, R172.reuse, R8, R56 ;  /* 0x00000008ac38723c */ /* 0x042ff00000041838 */
[C---:B------:R-:W-:Y:S01]  /*d110*/  HMMA.16816.F32.BF16 R52, R172.reuse, R10, R52 ;  /* 0x0000000aac34723c */ /* 0x040fe20000041834 */
[----:B------:R-:W1:Y:S07]  /*d120*/  LDSM.16.M88.4 R8, [R235+0xb900] ;  /* 0x00b90000eb08783b */ /* 0x000e6e0000000200 */
[C---:B--2---:R-:W-:Y:S08]  /*d130*/  HMMA.16816.F32.BF16 R28, R172.reuse, R24, R28 ;  /* 0x00000018ac1c723c */ /* 0x044ff0000004181c */
[----:B------:R-:W-:Y:S01]  /*d140*/  HMMA.16816.F32.BF16 R92, R172, R26, R92 ;  /* 0x0000001aac5c723c */ /* 0x000fe2000004185c */
[----:B------:R-:W2:Y:S07]  /*d150*/  LDSM.16.M88.4 R24, [R238+0xc100] ;  /* 0x00c10000ee18783b */ /* 0x000eae0000000200 */
[C---:B------:R-:W-:Y:S08]  /*d160*/  HMMA.16816.F32.BF16 R80, R140.reuse, R104, R80 ;  /* 0x000000688c50723c */ /* 0x040ff00000041850 */
[----:B------:R-:W-:Y:S01]  /*d170*/  HMMA.16816.F32.BF16 R76, R140, R106, R76 ;  /* 0x0000006a8c4c723c */ /* 0x000fe2000004184c */
[----:B------:R-:W-:Y:S07]  /*d180*/  LDSM.16.M88.4 R104, [R224+0x2800] ;  /* 0x00280000e068783b */ /* 0x000fee0000000200 */
[C---:B---3--:R-:W-:Y:S08]  /*d190*/  HMMA.16816.F32.BF16 R88, R172.reuse, R16, R88 ;  /* 0x00000010ac58723c */ /* 0x048ff00000041858 */
[----:B------:R-:W-:Y:S01]  /*d1a0*/  HMMA.16816.F32.BF16 R84, R172, R18, R84 ;  /* 0x00000012ac54723c */ /* 0x000fe20000041854 */
[----:B------:R-:W3:Y:S07]  /*d1b0*/  LDSM.16.M88.4 R16, [R224+0x1800] ;  /* 0x00180000e010783b */ /* 0x000eee0000000200 */
[----:B----4-:R-:W-:Y:S08]  /*d1c0*/  HMMA.16816.F32.BF16 R12, R184, R100, R12 ;  /* 0x00000064b80c723c */ /* 0x010ff0000004180c */
[C---:B------:R-:W-:Y:S08]  /*d1d0*/  HMMA.16816.F32.BF16 R48, R172.reuse, R96, R48 ;  /* 0x00000060ac30723c */ /* 0x040ff00000041830 */
[C---:B------:R-:W-:Y:S01]  /*d1e0*/  HMMA.16816.F32.BF16 R44, R172.reuse, R98, R44 ;  /* 0x00000062ac2c723c */ /* 0x040fe2000004182c */
[----:B------:R-:W-:Y:S07]  /*d1f0*/  LDSM.16.M88.4 R96, [R224+0x800] ;  /* 0x00080000e060783b */ /* 0x000fee0000000200 */
[C---:B-1----:R-:W-:Y:S08]  /*d200*/  HMMA.16816.F32.BF16 R80, R172.reuse, R8, R80 ;  /* 0x00000008ac50723c */ /* 0x042ff00000041850 */
[----:B------:R-:W-:Y:S01]  /*d210*/  HMMA.16816.F32.BF16 R76, R172, R10, R76 ;  /* 0x0000000aac4c723c */ /* 0x000fe2000004184c */
[----:B------:R-:W1:Y:S07]  /*d220*/  LDSM.16.M88.4 R8, [R224+0x2000] ;  /* 0x00200000e008783b */ /* 0x000e6e0000000200 */
[----:B--2---:R-:W-:Y:S08]  /*d230*/  HMMA.16816.F32.BF16 R12, R188, R24, R12 ;  /* 0x00000018bc0c723c */ /* 0x004ff0000004180c */
[C---:B------:R-:W-:Y:S08]  /*d240*/  HMMA.16816.F32.BF16 R40, R172.reuse, R68, R40 ;  /* 0x00000044ac28723c */ /* 0x040ff00000041828 */
[----:B------:R-:W-:Y:S01]  /*d250*/  HMMA.16816.F32.BF16 R36, R172, R70, R36 ;  /* 0x00000046ac24723c */ /* 0x000fe20000041824 */
[----:B------:R-:W-:Y:S07]  /*d260*/  LDSM.16.M88.4 R68, [R224+0x1000] ;  /* 0x00100000e044783b */ /* 0x000fee0000000200 */
[C---:B---3--:R-:W-:Y:S08]  /*d270*/  HMMA.16816.F32.BF16 R48, R184.reuse, R16, R48 ;  /* 0x00000010b830723c */ /* 0x048ff00000041830 */
[C---:B------:R-:W-:Y:S01]  /*d280*/  HMMA.16816.F32.BF16 R44, R184.reuse, R18, R44 ;  /* 0x00000012b82c723c */ /* 0x040fe2000004182c */
[----:B------:R-:W2:Y:S07]  /*d290*/  LDSM.16.M88.4 R16, [R235+0xc100] ;  /* 0x00c10000eb10783b */ /* 0x000eae0000000200 */
[----:B------:R-:W-:Y:S01]  /*d2a0*/  HMMA.16816.F32.BF16 R20, R184, R102, R20 ;  /* 0x00000066b814723c */ /* 0x000fe20000041814 */
[----:B------:R-:W-:Y:S07]  /*d2b0*/  LDSM.16.M88.4 R100, [R224+0x3000] ;  /* 0x00300000e064783b */ /* 0x000fee0000000200 */
[----:B------:R-:W-:Y:S08]  /*d2c0*/  HMMA.16816.F32.BF16 R12, R192, R108, R12 ;  /* 0x0000006cc00c723c */ /* 0x000ff0000004180c */
[C---:B-1----:R-:W-:Y:S08]  /*d2d0*/  HMMA.16816.F32.BF16 R40, R184.reuse, R8, R40 ;  /* 0x00000008b828723c */ /* 0x042ff00000041828 */
[C---:B------:R-:W-:Y:S01]  /*d2e0*/  HMMA.16816.F32.BF16 R36, R184.reuse, R10, R36 ;  /* 0x0000000ab824723c */ /* 0x040fe20000041824 */
[----:B------:R-:W1:Y:S07]  /*d2f0*/  LDSM.16.M88.4 R8, [R224+0x4000] ;  /* 0x00400000e008783b */ /* 0x000e6e0000000200 */
[C---:B------:R-:W-:Y:S08]  /*d300*/  HMMA.16816.F32.BF16 R64, R184.reuse, R96, R64 ;  /* 0x00000060b840723c */ /* 0x040ff00000041840 */
[----:B------:R-:W-:Y:S01]  /*d310*/  HMMA.16816.F32.BF16 R60, R184, R98, R60 ;  /* 0x00000062b83c723c */ /* 0x000fe2000004183c */
[----:B------:R-:W3:Y:S07]  /*d320*/  LDSM.16.M88.4 R96, [R224+0x3800] ;  /* 0x00380000e060783b */ /* 0x000eee0000000200 */
[----:B------:R-:W-:Y:S01]  /*d330*/  HMMA.16816.F32.BF16 R20, R188, R26, R20 ;  /* 0x0000001abc14723c */ /* 0x000fe20000041814 */
[----:B------:R-:W-:Y:S07]  /*d340*/  LDSM.16.M88.4 R24, [R237+0x4800] ;  /* 0x00480000ed18783b */ /* 0x000fee0000000200 */
[----:B--2---:R-:W-:Y:S08]  /*d350*/  HMMA.16816.F32.BF16 R12, R196, R16, R12 ;  /* 0x00000010c40c723c */ /* 0x004ff0000004180c */
[C---:B------:R-:W-:Y:S08]  /*d360*/  HMMA.16816.F32.BF16 R56, R184.reuse, R68, R56 ;  /* 0x00000044b838723c */ /* 0x040ff00000041838 */
[C---:B------:R-:W-:Y:S01]  /*d370*/  HMMA.16816.F32.BF16 R52, R184.reuse, R70, R52 ;  /* 0x00000046b834723c */ /* 0x040fe20000041834 */
[----:B------:R-:W2:Y:S07]  /*d380*/  LDSM.16.M88.4 R68, [R238+0xc900] ;  /* 0x00c90000ee44783b */ /* 0x000eae0000000200 */
[C---:B------:R-:W-:Y:S08]  /*d390*/  HMMA.16816.F32.BF16 R28, R184.reuse, R104, R28 ;  /* 0x00000068b81c723c */ /* 0x040ff0000004181c */
[----:B------:R-:W-:Y:S01]  /*d3a0*/  HMMA.16816.F32.BF16 R92, R184, R106, R92 ;  /* 0x0000006ab85c723c */ /* 0x000fe2000004185c */
[----:B------:R-:W4:Y:S07]  /*d3b0*/  LDSM.16.M88.4 R104, [R238+0xd100] ;  /* 0x00d10000ee68783b */ /* 0x000f2e0000000200 */
[----:B------:R-:W-:Y:S08]  /*d3c0*/  HMMA.16816.F32.BF16 R20, R192, R110, R20 ;  /* 0x0000006ec014723c */ /* 0x000ff00000041814 */
[----:B-1----:R-:W-:Y:S08]  /*d3d0*/  HMMA.16816.F32.BF16 R12, R212, R8, R12 ;  /* 0x00000008d40c723c */ /* 0x002ff0000004180c */
[C---:B---3--:R-:W-:Y:S08]  /*d3e0*/  HMMA.16816.F32.BF16 R80, R184.reuse, R96, R80 ;  /* 0x00000060b850723c */ /* 0x048ff00000041850 */
[----:B------:R-:W-:Y:S01]  /*d3f0*/  HMMA.16816.F32.BF16 R76, R184, R98, R76 ;  /* 0x00000062b84c723c */ /* 0x000fe2000004184c */
[----:B------:R-:W1:Y:S07]  /*d400*/  LDSM.16.M88.4 R96, [R238+0xd900] ;  /* 0x00d90000ee60783b */ /* 0x000e6e0000000200 */
[----:B------:R-:W-:Y:S01]  /*d410*/  HMMA.16816.F32.BF16 R20, R196, R18, R20 ;  /* 0x00000012c414723c */ /* 0x000fe20000041814 */
[----:B------:R-:W3:Y:S01]  /*d420*/  LDSM.16.M88.4 R16, [R237+0x5000] ;  /* 0x00500000ed10783b */ /* 0x000ee20000000200 */
[----:B------:R-:W-:-:S02]  /*d430*/  FMUL.FTZ R14, R14, c[0x0][0x320] ;  /* 0x0000c8000e0e7a20 */ /* 0x000fc40000410000 */
[----:B------:R-:W-:Y:S02]  /*d440*/  FMUL.FTZ R3, R12, c[0x0][0x320] ;  /* 0x0000c8000c037a20 */ /* 0x000fe40000410000 */
[----:B------:R-:W-:Y:S01]  /*d450*/  FMUL.FTZ R7, R13, c[0x0][0x320] ;  /* 0x0000c8000d077a20 */ /* 0x000fe20000410000 */
[----:B------:R5:W1:Y:S01]  /*d460*/  MUFU.TANH R72, R14 ;  /* 0x0000000e00487308 */ /* 0x000a620000002400 */
[----:B--2---:R-:W-:Y:S01]  /*d470*/  HMMA.16816.F32.BF16 R64, R188, R68, R64 ;  /* 0x00000044bc40723c */ /* 0x004fe20000041840 */
[----:B------:R-:W-:-:S06]  /*d480*/  FMUL.FTZ R73, R15, c[0x0][0x320] ;  /* 0x0000c8000f497a20 */ /* 0x000fcc0000410000 */
[----:B------:R-:W2:Y:S01]  /*d490*/  MUFU.TANH R3, R3 ;  /* 0x0000000300037308 */ /* 0x000ea20000002400 */
[C---:B----4-:R-:W-:Y:S01]  /*d4a0*/  HMMA.16816.F32.BF16 R56, R188.reuse, R104, R56 ;  /* 0x00000068bc38723c */ /* 0x050fe20000041838 */
[----:B-----5:R-:W4:Y:S07]  /*d4b0*/  LDSM.16.M88.4 R12, [R237+0x5800] ;  /* 0x00580000ed0c783b */ /* 0x020f2e0000000200 */
[----:B------:R-:W-:Y:S01]  /*d4c0*/  HMMA.16816.F32.BF16 R52, R188, R106, R52 ;  /* 0x0000006abc34723c */ /* 0x000fe20000041834 */
[----:B------:R-:W1:Y:S07]  /*d4d0*/  MUFU.TANH R7, R7 ;  /* 0x0000000700077308 */ /* 0x000e6e0000002400 */
[----:B------:R-:W-:Y:S01]  /*d4e0*/  HMMA.16816.F32.BF16 R108, R184, R100, R88 ;  /* 0x00000064b86c723c */ /* 0x000fe20000041858 */
[----:B------:R-:W5:Y:S01]  /*d4f0*/  LDSM.16.M88.4 R88, [R235+0xc900] ;  /* 0x00c90000eb58783b */ /* 0x000f620000000200 */
[----:B------:R-:W2:Y:S06]  /*d500*/  MUFU.TANH R73, R73 ;  /* 0x0000004900497308 */ /* 0x000eac0000002400 */
[----:B------:R-:W-:Y:S01]  /*d510*/  HMMA.16816.F32.BF16 R20, R212, R10, R20 ;  /* 0x0000000ad414723c */ /* 0x000fe20000041814 */
[----:B------:R-:W2:Y:S07]  /*d520*/  LDSM.16.M88.4 R8, [R235+0xd100] ;  /* 0x00d10000eb08783b */ /* 0x000eae0000000200 */
[C---:B-1----:R-:W-:Y:S08]  /*d530*/  HMMA.16816.F32.BF16 R48, R188.reuse, R96, R48 ;  /* 0x00000060bc30723c */ /* 0x042ff00000041830 */
[----:B------:R-:W-:Y:S08]  /*d540*/  HMMA.16816.F32.BF16 R44, R188, R98, R44 ;  /* 0x00000062bc2c723c */ /* 0x000ff0000004182c */
[----:B------:R-:W-:Y:S01]  /*d550*/  HMMA.16816.F32.BF16 R64, R192, R24, R64 ;  /* 0x00000018c040723c */ /* 0x000fe20000041840 */
[----:B------:R-:W-:-:S02]  /*d560*/  FMUL.FTZ R20, R20, c[0x0][0x320] ;  /* 0x0000c80014147a20 */ /* 0x000fc40000410000 */
[----:B------:R-:W-:Y:S02]  /*d570*/  FMUL.FTZ R21, R21, c[0x0][0x320] ;  /* 0x0000c80015157a20 */ /* 0x000fe40000410000 */
[----:B------:R-:W-:Y:S02]  /*d580*/  FMUL.FTZ R22, R22, c[0x0][0x320] ;  /* 0x0000c80016167a20 */ /* 0x000fe40000410000 */
[----:B------:R-:W-:Y:S01]  /*d590*/  FMUL.FTZ R23, R23, c[0x0][0x320] ;  /* 0x0000c80017177a20 */ /* 0x000fe20000410000 */
[----:B------:R-:W-:Y:S01]  /*d5a0*/  HMMA.16816.F32.BF16 R60, R188, R70, R60 ;  /* 0x00000046bc3c723c */ /* 0x000fe2000004183c */
[----:B------:R-:W-:Y:S01]  /*d5b0*/  LDSM.16.M88.4 R68, [R224+0x4800] ;  /* 0x00480000e044783b */ /* 0x000fe20000000200 */
[----:B------:R-:W1:Y:S06]  /*d5c0*/  MUFU.TANH R74, R22 ;  /* 0x00000016004a7308 */ /* 0x000e6c0000002400 */
[C---:B---3--:R-:W-:Y:S08]  /*d5d0*/  HMMA.16816.F32.BF16 R56, R192.reuse, R16, R56 ;  /* 0x00000010c038723c */ /* 0x048ff00000041838 */
[C---:B------:R-:W-:Y:S01]  /*d5e0*/  HMMA.16816.F32.BF16 R52, R192.reuse, R18, R52 ;  /* 0x00000012c034723c */ /* 0x040fe20000041834 */
[----:B------:R-:W3:Y:S07]  /*d5f0*/  LDSM.16.M88.4 R16, [R238+0xe100] ;  /* 0x00e10000ee10783b */ /* 0x000eee0000000200 */
[C---:B----4-:R-:W-:Y:S08]  /*d600*/  HMMA.16816.F32.BF16 R48, R192.reuse, R12, R48 ;  /* 0x0000000cc030723c */ /* 0x050ff00000041830 */
[----:B------:R-:W-:Y:S01]  /*d610*/  HMMA.16816.F32.BF16 R44, R192, R14, R44 ;  /* 0x0000000ec02c723c */ /* 0x000fe2000004182c */
[----:B------:R-:W4:Y:S07]  /*d620*/  LDSM.16.M88.4 R12, [R238+0xe900] ;  /* 0x00e90000ee0c783b */ /* 0x000f2e0000000200 */
[----:B-----5:R-:W-:Y:S01]  /*d630*/  HMMA.16816.F32.BF16 R64, R196, R88, R64 ;  /* 0x00000058c440723c */ /* 0x020fe20000041840 */
[----:B------:R-:W1:Y:S07]  /*d640*/  MUFU.TANH R88, R23 ;  /* 0x0000001700587308 */ /* 0x000e6e0000002400 */
[----:B------:R-:W-:Y:S01]  /*d650*/  HMMA.16816.F32.BF16 R60, R192, R26, R60 ;  /* 0x0000001ac03c723c */ /* 0x000fe2000004183c */
[----:B------:R-:W5:Y:S07]  /*d660*/  LDSM.16.M88.4 R24, [R224+0x5000] ;  /* 0x00500000e018783b */ /* 0x000f6e0000000200 */
[C---:B--2---:R-:W-:Y:S08]  /*d670*/  HMMA.16816.F32.BF16 R56, R196.reuse, R8, R56 ;  /* 0x00000008c438723c */ /* 0x044ff00000041838 */
[----:B------:R-:W-:Y:S01]  /*d680*/  HMMA.16816.F32.BF16 R52, R196, R10, R52 ;  /* 0x0000000ac434723c */ /* 0x000fe20000041834 */
[----:B------:R-:W2:Y:S07]  /*d690*/  LDSM.16.M88.4 R8, [R237+0x6000] ;  /* 0x00600000ed08783b */ /* 0x000eae0000000200 */
[C---:B---3--:R-:W-:Y:S08]  /*d6a0*/  HMMA.16816.F32.BF16 R40, R188.reuse, R16, R40 ;  /* 0x00000010bc28723c */ /* 0x048ff00000041828 */
[----:B------:R-:W-:Y:S01]  /*d6b0*/  HMMA.16816.F32.BF16 R36, R188, R18, R36 ;  /* 0x00000012bc24723c */ /* 0x000fe20000041824 */
[----:B------:R-:W3:Y:S07]  /*d6c0*/  LDSM.16.M88.4 R16, [R237+0x6800] ;  /* 0x00680000ed10783b */ /* 0x000eee0000000200 */
[----:B------:R-:W-:Y:S01]  /*d6d0*/  HMMA.16816.F32.BF16 R64, R212, R68, R64 ;  /* 0x00000044d440723c */ /* 0x000fe20000041840 */
[----:B------:R-:W1:Y:S07]  /*d6e0*/  MUFU.TANH R68, R20 ;  /* 0x0000001400447308 */ /* 0x000e6e0000002400 */
[C---:B----4-:R-:W-:Y:S01]  /*d6f0*/  HMMA.16816.F32.BF16 R28, R188.reuse, R12, R28 ;  /* 0x0000000cbc1c723c */ /* 0x050fe2000004181c */
[----:B------:R4:W1:Y:S07]  /*d700*/  MUFU.TANH R69, R21 ;  /* 0x0000001500457308 */ /* 0x00086e0000002400 */
[----:B------:R-:W-:Y:S01]  /*d710*/  HMMA.16816.F32.BF16 R92, R188, R14, R92 ;  /* 0x0000000ebc5c723c */ /* 0x000fe2000004185c */
[----:B------:R-:W-:Y:S07]  /*d720*/  LDSM.16.M88.4 R12, [R237+0x7000] ;  /* 0x00700000ed0c783b */ /* 0x000fee0000000200 */
[----:B-----5:R-:W-:Y:S01]  /*d730*/  HMMA.16816.F32.BF16 R56, R212, R24, R56 ;  /* 0x00000018d438723c */ /* 0x020fe20000041838 */
[----:B----4-:R-:W4:Y:S01]  /*d740*/  LDSM.16.M88.4 R20, [R235+0xd900] ;  /* 0x00d90000eb14783b */ /* 0x010f220000000200 */
[----:B------:R-:W-:-:S02]  /*d750*/  FMUL.FTZ R64, R64, c[0x0][0x320] ;  /* 0x0000c80040407a20 */ /* 0x000fc40000410000 */
[----:B------:R-:W-:Y:S02]  /*d760*/  FMUL.FTZ R65, R65, c[0x0][0x320] ;  /* 0x0000c80041417a20 */ /* 0x000fe40000410000 */
[----:B------:R-:W-:Y:S02]  /*d770*/  FMUL.FTZ R66, R66, c[0x0][0x320] ;  /* 0x0000c80042427a20 */ /* 0x000fe40000410000 */
[----:B------:R-:W-:Y:S01]  /*d780*/  HMMA.16816.F32.BF16 R52, R212, R26, R52 ;  /* 0x0000001ad434723c */ /* 0x000fe20000041834 */
[----:B------:R-:W5:Y:S01]  /*d790*/  LDSM.16.M88.4 R24, [R235+0xe100] ;  /* 0x00e10000eb18783b */ /* 0x000f620000000200 */
[----:B------:R-:W-:Y:S01]  /*d7a0*/  FMUL.FTZ R67, R67, c[0x0][0x320] ;  /* 0x0000c80043437a20 */ /* 0x000fe20000410000 */
[----:B------:R-:W1:Y:S05]  /*d7b0*/  MUFU.TANH R89, R66 ;  /* 0x0000004200597308 */ /* 0x000e6a0000002400 */
[----:B------:R-:W-:Y:S03]  /*d7c0*/  HMMA.16816.F32.BF16 R60, R196, R90, R60 ;  /* 0x0000005ac43c723c */ /* 0x000fe6000004183c */
[----:B------:R-:W1:Y:S05]  /*d7d0*/  MUFU.TANH R90, R67 ;  /* 0x00000043005a7308 */ /* 0x000e6a0000002400 */
[----:B--2---:R-:W-:Y:S01]  /*d7e0*/  HMMA.16816.F32.BF16 R40, R192, R8, R40 ;  /* 0x00000008c028723c */ /* 0x004fe20000041828 */
[----:B------:R-:W-:-:S02]  /*d7f0*/  FMUL.FTZ R56, R56, c[0x0][0x320] ;  /* 0x0000c80038387a20 */ /* 0x000fc40000410000 */
[----:B------:R-:W-:Y:S02]  /*d800*/  FMUL.FTZ R57, R57, c[0x0][0x320] ;  /* 0x0000c80039397a20 */ /* 0x000fe40000410000 */
[----:B------:R-:W-:Y:S02]  /*d810*/  FMUL.FTZ R58, R58, c[0x0][0x320] ;  /* 0x0000c8003a3a7a20 */ /* 0x000fe40000410000 */
[----:B------:R-:W-:Y:S01]  /*d820*/  FMUL.FTZ R59, R59, c[0x0][0x320] ;  /* 0x0000c8003b3b7a20 */ /* 0x000fe20000410000 */
[----:B------:R-:W-:Y:S01]  /*d830*/  HMMA.16816.F32.BF16 R36, R192, R10, R36 ;  /* 0x0000000ac024723c */ /* 0x000fe20000041824 */
[----:B------:R-:W2:Y:S01]  /*d840*/  LDSM.16.M88.4 R8, [R238+0xf100] ;  /* 0x00f10000ee08783b */ /* 0x000ea20000000200 */
[----:B------:R-:W-:Y:S01]  /*d850*/  FMUL.FTZ R52, R52, c[0x0][0x320] ;  /* 0x0000c80034347a20 */ /* 0x000fe20000410000 */
[----:B------:R-:W1:Y:S01]  /*d860*/  MUFU.TANH R56, R56 ;  /* 0x0000003800387308 */ /* 0x000e620000002400 */
[----:B------:R-:W-:Y:S02]  /*d870*/  FMUL.FTZ R53, R53, c[0x0][0x320] ;  /* 0x0000c80035357a20 */ /* 0x000fe40000410000 */
[----:B------:R-:W-:-:S02]  /*d880*/  FMUL.FTZ R54, R54, c[0x0][0x320] ;  /* 0x0000c80036367a20 */ /* 0x000fc40000410000 */
[----:B------:R-:W-:Y:S01]  /*d890*/  HMMA.16816.F32.BF16 R84, R184, R102, R84 ;  /* 0x00000066b854723c */ /* 0x000fe20000041854 */
[----:B------:R-:W-:Y:S02]  /*d8a0*/  FMUL.FTZ R55, R55, c[0x0][0x320] ;  /* 0x0000c80037377a20 */ /* 0x000fe40000410000 */
[----:B------:R-:W1:Y:S05]  /*d8b0*/  MUFU.TANH R182, R54 ;  /* 0x0000003600b67308 */ /* 0x000e6a0000002400 */
[C---:B---3--:R-:W-:Y:S03]  /*d8c0*/  HMMA.16816.F32.BF16 R28, R192.reuse, R16, R28 ;  /* 0x00000010c01c723c */ /* 0x048fe6000004181c */
[----:B------:R-:W3:Y:S05]  /*d8d0*/  MUFU.TANH R181, R55 ;  /* 0x0000003700b57308 */ /* 0x000eea0000002400 */
[----:B------:R-:W-:Y:S01]  /*d8e0*/  HMMA.16816.F32.BF16 R92, R192, R18, R92 ;  /* 0x00000012c05c723c */ /* 0x000fe2000004185c */
[----:B------:R-:W1:Y:S02]  /*d8f0*/  LDSM.16.M88.4 R16, [R238+0xf900] ;  /* 0x00f90000ee10783b */ /* 0x000e640000000200 */
[----:B------:R-:W1:Y:S05]  /*d900*/  MUFU.TANH R57, R57 ;  /* 0x0000003900397308 */ /* 0x000e6a0000002400 */
[C---:B----4-:R-:W-:Y:S03]  /*d910*/  HMMA.16816.F32.BF16 R48, R196.reuse, R20, R48 ;  /* 0x00000014c430723c */ /* 0x050fe60000041830 */
[----:B------:R-:W4:Y:S05]  /*d920*/  MUFU.TANH R58, R58 ;  /* 0x0000003a003a7308 */ /* 0x000f2a0000002400 */
[----:B------:R-:W-:Y:S01]  /*d930*/  HMMA.16816.F32.BF16 R44, R196, R22, R44 ;  /* 0x00000016c42c723c */ /* 0x000fe2000004182c */
[----:B------:R-:W1:Y:S02]  /*d940*/  LDSM.16.M88.4 R20, [R224+0x6000] ;  /* 0x00600000e014783b */ /* 0x000e640000000200 */
[----:B------:R-:W1:Y:S05]  /*d950*/  MUFU.TANH R59, R59 ;  /* 0x0000003b003b7308 */ /* 0x000e6a0000002400 */
[----:B------:R-:W-:Y:S03]  /*d960*/  HMMA.16816.F32.BF16 R60, R212, R70, R60 ;  /* 0x00000046d43c723c */ /* 0x000fe6000004183c */
[----:B------:R-:W1:Y:S05]  /*d970*/  MUFU.TANH R70, R64 ;  /* 0x0000004000467308 */ /* 0x000e6a0000002400 */
[----:B-----5:R-:W-:Y:S03]  /*d980*/  HMMA.16816.F32.BF16 R40, R196, R24, R40 ;  /* 0x00000018c428723c */ /* 0x020fe60000041828 */
[----:B------:R5:W1:Y:S05]  /*d990*/  MUFU.TANH R71, R65 ;  /* 0x0000004100477308 */ /* 0x000a6a0000002400 */
[C---:B--2---:R-:W-:Y:S08]  /*d9a0*/  HMMA.16816.F32.BF16 R108, R188.reuse, R8, R108 ;  /* 0x00000008bc6c723c */ /* 0x044ff0000004186c */
[----:B------:R-:W-:Y:S01]  /*d9b0*/  HMMA.16816.F32.BF16 R84, R188, R10, R84 ;  /* 0x0000000abc54723c */ /* 0x000fe20000041854 */
[----:B------:R-:W-:Y:S01]  /*d9c0*/  LDSM.16.M88.4 R8, [R237+0x7800] ;  /* 0x00780000ed08783b */ /* 0x000fe20000000200 */
[----:B------:R-:W-:-:S02]  /*d9d0*/  FMUL.FTZ R60, R60, c[0x0][0x320] ;  /* 0x0000c8003c3c7a20 */ /* 0x000fc40000410000 */
[----:B------:R-:W-:Y:S01]  /*d9e0*/  FMUL.FTZ R61, R61, c[0x0][0x320] ;  /* 0x0000c8003d3d7a20 */ /* 0x000fe20000410000 */
[----:B-----5:R-:W2:Y:S01]  /*d9f0*/  LDSM.16.M88.4 R64, [R224+0x5800] ;  /* 0x00580000e040783b */ /* 0x020ea20000000200 */
[----:B------:R-:W-:Y:S02]  /*da00*/  FMUL.FTZ R62, R62, c[0x0][0x320] ;  /* 0x0000c8003e3e7a20 */ /* 0x000fe40000410000 */
[----:B------:R-:W-:Y:S01]  /*da10*/  HMMA.16816.F32.BF16 R36, R196, R26, R36 ;  /* 0x0000001ac424723c */ /* 0x000fe20000041824 */
[----:B------:R-:W-:Y:S01]  /*da20*/  LDSM.16.M88.4 R24, [R224+0x6800] ;  /* 0x00680000e018783b */ /* 0x000fe20000000200 */
[----:B------:R-:W-:Y:S01]  /*da30*/  FMUL.FTZ R63, R63, c[0x0][0x320] ;  /* 0x0000c8003f3f7a20 */ /* 0x000fe20000410000 */
[----:B------:R-:W2:Y:S05]  /*da40*/  MUFU.TANH R60, R60 ;  /* 0x0000003c003c7308 */ /* 0x000eaa0000002400 */
[C---:B-1----:R-:W-:Y:S03]  /*da50*/  HMMA.16816.F32.BF16 R80, R188.reuse, R16, R80 ;  /* 0x00000010bc50723c */ /* 0x042fe60000041850 */
[----:B------:R-:W1:Y:S05]  /*da60*/  MUFU.TANH R61, R61 ;  /* 0x0000003d003d7308 */ /* 0x000e6a0000002400 */
[----:B------:R-:W-:Y:S01]  /*da70*/  HMMA.16816.F32.BF16 R76, R188, R18, R76 ;  /* 0x00000012bc4c723c */ /* 0x000fe2000004184c */
[----:B------:R-:W-:Y:S02]  /*da80*/  LDSM.16.M88.4 R16, [R224+0x7800] ;  /* 0x00780000e010783b */ /* 0x000fe40000000200 */
[----:B------:R-:W1:Y:S05]  /*da90*/  MUFU.TANH R62, R62 ;  /* 0x0000003e003e7308 */ /* 0x000e6a0000002400 */
[----:B------:R-:W-:Y:S03]  /*daa0*/  HMMA.16816.F32.BF16 R40, R212, R20, R40 ;  /* 0x00000014d428723c */ /* 0x000fe60000041828 */
[----:B------:R-:W1:Y:S05]  /*dab0*/  MUFU.TANH R63, R63 ;  /* 0x0000003f003f7308 */ /* 0x000e6a0000002400 */
[C---:B------:R-:W-:Y:S08]  /*dac0*/  HMMA.16816.F32.BF16 R108, R192.reuse, R12, R108 ;  /* 0x0000000cc06c723c */ /* 0x040ff0000004186c */
[----:B------:R-:W-:Y:S01]  /*dad0*/  HMMA.16816.F32.BF16 R84, R192, R14, R84 ;  /* 0x0000000ec054723c */ /* 0x000fe20000041854 */
[----:B------:R-:W5:Y:S07]  /*dae0*/  LDSM.16.M88.4 R12, [R235+0xf900] ;  /* 0x00f90000eb0c783b */ /* 0x000f6e0000000200 */
[----:B--2---:R-:W-:Y:S01]  /*daf0*/  HMMA.16816.F32.BF16 R48, R212, R64, R48 ;  /* 0x00000040d430723c */ /* 0x004fe20000041830 */
[----:B------:R-:W2:Y:S01]  /*db00*/  MUFU.TANH R64, R52 ;  /* 0x0000003400407308 */ /* 0x000ea20000002400 */
[----:B------:R-:W-:-:S02]  /*db10*/  FMUL.FTZ R40, R40, c[0x0][0x320] ;  /* 0x0000c80028287a20 */ /* 0x000fc40000410000 */
[----:B------:R-:W-:Y:S02]  /*db20*/  FMUL.FTZ R41, R41, c[0x0][0x320] ;  /* 0x0000c80029297a20 */ /* 0x000fe40000410000 */
[----:B------:R-:W-:Y:S02]  /*db30*/  FMUL.FTZ R42, R42, c[0x0][0x320] ;  /* 0x0000c8002a2a7a20 */ /* 0x000fe40000410000 */
[----:B------:R-:W-:Y:S01]  /*db40*/  HMMA.16816.F32.BF16 R36, R212, R22, R36 ;  /* 0x00000016d424723c */ /* 0x000fe20000041824 */
[----:B------:R1:W1:Y:S01]  /*db50*/  MUFU.TANH R65, R53 ;  /* 0x0000003500417308 */ /* 0x0002620000002400 */
[----:B------:R-:W2:Y:S01]  /*db60*/  LDSM.16.M88.4 R20, [R235+0xf100] ;  /* 0x00f10000eb14783b */ /* 0x000ea20000000200 */
[----:B------:R-:W-:-:S05]  /*db70*/  FMUL.FTZ R43, R43, c[0x0][0x320] ;  /* 0x0000c8002b2b7a20 */ /* 0x000fca0000410000 */
[C---:B------:R-:W-:Y:S01]  /*db80*/  HMMA.16816.F32.BF16 R80, R192.reuse, R8, R80 ;  /* 0x00000008c050723c */ /* 0x040fe20000041850 */
[----:B------:R-:W2:Y:S07]  /*db90*/  MUFU.TANH R178, R40 ;  /* 0x0000002800b27308 */ /* 0x000eae0000002400 */
[----:B------:R-:W-:Y:S01]  /*dba0*/  HMMA.16816.F32.BF16 R76, R192, R10, R76 ;  /* 0x0000000ac04c723c */ /* 0x000fe2000004184c */
[----:B-1----:R-:W1:Y:S01]  /*dbb0*/  LDSM.16.M88.4 R52, [R235+0xe900] ;  /* 0x00e90000eb34783b */ /* 0x002e620000000200 */
[----:B------:R-:W1:Y:S01]  /*dbc0*/  MUFU.TANH R177, R41 ;  /* 0x0000002900b17308 */ /* 0x000e620000002400 */
[----:B------:R-:W-:-:S02]  /*dbd0*/  FMUL.FTZ R48, R48, c[0x0][0x320] ;  /* 0x0000c80030307a20 */ /* 0x000fc40000410000 */
[----:B------:R-:W-:Y:S02]  /*dbe0*/  FMUL.FTZ R49, R49, c[0x0][0x320] ;  /* 0x0000c80031317a20 */ /* 0x000fe40000410000 */
[----:B------:R-:W-:Y:S01]  /*dbf0*/  FMUL.FTZ R50, R50, c[0x0][0x320] ;  /* 0x0000c80032327a20 */ /* 0x000fe20000410000 */
[----:B------:R-:W-:Y:S01]  /*dc00*/  HMMA.16816.F32.BF16 R44, R212, R66, R44 ;  /* 0x00000042d42c723c */ /* 0x000fe2000004182c */
[----:B------:R-:W-:Y:S01]  /*dc10*/  FMUL.FTZ R51, R51, c[0x0][0x320] ;  /* 0x0000c80033337a20 */ /* 0x000fe20000410000 */
[----:B------:R-:W1:Y:S01]  /*dc20*/  MUFU.TANH R161, R42 ;  /* 0x0000002a00a17308 */ /* 0x000e620000002400 */
[----:B------:R-:W-:Y:S02]  /*dc30*/  FMUL.FTZ R36, R36, c[0x0][0x320] ;  /* 0x0000c80024247a20 */ /* 0x000fe40000410000 */
[----:B------:R-:W-:Y:S02]  /*dc40*/  FMUL.FTZ R37, R37, c[0x0][0x320] ;  /* 0x0000c80025257a20 */ /* 0x000fe40000410000 */
[----:B------:R-:W-:Y:S01]  /*dc50*/  FMUL.FTZ R38, R38, c[0x0][0x320] ;  /* 0x0000c80026267a20 */ /* 0x000fe20000410000 */
[C---:B-----5:R-:W-:Y:S01]  /*dc60*/  HMMA.16816.F32.BF16 R80, R196.reuse, R12, R80 ;  /* 0x0000000cc450723c */ /* 0x060fe20000041850 */
[----:B------:R-:W-:Y:S01]  /*dc70*/  FMUL.FTZ R39, R39, c[0x0][0x320] ;  /* 0x0000c80027277a20 */ /* 0x000fe20000410000 */
[----:B------:R5:W1:Y:S06]  /*dc80*/  MUFU.TANH R162, R43 ;  /* 0x0000002b00a27308 */ /* 0x000a6c0000002400 */
[C---:B------:R-:W-:Y:S02]  /*dc90*/  HMMA.16816.F32.BF16 R76, R196.reuse, R14, R76 ;  /* 0x0000000ec44c723c */ /* 0x040fe4000004184c */
[----:B------:R1:W1:Y:S06]  /*dca0*/  MUFU.TANH R145, R48 ;  /* 0x0000003000917308 */ /* 0x00026c0000002400 */
[----:B--2---:R-:W-:Y:S01]  /*dcb0*/  HMMA.16816.F32.BF16 R108, R196, R20, R108 ;  /* 0x00000014c46c723c */ /* 0x004fe2000004186c */
[----:B------:R-:W-:Y:S01]  /*dcc0*/  FMUL.FTZ R44, R44, c[0x0][0x320] ;  /* 0x0000c8002c2c7a20 */ /* 0x000fe20000410000 */
[----:B-----5:R-:W2:Y:S01]  /*dcd0*/  LDSM.16.M88.4 R40, [R224+0x7000] ;  /* 0x00700000e028783b */ /* 0x020ea20000000200 */
[----:B------:R-:W-:Y:S01]  /*dce0*/  FMUL.FTZ R45, R45, c[0x0][0x320] ;  /* 0x0000c8002d2d7a20 */ /* 0x000fe20000410000 */
[----:B------:R2:W2:Y:S01]  /*dcf0*/  MUFU.TANH R146, R49 ;  /* 0x0000003100927308 */ /* 0x0004a20000002400 */
[----:B------:R-:W-:Y:S01]  /*dd00*/  FMUL.FTZ R46, R46, c[0x0][0x320] ;  /* 0x0000c8002e2e7a20 */ /* 0x000fe20000410000 */
[----:B------:R-:W-:-:S04]  /*dd10*/  DEPBAR.LE SB0, 0x0 ;  /* 0x000080000000791a */ /* 0x000fc80000000000 */
[C---:B-1----:R-:W-:Y:S01]  /*dd20*/  HMMA.16816.F32.BF16 R28, R196.reuse, R52, R28 ;  /* 0x00000034c41c723c */ /* 0x042fe2000004181c */
[----:B------:R-:W-:Y:S01]  /*dd30*/  FMUL.FTZ R47, R47, c[0x0][0x320] ;  /* 0x0000c8002f2f7a20 */ /* 0x000fe20000410000 */
[----:B------:R1:W1:Y:S06]  /*dd40*/  MUFU.TANH R150, R50 ;  /* 0x0000003200967308 */ /* 0x00026c0000002400 */
        /* <DEDUP_REMOVED lines=9> */
[----:B------:R1:W1:Y:S06]  /*dde0*/  MUFU.TANH R179, R47 ;  /* 0x0000002f00b37308 */ /* 0x00026c0000002400 */
[----:B------:R-:W-:Y:S01]  /*ddf0*/  HMMA.16816.F32.BF16 R92, R212, R26, R92 ;  /* 0x0000001ad45c723c */ /* 0x000fe2000004185c */
[----:B------:R-:W-:Y:S01]  /*de00*/  FMUL.FTZ R66, R82, c[0x0][0x320] ;  /* 0x0000c80052427a20 */ /* 0x000fe20000410000 */
[----:B------:R1:W1:Y:S01]  /*de10*/  MUFU.TANH R160, R36 ;  /* 0x0000002400a07308 */ /* 0x0002620000002400 */
[----:B------:R-:W-:-:S02]  /*de20*/  FMUL.FTZ R11, R83, c[0x0][0x320] ;  /* 0x0000c800530b7a20 */ /* 0x000fc40000410000 */
[----:B------:R-:W-:Y:S02]  /*de30*/  FMUL.FTZ R80, R80, c[0x0][0x320] ;  /* 0x0000c80050507a20 */ /* 0x000fe40000410000 */
[----:B------:R-:W-:Y:S01]  /*de40*/  FMUL.FTZ R81, R81, c[0x0][0x320] ;  /* 0x0000c80051517a20 */ /* 0x000fe20000410000 */
[C---:B--2---:R-:W-:Y:S01]  /*de50*/  HMMA.16816.F32.BF16 R108, R212.reuse, R40, R108 ;  /* 0x00000028d46c723c */ /* 0x044fe2000004186c */
        /* <DEDUP_REMOVED lines=50> */
[----:B--234-:R-:W-:Y:S01]  /*e180*/  IMAD.U32 R8, RZ, RZ, UR14 ;  /* 0x0000000eff087e24 */ /* 0x01cfe2000f8e00ff */
[----:B------:R-:W-:Y:S01]  /*e190*/  ISETP.NE.AND P3, PT, R239, 0x1, PT ;  /* 0x00000001ef00780c */ /* 0x000fe20003f65270 */
[----:B------:R-:W-:-:S03]  /*e1a0*/  IMAD.MOV.U32 R241, RZ, RZ, RZ ;  /* 0x000000fffff17224 */ /* 0x000fc600078e00ff */
[----:B------:R-:W-:-:S04]  /*e1b0*/  IADD3 R8, R240, UR7, R8 ;  /* 0x00000007f0087c10 */ /* 0x000fc8000fffe008 */
[----:B------:R-:W-:-:S05]  /*e1c0*/  IADD3 R242, R8, -0x100, RZ ;  /* 0xffffff0008f27810 */ /* 0x000fca0007ffe0ff */
        /* <DEDUP_REMOVED lines=10> */
[----:B------:R-:W-:Y:S01]  /*e270*/  IADD3 R24, -R6, 0x10, RZ ;  /* 0x0000001006187810 */ /* 0x000fe20007ffe1ff */
[----:B------:R-:W-:Y:S01]  /*e280*/  IMAD R242, R8, c[0x0][0x2b8], R242 ;  /* 0x0000ae0008f27a24 */ /* 0x000fe200078e02f2 */
[----:B------:R-:W-:Y:S02]  /*e290*/  IADD3 R26, -R10, 0x10, RZ ;  /* 0x000000100a1a7810 */ /* 0x000fe40007ffe1ff */
[----:B------:R-:W-:Y:S02]  /*e2a0*/  LOP3.LUT R24, R24, 0xf, RZ, 0xc0, !PT ;  /* 0x0000000f18187812 */ /* 0x000fe400078ec0ff */
[----:B------:R-:W-:-:S02]  /*e2b0*/  SHF.R.S32.HI R8, RZ, 0x1f, R242 ;  /* 0x0000001fff087819 */ /* 0x000fc400000114f2 */
[----:B------:R-:W-:Y:S02]  /*e2c0*/  LOP3.LUT R26, R26, 0xf, RZ, 0xc0, !PT ;  /* 0x0000000f1a1a7812 */ /* 0x000fe400078ec0ff */
[----:B------:R-:W-:Y:S01]  /*e2d0*/  SHF.L.U64.HI R9, R33, 0x1, R34 ;  /* 0x0000000121097819 */ /* 0x000fe20000010222 */
[----:B------:R-:W-:-:S04]  /*e2e0*/  IMAD R8, R8, c[0x0][0x1e0], RZ ;  /* 0x0000780008087a24 */ /* 0x000fc800078e02ff */
[C---:B------:R-:W-:Y:S02]  /*e2f0*/  IMAD R8, R242.reuse, c[0x0][0x1e4], R8 ;  /* 0x00007900f2087a24 */ /* 0x040fe400078e0208 */
[----:B--2---:R-:W-:-:S04]  /*e300*/  IMAD.WIDE.U32 R14, R242, c[0x0][0x1e0], RZ ;  /* 0x00007800f20e7a25 */ /* 0x004fc800078e00ff */
[----:B------:R-:W-:Y:S01]  /*e310*/  IMAD.IADD R15, R15, 0x1, R8 ;  /* 0x000000010f0f7824 */ /* 0x000fe200078e0208 */
[----:B---3--:R-:W-:-:S03]  /*e320*/  SHF.R.S32.HI R8, RZ, 0x1f, R241 ;  /* 0x0000001fff087819 */ /* 0x008fc600000114f1 */
[----:B------:R-:W-:-:S04]  /*e330*/  IMAD.WIDE.U32 R14, R241, c[0x0][0x1f0], R14 ;  /* 0x00007c00f10e7a25 */ /* 0x000fc800078e000e */
[----:B------:R-:W-:Y:S01]  /*e340*/  IMAD R8, R8, c[0x0][0x1f0], RZ ;  /* 0x00007c0008087a24 */ /* 0x000fe200078e02ff */
[----:B------:R-:W-:Y:S01]  /*e350*/  IADD3 R18, P0, R14, UR26, RZ ;  /* 0x0000001a0e127c10 */ /* 0x000fe2000ff1e0ff */
[----:B------:R-:W-:Y:S02]  /*e360*/  IMAD.SHL.U32 R14, R32, 0x2, RZ ;  /* 0x00000002200e7824 */ /* 0x000fe400078e00ff */
[----:B------:R-:W-:-:S05]  /*e370*/  IMAD R8, R241, c[0x0][0x1f4], R8 ;  /* 0x00007d00f1087a24 */ /* 0x000fca00078e0208 */
[----:B------:R-:W-:Y:S02]  /*e380*/  IADD3.X R8, R15, UR15, R8, P0, !PT ;  /* 0x0000000f0f087c10 */ /* 0x000fe400087fe408 */
[----:B------:R-:W-:Y:S02]  /*e390*/  LEA R17, P0, R18, c[0x0][0x1c8], 0x1 ;  /* 0x0000720012117a11 */ /* 0x000fe400078008ff */
[----:B------:R-:W-:Y:S02]  /*e3a0*/  SHF.L.U64.HI R15, R32, 0x1, R35 ;  /* 0x00000001200f7819 */ /* 0x000fe40000010223 */
        /* <DEDUP_REMOVED lines=11> */
[----:B---3--:R-:W-:Y:S02]  /*e460*/  IADD3.X R27, RZ, R16, R15, P1, P0 ;  /* 0x00000010ff1b7210 */ /* 0x008fe40000fe040f */
[----:B------:R-:W-:Y:S02]  /*e470*/  IADD3 R24, P1, P0, R24, R25, R8 ;  /* 0x0000001918187210 */ /* 0x000fe4000783e008 */
[C---:B----4-:R-:W-:Y:S02]  /*e480*/  IADD3 R28, P2, R21.reuse, R14, RZ ;  /* 0x0000000e151c7210 */ /* 0x050fe40007f5e0ff */
[----:B------:R-:W-:Y:S02]  /*e490*/  IADD3.X R25, RZ, R16, R9, P1, P0 ;  /* 0x00000010ff197210 */ /* 0x000fe40000fe0409 */
[----:B-1----:R-:W-:Y:S02]  /*e4a0*/  IADD3 R36, P0, R21, R8, RZ ;  /* 0x0000000815247210 */ /* 0x002fe40007f1e0ff */
[C---:B-----5:R-:W-:Y:S01]  /*e4b0*/  IADD3 R30, P1, R19.reuse, R14, RZ ;  /* 0x0000000e131e7210 */ /* 0x060fe20007f3e0ff */
[C---:B------:R-:W-:Y:S01]  /*e4c0*/  IMAD.X R29, R22.reuse, 0x1, R15, P2 ;  /* 0x00000001161d7824 */ /* 0x040fe200010e060f */
[----:B------:R-:W-:Y:S01]  /*e4d0*/  IADD3 R16, P2, R19, R8, RZ ;  /* 0x0000000813107210 */ /* 0x000fe20007f5e0ff */
[----:B------:R-:W-:Y:S01]  /*e4e0*/  IMAD.X R37, R22, 0x1, R9, P0 ;  /* 0x0000000116257824 */ /* 0x000fe200000e0609 */
[----:B------:R-:W-:-:S02]  /*e4f0*/  IADD3 R14, P0, R17, R14, RZ ;  /* 0x0000000e110e7210 */ /* 0x000fc40007f1e0ff */
[----:B------:R1:W-:Y:S01]  /*e500*/  LDGSTS.E.BYPASS.LTC128B.128 [R243+0x8100], [R28.64], !P5 ;  /* 0x081000001cf37fae */ /* 0x0003e2000e901d54 */
[C---:B------:R-:W-:Y:S01]  /*e510*/  IMAD.X R31, R20.reuse, 0x1, R15, P1 ;  /* 0x00000001141f7824 */ /* 0x040fe200008e060f */
[----:B------:R-:W-:Y:S01]  /*e520*/  IADD3 R8, P1, R17, R8, RZ ;  /* 0x0000000811087210 */ /* 0x000fe20007f3e0ff */
[----:B------:R-:W-:Y:S01]  /*e530*/  IMAD.X R17, R20, 0x1, R9, P2 ;  /* 0x0000000114117824 */ /* 0x000fe200010e0609 */
[----:B------:R-:W-:Y:S01]  /*e540*/  ISETP.NE.U32.AND P2, PT, R6, RZ, PT ;  /* 0x000000ff0600720c */ /* 0x000fe20003f45070 */
[----:B--2---:R-:W-:Y:S01]  /*e550*/  IMAD.X R15, R18, 0x1, R15, P0 ;  /* 0x00000001120f7824 */ /* 0x004fe200000e060f */
        /* <DEDUP_REMOVED lines=9> */
.L_x_136:
        /* <DEDUP_REMOVED lines=25> */
[----:B------:R-:W-:Y:S01]  /*e780*/  FSEL R14, R7, -INF , P1 ;  /* 0xff800000070e7808 */ /* 0x000fe20000800000 */
[----:B------:R-:W-:Y:S01]  /*e790*/  LDSM.16.MT88.4 R20, [R234+0x900] ;  /* 0x00090000ea14783b */ /* 0x000fe20000004200 */
[----:B------:R-:W-:Y:S02]  /*e7a0*/  FSEL R72, R72, -INF , P0 ;  /* 0xff80000048487808 */ /* 0x000fe40000000000 */
[----:B------:R-:W-:Y:S01]  /*e7b0*/  ISETP.GT.AND P0, PT, R15, 0x9, PT ;  /* 0x000000090f00780c */ /* 0x000fe20003f04270 */
[----:B------:R-:W-:Y:S01]  /*e7c0*/  LDSM.16.MT88.4 R36, [R234+0x4900] ;  /* 0x00490000ea24783b */ /* 0x000fe20000004200 */
        /* <DEDUP_REMOVED lines=157> */
[----:B-1----:R-:W-:-:S03]  /*f1a0*/  FMNMX.FTZ R132, R16, R132, !PT ;  /* 0x0000008410847209 */ /* 0x002fc60007810000 */
[----:B------:R-:W-:Y:S01]  /*f1b0*/  LDSM.16.MT88.4 R16, [R233+0x900] ;  /* 0x00090000e910783b */ /* 0x000fe20000004200 */
        /* <DEDUP_REMOVED lines=17> */
[----:B------:R-:W1:Y:S01]  /*f2d0*/  LDSM.16.MT88.4 R4, [R232+0x4100] ;  /* 0x00410000e804783b */ /* 0x000e620000004200 */
[----:B------:R-:W2:Y:S01]  /*f2e0*/  MUFU.EX2 R58, R58 ;  /* 0x0000003a003a7308 */ /* 0x000ea20000000800 */
[--C-:B------:R-:W-:Y:S02]  /*f2f0*/  FFMA.FTZ R61, R72, c[0x0][0x2d0], -R63.reuse ;  /* 0x0000b400483d7a23 */ /* 0x100fe4000001083f */
[--C-:B------:R-:W-:Y:S02]  /*f300*/  FFMA.FTZ R60, R73, c[0x0][0x2d0], -R63.reuse ;  /* 0x0000b400493c7a23 */ /* 0x100fe4000001083f */
[----:B------:R-:W-:-:S02]  /*f310*/  FFMA.FTZ R55, R74, c[0x0][0x2d0], -R63 ;  /* 0x0000b4004a377a23 */ /* 0x000fc4000001083f */
[----:B------:R-:W-:Y:S01]  /*f320*/  FFMA.FTZ R54, R88, c[0x0][0x2d0], -R63 ;  /* 0x0000b40058367a23 */ /* 0x000fe2000001083f */
[----:B------:R-:W-:Y:S01]  /*f330*/  MUFU.EX2 R57, R57 ;  /* 0x0000003900397308 */ /* 0x000fe20000000800 */
[----:B------:R-:W-:Y:S02]  /*f340*/  FFMA.FTZ R48, R10, c[0x0][0x2d0], -R133 ;  /* 0x0000b4000a307a23 */ /* 0x000fe40000010885 */
[--C-:B------:R-:W-:Y:S02]  /*f350*/  FFMA.FTZ R46, R9, c[0x0][0x2d0], -R63.reuse ;  /* 0x0000b400092e7a23 */ /* 0x100fe4000001083f */
[--C-:B------:R-:W-:Y:S02]  /*f360*/  FFMA.FTZ R45, R8, c[0x0][0x2d0], -R63.reuse ;  /* 0x0000b400082d7a23 */ /* 0x100fe4000001083f */
[----:B------:R-:W3:Y:S01]  /*f370*/  LDSM.16.MT88.4 R8, [R236+0x4900] ;  /* 0x00490000ec08783b */ /* 0x000ee20000004200 */
[----:B------:R-:W4:Y:S01]  /*f380*/  MUFU.EX2 R53, R53 ;  /* 0x0000003500357308 */ /* 0x000f220000000800 */
[----:B--2---:R-:W-:Y:S01]  /*f390*/  F2FP.BF16.PACK_AB R68, R58, R59 ;  /* 0x0000003b3a44723e */ /* 0x004fe200000010ff */
[----:B------:R-:W-:-:S02]  /*f3a0*/  FFMA.FTZ R50, R89, c[0x0][0x2d0], -R63 ;  /* 0x0000b40059327a23 */ /* 0x000fc4000001083f */
[----:B------:R-:W-:Y:S02]  /*f3b0*/  FFMA.FTZ R49, R90, c[0x0][0x2d0], -R63 ;  /* 0x0000b4005a317a23 */ /* 0x000fe4000001083f */
[--C-:B------:R-:W-:Y:S02]  /*f3c0*/  FFMA.FTZ R47, R30, c[0x0][0x2d0], -R133.reuse ;  /* 0x0000b4001e2f7a23 */ /* 0x100fe40000010885 */
[----:B------:R-:W-:Y:S01]  /*f3d0*/  MUFU.EX2 R61, R61 ;  /* 0x0000003d003d7308 */ /* 0x000fe20000000800 */
[--C-:B------:R-:W-:Y:S02]  /*f3e0*/  FFMA.FTZ R44, R28, c[0x0][0x2d0], -R133.reuse ;  /* 0x0000b4001c2c7a23 */ /* 0x100fe40000010885 */
[----:B------:R-:W-:Y:S02]  /*f3f0*/  FFMA.FTZ R43, R29, c[0x0][0x2d0], -R133 ;  /* 0x0000b4001d2b7a23 */ /* 0x000fe40000010885 */
[----:B------:R-:W2:Y:S01]  /*f400*/  LDSM.16.MT88.4 R28, [R233+0x4900] ;  /* 0x00490000e91c783b */ /* 0x000ea20000004200 */
[----:B------:R-:W-:-:S02]  /*f410*/  FFMA.FTZ R42, R41, c[0x0][0x2d0], -R63 ;  /* 0x0000b400292a7a23 */ /* 0x000fc4000001083f */
[----:B------:R-:W5:Y:S01]  /*f420*/  MUFU.EX2 R60, R60 ;  /* 0x0000003c003c7308 */ /* 0x000f620000000800 */
[----:B----4-:R-:W-:Y:S01]  /*f430*/  F2FP.BF16.PACK_AB R70, R53, R57 ;  /* 0x000000393546723e */ /* 0x010fe200000010ff */
[----:B------:R-:W-:Y:S02]  /*f440*/  FFMA.FTZ R40, R40, c[0x0][0x2d0], -R133 ;  /* 0x0000b40028287a23 */ /* 0x000fe40000010885 */
[--C-:B------:R-:W-:Y:S02]  /*f450*/  FFMA.FTZ R41, R183, c[0x0][0x2d0], -R63.reuse ;  /* 0x0000b400b7297a23 */ /* 0x100fe4000001083f */
[--C-:B------:R-:W-:Y:S02]  /*f460*/  FFMA.FTZ R2, R182, c[0x0][0x2d0], -R63.reuse ;  /* 0x0000b400b6027a23 */ /* 0x100fe4000001083f */
[----:B------:R-:W-:Y:S01]  /*f470*/  MUFU.EX2 R55, R55 ;  /* 0x0000003700377308 */ /* 0x000fe20000000800 */
[----:B------:R-:W-:Y:S02]  /*f480*/  FFMA.FTZ R0, R181, c[0x0][0x2d0], -R63 ;  /* 0x0000b400b5007a23 */ /* 0x000fe4000001083f */
[----:B------:R-:W-:-:S02]  /*f490*/  FFMA.FTZ R145, R145, c[0x0][0x2d0], -R133 ;  /* 0x0000b40091917a23 */ /* 0x000fc40000010885 */
[--C-:B------:R-:W-:Y:S02]  /*f4a0*/  FFMA.FTZ R146, R146, c[0x0][0x2d0], -R133.reuse ;  /* 0x0000b40092927a23 */ /* 0x100fe40000010885 */
[--C-:B------:R-:W-:Y:S01]  /*f4b0*/  FFMA.FTZ R148, R148, c[0x0][0x2d0], -R133.reuse ;  /* 0x0000b40094947a23 */ /* 0x100fe20000010885 */
[----:B------:R-:W4:Y:S01]  /*f4c0*/  MUFU.EX2 R54, R54 ;  /* 0x0000003600367308 */ /* 0x000f220000000800 */
[----:B-----5:R-:W-:Y:S01]  /*f4d0*/  F2FP.BF16.PACK_AB R69, R60, R61 ;  /* 0x0000003d3c45723e */ /* 0x020fe200000010ff */
[----:B------:R-:W-:Y:S02]  /*f4e0*/  FFMA.FTZ R147, R147, c[0x0][0x2d0], -R133 ;  /* 0x0000b40093937a23 */ /* 0x000fe40000010885 */
[--C-:B------:R-:W-:Y:S02]  /*f4f0*/  FFMA.FTZ R150, R150, c[0x0][0x2d0], -R63.reuse ;  /* 0x0000b40096967a23 */ /* 0x100fe4000001083f */
[--C-:B------:R-:W-:Y:S02]  /*f500*/  FFMA.FTZ R151, R151, c[0x0][0x2d0], -R63.reuse ;  /* 0x0000b40097977a23 */ /* 0x100fe4000001083f */
[----:B------:R-:W-:Y:S01]  /*f510*/  MUFU.EX2 R56, R56 ;  /* 0x0000003800387308 */ /* 0x000fe20000000800 */
[----:B------:R-:W-:-:S02]  /*f520*/  FFMA.FTZ R180, R180, c[0x0][0x2d0], -R63 ;  /* 0x0000b400b4b47a23 */ /* 0x000fc4000001083f */
[--C-:B------:R-:W-:Y:S02]  /*f530*/  FFMA.FTZ R160, R160, c[0x0][0x2d0], -R133.reuse ;  /* 0x0000b400a0a07a23 */ /* 0x100fe40000010885 */
[----:B------:R-:W-:Y:S02]  /*f540*/  FFMA.FTZ R159, R159, c[0x0][0x2d0], -R133 ;  /* 0x0000b4009f9f7a23 */ /* 0x000fe40000010885 */
[--C-:B------:R-:W-:Y:S01]  /*f550*/  FFMA.FTZ R161, R161, c[0x0][0x2d0], -R63.reuse ;  /* 0x0000b400a1a17a23 */ /* 0x100fe2000001083f */
[----:B----4-:R-:W-:Y:S01]  /*f560*/  F2FP.BF16.PACK_AB R71, R54, R55 ;  /* 0x000000373647723e */ /* 0x010fe200000010ff */
        /* <DEDUP_REMOVED lines=23> */
[--C-:B------:R-:W-:Y:S01]  /*f6e0*/  FFMA.FTZ R154, R154, c[0x0][0x2d0], -R63.reuse ;  /* 0x0000b4009a9a7a23 */ /* 0x100fe2000001083f */
[----:B------:R-:W5:Y:S01]  /*f6f0*/  MUFU.EX2 R49, R49 ;  /* 0x0000003100317308 */ /* 0x000f620000000800 */
[--C-:B------:R-:W-:Y:S02]  /*f700*/  FFMA.FTZ R153, R153, c[0x0][0x2d0], -R63.reuse ;  /* 0x0000b40099997a23 */ /* 0x100fe4000001083f */
[--C-:B------:R-:W-:Y:S02]  /*f710*/  FFMA.FTZ R152, R152, c[0x0][0x2d0], -R63.reuse ;  /* 0x0000b40098987a23 */ /* 0x100fe4000001083f */
[----:B------:R-:W-:Y:S01]  /*f720*/  FFMA.FTZ R149, R149, c[0x0][0x2d0], -R63 ;  /* 0x0000b40095957a23 */ /* 0x000fe2000001083f */
[----:B------:R-:W-:Y:S01]  /*f730*/  HMMA.16816.F32.BF16 R128, R68, R124, RZ ;  /* 0x0000007c4480723c */ /* 0x000fe200000418ff */
[----:B------:R-:W-:Y:S01]  /*f740*/  FADD.FTZ R58, R59, R58 ;  /* 0x0000003a3b3a7221 */ /* 0x000fe20000010000 */
[----:B------:R-:W-:Y:S01]  /*f750*/  MUFU.EX2 R46, R46 ;  /* 0x0000002e002e7308 */ /* 0x000fe20000000800 */
[----:B------:R-:W-:-:S02]  /*f760*/  FADD.FTZ R60, R61, R60 ;  /* 0x0000003c3d3c7221 */ /* 0x000fc40000010000 */
[----:B------:R-:W-:Y:S02]  /*f770*/  FADD.FTZ R57, R57, R58 ;  /* 0x0000003a39397221 */ /* 0x000fe40000010000 */
[----:B------:R-:W-:Y:S01]  /*f780*/  FADD.FTZ R60, R55, R60 ;  /* 0x0000003c373c7221 */ /* 0x000fe20000010000 */
[C---:B------:R-:W-:Y:S01]  /*f790*/  HMMA.16816.F32.BF16 R120, R68.reuse, R116, RZ ;  /* 0x000000744478723c */ /* 0x040fe200000418ff */
[----:B------:R-:W-:Y:S01]  /*f7a0*/  FFMA.FTZ R250, R67, c[0x0][0x2d0], -R133 ;  /* 0x0000b40043fa7a23 */ /* 0x000fe20000010885 */
[----:B------:R-:W1:Y:S01]  /*f7b0*/  MUFU.EX2 R45, R45 ;  /* 0x0000002d002d7308 */ /* 0x000e620000000800 */
[----:B------:R-:W-:Y:S02]  /*f7c0*/  FFMA.FTZ R249, R62, c[0x0][0x2d0], -R63 ;  /* 0x0000b4003ef97a23 */ /* 0x000fe4000001083f */
[----:B------:R-:W-:Y:S02]  /*f7d0*/  FADD.FTZ R57, R53, R57 ;  /* 0x0000003935397221 */ /* 0x000fe40000010000 */
[----:B------:R-:W-:Y:S01]  /*f7e0*/  FADD.FTZ R54, R54, R60 ;  /* 0x0000003c36367221 */ /* 0x000fe20000010000 */
[----:B------:R-:W-:Y:S02]  /*f7f0*/  HMMA.16816.F32.BF16 R112, R68, R108, RZ ;  /* 0x0000006c4470723c */ /* 0x000fe400000418ff */
[----:B------:R-:W-:Y:S01]  /*f800*/  MUFU.EX2 R47, R47 ;  /* 0x0000002f002f7308 */ /* 0x000fe20000000800 */
[----:B----4-:R-:W-:-:S05]  /*f810*/  FADD.FTZ R54, R50, R54 ;  /* 0x0000003632367221 */ /* 0x010fca0000010000 */
[C---:B------:R-:W-:Y:S02]  /*f820*/  HMMA.16816.F32.BF16 R88, R68.reuse, R84, RZ ;  /* 0x000000544458723c */ /* 0x040fe400000418ff */
[----:B------:R-:W-:Y:S06]  /*f830*/  MUFU.EX2 R44, R44 ;  /* 0x0000002c002c7308 */ /* 0x000fec0000000800 */
[C---:B------:R-:W-:Y:S02]  /*f840*/  HMMA.16816.F32.BF16 R80, R68.reuse, R76, RZ ;  /* 0x0000004c4450723c */ /* 0x040fe400000418ff */
[----:B------:R-:W-:Y:S06]  /*f850*/  MUFU.EX2 R43, R43 ;  /* 0x0000002b002b7308 */ /* 0x000fec0000000800 */
[C---:B------:R-:W-:Y:S02]  /*f860*/  HMMA.16816.F32.BF16 R124, R68.reuse, R126, RZ ;  /* 0x0000007e447c723c */ /* 0x040fe400000418ff */
[----:B------:R-:W-:Y:S06]  /*f870*/  MUFU.EX2 R40, R40 ;  /* 0x0000002800287308 */ /* 0x000fec0000000800 */
[C---:B------:R-:W-:Y:S02]  /*f880*/  HMMA.16816.F32.BF16 R116, R68.reuse, R118, RZ ;  /* 0x000000764474723c */ /* 0x040fe400000418ff */
[----:B------:R-:W4:Y:S06]  /*f890*/  MUFU.EX2 R42, R42 ;  /* 0x0000002a002a7308 */ /* 0x000f2c0000000800 */
[C---:B------:R-:W-:Y:S02]  /*f8a0*/  HMMA.16816.F32.BF16 R108, R68.reuse, R110, RZ ;  /* 0x0000006e446c723c */ /* 0x040fe400000418ff */
[----:B------:R-:W1:Y:S06]  /*f8b0*/  MUFU.EX2 R41, R41 ;  /* 0x0000002900297308 */ /* 0x000e6c0000000800 */
[C---:B------:R-:W-:Y:S02]  /*f8c0*/  HMMA.16816.F32.BF16 R84, R68.reuse, R86, RZ ;  /* 0x000000564454723c */ /* 0x040fe400000418ff */
[----:B------:R-:W-:Y:S06]  /*f8d0*/  MUFU.EX2 R2, R2 ;  /* 0x0000000200027308 */ /* 0x000fec0000000800 */
[C---:B------:R-:W-:Y:S02]  /*f8e0*/  HMMA.16816.F32.BF16 R76, R68.reuse, R78, RZ ;  /* 0x0000004e444c723c */ /* 0x040fe400000418ff */
[----:B------:R-:W2:Y:S06]  /*f8f0*/  MUFU.EX2 R0, R0 ;  /* 0x0000000000007308 */ /* 0x000eac0000000800 */
[C---:B-1----:R-:W-:Y:S02]  /*f900*/  HMMA.16816.F32.BF16 R72, R68.reuse, R4, RZ ;  /* 0x000000044448723c */ /* 0x042fe400000418ff */
[----:B------:R-:W-:Y:S05]  /*f910*/  MUFU.EX2 R145, R145 ;  /* 0x0000009100917308 */ /* 0x000fea0000000800 */
[----:B------:R-:W-:Y:S01]  /*f920*/  F2FP.BF16.PACK_AB R4, R52, R56 ;  /* 0x000000383404723e */ /* 0x000fe200000010ff */
[----:B------:R-:W-:Y:S01]  /*f930*/  HMMA.16816.F32.BF16 R68, R68, R6, RZ ;  /* 0x000000064444723c */ /* 0x000fe200000418ff */
[----:B-----5:R-:W-:Y:S01]  /*f940*/  F2FP.BF16.PACK_AB R5, R49, R50 ;  /* 0x000000323105723e */ /* 0x020fe200000010ff */
[----:B------:R-:W-:Y:S01]  /*f950*/  MUFU.EX2 R146, R146 ;  /* 0x0000009200927308 */ /* 0x000fe20000000800 */
[----:B------:R-:W-:-:S02]  /*f960*/  FADD.FTZ R56, R56, R57 ;  /* 0x0000003938387221 */ /* 0x000fc40000010000 */
[----:B------:R-:W-:Y:S02]  /*f970*/  FADD.FTZ R49, R49, R54 ;  /* 0x0000003631317221 */ /* 0x000fe40000010000 */
[----:B------:R-:W-:Y:S01]  /*f980*/  F2FP.BF16.PACK_AB R6, R48, R51 ;  /* 0x000000333006723e */ /* 0x000fe200000010ff */
[----:B------:R-:W-:Y:S01]  /*f990*/  FADD.FTZ R56, R52, R56 ;  /* 0x0000003834387221 */ /* 0x000fe20000010000 */
[----:B------:R-:W-:Y:S01]  /*f9a0*/  F2FP.BF16.PACK_AB R7, R45, R46 ;  /* 0x0000002e2d07723e */ /* 0x000fe200000010ff */
[----:B------:R-:W-:Y:S01]  /*f9b0*/  MUFU.EX2 R148, R148 ;  /* 0x0000009400947308 */ /* 0x000fe20000000800 */
[----:B------:R-:W-:Y:S02]  /*f9c0*/  FADD.FTZ R49, R46, R49 ;  /* 0x000000312e317221 */ /* 0x000fe40000010000 */
[----:B------:R-:W-:Y:S02]  /*f9d0*/  FADD.FTZ R51, R51, R56 ;  /* 0x0000003833337221 */ /* 0x000fe40000010000 */
[----:B------:R-:W-:Y:S01]  /*f9e0*/  FADD.FTZ R45, R45, R49 ;  /* 0x000000312d2d7221 */ /* 0x000fe20000010000 */
[----:B------:R-:W-:Y:S01]  /*f9f0*/  HMMA.16816.F32.BF16 R104, R4, R12, R104 ;  /* 0x0000000c0468723c */ /* 0x000fe20000041868 */
[----:B------:R-:W-:Y:S01]  /*fa00*/  FADD.FTZ R51, R48, R51 ;  /* 0x0000003330337221 */ /* 0x000fe20000010000 */
[----:B------:R-:W-:Y:S01]  /*fa10*/  MUFU.EX2 R147, R147 ;  /* 0x0000009300937308 */ /* 0x000fe20000000800 */
[----:B----4-:R-:W-:-:S05]  /*fa20*/  FADD.FTZ R45, R42, R45 ;  /* 0x0000002d2a2d7221 */ /* 0x010fca0000010000 */
[C---:B------:R-:W-:Y:S01]  /*fa30*/  HMMA.16816.F32.BF16 R100, R4.reuse, R14, R100 ;  /* 0x0000000e0464723c */ /* 0x040fe20000041864 */
[----:B------:R-:W1:Y:S01]  /*fa40*/  LDSM.16.MT88.4 R12, [R232+0x4900] ;  /* 0x00490000e80c783b */ /* 0x000e620000004200 */
[----:B------:R-:W4:Y:S06]  /*fa50*/  MUFU.EX2 R150, R150 ;  /* 0x0000009600967308 */ /* 0x000f2c0000000800 */
[C---:B---3--:R-:W-:Y:S02]  /*fa60*/  HMMA.16816.F32.BF16 R96, R4.reuse, R8, R96 ;  /* 0x000000080460723c */ /* 0x048fe40000041860 */
[----:B------:R-:W3:Y:S06]  /*fa70*/  MUFU.EX2 R151, R151 ;  /* 0x0000009700977308 */ /* 0x000eec0000000800 */
[C---:B------:R-:W-:Y:S01]  /*fa80*/  HMMA.16816.F32.BF16 R92, R4.reuse, R10, R92 ;  /* 0x0000000a045c723c */ /* 0x040fe2000004185c */
[----:B------:R-:W5:Y:S01]  /*fa90*/  LDSM.16.MT88.4 R8, [R232+0x1100] ;  /* 0x00110000e808783b */ /* 0x000f620000004200 */
        /* <DEDUP_REMOVED lines=14> */
[----:B------:R-:W3:Y:S01]  /*fb80*/  LDSM.16.MT88.4 R16, [R233+0x1100] ;  /* 0x00110000e910783b */ /* 0x000ee20000004200 */
[----:B------:R-:W-:Y:S06]  /*fb90*/  MUFU.EX2 R176, R176 ;  /* 0x000000b000b07308 */ /* 0x000fec0000000800 */
[C---:B------:R-:W-:Y:S02]  /*fba0*/  HMMA.16816.F32.BF16 R88, R4.reuse, R36, R88 ;  /* 0x000000240458723c */ /* 0x040fe40000041858 */
[----:B------:R-:W-:Y:S06]  /*fbb0*/  MUFU.EX2 R171, R171 ;  /* 0x000000ab00ab7308 */ /* 0x000fec0000000800 */
[C---:B------:R-:W-:Y:S01]  /*fbc0*/  HMMA.16816.F32.BF16 R84, R4.reuse, R38, R84 ;  /* 0x000000260454723c */ /* 0x040fe20000041854 */
[----:B------:R-:W-:Y:S01]  /*fbd0*/  LDSM.16.MT88.4 R36, [R234+0x5100] ;  /* 0x00510000ea24783b */ /* 0x000fe20000004200 */
[----:B------:R-:W-:Y:S06]  /*fbe0*/  MUFU.EX2 R170, R170 ;  /* 0x000000aa00aa7308 */ /* 0x000fec0000000800 */
[C---:B--2---:R-:W-:Y:S02]  /*fbf0*/  HMMA.16816.F32.BF16 R80, R4.reuse, R28, R80 ;  /* 0x0000001c0450723c */ /* 0x044fe40000041850 */
        /* <DEDUP_REMOVED lines=20> */
[----:B-----5:R-:W-:Y:S01]  /*fd40*/  HMMA.16816.F32.BF16 R104, R4, R8, R104 ;  /* 0x000000080468723c */ /* 0x020fe20000041868 */
[----:B------:R-:W-:Y:S02]  /*fd50*/  FADD.FTZ R43, R40, R43 ;  /* 0x0000002b282b7221 */ /* 0x000fe40000010000 */
[----:B------:R-:W-:-:S03]  /*fd60*/  FADD.FTZ R0, R0, R41 ;  /* 0x0000002900007221 */ /* 0x000fc60000010000 */
[----:B------:R-:W-:Y:S01]  /*fd70*/  MUFU.EX2 R157, R157 ;  /* 0x0000009d009d7308 */ /* 0x000fe20000000800 */
[----:B----4-:R-:W-:Y:S01]  /*fd80*/  FADD.FTZ R0, R150, R0 ;  /* 0x0000000096007221 */ /* 0x010fe20000010000 */
[C---:B------:R-:W-:Y:S01]  /*fd90*/  HMMA.16816.F32.BF16 R100, R4.reuse, R10, R100 ;  /* 0x0000000a0464723c */ /* 0x040fe20000041864 */
[----:B------:R-:W2:Y:S05]  /*fda0*/  LDSM.16.MT88.4 R8, [R232+0x5100] ;  /* 0x00510000e808783b */ /* 0x000eaa0000004200 */
[----:B------:R-:W-:Y:S02]  /*fdb0*/  MUFU.EX2 R156, R156 ;  /* 0x0000009c009c7308 */ /* 0x000fe40000000800 */
[C---:B---3--:R-:W-:Y:S06]  /*fdc0*/  HMMA.16816.F32.BF16 R112, R4.reuse, R16, R112 ;  /* 0x000000100470723c */ /* 0x048fec0000041870 */
[----:B------:R-:W-:Y:S02]  /*fdd0*/  MUFU.EX2 R155, R155 ;  /* 0x0000009b009b7308 */ /* 0x000fe40000000800 */
[C---:B------:R-:W-:Y:S01]  /*fde0*/  HMMA.16816.F32.BF16 R108, R4.reuse, R18, R108 ;  /* 0x00000012046c723c */ /* 0x040fe2000004186c */
[----:B------:R-:W3:Y:S05]  /*fdf0*/  LDSM.16.MT88.4 R16, [R233+0x1900] ;  /* 0x00190000e910783b */ /* 0x000eea0000004200 */
        /* <DEDUP_REMOVED lines=12> */
[----:B------:R-:W4:Y:S05]  /*fec0*/  LDSM.16.MT88.4 R8, [R236+0x5900] ;  /* 0x00590000ec08783b */ /* 0x000f2a0000004200 */
[----:B------:R-:W-:Y:S02]  /*fed0*/  MUFU.EX2 R149, R149 ;  /* 0x0000009500957308 */ /* 0x000fe40000000800 */
[C---:B------:R-:W-:Y:S06]  /*fee0*/  HMMA.16816.F32.BF16 R120, R4.reuse, R20, R120 ;  /* 0x000000140478723c */ /* 0x040fec0000041878 */
[----:B------:R-:W-:Y:S02]  /*fef0*/  MUFU.EX2 R250, R250 ;  /* 0x000000fa00fa7308 */ /* 0x000fe40000000800 */
[C---:B------:R-:W-:Y:S01]  /*ff00*/  HMMA.16816.F32.BF16 R116, R4.reuse, R22, R116 ;  /* 0x000000160474723c */ /* 0x040fe20000041874 */
[----:B------:R-:W5:Y:S05]  /*ff10*/  LDSM.16.MT88.4 R20, [R234+0x1900] ;  /* 0x00190000ea14783b */ /* 0x000f6a0000004200 */
        /* <DEDUP_REMOVED lines=15> */
[----:B------:R-:W-:Y:S01]  /*10010*/  F2FP.BF16.PACK_AB R5, R151, R150 ;  /* 0x000000969705723e */ /* 0x000fe200000010ff */
[----:B------:R-:W-:Y:S01]  /*10020*/  FADD.FTZ R145, R146, R145 ;  /* 0x0000009192917221 */ /* 0x000fe20000010000 */
[----:B--2---:R-:W-:Y:S01]  /*10030*/  F2FP.BF16.PACK_AB R7, R37, R36 ;  /* 0x000000242507723e */ /* 0x004fe200000010ff */
[----:B------:R-:W-:Y:S02]  /*10040*/  FADD.FTZ R151, R151, R0 ;  /* 0x0000000097977221 */ /* 0x000fe40000010000 */
[----:B------:R-:W-:Y:S02]  /*10050*/  FADD.FTZ R148, R148, R145 ;  /* 0x0000009194947221 */ /* 0x000fe40000010000 */
[----:B------:R-:W-:Y:S02]  /*10060*/  FADD.FTZ R151, R36, R151 ;  /* 0x0000009724977221 */ /* 0x000fe40000010000 */
[----:B---3--:R-:W-:Y:S01]  /*10070*/  HMMA.16816.F32.BF16 R112, R4, R16, R112 ;  /* 0x000000100470723c */ /* 0x008fe20000041870 */
[----:B------:R-:W-:-:S02]  /*10080*/  FADD.FTZ R148, R147, R148 ;  /* 0x0000009493947221 */ /* 0x000fc40000010000 */
[----:B------:R-:W-:-:S05]  /*10090*/  FADD.FTZ R151, R37, R151 ;  /* 0x0000009725977221 */ /* 0x000fca0000010000 */
[C---:B------:R-:W-:Y:S01]  /*100a0*/  HMMA.16816.F32.BF16 R108, R4.reuse, R18, R108 ;  /* 0x00000012046c723c */ /* 0x040fe2000004186c */
[----:B------:R-:W2:Y:S07]  /*100b0*/  LDSM.16.MT88.4 R16, [R234+0x5900] ;  /* 0x00590000ea10783b */ /* 0x000eae0000004200 */
[C---:B-1----:R-:W-:Y:S08]  /*100c0*/  HMMA.16816.F32.BF16 R104, R4.reuse, R12, R104 ;  /* 0x0000000c0468723c */ /* 0x042ff00000041868 */
[C---:B------:R-:W-:Y:S01]  /*100d0*/  HMMA.16816.F32.BF16 R100, R4.reuse, R14, R100 ;  /* 0x0000000e0464723c */ /* 0x040fe20000041864 */
[----:B------:R-:W1:Y:S07]  /*100e0*/  LDSM.16.MT88.4 R12, [R232+0x5900] ;  /* 0x00590000e80c783b */ /* 0x000e6e0000004200 */
[C---:B----4-:R-:W-:Y:S08]  /*100f0*/  HMMA.16816.F32.BF16 R96, R4.reuse, R8, R96 ;  /* 0x000000080460723c */ /* 0x050ff00000041860 */
[C---:B------:R-:W-:Y:S01]  /*10100*/  HMMA.16816.F32.BF16 R92, R4.reuse, R10, R92 ;  /* 0x0000000a045c723c */ /* 0x040fe2000004185c */
[----:B------:R-:W3:Y:S07]  /*10110*/  LDSM.16.MT88.4 R8, [R234+0x2100] ;  /* 0x00210000ea08783b */ /* 0x000eee0000004200 */
[C---:B-----5:R-:W-:Y:S08]  /*10120*/  HMMA.16816.F32.BF16 R120, R4.reuse, R20, R120 ;  /* 0x000000140478723c */ /* 0x060ff00000041878 */
        /* <DEDUP_REMOVED lines=171> */
[----:B------:R-:W-:Y:S01]  /*10be0*/  IADD3 R244, R243, 0x100, RZ ;  /* 0x00000100f3f47810 */ /* 0x000fe20007ffe0ff */
[----:B------:R-:W-:-:S02]  /*10bf0*/  ULDC UR5, c[0x0][0x210] ;  /* 0x0000840000057ab9 */ /* 0x000fc40000000800 */
[----:B------:R-:W-:Y:S02]  /*10c00*/  ULDC UR4, c[0x0][0x1e8] ;  /* 0x00007a0000047ab9 */ /* 0x000fe40000000800 */
[----:B------:R-:W-:Y:S02]  /*10c10*/  ULEA.HI.SX32 UR8, UR8, 0xfffffffe, 0x19 ;  /* 0xfffffffe08087891 */ /* 0x000fe4000f8fca3f */
[----:B------:R-:W-:Y:S02]  /*10c20*/  UIMAD UR5, UR11, UR5, URZ ;  /* 0x000000050b0572a4 */ /* 0x000fe4000f8e023f */
[----:B------:R-:W-:Y:S02]  /*10c30*/  UIMAD UR4, UR11, UR4, URZ ;  /* 0x000000040b0472a4 */ /* 0x000fe4000f8e023f */
[----:B------:R-:W-:Y:S02]  /*10c40*/  ULDC.64 UR16, c[0x0][0x118] ;  /* 0x0000460000107ab9 */ /* 0x000fe40000000a00 */
[----:B------:R-:W-:Y:S01]  /*10c50*/  ULDC.64 UR12, c[0x0][0x118] ;  /* 0x00004600000c7ab9 */ /* 0x000fe20000000a00 */
[----:B------:R-:W-:Y:S05]  /*10c60*/  BRA `(.L_x_138) ;  /* 0x000003d000007947 */ /* 0x000fea0003800000 */
.L_x_140:
[----:B------:R-:W-:Y:S01]  /*10c70*/  ULEA UR7, UR8, UR14, 0x7 ;  /* 0x0000000e08077291 */ /* 0x000fe2000f8e383f */
[----:B------:R-:W-:Y:S01]  /*10c80*/  ISETP.NE.AND P3, PT, R239, 0x1, PT ;  /* 0x00000001ef00780c */ /* 0x000fe20003f65270 */
[----:B------:R-:W-:Y:S04]  /*10c90*/  IMAD.MOV.U32 R241, RZ, RZ, RZ ;  /* 0x000000fffff17224 */ /* 0x000fe800078e00ff */
        /* <DEDUP_REMOVED lines=35> */
[C---:B--2---:R-:W-:Y:S01]  /*10ed0*/  IMAD.X R13, R10.reuse, 0x1, R248, P2 ;  /* 0x000000010a0d7824 */ /* 0x044fe200010e06f8 */
[C---:B---3--:R-:W-:Y:S01]  /*10ee0*/  IADD3 R14, P0, R7.reuse, R247, RZ ;  /* 0x000000f7070e7210 */ /* 0x048fe20007f1e0ff */
[----:B------:R-:W-:Y:S03]  /*10ef0*/  IMAD.X R17, R10, 0x1, R246, P1 ;  /* 0x000000010a117824 */ /* 0x000fe600008e06f6 */
[----:B------:R2:W-:Y:S01]  /*10f00*/  LDGSTS.E.BYPASS.LTC128B.128 [R243+0x8100], [R12.64], !P5 ;  /* 0x081000000cf37fae */ /* 0x0005e2000e901d4c */
[C---:B----4-:R-:W-:Y:S01]  /*10f10*/  IMAD.X R15, R8.reuse, 0x1, R248, P0 ;  /* 0x00000001080f7824 */ /* 0x050fe200000e06f8 */
[----:B------:R-:W-:Y:S02]  /*10f20*/  IADD3 R10, P0, R7, R245, RZ ;  /* 0x000000f5070a7210 */ /* 0x000fe40007f1e0ff */
[----:B------:R3:W-:Y:S04]  /*10f30*/  LDGSTS.E.BYPASS.LTC128B.128 [R243+0xc100], [R16.64], !P4 ;  /* 0x0c10000010f37fae */ /* 0x0007e8000e101d4c */
[----:B------:R4:W-:Y:S01]  /*10f40*/  LDGSTS.E.BYPASS.LTC128B.128 [R243+0x9100], [R14.64], !P5 ;  /* 0x091000000ef37fae */ /* 0x0009e2000e901d4c */
[----:B------:R-:W-:Y:S01]  /*10f50*/  IMAD.X R11, R8, 0x1, R246, P0 ;  /* 0x00000001080b7824 */ /* 0x000fe200000e06f6 */
[C---:B-----5:R-:W-:Y:S04]  /*10f60*/  IADD3 R8, P1, R4.reuse, R247, RZ ;  /* 0x000000f704087210 */ /* 0x060fe80007f3e0ff */
[----:B------:R3:W-:Y:S01]  /*10f70*/  LDGSTS.E.BYPASS.LTC128B.128 [R243+0xd100], [R10.64], !P4 ;  /* 0x0d1000000af37fae */ /* 0x0007e2000e101d4c */
[----:B------:R-:W-:Y:S01]  /*10f80*/  IADD3 R4, P0, R4, R245, RZ ;  /* 0x000000f504047210 */ /* 0x000fe20007f1e0ff */
[--C-:B-1----:R-:W-:Y:S01]  /*10f90*/  IMAD.X R9, R3, 0x1, R248.reuse, P1 ;  /* 0x0000000103097824 */ /* 0x102fe200008e06f8 */
[C---:B--2---:R-:W-:Y:S05]  /*10fa0*/  IADD3 R12, P3, R5.reuse, R247, RZ ;  /* 0x000000f7050c7210 */ /* 0x044fea0007f7e0ff */
[C---:B------:R-:W-:Y:S01]  /*10fb0*/  IMAD.X R13, R6.reuse, 0x1, R248, P3 ;  /* 0x00000001060d7824 */ /* 0x040fe200018e06f8 */
[----:B----4-:R-:W-:Y:S01]  /*10fc0*/  IADD3 R14, P2, R5, R245, RZ ;  /* 0x000000f5050e7210 */ /* 0x010fe20007f5e0ff */
[--C-:B------:R-:W-:Y:S03]  /*10fd0*/  IMAD.X R5, R3, 0x1, R246.reuse, P0 ;  /* 0x0000000103057824 */ /* 0x100fe600000e06f6 */
[----:B------:R3:W-:Y:S01]  /*10fe0*/  LDGSTS.E.BYPASS.LTC128B.128 [R243+0xa100], [R12.64], !P5 ;  /* 0x0a1000000cf37fae */ /* 0x0007e2000e901d4c */
[----:B------:R-:W-:Y:S05]  /*10ff0*/  IMAD.X R15, R6, 0x1, R246, P2 ;  /* 0x00000001060f7824 */ /* 0x000fea00010e06f6 */
[----:B------:R3:W-:Y:S04]  /*11000*/  LDGSTS.E.BYPASS.LTC128B.128 [R243+0xe100], [R14.64], !P4 ;  /* 0x0e1000000ef37fae */ /* 0x0007e8000e101d4c */
[----:B------:R3:W-:Y:S04]  /*11010*/  LDGSTS.E.BYPASS.LTC128B.128 [R243+0xb100], [R8.64], !P5 ;  /* 0x0b10000008f37fae */ /* 0x0007e8000e901d4c */
[----:B------:R3:W-:Y:S01]  /*11020*/  LDGSTS.E.BYPASS.LTC128B.128 [R243+0xf100], [R4.64], !P4 ;  /* 0x0f10000004f37fae */ /* 0x0007e2000e101d4c */
[----:B------:R-:W-:-:S05]  /*11030*/  BRA `(.L_x_139) ;  /* 0x000017e000007947 */ /* 0x000fca0003800000 */
.L_x_138:
        /* <DEDUP_REMOVED lines=382> */
.L_x_139:
        /* <DEDUP_REMOVED lines=21> */
[----:B------:R-:W-:Y:S02]  /*12970*/  MOV R64, R149 ;  /* 0x0000009500407202 */ /* 0x000fe40000000f00 */
[----:B------:R-:W-:Y:S01]  /*12980*/  ISETP.LT.AND P0, PT, RZ, UR8, PT ;  /* 0x00000008ff007c0c */ /* 0x000fe2000bf01270 */
[----:B------:R-:W-:Y:S01]  /*12990*/  LDSM.16.MT88.4 R20, [R234+0x100] ;  /* 0x00010000ea14783b */ /* 0x000fe20000004200 */
[----:B------:R-:W-:Y:S07]  /*129a0*/  UIADD3 UR8, UR8, -0x1, URZ ;  /* 0xffffffff08087890 */ /* 0x000fee000fffe03f */
        /* <DEDUP_REMOVED lines=111> */
[C---:B------:R-:W-:Y:S01]  /*130a0*/  FMUL.FTZ R11, R0.reuse, R127 ;  /* 0x0000007f000b7220 */ /* 0x040fe20000410000 */
[----:B------:R-:W-:Y:S01]  /*130b0*/  MOV R126, R59 ;  /* 0x0000003b007e7202 */ /* 0x000fe20000000f00 */
[C---:B------:R-:W-:Y:S01]  /*130c0*/  FMUL.FTZ R18, R0.reuse, R118 ;  /* 0x0000007600127220 */ /* 0x040fe20000410000 */
[----:B---3--:R-:W-:Y:S01]  /*130d0*/  F2FP.BF16.PACK_AB R128, R149, R150 ;  /* 0x000000969580723e */ /* 0x008fe200000010ff */
[----:B------:R-:W-:Y:S01]  /*130e0*/  FMUL.FTZ R19, R0, R119 ;  /* 0x0000007700137220 */ /* 0x000fe20000410000 */
[----:B------:R-:W-:Y:S01]  /*130f0*/  MOV R127, R58 ;  /* 0x0000003a007f7202 */ /* 0x000fe20000000f00 */
[C---:B------:R-:W-:Y:S01]  /*13100*/  FMUL.FTZ R16, R2.reuse, R116 ;  /* 0x0000007402107220 */ /* 0x040fe20000410000 */
[----:B------:R-:W-:Y:S01]  /*13110*/  MOV R116, R48 ;  /* 0x0000003000747202 */ /* 0x000fe20000000f00 */
[C---:B------:R-:W-:Y:S01]  /*13120*/  FMUL.FTZ R24, R2.reuse, R108 ;  /* 0x0000006c02187220 */ /* 0x040fe20000410000 */
[----:B------:R-:W-:Y:S01]  /*13130*/  MUFU.EX2 R146, R146 ;  /* 0x0000009200927308 */ /* 0x000fe20000000800 */
[----:B------:R-:W-:Y:S02]  /*13140*/  FMUL.FTZ R25, R2, R109 ;  /* 0x0000006d02197220 */ /* 0x000fe40000410000 */
        /* <DEDUP_REMOVED lines=14> */
[----:B------:R-:W-:Y:S02]  /*13230*/  FMUL.FTZ R64, R2, R68 ;  /* 0x0000004402407220 */ /* 0x000fe40000410000 */
[C---:B------:R-:W-:Y:S02]  /*13240*/  FMUL.FTZ R66, R0.reuse, R70 ;  /* 0x0000004600427220 */ /* 0x040fe40000410000 */
[----:B------:R-:W-:Y:S01]  /*13250*/  FMUL.FTZ R67, R0, R71 ;  /* 0x0000004700437220 */ /* 0x000fe20000410000 */
[----:B------:R-:W1:Y:S01]  /*13260*/  MUFU.EX2 R135, R135 ;  /* 0x0000008700877308 */ /* 0x000e620000000800 */
[--C-:B------:R-:W-:Y:S02]  /*13270*/  FFMA.FTZ R205, R205, c[0x0][0x2d0], -R152.reuse ;  /* 0x0000b400cdcd7a23 */ /* 0x100fe40000010898 */
        /* <DEDUP_REMOVED lines=24> */
[C---:B------:R-:W-:Y:S01]  /*13400*/  FMUL.FTZ R13, R2.reuse, R121 ;  /* 0x00000079020d7220 */ /* 0x040fe20000410000 */
[----:B------:R-:W-:Y:S01]  /*13410*/  MOV R120, R57 ;  /* 0x0000003900787202 */ /* 0x000fe20000000f00 */
[----:B------:R-:W-:Y:S01]  /*13420*/  FMUL.FTZ R57, R2, R77 ;  /* 0x0000004d02397220 */ /* 0x000fe20000410000 */
[----:B------:R-:W-:Y:S01]  /*13430*/  MOV R121, R56 ;  /* 0x0000003800797202 */ /* 0x000fe20000000f00 */
[C---:B------:R-:W-:Y:S01]  /*13440*/  FMUL.FTZ R14, R0.reuse, R122 ;  /* 0x0000007a000e7220 */ /* 0x040fe20000410000 */
[----:B------:R-:W-:Y:S02]  /*13450*/  MOV R122, R51 ;  /* 0x00000033007a7202 */ /* 0x000fe40000000f00 */
[----:B------:R-:W-:Y:S01]  /*13460*/  MUFU.EX2 R171, R171 ;  /* 0x000000ab00ab7308 */ /* 0x000fe20000000800 */
[C---:B------:R-:W-:Y:S01]  /*13470*/  FMUL.FTZ R15, R0.reuse, R123 ;  /* 0x0000007b000f7220 */ /* 0x040fe20000410000 */
[----:B------:R-:W-:Y:S01]  /*13480*/  MOV R123, R50 ;  /* 0x00000032007b7202 */ /* 0x000fe20000000f00 */
[C---:B------:R-:W-:Y:S01]  /*13490*/  FMUL.FTZ R50, R0.reuse, R86 ;  /* 0x0000005600327220 */ /* 0x040fe20000410000 */
[----:B--2---:R-:W-:Y:S01]  /*134a0*/  F2FP.BF16.PACK_AB R70, R159, R157 ;  /* 0x0000009d9f46723e */ /* 0x004fe200000010ff */
[----:B------:R-:W-:Y:S02]  /*134b0*/  FMUL.FTZ R51, R0, R87 ;  /* 0x0000005700337220 */ /* 0x000fe40000410000 */
[----:B------:R-:W2:Y:S01]  /*134c0*/  LDSM.16.MT88.4 R84, [R232+0x4100] ;  /* 0x00410000e854783b */ /* 0x000ea20000004200 */
[C---:B------:R-:W-:Y:S02]  /*134d0*/  HMMA.16816.F32.BF16 R12, R128.reuse, R20, R12 ;  /* 0x00000014800c723c */ /* 0x040fe4000004180c */
[----:B------:R-:W-:Y:S01]  /*134e0*/  MUFU.EX2 R176, R176 ;  /* 0x000000b000b07308 */ /* 0x000fe20000000800 */
[C---:B------:R-:W-:Y:S02]  /*134f0*/  FMUL.FTZ R56, R2.reuse, R76 ;  /* 0x0000004c02387220 */ /* 0x040fe40000410000 */
[--C-:B------:R-:W-:Y:S01]  /*13500*/  FFMA.FTZ R179, R179, c[0x0][0x2d0], -R153.reuse ;  /* 0x0000b400b3b37a23 */ /* 0x100fe20000010899 */
[----:B-1----:R-:W-:Y:S01]  /*13510*/  F2FP.BF16.PACK_AB R71, R165, R162 ;  /* 0x000000a2a547723e */ /* 0x002fe200000010ff */
[----:B------:R-:W1:Y:S01]  /*13520*/  LDSM.16.MT88.4 R76, [R236+0x900] ;  /* 0x00090000ec4c783b */ /* 0x000e620000004200 */
[C---:B------:R-:W-:Y:S04]  /*13530*/  HMMA.16816.F32.BF16 R16, R128.reuse, R22, R16 ;  /* 0x000000168010723c */ /* 0x040fe80000041810 */
[C---:B------:R-:W-:Y:S01]  /*13540*/  FMUL.FTZ R20, R2.reuse, R112 ;  /* 0x0000007002147220 */ /* 0x040fe20000410000 */
[----:B------:R-:W-:Y:S01]  /*13550*/  MUFU.EX2 R177, R177 ;  /* 0x000000b100b17308 */ /* 0x000fe20000000800 */
[----:B------:R-:W-:Y:S02]  /*13560*/  FMUL.FTZ R21, R2, R113 ;  /* 0x0000007102157220 */ /* 0x000fe40000410000 */
        /* <DEDUP_REMOVED lines=26> */
[----:B------:R-:W3:Y:S01]  /*13710*/  MUFU.EX2 R105, R105 ;  /* 0x0000006900697308 */ /* 0x000ee20000000800 */
[C---:B------:R-:W-:Y:S02]  /*13720*/  FMUL.FTZ R37, R2.reuse, R97 ;  /* 0x0000006102257220 */ /* 0x040fe40000410000 */
[----:B------:R-:W-:Y:S02]  /*13730*/  FMUL.FTZ R40, R2, R92 ;  /* 0x0000005c02287220 */ /* 0x000fe40000410000 */
[C---:B------:R-:W-:Y:S01]  /*13740*/  FMUL.FTZ R38, R0.reuse, R98 ;  /* 0x0000006200267220 */ /* 0x040fe20000410000 */
[----:B------:R-:W-:Y:S03]  /*13750*/  LDSM.16.MT88.4 R92, [R233+0x5100] ;  /* 0x00510000e95c783b */ /* 0x000fe60000004200 */
[----:B------:R-:W-:Y:S01]  /*13760*/  FMUL.FTZ R39, R0, R99 ;  /* 0x0000006300277220 */ /* 0x000fe20000410000 */
[----:B------:R-:W-:Y:S01]  /*13770*/  MUFU.EX2 R106, R106 ;  /* 0x0000006a006a7308 */ /* 0x000fe20000000800 */
[----:B------:R-:W-:Y:S02]  /*13780*/  FFMA.FTZ R107, R65, c[0x0][0x2d0], -R152 ;  /* 0x0000b400416b7a23 */ /* 0x000fe40000010898 */
[----:B------:R-:W-:Y:S01]  /*13790*/  FMUL.FTZ R65, R2, R69 ;  /* 0x0000004502417220 */ /* 0x000fe20000410000 */
[----:B------:R-:W-:Y:S01]  /*137a0*/  LDSM.16.MT88.4 R96, [R232+0x5100] ;  /* 0x00510000e860783b */ /* 0x000fe20000004200 */
[--C-:B------:R-:W-:Y:S01]  /*137b0*/  FFMA.FTZ R251, R251, c[0x0][0x2d0], -R153.reuse ;  /* 0x0000b400fbfb7a23 */ /* 0x100fe20000010899 */
[C---:B------:R-:W-:Y:S03]  /*137c0*/  HMMA.16816.F32.BF16 R36, R128.reuse, R44, R36 ;  /* 0x0000002c8024723c */ /* 0x040fe60000041824 */
[--C-:B------:R-:W-:Y:S01]  /*137d0*/  FFMA.FTZ R207, R207, c[0x0][0x2d0], -R153.reuse ;  /* 0x0000b400cfcf7a23 */ /* 0x100fe20000010899 */
[----:B------:R-:W4:Y:S01]  /*137e0*/  MUFU.EX2 R107, R107 ;  /* 0x0000006b006b7308 */ /* 0x000f220000000800 */
[--C-:B------:R-:W-:Y:S02]  /*137f0*/  FFMA.FTZ R202, R202, c[0x0][0x2d0], -R153.reuse ;  /* 0x0000b400caca7a23 */ /* 0x100fe40000010899 */
[C---:B------:R-:W-:Y:S01]  /*13800*/  FMUL.FTZ R44, R2.reuse, R88 ;  /* 0x00000058022c7220 */ /* 0x040fe20000410000 */
[C---:B------:R-:W-:Y:S04]  /*13810*/  HMMA.16816.F32.BF16 R40, R128.reuse, R46, R40 ;  /* 0x0000002e8028723c */ /* 0x040fe80000041828 */
[----:B------:R-:W-:Y:S01]  /*13820*/  FMUL.FTZ R45, R2, R89 ;  /* 0x00000059022d7220 */ /* 0x000fe20000410000 */
[----:B---3--:R-:W-:Y:S01]  /*13830*/  F2FP.BF16.PACK_AB R68, R105, R104 ;  /* 0x000000686944723e */ /* 0x008fe200000010ff */
[----:B------:R-:W-:Y:S01]  /*13840*/  MUFU.EX2 R181, R181 ;  /* 0x000000b500b57308 */ /* 0x000fe20000000800 */
[C---:B------:R-:W-:Y:S02]  /*13850*/  FMUL.FTZ R46, R0.reuse, R90 ;  /* 0x0000005a002e7220 */ /* 0x040fe40000410000 */
[----:B------:R-:W-:Y:S02]  /*13860*/  FMUL.FTZ R47, R0, R91 ;  /* 0x0000005b002f7220 */ /* 0x000fe40000410000 */
[----:B------:R-:W-:Y:S01]  /*13870*/  LDSM.16.MT88.4 R88, [R232+0x900] ;  /* 0x00090000e858783b */ /* 0x000fe20000004200 */
[--C-:B------:R-:W-:Y:S02]  /*13880*/  FFMA.FTZ R170, R170, c[0x0][0x2d0], -R153.reuse ;  /* 0x0000b400aaaa7a23 */ /* 0x100fe40000010899 */
[--C-:B------:R-:W-:Y:S02]  /*13890*/  FFMA.FTZ R169, R169, c[0x0][0x2d0], -R153.reuse ;  /* 0x0000b400a9a97a23 */ /* 0x100fe40000010899 */
[C---:B------:R-:W-:Y:S01]  /*138a0*/  HMMA.16816.F32.BF16 R44, R128.reuse, R52, R44 ;  /* 0x00000034802c723c */ /* 0x040fe2000004182c */
[----:B------:R-:W3:Y:S02]  /*138b0*/  MUFU.EX2 R183, R183 ;  /* 0x000000b700b77308 */ /* 0x000ee40000000800 */
[--C-:B------:R-:W-:Y:S01]  /*138c0*/  FFMA.FTZ R166, R166, c[0x0][0x2d0], -R153.reuse ;  /* 0x0000b400a6a67a23 */ /* 0x100fe20000010899 */
[----:B----4-:R-:W-:Y:S01]  /*138d0*/  F2FP.BF16.PACK_AB R69, R107, R106 ;  /* 0x0000006a6b45723e */ /* 0x010fe200000010ff */
[--C-:B------:R-:W-:Y:S02]  /*138e0*/  FFMA.FTZ R164, R164, c[0x0][0x2d0], -R153.reuse ;  /* 0x0000b400a4a47a23 */ /* 0x100fe40000010899 */
[C---:B------:R-:W-:Y:S01]  /*138f0*/  FMUL.FTZ R52, R2.reuse, R80 ;  /* 0x0000005002347220 */ /* 0x040fe20000410000 */
[C---:B------:R-:W-:Y:S03]  /*13900*/  HMMA.16816.F32.BF16 R48, R128.reuse, R54, R48 ;  /* 0x000000368030723c */ /* 0x040fe60000041830 */
[----:B------:R-:W4:Y:S01]  /*13910*/  MUFU.EX2 R200, R200 ;  /* 0x000000c800c87308 */ /* 0x000f220000000800 */
[----:B------:R-:W-:Y:S02]  /*13920*/  FMUL.FTZ R53, R2, R81 ;  /* 0x0000005102357220 */ /* 0x000fe40000410000 */
[--C-:B------:R-:W-:Y:S02]  /*13930*/  FFMA.FTZ R158, R158, c[0x0][0x2d0], -R153.reuse ;  /* 0x0000b4009e9e7a23 */ /* 0x100fe40000010899 */
[C---:B------:R-:W-:Y:S04]  /*13940*/  FMUL.FTZ R54, R0.reuse, R82 ;  /* 0x0000005200367220 */ /* 0x040fe80000410000 */
[----:B------:R-:W-:Y:S01]  /*13950*/  FMUL.FTZ R55, R0, R83 ;  /* 0x0000005300377220 */ /* 0x000fe20000410000 */
[----:B------:R-:W-:Y:S01]  /*13960*/  MUFU.EX2 R204, R204 ;  /* 0x000000cc00cc7308 */ /* 0x000fe20000000800 */
[----:B------:R-:W5:Y:S01]  /*13970*/  LDSM.16.MT88.4 R80, [R234+0x900] ;  /* 0x00090000ea50783b */ /* 0x000f620000004200 */
[--C-:B------:R-:W-:Y:S02]  /*13980*/  FFMA.FTZ R160, R160, c[0x0][0x2d0], -R153.reuse ;  /* 0x0000b400a0a07a23 */ /* 0x100fe40000010899 */
[----:B------:R-:W-:Y:S02]  /*13990*/  FFMA.FTZ R154, R154, c[0x0][0x2d0], -R153 ;  /* 0x0000b4009a9a7a23 */ /* 0x000fe40000010899 */
[C---:B------:R-:W-:Y:S03]  /*139a0*/  HMMA.16816.F32.BF16 R52, R128.reuse, R60, R52 ;  /* 0x0000003c8034723c */ /* 0x040fe60000041834 */
[----:B------:R-:W-:Y:S01]  /*139b0*/  FFMA.FTZ R150, R2, R250, R150 ;  /* 0x000000fa02967223 */ /* 0x000fe20000010096 */
[----:B------:R-:W1:Y:S01]  /*139c0*/  MUFU.EX2 R203, R203 ;  /* 0x000000cb00cb7308 */ /* 0x000e620000000800 */
[----:B------:R-:W-:Y:S02]  /*139d0*/  FFMA.FTZ R146, R0, R249, R146 ;  /* 0x000000f900927223 */ /* 0x000fe40000010092 */
[C---:B------:R-:W-:Y:S01]  /*139e0*/  FMUL.FTZ R60, R2.reuse, R72 ;  /* 0x00000048023c7220 */ /* 0x040fe20000410000 */
[C---:B------:R-:W-:Y:S04]  /*139f0*/  HMMA.16816.F32.BF16 R56, R128.reuse, R62, R56 ;  /* 0x0000003e8038723c */ /* 0x040fe80000041838 */
[----:B------:R-:W-:Y:S02]  /*13a00*/  FMUL.FTZ R61, R2, R73 ;  /* 0x00000049023d7220 */ /* 0x000fe40000410000 */
[----:B------:R-:W1:Y:S01]  /*13a10*/  MUFU.EX2 R205, R205 ;  /* 0x000000cd00cd7308 */ /* 0x000e620000000800 */
[C---:B------:R-:W-:Y:S02]  /*13a20*/  FMUL.FTZ R62, R0.reuse, R74 ;  /* 0x0000004a003e7220 */ /* 0x040fe40000410000 */
[----:B------:R-:W-:Y:S02]  /*13a30*/  FMUL.FTZ R63, R0, R75 ;  /* 0x0000004b003f7220 */ /* 0x000fe40000410000 */
[----:B------:R-:W3:Y:S01]  /*13a40*/  LDSM.16.MT88.4 R72, [R233+0x900] ;  /* 0x00090000e948783b */ /* 0x000ee20000004200 */
        /* <DEDUP_REMOVED lines=9> */
[----:B------:R-:W2:Y:S01]  /*13ae0*/  MUFU.EX2 R208, R208 ;  /* 0x000000d000d07308 */ /* 0x000ea20000000800 */
[----:B------:R-:W-:Y:S02]  /*13af0*/  FADD.FTZ R135, R135, R146 ;  /* 0x0000009287877221 */ /* 0x000fe40000010000 */
[----:B------:R-:W-:Y:S02]  /*13b00*/  FADD.FTZ R147, R104, R147 ;  /* 0x0000009368937221 */ /* 0x000fe40000010000 */
[C---:B-1----:R-:W-:Y:S05]  /*13b10*/  HMMA.16816.F32.BF16 R4, R68.reuse, R76, R4 ;  /* 0x0000004c4404723c */ /* 0x042fea0000041804 */
[----:B------:R-:W-:Y:S01]  /*13b20*/  MUFU.EX2 R211, R211 ;  /* 0x000000d300d37308 */ /* 0x000fe20000000800 */
[----:B------:R-:W-:Y:S02]  /*13b30*/  FADD.FTZ R135, R106, R135 ;  /* 0x000000876a877221 */ /* 0x000fe40000010000 */
[C---:B------:R-:W-:Y:S01]  /*13b40*/  HMMA.16816.F32.BF16 R8, R68.reuse, R78, R8 ;  /* 0x0000004e4408723c */ /* 0x040fe20000041808 */
[----:B------:R-:W1:Y:S03]  /*13b50*/  LDSM.16.MT88.4 R76, [R234+0x4900] ;  /* 0x00490000ea4c783b */ /* 0x000e660000004200 */
[----:B------:R-:W-:Y:S02]  /*13b60*/  FADD.FTZ R105, R105, R147 ;  /* 0x0000009369697221 */ /* 0x000fe40000010000 */
[----:B------:R-:W-:Y:S01]  /*13b70*/  FADD.FTZ R107, R107, R135 ;  /* 0x000000876b6b7221 */ /* 0x000fe20000010000 */
[----:B------:R-:W1:Y:S01]  /*13b80*/  MUFU.EX2 R252, R252 ;  /* 0x000000fc00fc7308 */ /* 0x000e620000000800 */
[C---:B-----5:R-:W-:Y:S04]  /*13b90*/  HMMA.16816.F32.BF16 R12, R68.reuse, R80, R12 ;  /* 0x00000050440c723c */ /* 0x060fe8000004180c */
[----:B------:R-:W-:Y:S02]  /*13ba0*/  FADD.FTZ R105, R157, R105 ;  /* 0x000000699d697221 */ /* 0x000fe40000010000 */
[----:B------:R-:W-:Y:S02]  /*13bb0*/  FADD.FTZ R107, R162, R107 ;  /* 0x0000006ba26b7221 */ /* 0x000fe40000010000 */
[C---:B------:R-:W-:Y:S01]  /*13bc0*/  HMMA.16816.F32.BF16 R16, R68.reuse, R82, R16 ;  /* 0x000000524410723c */ /* 0x040fe20000041810 */
[----:B------:R-:W-:Y:S01]  /*13bd0*/  LDSM.16.MT88.4 R80, [R232+0x4900] ;  /* 0x00490000e850783b */ /* 0x000fe20000004200 */
[----:B------:R-:W-:Y:S02]  /*13be0*/  MUFU.EX2 R251, R251 ;  /* 0x000000fb00fb7308 */ /* 0x000fe40000000800 */
[----:B------:R-:W-:Y:S02]  /*13bf0*/  FADD.FTZ R159, R159, R105 ;  /* 0x000000699f9f7221 */ /* 0x000fe40000010000 */
[----:B------:R-:W-:Y:S02]  /*13c00*/  FADD.FTZ R165, R165, R107 ;  /* 0x0000006ba5a57221 */ /* 0x000fe40000010000 */
[C---:B---3--:R-:W-:Y:S04]  /*13c10*/  HMMA.16816.F32.BF16 R20, R68.reuse, R72, R20 ;  /* 0x000000484414723c */ /* 0x048fe80000041814 */
[----:B------:R-:W-:Y:S01]  /*13c20*/  MUFU.EX2 R210, R210 ;  /* 0x000000d200d27308 */ /* 0x000fe20000000800 */
[----:B------:R-:W-:Y:S02]  /*13c30*/  FADD.FTZ R159, R171, R159 ;  /* 0x0000009fab9f7221 */ /* 0x000fe40000010000 */
[----:B------:R-:W-:Y:S01]  /*13c40*/  FADD.FTZ R165, R177, R165 ;  /* 0x000000a5b1a57221 */ /* 0x000fe20000010000 */
[C---:B------:R-:W-:Y:S01]  /*13c50*/  HMMA.16816.F32.BF16 R24, R68.reuse, R74, R24 ;  /* 0x0000004a4418723c */ /* 0x040fe20000041818 */
[----:B------:R-:W3:Y:S05]  /*13c60*/  LDSM.16.MT88.4 R72, [R233+0x4900] ;  /* 0x00490000e948783b */ /* 0x000eea0000004200 */
        /* <DEDUP_REMOVED lines=10> */
[C---:B-1----:R-:W-:Y:S08]  /*13d10*/  HMMA.16816.F32.BF16 R44, R68.reuse, R76, R44 ;  /* 0x0000004c442c723c */ /* 0x042ff0000004182c */
[C---:B------:R-:W-:Y:S01]  /*13d20*/  HMMA.16816.F32.BF16 R48, R68.reuse, R78, R48 ;  /* 0x0000004e4430723c */ /* 0x040fe20000041830 */
[----:B------:R-:W1:Y:S01]  /*13d30*/  LDSM.16.MT88.4 R76, [R236+0x1100] ;  /* 0x00110000ec4c783b */ /* 0x000e620000004200 */
[----:B------:R-:W-:Y:S06]  /*13d40*/  MUFU.EX2 R182, R182 ;  /* 0x000000b600b67308 */ /* 0x000fec0000000800 */
[C---:B---3--:R-:W-:Y:S04]  /*13d50*/  HMMA.16816.F32.BF16 R52, R68.reuse, R72, R52 ;  /* 0x000000484434723c */ /* 0x048fe80000041834 */
[----:B------:R-:W-:Y:S04]  /*13d60*/  MUFU.EX2 R170, R170 ;  /* 0x000000aa00aa7308 */ /* 0x000fe80000000800 */
[C---:B------:R-:W-:Y:S01]  /*13d70*/  HMMA.16816.F32.BF16 R56, R68.reuse, R74, R56 ;  /* 0x0000004a4438723c */ /* 0x040fe20000041838 */
[----:B------:R-:W2:Y:S05]  /*13d80*/  LDSM.16.MT88.4 R72, [R234+0x1100] ;  /* 0x00110000ea48783b */ /* 0x000eaa0000004200 */
[----:B------:R-:W-:Y:S02]  /*13d90*/  MUFU.EX2 R169, R169 ;  /* 0x000000a900a97308 */ /* 0x000fe40000000800 */
[C---:B------:R-:W-:Y:S08]  /*13da0*/  HMMA.16816.F32.BF16 R60, R68.reuse, R80, R60 ;  /* 0x00000050443c723c */ /* 0x040ff0000004183c */
[----:B------:R-:W-:Y:S01]  /*13db0*/  HMMA.16816.F32.BF16 R64, R68, R82, R64 ;  /* 0x000000524440723c */ /* 0x000fe20000041840 */
[----:B------:R-:W3:Y:S01]  /*13dc0*/  LDSM.16.MT88.4 R80, [R233+0x1100] ;  /* 0x00110000e950783b */ /* 0x000ee20000004200 */
        /* <DEDUP_REMOVED lines=10> */
[C---:B-1----:R-:W-:Y:S02]  /*13e70*/  HMMA.16816.F32.BF16 R4, R68.reuse, R76, R4 ;  /* 0x0000004c4404723c */ /* 0x042fe40000041804 */
[----:B------:R-:W-:Y:S01]  /*13e80*/  MUFU.EX2 R166, R166 ;  /* 0x000000a600a67308 */ /* 0x000fe20000000800 */
[----:B------:R-:W-:Y:S02]  /*13e90*/  FADD.FTZ R180, R180, R176 ;  /* 0x000000b0b4b47221 */ /* 0x000fe40000010000 */
[----:B------:R-:W-:Y:S02]  /*13ea0*/  FADD.FTZ R183, R183, R178 ;  /* 0x000000b2b7b77221 */ /* 0x000fe40000010000 */
[----:B----4-:R-:W-:Y:S01]  /*13eb0*/  FADD.FTZ R180, R200, R180 ;  /* 0x000000b4c8b47221 */ /* 0x010fe20000010000 */
[C---:B------:R-:W-:Y:S01]  /*13ec0*/  HMMA.16816.F32.BF16 R8, R68.reuse, R78, R8 ;  /* 0x0000004e4408723c */ /* 0x040fe20000041808 */
[----:B------:R-:W1:Y:S03]  /*13ed0*/  LDSM.16.MT88.4 R76, [R236+0x5100] ;  /* 0x00510000ec4c783b */ /* 0x000e660000004200 */
[----:B------:R-:W-:Y:S01]  /*13ee0*/  MUFU.EX2 R164, R164 ;  /* 0x000000a400a47308 */ /* 0x000fe20000000800 */
[----:B------:R-:W-:Y:S03]  /*13ef0*/  FADD.FTZ R183, R203, R183 ;  /* 0x000000b7cbb77221 */ /* 0x000fe60000010000 */
[C---:B--2---:R-:W-:Y:S06]  /*13f00*/  HMMA.16816.F32.BF16 R12, R68.reuse, R72, R12 ;  /* 0x00000048440c723c */ /* 0x044fec000004180c */
[----:B------:R-:W-:Y:S02]  /*13f10*/  MUFU.EX2 R163, R163 ;  /* 0x000000a300a37308 */ /* 0x000fe40000000800 */
[C---:B------:R-:W-:Y:S01]  /*13f20*/  HMMA.16816.F32.BF16 R16, R68.reuse, R74, R16 ;  /* 0x0000004a4410723c */ /* 0x040fe20000041810 */
[----:B------:R-:W2:Y:S07]  /*13f30*/  LDSM.16.MT88.4 R72, [R236+0x1900] ;  /* 0x00190000ec48783b */ /* 0x000eae0000004200 */
[C---:B---3--:R-:W-:Y:S01]  /*13f40*/  HMMA.16816.F32.BF16 R20, R68.reuse, R80, R20 ;  /* 0x000000504414723c */ /* 0x048fe20000041814 */
[----:B------:R-:W-:Y:S07]  /*13f50*/  MUFU.EX2 R161, R161 ;  /* 0x000000a100a17308 */ /* 0x000fee0000000800 */
[C---:B------:R-:W-:Y:S01]  /*13f60*/  HMMA.16816.F32.BF16 R24, R68.reuse, R82, R24 ;  /* 0x000000524418723c */ /* 0x040fe20000041818 */
[----:B------:R-:W3:Y:S02]  /*13f70*/  LDSM.16.MT88.4 R80, [R233+0x1900] ;  /* 0x00190000e950783b */ /* 0x000ee40000004200 */
[----:B------:R-:W-:Y:S05]  /*13f80*/  MUFU.EX2 R158, R158 ;  /* 0x0000009e009e7308 */ /* 0x000fea0000000800 */
[C---:B------:R-:W-:Y:S05]  /*13f90*/  HMMA.16816.F32.BF16 R28, R68.reuse, R84, R28 ;  /* 0x00000054441c723c */ /* 0x040fea000004181c */
[----:B------:R-:W-:Y:S02]  /*13fa0*/  MUFU.EX2 R160, R160 ;  /* 0x000000a000a07308 */ /* 0x000fe40000000800 */
[--C-:B------:R-:W-:Y:S01]  /*13fb0*/  FFMA.FTZ R84, R116, c[0x0][0x2d0], -R153.reuse ;  /* 0x0000b40074547a23 */ /* 0x100fe20000010899 */
[C---:B------:R-:W-:Y:S01]  /*13fc0*/  HMMA.16816.F32.BF16 R32, R68.reuse, R86, R32 ;  /* 0x000000564420723c */ /* 0x040fe20000041820 */
[----:B------:R-:W-:Y:S06]  /*13fd0*/  LDSM.16.MT88.4 R116, [R234+0x3900] ;  /* 0x00390000ea74783b */ /* 0x000fec0000004200 */
[----:B------:R-:W-:Y:S01]  /*13fe0*/  MUFU.EX2 R156, R156 ;  /* 0x0000009c009c7308 */ /* 0x000fe20000000800 */
[C---:B-1----:R-:W-:Y:S08]  /*13ff0*/  HMMA.16816.F32.BF16 R36, R68.reuse, R76, R36 ;  /* 0x0000004c4424723c */ /* 0x042ff00000041824 */
[C---:B------:R-:W-:Y:S01]  /*14000*/  HMMA.16816.F32.BF16 R40, R68.reuse, R78, R40 ;  /* 0x0000004e4428723c */ /* 0x040fe20000041828 */
[----:B------:R-:W1:Y:S01]  /*14010*/  LDSM.16.MT88.4 R76, [R232+0x1900] ;  /* 0x00190000e84c783b */ /* 0x000e620000004200 */
        /* <DEDUP_REMOVED lines=10> */
[C---:B------:R-:W-:Y:S01]  /*140c0*/  HMMA.16816.F32.BF16 R60, R68.reuse, R96, R60 ;  /* 0x00000060443c723c */ /* 0x040fe2000004183c */
[----:B----4-:R-:W-:Y:S07]  /*140d0*/  LDSM.16.MT88.4 R88, [R234+0x6100] ;  /* 0x00610000ea58783b */ /* 0x010fee0000004200 */
[----:B------:R-:W-:Y:S01]  /*140e0*/  HMMA.16816.F32.BF16 R64, R68, R98, R64 ;  /* 0x000000624440723c */ /* 0x000fe20000041840 */
[----:B------:R-:W-:Y:S06]  /*140f0*/  LDSM.16.MT88.4 R96, [R234+0x2900] ;  /* 0x00290000ea60783b */ /* 0x000fec0000004200 */
        /* <DEDUP_REMOVED lines=9> */
[C---:B--2---:R-:W-:Y:S03]  /*14190*/  HMMA.16816.F32.BF16 R4, R68.reuse, R72, R4 ;  /* 0x000000484404723c */ /* 0x044fe60000041804 */
[----:B------:R-:W-:Y:S05]  /*141a0*/  FADD.FTZ R252, R252, R205 ;  /* 0x000000cdfcfc7221 */ /* 0x000fea0000010000 */
[C---:B------:R-:W-:Y:S01]  /*141b0*/  HMMA.16816.F32.BF16 R8, R68.reuse, R74, R8 ;  /* 0x0000004a4408723c */ /* 0x040fe20000041808 */
[----:B------:R-:W2:Y:S07]  /*141c0*/  LDSM.16.MT88.4 R72, [R236+0x5900] ;  /* 0x00590000ec48783b */ /* 0x000eae0000004200 */
[C---:B------:R-:W-:Y:S01]  /*141d0*/  HMMA.16816.F32.BF16 R12, R68.reuse, R100, R12 ;  /* 0x00000064440c723c */ /* 0x040fe2000004180c */
[----:B------:R4:W-:Y:S07]  /*141e0*/  MUFU.EX2 R100, R84 ;  /* 0x0000005400647308 */ /* 0x0009ee0000000800 */
[C---:B------:R-:W-:Y:S08]  /*141f0*/  HMMA.16816.F32.BF16 R16, R68.reuse, R102, R16 ;  /* 0x000000664410723c */ /* 0x040ff00000041810 */
[C---:B---3--:R-:W-:Y:S07]  /*14200*/  HMMA.16816.F32.BF16 R20, R68.reuse, R80, R20 ;  /* 0x000000504414723c */ /* 0x048fee0000041814 */
[--C-:B------:R-:W-:Y:S01]  /*14210*/  FFMA.FTZ R80, R123, c[0x0][0x2d0], -R153.reuse ;  /* 0x0000b4007b507a23 */ /* 0x100fe20000010899 */
[C---:B------:R-:W-:Y:S01]  /*14220*/  HMMA.16816.F32.BF16 R24, R68.reuse, R82, R24 ;  /* 0x000000524418723c */ /* 0x040fe20000041818 */
[----:B----4-:R-:W3:Y:S02]  /*14230*/  LDSM.16.MT88.4 R84, [R234+0x5900] ;  /* 0x00590000ea54783b */ /* 0x010ee40000004200 */
[----:B------:R4:W-:Y:S05]  /*14240*/  MUFU.EX2 R102, R80 ;  /* 0x0000005000667308 */ /* 0x0009ea0000000800 */
[C---:B-1----:R-:W-:Y:S07]  /*14250*/  HMMA.16816.F32.BF16 R28, R68.reuse, R76, R28 ;  /* 0x0000004c441c723c */ /* 0x042fee000004181c */
[--C-:B------:R-:W-:Y:S01]  /*14260*/  FFMA.FTZ R76, R121, c[0x0][0x2d0], -R152.reuse ;  /* 0x0000b400794c7a23 */ /* 0x100fe20000010898 */
[C---:B------:R-:W-:Y:S03]  /*14270*/  HMMA.16816.F32.BF16 R32, R68.reuse, R78, R32 ;  /* 0x0000004e4420723c */ /* 0x040fe60000041820 */
[----:B------:R1:W5:Y:S05]  /*14280*/  MUFU.EX2 R103, R76 ;  /* 0x0000004c00677308 */ /* 0x00036a0000000800 */
[C---:B--2---:R-:W-:Y:S04]  /*14290*/  HMMA.16816.F32.BF16 R36, R68.reuse, R72, R36 ;  /* 0x000000484424723c */ /* 0x044fe80000041824 */
[--C-:B----4-:R-:W-:Y:S03]  /*142a0*/  FFMA.FTZ R80, R122, c[0x0][0x2d0], -R152.reuse ;  /* 0x0000b4007a507a23 */ /* 0x110fe60000010898 */
[--C-:B------:R-:W-:Y:S01]  /*142b0*/  FFMA.FTZ R72, R127, c[0x0][0x2d0], -R153.reuse ;  /* 0x0000b4007f487a23 */ /* 0x100fe20000010899 */
[C---:B------:R-:W-:Y:S01]  /*142c0*/  HMMA.16816.F32.BF16 R40, R68.reuse, R74, R40 ;  /* 0x0000004a4428723c */ /* 0x040fe20000041828 */
[----:B------:R2:W4:Y:S07]  /*142d0*/  MUFU.EX2 R101, R80 ;  /* 0x0000005000657308 */ /* 0x00052e0000000800 */
[C---:B---3--:R-:W-:Y:S03]  /*142e0*/  HMMA.16816.F32.BF16 R44, R68.reuse, R84, R44 ;  /* 0x00000054442c723c */ /* 0x048fe6000004182c */
[----:B------:R3:W3:Y:S01]  /*142f0*/  MUFU.EX2 R110, R72 ;  /* 0x00000048006e7308 */ /* 0x0006e20000000800 */
[----:B-1----:R-:W-:Y:S03]  /*14300*/  LDSM.16.MT88.4 R76, [R232+0x5900] ;  /* 0x00590000e84c783b */ /* 0x002fe60000004200 */
[--C-:B------:R-:W-:Y:S01]  /*14310*/  FFMA.FTZ R84, R125, c[0x0][0x2d0], -R152.reuse ;  /* 0x0000b4007d547a23 */ /* 0x100fe20000010898 */
[C---:B------:R-:W-:Y:S05]  /*14320*/  HMMA.16816.F32.BF16 R48, R68.reuse, R86, R48 ;  /* 0x000000564430723c */ /* 0x040fea0000041830 */
[----:B------:R1:W-:Y:S01]  /*14330*/  MUFU.EX2 R111, R84 ;  /* 0x00000054006f7308 */ /* 0x0003e20000000800 */
[----:B--2---:R-:W2:Y:S01]  /*14340*/  LDSM.16.MT88.4 R80, [R233+0x5900] ;  /* 0x00590000e950783b */ /* 0x004ea20000004200 */
[--C-:B---3--:R-:W-:Y:S02]  /*14350*/  FFMA.FTZ R72, R126, c[0x0][0x2d0], -R152.reuse ;  /* 0x0000b4007e487a23 */ /* 0x108fe40000010898 */
[----:B------:R-:W-:Y:S03]  /*14360*/  FFMA.FTZ R152, R133, c[0x0][0x2d0], -R152 ;  /* 0x0000b40085987a23 */ /* 0x000fe60000010898 */
[----:B-----5:R-:W-:Y:S03]  /*14370*/  MOV R133, R103 ;  /* 0x0000006700857202 */ /* 0x020fe60000000f00 */
[----:B------:R3:W5:Y:S01]  /*14380*/  MUFU.EX2 R109, R72 ;  /* 0x00000048006d7308 */ /* 0x0007620000000800 */
[----:B-1----:R-:W-:Y:S09]  /*14390*/  LDSM.16.MT88.4 R84, [R234+0x2100] ;  /* 0x00210000ea54783b */ /* 0x002ff20000004200 */
[----:B------:R-:W-:Y:S01]  /*143a0*/  MUFU.EX2 R152, R152 ;  /* 0x0000009800987308 */ /* 0x000fe20000000800 */
[----:B---3--:R-:W1:Y:S01]  /*143b0*/  LDSM.16.MT88.4 R72, [R236+0x2100] ;  /* 0x00210000ec48783b */ /* 0x008e620000004200 */
[C---:B--2---:R-:W-:Y:S08]  /*143c0*/  HMMA.16816.F32.BF16 R52, R68.reuse, R80, R52 ;  /* 0x000000504434723c */ /* 0x044ff00000041834 */
[C---:B------:R-:W-:Y:S01]  /*143d0*/  HMMA.16816.F32.BF16 R56, R68.reuse, R82, R56 ;  /* 0x000000524438723c */ /* 0x040fe20000041838 */
[----:B------:R-:W2:Y:S07]  /*143e0*/  LDSM.16.MT88.4 R80, [R233+0x2100] ;  /* 0x00210000e950783b */ /* 0x000eae0000004200 */
[C---:B------:R-:W-:Y:S07]  /*143f0*/  HMMA.16816.F32.BF16 R60, R68.reuse, R76, R60 ;  /* 0x0000004c443c723c */ /* 0x040fee000004183c */
[--C-:B------:R-:W-:Y:S01]  /*14400*/  FFMA.FTZ R76, R124, c[0x0][0x2d0], -R153.reuse ;  /* 0x0000b4007c4c7a23 */ /* 0x100fe20000010899 */
[----:B------:R-:W-:Y:S01]  /*14410*/  HMMA.16816.F32.BF16 R64, R68, R78, R64 ;  /* 0x0000004e4440723c */ /* 0x000fe20000041840 */
[----:B------:R-:W-:Y:S02]  /*14420*/  LDSM.16.MT88.4 R124, [R236+0x3900] ;  /* 0x00390000ec7c783b */ /* 0x000fe40000004200 */
[----:B------:R3:W2:Y:S01]  /*14430*/  MUFU.EX2 R112, R76 ;  /* 0x0000004c00707308 */ /* 0x0006a20000000800 */
[----:B------:R-:W-:Y:S03]  /*14440*/  FFMA.FTZ R153, R151, c[0x0][0x2d0], -R153 ;  /* 0x0000b40097997a23 */ /* 0x000fe60000010899 */
[----:B------:R-:W-:Y:S02]  /*14450*/  F2FP.BF16.PACK_AB R68, R102, R100 ;  /* 0x000000646644723e */ /* 0x000fe400000010ff */
[----:B----4-:R-:W-:Y:S03]  /*14460*/  F2FP.BF16.PACK_AB R69, R103, R101 ;  /* 0x000000656745723e */ /* 0x010fe600000010ff */
[----:B------:R-:W-:Y:S01]  /*14470*/  F2FP.BF16.PACK_AB R70, R110, R108 ;  /* 0x0000006c6e46723e */ /* 0x000fe200000010ff */
[----:B------:R-:W4:Y:S01]  /*14480*/  MUFU.EX2 R153, R153 ;  /* 0x0000009900997308 */ /* 0x000f220000000800 */
[----:B-----5:R-:W-:Y:S07]  /*14490*/  F2FP.BF16.PACK_AB R71, R111, R109 ;  /* 0x0000006d6f47723e */ /* 0x020fee00000010ff */
[C---:B-1----:R-:W-:Y:S01]  /*144a0*/  HMMA.16816.F32.BF16 R4, R68.reuse, R72, R4 ;  /* 0x000000484404723c */ /* 0x042fe20000041804 */
[----:B---3--:R-:W1:Y:S02]  /*144b0*/  LDSM.16.MT88.4 R76, [R232+0x2100] ;  /* 0x00210000e84c783b */ /* 0x008e640000004200 */
[-C--:B--2---:R-:W-:Y:S05]  /*144c0*/  MOV R151, R112.reuse ;  /* 0x0000007000977202 */ /* 0x084fea0000000f00 */
[C---:B------:R-:W-:Y:S01]  /*144d0*/  HMMA.16816.F32.BF16 R8, R68.reuse, R74, R8 ;  /* 0x0000004a4408723c */ /* 0x040fe20000041808 */
[----:B------:R-:W2:Y:S07]  /*144e0*/  LDSM.16.MT88.4 R72, [R236+0x6100] ;  /* 0x00610000ec48783b */ /* 0x000eae0000004200 */
[C---:B------:R-:W-:Y:S08]  /*144f0*/  HMMA.16816.F32.BF16 R12, R68.reuse, R84, R12 ;  /* 0x00000054440c723c */ /* 0x040ff0000004180c */
[C---:B------:R-:W-:Y:S01]  /*14500*/  HMMA.16816.F32.BF16 R16, R68.reuse, R86, R16 ;  /* 0x000000564410723c */ /* 0x040fe20000041810 */
[----:B------:R-:W3:Y:S07]  /*14510*/  LDSM.16.MT88.4 R84, [R232+0x6100] ;  /* 0x00610000e854783b */ /* 0x000eee0000004200 */
[C---:B------:R-:W-:Y:S08]  /*14520*/  HMMA.16816.F32.BF16 R20, R68.reuse, R80, R20 ;  /* 0x000000504414723c */ /* 0x040ff00000041814 */
[C---:B------:R-:W-:Y:S01]  /*14530*/  HMMA.16816.F32.BF16 R24, R68.reuse, R82, R24 ;  /* 0x000000524418723c */ /* 0x040fe20000041818 */
[----:B------:R-:W5:Y:S07]  /*14540*/  LDSM.16.MT88.4 R80, [R236+0x2900] ;  /* 0x00290000ec50783b */ /* 0x000f6e0000004200 */
[C---:B-1----:R-:W-:Y:S08]  /*14550*/  HMMA.16816.F32.BF16 R28, R68.reuse, R76, R28 ;  /* 0x0000004c441c723c */ /* 0x042ff0000004181c */
[C---:B------:R-:W-:Y:S01]  /*14560*/  HMMA.16816.F32.BF16 R32, R68.reuse, R78, R32 ;  /* 0x0000004e4420723c */ /* 0x040fe20000041820 */
[----:B------:R-:W1:Y:S07]  /*14570*/  LDSM.16.MT88.4 R76, [R233+0x2900] ;  /* 0x00290000e94c783b */ /* 0x000e6e0000004200 */
[C---:B--2---:R-:W-:Y:S08]  /*14580*/  HMMA.16816.F32.BF16 R36, R68.reuse, R72, R36 ;  /* 0x000000484424723c */ /* 0x044ff00000041824 */
[C---:B------:R-:W-:Y:S01]  /*14590*/  HMMA.16816.F32.BF16 R40, R68.reuse, R74, R40 ;  /* 0x0000004a4428723c */ /* 0x040fe20000041828 */
[----:B------:R-:W2:Y:S07]  /*145a0*/  LDSM.16.MT88.4 R72, [R232+0x2900] ;  /* 0x00290000e848783b */ /* 0x000eae0000004200 */
[C---:B------:R-:W-:Y:S08]  /*145b0*/  HMMA.16816.F32.BF16 R44, R68.reuse, R88, R44 ;  /* 0x00000058442c723c */ /* 0x040ff0000004182c */
[C---:B------:R-:W-:Y:S01]  /*145c0*/  HMMA.16816.F32.BF16 R48, R68.reuse, R90, R48 ;  /* 0x0000005a4430723c */ /* 0x040fe20000041830 */
[----:B------:R-:W-:Y:S07]  /*145d0*/  LDSM.16.MT88.4 R88, [R234+0x7100] ;  /* 0x00710000ea58783b */ /* 0x000fee0000004200 */
[C---:B------:R-:W-:Y:S08]  /*145e0*/  HMMA.16816.F32.BF16 R52, R68.reuse, R92, R52 ;  /* 0x0000005c4434723c */ /* 0x040ff00000041834 */
[C---:B------:R-:W-:Y:S01]  /*145f0*/  HMMA.16816.F32.BF16 R56, R68.reuse, R94, R56 ;  /* 0x0000005e4438723c */ /* 0x040fe20000041838 */
[----:B------:R-:W-:Y:S07]  /*14600*/  LDSM.16.MT88.4 R92, [R233+0x7100] ;  /* 0x00710000e95c783b */ /* 0x000fee0000004200 */
[C---:B---3--:R-:W-:Y:S08]  /*14610*/  HMMA.16816.F32.BF16 R60, R68.reuse, R84, R60 ;  /* 0x00000054443c723c */ /* 0x048ff0000004183c */
[----:B------:R-:W-:Y:S01]  /*14620*/  HMMA.16816.F32.BF16 R64, R68, R86, R64 ;  /* 0x000000564440723c */ /* 0x000fe20000041840 */
[----:B------:R-:W-:Y:S06]  /*14630*/  LDSM.16.MT88.4 R84, [R234+0x6900] ;  /* 0x00690000ea54783b */ /* 0x000fec0000004200 */
[----:B------:R-:W-:Y:S02]  /*14640*/  F2FP.BF16.PACK_AB R68, R251, R112 ;  /* 0x00000070fb44723e */ /* 0x000fe400000010ff */
[----:B------:R-:W-:Y:S03]  /*14650*/  F2FP.BF16.PACK_AB R69, R209, R210 ;  /* 0x000000d2d145723e */ /* 0x000fe600000010ff */
[----:B------:R-:W-:Y:S02]  /*14660*/  F2FP.BF16.PACK_AB R70, R202, R207 ;  /* 0x000000cfca46723e */ /* 0x000fe400000010ff */
[----:B------:R-:W-:Y:S07]  /*14670*/  F2FP.BF16.PACK_AB R71, R182, R201 ;  /* 0x000000c9b647723e */ /* 0x000fee00000010ff */
[C---:B-----5:R-:W-:Y:S08]  /*14680*/  HMMA.16816.F32.BF16 R4, R68.reuse, R80, R4 ;  /* 0x000000504404723c */ /* 0x060ff00000041804 */
[C---:B------:R-:W-:Y:S01]  /*14690*/  HMMA.16816.F32.BF16 R8, R68.reuse, R82, R8 ;  /* 0x000000524408723c */ /* 0x040fe20000041808 */
[----:B------:R-:W3:Y:S07]  /*146a0*/  LDSM.16.MT88.4 R80, [R236+0x6900] ;  /* 0x00690000ec50783b */ /* 0x000eee0000004200 */
[C---:B------:R-:W-:Y:S08]  /*146b0*/  HMMA.16816.F32.BF16 R12, R68.reuse, R96, R12 ;  /* 0x00000060440c723c */ /* 0x040ff0000004180c */
[C---:B------:R-:W-:Y:S01]  /*146c0*/  HMMA.16816.F32.BF16 R16, R68.reuse, R98, R16 ;  /* 0x000000624410723c */ /* 0x040fe20000041810 */
[----:B------:R-:W-:Y:S07]  /*146d0*/  LDSM.16.MT88.4 R96, [R232+0x7100] ;  /* 0x00710000e860783b */ /* 0x000fee0000004200 */
[C---:B-1----:R-:W-:Y:S08]  /*146e0*/  HMMA.16816.F32.BF16 R20, R68.reuse, R76, R20 ;  /* 0x0000004c4414723c */ /* 0x042ff00000041814 */
[C---:B------:R-:W-:Y:S01]  /*146f0*/  HMMA.16816.F32.BF16 R24, R68.reuse, R78, R24 ;  /* 0x0000004e4418723c */ /* 0x040fe20000041818 */
[----:B------:R-:W1:Y:S07]  /*14700*/  LDSM.16.MT88.4 R76, [R233+0x6900] ;  /* 0x00690000e94c783b */ /* 0x000e6e0000004200 */
[C---:B--2---:R-:W-:Y:S08]  /*14710*/  HMMA.16816.F32.BF16 R28, R68.reuse, R72, R28 ;  /* 0x00000048441c723c */ /* 0x044ff0000004181c */
[C---:B------:R-:W-:Y:S01]  /*14720*/  HMMA.16816.F32.BF16 R32, R68.reuse, R74, R32 ;  /* 0x0000004a4420723c */ /* 0x040fe20000041820 */
[----:B------:R-:W2:Y:S07]  /*14730*/  LDSM.16.MT88.4 R72, [R232+0x6900] ;  /* 0x00690000e848783b */ /* 0x000eae0000004200 */
[C---:B---3--:R-:W-:Y:S08]  /*14740*/  HMMA.16816.F32.BF16 R36, R68.reuse, R80, R36 ;  /* 0x000000504424723c */ /* 0x048ff00000041824 */
        /* <DEDUP_REMOVED lines=9> */
[----:B------:R-:W-:Y:S01]  /*147e0*/  HMMA.16816.F32.BF16 R64, R68, R74, R64 ;  /* 0x0000004a4440723c */ /* 0x000fe20000041840 */
[----:B------:R-:W2:Y:S06]  /*147f0*/  LDSM.16.MT88.4 R72, [R233+0x3100] ;  /* 0x00310000e948783b */ /* 0x000eac0000004200 */
[----:B------:R-:W-:Y:S02]  /*14800*/  F2FP.BF16.PACK_AB R68, R169, R170 ;  /* 0x000000aaa944723e */ /* 0x000fe400000010ff */
[----:B------:R-:W-:Y:S03]  /*14810*/  F2FP.BF16.PACK_AB R69, R167, R168 ;  /* 0x000000a8a745723e */ /* 0x000fe600000010ff */
[----:B------:R-:W-:Y:S02]  /*14820*/  F2FP.BF16.PACK_AB R70, R164, R166 ;  /* 0x000000a6a446723e */ /* 0x000fe400000010ff */
[----:B------:R-:W-:Y:S07]  /*14830*/  F2FP.BF16.PACK_AB R71, R161, R163 ;  /* 0x000000a3a147723e */ /* 0x000fee00000010ff */
[C---:B---3--:R-:W-:Y:S08]  /*14840*/  HMMA.16816.F32.BF16 R4, R68.reuse, R80, R4 ;  /* 0x000000504404723c */ /* 0x048ff00000041804 */
[C---:B------:R-:W-:Y:S01]  /*14850*/  HMMA.16816.F32.BF16 R8, R68.reuse, R82, R8 ;  /* 0x000000524408723c */ /* 0x040fe20000041808 */
[----:B------:R-:W3:Y:S07]  /*14860*/  LDSM.16.MT88.4 R80, [R236+0x7100] ;  /* 0x00710000ec50783b */ /* 0x000eee0000004200 */
[C---:B-1----:R-:W-:Y:S08]  /*14870*/  HMMA.16816.F32.BF16 R12, R68.reuse, R76, R12 ;  /* 0x0000004c440c723c */ /* 0x042ff0000004180c */
[C---:B------:R-:W-:Y:S01]  /*14880*/  HMMA.16816.F32.BF16 R16, R68.reuse, R78, R16 ;  /* 0x0000004e4410723c */ /* 0x040fe20000041810 */
[----:B------:R-:W-:Y:S07]  /*14890*/  LDSM.16.MT88.4 R76, [R233+0x7900] ;  /* 0x00790000e94c783b */ /* 0x000fee0000004200 */
[C---:B--2---:R-:W-:Y:S07]  /*148a0*/  HMMA.16816.F32.BF16 R20, R68.reuse, R72, R20 ;  /* 0x000000484414723c */ /* 0x044fee0000041814 */
[----:B------:R-:W-:Y:S01]  /*148b0*/  MOV R73, R111 ;  /* 0x0000006f00497202 */ /* 0x000fe20000000f00 */
[C---:B------:R-:W-:Y:S04]  /*148c0*/  HMMA.16816.F32.BF16 R24, R68.reuse, R74, R24 ;  /* 0x0000004a4418723c */ /* 0x040fe80000041818 */
[----:B------:R-:W-:Y:S03]  /*148d0*/  MOV R72, R110 ;  /* 0x0000006e00487202 */ /* 0x000fe60000000f00 */
[----:B------:R-:W-:Y:S01]  /*148e0*/  MOV R75, R109 ;  /* 0x0000006d004b7202 */ /* 0x000fe20000000f00 */
[C---:B------:R-:W-:Y:S04]  /*148f0*/  HMMA.16816.F32.BF16 R28, R68.reuse, R84, R28 ;  /* 0x00000054441c723c */ /* 0x040fe8000004181c */
[----:B------:R-:W-:Y:S02]  /*14900*/  MOV R74, R108 ;  /* 0x0000006c004a7202 */ /* 0x000fe40000000f00 */
[----:B------:R-:W1:Y:S02]  /*14910*/  LDSM.16.MT88.4 R108, [R233+0x3900] ;  /* 0x00390000e96c783b */ /* 0x000e640000004200 */
[C---:B------:R-:W-:Y:S06]  /*14920*/  HMMA.16816.F32.BF16 R32, R68.reuse, R86, R32 ;  /* 0x000000564420723c */ /* 0x040fec0000041820 */
[----:B------:R-:W-:Y:S02]  /*14930*/  LDSM.16.MT88.4 R84, [R234+0x7900] ;  /* 0x00790000ea54783b */ /* 0x000fe40000004200 */
[C---:B---3--:R-:W-:Y:S07]  /*14940*/  HMMA.16816.F32.BF16 R36, R68.reuse, R80, R36 ;  /* 0x000000504424723c */ /* 0x048fee0000041824 */
[----:B------:R-:W-:Y:S01]  /*14950*/  MOV R81, R102 ;  /* 0x0000006600517202 */ /* 0x000fe20000000f00 */
[C---:B------:R-:W-:Y:S04]  /*14960*/  HMMA.16816.F32.BF16 R40, R68.reuse, R82, R40 ;  /* 0x000000524428723c */ /* 0x040fe80000041828 */
[----:B------:R-:W-:Y:S03]  /*14970*/  MOV R80, R101 ;  /* 0x0000006500507202 */ /* 0x000fe60000000f00 */
[----:B------:R-:W-:Y:S01]  /*14980*/  MOV R83, R100 ;  /* 0x0000006400537202 */ /* 0x000fe20000000f00 */
[C---:B------:R-:W-:Y:S01]  /*14990*/  HMMA.16816.F32.BF16 R44, R68.reuse, R88, R44 ;  /* 0x00000058442c723c */ /* 0x040fe2000004182c */
[----:B------:R-:W2:Y:S03]  /*149a0*/  LDSM.16.MT88.4 R100, [R232+0x3900] ;  /* 0x00390000e864783b */ /* 0x000ea60000004200 */
        /* <DEDUP_REMOVED lines=9> */
[----:B------:R-:W3:Y:S03]  /*14a40*/  LDSM.16.MT88.4 R92, [R236+0x7900] ;  /* 0x00790000ec5c783b */ /* 0x000ee60000004200 */
[----:B------:R-:W-:Y:S02]  /*14a50*/  FADD.FTZ R0, R72, R0 ;  /* 0x0000000048007221 */ /* 0x000fe40000010000 */
[----:B------:R-:W-:Y:S02]  /*14a60*/  FADD.FTZ R2, R73, R2 ;  /* 0x0000000249027221 */ /* 0x000fe40000010000 */
[C---:B------:R-:W-:Y:S04]  /*14a70*/  HMMA.16816.F32.BF16 R60, R68.reuse, R96, R60 ;  /* 0x00000060443c723c */ /* 0x040fe8000004183c */
[----:B------:R-:W-:Y:S02]  /*14a80*/  FADD.FTZ R0, R151, R0 ;  /* 0x0000000097007221 */ /* 0x000fe40000010000 */
[----:B------:R-:W-:Y:S02]  /*14a90*/  FADD.FTZ R2, R210, R2 ;  /* 0x00000002d2027221 */ /* 0x000fe40000010000 */
[----:B------:R-:W-:Y:S04]  /*14aa0*/  HMMA.16816.F32.BF16 R64, R68, R98, R64 ;  /* 0x000000624440723c */ /* 0x000fe80000041840 */
[----:B------:R-:W-:Y:S01]  /*14ab0*/  FADD.FTZ R251, R251, R0 ;  /* 0x00000000fbfb7221 */ /* 0x000fe20000010000 */
[----:B------:R-:W-:Y:S01]  /*14ac0*/  MOV R0, R3 ;  /* 0x0000000300007202 */ /* 0x000fe20000000f00 */
[----:B------:R-:W-:Y:S01]  /*14ad0*/  FADD.FTZ R209, R209, R2 ;  /* 0x00000002d1d17221 */ /* 0x000fe20000010000 */
[----:B------:R-:W-:Y:S01]  /*14ae0*/  F2FP.BF16.PACK_AB R68, R160, R158 ;  /* 0x0000009ea044723e */ /* 0x000fe200000010ff */
[----:B------:R-:W-:Y:S01]  /*14af0*/  FADD.FTZ R251, R207, R251 ;  /* 0x000000fbcffb7221 */ /* 0x000fe20000010000 */
[----:B------:R-:W-:Y:S03]  /*14b00*/  F2FP.BF16.PACK_AB R69, R155, R156 ;  /* 0x0000009c9b45723e */ /* 0x000fe600000010ff */
[----:B----4-:R-:W-:Y:S01]  /*14b10*/  F2FP.BF16.PACK_AB R70, R153, R154 ;  /* 0x0000009a9946723e */ /* 0x010fe200000010ff */
[----:B------:R-:W-:Y:S01]  /*14b20*/  FADD.FTZ R209, R201, R209 ;  /* 0x000000d1c9d17221 */ /* 0x000fe20000010000 */
[----:B------:R-:W-:Y:S01]  /*14b30*/  F2FP.BF16.PACK_AB R71, R152, R134 ;  /* 0x000000869847723e */ /* 0x000fe200000010ff */
[----:B------:R-:W-:Y:S01]  /*14b40*/  FADD.FTZ R202, R202, R251 ;  /* 0x000000fbcaca7221 */ /* 0x000fe20000010000 */
[----:B------:R-:W-:Y:S01]  /*14b50*/  MOV R2, R132 ;  /* 0x0000008400027202 */ /* 0x000fe20000000f00 */
[----:B------:R-:W-:Y:S02]  /*14b60*/  FADD.FTZ R182, R182, R209 ;  /* 0x000000d1b6b67221 */ /* 0x000fe40000010000 */
[----:B------:R-:W-:Y:S02]  /*14b70*/  FADD.FTZ R202, R170, R202 ;  /* 0x000000caaaca7221 */ /* 0x000fe40000010000 */
[C---:B------:R-:W-:Y:S01]  /*14b80*/  HMMA.16816.F32.BF16 R128, R68.reuse, R124, R4 ;  /* 0x0000007c4480723c */ /* 0x040fe20000041804 */
[----:B------:R-:W4:Y:S02]  /*14b90*/  LDSM.16.MT88.4 R4, [R232+0x7900] ;  /* 0x00790000e804783b */ /* 0x000f240000004200 */
        /* <DEDUP_REMOVED lines=18> */
[C---:B--2---:R-:W-:Y:S04]  /*14cc0*/  HMMA.16816.F32.BF16 R104, R68.reuse, R100, R28 ;  /* 0x000000644468723c */ /* 0x044fe8000004181c */
[----:B------:R-:W-:Y:S02]  /*14cd0*/  FADD.FTZ R250, R153, R164 ;  /* 0x000000a499fa7221 */ /* 0x000fe40000010000 */
[----:B------:R-:W-:Y:S02]  /*14ce0*/  FADD.FTZ R249, R152, R161 ;  /* 0x000000a198f97221 */ /* 0x000fe40000010000 */
[C---:B------:R-:W-:Y:S08]  /*14cf0*/  HMMA.16816.F32.BF16 R100, R68.reuse, R102, R32 ;  /* 0x000000664464723c */ /* 0x040ff00000041820 */
[C---:B---3--:R-:W-:Y:S08]  /*14d00*/  HMMA.16816.F32.BF16 R96, R68.reuse, R92, R36 ;  /* 0x0000005c4460723c */ /* 0x048ff00000041824 */
[C---:B------:R-:W-:Y:S08]  /*14d10*/  HMMA.16816.F32.BF16 R92, R68.reuse, R94, R40 ;  /* 0x0000005e445c723c */ /* 0x040ff00000041828 */
[C---:B------:R-:W-:Y:S08]  /*14d20*/  HMMA.16816.F32.BF16 R88, R68.reuse, R84, R44 ;  /* 0x000000544458723c */ /* 0x040ff0000004182c */
[C---:B------:R-:W-:Y:S08]  /*14d30*/  HMMA.16816.F32.BF16 R84, R68.reuse, R86, R48 ;  /* 0x000000564454723c */ /* 0x040ff00000041830 */
[C---:B------:R-:W-:Y:S08]  /*14d40*/  HMMA.16816.F32.BF16 R80, R68.reuse, R76, R52 ;  /* 0x0000004c4450723c */ /* 0x040ff00000041834 */
[C---:B------:R-:W-:Y:S08]  /*14d50*/  HMMA.16816.F32.BF16 R76, R68.reuse, R78, R56 ;  /* 0x0000004e444c723c */ /* 0x040ff00000041838 */
[C---:B----4-:R-:W-:Y:S08]  /*14d60*/  HMMA.16816.F32.BF16 R72, R68.reuse, R4, R60 ;  /* 0x000000044448723c */ /* 0x050ff0000004183c */
[----:B------:R-:W-:Y:S01]  /*14d70*/  HMMA.16816.F32.BF16 R68, R68, R6, R64 ;  /* 0x000000064444723c */ /* 0x000fe20000041840 */
[----:B------:R-:W-:-:S07]  /*14d80*/  @P0 BRA `(.L_x_138) ;  /* 0xffffc2b000000947 */ /* 0x000fce000383ffff */
.L_x_137:
        /* <DEDUP_REMOVED lines=91> */
.L_x_107:
[----:B------:R-:W-:Y:S02]  /*15340*/  USHF.R.S32.HI UR8, URZ, 0x1f, UR11 ;  /* 0x0000001f3f087899 */ /* 0x000fe4000801140b */
[----:B------:R-:W-:Y:S01]  /*15350*/  ULDC.64 UR12, c[0x0][0x118] ;  /* 0x00004600000c7ab9 */ /* 0x000fe20000000a00 */
[----:B------:R-:W-:Y:S05]  /*15360*/  @P2 BRA `(.L_x_141) ;  /* 0x000013c000002947 */ /* 0x000fea0003800000 */
[----:B------:R-:W1:Y:S01]  /*15370*/  S2R R0, SR_TID.X ;  /* 0x0000000000007919 */ /* 0x000e620000002100 */
        /* <DEDUP_REMOVED lines=61> */
[--C-:B------:R-:W-:Y:S01]  /*15750*/  IMAD.IADD R15, R12, 0x1, R13.reuse ;  /* 0x000000010c0f7824 */ /* 0x100fe200078e020d */
[----:B------:R-:W-:Y:S01]  /*15760*/  F2FP.BF16.PACK_AB R80, R81, R80 ;  /* 0x000000505150723e */ /* 0x000fe200000010ff */
[----:B------:R-:W-:Y:S01]  /*15770*/  IMAD.IADD R16, R13, 0x1, R4 ;  /* 0x000000010d107824 */ /* 0x000fe200078e0204 */
        /* <DEDUP_REMOVED lines=33> */
[----:B------:R-:W-:Y:S04]  /*15990*/  STS [R15+0x4080], R80 ;  /* 0x004080500f007388 */ /* 0x000fe80000000800 */
[----:B------:R2:W-:Y:S04]  /*159a0*/  STS [R15+0x4480], R82 ;  /* 0x004480520f007388 */ /* 0x0005e80000000800 */
[----:B------:R-:W-:Y:S04]  /*159b0*/  STS [R16+0x4000], R76 ;  /* 0x0040004c10007388 */ /* 0x000fe80000000800 */
[----:B------:R-:W-:Y:S01]  /*159c0*/  STS [R16+0x4400], R78 ;  /* 0x0044004e10007388 */ /* 0x000fe20000000800 */
[----:B-1----:R-:W-:-:S03]  /*159d0*/  IMAD.U32 R14, RZ, RZ, UR4 ;  /* 0x00000004ff0e7e24 */ /* 0x002fc6000f8e00ff */
[----:B------:R-:W-:Y:S04]  /*159e0*/  STS [R17+0x4080], R72 ;  /* 0x0040804811007388 */ /* 0x000fe80000000800 */
[----:B------:R-:W-:Y:S04]  /*159f0*/  STS [R17+0x4480], R8 ;  /* 0x0044800811007388 */ /* 0x000fe80000000800 */
[----:B------:R-:W-:Y:S04]  /*15a00*/  STS [R13+0x4000], R68 ;  /* 0x004000440d007388 */ /* 0x000fe80000000800 */
[----:B------:R1:W-:Y:S01]  /*15a10*/  STS [R13+0x4400], R2 ;  /* 0x004400020d007388 */ /* 0x0003e20000000800 */
[----:B--2---:R-:W-:Y:S01]  /*15a20*/  IMAD.U32 R15, RZ, RZ, UR5 ;  /* 0x00000005ff0f7e24 */ /* 0x004fe2000f8e00ff */
[----:B------:R-:W-:-:S02]  /*15a30*/  ULDC.64 UR4, c[0x0][0x508] ;  /* 0x0001420000047ab9 */ /* 0x000fc40000000a00 */
[----:B------:R-:W-:Y:S01]  /*15a40*/  BAR.SYNC.DEFER_BLOCKING 0x1, 0x100 ;  /* 0x0044000000007b1d */ /* 0x000fe20000010000 */
[----:B------:R-:W-:-:S04]  /*15a50*/  UISETP.NE.U32.AND UP0, UPT, URZ, UR4, UPT ;  /* 0x000000043f00728c */ /* 0x000fc8000bf05070 */
[----:B------:R-:W-:Y:S01]  /*15a60*/  UISETP.NE.AND.EX UP0, UPT, URZ, UR5, UPT, UP0 ;  /* 0x000000053f00728c */ /* 0x000fe2000bf05300 */
[----:B------:R-:W2:Y:S02]  /*15a70*/  @P0 LDG.E R4, [R14.64] ;  /* 0x0000000c0e040981 */ /* 0x000ea4000c1e1900 */
[----:B------:R-:W-:-:S03]  /*15a80*/  ULDC.64 UR4, c[0x0][0x508] ;  /* 0x0001420000047ab9 */ /* 0x000fc60000000a00 */
[----:B------:R-:W-:-:S05]  /*15a90*/  PLOP3.LUT P1, PT, PT, PT, UP0, 0x80, 0x0 ;  /* 0x000000000000781c */ /* 0x000fca0003f2f008 */
[----:B------:R-:W-:Y:S01]  /*15aa0*/  @UP0 UIMAD.WIDE UR4, UR19, UR6, UR4 ;  /* 0x00000006130402a5 */ /* 0x000fe2000f8e0204 */
[----:B-1----:R-:W-:-:S05]  /*15ab0*/  IMAD.MOV.U32 R2, RZ, RZ, c[0x0][0x388] ;  /* 0x0000e200ff027624 */ /* 0x002fca00078e00ff */
        /* <DEDUP_REMOVED lines=14> */
.L_x_142:
        /* <DEDUP_REMOVED lines=32> */
[----:B------:R-:W-:Y:S01]  /*15da0*/  USEL UR19, UR19, URZ, !UP1 ;  /* 0x0000003f13137287 */ /* 0x000fe2000c800000 */
[----:B------:R-:W-:Y:S01]  /*15db0*/  LOP3.LUT R11, R10, 0xfffffff8, RZ, 0xc0, !PT ;  /* 0xfffffff80a0b7812 */ /* 0x000fe200078ec0ff */
[----:B------:R-:W-:Y:S01]  /*15dc0*/  UIMAD UR10, UR9, UR6, URZ ;  /* 0x00000006090a72a4 */ /* 0x000fe2000f8e023f */
[----:B------:R-:W-:Y:S01]  /*15dd0*/  IMAD.MOV.U32 R16, RZ, RZ, R8 ;  /* 0x000000ffff107224 */ /* 0x000fe200078e0008 */
[----:B------:R-:W-:Y:S01]  /*15de0*/  UIMAD.WIDE.U32 UR20, UR19, UR6, UR20 ;  /* 0x00000006131472a5 */ /* 0x000fe2000f8e0014 */
[----:B------:R-:W-:Y:S01]  /*15df0*/  @P1 IMAD.HI.U32 R5, R8, c[0x0][0x4ec], RZ ;  /* 0x00013b0008051a27 */ /* 0x000fe200078e00ff */
[----:B------:R-:W-:Y:S01]  /*15e00*/  UIMAD UR7, UR19, UR7, UR10 ;  /* 0x00000007130772a4 */ /* 0x000fe2000f8e020a */
[----:B------:R-:W-:Y:S01]  /*15e10*/  BSSY B0, `(.L_x_143) ;  /* 0x0000061000007945 */ /* 0x000fe20003800000 */
[----:B------:R-:W-:-:S02]  /*15e20*/  ULDC.64 UR4, c[0x0][0x3a0] ;  /* 0x0000e80000047ab9 */ /* 0x000fc40000000a00 */
[----:B------:R-:W-:Y:S01]  /*15e30*/  @P1 SHF.R.U32.HI R16, RZ, c[0x0][0x4f0], R5 ;  /* 0x00013c00ff101a19 */ /* 0x000fe20000011605 */
[----:B------:R-:W-:Y:S02]  /*15e40*/  UIMAD.WIDE.U32 UR16, UR14, UR4, URZ ;  /* 0x000000040e1072a5 */ /* 0x000fe4000f8e003f */
[----:B------:R-:W-:Y:S01]  /*15e50*/  UIMAD UR4, UR15, UR4, URZ ;  /* 0x000000040f0472a4 */ /* 0x000fe2000f8e023f */
[--C-:B------:R-:W-:Y:S01]  /*15e60*/  SHF.R.S32.HI R4, RZ, 0x1f, R16.reuse ;  /* 0x0000001fff047819 */ /* 0x100fe20000011410 */
[----:B------:R-:W-:Y:S01]  /*15e70*/  IMAD.MOV R5, RZ, RZ, -R16 ;  /* 0x000000ffff057224 */ /* 0x000fe200078e0a10 */
[----:B------:R-:W-:Y:S01]  /*15e80*/  IADD3 R16, P0, R16, UR20, RZ ;  /* 0x0000001410107c10 */ /* 0x000fe2000ff1e0ff */
[----:B------:R-:W-:Y:S02]  /*15e90*/  UIMAD UR14, UR14, UR5, UR4 ;  /* 0x000000050e0e72a4 */ /* 0x000fe4000f8e0204 */
[----:B------:R-:W-:Y:S01]  /*15ea0*/  IMAD R5, R5, c[0x0][0x4e8], R8 ;  /* 0x00013a0005057a24 */ /* 0x000fe200078e0208 */
[----:B------:R-:W-:Y:S01]  /*15eb0*/  LEA.HI R8, R3, R0, RZ, 0x6 ;  /* 0x0000000003087211 */ /* 0x000fe200078f30ff */
[----:B------:R-:W-:Y:S01]  /*15ec0*/  IMAD.IADD R0, R0, 0x1, -R11 ;  /* 0x0000000100007824 */ /* 0x000fe200078e0a0b */
[----:B------:R-:W-:Y:S01]  /*15ed0*/  MOV R3, UR7 ;  /* 0x0000000700037c02 */ /* 0x000fe20008000f00 */
[----:B------:R-:W-:Y:S01]  /*15ee0*/  ULDC.64 UR4, c[0x0][0x3e8] ;  /* 0x0000fa0000047ab9 */ /* 0x000fe20000000a00 */
[----:B------:R-:W-:Y:S01]  /*15ef0*/  SHF.R.S32.HI R11, RZ, 0x1f, R5 ;  /* 0x0000001fff0b7819 */ /* 0x000fe20000011405 */
[----:B------:R-:W-:Y:S01]  /*15f00*/  UIADD3 UR15, UR17, UR14, URZ ;  /* 0x0000000e110f7290 */ /* 0x000fe2000fffe03f */
[----:B------:R-:W-:Y:S01]  /*15f10*/  IADD3.X R17, R4, UR21, R3, P0, !PT ;  /* 0x0000001504117c10 */ /* 0x000fe200087fe403 */
[----:B------:R-:W-:Y:S01]  /*15f20*/  UIMAD UR8, UR8, UR4, URZ ;  /* 0x00000004080872a4 */ /* 0x000fe2000f8e023f */
[----:B------:R-:W-:Y:S01]  /*15f30*/  SHF.R.S32.HI R3, RZ, 0x3, R10 ;  /* 0x00000003ff037819 */ /* 0x000fe2000001140a */
[----:B------:R-:W-:Y:S01]  /*15f40*/  IMAD R4, R11, c[0x0][0x488], RZ ;  /* 0x000122000b047a24 */ /* 0x000fe200078e02ff */
[----:B------:R-:W-:Y:S01]  /*15f50*/  UMOV UR14, UR16 ;  /* 0x00000010000e7c82 */ /* 0x000fe20008000000 */
[----:B------:R-:W-:Y:S01]  /*15f60*/  IMAD.WIDE.U32 R16, R5, c[0x0][0x488], R16 ;  /* 0x0001220005107a25 */ /* 0x000fe200078e0010 */
[----:B------:R-:W-:Y:S01]  /*15f70*/  UIMAD UR8, UR11, UR5, UR8 ;  /* 0x000000050b0872a4 */ /* 0x000fe2000f8e0208 */
[----:B------:R-:W-:Y:S01]  /*15f80*/  SHF.L.U32 R8, R8, 0x3, RZ ;  /* 0x0000000308087819 */ /* 0x000fe200000006ff */
[----:B------:R-:W-:Y:S01]  /*15f90*/  UIMAD.WIDE.U32 UR14, UR11, UR4, UR14 ;  /* 0x000000040b0e72a5 */ /* 0x000fe2000f8e000e */
[----:B------:R-:W-:-:S02]  /*15fa0*/  IMAD.SHL.U32 R12, R3, 0x40, RZ ;  /* 0x00000040030c7824 */ /* 0x000fc400078e00ff */
[----:B------:R-:W-:Y:S01]  /*15fb0*/  IMAD R14, R0, 0x20, R3 ;  /* 0x00000020000e7824 */ /* 0x000fe200078e0203 */
[----:B------:R-:W-:Y:S01]  /*15fc0*/  ULDC.64 UR4, c[0x0][0x3f0] ;  /* 0x0000fc0000047ab9 */ /* 0x000fe20000000a00 */
[----:B------:R-:W-:Y:S01]  /*15fd0*/  IMAD R5, R5, c[0x0][0x48c], R4 ;  /* 0x0001230005057a24 */ /* 0x000fe200078e0204 */
[----:B------:R-:W-:Y:S01]  /*15fe0*/  LOP3.LUT R12, R12, 0x1c0, RZ, 0xc0, !PT ;  /* 0x000001c00c0c7812 */ /* 0x000fe200078ec0ff */
[----:B------:R-:W-:Y:S01]  /*15ff0*/  IMAD.SHL.U32 R0, R0, 0x8, RZ ;  /* 0x0000000800007824 */ /* 0x000fe200078e00ff */
[----:B------:R-:W-:Y:S01]  /*16000*/  LEA R4, P0, R16, c[0x0][0x450], 0x2 ;  /* 0x0001140010047a11 */ /* 0x000fe200078010ff */
[----:B------:R-:W-:Y:S01]  /*16010*/  IMAD R14, R36, 0x80, R14 ;  /* 0x00000080240e7824 */ /* 0x000fe200078e020e */
[----:B------:R-:W-:Y:S01]  /*16020*/  IADD3 R5, R17, R5, RZ ;  /* 0x0000000511057210 */ /* 0x000fe20007ffe0ff */
[----:B------:R-:W-:Y:S01]  /*16030*/  UIADD3 UR15, UR15, UR8, URZ ;  /* 0x000000080f0f7290 */ /* 0x000fe2000fffe03f */
[----:B------:R-:W-:Y:S01]  /*16040*/  LOP3.LUT R10, R12, 0x38, R0, 0xf8, !PT ;  /* 0x000000380c0a7812 */ /* 0x000fe200078ef800 */
[----:B------:R-:W-:Y:S01]  /*16050*/  @P1 IMAD.HI.U32 R11, R14, c[0x0][0x4ec], RZ ;  /* 0x00013b000e0b1a27 */ /* 0x000fe200078e00ff */
[----:B------:R-:W-:Y:S01]  /*16060*/  SHF.R.U32.HI R12, RZ, 0x3, R12 ;  /* 0x00000003ff0c7819 */ /* 0x000fe2000001160c */
[----:B------:R-:W-:Y:S01]  /*16070*/  UIMAD UR9, UR9, UR4, URZ ;  /* 0x00000004090972a4 */ /* 0x000fe2000f8e023f */
[----:B------:R-:W-:Y:S01]  /*16080*/  LEA.HI.X R5, R16, c[0x0][0x454], R5, 0x2, P0 ;  /* 0x0001150010057a11 */ /* 0x000fe200000f1405 */
[--C-:B------:R-:W-:Y:S01]  /*16090*/  IMAD.MOV.U32 R13, RZ, RZ, R14.reuse ;  /* 0x000000ffff0d7224 */ /* 0x100fe200078e000e */
[----:B------:R-:W-:Y:S01]  /*160a0*/  @P1 SHF.R.U32.HI R13, RZ, c[0x0][0x4f0], R11 ;  /* 0x00013c00ff0d1a19 */ /* 0x000fe2000001160b */
[----:B------:R-:W-:Y:S01]  /*160b0*/  UIMAD UR5, UR19, UR5, UR9 ;  /* 0x00000005130572a4 */ /* 0x000fe2000f8e0209 */
[----:B------:R-:W-:Y:S01]  /*160c0*/  LOP3.LUT R12, R10, R12, RZ, 0x3c, !PT ;  /* 0x0000000c0a0c7212 */ /* 0x000fe200078e3cff */
[----:B------:R-:W-:Y:S01]  /*160d0*/  SHFL.IDX PT, R11, R5, RZ, 0x1c1f ;  /* 0x001c1fff050b7589 */ /* 0x000fe200000e0000 */
[----:B------:R-:W-:Y:S01]  /*160e0*/  UIMAD.WIDE.U32 UR14, UR19, UR4, UR14 ;  /* 0x00000004130e72a5 */ /* 0x000fe2000f8e000e */
[--C-:B------:R-:W-:Y:S01]  /*160f0*/  IMAD.MOV R15, RZ, RZ, -R13.reuse ;  /* 0x000000ffff0f7224 */ /* 0x100fe200078e0a0d */
[----:B------:R-:W-:Y:S01]  /*16100*/  SHF.R.S32.HI R16, RZ, 0x1f, R13 ;  /* 0x0000001fff107819 */ /* 0x000fe2000001140d */
[----:B------:R-:W1:Y:S01]  /*16110*/  SHFL.IDX PT, R10, R4, RZ, 0x1c1f ;  /* 0x001c1fff040a7589 */ /* 0x000e6200000e0000 */
[----:B------:R-:W-:Y:S01]  /*16120*/  UIADD3 UR5, UR15, UR5, URZ ;  /* 0x000000050f057290 */ /* 0x000fe2000fffe03f */
[----:B------:R-:W-:Y:S01]  /*16130*/  IMAD R15, R15, c[0x0][0x4e8], R14 ;  /* 0x00013a000f0f7a24 */ /* 0x000fe200078e020e */
[C---:B------:R-:W-:Y:S01]  /*16140*/  IADD3 R14, R9.reuse, 0x8, RZ ;  /* 0x00000008090e7810 */ /* 0x040fe20007ffe0ff */
[----:B------:R-:W-:Y:S01]  /*16150*/  SHFL.IDX PT, R4, R4, 0x1, 0x1c1f ;  /* 0x003c1f0004047f89 */ /* 0x000fe200000e0000 */
[----:B------:R-:W-:Y:S01]  /*16160*/  IMAD.U32 R19, RZ, RZ, UR15 ;  /* 0x0000000fff137e24 */ /* 0x000fe2000f8e00ff */
[-C--:B------:R-:W-:Y:S01]  /*16170*/  ISETP.GE.OR P1, PT, R9, R2.reuse, P2 ;  /* 0x000000020900720c */ /* 0x080fe20001726670 */
[----:B------:R-:W-:Y:S01]  /*16180*/  IMAD.U32 R18, RZ, RZ, UR14 ;  /* 0x0000000eff127e24 */ /* 0x000fe2000f8e00ff */
[----:B------:R-:W2:Y:S01]  /*16190*/  SHFL.IDX PT, R5, R5, 0x1, 0x1c1f ;  /* 0x003c1f0005057f89 */ /* 0x000ea200000e0000 */
[----:B------:R-:W-:Y:S01]  /*161a0*/  IMAD.U32 R19, RZ, RZ, UR5 ;  /* 0x00000005ff137e24 */ /* 0x000fe2000f8e00ff */
[----:B------:R-:W-:Y:S01]  /*161b0*/  ISETP.GE.OR P0, PT, R14, R2, P2 ;  /* 0x000000020e00720c */ /* 0x000fe20001706670 */
[----:B------:R-:W-:Y:S01]  /*161c0*/  IMAD R16, R16, c[0x0][0x3e0], RZ ;  /* 0x0000f80010107a24 */ /* 0x000fe200078e02ff */
[----:B------:R-:W-:Y:S01]  /*161d0*/  SHF.R.S32.HI R9, RZ, 0x1f, R15 ;  /* 0x0000001fff097819 */ /* 0x000fe2000001140f */
[----:B------:R-:W-:Y:S01]  /*161e0*/  IMAD.WIDE.U32 R18, R13, c[0x0][0x3e0], R18 ;  /* 0x0000f8000d127a25 */ /* 0x000fe200078e0012 */
[----:B------:R-:W-:-:S02]  /*161f0*/  LOP3.LUT R8, R12, 0x7ffffe00, R8, 0xf8, !PT ;  /* 0x7ffffe000c087812 */ /* 0x000fc400078ef808 */
[----:B------:R-:W-:Y:S01]  /*16200*/  IADD3 R37, R0, 0x40, RZ ;  /* 0x0000004000257810 */ /* 0x000fe20007ffe0ff */
[----:B------:R-:W-:Y:S02]  /*16210*/  IMAD R16, R13, c[0x0][0x3e4], R16 ;  /* 0x0000f9000d107a24 */ /* 0x000fe400078e0210 */
[----:B------:R-:W-:Y:S02]  /*16220*/  IMAD R9, R9, c[0x0][0x3d8], RZ ;  /* 0x0000f60009097a24 */ /* 0x000fe400078e02ff */
[----:B------:R-:W-:Y:S02]  /*16230*/  IMAD.IADD R19, R19, 0x1, R16 ;  /* 0x0000000113137824 */ /* 0x000fe400078e0210 */
[----:B------:R-:W-:Y:S01]  /*16240*/  IMAD.SHL.U32 R16, R8, 0x2, RZ ;  /* 0x0000000208107824 */ /* 0x000fe200078e00ff */
[----:B-1----:R1:W-:Y:S01]  /*16250*/  @!P1 ST.E [R10.64], R6 ;  /* 0x000000060a009985 */ /* 0x0023e2000c10190c */
[C---:B------:R-:W-:Y:S02]  /*16260*/  IMAD R17, R15.reuse, c[0x0][0x3dc], R9 ;  /* 0x0000f7000f117a24 */ /* 0x040fe400078e0209 */
[----:B------:R-:W-:-:S04]  /*16270*/  IMAD.WIDE.U32 R38, R15, c[0x0][0x3d8], R18 ;  /* 0x0000f6000f267a25 */ /* 0x000fc800078e0012 */
[----:B------:R-:W-:Y:S01]  /*16280*/  IMAD.IADD R17, R39, 0x1, R17 ;  /* 0x0000000127117824 */ /* 0x000fe200078e0211 */
[----:B--2---:R1:W-:Y:S01]  /*16290*/  @!P0 ST.E [R4.64], R7 ;  /* 0x0000000704008985 */ /* 0x0043e2000c10190c */
[----:B------:R-:W-:Y:S01]  /*162a0*/  LEA R39, P0, R38, c[0x0][0x380], 0x1 ;  /* 0x0000e00026277a11 */ /* 0x000fe200078008ff */
[----:B------:R-:W-:Y:S02]  /*162b0*/  IMAD R36, R36, 0x80, R3 ;  /* 0x0000008024247824 */ /* 0x000fe400078e0203 */
[----:B------:R1:W2:Y:S01]  /*162c0*/  LDS.128 R28, [R16+0x1080] ;  /* 0x00108000101c7984 */ /* 0x0002a20000000c00 */
[----:B------:R-:W-:Y:S02]  /*162d0*/  LEA.HI.X R38, R38, c[0x0][0x384], R17, 0x1, P0 ;  /* 0x0000e10026267a11 */ /* 0x000fe400000f0c11 */
[----:B------:R-:W-:Y:S01]  /*162e0*/  ISETP.GE.AND P0, PT, R36, R2, PT ;  /* 0x000000022400720c */ /* 0x000fe20003f06270 */
[----:B------:R1:W3:Y:S04]  /*162f0*/  LDS.128 R24, [R16+0x2080] ;  /* 0x0020800010187984 */ /* 0x0002e80000000c00 */
        /* <DEDUP_REMOVED lines=18> */
.L_x_144:
[----:B------:R-:W-:Y:S05]  /*16420*/  BSYNC B0 ;  /* 0x0000000000007941 */ /* 0x000fea0003800000 */
.L_x_143:
        /* <DEDUP_REMOVED lines=15> */
.L_x_146:
[----:B------:R-:W-:Y:S05]  /*16520*/  BSYNC B0 ;  /* 0x0000000000007941 */ /* 0x000fea0003800000 */
.L_x_145:
        /* <DEDUP_REMOVED lines=15> */
.L_x_148:
[----:B------:R-:W-:Y:S05]  /*16620*/  BSYNC B0 ;  /* 0x0000000000007941 */ /* 0x000fea0003800000 */
.L_x_147:
        /* <DEDUP_REMOVED lines=16> */
.L_x_141:
        /* <DEDUP_REMOVED lines=10> */
[----:B------:R-:W2:Y:S01]  /*167d0*/  @P0 LDG.E R0, [R4.64] ;  /* 0x0000000c04000981 */ /* 0x000ea2000c1e1900 */
        /* <DEDUP_REMOVED lines=20> */
.L_x_149:
        /* <DEDUP_REMOVED lines=43> */
.L_x_151:
[----:B------:R-:W-:Y:S05]  /*16bd0*/  BSYNC B0 ;  /* 0x0000000000007941 */ /* 0x000fea0003800000 */
.L_x_150:
        /* <DEDUP_REMOVED lines=63> */
.L_x_153:
[----:B------:R-:W-:Y:S05]  /*16fd0*/  BSYNC B0 ;  /* 0x0000000000007941 */ /* 0x000fea0003800000 */
.L_x_152:
        /* <DEDUP_REMOVED lines=15> */
.L_x_155:
[----:B------:R-:W-:Y:S05]  /*170d0*/  BSYNC B0 ;  /* 0x0000000000007941 */ /* 0x000fea0003800000 */
.L_x_154:
        /* <DEDUP_REMOVED lines=15> */
.L_x_157:
[----:B------:R-:W-:Y:S05]  /*171d0*/  BSYNC B0 ;  /* 0x0000000000007941 */ /* 0x000fea0003800000 */
.L_x_156:
        /* <DEDUP_REMOVED lines=16> */
.L_x_158:
        /* <DEDUP_REMOVED lines=10> */
.L_x_4332:


//--------------------- .text._ZN7cutlass13device_kernelIN5flash19enable_sm80_to_sm89INS1_16FlashAttnFwdSm80INS1_25CollectiveMainloopFwdSm80ILi8ELi1ELb1EN4cute5tupleIJNS5_1CILi128EEENS7_ILi96EEES8_EEELi128ENS_10bfloat16_tEfNS_4arch4Sm80ELb0ELb1ELb1ELb0ELb1ELb0ELb1ELb0EEENS1_21CollectiveEpilogueFwdINS6_IJS8_S8_S9_EEENS6_IJNS7_ILi1EEESH_SH_EEESB_SD_Li256ELb0ELb1ELb0ELb0EEENS1_19SingleTileSchedulerILb0ELb0ELb1ELi128EEEEEEEEEvNT_6ParamsE --------------------------
	.section	.text._ZN7cutlass13device_kernelIN5flash19enable_sm80_to_sm89INS1_16FlashAttnFwdSm80INS1_25CollectiveMainloopFwdSm80ILi8ELi1ELb1EN4cute5tupleIJNS5_1CILi128EEENS7_ILi96EEES8_EEELi128ENS_10bfloat16_tEfNS_4arch4Sm80ELb0ELb1ELb1ELb0ELb1ELb0ELb1ELb0EEENS1_21CollectiveEpilogueFwdINS6_IJS8_S8_S9_EEENS6_IJNS7_ILi1EEESH_SH_EEESB_SD_Li256ELb0ELb1ELb0ELb0EEENS1_19SingleTileSchedulerILb0ELb0ELb1ELi128EEEEEEEEEvNT_6ParamsE,"ax",@progbits
	.sectioninfo	@"SHI_REGISTERS=255"
	.align	128
.text._ZN7cutlass13device_kernelIN5flash19enable_sm80_to_sm89INS1_16FlashAttnFwdSm80INS1_25CollectiveMainloopFwdSm80ILi8ELi1ELb1EN4cute5tupleIJNS5_1CILi128EEENS7_ILi96EEES8_EEELi128ENS_10bfloat16_tEfNS_4arch4Sm80ELb0ELb1ELb1ELb0ELb1ELb0ELb1ELb0EEENS1_21CollectiveEpilogueFwdINS6_IJS8_S8_S9_EEENS6_IJNS7_ILi1EEESH_SH_EEESB_SD_Li256ELb0ELb1ELb0ELb0EEENS1_19SingleTileSchedulerILb0ELb0ELb1ELi128EEEEEEEEEvNT_6ParamsE:
        .type           _ZN7cutlass13device_kernelIN5flash19enable_sm80_to_sm89INS1_16FlashAttnFwdSm80INS1_25CollectiveMainloopFwdSm80ILi8ELi1ELb1EN4cute5tupleIJNS5_1CILi128EEENS7_ILi96EEES8_EEELi128ENS_10bfloat16_tEfNS_4arch4Sm80ELb0ELb1ELb1ELb0ELb1ELb0ELb1ELb0EEENS1_21CollectiveEpilogueFwdINS6_IJS8_S8_S9_EEENS6_IJNS7_ILi1EEESH_SH_EEESB_SD_Li256ELb0ELb1ELb0ELb0EEENS1_19SingleTileSchedulerILb0ELb0ELb1ELi128EEEEEEEEEvNT_6ParamsE,@function
        .size           _ZN7cutlass13device_kernelIN5flash19enable_sm80_to_sm89INS1_16FlashAttnFwdSm80INS1_25CollectiveMainloopFwdSm80ILi8ELi1ELb1EN4cute5tupleIJNS5_1CILi128EEENS7_ILi96EEES8_EEELi128ENS_10bfloat16_tEfNS_4arch4Sm80ELb0ELb1ELb1ELb0ELb1ELb0ELb1ELb0EEENS1_21CollectiveEpilogueFwdINS6_IJS8_S8_S9_EEENS6_IJNS7_ILi1EEESH_SH_EEESB_SD_Li256ELb0ELb1ELb0ELb0EEENS1_19SingleTileSchedulerILb0ELb0ELb1ELi128EEEEEEEEEvNT_6ParamsE,(.L_x_4333 - _ZN7cutlass13device_kernelIN5flash19enable_sm80_to_sm89INS1_16FlashAttnFwdSm80INS1_25CollectiveMainloopFwdSm80ILi8ELi1ELb1EN4cute5tupleIJNS5_1CILi128EEENS7_ILi96EEES8_EEELi128ENS_10bfloat16_tEfNS_4arch4Sm80ELb0ELb1ELb1ELb0ELb1ELb0ELb1ELb0EEENS1_21CollectiveEpilogueFwdINS6_IJS8_S8_S9_EEENS6_IJNS7_ILi1EEESH_SH_EEESB_SD_Li256ELb0ELb1ELb0ELb0EEENS1_19SingleTileSchedulerILb0ELb0ELb1ELi128EEEEEEEEEvNT_6ParamsE)
        .other          _ZN7cutlass13device_kernelIN5flash19enable_sm80_to_sm89INS1_16FlashAttnFwdSm80INS1_25CollectiveMainloopFwdSm80ILi8ELi1ELb1EN4cute5tupleIJNS5_1CILi128EEENS7_ILi96EEES8_EEELi128ENS_10bfloat16_tEfNS_4arch4Sm80ELb0ELb1ELb1ELb0ELb1ELb0ELb1ELb0EEENS1_21CollectiveEpilogueFwdINS6_IJS8_S8_S9_EEENS6_IJNS7_ILi1EEESH_SH_EEESB_SD_Li256ELb0ELb1ELb0ELb0EEENS1_19SingleTileSchedulerILb0ELb0ELb1ELi128EEEEEEEEEvNT_6ParamsE,@"STO_CUDA_ENTRY STV_DEFAULT"
_ZN7cutlass13device_kernelIN5flash19enable_sm80_to_sm89INS1_16FlashAttnFwdSm80INS1_25CollectiveMainloopFwdSm80ILi8ELi1ELb1EN4cute5tupleIJNS5_1CILi128EEENS7_ILi96EEES8_EEELi128ENS_10bfloat16_tEfNS_4arch4Sm80ELb0ELb1ELb1ELb0ELb1ELb0ELb1ELb0EEENS1_21CollectiveEpilogueFwdINS6_IJS8_S8_S9_EEENS6_IJNS7_ILi1EEESH_SH_EEESB_SD_Li256ELb0ELb1ELb0ELb0EEENS1_19SingleTileSchedulerILb0ELb0ELb1ELi128EEEEEEEEEvNT_6ParamsE:
[----:B------:R-:W-:Y:S02]  /*0000*/  MOV R1, c[0x0][0x28] ;  /* 0x00000a0000017a02 */ /* 0x000fe40000000f00 */
[----:B------:R-:W1:Y:S02]  /*0010*/  S2UR UR19, SR_CTAID.Z ;  /* 0x00000000001379c3 */ /* 0x000e640000002700 */
[----:B-1----:R-:W-:-:S13]  /*0020*/  ISETP.LE.AND P0, PT, RZ, UR19, PT ;  /* 0x00000013ff007c0c */ /* 0x002fda000bf03270 */
[----:B------:R-:W-:Y:S05]  /*0030*/  @!P0 EXIT ;  /* 0x000000000000894d */ /* 0x000fea0003800000 */
[----:B------:R-:W1:Y:S01]  /*0040*/  S2UR UR15, SR_CTAID.X ;  /* 0x00000000000f79c3 */ /* 0x000e620000002500 */
[----:B------:R-:W-:Y:S01]  /*0050*/  ULDC.64 UR4, c[0x0][0x370] ;  /* 0x0000dc0000047ab9 */ /* 0x000fe20000000a00 */
[----:B------:R-:W-:Y:S01]  /*0060*/  IMAD.MOV.U32 R219, RZ, RZ, RZ ;  /* 0x000000ffffdb7224 */ /* 0x000fe200078e00ff */
[----:B------:R-:W-:Y:S02]  /*0070*/  UISETP.NE.U32.AND UP0, UPT, URZ, UR4, UPT ;  /* 0x000000043f00728c */ /* 0x000fe4000bf05070 */
[----:B------:R-:W-:Y:S02]  /*0080*/  ULDC.64 UR6, c[0x0][0x370] ;  /* 0x0000dc0000067ab9 */ /* 0x000fe40000000a00 */
[----:B------:R-:W-:Y:S02]  /*0090*/  UISETP.NE.AND.EX UP0, UPT, URZ, UR5, UPT, UP0 ;  /* 0x000000053f00728c */ /* 0x000fe4000bf05300 */
[----:B------:R-:W-:Y:S02]  /*00a0*/  ULDC UR9, c[0x0][0x2c4] ;  /* 0x0000b10000097ab9 */ /* 0x000fe40000000800 */
[----:B------:R-:W-:-:S02]  /*00b0*/  UISETP.NE.AND UP1, UPT, UR9, 0x1, UPT ;  /* 0x000000010900788c */ /* 0x000fc4000bf25270 */
[----:B------:R-:W-:Y:S01]  /*00c0*/  PLOP3.LUT P0, PT, PT, PT, UP0, 0x80, 0x0 ;  /* 0x000000000000781c */ /* 0x000fe20003f0f008 */
[----:B------:R-:W-:-:S04]  /*00d0*/  ULDC.64 UR42, c[0x0][0x118] ;  /* 0x00004600002a7ab9 */ /* 0x000fc80000000a00 */
[----:B------:R-:W-:Y:S02]  /*00e0*/  @UP0 UMOV UR4, 0x4 ;  /* 0x0000000400040882 */ /* 0x000fe40000000000 */
[----:B------:R-:W-:Y:S02]  /*00f0*/  @UP0 UIMAD.WIDE UR4, UR19, UR4, UR6 ;  /* 0x00000004130402a5 */ /* 0x000fe4000f8e0206 */
[----:B-1----:R-:W-:-:S04]  /*0100*/  USHF.L.U32 UR15, UR15, 0x7, URZ ;  /* 0x000000070f0f7899 */ /* 0x002fc8000800063f */
[----:B------:R-:W-:Y:S01]  /*0110*/  MOV R2, UR4 ;  /* 0x0000000400027c02 */ /* 0x000fe20008000f00 */
[----:B------:R-:W-:Y:S01]  /*0120*/  IMAD.U32 R3, RZ, RZ, UR5 ;  /* 0x00000005ff037e24 */ /* 0x000fe2000f8e00ff */
[----:B------:R-:W-:Y:S02]  /*0130*/  @UP1 UIADD3 UR10, UR15, 0x7f, URZ ;  /* 0x0000007f0f0a1890 */ /* 0x000fe4000fffe03f */
[----:B------:R-:W-:Y:S02]  /*0140*/  ULDC.64 UR4, c[0x0][0x2c8] ;  /* 0x0000b20000047ab9 */ /* 0x000fe40000000a00 */
[----:B------:R-:W-:Y:S01]  /*0150*/  UIMAD.WIDE.U32 UR10, UR10, UR4, URZ ;  /* 0x000000040a0a72a5 */ /* 0x000fe2000f8e003f */
[----:B------:R-:W1:Y:S01]  /*0160*/  S2UR UR12, SR_CTAID.Y ;  /* 0x00000000000c79c3 */ /* 0x000e620000002600 */
[----:B------:R-:W-:Y:S01]  /*0170*/  UIADD3 UR6, UR15, 0x7f, URZ ;  /* 0x0000007f0f067890 */ /* 0x000fe2000fffe03f */
[----:B------:R-:W2:Y:S04]  /*0180*/  S2R R96, SR_TID.X ;  /* 0x0000000000607919 */ /* 0x000ea80000002100 */
[----:B------:R-:W-:Y:S01]  /*0190*/  @UP1 UMOV UR7, UR11 ;  /* 0x0000000b00071c82 */ /* 0x000fe20008000000 */
[----:B------:R3:W5:Y:S01]  /*01a0*/  @P0 LDG.E R219, [R2.64] ;  /* 0x0000002a02db0981 */ /* 0x000762000c1e1900 */
[----:B------:R-:W-:-:S02]  /*01b0*/  @UP1 USHF.R.U32.HI UR6, URZ, UR5, UR7 ;  /* 0x000000053f061299 */ /* 0x000fc40008011607 */
[----:B------:R-:W-:Y:S02]  /*01c0*/  ULDC UR8, c[0x0][0x2ac] ;  /* 0x0000ab0000087ab9 */ /* 0x000fe40000000800 */
[----:B------:R-:W-:Y:S02]  /*01d0*/  UMOV UR7, 0x1 ;  /* 0x0000000100077882 */ /* 0x000fe40000000000 */
[----:B------:R-:W-:Y:S02]  /*01e0*/  ULDC.64 UR4, c[0x0][0x328] ;  /* 0x0000ca0000047ab9 */ /* 0x000fe40000000a00 */
[----:B------:R-:W-:Y:S02]  /*01f0*/  UISETP.LE.AND UP0, UPT, UR7, UR5, UPT ;  /* 0x000000050700728c */ /* 0x000fe4000bf03270 */
[----:B------:R-:W-:Y:S02]  /*0200*/  ULDC UR11, c[0x0][0x1d0] ;  /* 0x00007400000b7ab9 */ /* 0x000fe40000000800 */
[----:B------:R-:W-:-:S02]  /*0210*/  UIMAD UR11, UR8, UR11, URZ ;  /* 0x0000000b080b72a4 */ /* 0x000fc4000f8e023f */
[----:B------:R-:W-:Y:S01]  /*0220*/  PLOP3.LUT P0, PT, PT, PT, UP0, 0x40, 0x0 ;  /* 0x000000000000781c */ /* 0x000fe20003f0e808 */
[----:B------:R-:W-:Y:S02]  /*0230*/  ULDC UR10, c[0x0][0x168] ;  /* 0x00005a00000a7ab9 */ /* 0x000fe40000000800 */
[----:B------:R-:W-:-:S04]  /*0240*/  UIADD3 UR10, UR11, -UR10, UR7 ;  /* 0x8000000a0b0a7290 */ /* 0x000fc8000fffe007 */
[----:B------:R-:W-:Y:S02]  /*0250*/  UIADD3 UR5, UR10, UR6, URZ ;  /* 0x000000060a057290 */ /* 0x000fe4000fffe03f */
[----:B-1----:R-:W-:Y:S02]  /*0260*/  USHF.R.S32.HI UR10, URZ, 0x1f, UR12 ;  /* 0x0000001f3f0a7899 */ /* 0x002fe4000801140c */
[----:B------:R-:W-:Y:S02]  /*0270*/  UIADD3 UR6, UR5, UR4, URZ ;  /* 0x0000000405067290 */ /* 0x000fe4000fffe03f */
[----:B------:R-:W-:Y:S05]  /*0280*/  @P0 BRA `(.L_x_159) ;  /* 0x0000016000000947 */ /* 0x000fea0003800000 */
[----:B--23--:R-:W-:Y:S01]  /*0290*/  ISETP.LT.AND P0, PT, RZ, UR5, PT ;  /* 0x00000005ff007c0c */ /* 0x00cfe2000bf01270 */
[----:B------:R-:W-:-:S12]  /*02a0*/  UIADD3 UR13, UR5, -0x1, URZ ;  /* 0xffffffff050d7890 */ /* 0x000fd8000fffe03f */
[----:B------:R-:W-:Y:S05]  /*02b0*/  @P0 BRA `(.L_x_160) ;  /* 0x0000009000000947 */ /* 0x000fea0003800000 */
[----:B------:R-:W-:Y:S02]  /*02c0*/  ULDC UR4, c[0x0][0x32c] ;  /* 0x0000cb0000047ab9 */ /* 0x000fe40000000800 */
[----:B------:R-:W-:Y:S02]  /*02d0*/  UISETP.NE.AND UP2, UPT, UR7, UR4, UPT ;  /* 0x000000040700728c */ /* 0x000fe4000bf45270 */
[----:B------:R-:W-:-:S03]  /*02e0*/  UIADD3 UR13, -UR5, URZ, URZ ;  /* 0x0000003f050d7290 */ /* 0x000fc6000fffe13f */
[----:B------:R-:W-:Y:S02]  /*02f0*/  ULDC.64 UR4, c[0x0][0x330] ;  /* 0x0000cc0000047ab9 */ /* 0x000fe40000000a00 */
[----:B------:R-:W-:-:S07]  /*0300*/  UIMAD.WIDE.U32 UR16, UR13, UR4, URZ ;  /* 0x000000040d1072a5 */ /* 0x000fce000f8e003f */
[----:B------:R-:W-:Y:S02]  /*0310*/  @UP2 UMOV UR7, UR17 ;  /* 0x0000001100072c82 */ /* 0x000fe40008000000 */
[----:B------:R-:W-:-:S04]  /*0320*/  @UP2 USHF.R.U32.HI UR13, URZ, UR5, UR7 ;  /* 0x000000053f0d2299 */ /* 0x000fc80008011607 */
[----:B------:R-:W-:Y:S01]  /*0330*/  ULOP3.LUT UR13, URZ, UR13, URZ, 0x33, !UPT ;  /* 0x0000000d3f0d7292 */ /* 0x000fe2000f8e333f */
[----:B------:R-:W-:Y:S05]  /*0340*/  BRA `(.L_x_161) ;  /* 0x0000006000007947 */ /* 0x000fea0003800000 */
.L_x_160:
[----:B------:R-:W-:Y:S02]  /*0350*/  ULDC UR4, c[0x0][0x32c] ;  /* 0x0000cb0000047ab9 */ /* 0x000fe40000000800 */
[----:B------:R-:W-:-:S03]  /*0360*/  UISETP.NE.AND UP2, UPT, UR7, UR4, UPT ;  /* 0x000000040700728c */ /* 0x000fc6000bf45270 */
[----:B------:R-:W-:Y:S02]  /*0370*/  ULDC.64 UR4, c[0x0][0x330] ;  /* 0x0000cc0000047ab9 */ /* 0x000fe40000000a00 */
[----:B------:R-:W-:-:S07]  /*0380*/  UIMAD.WIDE.U32 UR16, UR13, UR4, URZ ;  /* 0x000000040d1072a5 */ /* 0x000fce000f8e003f */
[----:B------:R-:W-:Y:S02]  /*0390*/  @UP2 UMOV UR7, UR17 ;  /* 0x0000001100072c82 */ /* 0x000fe40008000000 */
[----:B------:R-:W-:Y:S02]  /*03a0*/  @UP2 USHF.R.U32.HI UR13, URZ, UR5, UR7 ;  /* 0x000000053f0d2299 */ /* 0x000fe40008011607 */
.L_x_161:
[----:B------:R-:W-:Y:S02]  /*03b0*/  ULDC UR4, c[0x0][0x32c] ;  /* 0x0000cb0000047ab9 */ /* 0x000fe40000000800 */
[----:B------:R-:W-:-:S04]  /*03c0*/  UIMAD UR4, UR13, UR4, UR4 ;  /* 0x000000040d0472a4 */ /* 0x000fc8000f8e0204 */
[----:B------:R-:W-:-:S04]  /*03d0*/  UISETP.LT.AND UP2, UPT, UR6, UR4, UPT ;  /* 0x000000040600728c */ /* 0x000fc8000bf41270 */
[----:B------:R-:W-:Y:S02]  /*03e0*/  USEL UR6, UR6, UR4, UP2 ;  /* 0x0000000406067287 */ /* 0x000fe40009000000 */
.L_x_159:
[----:B--23--:R-:W-:Y:S01]  /*03f0*/  UIADD3 UR7, UR11, 0x5f, URZ ;  /* 0x0000005f0b077890 */ /* 0x00cfe2000fffe03f */
[----:B------:R-:W-:Y:S01]  /*0400*/  PLOP3.LUT P0, PT, PT, PT, UP0, 0x40, 0x0 ;  /* 0x000000000000781c */ /* 0x000fe20003f0e808 */
[----:B------:R-:W-:Y:S02]  /*0410*/  ULDC.64 UR4, c[0x0][0x2c8] ;  /* 0x0000b20000047ab9 */ /* 0x000fe40000000a00 */
[----:B------:R-:W-:Y:S02]  /*0420*/  UIMAD.WIDE.U32 UR16, UR15, UR4, URZ ;  /* 0x000000040f1072a5 */ /* 0x000fe4000f8e003f */
[----:B------:R-:W-:Y:S02]  /*0430*/  UIMAD.WIDE UR20, UR7, 0x2aaaaaab, URZ ;  /* 0x2aaaaaab071478a5 */ /* 0x000fe4000f8e023f */
[----:B------:R-:W-:Y:S02]  /*0440*/  UIADD3 UR6, UR6, 0x5f, URZ ;  /* 0x0000005f06067890 */ /* 0x000fe4000fffe03f */
[----:B------:R-:W-:-:S02]  /*0450*/  UMOV UR4, UR15 ;  /* 0x0000000f00047c82 */ /* 0x000fc40008000000 */
[----:B------:R-:W-:Y:S02]  /*0460*/  UIMAD.WIDE UR6, UR6, 0x2aaaaaab, URZ ;  /* 0x2aaaaaab060678a5 */ /* 0x000fe4000f8e023f */
[----:B------:R-:W-:Y:S02]  /*0470*/  @UP1 USHF.R.U32.HI UR4, URZ, UR5, UR17 ;  /* 0x000000053f041299 */ /* 0x000fe40008011611 */
[----:B------:R-:W-:Y:S02]  /*0480*/  USHF.R.U32.HI UR6, URZ, 0x1f, UR7 ;  /* 0x0000001f3f067899 */ /* 0x000fe40008011607 */
[----:B------:R-:W-:Y:S02]  /*0490*/  UMOV UR17, UR21 ;  /* 0x0000001500117c82 */ /* 0x000fe40008000000 */
[----:B------:R-:W-:Y:S02]  /*04a0*/  USHF.R.U32.HI UR13, URZ, 0x1f, UR17 ;  /* 0x0000001f3f0d7899 */ /* 0x000fe40008011611 */
[----:B------:R-:W-:-:S02]  /*04b0*/  ULDC UR14, c[0x0][0x168] ;  /* 0x00005a00000e7ab9 */ /* 0x000fc40000000800 */
[----:B------:R-:W-:Y:S02]  /*04c0*/  UIADD3 UR14, UR11, -UR14, URZ ;  /* 0x8000000e0b0e7290 */ /* 0x000fe4000fffe03f */
[----:B------:R-:W-:Y:S02]  /*04d0*/  ULEA.HI.SX32 UR13, UR17, UR13, 0x1c ;  /* 0x0000000d110d7291 */ /* 0x000fe4000f8fe23f */
[----:B------:R-:W-:Y:S02]  /*04e0*/  ULEA.HI.SX32 UR7, UR7, UR6, 0x1c ;  /* 0x0000000607077291 */ /* 0x000fe4000f8fe23f */
[----:B------:R-:W-:Y:S02]  /*04f0*/  UIADD3 UR4, UR14, UR4, URZ ;  /* 0x000000040e047290 */ /* 0x000fe4000fffe03f */
[----:B------:R-:W-:Y:S02]  /*0500*/  UISETP.LT.AND UP2, UPT, UR13, UR7, UPT ;  /* 0x000000070d00728c */ /* 0x000fe4000bf41270 */
[----:B------:R-:W-:-:S02]  /*0510*/  ULDC UR5, c[0x0][0x324] ;  /* 0x0000c90000057ab9 */ /* 0x000fc40000000800 */
[----:B------:R-:W-:Y:S02]  /*0520*/  UIADD3 UR6, UR4, -UR5, URZ ;  /* 0x8000000504067290 */ /* 0x000fe4000fffe03f */
[----:B------:R-:W-:Y:S01]  /*0530*/  USEL UR7, UR13, UR7, UP2 ;  /* 0x000000070d077287 */ /* 0x000fe20009000000 */
[----:B------:R-:W-:Y:S05]  /*0540*/  @P0 BRA `(.L_x_162) ;  /* 0x0000015000000947 */ /* 0x000fea0003800000 */
[----:B------:R-:W-:Y:S02]  /*0550*/  UMOV UR13, UR4 ;  /* 0x00000004000d7c82 */ /* 0x000fe40008000000 */
[----:B------:R-:W-:-:S06]  /*0560*/  UISETP.GT.AND UP2, UPT, UR13, -0x1, UPT ;  /* 0xffffffff0d00788c */ /* 0x000fcc000bf44270 */
[----:B------:R-:W-:-:S13]  /*0570*/  PLOP3.LUT P0, PT, PT, PT, UP2, 0x80, 0x0 ;  /* 0x000000000000781c */ /* 0x000fda0003f0f028 */
[----:B------:R-:W-:Y:S05]  /*0580*/  @P0 BRA `(.L_x_163) ;  /* 0x0000008000000947 */ /* 0x000fea0003800000 */
[----:B------:R-:W-:Y:S02]  /*0590*/  ULDC UR4, c[0x0][0x32c] ;  /* 0x0000cb0000047ab9 */ /* 0x000fe40000000800 */
[----:B------:R-:W-:Y:S02]  /*05a0*/  UISETP.NE.AND UP2, UPT, UR4, 0x1, UPT ;  /* 0x000000010400788c */ /* 0x000fe4000bf45270 */
[----:B------:R-:W-:Y:S02]  /*05b0*/  ULOP3.LUT UR13, URZ, UR13, URZ, 0x33, !UPT ;  /* 0x0000000d3f0d7292 */ /* 0x000fe4000f8e333f */
[----:B------:R-:W-:Y:S02]  /*05c0*/  ULDC.64 UR4, c[0x0][0x330] ;  /* 0x0000cc0000047ab9 */ /* 0x000fe40000000a00 */
[----:B------:R-:W-:-:S05]  /*05d0*/  UIMAD.WIDE.U32 UR16, UR13, UR4, URZ ;  /* 0x000000040d1072a5 */ /* 0x000fca000f8e003f */
[----:B------:R-:W-:-:S04]  /*05e0*/  @UP2 USHF.R.U32.HI UR13, URZ, UR5, UR17 ;  /* 0x000000053f0d2299 */ /* 0x000fc80008011611 */
[----:B------:R-:W-:Y:S01]  /*05f0*/  ULOP3.LUT UR13, URZ, UR13, URZ, 0x33, !UPT ;  /* 0x0000000d3f0d7292 */ /* 0x000fe2000f8e333f */
[----:B------:R-:W-:Y:S05]  /*0600*/  BRA `(.L_x_164) ;  /* 0x0000005000007947 */ /* 0x000fea0003800000 */
.L_x_163:
[----:B------:R-:W-:Y:S02]  /*0610*/  ULDC UR4, c[0x0][0x32c] ;  /* 0x0000cb0000047ab9 */ /* 0x000fe40000000800 */
[----:B------:R-:W-:-:S03]  /*0620*/  UISETP.NE.AND UP2, UPT, UR4, 0x1, UPT ;  /* 0x000000010400788c */ /* 0x000fc6000bf45270 */
[----:B------:R-:W-:Y:S02]  /*0630*/  ULDC.64 UR4, c[0x0][0x330] ;  /* 0x0000cc0000047ab9 */ /* 0x000fe40000000a00 */
[----:B------:R-:W-:-:S06]  /*0640*/  UIMAD.WIDE.U32 UR16, UR13, UR4, URZ ;  /* 0x000000040d1072a5 */ /* 0x000fcc000f8e003f */
[----:B------:R-:W-:Y:S02]  /*0650*/  @UP2 USHF.R.U32.HI UR13, URZ, UR5, UR17 ;  /* 0x000000053f0d2299 */ /* 0x000fe40008011611 */
.L_x_164:
[----:B------:R-:W-:Y:S02]  /*0660*/  ULDC UR4, c[0x0][0x32c] ;  /* 0x0000cb0000047ab9 */ /* 0x000fe40000000800 */
[----:B------:R-:W-:-:S04]  /*0670*/  UIMAD UR4, UR13, UR4, URZ ;  /* 0x000000040d0472a4 */ /* 0x000fc8000f8e023f */
[----:B------:R-:W-:-:S04]  /*0680*/  UISETP.LT.AND UP2, UPT, UR6, UR4, UPT ;  /* 0x000000040600728c */ /* 0x000fc8000bf41270 */
[----:B------:R-:W-:-:S04]  /*0690*/  USEL UR6, UR6, UR4, !UP2 ;  /* 0x0000000406067287 */ /* 0x000fc8000d000000 */
.L_x_162:
[----:B------:R-:W-:Y:S01]  /*06a0*/  UIMAD.WIDE UR4, UR6, 0x2aaaaaab, URZ ;  /* 0x2aaaaaab060478a5 */ /* 0x000fe2000f8e023f */
[----:B------:R-:W-:Y:S01]  /*06b0*/  PLOP3.LUT P2, PT, PT, PT, PT, 0x80, 0x0 ;  /* 0x000000000000781c */ /* 0x000fe20003f4f070 */
[----:B------:R-:W-:Y:S01]  /*06c0*/  CS2R R66, SRZ ;  /* 0x0000000000427805 */ /* 0x000fe2000001ff00 */
[----:B------:R-:W-:Y:S01]  /*06d0*/  IMAD.MOV.U32 R5, RZ, RZ, RZ ;  /* 0x000000ffff057224 */ /* 0x000fe200078e00ff */
[----:B------:R-:W-:Y:S01]  /*06e0*/  USHF.R.U32.HI UR4, URZ, 0x1f, UR5 ;  /* 0x0000001f3f047899 */ /* 0x000fe20008011605 */
[----:B------:R-:W-:Y:S01]  /*06f0*/  IMAD.MOV.U32 R64, RZ, RZ, RZ ;  /* 0x000000ffff407224 */ /* 0x000fe200078e00ff */
[----:B------:R-:W-:Y:S01]  /*0700*/  CS2R R62, SRZ ;  /* 0x00000000003e7805 */ /* 0x000fe2000001ff00 */
[----:B------:R-:W-:Y:S01]  /*0710*/  CS2R R60, SRZ ;  /* 0x00000000003c7805 */ /* 0x000fe2000001ff00 */
[----:B------:R-:W-:Y:S01]  /*0720*/  ULEA.HI.SX32 UR4, UR5, UR4, 0x1c ;  /* 0x0000000405047291 */ /* 0x000fe2000f8fe23f */
[----:B------:R-:W-:Y:S01]  /*0730*/  CS2R R58, SRZ ;  /* 0x00000000003a7805 */ /* 0x000fe2000001ff00 */
[----:B------:R-:W-:Y:S01]  /*0740*/  CS2R R56, SRZ ;  /* 0x0000000000387805 */ /* 0x000fe2000001ff00 */
[----:B------:R-:W-:Y:S01]  /*0750*/  CS2R R54, SRZ ;  /* 0x0000000000367805 */ /* 0x000fe2000001ff00 */
[----:B------:R-:W-:Y:S01]  /*0760*/  UISETP.LT.AND UP2, UPT, URZ, UR4, UPT ;  /* 0x000000043f00728c */ /* 0x000fe2000bf41270 */
[----:B------:R-:W-:Y:S01]  /*0770*/  CS2R R52, SRZ ;  /* 0x0000000000347805 */ /* 0x000fe2000001ff00 */
[----:B------:R-:W-:Y:S01]  /*0780*/  CS2R R70, SRZ ;  /* 0x0000000000467805 */ /* 0x000fe2000001ff00 */
[----:B------:R-:W-:Y:S01]  /*0790*/  CS2R R68, SRZ ;  /* 0x0000000000447805 */ /* 0x000fe2000001ff00 */
[----:B------:R-:W-:Y:S01]  /*07a0*/  USEL UR6, URZ, UR4, !UP2 ;  /* 0x000000043f067287 */ /* 0x000fe2000d000000 */
[----:B------:R-:W-:Y:S01]  /*07b0*/  CS2R R74, SRZ ;  /* 0x00000000004a7805 */ /* 0x000fe2000001ff00 */
[----:B------:R-:W-:Y:S01]  /*07c0*/  CS2R R72, SRZ ;  /* 0x0000000000487805 */ /* 0x000fe2000001ff00 */
[----:B------:R-:W-:Y:S01]  /*07d0*/  CS2R R78, SRZ ;  /* 0x00000000004e7805 */ /* 0x000fe2000001ff00 */
[----:B------:R-:W-:Y:S01]  /*07e0*/  UISETP.GT.AND UP2, UPT, UR7, UR6, UPT ;  /* 0x000000060700728c */ /* 0x000fe2000bf44270 */
[----:B------:R-:W-:Y:S01]  /*07f0*/  CS2R R76, SRZ ;  /* 0x00000000004c7805 */ /* 0x000fe2000001ff00 */
[----:B------:R-:W-:Y:S01]  /*0800*/  CS2R R82, SRZ ;  /* 0x0000000000527805 */ /* 0x000fe2000001ff00 */
[----:B------:R-:W-:Y:S01]  /*0810*/  CS2R R80, SRZ ;  /* 0x0000000000507805 */ /* 0x000fe2000001ff00 */
[----:B------:R-:W-:Y:S01]  /*0820*/  CS2R R86, SRZ ;  /* 0x0000000000567805 */ /* 0x000fe2000001ff00 */
[----:B------:R-:W-:Y:S01]  /*0830*/  CS2R R84, SRZ ;  /* 0x0000000000547805 */ /* 0x000fe2000001ff00 */
[----:B------:R-:W-:Y:S01]  /*0840*/  PLOP3.LUT P0, PT, PT, PT, UP2, 0x80, 0x0 ;  /* 0x000000000000781c */ /* 0x000fe20003f0f028 */
[----:B------:R-:W-:Y:S01]  /*0850*/  CS2R R90, SRZ ;  /* 0x00000000005a7805 */ /* 0x000fe2000001ff00 */
[----:B------:R-:W-:Y:S01]  /*0860*/  CS2R R88, SRZ ;  /* 0x0000000000587805 */ /* 0x000fe2000001ff00 */
[----:B------:R-:W-:Y:S01]  /*0870*/  CS2R R94, SRZ ;  /* 0x00000000005e7805 */ /* 0x000fe2000001ff00 */
[----:B------:R-:W-:Y:S01]  /*0880*/  CS2R R92, SRZ ;  /* 0x00000000005c7805 */ /* 0x000fe2000001ff00 */
[----:B------:R-:W-:Y:S01]  /*0890*/  CS2R R98, SRZ ;  /* 0x0000000000627805 */ /* 0x000fe2000001ff00 */
[----:B------:R-:W-:Y:S01]  /*08a0*/  MOV R97, RZ ;  /* 0x000000ff00617202 */ /* 0x000fe20000000f00 */
        /* <DEDUP_REMOVED lines=9> */
[----:B------:R-:W-:Y:S01]  /*0940*/  IMAD.MOV.U32 R8, RZ, RZ, RZ ;  /* 0x000000ffff087224 */ /* 0x000fe200078e00ff */
        /* <DEDUP_REMOVED lines=11> */
[----:B------:R-:W-:Y:S01]  /*0a00*/  UMOV UR18, 0x60 ;  /* 0x0000006000127882 */ /* 0x000fe20000000000 */
[----:B------:R-:W-:Y:S01]  /*0a10*/  IMAD.MOV.U32 R0, RZ, RZ, c[0x0][0x2b8] ;  /* 0x0000ae00ff007624 */ /* 0x000fe200078e00ff */
[----:B------:R-:W-:Y:S01]  /*0a20*/  ULDC.64 UR4, c[0x0][0x2b0] ;  /* 0x0000ac0000047ab9 */ /* 0x000fe20000000a00 */
[----:B------:R-:W-:Y:S01]  /*0a30*/  LEA.HI R4, R99, R96, RZ, 0x3 ;  /* 0x0000006063047211 */ /* 0x000fe200078f18ff */
[----:B------:R1:W2:Y:S01]  /*0a40*/  @P0 LDG.E R2, [R2.64] ;  /* 0x0000002a02020981 */ /* 0x0002a2000c1e1900 */
[----:B------:R-:W-:Y:S01]  /*0a50*/  UIMAD UR13, UR7, UR18, -0x60 ;  /* 0xffffffa0070d74a4 */ /* 0x000fe2000f8e0212 */
[----:B------:R-:W-:Y:S01]  /*0a60*/  ISETP.NE.AND P3, PT, R0, 0x1, PT ;  /* 0x000000010000780c */ /* 0x000fe20003f65270 */
[----:B------:R-:W-:Y:S01]  /*0a70*/  IMAD.MOV.U32 R215, RZ, RZ, RZ ;  /* 0x000000ffffd77224 */ /* 0x000fe200078e00ff */
[----:B------:R-:W-:-:S02]  /*0a80*/  LOP3.LUT R19, R4, 0xfffffff8, RZ, 0xc0, !PT ;  /* 0xfffffff804137812 */ /* 0x000fc400078ec0ff */
[----:B------:R-:W-:-:S03]  /*0a90*/  SHF.R.S32.HI R4, RZ, 0x3, R4 ;  /* 0x00000003ff047819 */ /* 0x000fc60000011404 */
[----:B------:R-:W-:-:S04]  /*0aa0*/  IMAD.IADD R19, R96, 0x1, -R19 ;  /* 0x0000000160137824 */ /* 0x000fc800078e0a13 */
[----:B------:R-:W-:-:S05]  /*0ab0*/  IMAD R218, R19, 0x20, R4 ;  /* 0x0000002013da7824 */ /* 0x000fca00078e0204 */
[----:B------:R-:W-:Y:S01]  /*0ac0*/  IADD3 R216, R218, UR13, RZ ;  /* 0x0000000ddad87c10 */ /* 0x000fe2000fffe0ff */
[----:B------:R-:W-:Y:S03]  /*0ad0*/  BAR.SYNC.DEFER_BLOCKING 0x0 ;  /* 0x0000000000007b1d */ /* 0x000fe60000010000 */
[C---:B------:R-:W-:Y:S01]  /*0ae0*/  ISETP.GE.AND P2, PT, R216.reuse, UR11, PT ;  /* 0x0000000bd8007c0c */ /* 0x040fe2000bf46270 */
[----:B-----5:R-:W-:-:S03]  /*0af0*/  IMAD.IADD R216, R216, 0x1, R219 ;  /* 0x00000001d8d87824 */ /* 0x020fc600078e02db */
[----:B------:R-:W-:Y:S01]  /*0b00*/  ISETP.GT.OR P2, PT, R218, 0x5f, P2 ;  /* 0x0000005fda00780c */ /* 0x000fe20001744670 */
[----:B------:R-:W-:-:S04]  /*0b10*/  @P3 IMAD.HI.U32 R0, R216, c[0x0][0x2bc], RZ ;  /* 0x0000af00d8003a27 */ /* 0x000fc800078e00ff */
[----:B-1----:R-:W-:Y:S01]  /*0b20*/  IMAD.MOV.U32 R3, RZ, RZ, R216 ;  /* 0x000000ffff037224 */ /* 0x002fe200078e00d8 */
[----:B------:R-:W-:Y:S01]  /*0b30*/  @P3 SHF.R.U32.HI R3, RZ, c[0x0][0x2c0], R0 ;  /* 0x0000b000ff033a19 */ /* 0x000fe20000011600 */
[----:B------:R-:W-:Y:S01]  /*0b40*/  USHF.R.S32.HI UR20, URZ, 0x1f, UR19 ;  /* 0x0000001f3f147899 */ /* 0x000fe20008011413 */
[----:B--2---:R1:W2:Y:S02]  /*0b50*/  @P0 R2UR UR17, R2 ;  /* 0x00000000021103c2 */ /* 0x0042a400000e0000 */
[----:B--2---:R-:W-:Y:S02]  /*0b60*/  @!UP2 UMOV UR17, UR19 ;  /* 0x000000130011ac82 */ /* 0x004fe40008000000 */
[----:B------:R-:W-:Y:S02]  /*0b70*/  USHF.R.S32.HI UR16, URZ, 0x1f, UR17 ;  /* 0x0000001f3f107899 */ /* 0x000fe40008011411 */
[----:B------:R-:W-:Y:S02]  /*0b80*/  UIMAD.WIDE.U32 UR36, UR17, UR4, URZ ;  /* 0x00000004112472a5 */ /* 0x000fe4000f8e003f */
[----:B------:R-:W-:-:S04]  /*0b90*/  UIMAD UR16, UR16, UR4, URZ ;  /* 0x00000004101072a4 */ /* 0x000fc8000f8e023f */
[----:B------:R-:W-:Y:S01]  /*0ba0*/  UIMAD UR5, UR17, UR5, UR16 ;  /* 0x00000005110572a4 */ /* 0x000fe2000f8e0210 */
[----:B------:R-:W-:Y:S02]  /*0bb0*/  @!P2 IADD3 R5, P1, R3, UR36, RZ ;  /* 0x000000240305ac10 */ /* 0x000fe4000ff3e0ff */
[----:B------:R-:W-:Y:S02]  /*0bc0*/  ULDC.64 UR16, c[0x0][0x1b8] ;  /* 0x00006e0000107ab9 */ /* 0x000fe40000000a00 */
[----:B------:R-:W-:Y:S01]  /*0bd0*/  UIADD3 UR5, UR37, UR5, URZ ;  /* 0x0000000525057290 */ /* 0x000fe2000fffe03f */
[----:B------:R-:W-:-:S05]  /*0be0*/  @!P2 LEA R6, P0, R5, c[0x0][0x2a0], 0x2 ;  /* 0x0000a8000506aa11 */ /* 0x000fca00078010ff */
[----:B------:R-:W-:-:S04]  /*0bf0*/  @!P2 LEA.HI.X.SX32 R0, R3, UR5, 0x1, P1 ;  /* 0x000000050300ac11 */ /* 0x000fc800088f0eff */
[----:B------:R-:W-:-:S05]  /*0c00*/  @!P2 LEA.HI.X R7, R5, c[0x0][0x2a4], R0, 0x2, P0 ;  /* 0x0000a9000507aa11 */ /* 0x000fca00000f1400 */
[----:B------:R2:W3:Y:S01]  /*0c10*/  @!P2 LDG.E R215, [R6.64] ;  /* 0x0000002a06d7a981 */ /* 0x0004e2000c1e1900 */
[----:B------:R-:W-:Y:S01]  /*0c20*/  PLOP3.LUT P1, PT, PT, PT, UP1, 0x80, 0x0 ;  /* 0x000000000000781c */ /* 0x000fe20003f2f018 */
[----:B------:R-:W-:Y:S01]  /*0c30*/  UIMAD UR4, UR10, UR16, URZ ;  /* 0x000000100a0472a4 */ /* 0x000fe2000f8e023f */
[----:B------:R-:W-:Y:S01]  /*0c40*/  PLOP3.LUT P0, PT, PT, PT, UP1, 0x80, 0x0 ;  /* 0x000000000000781c */ /* 0x000fe20003f0f018 */
[----:B------:R-:W-:Y:S01]  /*0c50*/  UIMAD.WIDE.U32 UR22, UR12, UR16, URZ ;  /* 0x000000100c1672a5 */ /* 0x000fe2000f8e003f */
[----:B------:R-:W-:Y:S01]  /*0c60*/  IADD3 R0, R218, UR15, RZ ;  /* 0x0000000fda007c10 */ /* 0x000fe2000fffe0ff */
[----:B------:R-:W-:Y:S01]  /*0c70*/  UIMAD UR4, UR12, UR17, UR4 ;  /* 0x000000110c0472a4 */ /* 0x000fe2000f8e0204 */
[----:B------:R-:W-:Y:S01]  /*0c80*/  IMAD.SHL.U32 R230, R19, 0x8, RZ ;  /* 0x0000000813e67824 */ /* 0x000fe200078e00ff */
[-C--:B------:R-:W-:Y:S01]  /*0c90*/  LEA.HI R217, R99, R96.reuse, RZ, 0x6 ;  /* 0x0000006063d97211 */ /* 0x080fe200078f30ff */
[----:B------:R-:W-:Y:S01]  /*0ca0*/  ULDC.64 UR16, c[0x0][0x1c0] ;  /* 0x0000700000107ab9 */ /* 0x000fe20000000a00 */
[----:B------:R-:W-:Y:S01]  /*0cb0*/  IMAD.MOV R3, RZ, RZ, -R3 ;  /* 0x000000ffff037224 */ /* 0x000fe200078e0a03 */
[----:B------:R-:W-:Y:S01]  /*0cc0*/  UIADD3 UR23, UR23, UR4, URZ ;  /* 0x0000000417177290 */ /* 0x000fe2000fffe03f */
[----:B------:R-:W-:Y:S01]  /*0cd0*/  IADD3 R17, R230, 0x40, RZ ;  /* 0x00000040e6117810 */ /* 0x000fe20007ffe0ff */
[----:B------:R-:W-:Y:S01]  /*0ce0*/  UIMAD UR20, UR20, UR16, URZ ;  /* 0x00000010141472a4 */ /* 0x000fe2000f8e023f */
[----:B-1----:R-:W-:Y:S01]  /*0cf0*/  @P1 IMAD.HI.U32 R2, R0, c[0x0][0x2c8], RZ ;  /* 0x0000b20000021a27 */ /* 0x002fe200078e00ff */
[----:B------:R-:W-:Y:S01]  /*0d00*/  UIMAD.WIDE.U32 UR22, UR19, UR16, UR22 ;  /* 0x00000010131672a5 */ /* 0x000fe2000f8e0016 */
[----:B------:R-:W-:Y:S01]  /*0d10*/  ISETP.GE.AND P5, PT, R230, c[0x0][0x198], PT ;  /* 0x00006600e6007a0c */ /* 0x000fe20003fa6270 */
[----:B------:R-:W-:Y:S01]  /*0d20*/  UIMAD UR17, UR19, UR17, UR20 ;  /* 0x00000011131172a4 */ /* 0x000fe2000f8e0214 */
[----:B------:R-:W-:Y:S01]  /*0d30*/  IMAD R216, R3, c[0x0][0x2b8], R216 ;  /* 0x0000ae0003d87a24 */ /* 0x000fe200078e02d8 */
[----:B------:R-:W-:Y:S01]  /*0d40*/  ULDC UR4, c[0x0][0x168] ;  /* 0x00005a0000047ab9 */ /* 0x000fe20000000800 */
[----:B------:R-:W-:Y:S01]  /*0d50*/  IMAD.SHL.U32 R217, R217, 0x8, RZ ;  /* 0x00000008d9d97824 */ /* 0x000fe200078e00ff */
[----:B------:R-:W-:Y:S01]  /*0d60*/  UIADD3 UR17, UR23, UR17, URZ ;  /* 0x0000001117117290 */ /* 0x000fe2000fffe03f */
[----:B------:R-:W-:Y:S01]  /*0d70*/  IMAD.U32 R9, RZ, RZ, UR23 ;  /* 0x00000017ff097e24 */ /* 0x000fe2000f8e00ff */
[----:B------:R-:W-:Y:S01]  /*0d80*/  UIMAD UR9, UR9, UR4, URZ ;  /* 0x00000004090972a4 */ /* 0x000fe2000f8e023f */
[----:B------:R-:W-:Y:S01]  /*0d90*/  IMAD.U32 R8, RZ, RZ, UR22 ;  /* 0x00000016ff087e24 */ /* 0x000fe2000f8e00ff */
[----:B------:R-:W-:Y:S01]  /*0da0*/  SHF.R.S32.HI R13, RZ, 0x1f, R216 ;  /* 0x0000001fff0d7819 */ /* 0x000fe200000114d8 */
[----:B--2---:R-:W-:Y:S01]  /*0db0*/  IMAD.MOV.U32 R7, RZ, RZ, R0 ;  /* 0x000000ffff077224 */ /* 0x004fe200078e0000 */
[----:B------:R-:W-:Y:S01]  /*0dc0*/  @P0 SHF.R.U32.HI R7, RZ, c[0x0][0x2cc], R2 ;  /* 0x0000b300ff070a19 */ /* 0x000fe20000011602 */
[----:B------:R-:W-:Y:S01]  /*0dd0*/  IMAD.U32 R9, RZ, RZ, UR17 ;  /* 0x00000011ff097e24 */ /* 0x000fe2000f8e00ff */
[----:B------:R-:W-:Y:S01]  /*0de0*/  ISETP.GE.AND P6, PT, R17, c[0x0][0x198], PT ;  /* 0x0000660011007a0c */ /* 0x000fe20003fc6270 */
[----:B------:R-:W-:Y:S01]  /*0df0*/  IMAD.WIDE.U32 R24, R216, c[0x0][0x1e0], RZ ;  /* 0x00007800d8187a25 */ /* 0x000fe200078e00ff */
[--C-:B------:R-:W-:Y:S01]  /*0e00*/  SHF.R.S32.HI R2, RZ, 0x1f, R7.reuse ;  /* 0x0000001fff027819 */ /* 0x100fe20000011407 */
[----:B------:R-:W-:Y:S01]  /*0e10*/  ULDC.64 UR16, c[0x0][0x1e8] ;  /* 0x00007a0000107ab9 */ /* 0x000fe20000000a00 */
[-C--:B------:R-:W-:Y:S01]  /*0e20*/  LEA.HI R214, R99, R96.reuse, RZ, 0x4 ;  /* 0x0000006063d67211 */ /* 0x080fe200078f20ff */
[----:B------:R-:W-:Y:S01]  /*0e30*/  IMAD.MOV R5, RZ, RZ, -R7 ;  /* 0x000000ffff057224 */ /* 0x000fe200078e0a07 */
[----:B------:R-:W-:Y:S01]  /*0e40*/  UIMAD UR4, UR10, UR16, URZ ;  /* 0x000000100a0472a4 */ /* 0x000fe2000f8e023f */
[----:B------:R-:W-:Y:S01]  /*0e50*/  IMAD R2, R2, c[0x0][0x1b0], RZ ;  /* 0x00006c0002027a24 */ /* 0x000fe200078e02ff */
[----:B------:R-:W-:Y:S01]  /*0e60*/  UIMAD.WIDE.U32 UR40, UR12, UR16, URZ ;  /* 0x000000100c2872a5 */ /* 0x000fe2000f8e003f */
[----:B------:R-:W-:Y:S01]  /*0e70*/  IMAD R5, R5, c[0x0][0x2c4], R0 ;  /* 0x0000b10005057a24 */ /* 0x000fe200078e0200 */
[----:B------:R-:W-:Y:S01]  /*0e80*/  UIMAD UR4, UR12, UR17, UR4 ;  /* 0x000000110c0472a4 */ /* 0x000fe2000f8e0204 */
[C---:B------:R-:W-:Y:S01]  /*0e90*/  IMAD.WIDE.U32 R8, R7.reuse, c[0x0][0x1b0], R8 ;  /* 0x00006c0007087a25 */ /* 0x040fe200078e0008 */
[----:B------:R-:W-:Y:S01]  /*0ea0*/  SHF.R.S32.HI R15, RZ, 0x4, R214 ;  /* 0x00000004ff0f7819 */ /* 0x000fe200000114d6 */
[----:B------:R-:W-:Y:S01]  /*0eb0*/  ULDC.64 UR16, c[0x0][0x210] ;  /* 0x0000840000107ab9 */ /* 0x000fe20000000a00 */
[----:B------:R-:W-:Y:S01]  /*0ec0*/  SHF.R.S32.HI R0, RZ, 0x1f, R5 ;  /* 0x0000001fff007819 */ /* 0x000fe20000011405 */
[----:B------:R-:W-:Y:S01]  /*0ed0*/  IMAD R7, R7, c[0x0][0x1b4], R2 ;  /* 0x00006d0007077a24 */ /* 0x000fe200078e0202 */
[----:B------:R-:W-:Y:S01]  /*0ee0*/  LEA.HI R98, R99, R96, RZ, 0x5 ;  /* 0x0000006063627211 */ /* 0x000fe200078f28ff */
[----:B------:R-:W-:-:S02]  /*0ef0*/  UIMAD UR10, UR10, UR16, URZ ;  /* 0x000000100a0a72a4 */ /* 0x000fc4000f8e023f */
[----:B------:R-:W-:Y:S01]  /*0f00*/  IMAD.IADD R9, R9, 0x1, R7 ;  /* 0x0000000109097824 */ /* 0x000fe200078e0207 */
[----:B------:R-:W-:Y:S01]  /*0f10*/  SHF.R.S32.HI R97, RZ, 0x5, R98 ;  /* 0x00000005ff617819 */ /* 0x000fe20000011462 */
[----:B------:R-:W-:Y:S01]  /*0f20*/  IMAD R0, R0, c[0x0][0x1a8], RZ ;  /* 0x00006a0000007a24 */ /* 0x000fe200078e02ff */
[----:B------:R-:W-:Y:S01]  /*0f30*/  UIMAD.WIDE.U32 UR38, UR12, UR16, URZ ;  /* 0x000000100c2672a5 */ /* 0x000fe2000f8e003f */
[C---:B------:R-:W-:Y:S01]  /*0f40*/  IMAD.WIDE.U32 R6, R5.reuse, c[0x0][0x1a8], R8 ;  /* 0x00006a0005067a25 */ /* 0x040fe200078e0008 */
[----:B------:R-:W-:Y:S01]  /*0f50*/  SHF.R.S32.HI R8, RZ, 0x1f, R17 ;  /* 0x0000001fff087819 */ /* 0x000fe20000011411 */
[----:B------:R-:W-:Y:S02]  /*0f60*/  UIMAD UR10, UR12, UR17, UR10 ;  /* 0x000000110c0a72a4 */ /* 0x000fe4000f8e020a */
[----:B------:R-:W-:Y:S01]  /*0f70*/  IMAD R11, R5, c[0x0][0x1ac], R0 ;  /* 0x00006b00050b7a24 */ /* 0x000fe200078e0200 */
[----:B------:R-:W-:Y:S01]  /*0f80*/  LEA R16, P0, R6, c[0x0][0x160], 0x1 ;  /* 0x0000580006107a11 */ /* 0x000fe200078008ff */
[C---:B------:R-:W-:Y:S01]  /*0f90*/  IMAD.SHL.U32 R9, R4.reuse, 0x40, RZ ;  /* 0x0000004004097824 */ /* 0x040fe200078e00ff */
[----:B------:R-:W-:Y:S01]  /*0fa0*/  IADD3 R0, R4, UR15, RZ ;  /* 0x0000000f04007c10 */ /* 0x000fe2000fffe0ff */
[----:B------:R-:W-:Y:S01]  /*0fb0*/  IMAD.IADD R14, R7, 0x1, R11 ;  /* 0x00000001070e7824 */ /* 0x000fe200078e020b */
[----:B------:R-:W-:Y:S01]  /*0fc0*/  LEA.HI R229, R8, R17, RZ, 0x3 ;  /* 0x0000001108e57211 */ /* 0x000fe200078f18ff */
[----:B------:R-:W-:Y:S01]  /*0fd0*/  SHFL.IDX PT, R20, R16, 0x1, 0x181f ;  /* 0x00381f0010147f89 */ /* 0x000fe200000e0000 */
[----:B------:R-:W-:Y:S01]  /*0fe0*/  LOP3.LUT R9, R9, 0x1c0, RZ, 0xc0, !PT ;  /* 0x000001c009097812 */ /* 0x000fe200078ec0ff */
[----:B------:R-:W-:Y:S01]  /*0ff0*/  UIADD3 UR10, UR39, UR10, URZ ;  /* 0x0000000a270a7290 */ /* 0x000fe2000fffe03f */
[----:B------:R-:W-:Y:S01]  /*1000*/  LEA.HI.X R14, R6, c[0x0][0x164], R14, 0x1, P0 ;  /* 0x00005900060e7a11 */ /* 0x000fe200000f0c0e */
[----:B------:R-:W-:Y:S01]  /*1010*/  SHFL.IDX PT, R10, R16, 0x2, 0x181f ;  /* 0x00581f00100a7f89 */ /* 0x000fe200000e0000 */
[----:B------:R-:W-:Y:S01]  /*1020*/  SHF.R.U32.HI R5, RZ, 0x3, R9 ;  /* 0x00000003ff057819 */ /* 0x000fe20000011609 */
[----:B------:R-:W-:Y:S01]  /*1030*/  UIADD3 UR16, UR7, -0x1, URZ ;  /* 0xffffffff07107890 */ /* 0x000fe2000fffe03f */
[----:B------:R-:W-:Y:S01]  /*1040*/  LOP3.LUT R2, R9, 0x38, R230, 0xf8, !PT ;  /* 0x0000003809027812 */ /* 0x000fe200078ef8e6 */
[----:B------:R-:W-:Y:S01]  /*1050*/  SHFL.IDX PT, R6, R16, RZ, 0x181f ;  /* 0x00181fff10067589 */ /* 0x000fe200000e0000 */
[----:B------:R-:W-:Y:S01]  /*1060*/  ISETP.GE.AND P0, PT, R0, UR9, PT ;  /* 0x0000000900007c0c */ /* 0x000fe2000bf06270 */
[----:B------:R-:W-:Y:S01]  /*1070*/  UISETP.GT.AND UP2, UPT, UR16, UR6, UPT ;  /* 0x000000061000728c */ /* 0x000fe2000bf44270 */
[----:B------:R-:W-:Y:S01]  /*1080*/  LOP3.LUT R2, R2, R5, RZ, 0x3c, !PT ;  /* 0x0000000502027212 */ /* 0x000fe200078e3cff */
[----:B------:R-:W1:Y:S01]  /*1090*/  SHFL.IDX PT, R7, R14, RZ, 0x181f ;  /* 0x00181fff0e077589 */ /* 0x000e6200000e0000 */
[----:B------:R-:W-:-:S02]  /*10a0*/  IADD3 R3, R0, 0x20, RZ ;  /* 0x0000002000037810 */ /* 0x000fc40007ffe0ff */
[----:B------:R-:W-:Y:S01]  /*10b0*/  LOP3.LUT R217, R2, 0xfffffe00, R217, 0xf8, !PT ;  /* 0xfffffe0002d97812 */ /* 0x000fe200078ef8d9 */
[----:B------:R-:W2:Y:S01]  /*10c0*/  SHFL.IDX PT, R21, R14, 0x1, 0x181f ;  /* 0x00381f000e157f89 */ /* 0x000ea200000e0000 */
[----:B------:R-:W-:Y:S01]  /*10d0*/  ISETP.GE.AND P4, PT, R3, UR9, PT ;  /* 0x0000000903007c0c */ /* 0x000fe2000bf86270 */
[----:B------:R-:W-:Y:S01]  /*10e0*/  IMAD R3, R13, c[0x0][0x1e0], RZ ;  /* 0x000078000d037a24 */ /* 0x000fe200078e02ff */
[----:B------:R-:W-:Y:S01]  /*10f0*/  IADD3 R2, R0, 0x40, RZ ;  /* 0x0000004000027810 */ /* 0x000fe20007ffe0ff */
[----:B------:R-:W-:Y:S01]  /*1100*/  IMAD.SHL.U32 R217, R217, 0x2, RZ ;  /* 0x00000002d9d97824 */ /* 0x000fe200078e00ff */
[----:B------:R-:W-:Y:S01]  /*1110*/  LOP3.LUT R229, R229, 0xfffffff8, RZ, 0xc0, !PT ;  /* 0xfffffff8e5e57812 */ /* 0x000fe200078ec0ff */
[----:B------:R-:W-:Y:S01]  /*1120*/  IMAD R3, R216, c[0x0][0x1e4], R3 ;  /* 0x00007900d8037a24 */ /* 0x000fe200078e0203 */
[----:B------:R-:W-:Y:S01]  /*1130*/  IADD3 R0, R0, 0x60, RZ ;  /* 0x0000006000007810 */ /* 0x000fe20007ffe0ff */
[----:B------:R-:W4:Y:S01]  /*1140*/  SHFL.IDX PT, R11, R14, 0x2, 0x181f ;  /* 0x00581f000e0b7f89 */ /* 0x000f2200000e0000 */
[----:B------:R-:W-:Y:S01]  /*1150*/  ISETP.GE.AND P2, PT, R2, UR9, PT ;  /* 0x0000000902007c0c */ /* 0x000fe2000bf46270 */
[----:B------:R-:W-:Y:S01]  /*1160*/  IMAD.IADD R25, R25, 0x1, R3 ;  /* 0x0000000119197824 */ /* 0x000fe200078e0203 */
[----:B------:R-:W-:Y:S01]  /*1170*/  ISETP.GE.AND P1, PT, R0, UR9, PT ;  /* 0x0000000900007c0c */ /* 0x000fe2000bf26270 */
[----:B------:R-:W-:Y:S01]  /*1180*/  UIADD3 UR9, UR41, UR4, URZ ;  /* 0x0000000429097290 */ /* 0x000fe2000fffe03f */
[----:B------:R-:W-:Y:S01]  /*1190*/  SHF.R.S32.HI R232, RZ, 0x1f, R229 ;  /* 0x0000001fffe87819 */ /* 0x000fe200000114e5 */
[----:B------:R-:W-:Y:S01]  /*11a0*/  UIMAD UR4, UR7, -0x60, UR18 ;  /* 0xffffffa0070478a4 */ /* 0x000fe2000f8e0212 */
[----:B------:R-:W-:-:S02]  /*11b0*/  IADD3 R225, R217, 0x100, RZ ;  /* 0x00000100d9e17810 */ /* 0x000fc40007ffe0ff */
[C---:B------:R-:W-:Y:S01]  /*11c0*/  IADD3 R224, R217.reuse, 0x3100, RZ ;  /* 0x00003100d9e07810 */ /* 0x040fe20007ffe0ff */
[----:B------:R-:W-:Y:S01]  /*11d0*/  UIADD3 UR18, UR4, UR11, URZ ;  /* 0x0000000b04127290 */ /* 0x000fe2000fffe03f */
[C---:B------:R-:W-:Y:S01]  /*11e0*/  IADD3 R223, R217.reuse, 0x1100, RZ ;  /* 0x00001100d9df7810 */ /* 0x040fe20007ffe0ff */
[----:B-1----:R-:W-:Y:S01]  /*11f0*/  @!P0 IMAD.WIDE R8, R230, 0x2, R6 ;  /* 0x00000002e6088825 */ /* 0x002fe200078e0206 */
[----:B------:R-:W-:-:S03]  /*1200*/  IADD3 R222, R217, 0x4100, RZ ;  /* 0x00004100d9de7810 */ /* 0x000fc60007ffe0ff */
[C---:B------:R-:W-:Y:S01]  /*1210*/  @!P0 IMAD.WIDE R6, R229.reuse, 0x2, R6 ;  /* 0x00000002e5068825 */ /* 0x040fe200078e0206 */
[----:B------:R1:W-:Y:S03]  /*1220*/  @!P0 LDGSTS.E.BYPASS.LTC128B.128 [R217+0x100], [R8.64], !P5 ;  /* 0x0010000008d98fae */ /* 0x0003e6000e901d6a */
[--C-:B--2---:R-:W-:Y:S01]  /*1230*/  @!P4 IMAD.WIDE R22, R230, 0x2, R20.reuse ;  /* 0x00000002e616c825 */ /* 0x104fe200078e0214 */
[----:B------:R2:W-:Y:S03]  /*1240*/  @!P0 LDGSTS.E.BYPASS.LTC128B.128 [R217+0x4100], [R6.64], !P6 ;  /* 0x0410000006d98fae */ /* 0x0005e6000f101d6a */
[C---:B------:R-:W-:Y:S01]  /*1250*/  @!P4 IMAD.WIDE R20, R229.reuse, 0x2, R20 ;  /* 0x00000002e514c825 */ /* 0x040fe200078e0214 */
[----:B------:R3:W-:Y:S03]  /*1260*/  @!P4 LDGSTS.E.BYPASS.LTC128B.128 [R217+0x1100], [R22.64], !P5 ;  /* 0x0110000016d9cfae */ /* 0x0007e6000e901d6a */
[----:B----4-:R-:W-:Y:S01]  /*1270*/  @!P2 IMAD.WIDE R26, R229, 0x2, R10 ;  /* 0x00000002e51aa825 */ /* 0x010fe200078e020a */
[----:B------:R4:W-:Y:S01]  /*1280*/  @!P4 LDGSTS.E.BYPASS.LTC128B.128 [R217+0x5100], [R20.64], !P6 ;  /* 0x0510000014d9cfae */ /* 0x0009e2000f101d6a */
[----:B------:R-:W-:-:S04]  /*1290*/  ISETP.GE.AND P4, PT, R17, c[0x0][0x1d4], PT ;  /* 0x0000750011007a0c */ /* 0x000fc80003f86270 */
[----:B------:R-:W-:Y:S02]  /*12a0*/  SEL R231, RZ, 0x10, P4 ;  /* 0x00000010ffe77807 */ /* 0x000fe40002000000 */
[C---:B-1----:R-:W-:Y:S02]  /*12b0*/  LOP3.LUT R9, R214.reuse, 0xfffffff0, RZ, 0xc0, !PT ;  /* 0xfffffff0d6097812 */ /* 0x042fe400078ec0ff */
[----:B------:R-:W-:Y:S01]  /*12c0*/  LEA.HI R214, R214, R15, RZ, 0x1 ;  /* 0x0000000fd6d67211 */ /* 0x000fe200078f08ff */
[----:B--2---:R1:W-:Y:S02]  /*12d0*/  SHFL.IDX PT, R6, R16, 0x3, 0x181f ;  /* 0x00781f0010067f89 */ /* 0x0043e400000e0000 */
[----:B------:R-:W-:Y:S01]  /*12e0*/  IMAD.IADD R9, R96, 0x1, -R9 ;  /* 0x0000000160097824 */ /* 0x000fe200078e0a09 */
[----:B------:R-:W-:Y:S01]  /*12f0*/  LOP3.LUT R214, R214, 0xfffffffe, RZ, 0xc0, !PT ;  /* 0xfffffffed6d67812 */ /* 0x000fe200078ec0ff */
[----:B------:R2:W4:Y:S03]  /*1300*/  SHFL.IDX PT, R7, R14, 0x3, 0x181f ;  /* 0x00781f000e077f89 */ /* 0x00052600000e0000 */
[----:B------:R-:W-:Y:S01]  /*1310*/  SHF.R.S32.HI R2, RZ, 0x1f, R9 ;  /* 0x0000001fff027819 */ /* 0x000fe20000011409 */
[----:B------:R-:W-:-:S03]  /*1320*/  IMAD.IADD R214, R15, 0x1, -R214 ;  /* 0x000000010fd67824 */ /* 0x000fc600078e0ad6 */
[----:B------:R-:W-:Y:S01]  /*1330*/  LEA.HI R2, R2, R9, RZ, 0x3 ;  /* 0x0000000902027211 */ /* 0x000fe200078f18ff */
[----:B-1----:R-:W-:Y:S02]  /*1340*/  IMAD.MOV.U32 R16, RZ, RZ, 0x20 ;  /* 0x00000020ff107424 */ /* 0x002fe400078e00ff */
[----:B--2---:R-:W-:-:S04]  /*1350*/  @!P2 IMAD.WIDE R14, R230, 0x2, R10 ;  /* 0x00000002e60ea825 */ /* 0x004fc800078e020a */
[C-C-:B----4-:R-:W-:Y:S01]  /*1360*/  @!P1 IMAD.WIDE R10, R230.reuse, 0x2, R6.reuse ;  /* 0x00000002e60a9825 */ /* 0x150fe200078e0206 */
[----:B------:R1:W-:Y:S04]  /*1370*/  @!P2 LDGSTS.E.BYPASS.LTC128B.128 [R217+0x2100], [R14.64], !P5 ;  /* 0x021000000ed9afae */ /* 0x0003e8000e901d6a */
[----:B------:R2:W-:Y:S04]  /*1380*/  @!P2 LDGSTS.E.BYPASS.LTC128B.128 [R217+0x6100], [R26.64], !P6 ;  /* 0x061000001ad9afae */ /* 0x0005e8000f101d6a */
[----:B------:R4:W-:Y:S01]  /*1390*/  @!P1 LDGSTS.E.BYPASS.LTC128B.128 [R217+0x3100], [R10.64], !P5 ;  /* 0x031000000ad99fae */ /* 0x0009e2000e901d6a */
[----:B------:R-:W-:Y:S01]  /*13a0*/  ISETP.GE.AND P5, PT, R230, c[0x0][0x1d4], PT ;  /* 0x00007500e6007a0c */ /* 0x000fe20003fa6270 */
[----:B-1----:R-:W-:-:S04]  /*13b0*/  @!P1 IMAD.WIDE R14, R229, 0x2, R6 ;  /* 0x00000002e50e9825 */ /* 0x002fc800078e0206 */
[----:B------:R-:W-:Y:S01]  /*13c0*/  IMAD.SHL.U32 R6, R214, 0x8, RZ ;  /* 0x00000008d6067824 */ /* 0x000fe200078e00ff */
[----:B------:R1:W-:Y:S04]  /*13d0*/  @!P1 LDGSTS.E.BYPASS.LTC128B.128 [R217+0x7100], [R14.64], !P6 ;  /* 0x071000000ed99fae */ /* 0x0003e8000f101d6a */
[----:B------:R-:W0:Y:S01]  /*13e0*/  LDGDEPBAR ;  /* 0x00000000000079af */ /* 0x000e220000000000 */
[----:B-1----:R-:W-:Y:S01]  /*13f0*/  IMAD.WIDE.U32 R14, R216, c[0x0][0x208], RZ ;  /* 0x00008200d80e7a25 */ /* 0x002fe200078e00ff */
[----:B---3--:R-:W-:-:S03]  /*1400*/  SHF.R.S32.HI R12, RZ, 0x1f, R215 ;  /* 0x0000001fff0c7819 */ /* 0x008fc600000114d7 */
[----:B------:R-:W-:-:S04]  /*1410*/  IMAD.WIDE.U32 R24, R215, c[0x0][0x1f0], R24 ;  /* 0x00007c00d7187a25 */ /* 0x000fc800078e0018 */
[----:B------:R-:W-:Y:S01]  /*1420*/  IMAD R0, R12, c[0x0][0x1f0], RZ ;  /* 0x00007c000c007a24 */ /* 0x000fe200078e02ff */
[----:B------:R-:W-:Y:S02]  /*1430*/  IADD3 R8, P0, R24, UR40, RZ ;  /* 0x0000002818087c10 */ /* 0x000fe4000ff1e0ff */
[----:B------:R-:W-:Y:S01]  /*1440*/  IADD3 R24, -R4, UR18, RZ ;  /* 0x0000001204187c10 */ /* 0x000fe2000fffe1ff */
[----:B------:R-:W-:Y:S01]  /*1450*/  IMAD R5, R215, c[0x0][0x1f4], R0 ;  /* 0x00007d00d7057a24 */ /* 0x000fe200078e0200 */
[C---:B------:R-:W-:Y:S01]  /*1460*/  LOP3.LUT R0, R2.reuse, 0xfffffff8, RZ, 0xc0, !PT ;  /* 0xfffffff802007812 */ /* 0x040fe200078ec0ff */
[----:B------:R-:W-:Y:S01]  /*1470*/  IMAD.SHL.U32 R2, R2, 0x40, RZ ;  /* 0x0000004002027824 */ /* 0x000fe200078e00ff */
[----:B------:R-:W-:Y:S01]  /*1480*/  ISETP.GE.AND P2, PT, R24, 0x21, PT ;  /* 0x000000211800780c */ /* 0x000fe20003f46270 */
[----:B------:R-:W-:Y:S01]  /*1490*/  IMAD.SHL.U32 R4, R4, 0x8, RZ ;  /* 0x0000000804047824 */ /* 0x000fe200078e00ff */
[----:B------:R-:W-:Y:S01]  /*14a0*/  IADD3.X R5, R25, UR9, R5, P0, !PT ;  /* 0x0000000919057c10 */ /* 0x000fe200087fe405 */
[----:B------:R-:W-:Y:S01]  /*14b0*/  IMAD.IADD R0, R9, 0x1, -R0 ;  /* 0x0000000109007824 */ /* 0x000fe200078e0a00 */
[----:B------:R-:W-:Y:S01]  /*14c0*/  LEA R3, P0, R8, c[0x0][0x1c8], 0x1 ;  /* 0x0000720008037a11 */ /* 0x000fe200078008ff */
[----:B------:R-:W-:Y:S01]  /*14d0*/  IMAD.U32 R9, RZ, RZ, UR12 ;  /* 0x0000000cff097e24 */ /* 0x000fe2000f8e00ff */
[----:B------:R-:W-:Y:S01]  /*14e0*/  ISETP.GT.AND P1, PT, R24, 0x40, PT ;  /* 0x000000401800780c */ /* 0x000fe20003f24270 */
[----:B------:R-:W-:Y:S01]  /*14f0*/  IMAD.SHL.U32 R7, R0, 0x40, RZ ;  /* 0x0000004000077824 */ /* 0x000fe200078e00ff */
[----:B------:R-:W-:Y:S01]  /*1500*/  LEA.HI.X R5, R8, c[0x0][0x1cc], R5, 0x1, P0 ;  /* 0x0000730008057a11 */ /* 0x000fe200000f0c05 */
[----:B------:R-:W-:Y:S01]  /*1510*/  IMAD R8, R216, c[0x0][0x1e0], RZ ;  /* 0x00007800d8087a24 */ /* 0x000fe200078e02ff */
[----:B------:R-:W-:Y:S01]  /*1520*/  SHFL.IDX PT, R22, R3, RZ, 0x181f ;  /* 0x00181fff03167589 */ /* 0x000fe200000e0000 */
[----:B------:R-:W-:-:S02]  /*1530*/  ISETP.GE.AND P0, PT, R24, 0x1, PT ;  /* 0x000000011800780c */ /* 0x000fc40003f06270 */
[----:B------:R-:W-:Y:S01]  /*1540*/  IMAD R8, R215, c[0x0][0x1f0], R8 ;  /* 0x00007c00d7087a24 */ /* 0x000fe200078e0208 */
[----:B------:R-:W1:Y:S03]  /*1550*/  SHFL.IDX PT, R23, R5, RZ, 0x181f ;  /* 0x00181fff05177589 */ /* 0x000e6600000e0000 */
[----:B------:R-:W-:Y:S01]  /*1560*/  IMAD R8, R9, c[0x0][0x1e8], R8 ;  /* 0x00007a0009087a24 */ /* 0x000fe200078e0208 */
[----:B------:R3:W-:Y:S04]  /*1570*/  SHFL.IDX PT, R28, R3, 0x1, 0x181f ;  /* 0x00381f00031c7f89 */ /* 0x0007e800000e0000 */
[----:B------:R-:W-:Y:S01]  /*1580*/  LEA R8, R8, c[0x0][0x1c8], 0x1 ;  /* 0x0000720008087a11 */ /* 0x000fe200078e08ff */
[----:B------:R-:W1:Y:S04]  /*1590*/  SHFL.IDX PT, R29, R5, 0x1, 0x181f ;  /* 0x00381f00051d7f89 */ /* 0x000e6800000e0000 */
[----:B------:R1:W-:Y:S04]  /*15a0*/  SHFL.IDX PT, R20, R8, 0x2, 0x181f ;  /* 0x00581f0008147f89 */ /* 0x0003e800000e0000 */
[----:B------:R-:W4:Y:S01]  /*15b0*/  SHFL.IDX PT, R21, R5, 0x2, 0x181f ;  /* 0x00581f0005157f89 */ /* 0x000f2200000e0000 */
[----:B---3--:R-:W-:-:S04]  /*15c0*/  LOP3.LUT R3, R7, 0x1c0, RZ, 0xc0, !PT ;  /* 0x000001c007037812 */ /* 0x008fc800078ec0ff */
[----:B------:R-:W-:Y:S02]  /*15d0*/  LOP3.LUT R6, R3, 0x8, R6, 0xf8, !PT ;  /* 0x0000000803067812 */ /* 0x000fe400078ef806 */
[----:B------:R-:W-:Y:S01]  /*15e0*/  SHF.R.U32.HI R3, RZ, 0x3, R3 ;  /* 0x00000003ff037819 */ /* 0x000fe20000011603 */
[----:B-1----:R-:W-:-:S03]  /*15f0*/  @P0 IMAD.WIDE R8, R230, 0x2, R22 ;  /* 0x00000002e6080825 */ /* 0x002fc600078e0216 */
[----:B------:R-:W-:Y:S01]  /*1600*/  LOP3.LUT R3, R6, R3, RZ, 0x3c, !PT ;  /* 0x0000000306037212 */ /* 0x000fe200078e3cff */
[----:B------:R-:W-:Y:S01]  /*1610*/  @P0 IMAD.WIDE R22, R229, 0x2, R22 ;  /* 0x00000002e5160825 */ /* 0x000fe200078e0216 */
[----:B------:R1:W-:Y:S02]  /*1620*/  @P0 LDGSTS.E.BYPASS.LTC128B.128 [R217+0x8100], [R8.64], !P5 ;  /* 0x0810000008d90fae */ /* 0x0003e4000e901d6a */
[----:B------:R-:W-:Y:S01]  /*1630*/  LOP3.LUT R2, R3, 0xfffffe00, R2, 0xf8, !PT ;  /* 0xfffffe0003027812 */ /* 0x000fe200078ef802 */
[C-C-:B------:R-:W-:Y:S01]  /*1640*/  @P2 IMAD.WIDE R6, R230.reuse, 0x2, R28.reuse ;  /* 0x00000002e6062825 */ /* 0x140fe200078e021c */
[----:B------:R3:W-:Y:S03]  /*1650*/  @P0 LDGSTS.E.BYPASS.LTC128B.128 [R217+0xb100], [R22.64], !P4 ;  /* 0x0b10000016d90fae */ /* 0x0007e6000e101d6a */
[C---:B------:R-:W-:Y:S01]  /*1660*/  @P2 IMAD.WIDE R28, R229.reuse, 0x2, R28 ;  /* 0x00000002e51c2825 */ /* 0x040fe200078e021c */
[----:B------:R1:W-:Y:S03]  /*1670*/  @P2 LDGSTS.E.BYPASS.LTC128B.128 [R217+0x9100], [R6.64], !P5 ;  /* 0x0910000006d92fae */ /* 0x0003e6000e901d6a */
[--C-:B----4-:R-:W-:Y:S01]  /*1680*/  @P1 IMAD.WIDE R10, R230, 0x2, R20.reuse ;  /* 0x00000002e60a1825 */ /* 0x110fe200078e0214 */
[----:B------:R4:W-:Y:S03]  /*1690*/  @P2 LDGSTS.E.BYPASS.LTC128B.128 [R217+0xc100], [R28.64], !P4 ;  /* 0x0c1000001cd92fae */ /* 0x0009e6000e101d6a */
[----:B------:R-:W-:Y:S01]  /*16a0*/  @P1 IMAD.WIDE R20, R229, 0x2, R20 ;  /* 0x00000002e5141825 */ /* 0x000fe200078e0214 */
[----:B------:R2:W-:Y:S03]  /*16b0*/  @P1 LDGSTS.E.BYPASS.LTC128B.128 [R217+0xa100], [R10.64], !P5 ;  /* 0x0a1000000ad91fae */ /* 0x0005e6000e901d6a */
[----:B------:R-:W-:Y:S01]  /*16c0*/  IMAD.SHL.U32 R5, R19, 0x40, RZ ;  /* 0x0000004013057824 */ /* 0x000fe200078e00ff */
[----:B------:R3:W-:Y:S01]  /*16d0*/  @P1 LDGSTS.E.BYPASS.LTC128B.128 [R217+0xd100], [R20.64], !P4 ;  /* 0x0d10000014d91fae */ /* 0x0007e2000e101d6a */
[----:B------:R-:W-:-:S02]  /*16e0*/  R2P PR, R0, 0x6 ;  /* 0x0000000600007804 */ /* 0x000fc40000000000 */
[----:B------:R-:W-:Y:S01]  /*16f0*/  LOP3.LUT P0, RZ, R19, 0x2, RZ, 0xc0, !PT ;  /* 0x0000000213ff7812 */ /* 0x000fe2000780c0ff */
[----:B------:R-:W0:Y:S01]  /*1700*/  LDGDEPBAR ;  /* 0x00000000000079af */ /* 0x000e220000000000 */
[----:B------:R-:W-:-:S04]  /*1710*/  LOP3.LUT R5, R5, 0x1c0, RZ, 0xc0, !PT ;  /* 0x000001c005057812 */ /* 0x000fc800078ec0ff */
[----:B------:R-:W-:Y:S02]  /*1720*/  LOP3.LUT R3, R5, 0x8, R4, 0xf8, !PT ;  /* 0x0000000805037812 */ /* 0x000fe400078ef804 */
[----:B------:R-:W-:Y:S01]  /*1730*/  SHF.R.U32.HI R4, RZ, 0x3, R5 ;  /* 0x00000003ff047819 */ /* 0x000fe20000011605 */
[----:B------:R-:W-:Y:S02]  /*1740*/  IMAD.MOV.U32 R5, RZ, RZ, 0x10 ;  /* 0x00000010ff057424 */ /* 0x000fe400078e00ff */
[----:B-1----:R-:W-:Y:S01]  /*1750*/  IMAD R7, R97, 0x400, R2 ;  /* 0x0000040061077824 */ /* 0x002fe200078e0202 */
[----:B------:R-:W-:Y:S02]  /*1760*/  LOP3.LUT R3, R3, R4, RZ, 0x3c, !PT ;  /* 0x0000000403037212 */ /* 0x000fe400078e3cff */
[----:B------:R-:W-:Y:S01]  /*1770*/  SEL R5, R5, 0xfffffff0, !P1 ;  /* 0xfffffff005057807 */ /* 0x000fe20004800000 */
[----:B----4-:R-:W-:Y:S01]  /*1780*/  IMAD.WIDE R28, R229, 0x2, RZ ;  /* 0x00000002e51c7825 */ /* 0x010fe200078e02ff */
[----:B------:R-:W-:-:S03]  /*1790*/  LEA R4, R7, 0x100, 0x1 ;  /* 0x0000010007047811 */ /* 0x000fc600078e08ff */
[----:B------:R-:W-:Y:S01]  /*17a0*/  IMAD R214, R214, 0x200, R3 ;  /* 0x00000200d6d67824 */ /* 0x000fe200078e0203 */
[----:B------:R-:W-:Y:S01]  /*17b0*/  SEL R3, R16, 0xffffffe0, !P2 ;  /* 0xffffffe010037807 */ /* 0x000fe20005000000 */
[----:B------:R-:W-:Y:S01]  /*17c0*/  IMAD R6, R5, 0x2, R4 ;  /* 0x0000000205067824 */ /* 0x000fe200078e0204 */
[----:B------:R-:W-:Y:S01]  /*17d0*/  LOP3.LUT P2, RZ, R19, 0x4, RZ, 0xc0, !PT ;  /* 0x0000000413ff7812 */ /* 0x000fe2000784c0ff */
[----:B------:R-:W-:Y:S01]  /*17e0*/  IMAD.SHL.U32 R7, R7, 0x2, RZ ;  /* 0x0000000207077824 */ /* 0x000fe200078e00ff */
[----:B------:R-:W-:-:S04]  /*17f0*/  DEPBAR.LE SB0, 0x1 ;  /* 0x000080400000791a */ /* 0x000fc80000000000 */
[----:B------:R-:W-:Y:S01]  /*1800*/  BAR.SYNC.DEFER_BLOCKING 0x0 ;  /* 0x0000000000007b1d */ /* 0x000fe20000010000 */
[C---:B------:R-:W-:Y:S02]  /*1810*/  IMAD R4, R3.reuse, 0x2, R4 ;  /* 0x0000000203047824 */ /* 0x040fe400078e0204 */
[----:B------:R-:W-:Y:S02]  /*1820*/  IMAD R0, R3, 0x2, R6 ;  /* 0x0000000203007824 */ /* 0x000fe400078e0206 */
[----:B------:R-:W-:-:S05]  /*1830*/  IMAD.SHL.U32 R214, R214, 0x2, RZ ;  /* 0x00000002d6d67824 */ /* 0x000fca00078e00ff */
[C---:B------:R-:W-:Y:S01]  /*1840*/  IADD3 R213, R214.reuse, 0x8120, RZ ;  /* 0x00008120d6d57810 */ /* 0x040fe20007ffe0ff */
[----:B------:R-:W-:Y:S04]  /*1850*/  LDSM.16.M88.4 R120, [R7+0x100] ;  /* 0x000100000778783b */ /* 0x000fe80000000200 */
[----:B------:R1:W-:Y:S04]  /*1860*/  LDSM.16.M88.4 R180, [R7+0x4100] ;  /* 0x0041000007b4783b */ /* 0x0003e80000000200 */
[----:B------:R-:W-:Y:S04]  /*1870*/  LDSM.16.M88.4 R144, [R6] ;  /* 0x000000000690783b */ /* 0x000fe80000000200 */
[----:B------:R-:W-:Y:S04]  /*1880*/  LDSM.16.M88.4 R184, [R6+0x4000] ;  /* 0x0040000006b8783b */ /* 0x000fe80000000200 */
[----:B------:R-:W-:Y:S04]  /*1890*/  LDSM.16.M88.4 R172, [R4] ;  /* 0x0000000004ac783b */ /* 0x000fe80000000200 */
[----:B------:R-:W-:Y:S04]  /*18a0*/  LDSM.16.M88.4 R188, [R4+0x4000] ;  /* 0x0040000004bc783b */ /* 0x000fe80000000200 */
[----:B------:R-:W-:Y:S01]  /*18b0*/  LDSM.16.M88.4 R176, [R0] ;  /* 0x0000000000b0783b */ /* 0x000fe20000000200 */
[----:B-1----:R-:W-:-:S03]  /*18c0*/  IADD3 R7, R214, 0x8100, RZ ;  /* 0x00008100d6077810 */ /* 0x002fc60007ffe0ff */
[----:B------:R1:W-:Y:S01]  /*18d0*/  LDSM.16.M88.4 R192, [R0+0x4000] ;  /* 0x0040000000c0783b */ /* 0x0003e20000000200 */
[----:B------:R-:W-:-:S03]  /*18e0*/  @P0 IADD3 R213, R7, -0x20, RZ ;  /* 0xffffffe007d50810 */ /* 0x000fc60007ffe0ff */
[----:B------:R-:W-:Y:S01]  /*18f0*/  BAR.SYNC.DEFER_BLOCKING 0x0 ;  /* 0x0000000000007b1d */ /* 0x000fe20000010000 */
[----:B------:R-:W-:Y:S01]  /*1900*/  IMAD R7, R13, c[0x0][0x208], RZ ;  /* 0x000082000d077a24 */ /* 0x000fe200078e02ff */
[C---:B------:R-:W-:Y:S02]  /*1910*/  IADD3 R207, R213.reuse, 0x800, RZ ;  /* 0x00000800d5cf7810 */ /* 0x040fe40007ffe0ff */
[C---:B------:R-:W-:Y:S02]  /*1920*/  IADD3 R206, R213.reuse, 0x1000, RZ ;  /* 0x00001000d5ce7810 */ /* 0x040fe40007ffe0ff */
[C---:B------:R-:W-:Y:S02]  /*1930*/  IADD3 R205, R213.reuse, 0x1800, RZ ;  /* 0x00001800d5cd7810 */ /* 0x040fe40007ffe0ff */
[C---:B------:R-:W-:Y:S02]  /*1940*/  IADD3 R204, R213.reuse, 0x2000, RZ ;  /* 0x00002000d5cc7810 */ /* 0x040fe40007ffe0ff */
[----:B------:R-:W-:-:S02]  /*1950*/  IADD3 R203, R213, 0x2800, RZ ;  /* 0x00002800d5cb7810 */ /* 0x000fc40007ffe0ff */
[C---:B------:R-:W-:Y:S02]  /*1960*/  IADD3 R201, R213.reuse, 0x3000, RZ ;  /* 0x00003000d5c97810 */ /* 0x040fe40007ffe0ff */
[C---:B------:R-:W-:Y:S02]  /*1970*/  IADD3 R200, R213.reuse, 0x3800, RZ ;  /* 0x00003800d5c87810 */ /* 0x040fe40007ffe0ff */
[C---:B------:R-:W-:Y:S01]  /*1980*/  IADD3 R199, R213.reuse, 0x4000, RZ ;  /* 0x00004000d5c77810 */ /* 0x040fe20007ffe0ff */
[----:B-1----:R-:W-:Y:S01]  /*1990*/  IMAD R0, R216, c[0x0][0x20c], R7 ;  /* 0x00008300d8007a24 */ /* 0x002fe200078e0207 */
[C---:B------:R-:W-:Y:S02]  /*19a0*/  IADD3 R198, R213.reuse, 0x4800, RZ ;  /* 0x00004800d5c67810 */ /* 0x040fe40007ffe0ff */
[----:B------:R-:W-:Y:S01]  /*19b0*/  IADD3 R197, R213, 0x5000, RZ ;  /* 0x00005000d5c57810 */ /* 0x000fe20007ffe0ff */
[----:B------:R-:W-:Y:S01]  /*19c0*/  IMAD.IADD R15, R15, 0x1, R0 ;  /* 0x000000010f0f7824 */ /* 0x000fe200078e0200 */
[----:B------:R-:W-:-:S04]  /*19d0*/  DEPBAR.LE SB0, 0x0 ;  /* 0x000080000000791a */ /* 0x000fc80000000000 */
[----:B------:R-:W-:Y:S01]  /*19e0*/  BAR.SYNC.DEFER_BLOCKING 0x0 ;  /* 0x0000000000007b1d */ /* 0x000fe20000010000 */
[----:B------:R-:W-:Y:S01]  /*19f0*/  IMAD.WIDE.U32 R6, R215, c[0x0][0x218], R14 ;  /* 0x00008600d7067a25 */ /* 0x000fe200078e000e */
[----:B------:R-:W-:-:S03]  /*1a00*/  IADD3 R196, R213, 0x5800, RZ ;  /* 0x00005800d5c47810 */ /* 0x000fc60007ffe0ff */
[----:B------:R-:W-:Y:S01]  /*1a10*/  IMAD R0, R12, c[0x0][0x218], RZ ;  /* 0x000086000c007a24 */ /* 0x000fe200078e02ff */
[----:B------:R-:W-:Y:S01]  /*1a20*/  IADD3 R25, P0, R6, UR38, RZ ;  /* 0x0000002606197c10 */ /* 0x000fe2000ff1e0ff */
[----:B--2---:R-:W1:Y:S04]  /*1a30*/  LDSM.16.M88.4 R8, [R214+0x8100] ;  /* 0x00810000d608783b */ /* 0x004e680000000200 */
[----:B---3--:R-:W-:Y:S04]  /*1a40*/  LDSM.16.M88.4 R20, [R213] ;  /* 0x00000000d514783b */ /* 0x008fe80000000200 */
[----:B------:R-:W2:Y:S04]  /*1a50*/  LDSM.16.M88.4 R68, [R214+0x8900] ;  /* 0x00890000d644783b */ /* 0x000ea80000000200 */
[----:B------:R-:W-:Y:S04]  /*1a60*/  LDSM.16.M88.4 R36, [R214+0xa900] ;  /* 0x00a90000d624783b */ /* 0x000fe80000000200 */
[----:B------:R-:W-:Y:S04]  /*1a70*/  LDSM.16.M88.4 R52, [R214+0x9900] ;  /* 0x00990000d634783b */ /* 0x000fe80000000200 */
[----:B------:R-:W-:Y:S04]  /*1a80*/  LDSM.16.M88.4 R60, [R214+0x9100] ;  /* 0x00910000d63c783b */ /* 0x000fe80000000200 */
[----:B------:R-:W-:Y:S04]  /*1a90*/  LDSM.16.M88.4 R44, [R214+0xa100] ;  /* 0x00a10000d62c783b */ /* 0x000fe80000000200 */
[----:B------:R-:W-:Y:S04]  /*1aa0*/  LDSM.16.M88.4 R80, [R213+0x800] ;  /* 0x00080000d550783b */ /* 0x000fe80000000200 */
[----:B------:R-:W-:Y:S04]  /*1ab0*/  LDSM.16.M88.4 R76, [R213+0x1000] ;  /* 0x00100000d54c783b */ /* 0x000fe80000000200 */
[----:B------:R-:W-:Y:S01]  /*1ac0*/  LDSM.16.M88.4 R32, [R213+0x1800] ;  /* 0x00180000d520783b */ /* 0x000fe20000000200 */
[C---:B-1----:R-:W-:Y:S07]  /*1ad0*/  HMMA.16816.F32.BF16 R12, R120.reuse, R8, RZ ;  /* 0x00000008780c723c */ /* 0x042fee00000418ff */
[----:B------:R-:W-:Y:S01]  /*1ae0*/  IMAD R9, R215, c[0x0][0x21c], R0 ;  /* 0x00008700d7097a24 */ /* 0x000fe200078e0200 */
[----:B--2---:R-:W-:Y:S04]  /*1af0*/  HMMA.16816.F32.BF16 R72, R120, R68, RZ ;  /* 0x000000447848723c */ /* 0x004fe800000418ff */
[----:B------:R-:W-:-:S02]  /*1b00*/  IADD3.X R6, R7, UR10, R9, P0, !PT ;  /* 0x0000000a07067c10 */ /* 0x000fc400087fe409 */
[C---:B------:R-:W-:Y:S02]  /*1b10*/  LEA R26, P0, R25.reuse, c[0x0][0x1f8], 0x1 ;  /* 0x00007e00191a7a11 */ /* 0x040fe400078008ff */
[----:B------:R-:W-:Y:S02]  /*1b20*/  HMMA.16816.F32.BF16 R8, R120, R10, RZ ;  /* 0x0000000a7808723c */ /* 0x000fe400000418ff */
[----:B------:R-:W-:Y:S01]  /*1b30*/  LEA.HI.X R25, R25, c[0x0][0x1fc], R6, 0x1, P0 ;  /* 0x00007f0019197a11 */ /* 0x000fe200000f0c06 */
[----:B------:R-:W1:Y:S01]  /*1b40*/  SHFL.IDX PT, R27, R26, RZ, 0x181f ;  /* 0x00181fff1a1b7589 */ /* 0x000e6200000e0000 */
[----:B------:R-:W-:-:S03]  /*1b50*/  IMAD.WIDE R6, R230, 0x2, RZ ;  /* 0x00000002e6067825 */ /* 0x000fc600078e02ff */
[----:B------:R-:W2:Y:S01]  /*1b60*/  SHFL.IDX PT, R86, R26, 0x1, 0x181f ;  /* 0x00381f001a567f89 */ /* 0x000ea200000e0000 */
[----:B------:R-:W-:Y:S03]  /*1b70*/  HMMA.16816.F32.BF16 R12, R144, R20, R12 ;  /* 0x00000014900c723c */ /* 0x000fe6000004180c */
[----:B------:R-:W3:Y:S04]  /*1b80*/  SHFL.IDX PT, R18, R25, RZ, 0x181f ;  /* 0x00181fff19127589 */ /* 0x000ee800000e0000 */
[----:B------:R4:W4:Y:S01]  /*1b90*/  SHFL.IDX PT, R84, R26, 0x2, 0x181f ;  /* 0x00581f001a547f89 */ /* 0x00092200000e0000 */
[----:B------:R-:W-:Y:S03]  /*1ba0*/  HMMA.16816.F32.BF16 R68, R120, R70, RZ ;  /* 0x000000467844723c */ /* 0x000fe600000418ff */
[----:B------:R-:W4:Y:S04]  /*1bb0*/  SHFL.IDX PT, R0, R25, 0x1, 0x181f ;  /* 0x00381f0019007f89 */ /* 0x000f2800000e0000 */
[----:B------:R-:W4:Y:S01]  /*1bc0*/  SHFL.IDX PT, R4, R25, 0x2, 0x181f ;  /* 0x00581f0019047f89 */ /* 0x000f2200000e0000 */
[----:B------:R-:W-:Y:S01]  /*1bd0*/  HMMA.16816.F32.BF16 R8, R144, R22, R8 ;  /* 0x000000169008723c */ /* 0x000fe20000041808 */
[----:B-1----:R-:W-:-:S02]  /*1be0*/  IADD3 R40, P1, R27, R6, RZ ;  /* 0x000000061b287210 */ /* 0x002fc40007f3e0ff */
[----:B--2---:R-:W-:-:S05]  /*1bf0*/  IADD3 R20, P6, R6, R86, RZ ;  /* 0x0000005606147210 */ /* 0x004fca0007fde0ff */
[----:B------:R-:W-:Y:S01]  /*1c00*/  HMMA.16816.F32.BF16 R56, R120, R52, RZ ;  /* 0x000000347838723c */ /* 0x000fe200000418ff */
[----:B---3--:R-:W-:Y:S01]  /*1c10*/  IMAD.X R41, R18, 0x1, R7, P1 ;  /* 0x0000000112297824 */ /* 0x008fe200008e0607 */
[----:B----4-:R-:W-:Y:S02]  /*1c20*/  IADD3 R26, P0, R27, R28, RZ ;  /* 0x0000001c1b1a7210 */ /* 0x010fe40007f1e0ff */
[----:B------:R-:W-:-:S04]  /*1c30*/  IADD3 R6, P1, R6, R84, RZ ;  /* 0x0000005406067210 */ /* 0x000fc80007f3e0ff */
[C---:B------:R-:W-:Y:S01]  /*1c40*/  HMMA.16816.F32.BF16 R52, R120.reuse, R54, RZ ;  /* 0x000000367834723c */ /* 0x040fe200000418ff */
[C---:B------:R-:W-:Y:S01]  /*1c50*/  IMAD.X R21, R7.reuse, 0x1, R0, P6 ;  /* 0x0000000107157824 */ /* 0x040fe200030e0600 */
[----:B------:R-:W-:Y:S01]  /*1c60*/  ISETP.GE.AND P6, PT, R230, c[0x0][0x1d4], PT ;  /* 0x00007500e6007a0c */ /* 0x000fe20003fc6270 */
[----:B------:R-:W-:Y:S01]  /*1c70*/  IMAD.X R27, R18, 0x1, R29, P0 ;  /* 0x00000001121b7824 */ /* 0x000fe200000e061d */
[C---:B------:R-:W-:Y:S01]  /*1c80*/  IADD3 R84, P0, R28.reuse, R84, RZ ;  /* 0x000000541c547210 */ /* 0x040fe20007f1e0ff */
[--C-:B------:R-:W-:Y:S01]  /*1c90*/  IMAD.X R7, R7, 0x1, R4.reuse, P1 ;  /* 0x0000000107077824 */ /* 0x100fe200008e0604 */
[----:B------:R-:W-:Y:S02]  /*1ca0*/  IADD3 R86, P1, R28, R86, RZ ;  /* 0x000000561c567210 */ /* 0x000fe40007f3e0ff */
[----:B------:R-:W-:Y:S01]  /*1cb0*/  HMMA.16816.F32.BF16 R64, R120, R60, RZ ;  /* 0x0000003c7840723c */ /* 0x000fe200000418ff */
[C---:B------:R-:W-:Y:S01]  /*1cc0*/  IMAD.X R85, R29.reuse, 0x1, R4, P0 ;  /* 0x000000011d557824 */ /* 0x040fe200000e0604 */
[----:B------:R-:W-:Y:S01]  /*1cd0*/  ISETP.LT.OR P0, PT, R24, 0x1, P6 ;  /* 0x000000011800780c */ /* 0x000fe20003701670 */
[----:B------:R-:W-:Y:S01]  /*1ce0*/  IMAD.X R87, R29, 0x1, R0, P1 ;  /* 0x000000011d577824 */ /* 0x000fe200008e0600 */
[----:B------:R-:W-:Y:S01]  /*1cf0*/  ISETP.GE.AND P1, PT, R17, c[0x0][0x1d4], PT ;  /* 0x0000750011007a0c */ /* 0x000fe20003f26270 */
[----:B------:R-:W-:Y:S01]  /*1d00*/  LDSM.16.M88.4 R28, [R213+0x2000] ;  /* 0x00200000d51c783b */ /* 0x000fe20000000200 */
[----:B------:R-:W-:-:S02]  /*1d10*/  SEL R0, R16, 0xffffffe0, !P2 ;  /* 0xffffffe010007807 */ /* 0x000fc40005000000 */
[C---:B------:R-:W-:Y:S01]  /*1d20*/  HMMA.16816.F32.BF16 R48, R120.reuse, R44, RZ ;  /* 0x0000002c7830723c */ /* 0x040fe200000418ff */
[----:B------:R-:W-:Y:S01]  /*1d30*/  ISETP.LT.OR P2, PT, R24, 0x1, P1 ;  /* 0x000000011800780c */ /* 0x000fe20000f41670 */
[----:B------:R-:W1:Y:S01]  /*1d40*/  LDSM.16.M88.4 R16, [R213+0x2800] ;  /* 0x00280000d510783b */ /* 0x000e620000000200 */
[C---:B------:R-:W-:Y:S02]  /*1d50*/  IMAD R211, R0.reuse, 0x2, R214 ;  /* 0x0000000200d37824 */ /* 0x040fe400078e02d6 */
[----:B------:R-:W-:Y:S02]  /*1d60*/  IMAD R202, R0, 0x2, R213 ;  /* 0x0000000200ca7824 */ /* 0x000fe400078e02d5 */
[----:B------:R-:W-:Y:S01]  /*1d70*/  @!PT LDS RZ, [RZ] ;  /* 0x00000000fffff984 */ /* 0x000fe20000000800 */
[----:B------:R-:W-:Y:S01]  /*1d80*/  @!PT LDS RZ, [RZ] ;  /* 0x00000000fffff984 */ /* 0x000fe20000000800 */
[----:B------:R-:W-:Y:S01]  /*1d90*/  @!PT LDS RZ, [RZ] ;  /* 0x00000000fffff984 */ /* 0x000fe20000000800 */
[----:B------:R2:W-:Y:S01]  /*1da0*/  LDGSTS.E.BYPASS.LTC128B.128 [R217+0x100], [R40.64], !P0 ;  /* 0x0010000028d97fae */ /* 0x0005e2000c101d6a */
[C---:B------:R-:W-:Y:S01]  /*1db0*/  ISETP.LT.OR P0, PT, R24.reuse, 0x21, P6 ;  /* 0x000000211800780c */ /* 0x040fe20003701670 */
[----:B------:R-:W-:Y:S01]  /*1dc0*/  HMMA.16816.F32.BF16 R60, R120, R62, RZ ;  /* 0x0000003e783c723c */ /* 0x000fe200000418ff */
[----:B------:R-:W-:-:S04]  /*1dd0*/  ISETP.LT.OR P6, PT, R24, 0x41, P6 ;  /* 0x000000411800780c */ /* 0x000fc800037c1670 */
[----:B------:R3:W-:Y:S01]  /*1de0*/  LDGSTS.E.BYPASS.LTC128B.128 [R217+0x3100], [R26.64], !P2 ;  /* 0x031000001ad97fae */ /* 0x0007e2000d101d6a */
[C---:B------:R-:W-:Y:S02]  /*1df0*/  ISETP.LT.OR P2, PT, R24.reuse, 0x21, P1 ;  /* 0x000000211800780c */ /* 0x040fe40000f41670 */
[----:B------:R-:W-:Y:S01]  /*1e00*/  ISETP.LT.OR P1, PT, R24, 0x41, P1 ;  /* 0x000000411800780c */ /* 0x000fe20000f21670 */
[----:B------:R-:W-:Y:S03]  /*1e10*/  HMMA.16816.F32.BF16 R44, R120, R46, RZ ;  /* 0x0000002e782c723c */ /* 0x000fe600000418ff */
[----:B------:R4:W-:Y:S01]  /*1e20*/  LDGSTS.E.BYPASS.LTC128B.128 [R217+0x1100], [R20.64], !P0 ;  /* 0x0110000014d97fae */ /* 0x0009e2000c101d6a */
[----:B------:R-:W-:-:S04]  /*1e30*/  PLOP3.LUT P0, PT, PT, PT, UP2, 0x80, 0x0 ;  /* 0x000000000000781c */ /* 0x000fc80003f0f028 */
[C---:B------:R-:W-:Y:S02]  /*1e40*/  HMMA.16816.F32.BF16 R72, R144.reuse, R80, R72 ;  /* 0x000000509048723c */ /* 0x040fe40000041848 */
[----:B------:R1:W-:Y:S04]  /*1e50*/  LDGSTS.E.BYPASS.LTC128B.128 [R217+0x4100], [R86.64], !P2 ;  /* 0x0410000056d97fae */ /* 0x0003e8000d101d6a */
[----:B------:R1:W-:Y:S02]  /*1e60*/  LDGSTS.E.BYPASS.LTC128B.128 [R217+0x2100], [R6.64], !P6 ;  /* 0x0210000006d97fae */ /* 0x0003e4000f101d6a */
[----:B------:R-:W-:Y:S02]  /*1e70*/  HMMA.16816.F32.BF16 R68, R144, R82, R68 ;  /* 0x000000529044723c */ /* 0x000fe40000041844 */
[----:B------:R1:W-:Y:S01]  /*1e80*/  LDGSTS.E.BYPASS.LTC128B.128 [R217+0x5100], [R84.64], !P1 ;  /* 0x0510000054d97fae */ /* 0x0003e2000c901d6a */
[----:B------:R-:W-:-:S03]  /*1e90*/  ISETP.GT.AND P1, PT, R218, 0x5f, PT ;  /* 0x0000005fda00780c */ /* 0x000fc60003f24270 */
[----:B------:R-:W-:Y:S02]  /*1ea0*/  LDSM.16.M88.4 R92, [R211+0x9900] ;  /* 0x00990000d35c783b */ /* 0x000fe40000000200 */
[C---:B--2---:R-:W-:Y:S02]  /*1eb0*/  HMMA.16816.F32.BF16 R40, R120.reuse, R36, RZ ;  /* 0x000000247828723c */ /* 0x044fe400000418ff */
[----:B---3--:R-:W-:Y:S04]  /*1ec0*/  LDSM.16.M88.4 R24, [R211+0x8100] ;  /* 0x00810000d318783b */ /* 0x008fe80000000200 */
[----:B------:R-:W-:Y:S02]  /*1ed0*/  LDSM.16.M88.4 R88, [R211+0xa100] ;  /* 0x00a10000d358783b */ /* 0x000fe40000000200 */
[----:B------:R-:W-:Y:S02]  /*1ee0*/  HMMA.16816.F32.BF16 R36, R120, R38, RZ ;  /* 0x000000267824723c */ /* 0x000fe400000418ff */
[----:B----4-:R-:W2:Y:S04]  /*1ef0*/  LDSM.16.M88.4 R20, [R211+0x8900] ;  /* 0x00890000d314783b */ /* 0x010ea80000000200 */
[----:B------:R-:W-:Y:S02]  /*1f00*/  LDSM.16.M88.4 R80, [R202] ;  /* 0x00000000ca50783b */ /* 0x000fe40000000200 */
[C---:B------:R-:W-:Y:S02]  /*1f10*/  HMMA.16816.F32.BF16 R56, R144.reuse, R32, R56 ;  /* 0x000000209038723c */ /* 0x040fe40000041838 */
[----:B------:R-:W0:Y:S04]  /*1f20*/  LDGDEPBAR ;  /* 0x00000000000079af */ /* 0x000e280000000000 */
[----:B-1----:R-:W-:Y:S02]  /*1f30*/  LDSM.16.M88.4 R84, [R211+0xa900] ;  /* 0x00a90000d354783b */ /* 0x002fe40000000200 */
[C---:B------:R-:W-:Y:S08]  /*1f40*/  HMMA.16816.F32.BF16 R40, R144.reuse, R16, R40 ;  /* 0x000000109028723c */ /* 0x040ff00000041828 */
[C---:B------:R-:W-:Y:S01]  /*1f50*/  HMMA.16816.F32.BF16 R36, R144.reuse, R18, R36 ;  /* 0x000000129024723c */ /* 0x040fe20000041824 */
[----:B------:R-:W1:Y:S07]  /*1f60*/  LDSM.16.M88.4 R16, [R211+0x9100] ;  /* 0x00910000d310783b */ /* 0x000e6e0000000200 */
[C---:B------:R-:W-:Y:S01]  /*1f70*/  HMMA.16816.F32.BF16 R52, R144.reuse, R34, R52 ;  /* 0x000000229034723c */ /* 0x040fe20000041834 */
[----:B------:R-:W-:Y:S07]  /*1f80*/  LDSM.16.M88.4 R32, [R202+0x1000] ;  /* 0x00100000ca20783b */ /* 0x000fee0000000200 */
[C---:B------:R-:W-:Y:S08]  /*1f90*/  HMMA.16816.F32.BF16 R64, R144.reuse, R76, R64 ;  /* 0x0000004c9040723c */ /* 0x040ff00000041840 */
[C---:B------:R-:W-:Y:S01]  /*1fa0*/  HMMA.16816.F32.BF16 R60, R144.reuse, R78, R60 ;  /* 0x0000004e903c723c */ /* 0x040fe2000004183c */
[----:B------:R-:W-:Y:S07]  /*1fb0*/  LDSM.16.M88.4 R76, [R202+0x800] ;  /* 0x00080000ca4c783b */ /* 0x000fee0000000200 */
[C---:B------:R-:W-:Y:S08]  /*1fc0*/  HMMA.16816.F32.BF16 R48, R144.reuse, R28, R48 ;  /* 0x0000001c9030723c */ /* 0x040ff00000041830 */
[----:B------:R-:W-:Y:S01]  /*1fd0*/  HMMA.16816.F32.BF16 R44, R144, R30, R44 ;  /* 0x0000001e902c723c */ /* 0x000fe2000004182c */
[----:B------:R-:W3:Y:S07]  /*1fe0*/  LDSM.16.M88.4 R28, [R202+0x1800] ;  /* 0x00180000ca1c783b */ /* 0x000eee0000000200 */
[C---:B--2---:R-:W-:Y:S08]  /*1ff0*/  HMMA.16816.F32.BF16 R72, R172.reuse, R20, R72 ;  /* 0x00000014ac48723c */ /* 0x044ff00000041848 */
[C---:B------:R-:W-:Y:S01]  /*2000*/  HMMA.16816.F32.BF16 R68, R172.reuse, R22, R68 ;  /* 0x00000016ac44723c */ /* 0x040fe20000041844 */
[----:B------:R-:W2:Y:S07]  /*2010*/  LDSM.16.M88.4 R20, [R202+0x2800] ;  /* 0x00280000ca14783b */ /* 0x000eae0000000200 */
[C---:B------:R-:W-:Y:S08]  /*2020*/  HMMA.16816.F32.BF16 R12, R172.reuse, R24, R12 ;  /* 0x00000018ac0c723c */ /* 0x040ff0000004180c */
[C---:B------:R-:W-:Y:S01]  /*2030*/  HMMA.16816.F32.BF16 R8, R172.reuse, R26, R8 ;  /* 0x0000001aac08723c */ /* 0x040fe20000041808 */
[----:B------:R-:W4:Y:S07]  /*2040*/  LDSM.16.M88.4 R24, [R202+0x2000] ;  /* 0x00200000ca18783b */ /* 0x000f2e0000000200 */
[C---:B------:R-:W-:Y:S08]  /*2050*/  HMMA.16816.F32.BF16 R56, R172.reuse, R92, R56 ;  /* 0x0000005cac38723c */ /* 0x040ff00000041838 */
[C---:B------:R-:W-:Y:S01]  /*2060*/  HMMA.16816.F32.BF16 R52, R172.reuse, R94, R52 ;  /* 0x0000005eac34723c */ /* 0x040fe20000041834 */
[----:B------:R-:W-:Y:S07]  /*2070*/  LDSM.16.M88.4 R92, [R214+0xb900] ;  /* 0x00b90000d65c783b */ /* 0x000fee0000000200 */
[C---:B-1----:R-:W-:Y:S08]  /*2080*/  HMMA.16816.F32.BF16 R64, R172.reuse, R16, R64 ;  /* 0x00000010ac40723c */ /* 0x042ff00000041840 */
[C---:B------:R-:W-:Y:S01]  /*2090*/  HMMA.16816.F32.BF16 R60, R172.reuse, R18, R60 ;  /* 0x00000012ac3c723c */ /* 0x040fe2000004183c */
[----:B------:R-:W1:Y:S07]  /*20a0*/  LDSM.16.M88.4 R16, [R214+0xb100] ;  /* 0x00b10000d610783b */ /* 0x000e6e0000000200 */
[C---:B------:R-:W-:Y:S08]  /*20b0*/  HMMA.16816.F32.BF16 R40, R172.reuse, R84, R40 ;  /* 0x00000054ac28723c */ /* 0x040ff00000041828 */
[C---:B------:R-:W-:Y:S01]  /*20c0*/  HMMA.16816.F32.BF16 R36, R172.reuse, R86, R36 ;  /* 0x00000056ac24723c */ /* 0x040fe20000041824 */
[----:B------:R-:W1:Y:S07]  /*20d0*/  LDSM.16.M88.4 R84, [R214+0xc900] ;  /* 0x00c90000d654783b */ /* 0x000e6e0000000200 */
[C---:B------:R-:W-:Y:S08]  /*20e0*/  HMMA.16816.F32.BF16 R48, R172.reuse, R88, R48 ;  /* 0x00000058ac30723c */ /* 0x040ff00000041830 */
[----:B------:R-:W-:Y:S01]  /*20f0*/  HMMA.16816.F32.BF16 R44, R172, R90, R44 ;  /* 0x0000005aac2c723c */ /* 0x000fe2000004182c */
[----:B------:R-:W1:Y:S07]  /*2100*/  LDSM.16.M88.4 R88, [R214+0xc100] ;  /* 0x00c10000d658783b */ /* 0x000e6e0000000200 */
[C---:B------:R-:W-:Y:S08]  /*2110*/  HMMA.16816.F32.BF16 R12, R176.reuse, R80, R12 ;  /* 0x00000050b00c723c */ /* 0x040ff0000004180c */
[C---:B------:R-:W-:Y:S01]  /*2120*/  HMMA.16816.F32.BF16 R8, R176.reuse, R82, R8 ;  /* 0x00000052b008723c */ /* 0x040fe20000041808 */
[----:B------:R-:W1:Y:S07]  /*2130*/  LDSM.16.M88.4 R80, [R214+0xd100] ;  /* 0x00d10000d650783b */ /* 0x000e6e0000000200 */
[C---:B---3--:R-:W-:Y:S08]  /*2140*/  HMMA.16816.F32.BF16 R56, R176.reuse, R28, R56 ;  /* 0x0000001cb038723c */ /* 0x048ff00000041838 */
[C---:B------:R-:W-:Y:S01]  /*2150*/  HMMA.16816.F32.BF16 R52, R176.reuse, R30, R52 ;  /* 0x0000001eb034723c */ /* 0x040fe20000041834 */
[----:B------:R-:W-:Y:S07]  /*2160*/  LDSM.16.M88.4 R28, [R213+0x3800] ;  /* 0x00380000d51c783b */ /* 0x000fee0000000200 */
[C---:B------:R-:W-:Y:S08]  /*2170*/  HMMA.16816.F32.BF16 R72, R176.reuse, R76, R72 ;  /* 0x0000004cb048723c */ /* 0x040ff00000041848 */
[C---:B------:R-:W-:Y:S01]  /*2180*/  HMMA.16816.F32.BF16 R68, R176.reuse, R78, R68 ;  /* 0x0000004eb044723c */ /* 0x040fe20000041844 */
[----:B------:R-:W3:Y:S07]  /*2190*/  LDSM.16.M88.4 R76, [R214+0xd900] ;  /* 0x00d90000d64c783b */ /* 0x000eee0000000200 */
[C---:B--2---:R-:W-:Y:S08]  /*21a0*/  HMMA.16816.F32.BF16 R40, R176.reuse, R20, R40 ;  /* 0x00000014b028723c */ /* 0x044ff00000041828 */
[C---:B------:R-:W-:Y:S01]  /*21b0*/  HMMA.16816.F32.BF16 R36, R176.reuse, R22, R36 ;  /* 0x00000016b024723c */ /* 0x040fe20000041824 */
[----:B------:R-:W2:Y:S07]  /*21c0*/  LDSM.16.M88.4 R20, [R213+0x4800] ;  /* 0x00480000d514783b */ /* 0x000eae0000000200 */
[C---:B------:R-:W-:Y:S08]  /*21d0*/  HMMA.16816.F32.BF16 R64, R176.reuse, R32, R64 ;  /* 0x00000020b040723c */ /* 0x040ff00000041840 */
[C---:B------:R-:W-:Y:S01]  /*21e0*/  HMMA.16816.F32.BF16 R60, R176.reuse, R34, R60 ;  /* 0x00000022b03c723c */ /* 0x040fe2000004183c */
[----:B------:R-:W2:Y:S07]  /*21f0*/  LDSM.16.M88.4 R32, [R213+0x3000] ;  /* 0x00300000d520783b */ /* 0x000eae0000000200 */
[C---:B----4-:R-:W-:Y:S08]  /*2200*/  HMMA.16816.F32.BF16 R48, R176.reuse, R24, R48 ;  /* 0x00000018b030723c */ /* 0x050ff00000041830 */
[----:B------:R-:W-:Y:S01]  /*2210*/  HMMA.16816.F32.BF16 R44, R176, R26, R44 ;  /* 0x0000001ab02c723c */ /* 0x000fe2000004182c */
[----:B------:R-:W4:Y:S07]  /*2220*/  LDSM.16.M88.4 R24, [R213+0x4000] ;  /* 0x00400000d518783b */ /* 0x000f2e0000000200 */
[C---:B-1----:R-:W-:Y:S08]  /*2230*/  HMMA.16816.F32.BF16 R12, R180.reuse, R16, R12 ;  /* 0x00000010b40c723c */ /* 0x042ff0000004180c */
[C---:B------:R-:W-:Y:S01]  /*2240*/  HMMA.16816.F32.BF16 R8, R180.reuse, R18, R8 ;  /* 0x00000012b408723c */ /* 0x040fe20000041808 */
[----:B------:R-:W1:Y:S07]  /*2250*/  LDSM.16.M88.4 R16, [R213+0x5000] ;  /* 0x00500000d510783b */ /* 0x000e6e0000000200 */
[C---:B------:R-:W-:Y:S08]  /*2260*/  HMMA.16816.F32.BF16 R56, R180.reuse, R84, R56 ;  /* 0x00000054b438723c */ /* 0x040ff00000041838 */
[C---:B------:R-:W-:Y:S01]  /*2270*/  HMMA.16816.F32.BF16 R52, R180.reuse, R86, R52 ;  /* 0x00000056b434723c */ /* 0x040fe20000041834 */
[----:B------:R-:W1:Y:S07]  /*2280*/  LDSM.16.M88.4 R84, [R213+0x5800] ;  /* 0x00580000d554783b */ /* 0x000e6e0000000200 */
[C---:B------:R-:W-:Y:S08]  /*2290*/  HMMA.16816.F32.BF16 R72, R180.reuse, R92, R72 ;  /* 0x0000005cb448723c */ /* 0x040ff00000041848 */
[C---:B------:R-:W-:Y:S08]  /*22a0*/  HMMA.16816.F32.BF16 R68, R180.reuse, R94, R68 ;  /* 0x0000005eb444723c */ /* 0x040ff00000041844 */
[C---:B------:R-:W-:Y:S08]  /*22b0*/  HMMA.16816.F32.BF16 R64, R180.reuse, R88, R64 ;  /* 0x00000058b440723c */ /* 0x040ff00000041840 */
[C---:B------:R-:W-:Y:S01]  /*22c0*/  HMMA.16816.F32.BF16 R60, R180.reuse, R90, R60 ;  /* 0x0000005ab43c723c */ /* 0x040fe2000004183c */
[----:B------:R-:W-:Y:S07]  /*22d0*/  LDSM.16.M88.4 R88, [R202+0x3000] ;  /* 0x00300000ca58783b */ /* 0x000fee0000000200 */
[C---:B------:R-:W-:Y:S08]  /*22e0*/  HMMA.16816.F32.BF16 R48, R180.reuse, R80, R48 ;  /* 0x00000050b430723c */ /* 0x040ff00000041830 */
[C---:B------:R-:W-:Y:S08]  /*22f0*/  HMMA.16816.F32.BF16 R44, R180.reuse, R82, R44 ;  /* 0x00000052b42c723c */ /* 0x040ff0000004182c */
[C---:B---3--:R-:W-:Y:S01]  /*2300*/  HMMA.16816.F32.BF16 R80, R180.reuse, R76, R40 ;  /* 0x0000004cb450723c */ /* 0x048fe20000041828 */
[----:B------:R-:W3:Y:S07]  /*2310*/  LDSM.16.M88.4 R40, [R211+0xb100] ;  /* 0x00b10000d328783b */ /* 0x000eee0000000200 */
[----:B------:R-:W-:Y:S01]  /*2320*/  HMMA.16816.F32.BF16 R76, R180, R78, R36 ;  /* 0x0000004eb44c723c */ /* 0x000fe20000041824 */
[----:B------:R-:W1:Y:S07]  /*2330*/  LDSM.16.M88.4 R36, [R211+0xb900] ;  /* 0x00b90000d324783b */ /* 0x000e6e0000000200 */
[C---:B--2---:R-:W-:Y:S08]  /*2340*/  HMMA.16816.F32.BF16 R56, R184.reuse, R20, R56 ;  /* 0x00000014b838723c */ /* 0x044ff00000041838 */
[C---:B------:R-:W-:Y:S01]  /*2350*/  HMMA.16816.F32.BF16 R52, R184.reuse, R22, R52 ;  /* 0x00000016b834723c */ /* 0x040fe20000041834 */
[----:B------:R-:W2:Y:S07]  /*2360*/  LDSM.16.M88.4 R20, [R211+0xc900] ;  /* 0x00c90000d314783b */ /* 0x000eae0000000200 */
[C---:B------:R-:W-:Y:S08]  /*2370*/  HMMA.16816.F32.BF16 R12, R184.reuse, R32, R12 ;  /* 0x00000020b80c723c */ /* 0x040ff0000004180c */
[C---:B------:R-:W-:Y:S01]  /*2380*/  HMMA.16816.F32.BF16 R8, R184.reuse, R34, R8 ;  /* 0x00000022b808723c */ /* 0x040fe20000041808 */
[----:B------:R-:W-:Y:S07]  /*2390*/  LDSM.16.M88.4 R32, [R202+0x4800] ;  /* 0x00480000ca20783b */ /* 0x000fee0000000200 */
[C---:B------:R-:W-:Y:S08]  /*23a0*/  HMMA.16816.F32.BF16 R72, R184.reuse, R28, R72 ;  /* 0x0000001cb848723c */ /* 0x040ff00000041848 */
[C---:B------:R-:W-:Y:S01]  /*23b0*/  HMMA.16816.F32.BF16 R68, R184.reuse, R30, R68 ;  /* 0x0000001eb844723c */ /* 0x040fe20000041844 */
[----:B------:R-:W-:Y:S07]  /*23c0*/  LDSM.16.M88.4 R28, [R211+0xd900] ;  /* 0x00d90000d31c783b */ /* 0x000fee0000000200 */
[C---:B----4-:R-:W-:Y:S08]  /*23d0*/  HMMA.16816.F32.BF16 R64, R184.reuse, R24, R64 ;  /* 0x00000018b840723c */ /* 0x050ff00000041840 */
[C---:B------:R-:W-:Y:S01]  /*23e0*/  HMMA.16816.F32.BF16 R60, R184.reuse, R26, R60 ;  /* 0x0000001ab83c723c */ /* 0x040fe2000004183c */
[----:B------:R-:W4:Y:S07]  /*23f0*/  LDSM.16.M88.4 R24, [R211+0xc100] ;  /* 0x00c10000d318783b */ /* 0x000f2e0000000200 */
[C---:B-1----:R-:W-:Y:S08]  /*2400*/  HMMA.16816.F32.BF16 R48, R184.reuse, R16, R48 ;  /* 0x00000010b830723c */ /* 0x042ff00000041830 */
[C---:B------:R-:W-:Y:S01]  /*2410*/  HMMA.16816.F32.BF16 R44, R184.reuse, R18, R44 ;  /* 0x00000012b82c723c */ /* 0x040fe2000004182c */
[----:B------:R-:W1:Y:S07]  /*2420*/  LDSM.16.M88.4 R16, [R211+0xd100] ;  /* 0x00d10000d310783b */ /* 0x000e6e0000000200 */
[C---:B------:R-:W-:Y:S08]  /*2430*/  HMMA.16816.F32.BF16 R80, R184.reuse, R84, R80 ;  /* 0x00000054b850723c */ /* 0x040ff00000041850 */
[----:B------:R-:W-:Y:S01]  /*2440*/  HMMA.16816.F32.BF16 R76, R184, R86, R76 ;  /* 0x00000056b84c723c */ /* 0x000fe2000004184c */
[----:B------:R-:W1:Y:S07]  /*2450*/  LDSM.16.M88.4 R84, [R202+0x3800] ;  /* 0x00380000ca54783b */ /* 0x000e6e0000000200 */
[C---:B---3--:R-:W-:Y:S08]  /*2460*/  HMMA.16816.F32.BF16 R12, R188.reuse, R40, R12 ;  /* 0x00000028bc0c723c */ /* 0x048ff0000004180c */
[C---:B------:R-:W-:Y:S01]  /*2470*/  HMMA.16816.F32.BF16 R8, R188.reuse, R42, R8 ;  /* 0x0000002abc08723c */ /* 0x040fe20000041808 */
[----:B------:R-:W3:Y:S07]  /*2480*/  LDSM.16.M88.4 R40, [R202+0x4000] ;  /* 0x00400000ca28783b */ /* 0x000eee0000000200 */
[C---:B------:R-:W-:Y:S08]  /*2490*/  HMMA.16816.F32.BF16 R72, R188.reuse, R36, R72 ;  /* 0x00000024bc48723c */ /* 0x040ff00000041848 */
[C---:B------:R-:W-:Y:S01]  /*24a0*/  HMMA.16816.F32.BF16 R68, R188.reuse, R38, R68 ;  /* 0x00000026bc44723c */ /* 0x040fe20000041844 */
[----:B------:R-:W3:Y:S07]  /*24b0*/  LDSM.16.M88.4 R36, [R202+0x5000] ;  /* 0x00500000ca24783b */ /* 0x000eee0000000200 */
[C---:B--2---:R-:W-:Y:S08]  /*24c0*/  HMMA.16816.F32.BF16 R56, R188.reuse, R20, R56 ;  /* 0x00000014bc38723c */ /* 0x044ff00000041838 */
[----:B------:R-:W-:Y:S01]  /*24d0*/  HMMA.16816.F32.BF16 R52, R188, R22, R52 ;  /* 0x00000016bc34723c */ /* 0x000fe20000041834 */
[----:B------:R-:W2:Y:S01]  /*24e0*/  LDSM.16.M88.4 R20, [R202+0x5800] ;  /* 0x00580000ca14783b */ /* 0x000ea20000000200 */
[----:B------:R-:W-:-:S06]  /*24f0*/  DEPBAR.LE SB0, 0x0 ;  /* 0x000080000000791a */ /* 0x000fcc0000000000 */
[C---:B----4-:R-:W-:Y:S08]  /*2500*/  HMMA.16816.F32.BF16 R64, R188.reuse, R24, R64 ;  /* 0x00000018bc40723c */ /* 0x050ff00000041840 */
[C---:B------:R-:W-:Y:S08]  /*2510*/  HMMA.16816.F32.BF16 R60, R188.reuse, R26, R60 ;  /* 0x0000001abc3c723c */ /* 0x040ff0000004183c */
        /* <DEDUP_REMOVED lines=8> */
[C---:B---3--:R-:W-:Y:S08]  /*25a0*/  HMMA.16816.F32.BF16 R64, R192.reuse, R40, R64 ;  /* 0x00000028c040723c */ /* 0x048ff00000041840 */
[C---:B------:R-:W-:Y:S08]  /*25b0*/  HMMA.16816.F32.BF16 R60, R192.reuse, R42, R60 ;  /* 0x0000002ac03c723c */ /* 0x040ff0000004183c */
[C---:B------:R-:W-:Y:S08]  /*25c0*/  HMMA.16816.F32.BF16 R56, R192.reuse, R32, R56 ;  /* 0x00000020c038723c */ /* 0x040ff00000041838 */
[C---:B------:R-:W-:Y:S08]  /*25d0*/  HMMA.16816.F32.BF16 R52, R192.reuse, R34, R52 ;  /* 0x00000022c034723c */ /* 0x040ff00000041834 */
[C---:B------:R-:W-:Y:S07]  /*25e0*/  HMMA.16816.F32.BF16 R48, R192.reuse, R36, R48 ;  /* 0x00000024c030723c */ /* 0x040fee0000041830 */
[----:B------:R-:W-:Y:S01]  /*25f0*/  SHF.R.S32.HI R37, RZ, 0x1f, R230 ;  /* 0x0000001fff257819 */ /* 0x000fe200000114e6 */
[C---:B------:R-:W-:Y:S08]  /*2600*/  HMMA.16816.F32.BF16 R44, R192.reuse, R38, R44 ;  /* 0x00000026c02c723c */ /* 0x040ff0000004182c */
[C---:B--2---:R-:W-:Y:S08]  /*2610*/  HMMA.16816.F32.BF16 R80, R192.reuse, R20, R80 ;  /* 0x00000014c050723c */ /* 0x044ff00000041850 */
[----:B------:R-:W-:Y:S01]  /*2620*/  HMMA.16816.F32.BF16 R76, R192, R22, R76 ;  /* 0x00000016c04c723c */ /* 0x000fe2000004184c */
[----:B------:R-:W-:Y:S06]  /*2630*/  BAR.SYNC.DEFER_BLOCKING 0x0 ;  /* 0x0000000000007b1d */ /* 0x000fec0000010000 */
[----:B------:R-:W-:Y:S05]  /*2640*/  @!P0 BRA `(.L_x_166) ;  /* 0x000003d000008947 */ /* 0x000fea0003800000 */
[----:B------:R-:W-:Y:S01]  /*2650*/  IADD3 R216, R218, UR13, R219 ;  /* 0x0000000ddad87c10 */ /* 0x000fe2000fffe0db */
[----:B------:R-:W-:-:S03]  /*2660*/  IMAD.MOV.U32 R215, RZ, RZ, RZ ;  /* 0x000000ffffd77224 */ /* 0x000fc600078e00ff */
        /* <DEDUP_REMOVED lines=8> */
[----:B------:R-:W2:Y:S01]  /*26f0*/  @!P1 LDG.E R215, [R6.64] ;  /* 0x0000002a06d79981 */ /* 0x000ea2000c1e1900 */
[----:B------:R-:W-:Y:S01]  /*2700*/  IMAD.MOV R17, RZ, RZ, -R0 ;  /* 0x000000ffff117224 */ /* 0x000fe200078e0a00 */
[----:B------:R-:W-:Y:S01]  /*2710*/  SEL R18, RZ, 0x10, P5 ;  /* 0x00000010ff127807 */ /* 0x000fe20002800000 */
[----:B------:R-:W-:Y:S01]  /*2720*/  IMAD.SHL.U32 R4, R230, 0x2, RZ ;  /* 0x00000002e6047824 */ /* 0x000fe200078e00ff */
[----:B------:R-:W-:Y:S01]  /*2730*/  IADD3 R22, -R231, 0x10, RZ ;  /* 0x00000010e7167810 */ /* 0x000fe20007ffe1ff */
[----:B------:R-:W-:Y:S01]  /*2740*/  IMAD R216, R17, c[0x0][0x2b8], R216 ;  /* 0x0000ae0011d87a24 */ /* 0x000fe200078e02d8 */
[----:B------:R-:W-:Y:S02]  /*2750*/  IADD3 R24, -R18, 0x10, RZ ;  /* 0x0000001012187810 */ /* 0x000fe40007ffe1ff */
[----:B------:R-:W-:Y:S01]  /*2760*/  LOP3.LUT R22, R22, 0xf, RZ, 0xc0, !PT ;  /* 0x0000000f16167812 */ /* 0x000fe200078ec0ff */
[----:B------:R-:W-:Y:S01]  /*2770*/  IMAD.WIDE.U32 R16, R216, c[0x0][0x1e0], RZ ;  /* 0x00007800d8107a25 */ /* 0x000fe200078e00ff */
[----:B------:R-:W-:-:S02]  /*2780*/  SHF.R.S32.HI R19, RZ, 0x1f, R216 ;  /* 0x0000001fff137819 */ /* 0x000fc400000114d8 */
[----:B------:R-:W-:-:S03]  /*2790*/  LOP3.LUT R24, R24, 0xf, RZ, 0xc0, !PT ;  /* 0x0000000f18187812 */ /* 0x000fc600078ec0ff */
[----:B------:R-:W-:-:S04]  /*27a0*/  IMAD R19, R19, c[0x0][0x1e0], RZ ;  /* 0x0000780013137a24 */ /* 0x000fc800078e02ff */
        /* <DEDUP_REMOVED lines=8> */
[----:B------:R-:W-:Y:S02]  /*2830*/  LEA R6, P0, R26, c[0x0][0x1c8], 0x1 ;  /* 0x000072001a067a11 */ /* 0x000fe400078008ff */
[----:B------:R-:W-:Y:S02]  /*2840*/  SHF.L.U64.HI R0, R230, 0x1, R37 ;  /* 0x00000001e6007819 */ /* 0x000fe40000010225 */
[----:B------:R-:W-:Y:S01]  /*2850*/  LEA.HI.X R26, R26, c[0x0][0x1cc], R7, 0x1, P0 ;  /* 0x000073001a1a7a11 */ /* 0x000fe200000f0c07 */
[----:B------:R-:W1:Y:S01]  /*2860*/  SHFL.IDX PT, R23, R6, 0x2, 0x181f ;  /* 0x00581f0006177f89 */ /* 0x000e6200000e0000 */
[----:B------:R-:W-:-:S03]  /*2870*/  IMAD.SHL.U32 R7, R229, 0x2, RZ ;  /* 0x00000002e5077824 */ /* 0x000fc600078e00ff */
[----:B------:R-:W2:Y:S04]  /*2880*/  SHFL.IDX PT, R17, R26, 0x2, 0x181f ;  /* 0x00581f001a117f89 */ /* 0x000ea800000e0000 */
[----:B------:R-:W-:Y:S04]  /*2890*/  SHFL.IDX PT, R20, R6, RZ, 0x181f ;  /* 0x00181fff06147589 */ /* 0x000fe800000e0000 */
[----:B------:R3:W4:Y:S04]  /*28a0*/  SHFL.IDX PT, R16, R6, 0x1, 0x181f ;  /* 0x00381f0006107f89 */ /* 0x00072800000e0000 */
[----:B------:R-:W-:Y:S04]  /*28b0*/  SHFL.IDX PT, R21, R26, RZ, 0x181f ;  /* 0x00181fff1a157589 */ /* 0x000fe800000e0000 */
[----:B------:R5:W5:Y:S01]  /*28c0*/  SHFL.IDX PT, R19, R26, 0x1, 0x181f ;  /* 0x00381f001a137f89 */ /* 0x000b6200000e0000 */
[----:B-1----:R-:W-:-:S04]  /*28d0*/  IADD3 R24, P2, P0, R24, R23, R4 ;  /* 0x0000001718187210 */ /* 0x002fc8000785e004 */
[----:B--2---:R-:W-:Y:S02]  /*28e0*/  IADD3.X R25, RZ, R17, R0, P2, P0 ;  /* 0x00000011ff197210 */ /* 0x004fe400017e0400 */
[----:B------:R-:W-:Y:S02]  /*28f0*/  IADD3 R22, P2, P0, R22, R23, R7 ;  /* 0x0000001716167210 */ /* 0x000fe4000785e007 */
[----:B---3--:R-:W-:-:S04]  /*2900*/  SHF.L.U64.HI R6, R229, 0x1, R232 ;  /* 0x00000001e5067819 */ /* 0x008fc800000102e8 */
[----:B------:R-:W-:Y:S02]  /*2910*/  IADD3.X R23, RZ, R17, R6, P2, P0 ;  /* 0x00000011ff177210 */ /* 0x000fe400017e0406 */
[-C--:B----4-:R-:W-:Y:S02]  /*2920*/  IADD3 R28, P0, R16, R4.reuse, RZ ;  /* 0x00000004101c7210 */ /* 0x090fe40007f1e0ff */
[C---:B-----5:R-:W-:Y:S02]  /*2930*/  IADD3 R26, P6, R20.reuse, R4, RZ ;  /* 0x00000004141a7210 */ /* 0x060fe40007fde0ff */
[-C--:B------:R-:W-:Y:S01]  /*2940*/  IADD3 R20, P2, R20, R7.reuse, RZ ;  /* 0x0000000714147210 */ /* 0x080fe20007f5e0ff */
[--C-:B------:R-:W-:Y:S01]  /*2950*/  IMAD.X R29, R19, 0x1, R0.reuse, P0 ;  /* 0x00000001131d7824 */ /* 0x100fe200000e0600 */
[----:B------:R-:W-:Y:S01]  /*2960*/  ISETP.NE.U32.AND P0, PT, R231, RZ, PT ;  /* 0x000000ffe700720c */ /* 0x000fe20003f05070 */
[C---:B------:R-:W-:Y:S01]  /*2970*/  IMAD.X R27, R21.reuse, 0x1, R0, P6 ;  /* 0x00000001151b7824 */ /* 0x040fe200030e0600 */
[----:B------:R-:W-:Y:S01]  /*2980*/  IADD3 R16, P6, R16, R7, RZ ;  /* 0x0000000710107210 */ /* 0x000fe20007fde0ff */
[----:B------:R-:W-:Y:S01]  /*2990*/  IMAD.X R21, R21, 0x1, R6, P2 ;  /* 0x0000000115157824 */ /* 0x000fe200010e0606 */
[----:B------:R-:W-:-:S02]  /*29a0*/  ISETP.NE.U32.AND P2, PT, R18, RZ, PT ;  /* 0x000000ff1200720c */ /* 0x000fc40003f45070 */
[----:B------:R1:W-:Y:S01]  /*29b0*/  LDGSTS.E.BYPASS.LTC128B.128 [R217+0x8100], [R26.64], !P5 ;  /* 0x081000001ad97fae */ /* 0x0003e2000e901d6a */
[----:B------:R-:W-:-:S03]  /*29c0*/  IMAD.X R17, R19, 0x1, R6, P6 ;  /* 0x0000000113117824 */ /* 0x000fc600030e0606 */
[----:B------:R1:W-:Y:S04]  /*29d0*/  LDGSTS.E.BYPASS.LTC128B.128 [R217+0xb100], [R20.64], !P4 ;  /* 0x0b10000014d97fae */ /* 0x0003e8000e101d6a */
[----:B------:R1:W-:Y:S04]  /*29e0*/  LDGSTS.E.BYPASS.LTC128B.128 [R217+0x9100], [R28.64], !P5 ;  /* 0x091000001cd97fae */ /* 0x0003e8000e901d6a */
[----:B------:R1:W-:Y:S04]  /*29f0*/  LDGSTS.E.BYPASS.LTC128B.128 [R217+0xc100], [R16.64], !P4 ;  /* 0x0c10000010d97fae */ /* 0x0003e8000e101d6a */
[----:B------:R1:W-:Y:S04]  /*2a00*/  LDGSTS.E.BYPASS.LTC128B.128.ZFILL [R217+0xa100], [R24.64], P2 ;  /* 0x0a10000018d97fae */ /* 0x0003e80009141d6a */
[----:B------:R1:W-:Y:S02]  /*2a10*/  LDGSTS.E.BYPASS.LTC128B.128.ZFILL [R217+0xd100], [R22.64], P0 ;  /* 0x0d10000016d97fae */ /* 0x0003e40008141d6a */
.L_x_166:
[----:B-1----:R-:W-:Y:S01]  /*2a20*/  SHF.R.S32.HI R16, RZ, 0x1f, R97 ;  /* 0x0000001fff107819 */ /* 0x002fe20000011461 */
[----:B------:R-:W-:Y:S01]  /*2a30*/  FMUL.FTZ R0, R8, c[0x0][0x320] ;  /* 0x0000c80008007a20 */ /* 0x000fe20000410000 */
[-C--:B------:R-:W-:Y:S01]  /*2a40*/  LEA.HI R99, R99, R96.reuse, RZ, 0x2 ;  /* 0x0000006063637211 */ /* 0x080fe200078f10ff */
[----:B------:R-:W-:Y:S01]  /*2a50*/  FMUL.FTZ R4, R9, c[0x0][0x320] ;  /* 0x0000c80009047a20 */ /* 0x000fe20000410000 */
[----:B------:R-:W-:Y:S01]  /*2a60*/  LOP3.LUT R17, R98, 0xffffffe0, RZ, 0xc0, !PT ;  /* 0xffffffe062117812 */ /* 0x000fe200078ec0ff */
[----:B------:R-:W-:Y:S01]  /*2a70*/  FMUL.FTZ R9, R72, c[0x0][0x320] ;  /* 0x0000c80048097a20 */ /* 0x000fe20000410000 */
[----:B------:R-:W-:Y:S01]  /*2a80*/  LEA.HI R16, R16, R97, RZ, 0x3 ;  /* 0x0000006110107211 */ /* 0x000fe200078f18ff */
[----:B------:R-:W-:Y:S01]  /*2a90*/  FMUL.FTZ R6, R73, c[0x0][0x320] ;  /* 0x0000c80049067a20 */ /* 0x000fe20000410000 */
[----:B------:R-:W-:Y:S01]  /*2aa0*/  LOP3.LUT R99, R99, 0xfffffffc, RZ, 0xc0, !PT ;  /* 0xfffffffc63637812 */ /* 0x000fe200078ec0ff */
[----:B------:R-:W-:Y:S01]  /*2ab0*/  FMUL.FTZ R7, R68, c[0x0][0x320] ;  /* 0x0000c80044077a20 */ /* 0x000fe20000410000 */
[----:B------:R-:W-:Y:S01]  /*2ac0*/  IADD3 R17, -R17, R96, RZ ;  /* 0x0000006011117210 */ /* 0x000fe20007ffe1ff */
[----:B------:R-:W-:Y:S01]  /*2ad0*/  FMUL.FTZ R8, R69, c[0x0][0x320] ;  /* 0x0000c80045087a20 */ /* 0x000fe20000410000 */
[----:B------:R-:W-:Y:S01]  /*2ae0*/  LOP3.LUT R16, R16, 0xffffff8, RZ, 0xc0, !PT ;  /* 0x0ffffff810107812 */ /* 0x000fe200078ec0ff */
[----:B------:R-:W-:Y:S01]  /*2af0*/  IMAD.IADD R99, R96, 0x1, -R99 ;  /* 0x0000000160637824 */ /* 0x000fe200078e0a63 */
[----:B------:R-:W-:Y:S01]  /*2b00*/  SHF.R.S32.HI R18, RZ, 0x1f, R17 ;  /* 0x0000001fff127819 */ /* 0x000fe20000011411 */
[----:B------:R-:W-:Y:S01]  /*2b10*/  FMUL.FTZ R32, R64, c[0x0][0x320] ;  /* 0x0000c80040207a20 */ /* 0x000fe20000410000 */
[----:B------:R-:W-:Y:S01]  /*2b20*/  IADD3 R97, R97, -R16, RZ ;  /* 0x8000001061617210 */ /* 0x000fe20007ffe0ff */
[----:B------:R-:W-:Y:S01]  /*2b30*/  FMUL.FTZ R30, R65, c[0x0][0x320] ;  /* 0x0000c800411e7a20 */ /* 0x000fe20000410000 */
[----:B------:R-:W-:Y:S01]  /*2b40*/  LEA.HI R16, R18, R17, RZ, 0x2 ;  /* 0x0000001112107211 */ /* 0x000fe200078f10ff */
[----:B------:R-:W-:Y:S01]  /*2b50*/  FMUL.FTZ R28, R60, c[0x0][0x320] ;  /* 0x0000c8003c1c7a20 */ /* 0x000fe20000410000 */
[----:B------:R-:W-:Y:S01]  /*2b60*/  LEA.HI R18, R99, R99, RZ, 0x1 ;  /* 0x0000006363127211 */ /* 0x000fe200078f08ff */
[----:B------:R-:W-:Y:S01]  /*2b70*/  FMUL.FTZ R12, R12, c[0x0][0x320] ;  /* 0x0000c8000c0c7a20 */ /* 0x000fe20000410000 */
[----:B------:R-:W-:Y:S01]  /*2b80*/  LEA.HI.SX32 R20, R16, UR15, 0x1e ;  /* 0x0000000f10147c11 */ /* 0x000fe2000f8ff2ff */
[----:B------:R-:W-:Y:S01]  /*2b90*/  FMUL.FTZ R61, R61, c[0x0][0x320] ;  /* 0x0000c8003d3d7a20 */ /* 0x000fe20000410000 */
[----:B------:R-:W-:Y:S01]  /*2ba0*/  LOP3.LUT R18, R18, 0x1ffffffe, RZ, 0xc0, !PT ;  /* 0x1ffffffe12127812 */ /* 0x000fe200078ec0ff */
[----:B------:R-:W-:Y:S01]  /*2bb0*/  FMUL.FTZ R56, R56, c[0x0][0x320] ;  /* 0x0000c80038387a20 */ /* 0x000fe20000410000 */
[----:B------:R-:W-:Y:S01]  /*2bc0*/  PLOP3.LUT P2, PT, PT, PT, UP1, 0x80, 0x0 ;  /* 0x000000000000781c */ /* 0x000fe20003f4f018 */
[----:B------:R-:W-:Y:S01]  /*2bd0*/  IMAD R20, R97, 0x10, R20 ;  /* 0x0000001061147824 */ /* 0x000fe200078e0214 */
[----:B------:R-:W-:Y:S01]  /*2be0*/  IADD3 R99, R99, -R18, RZ ;  /* 0x8000001263637210 */ /* 0x000fe20007ffe0ff */
[----:B------:R-:W-:Y:S01]  /*2bf0*/  FMUL.FTZ R57, R57, c[0x0][0x320] ;  /* 0x0000c80039397a20 */ /* 0x000fe20000410000 */
[----:B------:R-:W-:Y:S01]  /*2c00*/  PLOP3.LUT P0, PT, PT, PT, UP1, 0x80, 0x0 ;  /* 0x000000000000781c */ /* 0x000fe20003f0f018 */
[----:B------:R-:W-:Y:S01]  /*2c10*/  FMUL.FTZ R52, R52, c[0x0][0x320] ;  /* 0x0000c80034347a20 */ /* 0x000fe20000410000 */
[----:B------:R-:W1:Y:S01]  /*2c20*/  MUFU.TANH R0, R0 ;  /* 0x0000000000007308 */ /* 0x000e620000002400 */
[----:B------:R-:W-:Y:S01]  /*2c30*/  IMAD R220, R99, 0x8, R20 ;  /* 0x0000000863dc7824 */ /* 0x000fe200078e0214 */
[----:B------:R-:W-:Y:S01]  /*2c40*/  MOV R20, UR18 ;  /* 0x0000001200147c02 */ /* 0x000fe20008000f00 */
[----:B------:R-:W-:Y:S01]  /*2c50*/  FMUL.FTZ R53, R53, c[0x0][0x320] ;  /* 0x0000c80035357a20 */ /* 0x000fe20000410000 */
[----:B------:R-:W-:Y:S01]  /*2c60*/  ULDC UR13, c[0x0][0x324] ;  /* 0x0000c900000d7ab9 */ /* 0x000fe20000000800 */
[----:B------:R-:W-:Y:S01]  /*2c70*/  FMUL.FTZ R48, R48, c[0x0][0x320] ;  /* 0x0000c80030307a20 */ /* 0x000fe20000410000 */
[----:B------:R-:W-:Y:S01]  /*2c80*/  MOV R19, R220 ;  /* 0x000000dc00137202 */ /* 0x000fe20000000f00 */
[----:B------:R-:W-:Y:S01]  /*2c90*/  @P2 IMAD.HI.U32 R18, R220, c[0x0][0x2c8], RZ ;  /* 0x0000b200dc122a27 */ /* 0x000fe200078e00ff */
[----:B------:R-:W2:Y:S01]  /*2ca0*/  MUFU.TANH R4, R4 ;  /* 0x0000000400047308 */ /* 0x000ea20000002400 */
[----:B------:R-:W-:Y:S01]  /*2cb0*/  ULDC UR16, c[0x0][0x1d0] ;  /* 0x0000740000107ab9 */ /* 0x000fe20000000800 */
[----:B------:R-:W0:Y:S01]  /*2cc0*/  LDGDEPBAR ;  /* 0x00000000000079af */ /* 0x000e220000000000 */
[----:B------:R-:W-:Y:S01]  /*2cd0*/  FMUL.FTZ R49, R49, c[0x0][0x320] ;  /* 0x0000c80031317a20 */ /* 0x000fe20000410000 */
[----:B------:R-:W-:Y:S01]  /*2ce0*/  @P0 SHF.R.U32.HI R19, RZ, c[0x0][0x2cc], R18 ;  /* 0x0000b300ff130a19 */ /* 0x000fe20000011612 */
[----:B------:R-:W-:Y:S01]  /*2cf0*/  FMUL.FTZ R44, R44, c[0x0][0x320] ;  /* 0x0000c8002c2c7a20 */ /* 0x000fe20000410000 */
[----:B------:R-:W-:Y:S01]  /*2d00*/  LOP3.LUT R18, R16, 0x7ffffffc, RZ, 0xc0, !PT ;  /* 0x7ffffffc10127812 */ /* 0x000fe200078ec0ff */
[----:B------:R-:W-:Y:S01]  /*2d10*/  FMUL.FTZ R45, R45, c[0x0][0x320] ;  /* 0x0000c8002d2d7a20 */ /* 0x000fe20000410000 */
[----:B------:R-:W-:Y:S01]  /*2d20*/  PLOP3.LUT P0, PT, PT, PT, UP0, 0x40, 0x0 ;  /* 0x000000000000781c */ /* 0x000fe20003f0e808 */
[----:B------:R-:W3:Y:S01]  /*2d30*/  SHFL.IDX PT, R16, R19, RZ, 0x1c1f ;  /* 0x001c1fff13107589 */ /* 0x000ee200000e0000 */
[----:B------:R-:W-:Y:S01]  /*2d40*/  FMUL.FTZ R80, R80, c[0x0][0x320] ;  /* 0x0000c80050507a20 */ /* 0x000fe20000410000 */
[----:B------:R-:W4:Y:S01]  /*2d50*/  MUFU.TANH R9, R9 ;  /* 0x0000000900097308 */ /* 0x000f220000002400 */
[----:B------:R-:W-:Y:S01]  /*2d60*/  IMAD.IADD R221, R17, 0x1, -R18 ;  /* 0x0000000111dd7824 */ /* 0x000fe200078e0a12 */
[----:B------:R-:W-:Y:S01]  /*2d70*/  UIMAD UR16, UR8, UR16, UR4 ;  /* 0x00000010081072a4 */ /* 0x000fe2000f8e0204 */
[----:B------:R-:W-:Y:S01]  /*2d80*/  FMUL.FTZ R81, R81, c[0x0][0x320] ;  /* 0x0000c80051517a20 */ /* 0x000fe20000410000 */
[----:B------:R-:W-:Y:S01]  /*2d90*/  ULOP3.LUT UR13, URZ, UR13, URZ, 0x33, !UPT ;  /* 0x0000000d3f0d7292 */ /* 0x000fe2000f8e333f */
[----:B------:R-:W-:-:S02]  /*2da0*/  IMAD.SHL.U32 R221, R221, 0x2, RZ ;  /* 0x00000002dddd7824 */ /* 0x000fc400078e00ff */
[----:B------:R-:W-:Y:S01]  /*2db0*/  FMUL.FTZ R76, R76, c[0x0][0x320] ;  /* 0x0000c8004c4c7a20 */ /* 0x000fe20000410000 */
[----:B------:R-:W1:Y:S01]  /*2dc0*/  MUFU.TANH R6, R6 ;  /* 0x0000000600067308 */ /* 0x000e620000002400 */
[----:B------:R-:W-:Y:S01]  /*2dd0*/  FMUL.FTZ R77, R77, c[0x0][0x320] ;  /* 0x0000c8004d4d7a20 */ /* 0x000fe20000410000 */
[----:B------:R-:W-:Y:S01]  /*2de0*/  IADD3 R21, -R221, 0x1, R20 ;  /* 0x00000001dd157810 */ /* 0x000fe20007ffe114 */
[----:B------:R-:W-:Y:S01]  /*2df0*/  FMUL.FTZ R13, R13, c[0x0][0x320] ;  /* 0x0000c8000d0d7a20 */ /* 0x000fe20000410000 */
[----:B------:R-:W-:Y:S02]  /*2e00*/  IADD3 R20, -R221, UR16, RZ ;  /* 0x00000010dd147c10 */ /* 0x000fe4000fffe1ff */
[----:B------:R-:W-:Y:S02]  /*2e10*/  IADD3 R21, R21, -c[0x0][0x168], RZ ;  /* 0x80005a0015157a10 */ /* 0x000fe40007ffe0ff */
[----:B------:R-:W1:Y:S02]  /*2e20*/  MUFU.TANH R7, R7 ;  /* 0x0000000700077308 */ /* 0x000e640000002400 */
[----:B------:R-:W-:-:S02]  /*2e30*/  IADD3 R22, R21, c[0x0][0x328], RZ ;  /* 0x0000ca0015167a10 */ /* 0x000fc40007ffe0ff */
[----:B------:R-:W-:Y:S02]  /*2e40*/  IADD3 R21, R21, UR13, RZ ;  /* 0x0000000d15157c10 */ /* 0x000fe4000fffe0ff */
[-C--:B---3--:R-:W-:Y:S02]  /*2e50*/  IADD3 R17, R22, R16.reuse, RZ ;  /* 0x0000001016117210 */ /* 0x088fe40007ffe0ff */
[----:B------:R-:W3:Y:S01]  /*2e60*/  MUFU.TANH R8, R8 ;  /* 0x0000000800087308 */ /* 0x000ee20000002400 */
[----:B------:R-:W-:Y:S02]  /*2e70*/  IADD3 R23, R21, R16, RZ ;  /* 0x0000001015177210 */ /* 0x000fe40007ffe0ff */
[----:B------:R-:W-:-:S05]  /*2e80*/  IMNMX R24, R17, R20, PT ;  /* 0x0000001411187217 */ /* 0x000fca0003800200 */
[----:B------:R-:W1:Y:S08]  /*2e90*/  MUFU.TANH R32, R32 ;  /* 0x0000002000207308 */ /* 0x000e700000002400 */
        /* <DEDUP_REMOVED lines=16> */
[----:B------:R5:W1:Y:S02]  /*2fa0*/  MUFU.TANH R18, R13 ;  /* 0x0000000d00127308 */ /* 0x000a640000002400 */
[----:B-----5:R-:W-:Y:S01]  /*2fb0*/  IADD3 R13, -R221, UR4, RZ ;  /* 0x00000004dd0d7c10 */ /* 0x020fe2000fffe1ff */
[----:B------:R-:W-:Y:S05]  /*2fc0*/  @P0 BRA `(.L_x_167) ;  /* 0x0000015000000947 */ /* 0x000fea0003800000 */
[----:B-1234-:R-:W-:Y:S01]  /*2fd0*/  IMAD.U32 R17, RZ, RZ, UR11 ;  /* 0x0000000bff117e24 */ /* 0x01efe2000f8e00ff */
[----:B------:R-:W-:Y:S04]  /*2fe0*/  BSSY B0, `(.L_x_168) ;  /* 0x000000f000007945 */ /* 0x000fe80003800000 */
[----:B------:R-:W-:-:S04]  /*2ff0*/  IADD3 R26, R17, -c[0x0][0x168], R16 ;  /* 0x80005a00111a7a10 */ /* 0x000fc80007ffe010 */
[----:B------:R-:W-:-:S13]  /*3000*/  ISETP.GT.AND P0, PT, R26, -0x1, PT ;  /* 0xffffffff1a00780c */ /* 0x000fda0003f04270 */
[----:B------:R-:W-:Y:S05]  /*3010*/  @P0 BRA `(.L_x_169) ;  /* 0x0000007000000947 */ /* 0x000fea0003800000 */
[----:B------:R-:W-:Y:S01]  /*3020*/  IMAD.MOV.U32 R16, RZ, RZ, c[0x0][0x32c] ;  /* 0x0000cb00ff107624 */ /* 0x000fe200078e00ff */
[----:B------:R-:W-:-:S04]  /*3030*/  LOP3.LUT R26, RZ, R26, RZ, 0x33, !PT ;  /* 0x0000001aff1a7212 */ /* 0x000fc800078e33ff */
[----:B------:R-:W-:-:S13]  /*3040*/  ISETP.NE.AND P0, PT, R16, 0x1, PT ;  /* 0x000000011000780c */ /* 0x000fda0003f05270 */
[----:B------:R-:W-:-:S05]  /*3050*/  @P0 IMAD.HI.U32 R16, R26, c[0x0][0x330], RZ ;  /* 0x0000cc001a100a27 */ /* 0x000fca00078e00ff */
[----:B------:R-:W-:-:S04]  /*3060*/  @P0 SHF.R.U32.HI R26, RZ, c[0x0][0x334], R16 ;  /* 0x0000cd00ff1a0a19 */ /* 0x000fc80000011610 */
[----:B------:R-:W-:Y:S01]  /*3070*/  LOP3.LUT R26, RZ, R26, RZ, 0x33, !PT ;  /* 0x0000001aff1a7212 */ /* 0x000fe200078e33ff */
[----:B------:R-:W-:Y:S05]  /*3080*/  BRA `(.L_x_170) ;  /* 0x0000004000007947 */ /* 0x000fea0003800000 */
.L_x_169:
[----:B------:R-:W-:-:S04]  /*3090*/  MOV R16, c[0x0][0x32c] ;  /* 0x0000cb0000107a02 */ /* 0x000fc80000000f00 */
[----:B------:R-:W-:-:S13]  /*30a0*/  ISETP.NE.AND P0, PT, R16, 0x1, PT ;  /* 0x000000011000780c */ /* 0x000fda0003f05270 */
[----:B------:R-:W-:-:S05]  /*30b0*/  @P0 IMAD.HI.U32 R16, R26, c[0x0][0x330], RZ ;  /* 0x0000cc001a100a27 */ /* 0x000fca00078e00ff */
[----:B------:R-:W-:Y:S02]  /*30c0*/  @P0 SHF.R.U32.HI R26, RZ, c[0x0][0x334], R16 ;  /* 0x0000cd00ff1a0a19 */ /* 0x000fe40000011610 */
.L_x_170:
[----:B------:R-:W-:Y:S05]  /*30d0*/  BSYNC B0 ;  /* 0x0000000000007941 */ /* 0x000fea0003800000 */
.L_x_168:
[----:B------:R-:W-:-:S05]  /*30e0*/  IMAD R26, R26, c[0x0][0x32c], R13 ;  /* 0x0000cb001a1a7a24 */ /* 0x000fca00078e020d */
[----:B------:R-:W-:Y:S02]  /*30f0*/  IADD3 R17, R26, c[0x0][0x32c], RZ ;  /* 0x0000cb001a117a10 */ /* 0x000fe40007ffe0ff */
[----:B------:R-:W-:Y:S02]  /*3100*/  IMNMX R23, R23, R26, !PT ;  /* 0x0000001a17177217 */ /* 0x000fe40007800200 */
[----:B------:R-:W-:Y:S02]  /*3110*/  IMNMX R24, R24, R17, PT ;  /* 0x0000001118187217 */ /* 0x000fe40003800200 */
.L_x_167:
[----:B-1234-:R-:W-:Y:S01]  /*3120*/  UISETP.GE.AND UP2, UPT, UR4, 0x2, UPT ;  /* 0x000000020400788c */ /* 0x01efe2000bf46270 */
[----:B------:R1:W2:Y:S01]  /*3130*/  SHFL.IDX PT, R27, R19, 0x1, 0x1c1f ;  /* 0x003c1f00131b7f89 */ /* 0x0002a200000e0000 */
[----:B------:R-:W-:Y:S01]  /*3140*/  UISETP.GE.AND UP3, UPT, UR4, 0x1, UPT ;  /* 0x000000010400788c */ /* 0x000fe2000bf66270 */
[----:B------:R-:W-:Y:S01]  /*3150*/  FMUL.FTZ R14, R14, c[0x0][0x320] ;  /* 0x0000c8000e0e7a20 */ /* 0x000fe20000410000 */
[----:B------:R-:W-:Y:S01]  /*3160*/  UISETP.GE.AND UP4, UPT, UR4, 0x9, UPT ;  /* 0x000000090400788c */ /* 0x000fe2000bf86270 */
[----:B------:R-:W-:Y:S01]  /*3170*/  FMUL.FTZ R31, R10, c[0x0][0x320] ;  /* 0x0000c8000a1f7a20 */ /* 0x000fe20000410000 */
[----:B------:R-:W-:Y:S01]  /*3180*/  PLOP3.LUT P6, PT, PT, PT, UP2, 0x40, 0x0 ;  /* 0x000000000000781c */ /* 0x000fe20003fce828 */
[----:B------:R-:W-:Y:S01]  /*3190*/  UP2UR UR33, UPR, URZ, 0x4 ;  /* 0x000000043f217883 */ /* 0x000fe20008000000 */
[----:B------:R-:W-:Y:S01]  /*31a0*/  PLOP3.LUT P0, PT, PT, PT, UP3, 0x40, 0x0 ;  /* 0x000000000000781c */ /* 0x000fe20003f0e838 */
[----:B------:R-:W-:Y:S01]  /*31b0*/  UP2UR UR34, UPR, URZ, 0x8 ;  /* 0x000000083f227883 */ /* 0x000fe20008000000 */
[C---:B------:R-:W-:Y:S01]  /*31c0*/  ISETP.GT.AND P6, PT, R23.reuse, 0x1, P6 ;  /* 0x000000011700780c */ /* 0x040fe200037c4270 */
[----:B------:R-:W-:Y:S01]  /*31d0*/  UISETP.GE.AND UP2, UPT, UR4, 0x11, UPT ;  /* 0x000000110400788c */ /* 0x000fe2000bf46270 */
[C---:B------:R-:W-:Y:S01]  /*31e0*/  ISETP.GT.AND P0, PT, R23.reuse, RZ, P0 ;  /* 0x000000ff1700720c */ /* 0x040fe20000704270 */
[----:B------:R-:W-:Y:S01]  /*31f0*/  UISETP.GE.AND UP3, UPT, UR4, 0xa, UPT ;  /* 0x0000000a0400788c */ /* 0x000fe2000bf66270 */
[----:B------:R-:W-:Y:S01]  /*3200*/  PLOP3.LUT P2, PT, PT, PT, UP4, 0x40, 0x0 ;  /* 0x000000000000781c */ /* 0x000fe20003f4e848 */
[----:B------:R-:W-:Y:S01]  /*3210*/  UP2UR UR30, UPR, URZ, 0x4 ;  /* 0x000000043f1e7883 */ /* 0x000fe20008000000 */
[C---:B------:R-:W-:Y:S01]  /*3220*/  ISETP.LT.OR P6, PT, R24.reuse, 0x2, P6 ;  /* 0x000000021800780c */ /* 0x040fe200037c1670 */
[----:B------:R3:W4:Y:S01]  /*3230*/  MUFU.TANH R25, R14 ;  /* 0x0000000e00197308 */ /* 0x0007220000002400 */
[----:B------:R-:W-:Y:S01]  /*3240*/  ISETP.LT.OR P0, PT, R24, 0x1, P0 ;  /* 0x000000011800780c */ /* 0x000fe20000701670 */
[----:B------:R-:W-:Y:S01]  /*3250*/  UP2UR UR32, UPR, URZ, 0x10 ;  /* 0x000000103f207883 */ /* 0x000fe20008000000 */
[C---:B------:R-:W-:Y:S01]  /*3260*/  ISETP.GT.AND P2, PT, R23.reuse, 0x8, P2 ;  /* 0x000000081700780c */ /* 0x040fe20001744270 */
[----:B------:R-:W-:Y:S01]  /*3270*/  UISETP.GE.AND UP4, UPT, UR4, 0x52, UPT ;  /* 0x000000520400788c */ /* 0x000fe2000bf86270 */
[----:B------:R-:W-:Y:S01]  /*3280*/  FSEL R18, R18, -INF , !P6 ;  /* 0xff80000012127808 */ /* 0x000fe20007000000 */
[----:B------:R-:W-:Y:S01]  /*3290*/  UISETP.GE.AND UP6, UPT, UR4, 0x4a, UPT ;  /* 0x0000004a0400788c */ /* 0x000fe2000bfc6270 */
[----:B-1----:R-:W-:Y:S01]  /*32a0*/  FSEL R19, R12, -INF , !P0 ;  /* 0xff8000000c137808 */ /* 0x002fe20004000000 */
[----:B------:R-:W-:Y:S01]  /*32b0*/  UISETP.GE.AND UP5, UPT, UR4, 0x51, UPT ;  /* 0x000000510400788c */ /* 0x000fe2000bfa6270 */
[----:B------:R-:W-:Y:S01]  /*32c0*/  PLOP3.LUT P6, PT, PT, PT, UP2, 0x40, 0x0 ;  /* 0x000000000000781c */ /* 0x000fe20003fce828 */
[----:B------:R-:W-:Y:S01]  /*32d0*/  UISETP.GE.AND UP2, UPT, UR4, 0x12, UPT ;  /* 0x000000120400788c */ /* 0x000fe2000bf46270 */
[----:B------:R-:W-:Y:S01]  /*32e0*/  PLOP3.LUT P0, PT, PT, PT, UP3, 0x40, 0x0 ;  /* 0x000000000000781c */ /* 0x000fe20003f0e838 */
[----:B------:R-:W-:Y:S01]  /*32f0*/  UP2UR UR31, UPR, URZ, 0x8 ;  /* 0x000000083f1f7883 */ /* 0x000fe20008000000 */
[----:B------:R-:W-:Y:S01]  /*3300*/  ISETP.LT.OR P2, PT, R24, 0x9, P2 ;  /* 0x000000091800780c */ /* 0x000fe20001741670 */
[----:B------:R-:W-:Y:S01]  /*3310*/  UP2UR UR29, UPR, URZ, 0x4 ;  /* 0x000000043f1d7883 */ /* 0x000fe20008000000 */
[----:B------:R-:W-:Y:S01]  /*3320*/  ISETP.GT.AND P0, PT, R23, 0x9, P0 ;  /* 0x000000091700780c */ /* 0x000fe20000704270 */
[----:B------:R-:W-:Y:S01]  /*3330*/  FMUL.FTZ R17, R70, c[0x0][0x320] ;  /* 0x0000c80046117a20 */ /* 0x000fe20000410000 */
[----:B---3--:R-:W-:Y:S01]  /*3340*/  FSEL R14, R0, -INF , !P2 ;  /* 0xff800000000e7808 */ /* 0x008fe20005000000 */
[----:B------:R-:W-:Y:S01]  /*3350*/  FMUL.FTZ R16, R71, c[0x0][0x320] ;  /* 0x0000c80047107a20 */ /* 0x000fe20000410000 */
[----:B------:R-:W-:Y:S01]  /*3360*/  PLOP3.LUT P2, PT, PT, PT, UP2, 0x40, 0x0 ;  /* 0x000000000000781c */ /* 0x000fe20003f4e828 */
[----:B------:R-:W-:Y:S01]  /*3370*/  UISETP.GE.AND UP2, UPT, UR4, 0x19, UPT ;  /* 0x000000190400788c */ /* 0x000fe2000bf46270 */
[----:B------:R-:W-:Y:S01]  /*3380*/  ISETP.LT.OR P0, PT, R24, 0xa, P0 ;  /* 0x0000000a1800780c */ /* 0x000fe20000701670 */
[----:B------:R-:W-:Y:S01]  /*3390*/  FMUL.FTZ R15, R15, c[0x0][0x320] ;  /* 0x0000c8000f0f7a20 */ /* 0x000fe20000410000 */
[C---:B------:R-:W-:Y:S01]  /*33a0*/  ISETP.GT.AND P6, PT, R23.reuse, 0x10, P6 ;  /* 0x000000101700780c */ /* 0x040fe200037c4270 */
[----:B------:R-:W-:Y:S01]  /*33b0*/  UP2UR UR28, UPR, URZ, 0x4 ;  /* 0x000000043f1c7883 */ /* 0x000fe20008000000 */
[----:B------:R-:W-:Y:S01]  /*33c0*/  FSEL R12, R4, -INF , !P0 ;  /* 0xff800000040c7808 */ /* 0x000fe20004000000 */
[----:B------:R-:W-:Y:S01]  /*33d0*/  FMUL.FTZ R26, R74, c[0x0][0x320] ;  /* 0x0000c8004a1a7a20 */ /* 0x000fe20000410000 */
[----:B------:R-:W-:Y:S01]  /*33e0*/  PLOP3.LUT P0, PT, PT, PT, UP2, 0x40, 0x0 ;  /* 0x000000000000781c */ /* 0x000fe20003f0e828 */
[----:B------:R-:W-:Y:S01]  /*33f0*/  UISETP.GE.AND UP2, UPT, UR4, 0x1a, UPT ;  /* 0x0000001a0400788c */ /* 0x000fe2000bf46270 */
[C---:B------:R-:W-:Y:S01]  /*3400*/  ISETP.LT.OR P6, PT, R24.reuse, 0x11, P6 ;  /* 0x000000111800780c */ /* 0x040fe200037c1670 */
[----:B------:R-:W-:Y:S01]  /*3410*/  UISETP.GE.AND UP3, UPT, UR4, 0x59, UPT ;  /* 0x000000590400788c */ /* 0x000fe2000bf66270 */
[----:B------:R-:W-:Y:S01]  /*3420*/  ISETP.GT.AND P2, PT, R23, 0x11, P2 ;  /* 0x000000111700780c */ /* 0x000fe20001744270 */
[----:B------:R-:W-:Y:S01]  /*3430*/  UP2UR UR27, UPR, URZ, 0x4 ;  /* 0x000000043f1b7883 */ /* 0x000fe20008000000 */
[----:B------:R-:W-:Y:S01]  /*3440*/  FSEL R10, R9, -INF , !P6 ;  /* 0xff800000090a7808 */ /* 0x000fe20007000000 */
[----:B------:R-:W-:Y:S01]  /*3450*/  FMUL.FTZ R59, R59, c[0x0][0x320] ;  /* 0x0000c8003b3b7a20 */ /* 0x000fe20000410000 */
[----:B------:R-:W-:Y:S01]  /*3460*/  PLOP3.LUT P6, PT, PT, PT, UP2, 0x40, 0x0 ;  /* 0x000000000000781c */ /* 0x000fe20003fce828 */
[----:B------:R-:W-:Y:S01]  /*3470*/  UISETP.GE.AND UP2, UPT, UR4, 0x21, UPT ;  /* 0x000000210400788c */ /* 0x000fe2000bf46270 */
[----:B------:R-:W-:Y:S01]  /*3480*/  ISETP.LT.OR P2, PT, R24, 0x12, P2 ;  /* 0x000000121800780c */ /* 0x000fe20001741670 */
[----:B------:R-:W-:Y:S01]  /*3490*/  FMUL.FTZ R54, R54, c[0x0][0x320] ;  /* 0x0000c80036367a20 */ /* 0x000fe20000410000 */
        /* <DEDUP_REMOVED lines=67> */
[----:B------:R1:W3:Y:S01]  /*38d0*/  MUFU.TANH R149, R59 ;  /* 0x0000003b00957308 */ /* 0x0002e20000002400 */
[----:B------:R-:W-:Y:S01]  /*38e0*/  PLOP3.LUT P6, PT, PT, PT, UP2, 0x40, 0x0 ;  /* 0x000000000000781c */ /* 0x000fe20003fce828 */
[----:B------:R-:W-:Y:S01]  /*38f0*/  UISETP.GE.AND UP2, UPT, UR4, 0x42, UPT ;  /* 0x000000420400788c */ /* 0x000fe2000bf46270 */
[----:B------:R-:W-:Y:S01]  /*3900*/  ISETP.LT.OR P2, PT, R24, 0x39, P2 ;  /* 0x000000391800780c */ /* 0x000fe20001741670 */
[--C-:B--2---:R-:W-:Y:S01]  /*3910*/  IMAD.IADD R9, R22, 0x1, R27.reuse ;  /* 0x0000000116097824 */ /* 0x104fe200078e021b */
[----:B------:R-:W-:Y:S01]  /*3920*/  ISETP.GT.AND P0, PT, R23, 0x39, P0 ;  /* 0x000000391700780c */ /* 0x000fe20000704270 */
[----:B------:R-:W-:Y:S01]  /*3930*/  UP2UR UR17, UPR, URZ, 0x4 ;  /* 0x000000043f117883 */ /* 0x000fe20008000000 */
[----:B------:R-:W-:Y:S01]  /*3940*/  FSEL R142, R142, -INF , !P2 ;  /* 0xff8000008e8e7808 */ /* 0x000fe20005000000 */
[----:B------:R-:W2:Y:S01]  /*3950*/  MUFU.TANH R17, R17 ;  /* 0x0000001100117308 */ /* 0x000ea20000002400 */
[----:B------:R-:W-:Y:S01]  /*3960*/  PLOP3.LUT P2, PT, PT, PT, UP2, 0x40, 0x0 ;  /* 0x000000000000781c */ /* 0x000fe20003f4e828 */
[----:B------:R-:W-:Y:S01]  /*3970*/  UISETP.GE.AND UP2, UPT, UR4, 0x49, UPT ;  /* 0x000000490400788c */ /* 0x000fe2000bf46270 */
[----:B------:R-:W-:Y:S01]  /*3980*/  ISETP.LT.OR P0, PT, R24, 0x3a, P0 ;  /* 0x0000003a1800780c */ /* 0x000fe20000701670 */
[----:B------:R-:W-:Y:S01]  /*3990*/  IMAD.IADD R0, R21, 0x1, R27 ;  /* 0x0000000115007824 */ /* 0x000fe200078e021b */
[C---:B------:R-:W-:Y:S01]  /*39a0*/  ISETP.GT.AND P6, PT, R23.reuse, 0x40, P6 ;  /* 0x000000401700780c */ /* 0x040fe200037c4270 */
[----:B------:R-:W-:Y:S01]  /*39b0*/  UP2UR UR16, UPR, URZ, 0x4 ;  /* 0x000000043f107883 */ /* 0x000fe20008000000 */
[----:B------:R-:W-:Y:S01]  /*39c0*/  FSEL R140, R140, -INF , !P0 ;  /* 0xff8000008c8c7808 */ /* 0x000fe20004000000 */
[----:B------:R-:W1:Y:S01]  /*39d0*/  MUFU.TANH R16, R16 ;  /* 0x0000001000107308 */ /* 0x000e620000002400 */
[----:B------:R-:W-:Y:S01]  /*39e0*/  PLOP3.LUT P0, PT, PT, PT, UP2, 0x40, 0x0 ;  /* 0x000000000000781c */ /* 0x000fe20003f0e828 */
[----:B------:R-:W-:Y:S01]  /*39f0*/  UISETP.GE.AND UP2, UPT, UR4, 0x5a, UPT ;  /* 0x0000005a0400788c */ /* 0x000fe2000bf46270 */
[----:B------:R-:W-:-:S02]  /*3a00*/  ISETP.GT.AND P2, PT, R23, 0x41, P2 ;  /* 0x000000411700780c */ /* 0x000fc40001744270 */
[----:B------:R-:W-:Y:S02]  /*3a10*/  ISETP.GT.AND P0, PT, R23, 0x48, P0 ;  /* 0x000000481700780c */ /* 0x000fe40000704270 */
[C---:B------:R-:W-:Y:S01]  /*3a20*/  ISETP.LT.OR P6, PT, R24.reuse, 0x41, P6 ;  /* 0x000000411800780c */ /* 0x040fe200037c1670 */
[----:B------:R1:W1:Y:S01]  /*3a30*/  MUFU.TANH R159, R54 ;  /* 0x00000036009f7308 */ /* 0x0002620000002400 */
[C---:B------:R-:W-:Y:S02]  /*3a40*/  ISETP.LT.OR P0, PT, R24.reuse, 0x49, P0 ;  /* 0x000000491800780c */ /* 0x040fe40000701670 */
[----:B------:R-:W-:Y:S02]  /*3a50*/  ISETP.LT.OR P2, PT, R24, 0x42, P2 ;  /* 0x000000421800780c */ /* 0x000fe40001741670 */
[----:B------:R-:W-:Y:S02]  /*3a60*/  FSEL R152, R152, -INF , !P0 ;  /* 0xff80000098987808 */ /* 0x000fe40004000000 */
[----:B------:R-:W-:Y:S01]  /*3a70*/  PLOP3.LUT P0, PT, PT, PT, UP4, 0x40, 0x0 ;  /* 0x000000000000781c */ /* 0x000fe20003f0e848 */
[----:B------:R1:W1:Y:S01]  /*3a80*/  MUFU.TANH R153, R55 ;  /* 0x0000003700997308 */ /* 0x0002620000002400 */
[----:B------:R-:W-:-:S02]  /*3a90*/  FSEL R156, R156, -INF , !P6 ;  /* 0xff8000009c9c7808 */ /* 0x000fc40007000000 */
[----:B------:R-:W-:Y:S02]  /*3aa0*/  FSEL R154, R154, -INF , !P2 ;  /* 0xff8000009a9a7808 */ /* 0x000fe40005000000 */
[----:B------:R-:W-:Y:S02]  /*3ab0*/  PLOP3.LUT P6, PT, PT, PT, UP6, 0x40, 0x0 ;  /* 0x000000000000781c */ /* 0x000fe40003fce868 */
[----:B------:R-:W-:Y:S01]  /*3ac0*/  PLOP3.LUT P2, PT, PT, PT, UP5, 0x40, 0x0 ;  /* 0x000000000000781c */ /* 0x000fe20003f4e858 */
[----:B------:R-:W1:Y:S01]  /*3ad0*/  MUFU.TANH R15, R15 ;  /* 0x0000000f000f7308 */ /* 0x000e620000002400 */
[C---:B------:R-:W-:Y:S02]  /*3ae0*/  ISETP.GT.AND P0, PT, R23.reuse, 0x51, P0 ;  /* 0x000000511700780c */ /* 0x040fe40000704270 */
[C---:B------:R-:W-:Y:S02]  /*3af0*/  ISETP.GT.AND P6, PT, R23.reuse, 0x49, P6 ;  /* 0x000000491700780c */ /* 0x040fe400037c4270 */
[----:B------:R-:W-:-:S02]  /*3b00*/  ISETP.GT.AND P2, PT, R23, 0x50, P2 ;  /* 0x000000501700780c */ /* 0x000fc40001744270 */
        /* <DEDUP_REMOVED lines=11> */
[----:B------:R1:W1:Y:S01]  /*3bc0*/  MUFU.TANH R141, R66 ;  /* 0x00000042008d7308 */ /* 0x0002620000002400 */
[C---:B------:R-:W-:Y:S02]  /*3bd0*/  ISETP.GT.AND P6, PT, R23.reuse, 0x58, P6 ;  /* 0x000000581700780c */ /* 0x040fe400037c4270 */
[----:B------:R-:W-:Y:S02]  /*3be0*/  ISETP.GT.AND P2, PT, R23, 0x59, P2 ;  /* 0x000000591700780c */ /* 0x000fe40001744270 */
[----:B------:R-:W-:-:S02]  /*3bf0*/  ISETP.LT.OR P6, PT, R24, 0x59, P6 ;  /* 0x000000591800780c */ /* 0x000fc400037c1670 */
[----:B------:R-:W-:Y:S01]  /*3c00*/  ISETP.LT.OR P2, PT, R24, 0x5a, P2 ;  /* 0x0000005a1800780c */ /* 0x000fe20001741670 */
[----:B------:R1:W1:Y:S01]  /*3c10*/  MUFU.TANH R125, R67 ;  /* 0x00000043007d7308 */ /* 0x0002620000002400 */
[----:B------:R-:W-:Y:S02]  /*3c20*/  IMNMX R20, R9, R20, PT ;  /* 0x0000001409147217 */ /* 0x000fe40003800200 */
[----:B------:R-:W-:Y:S02]  /*3c30*/  FSEL R132, R132, -INF , !P6 ;  /* 0xff80000084847808 */ /* 0x000fe40007000000 */
[----:B------:R-:W-:-:S03]  /*3c40*/  FSEL R130, R130, -INF , !P2 ;  /* 0xff80000082827808 */ /* 0x000fc60005000000 */
[----:B------:R1:W1:Y:S08]  /*3c50*/  MUFU.TANH R151, R46 ;  /* 0x0000002e00977308 */ /* 0x0002700000002400 */
[----:B------:R1:W1:Y:S08]  /*3c60*/  MUFU.TANH R143, R47 ;  /* 0x0000002f008f7308 */ /* 0x0002700000002400 */
[----:B------:R-:W1:Y:S08]  /*3c70*/  MUFU.TANH R26, R26 ;  /* 0x0000001a001a7308 */ /* 0x000e700000002400 */
        /* <DEDUP_REMOVED lines=8> */
[----:B------:R1:W1:Y:S08]  /*3d00*/  MUFU.TANH R7, R29 ;  /* 0x0000001d00077308 */ /* 0x0002700000002400 */
[----:B------:R1:W1:Y:S01]  /*3d10*/  MUFU.TANH R161, R58 ;  /* 0x0000003a00a17308 */ /* 0x0002620000002400 */
[----:B------:R-:W-:Y:S05]  /*3d20*/  @P0 BRA `(.L_x_171) ;  /* 0x0000015000000947 */ /* 0x000fea0003800000 */
[----:B--234-:R-:W-:Y:S01]  /*3d30*/  IMAD.U32 R22, RZ, RZ, UR11 ;  /* 0x0000000bff167e24 */ /* 0x01cfe2000f8e00ff */
        /* <DEDUP_REMOVED lines=11> */
.L_x_173:
[----:B------:R-:W-:-:S04]  /*3df0*/  MOV R9, c[0x0][0x32c] ;  /* 0x0000cb0000097a02 */ /* 0x000fc80000000f00 */
[----:B------:R-:W-:-:S13]  /*3e00*/  ISETP.NE.AND P0, PT, R9, 0x1, PT ;  /* 0x000000010900780c */ /* 0x000fda0003f05270 */
[----:B------:R-:W-:-:S05]  /*3e10*/  @P0 IMAD.HI.U32 R9, R22, c[0x0][0x330], RZ ;  /* 0x0000cc0016090a27 */ /* 0x000fca00078e00ff */
[----:B------:R-:W-:Y:S02]  /*3e20*/  @P0 SHF.R.U32.HI R22, RZ, c[0x0][0x334], R9 ;  /* 0x0000cd00ff160a19 */ /* 0x000fe40000011609 */
.L_x_174:
[----:B------:R-:W-:Y:S05]  /*3e30*/  BSYNC B0 ;  /* 0x0000000000007941 */ /* 0x000fea0003800000 */
.L_x_172:
[----:B------:R-:W-:-:S05]  /*3e40*/  IMAD R13, R22, c[0x0][0x32c], R13 ;  /* 0x0000cb00160d7a24 */ /* 0x000fca00078e020d */
[----:B------:R-:W-:Y:S02]  /*3e50*/  IADD3 R9, R13, c[0x0][0x32c], RZ ;  /* 0x0000cb000d097a10 */ /* 0x000fe40007ffe0ff */
[----:B------:R-:W-:Y:S02]  /*3e60*/  IMNMX R0, R0, R13, !PT ;  /* 0x0000000d00007217 */ /* 0x000fe40007800200 */
[----:B------:R-:W-:Y:S02]  /*3e70*/  IMNMX R20, R20, R9, PT ;  /* 0x0000000914147217 */ /* 0x000fe40003800200 */
.L_x_171:
[----:B--234-:R-:W-:Y:S01]  /*3e80*/  UP2UR UR4, UPR, URZ, 0x10 ;  /* 0x000000103f047883 */ /* 0x01cfe20008000000 */
[----:B------:R-:W-:Y:S01]  /*3e90*/  IMAD.SHL.U32 R212, R2, 0x2, RZ ;  /* 0x0000000202d47824 */ /* 0x000fe200078e00ff */
[----:B------:R-:W-:Y:S02]  /*3ea0*/  UISETP.NE.AND UP4, UPT, UR30, URZ, UPT ;  /* 0x0000003f1e00728c */ /* 0x000fe4000bf85270 */
[----:B------:R-:W-:Y:S01]  /*3eb0*/  UP2UR UR30, UPR, URZ, 0x8 ;  /* 0x000000083f1e7883 */ /* 0x000fe20008000000 */
[----:B------:R-:W-:Y:S01]  /*3ec0*/  IMAD R210, R5, 0x2, R212 ;  /* 0x0000000205d27824 */ /* 0x000fe200078e02d4 */
[----:B------:R-:W-:Y:S01]  /*3ed0*/  UISETP.NE.AND UP3, UPT, UR32, URZ, UPT ;  /* 0x0000003f2000728c */ /* 0x000fe2000bf65270 */
[----:B-1----:R-:W-:Y:S01]  /*3ee0*/  LDSM.16.MT88.4 R76, [R212+0x3100] ;  /* 0x00310000d44c783b */ /* 0x002fe20000004200 */
[----:B------:R-:W-:Y:S01]  /*3ef0*/  UP2UR UR32, UPR, URZ, 0x4 ;  /* 0x000000043f207883 */ /* 0x000fe20008000000 */
[C---:B------:R-:W-:Y:S01]  /*3f00*/  IMAD R208, R3.reuse, 0x2, R210 ;  /* 0x0000000203d07824 */ /* 0x040fe200078e02d2 */
[----:B------:R-:W-:Y:S01]  /*3f10*/  UISETP.NE.AND UP2, UPT, UR31, URZ, UPT ;  /* 0x0000003f1f00728c */ /* 0x000fe2000bf45270 */
[----:B------:R-:W-:Y:S01]  /*3f20*/  IMAD R209, R3, 0x2, R212 ;  /* 0x0000000203d17824 */ /* 0x000fe200078e02d4 */
[----:B------:R-:W-:Y:S01]  /*3f30*/  UP2UR UR31, UPR, URZ, 0x2 ;  /* 0x000000023f1f7883 */ /* 0x000fe20008000000 */
[----:B------:R-:W-:Y:S01]  /*3f40*/  PLOP3.LUT P0, PT, PT, PT, UP3, 0x40, 0x0 ;  /* 0x000000000000781c */ /* 0x000fe20003f0e838 */
[----:B------:R-:W-:Y:S01]  /*3f50*/  UISETP.NE.AND UP1, UPT, UR33, URZ, UPT ;  /* 0x0000003f2100728c */ /* 0x000fe2000bf25270 */
[----:B------:R-:W-:Y:S01]  /*3f60*/  LDSM.16.MT88.4 R84, [R208+0x100] ;  /* 0x00010000d054783b */ /* 0x000fe20000004200 */
[----:B------:R-:W-:Y:S01]  /*3f70*/  UP2UR UR33, UPR, URZ, 0x1 ;  /* 0x000000013f217883 */ /* 0x000fe20008000000 */
[----:B------:R-:W-:Y:S01]  /*3f80*/  ISETP.GT.AND P0, PT, R0, 0x8, P0 ;  /* 0x000000080000780c */ /* 0x000fe20000704270 */
[----:B------:R-:W-:Y:S01]  /*3f90*/  UISETP.NE.AND UP0, UPT, UR34, URZ, UPT ;  /* 0x0000003f2200728c */ /* 0x000fe2000bf05270 */
[----:B------:R-:W-:Y:S01]  /*3fa0*/  LDSM.16.MT88.4 R108, [R212+0x100] ;  /* 0x00010000d46c783b */ /* 0x000fe20000004200 */
[----:B------:R-:W-:Y:S01]  /*3fb0*/  UISETP.NE.AND UP3, UPT, UR28, URZ, UPT ;  /* 0x0000003f1c00728c */ /* 0x000fe2000bf65270 */
[----:B------:R-:W-:-:S02]  /*3fc0*/  ISETP.LT.OR P0, PT, R20, 0x9, P0 ;  /* 0x000000091400780c */ /* 0x000fc40000701670 */
[----:B------:R-:W-:Y:S01]  /*3fd0*/  PLOP3.LUT P2, PT, PT, PT, UP1, 0x40, 0x0 ;  /* 0x000000000000781c */ /* 0x000fe20003f4e818 */
[----:B------:R-:W-:Y:S01]  /*3fe0*/  UISETP.NE.AND UP1, UPT, UR26, URZ, UPT ;  /* 0x0000003f1a00728c */ /* 0x000fe2000bf25270 */
[----:B------:R-:W-:Y:S01]  /*3ff0*/  PLOP3.LUT P6, PT, PT, PT, UP0, 0x40, 0x0 ;  /* 0x000000000000781c */ /* 0x000fe20003fce808 */
[----:B------:R-:W-:Y:S01]  /*4000*/  UISETP.NE.AND UP0, UPT, UR29, URZ, UPT ;  /* 0x0000003f1d00728c */ /* 0x000fe2000bf05270 */
[----:B------:R-:W-:Y:S01]  /*4010*/  FSEL R21, R31, -INF , !P0 ;  /* 0xff8000001f157808 */ /* 0x000fe20004000000 */
[----:B------:R-:W-:Y:S01]  /*4020*/  LDSM.16.MT88.4 R100, [R210+0x100] ;  /* 0x00010000d264783b */ /* 0x000fe20000004200 */
[C---:B------:R-:W-:Y:S02]  /*4030*/  ISETP.GT.AND P6, PT, R0.reuse, RZ, P6 ;  /* 0x000000ff0000720c */ /* 0x040fe400037c4270 */
[----:B------:R-:W-:Y:S01]  /*4040*/  ISETP.GT.AND P2, PT, R0, 0x1, P2 ;  /* 0x000000010000780c */ /* 0x000fe20001744270 */
[----:B------:R-:W-:Y:S01]  /*4050*/  LDSM.16.MT88.4 R92, [R209+0x100] ;  /* 0x00010000d15c783b */ /* 0x000fe20000004200 */
[----:B------:R-:W-:-:S02]  /*4060*/  ISETP.LT.OR P6, PT, R20, 0x1, P6 ;  /* 0x000000011400780c */ /* 0x000fc400037c1670 */
[----:B------:R-:W-:Y:S01]  /*4070*/  PLOP3.LUT P0, PT, PT, PT, UP0, 0x40, 0x0 ;  /* 0x000000000000781c */ /* 0x000fe20003f0e808 */
[----:B------:R-:W-:Y:S01]  /*4080*/  UISETP.NE.AND UP0, UPT, UR25, URZ, UPT ;  /* 0x0000003f1900728c */ /* 0x000fe2000bf05270 */
[----:B------:R-:W-:Y:S01]  /*4090*/  FSEL R25, R25, -INF , !P6 ;  /* 0xff80000019197808 */ /* 0x000fe20007000000 */
[----:B------:R-:W-:Y:S01]  /*40a0*/  LDSM.16.MT88.4 R68, [R210+0x3100] ;  /* 0x00310000d244783b */ /* 0x000fe20000004200 */
[----:B------:R-:W-:Y:S01]  /*40b0*/  PLOP3.LUT P6, PT, PT, PT, UP2, 0x40, 0x0 ;  /* 0x000000000000781c */ /* 0x000fe20003fce828 */
[----:B------:R-:W-:Y:S01]  /*40c0*/  UISETP.NE.AND UP2, UPT, UR27, URZ, UPT ;  /* 0x0000003f1b00728c */ /* 0x000fe2000bf45270 */
[C---:B------:R-:W-:Y:S01]  /*40d0*/  ISETP.GT.AND P0, PT, R0.reuse, 0x11, P0 ;  /* 0x000000110000780c */ /* 0x040fe20000704270 */
[----:B------:R-:W-:Y:S01]  /*40e0*/  LDSM.16.MT88.4 R56, [R209+0x3100] ;  /* 0x00310000d138783b */ /* 0x000fe20000004200 */
[----:B------:R-:W-:Y:S02]  /*40f0*/  ISETP.GT.AND P6, PT, R0, 0x9, P6 ;  /* 0x000000090000780c */ /* 0x000fe400037c4270 */
[----:B------:R-:W-:-:S02]  /*4100*/  ISETP.LT.OR P2, PT, R20, 0x2, P2 ;  /* 0x000000021400780c */ /* 0x000fc40001741670 */
[C---:B------:R-:W-:Y:S02]  /*4110*/  ISETP.LT.OR P6, PT, R20.reuse, 0xa, P6 ;  /* 0x0000000a1400780c */ /* 0x040fe400037c1670 */
[----:B------:R-:W-:Y:S02]  /*4120*/  ISETP.LT.OR P0, PT, R20, 0x12, P0 ;  /* 0x000000121400780c */ /* 0x000fe40000701670 */
[----:B------:R-:W-:Y:S02]  /*4130*/  FSEL R7, R7, -INF , !P6 ;  /* 0xff80000007077808 */ /* 0x000fe40007000000 */
[----:B------:R-:W-:Y:S01]  /*4140*/  PLOP3.LUT P6, PT, PT, PT, UP3, 0x40, 0x0 ;  /* 0x000000000000781c */ /* 0x000fe20003fce838 */
[----:B------:R-:W-:Y:S01]  /*4150*/  UISETP.NE.AND UP3, UPT, UR24, URZ, UPT ;  /* 0x0000003f1800728c */ /* 0x000fe2000bf65270 */
[----:B------:R-:W-:Y:S02]  /*4160*/  FSEL R23, R15, -INF , !P2 ;  /* 0xff8000000f177808 */ /* 0x000fe40005000000 */
[----:B------:R-:W-:-:S02]  /*4170*/  ISETP.GT.AND P6, PT, R0, 0x18, P6 ;  /* 0x000000180000780c */ /* 0x000fc400037c4270 */
[----:B------:R-:W-:Y:S02]  /*4180*/  FSEL R13, R11, -INF , !P0 ;  /* 0xff8000000b0d7808 */ /* 0x000fe40004000000 */
[----:B------:R-:W-:Y:S02]  /*4190*/  ISETP.LT.OR P6, PT, R20, 0x19, P6 ;  /* 0x000000191400780c */ /* 0x000fe400037c1670 */
[----:B------:R-:W-:Y:S01]  /*41a0*/  PLOP3.LUT P2, PT, PT, PT, UP4, 0x40, 0x0 ;  /* 0x000000000000781c */ /* 0x000fe20003f4e848 */
[----:B------:R-:W-:Y:S01]  /*41b0*/  UISETP.NE.AND UP4, UPT, UR20, URZ, UPT ;  /* 0x0000003f1400728c */ /* 0x000fe2000bf85270 */
[----:B------:R-:W-:Y:S02]  /*41c0*/  FSEL R11, R17, -INF , !P6 ;  /* 0xff800000110b7808 */ /* 0x000fe40007000000 */
[----:B------:R-:W-:Y:S02]  /*41d0*/  FMNMX.FTZ R17, R19, R18, !PT ;  /* 0x0000001213117209 */ /* 0x000fe40007810000 */
[----:B------:R-:W-:-:S02]  /*41e0*/  ISETP.GT.AND P2, PT, R0, 0x10, P2 ;  /* 0x000000100000780c */ /* 0x000fc40001744270 */
[----:B------:R-:W-:Y:S02]  /*41f0*/  FMNMX.FTZ R17, R14, R17, !PT ;  /* 0x000000110e117209 */ /* 0x000fe40007810000 */
[----:B------:R-:W-:Y:S02]  /*4200*/  ISETP.LT.OR P2, PT, R20, 0x11, P2 ;  /* 0x000000111400780c */ /* 0x000fe40001741670 */
[----:B------:R-:W-:Y:S02]  /*4210*/  FMNMX.FTZ R17, R12, R17, !PT ;  /* 0x000000110c117209 */ /* 0x000fe40007810000 */
[----:B------:R-:W-:Y:S02]  /*4220*/  FSEL R15, R26, -INF , !P2 ;  /* 0xff8000001a0f7808 */ /* 0x000fe40005000000 */
[----:B------:R-:W-:Y:S01]  /*4230*/  PLOP3.LUT P2, PT, PT, PT, UP2, 0x40, 0x0 ;  /* 0x000000000000781c */ /* 0x000fe20003f4e828 */
[----:B------:R-:W-:Y:S01]  /*4240*/  UISETP.NE.AND UP2, UPT, UR23, URZ, UPT ;  /* 0x0000003f1700728c */ /* 0x000fe2000bf45270 */
[----:B------:R-:W-:-:S02]  /*4250*/  FMNMX.FTZ R17, R10, R17, !PT ;  /* 0x000000110a117209 */ /* 0x000fc40007810000 */
[----:B------:R-:W-:Y:S02]  /*4260*/  ISETP.GT.AND P2, PT, R0, 0x19, P2 ;  /* 0x000000190000780c */ /* 0x000fe40001744270 */
[----:B------:R-:W-:Y:S02]  /*4270*/  FMNMX.FTZ R17, R6, R17, !PT ;  /* 0x0000001106117209 */ /* 0x000fe40007810000 */
[----:B------:R-:W-:Y:S02]  /*4280*/  ISETP.LT.OR P2, PT, R20, 0x1a, P2 ;  /* 0x0000001a1400780c */ /* 0x000fe40001741670 */
[----:B------:R-:W-:Y:S02]  /*4290*/  FMNMX.FTZ R17, R4, R17, !PT ;  /* 0x0000001104117209 */ /* 0x000fe40007810000 */
[----:B------:R-:W-:Y:S02]  /*42a0*/  FSEL R9, R16, -INF , !P2 ;  /* 0xff80000010097808 */ /* 0x000fe40005000000 */
[----:B------:R-:W-:-:S02]  /*42b0*/  FMNMX.FTZ R17, R8, R17, !PT ;  /* 0x0000001108117209 */ /* 0x000fc40007810000 */
[----:B------:R-:W-:Y:S02]  /*42c0*/  FMNMX.FTZ R16, R25, R23, !PT ;  /* 0x0000001719107209 */ /* 0x000fe40007810000 */
[----:B------:R-:W-:Y:S02]  /*42d0*/  FMNMX.FTZ R17, R32, R17, !PT ;  /* 0x0000001120117209 */ /* 0x000fe40007810000 */
[----:B------:R-:W-:Y:S02]  /*42e0*/  FMNMX.FTZ R16, R21, R16, !PT ;  /* 0x0000001015107209 */ /* 0x000fe40007810000 */
[----:B------:R-:W-:Y:S01]  /*42f0*/  PLOP3.LUT P0, PT, PT, PT, UP1, 0x40, 0x0 ;  /* 0x000000000000781c */ /* 0x000fe20003f0e818 */
[----:B------:R-:W-:Y:S01]  /*4300*/  UISETP.NE.AND UP1, UPT, UR22, URZ, UPT ;  /* 0x0000003f1600728c */ /* 0x000fe2000bf25270 */
[----:B------:R-:W-:Y:S02]  /*4310*/  FMNMX.FTZ R17, R30, R17, !PT ;  /* 0x000000111e117209 */ /* 0x000fe40007810000 */
[----:B------:R-:W-:-:S02]  /*4320*/  FMNMX.FTZ R16, R7, R16, !PT ;  /* 0x0000001007107209 */ /* 0x000fc40007810000 */
[----:B------:R-:W-:Y:S02]  /*4330*/  ISETP.GT.AND P0, PT, R0, 0x20, P0 ;  /* 0x000000200000780c */ /* 0x000fe40000704270 */
[----:B------:R-:W-:Y:S02]  /*4340*/  FMNMX.FTZ R17, R28, R17, !PT ;  /* 0x000000111c117209 */ /* 0x000fe40007810000 */
[----:B------:R-:W-:Y:S01]  /*4350*/  PLOP3.LUT P6, PT, PT, PT, UP0, 0x40, 0x0 ;  /* 0x000000000000781c */ /* 0x000fe20003fce808 */
[----:B------:R-:W-:Y:S01]  /*4360*/  UISETP.NE.AND UP0, UPT, UR21, URZ, UPT ;  /* 0x0000003f1500728c */ /* 0x000fe2000bf05270 */
[----:B------:R-:W-:Y:S02]  /*4370*/  FMNMX.FTZ R16, R15, R16, !PT ;  /* 0x000000100f107209 */ /* 0x000fe40007810000 */
[----:B------:R-:W-:Y:S02]  /*4380*/  ISETP.LT.OR P0, PT, R20, 0x21, P0 ;  /* 0x000000211400780c */ /* 0x000fe40000701670 */
[----:B------:R-:W-:-:S02]  /*4390*/  FMNMX.FTZ R17, R124, R17, !PT ;  /* 0x000000117c117209 */ /* 0x000fc40007810000 */
[----:B------:R-:W-:Y:S01]  /*43a0*/  PLOP3.LUT P2, PT, PT, PT, UP3, 0x40, 0x0 ;  /* 0x000000000000781c */ /* 0x000fe20003f4e838 */
[----:B------:R-:W-:Y:S01]  /*43b0*/  UISETP.NE.AND UP3, UPT, UR19, URZ, UPT ;  /* 0x0000003f1300728c */ /* 0x000fe2000bf65270 */
[----:B------:R-:W-:Y:S02]  /*43c0*/  ISETP.GT.AND P6, PT, R0, 0x21, P6 ;  /* 0x000000210000780c */ /* 0x000fe400037c4270 */
[----:B------:R-:W-:Y:S02]  /*43d0*/  FMNMX.FTZ R16, R13, R16, !PT ;  /* 0x000000100d107209 */ /* 0x000fe40007810000 */
[----:B------:R-:W-:Y:S02]  /*43e0*/  FSEL R141, R141, -INF , !P0 ;  /* 0xff8000008d8d7808 */ /* 0x000fe40004000000 */
[----:B------:R-:W-:Y:S02]  /*43f0*/  FMNMX.FTZ R17, R138, R17, !PT ;  /* 0x000000118a117209 */ /* 0x000fe40007810000 */
[----:B------:R-:W-:Y:S01]  /*4400*/  PLOP3.LUT P0, PT, PT, PT, UP2, 0x40, 0x0 ;  /* 0x000000000000781c */ /* 0x000fe20003f0e828 */
[----:B------:R-:W-:Y:S01]  /*4410*/  UISETP.NE.AND UP2, UPT, UR18, URZ, UPT ;  /* 0x0000003f1200728c */ /* 0x000fe2000bf45270 */
[----:B------:R-:W-:-:S02]  /*4420*/  ISETP.LT.OR P6, PT, R20, 0x22, P6 ;  /* 0x000000221400780c */ /* 0x000fc400037c1670 */
[----:B------:R-:W-:Y:S02]  /*4430*/  ISETP.GT.AND P2, PT, R0, 0x28, P2 ;  /* 0x000000280000780c */ /* 0x000fe40001744270 */
[----:B------:R-:W-:Y:S02]  /*4440*/  FMNMX.FTZ R16, R11, R16, !PT ;  /* 0x000000100b107209 */ /* 0x000fe40007810000 */
[----:B------:R-:W-:Y:S02]  /*4450*/  FMNMX.FTZ R17, R148, R17, !PT ;  /* 0x0000001194117209 */ /* 0x000fe40007810000 */
[----:B------:R-:W-:Y:S02]  /*4460*/  FSEL R125, R125, -INF , !P6 ;  /* 0xff8000007d7d7808 */ /* 0x000fe40007000000 */
[----:B------:R-:W-:Y:S02]  /*4470*/  ISETP.LT.OR P2, PT, R20, 0x29, P2 ;  /* 0x000000291400780c */ /* 0x000fe40001741670 */
[----:B------:R-:W-:-:S02]  /*4480*/  ISETP.GT.AND P0, PT, R0, 0x29, P0 ;  /* 0x000000290000780c */ /* 0x000fc40000704270 */
[----:B------:R-:W-:Y:S02]  /*4490*/  FMNMX.FTZ R16, R9, R16, !PT ;  /* 0x0000001009107209 */ /* 0x000fe40007810000 */
[----:B------:R-:W-:Y:S01]  /*44a0*/  PLOP3.LUT P6, PT, PT, PT, UP1, 0x40, 0x0 ;  /* 0x000000000000781c */ /* 0x000fe20003fce818 */
[----:B------:R-:W-:Y:S01]  /*44b0*/  UISETP.NE.AND UP1, UPT, UR17, URZ, UPT ;  /* 0x0000003f1100728c */ /* 0x000fe2000bf25270 */
[----:B------:R-:W-:Y:S02]  /*44c0*/  FMNMX.FTZ R17, R142, R17, !PT ;  /* 0x000000118e117209 */ /* 0x000fe40007810000 */
[----:B------:R-:W-:Y:S02]  /*44d0*/  FSEL R139, R139, -INF , !P2 ;  /* 0xff8000008b8b7808 */ /* 0x000fe40005000000 */
[----:B------:R-:W-:Y:S02]  /*44e0*/  ISETP.LT.OR P0, PT, R20, 0x2a, P0 ;  /* 0x0000002a1400780c */ /* 0x000fe40000701670 */
[----:B------:R-:W-:-:S02]  /*44f0*/  FMNMX.FTZ R16, R141, R16, !PT ;  /* 0x000000108d107209 */ /* 0x000fc40007810000 */
[----:B------:R-:W-:Y:S01]  /*4500*/  PLOP3.LUT P2, PT, PT, PT, UP0, 0x40, 0x0 ;  /* 0x000000000000781c */ /* 0x000fe20003f4e808 */
[----:B------:R-:W-:Y:S01]  /*4510*/  UISETP.NE.AND UP0, UPT, UR16, URZ, UPT ;  /* 0x0000003f1000728c */ /* 0x000fe2000bf05270 */
[----:B------:R-:W-:Y:S02]  /*4520*/  ISETP.GT.AND P6, PT, R0, 0x30, P6 ;  /* 0x000000300000780c */ /* 0x000fe400037c4270 */
[----:B------:R-:W-:Y:S01]  /*4530*/  FMNMX.FTZ R17, R140, R17, !PT ;  /* 0x000000118c117209 */ /* 0x000fe20007810000 */
[----:B------:R-:W-:Y:S01]  /*4540*/  ULDC.64 UR16, c[0x0][0x2c8] ;  /* 0x0000b20000107ab9 */ /* 0x000fe20000000a00 */
[----:B------:R-:W-:Y:S01]  /*4550*/  FSEL R131, R131, -INF , !P0 ;  /* 0xff80000083837808 */ /* 0x000fe20004000000 */
[----:B------:R-:W-:Y:S01]  /*4560*/  UIMAD.WIDE.U32 UR18, UR15, UR16, URZ ;  /* 0x000000100f1272a5 */ /* 0x000fe2000f8e003f */
[----:B------:R-:W-:Y:S02]  /*4570*/  FMNMX.FTZ R16, R125, R16, !PT ;  /* 0x000000107d107209 */ /* 0x000fe40007810000 */
[----:B------:R-:W-:Y:S01]  /*4580*/  PLOP3.LUT P0, PT, PT, PT, UP4, 0x40, 0x0 ;  /* 0x000000000000781c */ /* 0x000fe20003f0e848 */
[----:B------:R-:W-:Y:S01]  /*4590*/  UISETP.NE.AND UP4, UPT, UR4, URZ, UPT ;  /* 0x0000003f0400728c */ /* 0x000fe2000bf85270 */
[----:B------:R-:W-:Y:S01]  /*45a0*/  ISETP.LT.OR P6, PT, R20, 0x31, P6 ;  /* 0x000000311400780c */ /* 0x000fe200037c1670 */
[----:B------:R-:W-:Y:S01]  /*45b0*/  UIADD3 UR4, UR7, -0x2, URZ ;  /* 0xfffffffe07047890 */ /* 0x000fe2000fffe03f */
[----:B------:R-:W-:-:S02]  /*45c0*/  ISETP.GT.AND P2, PT, R0, 0x31, P2 ;  /* 0x000000310000780c */ /* 0x000fc40001744270 */
[----:B------:R-:W-:Y:S01]  /*45d0*/  FMNMX.FTZ R17, R156, R17, !PT ;  /* 0x000000119c117209 */ /* 0x000fe20007810000 */
[----:B------:R-:W-:Y:S01]  /*45e0*/  ULDC UR7, c[0x0][0x328] ;  /* 0x0000ca0000077ab9 */ /* 0x000fe20000000800 */
[----:B------:R-:W-:Y:S01]  /*45f0*/  FMNMX.FTZ R16, R139, R16, !PT ;  /* 0x000000108b107209 */ /* 0x000fe20007810000 */
[----:B------:R-:W-:Y:S01]  /*4600*/  IMAD.U32 R168, RZ, RZ, UR4 ;  /* 0x00000004ffa87e24 */ /* 0x000fe2000f8e00ff */
[----:B------:R-:W-:Y:S02]  /*4610*/  FSEL R161, R161, -INF , !P6 ;  /* 0xff800000a1a17808 */ /* 0x000fe40007000000 */
[----:B------:R-:W-:Y:S02]  /*4620*/  ISETP.LT.OR P2, PT, R20, 0x32, P2 ;  /* 0x000000321400780c */ /* 0x000fe40001741670 */
[----:B------:R-:W-:Y:S02]  /*4630*/  ISETP.GT.AND P0, PT, R0, 0x38, P0 ;  /* 0x000000380000780c */ /* 0x000fe40000704270 */
[----:B------:R-:W-:Y:S01]  /*4640*/  PLOP3.LUT P6, PT, PT, PT, UP3, 0x40, 0x0 ;  /* 0x000000000000781c */ /* 0x000fe20003fce838 */
[----:B------:R-:W-:Y:S01]  /*4650*/  UISETP.NE.AND UP3, UPT, UR30, URZ, UPT ;  /* 0x0000003f1e00728c */ /* 0x000fe2000bf65270 */
[----:B------:R-:W-:-:S02]  /*4660*/  FMNMX.FTZ R17, R154, R17, !PT ;  /* 0x000000119a117209 */ /* 0x000fc40007810000 */
[----:B------:R-:W-:Y:S02]  /*4670*/  FMNMX.FTZ R16, R131, R16, !PT ;  /* 0x0000001083107209 */ /* 0x000fe40007810000 */
[----:B------:R-:W-:Y:S02]  /*4680*/  FSEL R149, R149, -INF , !P2 ;  /* 0xff80000095957808 */ /* 0x000fe40005000000 */
[----:B------:R-:W-:Y:S02]  /*4690*/  ISETP.LT.OR P0, PT, R20, 0x39, P0 ;  /* 0x000000391400780c */ /* 0x000fe40000701670 */
[----:B------:R-:W-:Y:S01]  /*46a0*/  PLOP3.LUT P2, PT, PT, PT, UP2, 0x40, 0x0 ;  /* 0x000000000000781c */ /* 0x000fe20003f4e828 */
[----:B------:R-:W-:Y:S01]  /*46b0*/  UISETP.NE.AND UP2, UPT, UR32, URZ, UPT ;  /* 0x0000003f2000728c */ /* 0x000fe2000bf45270 */
[----:B------:R-:W-:Y:S02]  /*46c0*/  ISETP.GT.AND P6, PT, R0, 0x39, P6 ;  /* 0x000000390000780c */ /* 0x000fe400037c4270 */
[----:B------:R-:W-:-:S02]  /*46d0*/  FMNMX.FTZ R17, R152, R17, !PT ;  /* 0x0000001198117209 */ /* 0x000fc40007810000 */
[----:B------:R-:W-:Y:S02]  /*46e0*/  FMNMX.FTZ R16, R161, R16, !PT ;  /* 0x00000010a1107209 */ /* 0x000fe40007810000 */
[----:B------:R-:W-:Y:S02]  /*46f0*/  FSEL R159, R159, -INF , !P0 ;  /* 0xff8000009f9f7808 */ /* 0x000fe40004000000 */
[----:B------:R-:W-:Y:S01]  /*4700*/  PLOP3.LUT P0, PT, PT, PT, UP1, 0x40, 0x0 ;  /* 0x000000000000781c */ /* 0x000fe20003f0e818 */
[----:B------:R-:W-:Y:S01]  /*4710*/  UISETP.NE.AND UP1, UPT, UR31, URZ, UPT ;  /* 0x0000003f1f00728c */ /* 0x000fe2000bf25270 */
[----:B------:R-:W-:Y:S02]  /*4720*/  ISETP.LT.OR P6, PT, R20, 0x3a, P6 ;  /* 0x0000003a1400780c */ /* 0x000fe400037c1670 */
[----:B------:R-:W-:Y:S02]  /*4730*/  ISETP.GT.AND P2, PT, R0, 0x40, P2 ;  /* 0x000000400000780c */ /* 0x000fe40001744270 */
[----:B------:R-:W-:-:S02]  /*4740*/  FMNMX.FTZ R17, R150, R17, !PT ;  /* 0x0000001196117209 */ /* 0x000fc40007810000 */
[----:B------:R-:W-:Y:S02]  /*4750*/  FMNMX.FTZ R16, R149, R16, !PT ;  /* 0x0000001095107209 */ /* 0x000fe40007810000 */
[----:B------:R-:W-:Y:S02]  /*4760*/  FSEL R153, R153, -INF , !P6 ;  /* 0xff80000099997808 */ /* 0x000fe40007000000 */
[----:B------:R-:W-:Y:S01]  /*4770*/  ISETP.LT.OR P2, PT, R20, 0x41, P2 ;  /* 0x000000411400780c */ /* 0x000fe20001741670 */
[----:B------:R-:W-:Y:S01]  /*4780*/  @UP1 USHF.R.U32.HI UR15, URZ, UR17, UR19 ;  /* 0x000000113f0f1299 */ /* 0x000fe20008011613 */
[----:B------:R-:W-:Y:S02]  /*4790*/  ISETP.GT.AND P0, PT, R0, 0x41, P0 ;  /* 0x000000410000780c */ /* 0x000fe40000704270 */
[----:B------:R-:W-:Y:S01]  /*47a0*/  PLOP3.LUT P6, PT, PT, PT, UP0, 0x40, 0x0 ;  /* 0x000000000000781c */ /* 0x000fe20003fce808 */
[----:B------:R-:W-:Y:S01]  /*47b0*/  UISETP.NE.AND UP0, UPT, UR33, URZ, UPT ;  /* 0x0000003f2100728c */ /* 0x000fe2000bf05270 */
[----:B------:R-:W-:Y:S01]  /*47c0*/  FMNMX.FTZ R17, R136, R17, !PT ;  /* 0x0000001188117209 */ /* 0x000fe20007810000 */
[----:B------:R-:W-:Y:S01]  /*47d0*/  UIADD3 UR14, UR14, UR15, URZ ;  /* 0x0000000f0e0e7290 */ /* 0x000fe2000fffe03f */
[----:B------:R-:W-:-:S02]  /*47e0*/  FMNMX.FTZ R16, R159, R16, !PT ;  /* 0x000000109f107209 */ /* 0x000fc40007810000 */
[----:B------:R-:W-:Y:S01]  /*47f0*/  FSEL R157, R157, -INF , !P2 ;  /* 0xff8000009d9d7808 */ /* 0x000fe20005000000 */
[----:B------:R-:W-:Y:S01]  /*4800*/  UIADD3 UR7, UR14, UR7, URZ ;  /* 0x000000070e077290 */ /* 0x000fe2000fffe03f */
[----:B------:R-:W-:Y:S02]  /*4810*/  ISETP.LT.OR P0, PT, R20, 0x42, P0 ;  /* 0x000000421400780c */ /* 0x000fe40000701670 */
[----:B------:R-:W-:Y:S02]  /*4820*/  PLOP3.LUT P2, PT, PT, PT, UP6, 0x40, 0x0 ;  /* 0x000000000000781c */ /* 0x000fe40003f4e868 */
[----:B------:R-:W-:Y:S02]  /*4830*/  ISETP.GT.AND P6, PT, R0, 0x48, P6 ;  /* 0x000000480000780c */ /* 0x000fe400037c4270 */
[----:B------:R-:W-:Y:S02]  /*4840*/  FMNMX.FTZ R17, R134, R17, !PT ;  /* 0x0000001186117209 */ /* 0x000fe40007810000 */
[----:B------:R-:W-:-:S02]  /*4850*/  FMNMX.FTZ R22, R153, R16, !PT ;  /* 0x0000001099167209 */ /* 0x000fc40007810000 */
[----:B------:R-:W-:Y:S02]  /*4860*/  FSEL R155, R155, -INF , !P0 ;  /* 0xff8000009b9b7808 */ /* 0x000fe40004000000 */
[----:B------:R-:W-:Y:S02]  /*4870*/  ISETP.LT.OR P6, PT, R20, 0x49, P6 ;  /* 0x000000491400780c */ /* 0x000fe400037c1670 */
[----:B------:R-:W-:Y:S02]  /*4880*/  PLOP3.LUT P0, PT, PT, PT, UP5, 0x40, 0x0 ;  /* 0x000000000000781c */ /* 0x000fe40003f0e858 */
[----:B------:R-:W-:Y:S02]  /*4890*/  ISETP.GT.AND P2, PT, R0, 0x49, P2 ;  /* 0x000000490000780c */ /* 0x000fe40001744270 */
[----:B------:R-:W-:Y:S02]  /*48a0*/  FMNMX.FTZ R17, R132, R17, !PT ;  /* 0x0000001184117209 */ /* 0x000fe40007810000 */
[----:B------:R-:W-:-:S02]  /*48b0*/  FMNMX.FTZ R22, R157, R22, !PT ;  /* 0x000000169d167209 */ /* 0x000fc40007810000 */
[----:B------:R-:W-:Y:S02]  /*48c0*/  FSEL R151, R151, -INF , !P6 ;  /* 0xff80000097977808 */ /* 0x000fe40007000000 */
[----:B------:R-:W-:Y:S02]  /*48d0*/  ISETP.GT.AND P0, PT, R0, 0x50, P0 ;  /* 0x000000500000780c */ /* 0x000fe40000704270 */
[----:B------:R-:W-:Y:S02]  /*48e0*/  ISETP.LT.OR P2, PT, R20, 0x4a, P2 ;  /* 0x0000004a1400780c */ /* 0x000fe40001741670 */
[----:B------:R-:W-:Y:S02]  /*48f0*/  FMNMX.FTZ R16, R130, R17, !PT ;  /* 0x0000001182107209 */ /* 0x000fe40007810000 */
[----:B------:R-:W-:Y:S02]  /*4900*/  PLOP3.LUT P6, PT, PT, PT, UP4, 0x40, 0x0 ;  /* 0x000000000000781c */ /* 0x000fe40003fce848 */
[----:B------:R-:W-:Y:S01]  /*4910*/  FMNMX.FTZ R22, R155, R22, !PT ;  /* 0x000000169b167209 */ /* 0x000fe20007810000 */
[----:B------:R-:W1:Y:S01]  /*4920*/  SHFL.BFLY PT, R17, R16, 0x2, 0x1f ;  /* 0x0c401f0010117f89 */ /* 0x000e6200000e0000 */
[----:B------:R-:W-:-:S02]  /*4930*/  ISETP.LT.OR P0, PT, R20, 0x51, P0 ;  /* 0x000000511400780c */ /* 0x000fc40000701670 */
[----:B------:R-:W-:Y:S02]  /*4940*/  FSEL R143, R143, -INF , !P2 ;  /* 0xff8000008f8f7808 */ /* 0x000fe40005000000 */
[----:B------:R-:W-:Y:S02]  /*4950*/  PLOP3.LUT P2, PT, PT, PT, UP3, 0x40, 0x0 ;  /* 0x000000000000781c */ /* 0x000fe40003f4e838 */
[----:B------:R-:W-:Y:S02]  /*4960*/  ISETP.GT.AND P6, PT, R0, 0x51, P6 ;  /* 0x000000510000780c */ /* 0x000fe400037c4270 */
[----:B------:R-:W-:Y:S02]  /*4970*/  FMNMX.FTZ R22, R151, R22, !PT ;  /* 0x0000001697167209 */ /* 0x000fe40007810000 */
[----:B------:R-:W-:Y:S02]  /*4980*/  FSEL R135, R135, -INF , !P0 ;  /* 0xff80000087877808 */ /* 0x000fe40004000000 */
[----:B------:R-:W-:-:S02]  /*4990*/  PLOP3.LUT P0, PT, PT, PT, UP2, 0x40, 0x0 ;  /* 0x000000000000781c */ /* 0x000fc40003f0e828 */
[----:B------:R-:W-:Y:S02]  /*49a0*/  ISETP.GT.AND P2, PT, R0, 0x58, P2 ;  /* 0x000000580000780c */ /* 0x000fe40001744270 */
[----:B------:R-:W-:Y:S02]  /*49b0*/  ISETP.LT.OR P6, PT, R20, 0x52, P6 ;  /* 0x000000521400780c */ /* 0x000fe400037c1670 */
[----:B------:R-:W-:Y:S02]  /*49c0*/  FMNMX.FTZ R22, R143, R22, !PT ;  /* 0x000000168f167209 */ /* 0x000fe40007810000 */
[----:B------:R-:W-:Y:S02]  /*49d0*/  ISETP.GT.AND P0, PT, R0, 0x59, P0 ;  /* 0x000000590000780c */ /* 0x000fe40000704270 */
[----:B------:R-:W-:Y:S02]  /*49e0*/  ISETP.LT.OR P2, PT, R20, 0x59, P2 ;  /* 0x000000591400780c */ /* 0x000fe40001741670 */
[----:B------:R-:W-:-:S02]  /*49f0*/  FSEL R133, R133, -INF , !P6 ;  /* 0xff80000085857808 */ /* 0x000fc40007000000 */
[----:B------:R-:W-:Y:S02]  /*4a00*/  FMNMX.FTZ R22, R135, R22, !PT ;  /* 0x0000001687167209 */ /* 0x000fe40007810000 */
[----:B------:R-:W-:Y:S02]  /*4a10*/  ISETP.LT.OR P0, PT, R20, 0x5a, P0 ;  /* 0x0000005a1400780c */ /* 0x000fe40000701670 */
[----:B------:R-:W-:Y:S02]  /*4a20*/  FSEL R129, R129, -INF , !P2 ;  /* 0xff80000081817808 */ /* 0x000fe40005000000 */
[----:B------:R-:W-:Y:S02]  /*4a30*/  FMNMX.FTZ R22, R133, R22, !PT ;  /* 0x0000001685167209 */ /* 0x000fe40007810000 */
[----:B------:R-:W-:Y:S02]  /*4a40*/  FSEL R127, R127, -INF , !P0 ;  /* 0xff8000007f7f7808 */ /* 0x000fe40004000000 */
[----:B------:R-:W-:-:S02]  /*4a50*/  FMNMX.FTZ R20, R129, R22, !PT ;  /* 0x0000001681147209 */ /* 0x000fc40007810000 */
[----:B-1----:R-:W-:Y:S02]  /*4a60*/  FMNMX.FTZ R27, R16, R17, !PT ;  /* 0x00000011101b7209 */ /* 0x002fe40007810000 */
[----:B------:R-:W-:-:S03]  /*4a70*/  FMNMX.FTZ R20, R127, R20, !PT ;  /* 0x000000147f147209 */ /* 0x000fc60007810000 */
[----:B------:R-:W1:Y:S04]  /*4a80*/  SHFL.BFLY PT, R0, R27, 0x1, 0x1f ;  /* 0x0c201f001b007f89 */ /* 0x000e6800000e0000 */
[----:B------:R-:W2:Y:S01]  /*4a90*/  SHFL.BFLY PT, R17, R20, 0x2, 0x1f ;  /* 0x0c401f0014117f89 */ /* 0x000ea200000e0000 */
[----:B-1----:R-:W-:Y:S02]  /*4aa0*/  FMNMX.FTZ R0, R27, R0, !PT ;  /* 0x000000001b007209 */ /* 0x002fe40007810000 */
[----:B--2---:R-:W-:-:S03]  /*4ab0*/  FMNMX.FTZ R17, R20, R17, !PT ;  /* 0x0000001114117209 */ /* 0x004fc60007810000 */
[C---:B------:R-:W-:Y:S01]  /*4ac0*/  FMUL.FTZ R137, R0.reuse, c[0x0][0x2d0] ;  /* 0x0000b40000897a20 */ /* 0x040fe20000410000 */
[----:B------:R-:W-:Y:S01]  /*4ad0*/  FSETP.NEU.FTZ.AND P0, PT, R0, -INF , PT ;  /* 0xff8000000000780b */ /* 0x000fe20003f1d000 */
[----:B------:R-:W1:Y:S03]  /*4ae0*/  SHFL.BFLY PT, R116, R17, 0x1, 0x1f ;  /* 0x0c201f0011747f89 */ /* 0x000e6600000e0000 */
[----:B------:R-:W-:-:S05]  /*4af0*/  FSEL R137, R137, RZ, P0 ;  /* 0x000000ff89897208 */ /* 0x000fca0000000000 */
[--C-:B------:R-:W-:Y:S02]  /*4b00*/  FFMA.FTZ R49, R19, c[0x0][0x2d0], -R137.reuse ;  /* 0x0000b40013317a23 */ /* 0x100fe40000010889 */
[--C-:B------:R-:W-:Y:S02]  /*4b10*/  FFMA.FTZ R46, R18, c[0x0][0x2d0], -R137.reuse ;  /* 0x0000b400122e7a23 */ /* 0x100fe40000010889 */
[--C-:B------:R-:W-:Y:S02]  /*4b20*/  FFMA.FTZ R47, R14, c[0x0][0x2d0], -R137.reuse ;  /* 0x0000b4000e2f7a23 */ /* 0x100fe40000010889 */
[--C-:B------:R-:W-:Y:S01]  /*4b30*/  FFMA.FTZ R42, R12, c[0x0][0x2d0], -R137.reuse ;  /* 0x0000b4000c2a7a23 */ /* 0x100fe20000010889 */
[----:B------:R-:W-:Y:S01]  /*4b40*/  MUFU.EX2 R49, R49 ;  /* 0x0000003100317308 */ /* 0x000fe20000000800 */
[--C-:B------:R-:W-:Y:S02]  /*4b50*/  FFMA.FTZ R40, R6, c[0x0][0x2d0], -R137.reuse ;  /* 0x0000b40006287a23 */ /* 0x100fe40000010889 */
[----:B------:R-:W-:-:S02]  /*4b60*/  FFMA.FTZ R41, R4, c[0x0][0x2d0], -R137 ;  /* 0x0000b40004297a23 */ /* 0x000fc40000010889 */
[--C-:B------:R-:W-:Y:S02]  /*4b70*/  FFMA.FTZ R45, R10, c[0x0][0x2d0], -R137.reuse ;  /* 0x0000b4000a2d7a23 */ /* 0x100fe40000010889 */
[--C-:B------:R-:W-:Y:S01]  /*4b80*/  FFMA.FTZ R36, R8, c[0x0][0x2d0], -R137.reuse ;  /* 0x0000b40008247a23 */ /* 0x100fe20000010889 */
[----:B------:R-:W2:Y:S01]  /*4b90*/  MUFU.EX2 R46, R46 ;  /* 0x0000002e002e7308 */ /* 0x000ea20000000800 */
[--C-:B------:R-:W-:Y:S01]  /*4ba0*/  FFMA.FTZ R119, R32, c[0x0][0x2d0], -R137.reuse ;  /* 0x0000b40020777a23 */ /* 0x100fe20000010889 */
[----:B-1----:R-:W-:Y:S01]  /*4bb0*/  FMNMX.FTZ R116, R17, R116, !PT ;  /* 0x0000007411747209 */ /* 0x002fe20007810000 */
[--C-:B------:R-:W-:Y:S01]  /*4bc0*/  FFMA.FTZ R50, R30, c[0x0][0x2d0], -R137.reuse ;  /* 0x0000b4001e327a23 */ /* 0x100fe20000010889 */
[----:B------:R-:W-:Y:S01]  /*4bd0*/  LDSM.16.MT88.4 R16, [R209+0x900] ;  /* 0x00090000d110783b */ /* 0x000fe20000004200 */
[--C-:B------:R-:W-:Y:S01]  /*4be0*/  FFMA.FTZ R118, R28, c[0x0][0x2d0], -R137.reuse ;  /* 0x0000b4001c767a23 */ /* 0x100fe20000010889 */
[C---:B------:R-:W-:Y:S01]  /*4bf0*/  FSETP.NEU.FTZ.AND P0, PT, R116.reuse, -INF , PT ;  /* 0xff8000007400780b */ /* 0x040fe20003f1d000 */
[----:B------:R-:W-:Y:S01]  /*4c00*/  FMUL.FTZ R126, R116, c[0x0][0x2d0] ;  /* 0x0000b400747e7a20 */ /* 0x000fe20000410000 */
[----:B------:R-:W-:Y:S01]  /*4c10*/  MUFU.EX2 R47, R47 ;  /* 0x0000002f002f7308 */ /* 0x000fe20000000800 */
[----:B------:R-:W-:Y:S01]  /*4c20*/  LDSM.16.MT88.4 R32, [R210+0x3900] ;  /* 0x00390000d220783b */ /* 0x000fe20000004200 */
[----:B------:R-:W-:-:S02]  /*4c30*/  FFMA.FTZ R117, R124, c[0x0][0x2d0], -R137 ;  /* 0x0000b4007c757a23 */ /* 0x000fc40000010889 */
[----:B------:R-:W-:Y:S01]  /*4c40*/  FSEL R126, R126, RZ, P0 ;  /* 0x000000ff7e7e7208 */ /* 0x000fe20000000000 */
[----:B------:R-:W-:Y:S01]  /*4c50*/  LDSM.16.MT88.4 R28, [R209+0x3900] ;  /* 0x00390000d11c783b */ /* 0x000fe20000004200 */
[----:B------:R-:W-:Y:S01]  /*4c60*/  FFMA.FTZ R138, R138, c[0x0][0x2d0], -R137 ;  /* 0x0000b4008a8a7a23 */ /* 0x000fe20000010889 */
[----:B--2---:R-:W-:Y:S01]  /*4c70*/  F2FP.BF16.PACK_AB R64, R46, R49 ;  /* 0x000000312e40723e */ /* 0x004fe200000010ff */
[----:B------:R-:W1:Y:S01]  /*4c80*/  MUFU.EX2 R42, R42 ;  /* 0x0000002a002a7308 */ /* 0x000e620000000800 */
[--C-:B------:R-:W-:Y:S01]  /*4c90*/  FFMA.FTZ R48, R25, c[0x0][0x2d0], -R126.reuse ;  /* 0x0000b40019307a23 */ /* 0x100fe2000001087e */
[----:B------:R-:W-:Y:S01]  /*4ca0*/  PLOP3.LUT P0, PT, PT, PT, UP0, 0x40, 0x0 ;  /* 0x000000000000781c */ /* 0x000fe20003f0e808 */
[--C-:B------:R-:W-:Y:S01]  /*4cb0*/  FFMA.FTZ R51, R23, c[0x0][0x2d0], -R126.reuse ;  /* 0x0000b40017337a23 */ /* 0x100fe2000001087e */
[----:B------:R-:W-:Y:S01]  /*4cc0*/  LDSM.16.MT88.4 R24, [R212+0x900] ;  /* 0x00090000d418783b */ /* 0x000fe20000004200 */
[--C-:B------:R-:W-:Y:S02]  /*4cd0*/  FFMA.FTZ R44, R21, c[0x0][0x2d0], -R126.reuse ;  /* 0x0000b400152c7a23 */ /* 0x100fe4000001087e */
[--C-:B------:R-:W-:Y:S01]  /*4ce0*/  FFMA.FTZ R43, R7, c[0x0][0x2d0], -R126.reuse ;  /* 0x0000b400072b7a23 */ /* 0x100fe2000001087e */
[----:B------:R-:W-:Y:S01]  /*4cf0*/  MUFU.EX2 R48, R48 ;  /* 0x0000003000307308 */ /* 0x000fe20000000800 */
[----:B------:R-:W2:Y:S01]  /*4d00*/  LDSM.16.MT88.4 R4, [R208+0x3100] ;  /* 0x00310000d004783b */ /* 0x000ea20000004200 */
[----:B------:R-:W-:-:S02]  /*4d10*/  FFMA.FTZ R39, R15, c[0x0][0x2d0], -R126 ;  /* 0x0000b4000f277a23 */ /* 0x000fc4000001087e */
[--C-:B------:R-:W-:Y:S01]  /*4d20*/  FFMA.FTZ R38, R13, c[0x0][0x2d0], -R126.reuse ;  /* 0x0000b4000d267a23 */ /* 0x100fe2000001087e */
[----:B------:R-:W-:Y:S01]  /*4d30*/  LDSM.16.MT88.4 R20, [R210+0x900] ;  /* 0x00090000d214783b */ /* 0x000fe20000004200 */
[--C-:B------:R-:W-:Y:S02]  /*4d40*/  FFMA.FTZ R3, R11, c[0x0][0x2d0], -R126.reuse ;  /* 0x0000b4000b037a23 */ /* 0x100fe4000001087e */
[----:B------:R-:W3:Y:S01]  /*4d50*/  MUFU.EX2 R51, R51 ;  /* 0x0000003300337308 */ /* 0x000ee20000000800 */
[----:B------:R-:W4:Y:S01]  /*4d60*/  LDSM.16.MT88.4 R12, [R208+0x900] ;  /* 0x00090000d00c783b */ /* 0x000f220000004200 */
[--C-:B------:R-:W-:Y:S01]  /*4d70*/  FFMA.FTZ R2, R9, c[0x0][0x2d0], -R126.reuse ;  /* 0x0000b40009027a23 */ /* 0x100fe2000001087e */
[----:B-1----:R-:W-:Y:S01]  /*4d80*/  F2FP.BF16.PACK_AB R66, R42, R47 ;  /* 0x0000002f2a42723e */ /* 0x002fe200000010ff */
[--C-:B------:R-:W-:Y:S01]  /*4d90*/  FFMA.FTZ R124, R141, c[0x0][0x2d0], -R126.reuse ;  /* 0x0000b4008d7c7a23 */ /* 0x100fe2000001087e */
[----:B------:R-:W1:Y:S01]  /*4da0*/  LDSM.16.MT88.4 R8, [R212+0x3900] ;  /* 0x00390000d408783b */ /* 0x000e620000004200 */
[----:B------:R-:W-:-:S02]  /*4db0*/  FFMA.FTZ R125, R125, c[0x0][0x2d0], -R126 ;  /* 0x0000b4007d7d7a23 */ /* 0x000fc4000001087e */
[----:B------:R-:W-:Y:S01]  /*4dc0*/  MUFU.EX2 R44, R44 ;  /* 0x0000002c002c7308 */ /* 0x000fe20000000800 */
[--C-:B------:R-:W-:Y:S02]  /*4dd0*/  FFMA.FTZ R128, R139, c[0x0][0x2d0], -R126.reuse ;  /* 0x0000b4008b807a23 */ /* 0x100fe4000001087e */
[----:B------:R-:W-:Y:S02]  /*4de0*/  FFMA.FTZ R131, R131, c[0x0][0x2d0], -R126 ;  /* 0x0000b40083837a23 */ /* 0x000fe4000001087e */
[--C-:B------:R-:W-:Y:S02]  /*4df0*/  FFMA.FTZ R139, R148, c[0x0][0x2d0], -R137.reuse ;  /* 0x0000b400948b7a23 */ /* 0x100fe40000010889 */
[--C-:B------:R-:W-:Y:S01]  /*4e00*/  FFMA.FTZ R141, R142, c[0x0][0x2d0], -R137.reuse ;  /* 0x0000b4008e8d7a23 */ /* 0x100fe20000010889 */
[----:B------:R-:W5:Y:S01]  /*4e10*/  MUFU.EX2 R43, R43 ;  /* 0x0000002b002b7308 */ /* 0x000f620000000800 */
[----:B---3--:R-:W-:Y:S01]  /*4e20*/  F2FP.BF16.PACK_AB R65, R51, R48 ;  /* 0x000000303341723e */ /* 0x008fe200000010ff */
[----:B------:R-:W-:-:S02]  /*4e30*/  FFMA.FTZ R140, R140, c[0x0][0x2d0], -R137 ;  /* 0x0000b4008c8c7a23 */ /* 0x000fc40000010889 */
[--C-:B------:R-:W-:Y:S02]  /*4e40*/  FFMA.FTZ R142, R161, c[0x0][0x2d0], -R126.reuse ;  /* 0x0000b400a18e7a23 */ /* 0x100fe4000001087e */
[--C-:B------:R-:W-:Y:S02]  /*4e50*/  FFMA.FTZ R149, R149, c[0x0][0x2d0], -R126.reuse ;  /* 0x0000b40095957a23 */ /* 0x100fe4000001087e */
[----:B------:R-:W-:Y:S01]  /*4e60*/  MUFU.EX2 R45, R45 ;  /* 0x0000002d002d7308 */ /* 0x000fe20000000800 */
[--C-:B------:R-:W-:Y:S02]  /*4e70*/  FFMA.FTZ R148, R159, c[0x0][0x2d0], -R126.reuse ;  /* 0x0000b4009f947a23 */ /* 0x100fe4000001087e */
[----:B------:R-:W-:Y:S02]  /*4e80*/  FFMA.FTZ R153, R153, c[0x0][0x2d0], -R126 ;  /* 0x0000b40099997a23 */ /* 0x000fe4000001087e */
[--C-:B------:R-:W-:Y:S02]  /*4e90*/  FFMA.FTZ R159, R154, c[0x0][0x2d0], -R137.reuse ;  /* 0x0000b4009a9f7a23 */ /* 0x100fe40000010889 */
[--C-:B------:R-:W-:Y:S01]  /*4ea0*/  FFMA.FTZ R161, R152, c[0x0][0x2d0], -R137.reuse ;  /* 0x0000b40098a17a23 */ /* 0x100fe20000010889 */
[----:B-----5:R-:W-:Y:S01]  /*4eb0*/  F2FP.BF16.PACK_AB R67, R43, R44 ;  /* 0x0000002c2b43723e */ /* 0x020fe200000010ff */
[----:B------:R-:W3:Y:S01]  /*4ec0*/  MUFU.EX2 R40, R40 ;  /* 0x0000002800287308 */ /* 0x000ee20000000800 */
[----:B------:R-:W-:-:S02]  /*4ed0*/  FFMA.FTZ R156, R156, c[0x0][0x2d0], -R137 ;  /* 0x0000b4009c9c7a23 */ /* 0x000fc40000010889 */
[--C-:B------:R-:W-:Y:S02]  /*4ee0*/  FFMA.FTZ R150, R150, c[0x0][0x2d0], -R137.reuse ;  /* 0x0000b40096967a23 */ /* 0x100fe40000010889 */
[--C-:B------:R-:W-:Y:S01]  /*4ef0*/  FFMA.FTZ R152, R157, c[0x0][0x2d0], -R126.reuse ;  /* 0x0000b4009d987a23 */ /* 0x100fe2000001087e */
[C---:B------:R-:W-:Y:S01]  /*4f00*/  HMMA.16816.F32.BF16 R88, R64.reuse, R84, RZ ;  /* 0x000000544058723c */ /* 0x040fe200000418ff */
[--C-:B------:R-:W-:Y:S01]  /*4f10*/  FFMA.FTZ R155, R155, c[0x0][0x2d0], -R126.reuse ;  /* 0x0000b4009b9b7a23 */ /* 0x100fe2000001087e */
[----:B------:R-:W-:Y:S01]  /*4f20*/  MUFU.EX2 R41, R41 ;  /* 0x0000002900297308 */ /* 0x000fe20000000800 */
[--C-:B------:R-:W-:Y:S02]  /*4f30*/  FFMA.FTZ R151, R151, c[0x0][0x2d0], -R126.reuse ;  /* 0x0000b40097977a23 */ /* 0x100fe4000001087e */
[----:B------:R-:W-:Y:S02]  /*4f40*/  FFMA.FTZ R154, R143, c[0x0][0x2d0], -R126 ;  /* 0x0000b4008f9a7a23 */ /* 0x000fe4000001087e */
[--C-:B------:R-:W-:Y:S01]  /*4f50*/  FFMA.FTZ R136, R136, c[0x0][0x2d0], -R137.reuse ;  /* 0x0000b40088887a23 */ /* 0x100fe20000010889 */
[----:B------:R-:W-:Y:S01]  /*4f60*/  HMMA.16816.F32.BF16 R84, R64, R86, RZ ;  /* 0x000000564054723c */ /* 0x000fe200000418ff */
[--C-:B------:R-:W-:Y:S01]  /*4f70*/  FFMA.FTZ R143, R134, c[0x0][0x2d0], -R137.reuse ;  /* 0x0000b400868f7a23 */ /* 0x100fe20000010889 */
[----:B------:R-:W-:Y:S01]  /*4f80*/  MUFU.EX2 R36, R36 ;  /* 0x0000002400247308 */ /* 0x000fe20000000800 */
[----:B------:R-:W-:-:S02]  /*4f90*/  FFMA.FTZ R132, R132, c[0x0][0x2d0], -R137 ;  /* 0x0000b40084847a23 */ /* 0x000fc40000010889 */
[----:B------:R-:W-:Y:S02]  /*4fa0*/  FFMA.FTZ R137, R130, c[0x0][0x2d0], -R137 ;  /* 0x0000b40082897a23 */ /* 0x000fe40000010889 */
[--C-:B------:R-:W-:Y:S01]  /*4fb0*/  FFMA.FTZ R130, R135, c[0x0][0x2d0], -R126.reuse ;  /* 0x0000b40087827a23 */ /* 0x100fe2000001087e */
[C---:B------:R-:W-:Y:S01]  /*4fc0*/  HMMA.16816.F32.BF16 R80, R64.reuse, R76, RZ ;  /* 0x0000004c4050723c */ /* 0x040fe200000418ff */
[--C-:B------:R-:W-:Y:S01]  /*4fd0*/  FFMA.FTZ R133, R133, c[0x0][0x2d0], -R126.reuse ;  /* 0x0000b40085857a23 */ /* 0x100fe2000001087e */
[----:B------:R-:W-:Y:S01]  /*4fe0*/  MUFU.EX2 R39, R39 ;  /* 0x0000002700277308 */ /* 0x000fe20000000800 */
[----:B------:R-:W-:Y:S02]  /*4ff0*/  FFMA.FTZ R227, R127, c[0x0][0x2d0], -R126 ;  /* 0x0000b4007fe37a23 */ /* 0x000fe4000001087e */
[----:B------:R-:W-:Y:S02]  /*5000*/  FADD.FTZ R46, R49, R46 ;  /* 0x0000002e312e7221 */ /* 0x000fe40000010000 */
[----:B------:R-:W-:Y:S01]  /*5010*/  FADD.FTZ R51, R48, R51 ;  /* 0x0000003330337221 */ /* 0x000fe20000010000 */
[----:B------:R-:W-:Y:S01]  /*5020*/  HMMA.16816.F32.BF16 R76, R64, R78, RZ ;  /* 0x0000004e404c723c */ /* 0x000fe200000418ff */
[----:B------:R-:W-:Y:S01]  /*5030*/  FADD.FTZ R47, R47, R46 ;  /* 0x0000002e2f2f7221 */ /* 0x000fe20000010000 */
[----:B------:R-:W5:Y:S03]  /*5040*/  MUFU.EX2 R38, R38 ;  /* 0x0000002600267308 */ /* 0x000f660000000800 */
[----:B------:R-:W-:-:S03]  /*5050*/  FADD.FTZ R42, R42, R47 ;  /* 0x0000002f2a2a7221 */ /* 0x000fc60000010000 */
[C---:B------:R-:W-:Y:S02]  /*5060*/  HMMA.16816.F32.BF16 R112, R64.reuse, R108, RZ ;  /* 0x0000006c4070723c */ /* 0x040fe400000418ff */
[----:B------:R-:W-:Y:S06]  /*5070*/  MUFU.EX2 R3, R3 ;  /* 0x0000000300037308 */ /* 0x000fec0000000800 */
[C---:B------:R-:W-:Y:S02]  /*5080*/  HMMA.16816.F32.BF16 R104, R64.reuse, R100, RZ ;  /* 0x000000644068723c */ /* 0x040fe400000418ff */
[----:B------:R-:W1:Y:S06]  /*5090*/  MUFU.EX2 R2, R2 ;  /* 0x0000000200027308 */ /* 0x000e6c0000000800 */
        /* <DEDUP_REMOVED lines=16> */
[C---:B--2---:R-:W-:Y:S02]  /*51a0*/  HMMA.16816.F32.BF16 R60, R64.reuse, R4, RZ ;  /* 0x00000004403c723c */ /* 0x044fe400000418ff */
[----:B------:R-:W-:Y:S05]  /*51b0*/  MUFU.EX2 R138, R138 ;  /* 0x0000008a008a7308 */ /* 0x000fea0000000800 */
[----:B---3--:R-:W-:Y:S01]  /*51c0*/  F2FP.BF16.PACK_AB R4, R40, R45 ;  /* 0x0000002d2804723e */ /* 0x008fe200000010ff */
[----:B------:R-:W-:Y:S01]  /*51d0*/  HMMA.16816.F32.BF16 R64, R64, R6, RZ ;  /* 0x000000064040723c */ /* 0x000fe200000418ff */
[----:B-----5:R-:W-:Y:S01]  /*51e0*/  F2FP.BF16.PACK_AB R5, R38, R39 ;  /* 0x000000272605723e */ /* 0x020fe200000010ff */
[----:B------:R-:W2:Y:S01]  /*51f0*/  MUFU.EX2 R139, R139 ;  /* 0x0000008b008b7308 */ /* 0x000ea20000000800 */
[----:B------:R-:W-:-:S04]  /*5200*/  FADD.FTZ R45, R45, R42 ;  /* 0x0000002a2d2d7221 */ /* 0x000fc80000010000 */
[----:B------:R-:W-:Y:S01]  /*5210*/  F2FP.BF16.PACK_AB R6, R36, R41 ;  /* 0x000000292406723e */ /* 0x000fe200000010ff */
[----:B------:R-:W-:Y:S01]  /*5220*/  FADD.FTZ R40, R40, R45 ;  /* 0x0000002d28287221 */ /* 0x000fe20000010000 */
[----:B-1----:R-:W-:Y:S01]  /*5230*/  F2FP.BF16.PACK_AB R7, R2, R3 ;  /* 0x000000030207723e */ /* 0x002fe200000010ff */
[----:B------:R-:W-:Y:S02]  /*5240*/  MUFU.EX2 R141, R141 ;  /* 0x0000008d008d7308 */ /* 0x000fe40000000800 */
[----:B------:R-:W-:-:S04]  /*5250*/  FADD.FTZ R41, R41, R40 ;  /* 0x0000002829297221 */ /* 0x000fc80000010000 */
[C---:B----4-:R-:W-:Y:S01]  /*5260*/  HMMA.16816.F32.BF16 R88, R4.reuse, R12, R88 ;  /* 0x0000000c0458723c */ /* 0x050fe20000041858 */
[----:B------:R-:W-:Y:S01]  /*5270*/  FADD.FTZ R36, R36, R41 ;  /* 0x0000002924247221 */ /* 0x000fe20000010000 */
[----:B------:R-:W1:Y:S06]  /*5280*/  MUFU.EX2 R140, R140 ;  /* 0x0000008c008c7308 */ /* 0x000e6c0000000800 */
[C---:B------:R-:W-:Y:S01]  /*5290*/  HMMA.16816.F32.BF16 R84, R4.reuse, R14, R84 ;  /* 0x0000000e0454723c */ /* 0x040fe20000041854 */
[----:B------:R-:W3:Y:S01]  /*52a0*/  LDSM.16.MT88.4 R12, [R208+0x3900] ;  /* 0x00390000d00c783b */ /* 0x000ee20000004200 */
[----:B------:R-:W-:Y:S06]  /*52b0*/  MUFU.EX2 R142, R142 ;  /* 0x0000008e008e7308 */ /* 0x000fec0000000800 */
[C---:B------:R-:W-:Y:S02]  /*52c0*/  HMMA.16816.F32.BF16 R80, R4.reuse, R8, R80 ;  /* 0x000000080450723c */ /* 0x040fe40000041850 */
[----:B------:R-:W4:Y:S06]  /*52d0*/  MUFU.EX2 R149, R149 ;  /* 0x0000009500957308 */ /* 0x000f2c0000000800 */
[C---:B------:R-:W-:Y:S01]  /*52e0*/  HMMA.16816.F32.BF16 R76, R4.reuse, R10, R76 ;  /* 0x0000000a044c723c */ /* 0x040fe2000004184c */
[----:B------:R-:W5:Y:S01]  /*52f0*/  LDSM.16.MT88.4 R8, [R208+0x1100] ;  /* 0x00110000d008783b */ /* 0x000f620000004200 */
[----:B------:R-:W-:Y:S06]  /*5300*/  MUFU.EX2 R148, R148 ;  /* 0x0000009400947308 */ /* 0x000fec0000000800 */
[C---:B------:R-:W-:Y:S02]  /*5310*/  HMMA.16816.F32.BF16 R112, R4.reuse, R24, R112 ;  /* 0x000000180470723c */ /* 0x040fe40000041870 */
[----:B------:R-:W1:Y:S06]  /*5320*/  MUFU.EX2 R153, R153 ;  /* 0x0000009900997308 */ /* 0x000e6c0000000800 */
[C---:B------:R-:W-:Y:S01]  /*5330*/  HMMA.16816.F32.BF16 R108, R4.reuse, R26, R108 ;  /* 0x0000001a046c723c */ /* 0x040fe2000004186c */
[----:B------:R-:W-:Y:S01]  /*5340*/  LDSM.16.MT88.4 R24, [R212+0x1100] ;  /* 0x00110000d418783b */ /* 0x000fe20000004200 */
[----:B------:R-:W-:Y:S06]  /*5350*/  MUFU.EX2 R156, R156 ;  /* 0x0000009c009c7308 */ /* 0x000fec0000000800 */
[C---:B------:R-:W-:Y:S02]  /*5360*/  HMMA.16816.F32.BF16 R104, R4.reuse, R20, R104 ;  /* 0x000000140468723c */ /* 0x040fe40000041868 */
[----:B------:R-:W1:Y:S06]  /*5370*/  MUFU.EX2 R159, R159 ;  /* 0x0000009f009f7308 */ /* 0x000e6c0000000800 */
[C---:B------:R-:W-:Y:S01]  /*5380*/  HMMA.16816.F32.BF16 R100, R4.reuse, R22, R100 ;  /* 0x000000160464723c */ /* 0x040fe20000041864 */
[----:B------:R-:W1:Y:S01]  /*5390*/  LDSM.16.MT88.4 R20, [R210+0x1100] ;  /* 0x00110000d214783b */ /* 0x000e620000004200 */
        /* <DEDUP_REMOVED lines=16> */
[C---:B---3--:R-:W-:Y:S02]  /*54a0*/  HMMA.16816.F32.BF16 R60, R4.reuse, R12, R60 ;  /* 0x0000000c043c723c */ /* 0x048fe4000004183c */
[----:B------:R-:W3:Y:S06]  /*54b0*/  MUFU.EX2 R143, R143 ;  /* 0x0000008f008f7308 */ /* 0x000eec0000000800 */
[----:B------:R-:W-:Y:S01]  /*54c0*/  HMMA.16816.F32.BF16 R64, R4, R14, R64 ;  /* 0x0000000e0440723c */ /* 0x000fe20000041840 */
[----:B------:R-:W2:Y:S01]  /*54d0*/  LDSM.16.MT88.4 R12, [R212+0x4100] ;  /* 0x00410000d40c783b */ /* 0x000ea20000004200 */
[----:B------:R-:W-:Y:S05]  /*54e0*/  MUFU.EX2 R132, R132 ;  /* 0x0000008400847308 */ /* 0x000fea0000000800 */
[C---:B------:R-:W-:Y:S01]  /*54f0*/  F2FP.BF16.PACK_AB R4, R50.reuse, R119 ;  /* 0x000000773204723e */ /* 0x040fe200000010ff */
[----:B------:R-:W-:Y:S01]  /*5500*/  FADD.FTZ R119, R119, R36 ;  /* 0x0000002477777221 */ /* 0x000fe20000010000 */
[----:B------:R-:W-:Y:S01]  /*5510*/  F2FP.BF16.PACK_AB R6, R117, R118 ;  /* 0x000000767506723e */ /* 0x000fe200000010ff */
[----:B------:R-:W1:Y:S01]  /*5520*/  MUFU.EX2 R137, R137 ;  /* 0x0000008900897308 */ /* 0x000e620000000800 */
[----:B------:R-:W-:Y:S01]  /*5530*/  F2FP.BF16.PACK_AB R5, R125, R124 ;  /* 0x0000007c7d05723e */ /* 0x000fe200000010ff */
[----:B------:R-:W-:Y:S01]  /*5540*/  FADD.FTZ R119, R50, R119 ;  /* 0x0000007732777221 */ /* 0x000fe20000010000 */
[----:B------:R-:W-:-:S03]  /*5550*/  F2FP.BF16.PACK_AB R7, R131, R128 ;  /* 0x000000808307723e */ /* 0x000fc600000010ff */
[----:B------:R-:W-:Y:S02]  /*5560*/  FADD.FTZ R118, R118, R119 ;  /* 0x0000007776767221 */ /* 0x000fe40000010000 */
[----:B------:R-:W-:Y:S02]  /*5570*/  MUFU.EX2 R130, R130 ;  /* 0x0000008200827308 */ /* 0x000fe40000000800 */
[----:B-----5:R-:W-:Y:S01]  /*5580*/  HMMA.16816.F32.BF16 R88, R4, R8, R88 ;  /* 0x000000080458723c */ /* 0x020fe20000041858 */
[----:B------:R-:W-:-:S05]  /*5590*/  FADD.FTZ R117, R117, R118 ;  /* 0x0000007675757221 */ /* 0x000fca0000010000 */
[----:B------:R-:W5:Y:S02]  /*55a0*/  MUFU.EX2 R133, R133 ;  /* 0x0000008500857308 */ /* 0x000f640000000800 */
[C---:B------:R-:W-:Y:S01]  /*55b0*/  HMMA.16816.F32.BF16 R84, R4.reuse, R10, R84 ;  /* 0x0000000a0454723c */ /* 0x040fe20000041854 */
[----:B------:R-:W3:Y:S05]  /*55c0*/  LDSM.16.MT88.4 R8, [R208+0x4100] ;  /* 0x00410000d008783b */ /* 0x000eea0000004200 */
[----:B------:R-:W-:Y:S02]  /*55d0*/  MUFU.EX2 R227, R227 ;  /* 0x000000e300e37308 */ /* 0x000fe40000000800 */
[C---:B-1----:R-:W-:Y:S08]  /*55e0*/  HMMA.16816.F32.BF16 R104, R4.reuse, R20, R104 ;  /* 0x000000140468723c */ /* 0x042ff00000041868 */
[C---:B--2---:R-:W-:Y:S08]  /*55f0*/  HMMA.16816.F32.BF16 R80, R4.reuse, R12, R80 ;  /* 0x0000000c0450723c */ /* 0x044ff00000041850 */
[C---:B------:R-:W-:Y:S01]  /*5600*/  HMMA.16816.F32.BF16 R76, R4.reuse, R14, R76 ;  /* 0x0000000e044c723c */ /* 0x040fe2000004184c */
[----:B------:R-:W1:Y:S07]  /*5610*/  LDSM.16.MT88.4 R12, [R208+0x1900] ;  /* 0x00190000d00c783b */ /* 0x000e6e0000004200 */
[C---:B------:R-:W-:Y:S01]  /*5620*/  HMMA.16816.F32.BF16 R100, R4.reuse, R22, R100 ;  /* 0x000000160464723c */ /* 0x040fe20000041864 */
[----:B------:R-:W-:Y:S07]  /*5630*/  LDSM.16.MT88.4 R20, [R210+0x1900] ;  /* 0x00190000d214783b */ /* 0x000fee0000004200 */
[C---:B------:R-:W-:Y:S08]  /*5640*/  HMMA.16816.F32.BF16 R72, R4.reuse, R32, R72 ;  /* 0x000000200448723c */ /* 0x040ff00000041848 */
[C---:B---3--:R-:W-:Y:S08]  /*5650*/  HMMA.16816.F32.BF16 R60, R4.reuse, R8, R60 ;  /* 0x00000008043c723c */ /* 0x048ff0000004183c */
[C---:B------:R-:W-:Y:S01]  /*5660*/  HMMA.16816.F32.BF16 R64, R4.reuse, R10, R64 ;  /* 0x0000000a0440723c */ /* 0x040fe20000041840 */
[----:B------:R-:W2:Y:S07]  /*5670*/  LDSM.16.MT88.4 R8, [R212+0x4900] ;  /* 0x00490000d408783b */ /* 0x000eae0000004200 */
[C---:B------:R-:W-:Y:S01]  /*5680*/  HMMA.16816.F32.BF16 R68, R4.reuse, R34, R68 ;  /* 0x000000220444723c */ /* 0x040fe20000041844 */
[----:B------:R-:W3:Y:S07]  /*5690*/  LDSM.16.MT88.4 R32, [R210+0x4900] ;  /* 0x00490000d220783b */ /* 0x000eee0000004200 */
[C---:B------:R-:W-:Y:S08]  /*56a0*/  HMMA.16816.F32.BF16 R112, R4.reuse, R24, R112 ;  /* 0x000000180470723c */ /* 0x040ff00000041870 */
[C---:B------:R-:W-:Y:S01]  /*56b0*/  HMMA.16816.F32.BF16 R108, R4.reuse, R26, R108 ;  /* 0x0000001a046c723c */ /* 0x040fe2000004186c */
[----:B------:R-:W1:Y:S07]  /*56c0*/  LDSM.16.MT88.4 R24, [R212+0x1900] ;  /* 0x00190000d418783b */ /* 0x000e6e0000004200 */
[C---:B------:R-:W-:Y:S08]  /*56d0*/  HMMA.16816.F32.BF16 R96, R4.reuse, R16, R96 ;  /* 0x000000100460723c */ /* 0x040ff00000041860 */
[C---:B------:R-:W-:Y:S01]  /*56e0*/  HMMA.16816.F32.BF16 R92, R4.reuse, R18, R92 ;  /* 0x00000012045c723c */ /* 0x040fe2000004185c */
[----:B------:R-:W2:Y:S07]  /*56f0*/  LDSM.16.MT88.4 R16, [R209+0x1900] ;  /* 0x00190000d110783b */ /* 0x000eae0000004200 */
[C---:B------:R-:W-:Y:S08]  /*5700*/  HMMA.16816.F32.BF16 R52, R4.reuse, R28, R52 ;  /* 0x0000001c0434723c */ /* 0x040ff00000041834 */
[----:B------:R-:W-:Y:S01]  /*5710*/  HMMA.16816.F32.BF16 R56, R4, R30, R56 ;  /* 0x0000001e0438723c */ /* 0x000fe20000041838 */
[----:B------:R-:W3:Y:S06]  /*5720*/  LDSM.16.MT88.4 R28, [R209+0x4900] ;  /* 0x00490000d11c783b */ /* 0x000eec0000004200 */
[----:B------:R-:W-:Y:S01]  /*5730*/  F2FP.BF16.PACK_AB R4, R139, R138 ;  /* 0x0000008a8b04723e */ /* 0x000fe200000010ff */
[----:B------:R-:W-:Y:S01]  /*5740*/  FADD.FTZ R138, R138, R117 ;  /* 0x000000758a8a7221 */ /* 0x000fe20000010000 */
[----:B------:R-:W-:-:S02]  /*5750*/  F2FP.BF16.PACK_AB R6, R140, R141 ;  /* 0x0000008d8c06723e */ /* 0x000fc400000010ff */
[----:B----4-:R-:W-:Y:S01]  /*5760*/  F2FP.BF16.PACK_AB R5, R149, R142 ;  /* 0x0000008e9505723e */ /* 0x010fe200000010ff */
[----:B------:R-:W-:Y:S01]  /*5770*/  FADD.FTZ R138, R139, R138 ;  /* 0x0000008a8b8a7221 */ /* 0x000fe20000010000 */
[----:B------:R-:W-:-:S03]  /*5780*/  F2FP.BF16.PACK_AB R7, R153, R148 ;  /* 0x000000949907723e */ /* 0x000fc600000010ff */
[----:B------:R-:W-:-:S04]  /*5790*/  FADD.FTZ R141, R141, R138 ;  /* 0x0000008a8d8d7221 */ /* 0x000fc80000010000 */
[----:B-1----:R-:W-:Y:S01]  /*57a0*/  HMMA.16816.F32.BF16 R88, R4, R12, R88 ;  /* 0x0000000c0458723c */ /* 0x002fe20000041858 */
[----:B------:R-:W-:-:S07]  /*57b0*/  FADD.FTZ R141, R140, R141 ;  /* 0x0000008d8c8d7221 */ /* 0x000fce0000010000 */
[C---:B------:R-:W-:Y:S01]  /*57c0*/  HMMA.16816.F32.BF16 R84, R4.reuse, R14, R84 ;  /* 0x0000000e0454723c */ /* 0x040fe20000041854 */
[----:B------:R-:W1:Y:S07]  /*57d0*/  LDSM.16.MT88.4 R12, [R208+0x4900] ;  /* 0x00490000d00c783b */ /* 0x000e6e0000004200 */
[C---:B--2---:R-:W-:Y:S08]  /*57e0*/  HMMA.16816.F32.BF16 R80, R4.reuse, R8, R80 ;  /* 0x000000080450723c */ /* 0x044ff00000041850 */
[C---:B------:R-:W-:Y:S01]  /*57f0*/  HMMA.16816.F32.BF16 R76, R4.reuse, R10, R76 ;  /* 0x0000000a044c723c */ /* 0x040fe2000004184c */
[----:B------:R-:W2:Y:S07]  /*5800*/  LDSM.16.MT88.4 R8, [R208+0x2100] ;  /* 0x00210000d008783b */ /* 0x000eae0000004200 */
[C---:B------:R-:W-:Y:S08]  /*5810*/  HMMA.16816.F32.BF16 R104, R4.reuse, R20, R104 ;  /* 0x000000140468723c */ /* 0x040ff00000041868 */
[C---:B------:R-:W-:Y:S01]  /*5820*/  HMMA.16816.F32.BF16 R100, R4.reuse, R22, R100 ;  /* 0x000000160464723c */ /* 0x040fe20000041864 */
[----:B------:R-:W4:Y:S07]  /*5830*/  LDSM.16.MT88.4 R20, [R210+0x2100] ;  /* 0x00210000d214783b */ /* 0x000f2e0000004200 */
[C---:B---3--:R-:W-:Y:S08]  /*5840*/  HMMA.16816.F32.BF16 R72, R4.reuse, R32, R72 ;  /* 0x000000200448723c */ /* 0x048ff00000041848 */
[C---:B------:R-:W-:Y:S01]  /*5850*/  HMMA.16816.F32.BF16 R68, R4.reuse, R34, R68 ;  /* 0x000000220444723c */ /* 0x040fe20000041844 */
[----:B------:R-:W3:Y:S07]  /*5860*/  LDSM.16.MT88.4 R32, [R210+0x5100] ;  /* 0x00510000d220783b */ /* 0x000eee0000004200 */
[C---:B------:R-:W-:Y:S08]  /*5870*/  HMMA.16816.F32.BF16 R112, R4.reuse, R24, R112 ;  /* 0x000000180470723c */ /* 0x040ff00000041870 */
[C---:B------:R-:W-:Y:S01]  /*5880*/  HMMA.16816.F32.BF16 R108, R4.reuse, R26, R108 ;  /* 0x0000001a046c723c */ /* 0x040fe2000004186c */
[----:B------:R-:W2:Y:S07]  /*5890*/  LDSM.16.MT88.4 R24, [R212+0x2100] ;  /* 0x00210000d418783b */ /* 0x000eae0000004200 */
[C---:B------:R-:W-:Y:S08]  /*58a0*/  HMMA.16816.F32.BF16 R96, R4.reuse, R16, R96 ;  /* 0x000000100460723c */ /* 0x040ff00000041860 */
        /* <DEDUP_REMOVED lines=11> */
[----:B------:R-:W-:Y:S01]  /*5960*/  F2FP.BF16.PACK_AB R5, R155, R152 ;  /* 0x000000989b05723e */ /* 0x000fe200000010ff */
[----:B------:R-:W-:Y:S01]  /*5970*/  FADD.FTZ R156, R159, R156 ;  /* 0x0000009c9f9c7221 */ /* 0x000fe20000010000 */
[----:B------:R-:W-:-:S03]  /*5980*/  F2FP.BF16.PACK_AB R7, R154, R151 ;  /* 0x000000979a07723e */ /* 0x000fc600000010ff */
[----:B------:R-:W-:-:S04]  /*5990*/  FADD.FTZ R161, R161, R156 ;  /* 0x0000009ca1a17221 */ /* 0x000fc80000010000 */
[----:B--2---:R-:W-:Y:S01]  /*59a0*/  HMMA.16816.F32.BF16 R88, R4, R8, R88 ;  /* 0x000000080458723c */ /* 0x004fe20000041858 */
[----:B------:R-:W-:-:S07]  /*59b0*/  FADD.FTZ R161, R150, R161 ;  /* 0x000000a196a17221 */ /* 0x000fce0000010000 */
[C---:B------:R-:W-:Y:S01]  /*59c0*/  HMMA.16816.F32.BF16 R84, R4.reuse, R10, R84 ;  /* 0x0000000a0454723c */ /* 0x040fe20000041854 */
[----:B------:R-:W2:Y:S07]  /*59d0*/  LDSM.16.MT88.4 R8, [R208+0x5100] ;  /* 0x00510000d008783b */ /* 0x000eae0000004200 */
[C---:B----4-:R-:W-:Y:S08]  /*59e0*/  HMMA.16816.F32.BF16 R104, R4.reuse, R20, R104 ;  /* 0x000000140468723c */ /* 0x050ff00000041868 */
[C---:B------:R-:W-:Y:S01]  /*59f0*/  HMMA.16816.F32.BF16 R100, R4.reuse, R22, R100 ;  /* 0x000000160464723c */ /* 0x040fe20000041864 */
[----:B------:R-:W4:Y:S07]  /*5a00*/  LDSM.16.MT88.4 R20, [R210+0x2900] ;  /* 0x00290000d214783b */ /* 0x000f2e0000004200 */
[C---:B---3--:R-:W-:Y:S07]  /*5a10*/  HMMA.16816.F32.BF16 R72, R4.reuse, R32, R72 ;  /* 0x000000200448723c */ /* 0x048fee0000041848 */
[----:B------:R-:W-:Y:S01]  /*5a20*/  FFMA.FTZ R32, R129, c[0x0][0x2d0], -R126 ;  /* 0x0000b40081207a23 */ /* 0x000fe2000001087e */
[C---:B------:R-:W-:Y:S05]  /*5a30*/  HMMA.16816.F32.BF16 R112, R4.reuse, R24, R112 ;  /* 0x000000180470723c */ /* 0x040fea0000041870 */
[----:B------:R-:W3:Y:S03]  /*5a40*/  MUFU.EX2 R32, R32 ;  /* 0x0000002000207308 */ /* 0x000ee60000000800 */
[C---:B------:R-:W-:Y:S01]  /*5a50*/  HMMA.16816.F32.BF16 R108, R4.reuse, R26, R108 ;  /* 0x0000001a046c723c */ /* 0x040fe2000004186c */
[----:B------:R-:W-:Y:S07]  /*5a60*/  LDSM.16.MT88.4 R24, [R212+0x2900] ;  /* 0x00290000d418783b */ /* 0x000fee0000004200 */
[C---:B------:R-:W-:Y:S08]  /*5a70*/  HMMA.16816.F32.BF16 R96, R4.reuse, R16, R96 ;  /* 0x000000100460723c */ /* 0x040ff00000041860 */
[C---:B------:R-:W-:Y:S01]  /*5a80*/  HMMA.16816.F32.BF16 R92, R4.reuse, R18, R92 ;  /* 0x00000012045c723c */ /* 0x040fe2000004185c */
[----:B------:R-:W2:Y:S07]  /*5a90*/  LDSM.16.MT88.4 R16, [R209+0x2900] ;  /* 0x00290000d110783b */ /* 0x000eae0000004200 */
[C---:B-1----:R-:W-:Y:S08]  /*5aa0*/  HMMA.16816.F32.BF16 R80, R4.reuse, R12, R80 ;  /* 0x0000000c0450723c */ /* 0x042ff00000041850 */
[C---:B------:R-:W-:Y:S01]  /*5ab0*/  HMMA.16816.F32.BF16 R76, R4.reuse, R14, R76 ;  /* 0x0000000e044c723c */ /* 0x040fe2000004184c */
[----:B------:R-:W1:Y:S07]  /*5ac0*/  LDSM.16.MT88.4 R12, [R208+0x2900] ;  /* 0x00290000d00c783b */ /* 0x000e6e0000004200 */
[C---:B------:R-:W-:Y:S08]  /*5ad0*/  HMMA.16816.F32.BF16 R68, R4.reuse, R34, R68 ;  /* 0x000000220444723c */ /* 0x040ff00000041844 */
[C---:B------:R-:W-:Y:S08]  /*5ae0*/  HMMA.16816.F32.BF16 R52, R4.reuse, R28, R52 ;  /* 0x0000001c0434723c */ /* 0x040ff00000041834 */
[C---:B------:R-:W-:Y:S08]  /*5af0*/  HMMA.16816.F32.BF16 R56, R4.reuse, R30, R56 ;  /* 0x0000001e0438723c */ /* 0x040ff00000041838 */
[C---:B--2---:R-:W-:Y:S08]  /*5b00*/  HMMA.16816.F32.BF16 R60, R4.reuse, R8, R60 ;  /* 0x00000008043c723c */ /* 0x044ff0000004183c */
[----:B------:R-:W-:Y:S01]  /*5b10*/  HMMA.16816.F32.BF16 R64, R4, R10, R64 ;  /* 0x0000000a0440723c */ /* 0x000fe20000041840 */
[----:B------:R-:W2:Y:S06]  /*5b20*/  LDSM.16.MT88.4 R8, [R212+0x5900] ;  /* 0x00590000d408783b */ /* 0x000eac0000004200 */
[----:B------:R-:W-:Y:S01]  /*5b30*/  F2FP.BF16.PACK_AB R4, R143, R136 ;  /* 0x000000888f04723e */ /* 0x000fe200000010ff */
[----:B------:R-:W-:Y:S01]  /*5b40*/  FADD.FTZ R136, R136, R161 ;  /* 0x000000a188887221 */ /* 0x000fe20000010000 */
[----:B------:R-:W-:-:S02]  /*5b50*/  F2FP.BF16.PACK_AB R6, R137, R132 ;  /* 0x000000848906723e */ /* 0x000fc400000010ff */
[----:B-----5:R-:W-:Y:S01]  /*5b60*/  F2FP.BF16.PACK_AB R5, R133, R130 ;  /* 0x000000828505723e */ /* 0x020fe200000010ff */
[----:B------:R-:W-:Y:S01]  /*5b70*/  FADD.FTZ R143, R143, R136 ;  /* 0x000000888f8f7221 */ /* 0x000fe20000010000 */
[----:B---3--:R-:W-:-:S03]  /*5b80*/  F2FP.BF16.PACK_AB R7, R227, R32 ;  /* 0x00000020e307723e */ /* 0x008fc600000010ff */
[----:B------:R-:W-:-:S04]  /*5b90*/  FADD.FTZ R132, R132, R143 ;  /* 0x0000008f84847221 */ /* 0x000fc80000010000 */
[----:B----4-:R-:W-:Y:S01]  /*5ba0*/  HMMA.16816.F32.BF16 R104, R4, R20, R104 ;  /* 0x000000140468723c */ /* 0x010fe20000041868 */
[----:B------:R-:W-:-:S06]  /*5bb0*/  FADD.FTZ R228, R137, R132 ;  /* 0x0000008489e47221 */ /* 0x000fcc0000010000 */
[----:B------:R-:W-:Y:S01]  /*5bc0*/  FADD.FTZ R20, R44, R51 ;  /* 0x000000332c147221 */ /* 0x000fe20000010000 */
[----:B------:R-:W-:Y:S03]  /*5bd0*/  HMMA.16816.F32.BF16 R96, R4, R16, R96 ;  /* 0x000000100460723c */ /* 0x000fe60000041860 */
[----:B------:R-:W-:-:S04]  /*5be0*/  FADD.FTZ R20, R43, R20 ;  /* 0x000000142b147221 */ /* 0x000fc80000010000 */
[----:B------:R-:W-:Y:S01]  /*5bf0*/  FADD.FTZ R39, R39, R20 ;  /* 0x0000001427277221 */ /* 0x000fe20000010000 */
[----:B------:R-:W-:Y:S01]  /*5c00*/  HMMA.16816.F32.BF16 R92, R4, R18, R92 ;  /* 0x00000012045c723c */ /* 0x000fe2000004185c */
[----:B------:R-:W3:Y:S02]  /*5c10*/  LDSM.16.MT88.4 R16, [R210+0x5900] ;  /* 0x00590000d210783b */ /* 0x000ee40000004200 */
[----:B------:R-:W-:-:S04]  /*5c20*/  FADD.FTZ R38, R38, R39 ;  /* 0x0000002726267221 */ /* 0x000fc80000010000 */
[----:B------:R-:W-:Y:S01]  /*5c30*/  FADD.FTZ R3, R3, R38 ;  /* 0x0000002603037221 */ /* 0x000fe20000010000 */
[----:B-1----:R-:W-:Y:S03]  /*5c40*/  HMMA.16816.F32.BF16 R88, R4, R12, R88 ;  /* 0x0000000c0458723c */ /* 0x002fe60000041858 */
[----:B------:R-:W-:-:S04]  /*5c50*/  FADD.FTZ R3, R2, R3 ;  /* 0x0000000302037221 */ /* 0x000fc80000010000 */
[----:B------:R-:W-:Y:S01]  /*5c60*/  FADD.FTZ R124, R124, R3 ;  /* 0x000000037c7c7221 */ /* 0x000fe20000010000 */
[----:B------:R-:W-:Y:S01]  /*5c70*/  HMMA.16816.F32.BF16 R84, R4, R14, R84 ;  /* 0x0000000e0454723c */ /* 0x000fe20000041854 */
[----:B------:R-:W1:Y:S02]  /*5c80*/  LDSM.16.MT88.4 R12, [R209+0x5900] ;  /* 0x00590000d10c783b */ /* 0x000e640000004200 */
[----:B------:R-:W-:-:S04]  /*5c90*/  FADD.FTZ R125, R125, R124 ;  /* 0x0000007c7d7d7221 */ /* 0x000fc80000010000 */
[----:B------:R-:W-:Y:S01]  /*5ca0*/  FADD.FTZ R128, R128, R125 ;  /* 0x0000007d80807221 */ /* 0x000fe20000010000 */
[----:B--2---:R-:W-:Y:S03]  /*5cb0*/  HMMA.16816.F32.BF16 R80, R4, R8, R80 ;  /* 0x000000080450723c */ /* 0x004fe60000041850 */
[----:B------:R-:W-:-:S04]  /*5cc0*/  FADD.FTZ R131, R131, R128 ;  /* 0x0000008083837221 */ /* 0x000fc80000010000 */
[----:B------:R-:W-:Y:S01]  /*5cd0*/  FADD.FTZ R142, R142, R131 ;  /* 0x000000838e8e7221 */ /* 0x000fe20000010000 */
[----:B------:R-:W-:Y:S01]  /*5ce0*/  HMMA.16816.F32.BF16 R76, R4, R10, R76 ;  /* 0x0000000a044c723c */ /* 0x000fe2000004184c */
[----:B------:R-:W2:Y:S02]  /*5cf0*/  LDSM.16.MT88.4 R8, [R208+0x5900] ;  /* 0x00590000d008783b */ /* 0x000ea40000004200 */
[----:B------:R-:W-:-:S04]  /*5d00*/  FADD.FTZ R149, R149, R142 ;  /* 0x0000008e95957221 */ /* 0x000fc80000010000 */
[----:B------:R-:W-:Y:S01]  /*5d10*/  FADD.FTZ R148, R148, R149 ;  /* 0x0000009594947221 */ /* 0x000fe20000010000 */
[----:B------:R-:W-:Y:S03]  /*5d20*/  HMMA.16816.F32.BF16 R112, R4, R24, R112 ;  /* 0x000000180470723c */ /* 0x000fe60000041870 */
        /* <DEDUP_REMOVED lines=8> */
[----:B---3--:R-:W-:Y:S03]  /*5db0*/  HMMA.16816.F32.BF16 R72, R4, R16, R72 ;  /* 0x000000100448723c */ /* 0x008fe60000041848 */
[----:B------:R-:W-:-:S04]  /*5dc0*/  FADD.FTZ R133, R133, R130 ;  /* 0x0000008285857221 */ /* 0x000fc80000010000 */
[----:B------:R-:W-:Y:S01]  /*5dd0*/  FADD.FTZ R32, R32, R133 ;  /* 0x0000008520207221 */ /* 0x000fe20000010000 */
[----:B------:R-:W-:Y:S03]  /*5de0*/  HMMA.16816.F32.BF16 R68, R4, R18, R68 ;  /* 0x000000120444723c */ /* 0x000fe60000041844 */
[----:B------:R-:W-:-:S05]  /*5df0*/  FADD.FTZ R227, R227, R32 ;  /* 0x00000020e3e37221 */ /* 0x000fca0000010000 */
[C---:B-1----:R-:W-:Y:S08]  /*5e00*/  HMMA.16816.F32.BF16 R52, R4.reuse, R12, R52 ;  /* 0x0000000c0434723c */ /* 0x042ff00000041834 */
[C---:B------:R-:W-:Y:S08]  /*5e10*/  HMMA.16816.F32.BF16 R56, R4.reuse, R14, R56 ;  /* 0x0000000e0438723c */ /* 0x040ff00000041838 */
[C---:B--2---:R-:W-:Y:S08]  /*5e20*/  HMMA.16816.F32.BF16 R60, R4.reuse, R8, R60 ;  /* 0x00000008043c723c */ /* 0x044ff0000004183c */
[----:B------:R-:W-:Y:S01]  /*5e30*/  HMMA.16816.F32.BF16 R64, R4, R10, R64 ;  /* 0x0000000a0440723c */ /* 0x000fe20000041840 */
[----:B------:R-:W-:Y:S07]  /*5e40*/  @P0 BRA `(.L_x_175) ;  /* 0x0000015000000947 */ /* 0x000fee0003800000 */
[----:B------:R-:W-:Y:S01]  /*5e50*/  ISETP.LT.AND P0, PT, RZ, UR14, PT ;  /* 0x0000000eff007c0c */ /* 0x000fe2000bf01270 */
[----:B------:R-:W-:-:S02]  /*5e60*/  UIADD3 UR16, UR14, -0x1, URZ ;  /* 0xffffffff0e107890 */ /* 0x000fc4000fffe03f */
[----:B------:R-:W-:-:S10]  /*5e70*/  ULDC UR4, c[0x0][0x32c] ;  /* 0x0000cb0000047ab9 */ /* 0x000fd40000000800 */
[----:B------:R-:W-:Y:S05]  /*5e80*/  @P0 BRA `(.L_x_176) ;  /* 0x0000008000000947 */ /* 0x000fea0003800000 */
[----:B------:R-:W-:Y:S02]  /*5e90*/  UISETP.NE.AND UP2, UPT, UR4, 0x1, UPT ;  /* 0x000000010400788c */ /* 0x000fe4000bf45270 */
[----:B------:R-:W-:-:S03]  /*5ea0*/  UIADD3 UR16, -UR14, URZ, URZ ;  /* 0x0000003f0e107290 */ /* 0x000fc6000fffe13f */
[----:B------:R-:W-:Y:S02]  /*5eb0*/  ULDC.64 UR14, c[0x0][0x330] ;  /* 0x0000cc00000e7ab9 */ /* 0x000fe40000000a00 */
[----:B------:R-:W-:-:S07]  /*5ec0*/  UIMAD.WIDE.U32 UR18, UR16, UR14, URZ ;  /* 0x0000000e101272a5 */ /* 0x000fce000f8e003f */
[----:B------:R-:W-:Y:S02]  /*5ed0*/  @UP2 UMOV UR17, UR19 ;  /* 0x0000001300112c82 */ /* 0x000fe40008000000 */
[----:B------:R-:W-:-:S04]  /*5ee0*/  @UP2 USHF.R.U32.HI UR16, URZ, UR15, UR17 ;  /* 0x0000000f3f102299 */ /* 0x000fc80008011611 */
[----:B------:R-:W-:Y:S01]  /*5ef0*/  ULOP3.LUT UR16, URZ, UR16, URZ, 0x33, !UPT ;  /* 0x000000103f107292 */ /* 0x000fe2000f8e333f */
[----:B------:R-:W-:Y:S05]  /*5f00*/  BRA `(.L_x_177) ;  /* 0x0000005000007947 */ /* 0x000fea0003800000 */
.L_x_176:
[----:B------:R-:W-:Y:S02]  /*5f10*/  UISETP.NE.AND UP2, UPT, UR4, 0x1, UPT ;  /* 0x000000010400788c */ /* 0x000fe4000bf45270 */
[----:B------:R-:W-:Y:S02]  /*5f20*/  ULDC.64 UR14, c[0x0][0x330] ;  /* 0x0000cc00000e7ab9 */ /* 0x000fe40000000a00 */
[----:B------:R-:W-:-:S07]  /*5f30*/  UIMAD.WIDE.U32 UR18, UR16, UR14, URZ ;  /* 0x0000000e101272a5 */ /* 0x000fce000f8e003f */
[----:B------:R-:W-:Y:S02]  /*5f40*/  @UP2 UMOV UR17, UR19 ;  /* 0x0000001300112c82 */ /* 0x000fe40008000000 */
[----:B------:R-:W-:Y:S02]  /*5f50*/  @UP2 USHF.R.U32.HI UR16, URZ, UR15, UR17 ;  /* 0x0000000f3f102299 */ /* 0x000fe40008011611 */
.L_x_177:
[----:B------:R-:W-:Y:S02]  /*5f60*/  ULDC UR14, c[0x0][0x32c] ;  /* 0x0000cb00000e7ab9 */ /* 0x000fe40000000800 */
[----:B------:R-:W-:-:S04]  /*5f70*/  UIMAD UR14, UR16, UR4, UR14 ;  /* 0x00000004100e72a4 */ /* 0x000fc8000f8e020e */
[----:B------:R-:W-:-:S04]  /*5f80*/  UISETP.LT.AND UP2, UPT, UR7, UR14, UPT ;  /* 0x0000000e0700728c */ /* 0x000fc8000bf41270 */
[----:B------:R-:W-:-:S04]  /*5f90*/  USEL UR7, UR7, UR14, UP2 ;  /* 0x0000000e07077287 */ /* 0x000fc80009000000 */
.L_x_175:
[----:B------:R-:W-:-:S07]  /*5fa0*/  UIMAD.WIDE UR14, UR7, 0x2aaaaaab, URZ ;  /* 0x2aaaaaab070e78a5 */ /* 0x000fce000f8e023f */
[----:B------:R-:W-:Y:S02]  /*5fb0*/  UMOV UR7, UR15 ;  /* 0x0000000f00077c82 */ /* 0x000fe40008000000 */
[----:B------:R-:W-:-:S04]  /*5fc0*/  USHF.R.U32.HI UR4, URZ, 0x1f, UR7 ;  /* 0x0000001f3f047899 */ /* 0x000fc80008011607 */
[----:B------:R-:W-:-:S04]  /*5fd0*/  ULEA.HI.SX32 UR4, UR7, UR4, 0x1c ;  /* 0x0000000407047291 */ /* 0x000fc8000f8fe23f */
[----:B------:R-:W-:-:S04]  /*5fe0*/  UISETP.LT.AND UP2, UPT, UR6, UR4, UPT ;  /* 0x000000040600728c */ /* 0x000fc8000bf41270 */
[----:B------:R-:W-:-:S06]  /*5ff0*/  USEL UR4, UR6, UR4, !UP2 ;  /* 0x0000000406047287 */ /* 0x000fcc000d000000 */
[----:B------:R-:W-:-:S13]  /*6000*/  ISETP.GE.AND P0, PT, R168, UR4, PT ;  /* 0x00000004a8007c0c */ /* 0x000fda000bf06270 */
[----:B------:R-:W-:Y:S05]  /*6010*/  @!P0 BRA `(.L_x_178) ;  /* 0x0000457000008947 */ /* 0x000fea0003800000 */
[C---:B------:R-:W-:Y:S01]  /*6020*/  SHF.L.U64.HI R236, R230.reuse, 0x1, R37 ;  /* 0x00000001e6ec7819 */ /* 0x040fe20000010225 */
[----:B------:R-:W-:Y:S01]  /*6030*/  IMAD.MOV.U32 R2, RZ, RZ, R116 ;  /* 0x000000ffff027224 */ /* 0x000fe200078e0074 */
[----:B------:R-:W-:Y:S01]  /*6040*/  MOV R3, R0 ;  /* 0x0000000000037202 */ /* 0x000fe20000000f00 */
[----:B------:R-:W-:Y:S01]  /*6050*/  IMAD.MOV.U32 R238, RZ, RZ, R168 ;  /* 0x000000ffffee7224 */ /* 0x000fe200078e00a8 */
[----:B------:R-:W-:Y:S01]  /*6060*/  SHF.L.U32 R235, R230, 0x1, RZ ;  /* 0x00000001e6eb7819 */ /* 0x000fe200000006ff */
[C---:B------:R-:W-:Y:S01]  /*6070*/  IMAD.SHL.U32 R233, R229.reuse, 0x2, RZ ;  /* 0x00000002e5e97824 */ /* 0x040fe200078e00ff */
[----:B------:R-:W-:Y:S02]  /*6080*/  SHF.L.U64.HI R234, R229, 0x1, R232 ;  /* 0x00000001e5ea7819 */ /* 0x000fe400000102e8 */
.L_x_189:
[----:B------:R-:W-:Y:S04]  /*6090*/  DEPBAR.LE SB0, 0x0 ;  /* 0x000080000000791a */ /* 0x000fe80000000000 */
[----:B------:R-:W-:Y:S01]  /*60a0*/  BAR.SYNC.DEFER_BLOCKING 0x0 ;  /* 0x0000000000007b1d */ /* 0x000fe20000010000 */
[----:B------:R-:W-:Y:S05]  /*60b0*/  ISETP.LT.AND P0, PT, R238, UR6, PT ;  /* 0x00000006ee007c0c */ /* 0x000fea000bf01270 */
[----:B------:R1:W2:Y:S04]  /*60c0*/  LDSM.16.M88.4 R116, [R214+0x8100] ;  /* 0x00810000d674783b */ /* 0x0002a80000000200 */
[----:B------:R1:W3:Y:S04]  /*60d0*/  LDSM.16.M88.4 R124, [R214+0x8900] ;  /* 0x00890000d67c783b */ /* 0x0002e80000000200 */
[----:B------:R1:W4:Y:S04]  /*60e0*/  LDSM.16.M88.4 R128, [R214+0x9100] ;  /* 0x00910000d680783b */ /* 0x0003280000000200 */
[----:B------:R1:W1:Y:S04]  /*60f0*/  LDSM.16.M88.4 R132, [R214+0x9900] ;  /* 0x00990000d684783b */ /* 0x0002680000000200 */
[----:B------:R1:W1:Y:S04]  /*6100*/  LDSM.16.M88.4 R136, [R214+0xa100] ;  /* 0x00a10000d688783b */ /* 0x0002680000000200 */
[----:B------:R1:W1:Y:S04]  /*6110*/  LDSM.16.M88.4 R140, [R214+0xa900] ;  /* 0x00a90000d68c783b */ /* 0x0002680000000200 */
[----:B------:R1:W1:Y:S04]  /*6120*/  LDSM.16.M88.4 R148, [R213] ;  /* 0x00000000d594783b */ /* 0x0002680000000200 */
[----:B------:R1:W1:Y:S04]  /*6130*/  LDSM.16.M88.4 R152, [R207] ;  /* 0x00000000cf98783b */ /* 0x0002680000000200 */
[----:B------:R1:W1:Y:S04]  /*6140*/  LDSM.16.M88.4 R156, [R206] ;  /* 0x00000000ce9c783b */ /* 0x0002680000000200 */
[----:B------:R1:W1:Y:S04]  /*6150*/  LDSM.16.M88.4 R160, [R205] ;  /* 0x00000000cda0783b */ /* 0x0002680000000200 */
[----:B------:R1:W1:Y:S04]  /*6160*/  LDSM.16.M88.4 R164, [R204] ;  /* 0x00000000cca4783b */ /* 0x0002680000000200 */
[----:B------:R1:W1:Y:S01]  /*6170*/  LDSM.16.M88.4 R168, [R203] ;  /* 0x00000000cba8783b */ /* 0x0002620000000200 */
[----:B------:R-:W-:-:S05]  /*6180*/  @P0 BRA `(.L_x_179) ;  /* 0x0000028000000947 */ /* 0x000fca0003800000 */
[----:B--23--:R-:W-:Y:S01]  /*6190*/  SHF.R.S32.HI R5, RZ, 0x1f, R216 ;  /* 0x0000001fff057819 */ /* 0x00cfe200000114d8 */
[----:B------:R-:W-:Y:S01]  /*61a0*/  IMAD.WIDE.U32 R6, R216, c[0x0][0x208], RZ ;  /* 0x00008200d8067a25 */ /* 0x000fe200078e00ff */
[----:B------:R-:W-:Y:S03]  /*61b0*/  SHF.R.S32.HI R4, RZ, 0x1f, R215 ;  /* 0x0000001fff047819 */ /* 0x000fe600000114d7 */
[----:B------:R-:W-:Y:S02]  /*61c0*/  IMAD R5, R5, c[0x0][0x208], RZ ;  /* 0x0000820005057a24 */ /* 0x000fe400078e02ff */
[----:B------:R-:W-:Y:S02]  /*61d0*/  IMAD R4, R4, c[0x0][0x218], RZ ;  /* 0x0000860004047a24 */ /* 0x000fe400078e02ff */
[----:B------:R-:W-:Y:S02]  /*61e0*/  IMAD R5, R216, c[0x0][0x20c], R5 ;  /* 0x00008300d8057a24 */ /* 0x000fe400078e0205 */
[----:B------:R-:W-:Y:S02]  /*61f0*/  IMAD R4, R215, c[0x0][0x21c], R4 ;  /* 0x00008700d7047a24 */ /* 0x000fe400078e0204 */
[----:B------:R-:W-:Y:S04]  /*6200*/  IMAD.IADD R7, R7, 0x1, R5 ;  /* 0x0000000107077824 */ /* 0x000fe800078e0205 */
[----:B------:R-:W-:Y:S05]  /*6210*/  IMAD.WIDE.U32 R6, R215, c[0x0][0x218], R6 ;  /* 0x00008600d7067a25 */ /* 0x000fea00078e0006 */
[----:B------:R-:W-:Y:S04]  /*6220*/  IADD3 R0, P0, R6, UR38, RZ ;  /* 0x0000002606007c10 */ /* 0x000fe8000ff1e0ff */
[----:B------:R-:W-:Y:S02]  /*6230*/  IADD3.X R7, R7, UR10, R4, P0, !PT ;  /* 0x0000000a07077c10 */ /* 0x000fe400087fe404 */
[C---:B------:R-:W-:Y:S04]  /*6240*/  LEA R14, P0, R0.reuse, c[0x0][0x1f8], 0x1 ;  /* 0x00007e00000e7a11 */ /* 0x040fe800078008ff */
[----:B------:R-:W-:Y:S01]  /*6250*/  LEA.HI.X R16, R0, c[0x0][0x1fc], R7, 0x1, P0 ;  /* 0x00007f0000107a11 */ /* 0x000fe200000f0c07 */
[----:B------:R-:W2:Y:S01]  /*6260*/  SHFL.IDX PT, R8, R14, RZ, 0x181f ;  /* 0x00181fff0e087589 */ /* 0x000ea200000e0000 */
[----:B------:R-:W-:Y:S03]  /*6270*/  IADD3 R0, -R231, 0x10, RZ ;  /* 0x00000010e7007810 */ /* 0x000fe60007ffe1ff */
[----:B------:R-:W3:Y:S01]  /*6280*/  SHFL.IDX PT, R9, R16, RZ, 0x181f ;  /* 0x00181fff10097589 */ /* 0x000ee200000e0000 */
[----:B------:R-:W-:Y:S03]  /*6290*/  LOP3.LUT R0, R0, 0xf, RZ, 0xc0, !PT ;  /* 0x0000000f00007812 */ /* 0x000fe600078ec0ff */
[----:B------:R-:W5:Y:S04]  /*62a0*/  SHFL.IDX PT, R6, R14, 0x1, 0x181f ;  /* 0x00381f000e067f89 */ /* 0x000f6800000e0000 */
[----:B------:R-:W4:Y:S04]  /*62b0*/  SHFL.IDX PT, R4, R14, 0x2, 0x181f ;  /* 0x00581f000e047f89 */ /* 0x000f2800000e0000 */
[----:B------:R-:W1:Y:S04]  /*62c0*/  SHFL.IDX PT, R7, R16, 0x1, 0x181f ;  /* 0x00381f0010077f89 */ /* 0x000e6800000e0000 */
[----:B------:R-:W1:Y:S01]  /*62d0*/  SHFL.IDX PT, R5, R16, 0x2, 0x181f ;  /* 0x00581f0010057f89 */ /* 0x000e6200000e0000 */
[C---:B--2---:R-:W-:Y:S02]  /*62e0*/  IADD3 R10, P2, R8.reuse, R235, RZ ;  /* 0x000000eb080a7210 */ /* 0x044fe40007f5e0ff */
[----:B------:R-:W-:Y:S03]  /*62f0*/  IADD3 R12, P0, R8, R233, RZ ;  /* 0x000000e9080c7210 */ /* 0x000fe60007f1e0ff */
[C---:B---3--:R-:W-:Y:S02]  /*6300*/  IMAD.X R11, R9.reuse, 0x1, R236, P2 ;  /* 0x00000001090b7824 */ /* 0x048fe400010e06ec */
[----:B------:R-:W-:Y:S01]  /*6310*/  IMAD.X R13, R9, 0x1, R234, P0 ;  /* 0x00000001090d7824 */ /* 0x000fe200000e06ea */
[C---:B-----5:R-:W-:Y:S02]  /*6320*/  IADD3 R8, P6, R6.reuse, R235, RZ ;  /* 0x000000eb06087210 */ /* 0x060fe40007fde0ff */
[----:B------:R2:W-:Y:S01]  /*6330*/  LDGSTS.E.BYPASS.LTC128B.128 [R225], [R10.64], !P5 ;  /* 0x000000000ae17fae */ /* 0x0005e2000e901d6a */
[----:B------:R-:W-:Y:S02]  /*6340*/  IADD3 R6, P2, R6, R233, RZ ;  /* 0x000000e906067210 */ /* 0x000fe40007f5e0ff */
[----:B----4-:R-:W-:Y:S01]  /*6350*/  IADD3 R14, P0, R4, R235, RZ ;  /* 0x000000eb040e7210 */ /* 0x010fe20007f1e0ff */
[----:B------:R2:W-:Y:S01]  /*6360*/  LDGSTS.E.BYPASS.LTC128B.128 [R224], [R12.64], !P4 ;  /* 0x000000000ce07fae */ /* 0x0005e2000e101d6a */
[C---:B-1----:R-:W-:Y:S02]  /*6370*/  IMAD.X R9, R7.reuse, 0x1, R236, P6 ;  /* 0x0000000107097824 */ /* 0x042fe400030e06ec */
[----:B------:R-:W-:Y:S01]  /*6380*/  IMAD.X R7, R7, 0x1, R234, P2 ;  /* 0x0000000107077824 */ /* 0x000fe200010e06ea */
[----:B------:R-:W-:Y:S01]  /*6390*/  IADD3 R4, P6, P2, R0, R4, R233 ;  /* 0x0000000400047210 */ /* 0x000fe20007ade0e9 */
[----:B------:R-:W-:Y:S01]  /*63a0*/  IMAD.X R15, R5, 0x1, R236, P0 ;  /* 0x00000001050f7824 */ /* 0x000fe200000e06ec */
[----:B------:R2:W-:Y:S01]  /*63b0*/  LDGSTS.E.BYPASS.LTC128B.128 [R223], [R8.64], !P5 ;  /* 0x0000000008df7fae */ /* 0x0005e2000e901d6a */
[----:B------:R-:W-:Y:S02]  /*63c0*/  ISETP.NE.U32.AND P0, PT, R231, RZ, PT ;  /* 0x000000ffe700720c */ /* 0x000fe40003f05070 */
[----:B------:R-:W-:Y:S01]  /*63d0*/  IADD3.X R5, RZ, R5, R234, P6, P2 ;  /* 0x00000005ff057210 */ /* 0x000fe200037e44ea */
[----:B------:R2:W-:Y:S04]  /*63e0*/  LDGSTS.E.BYPASS.LTC128B.128 [R222], [R6.64], !P4 ;  /* 0x0000000006de7fae */ /* 0x0005e8000e101d6a */
[----:B------:R2:W-:Y:S06]  /*63f0*/  LDGSTS.E.BYPASS.LTC128B.128 [R225+0x2000], [R14.64], !P5 ;  /* 0x020000000ee17fae */ /* 0x0005ec000e901d6a */
[----:B------:R2:W-:Y:S02]  /*6400*/  LDGSTS.E.BYPASS.LTC128B.128.ZFILL [R225+0x5000], [R4.64], P0 ;  /* 0x0500000004e17fae */ /* 0x0005e40008141d6a */
.L_x_179:
[C---:B--23--:R-:W-:Y:S01]  /*6410*/  HMMA.16816.F32.BF16 R4, R120.reuse, R116, RZ ;  /* 0x000000747804723c */ /* 0x04cfe200000418ff */
[----:B------:R-:W0:Y:S02]  /*6420*/  LDGDEPBAR ;  /* 0x00000000000079af */ /* 0x000e240000000000 */
[----:B------:R-:W-:Y:S05]  /*6430*/  ISETP.GT.AND P0, PT, R238, UR6, PT ;  /* 0x00000006ee007c0c */ /* 0x000fea000bf04270 */
[C---:B------:R-:W-:Y:S01]  /*6440*/  HMMA.16816.F32.BF16 R8, R120.reuse, R118, RZ ;  /* 0x000000767808723c */ /* 0x040fe200000418ff */
[----:B------:R-:W2:Y:S07]  /*6450*/  LDSM.16.M88.4 R116, [R211+0x8100] ;  /* 0x00810000d374783b */ /* 0x000eae0000000200 */
[C---:B------:R-:W-:Y:S08]  /*6460*/  HMMA.16816.F32.BF16 R12, R120.reuse, R124, RZ ;  /* 0x0000007c780c723c */ /* 0x040ff000000418ff */
[C---:B------:R-:W-:Y:S01]  /*6470*/  HMMA.16816.F32.BF16 R16, R120.reuse, R126, RZ ;  /* 0x0000007e7810723c */ /* 0x040fe200000418ff */
[----:B------:R-:W3:Y:S07]  /*6480*/  LDSM.16.M88.4 R124, [R211+0x8900] ;  /* 0x00890000d37c783b */ /* 0x000eee0000000200 */
[C---:B----4-:R-:W-:Y:S08]  /*6490*/  HMMA.16816.F32.BF16 R20, R120.reuse, R128, RZ ;  /* 0x000000807814723c */ /* 0x050ff000000418ff */
[C---:B------:R-:W-:Y:S01]  /*64a0*/  HMMA.16816.F32.BF16 R24, R120.reuse, R130, RZ ;  /* 0x000000827818723c */ /* 0x040fe200000418ff */
[----:B------:R-:W4:Y:S07]  /*64b0*/  LDSM.16.M88.4 R128, [R211+0x9100] ;  /* 0x00910000d380783b */ /* 0x000f2e0000000200 */
[C---:B-1----:R-:W-:Y:S08]  /*64c0*/  HMMA.16816.F32.BF16 R28, R120.reuse, R132, RZ ;  /* 0x00000084781c723c */ /* 0x042ff000000418ff */
[C---:B------:R-:W-:Y:S01]  /*64d0*/  HMMA.16816.F32.BF16 R32, R120.reuse, R134, RZ ;  /* 0x000000867820723c */ /* 0x040fe200000418ff */
[----:B------:R-:W1:Y:S07]  /*64e0*/  LDSM.16.M88.4 R132, [R211+0x9900] ;  /* 0x00990000d384783b */ /* 0x000e6e0000000200 */
[C---:B------:R-:W-:Y:S08]  /*64f0*/  HMMA.16816.F32.BF16 R36, R120.reuse, R136, RZ ;  /* 0x000000887824723c */ /* 0x040ff000000418ff */
[C---:B------:R-:W-:Y:S01]  /*6500*/  HMMA.16816.F32.BF16 R40, R120.reuse, R138, RZ ;  /* 0x0000008a7828723c */ /* 0x040fe200000418ff */
[----:B------:R-:W5:Y:S07]  /*6510*/  LDSM.16.M88.4 R136, [R211+0xa100] ;  /* 0x00a10000d388783b */ /* 0x000f6e0000000200 */
[C---:B------:R-:W-:Y:S08]  /*6520*/  HMMA.16816.F32.BF16 R44, R120.reuse, R140, RZ ;  /* 0x0000008c782c723c */ /* 0x040ff000000418ff */
[----:B------:R-:W-:Y:S01]  /*6530*/  HMMA.16816.F32.BF16 R48, R120, R142, RZ ;  /* 0x0000008e7830723c */ /* 0x000fe200000418ff */
[----:B------:R-:W1:Y:S07]  /*6540*/  LDSM.16.M88.4 R140, [R211+0xa900] ;  /* 0x00a90000d38c783b */ /* 0x000e6e0000000200 */
[C---:B------:R-:W-:Y:S08]  /*6550*/  HMMA.16816.F32.BF16 R4, R144.reuse, R148, R4 ;  /* 0x000000949004723c */ /* 0x040ff00000041804 */
[C---:B------:R-:W-:Y:S01]  /*6560*/  HMMA.16816.F32.BF16 R8, R144.reuse, R150, R8 ;  /* 0x000000969008723c */ /* 0x040fe20000041808 */
[----:B------:R-:W-:Y:S07]  /*6570*/  LDSM.16.M88.4 R148, [R202+0x800] ;  /* 0x00080000ca94783b */ /* 0x000fee0000000200 */
        /* <DEDUP_REMOVED lines=13> */
[----:B------:R-:W-:Y:S08]  /*6650*/  HMMA.16816.F32.BF16 R48, R144, R170, R48 ;  /* 0x000000aa9030723c */ /* 0x000ff00000041830 */
[C---:B--2---:R-:W-:Y:S08]  /*6660*/  HMMA.16816.F32.BF16 R4, R172.reuse, R116, R4 ;  /* 0x00000074ac04723c */ /* 0x044ff00000041804 */
[C---:B------:R-:W-:Y:S01]  /*6670*/  HMMA.16816.F32.BF16 R8, R172.reuse, R118, R8 ;  /* 0x00000076ac08723c */ /* 0x040fe20000041808 */
[----:B------:R-:W2:Y:S07]  /*6680*/  LDSM.16.M88.4 R116, [R202] ;  /* 0x00000000ca74783b */ /* 0x000eae0000000200 */
[C---:B---3--:R-:W-:Y:S08]  /*6690*/  HMMA.16816.F32.BF16 R12, R172.reuse, R124, R12 ;  /* 0x0000007cac0c723c */ /* 0x048ff0000004180c */
[C---:B------:R-:W-:Y:S01]  /*66a0*/  HMMA.16816.F32.BF16 R16, R172.reuse, R126, R16 ;  /* 0x0000007eac10723c */ /* 0x040fe20000041810 */
[----:B------:R-:W3:Y:S07]  /*66b0*/  LDSM.16.M88.4 R124, [R202+0x2800] ;  /* 0x00280000ca7c783b */ /* 0x000eee0000000200 */
[C---:B----4-:R-:W-:Y:S08]  /*66c0*/  HMMA.16816.F32.BF16 R20, R172.reuse, R128, R20 ;  /* 0x00000080ac14723c */ /* 0x050ff00000041814 */
[C---:B------:R-:W-:Y:S01]  /*66d0*/  HMMA.16816.F32.BF16 R24, R172.reuse, R130, R24 ;  /* 0x00000082ac18723c */ /* 0x040fe20000041818 */
[----:B------:R-:W4:Y:S07]  /*66e0*/  LDSM.16.M88.4 R128, [R214+0xb100] ;  /* 0x00b10000d680783b */ /* 0x000f2e0000000200 */
[C---:B-1----:R-:W-:Y:S08]  /*66f0*/  HMMA.16816.F32.BF16 R28, R172.reuse, R132, R28 ;  /* 0x00000084ac1c723c */ /* 0x042ff0000004181c */
[C---:B------:R-:W-:Y:S01]  /*6700*/  HMMA.16816.F32.BF16 R32, R172.reuse, R134, R32 ;  /* 0x00000086ac20723c */ /* 0x040fe20000041820 */
[----:B------:R-:W1:Y:S07]  /*6710*/  LDSM.16.M88.4 R132, [R214+0xb900] ;  /* 0x00b90000d684783b */ /* 0x000e6e0000000200 */
[C---:B-----5:R-:W-:Y:S08]  /*6720*/  HMMA.16816.F32.BF16 R36, R172.reuse, R136, R36 ;  /* 0x00000088ac24723c */ /* 0x060ff00000041824 */
[C---:B------:R-:W-:Y:S01]  /*6730*/  HMMA.16816.F32.BF16 R40, R172.reuse, R138, R40 ;  /* 0x0000008aac28723c */ /* 0x040fe20000041828 */
[----:B------:R-:W5:Y:S07]  /*6740*/  LDSM.16.M88.4 R136, [R214+0xc100] ;  /* 0x00c10000d688783b */ /* 0x000f6e0000000200 */
[C---:B------:R-:W-:Y:S08]  /*6750*/  HMMA.16816.F32.BF16 R44, R172.reuse, R140, R44 ;  /* 0x0000008cac2c723c */ /* 0x040ff0000004182c */
[----:B------:R-:W-:Y:S01]  /*6760*/  HMMA.16816.F32.BF16 R48, R172, R142, R48 ;  /* 0x0000008eac30723c */ /* 0x000fe20000041830 */
[----:B------:R-:W1:Y:S07]  /*6770*/  LDSM.16.M88.4 R140, [R214+0xc900] ;  /* 0x00c90000d68c783b */ /* 0x000e6e0000000200 */
[C---:B--2---:R-:W-:Y:S08]  /*6780*/  HMMA.16816.F32.BF16 R4, R176.reuse, R116, R4 ;  /* 0x00000074b004723c */ /* 0x044ff00000041804 */
[C---:B------:R-:W-:Y:S01]  /*6790*/  HMMA.16816.F32.BF16 R8, R176.reuse, R118, R8 ;  /* 0x00000076b008723c */ /* 0x040fe20000041808 */
[----:B------:R-:W2:Y:S07]  /*67a0*/  LDSM.16.M88.4 R116, [R214+0xd100] ;  /* 0x00d10000d674783b */ /* 0x000eae0000000200 */
[C---:B------:R-:W-:Y:S08]  /*67b0*/  HMMA.16816.F32.BF16 R12, R176.reuse, R148, R12 ;  /* 0x00000094b00c723c */ /* 0x040ff0000004180c */
[C---:B------:R-:W-:Y:S01]  /*67c0*/  HMMA.16816.F32.BF16 R16, R176.reuse, R150, R16 ;  /* 0x00000096b010723c */ /* 0x040fe20000041810 */
[----:B------:R-:W1:Y:S07]  /*67d0*/  LDSM.16.M88.4 R148, [R214+0xd900] ;  /* 0x00d90000d694783b */ /* 0x000e6e0000000200 */
[C---:B------:R-:W-:Y:S08]  /*67e0*/  HMMA.16816.F32.BF16 R20, R176.reuse, R152, R20 ;  /* 0x00000098b014723c */ /* 0x040ff00000041814 */
[C---:B------:R-:W-:Y:S01]  /*67f0*/  HMMA.16816.F32.BF16 R24, R176.reuse, R154, R24 ;  /* 0x0000009ab018723c */ /* 0x040fe20000041818 */
[----:B------:R-:W1:Y:S07]  /*6800*/  LDSM.16.M88.4 R152, [R201] ;  /* 0x00000000c998783b */ /* 0x000e6e0000000200 */
[C---:B------:R-:W-:Y:S08]  /*6810*/  HMMA.16816.F32.BF16 R28, R176.reuse, R156, R28 ;  /* 0x0000009cb01c723c */ /* 0x040ff0000004181c */
[C---:B------:R-:W-:Y:S01]  /*6820*/  HMMA.16816.F32.BF16 R32, R176.reuse, R158, R32 ;  /* 0x0000009eb020723c */ /* 0x040fe20000041820 */
[----:B------:R-:W1:Y:S07]  /*6830*/  LDSM.16.M88.4 R156, [R200] ;  /* 0x00000000c89c783b */ /* 0x000e6e0000000200 */
[C---:B------:R-:W-:Y:S08]  /*6840*/  HMMA.16816.F32.BF16 R36, R176.reuse, R160, R36 ;  /* 0x000000a0b024723c */ /* 0x040ff00000041824 */
[C---:B------:R-:W-:Y:S01]  /*6850*/  HMMA.16816.F32.BF16 R40, R176.reuse, R162, R40 ;  /* 0x000000a2b028723c */ /* 0x040fe20000041828 */
[----:B------:R-:W-:Y:S07]  /*6860*/  LDSM.16.M88.4 R160, [R211+0xd100] ;  /* 0x00d10000d3a0783b */ /* 0x000fee0000000200 */
[C---:B---3--:R-:W-:Y:S08]  /*6870*/  HMMA.16816.F32.BF16 R44, R176.reuse, R124, R44 ;  /* 0x0000007cb02c723c */ /* 0x048ff0000004182c */
[----:B------:R-:W-:Y:S01]  /*6880*/  HMMA.16816.F32.BF16 R48, R176, R126, R48 ;  /* 0x0000007eb030723c */ /* 0x000fe20000041830 */
[----:B------:R-:W3:Y:S07]  /*6890*/  LDSM.16.M88.4 R124, [R199] ;  /* 0x00000000c77c783b */ /* 0x000eee0000000200 */
[C---:B----4-:R-:W-:Y:S08]  /*68a0*/  HMMA.16816.F32.BF16 R4, R180.reuse, R128, R4 ;  /* 0x00000080b404723c */ /* 0x050ff00000041804 */
[C---:B------:R-:W-:Y:S01]  /*68b0*/  HMMA.16816.F32.BF16 R8, R180.reuse, R130, R8 ;  /* 0x00000082b408723c */ /* 0x040fe20000041808 */
[----:B------:R-:W4:Y:S07]  /*68c0*/  LDSM.16.M88.4 R128, [R198] ;  /* 0x00000000c680783b */ /* 0x000f2e0000000200 */
[C---:B-1----:R-:W-:Y:S08]  /*68d0*/  HMMA.16816.F32.BF16 R12, R180.reuse, R132, R12 ;  /* 0x00000084b40c723c */ /* 0x042ff0000004180c */
[C---:B------:R-:W-:Y:S01]  /*68e0*/  HMMA.16816.F32.BF16 R16, R180.reuse, R134, R16 ;  /* 0x00000086b410723c */ /* 0x040fe20000041810 */
[----:B------:R-:W1:Y:S07]  /*68f0*/  LDSM.16.M88.4 R132, [R197] ;  /* 0x00000000c584783b */ /* 0x000e6e0000000200 */
[C---:B-----5:R-:W-:Y:S08]  /*6900*/  HMMA.16816.F32.BF16 R20, R180.reuse, R136, R20 ;  /* 0x00000088b414723c */ /* 0x060ff00000041814 */
[C---:B------:R-:W-:Y:S01]  /*6910*/  HMMA.16816.F32.BF16 R24, R180.reuse, R138, R24 ;  /* 0x0000008ab418723c */ /* 0x040fe20000041818 */
[----:B------:R-:W5:Y:S07]  /*6920*/  LDSM.16.M88.4 R136, [R196] ;  /* 0x00000000c488783b */ /* 0x000f6e0000000200 */
[C---:B------:R-:W-:Y:S08]  /*6930*/  HMMA.16816.F32.BF16 R28, R180.reuse, R140, R28 ;  /* 0x0000008cb41c723c */ /* 0x040ff0000004181c */
[C---:B------:R-:W-:Y:S01]  /*6940*/  HMMA.16816.F32.BF16 R32, R180.reuse, R142, R32 ;  /* 0x0000008eb420723c */ /* 0x040fe20000041820 */
[----:B------:R-:W1:Y:S07]  /*6950*/  LDSM.16.M88.4 R140, [R211+0xb100] ;  /* 0x00b10000d38c783b */ /* 0x000e6e0000000200 */
[C---:B--2---:R-:W-:Y:S08]  /*6960*/  HMMA.16816.F32.BF16 R36, R180.reuse, R116, R36 ;  /* 0x00000074b424723c */ /* 0x044ff00000041824 */
[C---:B------:R-:W-:Y:S01]  /*6970*/  HMMA.16816.F32.BF16 R40, R180.reuse, R118, R40 ;  /* 0x00000076b428723c */ /* 0x040fe20000041828 */
[----:B------:R-:W2:Y:S07]  /*6980*/  LDSM.16.M88.4 R116, [R211+0xb900] ;  /* 0x00b90000d374783b */ /* 0x000eae0000000200 */
[C---:B------:R-:W-:Y:S08]  /*6990*/  HMMA.16816.F32.BF16 R44, R180.reuse, R148, R44 ;  /* 0x00000094b42c723c */ /* 0x040ff0000004182c */
[----:B------:R-:W-:Y:S01]  /*69a0*/  HMMA.16816.F32.BF16 R48, R180, R150, R48 ;  /* 0x00000096b430723c */ /* 0x000fe20000041830 */
[----:B------:R-:W1:Y:S07]  /*69b0*/  LDSM.16.M88.4 R148, [R211+0xc100] ;  /* 0x00c10000d394783b */ /* 0x000e6e0000000200 */
[C---:B------:R-:W-:Y:S08]  /*69c0*/  HMMA.16816.F32.BF16 R4, R184.reuse, R152, R4 ;  /* 0x00000098b804723c */ /* 0x040ff00000041804 */
[C---:B------:R-:W-:Y:S01]  /*69d0*/  HMMA.16816.F32.BF16 R8, R184.reuse, R154, R8 ;  /* 0x0000009ab808723c */ /* 0x040fe20000041808 */
[----:B------:R-:W1:Y:S07]  /*69e0*/  LDSM.16.M88.4 R152, [R211+0xc900] ;  /* 0x00c90000d398783b */ /* 0x000e6e0000000200 */
[C---:B------:R-:W-:Y:S08]  /*69f0*/  HMMA.16816.F32.BF16 R12, R184.reuse, R156, R12 ;  /* 0x0000009cb80c723c */ /* 0x040ff0000004180c */
[C---:B------:R-:W-:Y:S01]  /*6a00*/  HMMA.16816.F32.BF16 R16, R184.reuse, R158, R16 ;  /* 0x0000009eb810723c */ /* 0x040fe20000041810 */
[----:B------:R-:W2:Y:S07]  /*6a10*/  LDSM.16.M88.4 R156, [R202+0x3000] ;  /* 0x00300000ca9c783b */ /* 0x000eae0000000200 */
[C---:B---3--:R-:W-:Y:S08]  /*6a20*/  HMMA.16816.F32.BF16 R20, R184.reuse, R124, R20 ;  /* 0x0000007cb814723c */ /* 0x048ff00000041814 */
[C---:B------:R-:W-:Y:S01]  /*6a30*/  HMMA.16816.F32.BF16 R24, R184.reuse, R126, R24 ;  /* 0x0000007eb818723c */ /* 0x040fe20000041818 */
[----:B------:R-:W-:Y:S07]  /*6a40*/  LDSM.16.M88.4 R124, [R202+0x4000] ;  /* 0x00400000ca7c783b */ /* 0x000fee0000000200 */
[C---:B----4-:R-:W-:Y:S08]  /*6a50*/  HMMA.16816.F32.BF16 R28, R184.reuse, R128, R28 ;  /* 0x00000080b81c723c */ /* 0x050ff0000004181c */
[C---:B------:R-:W-:Y:S08]  /*6a60*/  HMMA.16816.F32.BF16 R32, R184.reuse, R130, R32 ;  /* 0x00000082b820723c */ /* 0x040ff00000041820 */
[C---:B-1----:R-:W-:Y:S08]  /*6a70*/  HMMA.16816.F32.BF16 R36, R184.reuse, R132, R36 ;  /* 0x00000084b824723c */ /* 0x042ff00000041824 */
[C---:B------:R-:W-:Y:S08]  /*6a80*/  HMMA.16816.F32.BF16 R40, R184.reuse, R134, R40 ;  /* 0x00000086b828723c */ /* 0x040ff00000041828 */
[C---:B-----5:R-:W-:Y:S08]  /*6a90*/  HMMA.16816.F32.BF16 R44, R184.reuse, R136, R44 ;  /* 0x00000088b82c723c */ /* 0x060ff0000004182c */
[----:B------:R-:W-:Y:S08]  /*6aa0*/  HMMA.16816.F32.BF16 R48, R184, R138, R48 ;  /* 0x0000008ab830723c */ /* 0x000ff00000041830 */
[C---:B------:R-:W-:Y:S08]  /*6ab0*/  HMMA.16816.F32.BF16 R4, R188.reuse, R140, R4 ;  /* 0x0000008cbc04723c */ /* 0x040ff00000041804 */
[C---:B------:R-:W-:Y:S08]  /*6ac0*/  HMMA.16816.F32.BF16 R8, R188.reuse, R142, R8 ;  /* 0x0000008ebc08723c */ /* 0x040ff00000041808 */
[C---:B--2---:R-:W-:Y:S08]  /*6ad0*/  HMMA.16816.F32.BF16 R12, R188.reuse, R116, R12 ;  /* 0x00000074bc0c723c */ /* 0x044ff0000004180c */
        /* <DEDUP_REMOVED lines=14> */
[----:B------:R-:W1:Y:S03]  /*6bc0*/  LDSM.16.M88.4 R116, [R202+0x4800] ;  /* 0x00480000ca74783b */ /* 0x000e660000000200 */
[----:B------:R-:W-:Y:S02]  /*6bd0*/  FMUL.FTZ R158, R4, c[0x0][0x320] ;  /* 0x0000c800049e7a20 */ /* 0x000fe40000410000 */
[----:B------:R-:W-:Y:S02]  /*6be0*/  FMUL.FTZ R160, R5, c[0x0][0x320] ;  /* 0x0000c80005a07a20 */ /* 0x000fe40000410000 */
[C---:B------:R-:W-:Y:S02]  /*6bf0*/  HMMA.16816.F32.BF16 R20, R192.reuse, R124, R20 ;  /* 0x0000007cc014723c */ /* 0x040fe40000041814 */
[----:B------:R-:W2:Y:S02]  /*6c00*/  MUFU.TANH R158, R158 ;  /* 0x0000009e009e7308 */ /* 0x000ea40000002400 */
[----:B------:R-:W-:Y:S02]  /*6c10*/  FMUL.FTZ R0, R6, c[0x0][0x320] ;  /* 0x0000c80006007a20 */ /* 0x000fe40000410000 */
[----:B------:R-:W-:Y:S02]  /*6c20*/  FMUL.FTZ R159, R7, c[0x0][0x320] ;  /* 0x0000c800079f7a20 */ /* 0x000fe40000410000 */
[C---:B------:R-:W-:Y:S01]  /*6c30*/  HMMA.16816.F32.BF16 R24, R192.reuse, R126, R24 ;  /* 0x0000007ec018723c */ /* 0x040fe20000041818 */
[----:B------:R-:W3:Y:S03]  /*6c40*/  LDSM.16.M88.4 R124, [R202+0x5000] ;  /* 0x00500000ca7c783b */ /* 0x000ee60000000200 */
[----:B------:R-:W4:Y:S01]  /*6c50*/  MUFU.TANH R160, R160 ;  /* 0x000000a000a07308 */ /* 0x000f220000002400 */
[----:B------:R-:W-:Y:S02]  /*6c60*/  FMUL.FTZ R162, R8, c[0x0][0x320] ;  /* 0x0000c80008a27a20 */ /* 0x000fe40000410000 */
[----:B------:R-:W-:Y:S02]  /*6c70*/  FMUL.FTZ R164, R9, c[0x0][0x320] ;  /* 0x0000c80009a47a20 */ /* 0x000fe40000410000 */
[----:B------:R-:W-:Y:S03]  /*6c80*/  FMUL.FTZ R161, R10, c[0x0][0x320] ;  /* 0x0000c8000aa17a20 */ /* 0x000fe60000410000 */
[----:B------:R-:W-:Y:S02]  /*6c90*/  FMUL.FTZ R163, R11, c[0x0][0x320] ;  /* 0x0000c8000ba37a20 */ /* 0x000fe40000410000 */
[----:B------:R-:W2:Y:S01]  /*6ca0*/  MUFU.TANH R0, R0 ;  /* 0x0000000000007308 */ /* 0x000ea20000002400 */
[----:B------:R-:W-:Y:S02]  /*6cb0*/  FMUL.FTZ R168, R12, c[0x0][0x320] ;  /* 0x0000c8000ca87a20 */ /* 0x000fe40000410000 */
[----:B------:R-:W-:Y:S02]  /*6cc0*/  FMUL.FTZ R166, R13, c[0x0][0x320] ;  /* 0x0000c8000da67a20 */ /* 0x000fe40000410000 */
[----:B------:R-:W-:Y:S02]  /*6cd0*/  FMUL.FTZ R167, R14, c[0x0][0x320] ;  /* 0x0000c8000ea77a20 */ /* 0x000fe40000410000 */
[----:B------:R-:W-:Y:S02]  /*6ce0*/  FMUL.FTZ R165, R15, c[0x0][0x320] ;  /* 0x0000c8000fa57a20 */ /* 0x000fe40000410000 */
[----:B------:R-:W-:Y:S01]  /*6cf0*/  FMUL.FTZ R170, R16, c[0x0][0x320] ;  /* 0x0000c80010aa7a20 */ /* 0x000fe20000410000 */
[----:B------:R-:W2:Y:S01]  /*6d00*/  MUFU.TANH R159, R159 ;  /* 0x0000009f009f7308 */ /* 0x000ea20000002400 */
[C---:B-1----:R-:W-:Y:S03]  /*6d10*/  HMMA.16816.F32.BF16 R28, R192.reuse, R116, R28 ;  /* 0x00000074c01c723c */ /* 0x042fe6000004181c */
[----:B------:R-:W-:Y:S02]  /*6d20*/  FMUL.FTZ R250, R25, c[0x0][0x320] ;  /* 0x0000c80019fa7a20 */ /* 0x000fe40000410000 */
[----:B------:R-:W-:Y:S02]  /*6d30*/  FMUL.FTZ R243, R26, c[0x0][0x320] ;  /* 0x0000c8001af37a20 */ /* 0x000fe40000410000 */
[----:B------:R-:W-:Y:S01]  /*6d40*/  FMUL.FTZ R241, R27, c[0x0][0x320] ;  /* 0x0000c8001bf17a20 */ /* 0x000fe20000410000 */
[C---:B------:R-:W-:Y:S01]  /*6d50*/  HMMA.16816.F32.BF16 R32, R192.reuse, R118, R32 ;  /* 0x00000076c020723c */ /* 0x040fe20000041820 */
[----:B------:R-:W1:Y:S01]  /*6d60*/  MUFU.TANH R162, R162 ;  /* 0x000000a200a27308 */ /* 0x000e620000002400 */
[----:B------:R-:W5:Y:S01]  /*6d70*/  LDSM.16.M88.4 R116, [R202+0x5800] ;  /* 0x00580000ca74783b */ /* 0x000f620000000200 */
[----:B------:R-:W-:Y:S04]  /*6d80*/  DEPBAR.LE SB0, 0x0 ;  /* 0x000080000000791a */ /* 0x000fe80000000000 */
[----:B------:R-:W-:Y:S01]  /*6d90*/  FMUL.FTZ R240, R17, c[0x0][0x320] ;  /* 0x0000c80011f07a20 */ /* 0x000fe20000410000 */
[C---:B---3--:R-:W-:Y:S03]  /*6da0*/  HMMA.16816.F32.BF16 R36, R192.reuse, R124, R36 ;  /* 0x0000007cc024723c */ /* 0x048fe60000041824 */
[----:B------:R-:W3:Y:S01]  /*6db0*/  MUFU.TANH R164, R164 ;  /* 0x000000a400a47308 */ /* 0x000ee20000002400 */
[----:B------:R-:W-:Y:S01]  /*6dc0*/  BAR.SYNC.DEFER_BLOCKING 0x0 ;  /* 0x0000000000007b1d */ /* 0x000fe20000010000 */
[----:B------:R-:W-:Y:S02]  /*6dd0*/  FMUL.FTZ R171, R18, c[0x0][0x320] ;  /* 0x0000c80012ab7a20 */ /* 0x000fe40000410000 */
[----:B------:R-:W-:Y:S01]  /*6de0*/  FMUL.FTZ R169, R19, c[0x0][0x320] ;  /* 0x0000c80013a97a20 */ /* 0x000fe20000410000 */
[C---:B------:R-:W-:Y:S04]  /*6df0*/  HMMA.16816.F32.BF16 R40, R192.reuse, R126, R40 ;  /* 0x0000007ec028723c */ /* 0x040fe80000041828 */
[----:B------:R-:W-:Y:S01]  /*6e00*/  FMUL.FTZ R249, R28, c[0x0][0x320] ;  /* 0x0000c8001cf97a20 */ /* 0x000fe20000410000 */
[----:B------:R-:W1:Y:S01]  /*6e10*/  MUFU.TANH R161, R161 ;  /* 0x000000a100a17308 */ /* 0x000e620000002400 */
[----:B------:R-:W-:Y:S02]  /*6e20*/  FMUL.FTZ R248, R29, c[0x0][0x320] ;  /* 0x0000c8001df87a20 */ /* 0x000fe40000410000 */
[----:B------:R-:W-:Y:S04]  /*6e30*/  FMUL.FTZ R251, R32, c[0x0][0x320] ;  /* 0x0000c80020fb7a20 */ /* 0x000fe80000410000 */
        /* <DEDUP_REMOVED lines=8> */
[----:B------:R2:W2:Y:S01]  /*6ec0*/  MUFU.TANH R25, R248 ;  /* 0x000000f800197308 */ /* 0x0004a20000002400 */
[C---:B-----5:R-:W-:Y:S03]  /*6ed0*/  HMMA.16816.F32.BF16 R44, R192.reuse, R116, R44 ;  /* 0x00000074c02c723c */ /* 0x060fe6000004182c */
[----:B------:R-:W-:Y:S02]  /*6ee0*/  FMUL.FTZ R245, R31, c[0x0][0x320] ;  /* 0x0000c8001ff57a20 */ /* 0x000fe40000410000 */
[----:B------:R-:W-:Y:S02]  /*6ef0*/  FMUL.FTZ R30, R36, c[0x0][0x320] ;  /* 0x0000c800241e7a20 */ /* 0x000fe40000410000 */
[----:B------:R-:W-:Y:S01]  /*6f00*/  FMUL.FTZ R42, R42, c[0x0][0x320] ;  /* 0x0000c8002a2a7a20 */ /* 0x000fe20000410000 */
[----:B------:R-:W-:Y:S01]  /*6f10*/  HMMA.16816.F32.BF16 R48, R192, R118, R48 ;  /* 0x00000076c030723c */ /* 0x000fe20000041830 */
[----:B------:R5:W3:Y:S03]  /*6f20*/  MUFU.TANH R27, R251 ;  /* 0x000000fb001b7308 */ /* 0x000ae60000002400 */
[----:B------:R-:W-:Y:S02]  /*6f30*/  FMUL.FTZ R43, R43, c[0x0][0x320] ;  /* 0x0000c8002b2b7a20 */ /* 0x000fe40000410000 */
[----:B-1----:R-:W-:Y:S05]  /*6f40*/  FMUL.FTZ R249, R34, c[0x0][0x320] ;  /* 0x0000c80022f97a20 */ /* 0x002fea0000410000 */
[----:B------:R1:W1:Y:S01]  /*6f50*/  MUFU.TANH R29, R252 ;  /* 0x000000fc001d7308 */ /* 0x0002620000002400 */
[----:B--2---:R-:W-:Y:S02]  /*6f60*/  FMUL.FTZ R248, R35, c[0x0][0x320] ;  /* 0x0000c80023f87a20 */ /* 0x004fe40000410000 */
[----:B------:R-:W-:Y:S02]  /*6f70*/  FMUL.FTZ R35, R37, c[0x0][0x320] ;  /* 0x0000c80025237a20 */ /* 0x000fe40000410000 */
[----:B------:R-:W-:Y:S05]  /*6f80*/  FMUL.FTZ R37, R41, c[0x0][0x320] ;  /* 0x0000c80029257a20 */ /* 0x000fea0000410000 */
[----:B------:R-:W2:Y:S01]  /*6f90*/  MUFU.TANH R163, R163 ;  /* 0x000000a300a37308 */ /* 0x000ea20000002400 */
[----:B------:R-:W-:Y:S02]  /*6fa0*/  FMUL.FTZ R31, R47, c[0x0][0x320] ;  /* 0x0000c8002f1f7a20 */ /* 0x000fe40000410000 */
[----:B------:R-:W-:Y:S02]  /*6fb0*/  FMUL.FTZ R142, R48, c[0x0][0x320] ;  /* 0x0000c800308e7a20 */ /* 0x000fe40000410000 */
[----:B-----5:R-:W-:Y:S02]  /*6fc0*/  FMUL.FTZ R251, R39, c[0x0][0x320] ;  /* 0x0000c80027fb7a20 */ /* 0x020fe40000410000 */
[----:B------:R-:W-:Y:S02]  /*6fd0*/  FMUL.FTZ R39, R44, c[0x0][0x320] ;  /* 0x0000c8002c277a20 */ /* 0x000fe40000410000 */
[----:B------:R-:W-:Y:S01]  /*6fe0*/  FMUL.FTZ R41, R49, c[0x0][0x320] ;  /* 0x0000c80031297a20 */ /* 0x000fe20000410000 */
[----:B------:R-:W2:Y:S01]  /*6ff0*/  MUFU.TANH R168, R168 ;  /* 0x000000a800a87308 */ /* 0x000ea20000002400 */
[----:B------:R-:W-:Y:S02]  /*7000*/  FMUL.FTZ R34, R50, c[0x0][0x320] ;  /* 0x0000c80032227a20 */ /* 0x000fe40000410000 */
[----:B------:R-:W-:Y:S02]  /*7010*/  FMUL.FTZ R33, R51, c[0x0][0x320] ;  /* 0x0000c80033217a20 */ /* 0x000fe40000410000 */
[----:B-1----:R-:W-:Y:S02]  /*7020*/  FMUL.FTZ R252, R38, c[0x0][0x320] ;  /* 0x0000c80026fc7a20 */ /* 0x002fe40000410000 */
[----:B------:R-:W-:Y:S02]  /*7030*/  FMUL.FTZ R38, R40, c[0x0][0x320] ;  /* 0x0000c80028267a20 */ /* 0x000fe40000410000 */
[----:B------:R-:W-:Y:S01]  /*7040*/  FMUL.FTZ R45, R45, c[0x0][0x320] ;  /* 0x0000c8002d2d7a20 */ /* 0x000fe20000410000 */
[----:B------:R-:W1:Y:S01]  /*7050*/  MUFU.TANH R166, R166 ;  /* 0x000000a600a67308 */ /* 0x000e620000002400 */
[----:B------:R-:W-:Y:S09]  /*7060*/  FMUL.FTZ R46, R46, c[0x0][0x320] ;  /* 0x0000c8002e2e7a20 */ /* 0x000ff20000410000 */
[----:B------:R-:W1:Y:S10]  /*7070*/  MUFU.TANH R167, R167 ;  /* 0x000000a700a77308 */ /* 0x000e740000002400 */
        /* <DEDUP_REMOVED lines=23> */
[----:B------:R1:W1:Y:S10]  /*71f0*/  MUFU.TANH R157, R42 ;  /* 0x0000002a009d7308 */ /* 0x0002740000002400 */
[----:B------:R1:W1:Y:S10]  /*7200*/  MUFU.TANH R155, R43 ;  /* 0x0000002b009b7308 */ /* 0x0002740000002400 */
[----:B------:R-:W1:Y:S10]  /*7210*/  MUFU.TANH R39, R39 ;  /* 0x0000002700277308 */ /* 0x000e740000002400 */
[----:B------:R1:W1:Y:S10]  /*7220*/  MUFU.TANH R150, R45 ;  /* 0x0000002d00967308 */ /* 0x0002740000002400 */
[----:B------:R1:W1:Y:S10]  /*7230*/  MUFU.TANH R143, R46 ;  /* 0x0000002e008f7308 */ /* 0x0002740000002400 */
[----:B------:R-:W1:Y:S10]  /*7240*/  MUFU.TANH R31, R31 ;  /* 0x0000001f001f7308 */ /* 0x000e740000002400 */
[----:B------:R-:W1:Y:S10]  /*7250*/  MUFU.TANH R142, R142 ;  /* 0x0000008e008e7308 */ /* 0x000e740000002400 */
[----:B------:R-:W1:Y:S10]  /*7260*/  MUFU.TANH R41, R41 ;  /* 0x0000002900297308 */ /* 0x000e740000002400 */
[----:B------:R-:W1:Y:S10]  /*7270*/  MUFU.TANH R34, R34 ;  /* 0x0000002200227308 */ /* 0x000e740000002400 */
[----:B------:R-:W1:Y:S01]  /*7280*/  MUFU.TANH R33, R33 ;  /* 0x0000002100217308 */ /* 0x000e620000002400 */
[----:B------:R-:W-:-:S05]  /*7290*/  @!P0 BRA `(.L_x_180) ;  /* 0x0000035000008947 */ /* 0x000fca0003800000 */
[----:B--234-:R-:W-:Y:S02]  /*72a0*/  IMAD R5, R238, 0x60, R219 ;  /* 0x00000060ee057824 */ /* 0x01cfe400078e02db */
[----:B------:R-:W-:Y:S03]  /*72b0*/  IMAD.MOV.U32 R215, RZ, RZ, RZ ;  /* 0x000000ffffd77224 */ /* 0x000fe600078e00ff */
[----:B------:R-:W-:Y:S05]  /*72c0*/  IADD3 R216, R5, -0x60, R218 ;  /* 0xffffffa005d87810 */ /* 0x000fea0007ffe0da */
[----:B------:R-:W-:Y:S04]  /*72d0*/  @P3 IMAD.HI.U32 R5, R216, c[0x0][0x2bc], RZ ;  /* 0x0000af00d8053a27 */ /* 0x000fe800078e00ff */
[----:B------:R-:W-:Y:S01]  /*72e0*/  IMAD.MOV.U32 R4, RZ, RZ, R216 ;  /* 0x000000ffff047224 */ /* 0x000fe200078e00d8 */
[----:B------:R-:W-:Y:S04]  /*72f0*/  @P3 SHF.R.U32.HI R4, RZ, c[0x0][0x2c0], R5 ;  /* 0x0000b000ff043a19 */ /* 0x000fe80000011605 */
[C---:B------:R-:W-:Y:S04]  /*7300*/  @!P1 IADD3 R8, P0, R4.reuse, UR36, RZ ;  /* 0x0000002404089c10 */ /* 0x040fe8000ff1e0ff */
[----:B------:R-:W-:Y:S02]  /*7310*/  @!P1 LEA.HI.X.SX32 R5, R4, UR5, 0x1, P0 ;  /* 0x0000000504059c11 */ /* 0x000fe400080f0eff */
[C---:B------:R-:W-:Y:S04]  /*7320*/  @!P1 LEA R6, P0, R8.reuse, c[0x0][0x2a0], 0x2 ;  /* 0x0000a80008069a11 */ /* 0x040fe800078010ff */
[----:B------:R-:W-:Y:S01]  /*7330*/  @!P1 LEA.HI.X R7, R8, c[0x0][0x2a4], R5, 0x2, P0 ;  /* 0x0000a90008079a11 */ /* 0x000fe200000f1405 */
[----:B------:R-:W-:Y:S04]  /*7340*/  IMAD.MOV R5, RZ, RZ, -R4 ;  /* 0x000000ffff057224 */ /* 0x000fe800078e0a04 */
[----:B------:R2:W3:Y:S01]  /*7350*/  @!P1 LDG.E R215, [R6.64] ;  /* 0x0000002a06d79981 */ /* 0x0004e2000c1e1900 */
[----:B------:R-:W-:Y:S05]  /*7360*/  IMAD R216, R5, c[0x0][0x2b8], R216 ;  /* 0x0000ae0005d87a24 */ /* 0x000fea00078e02d8 */
[----:B------:R-:W-:Y:S05]  /*7370*/  SHF.R.S32.HI R5, RZ, 0x1f, R216 ;  /* 0x0000001fff057819 */ /* 0x000fea00000114d8 */
[----:B------:R-:W-:Y:S04]  /*7380*/  IMAD R5, R5, c[0x0][0x1e0], RZ ;  /* 0x0000780005057a24 */ /* 0x000fe800078e02ff */
[C---:B------:R-:W-:Y:S02]  /*7390*/  IMAD R5, R216.reuse, c[0x0][0x1e4], R5 ;  /* 0x00007900d8057a24 */ /* 0x040fe400078e0205 */
[----:B--2---:R-:W-:Y:S04]  /*73a0*/  IMAD.WIDE.U32 R6, R216, c[0x0][0x1e0], RZ ;  /* 0x00007800d8067a25 */ /* 0x004fe800078e00ff */
[----:B------:R-:W-:Y:S01]  /*73b0*/  IMAD.IADD R7, R7, 0x1, R5 ;  /* 0x0000000107077824 */ /* 0x000fe200078e0205 */
[----:B---3--:R-:W-:Y:S03]  /*73c0*/  SHF.R.S32.HI R4, RZ, 0x1f, R215 ;  /* 0x0000001fff047819 */ /* 0x008fe600000114d7 */
[C---:B------:R-:W-:Y:S04]  /*73d0*/  IMAD.WIDE.U32 R6, R215.reuse, c[0x0][0x1f0], R6 ;  /* 0x00007c00d7067a25 */ /* 0x040fe800078e0006 */
[----:B------:R-:W-:Y:S01]  /*73e0*/  IMAD R4, R4, c[0x0][0x1f0], RZ ;  /* 0x00007c0004047a24 */ /* 0x000fe200078e02ff */
[----:B------:R-:W-:Y:S03]  /*73f0*/  IADD3 R5, P0, R6, UR40, RZ ;  /* 0x0000002806057c10 */ /* 0x000fe6000ff1e0ff */
[----:B------:R-:W-:Y:S05]  /*7400*/  IMAD R4, R215, c[0x0][0x1f4], R4 ;  /* 0x00007d00d7047a24 */ /* 0x000fea00078e0204 */
[----:B------:R-:W-:Y:S02]  /*7410*/  IADD3.X R4, R7, UR9, R4, P0, !PT ;  /* 0x0000000907047c10 */ /* 0x000fe400087fe404 */
[C---:B------:R-:W-:Y:S04]  /*7420*/  LEA R16, P0, R5.reuse, c[0x0][0x1c8], 0x1 ;  /* 0x0000720005107a11 */ /* 0x040fe800078008ff */
[----:B------:R-:W-:Y:S01]  /*7430*/  LEA.HI.X R18, R5, c[0x0][0x1cc], R4, 0x1, P0 ;  /* 0x0000730005127a11 */ /* 0x000fe200000f0c04 */
[----:B------:R-:W2:Y:S01]  /*7440*/  SHFL.IDX PT, R10, R16, RZ, 0x181f ;  /* 0x00181fff100a7589 */ /* 0x000ea200000e0000 */
[----:B------:R-:W-:Y:S03]  /*7450*/  IADD3 R4, -R231, 0x10, RZ ;  /* 0x00000010e7047810 */ /* 0x000fe60007ffe1ff */
[----:B------:R-:W3:Y:S01]  /*7460*/  SHFL.IDX PT, R9, R18, RZ, 0x181f ;  /* 0x00181fff12097589 */ /* 0x000ee200000e0000 */
[----:B------:R-:W-:Y:S03]  /*7470*/  LOP3.LUT R4, R4, 0xf, RZ, 0xc0, !PT ;  /* 0x0000000f04047812 */ /* 0x000fe600078ec0ff */
[----:B------:R-:W4:Y:S04]  /*7480*/  SHFL.IDX PT, R8, R16, 0x1, 0x181f ;  /* 0x00381f0010087f89 */ /* 0x000f2800000e0000 */
[----:B------:R-:W5:Y:S04]  /*7490*/  SHFL.IDX PT, R6, R16, 0x2, 0x181f ;  /* 0x00581f0010067f89 */ /* 0x000f6800000e0000 */
[----:B------:R-:W1:Y:S04]  /*74a0*/  SHFL.IDX PT, R7, R18, 0x1, 0x181f ;  /* 0x00381f0012077f89 */ /* 0x000e6800000e0000 */
[----:B------:R-:W1:Y:S01]  /*74b0*/  SHFL.IDX PT, R5, R18, 0x2, 0x181f ;  /* 0x00581f0012057f89 */ /* 0x000e6200000e0000 */
[C---:B--2---:R-:W-:Y:S02]  /*74c0*/  IADD3 R12, P2, R10.reuse, R235, RZ ;  /* 0x000000eb0a0c7210 */ /* 0x044fe40007f5e0ff */
[----:B------:R-:W-:Y:S03]  /*74d0*/  IADD3 R14, P0, R10, R233, RZ ;  /* 0x000000e90a0e7210 */ /* 0x000fe60007f1e0ff */
[C---:B---3--:R-:W-:Y:S02]  /*74e0*/  IMAD.X R13, R9.reuse, 0x1, R236, P2 ;  /* 0x00000001090d7824 */ /* 0x048fe400010e06ec */
[----:B------:R-:W-:Y:S01]  /*74f0*/  IMAD.X R15, R9, 0x1, R234, P0 ;  /* 0x00000001090f7824 */ /* 0x000fe200000e06ea */
[C---:B----4-:R-:W-:Y:S02]  /*7500*/  IADD3 R10, P6, R8.reuse, R235, RZ ;  /* 0x000000eb080a7210 */ /* 0x050fe40007fde0ff */
[----:B------:R2:W-:Y:S01]  /*7510*/  LDGSTS.E.BYPASS.LTC128B.128 [R217+0x8100], [R12.64], !P5 ;  /* 0x081000000cd97fae */ /* 0x0005e2000e901d6a */
[----:B------:R-:W-:Y:S02]  /*7520*/  IADD3 R8, P2, R8, R233, RZ ;  /* 0x000000e908087210 */ /* 0x000fe40007f5e0ff */
[----:B-----5:R-:W-:Y:S01]  /*7530*/  IADD3 R16, P0, R6, R235, RZ ;  /* 0x000000eb06107210 */ /* 0x020fe20007f1e0ff */
[----:B------:R2:W-:Y:S01]  /*7540*/  LDGSTS.E.BYPASS.LTC128B.128 [R217+0xb100], [R14.64], !P4 ;  /* 0x0b1000000ed97fae */ /* 0x0005e2000e101d6a */
[C---:B-1----:R-:W-:Y:S02]  /*7550*/  IMAD.X R11, R7.reuse, 0x1, R236, P6 ;  /* 0x00000001070b7824 */ /* 0x042fe400030e06ec */
[----:B------:R-:W-:Y:S01]  /*7560*/  IMAD.X R9, R7, 0x1, R234, P2 ;  /* 0x0000000107097824 */ /* 0x000fe200010e06ea */
[----:B------:R-:W-:Y:S01]  /*7570*/  IADD3 R4, P6, P2, R4, R6, R233 ;  /* 0x0000000604047210 */ /* 0x000fe20007ade0e9 */
[----:B------:R-:W-:Y:S01]  /*7580*/  IMAD.X R17, R5, 0x1, R236, P0 ;  /* 0x0000000105117824 */ /* 0x000fe200000e06ec */
[----:B------:R2:W-:Y:S01]  /*7590*/  LDGSTS.E.BYPASS.LTC128B.128 [R217+0x9100], [R10.64], !P5 ;  /* 0x091000000ad97fae */ /* 0x0005e2000e901d6a */
[----:B------:R-:W-:Y:S02]  /*75a0*/  ISETP.NE.U32.AND P0, PT, R231, RZ, PT ;  /* 0x000000ffe700720c */ /* 0x000fe40003f05070 */
[----:B------:R-:W-:Y:S01]  /*75b0*/  IADD3.X R5, RZ, R5, R234, P6, P2 ;  /* 0x00000005ff057210 */ /* 0x000fe200037e44ea */
[----:B------:R2:W-:Y:S04]  /*75c0*/  LDGSTS.E.BYPASS.LTC128B.128 [R217+0xc100], [R8.64], !P4 ;  /* 0x0c10000008d97fae */ /* 0x0005e8000e101d6a */
[----:B------:R2:W-:Y:S06]  /*75d0*/  LDGSTS.E.BYPASS.LTC128B.128 [R217+0xa100], [R16.64], !P5 ;  /* 0x0a10000010d97fae */ /* 0x0005ec000e901d6a */
[----:B------:R2:W-:Y:S02]  /*75e0*/  LDGSTS.E.BYPASS.LTC128B.128.ZFILL [R217+0xd100], [R4.64], P0 ;  /* 0x0d10000004d97fae */ /* 0x0005e40008141d6a */
.L_x_180:
[----:B--234-:R-:W-:Y:S01]  /*75f0*/  IMAD.MOV.U32 R7, RZ, RZ, R220 ;  /* 0x000000ffff077224 */ /* 0x01cfe200078e00dc */
[----:B------:R-:W-:Y:S01]  /*7600*/  PLOP3.LUT P2, PT, PT, PT, UP1, 0x80, 0x0 ;  /* 0x000000000000781c */ /* 0x000fe20003f4f018 */
[----:B------:R-:W0:Y:S01]  /*7610*/  LDGDEPBAR ;  /* 0x00000000000079af */ /* 0x000e220000000000 */
[----:B------:R-:W-:Y:S01]  /*7620*/  PLOP3.LUT P0, PT, PT, PT, UP1, 0x80, 0x0 ;  /* 0x000000000000781c */ /* 0x000fe20003f0f018 */
[----:B------:R-:W-:Y:S05]  /*7630*/  IMAD R14, R238, -0x60, RZ ;  /* 0xffffffa0ee0e7824 */ /* 0x000fea00078e02ff */
[----:B------:R-:W-:Y:S05]  /*7640*/  IADD3 R5, -R221, 0x1, R14 ;  /* 0x00000001dd057810 */ /* 0x000fea0007ffe10e */
[----:B------:R-:W-:Y:S05]  /*7650*/  @P2 IMAD.HI.U32 R4, R220, c[0x0][0x2c8], RZ ;  /* 0x0000b200dc042a27 */ /* 0x000fea00078e00ff */
[----:B------:R-:W-:Y:S01]  /*7660*/  @P0 SHF.R.U32.HI R7, RZ, c[0x0][0x2cc], R4 ;  /* 0x0000b300ff070a19 */ /* 0x000fe20000011604 */
[----:B------:R-:W-:Y:S01]  /*7670*/  IMAD.U32 R4, RZ, RZ, UR8 ;  /* 0x00000008ff047e24 */ /* 0x000fe2000f8e00ff */
[----:B------:R-:W-:Y:S03]  /*7680*/  PLOP3.LUT P0, PT, PT, PT, UP0, 0x40, 0x0 ;  /* 0x000000000000781c */ /* 0x000fe60003f0e808 */
[----:B------:R-:W2:Y:S01]  /*7690*/  SHFL.IDX PT, R13, R7, RZ, 0x1c1f ;  /* 0x001c1fff070d7589 */ /* 0x000ea200000e0000 */
[----:B------:R-:W-:Y:S05]  /*76a0*/  IMAD R5, R4, c[0x0][0x1d0], R5 ;  /* 0x0000740004057a24 */ /* 0x000fea00078e0205 */
[----:B------:R-:W-:Y:S04]  /*76b0*/  IADD3 R4, R5, -c[0x0][0x168], RZ ;  /* 0x80005a0005047a10 */ /* 0x000fe80007ffe0ff */
[C---:B------:R-:W-:Y:S02]  /*76c0*/  IADD3 R5, R4.reuse, c[0x0][0x328], RZ ;  /* 0x0000ca0004057a10 */ /* 0x040fe40007ffe0ff */
[----:B------:R-:W-:Y:S03]  /*76d0*/  IADD3 R4, R4, UR13, RZ ;  /* 0x0000000d04047c10 */ /* 0x000fe6000fffe0ff */
[----:B--2---:R-:W-:Y:S02]  /*76e0*/  IMAD.IADD R11, R5, 0x1, R13 ;  /* 0x00000001050b7824 */ /* 0x004fe400078e020d */
[----:B------:R-:W-:Y:S01]  /*76f0*/  IMAD.IADD R9, R13, 0x1, R4 ;  /* 0x000000010d097824 */ /* 0x000fe200078e0204 */
[----:B------:R-:W-:-:S05]  /*7700*/  @P0 BRA `(.L_x_181) ;  /* 0x000001a000000947 */ /* 0x000fca0003800000 */
[----:B------:R-:W-:Y:S01]  /*7710*/  MOV R6, UR8 ;  /* 0x0000000800067c02 */ /* 0x000fe20008000f00 */
[----:B------:R-:W-:Y:S04]  /*7720*/  BSSY B0, `(.L_x_182) ;  /* 0x0000013000007945 */ /* 0x000fe80003800000 */
[----:B------:R-:W-:Y:S05]  /*7730*/  IMAD R13, R6, c[0x0][0x1d0], R13 ;  /* 0x00007400060d7a24 */ /* 0x000fea00078e020d */
[----:B------:R-:W-:Y:S04]  /*7740*/  IADD3 R8, R13, -c[0x0][0x168], RZ ;  /* 0x80005a000d087a10 */ /* 0x000fe80007ffe0ff */
[----:B------:R-:W-:Y:S11]  /*7750*/  ISETP.GT.AND P0, PT, R8, -0x1, PT ;  /* 0xffffffff0800780c */ /* 0x000ff60003f04270 */
[----:B------:R-:W-:Y:S02]  /*7760*/  @!UPT UIADD3 URZ, URZ, URZ, URZ ;  /* 0x0000003f3f3ff290 */ /* 0x000fe4000fffe03f */
[----:B------:R-:W-:-:S05]  /*7770*/  @P0 BRA `(.L_x_183) ;  /* 0x0000008000000947 */ /* 0x000fca0003800000 */
[----:B------:R-:W-:Y:S01]  /*7780*/  LOP3.LUT R8, RZ, R8, RZ, 0x33, !PT ;  /* 0x00000008ff087212 */ /* 0x000fe200078e33ff */
[----:B------:R-:W-:Y:S05]  /*7790*/  IMAD.MOV.U32 R6, RZ, RZ, c[0x0][0x32c] ;  /* 0x0000cb00ff067624 */ /* 0x000fea00078e00ff */
[----:B------:R-:W-:Y:S11]  /*77a0*/  ISETP.NE.AND P0, PT, R6, 0x1, PT ;  /* 0x000000010600780c */ /* 0x000ff60003f05270 */
[----:B------:R-:W-:Y:S02]  /*77b0*/  @!UPT UIADD3 URZ, URZ, URZ, URZ ;  /* 0x0000003f3f3ff290 */ /* 0x000fe4000fffe03f */
[----:B------:R-:W-:Y:S05]  /*77c0*/  @P0 IMAD.HI.U32 R6, R8, c[0x0][0x330], RZ ;  /* 0x0000cc0008060a27 */ /* 0x000fea00078e00ff */
[----:B------:R-:W-:Y:S04]  /*77d0*/  @P0 SHF.R.U32.HI R8, RZ, c[0x0][0x334], R6 ;  /* 0x0000cd00ff080a19 */ /* 0x000fe80000011606 */
[----:B------:R-:W-:Y:S01]  /*77e0*/  LOP3.LUT R8, RZ, R8, RZ, 0x33, !PT ;  /* 0x00000008ff087212 */ /* 0x000fe200078e33ff */
[----:B------:R-:W-:-:S05]  /*77f0*/  BRA `(.L_x_184) ;  /* 0x0000005000007947 */ /* 0x000fca0003800000 */
.L_x_183:
[----:B------:R-:W-:Y:S04]  /*7800*/  MOV R6, c[0x0][0x32c] ;  /* 0x0000cb0000067a02 */ /* 0x000fe80000000f00 */
[----:B------:R-:W-:Y:S11]  /*7810*/  ISETP.NE.AND P0, PT, R6, 0x1, PT ;  /* 0x000000010600780c */ /* 0x000ff60003f05270 */
[----:B------:R-:W-:Y:S02]  /*7820*/  @!UPT UIADD3 URZ, URZ, URZ, URZ ;  /* 0x0000003f3f3ff290 */ /* 0x000fe4000fffe03f */
[----:B------:R-:W-:Y:S05]  /*7830*/  @P0 IMAD.HI.U32 R6, R8, c[0x0][0x330], RZ ;  /* 0x0000cc0008060a27 */ /* 0x000fea00078e00ff */
[----:B------:R-:W-:Y:S02]  /*7840*/  @P0 SHF.R.U32.HI R8, RZ, c[0x0][0x334], R6 ;  /* 0x0000cd00ff080a19 */ /* 0x000fe40000011606 */
.L_x_184:
[----:B------:R-:W-:Y:S05]  /*7850*/  BSYNC B0 ;  /* 0x0000000000007941 */ /* 0x000fea0003800000 */
.L_x_182:
[----:B------:R-:W-:Y:S04]  /*7860*/  IMAD.IADD R13, R14, 0x1, -R221 ;  /* 0x000000010e0d7824 */ /* 0x000fe800078e0add */
[----:B------:R-:W-:Y:S05]  /*7870*/  IMAD R8, R8, c[0x0][0x32c], R13 ;  /* 0x0000cb0008087a24 */ /* 0x000fea00078e020d */
[----:B------:R-:W-:Y:S02]  /*7880*/  IADD3 R6, R8, c[0x0][0x32c], RZ ;  /* 0x0000cb0008067a10 */ /* 0x000fe40007ffe0ff */
[----:B------:R-:W-:Y:S02]  /*7890*/  IMNMX R9, R9, R8, !PT ;  /* 0x0000000809097217 */ /* 0x000fe40007800200 */
[----:B------:R-:W-:Y:S02]  /*78a0*/  IMNMX R11, R11, R6, PT ;  /* 0x000000060b0b7217 */ /* 0x000fe40003800200 */
.L_x_181:
[C---:B------:R-:W-:Y:S01]  /*78b0*/  ISETP.GE.AND P0, PT, R14.reuse, 0x1, PT ;  /* 0x000000010e00780c */ /* 0x040fe20003f06270 */
[----:B------:R-:W2:Y:S01]  /*78c0*/  SHFL.IDX PT, R7, R7, 0x1, 0x1c1f ;  /* 0x003c1f0007077f89 */ /* 0x000ea200000e0000 */
[----:B------:R-:W-:Y:S02]  /*78d0*/  ISETP.GE.AND P2, PT, R14, 0x2, PT ;  /* 0x000000020e00780c */ /* 0x000fe40003f46270 */
[----:B------:R-:W-:Y:S02]  /*78e0*/  LOP3.LUT R226, R226, 0xffdfffff, RZ, 0xc0, !PT ;  /* 0xffdfffffe2e27812 */ /* 0x000fe400078ec0ff */
[----:B------:R-:W-:Y:S07]  /*78f0*/  ISETP.GE.AND P6, PT, R14, 0x59, PT ;  /* 0x000000590e00780c */ /* 0x000fee0003fc6270 */
[----:B------:R-:W-:Y:S02]  /*7900*/  @P0 LOP3.LUT R226, R226, 0x200000, RZ, 0xfc, !PT ;  /* 0x00200000e2e20812 */ /* 0x000fe400078efcff */
[----:B------:R-:W-:Y:S02]  /*7910*/  ISETP.GT.AND P0, PT, R9, RZ, !P0 ;  /* 0x000000ff0900720c */ /* 0x000fe40004704270 */
[----:B------:R-:W-:Y:S02]  /*7920*/  LOP3.LUT R226, R226, 0xffefffff, RZ, 0xc0, !PT ;  /* 0xffefffffe2e27812 */ /* 0x000fe400078ec0ff */
[----:B------:R-:W-:Y:S02]  /*7930*/  ISETP.LT.OR P0, PT, R11, 0x1, P0 ;  /* 0x000000010b00780c */ /* 0x000fe40000701670 */
[----:B------:R-:W-:Y:S02]  /*7940*/  @P2 LOP3.LUT R226, R226, 0x100000, RZ, 0xfc, !PT ;  /* 0x00100000e2e22812 */ /* 0x000fe400078efcff */
[----:B------:R-:W-:Y:S02]  /*7950*/  FSEL R12, R158, -INF , !P0 ;  /* 0xff8000009e0c7808 */ /* 0x000fe40004000000 */
[----:B------:R-:W-:Y:S01]  /*7960*/  ISETP.GT.AND P0, PT, R9, 0x1, !P2 ;  /* 0x000000010900780c */ /* 0x000fe20005704270 */
[--C-:B--2---:R-:W-:Y:S01]  /*7970*/  IMAD.IADD R5, R5, 0x1, R7.reuse ;  /* 0x0000000105057824 */ /* 0x104fe200078e0207 */
[----:B------:R-:W-:Y:S01]  /*7980*/  ISETP.GE.AND P2, PT, R14, 0x9, PT ;  /* 0x000000090e00780c */ /* 0x000fe20003f46270 */
[----:B------:R-:W-:Y:S01]  /*7990*/  IMAD.IADD R4, R4, 0x1, R7 ;  /* 0x0000000104047824 */ /* 0x000fe200078e0207 */
[----:B------:R-:W-:Y:S02]  /*79a0*/  ISETP.LT.OR P0, PT, R11, 0x2, P0 ;  /* 0x000000020b00780c */ /* 0x000fe40000701670 */
[----:B------:R-:W-:Y:S02]  /*79b0*/  LOP3.LUT R226, R226, 0xfff7ffff, RZ, 0xc0, !PT ;  /* 0xfff7ffffe2e27812 */ /* 0x000fe400078ec0ff */
[----:B------:R-:W-:Y:S02]  /*79c0*/  FSEL R10, R160, -INF , !P0 ;  /* 0xff800000a00a7808 */ /* 0x000fe40004000000 */
[----:B------:R-:W-:Y:S04]  /*79d0*/  ISETP.GT.AND P0, PT, R9, 0x8, !P2 ;  /* 0x000000080900780c */ /* 0x000fe80005704270 */
[----:B------:R-:W-:Y:S02]  /*79e0*/  ISETP.LT.OR P0, PT, R11, 0x9, P0 ;  /* 0x000000090b00780c */ /* 0x000fe40000701670 */
[----:B------:R-:W-:Y:S02]  /*79f0*/  @P2 LOP3.LUT R226, R226, 0x80000, RZ, 0xfc, !PT ;  /* 0x00080000e2e22812 */ /* 0x000fe400078efcff */
[----:B------:R-:W-:Y:S02]  /*7a00*/  ISETP.GE.AND P2, PT, R14, 0xa, PT ;  /* 0x0000000a0e00780c */ /* 0x000fe40003f46270 */
[----:B------:R-:W-:Y:S02]  /*7a10*/  LOP3.LUT R226, R226, 0xfffbffff, RZ, 0xc0, !PT ;  /* 0xfffbffffe2e27812 */ /* 0x000fe400078ec0ff */
[----:B------:R-:W-:Y:S02]  /*7a20*/  FSEL R6, R162, -INF , !P0 ;  /* 0xff800000a2067808 */ /* 0x000fe40004000000 */
[----:B------:R-:W-:Y:S04]  /*7a30*/  ISETP.GT.AND P0, PT, R9, 0x9, !P2 ;  /* 0x000000090900780c */ /* 0x000fe80005704270 */
[----:B------:R-:W-:Y:S03]  /*7a40*/  ISETP.LT.OR P0, PT, R11, 0xa, P0 ;  /* 0x0000000a0b00780c */ /* 0x000fe60000701670 */
        /* <DEDUP_REMOVED lines=9> */
[----:B-1----:R-:W-:Y:S02]  /*7ae0*/  FSEL R42, R168, -INF , !P0 ;  /* 0xff800000a82a7808 */ /* 0x002fe40004000000 */
        /* <DEDUP_REMOVED lines=88> */
[----:B------:R-:W-:Y:S02]  /*8070*/  FSEL R162, R37, -INF , !P0 ;  /* 0xff80000025a27808 */ /* 0x000fe40004000000 */
[----:B------:R-:W-:Y:S02]  /*8080*/  LOP3.LUT R226, R226, 0xfffffffd, RZ, 0xc0, !PT ;  /* 0xfffffffde2e27812 */ /* 0x000fe400078ec0ff */
[----:B------:R-:W-:Y:S04]  /*8090*/  ISETP.GT.AND P0, PT, R9, 0x50, !P2 ;  /* 0x000000500900780c */ /* 0x000fe80005704270 */
[----:B------:R-:W-:Y:S03]  /*80a0*/  ISETP.LT.OR P0, PT, R11, 0x51, P0 ;  /* 0x000000510b00780c */ /* 0x000fe60000701670 */
[----:B------:R-:W-:Y:S02]  /*80b0*/  @P2 LOP3.LUT R226, R226, 0x2, RZ, 0xfc, !PT ;  /* 0x00000002e2e22812 */ /* 0x000fe400078efcff */
[----:B------:R-:W-:Y:S02]  /*80c0*/  ISETP.GE.AND P2, PT, R14, 0x52, PT ;  /* 0x000000520e00780c */ /* 0x000fe40003f46270 */
[----:B------:R-:W-:Y:S02]  /*80d0*/  FSEL R152, R39, -INF , !P0 ;  /* 0xff80000027987808 */ /* 0x000fe40004000000 */
[----:B------:R-:W-:Y:S02]  /*80e0*/  ISETP.GT.AND P0, PT, R9, 0x51, !P2 ;  /* 0x000000510900780c */ /* 0x000fe40005704270 */
[----:B------:R-:W-:Y:S02]  /*80f0*/  LOP3.LUT R226, R226, 0xfffffffe, RZ, 0xc0, !PT ;  /* 0xfffffffee2e27812 */ /* 0x000fe400078ec0ff */
[----:B------:R-:W-:Y:S04]  /*8100*/  ISETP.LT.OR P0, PT, R11, 0x52, P0 ;  /* 0x000000520b00780c */ /* 0x000fe80000701670 */
[----:B------:R-:W-:Y:S02]  /*8110*/  FSEL R150, R150, -INF , !P0 ;  /* 0xff80000096967808 */ /* 0x000fe40004000000 */
[----:B------:R-:W-:Y:S02]  /*8120*/  ISETP.GT.AND P0, PT, R9, 0x58, !P6 ;  /* 0x000000580900780c */ /* 0x000fe40007704270 */
[----:B------:R-:W-:Y:S02]  /*8130*/  @P2 LOP3.LUT R226, R226, 0x1, RZ, 0xfc, !PT ;  /* 0x00000001e2e22812 */ /* 0x000fe400078efcff */
[----:B------:R-:W-:Y:S02]  /*8140*/  ISETP.LT.OR P0, PT, R11, 0x59, P0 ;  /* 0x000000590b00780c */ /* 0x000fe40000701670 */
[----:B------:R-:W-:Y:S02]  /*8150*/  ISETP.GE.AND P2, PT, R14, 0x5a, PT ;  /* 0x0000005a0e00780c */ /* 0x000fe40003f46270 */
[----:B------:R-:W-:Y:S02]  /*8160*/  FSEL R142, R142, -INF , !P0 ;  /* 0xff8000008e8e7808 */ /* 0x000fe40004000000 */
[----:B------:R-:W-:Y:S04]  /*8170*/  ISETP.GT.AND P0, PT, R9, 0x59, !P2 ;  /* 0x000000590900780c */ /* 0x000fe80005704270 */
[----:B------:R-:W-:Y:S04]  /*8180*/  ISETP.LT.OR P0, PT, R11, 0x5a, P0 ;  /* 0x0000005a0b00780c */ /* 0x000fe80000701670 */
[----:B------:R-:W-:Y:S02]  /*8190*/  FSEL R140, R41, -INF , !P0 ;  /* 0xff800000298c7808 */ /* 0x000fe40004000000 */
[----:B------:R-:W-:Y:S11]  /*81a0*/  PLOP3.LUT P0, PT, PT, PT, UP0, 0x40, 0x0 ;  /* 0x000000000000781c */ /* 0x000ff60003f0e808 */
[----:B------:R-:W-:Y:S02]  /*81b0*/  @!UPT UIADD3 URZ, URZ, URZ, URZ ;  /* 0x0000003f3f3ff290 */ /* 0x000fe4000fffe03f */
        /* <DEDUP_REMOVED lines=16> */
.L_x_187:
[----:B------:R-:W-:Y:S04]  /*82c0*/  MOV R7, c[0x0][0x32c] ;  /* 0x0000cb0000077a02 */ /* 0x000fe80000000f00 */
[----:B------:R-:W-:Y:S11]  /*82d0*/  ISETP.NE.AND P0, PT, R7, 0x1, PT ;  /* 0x000000010700780c */ /* 0x000ff60003f05270 */
[----:B------:R-:W-:Y:S02]  /*82e0*/  @!UPT UIADD3 URZ, URZ, URZ, URZ ;  /* 0x0000003f3f3ff290 */ /* 0x000fe4000fffe03f */
[----:B------:R-:W-:Y:S05]  /*82f0*/  @P0 IMAD.HI.U32 R7, R9, c[0x0][0x330], RZ ;  /* 0x0000cc0009070a27 */ /* 0x000fea00078e00ff */
[----:B------:R-:W-:Y:S02]  /*8300*/  @P0 SHF.R.U32.HI R9, RZ, c[0x0][0x334], R7 ;  /* 0x0000cd00ff090a19 */ /* 0x000fe40000011607 */
.L_x_188:
[----:B------:R-:W-:Y:S05]  /*8310*/  BSYNC B0 ;  /* 0x0000000000007941 */ /* 0x000fea0003800000 */
.L_x_186:
[----:B------:R-:W-:Y:S04]  /*8320*/  IMAD.IADD R14, R14, 0x1, -R221 ;  /* 0x000000010e0e7824 */ /* 0x000fe800078e0add */
[----:B------:R-:W-:Y:S05]  /*8330*/  IMAD R14, R9, c[0x0][0x32c], R14 ;  /* 0x0000cb00090e7a24 */ /* 0x000fea00078e020e */
[----:B------:R-:W-:Y:S02]  /*8340*/  IADD3 R16, R14, c[0x0][0x32c], RZ ;  /* 0x0000cb000e107a10 */ /* 0x000fe40007ffe0ff */
[----:B------:R-:W-:Y:S02]  /*8350*/  IMNMX R4, R4, R14, !PT ;  /* 0x0000000e04047217 */ /* 0x000fe40007800200 */
[----:B------:R-:W-:Y:S02]  /*8360*/  IMNMX R5, R5, R16, PT ;  /* 0x0000001005057217 */ /* 0x000fe40003800200 */
.L_x_185:
[----:B------:R-:W-:Y:S01]  /*8370*/  LOP3.LUT P0, RZ, R226, 0x200000, RZ, 0xc0, !PT ;  /* 0x00200000e2ff7812 */ /* 0x000fe2000780c0ff */
[----:B------:R-:W-:Y:S01]  /*8380*/  LDSM.16.MT88.4 R20, [R210+0x100] ;  /* 0x00010000d214783b */ /* 0x000fe20000004200 */
[----:B------:R-:W-:Y:S02]  /*8390*/  FMNMX.FTZ R17, R12, R3, !PT ;  /* 0x000000030c117209 */ /* 0x000fe40007810000 */
[----:B------:R-:W-:Y:S02]  /*83a0*/  ISETP.GT.AND P0, PT, R4, RZ, !P0 ;  /* 0x000000ff0400720c */ /* 0x000fe40004704270 */
[----:B------:R-:W-:Y:S02]  /*83b0*/  FMNMX.FTZ R17, R10, R17, !PT ;  /* 0x000000110a117209 */ /* 0x000fe40007810000 */
[C---:B------:R-:W-:Y:S01]  /*83c0*/  ISETP.LT.OR P0, PT, R5.reuse, 0x1, P0 ;  /* 0x000000010500780c */ /* 0x040fe20000701670 */
[----:B------:R-:W-:Y:S01]  /*83d0*/  LDSM.16.MT88.4 R36, [R208+0x100] ;  /* 0x00010000d024783b */ /* 0x000fe20000004200 */
[----:B------:R-:W-:Y:S02]  /*83e0*/  FMNMX.FTZ R17, R6, R17, !PT ;  /* 0x0000001106117209 */ /* 0x000fe40007810000 */
[----:B------:R-:W-:Y:S02]  /*83f0*/  FSEL R15, R0, -INF , !P0 ;  /* 0xff800000000f7808 */ /* 0x000fe40004000000 */
[----:B------:R-:W-:Y:S02]  /*8400*/  LOP3.LUT P0, RZ, R226, 0x100000, RZ, 0xc0, !PT ;  /* 0x00100000e2ff7812 */ /* 0x000fe4000780c0ff */
[----:B------:R-:W-:Y:S01]  /*8410*/  FMNMX.FTZ R17, R8, R17, !PT ;  /* 0x0000001108117209 */ /* 0x000fe20007810000 */
[----:B------:R-:W-:Y:S01]  /*8420*/  LDSM.16.MT88.4 R44, [R212+0x3100] ;  /* 0x00310000d42c783b */ /* 0x000fe20000004200 */
[----:B------:R-:W-:Y:S02]  /*8430*/  ISETP.GT.AND P0, PT, R4, 0x1, !P0 ;  /* 0x000000010400780c */ /* 0x000fe40004704270 */
[----:B------:R-:W-:Y:S02]  /*8440*/  FMNMX.FTZ R17, R42, R17, !PT ;  /* 0x000000112a117209 */ /* 0x000fe40007810000 */
[----:B------:R-:W-:Y:S02]  /*8450*/  ISETP.LT.OR P0, PT, R5, 0x2, P0 ;  /* 0x000000020500780c */ /* 0x000fe40000701670 */
[----:B------:R-:W-:Y:S02]  /*8460*/  FMNMX.FTZ R17, R40, R17, !PT ;  /* 0x0000001128117209 */ /* 0x000fe40007810000 */
[----:B------:R-:W-:Y:S02]  /*8470*/  FSEL R13, R159, -INF , !P0 ;  /* 0xff8000009f0d7808 */ /* 0x000fe40004000000 */
[----:B------:R-:W-:Y:S02]  /*8480*/  LOP3.LUT P0, RZ, R226, 0x80000, RZ, 0xc0, !PT ;  /* 0x00080000e2ff7812 */ /* 0x000fe4000780c0ff */
[----:B------:R-:W-:Y:S02]  /*8490*/  FMNMX.FTZ R17, R50, R17, !PT ;  /* 0x0000001132117209 */ /* 0x000fe40007810000 */
        /* <DEDUP_REMOVED lines=66> */
[----:B------:R-:W-:Y:S01]  /*88c0*/  ISETP.GT.AND P6, PT, R4, 0x58, !P6 ;  /* 0x000000580400780c */ /* 0x000fe200077c4270 */
[----:B------:R-:W1:Y:S01]  /*88d0*/  SHFL.BFLY PT, R14, R7, 0x2, 0x1f ;  /* 0x0c401f00070e7f89 */ /* 0x000e6200000e0000 */
[----:B------:R-:W-:Y:S02]  /*88e0*/  FSEL R169, R241, -INF , !P0 ;  /* 0xff800000f1a97808 */ /* 0x000fe40004000000 */
[----:B------:R-:W-:Y:S02]  /*88f0*/  LOP3.LUT P0, RZ, R226, 0x200, RZ, 0xc0, !PT ;  /* 0x00000200e2ff7812 */ /* 0x000fe4000780c0ff */
[----:B------:R-:W-:Y:S02]  /*8900*/  FMNMX.FTZ R0, R169, R0, !PT ;  /* 0x00000000a9007209 */ /* 0x000fe40007810000 */
[C---:B------:R-:W-:Y:S02]  /*8910*/  ISETP.GT.AND P0, PT, R4.reuse, 0x30, !P0 ;  /* 0x000000300400780c */ /* 0x040fe40004704270 */
[C---:B------:R-:W-:Y:S02]  /*8920*/  ISETP.LT.OR P6, PT, R5.reuse, 0x59, P6 ;  /* 0x000000590500780c */ /* 0x040fe400037c1670 */
[----:B------:R-:W-:Y:S02]  /*8930*/  ISETP.LT.OR P0, PT, R5, 0x31, P0 ;  /* 0x000000310500780c */ /* 0x000fe40000701670 */
[----:B------:R-:W-:Y:S02]  /*8940*/  ISETP.GT.AND P2, PT, R4, 0x59, !P2 ;  /* 0x000000590400780c */ /* 0x000fe40005744270 */
[----:B------:R-:W-:Y:S02]  /*8950*/  FSEL R241, R247, -INF , !P0 ;  /* 0xff800000f7f17808 */ /* 0x000fe40004000000 */
[----:B------:R-:W-:Y:S02]  /*8960*/  LOP3.LUT P0, RZ, R226, 0x100, RZ, 0xc0, !PT ;  /* 0x00000100e2ff7812 */ /* 0x000fe4000780c0ff */
[----:B------:R-:W-:Y:S02]  /*8970*/  FMNMX.FTZ R0, R241, R0, !PT ;  /* 0x00000000f1007209 */ /* 0x000fe40007810000 */
[----:B------:R-:W-:Y:S02]  /*8980*/  ISETP.GT.AND P0, PT, R4, 0x31, !P0 ;  /* 0x000000310400780c */ /* 0x000fe40004704270 */
[----:B------:R-:W-:Y:S02]  /*8990*/  FSEL R135, R34, -INF , !P6 ;  /* 0xff80000022877808 */ /* 0x000fe40007000000 */
[C---:B------:R-:W-:Y:S02]  /*89a0*/  ISETP.LT.OR P0, PT, R5.reuse, 0x32, P0 ;  /* 0x000000320500780c */ /* 0x040fe40000701670 */
[----:B------:R-:W-:Y:S02]  /*89b0*/  ISETP.LT.OR P2, PT, R5, 0x5a, P2 ;  /* 0x0000005a0500780c */ /* 0x000fe40001741670 */
[----:B------:R-:W-:Y:S02]  /*89c0*/  FSEL R245, R245, -INF , !P0 ;  /* 0xff800000f5f57808 */ /* 0x000fe40004000000 */
[----:B------:R-:W-:Y:S02]  /*89d0*/  LOP3.LUT P0, RZ, R226, 0x80, RZ, 0xc0, !PT ;  /* 0x00000080e2ff7812 */ /* 0x000fe4000780c0ff */
[----:B------:R-:W-:Y:S02]  /*89e0*/  FMNMX.FTZ R0, R245, R0, !PT ;  /* 0x00000000f5007209 */ /* 0x000fe40007810000 */
[----:B------:R-:W-:Y:S02]  /*89f0*/  ISETP.GT.AND P0, PT, R4, 0x38, !P0 ;  /* 0x000000380400780c */ /* 0x000fe40004704270 */
[----:B------:R-:W-:Y:S02]  /*8a00*/  FSEL R117, R33, -INF , !P2 ;  /* 0xff80000021757808 */ /* 0x000fe40005000000 */
[----:B------:R-:W-:Y:S02]  /*8a10*/  ISETP.LT.OR P0, PT, R5, 0x39, P0 ;  /* 0x000000390500780c */ /* 0x000fe40000701670 */
[----:B-1----:R-:W-:Y:S02]  /*8a20*/  FMNMX.FTZ R14, R7, R14, !PT ;  /* 0x0000000e070e7209 */ /* 0x002fe40007810000 */
[----:B------:R-:W-:Y:S02]  /*8a30*/  FSEL R243, R249, -INF , !P0 ;  /* 0xff800000f9f37808 */ /* 0x000fe40004000000 */
[----:B------:R-:W-:Y:S01]  /*8a40*/  LOP3.LUT P0, RZ, R226, 0x40, RZ, 0xc0, !PT ;  /* 0x00000040e2ff7812 */ /* 0x000fe2000780c0ff */
[----:B------:R-:W1:Y:S01]  /*8a50*/  SHFL.BFLY PT, R17, R14, 0x1, 0x1f ;  /* 0x0c201f000e117f89 */ /* 0x000e6200000e0000 */
[----:B------:R-:W-:Y:S02]  /*8a60*/  FMNMX.FTZ R0, R243, R0, !PT ;  /* 0x00000000f3007209 */ /* 0x000fe40007810000 */
[----:B------:R-:W-:Y:S04]  /*8a70*/  ISETP.GT.AND P0, PT, R4, 0x39, !P0 ;  /* 0x000000390400780c */ /* 0x000fe80004704270 */
[----:B------:R-:W-:Y:S04]  /*8a80*/  ISETP.LT.OR P0, PT, R5, 0x3a, P0 ;  /* 0x0000003a0500780c */ /* 0x000fe80000701670 */
[----:B------:R-:W-:Y:S02]  /*8a90*/  FSEL R239, R248, -INF , !P0 ;  /* 0xff800000f8ef7808 */ /* 0x000fe40004000000 */
[----:B------:R-:W-:Y:S02]  /*8aa0*/  LOP3.LUT P0, RZ, R226, 0x20, RZ, 0xc0, !PT ;  /* 0x00000020e2ff7812 */ /* 0x000fe4000780c0ff */
        /* <DEDUP_REMOVED lines=29> */
[----:B------:R-:W-:Y:S02]  /*8c80*/  LDSM.16.MT88.4 R28, [R209+0x100] ;  /* 0x00010000d11c783b */ /* 0x000fe40000004200 */
[----:B------:R-:W-:Y:S04]  /*8c90*/  FMNMX.FTZ R0, R139, R0, !PT ;  /* 0x000000008b007209 */ /* 0x000fe80007810000 */
[----:B------:R-:W-:Y:S04]  /*8ca0*/  FMNMX.FTZ R0, R135, R0, !PT ;  /* 0x0000000087007209 */ /* 0x000fe80007810000 */
[----:B------:R-:W-:Y:S02]  /*8cb0*/  FMNMX.FTZ R7, R117, R0, !PT ;  /* 0x0000000075077209 */ /* 0x000fe40007810000 */
[----:B-1----:R-:W-:Y:S03]  /*8cc0*/  FMNMX.FTZ R0, R14, R17, !PT ;  /* 0x000000110e007209 */ /* 0x002fe60007810000 */
[----:B------:R-:W1:Y:S01]  /*8cd0*/  SHFL.BFLY PT, R4, R7, 0x2, 0x1f ;  /* 0x0c401f0007047f89 */ /* 0x000e6200000e0000 */
[C---:B------:R-:W-:Y:S01]  /*8ce0*/  FSETP.NEU.FTZ.AND P0, PT, R0.reuse, -INF , PT ;  /* 0xff8000000000780b */ /* 0x040fe20003f1d000 */
[----:B------:R-:W-:Y:S05]  /*8cf0*/  FMUL.FTZ R149, R0, c[0x0][0x2d0] ;  /* 0x0000b40000957a20 */ /* 0x000fea0000410000 */
[----:B------:R-:W-:Y:S05]  /*8d00*/  FSEL R149, R149, RZ, P0 ;  /* 0x000000ff95957208 */ /* 0x000fea0000000000 */
[--C-:B------:R-:W-:Y:S01]  /*8d10*/  FFMA.FTZ R118, R6, c[0x0][0x2d0], -R149.reuse ;  /* 0x0000b40006767a23 */ /* 0x100fe20000010895 */
[----:B------:R-:W-:Y:S01]  /*8d20*/  FSEL R6, R0, RZ, P0 ;  /* 0x000000ff00067208 */ /* 0x000fe20000000000 */
[--C-:B------:R-:W-:Y:S02]  /*8d30*/  FFMA.FTZ R128, R12, c[0x0][0x2d0], -R149.reuse ;  /* 0x0000b4000c807a23 */ /* 0x100fe40000010895 */
[----:B------:R-:W-:Y:S02]  /*8d40*/  FFMA.FTZ R119, R10, c[0x0][0x2d0], -R149 ;  /* 0x0000b4000a777a23 */ /* 0x000fe40000010895 */
[----:B------:R-:W-:Y:S01]  /*8d50*/  FADD.FTZ R3, -R6, R3 ;  /* 0x0000000306037221 */ /* 0x000fe20000010100 */
[----:B------:R-:W-:Y:S01]  /*8d60*/  MUFU.EX2 R118, R118 ;  /* 0x0000007600767308 */ /* 0x000fe20000000800 */
[--C-:B------:R-:W-:Y:S02]  /*8d70*/  FFMA.FTZ R129, R8, c[0x0][0x2d0], -R149.reuse ;  /* 0x0000b40008817a23 */ /* 0x100fe40000010895 */
[--C-:B------:R-:W-:Y:S01]  /*8d80*/  FFMA.FTZ R136, R42, c[0x0][0x2d0], -R149.reuse ;  /* 0x0000b4002a887a23 */ /* 0x100fe20000010895 */
[----:B-1----:R-:W-:Y:S01]  /*8d90*/  FMNMX.FTZ R5, R7, R4, !PT ;  /* 0x0000000407057209 */ /* 0x002fe20007810000 */
[--C-:B------:R-:W-:Y:S02]  /*8da0*/  FFMA.FTZ R137, R40, c[0x0][0x2d0], -R149.reuse ;  /* 0x0000b40028897a23 */ /* 0x100fe40000010895 */
[--C-:B------:R-:W-:Y:S02]  /*8db0*/  FFMA.FTZ R138, R50, c[0x0][0x2d0], -R149.reuse ;  /* 0x0000b400328a7a23 */ /* 0x100fe40000010895 */
[----:B------:R-:W1:Y:S01]  /*8dc0*/  SHFL.BFLY PT, R4, R5, 0x1, 0x1f ;  /* 0x0c201f0005047f89 */ /* 0x000e6200000e0000 */
        /* <DEDUP_REMOVED lines=10> */
[--C-:B------:R-:W-:Y:S03]  /*8e70*/  FFMA.FTZ R142, R142, c[0x0][0x2d0], -R149.reuse ;  /* 0x0000b4008e8e7a23 */ /* 0x100fe60000010895 */
[----:B------:R-:W3:Y:S01]  /*8e80*/  MUFU.EX2 R129, R129 ;  /* 0x0000008100817308 */ /* 0x000ee20000000800 */
[----:B-1----:R-:W-:Y:S01]  /*8e90*/  FMNMX.FTZ R116, R5, R4, !PT ;  /* 0x0000000405747209 */ /* 0x002fe20007810000 */
[----:B------:R-:W-:Y:S03]  /*8ea0*/  FMUL.FTZ R4, R3, c[0x0][0x2d0] ;  /* 0x0000b40003047a20 */ /* 0x000fe60000410000 */
[C---:B------:R-:W-:Y:S01]  /*8eb0*/  FSETP.NEU.FTZ.AND P0, PT, R116.reuse, -INF , PT ;  /* 0xff8000007400780b */ /* 0x040fe20003f1d000 */
[C---:B------:R-:W-:Y:S04]  /*8ec0*/  FMUL.FTZ R134, R116.reuse, c[0x0][0x2d0] ;  /* 0x0000b40074867a20 */ /* 0x040fe80000410000 */
[----:B------:R-:W1:Y:S01]  /*8ed0*/  MUFU.EX2 R3, R4 ;  /* 0x0000000400037308 */ /* 0x000e620000000800 */
[----:B------:R-:W-:Y:S02]  /*8ee0*/  FSEL R5, R116, RZ, P0 ;  /* 0x000000ff74057208 */ /* 0x000fe40000000000 */
[----:B------:R-:W-:Y:S02]  /*8ef0*/  FSEL R134, R134, RZ, P0 ;  /* 0x000000ff86867208 */ /* 0x000fe40000000000 */
[----:B--2---:R-:W-:Y:S01]  /*8f00*/  F2FP.BF16.PACK_AB R124, R119, R128 ;  /* 0x00000080777c723e */ /* 0x004fe200000010ff */
[----:B------:R-:W-:Y:S01]  /*8f10*/  FADD.FTZ R5, -R5, R2 ;  /* 0x0000000205057221 */ /* 0x000fe20000010100 */
[----:B------:R-:W-:Y:S01]  /*8f20*/  ISETP.GT.AND P0, PT, R238, UR4, PT ;  /* 0x00000004ee007c0c */ /* 0x000fe2000bf04270 */
[--C-:B------:R-:W-:Y:S02]  /*8f30*/  FFMA.FTZ R133, R15, c[0x0][0x2d0], -R134.reuse ;  /* 0x0000b4000f857a23 */ /* 0x100fe40000010886 */
[--C-:B------:R-:W-:Y:S01]  /*8f40*/  FFMA.FTZ R132, R13, c[0x0][0x2d0], -R134.reuse ;  /* 0x0000b4000d847a23 */ /* 0x100fe20000010886 */
[----:B------:R-:W-:Y:S01]  /*8f50*/  MUFU.EX2 R170, R170 ;  /* 0x000000aa00aa7308 */ /* 0x000fe20000000800 */
[----:B------:R-:W2:Y:S01]  /*8f60*/  LDSM.16.MT88.4 R12, [R212+0x100] ;  /* 0x00010000d40c783b */ /* 0x000ea20000004200 */
[--C-:B------:R-:W-:Y:S01]  /*8f70*/  FFMA.FTZ R131, R11, c[0x0][0x2d0], -R134.reuse ;  /* 0x0000b4000b837a23 */ /* 0x100fe20000010886 */
[----:B---3--:R-:W-:Y:S01]  /*8f80*/  F2FP.BF16.PACK_AB R126, R129, R118 ;  /* 0x00000076817e723e */ /* 0x008fe200000010ff */
[--C-:B------:R-:W-:Y:S02]  /*8f90*/  FFMA.FTZ R130, R9, c[0x0][0x2d0], -R134.reuse ;  /* 0x0000b40009827a23 */ /* 0x100fe40000010886 */
[----:B------:R-:W-:Y:S02]  /*8fa0*/  FMUL.FTZ R2, R5, c[0x0][0x2d0] ;  /* 0x0000b40005027a20 */ /* 0x000fe40000410000 */
[--C-:B------:R-:W-:Y:S02]  /*8fb0*/  FFMA.FTZ R161, R161, c[0x0][0x2d0], -R134.reuse ;  /* 0x0000b400a1a17a23 */ /* 0x100fe40000010886 */
[----:B------:R-:W-:Y:S01]  /*8fc0*/  MUFU.EX2 R133, R133 ;  /* 0x0000008500857308 */ /* 0x000fe20000000800 */
[--C-:B------:R-:W-:Y:S02]  /*8fd0*/  FFMA.FTZ R157, R157, c[0x0][0x2d0], -R134.reuse ;  /* 0x0000b4009d9d7a23 */ /* 0x100fe40000010886 */
[C---:B-1----:R-:W-:Y:S02]  /*8fe0*/  FMUL.FTZ R4, R3.reuse, R112 ;  /* 0x0000007003047220 */ /* 0x042fe40000410000 */
[C---:B------:R-:W-:Y:S02]  /*8ff0*/  FMUL.FTZ R5, R3.reuse, R113 ;  /* 0x0000007103057220 */ /* 0x040fe40000410000 */
[C---:B------:R-:W-:Y:S02]  /*9000*/  FMUL.FTZ R8, R3.reuse, R108 ;  /* 0x0000006c03087220 */ /* 0x040fe40000410000 */
[C---:B------:R-:W-:Y:S01]  /*9010*/  FMUL.FTZ R9, R3.reuse, R109 ;  /* 0x0000006d03097220 */ /* 0x040fe20000410000 */
[----:B------:R-:W1:Y:S01]  /*9020*/  MUFU.EX2 R2, R2 ;  /* 0x0000000200027308 */ /* 0x000e620000000800 */
[C---:B------:R-:W-:Y:S02]  /*9030*/  FMUL.FTZ R16, R3.reuse, R100 ;  /* 0x0000006403107220 */ /* 0x040fe40000410000 */
[C---:B------:R-:W-:Y:S02]  /*9040*/  FMUL.FTZ R17, R3.reuse, R101 ;  /* 0x0000006503117220 */ /* 0x040fe40000410000 */
[C---:B------:R-:W-:Y:S02]  /*9050*/  FMUL.FTZ R24, R3.reuse, R92 ;  /* 0x0000005c03187220 */ /* 0x040fe40000410000 */
[C---:B------:R-:W-:Y:S02]  /*9060*/  FMUL.FTZ R25, R3.reuse, R93 ;  /* 0x0000005d03197220 */ /* 0x040fe40000410000 */
[C---:B------:R-:W-:Y:S01]  /*9070*/  FMUL.FTZ R32, R3.reuse, R84 ;  /* 0x0000005403207220 */ /* 0x040fe20000410000 */
[----:B------:R-:W3:Y:S01]  /*9080*/  MUFU.EX2 R132, R132 ;  /* 0x0000008400847308 */ /* 0x000ee20000000800 */
[C---:B------:R-:W-:Y:S02]  /*9090*/  FMUL.FTZ R33, R3.reuse, R85 ;  /* 0x0000005503217220 */ /* 0x040fe40000410000 */
[C---:B------:R-:W-:Y:S02]  /*90a0*/  FMUL.FTZ R40, R3.reuse, R76 ;  /* 0x0000004c03287220 */ /* 0x040fe40000410000 */
[C---:B------:R-:W-:Y:S02]  /*90b0*/  FMUL.FTZ R41, R3.reuse, R77 ;  /* 0x0000004d03297220 */ /* 0x040fe40000410000 */
[C---:B------:R-:W-:Y:S02]  /*90c0*/  FMUL.FTZ R48, R3.reuse, R68 ;  /* 0x0000004403307220 */ /* 0x040fe40000410000 */
[C---:B------:R-:W-:Y:S01]  /*90d0*/  FMUL.FTZ R49, R3.reuse, R69 ;  /* 0x0000004503317220 */ /* 0x040fe20000410000 */
[----:B------:R-:W-:Y:S01]  /*90e0*/  MUFU.EX2 R131, R131 ;  /* 0x0000008300837308 */ /* 0x000fe20000000800 */
[C---:B------:R-:W-:Y:S02]  /*90f0*/  FMUL.FTZ R52, R3.reuse, R52 ;  /* 0x0000003403347220 */ /* 0x040fe40000410000 */
[C---:B------:R-:W-:Y:S02]  /*9100*/  FMUL.FTZ R53, R3.reuse, R53 ;  /* 0x0000003503357220 */ /* 0x040fe40000410000 */
[C---:B-1----:R-:W-:Y:S02]  /*9110*/  FMUL.FTZ R6, R2.reuse, R114 ;  /* 0x0000007202067220 */ /* 0x042fe40000410000 */
[C---:B------:R-:W-:Y:S02]  /*9120*/  FMUL.FTZ R7, R2.reuse, R115 ;  /* 0x0000007302077220 */ /* 0x040fe40000410000 */
[C---:B------:R-:W-:Y:S01]  /*9130*/  FMUL.FTZ R10, R2.reuse, R110 ;  /* 0x0000006e020a7220 */ /* 0x040fe20000410000 */
[----:B------:R-:W1:Y:S01]  /*9140*/  MUFU.EX2 R130, R130 ;  /* 0x0000008200827308 */ /* 0x000e620000000800 */
[C---:B------:R-:W-:Y:S02]  /*9150*/  FMUL.FTZ R11, R2.reuse, R111 ;  /* 0x0000006f020b7220 */ /* 0x040fe40000410000 */
[----:B------:R-:W-:Y:S01]  /*9160*/  FMUL.FTZ R18, R2, R102 ;  /* 0x0000006602127220 */ /* 0x000fe20000410000 */
[----:B---3--:R-:W-:Y:S01]  /*9170*/  F2FP.BF16.PACK_AB R125, R132, R133 ;  /* 0x00000085847d723e */ /* 0x008fe200000010ff */
[C---:B------:R-:W-:Y:S01]  /*9180*/  FMUL.FTZ R19, R2.reuse, R103 ;  /* 0x0000006702137220 */ /* 0x040fe20000410000 */
[----:B------:R-:W-:Y:S01]  /*9190*/  LDSM.16.MT88.4 R108, [R212+0x2900] ;  /* 0x00290000d46c783b */ /* 0x000fe20000004200 */
[C---:B------:R-:W-:Y:S02]  /*91a0*/  FMUL.FTZ R26, R2.reuse, R94 ;  /* 0x0000005e021a7220 */ /* 0x040fe40000410000 */
[C---:B------:R-:W-:Y:S01]  /*91b0*/  FMUL.FTZ R27, R2.reuse, R95 ;  /* 0x0000005f021b7220 */ /* 0x040fe20000410000 */
[----:B------:R-:W-:Y:S01]  /*91c0*/  MUFU.EX2 R164, R164 ;  /* 0x000000a400a47308 */ /* 0x000fe20000000800 */
[C---:B------:R-:W-:Y:S02]  /*91d0*/  FMUL.FTZ R34, R2.reuse, R86 ;  /* 0x0000005602227220 */ /* 0x040fe40000410000 */
[C---:B------:R-:W-:Y:S01]  /*91e0*/  FMUL.FTZ R35, R2.reuse, R87 ;  /* 0x0000005702237220 */ /* 0x040fe20000410000 */
[----:B------:R-:W-:Y:S01]  /*91f0*/  LDSM.16.MT88.4 R92, [R208+0x4900] ;  /* 0x00490000d05c783b */ /* 0x000fe20000004200 */
[C---:B------:R-:W-:Y:S02]  /*9200*/  FMUL.FTZ R42, R2.reuse, R78 ;  /* 0x0000004e022a7220 */ /* 0x040fe40000410000 */
[C---:B------:R-:W-:Y:S02]  /*9210*/  FMUL.FTZ R43, R2.reuse, R79 ;  /* 0x0000004f022b7220 */ /* 0x040fe40000410000 */
[C---:B------:R-:W-:Y:S01]  /*9220*/  FMUL.FTZ R50, R2.reuse, R70 ;  /* 0x0000004602327220 */ /* 0x040fe20000410000 */
[----:B------:R-:W-:Y:S01]  /*9230*/  MUFU.EX2 R161, R161 ;  /* 0x000000a100a17308 */ /* 0x000fe20000000800 */
[C---:B------:R-:W-:Y:S01]  /*9240*/  FMUL.FTZ R51, R2.reuse, R71 ;  /* 0x0000004702337220 */ /* 0x040fe20000410000 */
[----:B------:R-:W3:Y:S01]  /*9250*/  LDSM.16.MT88.4 R84, [R210+0x3100] ;  /* 0x00310000d254783b */ /* 0x000ee20000004200 */
[----:B------:R-:W-:Y:S01]  /*9260*/  FMUL.FTZ R54, R2, R54 ;  /* 0x0000003602367220 */ /* 0x000fe20000410000 */
[----:B-1----:R-:W-:Y:S01]  /*9270*/  F2FP.BF16.PACK_AB R127, R130, R131 ;  /* 0x00000083827f723e */ /* 0x002fe200000010ff */
[C---:B------:R-:W-:Y:S02]  /*9280*/  FMUL.FTZ R55, R2.reuse, R55 ;  /* 0x0000003702377220 */ /* 0x040fe40000410000 */
[C---:B------:R-:W-:Y:S02]  /*9290*/  FMUL.FTZ R56, R3.reuse, R56 ;  /* 0x0000003803387220 */ /* 0x040fe40000410000 */
[C---:B------:R-:W-:Y:S01]  /*92a0*/  FMUL.FTZ R57, R3.reuse, R57 ;  /* 0x0000003903397220 */ /* 0x040fe20000410000 */
[----:B------:R-:W1:Y:S01]  /*92b0*/  LDSM.16.MT88.4 R76, [R209+0x3100] ;  /* 0x00310000d14c783b */ /* 0x000e620000004200 */
[C---:B--2---:R-:W-:Y:S01]  /*92c0*/  HMMA.16816.F32.BF16 R4, R124.reuse, R12, R4 ;  /* 0x0000000c7c04723c */ /* 0x044fe20000041804 */
[----:B------:R-:W-:Y:S04]  /*92d0*/  MUFU.EX2 R157, R157 ;  /* 0x0000009d009d7308 */ /* 0x000fe80000000800 */
[C---:B------:R-:W-:Y:S02]  /*92e0*/  FMUL.FTZ R58, R2.reuse, R58 ;  /* 0x0000003a023a7220 */ /* 0x040fe40000410000 */
[----:B------:R-:W2:Y:S01]  /*92f0*/  LDSM.16.MT88.4 R68, [R208+0x3100] ;  /* 0x00310000d044783b */ /* 0x000ea20000004200 */
[C---:B------:R-:W-:Y:S03]  /*9300*/  HMMA.16816.F32.BF16 R8, R124.reuse, R14, R8 ;  /* 0x0000000e7c08723c */ /* 0x040fe60000041808 */
[----:B------:R-:W-:Y:S01]  /*9310*/  MUFU.EX2 R136, R136 ;  /* 0x0000008800887308 */ /* 0x000fe20000000800 */
[C---:B------:R-:W-:Y:S02]  /*9320*/  FMUL.FTZ R12, R3.reuse, R104 ;  /* 0x00000068030c7220 */ /* 0x040fe40000410000 */
[C---:B------:R-:W-:Y:S01]  /*9330*/  FMUL.FTZ R13, R3.reuse, R105 ;  /* 0x00000069030d7220 */ /* 0x040fe20000410000 */
[----:B------:R-:W-:Y:S01]  /*9340*/  LDSM.16.MT88.4 R100, [R210+0x2900] ;  /* 0x00290000d264783b */ /* 0x000fe20000004200 */
[C---:B------:R-:W-:Y:S04]  /*9350*/  FMUL.FTZ R14, R2.reuse, R106 ;  /* 0x0000006a020e7220 */ /* 0x040fe80000410000 */
[C---:B------:R-:W-:Y:S01]  /*9360*/  FMUL.FTZ R15, R2.reuse, R107 ;  /* 0x0000006b020f7220 */ /* 0x040fe20000410000 */
[----:B------:R-:W4:Y:S01]  /*9370*/  MUFU.EX2 R137, R137 ;  /* 0x0000008900897308 */ /* 0x000f220000000800 */
[C---:B------:R-:W-:Y:S02]  /*9380*/  FMUL.FTZ R59, R2.reuse, R59 ;  /* 0x0000003b023b7220 */ /* 0x040fe40000410000 */
[C---:B------:R-:W-:Y:S02]  /*9390*/  FMUL.FTZ R60, R3.reuse, R60 ;  /* 0x0000003c033c7220 */ /* 0x040fe40000410000 */
[C---:B------:R-:W-:Y:S01]  /*93a0*/  FMUL.FTZ R61, R3.reuse, R61 ;  /* 0x0000003d033d7220 */ /* 0x040fe20000410000 */
[C---:B------:R-:W-:Y:S03]  /*93b0*/  HMMA.16816.F32.BF16 R12, R124.reuse, R20, R12 ;  /* 0x000000147c0c723c */ /* 0x040fe6000004180c */
[C---:B------:R-:W-:Y:S01]  /*93c0*/  FMUL.FTZ R62, R2.reuse, R62 ;  /* 0x0000003e023e7220 */ /* 0x040fe20000410000 */
[----:B------:R-:W-:Y:S01]  /*93d0*/  MUFU.EX2 R138, R138 ;  /* 0x0000008a008a7308 */ /* 0x000fe20000000800 */
[C---:B------:R-:W-:Y:S02]  /*93e0*/  FMUL.FTZ R63, R2.reuse, R63 ;  /* 0x0000003f023f7220 */ /* 0x040fe40000410000 */
[C---:B------:R-:W-:Y:S01]  /*93f0*/  FMUL.FTZ R20, R3.reuse, R96 ;  /* 0x0000006003147220 */ /* 0x040fe20000410000 */
[C---:B------:R-:W-:Y:S04]  /*9400*/  HMMA.16816.F32.BF16 R16, R124.reuse, R22, R16 ;  /* 0x000000167c10723c */ /* 0x040fe80000041810 */
[C---:B------:R-:W-:Y:S02]  /*9410*/  FMUL.FTZ R21, R3.reuse, R97 ;  /* 0x0000006103157220 */ /* 0x040fe40000410000 */
[----:B------:R-:W-:Y:S01]  /*9420*/  MUFU.EX2 R141, R141 ;  /* 0x0000008d008d7308 */ /* 0x000fe20000000800 */
[C---:B------:R-:W-:Y:S02]  /*9430*/  FMUL.FTZ R22, R2.reuse, R98 ;  /* 0x0000006202167220 */ /* 0x040fe40000410000 */
[C---:B------:R-:W-:Y:S03]  /*9440*/  FMUL.FTZ R23, R2.reuse, R99 ;  /* 0x0000006302177220 */ /* 0x040fe60000410000 */
[C---:B------:R-:W-:Y:S02]  /*9450*/  FMUL.FTZ R64, R3.reuse, R64 ;  /* 0x0000004003407220 */ /* 0x040fe40000410000 */
[C---:B------:R-:W-:Y:S02]  /*9460*/  FMUL.FTZ R65, R3.reuse, R65 ;  /* 0x0000004103417220 */ /* 0x040fe40000410000 */
[C---:B------:R-:W-:Y:S01]  /*9470*/  HMMA.16816.F32.BF16 R20, R124.reuse, R28, R20 ;  /* 0x0000001c7c14723c */ /* 0x040fe20000041814 */
[----:B------:R-:W-:Y:S02]  /*9480*/  MUFU.EX2 R156, R156 ;  /* 0x0000009c009c7308 */ /* 0x000fe40000000800 */
[C---:B------:R-:W-:Y:S02]  /*9490*/  FMUL.FTZ R66, R2.reuse, R66 ;  /* 0x0000004202427220 */ /* 0x040fe40000410000 */
[C---:B------:R-:W-:Y:S02]  /*94a0*/  FMUL.FTZ R67, R2.reuse, R67 ;  /* 0x0000004302437220 */ /* 0x040fe40000410000 */
[C---:B------:R-:W-:Y:S01]  /*94b0*/  FMUL.FTZ R28, R3.reuse, R88 ;  /* 0x00000058031c7220 */ /* 0x040fe20000410000 */
[C---:B------:R-:W-:Y:S03]  /*94c0*/  HMMA.16816.F32.BF16 R24, R124.reuse, R30, R24 ;  /* 0x0000001e7c18723c */ /* 0x040fe60000041818 */
[----:B------:R-:W-:Y:S01]  /*94d0*/  MUFU.EX2 R158, R158 ;  /* 0x0000009e009e7308 */ /* 0x000fe20000000800 */
[----:B------:R-:W-:Y:S02]  /*94e0*/  FMUL.FTZ R29, R3, R89 ;  /* 0x00000059031d7220 */ /* 0x000fe40000410000 */
[--C-:B------:R-:W-:Y:S02]  /*94f0*/  FFMA.FTZ R148, R163, c[0x0][0x2d0], -R134.reuse ;  /* 0x0000b400a3947a23 */ /* 0x100fe40000010886 */
[C---:B------:R-:W-:Y:S04]  /*9500*/  FMUL.FTZ R30, R2.reuse, R90 ;  /* 0x0000005a021e7220 */ /* 0x040fe80000410000 */
[----:B------:R-:W-:Y:S01]  /*9510*/  FMUL.FTZ R31, R2, R91 ;  /* 0x0000005b021f7220 */ /* 0x000fe20000410000 */
[----:B------:R-:W-:Y:S01]  /*9520*/  MUFU.EX2 R148, R148 ;  /* 0x0000009400947308 */ /* 0x000fe20000000800 */
[----:B------:R-:W-:Y:S01]  /*9530*/  LDSM.16.MT88.4 R88, [R212+0x3900] ;  /* 0x00390000d458783b */ /* 0x000fe20000004200 */
[--C-:B------:R-:W-:Y:S02]  /*9540*/  FFMA.FTZ R151, R151, c[0x0][0x2d0], -R134.reuse ;  /* 0x0000b40097977a23 */ /* 0x100fe40000010886 */
[--C-:B------:R-:W-:Y:S02]  /*9550*/  FFMA.FTZ R153, R153, c[0x0][0x2d0], -R134.reuse ;  /* 0x0000b40099997a23 */ /* 0x100fe40000010886 */
[C---:B------:R-:W-:Y:S03]  /*9560*/  HMMA.16816.F32.BF16 R28, R124.reuse, R36, R28 ;  /* 0x000000247c1c723c */ /* 0x040fe6000004181c */
[--C-:B------:R-:W-:Y:S01]  /*9570*/  FFMA.FTZ R154, R159, c[0x0][0x2d0], -R134.reuse ;  /* 0x0000b4009f9a7a23 */ /* 0x100fe20000010886 */
[----:B------:R-:W5:Y:S01]  /*9580*/  MUFU.EX2 R151, R151 ;  /* 0x0000009700977308 */ /* 0x000f620000000800 */
[--C-:B------:R-:W-:Y:S02]  /*9590*/  FFMA.FTZ R159, R166, c[0x0][0x2d0], -R149.reuse ;  /* 0x0000b400a69f7a23 */ /* 0x100fe40000010895 */
[C---:B------:R-:W-:Y:S01]  /*95a0*/  FMUL.FTZ R36, R3.reuse, R80 ;  /* 0x0000005003247220 */ /* 0x040fe20000410000 */
[C---:B------:R-:W-:Y:S04]  /*95b0*/  HMMA.16816.F32.BF16 R32, R124.reuse, R38, R32 ;  /* 0x000000267c20723c */ /* 0x040fe80000041820 */
[----:B------:R-:W-:Y:S02]  /*95c0*/  FMUL.FTZ R37, R3, R81 ;  /* 0x0000005103257220 */ /* 0x000fe40000410000 */
        /* <DEDUP_REMOVED lines=8> */
[--C-:B------:R-:W-:Y:S02]  /*9650*/  FFMA.FTZ R167, R167, c[0x0][0x2d0], -R134.reuse ;  /* 0x0000b400a7a77a23 */ /* 0x100fe40000010886 */
[--C-:B------:R-:W-:Y:S02]  /*9660*/  FFMA.FTZ R166, R171, c[0x0][0x2d0], -R134.reuse ;  /* 0x0000b400aba67a23 */ /* 0x100fe40000010886 */
[C---:B------:R-:W-:Y:S01]  /*9670*/  FMUL.FTZ R44, R3.reuse, R72 ;  /* 0x00000048032c7220 */ /* 0x040fe20000410000 */
[C---:B------:R-:W-:Y:S03]  /*9680*/  HMMA.16816.F32.BF16 R40, R124.reuse, R46, R40 ;  /* 0x0000002e7c28723c */ /* 0x040fe60000041828 */
[----:B------:R-:W1:Y:S01]  /*9690*/  MUFU.EX2 R159, R159 ;  /* 0x0000009f009f7308 */ /* 0x000e620000000800 */
[----:B------:R-:W-:Y:S02]  /*96a0*/  FMUL.FTZ R45, R3, R73 ;  /* 0x00000049032d7220 */ /* 0x000fe40000410000 */
[--C-:B------:R-:W-:Y:S02]  /*96b0*/  FFMA.FTZ R169, R169, c[0x0][0x2d0], -R134.reuse ;  /* 0x0000b400a9a97a23 */ /* 0x100fe40000010886 */
[C---:B------:R-:W-:Y:S04]  /*96c0*/  FMUL.FTZ R46, R2.reuse, R74 ;  /* 0x0000004a022e7220 */ /* 0x040fe80000410000 */
[----:B------:R-:W-:Y:S01]  /*96d0*/  FMUL.FTZ R47, R2, R75 ;  /* 0x0000004b022f7220 */ /* 0x000fe20000410000 */
[----:B------:R-:W2:Y:S01]  /*96e0*/  MUFU.EX2 R163, R163 ;  /* 0x000000a300a37308 */ /* 0x000ea20000000800 */
[----:B------:R-:W4:Y:S01]  /*96f0*/  LDSM.16.MT88.4 R72, [R212+0x900] ;  /* 0x00090000d448783b */ /* 0x000f220000004200 */
[--C-:B------:R-:W-:Y:S02]  /*9700*/  FFMA.FTZ R171, R246, c[0x0][0x2d0], -R149.reuse ;  /* 0x0000b400f6ab7a23 */ /* 0x100fe40000010895 */
[--C-:B------:R-:W-:Y:S02]  /*9710*/  FFMA.FTZ R237, R244, c[0x0][0x2d0], -R149.reuse ;  /* 0x0000b400f4ed7a23 */ /* 0x100fe40000010895 */
[C---:B---3--:R-:W-:Y:S03]  /*9720*/  HMMA.16816.F32.BF16 R44, R124.reuse, R84, R44 ;  /* 0x000000547c2c723c */ /* 0x048fe6000004182c */
[--C-:B------:R-:W-:Y:S01]  /*9730*/  FFMA.FTZ R241, R241, c[0x0][0x2d0], -R134.reuse ;  /* 0x0000b400f1f17a23 */ /* 0x100fe20000010886 */
[----:B------:R-:W-:Y:S01]  /*9740*/  MUFU.EX2 R160, R160 ;  /* 0x000000a000a07308 */ /* 0x000fe20000000800 */
[--C-:B------:R-:W-:Y:S02]  /*9750*/  FFMA.FTZ R244, R245, c[0x0][0x2d0], -R134.reuse ;  /* 0x0000b400f5f47a23 */ /* 0x100fe40000010886 */
[--C-:B------:R-:W-:Y:S01]  /*9760*/  FFMA.FTZ R245, R162, c[0x0][0x2d0], -R149.reuse ;  /* 0x0000b400a2f57a23 */ /* 0x100fe20000010895 */
[C---:B------:R-:W-:Y:S01]  /*9770*/  HMMA.16816.F32.BF16 R48, R124.reuse, R86, R48 ;  /* 0x000000567c30723c */ /* 0x040fe20000041830 */
[----:B------:R-:W-:Y:S03]  /*9780*/  LDSM.16.MT88.4 R84, [R208+0x900] ;  /* 0x00090000d054783b */ /* 0x000fe60000004200 */
[--C-:B------:R-:W-:Y:S02]  /*9790*/  FFMA.FTZ R162, R165, c[0x0][0x2d0], -R134.reuse ;  /* 0x0000b400a5a27a23 */ /* 0x100fe40000010886 */
[----:B------:R-:W-:Y:S01]  /*97a0*/  MUFU.EX2 R245, R245 ;  /* 0x000000f500f57308 */ /* 0x000fe20000000800 */
[--C-:B------:R-:W-:Y:S01]  /*97b0*/  FFMA.FTZ R243, R243, c[0x0][0x2d0], -R134.reuse ;  /* 0x0000b400f3f37a23 */ /* 0x100fe20000010886 */
[C---:B-1----:R-:W-:Y:S04]  /*97c0*/  HMMA.16816.F32.BF16 R52, R124.reuse, R76, R52 ;  /* 0x0000004c7c34723c */ /* 0x042fe80000041834 */
[--C-:B------:R-:W-:Y:S02]  /*97d0*/  FFMA.FTZ R246, R239, c[0x0][0x2d0], -R134.reuse ;  /* 0x0000b400eff67a23 */ /* 0x100fe40000010886 */
[--C-:B------:R-:W-:Y:S02]  /*97e0*/  FFMA.FTZ R239, R168, c[0x0][0x2d0], -R149.reuse ;  /* 0x0000b400a8ef7a23 */ /* 0x100fe40000010895 */
[C---:B------:R-:W-:Y:S01]  /*97f0*/  HMMA.16816.F32.BF16 R56, R124.reuse, R78, R56 ;  /* 0x0000004e7c38723c */ /* 0x040fe20000041838 */
[----:B------:R-:W1:Y:S01]  /*9800*/  LDSM.16.MT88.4 R76, [R210+0x900] ;  /* 0x00090000d24c783b */ /* 0x000e620000004200 */
[----:B------:R-:W-:Y:S02]  /*9810*/  MUFU.EX2 R162, R162 ;  /* 0x000000a200a27308 */ /* 0x000fe40000000800 */
[--C-:B------:R-:W-:Y:S02]  /*9820*/  FFMA.FTZ R168, R155, c[0x0][0x2d0], -R134.reuse ;  /* 0x0000b4009ba87a23 */ /* 0x100fe40000010886 */
[--C-:B------:R-:W-:Y:S02]  /*9830*/  FFMA.FTZ R155, R150, c[0x0][0x2d0], -R149.reuse ;  /* 0x0000b400969b7a23 */ /* 0x100fe40000010895 */
[C---:B--2---:R-:W-:Y:S04]  /*9840*/  HMMA.16816.F32.BF16 R60, R124.reuse, R68, R60 ;  /* 0x000000447c3c723c */ /* 0x044fe8000004183c */
[----:B------:R-:W-:Y:S01]  /*9850*/  MUFU.EX2 R239, R239 ;  /* 0x000000ef00ef7308 */ /* 0x000fe20000000800 */
[----:B------:R-:W-:Y:S02]  /*9860*/  FFMA.FTZ R149, R140, c[0x0][0x2d0], -R149 ;  /* 0x0000b4008c957a23 */ /* 0x000fe40000010895 */
[----:B----4-:R-:W-:Y:S01]  /*9870*/  F2FP.BF16.PACK_AB R68, R137, R136 ;  /* 0x000000888944723e */ /* 0x010fe200000010ff */
[----:B------:R-:W-:Y:S04]  /*9880*/  HMMA.16816.F32.BF16 R64, R124, R70, R64 ;  /* 0x000000467c40723c */ /* 0x000fe80000041840 */
[----:B-----5:R-:W-:Y:S01]  /*9890*/  F2FP.BF16.PACK_AB R69, R151, R148 ;  /* 0x000000949745723e */ /* 0x020fe200000010ff */
[--C-:B------:R-:W-:Y:S01]  /*98a0*/  FFMA.FTZ R140, R143, c[0x0][0x2d0], -R134.reuse ;  /* 0x0000b4008f8c7a23 */ /* 0x100fe20000010886 */
[----:B------:R-:W-:Y:S01]  /*98b0*/  MUFU.EX2 R168, R168 ;  /* 0x000000a800a87308 */ /* 0x000fe20000000800 */
[----:B------:R-:W-:Y:S01]  /*98c0*/  F2FP.BF16.PACK_AB R70, R141, R138 ;  /* 0x0000008a8d46723e */ /* 0x000fe200000010ff */
[--C-:B------:R-:W-:Y:S01]  /*98d0*/  FFMA.FTZ R139, R139, c[0x0][0x2d0], -R134.reuse ;  /* 0x0000b4008b8b7a23 */ /* 0x100fe20000010886 */
[----:B------:R-:W-:Y:S03]  /*98e0*/  F2FP.BF16.PACK_AB R71, R154, R153 ;  /* 0x000000999a47723e */ /* 0x000fe600000010ff */
[--C-:B------:R-:W-:Y:S02]  /*98f0*/  FFMA.FTZ R135, R135, c[0x0][0x2d0], -R134.reuse ;  /* 0x0000b40087877a23 */ /* 0x100fe40000010886 */
[----:B------:R-:W-:Y:S02]  /*9900*/  FFMA.FTZ R134, R117, c[0x0][0x2d0], -R134 ;  /* 0x0000b40075867a23 */ /* 0x000fe40000010886 */
[C---:B------:R-:W-:Y:S01]  /*9910*/  HMMA.16816.F32.BF16 R4, R68.reuse, R72, R4 ;  /* 0x000000484404723c */ /* 0x040fe20000041804 */
[----:B------:R-:W2:Y:S04]  /*9920*/  MUFU.EX2 R167, R167 ;  /* 0x000000a700a77308 */ /* 0x000ea80000000800 */
[----:B------:R-:W-:Y:S02]  /*9930*/  FFMA.FTZ R128, R3, R228, R128 ;  /* 0x000000e403807223 */ /* 0x000fe40000010080 */
[----:B------:R-:W-:Y:S01]  /*9940*/  FFMA.FTZ R133, R2, R227, R133 ;  /* 0x000000e302857223 */ /* 0x000fe20000010085 */
[C---:B------:R-:W-:Y:S01]  /*9950*/  HMMA.16816.F32.BF16 R8, R68.reuse, R74, R8 ;  /* 0x0000004a4408723c */ /* 0x040fe20000041808 */
[----:B------:R-:W3:Y:S02]  /*9960*/  LDSM.16.MT88.4 R72, [R210+0x3900] ;  /* 0x00390000d248783b */ /* 0x000ee40000004200 */
[----:B------:R-:W-:Y:S01]  /*9970*/  MUFU.EX2 R166, R166 ;  /* 0x000000a600a67308 */ /* 0x000fe20000000800 */
[----:B------:R-:W-:Y:S02]  /*9980*/  FADD.FTZ R119, R119, R128 ;  /* 0x0000008077777221 */ /* 0x000fe40000010000 */
[----:B------:R-:W-:Y:S02]  /*9990*/  FADD.FTZ R132, R132, R133 ;  /* 0x0000008584847221 */ /* 0x000fe40000010000 */
[C---:B-1----:R-:W-:Y:S04]  /*99a0*/  HMMA.16816.F32.BF16 R12, R68.reuse, R76, R12 ;  /* 0x0000004c440c723c */ /* 0x042fe8000004180c */
[----:B------:R-:W-:Y:S01]  /*99b0*/  FADD.FTZ R118, R118, R119 ;  /* 0x0000007776767221 */ /* 0x000fe20000010000 */
[----:B------:R-:W1:Y:S01]  /*99c0*/  MUFU.EX2 R169, R169 ;  /* 0x000000a900a97308 */ /* 0x000e620000000800 */
[----:B------:R-:W-:Y:S02]  /*99d0*/  FADD.FTZ R3, R131, R132 ;  /* 0x0000008483037221 */ /* 0x000fe40000010000 */
[C---:B------:R-:W-:Y:S01]  /*99e0*/  HMMA.16816.F32.BF16 R16, R68.reuse, R78, R16 ;  /* 0x0000004e4410723c */ /* 0x040fe20000041810 */
[----:B------:R-:W4:Y:S03]  /*99f0*/  LDSM.16.MT88.4 R76, [R209+0x3900] ;  /* 0x00390000d14c783b */ /* 0x000f260000004200 */
[----:B------:R-:W-:Y:S02]  /*9a00*/  FADD.FTZ R129, R129, R118 ;  /* 0x0000007681817221 */ /* 0x000fe40000010000 */
[----:B------:R-:W-:Y:S01]  /*9a10*/  FADD.FTZ R3, R130, R3 ;  /* 0x0000000382037221 */ /* 0x000fe20000010000 */
[----:B------:R-:W-:Y:S01]  /*9a20*/  MUFU.EX2 R171, R171 ;  /* 0x000000ab00ab7308 */ /* 0x000fe20000000800 */
[C---:B------:R-:W-:Y:S04]  /*9a30*/  HMMA.16816.F32.BF16 R20, R68.reuse, R80, R20 ;  /* 0x000000504414723c */ /* 0x040fe80000041814 */
[----:B------:R-:W-:Y:S02]  /*9a40*/  FADD.FTZ R136, R136, R129 ;  /* 0x0000008188887221 */ /* 0x000fe40000010000 */
[----:B------:R-:W-:Y:S02]  /*9a50*/  FADD.FTZ R2, R148, R3 ;  /* 0x0000000394027221 */ /* 0x000fe40000010000 */
[C---:B------:R-:W-:Y:S01]  /*9a60*/  HMMA.16816.F32.BF16 R24, R68.reuse, R82, R24 ;  /* 0x000000524418723c */ /* 0x040fe20000041818 */
[----:B------:R-:W5:Y:S01]  /*9a70*/  LDSM.16.MT88.4 R80, [R208+0x3900] ;  /* 0x00390000d050783b */ /* 0x000f620000004200 */
[----:B------:R-:W-:Y:S02]  /*9a80*/  MUFU.EX2 R240, R240 ;  /* 0x000000f000f07308 */ /* 0x000fe40000000800 */
[----:B------:R-:W-:Y:S02]  /*9a90*/  FADD.FTZ R137, R137, R136 ;  /* 0x0000008889897221 */ /* 0x000fe40000010000 */
[----:B------:R-:W-:Y:S02]  /*9aa0*/  FADD.FTZ R2, R151, R2 ;  /* 0x0000000297027221 */ /* 0x000fe40000010000 */
[C---:B------:R-:W-:Y:S04]  /*9ab0*/  HMMA.16816.F32.BF16 R28, R68.reuse, R84, R28 ;  /* 0x00000054441c723c */ /* 0x040fe8000004181c */
[----:B------:R-:W-:Y:S01]  /*9ac0*/  MUFU.EX2 R237, R237 ;  /* 0x000000ed00ed7308 */ /* 0x000fe20000000800 */
[----:B------:R-:W-:Y:S02]  /*9ad0*/  FADD.FTZ R138, R138, R137 ;  /* 0x000000898a8a7221 */ /* 0x000fe40000010000 */
[----:B------:R-:W-:Y:S01]  /*9ae0*/  FADD.FTZ R3, R153, R2 ;  /* 0x0000000299037221 */ /* 0x000fe20000010000 */
[C---:B------:R-:W-:Y:S01]  /*9af0*/  HMMA.16816.F32.BF16 R32, R68.reuse, R86, R32 ;  /* 0x000000564420723c */ /* 0x040fe20000041820 */
[----:B------:R-:W-:Y:S03]  /*9b00*/  LDSM.16.MT88.4 R84, [R210+0x1100] ;  /* 0x00110000d254783b */ /* 0x000fe60000004200 */
[----:B------:R-:W-:Y:S02]  /*9b10*/  FADD.FTZ R138, R141, R138 ;  /* 0x0000008a8d8a7221 */ /* 0x000fe40000010000 */
[----:B------:R-:W-:Y:S01]  /*9b20*/  MUFU.EX2 R242, R242 ;  /* 0x000000f200f27308 */ /* 0x000fe20000000800 */
[----:B------:R-:W-:Y:S01]  /*9b30*/  FADD.FTZ R3, R154, R3 ;  /* 0x000000039a037221 */ /* 0x000fe20000010000 */
[C---:B------:R-:W-:Y:S08]  /*9b40*/  HMMA.16816.F32.BF16 R36, R68.reuse, R88, R36 ;  /* 0x000000584424723c */ /* 0x040ff00000041824 */
[C---:B------:R-:W-:Y:S01]  /*9b50*/  HMMA.16816.F32.BF16 R40, R68.reuse, R90, R40 ;  /* 0x0000005a4428723c */ /* 0x040fe20000041828 */
[----:B------:R-:W-:Y:S01]  /*9b60*/  LDSM.16.MT88.4 R88, [R208+0x4100] ;  /* 0x00410000d058783b */ /* 0x000fe20000004200 */
[----:B------:R-:W-:Y:S06]  /*9b70*/  MUFU.EX2 R241, R241 ;  /* 0x000000f100f17308 */ /* 0x000fec0000000800 */
[C---:B---3--:R-:W-:Y:S04]  /*9b80*/  HMMA.16816.F32.BF16 R44, R68.reuse, R72, R44 ;  /* 0x00000048442c723c */ /* 0x048fe8000004182c */
[----:B------:R-:W-:Y:S04]  /*9b90*/  MUFU.EX2 R244, R244 ;  /* 0x000000f400f47308 */ /* 0x000fe80000000800 */
[C---:B------:R-:W-:Y:S01]  /*9ba0*/  HMMA.16816.F32.BF16 R48, R68.reuse, R74, R48 ;  /* 0x0000004a4430723c */ /* 0x040fe20000041830 */
[----:B------:R-:W3:Y:S05]  /*9bb0*/  LDSM.16.MT88.4 R72, [R212+0x1100] ;  /* 0x00110000d448783b */ /* 0x000eea0000004200 */
[----:B------:R-:W-:Y:S02]  /*9bc0*/  MUFU.EX2 R243, R243 ;  /* 0x000000f300f37308 */ /* 0x000fe40000000800 */
[C---:B----4-:R-:W-:Y:S08]  /*9bd0*/  HMMA.16816.F32.BF16 R52, R68.reuse, R76, R52 ;  /* 0x0000004c4434723c */ /* 0x050ff00000041834 */
[C---:B------:R-:W-:Y:S01]  /*9be0*/  HMMA.16816.F32.BF16 R56, R68.reuse, R78, R56 ;  /* 0x0000004e4438723c */ /* 0x040fe20000041838 */
[----:B------:R-:W4:Y:S01]  /*9bf0*/  LDSM.16.MT88.4 R76, [R209+0x1100] ;  /* 0x00110000d14c783b */ /* 0x000f220000004200 */
[----:B------:R-:W-:Y:S06]  /*9c00*/  MUFU.EX2 R246, R246 ;  /* 0x000000f600f67308 */ /* 0x000fec0000000800 */
[C---:B-----5:R-:W-:Y:S04]  /*9c10*/  HMMA.16816.F32.BF16 R60, R68.reuse, R80, R60 ;  /* 0x00000050443c723c */ /* 0x060fe8000004183c */
[----:B------:R-:W-:Y:S04]  /*9c20*/  MUFU.EX2 R152, R152 ;  /* 0x0000009800987308 */ /* 0x000fe80000000800 */
[----:B------:R-:W-:Y:S01]  /*9c30*/  HMMA.16816.F32.BF16 R64, R68, R82, R64 ;  /* 0x000000524440723c */ /* 0x000fe20000041840 */
[----:B------:R-:W5:Y:S05]  /*9c40*/  LDSM.16.MT88.4 R80, [R208+0x1100] ;  /* 0x00110000d050783b */ /* 0x000f6a0000004200 */
[----:B------:R-:W4:Y:S01]  /*9c50*/  MUFU.EX2 R155, R155 ;  /* 0x0000009b009b7308 */ /* 0x000f220000000800 */
[----:B------:R-:W-:Y:S01]  /*9c60*/  F2FP.BF16.PACK_AB R68, R156, R159 ;  /* 0x0000009f9c44723e */ /* 0x000fe200000010ff */
[----:B------:R-:W-:Y:S01]  /*9c70*/  FADD.FTZ R159, R159, R138 ;  /* 0x0000008a9f9f7221 */ /* 0x000fe20000010000 */
[----:B------:R-:W-:Y:S03]  /*9c80*/  F2FP.BF16.PACK_AB R70, R163, R158 ;  /* 0x0000009ea346723e */ /* 0x000fe600000010ff */
[----:B--2---:R-:W-:Y:S01]  /*9c90*/  F2FP.BF16.PACK_AB R69, R167, R160 ;  /* 0x000000a0a745723e */ /* 0x004fe200000010ff */
[----:B------:R-:W-:Y:S01]  /*9ca0*/  FADD.FTZ R160, R160, R3 ;  /* 0x00000003a0a07221 */ /* 0x000fe20000010000 */
[----:B-1----:R-:W-:Y:S01]  /*9cb0*/  F2FP.BF16.PACK_AB R71, R169, R166 ;  /* 0x000000a6a947723e */ /* 0x002fe200000010ff */
[----:B------:R-:W-:Y:S01]  /*9cc0*/  FADD.FTZ R159, R156, R159 ;  /* 0x0000009f9c9f7221 */ /* 0x000fe20000010000 */
[----:B------:R-:W-:Y:S01]  /*9cd0*/  MUFU.EX2 R142, R142 ;  /* 0x0000008e008e7308 */ /* 0x000fe20000000800 */
[----:B------:R-:W-:Y:S02]  /*9ce0*/  FADD.FTZ R167, R167, R160 ;  /* 0x000000a0a7a77221 */ /* 0x000fe40000010000 */
[----:B------:R-:W-:Y:S02]  /*9cf0*/  FADD.FTZ R158, R158, R159 ;  /* 0x0000009f9e9e7221 */ /* 0x000fe40000010000 */
[C---:B---3--:R-:W-:Y:S03]  /*9d00*/  HMMA.16816.F32.BF16 R4, R68.reuse, R72, R4 ;  /* 0x000000484404723c */ /* 0x048fe60000041804 */
[----:B------:R-:W-:Y:S02]  /*9d10*/  FADD.FTZ R2, R166, R167 ;  /* 0x000000a7a6027221 */ /* 0x000fe40000010000 */
[----:B------:R-:W1:Y:S01]  /*9d20*/  MUFU.EX2 R149, R149 ;  /* 0x0000009500957308 */ /* 0x000e620000000800 */
[----:B------:R-:W-:Y:S02]  /*9d30*/  FADD.FTZ R158, R163, R158 ;  /* 0x0000009ea39e7221 */ /* 0x000fe40000010000 */
[C---:B------:R-:W-:Y:S01]  /*9d40*/  HMMA.16816.F32.BF16 R8, R68.reuse, R74, R8 ;  /* 0x0000004a4408723c */ /* 0x040fe20000041808 */
[----:B------:R-:W2:Y:S03]  /*9d50*/  LDSM.16.MT88.4 R72, [R212+0x4100] ;  /* 0x00410000d448783b */ /* 0x000ea60000004200 */
[----:B----4-:R-:W-:Y:S01]  /*9d60*/  F2FP.BF16.PACK_AB R124, R155, R152 ;  /* 0x000000989b7c723e */ /* 0x010fe200000010ff */
[----:B------:R-:W-:Y:S02]  /*9d70*/  FADD.FTZ R2, R169, R2 ;  /* 0x00000002a9027221 */ /* 0x000fe40000010000 */
[----:B------:R-:W-:Y:S01]  /*9d80*/  MUFU.EX2 R140, R140 ;  /* 0x0000008c008c7308 */ /* 0x000fe20000000800 */
[C---:B------:R-:W-:Y:S08]  /*9d90*/  HMMA.16816.F32.BF16 R12, R68.reuse, R84, R12 ;  /* 0x00000054440c723c */ /* 0x040ff0000004180c */
[C---:B------:R-:W-:Y:S01]  /*9da0*/  HMMA.16816.F32.BF16 R16, R68.reuse, R86, R16 ;  /* 0x000000564410723c */ /* 0x040fe20000041810 */
[----:B------:R-:W3:Y:S01]  /*9db0*/  LDSM.16.MT88.4 R84, [R210+0x4100] ;  /* 0x00410000d254783b */ /* 0x000ee20000004200 */
[----:B------:R-:W4:Y:S02]  /*9dc0*/  MUFU.EX2 R139, R139 ;  /* 0x0000008b008b7308 */ /* 0x000f240000000800 */
[----:B-1----:R-:W-:Y:S04]  /*9dd0*/  F2FP.BF16.PACK_AB R126, R149, R142 ;  /* 0x0000008e957e723e */ /* 0x002fe800000010ff */
[C---:B------:R-:W-:Y:S04]  /*9de0*/  HMMA.16816.F32.BF16 R20, R68.reuse, R76, R20 ;  /* 0x0000004c4414723c */ /* 0x040fe80000041814 */
[----:B------:R-:W-:Y:S04]  /*9df0*/  MUFU.EX2 R135, R135 ;  /* 0x0000008700877308 */ /* 0x000fe80000000800 */
[C---:B------:R-:W-:Y:S01]  /*9e00*/  HMMA.16816.F32.BF16 R24, R68.reuse, R78, R24 ;  /* 0x0000004e4418723c */ /* 0x040fe20000041818 */
[----:B------:R-:W1:Y:S05]  /*9e10*/  LDSM.16.MT88.4 R76, [R209+0x4100] ;  /* 0x00410000d14c783b */ /* 0x000e6a0000004200 */
[----:B------:R-:W3:Y:S02]  /*9e20*/  MUFU.EX2 R134, R134 ;  /* 0x0000008600867308 */ /* 0x000ee40000000800 */
[C---:B-----5:R-:W-:Y:S04]  /*9e30*/  HMMA.16816.F32.BF16 R28, R68.reuse, R80, R28 ;  /* 0x00000050441c723c */ /* 0x060fe8000004181c */
[----:B----4-:R-:W-:Y:S04]  /*9e40*/  F2FP.BF16.PACK_AB R125, R139, R140 ;  /* 0x0000008c8b7d723e */ /* 0x010fe800000010ff */
[C---:B------:R-:W-:Y:S01]  /*9e50*/  HMMA.16816.F32.BF16 R32, R68.reuse, R82, R32 ;  /* 0x000000524420723c */ /* 0x040fe20000041820 */
[----:B------:R-:W4:Y:S07]  /*9e60*/  LDSM.16.MT88.4 R80, [R212+0x1900] ;  /* 0x00190000d450783b */ /* 0x000f2e0000004200 */
[C---:B--2---:R-:W-:Y:S04]  /*9e70*/  HMMA.16816.F32.BF16 R36, R68.reuse, R72, R36 ;  /* 0x000000484424723c */ /* 0x044fe80000041824 */
[----:B---3--:R-:W-:Y:S04]  /*9e80*/  F2FP.BF16.PACK_AB R127, R134, R135 ;  /* 0x00000087867f723e */ /* 0x008fe800000010ff */
[C---:B------:R-:W-:Y:S01]  /*9e90*/  HMMA.16816.F32.BF16 R40, R68.reuse, R74, R40 ;  /* 0x0000004a4428723c */ /* 0x040fe20000041828 */
[----:B------:R-:W2:Y:S07]  /*9ea0*/  LDSM.16.MT88.4 R72, [R210+0x1900] ;  /* 0x00190000d248783b */ /* 0x000eae0000004200 */
[C---:B------:R-:W-:Y:S08]  /*9eb0*/  HMMA.16816.F32.BF16 R44, R68.reuse, R84, R44 ;  /* 0x00000054442c723c */ /* 0x040ff0000004182c */
[C---:B------:R-:W-:Y:S01]  /*9ec0*/  HMMA.16816.F32.BF16 R48, R68.reuse, R86, R48 ;  /* 0x000000564430723c */ /* 0x040fe20000041830 */
[----:B------:R-:W-:Y:S07]  /*9ed0*/  LDSM.16.MT88.4 R84, [R208+0x1900] ;  /* 0x00190000d054783b */ /* 0x000fee0000004200 */
[C---:B-1----:R-:W-:Y:S08]  /*9ee0*/  HMMA.16816.F32.BF16 R52, R68.reuse, R76, R52 ;  /* 0x0000004c4434723c */ /* 0x042ff00000041834 */
[C---:B------:R-:W-:Y:S01]  /*9ef0*/  HMMA.16816.F32.BF16 R56, R68.reuse, R78, R56 ;  /* 0x0000004e4438723c */ /* 0x040fe20000041838 */
[----:B------:R-:W1:Y:S07]  /*9f00*/  LDSM.16.MT88.4 R76, [R209+0x1900] ;  /* 0x00190000d14c783b */ /* 0x000e6e0000004200 */
[C---:B------:R-:W-:Y:S08]  /*9f10*/  HMMA.16816.F32.BF16 R60, R68.reuse, R88, R60 ;  /* 0x00000058443c723c */ /* 0x040ff0000004183c */
[----:B------:R-:W-:Y:S01]  /*9f20*/  HMMA.16816.F32.BF16 R64, R68, R90, R64 ;  /* 0x0000005a4440723c */ /* 0x000fe20000041840 */
[----:B------:R-:W-:Y:S06]  /*9f30*/  LDSM.16.MT88.4 R88, [R209+0x4900] ;  /* 0x00490000d158783b */ /* 0x000fec0000004200 */
[----:B------:R-:W-:Y:S01]  /*9f40*/  F2FP.BF16.PACK_AB R68, R240, R171 ;  /* 0x000000abf044723e */ /* 0x000fe200000010ff */
[----:B------:R-:W-:Y:S01]  /*9f50*/  FADD.FTZ R171, R171, R158 ;  /* 0x0000009eabab7221 */ /* 0x000fe20000010000 */
[----:B------:R-:W-:Y:S03]  /*9f60*/  F2FP.BF16.PACK_AB R70, R242, R237 ;  /* 0x000000edf246723e */ /* 0x000fe600000010ff */
[----:B------:R-:W-:Y:S01]  /*9f70*/  F2FP.BF16.PACK_AB R69, R244, R241 ;  /* 0x000000f1f445723e */ /* 0x000fe200000010ff */
[----:B------:R-:W-:Y:S01]  /*9f80*/  FADD.FTZ R241, R241, R2 ;  /* 0x00000002f1f17221 */ /* 0x000fe20000010000 */
[----:B------:R-:W-:Y:S01]  /*9f90*/  F2FP.BF16.PACK_AB R71, R246, R243 ;  /* 0x000000f3f647723e */ /* 0x000fe200000010ff */
[----:B------:R-:W-:Y:S02]  /*9fa0*/  FADD.FTZ R240, R240, R171 ;  /* 0x000000abf0f07221 */ /* 0x000fe40000010000 */
[----:B------:R-:W-:Y:S02]  /*9fb0*/  FADD.FTZ R244, R244, R241 ;  /* 0x000000f1f4f47221 */ /* 0x000fe40000010000 */
[----:B------:R-:W-:Y:S02]  /*9fc0*/  FADD.FTZ R237, R237, R240 ;  /* 0x000000f0eded7221 */ /* 0x000fe40000010000 */
[C---:B----4-:R-:W-:Y:S03]  /*9fd0*/  HMMA.16816.F32.BF16 R4, R68.reuse, R80, R4 ;  /* 0x000000504404723c */ /* 0x050fe60000041804 */
[----:B------:R-:W-:Y:S02]  /*9fe0*/  FADD.FTZ R3, R243, R244 ;  /* 0x000000f4f3037221 */ /* 0x000fe40000010000 */
[----:B------:R-:W-:Y:S02]  /*9ff0*/  FADD.FTZ R237, R242, R237 ;  /* 0x000000edf2ed7221 */ /* 0x000fe40000010000 */
[----:B------:R-:W-:Y:S01]  /*a000*/  FADD.FTZ R3, R246, R3 ;  /* 0x00000003f6037221 */ /* 0x000fe20000010000 */
[C---:B------:R-:W-:Y:S01]  /*a010*/  HMMA.16816.F32.BF16 R8, R68.reuse, R82, R8 ;  /* 0x000000524408723c */ /* 0x040fe20000041808 */
[----:B------:R-:W3:Y:S03]  /*a020*/  LDSM.16.MT88.4 R80, [R212+0x4900] ;  /* 0x00490000d450783b */ /* 0x000ee60000004200 */
[----:B------:R-:W-:Y:S04]  /*a030*/  FADD.FTZ R2, R162, R3 ;  /* 0x00000003a2027221 */ /* 0x000fe80000010000 */
[C---:B--2---:R-:W-:Y:S04]  /*a040*/  HMMA.16816.F32.BF16 R12, R68.reuse, R72, R12 ;  /* 0x00000048440c723c */ /* 0x044fe8000004180c */
[----:B------:R-:W-:Y:S04]  /*a050*/  FADD.FTZ R2, R161, R2 ;  /* 0x00000002a1027221 */ /* 0x000fe80000010000 */
[C---:B------:R-:W-:Y:S01]  /*a060*/  HMMA.16816.F32.BF16 R16, R68.reuse, R74, R16 ;  /* 0x0000004a4410723c */ /* 0x040fe20000041810 */
[----:B------:R-:W2:Y:S03]  /*a070*/  LDSM.16.MT88.4 R72, [R210+0x4900] ;  /* 0x00490000d248783b */ /* 0x000ea60000004200 */
[----:B------:R-:W-:Y:S02]  /*a080*/  FADD.FTZ R3, R157, R2 ;  /* 0x000000029d037221 */ /* 0x000fe40000010000 */
[----:B------:R-:W-:Y:S02]  /*a090*/  IMAD.MOV.U32 R2, RZ, RZ, R116 ;  /* 0x000000ffff027224 */ /* 0x000fe400078e0074 */
[C---:B-1----:R-:W-:Y:S04]  /*a0a0*/  HMMA.16816.F32.BF16 R20, R68.reuse, R76, R20 ;  /* 0x0000004c4414723c */ /* 0x042fe80000041814 */
[----:B------:R-:W-:Y:S04]  /*a0b0*/  FADD.FTZ R3, R168, R3 ;  /* 0x00000003a8037221 */ /* 0x000fe80000010000 */
[C---:B------:R-:W-:Y:S01]  /*a0c0*/  HMMA.16816.F32.BF16 R24, R68.reuse, R78, R24 ;  /* 0x0000004e4418723c */ /* 0x040fe20000041818 */
[----:B------:R-:W1:Y:S03]  /*a0d0*/  LDSM.16.MT88.4 R76, [R212+0x2100] ;  /* 0x00210000d44c783b */ /* 0x000e660000004200 */
[----:B------:R-:W-:Y:S02]  /*a0e0*/  FADD.FTZ R140, R140, R3 ;  /* 0x000000038c8c7221 */ /* 0x000fe40000010000 */
[----:B------:R-:W-:Y:S02]  /*a0f0*/  IMAD.MOV.U32 R3, RZ, RZ, R0 ;  /* 0x000000ffff037224 */ /* 0x000fe400078e0000 */
[C---:B------:R-:W-:Y:S04]  /*a100*/  HMMA.16816.F32.BF16 R28, R68.reuse, R84, R28 ;  /* 0x00000054441c723c */ /* 0x040fe8000004181c */
[----:B------:R-:W-:Y:S04]  /*a110*/  FADD.FTZ R140, R139, R140 ;  /* 0x0000008c8b8c7221 */ /* 0x000fe80000010000 */
[C---:B------:R-:W-:Y:S01]  /*a120*/  HMMA.16816.F32.BF16 R32, R68.reuse, R86, R32 ;  /* 0x000000564420723c */ /* 0x040fe20000041820 */
[----:B------:R-:W-:Y:S03]  /*a130*/  LDSM.16.MT88.4 R84, [R208+0x2100] ;  /* 0x00210000d054783b */ /* 0x000fe60000004200 */
[----:B------:R-:W-:Y:S04]  /*a140*/  FADD.FTZ R135, R135, R140 ;  /* 0x0000008c87877221 */ /* 0x000fe80000010000 */
[C---:B---3--:R-:W-:Y:S04]  /*a150*/  HMMA.16816.F32.BF16 R36, R68.reuse, R80, R36 ;  /* 0x000000504424723c */ /* 0x048fe80000041824 */
[----:B------:R-:W-:Y:S04]  /*a160*/  FADD.FTZ R227, R134, R135 ;  /* 0x0000008786e37221 */ /* 0x000fe80000010000 */
[C---:B------:R-:W-:Y:S01]  /*a170*/  HMMA.16816.F32.BF16 R40, R68.reuse, R82, R40 ;  /* 0x000000524428723c */ /* 0x040fe20000041828 */
[----:B------:R-:W3:Y:S07]  /*a180*/  LDSM.16.MT88.4 R80, [R210+0x2100] ;  /* 0x00210000d250783b */ /* 0x000eee0000004200 */
[C---:B--2---:R-:W-:Y:S08]  /*a190*/  HMMA.16816.F32.BF16 R44, R68.reuse, R72, R44 ;  /* 0x00000048442c723c */ /* 0x044ff0000004182c */
[C---:B------:R-:W-:Y:S01]  /*a1a0*/  HMMA.16816.F32.BF16 R48, R68.reuse, R74, R48 ;  /* 0x0000004a4430723c */ /* 0x040fe20000041830 */
[----:B------:R-:W2:Y:S07]  /*a1b0*/  LDSM.16.MT88.4 R72, [R209+0x2100] ;  /* 0x00210000d148783b */ /* 0x000eae0000004200 */
[C---:B------:R-:W-:Y:S08]  /*a1c0*/  HMMA.16816.F32.BF16 R52, R68.reuse, R88, R52 ;  /* 0x000000584434723c */ /* 0x040ff00000041834 */
[C---:B------:R-:W-:Y:S01]  /*a1d0*/  HMMA.16816.F32.BF16 R56, R68.reuse, R90, R56 ;  /* 0x0000005a4438723c */ /* 0x040fe20000041838 */
[----:B------:R-:W-:Y:S07]  /*a1e0*/  LDSM.16.MT88.4 R88, [R209+0x5100] ;  /* 0x00510000d158783b */ /* 0x000fee0000004200 */
        /* <DEDUP_REMOVED lines=8> */
[----:B------:R-:W-:Y:S02]  /*a270*/  F2FP.BF16.PACK_AB R71, R168, R157 ;  /* 0x0000009da847723e */ /* 0x000fe400000010ff */
[----:B------:R-:W-:Y:S01]  /*a280*/  IADD3 R168, R238, -0x1, RZ ;  /* 0xffffffffeea87810 */ /* 0x000fe20007ffe0ff */
[----:B------:R-:W-:Y:S04]  /*a290*/  FADD.FTZ R164, R164, R239 ;  /* 0x000000efa4a47221 */ /* 0x000fe80000010000 */
[C---:B-1----:R-:W-:Y:S03]  /*a2a0*/  HMMA.16816.F32.BF16 R4, R68.reuse, R76, R4 ;  /* 0x0000004c4404723c */ /* 0x042fe60000041804 */
[----:B------:R-:W-:Y:S02]  /*a2b0*/  FADD.FTZ R245, R245, R164 ;  /* 0x000000a4f5f57221 */ /* 0x000fe40000010000 */
[----:B------:R-:W-:Y:S02]  /*a2c0*/  IMAD.MOV.U32 R238, RZ, RZ, R168 ;  /* 0x000000ffffee7224 */ /* 0x000fe400078e00a8 */
[----:B------:R-:W-:Y:S01]  /*a2d0*/  FADD.FTZ R152, R152, R245 ;  /* 0x000000f598987221 */ /* 0x000fe20000010000 */
[C---:B------:R-:W-:Y:S01]  /*a2e0*/  HMMA.16816.F32.BF16 R8, R68.reuse, R78, R8 ;  /* 0x0000004e4408723c */ /* 0x040fe20000041808 */
[----:B------:R-:W1:Y:S03]  /*a2f0*/  LDSM.16.MT88.4 R76, [R212+0x5100] ;  /* 0x00510000d44c783b */ /* 0x000e660000004200 */
[----:B------:R-:W-:Y:S04]  /*a300*/  FADD.FTZ R155, R155, R152 ;  /* 0x000000989b9b7221 */ /* 0x000fe80000010000 */
[C---:B---3--:R-:W-:Y:S04]  /*a310*/  HMMA.16816.F32.BF16 R12, R68.reuse, R80, R12 ;  /* 0x00000050440c723c */ /* 0x048fe8000004180c */
[----:B------:R-:W-:Y:S04]  /*a320*/  FADD.FTZ R142, R142, R155 ;  /* 0x0000009b8e8e7221 */ /* 0x000fe80000010000 */
[C---:B------:R-:W-:Y:S01]  /*a330*/  HMMA.16816.F32.BF16 R16, R68.reuse, R82, R16 ;  /* 0x000000524410723c */ /* 0x040fe20000041810 */
[----:B------:R-:W3:Y:S03]  /*a340*/  LDSM.16.MT88.4 R80, [R210+0x5100] ;  /* 0x00510000d250783b */ /* 0x000ee60000004200 */
[----:B------:R-:W-:Y:S04]  /*a350*/  FADD.FTZ R228, R149, R142 ;  /* 0x0000008e95e47221 */ /* 0x000fe80000010000 */
[C---:B--2---:R-:W-:Y:S08]  /*a360*/  HMMA.16816.F32.BF16 R20, R68.reuse, R72, R20 ;  /* 0x000000484414723c */ /* 0x044ff00000041814 */
[C---:B------:R-:W-:Y:S01]  /*a370*/  HMMA.16816.F32.BF16 R24, R68.reuse, R74, R24 ;  /* 0x0000004a4418723c */ /* 0x040fe20000041818 */
[----:B------:R-:W2:Y:S07]  /*a380*/  LDSM.16.MT88.4 R72, [R208+0x5100] ;  /* 0x00510000d048783b */ /* 0x000eae0000004200 */
[C---:B------:R-:W-:Y:S08]  /*a390*/  HMMA.16816.F32.BF16 R28, R68.reuse, R84, R28 ;  /* 0x00000054441c723c */ /* 0x040ff0000004181c */
[C---:B------:R-:W-:Y:S01]  /*a3a0*/  HMMA.16816.F32.BF16 R32, R68.reuse, R86, R32 ;  /* 0x000000564420723c */ /* 0x040fe20000041820 */
[----:B------:R-:W4:Y:S07]  /*a3b0*/  LDSM.16.MT88.4 R84, [R208+0x2900] ;  /* 0x00290000d054783b */ /* 0x000f2e0000004200 */
[C---:B-1----:R-:W-:Y:S08]  /*a3c0*/  HMMA.16816.F32.BF16 R36, R68.reuse, R76, R36 ;  /* 0x0000004c4424723c */ /* 0x042ff00000041824 */
[C---:B------:R-:W-:Y:S01]  /*a3d0*/  HMMA.16816.F32.BF16 R40, R68.reuse, R78, R40 ;  /* 0x0000004e4428723c */ /* 0x040fe20000041828 */
[----:B------:R-:W1:Y:S07]  /*a3e0*/  LDSM.16.MT88.4 R76, [R212+0x5900] ;  /* 0x00590000d44c783b */ /* 0x000e6e0000004200 */
[C---:B---3--:R-:W-:Y:S08]  /*a3f0*/  HMMA.16816.F32.BF16 R44, R68.reuse, R80, R44 ;  /* 0x00000050442c723c */ /* 0x048ff0000004182c */
[C---:B------:R-:W-:Y:S08]  /*a400*/  HMMA.16816.F32.BF16 R48, R68.reuse, R82, R48 ;  /* 0x000000524430723c */ /* 0x040ff00000041830 */
[C---:B------:R-:W-:Y:S08]  /*a410*/  HMMA.16816.F32.BF16 R52, R68.reuse, R88, R52 ;  /* 0x000000584434723c */ /* 0x040ff00000041834 */
[C---:B------:R-:W-:Y:S08]  /*a420*/  HMMA.16816.F32.BF16 R56, R68.reuse, R90, R56 ;  /* 0x0000005a4438723c */ /* 0x040ff00000041838 */
[C---:B--2---:R-:W-:Y:S08]  /*a430*/  HMMA.16816.F32.BF16 R60, R68.reuse, R72, R60 ;  /* 0x00000048443c723c */ /* 0x044ff0000004183c */
[----:B------:R-:W-:Y:S01]  /*a440*/  HMMA.16816.F32.BF16 R64, R68, R74, R64 ;  /* 0x0000004a4440723c */ /* 0x000fe20000041840 */
[----:B------:R-:W2:Y:S07]  /*a450*/  LDSM.16.MT88.4 R68, [R210+0x5900] ;  /* 0x00590000d244783b */ /* 0x000eae0000004200 */
[C---:B------:R-:W-:Y:S01]  /*a460*/  HMMA.16816.F32.BF16 R112, R124.reuse, R108, R4 ;  /* 0x0000006c7c70723c */ /* 0x040fe20000041804 */
[----:B------:R-:W3:Y:S07]  /*a470*/  LDSM.16.MT88.4 R4, [R209+0x5900] ;  /* 0x00590000d104783b */ /* 0x000eee0000004200 */
[C---:B------:R-:W-:Y:S01]  /*a480*/  HMMA.16816.F32.BF16 R108, R124.reuse, R110, R8 ;  /* 0x0000006e7c6c723c */ /* 0x040fe20000041808 */
[----:B------:R-:W5:Y:S07]  /*a490*/  LDSM.16.MT88.4 R8, [R208+0x5900] ;  /* 0x00590000d008783b */ /* 0x000f6e0000004200 */
[C---:B------:R-:W-:Y:S08]  /*a4a0*/  HMMA.16816.F32.BF16 R104, R124.reuse, R100, R12 ;  /* 0x000000647c68723c */ /* 0x040ff0000004180c */
[C---:B------:R-:W-:Y:S08]  /*a4b0*/  HMMA.16816.F32.BF16 R100, R124.reuse, R102, R16 ;  /* 0x000000667c64723c */ /* 0x040ff00000041810 */
[C---:B------:R-:W-:Y:S08]  /*a4c0*/  HMMA.16816.F32.BF16 R96, R124.reuse, R92, R20 ;  /* 0x0000005c7c60723c */ /* 0x040ff00000041814 */
[C---:B------:R-:W-:Y:S08]  /*a4d0*/  HMMA.16816.F32.BF16 R92, R124.reuse, R94, R24 ;  /* 0x0000005e7c5c723c */ /* 0x040ff00000041818 */
[C---:B----4-:R-:W-:Y:S08]  /*a4e0*/  HMMA.16816.F32.BF16 R88, R124.reuse, R84, R28 ;  /* 0x000000547c58723c */ /* 0x050ff0000004181c */
[C---:B------:R-:W-:Y:S08]  /*a4f0*/  HMMA.16816.F32.BF16 R84, R124.reuse, R86, R32 ;  /* 0x000000567c54723c */ /* 0x040ff00000041820 */
[C---:B-1----:R-:W-:Y:S08]  /*a500*/  HMMA.16816.F32.BF16 R80, R124.reuse, R76, R36 ;  /* 0x0000004c7c50723c */ /* 0x042ff00000041824 */
[C---:B------:R-:W-:Y:S08]  /*a510*/  HMMA.16816.F32.BF16 R76, R124.reuse, R78, R40 ;  /* 0x0000004e7c4c723c */ /* 0x040ff00000041828 */
[C---:B--2---:R-:W-:Y:S08]  /*a520*/  HMMA.16816.F32.BF16 R72, R124.reuse, R68, R44 ;  /* 0x000000447c48723c */ /* 0x044ff0000004182c */
[C---:B------:R-:W-:Y:S08]  /*a530*/  HMMA.16816.F32.BF16 R68, R124.reuse, R70, R48 ;  /* 0x000000467c44723c */ /* 0x040ff00000041830 */
[C---:B---3--:R-:W-:Y:S08]  /*a540*/  HMMA.16816.F32.BF16 R52, R124.reuse, R4, R52 ;  /* 0x000000047c34723c */ /* 0x048ff00000041834 */
[C---:B------:R-:W-:Y:S08]  /*a550*/  HMMA.16816.F32.BF16 R56, R124.reuse, R6, R56 ;  /* 0x000000067c38723c */ /* 0x040ff00000041838 */
[C---:B-----5:R-:W-:Y:S08]  /*a560*/  HMMA.16816.F32.BF16 R60, R124.reuse, R8, R60 ;  /* 0x000000087c3c723c */ /* 0x060ff0000004183c */
[----:B------:R-:W-:Y:S01]  /*a570*/  HMMA.16816.F32.BF16 R64, R124, R10, R64 ;  /* 0x0000000a7c40723c */ /* 0x000fe20000041840 */
[----:B------:R-:W-:-:S07]  /*a580*/  @P0 BRA `(.L_x_189) ;  /* 0xffffbb0000000947 */ /* 0x000fce000383ffff */
.L_x_178:
[----:B------:R-:W1:Y:S01]  /*a590*/  S2UR UR4, SR_CTAID.X ;  /* 0x00000000000479c3 */ /* 0x000e620000002500 */
[----:B------:R-:W-:Y:S01]  /*a5a0*/  ULDC.64 UR14, c[0x0][0x2c8] ;  /* 0x0000b200000e7ab9 */ /* 0x000fe20000000a00 */
[----:B------:R-:W-:Y:S01]  /*a5b0*/  PLOP3.LUT P0, PT, PT, PT, UP0, 0x40, 0x0 ;  /* 0x000000000000781c */ /* 0x000fe20003f0e808 */
[----:B------:R-:W-:-:S02]  /*a5c0*/  ULDC UR7, c[0x0][0x168] ;  /* 0x00005a0000077ab9 */ /* 0x000fc40000000800 */
[----:B-1----:R-:W-:-:S04]  /*a5d0*/  ULEA UR4, UR4, 0x7f, 0x7 ;  /* 0x0000007f04047891 */ /* 0x002fc8000f8e383f */
[----:B------:R-:W-:Y:S02]  /*a5e0*/  UIMAD.WIDE.U32 UR16, UR4, UR14, URZ ;  /* 0x0000000e041072a5 */ /* 0x000fe4000f8e003f */
[----:B------:R-:W-:Y:S02]  /*a5f0*/  UIADD3 UR14, -UR7, 0x1, URZ ;  /* 0x00000001070e7890 */ /* 0x000fe4000fffe13f */
[----:B------:R-:W-:Y:S02]  /*a600*/  @UP1 USHF.R.U32.HI UR4, URZ, UR15, UR17 ;  /* 0x0000000f3f041299 */ /* 0x000fe40008011611 */
[----:B------:R-:W-:Y:S02]  /*a610*/  ULDC UR7, c[0x0][0x1d0] ;  /* 0x0000740000077ab9 */ /* 0x000fe40000000800 */
[----:B------:R-:W-:-:S04]  /*a620*/  UIMAD UR7, UR8, UR7, UR14 ;  /* 0x00000007080772a4 */ /* 0x000fc8000f8e020e */
[----:B------:R-:W-:-:S03]  /*a630*/  UIADD3 UR7, UR7, UR4, URZ ;  /* 0x0000000407077290 */ /* 0x000fc6000fffe03f */
[----:B------:R-:W-:Y:S02]  /*a640*/  ULDC UR4, c[0x0][0x324] ;  /* 0x0000c90000047ab9 */ /* 0x000fe40000000800 */
[----:B------:R-:W-:Y:S01]  /*a650*/  UIADD3 UR4, UR7, -UR4, URZ ;  /* 0x8000000407047290 */ /* 0x000fe2000fffe03f */
[----:B------:R-:W-:Y:S05]  /*a660*/  @P0 BRA `(.L_x_190) ;  /* 0x0000014000000947 */ /* 0x000fea0003800000 */
        /* <DEDUP_REMOVED lines=11> */
.L_x_191:
[----:B------:R-:W-:Y:S02]  /*a720*/  ULDC UR8, c[0x0][0x32c] ;  /* 0x0000cb0000087ab9 */ /* 0x000fe40000000800 */
[----:B------:R-:W-:Y:S02]  /*a730*/  UISETP.NE.AND UP2, UPT, UR8, 0x1, UPT ;  /* 0x000000010800788c */ /* 0x000fe4000bf45270 */
[----:B------:R-:W-:Y:S02]  /*a740*/  ULDC.64 UR14, c[0x0][0x330] ;  /* 0x0000cc00000e7ab9 */ /* 0x000fe40000000a00 */
[----:B------:R-:W-:-:S07]  /*a750*/  UIMAD.WIDE.U32 UR16, UR7, UR14, URZ ;  /* 0x0000000e071072a5 */ /* 0x000fce000f8e003f */
[----:B------:R-:W-:Y:S02]  /*a760*/  @UP2 USHF.R.U32.HI UR7, URZ, UR15, UR17 ;  /* 0x0000000f3f072299 */ /* 0x000fe40008011611 */
.L_x_192:
[----:B------:R-:W-:Y:S02]  /*a770*/  ULDC UR8, c[0x0][0x32c] ;  /* 0x0000cb0000087ab9 */ /* 0x000fe40000000800 */
[----:B------:R-:W-:-:S04]  /*a780*/  UIMAD UR8, UR7, UR8, URZ ;  /* 0x00000008070872a4 */ /* 0x000fc8000f8e023f */
[----:B------:R-:W-:-:S04]  /*a790*/  UISETP.LT.AND UP2, UPT, UR4, UR8, UPT ;  /* 0x000000080400728c */ /* 0x000fc8000bf41270 */
[----:B------:R-:W-:-:S04]  /*a7a0*/  USEL UR4, UR4, UR8, !UP2 ;  /* 0x0000000804047287 */ /* 0x000fc8000d000000 */
.L_x_190:
[----:B------:R-:W-:-:S04]  /*a7b0*/  UIADD3 UR4, UR4, 0x5f, URZ ;  /* 0x0000005f04047890 */ /* 0x000fc8000fffe03f */
        /* <DEDUP_REMOVED lines=8> */
[----:B------:R-:W-:Y:S01]  /*a840*/  SHF.R.S32.HI R5, RZ, 0x1f, R230 ;  /* 0x0000001fff057819 */ /* 0x000fe200000114e6 */
[----:B------:R-:W-:Y:S01]  /*a850*/  IMAD.MOV.U32 R119, RZ, RZ, R116 ;  /* 0x000000ffff777224 */ /* 0x000fe200078e0074 */
[----:B------:R-:W-:Y:S01]  /*a860*/  MOV R238, R168 ;  /* 0x000000a800ee7202 */ /* 0x000fe20000000f00 */
[----:B------:R-:W-:Y:S01]  /*a870*/  IMAD.MOV.U32 R3, RZ, RZ, R0 ;  /* 0x000000ffff037224 */ /* 0x000fe200078e0000 */
[C---:B------:R-:W-:Y:S01]  /*a880*/  SHF.L.U64.HI R234, R229.reuse, 0x1, R232 ;  /* 0x00000001e5ea7819 */ /* 0x040fe200000102e8 */
[C---:B------:R-:W-:Y:S01]  /*a890*/  IMAD.SHL.U32 R235, R230.reuse, 0x2, RZ ;  /* 0x00000002e6eb7824 */ /* 0x040fe200078e00ff */
[----:B------:R-:W-:Y:S02]  /*a8a0*/  SHF.L.U32 R233, R229, 0x1, RZ ;  /* 0x00000001e5e97819 */ /* 0x000fe400000006ff */
[----:B------:R-:W-:Y:S02]  /*a8b0*/  SHF.L.U64.HI R236, R230, 0x1, R5 ;  /* 0x00000001e6ec7819 */ /* 0x000fe40000010205 */
.L_x_196:
        /* <DEDUP_REMOVED lines=56> */
.L_x_194:
[C---:B--23--:R-:W-:Y:S01]  /*ac40*/  HMMA.16816.F32.BF16 R4, R120.reuse, R124, RZ ;  /* 0x0000007c7804723c */ /* 0x04cfe200000418ff */
[----:B------:R-:W-:Y:S02]  /*ac50*/  LDSM.16.M88.4 R156, [R211+0x8900] ;  /* 0x00890000d39c783b */ /* 0x000fe40000000200 */
[----:B------:R-:W-:Y:S05]  /*ac60*/  ISETP.GT.AND P0, PT, R238, UR6, PT ;  /* 0x00000006ee007c0c */ /* 0x000fea000bf04270 */
[C---:B------:R-:W-:Y:S01]  /*ac70*/  HMMA.16816.F32.BF16 R8, R120.reuse, R126, RZ ;  /* 0x0000007e7808723c */ /* 0x040fe200000418ff */
[----:B------:R-:W0:Y:S07]  /*ac80*/  LDGDEPBAR ;  /* 0x00000000000079af */ /* 0x000e2e0000000000 */
[C---:B------:R-:W-:Y:S01]  /*ac90*/  HMMA.16816.F32.BF16 R12, R120.reuse, R16, RZ ;  /* 0x00000010780c723c */ /* 0x040fe200000418ff */
[----:B------:R-:W2:Y:S07]  /*aca0*/  LDSM.16.M88.4 R124, [R211+0x8100] ;  /* 0x00810000d37c783b */ /* 0x000eae0000000200 */
[C---:B------:R-:W-:Y:S01]  /*acb0*/  HMMA.16816.F32.BF16 R16, R120.reuse, R18, RZ ;  /* 0x000000127810723c */ /* 0x040fe200000418ff */
[----:B------:R-:W-:Y:S07]  /*acc0*/  LDSM.16.M88.4 R160, [R211+0xa100] ;  /* 0x00a10000d3a0783b */ /* 0x000fee0000000200 */
[C---:B----4-:R-:W-:Y:S01]  /*acd0*/  HMMA.16816.F32.BF16 R20, R120.reuse, R24, RZ ;  /* 0x000000187814723c */ /* 0x050fe200000418ff */
[----:B------:R-:W-:Y:S07]  /*ace0*/  LDSM.16.M88.4 R164, [R211+0xa900] ;  /* 0x00a90000d3a4783b */ /* 0x000fee0000000200 */
[C---:B------:R-:W-:Y:S01]  /*acf0*/  HMMA.16816.F32.BF16 R24, R120.reuse, R26, RZ ;  /* 0x0000001a7818723c */ /* 0x040fe200000418ff */
[----:B------:R-:W-:Y:S07]  /*ad00*/  LDSM.16.M88.4 R168, [R211+0xd900] ;  /* 0x00d90000d3a8783b */ /* 0x000fee0000000200 */
[C---:B-1----:R-:W-:Y:S08]  /*ad10*/  HMMA.16816.F32.BF16 R28, R120.reuse, R32, RZ ;  /* 0x00000020781c723c */ /* 0x042ff000000418ff */
[C---:B------:R-:W-:Y:S08]  /*ad20*/  HMMA.16816.F32.BF16 R32, R120.reuse, R34, RZ ;  /* 0x000000227820723c */ /* 0x040ff000000418ff */
[C---:B------:R-:W-:Y:S08]  /*ad30*/  HMMA.16816.F32.BF16 R36, R120.reuse, R40, RZ ;  /* 0x000000287824723c */ /* 0x040ff000000418ff */
[C---:B------:R-:W-:Y:S08]  /*ad40*/  HMMA.16816.F32.BF16 R40, R120.reuse, R42, RZ ;  /* 0x0000002a7828723c */ /* 0x040ff000000418ff */
[C---:B------:R-:W-:Y:S08]  /*ad50*/  HMMA.16816.F32.BF16 R44, R120.reuse, R48, RZ ;  /* 0x00000030782c723c */ /* 0x040ff000000418ff */
[----:B------:R-:W-:Y:S08]  /*ad60*/  HMMA.16816.F32.BF16 R48, R120, R50, RZ ;  /* 0x000000327830723c */ /* 0x000ff000000418ff */
[C---:B------:R-:W-:Y:S08]  /*ad70*/  HMMA.16816.F32.BF16 R4, R144.reuse, R128, R4 ;  /* 0x000000809004723c */ /* 0x040ff00000041804 */
[C---:B------:R-:W-:Y:S01]  /*ad80*/  HMMA.16816.F32.BF16 R8, R144.reuse, R130, R8 ;  /* 0x000000829008723c */ /* 0x040fe20000041808 */
[----:B------:R-:W1:Y:S07]  /*ad90*/  LDSM.16.M88.4 R128, [R211+0x9100] ;  /* 0x00910000d380783b */ /* 0x000e6e0000000200 */
[C---:B------:R-:W-:Y:S08]  /*ada0*/  HMMA.16816.F32.BF16 R12, R144.reuse, R132, R12 ;  /* 0x00000084900c723c */ /* 0x040ff0000004180c */
[C---:B------:R-:W-:Y:S01]  /*adb0*/  HMMA.16816.F32.BF16 R16, R144.reuse, R134, R16 ;  /* 0x000000869010723c */ /* 0x040fe20000041810 */
[----:B------:R-:W3:Y:S07]  /*adc0*/  LDSM.16.M88.4 R132, [R211+0x9900] ;  /* 0x00990000d384783b */ /* 0x000eee0000000200 */
        /* <DEDUP_REMOVED lines=10> */
[----:B------:R-:W-:Y:S01]  /*ae70*/  HMMA.16816.F32.BF16 R48, R144, R154, R48 ;  /* 0x0000009a9030723c */ /* 0x000fe20000041830 */
[----:B------:R-:W-:Y:S07]  /*ae80*/  LDSM.16.M88.4 R152, [R202+0x2000] ;  /* 0x00200000ca98783b */ /* 0x000fee0000000200 */
[C---:B--2---:R-:W-:Y:S08]  /*ae90*/  HMMA.16816.F32.BF16 R4, R172.reuse, R124, R4 ;  /* 0x0000007cac04723c */ /* 0x044ff00000041804 */
[C---:B------:R-:W-:Y:S01]  /*aea0*/  HMMA.16816.F32.BF16 R8, R172.reuse, R126, R8 ;  /* 0x0000007eac08723c */ /* 0x040fe20000041808 */
[----:B------:R-:W2:Y:S07]  /*aeb0*/  LDSM.16.M88.4 R124, [R202] ;  /* 0x00000000ca7c783b */ /* 0x000eae0000000200 */
[C---:B------:R-:W-:Y:S08]  /*aec0*/  HMMA.16816.F32.BF16 R12, R172.reuse, R156, R12 ;  /* 0x0000009cac0c723c */ /* 0x040ff0000004180c */
[C---:B------:R-:W-:Y:S01]  /*aed0*/  HMMA.16816.F32.BF16 R16, R172.reuse, R158, R16 ;  /* 0x0000009eac10723c */ /* 0x040fe20000041810 */
[----:B------:R-:W-:Y:S07]  /*aee0*/  LDSM.16.M88.4 R156, [R214+0xb900] ;  /* 0x00b90000d69c783b */ /* 0x000fee0000000200 */
[C---:B-1----:R-:W-:Y:S08]  /*aef0*/  HMMA.16816.F32.BF16 R20, R172.reuse, R128, R20 ;  /* 0x00000080ac14723c */ /* 0x042ff00000041814 */
[C---:B------:R-:W-:Y:S01]  /*af00*/  HMMA.16816.F32.BF16 R24, R172.reuse, R130, R24 ;  /* 0x00000082ac18723c */ /* 0x040fe20000041818 */
[----:B------:R-:W1:Y:S07]  /*af10*/  LDSM.16.M88.4 R128, [R202+0x2800] ;  /* 0x00280000ca80783b */ /* 0x000e6e0000000200 */
[C---:B---3--:R-:W-:Y:S08]  /*af20*/  HMMA.16816.F32.BF16 R28, R172.reuse, R132, R28 ;  /* 0x00000084ac1c723c */ /* 0x048ff0000004181c */
[C---:B------:R-:W-:Y:S01]  /*af30*/  HMMA.16816.F32.BF16 R32, R172.reuse, R134, R32 ;  /* 0x00000086ac20723c */ /* 0x040fe20000041820 */
[----:B------:R-:W3:Y:S07]  /*af40*/  LDSM.16.M88.4 R132, [R214+0xb100] ;  /* 0x00b10000d684783b */ /* 0x000eee0000000200 */
[C---:B------:R-:W-:Y:S08]  /*af50*/  HMMA.16816.F32.BF16 R36, R172.reuse, R160, R36 ;  /* 0x000000a0ac24723c */ /* 0x040ff00000041824 */
[C---:B------:R-:W-:Y:S01]  /*af60*/  HMMA.16816.F32.BF16 R40, R172.reuse, R162, R40 ;  /* 0x000000a2ac28723c */ /* 0x040fe20000041828 */
[----:B------:R-:W4:Y:S07]  /*af70*/  LDSM.16.M88.4 R160, [R214+0xc100] ;  /* 0x00c10000d6a0783b */ /* 0x000f2e0000000200 */
[C---:B------:R-:W-:Y:S08]  /*af80*/  HMMA.16816.F32.BF16 R44, R172.reuse, R164, R44 ;  /* 0x000000a4ac2c723c */ /* 0x040ff0000004182c */
[----:B------:R-:W-:Y:S01]  /*af90*/  HMMA.16816.F32.BF16 R48, R172, R166, R48 ;  /* 0x000000a6ac30723c */ /* 0x000fe20000041830 */
[----:B------:R-:W5:Y:S07]  /*afa0*/  LDSM.16.M88.4 R164, [R214+0xc900] ;  /* 0x00c90000d6a4783b */ /* 0x000f6e0000000200 */
        /* <DEDUP_REMOVED lines=8> */
[----:B------:R-:W2:Y:S07]  /*b030*/  LDSM.16.M88.4 R140, [R201] ;  /* 0x00000000c98c783b */ /* 0x000eae0000000200 */
[C---:B------:R-:W-:Y:S08]  /*b040*/  HMMA.16816.F32.BF16 R28, R176.reuse, R148, R28 ;  /* 0x00000094b01c723c */ /* 0x040ff0000004181c */
[C---:B------:R-:W-:Y:S01]  /*b050*/  HMMA.16816.F32.BF16 R32, R176.reuse, R150, R32 ;  /* 0x00000096b020723c */ /* 0x040fe20000041820 */
[----:B------:R-:W2:Y:S07]  /*b060*/  LDSM.16.M88.4 R148, [R200] ;  /* 0x00000000c894783b */ /* 0x000eae0000000200 */
[C---:B------:R-:W-:Y:S08]  /*b070*/  HMMA.16816.F32.BF16 R36, R176.reuse, R152, R36 ;  /* 0x00000098b024723c */ /* 0x040ff00000041824 */
[C---:B------:R-:W-:Y:S01]  /*b080*/  HMMA.16816.F32.BF16 R40, R176.reuse, R154, R40 ;  /* 0x0000009ab028723c */ /* 0x040fe20000041828 */
[----:B------:R-:W-:Y:S07]  /*b090*/  LDSM.16.M88.4 R152, [R197] ;  /* 0x00000000c598783b */ /* 0x000fee0000000200 */
[C---:B-1----:R-:W-:Y:S08]  /*b0a0*/  HMMA.16816.F32.BF16 R44, R176.reuse, R128, R44 ;  /* 0x00000080b02c723c */ /* 0x042ff0000004182c */
[----:B------:R-:W-:Y:S01]  /*b0b0*/  HMMA.16816.F32.BF16 R48, R176, R130, R48 ;  /* 0x00000082b030723c */ /* 0x000fe20000041830 */
[----:B------:R-:W1:Y:S07]  /*b0c0*/  LDSM.16.M88.4 R128, [R199] ;  /* 0x00000000c780783b */ /* 0x000e6e0000000200 */
[C---:B---3--:R-:W-:Y:S08]  /*b0d0*/  HMMA.16816.F32.BF16 R4, R180.reuse, R132, R4 ;  /* 0x00000084b404723c */ /* 0x048ff00000041804 */
[C---:B------:R-:W-:Y:S01]  /*b0e0*/  HMMA.16816.F32.BF16 R8, R180.reuse, R134, R8 ;  /* 0x00000086b408723c */ /* 0x040fe20000041808 */
[----:B------:R-:W3:Y:S07]  /*b0f0*/  LDSM.16.M88.4 R132, [R198] ;  /* 0x00000000c684783b */ /* 0x000eee0000000200 */
[C---:B------:R-:W-:Y:S08]  /*b100*/  HMMA.16816.F32.BF16 R12, R180.reuse, R156, R12 ;  /* 0x0000009cb40c723c */ /* 0x040ff0000004180c */
[C---:B------:R-:W-:Y:S01]  /*b110*/  HMMA.16816.F32.BF16 R16, R180.reuse, R158, R16 ;  /* 0x0000009eb410723c */ /* 0x040fe20000041810 */
[----:B------:R-:W1:Y:S07]  /*b120*/  LDSM.16.M88.4 R156, [R196] ;  /* 0x00000000c49c783b */ /* 0x000e6e0000000200 */
[C---:B----4-:R-:W-:Y:S08]  /*b130*/  HMMA.16816.F32.BF16 R20, R180.reuse, R160, R20 ;  /* 0x000000a0b414723c */ /* 0x050ff00000041814 */
[C---:B------:R-:W-:Y:S01]  /*b140*/  HMMA.16816.F32.BF16 R24, R180.reuse, R162, R24 ;  /* 0x000000a2b418723c */ /* 0x040fe20000041818 */
[----:B------:R-:W4:Y:S07]  /*b150*/  LDSM.16.M88.4 R160, [R211+0xb100] ;  /* 0x00b10000d3a0783b */ /* 0x000f2e0000000200 */
[C---:B-----5:R-:W-:Y:S08]  /*b160*/  HMMA.16816.F32.BF16 R28, R180.reuse, R164, R28 ;  /* 0x000000a4b41c723c */ /* 0x060ff0000004181c */
[C---:B------:R-:W-:Y:S01]  /*b170*/  HMMA.16816.F32.BF16 R32, R180.reuse, R166, R32 ;  /* 0x000000a6b420723c */ /* 0x040fe20000041820 */
[----:B------:R-:W-:Y:S07]  /*b180*/  LDSM.16.M88.4 R164, [R211+0xd100] ;  /* 0x00d10000d3a4783b */ /* 0x000fee0000000200 */
[C---:B--2---:R-:W-:Y:S08]  /*b190*/  HMMA.16816.F32.BF16 R36, R180.reuse, R124, R36 ;  /* 0x0000007cb424723c */ /* 0x044ff00000041824 */
[C---:B------:R-:W-:Y:S01]  /*b1a0*/  HMMA.16816.F32.BF16 R40, R180.reuse, R126, R40 ;  /* 0x0000007eb428723c */ /* 0x040fe20000041828 */
[----:B------:R-:W2:Y:S07]  /*b1b0*/  LDSM.16.M88.4 R124, [R211+0xb900] ;  /* 0x00b90000d37c783b */ /* 0x000eae0000000200 */
[C---:B------:R-:W-:Y:S08]  /*b1c0*/  HMMA.16816.F32.BF16 R44, R180.reuse, R136, R44 ;  /* 0x00000088b42c723c */ /* 0x040ff0000004182c */
[----:B------:R-:W-:Y:S01]  /*b1d0*/  HMMA.16816.F32.BF16 R48, R180, R138, R48 ;  /* 0x0000008ab430723c */ /* 0x000fe20000041830 */
[----:B------:R-:W5:Y:S07]  /*b1e0*/  LDSM.16.M88.4 R136, [R211+0xc100] ;  /* 0x00c10000d388783b */ /* 0x000f6e0000000200 */
[C---:B------:R-:W-:Y:S08]  /*b1f0*/  HMMA.16816.F32.BF16 R4, R184.reuse, R140, R4 ;  /* 0x0000008cb804723c */ /* 0x040ff00000041804 */
[C---:B------:R-:W-:Y:S01]  /*b200*/  HMMA.16816.F32.BF16 R8, R184.reuse, R142, R8 ;  /* 0x0000008eb808723c */ /* 0x040fe20000041808 */
[----:B------:R-:W2:Y:S07]  /*b210*/  LDSM.16.M88.4 R140, [R211+0xc900] ;  /* 0x00c90000d38c783b */ /* 0x000eae0000000200 */
[C---:B------:R-:W-:Y:S08]  /*b220*/  HMMA.16816.F32.BF16 R12, R184.reuse, R148, R12 ;  /* 0x00000094b80c723c */ /* 0x040ff0000004180c */
[C---:B------:R-:W-:Y:S01]  /*b230*/  HMMA.16816.F32.BF16 R16, R184.reuse, R150, R16 ;  /* 0x00000096b810723c */ /* 0x040fe20000041810 */
[----:B------:R-:W2:Y:S07]  /*b240*/  LDSM.16.M88.4 R148, [R202+0x3000] ;  /* 0x00300000ca94783b */ /* 0x000eae0000000200 */
[C---:B-1----:R-:W-:Y:S08]  /*b250*/  HMMA.16816.F32.BF16 R20, R184.reuse, R128, R20 ;  /* 0x00000080b814723c */ /* 0x042ff00000041814 */
[C---:B------:R-:W-:Y:S01]  /*b260*/  HMMA.16816.F32.BF16 R24, R184.reuse, R130, R24 ;  /* 0x00000082b818723c */ /* 0x040fe20000041818 */
[----:B------:R-:W-:Y:S07]  /*b270*/  LDSM.16.M88.4 R128, [R202+0x4000] ;  /* 0x00400000ca80783b */ /* 0x000fee0000000200 */
[C---:B---3--:R-:W-:Y:S08]  /*b280*/  HMMA.16816.F32.BF16 R28, R184.reuse, R132, R28 ;  /* 0x00000084b81c723c */ /* 0x048ff0000004181c */
[C---:B------:R-:W-:Y:S08]  /*b290*/  HMMA.16816.F32.BF16 R32, R184.reuse, R134, R32 ;  /* 0x00000086b820723c */ /* 0x040ff00000041820 */
[C---:B------:R-:W-:Y:S08]  /*b2a0*/  HMMA.16816.F32.BF16 R36, R184.reuse, R152, R36 ;  /* 0x00000098b824723c */ /* 0x040ff00000041824 */
[C---:B------:R-:W-:Y:S08]  /*b2b0*/  HMMA.16816.F32.BF16 R40, R184.reuse, R154, R40 ;  /* 0x0000009ab828723c */ /* 0x040ff00000041828 */
[C---:B------:R-:W-:Y:S08]  /*b2c0*/  HMMA.16816.F32.BF16 R44, R184.reuse, R156, R44 ;  /* 0x0000009cb82c723c */ /* 0x040ff0000004182c */
[----:B------:R-:W-:Y:S08]  /*b2d0*/  HMMA.16816.F32.BF16 R48, R184, R158, R48 ;  /* 0x0000009eb830723c */ /* 0x000ff00000041830 */
[C---:B----4-:R-:W-:Y:S08]  /*b2e0*/  HMMA.16816.F32.BF16 R4, R188.reuse, R160, R4 ;  /* 0x000000a0bc04723c */ /* 0x050ff00000041804 */
[C---:B------:R-:W-:Y:S08]  /*b2f0*/  HMMA.16816.F32.BF16 R8, R188.reuse, R162, R8 ;  /* 0x000000a2bc08723c */ /* 0x040ff00000041808 */
[C---:B--2---:R-:W-:Y:S08]  /*b300*/  HMMA.16816.F32.BF16 R12, R188.reuse, R124, R12 ;  /* 0x0000007cbc0c723c */ /* 0x044ff0000004180c */
[C---:B------:R-:W-:Y:S01]  /*b310*/  HMMA.16816.F32.BF16 R16, R188.reuse, R126, R16 ;  /* 0x0000007ebc10723c */ /* 0x040fe20000041810 */
[----:B------:R-:W1:Y:S07]  /*b320*/  LDSM.16.M88.4 R124, [R202+0x3800] ;  /* 0x00380000ca7c783b */ /* 0x000e6e0000000200 */
[C---:B-----5:R-:W-:Y:S08]  /*b330*/  HMMA.16816.F32.BF16 R20, R188.reuse, R136, R20 ;  /* 0x00000088bc14723c */ /* 0x060ff00000041814 */
        /* <DEDUP_REMOVED lines=10> */
[C---:B------:R-:W-:Y:S04]  /*b3e0*/  HMMA.16816.F32.BF16 R16, R192.reuse, R126, R16 ;  /* 0x0000007ec010723c */ /* 0x040fe80000041810 */
[----:B------:R-:W-:Y:S02]  /*b3f0*/  FMUL.FTZ R134, R4, c[0x0][0x320] ;  /* 0x0000c80004867a20 */ /* 0x000fe40000410000 */
[----:B------:R-:W-:Y:S02]  /*b400*/  FMUL.FTZ R132, R5, c[0x0][0x320] ;  /* 0x0000c80005847a20 */ /* 0x000fe40000410000 */
[----:B------:R-:W-:Y:S01]  /*b410*/  FMUL.FTZ R9, R9, c[0x0][0x320] ;  /* 0x0000c80009097a20 */ /* 0x000fe20000410000 */
[C---:B------:R-:W-:Y:S01]  /*b420*/  HMMA.16816.F32.BF16 R20, R192.reuse, R128, R20 ;  /* 0x00000080c014723c */ /* 0x040fe20000041814 */
[----:B------:R-:W1:Y:S02]  /*b430*/  MUFU.TANH R134, R134 ;  /* 0x0000008600867308 */ /* 0x000e640000002400 */
[----:B------:R-:W-:Y:S02]  /*b440*/  FMUL.FTZ R10, R10, c[0x0][0x320] ;  /* 0x0000c8000a0a7a20 */ /* 0x000fe40000410000 */
[----:B------:R-:W-:Y:S02]  /*b450*/  FMUL.FTZ R11, R11, c[0x0][0x320] ;  /* 0x0000c8000b0b7a20 */ /* 0x000fe40000410000 */
[----:B------:R-:W-:Y:S01]  /*b460*/  FMUL.FTZ R244, R8, c[0x0][0x320] ;  /* 0x0000c80008f47a20 */ /* 0x000fe20000410000 */
[C---:B------:R-:W-:Y:S03]  /*b470*/  HMMA.16816.F32.BF16 R24, R192.reuse, R130, R24 ;  /* 0x00000082c018723c */ /* 0x040fe60000041818 */
[----:B------:R-:W2:Y:S01]  /*b480*/  MUFU.TANH R246, R9 ;  /* 0x0000000900f67308 */ /* 0x000ea20000002400 */
[----:B------:R-:W-:Y:S02]  /*b490*/  FMUL.FTZ R13, R13, c[0x0][0x320] ;  /* 0x0000c8000d0d7a20 */ /* 0x000fe40000410000 */
[----:B------:R-:W-:Y:S02]  /*b4a0*/  FMUL.FTZ R14, R14, c[0x0][0x320] ;  /* 0x0000c8000e0e7a20 */ /* 0x000fe40000410000 */
[----:B------:R-:W-:Y:S04]  /*b4b0*/  FMUL.FTZ R15, R15, c[0x0][0x320] ;  /* 0x0000c8000f0f7a20 */ /* 0x000fe80000410000 */
        /* <DEDUP_REMOVED lines=13> */
[----:B------:R-:W1:Y:S01]  /*b590*/  MUFU.TANH R136, R13 ;  /* 0x0000000d00887308 */ /* 0x000e620000002400 */
[----:B------:R-:W-:Y:S02]  /*b5a0*/  FMUL.FTZ R23, R23, c[0x0][0x320] ;  /* 0x0000c80017177a20 */ /* 0x000fe40000410000 */
[----:B------:R-:W-:Y:S02]  /*b5b0*/  FMUL.FTZ R25, R25, c[0x0][0x320] ;  /* 0x0000c80019197a20 */ /* 0x000fe40000410000 */
[----:B------:R-:W-:Y:S02]  /*b5c0*/  FMUL.FTZ R26, R26, c[0x0][0x320] ;  /* 0x0000c8001a1a7a20 */ /* 0x000fe40000410000 */
[----:B------:R-:W-:Y:S03]  /*b5d0*/  FMUL.FTZ R27, R27, c[0x0][0x320] ;  /* 0x0000c8001b1b7a20 */ /* 0x000fe60000410000 */
[----:B------:R-:W1:Y:S01]  /*b5e0*/  MUFU.TANH R137, R14 ;  /* 0x0000000e00897308 */ /* 0x000e620000002400 */
[----:B----4-:R-:W4:Y:S09]  /*b5f0*/  LDSM.16.M88.4 R8, [R202+0x4800] ;  /* 0x00480000ca08783b */ /* 0x010f320000000200 */
[----:B------:R5:W1:Y:S10]  /*b600*/  MUFU.TANH R143, R15 ;  /* 0x0000000f008f7308 */ /* 0x000a740000002400 */
[----:B------:R-:W1:Y:S10]  /*b610*/  MUFU.TANH R132, R132 ;  /* 0x0000008400847308 */ /* 0x000e740000002400 */
[----:B------:R-:W1:Y:S01]  /*b620*/  MUFU.TANH R241, R241 ;  /* 0x000000f100f17308 */ /* 0x000e620000002400 */
[----:B-----5:R-:W5:Y:S09]  /*b630*/  LDSM.16.M88.4 R12, [R202+0x5000] ;  /* 0x00500000ca0c783b */ /* 0x020f720000000200 */
[----:B------:R-:W1:Y:S01]  /*b640*/  MUFU.TANH R135, R135 ;  /* 0x0000008700877308 */ /* 0x000e620000002400 */
[C---:B----4-:R-:W-:Y:S09]  /*b650*/  HMMA.16816.F32.BF16 R28, R192.reuse, R8, R28 ;  /* 0x00000008c01c723c */ /* 0x050ff2000004181c */
[----:B------:R-:W4:Y:S01]  /*b660*/  MUFU.TANH R244, R244 ;  /* 0x000000f400f47308 */ /* 0x000f220000002400 */
[C---:B------:R-:W-:Y:S01]  /*b670*/  HMMA.16816.F32.BF16 R32, R192.reuse, R10, R32 ;  /* 0x0000000ac020723c */ /* 0x040fe20000041820 */
[----:B------:R-:W1:Y:S01]  /*b680*/  LDSM.16.M88.4 R8, [R202+0x5800] ;  /* 0x00580000ca08783b */ /* 0x000e620000000200 */
[----:B------:R-:W-:Y:S07]  /*b690*/  DEPBAR.LE SB0, 0x0 ;  /* 0x000080000000791a */ /* 0x000fee0000000000 */
[----:B------:R-:W1:Y:S01]  /*b6a0*/  MUFU.TANH R138, R138 ;  /* 0x0000008a008a7308 */ /* 0x000e620000002400 */
[----:B------:R-:W-:Y:S04]  /*b6b0*/  BAR.SYNC.DEFER_BLOCKING 0x0 ;  /* 0x0000000000007b1d */ /* 0x000fe80000010000 */
[----:B------:R-:W-:Y:S05]  /*b6c0*/  FMUL.FTZ R168, R28, c[0x0][0x320] ;  /* 0x0000c8001ca87a20 */ /* 0x000fea0000410000 */
[----:B------:R-:W2:Y:S01]  /*b6d0*/  MUFU.TANH R140, R140 ;  /* 0x0000008c008c7308 */ /* 0x000ea20000002400 */
[----:B------:R-:W-:Y:S02]  /*b6e0*/  FMUL.FTZ R29, R29, c[0x0][0x320] ;  /* 0x0000c8001d1d7a20 */ /* 0x000fe40000410000 */
[----:B------:R-:W-:Y:S01]  /*b6f0*/  FMUL.FTZ R30, R30, c[0x0][0x320] ;  /* 0x0000c8001e1e7a20 */ /* 0x000fe20000410000 */
[C---:B-----5:R-:W-:Y:S05]  /*b700*/  HMMA.16816.F32.BF16 R36, R192.reuse, R12, R36 ;  /* 0x0000000cc024723c */ /* 0x060fea0000041824 */
[----:B------:R-:W-:Y:S01]  /*b710*/  FMUL.FTZ R240, R32, c[0x0][0x320] ;  /* 0x0000c80020f07a20 */ /* 0x000fe20000410000 */
[----:B------:R2:W2:Y:S01]  /*b720*/  MUFU.TANH R150, R17 ;  /* 0x0000001100967308 */ /* 0x0004a20000002400 */
[----:B------:R-:W-:Y:S01]  /*b730*/  FMUL.FTZ R31, R31, c[0x0][0x320] ;  /* 0x0000c8001f1f7a20 */ /* 0x000fe20000410000 */
[C---:B------:R-:W-:Y:S04]  /*b740*/  HMMA.16816.F32.BF16 R40, R192.reuse, R14, R40 ;  /* 0x0000000ec028723c */ /* 0x040fe80000041828 */
[----:B------:R-:W-:Y:S02]  /*b750*/  FMUL.FTZ R33, R33, c[0x0][0x320] ;  /* 0x0000c80021217a20 */ /* 0x000fe40000410000 */
[----:B------:R-:W-:Y:S02]  /*b760*/  FMUL.FTZ R34, R34, c[0x0][0x320] ;  /* 0x0000c80022227a20 */ /* 0x000fe40000410000 */
[----:B------:R2:W2:Y:S01]  /*b770*/  MUFU.TANH R149, R18 ;  /* 0x0000001200957308 */ /* 0x0004a20000002400 */
[----:B------:R-:W-:Y:S01]  /*b780*/  FMUL.FTZ R35, R35, c[0x0][0x320] ;  /* 0x0000c80023237a20 */ /* 0x000fe20000410000 */
[C---:B-1----:R-:W-:Y:S06]  /*b790*/  HMMA.16816.F32.BF16 R44, R192.reuse, R8, R44 ;  /* 0x00000008c02c723c */ /* 0x042fec000004182c */
[----:B------:R-:W-:Y:S02]  /*b7a0*/  FMUL.FTZ R162, R36, c[0x0][0x320] ;  /* 0x0000c80024a27a20 */ /* 0x000fe40000410000 */
[----:B------:R1:W1:Y:S01]  /*b7b0*/  MUFU.TANH R159, R19 ;  /* 0x00000013009f7308 */ /* 0x0002620000002400 */
[----:B------:R-:W-:Y:S03]  /*b7c0*/  HMMA.16816.F32.BF16 R48, R192, R10, R48 ;  /* 0x0000000ac030723c */ /* 0x000fe60000041830 */
[----:B------:R-:W-:Y:S02]  /*b7d0*/  FMUL.FTZ R37, R37, c[0x0][0x320] ;  /* 0x0000c80025257a20 */ /* 0x000fe40000410000 */
[----:B------:R-:W-:Y:S02]  /*b7e0*/  FMUL.FTZ R156, R40, c[0x0][0x320] ;  /* 0x0000c800289c7a20 */ /* 0x000fe40000410000 */
[----:B------:R-:W-:Y:S02]  /*b7f0*/  FMUL.FTZ R38, R38, c[0x0][0x320] ;  /* 0x0000c80026267a20 */ /* 0x000fe40000410000 */
[----:B------:R-:W1:Y:S03]  /*b800*/  MUFU.TANH R158, R158 ;  /* 0x0000009e009e7308 */ /* 0x000e660000002400 */
        /* <DEDUP_REMOVED lines=13> */
[----:B------:R-:W-:Y:S05]  /*b8e0*/  FMUL.FTZ R0, R51, c[0x0][0x320] ;  /* 0x0000c80033007a20 */ /* 0x000fea0000410000 */
[----:B------:R1:W1:Y:S10]  /*b8f0*/  MUFU.TANH R161, R23 ;  /* 0x0000001700a17308 */ /* 0x0002740000002400 */
[----:B------:R-:W1:Y:S10]  /*b900*/  MUFU.TANH R164, R164 ;  /* 0x000000a400a47308 */ /* 0x000e740000002400 */
[----:B------:R1:W1:Y:S10]  /*b910*/  MUFU.TANH R166, R25 ;  /* 0x0000001900a67308 */ /* 0x0002740000002400 */
[----:B------:R1:W1:Y:S10]  /*b920*/  MUFU.TANH R165, R26 ;  /* 0x0000001a00a57308 */ /* 0x0002740000002400 */
        /* <DEDUP_REMOVED lines=24> */
[----:B------:R1:W1:Y:S01]  /*bab0*/  MUFU.TANH R117, R0 ;  /* 0x0000000000757308 */ /* 0x0002620000002400 */
[----:B------:R-:W-:-:S05]  /*bac0*/  @!P0 BRA `(.L_x_195) ;  /* 0x0000035000008947 */ /* 0x000fca0003800000 */
[----:B--234-:R-:W-:Y:S02]  /*bad0*/  IMAD R7, R238, 0x60, R219 ;  /* 0x00000060ee077824 */ /* 0x01cfe400078e02db */
[----:B------:R-:W-:Y:S03]  /*bae0*/  IMAD.MOV.U32 R215, RZ, RZ, RZ ;  /* 0x000000ffffd77224 */ /* 0x000fe600078e00ff */
[----:B------:R-:W-:Y:S05]  /*baf0*/  IADD3 R216, R7, -0x60, R218 ;  /* 0xffffffa007d87810 */ /* 0x000fea0007ffe0da */
[----:B------:R-:W-:Y:S04]  /*bb00*/  @P3 IMAD.HI.U32 R2, R216, c[0x0][0x2bc], RZ ;  /* 0x0000af00d8023a27 */ /* 0x000fe800078e00ff */
[----:B-1----:R-:W-:Y:S01]  /*bb10*/  IMAD.MOV.U32 R0, RZ, RZ, R216 ;  /* 0x000000ffff007224 */ /* 0x002fe200078e00d8 */
[----:B------:R-:W-:Y:S04]  /*bb20*/  @P3 SHF.R.U32.HI R0, RZ, c[0x0][0x2c0], R2 ;  /* 0x0000b000ff003a19 */ /* 0x000fe80000011602 */
[C---:B------:R-:W-:Y:S04]  /*bb30*/  @!P1 IADD3 R7, P0, R0.reuse, UR36, RZ ;  /* 0x0000002400079c10 */ /* 0x040fe8000ff1e0ff */
[----:B------:R-:W-:Y:S02]  /*bb40*/  @!P1 LEA.HI.X.SX32 R2, R0, UR5, 0x1, P0 ;  /* 0x0000000500029c11 */ /* 0x000fe400080f0eff */
[C---:B------:R-:W-:Y:S04]  /*bb50*/  @!P1 LEA R4, P0, R7.reuse, c[0x0][0x2a0], 0x2 ;  /* 0x0000a80007049a11 */ /* 0x040fe800078010ff */
[----:B------:R-:W-:Y:S01]  /*bb60*/  @!P1 LEA.HI.X R5, R7, c[0x0][0x2a4], R2, 0x2, P0 ;  /* 0x0000a90007059a11 */ /* 0x000fe200000f1402 */
[----:B------:R-:W-:Y:S04]  /*bb70*/  IMAD.MOV R7, RZ, RZ, -R0 ;  /* 0x000000ffff077224 */ /* 0x000fe800078e0a00 */
[----:B------:R-:W2:Y:S01]  /*bb80*/  @!P1 LDG.E R215, [R4.64] ;  /* 0x0000002a04d79981 */ /* 0x000ea2000c1e1900 */
[----:B------:R-:W-:Y:S04]  /*bb90*/  IMAD R216, R7, c[0x0][0x2b8], R216 ;  /* 0x0000ae0007d87a24 */ /* 0x000fe800078e02d8 */
[C---:B------:R-:W-:Y:S01]  /*bba0*/  IMAD.WIDE.U32 R6, R216.reuse, c[0x0][0x1e0], RZ ;  /* 0x00007800d8067a25 */ /* 0x040fe200078e00ff */
[----:B------:R-:W-:Y:S05]  /*bbb0*/  SHF.R.S32.HI R9, RZ, 0x1f, R216 ;  /* 0x0000001fff097819 */ /* 0x000fea00000114d8 */
[----:B------:R-:W-:Y:S04]  /*bbc0*/  IMAD R9, R9, c[0x0][0x1e0], RZ ;  /* 0x0000780009097a24 */ /* 0x000fe800078e02ff */
[----:B------:R-:W-:Y:S04]  /*bbd0*/  IMAD R9, R216, c[0x0][0x1e4], R9 ;  /* 0x00007900d8097a24 */ /* 0x000fe800078e0209 */
[----:B------:R-:W-:Y:S01]  /*bbe0*/  IMAD.IADD R7, R7, 0x1, R9 ;  /* 0x0000000107077824 */ /* 0x000fe200078e0209 */
[----:B--2---:R-:W-:Y:S03]  /*bbf0*/  SHF.R.S32.HI R0, RZ, 0x1f, R215 ;  /* 0x0000001fff007819 */ /* 0x004fe600000114d7 */
[C---:B------:R-:W-:Y:S04]  /*bc00*/  IMAD.WIDE.U32 R6, R215.reuse, c[0x0][0x1f0], R6 ;  /* 0x00007c00d7067a25 */ /* 0x040fe800078e0006 */
[----:B------:R-:W-:Y:S01]  /*bc10*/  IMAD R0, R0, c[0x0][0x1f0], RZ ;  /* 0x00007c0000007a24 */ /* 0x000fe200078e02ff */
[----:B------:R-:W-:Y:S03]  /*bc20*/  IADD3 R5, P0, R6, UR40, RZ ;  /* 0x0000002806057c10 */ /* 0x000fe6000ff1e0ff */
[----:B------:R-:W-:Y:S05]  /*bc30*/  IMAD R0, R215, c[0x0][0x1f4], R0 ;  /* 0x00007d00d7007a24 */ /* 0x000fea00078e0200 */
[----:B------:R-:W-:Y:S02]  /*bc40*/  IADD3.X R0, R7, UR9, R0, P0, !PT ;  /* 0x0000000907007c10 */ /* 0x000fe400087fe400 */
[C---:B------:R-:W-:Y:S04]  /*bc50*/  LEA R14, P0, R5.reuse, c[0x0][0x1c8], 0x1 ;  /* 0x00007200050e7a11 */ /* 0x040fe800078008ff */
[----:B------:R-:W-:Y:S01]  /*bc60*/  LEA.HI.X R16, R5, c[0x0][0x1cc], R0, 0x1, P0 ;  /* 0x0000730005107a11 */ /* 0x000fe200000f0c00 */
[----:B------:R-:W1:Y:S01]  /*bc70*/  SHFL.IDX PT, R6, R14, RZ, 0x181f ;  /* 0x00181fff0e067589 */ /* 0x000e6200000e0000 */
[----:B------:R-:W-:Y:S03]  /*bc80*/  IADD3 R0, -R231, 0x10, RZ ;  /* 0x00000010e7007810 */ /* 0x000fe60007ffe1ff */
[----:B------:R-:W2:Y:S01]  /*bc90*/  SHFL.IDX PT, R9, R16, RZ, 0x181f ;  /* 0x00181fff10097589 */ /* 0x000ea200000e0000 */
[----:B------:R-:W-:Y:S03]  /*bca0*/  LOP3.LUT R0, R0, 0xf, RZ, 0xc0, !PT ;  /* 0x0000000f00007812 */ /* 0x000fe600078ec0ff */
[----:B------:R-:W3:Y:S04]  /*bcb0*/  SHFL.IDX PT, R4, R14, 0x1, 0x181f ;  /* 0x00381f000e047f89 */ /* 0x000ee800000e0000 */
[----:B------:R-:W4:Y:S04]  /*bcc0*/  SHFL.IDX PT, R2, R14, 0x2, 0x181f ;  /* 0x00581f000e027f89 */ /* 0x000f2800000e0000 */
[----:B------:R-:W5:Y:S04]  /*bcd0*/  SHFL.IDX PT, R7, R16, 0x1, 0x181f ;  /* 0x00381f0010077f89 */ /* 0x000f6800000e0000 */
[----:B------:R-:W5:Y:S01]  /*bce0*/  SHFL.IDX PT, R5, R16, 0x2, 0x181f ;  /* 0x00581f0010057f89 */ /* 0x000f6200000e0000 */
[C---:B-1----:R-:W-:Y:S02]  /*bcf0*/  IADD3 R10, P2, R6.reuse, R235, RZ ;  /* 0x000000eb060a7210 */ /* 0x042fe40007f5e0ff */
[----:B------:R-:W-:Y:S03]  /*bd00*/  IADD3 R12, P0, R6, R233, RZ ;  /* 0x000000e9060c7210 */ /* 0x000fe60007f1e0ff */
[C---:B--2---:R-:W-:Y:S02]  /*bd10*/  IMAD.X R11, R9.reuse, 0x1, R236, P2 ;  /* 0x00000001090b7824 */ /* 0x044fe400010e06ec */
[----:B------:R-:W-:Y:S01]  /*bd20*/  IMAD.X R13, R9, 0x1, R234, P0 ;  /* 0x00000001090d7824 */ /* 0x000fe200000e06ea */
[C---:B---3--:R-:W-:Y:S02]  /*bd30*/  IADD3 R8, P6, R4.reuse, R235, RZ ;  /* 0x000000eb04087210 */ /* 0x048fe40007fde0ff */
[----:B------:R1:W-:Y:S01]  /*bd40*/  LDGSTS.E.BYPASS.LTC128B.128 [R217+0x8100], [R10.64], !P5 ;  /* 0x081000000ad97fae */ /* 0x0003e2000e901d6a */
[----:B------:R-:W-:Y:S02]  /*bd50*/  IADD3 R6, P2, R4, R233, RZ ;  /* 0x000000e904067210 */ /* 0x000fe40007f5e0ff */
[----:B----4-:R-:W-:Y:S01]  /*bd60*/  IADD3 R14, P0, R2, R235, RZ ;  /* 0x000000eb020e7210 */ /* 0x010fe20007f1e0ff */
[----:B------:R1:W-:Y:S01]  /*bd70*/  LDGSTS.E.BYPASS.LTC128B.128 [R217+0xb100], [R12.64], !P4 ;  /* 0x0b1000000cd97fae */ /* 0x0003e2000e101d6a */
[C---:B-----5:R-:W-:Y:S02]  /*bd80*/  IMAD.X R9, R7.reuse, 0x1, R236, P6 ;  /* 0x0000000107097824 */ /* 0x060fe400030e06ec */
        /* <DEDUP_REMOVED lines=9> */
.L_x_195:
[----:B-1234-:R-:W-:Y:S01]  /*be20*/  FMNMX.FTZ R5, R134, R3, !PT ;  /* 0x0000000386057209 */ /* 0x01efe20007810000 */
        /* <DEDUP_REMOVED lines=51> */
[----:B------:R-:W-:Y:S01]  /*c160*/  FMNMX.FTZ R7, R117, R0, !PT ;  /* 0x0000000075077209 */ /* 0x000fe20007810000 */
[----:B------:R-:W-:Y:S01]  /*c170*/  LDSM.16.MT88.4 R12, [R212+0x100] ;  /* 0x00010000d40c783b */ /* 0x000fe20000004200 */
[----:B------:R-:W-:Y:S07]  /*c180*/  ISETP.GT.AND P0, PT, R238, UR4, PT ;  /* 0x00000004ee007c0c */ /* 0x000fee000bf04270 */
[----:B------:R-:W-:Y:S08]  /*c190*/  SHFL.BFLY PT, R9, R6, 0x2, 0x1f ;  /* 0x0c401f0006097f89 */ /* 0x000ff000000e0000 */
[----:B------:R-:W1:Y:S02]  /*c1a0*/  SHFL.BFLY PT, R0, R7, 0x2, 0x1f ;  /* 0x0c401f0007007f89 */ /* 0x000e6400000e0000 */
[----:B-1----:R-:W-:Y:S02]  /*c1b0*/  FMNMX.FTZ R5, R7, R0, !PT ;  /* 0x0000000007057209 */ /* 0x002fe40007810000 */
[----:B------:R-:W-:Y:S04]  /*c1c0*/  FMNMX.FTZ R11, R6, R9, !PT ;  /* 0x00000009060b7209 */ /* 0x000fe80007810000 */
[----:B------:R-:W1:Y:S08]  /*c1d0*/  SHFL.BFLY PT, R4, R5, 0x1, 0x1f ;  /* 0x0c201f0005047f89 */ /* 0x000e7000000e0000 */
[----:B------:R-:W2:Y:S01]  /*c1e0*/  SHFL.BFLY PT, R2, R11, 0x1, 0x1f ;  /* 0x0c201f000b027f89 */ /* 0x000ea200000e0000 */
[----:B-1----:R-:W-:Y:S05]  /*c1f0*/  FMNMX.FTZ R116, R5, R4, !PT ;  /* 0x0000000405747209 */ /* 0x002fea0007810000 */
[----:B------:R-:W-:Y:S01]  /*c200*/  FMUL.FTZ R124, R116, c[0x0][0x2d0] ;  /* 0x0000b400747c7a20 */ /* 0x000fe20000410000 */
[----:B--2---:R-:W-:Y:S03]  /*c210*/  FMNMX.FTZ R0, R11, R2, !PT ;  /* 0x000000020b007209 */ /* 0x004fe60007810000 */
[--C-:B------:R-:W-:Y:S02]  /*c220*/  FFMA.FTZ R130, R241, c[0x0][0x2d0], -R124.reuse ;  /* 0x0000b400f1827a23 */ /* 0x100fe4000001087c */
[--C-:B------:R-:W-:Y:S02]  /*c230*/  FFMA.FTZ R129, R135, c[0x0][0x2d0], -R124.reuse ;  /* 0x0000b40087817a23 */ /* 0x100fe4000001087c */
[C---:B------:R-:W-:Y:S02]  /*c240*/  FADD.FTZ R2, -R0.reuse, R3 ;  /* 0x0000000300027221 */ /* 0x040fe40000010100 */
[----:B------:R-:W-:Y:S01]  /*c250*/  FMUL.FTZ R125, R0, c[0x0][0x2d0] ;  /* 0x0000b400007d7a20 */ /* 0x000fe20000410000 */
[----:B------:R-:W-:Y:S01]  /*c260*/  MUFU.EX2 R130, R130 ;  /* 0x0000008200827308 */ /* 0x000fe20000000800 */
[----:B------:R-:W-:Y:S02]  /*c270*/  FMUL.FTZ R3, R2, c[0x0][0x2d0] ;  /* 0x0000b40002037a20 */ /* 0x000fe40000410000 */
[----:B------:R-:W-:Y:S02]  /*c280*/  FADD.FTZ R2, -R116, R119 ;  /* 0x0000007774027221 */ /* 0x000fe40000010100 */
[--C-:B------:R-:W-:Y:S02]  /*c290*/  FFMA.FTZ R134, R134, c[0x0][0x2d0], -R125.reuse ;  /* 0x0000b40086867a23 */ /* 0x100fe4000001087d */
[--C-:B------:R-:W-:Y:S02]  /*c2a0*/  FFMA.FTZ R133, R132, c[0x0][0x2d0], -R125.reuse ;  /* 0x0000b40084857a23 */ /* 0x100fe4000001087d */
[--C-:B------:R-:W-:Y:S01]  /*c2b0*/  FFMA.FTZ R132, R244, c[0x0][0x2d0], -R125.reuse ;  /* 0x0000b400f4847a23 */ /* 0x100fe2000001087d */
[----:B------:R-:W1:Y:S01]  /*c2c0*/  MUFU.EX2 R3, R3 ;  /* 0x0000000300037308 */ /* 0x000e620000000800 */
[--C-:B------:R-:W-:Y:S02]  /*c2d0*/  FFMA.FTZ R131, R246, c[0x0][0x2d0], -R125.reuse ;  /* 0x0000b400f6837a23 */ /* 0x100fe4000001087d */
[--C-:B------:R-:W-:Y:S02]  /*c2e0*/  FFMA.FTZ R128, R245, c[0x0][0x2d0], -R124.reuse ;  /* 0x0000b400f5807a23 */ /* 0x100fe4000001087c */
[--C-:B------:R-:W-:Y:S02]  /*c2f0*/  FFMA.FTZ R119, R243, c[0x0][0x2d0], -R124.reuse ;  /* 0x0000b400f3777a23 */ /* 0x100fe4000001087c */
[----:B------:R-:W-:Y:S02]  /*c300*/  FMUL.FTZ R6, R2, c[0x0][0x2d0] ;  /* 0x0000b40002067a20 */ /* 0x000fe40000410000 */
        /* <DEDUP_REMOVED lines=10> */
[C---:B-1----:R-:W-:Y:S02]  /*c3b0*/  FMUL.FTZ R4, R3.reuse, R112 ;  /* 0x0000007003047220 */ /* 0x042fe40000410000 */
        /* <DEDUP_REMOVED lines=8> */
[----:B------:R-:W-:Y:S01]  /*c440*/  MUFU.EX2 R132, R132 ;  /* 0x0000008400847308 */ /* 0x000fe20000000800 */
[C---:B------:R-:W-:Y:S02]  /*c450*/  FMUL.FTZ R32, R3.reuse, R84 ;  /* 0x0000005403207220 */ /* 0x040fe40000410000 */
[----:B------:R-:W-:Y:S02]  /*c460*/  FMUL.FTZ R33, R3, R85 ;  /* 0x0000005503217220 */ /* 0x000fe40000410000 */
[C---:B--2---:R-:W-:Y:S02]  /*c470*/  FMUL.FTZ R6, R2.reuse, R114 ;  /* 0x0000007202067220 */ /* 0x044fe40000410000 */
[C---:B------:R-:W-:Y:S02]  /*c480*/  FMUL.FTZ R7, R2.reuse, R115 ;  /* 0x0000007302077220 */ /* 0x040fe40000410000 */
[C---:B------:R-:W-:Y:S01]  /*c490*/  FMUL.FTZ R10, R2.reuse, R110 ;  /* 0x0000006e020a7220 */ /* 0x040fe20000410000 */
[----:B------:R-:W2:Y:S01]  /*c4a0*/  MUFU.EX2 R131, R131 ;  /* 0x0000008300837308 */ /* 0x000ea20000000800 */
[C---:B------:R-:W-:Y:S02]  /*c4b0*/  FMUL.FTZ R11, R2.reuse, R111 ;  /* 0x0000006f020b7220 */ /* 0x040fe40000410000 */
[C---:B------:R-:W-:Y:S01]  /*c4c0*/  FMUL.FTZ R18, R2.reuse, R102 ;  /* 0x0000006602127220 */ /* 0x040fe20000410000 */
[----:B-1----:R-:W-:Y:S01]  /*c4d0*/  F2FP.BF16.PACK_AB R112, R133, R134 ;  /* 0x000000868570723e */ /* 0x002fe200000010ff */
[C---:B------:R-:W-:Y:S01]  /*c4e0*/  FMUL.FTZ R19, R2.reuse, R103 ;  /* 0x0000006702137220 */ /* 0x040fe20000410000 */
[----:B------:R-:W-:Y:S01]  /*c4f0*/  LDSM.16.MT88.4 R108, [R212+0x2900] ;  /* 0x00290000d46c783b */ /* 0x000fe20000004200 */
[C---:B------:R-:W-:Y:S02]  /*c500*/  FMUL.FTZ R26, R2.reuse, R94 ;  /* 0x0000005e021a7220 */ /* 0x040fe40000410000 */
[C---:B------:R-:W-:Y:S01]  /*c510*/  FMUL.FTZ R27, R2.reuse, R95 ;  /* 0x0000005f021b7220 */ /* 0x040fe20000410000 */
[----:B------:R-:W1:Y:S01]  /*c520*/  MUFU.EX2 R129, R129 ;  /* 0x0000008100817308 */ /* 0x000e620000000800 */
        /* <DEDUP_REMOVED lines=10> */
[----:B--2---:R-:W-:Y:S01]  /*c5d0*/  F2FP.BF16.PACK_AB R114, R131, R132 ;  /* 0x000000848372723e */ /* 0x004fe200000010ff */
[C---:B------:R-:W-:Y:S02]  /*c5e0*/  FMUL.FTZ R49, R3.reuse, R69 ;  /* 0x0000004503317220 */ /* 0x040fe40000410000 */
[C---:B------:R-:W-:Y:S02]  /*c5f0*/  FMUL.FTZ R50, R2.reuse, R70 ;  /* 0x0000004602327220 */ /* 0x040fe40000410000 */
[C---:B------:R-:W-:Y:S01]  /*c600*/  FMUL.FTZ R51, R2.reuse, R71 ;  /* 0x0000004702337220 */ /* 0x040fe20000410000 */
[----:B------:R-:W2:Y:S01]  /*c610*/  MUFU.EX2 R119, R119 ;  /* 0x0000007700777308 */ /* 0x000ea20000000800 */
[----:B------:R-:W4:Y:S01]  /*c620*/  LDSM.16.MT88.4 R76, [R209+0x3100] ;  /* 0x00310000d14c783b */ /* 0x000f220000004200 */
[----:B------:R-:W-:Y:S01]  /*c630*/  FMUL.FTZ R52, R3, R52 ;  /* 0x0000003403347220 */ /* 0x000fe20000410000 */
[----:B-1----:R-:W-:Y:S01]  /*c640*/  F2FP.BF16.PACK_AB R113, R129, R130 ;  /* 0x000000828171723e */ /* 0x002fe200000010ff */
[C---:B------:R-:W-:Y:S02]  /*c650*/  FMUL.FTZ R53, R3.reuse, R53 ;  /* 0x0000003503357220 */ /* 0x040fe40000410000 */
[C---:B------:R-:W-:Y:S03]  /*c660*/  FMUL.FTZ R54, R2.reuse, R54 ;  /* 0x0000003602367220 */ /* 0x040fe60000410000 */
[----:B------:R-:W1:Y:S01]  /*c670*/  LDSM.16.MT88.4 R68, [R208+0x3100] ;  /* 0x00310000d044783b */ /* 0x000e620000004200 */
[C---:B------:R-:W-:Y:S01]  /*c680*/  FMUL.FTZ R55, R2.reuse, R55 ;  /* 0x0000003702377220 */ /* 0x040fe20000410000 */
[----:B------:R-:W-:Y:S01]  /*c690*/  MUFU.EX2 R162, R162 ;  /* 0x000000a200a27308 */ /* 0x000fe20000000800 */
[C---:B------:R-:W-:Y:S02]  /*c6a0*/  FMUL.FTZ R56, R3.reuse, R56 ;  /* 0x0000003803387220 */ /* 0x040fe40000410000 */
[C---:B------:R-:W-:Y:S02]  /*c6b0*/  FMUL.FTZ R57, R3.reuse, R57 ;  /* 0x0000003903397220 */ /* 0x040fe40000410000 */
[C---:B------:R-:W-:Y:S01]  /*c6c0*/  FMUL.FTZ R58, R2.reuse, R58 ;  /* 0x0000003a023a7220 */ /* 0x040fe20000410000 */
[----:B------:R-:W-:Y:S01]  /*c6d0*/  LDSM.16.MT88.4 R100, [R210+0x2900] ;  /* 0x00290000d264783b */ /* 0x000fe20000004200 */
[C---:B------:R-:W-:Y:S02]  /*c6e0*/  FMUL.FTZ R59, R2.reuse, R59 ;  /* 0x0000003b023b7220 */ /* 0x040fe40000410000 */
[C---:B------:R-:W-:Y:S01]  /*c6f0*/  FMUL.FTZ R60, R3.reuse, R60 ;  /* 0x0000003c033c7220 */ /* 0x040fe20000410000 */
[----:B------:R-:W-:Y:S01]  /*c700*/  MUFU.EX2 R157, R157 ;  /* 0x0000009d009d7308 */ /* 0x000fe20000000800 */
[----:B------:R-:W-:Y:S01]  /*c710*/  FMUL.FTZ R61, R3, R61 ;  /* 0x0000003d033d7220 */ /* 0x000fe20000410000 */
[----:B--2---:R-:W-:Y:S01]  /*c720*/  F2FP.BF16.PACK_AB R115, R119, R128 ;  /* 0x000000807773723e */ /* 0x004fe200000010ff */
[C---:B------:R-:W-:Y:S02]  /*c730*/  FMUL.FTZ R62, R2.reuse, R62 ;  /* 0x0000003e023e7220 */ /* 0x040fe40000410000 */
[C---:B------:R-:W-:Y:S02]  /*c740*/  FMUL.FTZ R63, R2.reuse, R63 ;  /* 0x0000003f023f7220 */ /* 0x040fe40000410000 */
[C---:B------:R-:W-:Y:S02]  /*c750*/  FMUL.FTZ R64, R3.reuse, R64 ;  /* 0x0000004003407220 */ /* 0x040fe40000410000 */
[C---:B------:R-:W-:Y:S01]  /*c760*/  HMMA.16816.F32.BF16 R4, R112.reuse, R12, R4 ;  /* 0x0000000c7004723c */ /* 0x040fe20000041804 */
[----:B------:R-:W-:Y:S04]  /*c770*/  MUFU.EX2 R152, R152 ;  /* 0x0000009800987308 */ /* 0x000fe80000000800 */
[C---:B------:R-:W-:Y:S02]  /*c780*/  FMUL.FTZ R65, R3.reuse, R65 ;  /* 0x0000004103417220 */ /* 0x040fe40000410000 */
[C---:B------:R-:W-:Y:S01]  /*c790*/  FMUL.FTZ R12, R3.reuse, R104 ;  /* 0x00000068030c7220 */ /* 0x040fe20000410000 */
[C---:B------:R-:W-:Y:S03]  /*c7a0*/  HMMA.16816.F32.BF16 R8, R112.reuse, R14, R8 ;  /* 0x0000000e7008723c */ /* 0x040fe60000041808 */
[----:B------:R-:W-:Y:S01]  /*c7b0*/  MUFU.EX2 R153, R153 ;  /* 0x0000009900997308 */ /* 0x000fe20000000800 */
[----:B------:R-:W-:Y:S02]  /*c7c0*/  FMUL.FTZ R13, R3, R105 ;  /* 0x00000069030d7220 */ /* 0x000fe40000410000 */
[C---:B------:R-:W-:Y:S02]  /*c7d0*/  FMUL.FTZ R66, R2.reuse, R66 ;  /* 0x0000004202427220 */ /* 0x040fe40000410000 */
[C---:B------:R-:W-:Y:S04]  /*c7e0*/  FMUL.FTZ R14, R2.reuse, R106 ;  /* 0x0000006a020e7220 */ /* 0x040fe80000410000 */
[C---:B------:R-:W-:Y:S01]  /*c7f0*/  FMUL.FTZ R15, R2.reuse, R107 ;  /* 0x0000006b020f7220 */ /* 0x040fe20000410000 */
[----:B------:R-:W-:Y:S01]  /*c800*/  MUFU.EX2 R135, R135 ;  /* 0x0000008700877308 */ /* 0x000fe20000000800 */
[----:B------:R-:W-:Y:S02]  /*c810*/  FMUL.FTZ R67, R2, R67 ;  /* 0x0000004302437220 */ /* 0x000fe40000410000 */
[--C-:B------:R-:W-:Y:S02]  /*c820*/  FFMA.FTZ R140, R140, c[0x0][0x2d0], -R125.reuse ;  /* 0x0000b4008c8c7a23 */ /* 0x100fe4000001087d */
[--C-:B------:R-:W-:Y:S01]  /*c830*/  FFMA.FTZ R143, R150, c[0x0][0x2d0], -R125.reuse ;  /* 0x0000b400968f7a23 */ /* 0x100fe2000001087d */
[C---:B------:R-:W-:Y:S03]  /*c840*/  HMMA.16816.F32.BF16 R12, R112.reuse, R20, R12 ;  /* 0x00000014700c723c */ /* 0x040fe6000004180c */
[--C-:B------:R-:W-:Y:S01]  /*c850*/  FFMA.FTZ R149, R149, c[0x0][0x2d0], -R124.reuse ;  /* 0x0000b40095957a23 */ /* 0x100fe2000001087c */
[----:B------:R-:W2:Y:S01]  /*c860*/  MUFU.EX2 R136, R136 ;  /* 0x0000008800887308 */ /* 0x000ea20000000800 */
[--C-:B------:R-:W-:Y:S02]  /*c870*/  FFMA.FTZ R150, R159, c[0x0][0x2d0], -R124.reuse ;  /* 0x0000b4009f967a23 */ /* 0x100fe4000001087c */
[C---:B------:R-:W-:Y:S01]  /*c880*/  FMUL.FTZ R20, R3.reuse, R96 ;  /* 0x0000006003147220 */ /* 0x040fe20000410000 */
[C---:B------:R-:W-:Y:S04]  /*c890*/  HMMA.16816.F32.BF16 R16, R112.reuse, R22, R16 ;  /* 0x000000167010723c */ /* 0x040fe80000041810 */
[----:B------:R-:W-:Y:S02]  /*c8a0*/  FMUL.FTZ R21, R3, R97 ;  /* 0x0000006103157220 */ /* 0x000fe40000410000 */
[----:B------:R-:W-:Y:S01]  /*c8b0*/  MUFU.EX2 R137, R137 ;  /* 0x0000008900897308 */ /* 0x000fe20000000800 */
[C---:B------:R-:W-:Y:S02]  /*c8c0*/  FMUL.FTZ R22, R2.reuse, R98 ;  /* 0x0000006202167220 */ /* 0x040fe40000410000 */
[----:B------:R-:W-:Y:S03]  /*c8d0*/  FMUL.FTZ R23, R2, R99 ;  /* 0x0000006302177220 */ /* 0x000fe60000410000 */
[--C-:B------:R-:W-:Y:S02]  /*c8e0*/  FFMA.FTZ R159, R158, c[0x0][0x2d0], -R125.reuse ;  /* 0x0000b4009e9f7a23 */ /* 0x100fe4000001087d */
[--C-:B------:R-:W-:Y:S02]  /*c8f0*/  FFMA.FTZ R154, R154, c[0x0][0x2d0], -R125.reuse ;  /* 0x0000b4009a9a7a23 */ /* 0x100fe4000001087d */
[C---:B------:R-:W-:Y:S01]  /*c900*/  HMMA.16816.F32.BF16 R20, R112.reuse, R28, R20 ;  /* 0x0000001c7014723c */ /* 0x040fe20000041814 */
[----:B------:R-:W5:Y:S02]  /*c910*/  MUFU.EX2 R138, R138 ;  /* 0x0000008a008a7308 */ /* 0x000f640000000800 */
[--C-:B------:R-:W-:Y:S02]  /*c920*/  FFMA.FTZ R158, R163, c[0x0][0x2d0], -R124.reuse ;  /* 0x0000b400a39e7a23 */ /* 0x100fe4000001087c */
[--C-:B------:R-:W-:Y:S02]  /*c930*/  FFMA.FTZ R161, R161, c[0x0][0x2d0], -R124.reuse ;  /* 0x0000b400a1a17a23 */ /* 0x100fe4000001087c */
[C---:B------:R-:W-:Y:S01]  /*c940*/  FMUL.FTZ R28, R3.reuse, R88 ;  /* 0x00000058031c7220 */ /* 0x040fe20000410000 */
[C---:B------:R-:W-:Y:S03]  /*c950*/  HMMA.16816.F32.BF16 R24, R112.reuse, R30, R24 ;  /* 0x0000001e7018723c */ /* 0x040fe60000041818 */
[----:B------:R-:W-:Y:S01]  /*c960*/  MUFU.EX2 R140, R140 ;  /* 0x0000008c008c7308 */ /* 0x000fe20000000800 */
[----:B------:R-:W-:Y:S02]  /*c970*/  FMUL.FTZ R29, R3, R89 ;  /* 0x00000059031d7220 */ /* 0x000fe40000410000 */
[--C-:B------:R-:W-:Y:S02]  /*c980*/  FFMA.FTZ R163, R164, c[0x0][0x2d0], -R125.reuse ;  /* 0x0000b400a4a37a23 */ /* 0x100fe4000001087d */
[C---:B------:R-:W-:Y:S04]  /*c990*/  FMUL.FTZ R30, R2.reuse, R90 ;  /* 0x0000005a021e7220 */ /* 0x040fe80000410000 */
[----:B------:R-:W-:Y:S01]  /*c9a0*/  FMUL.FTZ R31, R2, R91 ;  /* 0x0000005b021f7220 */ /* 0x000fe20000410000 */
[----:B------:R-:W1:Y:S01]  /*c9b0*/  MUFU.EX2 R143, R143 ;  /* 0x0000008f008f7308 */ /* 0x000e620000000800 */
[----:B------:R-:W-:Y:S01]  /*c9c0*/  LDSM.16.MT88.4 R88, [R212+0x3900] ;  /* 0x00390000d458783b */ /* 0x000fe20000004200 */
[--C-:B------:R-:W-:Y:S02]  /*c9d0*/  FFMA.FTZ R164, R166, c[0x0][0x2d0], -R125.reuse ;  /* 0x0000b400a6a47a23 */ /* 0x100fe4000001087d */
[--C-:B------:R-:W-:Y:S02]  /*c9e0*/  FFMA.FTZ R165, R165, c[0x0][0x2d0], -R124.reuse ;  /* 0x0000b400a5a57a23 */ /* 0x100fe4000001087c */
[C---:B------:R-:W-:Y:S03]  /*c9f0*/  HMMA.16816.F32.BF16 R28, R112.reuse, R36, R28 ;  /* 0x00000024701c723c */ /* 0x040fe6000004181c */
[--C-:B------:R-:W-:Y:S01]  /*ca00*/  FFMA.FTZ R166, R171, c[0x0][0x2d0], -R124.reuse ;  /* 0x0000b400aba67a23 */ /* 0x100fe2000001087c */
[----:B------:R-:W-:Y:S01]  /*ca10*/  MUFU.EX2 R149, R149 ;  /* 0x0000009500957308 */ /* 0x000fe20000000800 */
[--C-:B------:R-:W-:Y:S02]  /*ca20*/  FFMA.FTZ R168, R168, c[0x0][0x2d0], -R125.reuse ;  /* 0x0000b400a8a87a23 */ /* 0x100fe4000001087d */
[C---:B------:R-:W-:Y:S01]  /*ca30*/  FMUL.FTZ R36, R3.reuse, R80 ;  /* 0x0000005003247220 */ /* 0x040fe20000410000 */
[C---:B------:R-:W-:Y:S04]  /*ca40*/  HMMA.16816.F32.BF16 R32, R112.reuse, R38, R32 ;  /* 0x000000267020723c */ /* 0x040fe80000041820 */
[----:B------:R-:W-:Y:S02]  /*ca50*/  FMUL.FTZ R37, R3, R81 ;  /* 0x0000005103257220 */ /* 0x000fe40000410000 */
[----:B------:R-:W1:Y:S01]  /*ca60*/  MUFU.EX2 R150, R150 ;  /* 0x0000009600967308 */ /* 0x000e620000000800 */
[C---:B------:R-:W-:Y:S02]  /*ca70*/  FMUL.FTZ R38, R2.reuse, R82 ;  /* 0x0000005202267220 */ /* 0x040fe40000410000 */
[----:B------:R-:W-:Y:S02]  /*ca80*/  FMUL.FTZ R39, R2, R83 ;  /* 0x0000005302277220 */ /* 0x000fe40000410000 */
[----:B------:R-:W-:Y:S01]  /*ca90*/  LDSM.16.MT88.4 R80, [R209+0x900] ;  /* 0x00090000d150783b */ /* 0x000fe20000004200 */
[--C-:B------:R-:W-:Y:S02]  /*caa0*/  FFMA.FTZ R171, R242, c[0x0][0x2d0], -R125.reuse ;  /* 0x0000b400f2ab7a23 */ /* 0x100fe4000001087d */
[--C-:B------:R-:W-:Y:S02]  /*cab0*/  FFMA.FTZ R237, R237, c[0x0][0x2d0], -R124.reuse ;  /* 0x0000b400eded7a23 */ /* 0x100fe4000001087c */
[C---:B------:R-:W-:Y:S01]  /*cac0*/  HMMA.16816.F32.BF16 R36, R112.reuse, R44, R36 ;  /* 0x0000002c7024723c */ /* 0x040fe20000041824 */
[----:B------:R-:W-:Y:S02]  /*cad0*/  MUFU.EX2 R159, R159 ;  /* 0x0000009f009f7308 */ /* 0x000fe40000000800 */
        /* <DEDUP_REMOVED lines=9> */
[----:B------:R-:W-:Y:S01]  /*cb70*/  MUFU.EX2 R158, R158 ;  /* 0x0000009e009e7308 */ /* 0x000fe20000000800 */
[----:B------:R-:W2:Y:S01]  /*cb80*/  LDSM.16.MT88.4 R72, [R212+0x900] ;  /* 0x00090000d448783b */ /* 0x000ea20000004200 */
[--C-:B------:R-:W-:Y:S02]  /*cb90*/  FFMA.FTZ R169, R169, c[0x0][0x2d0], -R124.reuse ;  /* 0x0000b400a9a97a23 */ /* 0x100fe4000001087c */
[--C-:B------:R-:W-:Y:S02]  /*cba0*/  FFMA.FTZ R240, R167, c[0x0][0x2d0], -R124.reuse ;  /* 0x0000b400a7f07a23 */ /* 0x100fe4000001087c */
[C---:B---3--:R-:W-:Y:S03]  /*cbb0*/  HMMA.16816.F32.BF16 R44, R112.reuse, R84, R44 ;  /* 0x00000054702c723c */ /* 0x048fe6000004182c */
[--C-:B------:R-:W-:Y:S01]  /*cbc0*/  FFMA.FTZ R167, R160, c[0x0][0x2d0], -R125.reuse ;  /* 0x0000b400a0a77a23 */ /* 0x100fe2000001087d */
[----:B------:R-:W3:Y:S01]  /*cbd0*/  MUFU.EX2 R161, R161 ;  /* 0x000000a100a17308 */ /* 0x000ee20000000800 */
[--C-:B------:R-:W-:Y:S02]  /*cbe0*/  FFMA.FTZ R160, R155, c[0x0][0x2d0], -R124.reuse ;  /* 0x0000b4009ba07a23 */ /* 0x100fe4000001087c */
[--C-:B------:R-:W-:Y:S01]  /*cbf0*/  FFMA.FTZ R155, R156, c[0x0][0x2d0], -R125.reuse ;  /* 0x0000b4009c9b7a23 */ /* 0x100fe2000001087d */
[C---:B------:R-:W-:Y:S01]  /*cc00*/  HMMA.16816.F32.BF16 R48, R112.reuse, R86, R48 ;  /* 0x000000567030723c */ /* 0x040fe20000041830 */
[----:B------:R-:W-:Y:S03]  /*cc10*/  LDSM.16.MT88.4 R84, [R208+0x900] ;  /* 0x00090000d054783b */ /* 0x000fe60000004200 */
[--C-:B------:R-:W-:Y:S02]  /*cc20*/  FFMA.FTZ R156, R151, c[0x0][0x2d0], -R124.reuse ;  /* 0x0000b400979c7a23 */ /* 0x100fe4000001087c */
[----:B------:R-:W-:Y:S01]  /*cc30*/  MUFU.EX2 R167, R167 ;  /* 0x000000a700a77308 */ /* 0x000fe20000000800 */
[--C-:B------:R-:W-:Y:S01]  /*cc40*/  FFMA.FTZ R142, R142, c[0x0][0x2d0], -R125.reuse ;  /* 0x0000b4008e8e7a23 */ /* 0x100fe2000001087d */
[C---:B----4-:R-:W-:Y:S04]  /*cc50*/  HMMA.16816.F32.BF16 R52, R112.reuse, R76, R52 ;  /* 0x0000004c7034723c */ /* 0x050fe80000041834 */
[--C-:B------:R-:W-:Y:S02]  /*cc60*/  FFMA.FTZ R151, R148, c[0x0][0x2d0], -R125.reuse ;  /* 0x0000b40094977a23 */ /* 0x100fe4000001087d */
[--C-:B------:R-:W-:Y:S02]  /*cc70*/  FFMA.FTZ R141, R141, c[0x0][0x2d0], -R124.reuse ;  /* 0x0000b4008d8d7a23 */ /* 0x100fe4000001087c */
[C---:B------:R-:W-:Y:S01]  /*cc80*/  HMMA.16816.F32.BF16 R56, R112.reuse, R78, R56 ;  /* 0x0000004e7038723c */ /* 0x040fe20000041838 */
[----:B------:R-:W4:Y:S01]  /*cc90*/  LDSM.16.MT88.4 R76, [R210+0x900] ;  /* 0x00090000d24c783b */ /* 0x000f220000004200 */
[----:B------:R-:W-:Y:S02]  /*cca0*/  MUFU.EX2 R160, R160 ;  /* 0x000000a000a07308 */ /* 0x000fe40000000800 */
[--C-:B------:R-:W-:Y:S02]  /*ccb0*/  FFMA.FTZ R148, R139, c[0x0][0x2d0], -R124.reuse ;  /* 0x0000b4008b947a23 */ /* 0x100fe4000001087c */
[--C-:B------:R-:W-:Y:S02]  /*ccc0*/  FFMA.FTZ R139, R127, c[0x0][0x2d0], -R125.reuse ;  /* 0x0000b4007f8b7a23 */ /* 0x100fe4000001087d */
[C---:B-1----:R-:W-:Y:S04]  /*ccd0*/  HMMA.16816.F32.BF16 R60, R112.reuse, R68, R60 ;  /* 0x00000044703c723c */ /* 0x042fe8000004183c */
[----:B------:R-:W-:Y:S01]  /*cce0*/  MUFU.EX2 R155, R155 ;  /* 0x0000009b009b7308 */ /* 0x000fe20000000800 */
[----:B------:R-:W-:Y:S02]  /*ccf0*/  FFMA.FTZ R125, R126, c[0x0][0x2d0], -R125 ;  /* 0x0000b4007e7d7a23 */ /* 0x000fe4000001087d */
[----:B--2---:R-:W-:Y:S01]  /*cd00*/  F2FP.BF16.PACK_AB R68, R136, R135 ;  /* 0x000000878844723e */ /* 0x004fe200000010ff */
[----:B------:R-:W-:Y:S04]  /*cd10*/  HMMA.16816.F32.BF16 R64, R112, R70, R64 ;  /* 0x000000467040723c */ /* 0x000fe80000041840 */
[----:B-----5:R-:W-:Y:S01]  /*cd20*/  F2FP.BF16.PACK_AB R69, R138, R137 ;  /* 0x000000898a45723e */ /* 0x020fe200000010ff */
[--C-:B------:R-:W-:Y:S01]  /*cd30*/  FFMA.FTZ R118, R118, c[0x0][0x2d0], -R124.reuse ;  /* 0x0000b40076767a23 */ /* 0x100fe2000001087c */
[----:B------:R-:W-:Y:S01]  /*cd40*/  MUFU.EX2 R156, R156 ;  /* 0x0000009c009c7308 */ /* 0x000fe20000000800 */
[----:B------:R-:W-:Y:S01]  /*cd50*/  F2FP.BF16.PACK_AB R70, R143, R140 ;  /* 0x0000008c8f46723e */ /* 0x000fe200000010ff */
[----:B------:R-:W-:Y:S01]  /*cd60*/  FFMA.FTZ R124, R117, c[0x0][0x2d0], -R124 ;  /* 0x0000b400757c7a23 */ /* 0x000fe2000001087c */
[----:B------:R-:W-:Y:S03]  /*cd70*/  F2FP.BF16.PACK_AB R71, R150, R149 ;  /* 0x000000959647723e */ /* 0x000fe600000010ff */
[----:B------:R-:W-:Y:S01]  /*cd80*/  FFMA.FTZ R134, R3, R228, R134 ;  /* 0x000000e403867223 */ /* 0x000fe20000010086 */
[----:B------:R-:W-:Y:S01]  /*cd90*/  MOV R3, R0 ;  /* 0x0000000000037202 */ /* 0x000fe20000000f00 */
[----:B------:R-:W-:Y:S02]  /*cda0*/  FFMA.FTZ R130, R2, R227, R130 ;  /* 0x000000e302827223 */ /* 0x000fe40000010082 */
[C---:B------:R-:W-:Y:S01]  /*cdb0*/  HMMA.16816.F32.BF16 R4, R68.reuse, R72, R4 ;  /* 0x000000484404723c */ /* 0x040fe20000041804 */
[----:B------:R-:W-:Y:S04]  /*cdc0*/  MUFU.EX2 R163, R163 ;  /* 0x000000a300a37308 */ /* 0x000fe80000000800 */
[----:B------:R-:W-:Y:S02]  /*cdd0*/  FADD.FTZ R133, R133, R134 ;  /* 0x0000008685857221 */ /* 0x000fe40000010000 */
[----:B------:R-:W-:Y:S01]  /*cde0*/  FADD.FTZ R129, R129, R130 ;  /* 0x0000008281817221 */ /* 0x000fe20000010000 */
[C---:B------:R-:W-:Y:S01]  /*cdf0*/  HMMA.16816.F32.BF16 R8, R68.reuse, R74, R8 ;  /* 0x0000004a4408723c */ /* 0x040fe20000041808 */
[----:B------:R-:W1:Y:S02]  /*ce00*/  LDSM.16.MT88.4 R72, [R210+0x3900] ;  /* 0x00390000d248783b */ /* 0x000e640000004200 */
[----:B------:R-:W2:Y:S01]  /*ce10*/  MUFU.EX2 R164, R164 ;  /* 0x000000a400a47308 */ /* 0x000ea20000000800 */
[----:B------:R-:W-:Y:S02]  /*ce20*/  FADD.FTZ R132, R132, R133 ;  /* 0x0000008584847221 */ /* 0x000fe40000010000 */
[----:B------:R-:W-:Y:S02]  /*ce30*/  FADD.FTZ R2, R128, R129 ;  /* 0x0000008180027221 */ /* 0x000fe40000010000 */
[C---:B----4-:R-:W-:Y:S04]  /*ce40*/  HMMA.16816.F32.BF16 R12, R68.reuse, R76, R12 ;  /* 0x0000004c440c723c */ /* 0x050fe8000004180c */
[----:B------:R-:W-:Y:S01]  /*ce50*/  FADD.FTZ R132, R131, R132 ;  /* 0x0000008483847221 */ /* 0x000fe20000010000 */
[----:B------:R-:W-:Y:S01]  /*ce60*/  MUFU.EX2 R165, R165 ;  /* 0x000000a500a57308 */ /* 0x000fe20000000800 */
[----:B------:R-:W-:Y:S01]  /*ce70*/  FADD.FTZ R2, R119, R2 ;  /* 0x0000000277027221 */ /* 0x000fe20000010000 */
[----:B------:R-:W-:Y:S01]  /*ce80*/  MOV R119, R116 ;  /* 0x0000007400777202 */ /* 0x000fe20000000f00 */
[C---:B------:R-:W-:Y:S01]  /*ce90*/  HMMA.16816.F32.BF16 R16, R68.reuse, R78, R16 ;  /* 0x0000004e4410723c */ /* 0x040fe20000041810 */
[----:B------:R-:W4:Y:S03]  /*cea0*/  LDSM.16.MT88.4 R76, [R209+0x3900] ;  /* 0x00390000d14c783b */ /* 0x000f260000004200 */
[----:B------:R-:W-:Y:S02]  /*ceb0*/  FADD.FTZ R135, R135, R132 ;  /* 0x0000008487877221 */ /* 0x000fe40000010000 */
[----:B------:R-:W-:Y:S01]  /*cec0*/  FADD.FTZ R137, R137, R2 ;  /* 0x0000000289897221 */ /* 0x000fe20000010000 */
[----:B------:R-:W5:Y:S01]  /*ced0*/  MUFU.EX2 R166, R166 ;  /* 0x000000a600a67308 */ /* 0x000f620000000800 */
[C---:B------:R-:W-:Y:S04]  /*cee0*/  HMMA.16816.F32.BF16 R20, R68.reuse, R80, R20 ;  /* 0x000000504414723c */ /* 0x040fe80000041814 */
[----:B------:R-:W-:Y:S02]  /*cef0*/  FADD.FTZ R135, R136, R135 ;  /* 0x0000008788877221 */ /* 0x000fe40000010000 */
[----:B------:R-:W-:Y:S02]  /*cf00*/  FADD.FTZ R138, R138, R137 ;  /* 0x000000898a8a7221 */ /* 0x000fe40000010000 */
[C---:B------:R-:W-:Y:S01]  /*cf10*/  HMMA.16816.F32.BF16 R24, R68.reuse, R82, R24 ;  /* 0x000000524418723c */ /* 0x040fe20000041818 */
[----:B------:R-:W2:Y:S01]  /*cf20*/  LDSM.16.MT88.4 R80, [R208+0x3900] ;  /* 0x00390000d050783b */ /* 0x000ea20000004200 */
[----:B------:R-:W-:Y:S02]  /*cf30*/  MUFU.EX2 R168, R168 ;  /* 0x000000a800a87308 */ /* 0x000fe40000000800 */
[----:B------:R-:W-:Y:S04]  /*cf40*/  FADD.FTZ R140, R140, R135 ;  /* 0x000000878c8c7221 */ /* 0x000fe80000010000 */
[C---:B------:R-:W-:Y:S04]  /*cf50*/  HMMA.16816.F32.BF16 R28, R68.reuse, R84, R28 ;  /* 0x00000054441c723c */ /* 0x040fe8000004181c */
[----:B------:R-:W-:Y:S01]  /*cf60*/  MUFU.EX2 R171, R171 ;  /* 0x000000ab00ab7308 */ /* 0x000fe20000000800 */
[----:B------:R-:W-:Y:S03]  /*cf70*/  FADD.FTZ R140, R143, R140 ;  /* 0x0000008c8f8c7221 */ /* 0x000fe60000010000 */
[C---:B------:R-:W-:Y:S01]  /*cf80*/  HMMA.16816.F32.BF16 R32, R68.reuse, R86, R32 ;  /* 0x000000564420723c */ /* 0x040fe20000041820 */
[----:B------:R-:W-:Y:S05]  /*cf90*/  LDSM.16.MT88.4 R84, [R210+0x1100] ;  /* 0x00110000d254783b */ /* 0x000fea0000004200 */
[----:B------:R-:W-:Y:S02]  /*cfa0*/  MUFU.EX2 R237, R237 ;  /* 0x000000ed00ed7308 */ /* 0x000fe40000000800 */
[C---:B------:R-:W-:Y:S08]  /*cfb0*/  HMMA.16816.F32.BF16 R36, R68.reuse, R88, R36 ;  /* 0x000000584424723c */ /* 0x040ff00000041824 */
[C---:B------:R-:W-:Y:S01]  /*cfc0*/  HMMA.16816.F32.BF16 R40, R68.reuse, R90, R40 ;  /* 0x0000005a4428723c */ /* 0x040fe20000041828 */
[----:B------:R-:W-:Y:S01]  /*cfd0*/  LDSM.16.MT88.4 R88, [R208+0x4100] ;  /* 0x00410000d058783b */ /* 0x000fe20000004200 */
[----:B------:R-:W-:Y:S06]  /*cfe0*/  MUFU.EX2 R242, R242 ;  /* 0x000000f200f27308 */ /* 0x000fec0000000800 */
[C---:B-1----:R-:W-:Y:S04]  /*cff0*/  HMMA.16816.F32.BF16 R44, R68.reuse, R72, R44 ;  /* 0x00000048442c723c */ /* 0x042fe8000004182c */
[----:B------:R-:W-:Y:S04]  /*d000*/  MUFU.EX2 R239, R239 ;  /* 0x000000ef00ef7308 */ /* 0x000fe80000000800 */
[C---:B------:R-:W-:Y:S01]  /*d010*/  HMMA.16816.F32.BF16 R48, R68.reuse, R74, R48 ;  /* 0x0000004a4430723c */ /* 0x040fe20000041830 */
[----:B------:R-:W1:Y:S05]  /*d020*/  LDSM.16.MT88.4 R72, [R212+0x1100] ;  /* 0x00110000d448783b */ /* 0x000e6a0000004200 */
[----:B------:R-:W-:Y:S02]  /*d030*/  MUFU.EX2 R170, R170 ;  /* 0x000000aa00aa7308 */ /* 0x000fe40000000800 */
[C---:B----4-:R-:W-:Y:S08]  /*d040*/  HMMA.16816.F32.BF16 R52, R68.reuse, R76, R52 ;  /* 0x0000004c4434723c */ /* 0x050ff00000041834 */
[C---:B------:R-:W-:Y:S01]  /*d050*/  HMMA.16816.F32.BF16 R56, R68.reuse, R78, R56 ;  /* 0x0000004e4438723c */ /* 0x040fe20000041838 */
[----:B------:R-:W4:Y:S01]  /*d060*/  LDSM.16.MT88.4 R76, [R209+0x1100] ;  /* 0x00110000d14c783b */ /* 0x000f220000004200 */
[----:B------:R-:W-:Y:S06]  /*d070*/  MUFU.EX2 R169, R169 ;  /* 0x000000a900a97308 */ /* 0x000fec0000000800 */
[C---:B--2---:R-:W-:Y:S04]  /*d080*/  HMMA.16816.F32.BF16 R60, R68.reuse, R80, R60 ;  /* 0x00000050443c723c */ /* 0x044fe8000004183c */
[----:B------:R-:W-:Y:S04]  /*d090*/  MUFU.EX2 R240, R240 ;  /* 0x000000f000f07308 */ /* 0x000fe80000000800 */
[----:B------:R-:W-:Y:S01]  /*d0a0*/  HMMA.16816.F32.BF16 R64, R68, R82, R64 ;  /* 0x000000524440723c */ /* 0x000fe20000041840 */
[----:B------:R-:W2:Y:S05]  /*d0b0*/  LDSM.16.MT88.4 R80, [R208+0x1100] ;  /* 0x00110000d050783b */ /* 0x000eaa0000004200 */
[----:B------:R-:W-:Y:S01]  /*d0c0*/  MUFU.EX2 R142, R142 ;  /* 0x0000008e008e7308 */ /* 0x000fe20000000800 */
[----:B------:R-:W-:Y:S01]  /*d0d0*/  F2FP.BF16.PACK_AB R68, R154, R159 ;  /* 0x0000009f9a44723e */ /* 0x000fe200000010ff */
[----:B------:R-:W-:Y:S01]  /*d0e0*/  FADD.FTZ R159, R159, R140 ;  /* 0x0000008c9f9f7221 */ /* 0x000fe20000010000 */
[----:B---3--:R-:W-:Y:S03]  /*d0f0*/  F2FP.BF16.PACK_AB R69, R161, R158 ;  /* 0x0000009ea145723e */ /* 0x008fe600000010ff */
[----:B------:R-:W-:Y:S01]  /*d100*/  F2FP.BF16.PACK_AB R70, R164, R163 ;  /* 0x000000a3a446723e */ /* 0x000fe200000010ff */
[----:B------:R-:W-:Y:S01]  /*d110*/  FADD.FTZ R154, R154, R159 ;  /* 0x0000009f9a9a7221 */ /* 0x000fe20000010000 */
[----:B-----5:R-:W-:Y:S02]  /*d120*/  F2FP.BF16.PACK_AB R71, R166, R165 ;  /* 0x000000a5a647723e */ /* 0x020fe400000010ff */
[----:B------:R-:W-:Y:S01]  /*d130*/  MUFU.EX2 R151, R151 ;  /* 0x0000009700977308 */ /* 0x000fe20000000800 */
[----:B------:R-:W-:Y:S04]  /*d140*/  FADD.FTZ R163, R163, R154 ;  /* 0x0000009aa3a37221 */ /* 0x000fe80000010000 */
[C---:B-1----:R-:W-:Y:S03]  /*d150*/  HMMA.16816.F32.BF16 R4, R68.reuse, R72, R4 ;  /* 0x000000484404723c */ /* 0x042fe60000041804 */
[----:B------:R-:W-:Y:S02]  /*d160*/  FADD.FTZ R163, R164, R163 ;  /* 0x000000a3a4a37221 */ /* 0x000fe40000010000 */
[----:B------:R-:W-:Y:S03]  /*d170*/  MUFU.EX2 R141, R141 ;  /* 0x0000008d008d7308 */ /* 0x000fe60000000800 */
[C---:B------:R-:W-:Y:S01]  /*d180*/  HMMA.16816.F32.BF16 R8, R68.reuse, R74, R8 ;  /* 0x0000004a4408723c */ /* 0x040fe20000041808 */
[----:B------:R-:W1:Y:S06]  /*d190*/  LDSM.16.MT88.4 R72, [R212+0x4100] ;  /* 0x00410000d448783b */ /* 0x000e6c0000004200 */
[----:B------:R-:W3:Y:S01]  /*d1a0*/  MUFU.EX2 R148, R148 ;  /* 0x0000009400947308 */ /* 0x000ee20000000800 */
[C---:B------:R-:W-:Y:S08]  /*d1b0*/  HMMA.16816.F32.BF16 R12, R68.reuse, R84, R12 ;  /* 0x00000054440c723c */ /* 0x040ff0000004180c */
[C---:B------:R-:W-:Y:S01]  /*d1c0*/  HMMA.16816.F32.BF16 R16, R68.reuse, R86, R16 ;  /* 0x000000564410723c */ /* 0x040fe20000041810 */
[----:B------:R-:W5:Y:S01]  /*d1d0*/  LDSM.16.MT88.4 R84, [R210+0x4100] ;  /* 0x00410000d254783b */ /* 0x000f620000004200 */
[----:B------:R-:W-:Y:S06]  /*d1e0*/  MUFU.EX2 R139, R139 ;  /* 0x0000008b008b7308 */ /* 0x000fec0000000800 */
[C---:B----4-:R-:W-:Y:S04]  /*d1f0*/  HMMA.16816.F32.BF16 R20, R68.reuse, R76, R20 ;  /* 0x0000004c4414723c */ /* 0x050fe80000041814 */
[----:B------:R3:W4:Y:S04]  /*d200*/  MUFU.EX2 R244, R125 ;  /* 0x0000007d00f47308 */ /* 0x0007280000000800 */
[C---:B------:R-:W-:Y:S01]  /*d210*/  HMMA.16816.F32.BF16 R24, R68.reuse, R78, R24 ;  /* 0x0000004e4418723c */ /* 0x040fe20000041818 */
[----:B------:R-:W5:Y:S05]  /*d220*/  LDSM.16.MT88.4 R76, [R209+0x4100] ;  /* 0x00410000d14c783b */ /* 0x000f6a0000004200 */
[----:B------:R-:W-:Y:S02]  /*d230*/  MUFU.EX2 R118, R118 ;  /* 0x0000007600767308 */ /* 0x000fe40000000800 */
[C---:B--2---:R-:W-:Y:S08]  /*d240*/  HMMA.16816.F32.BF16 R28, R68.reuse, R80, R28 ;  /* 0x00000050441c723c */ /* 0x044ff0000004181c */
[C---:B------:R-:W-:Y:S01]  /*d250*/  HMMA.16816.F32.BF16 R32, R68.reuse, R82, R32 ;  /* 0x000000524420723c */ /* 0x040fe20000041820 */
[----:B------:R-:W2:Y:S01]  /*d260*/  LDSM.16.MT88.4 R80, [R212+0x1900] ;  /* 0x00190000d450783b */ /* 0x000ea20000004200 */
[----:B------:R5:W5:Y:S02]  /*d270*/  MUFU.EX2 R117, R124 ;  /* 0x0000007c00757308 */ /* 0x000b640000000800 */
[----:B---3--:R-:W-:Y:S02]  /*d280*/  F2FP.BF16.PACK_AB R125, R148, R141 ;  /* 0x0000008d947d723e */ /* 0x008fe400000010ff */
[----:B----4-:R-:W-:Y:S02]  /*d290*/  F2FP.BF16.PACK_AB R126, R244, R139 ;  /* 0x0000008bf47e723e */ /* 0x010fe400000010ff */
[C---:B-1----:R-:W-:Y:S08]  /*d2a0*/  HMMA.16816.F32.BF16 R36, R68.reuse, R72, R36 ;  /* 0x000000484424723c */ /* 0x042ff00000041824 */
[C---:B------:R-:W-:Y:S01]  /*d2b0*/  HMMA.16816.F32.BF16 R40, R68.reuse, R74, R40 ;  /* 0x0000004a4428723c */ /* 0x040fe20000041828 */
[----:B------:R-:W1:Y:S07]  /*d2c0*/  LDSM.16.MT88.4 R72, [R210+0x1900] ;  /* 0x00190000d248783b */ /* 0x000e6e0000004200 */
[C---:B-----5:R-:W-:Y:S04]  /*d2d0*/  HMMA.16816.F32.BF16 R44, R68.reuse, R84, R44 ;  /* 0x00000054442c723c */ /* 0x060fe8000004182c */
[----:B------:R-:W-:Y:S02]  /*d2e0*/  F2FP.BF16.PACK_AB R124, R151, R142 ;  /* 0x0000008e977c723e */ /* 0x000fe400000010ff */
[----:B------:R-:W-:Y:S02]  /*d2f0*/  F2FP.BF16.PACK_AB R127, R117, R118 ;  /* 0x00000076757f723e */ /* 0x000fe400000010ff */
[C---:B------:R-:W-:Y:S01]  /*d300*/  HMMA.16816.F32.BF16 R48, R68.reuse, R86, R48 ;  /* 0x000000564430723c */ /* 0x040fe20000041830 */
[----:B------:R-:W-:Y:S07]  /*d310*/  LDSM.16.MT88.4 R84, [R208+0x1900] ;  /* 0x00190000d054783b */ /* 0x000fee0000004200 */
[C---:B------:R-:W-:Y:S08]  /*d320*/  HMMA.16816.F32.BF16 R52, R68.reuse, R76, R52 ;  /* 0x0000004c4434723c */ /* 0x040ff00000041834 */
[C---:B------:R-:W-:Y:S01]  /*d330*/  HMMA.16816.F32.BF16 R56, R68.reuse, R78, R56 ;  /* 0x0000004e4438723c */ /* 0x040fe20000041838 */
[----:B------:R-:W3:Y:S07]  /*d340*/  LDSM.16.MT88.4 R76, [R209+0x1900] ;  /* 0x00190000d14c783b */ /* 0x000eee0000004200 */
[C---:B------:R-:W-:Y:S08]  /*d350*/  HMMA.16816.F32.BF16 R60, R68.reuse, R88, R60 ;  /* 0x00000058443c723c */ /* 0x040ff0000004183c */
[----:B------:R-:W-:Y:S01]  /*d360*/  HMMA.16816.F32.BF16 R64, R68, R90, R64 ;  /* 0x0000005a4440723c */ /* 0x000fe20000041840 */
[----:B------:R-:W-:Y:S06]  /*d370*/  LDSM.16.MT88.4 R88, [R209+0x4900] ;  /* 0x00490000d158783b */ /* 0x000fec0000004200 */
[C---:B------:R-:W-:Y:S01]  /*d380*/  F2FP.BF16.PACK_AB R68, R171.reuse, R168 ;  /* 0x000000a8ab44723e */ /* 0x040fe200000010ff */
[----:B------:R-:W-:Y:S01]  /*d390*/  FADD.FTZ R168, R168, R163 ;  /* 0x000000a3a8a87221 */ /* 0x000fe20000010000 */
[----:B------:R-:W-:Y:S03]  /*d3a0*/  F2FP.BF16.PACK_AB R69, R242, R237 ;  /* 0x000000edf245723e */ /* 0x000fe600000010ff */
[----:B------:R-:W-:Y:S01]  /*d3b0*/  F2FP.BF16.PACK_AB R70, R170, R239 ;  /* 0x000000efaa46723e */ /* 0x000fe200000010ff */
[----:B------:R-:W-:Y:S01]  /*d3c0*/  FADD.FTZ R168, R171, R168 ;  /* 0x000000a8aba87221 */ /* 0x000fe20000010000 */
[----:B------:R-:W-:Y:S03]  /*d3d0*/  F2FP.BF16.PACK_AB R71, R240, R169 ;  /* 0x000000a9f047723e */ /* 0x000fe600000010ff */
[----:B------:R-:W-:Y:S01]  /*d3e0*/  FADD.FTZ R239, R239, R168 ;  /* 0x000000a8efef7221 */ /* 0x000fe20000010000 */
[----:B------:R-:W-:Y:S03]  /*d3f0*/  IADD3 R168, R238, -0x1, RZ ;  /* 0xffffffffeea87810 */ /* 0x000fe60007ffe0ff */
[C---:B--2---:R-:W-:Y:S03]  /*d400*/  HMMA.16816.F32.BF16 R4, R68.reuse, R80, R4 ;  /* 0x000000504404723c */ /* 0x044fe60000041804 */
[----:B------:R-:W-:Y:S01]  /*d410*/  FADD.FTZ R239, R170, R239 ;  /* 0x000000efaaef7221 */ /* 0x000fe20000010000 */
[----:B------:R-:W-:Y:S04]  /*d420*/  MOV R238, R168 ;  /* 0x000000a800ee7202 */ /* 0x000fe80000000f00 */
        /* <DEDUP_REMOVED lines=11> */
[C---:B--2---:R-:W-:Y:S08]  /*d4e0*/  HMMA.16816.F32.BF16 R36, R68.reuse, R80, R36 ;  /* 0x000000504424723c */ /* 0x044ff00000041824 */
[C---:B------:R-:W-:Y:S01]  /*d4f0*/  HMMA.16816.F32.BF16 R40, R68.reuse, R82, R40 ;  /* 0x000000524428723c */ /* 0x040fe20000041828 */
[----:B------:R-:W2:Y:S07]  /*d500*/  LDSM.16.MT88.4 R80, [R210+0x2100] ;  /* 0x00210000d250783b */ /* 0x000eae0000004200 */
[C---:B-1----:R-:W-:Y:S08]  /*d510*/  HMMA.16816.F32.BF16 R44, R68.reuse, R72, R44 ;  /* 0x00000048442c723c */ /* 0x042ff0000004182c */
[C---:B------:R-:W-:Y:S01]  /*d520*/  HMMA.16816.F32.BF16 R48, R68.reuse, R74, R48 ;  /* 0x0000004a4430723c */ /* 0x040fe20000041830 */
[----:B------:R-:W1:Y:S07]  /*d530*/  LDSM.16.MT88.4 R72, [R209+0x2100] ;  /* 0x00210000d148783b */ /* 0x000e6e0000004200 */
[C---:B------:R-:W-:Y:S08]  /*d540*/  HMMA.16816.F32.BF16 R52, R68.reuse, R88, R52 ;  /* 0x000000584434723c */ /* 0x040ff00000041834 */
[C---:B------:R-:W-:Y:S01]  /*d550*/  HMMA.16816.F32.BF16 R56, R68.reuse, R90, R56 ;  /* 0x0000005a4438723c */ /* 0x040fe20000041838 */
[----:B------:R-:W-:Y:S07]  /*d560*/  LDSM.16.MT88.4 R88, [R209+0x5100] ;  /* 0x00510000d158783b */ /* 0x000fee0000004200 */
        /* <DEDUP_REMOVED lines=9> */
[----:B------:R-:W-:Y:S04]  /*d600*/  FADD.FTZ R155, R155, R162 ;  /* 0x000000a29b9b7221 */ /* 0x000fe80000010000 */
[C---:B---3--:R-:W-:Y:S03]  /*d610*/  HMMA.16816.F32.BF16 R4, R68.reuse, R76, R4 ;  /* 0x0000004c4404723c */ /* 0x048fe60000041804 */
[----:B------:R-:W-:Y:S04]  /*d620*/  FADD.FTZ R155, R152, R155 ;  /* 0x0000009b989b7221 */ /* 0x000fe80000010000 */
        /* <DEDUP_REMOVED lines=8> */
[----:B------:R-:W-:Y:S04]  /*d6b0*/  FADD.FTZ R228, R244, R139 ;  /* 0x0000008bf4e47221 */ /* 0x000fe80000010000 */
[C---:B-1----:R-:W-:Y:S08]  /*d6c0*/  HMMA.16816.F32.BF16 R20, R68.reuse, R72, R20 ;  /* 0x000000484414723c */ /* 0x042ff00000041814 */
[C---:B------:R-:W-:Y:S01]  /*d6d0*/  HMMA.16816.F32.BF16 R24, R68.reuse, R74, R24 ;  /* 0x0000004a4418723c */ /* 0x040fe20000041818 */
[----:B------:R-:W1:Y:S07]  /*d6e0*/  LDSM.16.MT88.4 R72, [R208+0x5100] ;  /* 0x00510000d048783b */ /* 0x000e6e0000004200 */
[C---:B------:R-:W-:Y:S08]  /*d6f0*/  HMMA.16816.F32.BF16 R28, R68.reuse, R84, R28 ;  /* 0x00000054441c723c */ /* 0x040ff0000004181c */
[C---:B------:R-:W-:Y:S01]  /*d700*/  HMMA.16816.F32.BF16 R32, R68.reuse, R86, R32 ;  /* 0x000000564420723c */ /* 0x040fe20000041820 */
[----:B------:R-:W4:Y:S07]  /*d710*/  LDSM.16.MT88.4 R84, [R208+0x2900] ;  /* 0x00290000d054783b */ /* 0x000f2e0000004200 */
[C---:B---3--:R-:W-:Y:S08]  /*d720*/  HMMA.16816.F32.BF16 R36, R68.reuse, R76, R36 ;  /* 0x0000004c4424723c */ /* 0x048ff00000041824 */
[C---:B------:R-:W-:Y:S01]  /*d730*/  HMMA.16816.F32.BF16 R40, R68.reuse, R78, R40 ;  /* 0x0000004e4428723c */ /* 0x040fe20000041828 */
[----:B------:R-:W3:Y:S07]  /*d740*/  LDSM.16.MT88.4 R76, [R212+0x5900] ;  /* 0x00590000d44c783b */ /* 0x000eee0000004200 */
[C---:B--2---:R-:W-:Y:S08]  /*d750*/  HMMA.16816.F32.BF16 R44, R68.reuse, R80, R44 ;  /* 0x00000050442c723c */ /* 0x044ff0000004182c */
[C---:B------:R-:W-:Y:S08]  /*d760*/  HMMA.16816.F32.BF16 R48, R68.reuse, R82, R48 ;  /* 0x000000524430723c */ /* 0x040ff00000041830 */
[C---:B------:R-:W-:Y:S08]  /*d770*/  HMMA.16816.F32.BF16 R52, R68.reuse, R88, R52 ;  /* 0x000000584434723c */ /* 0x040ff00000041834 */
[C---:B------:R-:W-:Y:S08]  /*d780*/  HMMA.16816.F32.BF16 R56, R68.reuse, R90, R56 ;  /* 0x0000005a4438723c */ /* 0x040ff00000041838 */
[C---:B-1----:R-:W-:Y:S08]  /*d790*/  HMMA.16816.F32.BF16 R60, R68.reuse, R72, R60 ;  /* 0x00000048443c723c */ /* 0x042ff0000004183c */
[----:B------:R-:W-:Y:S01]  /*d7a0*/  HMMA.16816.F32.BF16 R64, R68, R74, R64 ;  /* 0x0000004a4440723c */ /* 0x000fe20000041840 */
[----:B------:R-:W1:Y:S07]  /*d7b0*/  LDSM.16.MT88.4 R68, [R210+0x5900] ;  /* 0x00590000d244783b */ /* 0x000e6e0000004200 */
[C---:B------:R-:W-:Y:S01]  /*d7c0*/  HMMA.16816.F32.BF16 R112, R124.reuse, R108, R4 ;  /* 0x0000006c7c70723c */ /* 0x040fe20000041804 */
[----:B------:R-:W2:Y:S07]  /*d7d0*/  LDSM.16.MT88.4 R4, [R209+0x5900] ;  /* 0x00590000d104783b */ /* 0x000eae0000004200 */
[C---:B------:R-:W-:Y:S01]  /*d7e0*/  HMMA.16816.F32.BF16 R108, R124.reuse, R110, R8 ;  /* 0x0000006e7c6c723c */ /* 0x040fe20000041808 */
[----:B------:R-:W5:Y:S07]  /*d7f0*/  LDSM.16.MT88.4 R8, [R208+0x5900] ;  /* 0x00590000d008783b */ /* 0x000f6e0000004200 */
[C---:B------:R-:W-:Y:S07]  /*d800*/  HMMA.16816.F32.BF16 R104, R124.reuse, R100, R12 ;  /* 0x000000647c68723c */ /* 0x040fee000004180c */
[----:B------:R-:W-:Y:S01]  /*d810*/  FADD.FTZ R13, R149, R138 ;  /* 0x0000008a950d7221 */ /* 0x000fe20000010000 */
[C---:B------:R-:W-:Y:S04]  /*d820*/  HMMA.16816.F32.BF16 R100, R124.reuse, R102, R16 ;  /* 0x000000667c64723c */ /* 0x040fe80000041810 */
[----:B------:R-:W-:Y:S04]  /*d830*/  FADD.FTZ R13, R150, R13 ;  /* 0x0000000d960d7221 */ /* 0x000fe80000010000 */
[C---:B------:R-:W-:Y:S04]  /*d840*/  HMMA.16816.F32.BF16 R96, R124.reuse, R92, R20 ;  /* 0x0000005c7c60723c */ /* 0x040fe80000041814 */
[----:B------:R-:W-:Y:S04]  /*d850*/  FADD.FTZ R2, R158, R13 ;  /* 0x0000000d9e027221 */ /* 0x000fe80000010000 */
[C---:B------:R-:W-:Y:S04]  /*d860*/  HMMA.16816.F32.BF16 R92, R124.reuse, R94, R24 ;  /* 0x0000005e7c5c723c */ /* 0x040fe80000041818 */
[----:B------:R-:W-:Y:S04]  /*d870*/  FADD.FTZ R2, R161, R2 ;  /* 0x00000002a1027221 */ /* 0x000fe80000010000 */
[C---:B----4-:R-:W-:Y:S04]  /*d880*/  HMMA.16816.F32.BF16 R88, R124.reuse, R84, R28 ;  /* 0x000000547c58723c */ /* 0x050fe8000004181c */
[----:B------:R-:W-:Y:S04]  /*d890*/  FADD.FTZ R165, R165, R2 ;  /* 0x00000002a5a57221 */ /* 0x000fe80000010000 */
[C---:B------:R-:W-:Y:S04]  /*d8a0*/  HMMA.16816.F32.BF16 R84, R124.reuse, R86, R32 ;  /* 0x000000567c54723c */ /* 0x040fe80000041820 */
[----:B------:R-:W-:Y:S04]  /*d8b0*/  FADD.FTZ R166, R166, R165 ;  /* 0x000000a5a6a67221 */ /* 0x000fe80000010000 */
[C---:B---3--:R-:W-:Y:S04]  /*d8c0*/  HMMA.16816.F32.BF16 R80, R124.reuse, R76, R36 ;  /* 0x0000004c7c50723c */ /* 0x048fe80000041824 */
[----:B------:R-:W-:Y:S04]  /*d8d0*/  FADD.FTZ R237, R237, R166 ;  /* 0x000000a6eded7221 */ /* 0x000fe80000010000 */
[C---:B------:R-:W-:Y:S04]  /*d8e0*/  HMMA.16816.F32.BF16 R76, R124.reuse, R78, R40 ;  /* 0x0000004e7c4c723c */ /* 0x040fe80000041828 */
[----:B------:R-:W-:Y:S04]  /*d8f0*/  FADD.FTZ R242, R242, R237 ;  /* 0x000000edf2f27221 */ /* 0x000fe80000010000 */
[C---:B-1----:R-:W-:Y:S04]  /*d900*/  HMMA.16816.F32.BF16 R72, R124.reuse, R68, R44 ;  /* 0x000000447c48723c */ /* 0x042fe8000004182c */
[----:B------:R-:W-:Y:S04]  /*d910*/  FADD.FTZ R169, R169, R242 ;  /* 0x000000f2a9a97221 */ /* 0x000fe80000010000 */
[C---:B------:R-:W-:Y:S04]  /*d920*/  HMMA.16816.F32.BF16 R68, R124.reuse, R70, R48 ;  /* 0x000000467c44723c */ /* 0x040fe80000041830 */
[----:B------:R-:W-:Y:S04]  /*d930*/  FADD.FTZ R240, R240, R169 ;  /* 0x000000a9f0f07221 */ /* 0x000fe80000010000 */
[C---:B--2---:R-:W-:Y:S04]  /*d940*/  HMMA.16816.F32.BF16 R52, R124.reuse, R4, R52 ;  /* 0x000000047c34723c */ /* 0x044fe80000041834 */
[----:B------:R-:W-:Y:S04]  /*d950*/  FADD.FTZ R157, R157, R240 ;  /* 0x000000f09d9d7221 */ /* 0x000fe80000010000 */
[C---:B------:R-:W-:Y:S04]  /*d960*/  HMMA.16816.F32.BF16 R56, R124.reuse, R6, R56 ;  /* 0x000000067c38723c */ /* 0x040fe80000041838 */
[----:B------:R-:W-:Y:S04]  /*d970*/  FADD.FTZ R160, R160, R157 ;  /* 0x0000009da0a07221 */ /* 0x000fe80000010000 */
[C---:B-----5:R-:W-:Y:S04]  /*d980*/  HMMA.16816.F32.BF16 R60, R124.reuse, R8, R60 ;  /* 0x000000087c3c723c */ /* 0x060fe8000004183c */
[----:B------:R-:W-:Y:S04]  /*d990*/  FADD.FTZ R153, R153, R160 ;  /* 0x000000a099997221 */ /* 0x000fe80000010000 */
[----:B------:R-:W-:Y:S01]  /*d9a0*/  FADD.FTZ R156, R156, R153 ;  /* 0x000000999c9c7221 */ /* 0x000fe20000010000 */
[----:B------:R-:W-:Y:S03]  /*d9b0*/  HMMA.16816.F32.BF16 R64, R124, R10, R64 ;  /* 0x0000000a7c40723c */ /* 0x000fe60000041840 */
[----:B------:R-:W-:Y:S04]  /*d9c0*/  FADD.FTZ R141, R141, R156 ;  /* 0x0000009c8d8d7221 */ /* 0x000fe80000010000 */
[----:B------:R-:W-:Y:S05]  /*d9d0*/  FADD.FTZ R141, R148, R141 ;  /* 0x0000008d948d7221 */ /* 0x000fea0000010000 */
[----:B------:R-:W-:Y:S04]  /*d9e0*/  FADD.FTZ R118, R118, R141 ;  /* 0x0000008d76767221 */ /* 0x000fe80000010000 */
[----:B------:R-:W-:Y:S01]  /*d9f0*/  FADD.FTZ R227, R117, R118 ;  /* 0x0000007675e37221 */ /* 0x000fe20000010000 */
[----:B------:R-:W-:-:S05]  /*da00*/  @P0 BRA `(.L_x_196) ;  /* 0xffffceb000000947 */ /* 0x000fca000383ffff */
.L_x_193:
[----:B------:R-:W-:-:S13]  /*da10*/  ISETP.GE.AND P0, PT, R168, UR6, PT ;  /* 0x00000006a8007c0c */ /* 0x000fda000bf06270 */
[----:B------:R-:W-:Y:S05]  /*da20*/  @!P0 BRA `(.L_x_197) ;  /* 0x0000450000008947 */ /* 0x000fea0003800000 */
[----:B------:R-:W-:Y:S01]  /*da30*/  SHF.R.S32.HI R169, RZ, 0x1f, R230 ;  /* 0x0000001fffa97819 */ /* 0x000fe200000114e6 */
[----:B------:R-:W-:Y:S01]  /*da40*/  IMAD.MOV.U32 R2, RZ, RZ, R116 ;  /* 0x000000ffff027224 */ /* 0x000fe200078e0074 */
[C---:B------:R-:W-:Y:S01]  /*da50*/  SHF.L.U64.HI R232, R229.reuse, 0x1, R232 ;  /* 0x00000001e5e87819 */ /* 0x040fe200000102e8 */
[----:B------:R-:W-:Y:S01]  /*da60*/  IMAD.MOV.U32 R3, RZ, RZ, R0 ;  /* 0x000000ffff037224 */ /* 0x000fe200078e0000 */
[C---:B------:R-:W-:Y:S01]  /*da70*/  SHF.L.U64.HI R169, R230.reuse, 0x1, R169 ;  /* 0x00000001e6a97819 */ /* 0x040fe200000102a9 */
[----:B------:R-:W-:Y:S01]  /*da80*/  IMAD.SHL.U32 R229, R229, 0x2, RZ ;  /* 0x00000002e5e57824 */ /* 0x000fe200078e00ff */
[----:B------:R-:W-:Y:S02]  /*da90*/  SHF.L.U32 R230, R230, 0x1, RZ ;  /* 0x00000001e6e67819 */ /* 0x000fe400000006ff */
.L_x_207:
[----:B------:R-:W-:Y:S04]  /*daa0*/  DEPBAR.LE SB0, 0x0 ;  /* 0x000080000000791a */ /* 0x000fe80000000000 */
[----:B------:R-:W-:Y:S01]  /*dab0*/  BAR.SYNC.DEFER_BLOCKING 0x0 ;  /* 0x0000000000007b1d */ /* 0x000fe20000010000 */
[----:B------:R-:W-:Y:S01]  /*dac0*/  SHF.R.S32.HI R21, RZ, 0x1f, R216 ;  /* 0x0000001fff157819 */ /* 0x000fe200000114d8 */
[C---:B------:R-:W-:Y:S01]  /*dad0*/  IMAD.WIDE.U32 R30, R216.reuse, c[0x0][0x208], RZ ;  /* 0x00008200d81e7a25 */ /* 0x040fe200078e00ff */
[----:B------:R-:W-:Y:S03]  /*dae0*/  SHF.R.S32.HI R29, RZ, 0x1f, R215 ;  /* 0x0000001fff1d7819 */ /* 0x000fe600000114d7 */
[----:B------:R-:W-:Y:S02]  /*daf0*/  IMAD R21, R21, c[0x0][0x208], RZ ;  /* 0x0000820015157a24 */ /* 0x000fe400078e02ff */
[----:B------:R-:W-:Y:S02]  /*db00*/  IMAD R29, R29, c[0x0][0x218], RZ ;  /* 0x000086001d1d7a24 */ /* 0x000fe400078e02ff */
[----:B------:R-:W-:Y:S02]  /*db10*/  IMAD R21, R216, c[0x0][0x20c], R21 ;  /* 0x00008300d8157a24 */ /* 0x000fe400078e0215 */
[----:B------:R-:W-:Y:S03]  /*db20*/  IMAD R29, R215, c[0x0][0x21c], R29 ;  /* 0x00008700d71d7a24 */ /* 0x000fe600078e021d */
[----:B------:R-:W-:Y:S05]  /*db30*/  IADD3 R31, R31, R21, RZ ;  /* 0x000000151f1f7210 */ /* 0x000fea0007ffe0ff */
[----:B------:R-:W-:Y:S01]  /*db40*/  IMAD.WIDE.U32 R30, R215, c[0x0][0x218], R30 ;  /* 0x00008600d71e7a25 */ /* 0x000fe200078e001e */
[----:B------:R-:W1:Y:S04]  /*db50*/  LDSM.16.M88.4 R8, [R214+0x8100] ;  /* 0x00810000d608783b */ /* 0x000e680000000200 */
[----:B------:R-:W-:Y:S04]  /*db60*/  IADD3 R0, P0, R30, UR38, RZ ;  /* 0x000000261e007c10 */ /* 0x000fe8000ff1e0ff */
[----:B------:R-:W-:Y:S02]  /*db70*/  IADD3.X R29, R31, UR10, R29, P0, !PT ;  /* 0x0000000a1f1d7c10 */ /* 0x000fe400087fe41d */
[C---:B------:R-:W-:Y:S01]  /*db80*/  LEA R45, P0, R0.reuse, c[0x0][0x1f8], 0x1 ;  /* 0x00007e00002d7a11 */ /* 0x040fe200078008ff */
[----:B------:R-:W2:Y:S03]  /*db90*/  LDSM.16.M88.4 R16, [R214+0x8900] ;  /* 0x00890000d610783b */ /* 0x000ea60000000200 */
[----:B------:R-:W-:Y:S05]  /*dba0*/  LEA.HI.X R152, R0, c[0x0][0x1fc], R29, 0x1, P0 ;  /* 0x00007f0000987a11 */ /* 0x000fea00000f0c1d */
[----:B------:R-:W3:Y:S08]  /*dbb0*/  LDSM.16.M88.4 R24, [R214+0x9100] ;  /* 0x00910000d618783b */ /* 0x000ef00000000200 */
[----:B------:R-:W4:Y:S08]  /*dbc0*/  LDSM.16.M88.4 R32, [R214+0x9900] ;  /* 0x00990000d620783b */ /* 0x000f300000000200 */
[----:B------:R-:W5:Y:S01]  /*dbd0*/  LDSM.16.M88.4 R40, [R214+0xa100] ;  /* 0x00a10000d628783b */ /* 0x000f620000000200 */
[C---:B-1----:R-:W-:Y:S07]  /*dbe0*/  HMMA.16816.F32.BF16 R4, R120.reuse, R8, RZ ;  /* 0x000000087804723c */ /* 0x042fee00000418ff */
[----:B------:R-:W-:Y:S01]  /*dbf0*/  LDSM.16.M88.4 R48, [R214+0xa900] ;  /* 0x00a90000d630783b */ /* 0x000fe20000000200 */
[C---:B------:R-:W-:Y:S07]  /*dc00*/  HMMA.16816.F32.BF16 R8, R120.reuse, R10, RZ ;  /* 0x0000000a7808723c */ /* 0x040fee00000418ff */
[----:B------:R-:W-:Y:S01]  /*dc10*/  LDSM.16.M88.4 R116, [R213] ;  /* 0x00000000d574783b */ /* 0x000fe20000000200 */
[C---:B--2---:R-:W-:Y:S07]  /*dc20*/  HMMA.16816.F32.BF16 R12, R120.reuse, R16, RZ ;  /* 0x00000010780c723c */ /* 0x044fee00000418ff */
[----:B------:R-:W-:Y:S01]  /*dc30*/  LDSM.16.M88.4 R124, [R207] ;  /* 0x00000000cf7c783b */ /* 0x000fe20000000200 */
[C---:B------:R-:W-:Y:S07]  /*dc40*/  HMMA.16816.F32.BF16 R16, R120.reuse, R18, RZ ;  /* 0x000000127810723c */ /* 0x040fee00000418ff */
[----:B------:R-:W-:Y:S01]  /*dc50*/  LDSM.16.M88.4 R128, [R206] ;  /* 0x00000000ce80783b */ /* 0x000fe20000000200 */
[C---:B---3--:R-:W-:Y:S07]  /*dc60*/  HMMA.16816.F32.BF16 R20, R120.reuse, R24, RZ ;  /* 0x000000187814723c */ /* 0x048fee00000418ff */
[----:B------:R-:W-:Y:S01]  /*dc70*/  LDSM.16.M88.4 R132, [R205] ;  /* 0x00000000cd84783b */ /* 0x000fe20000000200 */
[C---:B------:R-:W-:Y:S07]  /*dc80*/  HMMA.16816.F32.BF16 R24, R120.reuse, R26, RZ ;  /* 0x0000001a7818723c */ /* 0x040fee00000418ff */
[----:B------:R-:W-:Y:S01]  /*dc90*/  LDSM.16.M88.4 R136, [R204] ;  /* 0x00000000cc88783b */ /* 0x000fe20000000200 */
[C---:B----4-:R-:W-:Y:S07]  /*dca0*/  HMMA.16816.F32.BF16 R28, R120.reuse, R32, RZ ;  /* 0x00000020781c723c */ /* 0x050fee00000418ff */
[----:B------:R-:W1:Y:S01]  /*dcb0*/  SHFL.IDX PT, R154, R45, RZ, 0x181f ;  /* 0x00181fff2d9a7589 */ /* 0x000e6200000e0000 */
[C---:B------:R-:W-:Y:S07]  /*dcc0*/  HMMA.16816.F32.BF16 R32, R120.reuse, R34, RZ ;  /* 0x000000227820723c */ /* 0x040fee00000418ff */
[----:B------:R-:W2:Y:S01]  /*dcd0*/  SHFL.IDX PT, R44, R152, RZ, 0x181f ;  /* 0x00181fff982c7589 */ /* 0x000ea200000e0000 */
[C---:B-----5:R-:W-:Y:S07]  /*dce0*/  HMMA.16816.F32.BF16 R36, R120.reuse, R40, RZ ;  /* 0x000000287824723c */ /* 0x060fee00000418ff */
[----:B------:R-:W3:Y:S01]  /*dcf0*/  SHFL.IDX PT, R148, R45, 0x2, 0x181f ;  /* 0x00581f002d947f89 */ /* 0x000ee200000e0000 */
[C---:B------:R-:W-:Y:S07]  /*dd00*/  HMMA.16816.F32.BF16 R40, R120.reuse, R42, RZ ;  /* 0x0000002a7828723c */ /* 0x040fee00000418ff */
[----:B------:R4:W-:Y:S01]  /*dd10*/  SHFL.IDX PT, R160, R45, 0x1, 0x181f ;  /* 0x00381f002da07f89 */ /* 0x0009e200000e0000 */
[C---:B-1----:R-:W-:Y:S04]  /*dd20*/  IADD3 R150, P2, R154.reuse, R230, RZ ;  /* 0x000000e69a967210 */ /* 0x042fe80007f5e0ff */
[----:B------:R-:W-:Y:S02]  /*dd30*/  IADD3 R154, P0, R154, R229, RZ ;  /* 0x000000e59a9a7210 */ /* 0x000fe40007f1e0ff */
[CC--:B--2---:R-:W-:Y:S01]  /*dd40*/  IADD3.X R151, R44.reuse, R169.reuse, RZ, P2, !PT ;  /* 0x000000a92c977210 */ /* 0x0c4fe200017fe4ff */
[----:B------:R-:W1:Y:S01]  /*dd50*/  SHFL.IDX PT, R149, R152, 0x2, 0x181f ;  /* 0x00581f0098957f89 */ /* 0x000e6200000e0000 */
[----:B------:R-:W-:Y:S02]  /*dd60*/  IADD3.X R155, R44, R232, RZ, P0, !PT ;  /* 0x000000e82c9b7210 */ /* 0x000fe400007fe4ff */
[-C--:B---3--:R-:W-:Y:S05]  /*dd70*/  IADD3 R162, P2, R148, R230.reuse, RZ ;  /* 0x000000e694a27210 */ /* 0x088fea0007f5e0ff */
[----:B------:R-:W-:Y:S01]  /*dd80*/  LDSM.16.M88.4 R140, [R203] ;  /* 0x00000000cb8c783b */ /* 0x000fe20000000200 */
[C---:B----4-:R-:W-:Y:S07]  /*dd90*/  HMMA.16816.F32.BF16 R44, R120.reuse, R48, RZ ;  /* 0x00000030782c723c */ /* 0x050fee00000418ff */
[----:B------:R-:W-:Y:S01]  /*dda0*/  @!PT LDS RZ, [RZ] ;  /* 0x00000000fffff984 */ /* 0x000fe20000000800 */
[----:B------:R-:W-:Y:S01]  /*ddb0*/  @!PT LDS RZ, [RZ] ;  /* 0x00000000fffff984 */ /* 0x000fe20000000800 */
[----:B------:R-:W-:Y:S01]  /*ddc0*/  @!PT LDS RZ, [RZ] ;  /* 0x00000000fffff984 */ /* 0x000fe20000000800 */
[----:B------:R2:W-:Y:S01]  /*ddd0*/  LDGSTS.E.BYPASS.LTC128B.128 [R225], [R150.64], !P5 ;  /* 0x0000000096e17fae */ /* 0x0005e2000e901d6a */
[----:B------:R-:W-:Y:S07]  /*dde0*/  HMMA.16816.F32.BF16 R48, R120, R50, RZ ;  /* 0x000000327830723c */ /* 0x000fee00000418ff */
[----:B------:R3:W4:Y:S01]  /*ddf0*/  SHFL.IDX PT, R0, R152, 0x1, 0x181f ;  /* 0x00381f0098007f89 */ /* 0x00072200000e0000 */
[C---:B-1----:R-:W-:Y:S01]  /*de00*/  IADD3.X R163, R149.reuse, R169, RZ, P2, !PT ;  /* 0x000000a995a37210 */ /* 0x042fe200017fe4ff */
[C---:B------:R-:W-:Y:S06]  /*de10*/  HMMA.16816.F32.BF16 R4, R144.reuse, R116, R4 ;  /* 0x000000749004723c */ /* 0x040fec0000041804 */
[----:B------:R1:W-:Y:S02]  /*de20*/  LDGSTS.E.BYPASS.LTC128B.128 [R224], [R154.64], !P4 ;  /* 0x000000009ae07fae */ /* 0x0003e4000e101d6a */
[C---:B------:R-:W-:Y:S08]  /*de30*/  HMMA.16816.F32.BF16 R8, R144.reuse, R118, R8 ;  /* 0x000000769008723c */ /* 0x040ff00000041808 */
[C---:B------:R-:W-:Y:S04]  /*de40*/  HMMA.16816.F32.BF16 R12, R144.reuse, R124, R12 ;  /* 0x0000007c900c723c */ /* 0x040fe8000004180c */
[C---:B---3--:R-:W-:Y:S02]  /*de50*/  IADD3 R152, P0, R160.reuse, R230, RZ ;  /* 0x000000e6a0987210 */ /* 0x048fe40007f1e0ff */
[----:B------:R-:W-:Y:S02]  /*de60*/  IADD3 R160, P6, R160, R229, RZ ;  /* 0x000000e5a0a07210 */ /* 0x000fe40007fde0ff */
[C---:B------:R-:W-:Y:S04]  /*de70*/  HMMA.16816.F32.BF16 R16, R144.reuse, R126, R16 ;  /* 0x0000007e9010723c */ /* 0x040fe80000041810 */
[C---:B----4-:R-:W-:Y:S02]  /*de80*/  IADD3.X R153, R0.reuse, R169, RZ, P0, !PT ;  /* 0x000000a900997210 */ /* 0x050fe400007fe4ff */
[-C--:B------:R-:W-:Y:S02]  /*de90*/  IADD3.X R161, R0, R232.reuse, RZ, P6, !PT ;  /* 0x000000e800a17210 */ /* 0x080fe400037fe4ff */
[C---:B------:R-:W-:Y:S01]  /*dea0*/  HMMA.16816.F32.BF16 R20, R144.reuse, R128, R20 ;  /* 0x000000809014723c */ /* 0x040fe20000041814 */
[----:B------:R1:W-:Y:S03]  /*deb0*/  LDGSTS.E.BYPASS.LTC128B.128 [R223], [R152.64], !P5 ;  /* 0x0000000098df7fae */ /* 0x0003e6000e901d6a */
[----:B------:R-:W-:Y:S04]  /*dec0*/  IADD3 R164, P0, R148, R229, RZ ;  /* 0x000000e594a47210 */ /* 0x000fe80007f1e0ff */
[C---:B------:R-:W-:Y:S01]  /*ded0*/  HMMA.16816.F32.BF16 R24, R144.reuse, R130, R24 ;  /* 0x000000829018723c */ /* 0x040fe20000041818 */
[----:B------:R3:W-:Y:S03]  /*dee0*/  LDGSTS.E.BYPASS.LTC128B.128 [R222], [R160.64], !P4 ;  /* 0x00000000a0de7fae */ /* 0x0007e6000e101d6a */
[----:B------:R-:W-:Y:S02]  /*def0*/  IADD3.X R165, R149, R232, RZ, P0, !PT ;  /* 0x000000e895a57210 */ /* 0x000fe400007fe4ff */
[----:B------:R-:W-:Y:S02]  /*df00*/  ISETP.GT.AND P0, PT, R168, UR6, PT ;  /* 0x00000006a8007c0c */ /* 0x000fe4000bf04270 */
[C---:B------:R-:W-:Y:S01]  /*df10*/  HMMA.16816.F32.BF16 R28, R144.reuse, R132, R28 ;  /* 0x00000084901c723c */ /* 0x040fe2000004181c */
[----:B------:R3:W-:Y:S07]  /*df20*/  LDGSTS.E.BYPASS.LTC128B.128 [R225+0x2000], [R162.64], !P5 ;  /* 0x02000000a2e17fae */ /* 0x0007ee000e901d6a */
[C---:B------:R-:W-:Y:S01]  /*df30*/  HMMA.16816.F32.BF16 R32, R144.reuse, R134, R32 ;  /* 0x000000869020723c */ /* 0x040fe20000041820 */
[----:B------:R4:W-:Y:S07]  /*df40*/  LDGSTS.E.BYPASS.LTC128B.128 [R225+0x5000], [R164.64], !P4 ;  /* 0x05000000a4e17fae */ /* 0x0009ee000e101d6a */
[C---:B------:R-:W-:Y:S01]  /*df50*/  HMMA.16816.F32.BF16 R36, R144.reuse, R136, R36 ;  /* 0x000000889024723c */ /* 0x040fe20000041824 */
[----:B--2---:R-:W2:Y:S07]  /*df60*/  LDSM.16.M88.4 R148, [R211+0x8100] ;  /* 0x00810000d394783b */ /* 0x004eae0000000200 */
[C---:B------:R-:W-:Y:S01]  /*df70*/  HMMA.16816.F32.BF16 R40, R144.reuse, R138, R40 ;  /* 0x0000008a9028723c */ /* 0x040fe20000041828 */
[----:B------:R-:W5:Y:S07]  /*df80*/  LDSM.16.M88.4 R116, [R211+0x8900] ;  /* 0x00890000d374783b */ /* 0x000f6e0000000200 */
[C---:B------:R-:W-:Y:S01]  /*df90*/  HMMA.16816.F32.BF16 R44, R144.reuse, R140, R44 ;  /* 0x0000008c902c723c */ /* 0x040fe2000004182c */
[----:B------:R-:W0:Y:S07]  /*dfa0*/  LDGDEPBAR ;  /* 0x00000000000079af */ /* 0x000e2e0000000000 */
[----:B------:R-:W-:Y:S01]  /*dfb0*/  HMMA.16816.F32.BF16 R48, R144, R142, R48 ;  /* 0x0000008e9030723c */ /* 0x000fe20000041830 */
[----:B------:R-:W4:Y:S08]  /*dfc0*/  LDSM.16.M88.4 R124, [R211+0x9100] ;  /* 0x00910000d37c783b */ /* 0x000f300000000200 */
[----:B-1----:R-:W1:Y:S01]  /*dfd0*/  LDSM.16.M88.4 R152, [R211+0x9900] ;  /* 0x00990000d398783b */ /* 0x002e620000000200 */
[C---:B--2---:R-:W-:Y:S07]  /*dfe0*/  HMMA.16816.F32.BF16 R4, R172.reuse, R148, R4 ;  /* 0x00000094ac04723c */ /* 0x044fee0000041804 */
[----:B------:R-:W2:Y:S01]  /*dff0*/  LDSM.16.M88.4 R156, [R211+0xa100] ;  /* 0x00a10000d39c783b */ /* 0x000ea20000000200 */
[C---:B------:R-:W-:Y:S07]  /*e000*/  HMMA.16816.F32.BF16 R8, R172.reuse, R150, R8 ;  /* 0x00000096ac08723c */ /* 0x040fee0000041808 */
[----:B---3--:R-:W3:Y:S01]  /*e010*/  LDSM.16.M88.4 R160, [R211+0xa900] ;  /* 0x00a90000d3a0783b */ /* 0x008ee20000000200 */
[C---:B-----5:R-:W-:Y:S07]  /*e020*/  HMMA.16816.F32.BF16 R12, R172.reuse, R116, R12 ;  /* 0x00000074ac0c723c */ /* 0x060fee000004180c */
[----:B------:R-:W5:Y:S01]  /*e030*/  LDSM.16.M88.4 R128, [R202] ;  /* 0x00000000ca80783b */ /* 0x000f620000000200 */
[C---:B------:R-:W-:Y:S07]  /*e040*/  HMMA.16816.F32.BF16 R16, R172.reuse, R118, R16 ;  /* 0x00000076ac10723c */ /* 0x040fee0000041810 */
[----:B------:R-:W3:Y:S01]  /*e050*/  LDSM.16.M88.4 R132, [R202+0x800] ;  /* 0x00080000ca84783b */ /* 0x000ee20000000200 */
[C---:B----4-:R-:W-:Y:S07]  /*e060*/  HMMA.16816.F32.BF16 R20, R172.reuse, R124, R20 ;  /* 0x0000007cac14723c */ /* 0x050fee0000041814 */
[----:B------:R-:W4:Y:S01]  /*e070*/  LDSM.16.M88.4 R136, [R202+0x1000] ;  /* 0x00100000ca88783b */ /* 0x000f220000000200 */
[C---:B------:R-:W-:Y:S07]  /*e080*/  HMMA.16816.F32.BF16 R24, R172.reuse, R126, R24 ;  /* 0x0000007eac18723c */ /* 0x040fee0000041818 */
[----:B------:R-:W4:Y:S01]  /*e090*/  LDSM.16.M88.4 R140, [R202+0x1800] ;  /* 0x00180000ca8c783b */ /* 0x000f220000000200 */
[C---:B-1----:R-:W-:Y:S07]  /*e0a0*/  HMMA.16816.F32.BF16 R28, R172.reuse, R152, R28 ;  /* 0x00000098ac1c723c */ /* 0x042fee000004181c */
[----:B------:R-:W1:Y:S01]  /*e0b0*/  LDSM.16.M88.4 R148, [R202+0x2000] ;  /* 0x00200000ca94783b */ /* 0x000e620000000200 */
[C---:B------:R-:W-:Y:S07]  /*e0c0*/  HMMA.16816.F32.BF16 R32, R172.reuse, R154, R32 ;  /* 0x0000009aac20723c */ /* 0x040fee0000041820 */
[----:B------:R-:W1:Y:S01]  /*e0d0*/  LDSM.16.M88.4 R116, [R202+0x2800] ;  /* 0x00280000ca74783b */ /* 0x000e620000000200 */
[C---:B--2---:R-:W-:Y:S07]  /*e0e0*/  HMMA.16816.F32.BF16 R36, R172.reuse, R156, R36 ;  /* 0x0000009cac24723c */ /* 0x044fee0000041824 */
[----:B------:R-:W2:Y:S01]  /*e0f0*/  LDSM.16.M88.4 R124, [R214+0xb100] ;  /* 0x00b10000d67c783b */ /* 0x000ea20000000200 */
[C---:B------:R-:W-:Y:S07]  /*e100*/  HMMA.16816.F32.BF16 R40, R172.reuse, R158, R40 ;  /* 0x0000009eac28723c */ /* 0x040fee0000041828 */
[----:B------:R-:W1:Y:S01]  /*e110*/  LDSM.16.M88.4 R152, [R214+0xb900] ;  /* 0x00b90000d698783b */ /* 0x000e620000000200 */
[C---:B---3--:R-:W-:Y:S07]  /*e120*/  HMMA.16816.F32.BF16 R44, R172.reuse, R160, R44 ;  /* 0x000000a0ac2c723c */ /* 0x048fee000004182c */
[----:B------:R-:W3:Y:S01]  /*e130*/  LDSM.16.M88.4 R156, [R214+0xc100] ;  /* 0x00c10000d69c783b */ /* 0x000ee20000000200 */
[----:B------:R-:W-:Y:S07]  /*e140*/  HMMA.16816.F32.BF16 R48, R172, R162, R48 ;  /* 0x000000a2ac30723c */ /* 0x000fee0000041830 */
[----:B------:R-:W1:Y:S01]  /*e150*/  LDSM.16.M88.4 R160, [R214+0xc900] ;  /* 0x00c90000d6a0783b */ /* 0x000e620000000200 */
[C---:B-----5:R-:W-:Y:S07]  /*e160*/  HMMA.16816.F32.BF16 R4, R176.reuse, R128, R4 ;  /* 0x00000080b004723c */ /* 0x060fee0000041804 */
[----:B------:R-:W-:Y:S01]  /*e170*/  LDSM.16.M88.4 R164, [R211+0xd900] ;  /* 0x00d90000d3a4783b */ /* 0x000fe20000000200 */
[C---:B------:R-:W-:Y:S07]  /*e180*/  HMMA.16816.F32.BF16 R8, R176.reuse, R130, R8 ;  /* 0x00000082b008723c */ /* 0x040fee0000041808 */
[----:B------:R-:W5:Y:S01]  /*e190*/  LDSM.16.M88.4 R128, [R214+0xd100] ;  /* 0x00d10000d680783b */ /* 0x000f620000000200 */
[C---:B------:R-:W-:Y:S08]  /*e1a0*/  HMMA.16816.F32.BF16 R12, R176.reuse, R132, R12 ;  /* 0x00000084b00c723c */ /* 0x040ff0000004180c */
[C---:B------:R-:W-:Y:S01]  /*e1b0*/  HMMA.16816.F32.BF16 R16, R176.reuse, R134, R16 ;  /* 0x00000086b010723c */ /* 0x040fe20000041810 */
[----:B------:R-:W2:Y:S07]  /*e1c0*/  LDSM.16.M88.4 R132, [R214+0xd900] ;  /* 0x00d90000d684783b */ /* 0x000eae0000000200 */
[C---:B----4-:R-:W-:Y:S08]  /*e1d0*/  HMMA.16816.F32.BF16 R20, R176.reuse, R136, R20 ;  /* 0x00000088b014723c */ /* 0x050ff00000041814 */
[C---:B------:R-:W-:Y:S01]  /*e1e0*/  HMMA.16816.F32.BF16 R24, R176.reuse, R138, R24 ;  /* 0x0000008ab018723c */ /* 0x040fe20000041818 */
[----:B------:R-:W4:Y:S07]  /*e1f0*/  LDSM.16.M88.4 R136, [R201] ;  /* 0x00000000c988783b */ /* 0x000f2e0000000200 */
[C---:B------:R-:W-:Y:S08]  /*e200*/  HMMA.16816.F32.BF16 R28, R176.reuse, R140, R28 ;  /* 0x0000008cb01c723c */ /* 0x040ff0000004181c */
[C---:B------:R-:W-:Y:S01]  /*e210*/  HMMA.16816.F32.BF16 R32, R176.reuse, R142, R32 ;  /* 0x0000008eb020723c */ /* 0x040fe20000041820 */
[----:B------:R-:W3:Y:S07]  /*e220*/  LDSM.16.M88.4 R140, [R200] ;  /* 0x00000000c88c783b */ /* 0x000eee0000000200 */
[C---:B-1----:R-:W-:Y:S08]  /*e230*/  HMMA.16816.F32.BF16 R36, R176.reuse, R148, R36 ;  /* 0x00000094b024723c */ /* 0x042ff00000041824 */
[C---:B------:R-:W-:Y:S01]  /*e240*/  HMMA.16816.F32.BF16 R40, R176.reuse, R150, R40 ;  /* 0x00000096b028723c */ /* 0x040fe20000041828 */
[----:B------:R-:W-:Y:S07]  /*e250*/  LDSM.16.M88.4 R148, [R197] ;  /* 0x00000000c594783b */ /* 0x000fee0000000200 */
[C---:B------:R-:W-:Y:S08]  /*e260*/  HMMA.16816.F32.BF16 R44, R176.reuse, R116, R44 ;  /* 0x00000074b02c723c */ /* 0x040ff0000004182c */
[----:B------:R-:W-:Y:S01]  /*e270*/  HMMA.16816.F32.BF16 R48, R176, R118, R48 ;  /* 0x00000076b030723c */ /* 0x000fe20000041830 */
[----:B------:R-:W1:Y:S07]  /*e280*/  LDSM.16.M88.4 R116, [R199] ;  /* 0x00000000c774783b */ /* 0x000e6e0000000200 */
[C---:B--2---:R-:W-:Y:S08]  /*e290*/  HMMA.16816.F32.BF16 R4, R180.reuse, R124, R4 ;  /* 0x0000007cb404723c */ /* 0x044ff00000041804 */
[C---:B------:R-:W-:Y:S01]  /*e2a0*/  HMMA.16816.F32.BF16 R8, R180.reuse, R126, R8 ;  /* 0x0000007eb408723c */ /* 0x040fe20000041808 */
[----:B------:R-:W2:Y:S07]  /*e2b0*/  LDSM.16.M88.4 R124, [R198] ;  /* 0x00000000c67c783b */ /* 0x000eae0000000200 */
[C---:B------:R-:W-:Y:S08]  /*e2c0*/  HMMA.16816.F32.BF16 R12, R180.reuse, R152, R12 ;  /* 0x00000098b40c723c */ /* 0x040ff0000004180c */
[C---:B------:R-:W-:Y:S01]  /*e2d0*/  HMMA.16816.F32.BF16 R16, R180.reuse, R154, R16 ;  /* 0x0000009ab410723c */ /* 0x040fe20000041810 */
[----:B------:R-:W1:Y:S07]  /*e2e0*/  LDSM.16.M88.4 R152, [R196] ;  /* 0x00000000c498783b */ /* 0x000e6e0000000200 */
[C---:B---3--:R-:W-:Y:S08]  /*e2f0*/  HMMA.16816.F32.BF16 R20, R180.reuse, R156, R20 ;  /* 0x0000009cb414723c */ /* 0x048ff00000041814 */
[C---:B------:R-:W-:Y:S01]  /*e300*/  HMMA.16816.F32.BF16 R24, R180.reuse, R158, R24 ;  /* 0x0000009eb418723c */ /* 0x040fe20000041818 */
[----:B------:R-:W3:Y:S07]  /*e310*/  LDSM.16.M88.4 R156, [R211+0xb100] ;  /* 0x00b10000d39c783b */ /* 0x000eee0000000200 */
[C---:B------:R-:W-:Y:S08]  /*e320*/  HMMA.16816.F32.BF16 R28, R180.reuse, R160, R28 ;  /* 0x000000a0b41c723c */ /* 0x040ff0000004181c */
[C---:B------:R-:W-:Y:S01]  /*e330*/  HMMA.16816.F32.BF16 R32, R180.reuse, R162, R32 ;  /* 0x000000a2b420723c */ /* 0x040fe20000041820 */
[----:B------:R-:W-:Y:S07]  /*e340*/  LDSM.16.M88.4 R160, [R211+0xd100] ;  /* 0x00d10000d3a0783b */ /* 0x000fee0000000200 */
[C---:B-----5:R-:W-:Y:S08]  /*e350*/  HMMA.16816.F32.BF16 R36, R180.reuse, R128, R36 ;  /* 0x00000080b424723c */ /* 0x060ff00000041824 */
[C---:B------:R-:W-:Y:S01]  /*e360*/  HMMA.16816.F32.BF16 R40, R180.reuse, R130, R40 ;  /* 0x00000082b428723c */ /* 0x040fe20000041828 */
[----:B------:R-:W5:Y:S07]  /*e370*/  LDSM.16.M88.4 R128, [R211+0xb900] ;  /* 0x00b90000d380783b */ /* 0x000f6e0000000200 */
[C---:B------:R-:W-:Y:S08]  /*e380*/  HMMA.16816.F32.BF16 R44, R180.reuse, R132, R44 ;  /* 0x00000084b42c723c */ /* 0x040ff0000004182c */
[----:B------:R-:W-:Y:S01]  /*e390*/  HMMA.16816.F32.BF16 R48, R180, R134, R48 ;  /* 0x00000086b430723c */ /* 0x000fe20000041830 */
[----:B------:R-:W2:Y:S07]  /*e3a0*/  LDSM.16.M88.4 R132, [R211+0xc100] ;  /* 0x00c10000d384783b */ /* 0x000eae0000000200 */
[C---:B----4-:R-:W-:Y:S08]  /*e3b0*/  HMMA.16816.F32.BF16 R4, R184.reuse, R136, R4 ;  /* 0x00000088b804723c */ /* 0x050ff00000041804 */
[C---:B------:R-:W-:Y:S01]  /*e3c0*/  HMMA.16816.F32.BF16 R8, R184.reuse, R138, R8 ;  /* 0x0000008ab808723c */ /* 0x040fe20000041808 */
[----:B------:R-:W4:Y:S07]  /*e3d0*/  LDSM.16.M88.4 R136, [R211+0xc900] ;  /* 0x00c90000d388783b */ /* 0x000f2e0000000200 */
[C---:B------:R-:W-:Y:S08]  /*e3e0*/  HMMA.16816.F32.BF16 R12, R184.reuse, R140, R12 ;  /* 0x0000008cb80c723c */ /* 0x040ff0000004180c */
[C---:B------:R-:W-:Y:S01]  /*e3f0*/  HMMA.16816.F32.BF16 R16, R184.reuse, R142, R16 ;  /* 0x0000008eb810723c */ /* 0x040fe20000041810 */
[----:B------:R-:W3:Y:S07]  /*e400*/  LDSM.16.M88.4 R140, [R202+0x3000] ;  /* 0x00300000ca8c783b */ /* 0x000eee0000000200 */
[C---:B-1----:R-:W-:Y:S08]  /*e410*/  HMMA.16816.F32.BF16 R20, R184.reuse, R116, R20 ;  /* 0x00000074b814723c */ /* 0x042ff00000041814 */
[C---:B------:R-:W-:Y:S01]  /*e420*/  HMMA.16816.F32.BF16 R24, R184.reuse, R118, R24 ;  /* 0x00000076b818723c */ /* 0x040fe20000041818 */
[----:B------:R-:W1:Y:S07]  /*e430*/  LDSM.16.M88.4 R116, [R202+0x3800] ;  /* 0x00380000ca74783b */ /* 0x000e6e0000000200 */
[C---:B--2---:R-:W-:Y:S08]  /*e440*/  HMMA.16816.F32.BF16 R28, R184.reuse, R124, R28 ;  /* 0x0000007cb81c723c */ /* 0x044ff0000004181c */
[C---:B------:R-:W-:Y:S08]  /*e450*/  HMMA.16816.F32.BF16 R32, R184.reuse, R126, R32 ;  /* 0x0000007eb820723c */ /* 0x040ff00000041820 */
[C---:B------:R-:W-:Y:S08]  /*e460*/  HMMA.16816.F32.BF16 R36, R184.reuse, R148, R36 ;  /* 0x00000094b824723c */ /* 0x040ff00000041824 */
[C---:B------:R-:W-:Y:S08]  /*e470*/  HMMA.16816.F32.BF16 R40, R184.reuse, R150, R40 ;  /* 0x00000096b828723c */ /* 0x040ff00000041828 */
[C---:B------:R-:W-:Y:S08]  /*e480*/  HMMA.16816.F32.BF16 R44, R184.reuse, R152, R44 ;  /* 0x00000098b82c723c */ /* 0x040ff0000004182c */
[----:B------:R-:W-:Y:S08]  /*e490*/  HMMA.16816.F32.BF16 R48, R184, R154, R48 ;  /* 0x0000009ab830723c */ /* 0x000ff00000041830 */
[C---:B---3--:R-:W-:Y:S08]  /*e4a0*/  HMMA.16816.F32.BF16 R4, R188.reuse, R156, R4 ;  /* 0x0000009cbc04723c */ /* 0x048ff00000041804 */
[C---:B------:R-:W-:Y:S08]  /*e4b0*/  HMMA.16816.F32.BF16 R8, R188.reuse, R158, R8 ;  /* 0x0000009ebc08723c */ /* 0x040ff00000041808 */
[C---:B-----5:R-:W-:Y:S08]  /*e4c0*/  HMMA.16816.F32.BF16 R12, R188.reuse, R128, R12 ;  /* 0x00000080bc0c723c */ /* 0x060ff0000004180c */
[C---:B------:R-:W-:Y:S08]  /*e4d0*/  HMMA.16816.F32.BF16 R16, R188.reuse, R130, R16 ;  /* 0x00000082bc10723c */ /* 0x040ff00000041810 */
[C---:B------:R-:W-:Y:S08]  /*e4e0*/  HMMA.16816.F32.BF16 R20, R188.reuse, R132, R20 ;  /* 0x00000084bc14723c */ /* 0x040ff00000041814 */
        /* <DEDUP_REMOVED lines=10> */
[----:B------:R-:W-:Y:S01]  /*e590*/  FMUL.FTZ R0, R4, c[0x0][0x320] ;  /* 0x0000c80004007a20 */ /* 0x000fe20000410000 */
[C---:B------:R-:W-:Y:S03]  /*e5a0*/  HMMA.16816.F32.BF16 R16, R192.reuse, R118, R16 ;  /* 0x00000076c010723c */ /* 0x040fe60000041810 */
[----:B------:R-:W-:Y:S02]  /*e5b0*/  FMUL.FTZ R126, R5, c[0x0][0x320] ;  /* 0x0000c800057e7a20 */ /* 0x000fe40000410000 */
[----:B------:R-:W1:Y:S01]  /*e5c0*/  MUFU.TANH R0, R0 ;  /* 0x0000000000007308 */ /* 0x000e620000002400 */
[----:B------:R-:W-:Y:S02]  /*e5d0*/  FMUL.FTZ R124, R6, c[0x0][0x320] ;  /* 0x0000c800067c7a20 */ /* 0x000fe40000410000 */
[----:B------:R-:W-:Y:S04]  /*e5e0*/  FMUL.FTZ R9, R9, c[0x0][0x320] ;  /* 0x0000c80009097a20 */ /* 0x000fe80000410000 */
[----:B------:R-:W-:Y:S02]  /*e5f0*/  FMUL.FTZ R10, R10, c[0x0][0x320] ;  /* 0x0000c8000a0a7a20 */ /* 0x000fe40000410000 */
[----:B------:R-:W-:Y:S01]  /*e600*/  FMUL.FTZ R11, R11, c[0x0][0x320] ;  /* 0x0000c8000b0b7a20 */ /* 0x000fe20000410000 */
[----:B------:R-:W2:Y:S01]  /*e610*/  MUFU.TANH R128, R9 ;  /* 0x0000000900807308 */ /* 0x000ea20000002400 */
[----:B------:R-:W-:Y:S02]  /*e620*/  FMUL.FTZ R125, R7, c[0x0][0x320] ;  /* 0x0000c800077d7a20 */ /* 0x000fe40000410000 */
[----:B------:R-:W3:Y:S01]  /*e630*/  LDSM.16.M88.4 R4, [R202+0x4000] ;  /* 0x00400000ca04783b */ /* 0x000ee20000000200 */
[----:B------:R-:W-:Y:S02]  /*e640*/  FMUL.FTZ R127, R8, c[0x0][0x320] ;  /* 0x0000c800087f7a20 */ /* 0x000fe40000410000 */
[----:B------:R-:W-:Y:S02]  /*e650*/  FMUL.FTZ R118, R12, c[0x0][0x320] ;  /* 0x0000c8000c767a20 */ /* 0x000fe40000410000 */
[----:B------:R-:W-:Y:S02]  /*e660*/  FMUL.FTZ R12, R13, c[0x0][0x320] ;  /* 0x0000c8000d0c7a20 */ /* 0x000fe40000410000 */
[----:B------:R-:W4:Y:S01]  /*e670*/  MUFU.TANH R116, R10 ;  /* 0x0000000a00747308 */ /* 0x000f220000002400 */
        /* <DEDUP_REMOVED lines=9> */
[C---:B---3--:R-:W-:Y:S01]  /*e710*/  HMMA.16816.F32.BF16 R20, R192.reuse, R4, R20 ;  /* 0x00000004c014723c */ /* 0x048fe20000041814 */
[----:B-----5:R-:W3:Y:S08]  /*e720*/  LDSM.16.M88.4 R8, [R202+0x4800] ;  /* 0x00480000ca08783b */ /* 0x020ef00000000200 */
[----:B------:R-:W1:Y:S01]  /*e730*/  MUFU.TANH R125, R125 ;  /* 0x0000007d007d7308 */ /* 0x000e620000002400 */
[C---:B------:R-:W-:Y:S01]  /*e740*/  HMMA.16816.F32.BF16 R24, R192.reuse, R6, R24 ;  /* 0x00000006c018723c */ /* 0x040fe20000041818 */
[----:B------:R-:W5:Y:S08]  /*e750*/  LDSM.16.M88.4 R4, [R202+0x5000] ;  /* 0x00500000ca04783b */ /* 0x000f700000000200 */
[----:B------:R-:W1:Y:S05]  /*e760*/  MUFU.TANH R127, R127 ;  /* 0x0000007f007f7308 */ /* 0x000e6a0000002400 */
[----:B------:R-:W-:Y:S02]  /*e770*/  FMUL.FTZ R166, R20, c[0x0][0x320] ;  /* 0x0000c80014a67a20 */ /* 0x000fe40000410000 */
[----:B------:R-:W-:Y:S03]  /*e780*/  FMUL.FTZ R21, R21, c[0x0][0x320] ;  /* 0x0000c80015157a20 */ /* 0x000fe60000410000 */
[----:B------:R-:W1:Y:S01]  /*e790*/  MUFU.TANH R118, R118 ;  /* 0x0000007600767308 */ /* 0x000e620000002400 */
[----:B------:R-:W-:Y:S02]  /*e7a0*/  FMUL.FTZ R22, R22, c[0x0][0x320] ;  /* 0x0000c80016167a20 */ /* 0x000fe40000410000 */
[----:B------:R-:W-:Y:S02]  /*e7b0*/  FMUL.FTZ R23, R23, c[0x0][0x320] ;  /* 0x0000c80017177a20 */ /* 0x000fe40000410000 */
[----:B------:R-:W-:Y:S02]  /*e7c0*/  FMUL.FTZ R158, R24, c[0x0][0x320] ;  /* 0x0000c800189e7a20 */ /* 0x000fe40000410000 */
[----:B------:R-:W-:Y:S02]  /*e7d0*/  FMUL.FTZ R25, R25, c[0x0][0x320] ;  /* 0x0000c80019197a20 */ /* 0x000fe40000410000 */
[----:B------:R-:W-:Y:S01]  /*e7e0*/  FMUL.FTZ R26, R26, c[0x0][0x320] ;  /* 0x0000c8001a1a7a20 */ /* 0x000fe20000410000 */
[----:B------:R-:W1:Y:S01]  /*e7f0*/  MUFU.TANH R12, R12 ;  /* 0x0000000c000c7308 */ /* 0x000e620000002400 */
[----:B------:R-:W-:Y:S01]  /*e800*/  FMUL.FTZ R27, R27, c[0x0][0x320] ;  /* 0x0000c8001b1b7a20 */ /* 0x000fe20000410000 */
[C---:B---3--:R-:W-:Y:S08]  /*e810*/  HMMA.16816.F32.BF16 R28, R192.reuse, R8, R28 ;  /* 0x00000008c01c723c */ /* 0x048ff0000004181c */
[----:B------:R-:W3:Y:S01]  /*e820*/  MUFU.TANH R163, R163 ;  /* 0x000000a300a37308 */ /* 0x000ee20000002400 */
[C---:B------:R-:W-:Y:S01]  /*e830*/  HMMA.16816.F32.BF16 R32, R192.reuse, R10, R32 ;  /* 0x0000000ac020723c */ /* 0x040fe20000041820 */
[----:B------:R-:W1:Y:S01]  /*e840*/  LDSM.16.M88.4 R8, [R202+0x5800] ;  /* 0x00580000ca08783b */ /* 0x000e620000000200 */
[----:B------:R-:W-:Y:S07]  /*e850*/  DEPBAR.LE SB0, 0x0 ;  /* 0x000080000000791a */ /* 0x000fee0000000000 */
[----:B------:R1:W1:Y:S01]  /*e860*/  MUFU.TANH R151, R15 ;  /* 0x0000000f00977308 */ /* 0x0002620000002400 */
[----:B------:R-:W-:Y:S01]  /*e870*/  BAR.SYNC.DEFER_BLOCKING 0x0 ;  /* 0x0000000000007b1d */ /* 0x000fe20000010000 */
[C---:B-----5:R-:W-:Y:S05]  /*e880*/  HMMA.16816.F32.BF16 R36, R192.reuse, R4, R36 ;  /* 0x00000004c024723c */ /* 0x060fea0000041824 */
[----:B------:R-:W-:Y:S03]  /*e890*/  FMUL.FTZ R242, R28, c[0x0][0x320] ;  /* 0x0000c8001cf27a20 */ /* 0x000fe60000410000 */
[----:B------:R-:W2:Y:S01]  /*e8a0*/  MUFU.TANH R13, R13 ;  /* 0x0000000d000d7308 */ /* 0x000ea20000002400 */
[C---:B------:R-:W-:Y:S03]  /*e8b0*/  HMMA.16816.F32.BF16 R40, R192.reuse, R6, R40 ;  /* 0x00000006c028723c */ /* 0x040fe60000041828 */
[----:B------:R-:W-:Y:S02]  /*e8c0*/  FMUL.FTZ R29, R29, c[0x0][0x320] ;  /* 0x0000c8001d1d7a20 */ /* 0x000fe40000410000 */
[----:B------:R-:W-:Y:S02]  /*e8d0*/  FMUL.FTZ R240, R32, c[0x0][0x320] ;  /* 0x0000c80020f07a20 */ /* 0x000fe40000410000 */
[----:B------:R-:W-:Y:S02]  /*e8e0*/  FMUL.FTZ R30, R30, c[0x0][0x320] ;  /* 0x0000c8001e1e7a20 */ /* 0x000fe40000410000 */
[----:B------:R-:W2:Y:S03]  /*e8f0*/  MUFU.TANH R14, R14 ;  /* 0x0000000e000e7308 */ /* 0x000ea60000002400 */
[----:B------:R-:W-:Y:S02]  /*e900*/  FMUL.FTZ R31, R31, c[0x0][0x320] ;  /* 0x0000c8001f1f7a20 */ /* 0x000fe40000410000 */
[----:B------:R-:W-:Y:S02]  /*e910*/  FMUL.FTZ R33, R33, c[0x0][0x320] ;  /* 0x0000c80021217a20 */ /* 0x000fe40000410000 */
[----:B------:R-:W-:Y:S02]  /*e920*/  FMUL.FTZ R234, R36, c[0x0][0x320] ;  /* 0x0000c80024ea7a20 */ /* 0x000fe40000410000 */
[----:B------:R-:W-:Y:S01]  /*e930*/  FMUL.FTZ R34, R34, c[0x0][0x320] ;  /* 0x0000c80022227a20 */ /* 0x000fe20000410000 */
[----:B------:R2:W2:Y:S01]  /*e940*/  MUFU.TANH R153, R18 ;  /* 0x0000001200997308 */ /* 0x0004a20000002400 */
[----:B------:R-:W-:Y:S01]  /*e950*/  FMUL.FTZ R35, R35, c[0x0][0x320] ;  /* 0x0000c80023237a20 */ /* 0x000fe20000410000 */
[C---:B-1----:R-:W-:Y:S03]  /*e960*/  HMMA.16816.F32.BF16 R44, R192.reuse, R8, R44 ;  /* 0x00000008c02c723c */ /* 0x042fe6000004182c */
[----:B------:R-:W-:Y:S02]  /*e970*/  FMUL.FTZ R164, R40, c[0x0][0x320] ;  /* 0x0000c80028a47a20 */ /* 0x000fe40000410000 */
[----:B------:R-:W-:Y:S03]  /*e980*/  FMUL.FTZ R37, R37, c[0x0][0x320] ;  /* 0x0000c80025257a20 */ /* 0x000fe60000410000 */
        /* <DEDUP_REMOVED lines=55> */
[----:B------:R-:W-:Y:S01]  /*ed00*/  @!P1 LEA.HI.X.SX32 R8, R5, UR5, 0x1, P0 ;  /* 0x0000000505089c11 */ /* 0x000fe200080f0eff */
[----:B------:R-:W-:Y:S01]  /*ed10*/  IMAD.MOV R5, RZ, RZ, -R5 ;  /* 0x000000ffff057224 */ /* 0x000fe200078e0a05 */
[----:B------:R-:W-:Y:S03]  /*ed20*/  @!P1 LEA R6, P0, R9, c[0x0][0x2a0], 0x2 ;  /* 0x0000a80009069a11 */ /* 0x000fe600078010ff */
[----:B------:R-:W-:Y:S01]  /*ed30*/  IMAD R216, R5, c[0x0][0x2b8], R216 ;  /* 0x0000ae0005d87a24 */ /* 0x000fe200078e02d8 */
[----:B------:R-:W-:Y:S04]  /*ed40*/  @!P1 LEA.HI.X R7, R9, c[0x0][0x2a4], R8, 0x2, P0 ;  /* 0x0000a90009079a11 */ /* 0x000fe800000f1408 */
[----:B------:R-:W-:Y:S01]  /*ed50*/  SHF.R.S32.HI R5, RZ, 0x1f, R216 ;  /* 0x0000001fff057819 */ /* 0x000fe200000114d8 */
[----:B------:R2:W3:Y:S04]  /*ed60*/  @!P1 LDG.E R215, [R6.64] ;  /* 0x0000002a06d79981 */ /* 0x0004e8000c1e1900 */
[----:B------:R-:W-:Y:S04]  /*ed70*/  IMAD R5, R5, c[0x0][0x1e0], RZ ;  /* 0x0000780005057a24 */ /* 0x000fe800078e02ff */
[C---:B------:R-:W-:Y:S02]  /*ed80*/  IMAD R5, R216.reuse, c[0x0][0x1e4], R5 ;  /* 0x00007900d8057a24 */ /* 0x040fe400078e0205 */
[----:B--2---:R-:W-:Y:S04]  /*ed90*/  IMAD.WIDE.U32 R6, R216, c[0x0][0x1e0], RZ ;  /* 0x00007800d8067a25 */ /* 0x004fe800078e00ff */
[----:B------:R-:W-:Y:S01]  /*eda0*/  IMAD.IADD R7, R7, 0x1, R5 ;  /* 0x0000000107077824 */ /* 0x000fe200078e0205 */
[----:B---3--:R-:W-:Y:S03]  /*edb0*/  SHF.R.S32.HI R5, RZ, 0x1f, R215 ;  /* 0x0000001fff057819 */ /* 0x008fe600000114d7 */
[----:B------:R-:W-:Y:S04]  /*edc0*/  IMAD.WIDE.U32 R6, R215, c[0x0][0x1f0], R6 ;  /* 0x00007c00d7067a25 */ /* 0x000fe800078e0006 */
[----:B------:R-:W-:Y:S01]  /*edd0*/  IMAD R5, R5, c[0x0][0x1f0], RZ ;  /* 0x00007c0005057a24 */ /* 0x000fe200078e02ff */
[----:B------:R-:W-:Y:S03]  /*ede0*/  IADD3 R6, P0, R6, UR40, RZ ;  /* 0x0000002806067c10 */ /* 0x000fe6000ff1e0ff */
[----:B------:R-:W-:Y:S05]  /*edf0*/  IMAD R5, R215, c[0x0][0x1f4], R5 ;  /* 0x00007d00d7057a24 */ /* 0x000fea00078e0205 */
[----:B------:R-:W-:Y:S02]  /*ee00*/  IADD3.X R5, R7, UR9, R5, P0, !PT ;  /* 0x0000000907057c10 */ /* 0x000fe400087fe405 */
[C---:B------:R-:W-:Y:S04]  /*ee10*/  LEA R24, P0, R6.reuse, c[0x0][0x1c8], 0x1 ;  /* 0x0000720006187a11 */ /* 0x040fe800078008ff */
[----:B------:R-:W-:Y:S01]  /*ee20*/  LEA.HI.X R15, R6, c[0x0][0x1cc], R5, 0x1, P0 ;  /* 0x00007300060f7a11 */ /* 0x000fe200000f0c05 */
[----:B------:R-:W2:Y:S04]  /*ee30*/  SHFL.IDX PT, R9, R24, RZ, 0x181f ;  /* 0x00181fff18097589 */ /* 0x000ea800000e0000 */
[----:B------:R-:W3:Y:S04]  /*ee40*/  SHFL.IDX PT, R10, R15, RZ, 0x181f ;  /* 0x00181fff0f0a7589 */ /* 0x000ee800000e0000 */
[----:B------:R-:W4:Y:S04]  /*ee50*/  SHFL.IDX PT, R7, R24, 0x1, 0x181f ;  /* 0x00381f0018077f89 */ /* 0x000f2800000e0000 */
[----:B------:R-:W5:Y:S04]  /*ee60*/  SHFL.IDX PT, R8, R15, 0x1, 0x181f ;  /* 0x00381f000f087f89 */ /* 0x000f6800000e0000 */
[----:B------:R-:W1:Y:S04]  /*ee70*/  SHFL.IDX PT, R5, R24, 0x2, 0x181f ;  /* 0x00581f0018057f89 */ /* 0x000e6800000e0000 */
[----:B------:R-:W1:Y:S01]  /*ee80*/  SHFL.IDX PT, R6, R15, 0x2, 0x181f ;  /* 0x00581f000f067f89 */ /* 0x000e6200000e0000 */
[C---:B--2---:R-:W-:Y:S02]  /*ee90*/  IADD3 R16, P0, R9.reuse, R230, RZ ;  /* 0x000000e609107210 */ /* 0x044fe40007f1e0ff */
[-C--:B------:R-:W-:Y:S03]  /*eea0*/  IADD3 R18, P2, R9, R229.reuse, RZ ;  /* 0x000000e509127210 */ /* 0x080fe60007f5e0ff */
[C-C-:B---3--:R-:W-:Y:S01]  /*eeb0*/  IMAD.X R17, R10.reuse, 0x1, R169.reuse, P0 ;  /* 0x000000010a117824 */ /* 0x148fe200000e06a9 */
[----:B-1----:R-:W-:Y:S02]  /*eec0*/  IADD3.X R19, R10, R232, RZ, P2, !PT ;  /* 0x000000e80a137210 */ /* 0x002fe400017fe4ff */
[CC--:B----4-:R-:W-:Y:S02]  /*eed0*/  IADD3 R20, P0, R7.reuse, R230.reuse, RZ ;  /* 0x000000e607147210 */ /* 0x0d0fe40007f1e0ff */
[----:B------:R1:W-:Y:S01]  /*eee0*/  LDGSTS.E.BYPASS.LTC128B.128 [R217+0x8100], [R16.64], !P5 ;  /* 0x0810000010d97fae */ /* 0x0003e2000e901d6a */
[-C--:B------:R-:W-:Y:S02]  /*eef0*/  IADD3 R22, P6, R7, R229.reuse, RZ ;  /* 0x000000e507167210 */ /* 0x080fe40007fde0ff */
[C---:B-----5:R-:W-:Y:S01]  /*ef00*/  IMAD.X R21, R8.reuse, 0x1, R169, P0 ;  /* 0x0000000108157824 */ /* 0x060fe200000e06a9 */
[----:B------:R1:W-:Y:S01]  /*ef10*/  LDGSTS.E.BYPASS.LTC128B.128 [R217+0xb100], [R18.64], !P4 ;  /* 0x0b10000012d97fae */ /* 0x0003e2000e101d6a */
[C---:B------:R-:W-:Y:S01]  /*ef20*/  IADD3 R10, P2, R5.reuse, R230, RZ ;  /* 0x000000e6050a7210 */ /* 0x040fe20007f5e0ff */
[--C-:B------:R-:W-:Y:S02]  /*ef30*/  IMAD.X R23, R8, 0x1, R232.reuse, P6 ;  /* 0x0000000108177824 */ /* 0x100fe400030e06e8 */
[----:B------:R1:W-:Y:S01]  /*ef40*/  LDGSTS.E.BYPASS.LTC128B.128 [R217+0x9100], [R20.64], !P5 ;  /* 0x0910000014d97fae */ /* 0x0003e2000e901d6a */
[----:B------:R-:W-:Y:S02]  /*ef50*/  IADD3 R24, P0, R5, R229, RZ ;  /* 0x000000e505187210 */ /* 0x000fe40007f1e0ff */
[C---:B------:R-:W-:Y:S01]  /*ef60*/  IADD3.X R11, R6.reuse, R169, RZ, P2, !PT ;  /* 0x000000a9060b7210 */ /* 0x040fe200017fe4ff */
[----:B------:R1:W-:Y:S02]  /*ef70*/  LDGSTS.E.BYPASS.LTC128B.128 [R217+0xc100], [R22.64], !P4 ;  /* 0x0c10000016d97fae */ /* 0x0003e4000e101d6a */
[----:B------:R-:W-:Y:S02]  /*ef80*/  IMAD.X R25, R6, 0x1, R232, P0 ;  /* 0x0000000106197824 */ /* 0x000fe400000e06e8 */
[----:B------:R1:W-:Y:S04]  /*ef90*/  LDGSTS.E.BYPASS.LTC128B.128 [R217+0xa100], [R10.64], !P5 ;  /* 0x0a1000000ad97fae */ /* 0x0003e8000e901d6a */
[----:B------:R1:W-:Y:S02]  /*efa0*/  LDGSTS.E.BYPASS.LTC128B.128 [R217+0xd100], [R24.64], !P4 ;  /* 0x0d10000018d97fae */ /* 0x0003e4000e101d6a */
.L_x_198:
[----:B-1234-:R-:W-:Y:S01]  /*efb0*/  IMAD.MOV.U32 R11, RZ, RZ, R220 ;  /* 0x000000ffff0b7224 */ /* 0x01efe200078e00dc */
[----:B------:R-:W-:Y:S01]  /*efc0*/  PLOP3.LUT P2, PT, PT, PT, UP1, 0x80, 0x0 ;  /* 0x000000000000781c */ /* 0x000fe20003f4f018 */
[----:B------:R-:W0:Y:S01]  /*efd0*/  LDGDEPBAR ;  /* 0x00000000000079af */ /* 0x000e220000000000 */
[----:B------:R-:W-:Y:S01]  /*efe0*/  PLOP3.LUT P0, PT, PT, PT, UP1, 0x80, 0x0 ;  /* 0x000000000000781c */ /* 0x000fe20003f0f018 */
[----:B------:R-:W-:Y:S02]  /*eff0*/  IMAD R16, R168, -0x60, RZ ;  /* 0xffffffa0a8107824 */ /* 0x000fe400078e02ff */
[----:B------:R-:W-:Y:S03]  /*f000*/  IMAD.U32 R7, RZ, RZ, UR11 ;  /* 0x0000000bff077e24 */ /* 0x000fe6000f8e00ff */
[----:B------:R-:W-:Y:S04]  /*f010*/  IADD3 R6, -R221, 0x1, R16 ;  /* 0x00000001dd067810 */ /* 0x000fe80007ffe110 */
[----:B------:R-:W-:Y:S01]  /*f020*/  IADD3 R7, R6, -c[0x0][0x168], R7 ;  /* 0x80005a0006077a10 */ /* 0x000fe20007ffe007 */
[----:B------:R-:W-:Y:S03]  /*f030*/  @P2 IMAD.HI.U32 R5, R220, c[0x0][0x2c8], RZ ;  /* 0x0000b200dc052a27 */ /* 0x000fe600078e00ff */
[C---:B------:R-:W-:Y:S02]  /*f040*/  IADD3 R9, R7.reuse, c[0x0][0x328], RZ ;  /* 0x0000ca0007097a10 */ /* 0x040fe40007ffe0ff */
[----:B------:R-:W-:Y:S01]  /*f050*/  @P0 SHF.R.U32.HI R11, RZ, c[0x0][0x2cc], R5 ;  /* 0x0000b300ff0b0a19 */ /* 0x000fe20000011605 */
[----:B------:R-:W-:Y:S01]  /*f060*/  IMAD.IADD R5, R16, 0x1, -R221 ;  /* 0x0000000110057824 */ /* 0x000fe200078e0add */
[----:B------:R-:W-:Y:S02]  /*f070*/  PLOP3.LUT P0, PT, PT, PT, UP0, 0x40, 0x0 ;  /* 0x000000000000781c */ /* 0x000fe40003f0e808 */
[----:B------:R-:W-:Y:S01]  /*f080*/  IADD3 R7, R7, UR13, RZ ;  /* 0x0000000d07077c10 */ /* 0x000fe2000fffe0ff */
[----:B------:R-:W1:Y:S02]  /*f090*/  SHFL.IDX PT, R8, R11, RZ, 0x1c1f ;  /* 0x001c1fff0b087589 */ /* 0x000e6400000e0000 */
[--C-:B-1----:R-:W-:Y:S02]  /*f0a0*/  IMAD.IADD R17, R9, 0x1, R8.reuse ;  /* 0x0000000109117824 */ /* 0x102fe400078e0208 */
[----:B------:R-:W-:Y:S06]  /*f0b0*/  IMAD.IADD R15, R7, 0x1, R8 ;  /* 0x00000001070f7824 */ /* 0x000fec00078e0208 */
[----:B------:R-:W-:-:S05]  /*f0c0*/  @P0 BRA `(.L_x_199) ;  /* 0x0000019000000947 */ /* 0x000fca0003800000 */
[----:B------:R-:W-:Y:S01]  /*f0d0*/  MOV R6, c[0x0][0x2ac] ;  /* 0x0000ab0000067a02 */ /* 0x000fe20000000f00 */
        /* <DEDUP_REMOVED lines=14> */
.L_x_201:
[----:B------:R-:W-:Y:S04]  /*f1c0*/  MOV R6, c[0x0][0x32c] ;  /* 0x0000cb0000067a02 */ /* 0x000fe80000000f00 */
[----:B------:R-:W-:Y:S11]  /*f1d0*/  ISETP.NE.AND P0, PT, R6, 0x1, PT ;  /* 0x000000010600780c */ /* 0x000ff60003f05270 */
[----:B------:R-:W-:Y:S02]  /*f1e0*/  @!UPT UIADD3 URZ, URZ, URZ, URZ ;  /* 0x0000003f3f3ff290 */ /* 0x000fe4000fffe03f */
[----:B------:R-:W-:Y:S05]  /*f1f0*/  @P0 IMAD.HI.U32 R6, R8, c[0x0][0x330], RZ ;  /* 0x0000cc0008060a27 */ /* 0x000fea00078e00ff */
[----:B------:R-:W-:Y:S02]  /*f200*/  @P0 SHF.R.U32.HI R8, RZ, c[0x0][0x334], R6 ;  /* 0x0000cd00ff080a19 */ /* 0x000fe40000011606 */
.L_x_202:
[----:B------:R-:W-:Y:S05]  /*f210*/  BSYNC B0 ;  /* 0x0000000000007941 */ /* 0x000fea0003800000 */
.L_x_200:
[----:B------:R-:W-:Y:S05]  /*f220*/  IMAD R8, R8, c[0x0][0x32c], R5 ;  /* 0x0000cb0008087a24 */ /* 0x000fea00078e0205 */
[----:B------:R-:W-:Y:S02]  /*f230*/  IADD3 R6, R8, c[0x0][0x32c], RZ ;  /* 0x0000cb0008067a10 */ /* 0x000fe40007ffe0ff */
[----:B------:R-:W-:Y:S02]  /*f240*/  IMNMX R15, R15, R8, !PT ;  /* 0x000000080f0f7217 */ /* 0x000fe40007800200 */
[----:B------:R-:W-:Y:S02]  /*f250*/  IMNMX R17, R17, R6, PT ;  /* 0x0000000611117217 */ /* 0x000fe40003800200 */
.L_x_199:
[C---:B------:R-:W-:Y:S02]  /*f260*/  ISETP.GE.AND P0, PT, R16.reuse, 0x2, PT ;  /* 0x000000021000780c */ /* 0x040fe40003f06270 */
[----:B------:R-:W-:Y:S02]  /*f270*/  ISETP.GE.AND P2, PT, R16, 0x9, PT ;  /* 0x000000091000780c */ /* 0x000fe40003f46270 */
[----:B------:R-:W-:Y:S02]  /*f280*/  LOP3.LUT R226, R226, 0xffefffff, RZ, 0xc0, !PT ;  /* 0xffefffffe2e27812 */ /* 0x000fe400078ec0ff */
[----:B------:R-:W-:Y:S07]  /*f290*/  ISETP.GE.AND P6, PT, R16, 0x59, PT ;  /* 0x000000591000780c */ /* 0x000fee0003fc6270 */
[----:B------:R-:W-:Y:S02]  /*f2a0*/  @P0 LOP3.LUT R226, R226, 0x100000, RZ, 0xfc, !PT ;  /* 0x00100000e2e20812 */ /* 0x000fe400078efcff */
[----:B------:R-:W-:Y:S02]  /*f2b0*/  ISETP.GT.AND P0, PT, R15, 0x1, !P0 ;  /* 0x000000010f00780c */ /* 0x000fe40004704270 */
[----:B------:R-:W-:Y:S02]  /*f2c0*/  LOP3.LUT R226, R226, 0xfff7ffff, RZ, 0xc0, !PT ;  /* 0xfff7ffffe2e27812 */ /* 0x000fe400078ec0ff */
[----:B------:R-:W-:Y:S02]  /*f2d0*/  ISETP.LT.OR P0, PT, R17, 0x2, P0 ;  /* 0x000000021100780c */ /* 0x000fe40000701670 */
[----:B------:R-:W-:Y:S02]  /*f2e0*/  @P2 LOP3.LUT R226, R226, 0x80000, RZ, 0xfc, !PT ;  /* 0x00080000e2e22812 */ /* 0x000fe400078efcff */
[----:B------:R-:W-:Y:S02]  /*f2f0*/  FSEL R126, R126, -INF , !P0 ;  /* 0xff8000007e7e7808 */ /* 0x000fe40004000000 */
[----:B------:R-:W-:Y:S02]  /*f300*/  ISETP.GT.AND P0, PT, R15, 0x8, !P2 ;  /* 0x000000080f00780c */ /* 0x000fe40005704270 */
[----:B------:R-:W-:Y:S02]  /*f310*/  ISETP.GE.AND P2, PT, R16, 0xa, PT ;  /* 0x0000000a1000780c */ /* 0x000fe40003f46270 */
        /* <DEDUP_REMOVED lines=33> */
[----:B------:R-:W-:Y:S01]  /*f530*/  ISETP.GT.AND P0, PT, R15, 0x20, !P2 ;  /* 0x000000200f00780c */ /* 0x000fe20005704270 */
[----:B------:R-:W1:Y:S03]  /*f540*/  SHFL.IDX PT, R14, R11, 0x1, 0x1c1f ;  /* 0x003c1f000b0e7f89 */ /* 0x000e6600000e0000 */
        /* <DEDUP_REMOVED lines=8> */
[----:B------:R-:W-:Y:S01]  /*f5d0*/  ISETP.GE.AND P2, PT, R16, 0x29, PT ;  /* 0x000000291000780c */ /* 0x000fe20003f46270 */
[--C-:B-1----:R-:W-:Y:S01]  /*f5e0*/  IMAD.IADD R12, R7, 0x1, R14.reuse ;  /* 0x00000001070c7824 */ /* 0x102fe200078e020e */
        /* <DEDUP_REMOVED lines=71> */
[----:B------:R-:W-:Y:S02]  /*fa60*/  @P2 LOP3.LUT R226, R226, 0x1, RZ, 0xfc, !PT ;  /* 0x00000001e2e22812 */ /* 0x000fe400078efcff */
[----:B------:R-:W-:Y:S02]  /*fa70*/  ISETP.GE.AND P2, PT, R16, 0x1, PT ;  /* 0x000000011000780c */ /* 0x000fe40003f46270 */
[----:B------:R-:W-:Y:S02]  /*fa80*/  ISETP.GT.AND P0, PT, R15, 0x58, !P6 ;  /* 0x000000580f00780c */ /* 0x000fe40007704270 */
[----:B------:R-:W-:Y:S02]  /*fa90*/  LOP3.LUT R226, R226, 0xffdfffff, RZ, 0xc0, !PT ;  /* 0xffdfffffe2e27812 */ /* 0x000fe400078ec0ff */
[----:B------:R-:W-:Y:S04]  /*faa0*/  ISETP.LT.OR P0, PT, R17, 0x59, P0 ;  /* 0x000000591100780c */ /* 0x000fe80000701670 */
[----:B------:R-:W-:Y:S02]  /*fab0*/  FSEL R142, R142, -INF , !P0 ;  /* 0xff8000008e8e7808 */ /* 0x000fe40004000000 */
[----:B------:R-:W-:Y:S02]  /*fac0*/  ISETP.GT.AND P0, PT, R15, RZ, !P2 ;  /* 0x000000ff0f00720c */ /* 0x000fe40005704270 */
[----:B------:R-:W-:Y:S02]  /*fad0*/  @P2 LOP3.LUT R226, R226, 0x200000, RZ, 0xfc, !PT ;  /* 0x00200000e2e22812 */ /* 0x000fe400078efcff */
[----:B------:R-:W-:Y:S02]  /*fae0*/  ISETP.LT.OR P0, PT, R17, 0x1, P0 ;  /* 0x000000011100780c */ /* 0x000fe40000701670 */
[----:B------:R-:W-:Y:S02]  /*faf0*/  ISETP.GE.AND P2, PT, R16, 0x5a, PT ;  /* 0x0000005a1000780c */ /* 0x000fe40003f46270 */
[----:B------:R-:W-:Y:S01]  /*fb00*/  FSEL R10, R0, -INF , !P0 ;  /* 0xff800000000a7808 */ /* 0x000fe20004000000 */
[----:B------:R-:W-:Y:S01]  /*fb10*/  IMAD.IADD R0, R9, 0x1, R14 ;  /* 0x0000000109007824 */ /* 0x000fe200078e020e */
[----:B------:R-:W-:Y:S04]  /*fb20*/  ISETP.GT.AND P0, PT, R15, 0x59, !P2 ;  /* 0x000000590f00780c */ /* 0x000fe80005704270 */
[----:B------:R-:W-:Y:S04]  /*fb30*/  ISETP.LT.OR P0, PT, R17, 0x5a, P0 ;  /* 0x0000005a1100780c */ /* 0x000fe80000701670 */
[----:B------:R-:W-:Y:S02]  /*fb40*/  FSEL R140, R140, -INF , !P0 ;  /* 0xff8000008c8c7808 */ /* 0x000fe40004000000 */
[----:B------:R-:W-:Y:S11]  /*fb50*/  PLOP3.LUT P0, PT, PT, PT, UP0, 0x40, 0x0 ;  /* 0x000000000000781c */ /* 0x000ff60003f0e808 */
[----:B------:R-:W-:Y:S02]  /*fb60*/  @!UPT UIADD3 URZ, URZ, URZ, URZ ;  /* 0x0000003f3f3ff290 */ /* 0x000fe4000fffe03f */
        /* <DEDUP_REMOVED lines=16> */
.L_x_205:
[----:B------:R-:W-:Y:S04]  /*fc70*/  MOV R7, c[0x0][0x32c] ;  /* 0x0000cb0000077a02 */ /* 0x000fe80000000f00 */
[----:B------:R-:W-:Y:S11]  /*fc80*/  ISETP.NE.AND P0, PT, R7, 0x1, PT ;  /* 0x000000010700780c */ /* 0x000ff60003f05270 */
[----:B------:R-:W-:Y:S02]  /*fc90*/  @!UPT UIADD3 URZ, URZ, URZ, URZ ;  /* 0x0000003f3f3ff290 */ /* 0x000fe4000fffe03f */
[----:B------:R-:W-:Y:S05]  /*fca0*/  @P0 IMAD.HI.U32 R7, R14, c[0x0][0x330], RZ ;  /* 0x0000cc000e070a27 */ /* 0x000fea00078e00ff */
[----:B------:R-:W-:Y:S02]  /*fcb0*/  @P0 SHF.R.U32.HI R14, RZ, c[0x0][0x334], R7 ;  /* 0x0000cd00ff0e0a19 */ /* 0x000fe40000011607 */
.L_x_206:
[----:B------:R-:W-:Y:S05]  /*fcc0*/  BSYNC B0 ;  /* 0x0000000000007941 */ /* 0x000fea0003800000 */
.L_x_204:
[----:B------:R-:W-:Y:S05]  /*fcd0*/  IMAD R5, R14, c[0x0][0x32c], R5 ;  /* 0x0000cb000e057a24 */ /* 0x000fea00078e0205 */
[----:B------:R-:W-:Y:S02]  /*fce0*/  IADD3 R7, R5, c[0x0][0x32c], RZ ;  /* 0x0000cb0005077a10 */ /* 0x000fe40007ffe0ff */
[----:B------:R-:W-:Y:S02]  /*fcf0*/  IMNMX R12, R12, R5, !PT ;  /* 0x000000050c0c7217 */ /* 0x000fe40007800200 */
[----:B------:R-:W-:Y:S02]  /*fd00*/  IMNMX R0, R0, R7, PT ;  /* 0x0000000700007217 */ /* 0x000fe40003800200 */
.L_x_203:
[----:B------:R-:W-:Y:S01]  /*fd10*/  LOP3.LUT P0, RZ, R226, 0x200000, RZ, 0xc0, !PT ;  /* 0x00200000e2ff7812 */ /* 0x000fe2000780c0ff */
[----:B------:R-:W-:Y:S01]  /*fd20*/  LDSM.16.MT88.4 R20, [R210+0x100] ;  /* 0x00010000d214783b */ /* 0x000fe20000004200 */
[----:B------:R-:W-:Y:S02]  /*fd30*/  FMNMX.FTZ R5, R10, R3, !PT ;  /* 0x000000030a057209 */ /* 0x000fe40007810000 */
[----:B------:R-:W-:Y:S02]  /*fd40*/  ISETP.GT.AND P0, PT, R12, RZ, !P0 ;  /* 0x000000ff0c00720c */ /* 0x000fe40004704270 */
[----:B------:R-:W-:Y:S02]  /*fd50*/  FMNMX.FTZ R5, R126, R5, !PT ;  /* 0x000000057e057209 */ /* 0x000fe40007810000 */
[----:B------:R-:W-:Y:S01]  /*fd60*/  ISETP.LT.OR P0, PT, R0, 0x1, P0 ;  /* 0x000000010000780c */ /* 0x000fe20000701670 */
        /* <DEDUP_REMOVED lines=9> */
[----:B------:R-:W-:Y:S01]  /*fe00*/  FMNMX.FTZ R5, R42, R5, !PT ;  /* 0x000000052a057209 */ /* 0x000fe20007810000 */
[----:B------:R-:W-:Y:S01]  /*fe10*/  LDSM.16.MT88.4 R44, [R212+0x3100] ;  /* 0x00310000d42c783b */ /* 0x000fe20000004200 */
        /* <DEDUP_REMOVED lines=62> */
[----:B------:R-:W-:Y:S02]  /*10200*/  ISETP.GT.AND P6, PT, R12, 0x58, !P6 ;  /* 0x000000580c00780c */ /* 0x000fe400077c4270 */
        /* <DEDUP_REMOVED lines=11> */
[C---:B------:R-:W-:Y:S02]  /*102c0*/  ISETP.LT.OR P6, PT, R0.reuse, 0x59, P6 ;  /* 0x000000590000780c */ /* 0x040fe400037c1670 */
[----:B------:R-:W-:Y:S02]  /*102d0*/  ISETP.LT.OR P0, PT, R0, 0x31, P0 ;  /* 0x000000310000780c */ /* 0x000fe40000701670 */
[----:B------:R-:W-:Y:S02]  /*102e0*/  FMNMX.FTZ R14, R140, R5, !PT ;  /* 0x000000058c0e7209 */ /* 0x000fe40007810000 */
[----:B------:R-:W-:Y:S02]  /*102f0*/  FSEL R237, R237, -INF , !P0 ;  /* 0xff800000eded7808 */ /* 0x000fe40004000000 */
[----:B------:R-:W-:Y:S01]  /*10300*/  LOP3.LUT P0, RZ, R226, 0x100, RZ, 0xc0, !PT ;  /* 0x00000100e2ff7812 */ /* 0x000fe2000780c0ff */
[----:B------:R-:W1:Y:S01]  /*10310*/  SHFL.BFLY PT, R5, R14, 0x2, 0x1f ;  /* 0x0c401f000e057f89 */ /* 0x000e6200000e0000 */
[----:B------:R-:W-:Y:S02]  /*10320*/  FMNMX.FTZ R16, R237, R16, !PT ;  /* 0x00000010ed107209 */ /* 0x000fe40007810000 */
[----:B------:R-:W-:Y:S02]  /*10330*/  ISETP.GT.AND P0, PT, R12, 0x31, !P0 ;  /* 0x000000310c00780c */ /* 0x000fe40004704270 */
[C---:B------:R-:W-:Y:S02]  /*10340*/  ISETP.LT.OR P2, PT, R0.reuse, 0x5a, P2 ;  /* 0x0000005a0000780c */ /* 0x040fe40001741670 */
[----:B------:R-:W-:Y:S02]  /*10350*/  ISETP.LT.OR P0, PT, R0, 0x32, P0 ;  /* 0x000000320000780c */ /* 0x000fe40000701670 */
[----:B------:R-:W-:Y:S02]  /*10360*/  FSEL R135, R135, -INF , !P6 ;  /* 0xff80000087877808 */ /* 0x000fe40007000000 */
[----:B------:R-:W-:Y:S02]  /*10370*/  FSEL R241, R241, -INF , !P0 ;  /* 0xff800000f1f17808 */ /* 0x000fe40004000000 */
[----:B------:R-:W-:Y:S02]  /*10380*/  LOP3.LUT P0, RZ, R226, 0x80, RZ, 0xc0, !PT ;  /* 0x00000080e2ff7812 */ /* 0x000fe4000780c0ff */
[----:B------:R-:W-:Y:S02]  /*10390*/  FMNMX.FTZ R16, R241, R16, !PT ;  /* 0x00000010f1107209 */ /* 0x000fe40007810000 */
[----:B------:R-:W-:Y:S02]  /*103a0*/  ISETP.GT.AND P0, PT, R12, 0x38, !P0 ;  /* 0x000000380c00780c */ /* 0x000fe40004704270 */
[----:B------:R-:W-:Y:S02]  /*103b0*/  FSEL R117, R4, -INF , !P2 ;  /* 0xff80000004757808 */ /* 0x000fe40005000000 */
        /* <DEDUP_REMOVED lines=34> */
[----:B------:R-:W-:Y:S02]  /*105e0*/  ISETP.GT.AND P0, PT, R12, 0x51, !P0 ;  /* 0x000000510c00780c */ /* 0x000fe40004704270 */
[----:B-1----:R-:W-:Y:S02]  /*105f0*/  FMNMX.FTZ R12, R14, R5, !PT ;  /* 0x000000050e0c7209 */ /* 0x002fe40007810000 */
[----:B------:R-:W-:Y:S03]  /*10600*/  ISETP.LT.OR P0, PT, R0, 0x52, P0 ;  /* 0x000000520000780c */ /* 0x000fe60000701670 */
[----:B------:R-:W1:Y:S01]  /*10610*/  SHFL.BFLY PT, R15, R12, 0x1, 0x1f ;  /* 0x0c201f000c0f7f89 */ /* 0x000e6200000e0000 */
[----:B------:R-:W-:Y:S04]  /*10620*/  FSEL R139, R139, -INF , !P0 ;  /* 0xff8000008b8b7808 */ /* 0x000fe80004000000 */
[----:B------:R-:W-:Y:S04]  /*10630*/  FMNMX.FTZ R0, R139, R16, !PT ;  /* 0x000000108b007209 */ /* 0x000fe80007810000 */
[----:B------:R-:W-:Y:S04]  /*10640*/  FMNMX.FTZ R0, R135, R0, !PT ;  /* 0x0000000087007209 */ /* 0x000fe80007810000 */
[----:B------:R-:W-:Y:S05]  /*10650*/  FMNMX.FTZ R7, R117, R0, !PT ;  /* 0x0000000075077209 */ /* 0x000fea0007810000 */
[----:B------:R-:W2:Y:S01]  /*10660*/  SHFL.BFLY PT, R4, R7, 0x2, 0x1f ;  /* 0x0c401f0007047f89 */ /* 0x000ea200000e0000 */
[----:B-1----:R-:W-:Y:S04]  /*10670*/  FMNMX.FTZ R0, R12, R15, !PT ;  /* 0x0000000f0c007209 */ /* 0x002fe80007810000 */
[C---:B------:R-:W-:Y:S01]  /*10680*/  FSETP.NEU.FTZ.AND P0, PT, R0.reuse, -INF , PT ;  /* 0xff8000000000780b */ /* 0x040fe20003f1d000 */
[----:B------:R-:W-:Y:S05]  /*10690*/  FMUL.FTZ R149, R0, c[0x0][0x2d0] ;  /* 0x0000b40000957a20 */ /* 0x000fea0000410000 */
[----:B------:R-:W-:Y:S05]  /*106a0*/  FSEL R149, R149, RZ, P0 ;  /* 0x000000ff95957208 */ /* 0x000fea0000000000 */
[--C-:B------:R-:W-:Y:S01]  /*106b0*/  FFMA.FTZ R118, R6, c[0x0][0x2d0], -R149.reuse ;  /* 0x0000b40006767a23 */ /* 0x100fe20000010895 */
[----:B------:R-:W-:Y:S01]  /*106c0*/  FSEL R6, R0, RZ, P0 ;  /* 0x000000ff00067208 */ /* 0x000fe20000000000 */
[--C-:B------:R-:W-:Y:S01]  /*106d0*/  FFMA.FTZ R128, R10, c[0x0][0x2d0], -R149.reuse ;  /* 0x0000b4000a807a23 */ /* 0x100fe20000010895 */
[----:B--2---:R-:W-:Y:S01]  /*106e0*/  FMNMX.FTZ R5, R7, R4, !PT ;  /* 0x0000000407057209 */ /* 0x004fe20007810000 */
[----:B------:R-:W-:Y:S02]  /*106f0*/  FFMA.FTZ R129, R8, c[0x0][0x2d0], -R149 ;  /* 0x0000b40008817a23 */ /* 0x000fe40000010895 */
[----:B------:R-:W-:Y:S01]  /*10700*/  FADD.FTZ R3, -R6, R3 ;  /* 0x0000000306037221 */ /* 0x000fe20000010100 */
[----:B------:R-:W-:Y:S01]  /*10710*/  MUFU.EX2 R118, R118 ;  /* 0x0000007600767308 */ /* 0x000fe20000000800 */
[----:B------:R-:W1:Y:S01]  /*10720*/  SHFL.BFLY PT, R4, R5, 0x1, 0x1f ;  /* 0x0c201f0005047f89 */ /* 0x000e6200000e0000 */
[--C-:B------:R-:W-:Y:S02]  /*10730*/  FFMA.FTZ R119, R126, c[0x0][0x2d0], -R149.reuse ;  /* 0x0000b4007e777a23 */ /* 0x100fe40000010895 */
[--C-:B------:R-:W-:Y:S02]  /*10740*/  FFMA.FTZ R136, R42, c[0x0][0x2d0], -R149.reuse ;  /* 0x0000b4002a887a23 */ /* 0x100fe40000010895 */
[--C-:B------:R-:W-:Y:S02]  /*10750*/  FFMA.FTZ R137, R40, c[0x0][0x2d0], -R149.reuse ;  /* 0x0000b40028897a23 */ /* 0x100fe40000010895 */
[--C-:B------:R-:W-:Y:S02]  /*10760*/  FFMA.FTZ R138, R50, c[0x0][0x2d0], -R149.reuse ;  /* 0x0000b400328a7a23 */ /* 0x100fe40000010895 */
        /* <DEDUP_REMOVED lines=9> */
[----:B-1----:R-:W-:Y:S01]  /*10800*/  FMNMX.FTZ R116, R5, R4, !PT ;  /* 0x0000000405747209 */ /* 0x002fe20007810000 */
[----:B------:R-:W-:Y:S02]  /*10810*/  FMUL.FTZ R4, R3, c[0x0][0x2d0] ;  /* 0x0000b40003047a20 */ /* 0x000fe40000410000 */
[--C-:B------:R-:W-:Y:S01]  /*10820*/  FFMA.FTZ R152, R152, c[0x0][0x2d0], -R149.reuse ;  /* 0x0000b40098987a23 */ /* 0x100fe20000010895 */
[C---:B------:R-:W-:Y:S01]  /*10830*/  FSETP.NEU.FTZ.AND P0, PT, R116.reuse, -INF , PT ;  /* 0xff8000007400780b */ /* 0x040fe20003f1d000 */
[----:B------:R-:W-:Y:S01]  /*10840*/  FMUL.FTZ R134, R116, c[0x0][0x2d0] ;  /* 0x0000b40074867a20 */ /* 0x000fe20000410000 */
[----:B------:R-:W1:Y:S01]  /*10850*/  MUFU.EX2 R3, R4 ;  /* 0x0000000400037308 */ /* 0x000e620000000800 */
[--C-:B------:R-:W-:Y:S01]  /*10860*/  FFMA.FTZ R142, R142, c[0x0][0x2d0], -R149.reuse ;  /* 0x0000b4008e8e7a23 */ /* 0x100fe20000010895 */
[----:B------:R-:W-:Y:S02]  /*10870*/  FSEL R5, R116, RZ, P0 ;  /* 0x000000ff74057208 */ /* 0x000fe40000000000 */
[----:B------:R-:W-:Y:S02]  /*10880*/  FSEL R134, R134, RZ, P0 ;  /* 0x000000ff86867208 */ /* 0x000fe40000000000 */
[----:B------:R-:W-:Y:S01]  /*10890*/  ISETP.GT.AND P0, PT, R168, UR6, PT ;  /* 0x00000006a8007c0c */ /* 0x000fe2000bf04270 */
[----:B------:R-:W-:Y:S02]  /*108a0*/  FADD.FTZ R5, -R5, R2 ;  /* 0x0000000205057221 */ /* 0x000fe40000010100 */
[--C-:B------:R-:W-:Y:S01]  /*108b0*/  FFMA.FTZ R133, R13, c[0x0][0x2d0], -R134.reuse ;  /* 0x0000b4000d857a23 */ /* 0x100fe20000010886 */
[----:B------:R-:W3:Y:S01]  /*108c0*/  MUFU.EX2 R129, R129 ;  /* 0x0000008100817308 */ /* 0x000ee20000000800 */
[----:B------:R-:W4:Y:S01]  /*108d0*/  LDSM.16.MT88.4 R12, [R212+0x100] ;  /* 0x00010000d40c783b */ /* 0x000f220000004200 */
[--C-:B------:R-:W-:Y:S01]  /*108e0*/  FFMA.FTZ R131, R11, c[0x0][0x2d0], -R134.reuse ;  /* 0x0000b4000b837a23 */ /* 0x100fe20000010886 */
[----:B--2---:R-:W-:Y:S01]  /*108f0*/  F2FP.BF16.PACK_AB R124, R119, R128 ;  /* 0x00000080777c723e */ /* 0x004fe200000010ff */
[--C-:B------:R-:W-:Y:S02]  /*10900*/  FFMA.FTZ R130, R9, c[0x0][0x2d0], -R134.reuse ;  /* 0x0000b40009827a23 */ /* 0x100fe40000010886 */
[--C-:B------:R-:W-:Y:S02]  /*10910*/  FFMA.FTZ R132, R125, c[0x0][0x2d0], -R134.reuse ;  /* 0x0000b4007d847a23 */ /* 0x100fe40000010886 */
[----:B------:R-:W-:Y:S02]  /*10920*/  FMUL.FTZ R2, R5, c[0x0][0x2d0] ;  /* 0x0000b40005027a20 */ /* 0x000fe40000410000 */
[----:B------:R-:W-:Y:S01]  /*10930*/  MUFU.EX2 R133, R133 ;  /* 0x0000008500857308 */ /* 0x000fe20000000800 */
[--C-:B------:R-:W-:Y:S02]  /*10940*/  FFMA.FTZ R161, R161, c[0x0][0x2d0], -R134.reuse ;  /* 0x0000b400a1a17a23 */ /* 0x100fe40000010886 */
[--C-:B------:R-:W-:Y:S02]  /*10950*/  FFMA.FTZ R157, R157, c[0x0][0x2d0], -R134.reuse ;  /* 0x0000b4009d9d7a23 */ /* 0x100fe40000010886 */
[C---:B-1----:R-:W-:Y:S02]  /*10960*/  FMUL.FTZ R4, R3.reuse, R112 ;  /* 0x0000007003047220 */ /* 0x042fe40000410000 */
[C---:B------:R-:W-:Y:S02]  /*10970*/  FMUL.FTZ R5, R3.reuse, R113 ;  /* 0x0000007103057220 */ /* 0x040fe40000410000 */
[C---:B------:R-:W-:Y:S01]  /*10980*/  FMUL.FTZ R8, R3.reuse, R108 ;  /* 0x0000006c03087220 */ /* 0x040fe20000410000 */
[----:B------:R-:W1:Y:S01]  /*10990*/  MUFU.EX2 R2, R2 ;  /* 0x0000000200027308 */ /* 0x000e620000000800 */
[C---:B------:R-:W-:Y:S02]  /*109a0*/  FMUL.FTZ R9, R3.reuse, R109 ;  /* 0x0000006d03097220 */ /* 0x040fe40000410000 */
[----:B------:R-:W-:Y:S01]  /*109b0*/  FMUL.FTZ R16, R3, R100 ;  /* 0x0000006403107220 */ /* 0x000fe20000410000 */
[----:B---3--:R-:W-:Y:S01]  /*109c0*/  F2FP.BF16.PACK_AB R126, R129, R118 ;  /* 0x00000076817e723e */ /* 0x008fe200000010ff */
[C---:B------:R-:W-:Y:S02]  /*109d0*/  FMUL.FTZ R17, R3.reuse, R101 ;  /* 0x0000006503117220 */ /* 0x040fe40000410000 */
[C---:B------:R-:W-:Y:S02]  /*109e0*/  FMUL.FTZ R24, R3.reuse, R92 ;  /* 0x0000005c03187220 */ /* 0x040fe40000410000 */
[C---:B------:R-:W-:Y:S01]  /*109f0*/  FMUL.FTZ R25, R3.reuse, R93 ;  /* 0x0000005d03197220 */ /* 0x040fe20000410000 */
[----:B------:R-:W2:Y:S01]  /*10a00*/  MUFU.EX2 R132, R132 ;  /* 0x0000008400847308 */ /* 0x000ea20000000800 */
        /* <DEDUP_REMOVED lines=14> */
[----:B--2---:R-:W-:Y:S01]  /*10af0*/  F2FP.BF16.PACK_AB R125, R132, R133 ;  /* 0x00000085847d723e */ /* 0x004fe200000010ff */
        /* <DEDUP_REMOVED lines=12> */
[----:B------:R-:W-:Y:S01]  /*10bc0*/  FMUL.FTZ R51, R2, R71 ;  /* 0x0000004702337220 */ /* 0x000fe20000410000 */
[----:B------:R-:W2:Y:S01]  /*10bd0*/  LDSM.16.MT88.4 R84, [R210+0x3100] ;  /* 0x00310000d254783b */ /* 0x000ea20000004200 */
[C---:B------:R-:W-:Y:S01]  /*10be0*/  FMUL.FTZ R53, R3.reuse, R53 ;  /* 0x0000003503357220 */ /* 0x040fe20000410000 */
[----:B-1----:R-:W-:Y:S01]  /*10bf0*/  F2FP.BF16.PACK_AB R127, R130, R131 ;  /* 0x00000083827f723e */ /* 0x002fe200000010ff */
[C---:B------:R-:W-:Y:S02]  /*10c00*/  FMUL.FTZ R54, R2.reuse, R54 ;  /* 0x0000003602367220 */ /* 0x040fe40000410000 */
[C---:B------:R-:W-:Y:S02]  /*10c10*/  FMUL.FTZ R55, R2.reuse, R55 ;  /* 0x0000003702377220 */ /* 0x040fe40000410000 */
[C---:B------:R-:W-:Y:S01]  /*10c20*/  FMUL.FTZ R56, R3.reuse, R56 ;  /* 0x0000003803387220 */ /* 0x040fe20000410000 */
[----:B------:R-:W1:Y:S01]  /*10c30*/  LDSM.16.MT88.4 R76, [R209+0x3100] ;  /* 0x00310000d14c783b */ /* 0x000e620000004200 */
[C---:B----4-:R-:W-:Y:S01]  /*10c40*/  HMMA.16816.F32.BF16 R4, R124.reuse, R12, R4 ;  /* 0x0000000c7c04723c */ /* 0x050fe20000041804 */
[----:B------:R-:W-:Y:S04]  /*10c50*/  MUFU.EX2 R161, R161 ;  /* 0x000000a100a17308 */ /* 0x000fe80000000800 */
[C---:B------:R-:W-:Y:S02]  /*10c60*/  FMUL.FTZ R57, R3.reuse, R57 ;  /* 0x0000003903397220 */ /* 0x040fe40000410000 */
[----:B------:R-:W3:Y:S01]  /*10c70*/  LDSM.16.MT88.4 R68, [R208+0x3100] ;  /* 0x00310000d044783b */ /* 0x000ee20000004200 */
[C---:B------:R-:W-:Y:S03]  /*10c80*/  HMMA.16816.F32.BF16 R8, R124.reuse, R14, R8 ;  /* 0x0000000e7c08723c */ /* 0x040fe60000041808 */
[----:B------:R-:W-:Y:S01]  /*10c90*/  MUFU.EX2 R157, R157 ;  /* 0x0000009d009d7308 */ /* 0x000fe20000000800 */
[C---:B------:R-:W-:Y:S02]  /*10ca0*/  FMUL.FTZ R12, R3.reuse, R104 ;  /* 0x00000068030c7220 */ /* 0x040fe40000410000 */
[C---:B------:R-:W-:Y:S01]  /*10cb0*/  FMUL.FTZ R13, R3.reuse, R105 ;  /* 0x00000069030d7220 */ /* 0x040fe20000410000 */
[----:B------:R-:W-:Y:S01]  /*10cc0*/  LDSM.16.MT88.4 R100, [R210+0x2900] ;  /* 0x00290000d264783b */ /* 0x000fe20000004200 */
[C---:B------:R-:W-:Y:S04]  /*10cd0*/  FMUL.FTZ R14, R2.reuse, R106 ;  /* 0x0000006a020e7220 */ /* 0x040fe80000410000 */
[C---:B------:R-:W-:Y:S01]  /*10ce0*/  FMUL.FTZ R15, R2.reuse, R107 ;  /* 0x0000006b020f7220 */ /* 0x040fe20000410000 */
[----:B------:R-:W-:Y:S01]  /*10cf0*/  MUFU.EX2 R136, R136 ;  /* 0x0000008800887308 */ /* 0x000fe20000000800 */
[C---:B------:R-:W-:Y:S02]  /*10d00*/  FMUL.FTZ R58, R2.reuse, R58 ;  /* 0x0000003a023a7220 */ /* 0x040fe40000410000 */
[C---:B------:R-:W-:Y:S02]  /*10d10*/  FMUL.FTZ R59, R2.reuse, R59 ;  /* 0x0000003b023b7220 */ /* 0x040fe40000410000 */
[C---:B------:R-:W-:Y:S01]  /*10d20*/  FMUL.FTZ R60, R3.reuse, R60 ;  /* 0x0000003c033c7220 */ /* 0x040fe20000410000 */
[C---:B------:R-:W-:Y:S03]  /*10d30*/  HMMA.16816.F32.BF16 R12, R124.reuse, R20, R12 ;  /* 0x000000147c0c723c */ /* 0x040fe6000004180c */
[C---:B------:R-:W-:Y:S01]  /*10d40*/  FMUL.FTZ R61, R3.reuse, R61 ;  /* 0x0000003d033d7220 */ /* 0x040fe20000410000 */
[----:B------:R-:W4:Y:S01]  /*10d50*/  MUFU.EX2 R137, R137 ;  /* 0x0000008900897308 */ /* 0x000f220000000800 */
        /* <DEDUP_REMOVED lines=31> */
[----:B------:R-:W5:Y:S01]  /*10f50*/  MUFU.EX2 R151, R151 ;  /* 0x0000009700977308 */ /* 0x000f620000000800 */
        /* <DEDUP_REMOVED lines=16> */
[----:B------:R-:W3:Y:S01]  /*11060*/  MUFU.EX2 R159, R159 ;  /* 0x0000009f009f7308 */ /* 0x000ee20000000800 */
[----:B------:R-:W4:Y:S01]  /*11070*/  LDSM.16.MT88.4 R72, [R212+0x900] ;  /* 0x00090000d448783b */ /* 0x000f220000004200 */
[--C-:B------:R-:W-:Y:S02]  /*11080*/  FFMA.FTZ R171, R171, c[0x0][0x2d0], -R134.reuse ;  /* 0x0000b400abab7a23 */ /* 0x100fe40000010886 */
[--C-:B------:R-:W-:Y:S02]  /*11090*/  FFMA.FTZ R231, R242, c[0x0][0x2d0], -R149.reuse ;  /* 0x0000b400f2e77a23 */ /* 0x100fe40000010895 */
[C---:B--2---:R-:W-:Y:S03]  /*110a0*/  HMMA.16816.F32.BF16 R44, R124.reuse, R84, R44 ;  /* 0x000000547c2c723c */ /* 0x044fe6000004182c */
[--C-:B------:R-:W-:Y:S01]  /*110b0*/  FFMA.FTZ R233, R240, c[0x0][0x2d0], -R149.reuse ;  /* 0x0000b400f0e97a23 */ /* 0x100fe20000010895 */
[----:B------:R-:W2:Y:S01]  /*110c0*/  MUFU.EX2 R163, R163 ;  /* 0x000000a300a37308 */ /* 0x000ea20000000800 */
        /* <DEDUP_REMOVED lines=15> */
[C---:B---3--:R-:W-:Y:S04]  /*111c0*/  HMMA.16816.F32.BF16 R60, R124.reuse, R68, R60 ;  /* 0x000000447c3c723c */ /* 0x048fe8000004183c */
[----:B------:R-:W-:Y:S01]  /*111d0*/  MUFU.EX2 R235, R235 ;  /* 0x000000eb00eb7308 */ /* 0x000fe20000000800 */
[--C-:B------:R-:W-:Y:S02]  /*111e0*/  FFMA.FTZ R155, R150, c[0x0][0x2d0], -R149.reuse ;  /* 0x0000b400969b7a23 */ /* 0x100fe40000010895 */
[----:B----4-:R-:W-:Y:S01]  /*111f0*/  F2FP.BF16.PACK_AB R68, R137, R136 ;  /* 0x000000888944723e */ /* 0x010fe200000010ff */
[----:B------:R-:W-:Y:S04]  /*11200*/  HMMA.16816.F32.BF16 R64, R124, R70, R64 ;  /* 0x000000467c40723c */ /* 0x000fe80000041840 */
[----:B-----5:R-:W-:Y:S01]  /*11210*/  F2FP.BF16.PACK_AB R69, R151, R148 ;  /* 0x000000949745723e */ /* 0x020fe200000010ff */
[----:B------:R-:W-:Y:S01]  /*11220*/  FFMA.FTZ R149, R140, c[0x0][0x2d0], -R149 ;  /* 0x0000b4008c957a23 */ /* 0x000fe20000010895 */
[----:B------:R-:W-:Y:S01]  /*11230*/  MUFU.EX2 R162, R162 ;  /* 0x000000a200a27308 */ /* 0x000fe20000000800 */
[----:B------:R-:W-:Y:S01]  /*11240*/  F2FP.BF16.PACK_AB R70, R141, R138 ;  /* 0x0000008a8d46723e */ /* 0x000fe200000010ff */
[--C-:B------:R-:W-:Y:S01]  /*11250*/  FFMA.FTZ R140, R143, c[0x0][0x2d0], -R134.reuse ;  /* 0x0000b4008f8c7a23 */ /* 0x100fe20000010886 */
[----:B------:R-:W-:Y:S03]  /*11260*/  F2FP.BF16.PACK_AB R71, R154, R153 ;  /* 0x000000999a47723e */ /* 0x000fe600000010ff */
[--C-:B------:R-:W-:Y:S02]  /*11270*/  FFMA.FTZ R139, R139, c[0x0][0x2d0], -R134.reuse ;  /* 0x0000b4008b8b7a23 */ /* 0x100fe40000010886 */
[--C-:B------:R-:W-:Y:S02]  /*11280*/  FFMA.FTZ R135, R135, c[0x0][0x2d0], -R134.reuse ;  /* 0x0000b40087877a23 */ /* 0x100fe40000010886 */
[C---:B------:R-:W-:Y:S01]  /*11290*/  HMMA.16816.F32.BF16 R4, R68.reuse, R72, R4 ;  /* 0x000000484404723c */ /* 0x040fe20000041804 */
[----:B------:R-:W-:Y:S04]  /*112a0*/  MUFU.EX2 R170, R170 ;  /* 0x000000aa00aa7308 */ /* 0x000fe80000000800 */
[----:B------:R-:W-:Y:S02]  /*112b0*/  FFMA.FTZ R134, R117, c[0x0][0x2d0], -R134 ;  /* 0x0000b40075867a23 */ /* 0x000fe40000010886 */
[----:B------:R-:W-:Y:S01]  /*112c0*/  FFMA.FTZ R128, R3, R228, R128 ;  /* 0x000000e403807223 */ /* 0x000fe20000010080 */
[C---:B------:R-:W-:Y:S01]  /*112d0*/  HMMA.16816.F32.BF16 R8, R68.reuse, R74, R8 ;  /* 0x0000004a4408723c */ /* 0x040fe20000041808 */
[----:B------:R-:W3:Y:S02]  /*112e0*/  LDSM.16.MT88.4 R72, [R210+0x3900] ;  /* 0x00390000d248783b */ /* 0x000ee40000004200 */
[----:B------:R-:W4:Y:S01]  /*112f0*/  MUFU.EX2 R167, R167 ;  /* 0x000000a700a77308 */ /* 0x000f220000000800 */
[----:B------:R-:W-:Y:S02]  /*11300*/  FFMA.FTZ R133, R2, R227, R133 ;  /* 0x000000e302857223 */ /* 0x000fe40000010085 */
[----:B------:R-:W-:Y:S02]  /*11310*/  FADD.FTZ R119, R119, R128 ;  /* 0x0000008077777221 */ /* 0x000fe40000010000 */
[C---:B-1----:R-:W-:Y:S04]  /*11320*/  HMMA.16816.F32.BF16 R12, R68.reuse, R76, R12 ;  /* 0x0000004c440c723c */ /* 0x042fe8000004180c */
[----:B------:R-:W-:Y:S01]  /*11330*/  FADD.FTZ R132, R132, R133 ;  /* 0x0000008584847221 */ /* 0x000fe20000010000 */
[----:B------:R-:W-:Y:S01]  /*11340*/  MUFU.EX2 R166, R166 ;  /* 0x000000a600a67308 */ /* 0x000fe20000000800 */
[----:B------:R-:W-:Y:S02]  /*11350*/  FADD.FTZ R118, R118, R119 ;  /* 0x0000007776767221 */ /* 0x000fe40000010000 */
[C---:B------:R-:W-:Y:S01]  /*11360*/  HMMA.16816.F32.BF16 R16, R68.reuse, R78, R16 ;  /* 0x0000004e4410723c */ /* 0x040fe20000041810 */
[----:B------:R-:W1:Y:S03]  /*11370*/  LDSM.16.MT88.4 R76, [R209+0x3900] ;  /* 0x00390000d14c783b */ /* 0x000e660000004200 */
[----:B------:R-:W-:Y:S02]  /*11380*/  FADD.FTZ R3, R131, R132 ;  /* 0x0000008483037221 */ /* 0x000fe40000010000 */
[----:B------:R-:W-:Y:S01]  /*11390*/  FADD.FTZ R129, R129, R118 ;  /* 0x0000007681817221 */ /* 0x000fe20000010000 */
[----:B------:R-:W5:Y:S01]  /*113a0*/  MUFU.EX2 R171, R171 ;  /* 0x000000ab00ab7308 */ /* 0x000f620000000800 */
[C---:B------:R-:W-:Y:S04]  /*113b0*/  HMMA.16816.F32.BF16 R20, R68.reuse, R80, R20 ;  /* 0x000000504414723c */ /* 0x040fe80000041814 */
[----:B------:R-:W-:Y:S02]  /*113c0*/  FADD.FTZ R3, R130, R3 ;  /* 0x0000000382037221 */ /* 0x000fe40000010000 */
[----:B------:R-:W-:Y:S02]  /*113d0*/  FADD.FTZ R136, R136, R129 ;  /* 0x0000008188887221 */ /* 0x000fe40000010000 */
[C---:B------:R-:W-:Y:S01]  /*113e0*/  HMMA.16816.F32.BF16 R24, R68.reuse, R82, R24 ;  /* 0x000000524418723c */ /* 0x040fe20000041818 */
[----:B------:R-:W1:Y:S01]  /*113f0*/  LDSM.16.MT88.4 R80, [R208+0x3900] ;  /* 0x00390000d050783b */ /* 0x000e620000004200 */
        /* <DEDUP_REMOVED lines=12> */
[C---:B------:R-:W-:Y:S04]  /*114c0*/  HMMA.16816.F32.BF16 R36, R68.reuse, R88, R36 ;  /* 0x000000584424723c */ /* 0x040fe80000041824 */
[----:B------:R-:W-:Y:S04]  /*114d0*/  FADD.FTZ R3, R154, R3 ;  /* 0x000000039a037221 */ /* 0x000fe80000010000 */
        /* <DEDUP_REMOVED lines=8> */
[C---:B-1----:R-:W-:Y:S08]  /*11560*/  HMMA.16816.F32.BF16 R52, R68.reuse, R76, R52 ;  /* 0x0000004c4434723c */ /* 0x042ff00000041834 */
[C---:B------:R-:W-:Y:S01]  /*11570*/  HMMA.16816.F32.BF16 R56, R68.reuse, R78, R56 ;  /* 0x0000004e4438723c */ /* 0x040fe20000041838 */
[----:B------:R-:W1:Y:S01]  /*11580*/  LDSM.16.MT88.4 R76, [R209+0x1100] ;  /* 0x00110000d14c783b */ /* 0x000e620000004200 */
[----:B------:R-:W-:Y:S06]  /*11590*/  MUFU.EX2 R239, R239 ;  /* 0x000000ef00ef7308 */ /* 0x000fec0000000800 */
[C---:B------:R-:W-:Y:S04]  /*115a0*/  HMMA.16816.F32.BF16 R60, R68.reuse, R80, R60 ;  /* 0x00000050443c723c */ /* 0x040fe8000004183c */
[----:B------:R-:W-:Y:S04]  /*115b0*/  MUFU.EX2 R242, R242 ;  /* 0x000000f200f27308 */ /* 0x000fe80000000800 */
[----:B------:R-:W-:Y:S01]  /*115c0*/  HMMA.16816.F32.BF16 R64, R68, R82, R64 ;  /* 0x000000524440723c */ /* 0x000fe20000041840 */
[----:B------:R-:W1:Y:S05]  /*115d0*/  LDSM.16.MT88.4 R80, [R208+0x1100] ;  /* 0x00110000d050783b */ /* 0x000e6a0000004200 */
[----:B------:R-:W-:Y:S01]  /*115e0*/  MUFU.EX2 R152, R152 ;  /* 0x0000009800987308 */ /* 0x000fe20000000800 */
[----:B------:R-:W-:Y:S01]  /*115f0*/  F2FP.BF16.PACK_AB R68, R156, R159 ;  /* 0x0000009f9c44723e */ /* 0x000fe200000010ff */
[----:B------:R-:W-:Y:S01]  /*11600*/  FADD.FTZ R159, R159, R138 ;  /* 0x0000008a9f9f7221 */ /* 0x000fe20000010000 */
[----:B--2---:R-:W-:Y:S03]  /*11610*/  F2FP.BF16.PACK_AB R70, R163, R158 ;  /* 0x0000009ea346723e */ /* 0x004fe600000010ff */
[----:B----4-:R-:W-:Y:S01]  /*11620*/  F2FP.BF16.PACK_AB R69, R167, R160 ;  /* 0x000000a0a745723e */ /* 0x010fe200000010ff */
[----:B------:R-:W-:Y:S01]  /*11630*/  FADD.FTZ R160, R160, R3 ;  /* 0x00000003a0a07221 */ /* 0x000fe20000010000 */
[----:B-----5:R-:W-:Y:S01]  /*11640*/  F2FP.BF16.PACK_AB R71, R171, R166 ;  /* 0x000000a6ab47723e */ /* 0x020fe200000010ff */
[----:B------:R-:W-:Y:S01]  /*11650*/  FADD.FTZ R159, R156, R159 ;  /* 0x0000009f9c9f7221 */ /* 0x000fe20000010000 */
[----:B------:R-:W2:Y:S01]  /*11660*/  MUFU.EX2 R155, R155 ;  /* 0x0000009b009b7308 */ /* 0x000ea20000000800 */
[----:B------:R-:W-:Y:S02]  /*11670*/  FADD.FTZ R167, R167, R160 ;  /* 0x000000a0a7a77221 */ /* 0x000fe40000010000 */
[----:B------:R-:W-:Y:S02]  /*11680*/  FADD.FTZ R158, R158, R159 ;  /* 0x0000009f9e9e7221 */ /* 0x000fe40000010000 */
[C---:B---3--:R-:W-:Y:S03]  /*11690*/  HMMA.16816.F32.BF16 R4, R68.reuse, R72, R4 ;  /* 0x000000484404723c */ /* 0x048fe60000041804 */
[----:B------:R-:W-:Y:S02]  /*116a0*/  FADD.FTZ R2, R166, R167 ;  /* 0x000000a7a6027221 */ /* 0x000fe40000010000 */
[----:B------:R-:W-:Y:S01]  /*116b0*/  MUFU.EX2 R142, R142 ;  /* 0x0000008e008e7308 */ /* 0x000fe20000000800 */
[----:B------:R-:W-:Y:S02]  /*116c0*/  FADD.FTZ R158, R163, R158 ;  /* 0x0000009ea39e7221 */ /* 0x000fe40000010000 */
[C---:B------:R-:W-:Y:S01]  /*116d0*/  HMMA.16816.F32.BF16 R8, R68.reuse, R74, R8 ;  /* 0x0000004a4408723c */ /* 0x040fe20000041808 */
[----:B------:R-:W3:Y:S03]  /*116e0*/  LDSM.16.MT88.4 R72, [R212+0x4100] ;  /* 0x00410000d448783b */ /* 0x000ee60000004200 */
[----:B------:R-:W-:Y:S03]  /*116f0*/  FADD.FTZ R2, R171, R2 ;  /* 0x00000002ab027221 */ /* 0x000fe60000010000 */
[----:B------:R-:W4:Y:S01]  /*11700*/  MUFU.EX2 R149, R149 ;  /* 0x0000009500957308 */ /* 0x000f220000000800 */
[C---:B------:R-:W-:Y:S04]  /*11710*/  HMMA.16816.F32.BF16 R12, R68.reuse, R84, R12 ;  /* 0x00000054440c723c */ /* 0x040fe8000004180c */
[----:B--2---:R-:W-:Y:S04]  /*11720*/  F2FP.BF16.PACK_AB R124, R155, R152 ;  /* 0x000000989b7c723e */ /* 0x004fe800000010ff */
[C---:B------:R-:W-:Y:S01]  /*11730*/  HMMA.16816.F32.BF16 R16, R68.reuse, R86, R16 ;  /* 0x000000564410723c */ /* 0x040fe20000041810 */
[----:B------:R-:W2:Y:S01]  /*11740*/  LDSM.16.MT88.4 R84, [R210+0x4100] ;  /* 0x00410000d254783b */ /* 0x000ea20000004200 */
[----:B------:R-:W-:Y:S06]  /*11750*/  MUFU.EX2 R140, R140 ;  /* 0x0000008c008c7308 */ /* 0x000fec0000000800 */
[C---:B-1----:R-:W-:Y:S04]  /*11760*/  HMMA.16816.F32.BF16 R20, R68.reuse, R76, R20 ;  /* 0x0000004c4414723c */ /* 0x042fe80000041814 */
[----:B------:R-:W1:Y:S01]  /*11770*/  MUFU.EX2 R139, R139 ;  /* 0x0000008b008b7308 */ /* 0x000e620000000800 */
[----:B----4-:R-:W-:Y:S03]  /*11780*/  F2FP.BF16.PACK_AB R126, R149, R142 ;  /* 0x0000008e957e723e */ /* 0x010fe600000010ff */
[C---:B------:R-:W-:Y:S01]  /*11790*/  HMMA.16816.F32.BF16 R24, R68.reuse, R78, R24 ;  /* 0x0000004e4418723c */ /* 0x040fe20000041818 */
[----:B------:R-:W4:Y:S05]  /*117a0*/  LDSM.16.MT88.4 R76, [R209+0x4100] ;  /* 0x00410000d14c783b */ /* 0x000f2a0000004200 */
[----:B------:R-:W-:Y:S02]  /*117b0*/  MUFU.EX2 R135, R135 ;  /* 0x0000008700877308 */ /* 0x000fe40000000800 */
[C---:B------:R-:W-:Y:S08]  /*117c0*/  HMMA.16816.F32.BF16 R28, R68.reuse, R80, R28 ;  /* 0x00000050441c723c */ /* 0x040ff0000004181c */
[C---:B------:R-:W-:Y:S01]  /*117d0*/  HMMA.16816.F32.BF16 R32, R68.reuse, R82, R32 ;  /* 0x000000524420723c */ /* 0x040fe20000041820 */
[----:B------:R-:W5:Y:S01]  /*117e0*/  LDSM.16.MT88.4 R80, [R212+0x1900] ;  /* 0x00190000d450783b */ /* 0x000f620000004200 */
[----:B------:R-:W4:Y:S02]  /*117f0*/  MUFU.EX2 R134, R134 ;  /* 0x0000008600867308 */ /* 0x000f240000000800 */
[----:B-1----:R-:W-:Y:S04]  /*11800*/  F2FP.BF16.PACK_AB R125, R139, R140 ;  /* 0x0000008c8b7d723e */ /* 0x002fe800000010ff */
[C---:B---3--:R-:W-:Y:S08]  /*11810*/  HMMA.16816.F32.BF16 R36, R68.reuse, R72, R36 ;  /* 0x000000484424723c */ /* 0x048ff00000041824 */
[C---:B------:R-:W-:Y:S01]  /*11820*/  HMMA.16816.F32.BF16 R40, R68.reuse, R74, R40 ;  /* 0x0000004a4428723c */ /* 0x040fe20000041828 */
[----:B------:R-:W1:Y:S07]  /*11830*/  LDSM.16.MT88.4 R72, [R210+0x1900] ;  /* 0x00190000d248783b */ /* 0x000e6e0000004200 */
[C---:B--2---:R-:W-:Y:S04]  /*11840*/  HMMA.16816.F32.BF16 R44, R68.reuse, R84, R44 ;  /* 0x00000054442c723c */ /* 0x044fe8000004182c */
[----:B----4-:R-:W-:Y:S04]  /*11850*/  F2FP.BF16.PACK_AB R127, R134, R135 ;  /* 0x00000087867f723e */ /* 0x010fe800000010ff */
[C---:B------:R-:W-:Y:S01]  /*11860*/  HMMA.16816.F32.BF16 R48, R68.reuse, R86, R48 ;  /* 0x000000564430723c */ /* 0x040fe20000041830 */
[----:B------:R-:W-:Y:S07]  /*11870*/  LDSM.16.MT88.4 R84, [R208+0x1900] ;  /* 0x00190000d054783b */ /* 0x000fee0000004200 */
[C---:B------:R-:W-:Y:S08]  /*11880*/  HMMA.16816.F32.BF16 R52, R68.reuse, R76, R52 ;  /* 0x0000004c4434723c */ /* 0x040ff00000041834 */
[C---:B------:R-:W-:Y:S01]  /*11890*/  HMMA.16816.F32.BF16 R56, R68.reuse, R78, R56 ;  /* 0x0000004e4438723c */ /* 0x040fe20000041838 */
[----:B------:R-:W2:Y:S07]  /*118a0*/  LDSM.16.MT88.4 R76, [R209+0x1900] ;  /* 0x00190000d14c783b */ /* 0x000eae0000004200 */
        /* <DEDUP_REMOVED lines=12> */
[C---:B-----5:R-:W-:Y:S03]  /*11970*/  HMMA.16816.F32.BF16 R4, R68.reuse, R80, R4 ;  /* 0x000000504404723c */ /* 0x060fe60000041804 */
[----:B------:R-:W-:Y:S02]  /*11980*/  FADD.FTZ R3, R239, R240 ;  /* 0x000000f0ef037221 */ /* 0x000fe40000010000 */
[----:B------:R-:W-:Y:S02]  /*11990*/  FADD.FTZ R233, R238, R233 ;  /* 0x000000e9eee97221 */ /* 0x000fe40000010000 */
[----:B------:R-:W-:Y:S01]  /*119a0*/  FADD.FTZ R3, R242, R3 ;  /* 0x00000003f2037221 */ /* 0x000fe20000010000 */
[C---:B------:R-:W-:Y:S01]  /*119b0*/  HMMA.16816.F32.BF16 R8, R68.reuse, R82, R8 ;  /* 0x000000524408723c */ /* 0x040fe20000041808 */
[----:B------:R-:W3:Y:S03]  /*119c0*/  LDSM.16.MT88.4 R80, [R212+0x4900] ;  /* 0x00490000d450783b */ /* 0x000ee60000004200 */
[----:B------:R-:W-:Y:S04]  /*119d0*/  FADD.FTZ R2, R162, R3 ;  /* 0x00000003a2027221 */ /* 0x000fe80000010000 */
[C---:B-1----:R-:W-:Y:S04]  /*119e0*/  HMMA.16816.F32.BF16 R12, R68.reuse, R72, R12 ;  /* 0x00000048440c723c */ /* 0x042fe8000004180c */
[----:B------:R-:W-:Y:S04]  /*119f0*/  FADD.FTZ R2, R161, R2 ;  /* 0x00000002a1027221 */ /* 0x000fe80000010000 */
[C---:B------:R-:W-:Y:S01]  /*11a00*/  HMMA.16816.F32.BF16 R16, R68.reuse, R74, R16 ;  /* 0x0000004a4410723c */ /* 0x040fe20000041810 */
[----:B------:R-:W1:Y:S03]  /*11a10*/  LDSM.16.MT88.4 R72, [R210+0x4900] ;  /* 0x00490000d248783b */ /* 0x000e660000004200 */
[----:B------:R-:W-:Y:S01]  /*11a20*/  FADD.FTZ R3, R157, R2 ;  /* 0x000000029d037221 */ /* 0x000fe20000010000 */
[----:B------:R-:W-:Y:S03]  /*11a30*/  IADD3 R2, R168, -0x1, RZ ;  /* 0xffffffffa8027810 */ /* 0x000fe60007ffe0ff */
[C---:B--2---:R-:W-:Y:S04]  /*11a40*/  HMMA.16816.F32.BF16 R20, R68.reuse, R76, R20 ;  /* 0x0000004c4414723c */ /* 0x044fe80000041814 */
[----:B------:R-:W-:Y:S02]  /*11a50*/  FADD.FTZ R3, R170, R3 ;  /* 0x00000003aa037221 */ /* 0x000fe40000010000 */
[----:B------:R-:W-:Y:S02]  /*11a60*/  IMAD.MOV.U32 R168, RZ, RZ, R2 ;  /* 0x000000ffffa87224 */ /* 0x000fe400078e0002 */
[C---:B------:R-:W-:Y:S01]  /*11a70*/  HMMA.16816.F32.BF16 R24, R68.reuse, R78, R24 ;  /* 0x0000004e4418723c */ /* 0x040fe20000041818 */
[----:B------:R-:W2:Y:S03]  /*11a80*/  LDSM.16.MT88.4 R76, [R212+0x2100] ;  /* 0x00210000d44c783b */ /* 0x000ea60000004200 */
[----:B------:R-:W-:Y:S02]  /*11a90*/  FADD.FTZ R140, R140, R3 ;  /* 0x000000038c8c7221 */ /* 0x000fe40000010000 */
[----:B------:R-:W-:Y:S02]  /*11aa0*/  IMAD.MOV.U32 R3, RZ, RZ, R0 ;  /* 0x000000ffff037224 */ /* 0x000fe400078e0000 */
[C---:B------:R-:W-:Y:S04]  /*11ab0*/  HMMA.16816.F32.BF16 R28, R68.reuse, R84, R28 ;  /* 0x00000054441c723c */ /* 0x040fe8000004181c */
[----:B------:R-:W-:Y:S02]  /*11ac0*/  FADD.FTZ R140, R139, R140 ;  /* 0x0000008c8b8c7221 */ /* 0x000fe40000010000 */
[----:B------:R-:W-:Y:S02]  /*11ad0*/  IMAD.MOV.U32 R2, RZ, RZ, R116 ;  /* 0x000000ffff027224 */ /* 0x000fe400078e0074 */
[C---:B------:R-:W-:Y:S01]  /*11ae0*/  HMMA.16816.F32.BF16 R32, R68.reuse, R86, R32 ;  /* 0x000000564420723c */ /* 0x040fe20000041820 */
[----:B------:R-:W-:Y:S03]  /*11af0*/  LDSM.16.MT88.4 R84, [R208+0x2100] ;  /* 0x00210000d054783b */ /* 0x000fe60000004200 */
[----:B------:R-:W-:Y:S04]  /*11b00*/  FADD.FTZ R135, R135, R140 ;  /* 0x0000008c87877221 */ /* 0x000fe80000010000 */
[C---:B---3--:R-:W-:Y:S04]  /*11b10*/  HMMA.16816.F32.BF16 R36, R68.reuse, R80, R36 ;  /* 0x000000504424723c */ /* 0x048fe80000041824 */
[----:B------:R-:W-:Y:S04]  /*11b20*/  FADD.FTZ R227, R134, R135 ;  /* 0x0000008786e37221 */ /* 0x000fe80000010000 */
[C---:B------:R-:W-:Y:S01]  /*11b30*/  HMMA.16816.F32.BF16 R40, R68.reuse, R82, R40 ;  /* 0x000000524428723c */ /* 0x040fe20000041828 */
[----:B------:R-:W3:Y:S07]  /*11b40*/  LDSM.16.MT88.4 R80, [R210+0x2100] ;  /* 0x00210000d250783b */ /* 0x000eee0000004200 */
        /* <DEDUP_REMOVED lines=14> */
[----:B------:R-:W-:Y:S03]  /*11c30*/  F2FP.BF16.PACK_AB R71, R170, R157 ;  /* 0x0000009daa47723e */ /* 0x000fe600000010ff */
[----:B------:R-:W-:Y:S04]  /*11c40*/  FADD.FTZ R164, R164, R235 ;  /* 0x000000eba4a47221 */ /* 0x000fe80000010000 */
[C---:B--2---:R-:W-:Y:S03]  /*11c50*/  HMMA.16816.F32.BF16 R4, R68.reuse, R76, R4 ;  /* 0x0000004c4404723c */ /* 0x044fe60000041804 */
[----:B------:R-:W-:Y:S04]  /*11c60*/  FADD.FTZ R241, R241, R164 ;  /* 0x000000a4f1f17221 */ /* 0x000fe80000010000 */
[----:B------:R-:W-:Y:S01]  /*11c70*/  FADD.FTZ R152, R152, R241 ;  /* 0x000000f198987221 */ /* 0x000fe20000010000 */
[C---:B------:R-:W-:Y:S01]  /*11c80*/  HMMA.16816.F32.BF16 R8, R68.reuse, R78, R8 ;  /* 0x0000004e4408723c */ /* 0x040fe20000041808 */
[----:B------:R-:W2:Y:S03]  /*11c90*/  LDSM.16.MT88.4 R76, [R212+0x5100] ;  /* 0x00510000d44c783b */ /* 0x000ea60000004200 */
[----:B------:R-:W-:Y:S04]  /*11ca0*/  FADD.FTZ R155, R155, R152 ;  /* 0x000000989b9b7221 */ /* 0x000fe80000010000 */
[C---:B---3--:R-:W-:Y:S04]  /*11cb0*/  HMMA.16816.F32.BF16 R12, R68.reuse, R80, R12 ;  /* 0x00000050440c723c */ /* 0x048fe8000004180c */
[----:B------:R-:W-:Y:S04]  /*11cc0*/  FADD.FTZ R142, R142, R155 ;  /* 0x0000009b8e8e7221 */ /* 0x000fe80000010000 */
[C---:B------:R-:W-:Y:S01]  /*11cd0*/  HMMA.16816.F32.BF16 R16, R68.reuse, R82, R16 ;  /* 0x000000524410723c */ /* 0x040fe20000041810 */
[----:B------:R-:W3:Y:S03]  /*11ce0*/  LDSM.16.MT88.4 R80, [R210+0x5100] ;  /* 0x00510000d250783b */ /* 0x000ee60000004200 */
[----:B------:R-:W-:Y:S04]  /*11cf0*/  FADD.FTZ R228, R149, R142 ;  /* 0x0000008e95e47221 */ /* 0x000fe80000010000 */
[C---:B-1----:R-:W-:Y:S08]  /*11d00*/  HMMA.16816.F32.BF16 R20, R68.reuse, R72, R20 ;  /* 0x000000484414723c */ /* 0x042ff00000041814 */
[C---:B------:R-:W-:Y:S01]  /*11d10*/  HMMA.16816.F32.BF16 R24, R68.reuse, R74, R24 ;  /* 0x0000004a4418723c */ /* 0x040fe20000041818 */
[----:B------:R-:W1:Y:S07]  /*11d20*/  LDSM.16.MT88.4 R72, [R208+0x5100] ;  /* 0x00510000d048783b */ /* 0x000e6e0000004200 */
[C---:B------:R-:W-:Y:S08]  /*11d30*/  HMMA.16816.F32.BF16 R28, R68.reuse, R84, R28 ;  /* 0x00000054441c723c */ /* 0x040ff0000004181c */
[C---:B------:R-:W-:Y:S01]  /*11d40*/  HMMA.16816.F32.BF16 R32, R68.reuse, R86, R32 ;  /* 0x000000564420723c */ /* 0x040fe20000041820 */
[----:B------:R-:W4:Y:S07]  /*11d50*/  LDSM.16.MT88.4 R84, [R208+0x2900] ;  /* 0x00290000d054783b */ /* 0x000f2e0000004200 */
[C---:B--2---:R-:W-:Y:S08]  /*11d60*/  HMMA.16816.F32.BF16 R36, R68.reuse, R76, R36 ;  /* 0x0000004c4424723c */ /* 0x044ff00000041824 */
[C---:B------:R-:W-:Y:S01]  /*11d70*/  HMMA.16816.F32.BF16 R40, R68.reuse, R78, R40 ;  /* 0x0000004e4428723c */ /* 0x040fe20000041828 */
[----:B------:R-:W2:Y:S07]  /*11d80*/  LDSM.16.MT88.4 R76, [R212+0x5900] ;  /* 0x00590000d44c783b */ /* 0x000eae0000004200 */
[C---:B---3--:R-:W-:Y:S08]  /*11d90*/  HMMA.16816.F32.BF16 R44, R68.reuse, R80, R44 ;  /* 0x00000050442c723c */ /* 0x048ff0000004182c */
[C---:B------:R-:W-:Y:S08]  /*11da0*/  HMMA.16816.F32.BF16 R48, R68.reuse, R82, R48 ;  /* 0x000000524430723c */ /* 0x040ff00000041830 */
[C---:B------:R-:W-:Y:S08]  /*11db0*/  HMMA.16816.F32.BF16 R52, R68.reuse, R88, R52 ;  /* 0x000000584434723c */ /* 0x040ff00000041834 */
[C---:B------:R-:W-:Y:S08]  /*11dc0*/  HMMA.16816.F32.BF16 R56, R68.reuse, R90, R56 ;  /* 0x0000005a4438723c */ /* 0x040ff00000041838 */
[C---:B-1----:R-:W-:Y:S08]  /*11dd0*/  HMMA.16816.F32.BF16 R60, R68.reuse, R72, R60 ;  /* 0x00000048443c723c */ /* 0x042ff0000004183c */
[----:B------:R-:W-:Y:S01]  /*11de0*/  HMMA.16816.F32.BF16 R64, R68, R74, R64 ;  /* 0x0000004a4440723c */ /* 0x000fe20000041840 */
[----:B------:R-:W1:Y:S07]  /*11df0*/  LDSM.16.MT88.4 R68, [R210+0x5900] ;  /* 0x00590000d244783b */ /* 0x000e6e0000004200 */
        /* <DEDUP_REMOVED lines=10> */
[C---:B--2---:R-:W-:Y:S08]  /*11ea0*/  HMMA.16816.F32.BF16 R80, R124.reuse, R76, R36 ;  /* 0x0000004c7c50723c */ /* 0x044ff00000041824 */
[C---:B------:R-:W-:Y:S08]  /*11eb0*/  HMMA.16816.F32.BF16 R76, R124.reuse, R78, R40 ;  /* 0x0000004e7c4c723c */ /* 0x040ff00000041828 */
[C---:B-1----:R-:W-:Y:S08]  /*11ec0*/  HMMA.16816.F32.BF16 R72, R124.reuse, R68, R44 ;  /* 0x000000447c48723c */ /* 0x042ff0000004182c */
[C---:B------:R-:W-:Y:S08]  /*11ed0*/  HMMA.16816.F32.BF16 R68, R124.reuse, R70, R48 ;  /* 0x000000467c44723c */ /* 0x040ff00000041830 */
[C---:B---3--:R-:W-:Y:S08]  /*11ee0*/  HMMA.16816.F32.BF16 R52, R124.reuse, R4, R52 ;  /* 0x000000047c34723c */ /* 0x048ff00000041834 */
[C---:B------:R-:W-:Y:S08]  /*11ef0*/  HMMA.16816.F32.BF16 R56, R124.reuse, R6, R56 ;  /* 0x000000067c38723c */ /* 0x040ff00000041838 */
[C---:B-----5:R-:W-:Y:S08]  /*11f00*/  HMMA.16816.F32.BF16 R60, R124.reuse, R8, R60 ;  /* 0x000000087c3c723c */ /* 0x060ff0000004183c */
[----:B------:R-:W-:Y:S01]  /*11f10*/  HMMA.16816.F32.BF16 R64, R124, R10, R64 ;  /* 0x0000000a7c40723c */ /* 0x000fe20000041840 */
[----:B------:R-:W-:-:S07]  /*11f20*/  @P0 BRA `(.L_x_207) ;  /* 0xffffbb7000000947 */ /* 0x000fce000383ffff */
.L_x_197:
[----:B------:R-:W1:Y:S01]  /*11f30*/  SHFL.BFLY PT, R3, R228, 0x2, 0x1f ;  /* 0x0c401f00e4037f89 */ /* 0x000e6200000e0000 */
[----:B------:R-:W-:Y:S01]  /*11f40*/  CS2R R4, SRZ ;  /* 0x0000000000047805 */ /* 0x000fe2000001ff00 */
[----:B------:R-:W-:-:S02]  /*11f50*/  MOV R8, 0xff800000 ;  /* 0xff80000000087802 */ /* 0x000fc40000000f00 */
[----:B------:R-:W2:Y:S01]  /*11f60*/  SHFL.BFLY PT, R2, R227, 0x2, 0x1f ;  /* 0x0c401f00e3027f89 */ /* 0x000ea200000e0000 */
[----:B------:R-:W-:Y:S01]  /*11f70*/  PLOP3.LUT P2, PT, PT, PT, PT, 0x8, 0x0 ;  /* 0x000000000000781c */ /* 0x000fe20003f4e170 */
[----:B-1----:R-:W-:Y:S02]  /*11f80*/  FADD.FTZ R6, R3, R228 ;  /* 0x000000e403067221 */ /* 0x002fe40000010000 */
[----:B--2---:R-:W-:-:S03]  /*11f90*/  FADD.FTZ R7, R2, R227 ;  /* 0x000000e302077221 */ /* 0x004fc60000010000 */
[----:B------:R-:W1:Y:S04]  /*11fa0*/  SHFL.BFLY PT, R3, R6, 0x1, 0x1f ;  /* 0x0c201f0006037f89 */ /* 0x000e6800000e0000 */
[----:B------:R-:W2:Y:S01]  /*11fb0*/  SHFL.BFLY PT, R2, R7, 0x1, 0x1f ;  /* 0x0c201f0007027f89 */ /* 0x000ea200000e0000 */
[----:B-1----:R-:W-:Y:S02]  /*11fc0*/  FADD.FTZ R3, R6, R3 ;  /* 0x0000000306037221 */ /* 0x002fe40000010000 */
[----:B--2---:R-:W-:-:S03]  /*11fd0*/  FADD.FTZ R2, R7, R2 ;  /* 0x0000000207027221 */ /* 0x004fc60000010000 */
[----:B------:R-:W-:Y:S02]  /*11fe0*/  FSETP.NE.FTZ.AND P1, PT, R3, RZ, PT ;  /* 0x000000ff0300720b */ /* 0x000fe40003f35000 */
[----:B------:R-:W-:Y:S02]  /*11ff0*/  MOV R7, 0xff800000 ;  /* 0xff80000000077802 */ /* 0x000fe40000000f00 */
[----:B------:R-:W-:-:S09]  /*12000*/  FSETP.NE.FTZ.AND P0, PT, R2, RZ, PT ;  /* 0x000000ff0200720b */ /* 0x000fd20003f15000 */
[----:B------:R-:W1:Y:S01]  /*12010*/  @P1 MUFU.RCP R5, R3 ;  /* 0x0000000300051308 */ /* 0x000e620000001000 */
[----:B------:R-:W-:-:S03]  /*12020*/  @P1 MOV R10, 0x3f317218 ;  /* 0x3f317218000a1802 */ /* 0x000fc60000000f00 */
[----:B------:R-:W-:Y:S02]  /*12030*/  @P0 MOV R9, 0x3f317218 ;  /* 0x3f31721800090802 */ /* 0x000fe40000000f00 */
        /* <DEDUP_REMOVED lines=12> */
[----:B------:R-:W-:Y:S02]  /*12100*/  FMUL.FTZ R101, R5, R101 ;  /* 0x0000006505657220 */ /* 0x000fe40000410000 */
        /* <DEDUP_REMOVED lines=58> */
[----:B------:R-:W-:Y:S02]  /*124b0*/  @P1 FFMA.FTZ R7, R10, R0, R3 ;  /* 0x000000000a071223 */ /* 0x000fe40000010003 */
[----:B------:R-:W-:Y:S02]  /*124c0*/  @P0 FFMA.FTZ R8, R9, R116, R11 ;  /* 0x0000007409080223 */ /* 0x000fe4000001000b */
.L_x_165:
[----:B------:R-:W-:Y:S01]  /*124d0*/  USHF.R.S32.HI UR6, URZ, 0x1f, UR12 ;  /* 0x0000001f3f067899 */ /* 0x000fe2000801140c */
[----:B------:R-:W-:Y:S05]  /*124e0*/  @P2 BRA `(.L_x_208) ;  /* 0x0000114000002947 */ /* 0x000fea0003800000 */
[----:B------:R-:W1:Y:S01]  /*124f0*/  S2R R0, SR_TID.X ;  /* 0x0000000000007919 */ /* 0x000e620000002100 */
[----:B------:R-:W-:Y:S01]  /*12500*/  ULDC.64 UR4, c[0x0][0x490] ;  /* 0x0001240000047ab9 */ /* 0x000fe20000000a00 */
[----:B------:R-:W-:Y:S01]  /*12510*/  IMAD.MOV.U32 R14, RZ, RZ, c[0x0][0x4e8] ;  /* 0x00013a00ff0e7624 */ /* 0x000fe200078e00ff */
[----:B------:R-:W-:Y:S01]  /*12520*/  UIMAD UR7, UR6, UR4, URZ ;  /* 0x00000004060772a4 */ /* 0x000fe2000f8e023f */
[----:B------:R-:W2:Y:S01]  /*12530*/  S2R R22, SR_CTAID.Z ;  /* 0x0000000000167919 */ /* 0x000ea20000002700 */
[----:B------:R-:W-:Y:S01]  /*12540*/  UIMAD.WIDE.U32 UR8, UR12, UR4, URZ ;  /* 0x000000040c0872a5 */ /* 0x000fe2000f8e003f */
[----:B------:R-:W-:Y:S01]  /*12550*/  F2FP.BF16.PACK_AB R112, R113, R112 ;  /* 0x000000707170723e */ /* 0x000fe200000010ff */
[----:B------:R-:W-:Y:S01]  /*12560*/  UIMAD UR7, UR12, UR5, UR7 ;  /* 0x000000050c0772a4 */ /* 0x000fe2000f8e0207 */
[----:B------:R-:W-:Y:S01]  /*12570*/  ISETP.NE.AND P0, PT, R14, 0x1, PT ;  /* 0x000000010e00780c */ /* 0x000fe20003f05270 */
[----:B------:R-:W-:Y:S01]  /*12580*/  BSSY B0, `(.L_x_209) ;  /* 0x00000da000007945 */ /* 0x000fe20003800000 */
[----:B------:R-:W-:Y:S01]  /*12590*/  ULDC.64 UR4, c[0x0][0x3e8] ;  /* 0x0000fa0000047ab9 */ /* 0x000fe20000000a00 */
[----:B------:R-:W-:Y:S01]  /*125a0*/  IMAD.U32 R25, RZ, RZ, UR9 ;  /* 0x00000009ff197e24 */ /* 0x000fe2000f8e00ff */
[----:B------:R-:W-:Y:S01]  /*125b0*/  UIMAD UR6, UR6, UR4, URZ ;  /* 0x00000004060672a4 */ /* 0x000fe2000f8e023f */
[----:B------:R-:W-:Y:S01]  /*125c0*/  IMAD.U32 R24, RZ, RZ, UR8 ;  /* 0x00000008ff187e24 */ /* 0x000fe2000f8e00ff */
[----:B------:R-:W-:Y:S01]  /*125d0*/  UIMAD.WIDE.U32 UR10, UR12, UR4, URZ ;  /* 0x000000040c0a72a5 */ /* 0x000fe2000f8e003f */
[----:B------:R-:W-:Y:S01]  /*125e0*/  F2FP.BF16.PACK_AB R114, R115, R114 ;  /* 0x000000727372723e */ /* 0x000fe200000010ff */
[----:B------:R-:W-:Y:S01]  /*125f0*/  UIMAD UR5, UR12, UR5, UR6 ;  /* 0x000000050c0572a4 */ /* 0x000fe2000f8e0206 */
[----:B------:R-:W-:Y:S01]  /*12600*/  F2FP.BF16.PACK_AB R108, R109, R108 ;  /* 0x0000006c6d6c723e */ /* 0x000fe200000010ff */
[----:B------:R-:W-:Y:S01]  /*12610*/  UIADD3 UR7, UR9, UR7, URZ ;  /* 0x0000000709077290 */ /* 0x000fe2000fffe03f */
[----:B------:R-:W-:Y:S01]  /*12620*/  F2FP.BF16.PACK_AB R110, R111, R110 ;  /* 0x0000006e6f6e723e */ /* 0x000fe200000010ff */
[----:B------:R-:W-:Y:S01]  /*12630*/  UIADD3 UR5, UR11, UR5, URZ ;  /* 0x000000050b057290 */ /* 0x000fe2000fffe03f */
[----:B------:R-:W-:Y:S01]  /*12640*/  IMAD.U32 R29, RZ, RZ, UR11 ;  /* 0x0000000bff1d7e24 */ /* 0x000fe2000f8e00ff */
[----:B------:R-:W-:Y:S01]  /*12650*/  F2FP.BF16.PACK_AB R104, R105, R104 ;  /* 0x000000686968723e */ /* 0x000fe200000010ff */
[----:B------:R-:W-:Y:S01]  /*12660*/  IMAD.U32 R28, RZ, RZ, UR10 ;  /* 0x0000000aff1c7e24 */ /* 0x000fe2000f8e00ff */
[----:B-1----:R-:W-:Y:S01]  /*12670*/  SHF.R.S32.HI R9, RZ, 0x1f, R0 ;  /* 0x0000001fff097819 */ /* 0x002fe20000011400 */
[----:B------:R-:W-:Y:S01]  /*12680*/  IMAD.U32 R25, RZ, RZ, UR7 ;  /* 0x00000007ff197e24 */ /* 0x000fe2000f8e00ff */
[----:B------:R-:W-:Y:S01]  /*12690*/  F2FP.BF16.PACK_AB R106, R107, R106 ;  /* 0x0000006a6b6a723e */ /* 0x000fe200000010ff */
[----:B------:R-:W-:Y:S01]  /*126a0*/  IMAD.U32 R29, RZ, RZ, UR5 ;  /* 0x00000005ff1d7e24 */ /* 0x000fe2000f8e00ff */
[CC--:B------:R-:W-:Y:S01]  /*126b0*/  LEA.HI R11, R9.reuse, R0.reuse, RZ, 0x2 ;  /* 0x00000000090b7211 */ /* 0x0c0fe200078f10ff */
[----:B--2---:R-:W-:Y:S01]  /*126c0*/  IMAD.WIDE.U32 R24, R22, c[0x0][0x498], R24 ;  /* 0x0001260016187a25 */ /* 0x004fe200078e0018 */
[----:B------:R-:W-:-:S02]  /*126d0*/  LEA.HI R3, R9, R0, RZ, 0x5 ;  /* 0x0000000009037211 */ /* 0x000fc400078f28ff */
[--C-:B------:R-:W-:Y:S02]  /*126e0*/  SHF.R.S32.HI R20, RZ, 0x2, R11.reuse ;  /* 0x00000002ff147819 */ /* 0x100fe4000001140b */
[----:B------:R-:W-:Y:S02]  /*126f0*/  SHF.R.S32.HI R13, RZ, 0x1f, R11 ;  /* 0x0000001fff0d7819 */ /* 0x000fe4000001140b */
[CC--:B------:R-:W-:Y:S02]  /*12700*/  LEA.HI R10, R9.reuse, R0.reuse, RZ, 0x3 ;  /* 0x00000000090a7211 */ /* 0x0c0fe400078f18ff */
[----:B------:R-:W-:Y:S02]  /*12710*/  LEA.HI R2, R9, R0, RZ, 0x6 ;  /* 0x0000000009027211 */ /* 0x000fe400078f30ff */
[----:B------:R-:W-:Y:S02]  /*12720*/  LOP3.LUT R9, R3, 0xffffffe0, RZ, 0xc0, !PT ;  /* 0xffffffe003097812 */ /* 0x000fe400078ec0ff */
[----:B------:R-:W-:Y:S01]  /*12730*/  LEA.HI R13, R13, R20, RZ, 0x3 ;  /* 0x000000140d0d7211 */ /* 0x000fe200078f18ff */
[----:B------:R-:W-:Y:S01]  /*12740*/  IMAD.SHL.U32 R2, R2, 0x8, RZ ;  /* 0x0000000802027824 */ /* 0x000fe200078e00ff */
[----:B------:R-:W-:Y:S01]  /*12750*/  LOP3.LUT R11, R11, 0xfffffffc, RZ, 0xc0, !PT ;  /* 0xfffffffc0b0b7812 */ /* 0x000fe200078ec0ff */
[----:B------:R-:W-:Y:S01]  /*12760*/  IMAD.IADD R12, R0, 0x1, -R9 ;  /* 0x00000001000c7824 */ /* 0x000fe200078e0a09 */
[----:B------:R-:W-:-:S02]  /*12770*/  LOP3.LUT R13, R13, 0xfffffff8, RZ, 0xc0, !PT ;  /* 0xfffffff80d0d7812 */ /* 0x000fc400078ec0ff */
[----:B------:R-:W-:Y:S01]  /*12780*/  LOP3.LUT R19, R10, 0xfffffff8, RZ, 0xc0, !PT ;  /* 0xfffffff80a137812 */ /* 0x000fe200078ec0ff */
[----:B------:R-:W-:Y:S01]  /*12790*/  IMAD.IADD R11, R0, 0x1, -R11 ;  /* 0x00000001000b7824 */ /* 0x000fe200078e0a0b */
[----:B------:R-:W-:Y:S01]  /*127a0*/  SHF.R.S32.HI R9, RZ, 0x1f, R12 ;  /* 0x0000001fff097819 */ /* 0x000fe2000001140c */
[----:B------:R-:W-:Y:S01]  /*127b0*/  IMAD.IADD R20, R20, 0x1, -R13 ;  /* 0x0000000114147824 */ /* 0x000fe200078e0a0d */
[----:B------:R-:W-:Y:S01]  /*127c0*/  SHF.R.S32.HI R15, RZ, 0x1f, R22 ;  /* 0x0000001fff0f7819 */ /* 0x000fe20000011416 */
[----:B------:R-:W1:Y:S01]  /*127d0*/  S2R R13, SR_CTAID.X ;  /* 0x00000000000d7919 */ /* 0x000e620000002500 */
[----:B------:R-:W-:Y:S01]  /*127e0*/  SHF.R.S32.HI R26, RZ, 0x5, R3 ;  /* 0x00000005ff1a7819 */ /* 0x000fe20000011403 */
[----:B------:R-:W-:Y:S01]  /*127f0*/  IMAD.IADD R19, R0, 0x1, -R19 ;  /* 0x0000000100137824 */ /* 0x000fe200078e0a13 */
[----:B------:R-:W-:Y:S02]  /*12800*/  SHF.R.S32.HI R3, RZ, 0x1f, R3 ;  /* 0x0000001fff037819 */ /* 0x000fe40000011403 */
[----:B------:R-:W-:Y:S01]  /*12810*/  SHF.R.S32.HI R10, RZ, 0x3, R10 ;  /* 0x00000003ff0a7819 */ /* 0x000fe2000001140a */
[----:B------:R-:W-:Y:S01]  /*12820*/  IMAD R17, R26, 0x200, R11 ;  /* 0x000002001a117824 */ /* 0x000fe200078e020b */
[----:B------:R-:W-:-:S02]  /*12830*/  LOP3.LUT P4, RZ, R12, 0x3, RZ, 0xc0, !PT ;  /* 0x000000030cff7812 */ /* 0x000fc4000788c0ff */
[----:B------:R-:W-:Y:S01]  /*12840*/  LEA.HI R12, R9, R12, RZ, 0x2 ;  /* 0x0000000c090c7211 */ /* 0x000fe200078f10ff */
[----:B------:R-:W-:Y:S01]  /*12850*/  IMAD R9, R15, c[0x0][0x498], RZ ;  /* 0x000126000f097a24 */ /* 0x000fe200078e02ff */
[----:B------:R-:W-:Y:S01]  /*12860*/  LEA.HI R3, R3, R26, RZ, 0x3 ;  /* 0x0000001a03037211 */ /* 0x000fe200078f18ff */
[----:B------:R-:W-:Y:S01]  /*12870*/  IMAD.SHL.U32 R0, R10, 0x40, RZ ;  /* 0x000000400a007824 */ /* 0x000fe200078e00ff */
[----:B------:R-:W-:Y:S01]  /*12880*/  LEA.HI R4, R11, R11, RZ, 0x1 ;  /* 0x0000000b0b047211 */ /* 0x000fe200078f08ff */
[----:B------:R-:W-:Y:S01]  /*12890*/  IMAD R16, R22, c[0x0][0x49c], R9 ;  /* 0x0001270016107a24 */ /* 0x000fe200078e0209 */
[----:B------:R-:W-:Y:S01]  /*128a0*/  LOP3.LUT R3, R3, 0xffffff8, RZ, 0xc0, !PT ;  /* 0x0ffffff803037812 */ /* 0x000fe200078ec0ff */
[----:B------:R-:W-:Y:S01]  /*128b0*/  IMAD.SHL.U32 R9, R19, 0x8, RZ ;  /* 0x0000000813097824 */ /* 0x000fe200078e00ff */
[----:B------:R-:W-:Y:S01]  /*128c0*/  LOP3.LUT R4, R4, 0x1ffffffe, RZ, 0xc0, !PT ;  /* 0x1ffffffe04047812 */ /* 0x000fe200078ec0ff */
[----:B------:R-:W-:Y:S01]  /*128d0*/  IMAD R15, R15, c[0x0][0x3f0], RZ ;  /* 0x0000fc000f0f7a24 */ /* 0x000fe200078e02ff */
[----:B------:R-:W-:Y:S01]  /*128e0*/  LOP3.LUT R0, R0, 0x1c0, RZ, 0xc0, !PT ;  /* 0x000001c000007812 */ /* 0x000fe200078ec0ff */
[----:B------:R-:W-:Y:S01]  /*128f0*/  IMAD.IADD R18, R26, 0x1, -R3 ;  /* 0x000000011a127824 */ /* 0x000fe200078e0a03 */
[----:B------:R-:W-:Y:S01]  /*12900*/  SHF.R.S32.HI R21, RZ, 0x2, R12 ;  /* 0x00000002ff157819 */ /* 0x000fe2000001140c */
[----:B------:R-:W-:Y:S01]  /*12910*/  IMAD.IADD R11, R11, 0x1, -R4 ;  /* 0x000000010b0b7824 */ /* 0x000fe200078e0a04 */
[----:B------:R-:W-:Y:S01]  /*12920*/  LOP3.LUT R4, R0, 0x38, R9, 0xf8, !PT ;  /* 0x0000003800047812 */ /* 0x000fe200078ef809 */
[----:B------:R-:W-:Y:S01]  /*12930*/  IMAD R15, R22, c[0x0][0x3f4], R15 ;  /* 0x0000fd00160f7a24 */ /* 0x000fe200078e020f */
[----:B------:R-:W-:Y:S01]  /*12940*/  SHF.R.U32.HI R3, RZ, 0x3, R0 ;  /* 0x00000003ff037819 */ /* 0x000fe20000011600 */
[----:B------:R-:W-:Y:S01]  /*12950*/  IMAD R0, R19, 0x20, R10 ;  /* 0x0000002013007824 */ /* 0x000fe200078e020a */
[----:B------:R-:W-:Y:S01]  /*12960*/  LOP3.LUT R19, R20, 0x1, RZ, 0xc0, !PT ;  /* 0x0000000114137812 */ /* 0x000fe200078ec0ff */
[----:B------:R-:W-:Y:S01]  /*12970*/  IMAD R18, R18, 0x10, R21 ;  /* 0x0000001012127824 */ /* 0x000fe200078e0215 */
[----:B------:R-:W-:Y:S01]  /*12980*/  LOP3.LUT R3, R4, R3, RZ, 0x3c, !PT ;  /* 0x0000000304037212 */ /* 0x000fe200078e3cff */
[----:B-1----:R-:W-:Y:S01]  /*12990*/  IMAD R0, R13, 0x80, R0 ;  /* 0x000000800d007824 */ /* 0x002fe200078e0200 */
[----:B------:R-:W-:Y:S01]  /*129a0*/  ISETP.NE.U32.AND P3, PT, R19, 0x1, PT ;  /* 0x000000011300780c */ /* 0x000fe20003f65070 */
[----:B------:R-:W-:Y:S01]  /*129b0*/  IMAD.WIDE.U32 R22, R22, c[0x0][0x3f0], R28 ;  /* 0x0000fc0016167a25 */ /* 0x000fe200078e001c */
[----:B------:R-:W-:-:S02]  /*129c0*/  LOP3.LUT R2, R3, 0x7ffffe00, R2, 0xf8, !PT ;  /* 0x7ffffe0003027812 */ /* 0x000fc400078ef802 */
[C---:B------:R-:W-:Y:S01]  /*129d0*/  R2P PR, R20.reuse, 0x6 ;  /* 0x0000000614007804 */ /* 0x040fe20000000000 */
[----:B------:R-:W-:Y:S01]  /*129e0*/  IMAD.SHL.U32 R20, R20, 0x40, RZ ;  /* 0x0000004014147824 */ /* 0x000fe200078e00ff */
[----:B------:R-:W-:Y:S01]  /*129f0*/  F2FP.BF16.PACK_AB R100, R101, R100 ;  /* 0x000000646564723e */ /* 0x000fe200000010ff */
[----:B------:R-:W-:Y:S01]  /*12a00*/  @P0 IMAD.HI.U32 R4, R0, c[0x0][0x4ec], RZ ;  /* 0x00013b0000040a27 */ /* 0x000fe200078e00ff */
[----:B------:R-:W-:Y:S02]  /*12a10*/  F2FP.BF16.PACK_AB R102, R103, R102 ;  /* 0x000000666766723e */ /* 0x000fe400000010ff */
[----:B------:R-:W-:Y:S01]  /*12a20*/  LOP3.LUT R26, R20, 0x1c0, RZ, 0xc0, !PT ;  /* 0x000001c0141a7812 */ /* 0x000fe200078ec0ff */
[----:B------:R-:W-:Y:S01]  /*12a30*/  IMAD.MOV.U32 R12, RZ, RZ, R0 ;  /* 0x000000ffff0c7224 */ /* 0x000fe200078e0000 */
[----:B------:R-:W-:Y:S01]  /*12a40*/  @P0 SHF.R.U32.HI R12, RZ, c[0x0][0x4f0], R4 ;  /* 0x00013c00ff0c0a19 */ /* 0x000fe20000011604 */
[----:B------:R-:W-:Y:S01]  /*12a50*/  IMAD R3, R14, c[0x0][0x388], RZ ;  /* 0x0000e2000e037a24 */ /* 0x000fe200078e02ff */
[----:B------:R-:W-:Y:S01]  /*12a60*/  LEA.HI R26, R26, R26, RZ, 0x1d ;  /* 0x0000001a1a1a7211 */ /* 0x000fe200078fe8ff */
[----:B------:R-:W-:Y:S01]  /*12a70*/  IMAD R4, R11, 0x8, R18 ;  /* 0x000000080b047824 */ /* 0x000fe200078e0212 */
[--C-:B------:R-:W-:Y:S01]  /*12a80*/  SHF.R.S32.HI R14, RZ, 0x1f, R12.reuse ;  /* 0x0000001fff0e7819 */ /* 0x100fe2000001140c */
[----:B------:R-:W-:Y:S01]  /*12a90*/  IMAD.MOV R11, RZ, RZ, -R12 ;  /* 0x000000ffff0b7224 */ /* 0x000fe200078e0a0c */
[----:B------:R-:W-:Y:S01]  /*12aa0*/  F2FP.BF16.PACK_AB R6, R97, R6 ;  /* 0x000000066106723e */ /* 0x000fe200000010ff */
[----:B------:R-:W-:Y:S01]  /*12ab0*/  IMAD.U32 R17, R17, 0x2, R26 ;  /* 0x0000000211117824 */ /* 0x000fe200078e001a */
[----:B------:R-:W-:Y:S01]  /*12ac0*/  F2FP.BF16.PACK_AB R98, R99, R98 ;  /* 0x000000626362723e */ /* 0x000fe200000010ff */
[----:B------:R-:W-:Y:S01]  /*12ad0*/  IMAD R4, R13, 0x80, R4 ;  /* 0x000000800d047824 */ /* 0x000fe200078e0204 */
[----:B------:R-:W-:Y:S01]  /*12ae0*/  F2FP.BF16.PACK_AB R92, R93, R92 ;  /* 0x0000005c5d5c723e */ /* 0x000fe200000010ff */
[----:B------:R-:W-:Y:S01]  /*12af0*/  IMAD.IADD R23, R23, 0x1, R15 ;  /* 0x0000000117177824 */ /* 0x000fe200078e020f */
[----:B------:R-:W-:Y:S01]  /*12b00*/  F2FP.BF16.PACK_AB R94, R95, R94 ;  /* 0x0000005e5f5e723e */ /* 0x000fe200000010ff */
[----:B------:R-:W-:Y:S01]  /*12b10*/  IMAD R15, R14, c[0x0][0x3e0], RZ ;  /* 0x0000f8000e0f7a24 */ /* 0x000fe200078e02ff */
[----:B------:R-:W-:Y:S01]  /*12b20*/  F2FP.BF16.PACK_AB R88, R89, R88 ;  /* 0x000000585958723e */ /* 0x000fe200000010ff */
[----:B------:R-:W-:Y:S01]  /*12b30*/  IMAD.SHL.U32 R17, R17, 0x2, RZ ;  /* 0x0000000211117824 */ /* 0x000fe200078e00ff */
[----:B------:R-:W-:Y:S01]  /*12b40*/  BAR.SYNC.DEFER_BLOCKING 0x1, 0x100 ;  /* 0x0044000000007b1d */ /* 0x000fe20000010000 */
[----:B------:R-:W-:Y:S01]  /*12b50*/  IMAD R11, R11, c[0x0][0x4e8], R0 ;  /* 0x00013a000b0b7a24 */ /* 0x000fe200078e0200 */
[----:B------:R-:W-:Y:S01]  /*12b60*/  F2FP.BF16.PACK_AB R90, R91, R90 ;  /* 0x0000005a5b5a723e */ /* 0x000fe200000010ff */
[----:B------:R-:W-:Y:S01]  /*12b70*/  @P0 IMAD.HI.U32 R0, R4, c[0x0][0x4ec], RZ ;  /* 0x00013b0004000a27 */ /* 0x000fe200078e00ff */
[----:B------:R-:W-:-:S02]  /*12b80*/  IADD3 R21, R17, 0x70, RZ ;  /* 0x0000007011157810 */ /* 0x000fc40007ffe0ff */
[----:B------:R-:W-:Y:S01]  /*12b90*/  F2FP.BF16.PACK_AB R84, R85, R84 ;  /* 0x000000545554723e */ /* 0x000fe200000010ff */
[C---:B------:R-:W-:Y:S01]  /*12ba0*/  IMAD.WIDE.U32 R22, R12.reuse, c[0x0][0x3e0], R22 ;  /* 0x0000f8000c167a25 */ /* 0x040fe200078e0016 */
[----:B------:R-:W-:Y:S02]  /*12bb0*/  F2FP.BF16.PACK_AB R86, R87, R86 ;  /* 0x000000565756723e */ /* 0x000fe400000010ff */
[----:B------:R-:W-:Y:S01]  /*12bc0*/  F2FP.BF16.PACK_AB R80, R81, R80 ;  /* 0x000000505150723e */ /* 0x000fe200000010ff */
[----:B------:R-:W-:Y:S01]  /*12bd0*/  IMAD R15, R12, c[0x0][0x3e4], R15 ;  /* 0x0000f9000c0f7a24 */ /* 0x000fe200078e020f */
[----:B------:R-:W-:Y:S01]  /*12be0*/  IADD3 R12, R17, 0x80, RZ ;  /* 0x00000080110c7810 */ /* 0x000fe20007ffe0ff */
[----:B------:R-:W-:Y:S01]  /*12bf0*/  IMAD.MOV.U32 R19, RZ, RZ, R4 ;  /* 0x000000ffff137224 */ /* 0x000fe200078e0004 */
[----:B------:R-:W-:Y:S01]  /*12c00*/  @P0 SHF.R.U32.HI R19, RZ, c[0x0][0x4f0], R0 ;  /* 0x00013c00ff130a19 */ /* 0x000fe20000011600 */
[----:B------:R-:W-:Y:S01]  /*12c10*/  IMAD.IADD R23, R23, 0x1, R15 ;  /* 0x0000000117177824 */ /* 0x000fe200078e020f */
[----:B------:R-:W-:Y:S01]  /*12c20*/  @P3 IADD3 R21, R12, 0x10, RZ ;  /* 0x000000100c153810 */ /* 0x000fe20007ffe0ff */
[----:B------:R-:W-:Y:S01]  /*12c30*/  IMAD.MOV.U32 R0, RZ, RZ, 0x20 ;  /* 0x00000020ff007424 */ /* 0x000fe200078e00ff */
[----:B------:R-:W-:Y:S01]  /*12c40*/  SHF.R.S32.HI R12, RZ, 0x1f, R11 ;  /* 0x0000001fff0c7819 */ /* 0x000fe2000001140b */
[----:B------:R-:W-:Y:S01]  /*12c50*/  IMAD.WIDE.U32 R22, R11, c[0x0][0x3d8], R22 ;  /* 0x0000f6000b167a25 */ /* 0x000fe200078e0016 */
[----:B------:R-:W-:-:S02]  /*12c60*/  SHF.R.S32.HI R15, RZ, 0x1f, R19 ;  /* 0x0000001fff0f7819 */ /* 0x000fc40000011413 */
[----:B------:R-:W-:Y:S01]  /*12c70*/  IADD3 R14, P0, R19, R24, RZ ;  /* 0x00000018130e7210 */ /* 0x000fe20007f1e0ff */
[----:B------:R-:W-:Y:S01]  /*12c80*/  IMAD.MOV R19, RZ, RZ, -R19 ;  /* 0x000000ffff137224 */ /* 0x000fe200078e0a13 */
[----:B------:R-:W-:Y:S01]  /*12c90*/  SEL R0, R0, 0xffffffe0, !P1 ;  /* 0xffffffe000007807 */ /* 0x000fe20004800000 */
[----:B------:R-:W-:Y:S01]  /*12ca0*/  IMAD R12, R12, c[0x0][0x3d8], RZ ;  /* 0x0000f6000c0c7a24 */ /* 0x000fe200078e02ff */
[----:B------:R-:W-:Y:S01]  /*12cb0*/  IADD3.X R15, R15, R25, R16, P0, !PT ;  /* 0x000000190f0f7210 */ /* 0x000fe200007fe410 */
[----:B------:R-:W-:Y:S01]  /*12cc0*/  IMAD R25, R19, c[0x0][0x4e8], R4 ;  /* 0x00013a0013197a24 */ /* 0x000fe200078e0204 */
[----:B------:R-:W-:Y:S01]  /*12cd0*/  STS [R17+0x80], R112 ;  /* 0x0000807011007388 */ /* 0x000fe20000000800 */
[----:B------:R-:W-:Y:S01]  /*12ce0*/  IMAD R4, R11, c[0x0][0x3dc], R12 ;  /* 0x0000f7000b047a24 */ /* 0x000fe200078e020c */
[----:B------:R-:W-:Y:S01]  /*12cf0*/  F2FP.BF16.PACK_AB R82, R83, R82 ;  /* 0x000000525352723e */ /* 0x000fe200000010ff */
[----:B------:R-:W-:Y:S01]  /*12d00*/  IMAD.IADD R19, R17, 0x1, R0 ;  /* 0x0000000111137824 */ /* 0x000fe200078e0200 */
[----:B------:R-:W-:Y:S01]  /*12d10*/  STS [R17+0x480], R114 ;  /* 0x0004807211007388 */ /* 0x000fe20000000800 */
[----:B------:R-:W-:Y:S01]  /*12d20*/  IMAD.IADD R11, R0, 0x1, R21 ;  /* 0x00000001000b7824 */ /* 0x000fe200078e0215 */
[----:B------:R-:W-:Y:S01]  /*12d30*/  SHF.R.S32.HI R0, RZ, 0x1f, R25 ;  /* 0x0000001fff007819 */ /* 0x000fe20000011419 */
[----:B------:R-:W-:Y:S01]  /*12d40*/  IMAD.MOV.U32 R12, RZ, RZ, 0x40 ;  /* 0x00000040ff0c7424 */ /* 0x000fe200078e00ff */
[----:B------:R-:W-:Y:S01]  /*12d50*/  STS [R21], R108 ;  /* 0x0000006c15007388 */ /* 0x000fe20000000800 */
[----:B------:R-:W-:Y:S01]  /*12d60*/  IMAD.WIDE.U32 R14, R25, c[0x0][0x488], R14 ;  /* 0x00012200190e7a25 */ /* 0x000fe200078e000e */
[----:B------:R-:W-:-:S02]  /*12d70*/  F2FP.BF16.PACK_AB R76, R77, R76 ;  /* 0x0000004c4d4c723e */ /* 0x000fc400000010ff */
[----:B------:R-:W-:Y:S01]  /*12d80*/  SEL R12, R12, 0xffffffc0, !P2 ;  /* 0xffffffc00c0c7807 */ /* 0x000fe20005000000 */
[----:B------:R-:W-:Y:S01]  /*12d90*/  IMAD R0, R0, c[0x0][0x488], RZ ;  /* 0x0001220000007a24 */ /* 0x000fe200078e02ff */
[----:B------:R-:W-:Y:S01]  /*12da0*/  STS [R21+0x400], R110 ;  /* 0x0004006e15007388 */ /* 0x000fe20000000800 */
[----:B------:R-:W-:Y:S01]  /*12db0*/  F2FP.BF16.PACK_AB R78, R79, R78 ;  /* 0x0000004e4f4e723e */ /* 0x000fe200000010ff */
[----:B------:R-:W-:Y:S01]  /*12dc0*/  IMAD R20, R13, 0x80, R18 ;  /* 0x000000800d147824 */ /* 0x000fe200078e0212 */
[----:B------:R-:W-:Y:S01]  /*12dd0*/  F2FP.BF16.PACK_AB R72, R73, R72 ;  /* 0x000000484948723e */ /* 0x000fe200000010ff */
[----:B------:R-:W-:Y:S01]  /*12de0*/  IMAD R0, R25, c[0x0][0x48c], R0 ;  /* 0x0001230019007a24 */ /* 0x000fe200078e0200 */
[----:B------:R-:W-:Y:S01]  /*12df0*/  STS [R19+0x80], R104 ;  /* 0x0000806813007388 */ /* 0x000fe20000000800 */
[--C-:B------:R-:W-:Y:S01]  /*12e00*/  IMAD.IADD R25, R17, 0x1, R12.reuse ;  /* 0x0000000111197824 */ /* 0x100fe200078e020c */
[----:B------:R-:W-:Y:S01]  /*12e10*/  F2FP.BF16.PACK_AB R74, R75, R74 ;  /* 0x0000004a4b4a723e */ /* 0x000fe200000010ff */
[C---:B------:R-:W-:Y:S01]  /*12e20*/  IMAD.IADD R27, R12.reuse, 0x1, R21 ;  /* 0x000000010c1b7824 */ /* 0x040fe200078e0215 */
[----:B------:R-:W-:Y:S01]  /*12e30*/  STS [R19+0x480], R106 ;  /* 0x0004806a13007388 */ /* 0x000fe20000000800 */
[----:B------:R-:W-:Y:S01]  /*12e40*/  IMAD.IADD R29, R12, 0x1, R19 ;  /* 0x000000010c1d7824 */ /* 0x000fe200078e0213 */
[----:B------:R-:W-:Y:S01]  /*12e50*/  F2FP.BF16.PACK_AB R68, R69, R68 ;  /* 0x000000444544723e */ /* 0x000fe200000010ff */
[----:B------:R-:W-:Y:S01]  /*12e60*/  IMAD.IADD R31, R11, 0x1, R12 ;  /* 0x000000010b1f7824 */ /* 0x000fe200078e020c */
[----:B------:R-:W-:Y:S01]  /*12e70*/  STS [R11], R100 ;  /* 0x000000640b007388 */ /* 0x000fe20000000800 */
[----:B------:R-:W-:Y:S01]  /*12e80*/  F2FP.BF16.PACK_AB R70, R71, R70 ;  /* 0x000000464746723e */ /* 0x000fe200000010ff */
[----:B------:R-:W-:Y:S01]  /*12e90*/  IMAD.IADD R15, R15, 0x1, R0 ;  /* 0x000000010f0f7824 */ /* 0x000fe200078e0200 */
[----:B------:R-:W-:Y:S01]  /*12ea0*/  F2FP.BF16.PACK_AB R52, R53, R52 ;  /* 0x000000343534723e */ /* 0x000fe200000010ff */
[----:B------:R-:W-:Y:S01]  /*12eb0*/  STS [R11+0x400], R102 ;  /* 0x000400660b007388 */ /* 0x000fe20000000800 */
[----:B------:R-:W-:Y:S01]  /*12ec0*/  F2FP.BF16.PACK_AB R54, R55, R54 ;  /* 0x000000363736723e */ /* 0x000fe200000010ff */
[----:B------:R-:W-:Y:S01]  /*12ed0*/  IMAD.SHL.U32 R2, R2, 0x2, RZ ;  /* 0x0000000202027824 */ /* 0x000fe200078e00ff */
[----:B------:R-:W-:Y:S01]  /*12ee0*/  LEA R16, P0, R14, c[0x0][0x450], 0x2 ;  /* 0x000114000e107a11 */ /* 0x000fe200078010ff */
[----:B------:R-:W-:Y:S01]  /*12ef0*/  STS [R25+0x80], R6 ;  /* 0x0000800619007388 */ /* 0x000fe20000000800 */
[----:B------:R-:W-:Y:S01]  /*12f00*/  F2FP.BF16.PACK_AB R56, R57, R56 ;  /* 0x000000383938723e */ /* 0x000fe200000010ff */
[----:B------:R-:W-:Y:S01]  /*12f10*/  IMAD R10, R13, 0x80, R10 ;  /* 0x000000800d0a7824 */ /* 0x000fe200078e020a */
[----:B------:R-:W-:Y:S01]  /*12f20*/  F2FP.BF16.PACK_AB R58, R59, R58 ;  /* 0x0000003a3b3a723e */ /* 0x000fe200000010ff */
[----:B------:R-:W-:Y:S01]  /*12f30*/  STS [R25+0x480], R98 ;  /* 0x0004806219007388 */ /* 0x000fe20000000800 */
[----:B------:R-:W-:-:S02]  /*12f40*/  F2FP.BF16.PACK_AB R60, R61, R60 ;  /* 0x0000003c3d3c723e */ /* 0x000fc400000010ff */
[----:B------:R-:W-:Y:S01]  /*12f50*/  F2FP.BF16.PACK_AB R62, R63, R62 ;  /* 0x0000003e3f3e723e */ /* 0x000fe200000010ff */
[----:B------:R-:W-:Y:S01]  /*12f60*/  STS [R27], R92 ;  /* 0x0000005c1b007388 */ /* 0x000fe20000000800 */
[----:B------:R-:W-:Y:S02]  /*12f70*/  F2FP.BF16.PACK_AB R5, R5, R64 ;  /* 0x000000400505723e */ /* 0x000fe400000010ff */
[----:B------:R-:W-:Y:S01]  /*12f80*/  F2FP.BF16.PACK_AB R66, R67, R66 ;  /* 0x000000424342723e */ /* 0x000fe200000010ff */
[----:B------:R-:W-:Y:S01]  /*12f90*/  STS [R27+0x400], R94 ;  /* 0x0004005e1b007388 */ /* 0x000fe20000000800 */
[----:B------:R-:W-:Y:S02]  /*12fa0*/  LEA.HI.X R15, R14, c[0x0][0x454], R15, 0x2, P0 ;  /* 0x000115000e0f7a11 */ /* 0x000fe400000f140f */
[C---:B------:R-:W-:Y:S01]  /*12fb0*/  IADD3 R18, R20.reuse, 0x8, RZ ;  /* 0x0000000814127810 */ /* 0x040fe20007ffe0ff */
[----:B------:R-:W-:Y:S01]  /*12fc0*/  STS [R29+0x80], R88 ;  /* 0x000080581d007388 */ /* 0x000fe20000000800 */
[----:B------:R-:W-:-:S02]  /*12fd0*/  ISETP.GE.OR P5, PT, R20, R3, P4 ;  /* 0x000000031400720c */ /* 0x000fc400027a6670 */
[----:B------:R-:W-:Y:S01]  /*12fe0*/  ISETP.GE.OR P4, PT, R18, R3, P4 ;  /* 0x000000031200720c */ /* 0x000fe20002786670 */
[----:B------:R-:W-:Y:S01]  /*12ff0*/  STS [R29+0x480], R90 ;  /* 0x0004805a1d007388 */ /* 0x000fe20000000800 */
[----:B------:R-:W-:-:S03]  /*13000*/  LEA R0, P0, R22, c[0x0][0x380], 0x1 ;  /* 0x0000e00016007a11 */ /* 0x000fc600078008ff */
        /* <DEDUP_REMOVED lines=18> */
[----:B------:R-:W-:Y:S04]  /*13130*/  SHFL.IDX PT, R32, R16, RZ, 0x1c1f ;  /* 0x001c1fff10207589 */ /* 0x000fe800000e0000 */
[----:B------:R-:W2:Y:S04]  /*13140*/  SHFL.IDX PT, R33, R15, RZ, 0x1c1f ;  /* 0x001c1fff0f217589 */ /* 0x000ea800000e0000 */
[----:B------:R-:W-:Y:S06]  /*13150*/  BAR.SYNC.DEFER_BLOCKING 0x1, 0x100 ;  /* 0x0044000000007b1d */ /* 0x000fec0000010000 */
[----:B------:R-:W-:Y:S01]  /*13160*/  SHFL.IDX PT, R34, R16, 0x1, 0x1c1f ;  /* 0x003c1f0010227f89 */ /* 0x000fe200000e0000 */
[----:B-1----:R-:W-:-:S03]  /*13170*/  IMAD.IADD R5, R23, 0x1, R4 ;  /* 0x0000000117057824 */ /* 0x002fc600078e0204 */
[----:B------:R-:W1:Y:S02]  /*13180*/  SHFL.IDX PT, R35, R15, 0x1, 0x1c1f ;  /* 0x003c1f000f237f89 */ /* 0x000e6400000e0000 */
[----:B------:R-:W-:Y:S02]  /*13190*/  LEA.HI.X R22, R22, c[0x0][0x384], R5, 0x1, P0 ;  /* 0x0000e10016167a11 */ /* 0x000fe400000f0c05 */
[----:B------:R-:W3:Y:S01]  /*131a0*/  SHFL.IDX PT, R20, R0, RZ, 0x181f ;  /* 0x00181fff00147589 */ /* 0x000ee200000e0000 */
[----:B------:R-:W-:-:S03]  /*131b0*/  ISETP.GE.AND P0, PT, R10, R3, PT ;  /* 0x000000030a00720c */ /* 0x000fc60003f06270 */
[----:B------:R-:W4:Y:S04]  /*131c0*/  SHFL.IDX PT, R21, R22, RZ, 0x181f ;  /* 0x00181fff16157589 */ /* 0x000f2800000e0000 */
[----:B--2---:R-:W-:Y:S04]  /*131d0*/  @!P5 ST.E [R32.64], R7 ;  /* 0x000000072000d985 */ /* 0x004fe8000c10192a */
[----:B-1----:R1:W-:Y:S04]  /*131e0*/  @!P4 ST.E [R34.64], R8 ;  /* 0x000000082200c985 */ /* 0x0023e8000c10192a */
[----:B------:R2:W2:Y:S04]  /*131f0*/  LDS.128 R48, [R2+0x1080] ;  /* 0x0010800002307984 */ /* 0x0004a80000000c00 */
[----:B------:R2:W2:Y:S04]  /*13200*/  LDS.128 R44, [R2+0x2080] ;  /* 0x00208000022c7984 */ /* 0x0004a80000000c00 */
[----:B------:R2:W2:Y:S04]  /*13210*/  LDS.128 R40, [R2+0x3080] ;  /* 0x0030800002287984 */ /* 0x0004a80000000c00 */
[----:B------:R2:W2:Y:S04]  /*13220*/  LDS.128 R36, [R2+0x5080] ;  /* 0x0050800002247984 */ /* 0x0004a80000000c00 */
[----:B------:R2:W2:Y:S04]  /*13230*/  LDS.128 R24, [R2+0x6080] ;  /* 0x0060800002187984 */ /* 0x0004a80000000c00 */
[----:B------:R2:W2:Y:S01]  /*13240*/  LDS.128 R16, [R2+0x7080] ;  /* 0x0070800002107984 */ /* 0x0004a20000000c00 */
[----:B-1----:R-:W-:Y:S01]  /*13250*/  IADD3 R8, R9, 0x40, RZ ;  /* 0x0000004009087810 */ /* 0x002fe20007ffe0ff */
[----:B------:R-:W-:Y:S05]  /*13260*/  @P0 BRA `(.L_x_210) ;  /* 0x000000b000000947 */ /* 0x000fea0003800000 */
[----:B---34-:R-:W1:Y:S01]  /*13270*/  LDS.128 R4, [R2+0x80] ;  /* 0x0000800002047984 */ /* 0x018e620000000c00 */
[----:B------:R-:W-:-:S02]  /*13280*/  ISETP.GE.AND P0, PT, R8, c[0x0][0x3c8], PT ;  /* 0x0000f20008007a0c */ /* 0x000fc40003f06270 */
[----:B------:R-:W-:Y:S01]  /*13290*/  ISETP.GE.AND P1, PT, R9, c[0x0][0x3c8], PT ;  /* 0x0000f20009007a0c */ /* 0x000fe20003f26270 */
[----:B------:R-:W3:Y:S10]  /*132a0*/  LDS.128 R12, [R2+0x4080] ;  /* 0x00408000020c7984 */ /* 0x000ef40000000c00 */
[----:B------:R-:W-:-:S02]  /*132b0*/  @!P0 SHF.R.S32.HI R11, RZ, 0x1f, R8 ;  /* 0x0000001fff0b8819 */ /* 0x000fc40000011408 */
[----:B------:R-:W-:Y:S02]  /*132c0*/  @!P1 IMAD.WIDE R28, R9, 0x2, R20 ;  /* 0x00000002091c9825 */ /* 0x000fe400078e0214 */
[----:B------:R-:W-:-:S04]  /*132d0*/  @!P0 LEA.HI R11, R11, R8, RZ, 0x3 ;  /* 0x000000080b0b8211 */ /* 0x000fc800078f18ff */
[----:B------:R-:W-:-:S05]  /*132e0*/  @!P0 LOP3.LUT R11, R11, 0xfffffff8, RZ, 0xc0, !PT ;  /* 0xfffffff80b0b8812 */ /* 0x000fca00078ec0ff */
[----:B------:R-:W-:Y:S01]  /*132f0*/  @!P0 IMAD.WIDE R20, R11, 0x2, R20 ;  /* 0x000000020b148825 */ /* 0x000fe200078e0214 */
[----:B-1----:R1:W-:Y:S04]  /*13300*/  @!P1 ST.E.128 [R28.64], R4 ;  /* 0x000000041c009985 */ /* 0x0023e8000c101d2a */
[----:B---3--:R1:W-:Y:S02]  /*13310*/  @!P0 ST.E.128 [R20.64], R12 ;  /* 0x0000000c14008985 */ /* 0x0083e4000c101d2a */
.L_x_210:
[----:B---34-:R-:W-:Y:S05]  /*13320*/  BSYNC B0 ;  /* 0x0000000000007941 */ /* 0x018fea0003800000 */
.L_x_209:
[----:B--2---:R-:W-:Y:S01]  /*13330*/  IADD3 R2, R10, 0x20, RZ ;  /* 0x000000200a027810 */ /* 0x004fe20007ffe0ff */
[----:B-1----:R1:W2:Y:S01]  /*13340*/  SHFL.IDX PT, R7, R22, 0x1, 0x181f ;  /* 0x00381f0016077f89 */ /* 0x0022a200000e0000 */
[----:B------:R-:W-:Y:S02]  /*13350*/  BSSY B0, `(.L_x_211) ;  /* 0x000000d000007945 */ /* 0x000fe40003800000 */
[----:B------:R-:W-:Y:S01]  /*13360*/  ISETP.GE.AND P0, PT, R2, R3, PT ;  /* 0x000000030200720c */ /* 0x000fe20003f06270 */
[----:B------:R1:W3:-:S12]  /*13370*/  SHFL.IDX PT, R6, R0, 0x1, 0x181f ;  /* 0x00381f0000067f89 */ /* 0x0002d800000e0000 */
[----:B------:R-:W-:Y:S05]  /*13380*/  @P0 BRA `(.L_x_212) ;  /* 0x0000009000000947 */ /* 0x000fea0003800000 */
[----:B------:R-:W-:Y:S02]  /*13390*/  ISETP.GE.AND P0, PT, R8, c[0x0][0x3c8], PT ;  /* 0x0000f20008007a0c */ /* 0x000fe40003f06270 */
[----:B------:R-:W-:-:S11]  /*133a0*/  ISETP.GE.AND P1, PT, R9, c[0x0][0x3c8], PT ;  /* 0x0000f20009007a0c */ /* 0x000fd60003f26270 */
[----:B------:R-:W-:-:S04]  /*133b0*/  @!P0 SHF.R.S32.HI R5, RZ, 0x1f, R8 ;  /* 0x0000001fff058819 */ /* 0x000fc80000011408 */
[----:B------:R-:W-:Y:S01]  /*133c0*/  @!P0 LEA.HI R2, R5, R8, RZ, 0x3 ;  /* 0x0000000805028211 */ /* 0x000fe200078f18ff */
[----:B--23--:R-:W-:-:S03]  /*133d0*/  @!P1 IMAD.WIDE R4, R9, 0x2, R6 ;  /* 0x0000000209049825 */ /* 0x00cfc600078e0206 */
[----:B------:R-:W-:Y:S02]  /*133e0*/  @!P0 LOP3.LUT R2, R2, 0xfffffff8, RZ, 0xc0, !PT ;  /* 0xfffffff802028812 */ /* 0x000fe400078ec0ff */
[----:B------:R2:W-:Y:S03]  /*133f0*/  @!P1 ST.E.128 [R4.64], R48 ;  /* 0x0000003004009985 */ /* 0x0005e6000c101d2a */
[----:B------:R-:W-:-:S05]  /*13400*/  @!P0 IMAD.WIDE R6, R2, 0x2, R6 ;  /* 0x0000000202068825 */ /* 0x000fca00078e0206 */
[----:B------:R2:W-:Y:S02]  /*13410*/  @!P0 ST.E.128 [R6.64], R36 ;  /* 0x0000002406008985 */ /* 0x0005e4000c101d2a */
.L_x_212:
[----:B------:R-:W-:Y:S05]  /*13420*/  BSYNC B0 ;  /* 0x0000000000007941 */ /* 0x000fea0003800000 */
.L_x_211:
[----:B------:R-:W-:Y:S01]  /*13430*/  IADD3 R2, R10, 0x40, RZ ;  /* 0x000000400a027810 */ /* 0x000fe20007ffe0ff */
[----:B--2---:R2:W4:Y:S01]  /*13440*/  SHFL.IDX PT, R7, R22, 0x2, 0x181f ;  /* 0x00581f0016077f89 */ /* 0x00452200000e0000 */
[----:B------:R-:W-:Y:S02]  /*13450*/  BSSY B0, `(.L_x_213) ;  /* 0x000000d000007945 */ /* 0x000fe40003800000 */
[----:B------:R-:W-:Y:S01]  /*13460*/  ISETP.GE.AND P0, PT, R2, R3, PT ;  /* 0x000000030200720c */ /* 0x000fe20003f06270 */
[----:B---3--:R2:W3:-:S12]  /*13470*/  SHFL.IDX PT, R6, R0, 0x2, 0x181f ;  /* 0x00581f0000067f89 */ /* 0x0084d800000e0000 */
[----:B------:R-:W-:Y:S05]  /*13480*/  @P0 BRA `(.L_x_214) ;  /* 0x0000009000000947 */ /* 0x000fea0003800000 */
[----:B------:R-:W-:Y:S02]  /*13490*/  ISETP.GE.AND P0, PT, R8, c[0x0][0x3c8], PT ;  /* 0x0000f20008007a0c */ /* 0x000fe40003f06270 */
[----:B------:R-:W-:-:S11]  /*134a0*/  ISETP.GE.AND P1, PT, R9, c[0x0][0x3c8], PT ;  /* 0x0000f20009007a0c */ /* 0x000fd60003f26270 */
[----:B------:R-:W-:-:S04]  /*134b0*/  @!P0 SHF.R.S32.HI R5, RZ, 0x1f, R8 ;  /* 0x0000001fff058819 */ /* 0x000fc80000011408 */
[----:B------:R-:W-:Y:S01]  /*134c0*/  @!P0 LEA.HI R2, R5, R8, RZ, 0x3 ;  /* 0x0000000805028211 */ /* 0x000fe200078f18ff */
[----:B---34-:R-:W-:-:S03]  /*134d0*/  @!P1 IMAD.WIDE R4, R9, 0x2, R6 ;  /* 0x0000000209049825 */ /* 0x018fc600078e0206 */
[----:B------:R-:W-:Y:S02]  /*134e0*/  @!P0 LOP3.LUT R2, R2, 0xfffffff8, RZ, 0xc0, !PT ;  /* 0xfffffff802028812 */ /* 0x000fe400078ec0ff */
[----:B------:R3:W-:Y:S03]  /*134f0*/  @!P1 ST.E.128 [R4.64], R44 ;  /* 0x0000002c04009985 */ /* 0x0007e6000c101d2a */
[----:B------:R-:W-:-:S05]  /*13500*/  @!P0 IMAD.WIDE R6, R2, 0x2, R6 ;  /* 0x0000000202068825 */ /* 0x000fca00078e0206 */
[----:B------:R3:W-:Y:S02]  /*13510*/  @!P0 ST.E.128 [R6.64], R24 ;  /* 0x0000001806008985 */ /* 0x0007e4000c101d2a */
.L_x_214:
[----:B------:R-:W-:Y:S05]  /*13520*/  BSYNC B0 ;  /* 0x0000000000007941 */ /* 0x000fea0003800000 */
.L_x_213:
[----:B------:R-:W-:Y:S01]  /*13530*/  IADD3 R10, R10, 0x60, RZ ;  /* 0x000000600a0a7810 */ /* 0x000fe20007ffe0ff */
[----:B---3--:R3:W1:Y:S03]  /*13540*/  SHFL.IDX PT, R5, R22, 0x3, 0x181f ;  /* 0x00781f0016057f89 */ /* 0x00866600000e0000 */
[----:B------:R-:W-:Y:S01]  /*13550*/  ISETP.GE.AND P0, PT, R10, R3, PT ;  /* 0x000000030a00720c */ /* 0x000fe20003f06270 */
[----:B------:R3:W2:-:S12]  /*13560*/  SHFL.IDX PT, R4, R0, 0x3, 0x181f ;  /* 0x00781f0000047f89 */ /* 0x00069800000e0000 */
[----:B------:R-:W-:Y:S05]  /*13570*/  @P0 EXIT ;  /* 0x000000000000094d */ /* 0x000fea0003800000 */
[----:B------:R-:W-:-:S13]  /*13580*/  ISETP.GE.AND P0, PT, R9, c[0x0][0x3c8], PT ;  /* 0x0000f20009007a0c */ /* 0x000fda0003f06270 */
[----:B-12---:R-:W-:-:S05]  /*13590*/  @!P0 IMAD.WIDE R2, R9, 0x2, R4 ;  /* 0x0000000209028825 */ /* 0x006fca00078e0204 */
[----:B------:R1:W-:Y:S01]  /*135a0*/  @!P0 ST.E.128 [R2.64], R40 ;  /* 0x0000002802008985 */ /* 0x0003e2000c101d2a */
[----:B------:R-:W-:-:S13]  /*135b0*/  ISETP.GE.AND P0, PT, R8, c[0x0][0x3c8], PT ;  /* 0x0000f20008007a0c */ /* 0x000fda0003f06270 */
[----:B------:R-:W-:Y:S05]  /*135c0*/  @P0 EXIT ;  /* 0x000000000000094d */ /* 0x000fea0003800000 */
[----:B-1----:R-:W-:-:S04]  /*135d0*/  SHF.R.S32.HI R3, RZ, 0x1f, R8 ;  /* 0x0000001fff037819 */ /* 0x002fc80000011408 */
[----:B------:R-:W-:-:S04]  /*135e0*/  LEA.HI R3, R3, R8, RZ, 0x3 ;  /* 0x0000000803037211 */ /* 0x000fc800078f18ff */
[----:B------:R-:W-:-:S05]  /*135f0*/  LOP3.LUT R3, R3, 0xfffffff8, RZ, 0xc0, !PT ;  /* 0xfffffff803037812 */ /* 0x000fca00078ec0ff */
[----:B------:R-:W-:-:S05]  /*13600*/  IMAD.WIDE R4, R3, 0x2, R4 ;  /* 0x0000000203047825 */ /* 0x000fca00078e0204 */
[----:B------:R-:W-:Y:S01]  /*13610*/  ST.E.128 [R4.64], R16 ;  /* 0x0000001004007985 */ /* 0x000fe2000c101d2a */
[----:B------:R-:W-:Y:S05]  /*13620*/  EXIT ;  /* 0x000000000000794d */ /* 0x000fea0003800000 */
.L_x_208:
[----:B------:R-:W1:Y:S01]  /*13630*/  S2R R5, SR_TID.X ;  /* 0x0000000000057919 */ /* 0x000e620000002100 */
[----:B------:R-:W-:Y:S03]  /*13640*/  BSSY B0, `(.L_x_215) ;  /* 0x0000029000007945 */ /* 0x000fe60003800000 */
[----:B------:R-:W2:Y:S01]  /*13650*/  S2R R8, SR_CTAID.Z ;  /* 0x0000000000087919 */ /* 0x000ea20000002700 */
[----:B-1----:R-:W-:Y:S02]  /*13660*/  ISETP.GT.AND P0, PT, R5, 0x7f, PT ;  /* 0x0000007f0500780c */ /* 0x002fe40003f04270 */
[----:B--2---:R-:W-:-:S11]  /*13670*/  SHF.R.S32.HI R11, RZ, 0x1f, R8 ;  /* 0x0000001fff0b7819 */ /* 0x004fd60000011408 */
[----:B------:R-:W-:Y:S05]  /*13680*/  @P0 BRA `(.L_x_216) ;  /* 0x0000024000000947 */ /* 0x000fea0003800000 */
[----:B------:R-:W1:Y:S01]  /*13690*/  S2R R4, SR_CTAID.X ;  /* 0x0000000000047919 */ /* 0x000e620000002500 */
[----:B------:R-:W-:-:S05]  /*136a0*/  MOV R2, c[0x0][0x4e8] ;  /* 0x00013a0000027a02 */ /* 0x000fca0000000f00 */
[----:B------:R-:W-:Y:S01]  /*136b0*/  IMAD R0, R2, c[0x0][0x388], RZ ;  /* 0x0000e20002007a24 */ /* 0x000fe200078e02ff */
[----:B-1----:R-:W-:-:S04]  /*136c0*/  LEA R7, R4, R5, 0x7 ;  /* 0x0000000504077211 */ /* 0x002fc800078e38ff */
[----:B------:R-:W-:-:S13]  /*136d0*/  ISETP.GE.AND P0, PT, R7, R0, PT ;  /* 0x000000000700720c */ /* 0x000fda0003f06270 */
[----:B------:R-:W-:Y:S05]  /*136e0*/  @P0 BRA `(.L_x_216) ;  /* 0x000001e000000947 */ /* 0x000fea0003800000 */
[----:B------:R-:W-:Y:S01]  /*136f0*/  ISETP.NE.AND P0, PT, R2, 0x1, PT ;  /* 0x000000010200780c */ /* 0x000fe20003f05270 */
[----:B------:R-:W-:Y:S01]  /*13700*/  ULDC.64 UR4, c[0x0][0x490] ;  /* 0x0001240000047ab9 */ /* 0x000fe20000000a00 */
[----:B------:R-:W-:Y:S01]  /*13710*/  IMAD.MOV.U32 R6, RZ, RZ, R7 ;  /* 0x000000ffff067224 */ /* 0x000fe200078e0007 */
[----:B------:R-:W-:Y:S02]  /*13720*/  UIMAD UR7, UR6, UR4, URZ ;  /* 0x00000004060772a4 */ /* 0x000fe4000f8e023f */
[----:B------:R-:W-:Y:S02]  /*13730*/  UIMAD.WIDE.U32 UR8, UR12, UR4, URZ ;  /* 0x000000040c0872a5 */ /* 0x000fe4000f8e003f */
[----:B------:R-:W-:-:S04]  /*13740*/  UIMAD UR4, UR12, UR5, UR7 ;  /* 0x000000050c0472a4 */ /* 0x000fc8000f8e0207 */
[----:B------:R-:W-:Y:S01]  /*13750*/  UIADD3 UR4, UR9, UR4, URZ ;  /* 0x0000000409047290 */ /* 0x000fe2000fffe03f */
[----:B------:R-:W-:Y:S01]  /*13760*/  MOV R2, UR8 ;  /* 0x0000000800027c02 */ /* 0x000fe20008000f00 */
[----:B------:R-:W-:-:S04]  /*13770*/  @P0 IMAD.HI.U32 R0, R7, c[0x0][0x4ec], RZ ;  /* 0x00013b0007000a27 */ /* 0x000fc800078e00ff */
[----:B------:R-:W-:Y:S01]  /*13780*/  MOV R13, UR4 ;  /* 0x00000004000d7c02 */ /* 0x000fe20008000f00 */
[----:B------:R-:W-:Y:S01]  /*13790*/  IMAD.MOV.U32 R12, RZ, RZ, R2 ;  /* 0x000000ffff0c7224 */ /* 0x000fe200078e0002 */
[----:B------:R-:W-:Y:S01]  /*137a0*/  @P0 SHF.R.U32.HI R6, RZ, c[0x0][0x4f0], R0 ;  /* 0x00013c00ff060a19 */ /* 0x000fe20000011600 */
[----:B------:R-:W-:Y:S02]  /*137b0*/  IMAD.U32 R3, RZ, RZ, UR9 ;  /* 0x00000009ff037e24 */ /* 0x000fe4000f8e00ff */
[----:B------:R-:W-:Y:S02]  /*137c0*/  IMAD R3, R11, c[0x0][0x498], RZ ;  /* 0x000126000b037a24 */ /* 0x000fe400078e02ff */
[----:B------:R-:W-:Y:S02]  /*137d0*/  IMAD.MOV R4, RZ, RZ, -R6 ;  /* 0x000000ffff047224 */ /* 0x000fe400078e0a06 */
[----:B------:R-:W-:-:S04]  /*137e0*/  IMAD.WIDE.U32 R12, R8, c[0x0][0x498], R12 ;  /* 0x00012600080c7a25 */ /* 0x000fc800078e000c */
[----:B------:R-:W-:Y:S01]  /*137f0*/  IMAD R4, R4, c[0x0][0x4e8], R7 ;  /* 0x00013a0004047a24 */ /* 0x000fe200078e0207 */
[----:B------:R-:W-:Y:S01]  /*13800*/  IADD3 R12, P0, R6, R12, RZ ;  /* 0x0000000c060c7210 */ /* 0x000fe20007f1e0ff */
[----:B------:R-:W-:Y:S01]  /*13810*/  IMAD R0, R8, c[0x0][0x49c], R3 ;  /* 0x0001270008007a24 */ /* 0x000fe200078e0203 */
[----:B------:R-:W-:Y:S02]  /*13820*/  SHF.R.S32.HI R3, RZ, 0x1f, R6 ;  /* 0x0000001fff037819 */ /* 0x000fe40000011406 */
[----:B------:R-:W-:Y:S02]  /*13830*/  SHF.R.S32.HI R2, RZ, 0x1f, R4 ;  /* 0x0000001fff027819 */ /* 0x000fe40000011404 */
[----:B------:R-:W-:-:S03]  /*13840*/  IADD3.X R13, R3, R13, R0, P0, !PT ;  /* 0x0000000d030d7210 */ /* 0x000fc600007fe400 */
[----:B------:R-:W-:Y:S02]  /*13850*/  IMAD R7, R2, c[0x0][0x488], RZ ;  /* 0x0001220002077a24 */ /* 0x000fe400078e02ff */
[----:B------:R-:W-:-:S04]  /*13860*/  IMAD.WIDE.U32 R12, R4, c[0x0][0x488], R12 ;  /* 0x00012200040c7a25 */ /* 0x000fc800078e000c */
[----:B------:R-:W-:Y:S01]  /*13870*/  IMAD R7, R4, c[0x0][0x48c], R7 ;  /* 0x0001230004077a24 */ /* 0x000fe200078e0207 */
[----:B------:R-:W-:-:S04]  /*13880*/  LEA R2, P0, R12, c[0x0][0x450], 0x2 ;  /* 0x000114000c027a11 */ /* 0x000fc800078010ff */
[----:B------:R-:W-:-:S04]  /*13890*/  IADD3 R7, R13, R7, RZ ;  /* 0x000000070d077210 */ /* 0x000fc80007ffe0ff */
[----:B------:R-:W-:Y:S02]  /*138a0*/  LEA.HI.X R3, R12, c[0x0][0x454], R7, 0x2, P0 ;  /* 0x000115000c037a11 */ /* 0x000fe400000f1407 */
[----:B------:R-:W-:-:S05]  /*138b0*/  MOV R7, 0xff800000 ;  /* 0xff80000000077802 */ /* 0x000fca0000000f00 */
[----:B------:R1:W-:Y:S02]  /*138c0*/  STG.E [R2.64], R7 ;  /* 0x0000000702007986 */ /* 0x0003e4000c10192a */
.L_x_216:
[----:B------:R-:W-:Y:S05]  /*138d0*/  BSYNC B0 ;  /* 0x0000000000007941 */ /* 0x000fea0003800000 */
.L_x_215:
[----:B-1----:R-:W1:Y:S01]  /*138e0*/  S2R R7, SR_CTAID.X ;  /* 0x0000000000077919 */ /* 0x002e620000002500 */
[----:B------:R-:W-:Y:S01]  /*138f0*/  SHF.R.S32.HI R6, RZ, 0x1f, R5 ;  /* 0x0000001fff067819 */ /* 0x000fe20000011405 */
[----:B------:R-:W-:Y:S01]  /*13900*/  IMAD.MOV.U32 R3, RZ, RZ, c[0x0][0x4e8] ;  /* 0x00013a00ff037624 */ /* 0x000fe200078e00ff */
[----:B------:R-:W-:Y:S01]  /*13910*/  ULDC.64 UR4, c[0x0][0x3e8] ;  /* 0x0000fa0000047ab9 */ /* 0x000fe20000000a00 */
[----:B------:R-:W-:Y:S01]  /*13920*/  IMAD R11, R11, c[0x0][0x3f0], RZ ;  /* 0x0000fc000b0b7a24 */ /* 0x000fe200078e02ff */
[----:B------:R-:W-:Y:S01]  /*13930*/  LEA.HI R6, R6, R5, RZ, 0x3 ;  /* 0x0000000506067211 */ /* 0x000fe200078f18ff */
[----:B------:R-:W-:Y:S01]  /*13940*/  UIMAD UR6, UR6, UR4, URZ ;  /* 0x00000004060672a4 */ /* 0x000fe2000f8e023f */
[C---:B------:R-:W-:Y:S01]  /*13950*/  ISETP.NE.AND P0, PT, R3.reuse, 0x1, PT ;  /* 0x000000010300780c */ /* 0x040fe20003f05270 */
[----:B------:R-:W-:Y:S01]  /*13960*/  UIMAD.WIDE.U32 UR8, UR12, UR4, URZ ;  /* 0x000000040c0872a5 */ /* 0x000fe2000f8e003f */
[----:B------:R-:W-:Y:S01]  /*13970*/  LOP3.LUT R0, R6, 0xfffffff8, RZ, 0xc0, !PT ;  /* 0xfffffff806007812 */ /* 0x000fe200078ec0ff */
[----:B------:R-:W-:Y:S01]  /*13980*/  UIMAD UR4, UR12, UR5, UR6 ;  /* 0x000000050c0472a4 */ /* 0x000fe2000f8e0206 */
[----:B------:R-:W-:Y:S01]  /*13990*/  SHF.R.S32.HI R6, RZ, 0x3, R6 ;  /* 0x00000003ff067819 */ /* 0x000fe20000011406 */
[----:B------:R-:W-:Y:S01]  /*139a0*/  IMAD R3, R3, c[0x0][0x388], RZ ;  /* 0x0000e20003037a24 */ /* 0x000fe200078e02ff */
[----:B------:R-:W-:Y:S01]  /*139b0*/  BSSY B0, `(.L_x_217) ;  /* 0x000002c000007945 */ /* 0x000fe20003800000 */
[----:B------:R-:W-:Y:S01]  /*139c0*/  IMAD.IADD R5, R5, 0x1, -R0 ;  /* 0x0000000105057824 */ /* 0x000fe200078e0a00 */
[----:B------:R-:W-:Y:S01]  /*139d0*/  UIADD3 UR4, UR9, UR4, URZ ;  /* 0x0000000409047290 */ /* 0x000fe2000fffe03f */
[----:B------:R-:W-:Y:S01]  /*139e0*/  IMAD.U32 R13, RZ, RZ, UR9 ;  /* 0x00000009ff0d7e24 */ /* 0x000fe2000f8e00ff */
[----:B------:R-:W-:Y:S01]  /*139f0*/  MOV R12, UR8 ;  /* 0x00000008000c7c02 */ /* 0x000fe20008000f00 */
[----:B------:R-:W-:Y:S01]  /*13a00*/  IMAD R0, R8, c[0x0][0x3f4], R11 ;  /* 0x0000fd0008007a24 */ /* 0x000fe200078e020b */
[----:B------:R-:W-:-:S02]  /*13a10*/  LEA R4, R5, R6, 0x5 ;  /* 0x0000000605047211 */ /* 0x000fc400078e28ff */
[----:B------:R-:W-:Y:S02]  /*13a20*/  MOV R13, UR4 ;  /* 0x00000004000d7c02 */ /* 0x000fe40008000f00 */
[----:B------:R-:W-:Y:S01]  /*13a30*/  SHF.L.U32 R5, R5, 0x3, RZ ;  /* 0x0000000305057819 */ /* 0x000fe200000006ff */
[C---:B-1----:R-:W-:Y:S01]  /*13a40*/  IMAD R4, R7.reuse, 0x80, R4 ;  /* 0x0000008007047824 */ /* 0x042fe200078e0204 */
[----:B------:R-:W-:Y:S01]  /*13a50*/  LEA R6, R7, R6, 0x7 ;  /* 0x0000000607067211 */ /* 0x000fe200078e38ff */
[----:B------:R-:W-:-:S04]  /*13a60*/  IMAD.WIDE.U32 R12, R8, c[0x0][0x3f0], R12 ;  /* 0x0000fc00080c7a25 */ /* 0x000fc800078e000c */
[----:B------:R-:W-:-:S04]  /*13a70*/  @P0 IMAD.HI.U32 R2, R4, c[0x0][0x4ec], RZ ;  /* 0x00013b0004020a27 */ /* 0x000fc800078e00ff */
[----:B------:R-:W-:Y:S01]  /*13a80*/  IMAD.MOV.U32 R9, RZ, RZ, R4 ;  /* 0x000000ffff097224 */ /* 0x000fe200078e0004 */
[----:B------:R-:W-:Y:S01]  /*13a90*/  @P0 SHF.R.U32.HI R9, RZ, c[0x0][0x4f0], R2 ;  /* 0x00013c00ff090a19 */ /* 0x000fe20000011602 */
[----:B------:R-:W-:-:S03]  /*13aa0*/  IMAD.IADD R13, R13, 0x1, R0 ;  /* 0x000000010d0d7824 */ /* 0x000fc600078e0200 */
[----:B------:R-:W-:Y:S01]  /*13ab0*/  SHF.R.S32.HI R2, RZ, 0x1f, R9 ;  /* 0x0000001fff027819 */ /* 0x000fe20000011409 */
[C---:B------:R-:W-:Y:S01]  /*13ac0*/  IMAD.WIDE.U32 R12, R9.reuse, c[0x0][0x3e0], R12 ;  /* 0x0000f800090c7a25 */ /* 0x040fe200078e000c */
[----:B------:R-:W-:-:S03]  /*13ad0*/  IADD3 R11, -R9, RZ, RZ ;  /* 0x000000ff090b7210 */ /* 0x000fc60007ffe1ff */
[----:B------:R-:W-:Y:S02]  /*13ae0*/  IMAD R2, R2, c[0x0][0x3e0], RZ ;  /* 0x0000f80002027a24 */ /* 0x000fe400078e02ff */
[----:B------:R-:W-:Y:S01]  /*13af0*/  IMAD R11, R11, c[0x0][0x4e8], R4 ;  /* 0x00013a000b0b7a24 */ /* 0x000fe200078e0204 */
[----:B------:R-:W-:Y:S01]  /*13b00*/  IADD3 R4, R5, 0x40, RZ ;  /* 0x0000004005047810 */ /* 0x000fe20007ffe0ff */
[----:B------:R-:W-:-:S03]  /*13b10*/  IMAD R9, R9, c[0x0][0x3e4], R2 ;  /* 0x0000f90009097a24 */ /* 0x000fc600078e0202 */
[----:B------:R-:W-:Y:S02]  /*13b20*/  SHF.R.S32.HI R0, RZ, 0x1f, R11 ;  /* 0x0000001fff007819 */ /* 0x000fe4000001140b */
[----:B------:R-:W-:-:S03]  /*13b30*/  IADD3 R13, R13, R9, RZ ;  /* 0x000000090d0d7210 */ /* 0x000fc60007ffe0ff */
[----:B------:R-:W-:Y:S02]  /*13b40*/  IMAD R0, R0, c[0x0][0x3d8], RZ ;  /* 0x0000f60000007a24 */ /* 0x000fe400078e02ff */
[----:B------:R-:W-:-:S04]  /*13b50*/  IMAD.WIDE.U32 R12, R11, c[0x0][0x3d8], R12 ;  /* 0x0000f6000b0c7a25 */ /* 0x000fc800078e000c */
[----:B------:R-:W-:Y:S01]  /*13b60*/  IMAD R0, R11, c[0x0][0x3dc], R0 ;  /* 0x0000f7000b007a24 */ /* 0x000fe200078e0200 */
[----:B------:R-:W-:-:S03]  /*13b70*/  LEA R2, P0, R12, c[0x0][0x380], 0x1 ;  /* 0x0000e0000c027a11 */ /* 0x000fc600078008ff */
[----:B------:R-:W-:Y:S02]  /*13b80*/  IMAD.IADD R9, R13, 0x1, R0 ;  /* 0x000000010d097824 */ /* 0x000fe400078e0200 */
[----:B------:R1:W2:Y:S03]  /*13b90*/  SHFL.IDX PT, R8, R2, RZ, 0x181f ;  /* 0x00181fff02087589 */ /* 0x0002a600000e0000 */
[----:B------:R-:W-:Y:S02]  /*13ba0*/  LEA.HI.X R0, R12, c[0x0][0x384], R9, 0x1, P0 ;  /* 0x0000e1000c007a11 */ /* 0x000fe400000f0c09 */
[----:B------:R-:W-:-:S03]  /*13bb0*/  ISETP.GE.AND P0, PT, R6, R3, PT ;  /* 0x000000030600720c */ /* 0x000fc60003f06270 */
[----:B------:R1:W3:Y:S10]  /*13bc0*/  SHFL.IDX PT, R9, R0, RZ, 0x181f ;  /* 0x00181fff00097589 */ /* 0x0002f400000e0000 */
        /* <DEDUP_REMOVED lines=10> */
.L_x_218:
[----:B------:R-:W-:Y:S05]  /*13c70*/  BSYNC B0 ;  /* 0x0000000000007941 */ /* 0x000fea0003800000 */
.L_x_217:
[----:B--2---:R-:W-:Y:S01]  /*13c80*/  IADD3 R10, R6, 0x20, RZ ;  /* 0x00000020060a7810 */ /* 0x004fe20007ffe0ff */
[----:B---3--:R2:W3:Y:S01]  /*13c90*/  SHFL.IDX PT, R9, R0, 0x1, 0x181f ;  /* 0x00381f0000097f89 */ /* 0x0084e200000e0000 */
[----:B------:R-:W-:Y:S02]  /*13ca0*/  BSSY B0, `(.L_x_219) ;  /* 0x000000d000007945 */ /* 0x000fe40003800000 */
[----:B------:R-:W-:Y:S01]  /*13cb0*/  ISETP.GE.AND P0, PT, R10, R3, PT ;  /* 0x000000030a00720c */ /* 0x000fe20003f06270 */
[----:B------:R2:W4:-:S12]  /*13cc0*/  SHFL.IDX PT, R8, R2, 0x1, 0x181f ;  /* 0x00381f0002087f89 */ /* 0x00051800000e0000 */
[----:B------:R-:W-:Y:S05]  /*13cd0*/  @P0 BRA `(.L_x_220) ;  /* 0x0000009000000947 */ /* 0x000fea0003800000 */
[----:B------:R-:W-:Y:S02]  /*13ce0*/  ISETP.GE.AND P0, PT, R4, c[0x0][0x3c8], PT ;  /* 0x0000f20004007a0c */ /* 0x000fe40003f06270 */
[----:B------:R-:W-:-:S11]  /*13cf0*/  ISETP.GE.AND P1, PT, R5, c[0x0][0x3c8], PT ;  /* 0x0000f20005007a0c */ /* 0x000fd60003f26270 */
[----:B------:R-:W-:Y:S02]  /*13d00*/  @!P0 SHF.R.S32.HI R7, RZ, 0x1f, R4 ;  /* 0x0000001fff078819 */ /* 0x000fe40000011404 */
[----:B---34-:R-:W-:Y:S02]  /*13d10*/  @!P1 IMAD.WIDE R10, R5, 0x2, R8 ;  /* 0x00000002050a9825 */ /* 0x018fe400078e0208 */
[----:B------:R-:W-:-:S03]  /*13d20*/  @!P0 LEA.HI R7, R7, R4, RZ, 0x3 ;  /* 0x0000000407078211 */ /* 0x000fc600078f18ff */
[----:B------:R3:W-:Y:S01]  /*13d30*/  @!P1 ST.E.128 [R10.64], RZ ;  /* 0x000000ff0a009985 */ /* 0x0007e2000c101d2a */
[----:B------:R-:W-:-:S05]  /*13d40*/  @!P0 LOP3.LUT R7, R7, 0xfffffff8, RZ, 0xc0, !PT ;  /* 0xfffffff807078812 */ /* 0x000fca00078ec0ff */
[----:B------:R-:W-:-:S05]  /*13d50*/  @!P0 IMAD.WIDE R8, R7, 0x2, R8 ;  /* 0x0000000207088825 */ /* 0x000fca00078e0208 */
[----:B------:R3:W-:Y:S02]  /*13d60*/  @!P0 ST.E.128 [R8.64], RZ ;  /* 0x000000ff08008985 */ /* 0x0007e4000c101d2a */
.L_x_220:
[----:B------:R-:W-:Y:S05]  /*13d70*/  BSYNC B0 ;  /* 0x0000000000007941 */ /* 0x000fea0003800000 */
.L_x_219:
[----:B---3--:R-:W-:Y:S01]  /*13d80*/  IADD3 R10, R6, 0x40, RZ ;  /* 0x00000040060a7810 */ /* 0x008fe20007ffe0ff */
[----:B------:R3:W1:Y:S01]  /*13d90*/  SHFL.IDX PT, R9, R0, 0x2, 0x181f ;  /* 0x00581f0000097f89 */ /* 0x00066200000e0000 */
[----:B------:R-:W-:Y:S02]  /*13da0*/  BSSY B0, `(.L_x_221) ;  /* 0x000000d000007945 */ /* 0x000fe40003800000 */
[----:B------:R-:W-:Y:S01]  /*13db0*/  ISETP.GE.AND P0, PT, R10, R3, PT ;  /* 0x000000030a00720c */ /* 0x000fe20003f06270 */
[----:B----4-:R3:W4:-:S12]  /*13dc0*/  SHFL.IDX PT, R8, R2, 0x2, 0x181f ;  /* 0x00581f0002087f89 */ /* 0x01071800000e0000 */
        /* <DEDUP_REMOVED lines=8> */
[----:B------:R-:W-:-:S05]  /*13e50*/  @!P0 IMAD.WIDE R8, R7, 0x2, R8 ;  /* 0x0000000207088825 */ /* 0x000fca00078e0208 */
[----:B------:R1:W-:Y:S02]  /*13e60*/  @!P0 ST.E.128 [R8.64], RZ ;  /* 0x000000ff08008985 */ /* 0x0003e4000c101d2a */
.L_x_222:
[----:B------:R-:W-:Y:S05]  /*13e70*/  BSYNC B0 ;  /* 0x0000000000007941 */ /* 0x000fea0003800000 */
.L_x_221:
[----:B------:R-:W-:Y:S01]  /*13e80*/  IADD3 R6, R6, 0x60, RZ ;  /* 0x0000006006067810 */ /* 0x000fe20007ffe0ff */
[----:B-1----:R1:W2:Y:S03]  /*13e90*/  SHFL.IDX PT, R9, R0, 0x3, 0x181f ;  /* 0x00781f0000097f89 */ /* 0x0022a600000e0000 */
[----:B------:R-:W-:Y:S01]  /*13ea0*/  ISETP.GE.AND P0, PT, R6, R3, PT ;  /* 0x000000030600720c */ /* 0x000fe20003f06270 */
[----:B----4-:R1:W4:-:S12]  /*13eb0*/  SHFL.IDX PT, R8, R2, 0x3, 0x181f ;  /* 0x00781f0002087f89 */ /* 0x01031800000e0000 */
[----:B------:R-:W-:Y:S05]  /*13ec0*/  @P0 EXIT ;  /* 0x000000000000094d */ /* 0x000fea0003800000 */
[----:B------:R-:W-:-:S13]  /*13ed0*/  ISETP.GE.AND P0, PT, R5, c[0x0][0x3c8], PT ;  /* 0x0000f20005007a0c */ /* 0x000fda0003f06270 */
[----:B-1234-:R-:W-:-:S05]  /*13ee0*/  @!P0 IMAD.WIDE R2, R5, 0x2, R8 ;  /* 0x0000000205028825 */ /* 0x01efca00078e0208 */
        /* <DEDUP_REMOVED lines=9> */
.L_x_223:
        /* <DEDUP_REMOVED lines=16> */
.L_x_4333:


//--------------------- .text._ZN7cutlass13device_kernelIN5flash19enable_sm80_to_sm89INS1_16FlashAttnFwdSm80INS1_25CollectiveMainloopFwdSm80ILi8ELi1ELb1EN4cute5tupleIJNS5_1CILi128EEENS7_ILi96EEES8_EEELi128ENS_10bfloat16_tEfNS_4arch4Sm80ELb0ELb1ELb1ELb1ELb1ELb0ELb1ELb0EEENS1_21CollectiveEpilogueFwdINS6_IJS8_S8_S9_EEENS6_IJNS7_ILi1EEESH_SH_EEESB_SD_Li256ELb1ELb1ELb0ELb0EEENS1_19SingleTileSchedulerILb1ELb0ELb1ELi128EEEEEEEEEvNT_6ParamsE --------------------------
	.section	.text._ZN7cutlass13device_kernelIN5flash19enable_sm80_to_sm89INS1_16FlashAttnFwdSm80INS1_25CollectiveMainloopFwdSm80ILi8ELi1ELb1EN4cute5tupleIJNS5_1CILi128EEENS7_ILi96EEES8_EEELi128ENS_10bfloat16_tEfNS_4arch4Sm80ELb0ELb1ELb1ELb1ELb1ELb0ELb1ELb0EEENS1_21CollectiveEpilogueFwdINS6_IJS8_S8_S9_EEENS6_IJNS7_ILi1EEESH_SH_EEESB_SD_Li256ELb1ELb1ELb0ELb0EEENS1_19SingleTileSchedulerILb1ELb0ELb1ELi128EEEEEEEEEvNT_6ParamsE,"ax",@progbits
	.sectioninfo	@"SHI_REGISTERS=255"
	.align	128
.text._ZN7cutlass13device_kernelIN5flash19enable_sm80_to_sm89INS1_16FlashAttnFwdSm80INS1_25CollectiveMainloopFwdSm80ILi8ELi1ELb1EN4cute5tupleIJNS5_1CILi128EEENS7_ILi96EEES8_EEELi128ENS_10bfloat16_tEfNS_4arch4Sm80ELb0ELb1ELb1ELb1ELb1ELb0ELb1ELb0EEENS1_21CollectiveEpilogueFwdINS6_IJS8_S8_S9_EEENS6_IJNS7_ILi1EEESH_SH_EEESB_SD_Li256ELb1ELb1ELb0ELb0EEENS1_19SingleTileSchedulerILb1ELb0ELb1ELi128EEEEEEEEEvNT_6ParamsE:
        .type           _ZN7cutlass13device_kernelIN5flash19enable_sm80_to_sm89INS1_16FlashAttnFwdSm80INS1_25CollectiveMainloopFwdSm80ILi8ELi1ELb1EN4cute5tupleIJNS5_1CILi128EEENS7_ILi96EEES8_EEELi128ENS_10bfloat16_tEfNS_4arch4Sm80ELb0ELb1ELb1ELb1ELb1ELb0ELb1ELb0EEENS1_21CollectiveEpilogueFwdINS6_IJS8_S8_S9_EEENS6_IJNS7_ILi1EEESH_SH_EEESB_SD_Li256ELb1ELb1ELb0ELb0EEENS1_19SingleTileSchedulerILb1ELb0ELb1ELi128EEEEEEEEEvNT_6ParamsE,@function
        .size           _ZN7cutlass13device_kernelIN5flash19enable_sm80_to_sm89INS1_16FlashAttnFwdSm80INS1_25CollectiveMainloopFwdSm80ILi8ELi1ELb1EN4cute5tupleIJNS5_1CILi128EEENS7_ILi96EEES8_EEELi128ENS_10bfloat16_tEfNS_4arch4Sm80ELb0ELb1ELb1ELb1ELb1ELb0ELb1ELb0EEENS1_21CollectiveEpilogueFwdINS6_IJS8_S8_S9_EEENS6_IJNS7_ILi1EEESH_SH_EEESB_SD_Li256ELb1ELb1ELb0ELb0EEENS1_19SingleTileSchedulerILb1ELb0ELb1ELi128EEEEEEEEEvNT_6ParamsE,(.L_x_4334 - _ZN7cutlass13device_kernelIN5flash19enable_sm80_to_sm89INS1_16FlashAttnFwdSm80INS1_25CollectiveMainloopFwdSm80ILi8ELi1ELb1EN4cute5tupleIJNS5_1CILi128EEENS7_ILi96EEES8_EEELi128ENS_10bfloat16_tEfNS_4arch4Sm80ELb0ELb1ELb1ELb1ELb1ELb0ELb1ELb0EEENS1_21CollectiveEpilogueFwdINS6_IJS8_S8_S9_EEENS6_IJNS7_ILi1EEESH_SH_EEESB_SD_Li256ELb1ELb1ELb0ELb0EEENS1_19SingleTileSchedulerILb1ELb0ELb1ELi128EEEEEEEEEvNT_6ParamsE)
        .other          _ZN7cutlass13device_kernelIN5flash19enable_sm80_to_sm89INS1_16FlashAttnFwdSm80INS1_25CollectiveMainloopFwdSm80ILi8ELi1ELb1EN4cute5tupleIJNS5_1CILi128EEENS7_ILi96EEES8_EEELi128ENS_10bfloat16_tEfNS_4arch4Sm80ELb0ELb1ELb1ELb1ELb1ELb0ELb1ELb0EEENS1_21CollectiveEpilogueFwdINS6_IJS8_S8_S9_EEENS6_IJNS7_ILi1EEESH_SH_EEESB_SD_Li256ELb1ELb1ELb0ELb0EEENS1_19SingleTileSchedulerILb1ELb0ELb1ELi128EEEEEEEEEvNT_6ParamsE,@"STO_CUDA_ENTRY STV_DEFAULT"
_ZN7cutlass13device_kernelIN5flash19enable_sm80_to_sm89INS1_16FlashAttnFwdSm80INS1_25CollectiveMainloopFwdSm80ILi8ELi1ELb1EN4cute5tupleIJNS5_1CILi128EEENS7_ILi96EEES8_EEELi128ENS_10bfloat16_tEfNS_4arch4Sm80ELb0ELb1ELb1ELb1ELb1ELb0ELb1ELb0EEENS1_21CollectiveEpilogueFwdINS6_IJS8_S8_S9_EEENS6_IJNS7_ILi1EEESH_SH_EEESB_SD_Li256ELb1ELb1ELb0ELb0EEENS1_19SingleTileSchedulerILb1ELb0ELb1ELi128EEEEEEEEEvNT_6ParamsE:
[----:B------:R-:W-:Y:S02]  /*0000*/  MOV R1, c[0x0][0x28] ;  /* 0x00000a0000017a02 */ /* 0x000fe40000000f00 */
[----:B------:R-:W1:Y:S01]  /*0010*/  S2R R137, SR_TID.X ;  /* 0x0000000000897919 */ /* 0x000e620000002100 */
[----:B------:R-:W-:Y:S01]  /*0020*/  IMAD.MOV.U32 R26, RZ, RZ, 0x4 ;  /* 0x00000004ff1a7424 */ /* 0x000fe200078e00ff */
[----:B------:R-:W2:Y:S01]  /*0030*/  S2UR UR4, SR_CTAID.X ;  /* 0x00000000000479c3 */ /* 0x000ea20000002500 */
[----:B------:R-:W-:Y:S01]  /*0040*/  ULDC.64 UR6, c[0x0][0x118] ;  /* 0x0000460000067ab9 */ /* 0x000fe20000000a00 */
[----:B------:R-:W3:Y:S01]  /*0050*/  S2R R5, SR_CTAID.Z ;  /* 0x0000000000057919 */ /* 0x000ee20000002700 */
[----:B------:R-:W-:Y:S02]  /*0060*/  IADD3 R1, R1, -0x30, RZ ;  /* 0xffffffd001017810 */ /* 0x000fe40007ffe0ff */
[----:B-1----:R-:W-:Y:S01]  /*0070*/  SHF.R.U32.HI R0, RZ, 0x5, R137 ;  /* 0x00000005ff007819 */ /* 0x002fe20000011689 */
[----:B---3--:R-:W-:-:S05]  /*0080*/  IMAD.WIDE R2, R5, R26, c[0x0][0x568] ;  /* 0x00015a0005027625 */ /* 0x008fca00078e021a */
[----:B------:R-:W1:Y:S02]  /*0090*/  SHFL.IDX PT, R0, R0, RZ, 0x1f ;  /* 0x00001fff00007589 */ /* 0x000e6400000e0000 */
[----:B-1----:R-:W-:-:S13]  /*00a0*/  ISETP.NE.AND P0, PT, R0, RZ, PT ;  /* 0x000000ff0000720c */ /* 0x002fda0003f05270 */
[----:B--2---:R-:W-:Y:S05]  /*00b0*/  @!P0 BRA `(.L_x_224) ;  /* 0x0000015000008947 */ /* 0x004fea0003800000 */
[----:B------:R-:W-:-:S04]  /*00c0*/  ISETP.NE.U32.AND P0, PT, RZ, c[0x0][0x568], PT ;  /* 0x00015a00ff007a0c */ /* 0x000fc80003f05070 */
[----:B------:R-:W-:-:S13]  /*00d0*/  ISETP.NE.AND.EX P0, PT, RZ, c[0x0][0x56c], PT, P0 ;  /* 0x00015b00ff007a0c */ /* 0x000fda0003f05300 */
[----:B------:R-:W-:Y:S05]  /*00e0*/  @!P0 BRA `(.L_x_225) ;  /* 0x0000002000008947 */ /* 0x000fea0003800000 */
[----:B------:R1:W5:Y:S01]  /*00f0*/  LDG.E R0, [R2.64] ;  /* 0x0000000602007981 */ /* 0x000362000c1e1900 */
[----:B------:R-:W-:Y:S05]  /*0100*/  BRA `(.L_x_226) ;  /* 0x0000009000007947 */ /* 0x000fea0003800000 */
.L_x_225:
[----:B------:R-:W-:-:S04]  /*0110*/  ISETP.NE.U32.AND P0, PT, RZ, c[0x0][0x560], PT ;  /* 0x00015800ff007a0c */ /* 0x000fc80003f05070 */
[----:B------:R-:W-:-:S13]  /*0120*/  ISETP.NE.AND.EX P0, PT, RZ, c[0x0][0x564], PT, P0 ;  /* 0x00015900ff007a0c */ /* 0x000fda0003f05300 */
[----:B------:R-:W-:Y:S05]  /*0130*/  @!P0 BRA `(.L_x_227) ;  /* 0x0000005000008947 */ /* 0x000fea0003800000 */
[----:B------:R-:W-:-:S05]  /*0140*/  IMAD.WIDE R2, R5, R26, c[0x0][0x560] ;  /* 0x0001580005027625 */ /* 0x000fca00078e021a */
[----:B------:R-:W2:Y:S04]  /*0150*/  LDG.E R4, [R2.64] ;  /* 0x0000000602047981 */ /* 0x000ea8000c1e1900 */
[----:B------:R-:W2:Y:S02]  /*0160*/  LDG.E R0, [R2.64+0x4] ;  /* 0x0000040602007981 */ /* 0x000ea4000c1e1900 */
[----:B--2---:R-:W-:Y:S01]  /*0170*/  IADD3 R0, -R4, R0, RZ ;  /* 0x0000000004007210 */ /* 0x004fe20007ffe1ff */
[----:B------:R-:W-:Y:S05]  /*0180*/  BRA `(.L_x_226) ;  /* 0x0000001000007947 */ /* 0x000fea0003800000 */
.L_x_227:
[----:B------:R-:W-:-:S04]  /*0190*/  MOV R0, c[0x0][0x54c] ;  /* 0x0001530000007a02 */ /* 0x000fc80000000f00 */
.L_x_226:
[----:B------:R-:W-:Y:S01]  /*01a0*/  USHF.L.U32 UR4, UR4, 0x7, URZ ;  /* 0x0000000704047899 */ /* 0x000fe2000800063f */
[----:B-----5:R-:W-:-:S05]  /*01b0*/  IMAD R0, R0, c[0x0][0x548], RZ ;  /* 0x0001520000007a24 */ /* 0x020fca00078e02ff */
[----:B------:R-:W-:-:S04]  /*01c0*/  MOV R8, UR4 ;  /* 0x0000000400087c02 */ /* 0x000fc80008000f00 */
[----:B------:R-:W-:-:S04]  /*01d0*/  ISETP.GE.AND P0, PT, R8, R0, PT ;  /* 0x000000000800720c */ /* 0x000fc80003f06270 */
[----:B------:R-:W-:-:S05]  /*01e0*/  SEL R0, R5, 0xffffffff, !P0 ;  /* 0xffffffff05007807 */ /* 0x000fca0004000000 */
[----:B------:R2:W-:Y:S01]  /*01f0*/  STL [R1+0x24], R0 ;  /* 0x0000240001007387 */ /* 0x0005e20000100800 */
[----:B------:R-:W-:Y:S05]  /*0200*/  BRA `(.L_x_228) ;  /* 0x0000014000007947 */ /* 0x000fea0003800000 */
.L_x_224:
[----:B------:R-:W-:-:S04]  /*0210*/  ISETP.NE.U32.AND P0, PT, RZ, c[0x0][0x568], PT ;  /* 0x00015a00ff007a0c */ /* 0x000fc80003f05070 */
[----:B------:R-:W-:-:S13]  /*0220*/  ISETP.NE.AND.EX P0, PT, RZ, c[0x0][0x56c], PT, P0 ;  /* 0x00015b00ff007a0c */ /* 0x000fda0003f05300 */
[----:B------:R-:W-:Y:S05]  /*0230*/  @!P0 BRA `(.L_x_229) ;  /* 0x0000002000008947 */ /* 0x000fea0003800000 */
[----:B------:R1:W5:Y:S01]  /*0240*/  LDG.E R0, [R2.64] ;  /* 0x0000000602007981 */ /* 0x000362000c1e1900 */
[----:B------:R-:W-:Y:S05]  /*0250*/  BRA `(.L_x_230) ;  /* 0x0000009000007947 */ /* 0x000fea0003800000 */
.L_x_229:
        /* <DEDUP_REMOVED lines=8> */
.L_x_231:
[----:B------:R-:W-:-:S04]  /*02e0*/  MOV R0, c[0x0][0x54c] ;  /* 0x0001530000007a02 */ /* 0x000fc80000000f00 */
.L_x_230:
[----:B------:R-:W-:Y:S01]  /*02f0*/  USHF.L.U32 UR4, UR4, 0x7, URZ ;  /* 0x0000000704047899 */ /* 0x000fe2000800063f */
[----:B-----5:R-:W-:-:S05]  /*0300*/  IMAD R0, R0, c[0x0][0x548], RZ ;  /* 0x0001520000007a24 */ /* 0x020fca00078e02ff */
[----:B------:R-:W-:-:S04]  /*0310*/  MOV R8, UR4 ;  /* 0x0000000400087c02 */ /* 0x000fc80008000f00 */
[----:B------:R-:W-:-:S04]  /*0320*/  ISETP.GE.AND P0, PT, R8, R0, PT ;  /* 0x000000000800720c */ /* 0x000fc80003f06270 */
[----:B------:R-:W-:-:S05]  /*0330*/  SEL R0, R5, 0xffffffff, !P0 ;  /* 0xffffffff05007807 */ /* 0x000fca0004000000 */
[----:B------:R2:W-:Y:S04]  /*0340*/  STL [R1+0x24], R0 ;  /* 0x0000240001007387 */ /* 0x0005e80000100800 */
.L_x_228:
[----:B------:R-:W3:Y:S02]  /*0350*/  LDL R30, [R1+0x24] ;  /* 0x00002400011e7983 */ /* 0x000ee40000100800 */
[----:B---3--:R-:W-:-:S13]  /*0360*/  ISETP.GE.AND P0, PT, R30, RZ, PT ;  /* 0x000000ff1e00720c */ /* 0x008fda0003f06270 */
[----:B------:R-:W-:Y:S05]  /*0370*/  @!P0 EXIT ;  /* 0x000000000000894d */ /* 0x000fea0003800000 */
[----:B------:R-:W-:Y:S01]  /*0380*/  ISETP.NE.U32.AND P0, PT, RZ, c[0x0][0x360], PT ;  /* 0x0000d800ff007a0c */ /* 0x000fe20003f05070 */
[----:B--2---:R-:W-:Y:S01]  /*0390*/  IMAD.MOV.U32 R0, RZ, RZ, c[0x0][0x168] ;  /* 0x00005a00ff007624 */ /* 0x004fe200078e00ff */
[----:B------:R-:W-:Y:S01]  /*03a0*/  ISETP.NE.U32.AND P2, PT, RZ, c[0x0][0x370], PT ;  /* 0x0000dc00ff007a0c */ /* 0x000fe20003f45070 */
[----:B------:R-:W-:Y:S01]  /*03b0*/  IMAD.MOV.U32 R148, RZ, RZ, RZ ;  /* 0x000000ffff947224 */ /* 0x000fe200078e00ff */
[----:B------:R-:W-:Y:S01]  /*03c0*/  ISETP.NE.AND.EX P0, PT, RZ, c[0x0][0x364], PT, P0 ;  /* 0x0000d900ff007a0c */ /* 0x000fe20003f05300 */
[----:B-1----:R-:W-:Y:S01]  /*03d0*/  IMAD.WIDE R2, R30, R26, c[0x0][0x348] ;  /* 0x0000d2001e027625 */ /* 0x002fe200078e021a */
[----:B------:R-:W-:Y:S02]  /*03e0*/  ISETP.NE.AND.EX P2, PT, RZ, c[0x0][0x374], PT, P2 ;  /* 0x0000dd00ff007a0c */ /* 0x000fe40003f45320 */
[----:B------:R-:W-:Y:S02]  /*03f0*/  ISETP.NE.U32.AND P1, PT, RZ, c[0x0][0x348], PT ;  /* 0x0000d200ff007a0c */ /* 0x000fe40003f25070 */
[----:B------:R-:W-:-:S02]  /*0400*/  MOV R9, RZ ;  /* 0x000000ff00097202 */ /* 0x000fc40000000f00 */
[----:B------:R-:W-:-:S05]  /*0410*/  ISETP.NE.AND.EX P1, PT, RZ, c[0x0][0x34c], PT, P1 ;  /* 0x0000d300ff007a0c */ /* 0x000fca0003f25310 */
[----:B------:R-:W-:-:S04]  /*0420*/  @P0 IMAD.WIDE R4, R30, R26, c[0x0][0x360] ;  /* 0x0000d8001e040625 */ /* 0x000fc800078e021a */
[----:B------:R-:W-:Y:S01]  /*0430*/  @P2 IMAD.WIDE R6, R30, R26, c[0x0][0x370] ;  /* 0x0000dc001e062625 */ /* 0x000fe200078e021a */
[----:B------:R1:W2:Y:S04]  /*0440*/  @P0 LDG.E R0, [R4.64] ;  /* 0x0000000604000981 */ /* 0x0002a8000c1e1900 */
[----:B------:R-:W3:Y:S04]  /*0450*/  @P2 LDG.E R148, [R6.64] ;  /* 0x0000000606942981 */ /* 0x000ee8000c1e1900 */
[----:B------:R4:W5:Y:S04]  /*0460*/  @P1 LDG.E R9, [R2.64] ;  /* 0x0000000602091981 */ /* 0x000968000c1e1900 */
[----:B------:R-:W4:Y:S01]  /*0470*/  S2R R34, SR_CTAID.Y ;  /* 0x0000000000227919 */ /* 0x000f220000002600 */
[----:B------:R-:W-:-:S02]  /*0480*/  ULDC UR5, c[0x0][0x2ac] ;  /* 0x0000ab0000057ab9 */ /* 0x000fc40000000800 */
[----:B------:R-:W-:Y:S02]  /*0490*/  ULDC UR4, c[0x0][0x1d0] ;  /* 0x0000740000047ab9 */ /* 0x000fe40000000800 */
[----:B------:R-:W-:-:S06]  /*04a0*/  UIMAD UR4, UR5, UR4, URZ ;  /* 0x00000004050472a4 */ /* 0x000fcc000f8e023f */
[----:B-1----:R-:W-:Y:S02]  /*04b0*/  MOV R4, UR4 ;  /* 0x0000000400047c02 */ /* 0x002fe40008000f00 */
[----:B----4-:R-:W-:Y:S01]  /*04c0*/  SHF.R.S32.HI R31, RZ, 0x1f, R34 ;  /* 0x0000001fff1f7819 */ /* 0x010fe20000011422 */
[----:B--2---:R1:W-:Y:S04]  /*04d0*/  STL [R1], R0 ;  /* 0x0000000001007387 */ /* 0x0043e80000100800 */
[----:B---3--:R1:W-:Y:S01]  /*04e0*/  STL [R1+0x10], R148 ;  /* 0x0000109401007387 */ /* 0x0083e20000100800 */
[----:B------:R-:W-:Y:S01]  /*04f0*/  IMAD.MOV.U32 R138, RZ, RZ, R0 ;  /* 0x000000ffff8a7224 */ /* 0x000fe200078e0000 */
[----:B------:R-:W-:Y:S05]  /*0500*/  @P0 BRA `(.L_x_232) ;  /* 0x0000005000000947 */ /* 0x000fea0003800000 */
[----:B------:R-:W-:Y:S05]  /*0510*/  @!P1 BRA `(.L_x_232) ;  /* 0x0000004000009947 */ /* 0x000fea0003800000 */
[----:B-1----:R1:W2:Y:S04]  /*0520*/  LDG.E R0, [R2.64] ;  /* 0x0000000602007981 */ /* 0x0022a8000c1e1900 */
[----:B-1----:R-:W2:Y:S02]  /*0530*/  LDG.E R2, [R2.64+0x4] ;  /* 0x0000040602027981 */ /* 0x002ea4000c1e1900 */
[----:B--2---:R-:W-:-:S05]  /*0540*/  IADD3 R138, -R0, R2, RZ ;  /* 0x00000002008a7210 */ /* 0x004fca0007ffe1ff */
[----:B------:R1:W-:Y:S02]  /*0550*/  STL [R1], R138 ;  /* 0x0000008a01007387 */ /* 0x0003e40000100800 */
.L_x_232:
[----:B------:R-:W-:-:S04]  /*0560*/  ISETP.NE.U32.AND P0, PT, RZ, c[0x0][0x368], PT ;  /* 0x0000da00ff007a0c */ /* 0x000fc80003f05070 */
[----:B------:R-:W-:-:S13]  /*0570*/  ISETP.NE.AND.EX P0, PT, RZ, c[0x0][0x36c], PT, P0 ;  /* 0x0000db00ff007a0c */ /* 0x000fda0003f05300 */
[----:B------:R-:W-:Y:S05]  /*0580*/  @!P0 BRA `(.L_x_233) ;  /* 0x0000003000008947 */ /* 0x000fea0003800000 */
[----:B------:R-:W-:-:S05]  /*0590*/  IMAD.WIDE R2, R30, R26, c[0x0][0x368] ;  /* 0x0000da001e027625 */ /* 0x000fca00078e021a */
[----:B------:R2:W5:Y:S01]  /*05a0*/  LDG.E R4, [R2.64] ;  /* 0x0000000602047981 */ /* 0x000562000c1e1900 */
[----:B------:R-:W-:Y:S05]  /*05b0*/  BRA `(.L_x_234) ;  /* 0x0000007000007947 */ /* 0x000fea0003800000 */
.L_x_233:
[----:B------:R-:W-:-:S04]  /*05c0*/  ISETP.NE.U32.AND P0, PT, RZ, c[0x0][0x350], PT ;  /* 0x0000d400ff007a0c */ /* 0x000fc80003f05070 */
[----:B------:R-:W-:-:S13]  /*05d0*/  ISETP.NE.AND.EX P0, PT, RZ, c[0x0][0x354], PT, P0 ;  /* 0x0000d500ff007a0c */ /* 0x000fda0003f05300 */
[----:B------:R-:W-:Y:S05]  /*05e0*/  @!P0 BRA `(.L_x_234) ;  /* 0x0000004000008947 */ /* 0x000fea0003800000 */
[----:B------:R-:W-:-:S05]  /*05f0*/  IMAD.WIDE R2, R30, R26, c[0x0][0x350] ;  /* 0x0000d4001e027625 */ /* 0x000fca00078e021a */
[----:B------:R2:W3:Y:S04]  /*0600*/  LDG.E R4, [R2.64] ;  /* 0x0000000602047981 */ /* 0x0004e8000c1e1900 */
[----:B--2---:R-:W3:Y:S02]  /*0610*/  LDG.E R2, [R2.64+0x4] ;  /* 0x0000040602027981 */ /* 0x004ee4000c1e1900 */
[----:B---3--:R-:W-:Y:S02]  /*0620*/  IADD3 R4, -R4, R2, RZ ;  /* 0x0000000204047210 */ /* 0x008fe40007ffe1ff */
.L_x_234:
[----:B-1----:R-:W-:Y:S02]  /*0630*/  IMAD.MOV.U32 R0, RZ, RZ, c[0x0][0x2c4] ;  /* 0x0000b100ff007624 */ /* 0x002fe400078e00ff */
[----:B------:R-:W-:Y:S02]  /*0640*/  IMAD.MOV.U32 R156, RZ, RZ, R8 ;  /* 0x000000ffff9c7224 */ /* 0x000fe400078e0008 */
[----:B------:R-:W-:Y:S01]  /*0650*/  IMAD.MOV.U32 R6, RZ, RZ, c[0x0][0x32c] ;  /* 0x0000cb00ff067624 */ /* 0x000fe200078e00ff */
[----:B------:R-:W-:Y:S01]  /*0660*/  ISETP.NE.AND P4, PT, R0, 0x1, PT ;  /* 0x000000010000780c */ /* 0x000fe20003f85270 */
[----:B-----5:R-:W-:-:S03]  /*0670*/  IMAD.IADD R252, R4, 0x1, -R148 ;  /* 0x0000000104fc7824 */ /* 0x020fc600078e0a94 */
[----:B------:R-:W-:Y:S02]  /*0680*/  ISETP.GE.AND P3, PT, R6, 0x1, PT ;  /* 0x000000010600780c */ /* 0x000fe40003f66270 */
[----:B--2---:R-:W-:-:S07]  /*0690*/  IADD3 R2, R252, 0x1, -R138 ;  /* 0x00000001fc027810 */ /* 0x004fce0007ffe88a */
[----:B------:R-:W-:-:S05]  /*06a0*/  @P4 IADD3 R0, R156, 0x7f, RZ ;  /* 0x0000007f9c004810 */ /* 0x000fca0007ffe0ff */
[----:B------:R-:W-:Y:S01]  /*06b0*/  @P4 IMAD.HI.U32 R3, R0, c[0x0][0x2c8], RZ ;  /* 0x0000b20000034a27 */ /* 0x000fe200078e00ff */
[----:B------:R-:W-:-:S04]  /*06c0*/  IADD3 R0, R8, 0x7f, RZ ;  /* 0x0000007f08007810 */ /* 0x000fc80007ffe0ff */
[----:B------:R-:W-:-:S05]  /*06d0*/  @P4 SHF.R.U32.HI R0, RZ, c[0x0][0x2cc], R3 ;  /* 0x0000b300ff004a19 */ /* 0x000fca0000011603 */
[----:B------:R-:W-:-:S05]  /*06e0*/  IMAD.IADD R0, R2, 0x1, R0 ;  /* 0x0000000102007824 */ /* 0x000fca00078e0200 */
[----:B------:R-:W-:Y:S01]  /*06f0*/  IADD3 R3, R0, c[0x0][0x328], RZ ;  /* 0x0000ca0000037a10 */ /* 0x000fe20007ffe0ff */
[----:B------:R-:W-:Y:S05]  /*0700*/  @!P3 BRA `(.L_x_235) ;  /* 0x000000e00000b947 */ /* 0x000fea0003800000 */
[C---:B------:R-:W-:Y:S02]  /*0710*/  ISETP.GT.AND P0, PT, R0.reuse, RZ, PT ;  /* 0x000000ff0000720c */ /* 0x040fe40003f04270 */
[----:B------:R-:W-:-:S11]  /*0720*/  IADD3 R2, R0, -0x1, RZ ;  /* 0xffffffff00027810 */ /* 0x000fd60007ffe0ff */
[----:B------:R-:W-:Y:S05]  /*0730*/  @P0 BRA `(.L_x_236) ;  /* 0x0000006000000947 */ /* 0x000fea0003800000 */
[----:B------:R-:W-:Y:S01]  /*0740*/  ISETP.NE.AND P0, PT, R6, 0x1, PT ;  /* 0x000000010600780c */ /* 0x000fe20003f05270 */
[----:B------:R-:W-:-:S12]  /*0750*/  IMAD.MOV R0, RZ, RZ, -R0 ;  /* 0x000000ffff007224 */ /* 0x000fd800078e0a00 */
[----:B------:R-:W-:-:S05]  /*0760*/  @P0 IMAD.HI.U32 R2, R0, c[0x0][0x330], RZ ;  /* 0x0000cc0000020a27 */ /* 0x000fca00078e00ff */
[----:B------:R-:W-:-:S04]  /*0770*/  @P0 SHF.R.U32.HI R0, RZ, c[0x0][0x334], R2 ;  /* 0x0000cd00ff000a19 */ /* 0x000fc80000011602 */
[----:B------:R-:W-:Y:S01]  /*0780*/  LOP3.LUT R2, RZ, R0, RZ, 0x33, !PT ;  /* 0x00000000ff027212 */ /* 0x000fe200078e33ff */
[----:B------:R-:W-:Y:S05]  /*0790*/  BRA `(.L_x_237) ;  /* 0x0000003000007947 */ /* 0x000fea0003800000 */
.L_x_236:
[----:B------:R-:W-:-:S13]  /*07a0*/  ISETP.NE.AND P0, PT, R6, 0x1, PT ;  /* 0x000000010600780c */ /* 0x000fda0003f05270 */
[----:B------:R-:W-:-:S05]  /*07b0*/  @P0 IMAD.HI.U32 R0, R2, c[0x0][0x330], RZ ;  /* 0x0000cc0002000a27 */ /* 0x000fca00078e00ff */
[----:B------:R-:W-:-:S05]  /*07c0*/  @P0 SHF.R.U32.HI R2, RZ, c[0x0][0x334], R0 ;  /* 0x0000cd00ff020a19 */ /* 0x000fca0000011600 */
.L_x_237:
[----:B------:R-:W-:-:S05]  /*07d0*/  IMAD R2, R2, R6, c[0x0][0x32c] ;  /* 0x0000cb0002027624 */ /* 0x000fca00078e0206 */
[----:B------:R-:W-:-:S04]  /*07e0*/  IMNMX R3, R3, R2, PT ;  /* 0x0000000203037217 */ /* 0x000fc80003800200 */
.L_x_235:
[----:B------:R-:W-:Y:S01]  /*07f0*/  IADD3 R2, R3, 0x5f, RZ ;  /* 0x0000005f03027810 */ /* 0x000fe20007ffe0ff */
[----:B------:R-:W-:Y:S01]  /*0800*/  @P4 IMAD.HI.U32 R4, R156, c[0x0][0x2c8], RZ ;  /* 0x0000b2009c044a27 */ /* 0x000fe200078e00ff */
[----:B------:R-:W-:-:S03]  /*0810*/  IADD3 R3, R252, 0x5f, RZ ;  /* 0x0000005ffc037810 */ /* 0x000fc60007ffe0ff */
[----:B------:R-:W-:-:S04]  /*0820*/  IMAD.HI R5, R2, 0x2aaaaaab, RZ ;  /* 0x2aaaaaab02057827 */ /* 0x000fc800078e02ff */
[----:B------:R-:W-:-:S04]  /*0830*/  IMAD.HI R2, R3, 0x2aaaaaab, RZ ;  /* 0x2aaaaaab03027827 */ /* 0x000fc800078e02ff */
[----:B------:R-:W-:Y:S01]  /*0840*/  IMAD.MOV.U32 R0, RZ, RZ, R156 ;  /* 0x000000ffff007224 */ /* 0x000fe200078e009c */
[----:B------:R-:W-:Y:S01]  /*0850*/  @P4 SHF.R.U32.HI R0, RZ, c[0x0][0x2cc], R4 ;  /* 0x0000b300ff004a19 */ /* 0x000fe20000011604 */
[----:B------:R-:W-:Y:S01]  /*0860*/  IMAD.IADD R247, R252, 0x1, -R138 ;  /* 0x00000001fcf77824 */ /* 0x000fe200078e0a8a */
[----:B------:R-:W-:Y:S02]  /*0870*/  SHF.R.U32.HI R4, RZ, 0x1f, R5 ;  /* 0x0000001fff047819 */ /* 0x000fe40000011605 */
[----:B------:R-:W-:Y:S01]  /*0880*/  SHF.R.U32.HI R3, RZ, 0x1f, R2 ;  /* 0x0000001fff037819 */ /* 0x000fe20000011602 */
[----:B------:R-:W-:Y:S01]  /*0890*/  IMAD.IADD R0, R247, 0x1, R0 ;  /* 0x00000001f7007824 */ /* 0x000fe200078e0200 */
[----:B------:R-:W-:Y:S02]  /*08a0*/  LEA.HI.SX32 R4, R5, R4, 0x1c ;  /* 0x0000000405047211 */ /* 0x000fe400078fe2ff */
[----:B------:R-:W-:Y:S02]  /*08b0*/  LEA.HI.SX32 R2, R2, R3, 0x1c ;  /* 0x0000000302027211 */ /* 0x000fe400078fe2ff */
[----:B------:R-:W-:-:S02]  /*08c0*/  IADD3 R3, R0, -c[0x0][0x324], RZ ;  /* 0x8000c90000037a10 */ /* 0x000fc40007ffe0ff */
[----:B------:R-:W-:Y:S01]  /*08d0*/  IMNMX R218, R2, R4, PT ;  /* 0x0000000402da7217 */ /* 0x000fe20003800200 */
[----:B------:R-:W-:Y:S05]  /*08e0*/  @!P3 BRA `(.L_x_238) ;  /* 0x000000d00000b947 */ /* 0x000fea0003800000 */
[----:B------:R-:W-:-:S13]  /*08f0*/  ISETP.GT.AND P0, PT, R0, -0x1, PT ;  /* 0xffffffff0000780c */ /* 0x000fda0003f04270 */
[----:B------:R-:W-:Y:S05]  /*0900*/  @P0 BRA `(.L_x_239) ;  /* 0x0000006000000947 */ /* 0x000fea0003800000 */
[----:B------:R-:W-:Y:S02]  /*0910*/  ISETP.NE.AND P0, PT, R6, 0x1, PT ;  /* 0x000000010600780c */ /* 0x000fe40003f05270 */
[----:B------:R-:W-:-:S11]  /*0920*/  LOP3.LUT R0, RZ, R0, RZ, 0x33, !PT ;  /* 0x00000000ff007212 */ /* 0x000fd600078e33ff */
[----:B------:R-:W-:-:S05]  /*0930*/  @P0 IMAD.HI.U32 R2, R0, c[0x0][0x330], RZ ;  /* 0x0000cc0000020a27 */ /* 0x000fca00078e00ff */
[----:B------:R-:W-:-:S04]  /*0940*/  @P0 SHF.R.U32.HI R0, RZ, c[0x0][0x334], R2 ;  /* 0x0000cd00ff000a19 */ /* 0x000fc80000011602 */
[----:B------:R-:W-:Y:S01]  /*0950*/  LOP3.LUT R0, RZ, R0, RZ, 0x33, !PT ;  /* 0x00000000ff007212 */ /* 0x000fe200078e33ff */
[----:B------:R-:W-:Y:S05]  /*0960*/  BRA `(.L_x_240) ;  /* 0x0000003000007947 */ /* 0x000fea0003800000 */
.L_x_239:
[----:B------:R-:W-:-:S13]  /*0970*/  ISETP.NE.AND P0, PT, R6, 0x1, PT ;  /* 0x000000010600780c */ /* 0x000fda0003f05270 */
[----:B------:R-:W-:-:S05]  /*0980*/  @P0 IMAD.HI.U32 R2, R0, c[0x0][0x330], RZ ;  /* 0x0000cc0000020a27 */ /* 0x000fca00078e00ff */
[----:B------:R-:W-:-:S05]  /*0990*/  @P0 SHF.R.U32.HI R0, RZ, c[0x0][0x334], R2 ;  /* 0x0000cd00ff000a19 */ /* 0x000fca0000011602 */
.L_x_240:
[----:B------:R-:W-:-:S05]  /*09a0*/  IMAD R0, R0, c[0x0][0x32c], RZ ;  /* 0x0000cb0000007a24 */ /* 0x000fca00078e02ff */
[----:B------:R-:W-:-:S05]  /*09b0*/  IMNMX R3, R3, R0, !PT ;  /* 0x0000000003037217 */ /* 0x000fca0007800200 */
.L_x_238:
[----:B------:R-:W-:Y:S01]  /*09c0*/  IMAD.HI R0, R3, 0x2aaaaaab, RZ ;  /* 0x2aaaaaab03007827 */ /* 0x000fe200078e02ff */
[----:B------:R-:W-:Y:S01]  /*09d0*/  PLOP3.LUT P2, PT, PT, PT, PT, 0x80, 0x0 ;  /* 0x000000000000781c */ /* 0x000fe20003f4f070 */
[----:B------:R-:W-:Y:S01]  /*09e0*/  CS2R R10, SRZ ;  /* 0x00000000000a7805 */ /* 0x000fe2000001ff00 */
[----:B------:R-:W-:Y:S01]  /*09f0*/  CS2R R14, SRZ ;  /* 0x00000000000e7805 */ /* 0x000fe2000001ff00 */
[----:B------:R-:W-:Y:S01]  /*0a00*/  IMAD.MOV.U32 R67, RZ, RZ, RZ ;  /* 0x000000ffff437224 */ /* 0x000fe200078e00ff */
[----:B------:R-:W-:Y:S01]  /*0a10*/  SHF.R.U32.HI R2, RZ, 0x1f, R0 ;  /* 0x0000001fff027819 */ /* 0x000fe20000011600 */
[----:B------:R-:W-:Y:S01]  /*0a20*/  IMAD.MOV.U32 R64, RZ, RZ, RZ ;  /* 0x000000ffff407224 */ /* 0x000fe200078e00ff */
[----:B------:R-:W-:Y:S01]  /*0a30*/  MOV R62, RZ ;  /* 0x000000ff003e7202 */ /* 0x000fe20000000f00 */
[----:B------:R-:W-:Y:S01]  /*0a40*/  CS2R R60, SRZ ;  /* 0x00000000003c7805 */ /* 0x000fe2000001ff00 */
[----:B------:R-:W-:Y:S01]  /*0a50*/  LEA.HI.SX32 R0, R0, R2, 0x1c ;  /* 0x0000000200007211 */ /* 0x000fe200078fe2ff */
[----:B------:R-:W-:Y:S01]  /*0a60*/  IMAD.MOV.U32 R58, RZ, RZ, RZ ;  /* 0x000000ffff3a7224 */ /* 0x000fe200078e00ff */
[----:B------:R-:W-:Y:S01]  /*0a70*/  CS2R R12, SRZ ;  /* 0x00000000000c7805 */ /* 0x000fe2000001ff00 */
[----:B------:R-:W-:Y:S01]  /*0a80*/  IMAD.MOV.U32 R56, RZ, RZ, RZ ;  /* 0x000000ffff387224 */ /* 0x000fe200078e00ff */
[----:B------:R-:W-:Y:S01]  /*0a90*/  IMNMX R251, RZ, R0, !PT ;  /* 0x00000000fffb7217 */ /* 0x000fe20007800200 */
[----:B------:R-:W-:Y:S01]  /*0aa0*/  CS2R R16, SRZ ;  /* 0x0000000000107805 */ /* 0x000fe2000001ff00 */
[----:B------:R-:W-:Y:S01]  /*0ab0*/  MOV R54, RZ ;  /* 0x000000ff00367202 */ /* 0x000fe20000000f00 */
[----:B------:R-:W-:Y:S01]  /*0ac0*/  IMAD.MOV.U32 R52, RZ, RZ, RZ ;  /* 0x000000ffff347224 */ /* 0x000fe200078e00ff */
[----:B------:R-:W-:Y:S01]  /*0ad0*/  ISETP.GT.AND P0, PT, R218, R251, PT ;  /* 0x000000fbda00720c */ /* 0x000fe20003f04270 */
[----:B------:R-:W-:Y:S01]  /*0ae0*/  CS2R R18, SRZ ;  /* 0x0000000000127805 */ /* 0x000fe2000001ff00 */
[----:B------:R-:W-:Y:S01]  /*0af0*/  MOV R122, RZ ;  /* 0x000000ff007a7202 */ /* 0x000fe20000000f00 */
[----:B------:R-:W-:Y:S01]  /*0b00*/  IMAD.MOV.U32 R120, RZ, RZ, RZ ;  /* 0x000000ffff787224 */ /* 0x000fe200078e00ff */
[----:B------:R-:W-:Y:S01]  /*0b10*/  MOV R118, RZ ;  /* 0x000000ff00767202 */ /* 0x000fe20000000f00 */
[----:B------:R-:W-:Y:S01]  /*0b20*/  CS2R R20, SRZ ;  /* 0x0000000000147805 */ /* 0x000fe2000001ff00 */
[----:B------:R-:W-:Y:S01]  /*0b30*/  IMAD.MOV.U32 R116, RZ, RZ, RZ ;  /* 0x000000ffff747224 */ /* 0x000fe200078e00ff */
[----:B------:R-:W-:Y:S01]  /*0b40*/  MOV R114, RZ ;  /* 0x000000ff00727202 */ /* 0x000fe20000000f00 */
[----:B------:R-:W-:Y:S01]  /*0b50*/  CS2R R22, SRZ ;  /* 0x0000000000167805 */ /* 0x000fe2000001ff00 */
[----:B------:R-:W-:Y:S01]  /*0b60*/  IMAD.MOV.U32 R112, RZ, RZ, RZ ;  /* 0x000000ffff707224 */ /* 0x000fe200078e00ff */
[----:B------:R-:W-:Y:S01]  /*0b70*/  MOV R110, RZ ;  /* 0x000000ff006e7202 */ /* 0x000fe20000000f00 */
[----:B------:R-:W-:Y:S01]  /*0b80*/  CS2R R24, SRZ ;  /* 0x0000000000187805 */ /* 0x000fe2000001ff00 */
[----:B------:R-:W-:Y:S01]  /*0b90*/  IMAD.MOV.U32 R108, RZ, RZ, RZ ;  /* 0x000000ffff6c7224 */ /* 0x000fe200078e00ff */
[----:B------:R-:W-:Y:S01]  /*0ba0*/  CS2R R106, SRZ ;  /* 0x00000000006a7805 */ /* 0x000fe2000001ff00 */
[----:B------:R-:W-:Y:S01]  /*0bb0*/  MOV R104, RZ ;  /* 0x000000ff00687202 */ /* 0x000fe20000000f00 */
[----:B------:R-:W-:Y:S01]  /*0bc0*/  CS2R R102, SRZ ;  /* 0x0000000000667805 */ /* 0x000fe2000001ff00 */
[----:B------:R-:W-:Y:S01]  /*0bd0*/  IMAD.MOV.U32 R27, RZ, RZ, RZ ;  /* 0x000000ffff1b7224 */ /* 0x000fe200078e00ff */
[----:B------:R-:W-:Y:S01]  /*0be0*/  MOV R100, RZ ;  /* 0x000000ff00647202 */ /* 0x000fe20000000f00 */
[----:B------:R-:W-:Y:S01]  /*0bf0*/  CS2R R98, SRZ ;  /* 0x0000000000627805 */ /* 0x000fe2000001ff00 */
[----:B------:R-:W-:Y:S01]  /*0c00*/  CS2R R28, SRZ ;  /* 0x00000000001c7805 */ /* 0x000fe2000001ff00 */
        /* <DEDUP_REMOVED lines=8> */
[----:B------:R-:W-:Y:S01]  /*0c90*/  MOV R8, RZ ;  /* 0x000000ff00087202 */ /* 0x000fe20000000f00 */
[----:B------:R-:W-:Y:S01]  /*0ca0*/  IMAD.MOV.U32 R80, RZ, RZ, RZ ;  /* 0x000000ffff507224 */ /* 0x000fe200078e00ff */
[----:B------:R-:W-:Y:S01]  /*0cb0*/  CS2R R78, SRZ ;  /* 0x00000000004e7805 */ /* 0x000fe2000001ff00 */
[----:B------:R-:W-:Y:S01]  /*0cc0*/  MOV R76, RZ ;  /* 0x000000ff004c7202 */ /* 0x000fe20000000f00 */
[----:B------:R-:W-:Y:S01]  /*0cd0*/  CS2R R32, SRZ ;  /* 0x0000000000207805 */ /* 0x000fe2000001ff00 */
[----:B------:R-:W-:Y:S05]  /*0ce0*/  @!P0 BRA `(.L_x_241) ;  /* 0x000117c000008947 */ /* 0x000fea0003800000 */
[----:B------:R-:W-:-:S04]  /*0cf0*/  ISETP.NE.U32.AND P0, PT, RZ, c[0x0][0x340], PT ;  /* 0x0000d000ff007a0c */ /* 0x000fc80003f05070 */
[----:B------:R-:W-:-:S13]  /*0d00*/  ISETP.NE.AND.EX P0, PT, RZ, c[0x0][0x344], PT, P0 ;  /* 0x0000d100ff007a0c */ /* 0x000fda0003f05300 */
[----:B------:R-:W-:-:S05]  /*0d10*/  @P0 IMAD.WIDE R2, R30, R26, c[0x0][0x340] ;  /* 0x0000d0001e020625 */ /* 0x000fca00078e021a */
[----:B------:R1:W2:Y:S01]  /*0d20*/  @P0 LDG.E R0, [R2.64] ;  /* 0x0000000602000981 */ /* 0x0002a2000c1e1900 */
[----:B------:R-:W-:Y:S01]  /*0d30*/  SHF.R.S32.HI R136, RZ, 0x1f, R137 ;  /* 0x0000001fff887819 */ /* 0x000fe20000011489 */
[----:B------:R-:W-:Y:S02]  /*0d40*/  IMAD.MOV.U32 R18, RZ, RZ, 0x60 ;  /* 0x00000060ff127424 */ /* 0x000fe400078e00ff */
[----:B------:R-:W-:Y:S02]  /*0d50*/  IMAD.MOV.U32 R216, RZ, RZ, RZ ;  /* 0x000000ffffd87224 */ /* 0x000fe400078e00ff */
[----:B------:R-:W-:Y:S01]  /*0d60*/  IMAD R132, R218, R18, -0x60 ;  /* 0xffffffa0da847424 */ /* 0x000fe200078e0212 */
[----:B-1----:R-:W-:-:S04]  /*0d70*/  LEA.HI R3, R136, R137, RZ, 0x3 ;  /* 0x0000008988037211 */ /* 0x002fc800078f18ff */
[----:B------:R-:W-:Y:S02]  /*0d80*/  LOP3.LUT R2, R3, 0xfffffff8, RZ, 0xc0, !PT ;  /* 0xfffffff803027812 */ /* 0x000fe400078ec0ff */
[----:B------:R-:W-:-:S03]  /*0d90*/  SHF.R.S32.HI R19, RZ, 0x3, R3 ;  /* 0x00000003ff137819 */ /* 0x000fc60000011403 */
[----:B------:R-:W-:Y:S02]  /*0da0*/  IMAD.IADD R20, R137, 0x1, -R2 ;  /* 0x0000000189147824 */ /* 0x000fe400078e0a02 */
[----:B------:R-:W-:Y:S02]  /*0db0*/  IMAD.MOV.U32 R2, RZ, RZ, c[0x0][0x2b8] ;  /* 0x0000ae00ff027624 */ /* 0x000fe400078e00ff */
[----:B------:R-:W-:-:S03]  /*0dc0*/  IMAD R231, R20, 0x20, R19 ;  /* 0x0000002014e77824 */ /* 0x000fc600078e0213 */
[----:B------:R-:W-:Y:S01]  /*0dd0*/  ISETP.NE.AND P5, PT, R2, 0x1, PT ;  /* 0x000000010200780c */ /* 0x000fe20003fa5270 */
[----:B------:R-:W-:-:S04]  /*0de0*/  IMAD.IADD R2, R231, 0x1, R132 ;  /* 0x00000001e7027824 */ /* 0x000fc800078e0284 */
[C---:B------:R-:W-:Y:S01]  /*0df0*/  IMAD.IADD R217, R2.reuse, 0x1, R148 ;  /* 0x0000000102d97824 */ /* 0x040fe200078e0294 */
[----:B------:R-:W-:-:S03]  /*0e00*/  ISETP.GE.AND P2, PT, R2, R252, PT ;  /* 0x000000fc0200720c */ /* 0x000fc60003f46270 */
[----:B------:R-:W-:Y:S01]  /*0e10*/  IMAD.MOV.U32 R8, RZ, RZ, R217 ;  /* 0x000000ffff087224 */ /* 0x000fe200078e00d9 */
[----:B------:R-:W-:Y:S01]  /*0e20*/  ISETP.GT.OR P2, PT, R231, 0x5f, P2 ;  /* 0x0000005fe700780c */ /* 0x000fe20001744670 */
[----:B------:R-:W-:Y:S01]  /*0e30*/  BAR.SYNC.DEFER_BLOCKING 0x0 ;  /* 0x0000000000007b1d */ /* 0x000fe20000010000 */
[--C-:B------:R-:W-:Y:S01]  /*0e40*/  SHF.R.S32.HI R4, RZ, 0x1f, R30.reuse ;  /* 0x0000001fff047819 */ /* 0x100fe2000001141e */
[----:B------:R-:W-:Y:S02]  /*0e50*/  IMAD.IADD R5, R156, 0x1, R231 ;  /* 0x000000019c057824 */ /* 0x000fe400078e02e7 */
[----:B------:R-:W-:-:S04]  /*0e60*/  @!P0 IMAD.MOV.U32 R0, RZ, RZ, R30 ;  /* 0x000000ffff008224 */ /* 0x000fc800078e001e */
[----:B--2---:R-:W-:Y:S01]  /*0e70*/  IMAD.WIDE.U32 R146, R0, c[0x0][0x2b0], RZ ;  /* 0x0000ac0000927a25 */ /* 0x004fe200078e00ff */
[----:B------:R-:W-:Y:S02]  /*0e80*/  SHF.R.S32.HI R3, RZ, 0x1f, R0 ;  /* 0x0000001fff037819 */ /* 0x000fe40000011400 */
[----:B------:R-:W-:Y:S01]  /*0e90*/  SEL R6, R4, RZ, !P1 ;  /* 0x000000ff04067207 */ /* 0x000fe20004800000 */
[----:B------:R-:W-:-:S04]  /*0ea0*/  @P4 IMAD.HI.U32 R7, R5, c[0x0][0x2c8], RZ ;  /* 0x0000b20005074a27 */ /* 0x000fc800078e00ff */
[----:B------:R-:W-:Y:S02]  /*0eb0*/  IMAD R16, R138, c[0x0][0x2c4], RZ ;  /* 0x0000b1008a107a24 */ /* 0x000fe400078e02ff */
[----:B------:R-:W-:-:S04]  /*0ec0*/  IMAD.WIDE.U32 R144, R34, c[0x0][0x1e8], RZ ;  /* 0x00007a0022907a25 */ /* 0x000fc800078e00ff */
[----:B------:R-:W-:Y:S01]  /*0ed0*/  IMAD.WIDE.U32 R24, R34, c[0x0][0x210], RZ ;  /* 0x0000840022187a25 */ /* 0x000fe200078e00ff */
[----:B------:R-:W-:Y:S01]  /*0ee0*/  LEA.HI R135, R136, R137, RZ, 0x5 ;  /* 0x0000008988877211 */ /* 0x000fe200078f28ff */
[----:B------:R-:W-:Y:S02]  /*0ef0*/  STL.64 [R1+0x18], R146 ;  /* 0x0000189201007387 */ /* 0x000fe40000100a00 */
[----:B------:R-:W-:Y:S02]  /*0f00*/  IMAD R2, R3, c[0x0][0x2b0], RZ ;  /* 0x0000ac0003027a24 */ /* 0x000fe400078e02ff */
[----:B------:R-:W-:-:S04]  /*0f10*/  @P5 IMAD.HI.U32 R3, R217, c[0x0][0x2bc], RZ ;  /* 0x0000af00d9035a27 */ /* 0x000fc800078e00ff */
[----:B------:R-:W-:Y:S01]  /*0f20*/  IMAD R2, R0, c[0x0][0x2b4], R2 ;  /* 0x0000ad0000027a24 */ /* 0x000fe200078e0202 */
[----:B------:R-:W-:-:S03]  /*0f30*/  @P5 SHF.R.U32.HI R8, RZ, c[0x0][0x2c0], R3 ;  /* 0x0000b000ff085a19 */ /* 0x000fc60000011603 */
[----:B------:R-:W-:Y:S01]  /*0f40*/  IMAD.IADD R143, R147, 0x1, R2 ;  /* 0x00000001938f7824 */ /* 0x000fe200078e0202 */
[----:B------:R-:W-:-:S04]  /*0f50*/  @!P2 IADD3 R0, P0, R8, R146, RZ ;  /* 0x000000920800a210 */ /* 0x000fc80007f1e0ff */
[----:B------:R-:W-:Y:S01]  /*0f60*/  @!P2 LEA.HI.X.SX32 R3, R8, R143, 0x1, P0 ;  /* 0x0000008f0803a211 */ /* 0x000fe200000f0eff */
[----:B------:R-:W-:Y:S01]  /*0f70*/  IMAD R6, R6, c[0x0][0x1c0], RZ ;  /* 0x0000700006067a24 */ /* 0x000fe200078e02ff */
[----:B------:R-:W-:Y:S01]  /*0f80*/  @!P2 LEA R2, P0, R0, c[0x0][0x2a0], 0x2 ;  /* 0x0000a8000002aa11 */ /* 0x000fe200078010ff */
[----:B------:R-:W-:Y:S01]  /*0f90*/  IMAD.SHL.U32 R226, R20, 0x8, RZ ;  /* 0x0000000814e27824 */ /* 0x000fe200078e00ff */
[----:B------:R-:W-:Y:S01]  /*0fa0*/  SEL R4, R30, RZ, !P1 ;  /* 0x000000ff1e047207 */ /* 0x000fe20004800000 */
[----:B------:R-:W-:Y:S01]  /*0fb0*/  IMAD.IADD R13, R156, 0x1, R19 ;  /* 0x000000019c0d7824 */ /* 0x000fe200078e0213 */
[----:B------:R-:W-:Y:S01]  /*0fc0*/  @!P2 LEA.HI.X R3, R0, c[0x0][0x2a4], R3, 0x2, P0 ;  /* 0x0000a9000003aa11 */ /* 0x000fe200000f1403 */
[----:B------:R-:W-:Y:S04]  /*0fd0*/  STL [R1+0x20], R143 ;  /* 0x0000208f01007387 */ /* 0x000fe80000100800 */
[----:B------:R1:W2:Y:S01]  /*0fe0*/  @!P2 LDG.E R216, [R2.64] ;  /* 0x0000000602d8a981 */ /* 0x0002a2000c1e1900 */
[----:B------:R-:W-:Y:S01]  /*0ff0*/  SHF.R.S32.HI R0, RZ, 0x1f, R9 ;  /* 0x0000001fff007819 */ /* 0x000fe20000011409 */
[----:B------:R-:W-:Y:S01]  /*1000*/  IMAD R6, R4, c[0x0][0x1c4], R6 ;  /* 0x0000710004067a24 */ /* 0x000fe200078e0206 */
[----:B------:R-:W-:-:S02]  /*1010*/  IADD3 R21, R226, 0x40, RZ ;  /* 0x00000040e2157810 */ /* 0x000fc40007ffe0ff */
[----:B------:R-:W-:Y:S01]  /*1020*/  ISETP.GE.AND P6, PT, R226, c[0x0][0x198], PT ;  /* 0x00006600e2007a0c */ /* 0x000fe20003fc6270 */
[----:B------:R-:W-:Y:S01]  /*1030*/  IMAD R0, R0, c[0x0][0x178], RZ ;  /* 0x00005e0000007a24 */ /* 0x000fe200078e02ff */
[----:B------:R-:W-:Y:S02]  /*1040*/  ISETP.GE.AND P2, PT, R21, c[0x0][0x198], PT ;  /* 0x0000660015007a0c */ /* 0x000fe40003f46270 */
[----:B------:R-:W-:Y:S01]  /*1050*/  SHF.R.S32.HI R134, RZ, 0x5, R135 ;  /* 0x00000005ff867819 */ /* 0x000fe20000011487 */
[C---:B------:R-:W-:Y:S01]  /*1060*/  IMAD R0, R9.reuse, c[0x0][0x17c], R0 ;  /* 0x00005f0009007a24 */ /* 0x040fe200078e0200 */
[----:B------:R-:W-:Y:S01]  /*1070*/  SHF.R.S32.HI R248, RZ, 0x1f, R226 ;  /* 0x0000001ffff87819 */ /* 0x000fe200000114e2 */
[----:B-1----:R-:W-:-:S04]  /*1080*/  IMAD.WIDE.U32 R2, R9, c[0x0][0x178], RZ ;  /* 0x00005e0009027a25 */ /* 0x002fc800078e00ff */
[----:B------:R-:W-:Y:S02]  /*1090*/  IMAD.IADD R3, R3, 0x1, R0 ;  /* 0x0000000103037824 */ /* 0x000fe400078e0200 */
[----:B------:R-:W-:Y:S02]  /*10a0*/  IMAD R0, R31, c[0x0][0x1b8], RZ ;  /* 0x00006e001f007a24 */ /* 0x000fe400078e02ff */
[----:B------:R-:W-:-:S04]  /*10b0*/  IMAD.WIDE.U32 R2, R34, c[0x0][0x1b8], R2 ;  /* 0x00006e0022027a25 */ /* 0x000fc800078e0002 */
[----:B------:R-:W-:-:S04]  /*10c0*/  IMAD R0, R34, c[0x0][0x1bc], R0 ;  /* 0x00006f0022007a24 */ /* 0x000fc800078e0200 */
[----:B------:R-:W-:Y:S02]  /*10d0*/  IMAD.IADD R3, R3, 0x1, R0 ;  /* 0x0000000103037824 */ /* 0x000fe400078e0200 */
[----:B------:R-:W-:Y:S01]  /*10e0*/  IMAD.MOV.U32 R0, RZ, RZ, R5 ;  /* 0x000000ffff007224 */ /* 0x000fe200078e0005 */
[----:B------:R-:W-:Y:S01]  /*10f0*/  @P4 SHF.R.U32.HI R0, RZ, c[0x0][0x2cc], R7 ;  /* 0x0000b300ff004a19 */ /* 0x000fe20000011607 */
[----:B------:R-:W-:-:S03]  /*1100*/  IMAD.WIDE.U32 R2, R4, c[0x0][0x1c0], R2 ;  /* 0x0000700004027a25 */ /* 0x000fc600078e0002 */
[--C-:B------:R-:W-:Y:S01]  /*1110*/  SHF.R.S32.HI R7, RZ, 0x1f, R0.reuse ;  /* 0x0000001fff077819 */ /* 0x100fe20000011400 */
[----:B------:R-:W-:Y:S02]  /*1120*/  IMAD.MOV R4, RZ, RZ, -R0 ;  /* 0x000000ffff047224 */ /* 0x000fe400078e0a00 */
[----:B------:R-:W-:Y:S02]  /*1130*/  IMAD.IADD R3, R3, 0x1, R6 ;  /* 0x0000000103037824 */ /* 0x000fe400078e0206 */
[----:B------:R-:W-:Y:S02]  /*1140*/  IMAD R4, R4, c[0x0][0x2c4], R5 ;  /* 0x0000b10004047a24 */ /* 0x000fe400078e0205 */
[----:B------:R-:W-:Y:S02]  /*1150*/  IMAD R5, R7, c[0x0][0x1b0], RZ ;  /* 0x00006c0007057a24 */ /* 0x000fe400078e02ff */
[----:B------:R-:W-:-:S04]  /*1160*/  IMAD.WIDE.U32 R2, R0, c[0x0][0x1b0], R2 ;  /* 0x00006c0000027a25 */ /* 0x000fc800078e0002 */
[----:B------:R-:W-:Y:S01]  /*1170*/  IMAD R6, R0, c[0x0][0x1b4], R5 ;  /* 0x00006d0000067a24 */ /* 0x000fe200078e0205 */
[----:B------:R-:W-:-:S03]  /*1180*/  SHF.R.S32.HI R5, RZ, 0x1f, R4 ;  /* 0x0000001fff057819 */ /* 0x000fc60000011404 */
[----:B------:R-:W-:Y:S01]  /*1190*/  IMAD.IADD R3, R3, 0x1, R6 ;  /* 0x0000000103037824 */ /* 0x000fe200078e0206 */
[----:B------:R-:W-:Y:S01]  /*11a0*/  SHF.R.S32.HI R6, RZ, 0x1f, R21 ;  /* 0x0000001fff067819 */ /* 0x000fe20000011415 */
[----:B------:R-:W-:Y:S02]  /*11b0*/  IMAD R0, R5, c[0x0][0x1a8], RZ ;  /* 0x00006a0005007a24 */ /* 0x000fe400078e02ff */
[----:B------:R-:W-:-:S04]  /*11c0*/  IMAD.WIDE.U32 R2, R4, c[0x0][0x1a8], R2 ;  /* 0x00006a0004027a25 */ /* 0x000fc800078e0002 */
[----:B------:R-:W-:Y:S01]  /*11d0*/  IMAD R0, R4, c[0x0][0x1ac], R0 ;  /* 0x00006b0004007a24 */ /* 0x000fe200078e0200 */
[----:B------:R-:W-:Y:S01]  /*11e0*/  LEA R12, P0, R2, c[0x0][0x160], 0x1 ;  /* 0x00005800020c7a11 */ /* 0x000fe200078008ff */
[----:B------:R-:W-:Y:S02]  /*11f0*/  IMAD.SHL.U32 R4, R19, 0x40, RZ ;  /* 0x0000004013047824 */ /* 0x000fe400078e00ff */
[----:B------:R-:W-:Y:S02]  /*1200*/  IMAD.IADD R3, R3, 0x1, R0 ;  /* 0x0000000103037824 */ /* 0x000fe400078e0200 */
[----:B------:R-:W-:Y:S01]  /*1210*/  IMAD.MOV R5, RZ, RZ, -R8 ;  /* 0x000000ffff057224 */ /* 0x000fe200078e0a08 */
[----:B------:R-:W-:Y:S02]  /*1220*/  LOP3.LUT R0, R4, 0x1c0, RZ, 0xc0, !PT ;  /* 0x000001c004007812 */ /* 0x000fe400078ec0ff */
[----:B------:R-:W-:Y:S01]  /*1230*/  LEA.HI.X R11, R2, c[0x0][0x164], R3, 0x1, P0 ;  /* 0x00005900020b7a11 */ /* 0x000fe200000f0c03 */
[----:B------:R-:W-:Y:S01]  /*1240*/  IMAD R217, R5, c[0x0][0x2b8], R217 ;  /* 0x0000ae0005d97a24 */ /* 0x000fe200078e02d9 */
[----:B------:R-:W-:Y:S01]  /*1250*/  SHF.R.U32.HI R4, RZ, 0x3, R0 ;  /* 0x00000003ff047819 */ /* 0x000fe20000011600 */
[----:B------:R-:W-:Y:S01]  /*1260*/  SHFL.IDX PT, R2, R12, RZ, 0x181f ;  /* 0x00181fff0c027589 */ /* 0x000fe200000e0000 */
[----:B------:R-:W-:-:S02]  /*1270*/  LOP3.LUT R0, R0, 0x38, R226, 0xf8, !PT ;  /* 0x0000003800007812 */ /* 0x000fc400078ef8e2 */
[----:B------:R-:W-:Y:S01]  /*1280*/  ISETP.GE.AND P0, PT, R13, R16, PT ;  /* 0x000000100d00720c */ /* 0x000fe20003f06270 */
[----:B------:R-:W1:Y:S01]  /*1290*/  SHFL.IDX PT, R3, R11, RZ, 0x181f ;  /* 0x00181fff0b037589 */ /* 0x000e6200000e0000 */
[----:B------:R-:W-:Y:S02]  /*12a0*/  LOP3.LUT R4, R0, R4, RZ, 0x3c, !PT ;  /* 0x0000000400047212 */ /* 0x000fe400078e3cff */
[----:B------:R-:W-:Y:S01]  /*12b0*/  LEA.HI R0, R136, R137, RZ, 0x6 ;  /* 0x0000008988007211 */ /* 0x000fe200078f30ff */
[----:B------:R-:W-:Y:S01]  /*12c0*/  SHFL.IDX PT, R5, R11, 0x1, 0x181f ;  /* 0x00381f000b057f89 */ /* 0x000fe200000e0000 */
[----:B------:R-:W-:-:S03]  /*12d0*/  SHF.R.S32.HI R14, RZ, 0x1f, R217 ;  /* 0x0000001fff0e7819 */ /* 0x000fc600000114d9 */
[----:B------:R-:W-:Y:S02]  /*12e0*/  IMAD.SHL.U32 R0, R0, 0x8, RZ ;  /* 0x0000000800007824 */ /* 0x000fe400078e00ff */
[----:B------:R-:W-:-:S03]  /*12f0*/  IMAD R10, R14, c[0x0][0x1e0], RZ ;  /* 0x000078000e0a7a24 */ /* 0x000fc600078e02ff */
[----:B------:R-:W-:Y:S02]  /*1300*/  LOP3.LUT R4, R4, 0xfffffe00, R0, 0xf8, !PT ;  /* 0xfffffe0004047812 */ /* 0x000fe400078ef800 */
[----:B------:R-:W-:-:S03]  /*1310*/  LEA.HI R0, R6, R21, RZ, 0x3 ;  /* 0x0000001506007211 */ /* 0x000fc600078f18ff */
[----:B------:R-:W-:Y:S01]  /*1320*/  IMAD.SHL.U32 R219, R4, 0x2, RZ ;  /* 0x0000000204db7824 */ /* 0x000fe200078e00ff */
[----:B------:R-:W-:Y:S01]  /*1330*/  LOP3.LUT R140, R0, 0xfffffff8, RZ, 0xc0, !PT ;  /* 0xfffffff8008c7812 */ /* 0x000fe200078ec0ff */
[----:B------:R-:W3:Y:S01]  /*1340*/  SHFL.IDX PT, R4, R12, 0x1, 0x181f ;  /* 0x00381f000c047f89 */ /* 0x000ee200000e0000 */
[----:B------:R-:W-:Y:S02]  /*1350*/  IADD3 R0, R13, 0x20, RZ ;  /* 0x000000200d007810 */ /* 0x000fe40007ffe0ff */
[----:B------:R-:W-:Y:S01]  /*1360*/  SHF.R.S32.HI R141, RZ, 0x1f, R140 ;  /* 0x0000001fff8d7819 */ /* 0x000fe2000001148c */
[----:B-1----:R-:W-:Y:S01]  /*1370*/  @!P0 IMAD.WIDE R8, R226, 0x2, R2 ;  /* 0x00000002e2088825 */ /* 0x002fe200078e0202 */
[----:B------:R-:W-:-:S03]  /*1380*/  IADD3 R232, R219, 0x100, RZ ;  /* 0x00000100dbe87810 */ /* 0x000fc60007ffe0ff */
[----:B------:R-:W-:Y:S01]  /*1390*/  @!P0 IMAD.WIDE R6, R140, 0x2, R2 ;  /* 0x000000028c068825 */ /* 0x000fe200078e0202 */
[----:B------:R1:W-:Y:S03]  /*13a0*/  @!P0 LDGSTS.E.BYPASS.LTC128B.128 [R219+0x100], [R8.64], !P6 ;  /* 0x0010000008db8fae */ /* 0x0003e6000f101d46 */
[----:B------:R-:W-:Y:S01]  /*13b0*/  IMAD.WIDE.U32 R2, R217, c[0x0][0x1e0], RZ ;  /* 0x00007800d9027a25 */ /* 0x000fe200078e00ff */
[----:B------:R4:W-:Y:S01]  /*13c0*/  @!P0 LDGSTS.E.BYPASS.LTC128B.128 [R219+0x4100], [R6.64], !P2 ;  /* 0x0410000006db8fae */ /* 0x0009e2000d101d46 */
[-C--:B------:R-:W-:Y:S02]  /*13d0*/  ISETP.GE.AND P0, PT, R0, R16.reuse, PT ;  /* 0x000000100000720c */ /* 0x080fe40003f06270 */
[----:B------:R-:W-:Y:S01]  /*13e0*/  IADD3 R0, R13, 0x40, RZ ;  /* 0x000000400d007810 */ /* 0x000fe20007ffe0ff */
[----:B------:R-:W-:Y:S03]  /*13f0*/  STL [R1+0x28], R141 ;  /* 0x0000288d01007387 */ /* 0x000fe60000100800 */
[----:B------:R-:W-:Y:S01]  /*1400*/  ISETP.GE.AND P1, PT, R0, R16, PT ;  /* 0x000000100000720c */ /* 0x000fe20003f26270 */
[----:B------:R-:W-:-:S04]  /*1410*/  IMAD R0, R31, c[0x0][0x1e8], RZ ;  /* 0x00007a001f007a24 */ /* 0x000fc800078e02ff */
[----:B------:R-:W-:-:S04]  /*1420*/  IMAD R0, R34, c[0x0][0x1ec], R0 ;  /* 0x00007b0022007a24 */ /* 0x000fc800078e0200 */
[----:B------:R-:W-:Y:S02]  /*1430*/  IMAD.IADD R142, R145, 0x1, R0 ;  /* 0x00000001918e7824 */ /* 0x000fe400078e0200 */
[----:B-1----:R-:W-:Y:S02]  /*1440*/  IMAD R8, R217, c[0x0][0x1e4], R10 ;  /* 0x00007900d9087a24 */ /* 0x002fe400078e020a */
[----:B------:R-:W-:Y:S02]  /*1450*/  IMAD R10, R218, -0x60, R18 ;  /* 0xffffffa0da0a7824 */ /* 0x000fe400078e0212 */
[----:B------:R-:W-:Y:S01]  /*1460*/  IMAD.IADD R3, R3, 0x1, R8 ;  /* 0x0000000103037824 */ /* 0x000fe200078e0208 */
[----:B----4-:R-:W-:Y:S01]  /*1470*/  SHFL.IDX PT, R6, R12, 0x2, 0x181f ;  /* 0x00581f000c067f89 */ /* 0x010fe200000e0000 */
[----:B---3--:R-:W-:-:S03]  /*1480*/  @!P0 IMAD.WIDE R8, R226, 0x2, R4 ;  /* 0x00000002e2088825 */ /* 0x008fc600078e0204 */
[----:B------:R-:W1:Y:S01]  /*1490*/  SHFL.IDX PT, R7, R11, 0x2, 0x181f ;  /* 0x00581f000b077f89 */ /* 0x000e6200000e0000 */
[----:B------:R-:W-:-:S03]  /*14a0*/  @!P0 IMAD.WIDE R4, R140, 0x2, R4 ;  /* 0x000000028c048825 */ /* 0x000fc600078e0204 */
[----:B------:R3:W-:Y:S01]  /*14b0*/  @!P0 LDGSTS.E.BYPASS.LTC128B.128 [R219+0x1100], [R8.64], !P6 ;  /* 0x0110000008db8fae */ /* 0x0007e2000f101d46 */
[----:B------:R-:W-:-:S03]  /*14c0*/  IMAD.IADD R133, R252, 0x1, R10 ;  /* 0x00000001fc857824 */ /* 0x000fc600078e020a */
[----:B------:R4:W-:Y:S01]  /*14d0*/  @!P0 LDGSTS.E.BYPASS.LTC128B.128 [R219+0x5100], [R4.64], !P2 ;  /* 0x0510000004db8fae */ /* 0x0009e2000d101d46 */
[----:B------:R-:W-:Y:S01]  /*14e0*/  IMAD.IADD R30, R133, 0x1, -R19 ;  /* 0x00000001851e7824 */ /* 0x000fe200078e0a13 */
[----:B--2---:R-:W-:Y:S01]  /*14f0*/  SHF.R.S32.HI R15, RZ, 0x1f, R216 ;  /* 0x0000001fff0f7819 */ /* 0x004fe200000114d8 */
[----:B----4-:R-:W-:Y:S02]  /*1500*/  IMAD.WIDE.U32 R4, R216, c[0x0][0x1f0], R2 ;  /* 0x00007c00d8047a25 */ /* 0x010fe400078e0002 */
[----:B------:R-:W-:Y:S02]  /*1510*/  SHFL.IDX PT, R2, R12, 0x3, 0x181f ;  /* 0x00781f000c027f89 */ /* 0x000fe400000e0000 */
[----:B---3--:R-:W-:Y:S01]  /*1520*/  IMAD R8, R15, c[0x0][0x1f0], RZ ;  /* 0x00007c000f087a24 */ /* 0x008fe200078e02ff */
[----:B------:R-:W-:Y:S01]  /*1530*/  IADD3 R0, P0, R144, R4, RZ ;  /* 0x0000000490007210 */ /* 0x000fe20007f1e0ff */
[----:B------:R2:W3:Y:S02]  /*1540*/  SHFL.IDX PT, R3, R11, 0x3, 0x181f ;  /* 0x00781f000b037f89 */ /* 0x0004e400000e0000 */
[----:B------:R-:W-:-:S05]  /*1550*/  IMAD R8, R216, c[0x0][0x1f4], R8 ;  /* 0x00007d00d8087a24 */ /* 0x000fca00078e0208 */
[----:B------:R-:W-:Y:S02]  /*1560*/  IADD3.X R4, R142, R5, R8, P0, !PT ;  /* 0x000000058e047210 */ /* 0x000fe400007fe408 */
[----:B------:R-:W-:Y:S02]  /*1570*/  IADD3 R5, R13, 0x60, RZ ;  /* 0x000000600d057810 */ /* 0x000fe40007ffe0ff */
[----:B--2---:R-:W-:-:S04]  /*1580*/  LEA R11, P0, R0, c[0x0][0x1c8], 0x1 ;  /* 0x00007200000b7a11 */ /* 0x004fc800078008ff */
[----:B------:R-:W-:Y:S01]  /*1590*/  LEA.HI.X R12, R0, c[0x0][0x1cc], R4, 0x1, P0 ;  /* 0x00007300000c7a11 */ /* 0x000fe200000f0c04 */
[----:B------:R-:W-:Y:S01]  /*15a0*/  IMAD R0, R14, c[0x0][0x208], RZ ;  /* 0x000082000e007a24 */ /* 0x000fe200078e02ff */
[----:B------:R-:W-:Y:S01]  /*15b0*/  ISETP.GE.AND P0, PT, R5, R16, PT ;  /* 0x000000100500720c */ /* 0x000fe20003f06270 */
[----:B-1----:R-:W-:-:S04]  /*15c0*/  @!P1 IMAD.WIDE R4, R226, 0x2, R6 ;  /* 0x00000002e2049825 */ /* 0x002fc800078e0206 */
[----:B------:R-:W-:Y:S01]  /*15d0*/  @!P1 IMAD.WIDE R6, R140, 0x2, R6 ;  /* 0x000000028c069825 */ /* 0x000fe200078e0206 */
[----:B------:R1:W-:Y:S03]  /*15e0*/  @!P1 LDGSTS.E.BYPASS.LTC128B.128 [R219+0x2100], [R4.64], !P6 ;  /* 0x0210000004db9fae */ /* 0x0003e6000f101d46 */
[----:B------:R-:W-:Y:S01]  /*15f0*/  IMAD R0, R217, c[0x0][0x20c], R0 ;  /* 0x00008300d9007a24 */ /* 0x000fe200078e0200 */
[----:B------:R2:W-:Y:S01]  /*1600*/  @!P1 LDGSTS.E.BYPASS.LTC128B.128 [R219+0x6100], [R6.64], !P2 ;  /* 0x0610000006db9fae */ /* 0x0005e2000d101d46 */
[----:B------:R-:W-:Y:S02]  /*1610*/  ISETP.GE.AND P1, PT, R30, 0x21, PT ;  /* 0x000000211e00780c */ /* 0x000fe40003f26270 */
[----:B---3--:R-:W-:-:S05]  /*1620*/  @!P0 IMAD.WIDE R8, R226, 0x2, R2 ;  /* 0x00000002e2088825 */ /* 0x008fca00078e0202 */
[----:B------:R3:W-:Y:S01]  /*1630*/  @!P0 LDGSTS.E.BYPASS.LTC128B.128 [R219+0x3100], [R8.64], !P6 ;  /* 0x0310000008db8fae */ /* 0x0007e2000f101d46 */
[----:B------:R-:W-:-:S04]  /*1640*/  ISETP.GE.AND P6, PT, R21, c[0x0][0x1d4], PT ;  /* 0x0000750015007a0c */ /* 0x000fc80003fc6270 */
[----:B------:R-:W-:Y:S01]  /*1650*/  SEL R139, RZ, 0x10, P6 ;  /* 0x00000010ff8b7807 */ /* 0x000fe20003000000 */
[----:B-1----:R-:W-:Y:S04]  /*1660*/  SHFL.IDX PT, R4, R11, RZ, 0x181f ;  /* 0x00181fff0b047589 */ /* 0x002fe800000e0000 */
[----:B------:R-:W1:Y:S01]  /*1670*/  SHFL.IDX PT, R5, R12, RZ, 0x181f ;  /* 0x00181fff0c057589 */ /* 0x000e6200000e0000 */
[----:B--2---:R-:W-:-:S04]  /*1680*/  @!P0 IMAD.WIDE R6, R140, 0x2, R2 ;  /* 0x000000028c068825 */ /* 0x004fc800078e0202 */
[----:B------:R-:W-:Y:S01]  /*1690*/  IMAD.WIDE.U32 R2, R217, c[0x0][0x208], RZ ;  /* 0x00008200d9027a25 */ /* 0x000fe200078e00ff */
[----:B------:R2:W-:Y:S01]  /*16a0*/  @!P0 LDGSTS.E.BYPASS.LTC128B.128 [R219+0x7100], [R6.64], !P2 ;  /* 0x0710000006db8fae */ /* 0x0005e2000d101d46 */
[----:B------:R-:W-:Y:S02]  /*16b0*/  ISETP.GE.AND P0, PT, R30, 0x1, PT ;  /* 0x000000011e00780c */ /* 0x000fe40003f06270 */
[----:B------:R-:W-:Y:S01]  /*16c0*/  ISETP.GE.AND P2, PT, R226, c[0x0][0x1d4], PT ;  /* 0x00007500e2007a0c */ /* 0x000fe20003f46270 */
[----:B---3--:R3:W-:Y:S01]  /*16d0*/  SHFL.IDX PT, R8, R11, 0x1, 0x181f ;  /* 0x00381f000b087f89 */ /* 0x0087e200000e0000 */
[----:B------:R-:W-:Y:S02]  /*16e0*/  IMAD.IADD R3, R3, 0x1, R0 ;  /* 0x0000000103037824 */ /* 0x000fe400078e0200 */
[----:B------:R-:W-:Y:S01]  /*16f0*/  IMAD R0, R15, c[0x0][0x218], RZ ;  /* 0x000086000f007a24 */ /* 0x000fe200078e02ff */
[----:B------:R-:W4:Y:S01]  /*1700*/  SHFL.IDX PT, R9, R12, 0x1, 0x181f ;  /* 0x00381f000c097f89 */ /* 0x000f2200000e0000 */
[----:B------:R-:W-:-:S03]  /*1710*/  IMAD.WIDE.U32 R2, R216, c[0x0][0x218], R2 ;  /* 0x00008600d8027a25 */ /* 0x000fc600078e0002 */
[----:B------:R-:W0:Y:S01]  /*1720*/  LDGDEPBAR ;  /* 0x00000000000079af */ /* 0x000e220000000000 */
[----:B------:R-:W-:Y:S02]  /*1730*/  IMAD R0, R216, c[0x0][0x21c], R0 ;  /* 0x00008700d8007a24 */ /* 0x000fe400078e0200 */
[----:B--2---:R-:W-:-:S04]  /*1740*/  IMAD R6, R31, c[0x0][0x210], RZ ;  /* 0x000084001f067a24 */ /* 0x004fc800078e02ff */
[----:B---3--:R-:W-:Y:S02]  /*1750*/  IMAD R11, R34, c[0x0][0x214], R6 ;  /* 0x00008500220b7a24 */ /* 0x008fe400078e0206 */
[----:B-1----:R-:W-:-:S04]  /*1760*/  @P0 IMAD.WIDE R6, R226, 0x2, R4 ;  /* 0x00000002e2060825 */ /* 0x002fc800078e0204 */
[----:B------:R-:W-:Y:S01]  /*1770*/  @P0 IMAD.WIDE R4, R140, 0x2, R4 ;  /* 0x000000028c040825 */ /* 0x000fe200078e0204 */
[----:B------:R4:W-:Y:S03]  /*1780*/  @P0 LDGSTS.E.BYPASS.LTC128B.128 [R219+0x8100], [R6.64], !P2 ;  /* 0x0810000006db0fae */ /* 0x0009e6000d101d46 */
[----:B------:R-:W-:Y:S01]  /*1790*/  IMAD.IADD R22, R25, 0x1, R11 ;  /* 0x0000000119167824 */ /* 0x000fe200078e020b */
[----:B------:R1:W-:Y:S01]  /*17a0*/  @P0 LDGSTS.E.BYPASS.LTC128B.128 [R219+0xb100], [R4.64], !P6 ;  /* 0x0b10000004db0fae */ /* 0x0003e2000f101d46 */
[----:B----4-:R-:W-:Y:S01]  /*17b0*/  @P1 IMAD.WIDE R6, R226, 0x2, R8 ;  /* 0x00000002e2061825 */ /* 0x010fe200078e0208 */
[----:B-1----:R-:W-:-:S04]  /*17c0*/  IADD3 R4, P0, R24, R2, RZ ;  /* 0x0000000218047210 */ /* 0x002fc80007f1e0ff */
[----:B------:R1:W-:Y:S01]  /*17d0*/  @P1 LDGSTS.E.BYPASS.LTC128B.128 [R219+0x9100], [R6.64], !P2 ;  /* 0x0910000006db1fae */ /* 0x0003e2000d101d46 */
[----:B------:R-:W-:Y:S01]  /*17e0*/  IADD3.X R0, R22, R3, R0, P0, !PT ;  /* 0x0000000316007210 */ /* 0x000fe200007fe400 */
[----:B------:R-:W-:Y:S01]  /*17f0*/  IMAD R3, R217, c[0x0][0x1e0], RZ ;  /* 0x00007800d9037a24 */ /* 0x000fe200078e02ff */
[----:B------:R-:W-:Y:S01]  /*1800*/  LEA R2, P0, R4, c[0x0][0x1f8], 0x1 ;  /* 0x00007e0004027a11 */ /* 0x000fe200078008ff */
[----:B------:R-:W-:-:S03]  /*1810*/  IMAD.WIDE R22, R226, 0x2, RZ ;  /* 0x00000002e2167825 */ /* 0x000fc600078e02ff */
[----:B------:R-:W-:Y:S01]  /*1820*/  LEA.HI.X R0, R4, c[0x0][0x1fc], R0, 0x1, P0 ;  /* 0x00007f0004007a11 */ /* 0x000fe200000f0c00 */
[----:B------:R-:W-:Y:S01]  /*1830*/  IMAD R3, R216, c[0x0][0x1f0], R3 ;  /* 0x00007c00d8037a24 */ /* 0x000fe200078e0203 */
[----:B------:R-:W2:Y:S01]  /*1840*/  SHFL.IDX PT, R18, R2, RZ, 0x181f ;  /* 0x00181fff02127589 */ /* 0x000ea200000e0000 */
[----:B------:R-:W-:-:S03]  /*1850*/  @P1 IMAD.WIDE R4, R140, 0x2, R8 ;  /* 0x000000028c041825 */ /* 0x000fc600078e0208 */
[----:B------:R-:W-:Y:S01]  /*1860*/  SHFL.IDX PT, R15, R2, 0x1, 0x181f ;  /* 0x00381f00020f7f89 */ /* 0x000fe200000e0000 */
[----:B------:R-:W-:-:S03]  /*1870*/  IMAD R3, R34, c[0x0][0x1e8], R3 ;  /* 0x00007a0022037a24 */ /* 0x000fc600078e0203 */
[----:B------:R3:W-:Y:S01]  /*1880*/  @P1 LDGSTS.E.BYPASS.LTC128B.128 [R219+0xc100], [R4.64], !P6 ;  /* 0x0c10000004db1fae */ /* 0x0007e2000f101d46 */
[----:B------:R-:W-:Y:S02]  /*1890*/  ISETP.GT.AND P1, PT, R30, 0x40, PT ;  /* 0x000000401e00780c */ /* 0x000fe40003f24270 */
[----:B------:R-:W-:Y:S01]  /*18a0*/  LEA R3, R3, c[0x0][0x1c8], 0x1 ;  /* 0x0000720003037a11 */ /* 0x000fe200078e08ff */
[----:B------:R-:W-:Y:S01]  /*18b0*/  SHFL.IDX PT, R14, R2, 0x2, 0x181f ;  /* 0x00581f00020e7f89 */ /* 0x000fe200000e0000 */
[----:B-1----:R-:W-:-:S03]  /*18c0*/  LEA.HI R7, R136, R137, RZ, 0x4 ;  /* 0x0000008988077211 */ /* 0x002fc600078f20ff */
[----:B------:R-:W1:Y:S01]  /*18d0*/  SHFL.IDX PT, R17, R0, RZ, 0x181f ;  /* 0x00181fff00117589 */ /* 0x000e6200000e0000 */
[----:B------:R-:W-:-:S03]  /*18e0*/  IMAD.SHL.U32 R6, R19, 0x8, RZ ;  /* 0x0000000813067824 */ /* 0x000fc600078e00ff */
[----:B------:R-:W4:Y:S01]  /*18f0*/  SHFL.IDX PT, R16, R0, 0x1, 0x181f ;  /* 0x00381f0000107f89 */ /* 0x000f2200000e0000 */
[----:B--2---:R-:W-:-:S03]  /*1900*/  IADD3 R32, P0, R18, R22, RZ ;  /* 0x0000001612207210 */ /* 0x004fc60007f1e0ff */
[----:B------:R2:W5:Y:S04]  /*1910*/  SHFL.IDX PT, R13, R0, 0x2, 0x181f ;  /* 0x00581f00000d7f89 */ /* 0x00056800000e0000 */
[----:B------:R-:W-:Y:S04]  /*1920*/  SHFL.IDX PT, R2, R3, 0x2, 0x181f ;  /* 0x00581f0003027f89 */ /* 0x000fe800000e0000 */
[----:B------:R5:W5:Y:S01]  /*1930*/  SHFL.IDX PT, R3, R12, 0x2, 0x181f ;  /* 0x00581f000c037f89 */ /* 0x000b6200000e0000 */
[----:B---3--:R-:W-:Y:S02]  /*1940*/  LOP3.LUT R4, R7, 0xfffffff0, RZ, 0xc0, !PT ;  /* 0xfffffff007047812 */ /* 0x008fe400078ec0ff */
[----:B------:R-:W-:Y:S01]  /*1950*/  SHF.R.S32.HI R5, RZ, 0x4, R7 ;  /* 0x00000004ff057819 */ /* 0x000fe20000011407 */
[----:B-1----:R-:W-:Y:S01]  /*1960*/  IMAD.X R33, R17, 0x1, R23, P0 ;  /* 0x0000000111217824 */ /* 0x002fe200000e0617 */
[----:B------:R-:W-:-:S05]  /*1970*/  IADD3 R28, P0, R22, R15, RZ ;  /* 0x0000000f161c7210 */ /* 0x000fca0007f1e0ff */
[----:B----4-:R-:W-:Y:S01]  /*1980*/  IMAD.X R29, R23, 0x1, R16, P0 ;  /* 0x00000001171d7824 */ /* 0x010fe200000e0610 */
[----:B------:R-:W-:Y:S01]  /*1990*/  IADD3 R48, P0, R22, R14, RZ ;  /* 0x0000000e16307210 */ /* 0x000fe20007f1e0ff */
[----:B--2---:R-:W-:Y:S01]  /*19a0*/  IMAD.IADD R0, R137, 0x1, -R4 ;  /* 0x0000000189007824 */ /* 0x004fe200078e0a04 */
[----:B------:R-:W-:Y:S01]  /*19b0*/  LEA.HI R4, R7, R5, RZ, 0x1 ;  /* 0x0000000507047211 */ /* 0x000fe200078f08ff */
[----:B------:R-:W-:Y:S02]  /*19c0*/  IMAD.SHL.U32 R7, R20, 0x40, RZ ;  /* 0x0000004014077824 */ /* 0x000fe400078e00ff */
[----:B-----5:R-:W-:Y:S01]  /*19d0*/  IMAD.X R49, R23, 0x1, R13, P0 ;  /* 0x0000000117317824 */ /* 0x020fe200000e060d */
[----:B------:R-:W-:Y:S02]  /*19e0*/  LOP3.LUT R9, R4, 0xfffffffe, RZ, 0xc0, !PT ;  /* 0xfffffffe04097812 */ /* 0x000fe400078ec0ff */
[----:B------:R-:W-:Y:S02]  /*19f0*/  SHF.R.S32.HI R12, RZ, 0x1f, R0 ;  /* 0x0000001fff0c7819 */ /* 0x000fe40000011400 */
[----:B------:R-:W-:-:S02]  /*1a00*/  LOP3.LUT R4, R7, 0x1c0, RZ, 0xc0, !PT ;  /* 0x000001c007047812 */ /* 0x000fc400078ec0ff */
[----:B------:R-:W-:Y:S02]  /*1a10*/  LEA.HI R12, R12, R0, RZ, 0x3 ;  /* 0x000000000c0c7211 */ /* 0x000fe400078f18ff */
[----:B------:R-:W-:Y:S02]  /*1a20*/  LOP3.LUT R8, R4, 0x8, R6, 0xf8, !PT ;  /* 0x0000000804087812 */ /* 0x000fe400078ef806 */
[----:B------:R-:W-:Y:S02]  /*1a30*/  LOP3.LUT R7, R12, 0xfffffff8, RZ, 0xc0, !PT ;  /* 0xfffffff80c077812 */ /* 0x000fe400078ec0ff */
[----:B------:R-:W-:Y:S01]  /*1a40*/  SHF.R.U32.HI R6, RZ, 0x3, R4 ;  /* 0x00000003ff067819 */ /* 0x000fe20000011604 */
[----:B------:R-:W-:Y:S02]  /*1a50*/  IMAD.IADD R4, R5, 0x1, -R9 ;  /* 0x0000000105047824 */ /* 0x000fe400078e0a09 */
[----:B------:R-:W-:Y:S01]  /*1a60*/  IMAD.IADD R11, R0, 0x1, -R7 ;  /* 0x00000001000b7824 */ /* 0x000fe200078e0a07 */
[----:B------:R-:W-:Y:S01]  /*1a70*/  LOP3.LUT R0, R8, R6, RZ, 0x3c, !PT ;  /* 0x0000000608007212 */ /* 0x000fe200078e3cff */
[----:B------:R-:W-:-:S04]  /*1a80*/  @P1 IMAD.WIDE R8, R226, 0x2, R2 ;  /* 0x00000002e2081825 */ /* 0x000fc800078e0202 */
[C---:B------:R-:W-:Y:S01]  /*1a90*/  IMAD R0, R4.reuse, 0x200, R0 ;  /* 0x0000020004007824 */ /* 0x040fe200078e0200 */
[----:B------:R1:W-:Y:S01]  /*1aa0*/  @P1 LDGSTS.E.BYPASS.LTC128B.128 [R219+0xa100], [R8.64], !P2 ;  /* 0x0a10000008db1fae */ /* 0x0003e2000d101d46 */
[----:B------:R-:W-:Y:S02]  /*1ab0*/  IMAD.SHL.U32 R7, R4, 0x8, RZ ;  /* 0x0000000804077824 */ /* 0x000fe400078e00ff */
[----:B------:R-:W-:-:S04]  /*1ac0*/  @P1 IMAD.WIDE R4, R140, 0x2, R2 ;  /* 0x000000028c041825 */ /* 0x000fc800078e0202 */
[----:B------:R-:W-:Y:S01]  /*1ad0*/  IMAD.SHL.U32 R6, R11, 0x40, RZ ;  /* 0x000000400b067824 */ /* 0x000fe200078e00ff */
[----:B------:R2:W-:Y:S01]  /*1ae0*/  @P1 LDGSTS.E.BYPASS.LTC128B.128 [R219+0xd100], [R4.64], !P6 ;  /* 0x0d10000004db1fae */ /* 0x0005e2000f101d46 */
[----:B------:R-:W-:Y:S01]  /*1af0*/  IMAD.WIDE R2, R140, 0x2, RZ ;  /* 0x000000028c027825 */ /* 0x000fe200078e02ff */
[----:B------:R-:W-:Y:S02]  /*1b00*/  LOP3.LUT P1, RZ, R20, 0x2, RZ, 0xc0, !PT ;  /* 0x0000000214ff7812 */ /* 0x000fe4000782c0ff */
[----:B------:R-:W0:Y:S01]  /*1b10*/  LDGDEPBAR ;  /* 0x00000000000079af */ /* 0x000e220000000000 */
[----:B------:R-:W-:Y:S01]  /*1b20*/  LOP3.LUT R6, R6, 0x1c0, RZ, 0xc0, !PT ;  /* 0x000001c006067812 */ /* 0x000fe200078ec0ff */
[----:B------:R-:W-:Y:S01]  /*1b30*/  IMAD.SHL.U32 R196, R0, 0x2, RZ ;  /* 0x0000000200c47824 */ /* 0x000fe200078e00ff */
[----:B------:R-:W-:Y:S02]  /*1b40*/  IADD3 R22, P0, R18, R2, RZ ;  /* 0x0000000212167210 */ /* 0x000fe40007f1e0ff */
[----:B------:R-:W-:-:S02]  /*1b50*/  LOP3.LUT R7, R6, 0x8, R7, 0xf8, !PT ;  /* 0x0000000806077812 */ /* 0x000fc400078ef807 */
[----:B------:R-:W-:Y:S01]  /*1b60*/  SHF.R.U32.HI R6, RZ, 0x3, R6 ;  /* 0x00000003ff067819 */ /* 0x000fe20000011606 */
[----:B------:R-:W-:Y:S01]  /*1b70*/  IMAD.X R23, R17, 0x1, R3, P0 ;  /* 0x0000000111177824 */ /* 0x000fe200000e0603 */
[----:B------:R-:W-:Y:S02]  /*1b80*/  IADD3 R18, P0, R2, R15, RZ ;  /* 0x0000000f02127210 */ /* 0x000fe40007f1e0ff */
[----:B------:R-:W-:Y:S02]  /*1b90*/  LOP3.LUT R6, R7, R6, RZ, 0x3c, !PT ;  /* 0x0000000607067212 */ /* 0x000fe400078e3cff */
[----:B------:R-:W-:Y:S01]  /*1ba0*/  IADD3 R0, R196, 0x8100, RZ ;  /* 0x00008100c4007810 */ /* 0x000fe20007ffe0ff */
[----:B------:R-:W-:Y:S01]  /*1bb0*/  IMAD.X R19, R3, 0x1, R16, P0 ;  /* 0x0000000103137824 */ /* 0x000fe200000e0610 */
[----:B-1----:R-:W-:Y:S01]  /*1bc0*/  IADD3 R8, P0, R2, R14, RZ ;  /* 0x0000000e02087210 */ /* 0x002fe20007f1e0ff */
[----:B------:R-:W-:Y:S01]  /*1bd0*/  IMAD.MOV.U32 R2, RZ, RZ, 0x20 ;  /* 0x00000020ff027424 */ /* 0x000fe200078e00ff */
[----:B------:R-:W-:-:S02]  /*1be0*/  IADD3 R203, R196, 0x8120, RZ ;  /* 0x00008120c4cb7810 */ /* 0x000fc40007ffe0ff */
[----:B------:R-:W-:Y:S01]  /*1bf0*/  @P1 IADD3 R203, R0, -0x20, RZ ;  /* 0xffffffe000cb1810 */ /* 0x000fe20007ffe0ff */
[----:B------:R-:W-:Y:S01]  /*1c00*/  IMAD.X R9, R3, 0x1, R13, P0 ;  /* 0x0000000103097824 */ /* 0x000fe200000e060d */
[----:B------:R-:W-:Y:S01]  /*1c10*/  R2P PR, R11, 0x6 ;  /* 0x000000060b007804 */ /* 0x000fe20000000000 */
[----:B--2---:R-:W-:Y:S01]  /*1c20*/  IMAD.SHL.U32 R4, R12, 0x40, RZ ;  /* 0x000000400c047824 */ /* 0x004fe200078e00ff */
[----:B------:R-:W-:-:S04]  /*1c30*/  DEPBAR.LE SB0, 0x1 ;  /* 0x000080400000791a */ /* 0x000fc80000000000 */
[----:B------:R-:W-:Y:S01]  /*1c40*/  LOP3.LUT R4, R6, 0xfffffe00, R4, 0xf8, !PT ;  /* 0xfffffe0006047812 */ /* 0x000fe200078ef804 */
[----:B------:R-:W-:Y:S01]  /*1c50*/  IMAD.MOV.U32 R5, RZ, RZ, 0x10 ;  /* 0x00000010ff057424 */ /* 0x000fe200078e00ff */
[----:B------:R-:W-:Y:S02]  /*1c60*/  SEL R0, R2, 0xffffffe0, !P2 ;  /* 0xffffffe002007807 */ /* 0x000fe40005000000 */
[----:B------:R-:W-:Y:S01]  /*1c70*/  ISETP.GE.AND P0, PT, R226, c[0x0][0x1d4], PT ;  /* 0x00007500e2007a0c */ /* 0x000fe20003f06270 */
[----:B------:R-:W-:Y:S01]  /*1c80*/  IMAD R176, R134, 0x400, R4 ;  /* 0x0000040086b07824 */ /* 0x000fe200078e0204 */
[----:B------:R-:W-:Y:S02]  /*1c90*/  SEL R5, R5, 0xfffffff0, !P1 ;  /* 0xfffffff005057807 */ /* 0x000fe40004800000 */
[----:B------:R-:W-:Y:S02]  /*1ca0*/  ISETP.LT.OR P1, PT, R30, 0x1, P0 ;  /* 0x000000011e00780c */ /* 0x000fe40000721670 */
[C---:B------:R-:W-:Y:S01]  /*1cb0*/  LEA R184, R176.reuse, 0x100, 0x1 ;  /* 0x00000100b0b87811 */ /* 0x040fe200078e08ff */
[----:B------:R-:W-:Y:S01]  /*1cc0*/  IMAD.SHL.U32 R176, R176, 0x2, RZ ;  /* 0x00000002b0b07824 */ /* 0x000fe200078e00ff */
[----:B------:R-:W-:Y:S01]  /*1cd0*/  BAR.SYNC.DEFER_BLOCKING 0x0 ;  /* 0x0000000000007b1d */ /* 0x000fe20000010000 */
[----:B------:R-:W-:-:S02]  /*1ce0*/  ISETP.GE.AND P2, PT, R21, c[0x0][0x1d4], PT ;  /* 0x0000750015007a0c */ /* 0x000fc40003f46270 */
[--C-:B------:R-:W-:Y:S01]  /*1cf0*/  IMAD R180, R5, 0x2, R184.reuse ;  /* 0x0000000205b47824 */ /* 0x100fe200078e02b8 */
[----:B------:R-:W-:Y:S01]  /*1d00*/  IADD3 R3, R219, 0x1100, RZ ;  /* 0x00001100db037810 */ /* 0x000fe20007ffe0ff */
[C---:B------:R-:W-:Y:S01]  /*1d10*/  IMAD R184, R0.reuse, 0x2, R184 ;  /* 0x0000000200b87824 */ /* 0x040fe200078e02b8 */
[C---:B------:R-:W-:Y:S01]  /*1d20*/  IADD3 R214, R203.reuse, 0x800, RZ ;  /* 0x00000800cbd67810 */ /* 0x040fe20007ffe0ff */
[----:B------:R-:W-:Y:S01]  /*1d30*/  IMAD R192, R0, 0x2, R180 ;  /* 0x0000000200c07824 */ /* 0x000fe200078e02b4 */
[C---:B------:R-:W-:Y:S02]  /*1d40*/  IADD3 R213, R203.reuse, 0x1000, RZ ;  /* 0x00001000cbd57810 */ /* 0x040fe40007ffe0ff */
[C---:B------:R-:W-:Y:S02]  /*1d50*/  IADD3 R212, R203.reuse, 0x1800, RZ ;  /* 0x00001800cbd47810 */ /* 0x040fe40007ffe0ff */
[C---:B------:R-:W-:Y:S02]  /*1d60*/  IADD3 R211, R203.reuse, 0x2000, RZ ;  /* 0x00002000cbd37810 */ /* 0x040fe40007ffe0ff */
[----:B------:R-:W-:-:S02]  /*1d70*/  IADD3 R210, R203, 0x2800, RZ ;  /* 0x00002800cbd27810 */ /* 0x000fc40007ffe0ff */
[C---:B------:R-:W-:Y:S02]  /*1d80*/  IADD3 R209, R203.reuse, 0x3000, RZ ;  /* 0x00003000cbd17810 */ /* 0x040fe40007ffe0ff */
[C---:B------:R-:W-:Y:S02]  /*1d90*/  IADD3 R208, R203.reuse, 0x3800, RZ ;  /* 0x00003800cbd07810 */ /* 0x040fe40007ffe0ff */
[C---:B------:R-:W-:Y:S02]  /*1da0*/  IADD3 R207, R203.reuse, 0x4000, RZ ;  /* 0x00004000cbcf7810 */ /* 0x040fe40007ffe0ff */
[C---:B------:R-:W-:Y:S01]  /*1db0*/  IADD3 R206, R203.reuse, 0x4800, RZ ;  /* 0x00004800cbce7810 */ /* 0x040fe20007ffe0ff */
[----:B------:R-:W-:Y:S01]  /*1dc0*/  LDSM.16.M88.4 R124, [R176+0x100] ;  /* 0x00010000b07c783b */ /* 0x000fe20000000200 */
[C---:B------:R-:W-:Y:S02]  /*1dd0*/  IADD3 R205, R203.reuse, 0x5000, RZ ;  /* 0x00005000cbcd7810 */ /* 0x040fe40007ffe0ff */
[----:B------:R-:W-:Y:S01]  /*1de0*/  IADD3 R204, R203, 0x5800, RZ ;  /* 0x00005800cbcc7810 */ /* 0x000fe20007ffe0ff */
[----:B------:R-:W-:Y:S04]  /*1df0*/  LDSM.16.M88.4 R128, [R180] ;  /* 0x00000000b480783b */ /* 0x000fe80000000200 */
[----:B------:R-:W-:Y:S04]  /*1e00*/  LDSM.16.M88.4 R152, [R184] ;  /* 0x00000000b898783b */ /* 0x000fe80000000200 */
[----:B------:R-:W-:Y:S04]  /*1e10*/  LDSM.16.M88.4 R172, [R192] ;  /* 0x00000000c0ac783b */ /* 0x000fe80000000200 */
[----:B------:R-:W-:Y:S04]  /*1e20*/  LDSM.16.M88.4 R176, [R176+0x4100] ;  /* 0x00410000b0b0783b */ /* 0x000fe80000000200 */
[----:B------:R-:W-:Y:S04]  /*1e30*/  LDSM.16.M88.4 R180, [R180+0x4000] ;  /* 0x00400000b4b4783b */ /* 0x000fe80000000200 */
[----:B------:R-:W-:Y:S04]  /*1e40*/  LDSM.16.M88.4 R184, [R184+0x4000] ;  /* 0x00400000b8b8783b */ /* 0x000fe80000000200 */
[----:B------:R-:W-:Y:S04]  /*1e50*/  LDSM.16.M88.4 R192, [R192+0x4000] ;  /* 0x00400000c0c0783b */ /* 0x000fe80000000200 */
[----:B------:R-:W-:Y:S06]  /*1e60*/  BAR.SYNC.DEFER_BLOCKING 0x0 ;  /* 0x0000000000007b1d */ /* 0x000fec0000010000 */
[----:B------:R-:W-:-:S04]  /*1e70*/  DEPBAR.LE SB0, 0x0 ;  /* 0x000080000000791a */ /* 0x000fc80000000000 */
[----:B------:R-:W-:Y:S06]  /*1e80*/  BAR.SYNC.DEFER_BLOCKING 0x0 ;  /* 0x0000000000007b1d */ /* 0x000fec0000010000 */
[----:B------:R-:W1:Y:S04]  /*1e90*/  LDSM.16.M88.4 R24, [R196+0x8100] ;  /* 0x00810000c418783b */ /* 0x000e680000000200 */
[----:B------:R-:W2:Y:S04]  /*1ea0*/  LDSM.16.M88.4 R12, [R196+0x8900] ;  /* 0x00890000c40c783b */ /* 0x000ea80000000200 */
[----:B------:R-:W-:Y:S04]  /*1eb0*/  LDSM.16.M88.4 R44, [R196+0x9100] ;  /* 0x00910000c42c783b */ /* 0x000fe80000000200 */
[----:B------:R-:W-:Y:S04]  /*1ec0*/  LDSM.16.M88.4 R52, [R196+0x9900] ;  /* 0x00990000c434783b */ /* 0x000fe80000000200 */
[----:B------:R-:W-:Y:S04]  /*1ed0*/  LDSM.16.M88.4 R68, [R196+0xa100] ;  /* 0x00a10000c444783b */ /* 0x000fe80000000200 */
[----:B------:R-:W-:Y:S04]  /*1ee0*/  LDSM.16.M88.4 R80, [R196+0xa900] ;  /* 0x00a90000c450783b */ /* 0x000fe80000000200 */
[----:B------:R-:W3:Y:S04]  /*1ef0*/  LDSM.16.M88.4 R64, [R203] ;  /* 0x00000000cb40783b */ /* 0x000ee80000000200 */
[----:B------:R-:W4:Y:S04]  /*1f00*/  LDSM.16.M88.4 R60, [R203+0x800] ;  /* 0x00080000cb3c783b */ /* 0x000f280000000200 */
[----:B------:R-:W-:Y:S04]  /*1f10*/  LDSM.16.M88.4 R56, [R203+0x1000] ;  /* 0x00100000cb38783b */ /* 0x000fe80000000200 */
[----:B------:R-:W5:Y:S04]  /*1f20*/  LDSM.16.M88.4 R72, [R203+0x1800] ;  /* 0x00180000cb48783b */ /* 0x000f680000000200 */
[----:B------:R-:W4:Y:S01]  /*1f30*/  LDSM.16.M88.4 R108, [R203+0x2000] ;  /* 0x00200000cb6c783b */ /* 0x000f220000000200 */
[C---:B-1----:R-:W-:Y:S03]  /*1f40*/  HMMA.16816.F32.BF16 R40, R124.reuse, R24, RZ ;  /* 0x000000187c28723c */ /* 0x042fe600000418ff */
[----:B------:R-:W-:Y:S04]  /*1f50*/  LDSM.16.M88.4 R112, [R203+0x2800] ;  /* 0x00280000cb70783b */ /* 0x000fe80000000200 */
[----:B------:R-:W-:Y:S01]  /*1f60*/  @!PT LDS RZ, [RZ] ;  /* 0x00000000fffff984 */ /* 0x000fe20000000800 */
[----:B------:R-:W-:Y:S01]  /*1f70*/  @!PT LDS RZ, [RZ] ;  /* 0x00000000fffff984 */ /* 0x000fe20000000800 */
[----:B------:R-:W-:Y:S01]  /*1f80*/  @!PT LDS RZ, [RZ] ;  /* 0x00000000fffff984 */ /* 0x000fe20000000800 */
[----:B------:R1:W-:Y:S01]  /*1f90*/  LDGSTS.E.BYPASS.LTC128B.128 [R219+0x100], [R32.64], !P1 ;  /* 0x0010000020db7fae */ /* 0x0003e2000c901d46 */
[C---:B------:R-:W-:Y:S01]  /*1fa0*/  ISETP.LT.OR P1, PT, R30.reuse, 0x1, P2 ;  /* 0x000000011e00780c */ /* 0x040fe20001721670 */
[C---:B------:R-:W-:Y:S08]  /*1fb0*/  HMMA.16816.F32.BF16 R36, R124.reuse, R26, RZ ;  /* 0x0000001a7c24723c */ /* 0x040ff000000418ff */
[----:B--2---:R-:W-:Y:S04]  /*1fc0*/  HMMA.16816.F32.BF16 R24, R124, R14, RZ ;  /* 0x0000000e7c18723c */ /* 0x004fe800000418ff */
[----:B------:R2:W-:Y:S01]  /*1fd0*/  LDGSTS.E.BYPASS.LTC128B.128 [R219+0x3100], [R22.64], !P1 ;  /* 0x0310000016db7fae */ /* 0x0005e2000c901d46 */
[----:B------:R-:W-:-:S02]  /*1fe0*/  ISETP.LT.OR P1, PT, R30, 0x21, P0 ;  /* 0x000000211e00780c */ /* 0x000fc40000721670 */
[C---:B------:R-:W-:Y:S01]  /*1ff0*/  ISETP.LT.OR P0, PT, R30.reuse, 0x41, P0 ;  /* 0x000000411e00780c */ /* 0x040fe20000701670 */
[C---:B---3--:R-:W-:Y:S08]  /*2000*/  HMMA.16816.F32.BF16 R88, R128.reuse, R64, R40 ;  /* 0x000000408058723c */ /* 0x048ff00000041828 */
[----:B------:R-:W-:Y:S02]  /*2010*/  HMMA.16816.F32.BF16 R100, R128, R66, R36 ;  /* 0x000000428064723c */ /* 0x000fe40000041824 */
[----:B------:R3:W-:Y:S01]  /*2020*/  LDGSTS.E.BYPASS.LTC128B.128 [R219+0x1100], [R28.64], !P1 ;  /* 0x011000001cdb7fae */ /* 0x0007e2000c901d46 */
[----:B------:R-:W-:-:S02]  /*2030*/  ISETP.LT.OR P1, PT, R30, 0x21, P2 ;  /* 0x000000211e00780c */ /* 0x000fc40001721670 */
[----:B------:R-:W-:-:S03]  /*2040*/  ISETP.LT.OR P2, PT, R30, 0x41, P2 ;  /* 0x000000411e00780c */ /* 0x000fc60001741670 */
[C---:B-1----:R-:W-:Y:S08]  /*2050*/  HMMA.16816.F32.BF16 R32, R124.reuse, R12, RZ ;  /* 0x0000000c7c20723c */ /* 0x042ff000000418ff */
[----:B------:R1:W-:Y:S01]  /*2060*/  LDGSTS.E.BYPASS.LTC128B.128 [R219+0x4100], [R18.64], !P1 ;  /* 0x0410000012db7fae */ /* 0x0003e2000c901d46 */
[----:B------:R-:W-:Y:S01]  /*2070*/  LOP3.LUT P1, RZ, R20, 0x4, RZ, 0xc0, !PT ;  /* 0x0000000414ff7812 */ /* 0x000fe2000782c0ff */
[----:B------:R-:W-:Y:S02]  /*2080*/  HMMA.16816.F32.BF16 R12, R124, R52, RZ ;  /* 0x000000347c0c723c */ /* 0x000fe400000418ff */
[----:B------:R3:W-:Y:S01]  /*2090*/  LDGSTS.E.BYPASS.LTC128B.128 [R219+0x2100], [R48.64], !P0 ;  /* 0x0210000030db7fae */ /* 0x0007e2000c101d46 */
[----:B------:R-:W-:-:S02]  /*20a0*/  SEL R2, R2, 0xffffffe0, !P1 ;  /* 0xffffffe002027807 */ /* 0x000fc40004800000 */
[----:B------:R-:W-:Y:S01]  /*20b0*/  ISETP.GT.AND P1, PT, R231, 0x5f, PT ;  /* 0x0000005fe700780c */ /* 0x000fe20003f24270 */
[----:B------:R5:W-:Y:S02]  /*20c0*/  LDGSTS.E.BYPASS.LTC128B.128 [R219+0x5100], [R8.64], !P2 ;  /* 0x0510000008db7fae */ /* 0x000be4000d101d46 */
[C---:B------:R-:W-:Y:S01]  /*20d0*/  IMAD R202, R2.reuse, 0x2, R196 ;  /* 0x0000000202ca7824 */ /* 0x040fe200078e02c4 */
[----:B--2---:R-:W-:Y:S01]  /*20e0*/  HMMA.16816.F32.BF16 R20, R124, R44, RZ ;  /* 0x0000002c7c14723c */ /* 0x004fe200000418ff */
[----:B------:R-:W-:Y:S01]  /*20f0*/  IMAD R199, R2, 0x2, R203 ;  /* 0x0000000202c77824 */ /* 0x000fe200078e02cb */
[----:B------:R-:W0:Y:S01]  /*2100*/  LDGDEPBAR ;  /* 0x00000000000079af */ /* 0x000e220000000000 */
[----:B------:R-:W-:-:S03]  /*2110*/  IADD3 R2, R218, -0x1, RZ ;  /* 0xffffffffda027810 */ /* 0x000fc60007ffe0ff */
[----:B------:R-:W-:Y:S01]  /*2120*/  LDSM.16.M88.4 R40, [R202+0x9900] ;  /* 0x00990000ca28783b */ /* 0x000fe20000000200 */
[----:B------:R-:W-:Y:S01]  /*2130*/  ISETP.GT.AND P0, PT, R2, R251, PT ;  /* 0x000000fb0200720c */ /* 0x000fe20003f04270 */
[----:B----4-:R-:W-:Y:S01]  /*2140*/  HMMA.16816.F32.BF16 R92, R128, R62, R24 ;  /* 0x0000003e805c723c */ /* 0x010fe20000041818 */
[C---:B------:R-:W-:Y:S01]  /*2150*/  IADD3 R2, R219.reuse, 0x3100, RZ ;  /* 0x00003100db027810 */ /* 0x040fe20007ffe0ff */
[----:B------:R-:W-:Y:S01]  /*2160*/  LDSM.16.M88.4 R116, [R202+0xb100] ;  /* 0x00b10000ca74783b */ /* 0x000fe20000000200 */
[----:B------:R-:W-:-:S03]  /*2170*/  IADD3 R2, R219, 0x4100, RZ ;  /* 0x00004100db027810 */ /* 0x000fc60007ffe0ff */
[----:B------:R-:W-:Y:S02]  /*2180*/  LDSM.16.M88.4 R120, [R202+0xc100] ;  /* 0x00c10000ca78783b */ /* 0x000fe40000000200 */
[----:B-1----:R-:W-:Y:S02]  /*2190*/  HMMA.16816.F32.BF16 R16, R124, R46, RZ ;  /* 0x0000002e7c10723c */ /* 0x002fe400000418ff */
[----:B---3--:R-:W-:Y:S06]  /*21a0*/  LDSM.16.M88.4 R48, [R202+0x8900] ;  /* 0x00890000ca30783b */ /* 0x008fec0000000200 */
[----:B-----5:R-:W-:Y:S08]  /*21b0*/  HMMA.16816.F32.BF16 R76, R128, R72, R12 ;  /* 0x00000048804c723c */ /* 0x020ff0000004180c */
[----:B------:R-:W-:Y:S01]  /*21c0*/  HMMA.16816.F32.BF16 R12, R124, R54, RZ ;  /* 0x000000367c0c723c */ /* 0x000fe200000418ff */
[----:B------:R-:W-:Y:S07]  /*21d0*/  LDSM.16.M88.4 R52, [R202+0x9100] ;  /* 0x00910000ca34783b */ /* 0x000fee0000000200 */
[----:B------:R-:W-:Y:S01]  /*21e0*/  HMMA.16816.F32.BF16 R104, R128, R58, R16 ;  /* 0x0000003a8068723c */ /* 0x000fe20000041810 */
[----:B------:R-:W1:Y:S07]  /*21f0*/  LDSM.16.M88.4 R16, [R202+0x8100] ;  /* 0x00810000ca10783b */ /* 0x000e6e0000000200 */
[C---:B------:R-:W-:Y:S08]  /*2200*/  HMMA.16816.F32.BF16 R24, R124.reuse, R70, RZ ;  /* 0x000000467c18723c */ /* 0x040ff000000418ff */
[----:B------:R-:W-:Y:S08]  /*2210*/  HMMA.16816.F32.BF16 R28, R124, R68, RZ ;  /* 0x000000447c1c723c */ /* 0x000ff000000418ff */
[C---:B------:R-:W-:Y:S01]  /*2220*/  HMMA.16816.F32.BF16 R84, R128.reuse, R60, R32 ;  /* 0x0000003c8054723c */ /* 0x040fe20000041820 */
[----:B------:R-:W2:Y:S07]  /*2230*/  LDSM.16.M88.4 R32, [R202+0xa100] ;  /* 0x00a10000ca20783b */ /* 0x000eae0000000200 */
[----:B------:R-:W-:Y:S08]  /*2240*/  HMMA.16816.F32.BF16 R96, R128, R56, R20 ;  /* 0x000000388060723c */ /* 0x000ff00000041814 */
[----:B------:R-:W-:Y:S08]  /*2250*/  HMMA.16816.F32.BF16 R20, R124, R80, RZ ;  /* 0x000000507c14723c */ /* 0x000ff000000418ff */
[----:B------:R-:W-:Y:S08]  /*2260*/  HMMA.16816.F32.BF16 R68, R128, R74, R12 ;  /* 0x0000004a8044723c */ /* 0x000ff0000004180c */
[----:B------:R-:W-:Y:S08]  /*2270*/  HMMA.16816.F32.BF16 R12, R124, R82, RZ ;  /* 0x000000527c0c723c */ /* 0x000ff000000418ff */
[C---:B------:R-:W-:Y:S08]  /*2280*/  HMMA.16816.F32.BF16 R60, R128.reuse, R110, R24 ;  /* 0x0000006e803c723c */ /* 0x040ff00000041818 */
[----:B------:R-:W-:Y:S01]  /*2290*/  HMMA.16816.F32.BF16 R64, R128, R108, R28 ;  /* 0x0000006c8040723c */ /* 0x000fe2000004181c */
[----:B------:R-:W-:Y:S07]  /*22a0*/  LDSM.16.M88.4 R28, [R202+0xa900] ;  /* 0x00a90000ca1c783b */ /* 0x000fee0000000200 */
[C---:B-1----:R-:W-:Y:S08]  /*22b0*/  HMMA.16816.F32.BF16 R36, R152.reuse, R16, R88 ;  /* 0x000000109824723c */ /* 0x042ff00000041858 */
[C---:B------:R-:W-:Y:S01]  /*22c0*/  HMMA.16816.F32.BF16 R24, R152.reuse, R18, R100 ;  /* 0x000000129818723c */ /* 0x040fe20000041864 */
[----:B------:R-:W1:Y:S07]  /*22d0*/  LDSM.16.M88.4 R16, [R199+0x800] ;  /* 0x00080000c710783b */ /* 0x000e6e0000000200 */
[----:B------:R-:W-:Y:S08]  /*22e0*/  HMMA.16816.F32.BF16 R72, R152, R48, R84 ;  /* 0x000000309848723c */ /* 0x000ff00000041854 */
[C---:B------:R-:W-:Y:S01]  /*22f0*/  HMMA.16816.F32.BF16 R56, R128.reuse, R112, R20 ;  /* 0x000000708038723c */ /* 0x040fe20000041814 */
[----:B------:R-:W3:Y:S07]  /*2300*/  LDSM.16.M88.4 R20, [R199] ;  /* 0x00000000c714783b */ /* 0x000eee0000000200 */
[----:B------:R-:W-:Y:S01]  /*2310*/  HMMA.16816.F32.BF16 R44, R128, R114, R12 ;  /* 0x00000072802c723c */ /* 0x000fe2000004180c */
[----:B------:R-:W4:Y:S04]  /*2320*/  LDSM.16.M88.4 R12, [R199+0x1000] ;  /* 0x00100000c70c783b */ /* 0x000f280000000200 */
[----:B------:R-:W-:Y:S03]  /*2330*/  LDSM.16.M88.4 R112, [R202+0xb900] ;  /* 0x00b90000ca70783b */ /* 0x000fe60000000200 */
[C---:B------:R-:W-:Y:S08]  /*2340*/  HMMA.16816.F32.BF16 R80, R152.reuse, R50, R92 ;  /* 0x000000329850723c */ /* 0x040ff0000004185c */
[C---:B------:R-:W-:Y:S01]  /*2350*/  HMMA.16816.F32.BF16 R100, R152.reuse, R42, R68 ;  /* 0x0000002a9864723c */ /* 0x040fe20000041844 */
[----:B------:R-:W5:Y:S07]  /*2360*/  LDSM.16.M88.4 R68, [R199+0x2000] ;  /* 0x00200000c744783b */ /* 0x000f6e0000000200 */
[C---:B--2---:R-:W-:Y:S08]  /*2370*/  HMMA.16816.F32.BF16 R92, R152.reuse, R32, R64 ;  /* 0x00000020985c723c */ /* 0x044ff00000041840 */
[C---:B------:R-:W-:Y:S01]  /*2380*/  HMMA.16816.F32.BF16 R88, R152.reuse, R34, R60 ;  /* 0x000000229858723c */ /* 0x040fe2000004183c */
[----:B------:R-:W2:Y:S04]  /*2390*/  LDSM.16.M88.4 R32, [R196+0xb900] ;  /* 0x00b90000c420783b */ /* 0x000ea80000000200 */
[----:B------:R-:W2:Y:S03]  /*23a0*/  LDSM.16.M88.4 R60, [R199+0x1800] ;  /* 0x00180000c73c783b */ /* 0x000ea60000000200 */
[C---:B------:R-:W-:Y:S08]  /*23b0*/  HMMA.16816.F32.BF16 R104, R152.reuse, R54, R104 ;  /* 0x000000369868723c */ /* 0x040ff00000041868 */
[----:B------:R-:W-:Y:S01]  /*23c0*/  HMMA.16816.F32.BF16 R96, R152, R52, R96 ;  /* 0x000000349860723c */ /* 0x000fe20000041860 */
[----:B------:R-:W2:Y:S07]  /*23d0*/  LDSM.16.M88.4 R52, [R199+0x2800] ;  /* 0x00280000c734783b */ /* 0x000eae0000000200 */
[----:B-1----:R-:W-:Y:S01]  /*23e0*/  HMMA.16816.F32.BF16 R48, R172, R16, R72 ;  /* 0x00000010ac30723c */ /* 0x002fe20000041848 */
[----:B------:R-:W-:Y:S07]  /*23f0*/  LDSM.16.M88.4 R72, [R196+0xd100] ;  /* 0x00d10000c448783b */ /* 0x000fee0000000200 */
[C---:B------:R-:W-:Y:S08]  /*2400*/  HMMA.16816.F32.BF16 R108, R152.reuse, R40, R76 ;  /* 0x00000028986c723c */ /* 0x040ff0000004184c */
[C---:B------:R-:W-:Y:S01]  /*2410*/  HMMA.16816.F32.BF16 R76, R152.reuse, R30, R44 ;  /* 0x0000001e984c723c */ /* 0x040fe2000004182c */
[----:B------:R-:W1:Y:S07]  /*2420*/  LDSM.16.M88.4 R44, [R196+0xb100] ;  /* 0x00b10000c42c783b */ /* 0x000e6e0000000200 */
[----:B------:R-:W-:Y:S01]  /*2430*/  HMMA.16816.F32.BF16 R84, R152, R28, R56 ;  /* 0x0000001c9854723c */ /* 0x000fe20000041838 */
[----:B------:R-:W1:Y:S07]  /*2440*/  LDSM.16.M88.4 R28, [R196+0xc100] ;  /* 0x00c10000c41c783b */ /* 0x000e6e0000000200 */
[C---:B---3--:R-:W-:Y:S08]  /*2450*/  HMMA.16816.F32.BF16 R64, R172.reuse, R20, R36 ;  /* 0x00000014ac40723c */ /* 0x048ff00000041824 */
[C---:B------:R-:W-:Y:S01]  /*2460*/  HMMA.16816.F32.BF16 R56, R172.reuse, R22, R24 ;  /* 0x00000016ac38723c */ /* 0x040fe20000041818 */
[----:B------:R-:W3:Y:S07]  /*2470*/  LDSM.16.M88.4 R24, [R196+0xc900] ;  /* 0x00c90000c418783b */ /* 0x000eee0000000200 */
[C---:B----4-:R-:W-:Y:S08]  /*2480*/  HMMA.16816.F32.BF16 R20, R172.reuse, R14, R104 ;  /* 0x0000000eac14723c */ /* 0x050ff00000041868 */
[C---:B-----5:R-:W-:Y:S08]  /*2490*/  HMMA.16816.F32.BF16 R104, R172.reuse, R68, R92 ;  /* 0x00000044ac68723c */ /* 0x060ff0000004185c */
[----:B------:R-:W-:Y:S08]  /*24a0*/  HMMA.16816.F32.BF16 R40, R172, R18, R80 ;  /* 0x00000012ac28723c */ /* 0x000ff00000041850 */
[----:B--2---:R-:W-:Y:S01]  /*24b0*/  HMMA.16816.F32.BF16 R92, R176, R32, R48 ;  /* 0x00000020b05c723c */ /* 0x004fe20000041830 */
[----:B------:R-:W2:Y:S07]  /*24c0*/  LDSM.16.M88.4 R48, [R196+0xd900] ;  /* 0x00d90000c430783b */ /* 0x000eae0000000200 */
[C---:B------:R-:W-:Y:S08]  /*24d0*/  HMMA.16816.F32.BF16 R36, R172.reuse, R12, R96 ;  /* 0x0000000cac24723c */ /* 0x040ff00000041860 */
[C---:B------:R-:W-:Y:S08]  /*24e0*/  HMMA.16816.F32.BF16 R16, R172.reuse, R60, R108 ;  /* 0x0000003cac10723c */ /* 0x040ff0000004186c */
[C---:B------:R-:W-:Y:S08]  /*24f0*/  HMMA.16816.F32.BF16 R12, R172.reuse, R62, R100 ;  /* 0x0000003eac0c723c */ /* 0x040ff00000041864 */
[C---:B------:R-:W-:Y:S08]  /*2500*/  HMMA.16816.F32.BF16 R100, R172.reuse, R70, R88 ;  /* 0x00000046ac64723c */ /* 0x040ff00000041858 */
[C---:B------:R-:W-:Y:S08]  /*2510*/  HMMA.16816.F32.BF16 R96, R172.reuse, R52, R84 ;  /* 0x00000034ac60723c */ /* 0x040ff00000041854 */
[----:B------:R-:W-:Y:S08]  /*2520*/  HMMA.16816.F32.BF16 R88, R172, R54, R76 ;  /* 0x00000036ac58723c */ /* 0x000ff0000004184c */
[C---:B-1----:R-:W-:Y:S01]  /*2530*/  HMMA.16816.F32.BF16 R80, R176.reuse, R46, R56 ;  /* 0x0000002eb050723c */ /* 0x042fe20000041838 */
[----:B------:R-:W1:Y:S07]  /*2540*/  LDSM.16.M88.4 R56, [R203+0x3000] ;  /* 0x00300000cb38783b */ /* 0x000e6e0000000200 */
[C---:B------:R-:W-:Y:S01]  /*2550*/  HMMA.16816.F32.BF16 R76, R176.reuse, R34, R40 ;  /* 0x00000022b04c723c */ /* 0x040fe20000041828 */
[----:B------:R-:W4:Y:S04]  /*2560*/  LDSM.16.M88.4 R32, [R203+0x5800] ;  /* 0x00580000cb20783b */ /* 0x000f280000000200 */
[----:B------:R-:W-:Y:S03]  /*2570*/  LDSM.16.M88.4 R40, [R203+0x4800] ;  /* 0x00480000cb28783b */ /* 0x000fe60000000200 */
[C---:B------:R-:W-:Y:S01]  /*2580*/  HMMA.16816.F32.BF16 R84, R176.reuse, R44, R64 ;  /* 0x0000002cb054723c */ /* 0x040fe20000041840 */
[----:B------:R-:W5:Y:S04]  /*2590*/  LDSM.16.M88.4 R64, [R203+0x3800] ;  /* 0x00380000cb40783b */ /* 0x000f680000000200 */
[----:B------:R-:W-:Y:S03]  /*25a0*/  LDSM.16.M88.4 R44, [R203+0x4000] ;  /* 0x00400000cb2c783b */ /* 0x000fe60000000200 */
[C---:B------:R-:W-:Y:S01]  /*25b0*/  HMMA.16816.F32.BF16 R68, R176.reuse, R28, R36 ;  /* 0x0000001cb044723c */ /* 0x040fe20000041824 */
[----:B------:R-:W1:Y:S07]  /*25c0*/  LDSM.16.M88.4 R36, [R203+0x5000] ;  /* 0x00500000cb24783b */ /* 0x000e6e0000000200 */
[C---:B------:R-:W-:Y:S08]  /*25d0*/  HMMA.16816.F32.BF16 R60, R176.reuse, R30, R20 ;  /* 0x0000001eb03c723c */ /* 0x040ff00000041814 */
[C---:B---3--:R-:W-:Y:S08]  /*25e0*/  HMMA.16816.F32.BF16 R52, R176.reuse, R24, R16 ;  /* 0x00000018b034723c */ /* 0x048ff00000041810 */
[C---:B------:R-:W-:Y:S08]  /*25f0*/  HMMA.16816.F32.BF16 R28, R176.reuse, R26, R12 ;  /* 0x0000001ab01c723c */ /* 0x040ff0000004180c */
[C---:B--2---:R-:W-:Y:S08]  /*2600*/  HMMA.16816.F32.BF16 R16, R176.reuse, R48, R96 ;  /* 0x00000030b010723c */ /* 0x044ff00000041860 */
[C---:B------:R-:W-:Y:S08]  /*2610*/  HMMA.16816.F32.BF16 R12, R176.reuse, R50, R88 ;  /* 0x00000032b00c723c */ /* 0x040ff00000041858 */
[C---:B------:R-:W-:Y:S08]  /*2620*/  HMMA.16816.F32.BF16 R20, R176.reuse, R74, R100 ;  /* 0x0000004ab014723c */ /* 0x040ff00000041864 */
[----:B------:R-:W-:Y:S01]  /*2630*/  HMMA.16816.F32.BF16 R24, R176, R72, R104 ;  /* 0x00000048b018723c */ /* 0x000fe20000041868 */
[----:B------:R-:W-:Y:S07]  /*2640*/  LDSM.16.M88.4 R72, [R199+0x3000] ;  /* 0x00300000c748783b */ /* 0x000fee0000000200 */
[C---:B-1----:R-:W-:Y:S08]  /*2650*/  HMMA.16816.F32.BF16 R48, R180.reuse, R56, R84 ;  /* 0x00000038b430723c */ /* 0x042ff00000041854 */
[C---:B----4-:R-:W-:Y:S01]  /*2660*/  HMMA.16816.F32.BF16 R88, R180.reuse, R32, R16 ;  /* 0x00000020b458723c */ /* 0x050fe20000041810 */
[----:B------:R-:W1:Y:S07]  /*2670*/  LDSM.16.M88.4 R16, [R202+0xc900] ;  /* 0x00c90000ca10783b */ /* 0x000e6e0000000200 */
[C---:B------:R-:W-:Y:S01]  /*2680*/  HMMA.16816.F32.BF16 R84, R180.reuse, R34, R12 ;  /* 0x00000022b454723c */ /* 0x040fe2000004180c */
[----:B------:R-:W2:Y:S07]  /*2690*/  LDSM.16.M88.4 R12, [R202+0xd100] ;  /* 0x00d10000ca0c783b */ /* 0x000eae0000000200 */
[C---:B-----5:R-:W-:Y:S08]  /*26a0*/  HMMA.16816.F32.BF16 R100, R180.reuse, R66, R76 ;  /* 0x00000042b464723c */ /* 0x060ff0000004184c */
[C---:B------:R-:W-:Y:S01]  /*26b0*/  HMMA.16816.F32.BF16 R96, R180.reuse, R38, R20 ;  /* 0x00000026b460723c */ /* 0x040fe20000041814 */
[----:B------:R-:W3:Y:S07]  /*26c0*/  LDSM.16.M88.4 R20, [R202+0xd900] ;  /* 0x00d90000ca14783b */ /* 0x000eee0000000200 */
[C---:B------:R-:W-:Y:S08]  /*26d0*/  HMMA.16816.F32.BF16 R56, R180.reuse, R58, R80 ;  /* 0x0000003ab438723c */ /* 0x040ff00000041850 */
[C---:B------:R-:W-:Y:S01]  /*26e0*/  HMMA.16816.F32.BF16 R76, R180.reuse, R44, R68 ;  /* 0x0000002cb44c723c */ /* 0x040fe20000041844 */
[----:B------:R-:W4:Y:S07]  /*26f0*/  LDSM.16.M88.4 R68, [R199+0x3800] ;  /* 0x00380000c744783b */ /* 0x000f2e0000000200 */
[C---:B------:R-:W-:Y:S08]  /*2700*/  HMMA.16816.F32.BF16 R104, R180.reuse, R40, R52 ;  /* 0x00000028b468723c */ /* 0x040ff00000041834 */
[C---:B------:R-:W-:Y:S08]  /*2710*/  HMMA.16816.F32.BF16 R28, R180.reuse, R42, R28 ;  /* 0x0000002ab41c723c */ /* 0x040ff0000004181c */
[C---:B------:R-:W-:Y:S08]  /*2720*/  HMMA.16816.F32.BF16 R24, R180.reuse, R36, R24 ;  /* 0x00000024b418723c */ /* 0x040ff00000041818 */
[C---:B------:R-:W-:Y:S01]  /*2730*/  HMMA.16816.F32.BF16 R92, R180.reuse, R64, R92 ;  /* 0x00000040b45c723c */ /* 0x040fe2000004185c */
[----:B------:R-:W5:Y:S07]  /*2740*/  LDSM.16.M88.4 R64, [R199+0x4000] ;  /* 0x00400000c740783b */ /* 0x000f6e0000000200 */
[----:B------:R-:W-:Y:S01]  /*2750*/  HMMA.16816.F32.BF16 R108, R180, R46, R60 ;  /* 0x0000002eb46c723c */ /* 0x000fe2000004183c */
[----:B------:R-:W2:Y:S07]  /*2760*/  LDSM.16.M88.4 R60, [R199+0x4800] ;  /* 0x00480000c73c783b */ /* 0x000eae0000000200 */
[C---:B------:R-:W-:Y:S01]  /*2770*/  HMMA.16816.F32.BF16 R52, R184.reuse, R118, R56 ;  /* 0x00000076b834723c */ /* 0x040fe20000041838 */
[----:B------:R-:W3:Y:S07]  /*2780*/  LDSM.16.M88.4 R56, [R199+0x5000] ;  /* 0x00500000c738783b */ /* 0x000eee0000000200 */
[----:B------:R-:W-:Y:S01]  /*2790*/  HMMA.16816.F32.BF16 R40, R184, R120, R76 ;  /* 0x00000078b828723c */ /* 0x000fe2000004184c */
[----:B------:R-:W3:Y:S01]  /*27a0*/  LDSM.16.M88.4 R76, [R199+0x5800] ;  /* 0x00580000c74c783b */ /* 0x000ee20000000200 */
[----:B------:R-:W-:-:S06]  /*27b0*/  DEPBAR.LE SB0, 0x0 ;  /* 0x000080000000791a */ /* 0x000fcc0000000000 */
[C---:B-1----:R-:W-:Y:S08]  /*27c0*/  HMMA.16816.F32.BF16 R32, R184.reuse, R16, R104 ;  /* 0x00000010b820723c */ /* 0x042ff00000041868 */
[C---:B------:R-:W-:Y:S08]  /*27d0*/  HMMA.16816.F32.BF16 R28, R184.reuse, R18, R28 ;  /* 0x00000012b81c723c */ /* 0x040ff0000004181c */
[C---:B------:R-:W-:Y:S08]  /*27e0*/  HMMA.16816.F32.BF16 R80, R184.reuse, R116, R48 ;  /* 0x00000074b850723c */ /* 0x040ff00000041830 */
[C---:B--2---:R-:W-:Y:S08]  /*27f0*/  HMMA.16816.F32.BF16 R24, R184.reuse, R12, R24 ;  /* 0x0000000cb818723c */ /* 0x044ff00000041818 */
[C---:B------:R-:W-:Y:S08]  /*2800*/  HMMA.16816.F32.BF16 R16, R184.reuse, R14, R96 ;  /* 0x0000000eb810723c */ /* 0x040ff00000041860 */
[C---:B------:R-:W-:Y:S08]  /*2810*/  HMMA.16816.F32.BF16 R48, R184.reuse, R112, R92 ;  /* 0x00000070b830723c */ /* 0x040ff0000004185c */
[C---:B------:R-:W-:Y:S08]  /*2820*/  HMMA.16816.F32.BF16 R44, R184.reuse, R114, R100 ;  /* 0x00000072b82c723c */ /* 0x040ff00000041864 */
[C---:B------:R-:W-:Y:S08]  /*2830*/  HMMA.16816.F32.BF16 R36, R184.reuse, R122, R108 ;  /* 0x0000007ab824723c */ /* 0x040ff0000004186c */
[C---:B---3--:R-:W-:Y:S08]  /*2840*/  HMMA.16816.F32.BF16 R12, R184.reuse, R20, R88 ;  /* 0x00000014b80c723c */ /* 0x048ff00000041858 */
[----:B------:R-:W-:Y:S08]  /*2850*/  HMMA.16816.F32.BF16 R20, R184, R22, R84 ;  /* 0x00000016b814723c */ /* 0x000ff00000041854 */
[C---:B------:R-:W-:Y:S08]  /*2860*/  HMMA.16816.F32.BF16 R112, R192.reuse, R72, R80 ;  /* 0x00000048c070723c */ /* 0x040ff00000041850 */
[C---:B------:R-:W-:Y:S08]  /*2870*/  HMMA.16816.F32.BF16 R104, R192.reuse, R74, R52 ;  /* 0x0000004ac068723c */ /* 0x040ff00000041834 */
[C---:B----4-:R-:W-:Y:S08]  /*2880*/  HMMA.16816.F32.BF16 R100, R192.reuse, R68, R48 ;  /* 0x00000044c064723c */ /* 0x050ff00000041830 */
[C---:B------:R-:W-:Y:S08]  /*2890*/  HMMA.16816.F32.BF16 R88, R192.reuse, R70, R44 ;  /* 0x00000046c058723c */ /* 0x040ff0000004182c */
[C---:B-----5:R-:W-:Y:S08]  /*28a0*/  HMMA.16816.F32.BF16 R92, R192.reuse, R64, R40 ;  /* 0x00000040c05c723c */ /* 0x060ff00000041828 */
[C---:B------:R-:W-:Y:S08]  /*28b0*/  HMMA.16816.F32.BF16 R96, R192.reuse, R66, R36 ;  /* 0x00000042c060723c */ /* 0x040ff00000041824 */
[C---:B------:R-:W-:Y:S08]  /*28c0*/  HMMA.16816.F32.BF16 R84, R192.reuse, R60, R32 ;  /* 0x0000003cc054723c */ /* 0x040ff00000041820 */
[C---:B------:R-:W-:Y:S08]  /*28d0*/  HMMA.16816.F32.BF16 R60, R192.reuse, R62, R28 ;  /* 0x0000003ec03c723c */ /* 0x040ff0000004181c */
[C---:B------:R-:W-:Y:S08]  /*28e0*/  HMMA.16816.F32.BF16 R64, R192.reuse, R56, R24 ;  /* 0x00000038c040723c */ /* 0x040ff00000041818 */
[C---:B------:R-:W-:Y:S08]  /*28f0*/  HMMA.16816.F32.BF16 R68, R192.reuse, R58, R16 ;  /* 0x0000003ac044723c */ /* 0x040ff00000041810 */
[C---:B------:R-:W-:Y:S08]  /*2900*/  HMMA.16816.F32.BF16 R72, R192.reuse, R76, R12 ;  /* 0x0000004cc048723c */ /* 0x040ff0000004180c */
[----:B------:R-:W-:Y:S01]  /*2910*/  HMMA.16816.F32.BF16 R80, R192, R78, R20 ;  /* 0x0000004ec050723c */ /* 0x000fe20000041814 */
[----:B------:R-:W-:Y:S06]  /*2920*/  BAR.SYNC.DEFER_BLOCKING 0x0 ;  /* 0x0000000000007b1d */ /* 0x000fec0000010000 */
[----:B------:R-:W-:Y:S05]  /*2930*/  @!P0 BRA `(.L_x_242) ;  /* 0x000003f000008947 */ /* 0x000fea0003800000 */
[----:B------:R-:W-:Y:S01]  /*2940*/  IADD3 R3, R231, R132, R148 ;  /* 0x00000084e7037210 */ /* 0x000fe20007ffe094 */
[----:B------:R-:W-:-:S03]  /*2950*/  IMAD.MOV.U32 R216, RZ, RZ, RZ ;  /* 0x000000ffffd87224 */ /* 0x000fc600078e00ff */
[----:B------:R-:W-:-:S05]  /*2960*/  IADD3 R3, R3, -0x60, RZ ;  /* 0xffffffa003037810 */ /* 0x000fca0007ffe0ff */
[----:B------:R-:W-:-:S04]  /*2970*/  @P5 IMAD.HI.U32 R6, R3, c[0x0][0x2bc], RZ ;  /* 0x0000af0003065a27 */ /* 0x000fc800078e00ff */
[----:B------:R-:W-:Y:S01]  /*2980*/  IMAD.MOV.U32 R2, RZ, RZ, R3 ;  /* 0x000000ffff027224 */ /* 0x000fe200078e0003 */
[----:B------:R-:W-:-:S04]  /*2990*/  @P5 SHF.R.U32.HI R2, RZ, c[0x0][0x2c0], R6 ;  /* 0x0000b000ff025a19 */ /* 0x000fc80000011606 */
[----:B------:R-:W-:-:S04]  /*29a0*/  @!P1 IADD3 R7, P0, R2, R146, RZ ;  /* 0x0000009202079210 */ /* 0x000fc80007f1e0ff */
[----:B------:R-:W-:Y:S02]  /*29b0*/  @!P1 LEA.HI.X.SX32 R8, R2, R143, 0x1, P0 ;  /* 0x0000008f02089211 */ /* 0x000fe400000f0eff */
[----:B------:R-:W-:-:S04]  /*29c0*/  @!P1 LEA R6, P0, R7, c[0x0][0x2a0], 0x2 ;  /* 0x0000a80007069a11 */ /* 0x000fc800078010ff */
[----:B------:R-:W-:-:S05]  /*29d0*/  @!P1 LEA.HI.X R7, R7, c[0x0][0x2a4], R8, 0x2, P0 ;  /* 0x0000a90007079a11 */ /* 0x000fca00000f1408 */
[----:B------:R1:W2:Y:S01]  /*29e0*/  @!P1 LDG.E R216, [R6.64] ;  /* 0x0000000606d89981 */ /* 0x0002a2000c1e1900 */
[----:B------:R-:W-:Y:S01]  /*29f0*/  IMAD.MOV R2, RZ, RZ, -R2 ;  /* 0x000000ffff027224 */ /* 0x000fe200078e0a02 */
[C---:B------:R-:W-:Y:S01]  /*2a00*/  ISETP.GE.AND P2, PT, R226.reuse, c[0x0][0x1d4], PT ;  /* 0x00007500e2007a0c */ /* 0x040fe20003f46270 */
[----:B------:R-:W-:Y:S02]  /*2a10*/  IMAD.SHL.U32 R22, R226, 0x2, RZ ;  /* 0x00000002e2167824 */ /* 0x000fe400078e00ff */
[----:B------:R-:W-:Y:S01]  /*2a20*/  IMAD R217, R2, c[0x0][0x2b8], R3 ;  /* 0x0000ae0002d97a24 */ /* 0x000fe200078e0203 */
[----:B------:R-:W-:-:S04]  /*2a30*/  SEL R21, RZ, 0x10, P2 ;  /* 0x00000010ff157807 */ /* 0x000fc80001000000 */
        /* <DEDUP_REMOVED lines=8> */
[----:B------:R-:W-:-:S03]  /*2ac0*/  IADD3 R2, P0, R144, R2, RZ ;  /* 0x0000000290027210 */ /* 0x000fc60007f1e0ff */
[----:B------:R-:W-:-:S05]  /*2ad0*/  IMAD R6, R216, c[0x0][0x1f4], R6 ;  /* 0x00007d00d8067a24 */ /* 0x000fca00078e0206 */
[----:B------:R-:W-:Y:S02]  /*2ae0*/  IADD3.X R3, R142, R3, R6, P0, !PT ;  /* 0x000000038e037210 */ /* 0x000fe400007fe406 */
[----:B------:R-:W-:Y:S02]  /*2af0*/  LEA R8, P0, R2, c[0x0][0x1c8], 0x1 ;  /* 0x0000720002087a11 */ /* 0x000fe400078008ff */
[----:B------:R-:W-:Y:S02]  /*2b00*/  SHF.L.U64.HI R6, R226, 0x1, R248 ;  /* 0x00000001e2067819 */ /* 0x000fe400000102f8 */
[----:B------:R-:W-:Y:S01]  /*2b10*/  LEA.HI.X R7, R2, c[0x0][0x1cc], R3, 0x1, P0 ;  /* 0x0000730002077a11 */ /* 0x000fe200000f0c03 */
[----:B------:R-:W1:Y:S01]  /*2b20*/  SHFL.IDX PT, R9, R8, 0x2, 0x181f ;  /* 0x00581f0008097f89 */ /* 0x000e6200000e0000 */
[----:B------:R-:W-:Y:S02]  /*2b30*/  IADD3 R2, -R21, 0x10, RZ ;  /* 0x0000001015027810 */ /* 0x000fe40007ffe1ff */
[----:B------:R-:W-:Y:S01]  /*2b40*/  IADD3 R3, -R139, 0x10, RZ ;  /* 0x000000108b037810 */ /* 0x000fe20007ffe1ff */
[----:B------:R-:W2:Y:S01]  /*2b50*/  SHFL.IDX PT, R11, R7, 0x2, 0x181f ;  /* 0x00581f00070b7f89 */ /* 0x000ea200000e0000 */
[----:B------:R-:W-:-:S02]  /*2b60*/  LOP3.LUT R2, R2, 0xf, RZ, 0xc0, !PT ;  /* 0x0000000f02027812 */ /* 0x000fc400078ec0ff */
[----:B------:R-:W-:Y:S01]  /*2b70*/  LOP3.LUT R12, R3, 0xf, RZ, 0xc0, !PT ;  /* 0x0000000f030c7812 */ /* 0x000fe200078ec0ff */
[----:B------:R-:W-:Y:S01]  /*2b80*/  SHFL.IDX PT, R20, R8, 0x1, 0x181f ;  /* 0x00381f0008147f89 */ /* 0x000fe200000e0000 */
[----:B------:R-:W-:Y:S02]  /*2b90*/  SHF.L.U64.HI R3, R140, 0x1, R141 ;  /* 0x000000018c037819 */ /* 0x000fe4000001028d */
[----:B-1----:R-:W-:Y:S01]  /*2ba0*/  IADD3 R18, P2, P0, R2, R9, R22 ;  /* 0x0000000902127210 */ /* 0x002fe2000785e016 */
[----:B------:R-:W-:-:S03]  /*2bb0*/  IMAD.SHL.U32 R2, R140, 0x2, RZ ;  /* 0x000000028c027824 */ /* 0x000fc600078e00ff */
[----:B--2---:R-:W-:Y:S02]  /*2bc0*/  IADD3.X R19, RZ, R11, R6, P2, P0 ;  /* 0x0000000bff137210 */ /* 0x004fe400017e0406 */
[----:B------:R-:W-:Y:S02]  /*2bd0*/  IADD3 R16, P2, P0, R12, R9, R2 ;  /* 0x000000090c107210 */ /* 0x000fe4000785e002 */
[----:B------:R-:W1:Y:S02]  /*2be0*/  SHFL.IDX PT, R9, R8, RZ, 0x181f ;  /* 0x00181fff08097589 */ /* 0x000e6400000e0000 */
[----:B------:R-:W-:Y:S02]  /*2bf0*/  IADD3.X R17, RZ, R11, R3, P2, P0 ;  /* 0x0000000bff117210 */ /* 0x000fe400017e0403 */
[----:B------:R-:W2:Y:S01]  /*2c00*/  SHFL.IDX PT, R11, R7, RZ, 0x181f ;  /* 0x00181fff070b7589 */ /* 0x000ea200000e0000 */
[----:B------:R-:W-:-:S03]  /*2c10*/  ISETP.GE.AND P2, PT, R226, c[0x0][0x1d4], PT ;  /* 0x00007500e2007a0c */ /* 0x000fc60003f46270 */
[----:B------:R-:W3:Y:S01]  /*2c20*/  SHFL.IDX PT, R7, R7, 0x1, 0x181f ;  /* 0x00381f0007077f89 */ /* 0x000ee200000e0000 */
[----:B-1----:R-:W-:-:S05]  /*2c30*/  IADD3 R14, P0, R9, R22, RZ ;  /* 0x00000016090e7210 */ /* 0x002fca0007f1e0ff */
[----:B--2---:R-:W-:Y:S01]  /*2c40*/  IMAD.X R15, R11, 0x1, R6, P0 ;  /* 0x000000010b0f7824 */ /* 0x004fe200000e0606 */
[----:B------:R-:W-:-:S04]  /*2c50*/  IADD3 R12, P0, R9, R2, RZ ;  /* 0x00000002090c7210 */ /* 0x000fc80007f1e0ff */
[----:B------:R1:W-:Y:S01]  /*2c60*/  LDGSTS.E.BYPASS.LTC128B.128 [R219+0x8100], [R14.64], !P2 ;  /* 0x081000000edb7fae */ /* 0x0003e2000d101d46 */
[----:B------:R-:W-:Y:S01]  /*2c70*/  IMAD.X R13, R11, 0x1, R3, P0 ;  /* 0x000000010b0d7824 */ /* 0x000fe200000e0603 */
[----:B------:R-:W-:-:S04]  /*2c80*/  IADD3 R8, P0, R20, R22, RZ ;  /* 0x0000001614087210 */ /* 0x000fc80007f1e0ff */
[----:B------:R1:W-:Y:S01]  /*2c90*/  LDGSTS.E.BYPASS.LTC128B.128 [R219+0xb100], [R12.64], !P6 ;  /* 0x0b1000000cdb7fae */ /* 0x0003e2000f101d46 */
[----:B---3--:R-:W-:Y:S01]  /*2ca0*/  IMAD.X R9, R7, 0x1, R6, P0 ;  /* 0x0000000107097824 */ /* 0x008fe200000e0606 */
[----:B------:R-:W-:-:S04]  /*2cb0*/  IADD3 R2, P0, R20, R2, RZ ;  /* 0x0000000214027210 */ /* 0x000fc80007f1e0ff */
[----:B------:R1:W-:Y:S01]  /*2cc0*/  LDGSTS.E.BYPASS.LTC128B.128 [R219+0x9100], [R8.64], !P2 ;  /* 0x0910000008db7fae */ /* 0x0003e2000d101d46 */
[----:B------:R-:W-:Y:S01]  /*2cd0*/  IMAD.X R3, R7, 0x1, R3, P0 ;  /* 0x0000000107037824 */ /* 0x000fe200000e0603 */
[----:B------:R-:W-:-:S04]  /*2ce0*/  ISETP.NE.U32.AND P0, PT, R21, RZ, PT ;  /* 0x000000ff1500720c */ /* 0x000fc80003f05070 */
[----:B------:R1:W-:Y:S09]  /*2cf0*/  LDGSTS.E.BYPASS.LTC128B.128 [R219+0xc100], [R2.64], !P6 ;  /* 0x0c10000002db7fae */ /* 0x0003f2000f101d46 */
[----:B------:R1:W-:Y:S01]  /*2d00*/  LDGSTS.E.BYPASS.LTC128B.128.ZFILL [R219+0xa100], [R18.64], P0 ;  /* 0x0a10000012db7fae */ /* 0x0003e20008141d46 */
[----:B------:R-:W-:-:S13]  /*2d10*/  ISETP.NE.U32.AND P0, PT, R139, RZ, PT ;  /* 0x000000ff8b00720c */ /* 0x000fda0003f05070 */
[----:B------:R1:W-:Y:S02]  /*2d20*/  LDGSTS.E.BYPASS.LTC128B.128.ZFILL [R219+0xd100], [R16.64], P0 ;  /* 0x0d10000010db7fae */ /* 0x0003e40008141d46 */
.L_x_242:
[----:B-1----:R-:W-:Y:S01]  /*2d30*/  FMUL.FTZ R2, R113, c[0x0][0x320] ;  /* 0x0000c80071027a20 */ /* 0x002fe20000410000 */
[----:B------:R-:W-:Y:S01]  /*2d40*/  LOP3.LUT R3, R135, 0xffffffe0, RZ, 0xc0, !PT ;  /* 0xffffffe087037812 */ /* 0x000fe200078ec0ff */
[----:B------:R-:W-:Y:S01]  /*2d50*/  ULDC UR4, c[0x0][0x324] ;  /* 0x0000c90000047ab9 */ /* 0x000fe20000000800 */
[----:B------:R-:W-:Y:S01]  /*2d60*/  LEA.HI R6, R136, R137, RZ, 0x2 ;  /* 0x0000008988067211 */ /* 0x000fe200078f10ff */
[----:B------:R1:W2:Y:S01]  /*2d70*/  MUFU.TANH R37, R2 ;  /* 0x0000000200257308 */ /* 0x0002a20000002400 */
[----:B------:R-:W-:Y:S01]  /*2d80*/  SHF.R.S32.HI R7, RZ, 0x1f, R134 ;  /* 0x0000001fff077819 */ /* 0x000fe20000011486 */
[----:B------:R-:W-:Y:S01]  /*2d90*/  ULOP3.LUT UR4, URZ, UR4, URZ, 0x33, !UPT ;  /* 0x000000043f047292 */ /* 0x000fe2000f8e333f */
[----:B------:R-:W-:Y:S01]  /*2da0*/  LOP3.LUT R6, R6, 0xfffffffc, RZ, 0xc0, !PT ;  /* 0xfffffffc06067812 */ /* 0x000fe200078ec0ff */
[----:B------:R-:W0:Y:S01]  /*2db0*/  LDGDEPBAR ;  /* 0x00000000000079af */ /* 0x000e220000000000 */
[----:B------:R-:W-:-:S04]  /*2dc0*/  LEA.HI R7, R7, R134, RZ, 0x3 ;  /* 0x0000008607077211 */ /* 0x000fc800078f18ff */
[----:B------:R-:W-:-:S04]  /*2dd0*/  LOP3.LUT R7, R7, 0xffffff8, RZ, 0xc0, !PT ;  /* 0x0ffffff807077812 */ /* 0x000fc800078ec0ff */
[----:B------:R-:W-:Y:S01]  /*2de0*/  IADD3 R11, R134, -R7, RZ ;  /* 0x80000007860b7210 */ /* 0x000fe20007ffe0ff */
[----:B-1----:R-:W-:-:S04]  /*2df0*/  FMUL.FTZ R2, R104, c[0x0][0x320] ;  /* 0x0000c80068027a20 */ /* 0x002fc80000410000 */
[----:B------:R1:W3:Y:S02]  /*2e00*/  MUFU.TANH R36, R2 ;  /* 0x0000000200247308 */ /* 0x0002e40000002400 */
[----:B-1----:R-:W-:-:S06]  /*2e10*/  FMUL.FTZ R2, R105, c[0x0][0x320] ;  /* 0x0000c80069027a20 */ /* 0x002fcc0000410000 */
[----:B------:R1:W4:Y:S02]  /*2e20*/  MUFU.TANH R35, R2 ;  /* 0x0000000200237308 */ /* 0x0003240000002400 */
[----:B-1----:R-:W-:-:S06]  /*2e30*/  FMUL.FTZ R2, R100, c[0x0][0x320] ;  /* 0x0000c80064027a20 */ /* 0x002fcc0000410000 */
[----:B------:R1:W1:Y:S02]  /*2e40*/  MUFU.TANH R34, R2 ;  /* 0x0000000200227308 */ /* 0x0002640000002400 */
        /* <DEDUP_REMOVED lines=24> */
[----:B-1----:R-:W-:Y:S01]  /*2fd0*/  IADD3 R2, -R3, R137, RZ ;  /* 0x0000008903027210 */ /* 0x002fe20007ffe1ff */
[----:B------:R-:W-:-:S03]  /*2fe0*/  FMUL.FTZ R3, R65, c[0x0][0x320] ;  /* 0x0000c80041037a20 */ /* 0x000fc60000410000 */
[----:B------:R-:W-:Y:S02]  /*2ff0*/  SHF.R.S32.HI R8, RZ, 0x1f, R2 ;  /* 0x0000001fff087819 */ /* 0x000fe40000011402 */
[----:B------:R1:W1:Y:S02]  /*3000*/  MUFU.TANH R21, R3 ;  /* 0x0000000300157308 */ /* 0x0002640000002400 */
[----:B-1----:R-:W-:Y:S02]  /*3010*/  IADD3 R3, -R6, R137, RZ ;  /* 0x0000008906037210 */ /* 0x002fe40007ffe1ff */
[----:B------:R-:W-:Y:S01]  /*3020*/  LEA.HI R6, R8, R2, RZ, 0x2 ;  /* 0x0000000208067211 */ /* 0x000fe200078f10ff */
[----:B------:R-:W-:Y:S01]  /*3030*/  FMUL.FTZ R8, R68, c[0x0][0x320] ;  /* 0x0000c80044087a20 */ /* 0x000fe20000410000 */
[----:B------:R-:W-:Y:S02]  /*3040*/  LEA.HI R9, R3, R3, RZ, 0x1 ;  /* 0x0000000303097211 */ /* 0x000fe400078f08ff */
[----:B------:R-:W-:Y:S01]  /*3050*/  LEA.HI.SX32 R7, R6, R156, 0x1e ;  /* 0x0000009c06077211 */ /* 0x000fe200078ff2ff */
[----:B------:R1:W1:Y:S01]  /*3060*/  MUFU.TANH R20, R8 ;  /* 0x0000000800147308 */ /* 0x0002620000002400 */
[----:B------:R-:W-:-:S04]  /*3070*/  LOP3.LUT R9, R9, 0x1ffffffe, RZ, 0xc0, !PT ;  /* 0x1ffffffe09097812 */ /* 0x000fc800078ec0ff */
[----:B------:R-:W-:Y:S01]  /*3080*/  IADD3 R3, R3, -R9, RZ ;  /* 0x8000000903037210 */ /* 0x000fe20007ffe0ff */
[----:B-1----:R-:W-:Y:S02]  /*3090*/  IMAD R8, R11, 0x10, R7 ;  /* 0x000000100b087824 */ /* 0x002fe400078e0207 */
[----:B------:R-:W-:-:S03]  /*30a0*/  FMUL.FTZ R7, R69, c[0x0][0x320] ;  /* 0x0000c80045077a20 */ /* 0x000fc60000410000 */
[----:B------:R-:W-:Y:S01]  /*30b0*/  LEA R12, R3, R8, 0x3 ;  /* 0x00000008030c7211 */ /* 0x000fe200078e18ff */
[----:B------:R-:W-:Y:S01]  /*30c0*/  FMUL.FTZ R3, R72, c[0x0][0x320] ;  /* 0x0000c80048037a20 */ /* 0x000fe20000410000 */
[----:B------:R1:W1:Y:S03]  /*30d0*/  MUFU.TANH R19, R7 ;  /* 0x0000000700137308 */ /* 0x0002660000002400 */
[----:B------:R-:W-:Y:S01]  /*30e0*/  @P4 IMAD.HI.U32 R8, R12, c[0x0][0x2c8], RZ ;  /* 0x0000b2000c084a27 */ /* 0x000fe200078e00ff */
[----:B------:R5:W-:Y:S04]  /*30f0*/  STL [R1+0x8], R12 ;  /* 0x0000080c01007387 */ /* 0x000be80000100800 */
[----:B------:R2:W2:Y:S01]  /*3100*/  MUFU.TANH R18, R3 ;  /* 0x0000000300127308 */ /* 0x0004a20000002400 */
[----:B-1----:R-:W-:Y:S01]  /*3110*/  IMAD.MOV.U32 R7, RZ, RZ, R12 ;  /* 0x000000ffff077224 */ /* 0x002fe200078e000c */
[----:B------:R-:W-:Y:S01]  /*3120*/  @P4 SHF.R.U32.HI R7, RZ, c[0x0][0x2cc], R8 ;  /* 0x0000b300ff074a19 */ /* 0x000fe20000011608 */
[----:B------:R-:W-:-:S05]  /*3130*/  FMUL.FTZ R8, R80, c[0x0][0x320] ;  /* 0x0000c80050087a20 */ /* 0x000fca0000410000 */
[----:B------:R-:W1:Y:S01]  /*3140*/  MUFU.TANH R16, R8 ;  /* 0x0000000800107308 */ /* 0x000e620000002400 */
[----:B--2---:R-:W-:-:S07]  /*3150*/  FMUL.FTZ R3, R73, c[0x0][0x320] ;  /* 0x0000c80049037a20 */ /* 0x004fce0000410000 */
[----:B------:R2:W1:Y:S02]  /*3160*/  MUFU.TANH R17, R3 ;  /* 0x0000000300117308 */ /* 0x0004640000002400 */
[----:B--2---:R-:W-:Y:S02]  /*3170*/  LOP3.LUT R3, R6, 0x7ffffffc, RZ, 0xc0, !PT ;  /* 0x7ffffffc06037812 */ /* 0x004fe400078ec0ff */
[----:B------:R-:W2:Y:S02]  /*3180*/  SHFL.IDX PT, R6, R7, RZ, 0x1c1f ;  /* 0x001c1fff07067589 */ /* 0x000ea400000e0000 */
[----:B------:R-:W-:Y:S01]  /*3190*/  IADD3 R3, R2, -R3, RZ ;  /* 0x8000000302037210 */ /* 0x000fe20007ffe0ff */
[----:B------:R-:W-:-:S03]  /*31a0*/  FMUL.FTZ R2, R81, c[0x0][0x320] ;  /* 0x0000c80051027a20 */ /* 0x000fc60000410000 */
[----:B------:R-:W-:Y:S01]  /*31b0*/  SHF.L.U32 R9, R3, 0x1, RZ ;  /* 0x0000000103097819 */ /* 0x000fe200000006ff */
[----:B------:R1:W1:Y:S01]  /*31c0*/  MUFU.TANH R15, R2 ;  /* 0x00000002000f7308 */ /* 0x0002620000002400 */
[----:B------:R-:W-:Y:S02]  /*31d0*/  FMUL.FTZ R3, R112, c[0x0][0x320] ;  /* 0x0000c80070037a20 */ /* 0x000fe40000410000 */
[----:B------:R-:W-:Y:S01]  /*31e0*/  IADD3 R11, -R9, R252, R10 ;  /* 0x000000fc090b7210 */ /* 0x000fe20007ffe10a */
[----:B------:R2:W-:Y:S01]  /*31f0*/  STL [R1+0x4], R9 ;  /* 0x0000040901007387 */ /* 0x0005e20000100800 */
[----:B------:R-:W-:-:S03]  /*3200*/  IADD3 R13, R10, -R9, RZ ;  /* 0x800000090a0d7210 */ /* 0x000fc60007ffe0ff */
[----:B------:R2:W2:Y:S01]  /*3210*/  MUFU.TANH R14, R3 ;  /* 0x00000003000e7308 */ /* 0x0004a20000002400 */
[----:B-1----:R-:W-:-:S05]  /*3220*/  IADD3 R2, -R9, 0x1, R133 ;  /* 0x0000000109027810 */ /* 0x002fca0007ffe185 */
[----:B------:R-:W-:-:S05]  /*3230*/  IMAD.IADD R2, R2, 0x1, -R138 ;  /* 0x0000000102027824 */ /* 0x000fca00078e0a8a */
[C---:B------:R-:W-:Y:S02]  /*3240*/  IADD3 R8, R2.reuse, c[0x0][0x328], RZ ;  /* 0x0000ca0002087a10 */ /* 0x040fe40007ffe0ff */
[----:B-----5:R-:W-:Y:S02]  /*3250*/  IADD3 R12, R2, UR4, RZ ;  /* 0x00000004020c7c10 */ /* 0x020fe4000fffe0ff */
[-C--:B--2---:R-:W-:Y:S02]  /*3260*/  IADD3 R3, R8, R6.reuse, RZ ;  /* 0x0000000608037210 */ /* 0x084fe40007ffe0ff */
[----:B------:R-:W-:Y:S02]  /*3270*/  IADD3 R2, R12, R6, RZ ;  /* 0x000000060c027210 */ /* 0x000fe40007ffe0ff */
[----:B------:R-:W-:Y:S01]  /*3280*/  IMNMX R3, R3, R11, PT ;  /* 0x0000000b03037217 */ /* 0x000fe20003800200 */
[----:B------:R-:W-:Y:S05]  /*3290*/  @!P3 BRA `(.L_x_243) ;  /* 0x000001400000b947 */ /* 0x000fea0003800000 */
[----:B---34-:R-:W-:Y:S01]  /*32a0*/  IADD3 R6, -R138, R252, R6 ;  /* 0x000000fc8a067210 */ /* 0x018fe20007ffe106 */
[----:B------:R-:W-:Y:S03]  /*32b0*/  BSSY B0, `(.L_x_244) ;  /* 0x000000e000007945 */ /* 0x000fe60003800000 */
        /* <DEDUP_REMOVED lines=9> */
.L_x_245:
[----:B------:R-:W-:-:S04]  /*3350*/  MOV R9, c[0x0][0x32c] ;  /* 0x0000cb0000097a02 */ /* 0x000fc80000000f00 */
[----:B------:R-:W-:-:S13]  /*3360*/  ISETP.NE.AND P0, PT, R9, 0x1, PT ;  /* 0x000000010900780c */ /* 0x000fda0003f05270 */
[----:B------:R-:W-:-:S05]  /*3370*/  @P0 IMAD.HI.U32 R9, R6, c[0x0][0x330], RZ ;  /* 0x0000cc0006090a27 */ /* 0x000fca00078e00ff */
[----:B------:R-:W-:Y:S02]  /*3380*/  @P0 SHF.R.U32.HI R6, RZ, c[0x0][0x334], R9 ;  /* 0x0000cd00ff060a19 */ /* 0x000fe40000011609 */
.L_x_246:
[----:B------:R-:W-:Y:S05]  /*3390*/  BSYNC B0 ;  /* 0x0000000000007941 */ /* 0x000fea0003800000 */
.L_x_244:
[----:B------:R-:W-:-:S05]  /*33a0*/  IMAD R6, R6, c[0x0][0x32c], R13 ;  /* 0x0000cb0006067a24 */ /* 0x000fca00078e020d */
[----:B------:R-:W-:Y:S02]  /*33b0*/  IADD3 R9, R6, c[0x0][0x32c], RZ ;  /* 0x0000cb0006097a10 */ /* 0x000fe40007ffe0ff */
[----:B------:R-:W-:Y:S02]  /*33c0*/  IMNMX R2, R2, R6, !PT ;  /* 0x0000000602027217 */ /* 0x000fe40007800200 */
[----:B------:R-:W-:Y:S02]  /*33d0*/  IMNMX R3, R3, R9, PT ;  /* 0x0000000903037217 */ /* 0x000fe40003800200 */
.L_x_243:
[C---:B---34-:R-:W-:Y:S01]  /*33e0*/  ISETP.GE.AND P0, PT, R10.reuse, 0x2, PT ;  /* 0x000000020a00780c */ /* 0x058fe20003f06270 */
[----:B------:R-:W1:Y:S01]  /*33f0*/  SHFL.IDX PT, R6, R7, 0x1, 0x1c1f ;  /* 0x003c1f0007067f89 */ /* 0x000e6200000e0000 */
[----:B------:R-:W-:Y:S02]  /*3400*/  ISETP.GE.AND P2, PT, R10, 0x9, PT ;  /* 0x000000090a00780c */ /* 0x000fe40003f46270 */
[----:B------:R-:W-:Y:S02]  /*3410*/  P2R R61, PR, RZ, 0x1 ;  /* 0x00000001ff3d7803 */ /* 0x000fe40000000000 */
[----:B------:R-:W-:-:S02]  /*3420*/  ISETP.GT.AND P0, PT, R2, 0x1, !P0 ;  /* 0x000000010200780c */ /* 0x000fc40004704270 */
[----:B------:R-:W-:Y:S02]  /*3430*/  P2R R60, PR, RZ, 0x4 ;  /* 0x00000004ff3c7803 */ /* 0x000fe40000000000 */
[----:B------:R-:W-:-:S04]  /*3440*/  ISETP.LT.OR P0, PT, R3, 0x2, P0 ;  /* 0x000000020300780c */ /* 0x000fc80000701670 */
[----:B------:R-:W-:Y:S02]  /*3450*/  FSEL R40, R37, -INF , !P0 ;  /* 0xff80000025287808 */ /* 0x000fe40004000000 */
[----:B------:R-:W-:Y:S02]  /*3460*/  ISETP.GT.AND P0, PT, R2, 0x8, !P2 ;  /* 0x000000080200780c */ /* 0x000fe40005704270 */
[----:B------:R-:W-:Y:S02]  /*3470*/  ISETP.GE.AND P2, PT, R10, 0xa, PT ;  /* 0x0000000a0a00780c */ /* 0x000fe40003f46270 */
[----:B------:R-:W-:Y:S02]  /*3480*/  ISETP.LT.OR P0, PT, R3, 0x9, P0 ;  /* 0x000000090300780c */ /* 0x000fe40000701670 */
[----:B------:R-:W-:Y:S02]  /*3490*/  P2R R59, PR, RZ, 0x4 ;  /* 0x00000004ff3b7803 */ /* 0x000fe40000000000 */
[----:B------:R-:W-:-:S02]  /*34a0*/  FSEL R43, R36, -INF , !P0 ;  /* 0xff800000242b7808 */ /* 0x000fc40004000000 */
[----:B------:R-:W-:Y:S02]  /*34b0*/  ISETP.GT.AND P0, PT, R2, 0x9, !P2 ;  /* 0x000000090200780c */ /* 0x000fe40005704270 */
[----:B------:R-:W-:Y:S02]  /*34c0*/  ISETP.GE.AND P2, PT, R10, 0x11, PT ;  /* 0x000000110a00780c */ /* 0x000fe40003f46270 */
[----:B------:R-:W-:Y:S02]  /*34d0*/  ISETP.LT.OR P0, PT, R3, 0xa, P0 ;  /* 0x0000000a0300780c */ /* 0x000fe40000701670 */
[----:B------:R-:W-:Y:S02]  /*34e0*/  P2R R58, PR, RZ, 0x4 ;  /* 0x00000004ff3a7803 */ /* 0x000fe40000000000 */
[----:B------:R-:W-:Y:S02]  /*34f0*/  FSEL R44, R35, -INF , !P0 ;  /* 0xff800000232c7808 */ /* 0x000fe40004000000 */
[----:B------:R-:W-:-:S02]  /*3500*/  ISETP.GT.AND P0, PT, R2, 0x10, !P2 ;  /* 0x000000100200780c */ /* 0x000fc40005704270 */
[----:B------:R-:W-:Y:S02]  /*3510*/  ISETP.GE.AND P2, PT, R10, 0x12, PT ;  /* 0x000000120a00780c */ /* 0x000fe40003f46270 */
[----:B------:R-:W-:Y:S02]  /*3520*/  ISETP.LT.OR P0, PT, R3, 0x11, P0 ;  /* 0x000000110300780c */ /* 0x000fe40000701670 */
[----:B------:R-:W-:Y:S02]  /*3530*/  P2R R57, PR, RZ, 0x4 ;  /* 0x00000004ff397803 */ /* 0x000fe40000000000 */
[----:B------:R-:W-:Y:S02]  /*3540*/  FSEL R76, R34, -INF , !P0 ;  /* 0xff800000224c7808 */ /* 0x000fe40004000000 */
[----:B------:R-:W-:Y:S02]  /*3550*/  ISETP.GT.AND P0, PT, R2, 0x11, !P2 ;  /* 0x000000110200780c */ /* 0x000fe40005704270 */
[----:B------:R-:W-:-:S02]  /*3560*/  ISETP.GE.AND P2, PT, R10, 0x19, PT ;  /* 0x000000190a00780c */ /* 0x000fc40003f46270 */
[----:B------:R-:W-:Y:S02]  /*3570*/  ISETP.LT.OR P0, PT, R3, 0x12, P0 ;  /* 0x000000120300780c */ /* 0x000fe40000701670 */
[----:B------:R-:W-:Y:S02]  /*3580*/  P2R R56, PR, RZ, 0x4 ;  /* 0x00000004ff387803 */ /* 0x000fe40000000000 */
[----:B------:R-:W-:Y:S02]  /*3590*/  FSEL R77, R33, -INF , !P0 ;  /* 0xff800000214d7808 */ /* 0x000fe40004000000 */
[----:B------:R-:W-:Y:S02]  /*35a0*/  ISETP.GT.AND P0, PT, R2, 0x18, !P2 ;  /* 0x000000180200780c */ /* 0x000fe40005704270 */
[----:B------:R-:W-:Y:S02]  /*35b0*/  ISETP.GE.AND P2, PT, R10, 0x1a, PT ;  /* 0x0000001a0a00780c */ /* 0x000fe40003f46270 */
[----:B------:R-:W-:-:S02]  /*35c0*/  ISETP.LT.OR P0, PT, R3, 0x19, P0 ;  /* 0x000000190300780c */ /* 0x000fc40000701670 */
[----:B------:R-:W-:Y:S02]  /*35d0*/  P2R R55, PR, RZ, 0x4 ;  /* 0x00000004ff377803 */ /* 0x000fe40000000000 */
[----:B------:R-:W-:Y:S02]  /*35e0*/  FSEL R78, R32, -INF , !P0 ;  /* 0xff800000204e7808 */ /* 0x000fe40004000000 */
[----:B------:R-:W-:Y:S02]  /*35f0*/  ISETP.GT.AND P0, PT, R2, 0x19, !P2 ;  /* 0x000000190200780c */ /* 0x000fe40005704270 */
[----:B------:R-:W-:Y:S02]  /*3600*/  ISETP.GE.AND P2, PT, R10, 0x21, PT ;  /* 0x000000210a00780c */ /* 0x000fe40003f46270 */
[----:B------:R-:W-:Y:S02]  /*3610*/  ISETP.LT.OR P0, PT, R3, 0x1a, P0 ;  /* 0x0000001a0300780c */ /* 0x000fe40000701670 */
[----:B------:R-:W-:-:S02]  /*3620*/  P2R R54, PR, RZ, 0x4 ;  /* 0x00000004ff367803 */ /* 0x000fc40000000000 */
        /* <DEDUP_REMOVED lines=76> */
[----:B------:R-:W-:Y:S02]  /*3af0*/  ISETP.GT.AND P0, PT, R2, RZ, !P2 ;  /* 0x000000ff0200720c */ /* 0x000fe40005704270 */
[----:B------:R-:W-:-:S02]  /*3b00*/  ISETP.GE.AND P2, PT, R10, 0x5a, PT ;  /* 0x0000005a0a00780c */ /* 0x000fc40003f46270 */
[----:B------:R-:W-:-:S04]  /*3b10*/  ISETP.LT.OR P0, PT, R3, 0x1, P0 ;  /* 0x000000010300780c */ /* 0x000fc80000701670 */
[----:B------:R-:W-:Y:S02]  /*3b20*/  FSEL R32, R14, -INF , !P0 ;  /* 0xff8000000e207808 */ /* 0x000fe40004000000 */
[----:B------:R-:W-:Y:S01]  /*3b30*/  ISETP.GT.AND P0, PT, R2, 0x59, !P2 ;  /* 0x000000590200780c */ /* 0x000fe20005704270 */
[----:B------:R-:W-:-:S03]  /*3b40*/  FMUL.FTZ R2, R87, c[0x0][0x320] ;  /* 0x0000c80057027a20 */ /* 0x000fc60000410000 */
[----:B------:R-:W-:Y:S01]  /*3b50*/  ISETP.LT.OR P0, PT, R3, 0x5a, P0 ;  /* 0x0000005a0300780c */ /* 0x000fe20000701670 */
[----:B------:R2:W3:Y:S01]  /*3b60*/  MUFU.TANH R35, R2 ;  /* 0x0000000200237308 */ /* 0x0004e20000002400 */
[----:B-1----:R-:W-:Y:S02]  /*3b70*/  IMAD.IADD R3, R8, 0x1, R6 ;  /* 0x0000000108037824 */ /* 0x002fe400078e0206 */
[----:B------:R-:W-:-:S03]  /*3b80*/  FSEL R215, R15, -INF , !P0 ;  /* 0xff8000000fd77808 */ /* 0x000fc60004000000 */
[----:B------:R-:W-:Y:S01]  /*3b90*/  IMNMX R3, R3, R11, PT ;  /* 0x0000000b03037217 */ /* 0x000fe20003800200 */
[----:B--2---:R-:W-:-:S04]  /*3ba0*/  FMUL.FTZ R2, R90, c[0x0][0x320] ;  /* 0x0000c8005a027a20 */ /* 0x004fc80000410000 */
[----:B------:R1:W2:Y:S02]  /*3bb0*/  MUFU.TANH R34, R2 ;  /* 0x0000000200227308 */ /* 0x0002a40000002400 */
        /* <DEDUP_REMOVED lines=44> */
[----:B-1----:R-:W-:Y:S01]  /*3e80*/  IMAD.IADD R2, R12, 0x1, R6 ;  /* 0x000000010c027824 */ /* 0x002fe200078e0206 */
[----:B------:R-:W-:Y:S05]  /*3e90*/  @!P3 BRA `(.L_x_247) ;  /* 0x000001400000b947 */ /* 0x000fea0003800000 */
[----:B--234-:R-:W-:Y:S01]  /*3ea0*/  IADD3 R6, -R138, R252, R6 ;  /* 0x000000fc8a067210 */ /* 0x01cfe20007ffe106 */
        /* <DEDUP_REMOVED lines=10> */
.L_x_249:
[----:B------:R-:W-:-:S04]  /*3f50*/  MOV R7, c[0x0][0x32c] ;  /* 0x0000cb0000077a02 */ /* 0x000fc80000000f00 */
[----:B------:R-:W-:-:S13]  /*3f60*/  ISETP.NE.AND P0, PT, R7, 0x1, PT ;  /* 0x000000010700780c */ /* 0x000fda0003f05270 */
[----:B------:R-:W-:-:S05]  /*3f70*/  @P0 IMAD.HI.U32 R7, R6, c[0x0][0x330], RZ ;  /* 0x0000cc0006070a27 */ /* 0x000fca00078e00ff */
[----:B------:R-:W-:Y:S02]  /*3f80*/  @P0 SHF.R.U32.HI R6, RZ, c[0x0][0x334], R7 ;  /* 0x0000cd00ff060a19 */ /* 0x000fe40000011607 */
.L_x_250:
[----:B------:R-:W-:Y:S05]  /*3f90*/  BSYNC B0 ;  /* 0x0000000000007941 */ /* 0x000fea0003800000 */
.L_x_248:
[----:B------:R-:W-:-:S05]  /*3fa0*/  IMAD R6, R6, c[0x0][0x32c], R13 ;  /* 0x0000cb0006067a24 */ /* 0x000fca00078e020d */
[----:B------:R-:W-:Y:S02]  /*3fb0*/  IADD3 R7, R6, c[0x0][0x32c], RZ ;  /* 0x0000cb0006077a10 */ /* 0x000fe40007ffe0ff */
[----:B------:R-:W-:Y:S02]  /*3fc0*/  IMNMX R2, R2, R6, !PT ;  /* 0x0000000602027217 */ /* 0x000fe40007800200 */
[----:B------:R-:W-:Y:S02]  /*3fd0*/  IMNMX R3, R3, R7, PT ;  /* 0x0000000703037217 */ /* 0x000fe40003800200 */
.L_x_247:
[----:B--234-:R-:W-:Y:S01]  /*3fe0*/  ISETP.NE.AND P0, PT, R61, RZ, PT ;  /* 0x000000ff3d00720c */ /* 0x01cfe20003f05270 */
[----:B------:R-:W-:Y:S01]  /*3ff0*/  IMAD.SHL.U32 R197, R4, 0x2, RZ ;  /* 0x0000000204c57824 */ /* 0x000fe200078e00ff */
[----:B------:R-:W-:Y:S02]  /*4000*/  FMNMX.FTZ R68, R32, R40, !PT ;  /* 0x0000002820447209 */ /* 0x000fe40007810000 */
[----:B------:R-:W-:Y:S01]  /*4010*/  ISETP.GT.AND P0, PT, R2, 0x1, !P0 ;  /* 0x000000010200780c */ /* 0x000fe20004704270 */
[--C-:B------:R-:W-:Y:S01]  /*4020*/  IMAD R198, R5, 0x2, R197.reuse ;  /* 0x0000000205c67824 */ /* 0x100fe200078e02c5 */
[----:B------:R-:W-:Y:S01]  /*4030*/  FMNMX.FTZ R68, R43, R68, !PT ;  /* 0x000000442b447209 */ /* 0x000fe20007810000 */
[C---:B------:R-:W-:Y:S01]  /*4040*/  IMAD R201, R0.reuse, 0x2, R197 ;  /* 0x0000000200c97824 */ /* 0x040fe200078e02c5 */
[----:B------:R-:W-:Y:S01]  /*4050*/  ISETP.LT.OR P0, PT, R3, 0x2, P0 ;  /* 0x000000020300780c */ /* 0x000fe20000701670 */
[----:B------:R-:W-:Y:S01]  /*4060*/  IMAD R200, R0, 0x2, R198 ;  /* 0x0000000200c87824 */ /* 0x000fe200078e02c6 */
[----:B------:R-:W-:-:S02]  /*4070*/  FMNMX.FTZ R68, R44, R68, !PT ;  /* 0x000000442c447209 */ /* 0x000fc40007810000 */
[----:B------:R-:W-:Y:S02]  /*4080*/  FSEL R11, R24, -INF , !P0 ;  /* 0xff800000180b7808 */ /* 0x000fe40004000000 */
[----:B------:R-:W-:Y:S02]  /*4090*/  ISETP.NE.AND P0, PT, R60, RZ, PT ;  /* 0x000000ff3c00720c */ /* 0x000fe40003f05270 */
[----:B------:R-:W-:Y:S02]  /*40a0*/  FMNMX.FTZ R68, R76, R68, !PT ;  /* 0x000000444c447209 */ /* 0x000fe40007810000 */
[----:B------:R-:W-:Y:S02]  /*40b0*/  ISETP.GT.AND P0, PT, R2, 0x8, !P0 ;  /* 0x000000080200780c */ /* 0x000fe40004704270 */
[----:B------:R-:W-:Y:S02]  /*40c0*/  FMNMX.FTZ R68, R77, R68, !PT ;  /* 0x000000444d447209 */ /* 0x000fe40007810000 */
[----:B------:R-:W-:-:S02]  /*40d0*/  ISETP.LT.OR P0, PT, R3, 0x9, P0 ;  /* 0x000000090300780c */ /* 0x000fc40000701670 */
[----:B------:R-:W-:Y:S02]  /*40e0*/  FMNMX.FTZ R68, R78, R68, !PT ;  /* 0x000000444e447209 */ /* 0x000fe40007810000 */
[----:B------:R-:W-:Y:S02]  /*40f0*/  FSEL R24, R14, -INF , !P0 ;  /* 0xff8000000e187808 */ /* 0x000fe40004000000 */
[----:B------:R-:W-:Y:S02]  /*4100*/  ISETP.NE.AND P0, PT, R59, RZ, PT ;  /* 0x000000ff3b00720c */ /* 0x000fe40003f05270 */
[----:B------:R-:W-:Y:S02]  /*4110*/  FMNMX.FTZ R68, R79, R68, !PT ;  /* 0x000000444f447209 */ /* 0x000fe40007810000 */
[----:B------:R-:W-:Y:S02]  /*4120*/  ISETP.GT.AND P0, PT, R2, 0x9, !P0 ;  /* 0x000000090200780c */ /* 0x000fe40004704270 */
[----:B------:R-:W-:-:S02]  /*4130*/  FMNMX.FTZ R68, R108, R68, !PT ;  /* 0x000000446c447209 */ /* 0x000fc40007810000 */
[----:B------:R-:W-:Y:S02]  /*4140*/  ISETP.LT.OR P0, PT, R3, 0xa, P0 ;  /* 0x0000000a0300780c */ /* 0x000fe40000701670 */
[----:B------:R-:W-:Y:S02]  /*4150*/  FMNMX.FTZ R68, R110, R68, !PT ;  /* 0x000000446e447209 */ /* 0x000fe40007810000 */
[----:B------:R-:W-:Y:S02]  /*4160*/  FSEL R10, R10, -INF , !P0 ;  /* 0xff8000000a0a7808 */ /* 0x000fe40004000000 */
[----:B------:R-:W-:Y:S02]  /*4170*/  ISETP.NE.AND P0, PT, R58, RZ, PT ;  /* 0x000000ff3a00720c */ /* 0x000fe40003f05270 */
[----:B------:R-:W-:Y:S02]  /*4180*/  FMNMX.FTZ R68, R109, R68, !PT ;  /* 0x000000446d447209 */ /* 0x000fe40007810000 */
[----:B------:R-:W-:-:S02]  /*4190*/  ISETP.GT.AND P0, PT, R2, 0x10, !P0 ;  /* 0x000000100200780c */ /* 0x000fc40004704270 */
[----:B------:R-:W-:Y:S02]  /*41a0*/  FMNMX.FTZ R68, R111, R68, !PT ;  /* 0x000000446f447209 */ /* 0x000fe40007810000 */
[----:B------:R-:W-:Y:S02]  /*41b0*/  ISETP.LT.OR P0, PT, R3, 0x11, P0 ;  /* 0x000000110300780c */ /* 0x000fe40000701670 */
[----:B------:R-:W-:Y:S02]  /*41c0*/  FMNMX.FTZ R68, R157, R68, !PT ;  /* 0x000000449d447209 */ /* 0x000fe40007810000 */
[----:B------:R-:W-:Y:S02]  /*41d0*/  FSEL R70, R21, -INF , !P0 ;  /* 0xff80000015467808 */ /* 0x000fe40004000000 */
[----:B------:R-:W-:Y:S02]  /*41e0*/  ISETP.NE.AND P0, PT, R57, RZ, PT ;  /* 0x000000ff3900720c */ /* 0x000fe40003f05270 */
[----:B------:R-:W-:-:S02]  /*41f0*/  FMNMX.FTZ R68, R159, R68, !PT ;  /* 0x000000449f447209 */ /* 0x000fc40007810000 */
[----:B------:R-:W-:Y:S02]  /*4200*/  ISETP.GT.AND P0, PT, R2, 0x11, !P0 ;  /* 0x000000110200780c */ /* 0x000fe40004704270 */
[----:B------:R-:W-:Y:S02]  /*4210*/  FMNMX.FTZ R68, R158, R68, !PT ;  /* 0x000000449e447209 */ /* 0x000fe40007810000 */
[----:B------:R-:W-:Y:S02]  /*4220*/  ISETP.LT.OR P0, PT, R3, 0x12, P0 ;  /* 0x000000120300780c */ /* 0x000fe40000701670 */
[----:B------:R-:W-:Y:S02]  /*4230*/  FMNMX.FTZ R68, R160, R68, !PT ;  /* 0x00000044a0447209 */ /* 0x000fe40007810000 */
[----:B------:R-:W-:Y:S02]  /*4240*/  FSEL R69, R20, -INF , !P0 ;  /* 0xff80000014457808 */ /* 0x000fe40004000000 */
[----:B------:R-:W-:-:S02]  /*4250*/  ISETP.NE.AND P0, PT, R56, RZ, PT ;  /* 0x000000ff3800720c */ /* 0x000fc40003f05270 */
[----:B------:R-:W-:Y:S02]  /*4260*/  FMNMX.FTZ R68, R166, R68, !PT ;  /* 0x00000044a6447209 */ /* 0x000fe40007810000 */
[----:B------:R-:W-:Y:S02]  /*4270*/  ISETP.GT.AND P0, PT, R2, 0x18, !P0 ;  /* 0x000000180200780c */ /* 0x000fe40004704270 */
[----:B------:R-:W-:Y:S02]  /*4280*/  FMNMX.FTZ R68, R168, R68, !PT ;  /* 0x00000044a8447209 */ /* 0x000fe40007810000 */
[----:B------:R-:W-:Y:S02]  /*4290*/  ISETP.LT.OR P0, PT, R3, 0x19, P0 ;  /* 0x000000190300780c */ /* 0x000fe40000701670 */
[----:B------:R-:W-:Y:S02]  /*42a0*/  FMNMX.FTZ R68, R167, R68, !PT ;  /* 0x00000044a7447209 */ /* 0x000fe40007810000 */
[----:B------:R-:W-:-:S02]  /*42b0*/  FSEL R71, R34, -INF , !P0 ;  /* 0xff80000022477808 */ /* 0x000fc40004000000 */
[----:B------:R-:W-:Y:S02]  /*42c0*/  ISETP.NE.AND P0, PT, R55, RZ, PT ;  /* 0x000000ff3700720c */ /* 0x000fe40003f05270 */
[----:B------:R-:W-:Y:S02]  /*42d0*/  FMNMX.FTZ R68, R169, R68, !PT ;  /* 0x00000044a9447209 */ /* 0x000fe40007810000 */
[----:B------:R-:W-:Y:S02]  /*42e0*/  ISETP.GT.AND P0, PT, R2, 0x19, !P0 ;  /* 0x000000190200780c */ /* 0x000fe40004704270 */
[----:B------:R-:W-:Y:S02]  /*42f0*/  FMNMX.FTZ R68, R189, R68, !PT ;  /* 0x00000044bd447209 */ /* 0x000fe40007810000 */
[----:B------:R-:W-:Y:S02]  /*4300*/  ISETP.LT.OR P0, PT, R3, 0x1a, P0 ;  /* 0x0000001a0300780c */ /* 0x000fe40000701670 */
[----:B------:R-:W-:-:S02]  /*4310*/  FMNMX.FTZ R68, R191, R68, !PT ;  /* 0x00000044bf447209 */ /* 0x000fc40007810000 */
[----:B------:R-:W-:Y:S02]  /*4320*/  FSEL R80, R33, -INF , !P0 ;  /* 0xff80000021507808 */ /* 0x000fe40004000000 */
[----:B------:R-:W-:Y:S02]  /*4330*/  ISETP.NE.AND P0, PT, R54, RZ, PT ;  /* 0x000000ff3600720c */ /* 0x000fe40003f05270 */
[----:B------:R-:W-:Y:S02]  /*4340*/  FMNMX.FTZ R68, R190, R68, !PT ;  /* 0x00000044be447209 */ /* 0x000fe40007810000 */
[----:B------:R-:W-:Y:S02]  /*4350*/  ISETP.GT.AND P0, PT, R2, 0x20, !P0 ;  /* 0x000000200200780c */ /* 0x000fe40004704270 */
[----:B------:R-:W-:Y:S02]  /*4360*/  FMNMX.FTZ R68, R215, R68, !PT ;  /* 0x00000044d7447209 */ /* 0x000fe40007810000 */
[----:B------:R-:W-:-:S03]  /*4370*/  ISETP.LT.OR P0, PT, R3, 0x21, P0 ;  /* 0x000000210300780c */ /* 0x000fc60000701670 */
[----:B------:R-:W1:Y:S01]  /*4380*/  SHFL.BFLY PT, R7, R68, 0x2, 0x1f ;  /* 0x0c401f0044077f89 */ /* 0x000e6200000e0000 */
[----:B------:R-:W-:Y:S02]  /*4390*/  FSEL R121, R26, -INF , !P0 ;  /* 0xff8000001a797808 */ /* 0x000fe40004000000 */
[----:B------:R-:W-:-:S04]  /*43a0*/  ISETP.NE.AND P0, PT, R53, RZ, PT ;  /* 0x000000ff3500720c */ /* 0x000fc80003f05270 */
[----:B------:R-:W-:-:S04]  /*43b0*/  ISETP.GT.AND P0, PT, R2, 0x21, !P0 ;  /* 0x000000210200780c */ /* 0x000fc80004704270 */
[----:B------:R-:W-:-:S04]  /*43c0*/  ISETP.LT.OR P0, PT, R3, 0x22, P0 ;  /* 0x000000220300780c */ /* 0x000fc80000701670 */
[----:B------:R-:W-:Y:S02]  /*43d0*/  FSEL R120, R25, -INF , !P0 ;  /* 0xff80000019787808 */ /* 0x000fe40004000000 */
[----:B------:R-:W-:-:S04]  /*43e0*/  ISETP.NE.AND P0, PT, R52, RZ, PT ;  /* 0x000000ff3400720c */ /* 0x000fc80003f05270 */
[----:B------:R-:W-:Y:S02]  /*43f0*/  ISETP.GT.AND P0, PT, R2, 0x28, !P0 ;  /* 0x000000280200780c */ /* 0x000fe40004704270 */
[----:B-1----:R-:W-:Y:S02]  /*4400*/  FMNMX.FTZ R68, R68, R7, !PT ;  /* 0x0000000744447209 */ /* 0x002fe40007810000 */
[----:B------:R-:W-:-:S04]  /*4410*/  ISETP.LT.OR P0, PT, R3, 0x29, P0 ;  /* 0x000000290300780c */ /* 0x000fc80000701670 */
[----:B------:R-:W-:Y:S02]  /*4420*/  FSEL R140, R17, -INF , !P0 ;  /* 0xff800000118c7808 */ /* 0x000fe40004000000 */
[----:B------:R-:W-:-:S04]  /*4430*/  ISETP.NE.AND P0, PT, R51, RZ, PT ;  /* 0x000000ff3300720c */ /* 0x000fc80003f05270 */
[----:B------:R-:W-:-:S04]  /*4440*/  ISETP.GT.AND P0, PT, R2, 0x29, !P0 ;  /* 0x000000290200780c */ /* 0x000fc80004704270 */
        /* <DEDUP_REMOVED lines=34> */
[----:B------:R-:W-:Y:S01]  /*4670*/  ISETP.NE.AND P0, PT, R39, RZ, PT ;  /* 0x000000ff2700720c */ /* 0x000fe20003f05270 */
[----:B------:R-:W-:Y:S03]  /*4680*/  LDSM.16.MT88.4 R20, [R197+0x100] ;  /* 0x00010000c514783b */ /* 0x000fe60000004200 */
        /* <DEDUP_REMOVED lines=12> */
[----:B------:R-:W-:Y:S01]  /*4750*/  ISETP.NE.AND P0, PT, R36, RZ, PT ;  /* 0x000000ff2400720c */ /* 0x000fe20003f05270 */
[----:B------:R-:W-:Y:S03]  /*4760*/  LDSM.16.MT88.4 R12, [R198+0x100] ;  /* 0x00010000c60c783b */ /* 0x000fe60000004200 */
[----:B------:R-:W-:Y:S01]  /*4770*/  ISETP.GT.AND P0, PT, R2, RZ, !P0 ;  /* 0x000000ff0200720c */ /* 0x000fe20004704270 */
[----:B------:R-:W-:Y:S03]  /*4780*/  LDSM.16.MT88.4 R36, [R197+0x900] ;  /* 0x00090000c524783b */ /* 0x000fe60000004200 */
[----:B------:R-:W-:-:S04]  /*4790*/  ISETP.LT.OR P0, PT, R3, 0x1, P0 ;  /* 0x000000010300780c */ /* 0x000fc80000701670 */
[----:B------:R-:W-:Y:S02]  /*47a0*/  FSEL R8, R29, -INF , !P0 ;  /* 0xff8000001d087808 */ /* 0x000fe40004000000 */
[----:B------:R-:W-:Y:S01]  /*47b0*/  ISETP.GT.AND P0, PT, R2, 0x59, !P2 ;  /* 0x000000590200780c */ /* 0x000fe20005704270 */
[----:B------:R-:W-:Y:S01]  /*47c0*/  LDSM.16.MT88.4 R28, [R198+0x900] ;  /* 0x00090000c61c783b */ /* 0x000fe20000004200 */
[----:B------:R-:W-:Y:S02]  /*47d0*/  FMNMX.FTZ R6, R8, R11, !PT ;  /* 0x0000000b08067209 */ /* 0x000fe40007810000 */
[----:B------:R-:W-:Y:S02]  /*47e0*/  ISETP.LT.OR P0, PT, R3, 0x5a, P0 ;  /* 0x0000005a0300780c */ /* 0x000fe40000701670 */
[----:B------:R-:W-:Y:S01]  /*47f0*/  FMNMX.FTZ R6, R24, R6, !PT ;  /* 0x0000000618067209 */ /* 0x000fe20007810000 */
[----:B------:R-:W1:Y:S01]  /*4800*/  SHFL.BFLY PT, R3, R68, 0x1, 0x1f ;  /* 0x0c201f0044037f89 */ /* 0x000e6200000e0000 */
[----:B------:R-:W-:-:S02]  /*4810*/  FSEL R165, R62, -INF , !P0 ;  /* 0xff8000003ea57808 */ /* 0x000fc40004000000 */
[----:B------:R-:W-:-:S04]  /*4820*/  FMNMX.FTZ R6, R10, R6, !PT ;  /* 0x000000060a067209 */ /* 0x000fc80007810000 */
[----:B------:R-:W-:-:S04]  /*4830*/  FMNMX.FTZ R6, R70, R6, !PT ;  /* 0x0000000646067209 */ /* 0x000fc80007810000 */
[----:B------:R-:W-:-:S04]  /*4840*/  FMNMX.FTZ R6, R69, R6, !PT ;  /* 0x0000000645067209 */ /* 0x000fc80007810000 */
[----:B------:R-:W-:-:S04]  /*4850*/  FMNMX.FTZ R6, R71, R6, !PT ;  /* 0x0000000647067209 */ /* 0x000fc80007810000 */
[----:B------:R-:W-:-:S04]  /*4860*/  FMNMX.FTZ R6, R80, R6, !PT ;  /* 0x0000000650067209 */ /* 0x000fc80007810000 */
[----:B------:R-:W-:Y:S02]  /*4870*/  FMNMX.FTZ R6, R121, R6, !PT ;  /* 0x0000000679067209 */ /* 0x000fe40007810000 */
[----:B-1----:R-:W-:Y:S02]  /*4880*/  FMNMX.FTZ R68, R68, R3, !PT ;  /* 0x0000000344447209 */ /* 0x002fe40007810000 */
[----:B------:R-:W-:Y:S02]  /*4890*/  FMNMX.FTZ R6, R120, R6, !PT ;  /* 0x0000000678067209 */ /* 0x000fe40007810000 */
[----:B------:R-:W-:Y:S02]  /*48a0*/  FSETP.NEU.FTZ.AND P0, PT, R68, -INF , PT ;  /* 0xff8000004400780b */ /* 0x000fe40003f1d000 */
[----:B------:R-:W-:-:S04]  /*48b0*/  FMNMX.FTZ R6, R140, R6, !PT ;  /* 0x000000068c067209 */ /* 0x000fc80007810000 */
        /* <DEDUP_REMOVED lines=12> */
[----:B------:R-:W-:-:S05]  /*4980*/  FMNMX.FTZ R6, R165, R2, !PT ;  /* 0x00000002a5067209 */ /* 0x000fca0007810000 */
[----:B------:R-:W1:Y:S02]  /*4990*/  SHFL.BFLY PT, R2, R6, 0x2, 0x1f ;  /* 0x0c401f0006027f89 */ /* 0x000e6400000e0000 */
[----:B-1----:R-:W-:Y:S01]  /*49a0*/  FMNMX.FTZ R7, R6, R2, !PT ;  /* 0x0000000206077209 */ /* 0x002fe20007810000 */
[----:B------:R-:W-:-:S04]  /*49b0*/  FMUL.FTZ R6, R68, c[0x0][0x2d0] ;  /* 0x0000b40044067a20 */ /* 0x000fc80000410000 */
[----:B------:R-:W1:Y:S01]  /*49c0*/  SHFL.BFLY PT, R3, R7, 0x1, 0x1f ;  /* 0x0c201f0007037f89 */ /* 0x000e6200000e0000 */
[----:B------:R-:W-:-:S05]  /*49d0*/  FSEL R6, R6, RZ, P0 ;  /* 0x000000ff06067208 */ /* 0x000fca0000000000 */
[--C-:B------:R-:W-:Y:S02]  /*49e0*/  FFMA.FTZ R2, R32, c[0x0][0x2d0], -R6.reuse ;  /* 0x0000b40020027a23 */ /* 0x100fe40000010806 */
[--C-:B------:R-:W-:Y:S01]  /*49f0*/  FFMA.FTZ R0, R76, c[0x0][0x2d0], -R6.reuse ;  /* 0x0000b4004c007a23 */ /* 0x100fe20000010806 */
[----:B------:R-:W-:Y:S01]  /*4a00*/  LDSM.16.MT88.4 R32, [R201+0x3100] ;  /* 0x00310000c920783b */ /* 0x000fe20000004200 */
[----:B------:R2:W-:Y:S08]  /*4a10*/  MUFU.EX2 R246, R2 ;  /* 0x0000000200f67308 */ /* 0x0005f00000000800 */
[----:B------:R3:W-:Y:S01]  /*4a20*/  MUFU.EX2 R240, R0 ;  /* 0x0000000000f07308 */ /* 0x0007e20000000800 */
[----:B-1----:R-:W-:Y:S01]  /*4a30*/  FMNMX.FTZ R3, R3, R7, !PT ;  /* 0x0000000703037209 */ /* 0x002fe20007810000 */
[----:B------:R-:W-:-:S02]  /*4a40*/  FFMA.FTZ R7, R44, c[0x0][0x2d0], -R6 ;  /* 0x0000b4002c077a23 */ /* 0x000fc40000010806 */
[----:B--2---:R-:W-:Y:S01]  /*4a50*/  FFMA.FTZ R2, R40, c[0x0][0x2d0], -R6 ;  /* 0x0000b40028027a23 */ /* 0x004fe20000010806 */
[----:B------:R-:W-:-:S03]  /*4a60*/  FSETP.NEU.FTZ.AND P0, PT, R3, -INF , PT ;  /* 0xff8000000300780b */ /* 0x000fc60003f1d000 */
[----:B------:R-:W-:Y:S01]  /*4a70*/  MUFU.EX2 R244, R7 ;  /* 0x0000000700f47308 */ /* 0x000fe20000000800 */
[----:B---3--:R-:W-:-:S07]  /*4a80*/  FFMA.FTZ R0, R77, c[0x0][0x2d0], -R6 ;  /* 0x0000b4004d007a23 */ /* 0x008fce0000010806 */
[----:B------:R1:W2:Y:S08]  /*4a90*/  MUFU.EX2 R243, R2 ;  /* 0x0000000200f37308 */ /* 0x0002b00000000800 */
[----:B------:R3:W-:Y:S01]  /*4aa0*/  MUFU.EX2 R238, R0 ;  /* 0x0000000000ee7308 */ /* 0x0007e20000000800 */
[--C-:B-1----:R-:W-:Y:S02]  /*4ab0*/  FFMA.FTZ R2, R43, c[0x0][0x2d0], -R6.reuse ;  /* 0x0000b4002b027a23 */ /* 0x102fe40000010806 */
[----:B------:R-:W-:Y:S05]  /*4ac0*/  LDSM.16.MT88.4 R40, [R198+0x3100] ;  /* 0x00310000c628783b */ /* 0x000fea0000004200 */
[----:B------:R1:W-:Y:S01]  /*4ad0*/  MUFU.EX2 R245, R2 ;  /* 0x0000000200f57308 */ /* 0x0003e20000000800 */
[----:B---3--:R-:W-:-:S07]  /*4ae0*/  FFMA.FTZ R0, R78, c[0x0][0x2d0], -R6 ;  /* 0x0000b4004e007a23 */ /* 0x008fce0000010806 */
[----:B------:R3:W-:Y:S01]  /*4af0*/  MUFU.EX2 R239, R0 ;  /* 0x0000000000ef7308 */ /* 0x0007e20000000800 */
[----:B-1----:R-:W-:-:S05]  /*4b00*/  FMUL.FTZ R2, R3, c[0x0][0x2d0] ;  /* 0x0000b40003027a20 */ /* 0x002fca0000410000 */
[----:B------:R-:W-:Y:S01]  /*4b10*/  FSEL R2, R2, RZ, P0 ;  /* 0x000000ff02027208 */ /* 0x000fe20000000000 */
[----:B---3--:R-:W-:-:S04]  /*4b20*/  FFMA.FTZ R0, R79, c[0x0][0x2d0], -R6 ;  /* 0x0000b4004f007a23 */ /* 0x008fc80000010806 */
[--C-:B------:R-:W-:Y:S02]  /*4b30*/  FFMA.FTZ R4, R11, c[0x0][0x2d0], -R2.reuse ;  /* 0x0000b4000b047a23 */ /* 0x100fe40000010802 */
[--C-:B------:R-:W-:Y:S01]  /*4b40*/  FFMA.FTZ R7, R8, c[0x0][0x2d0], -R2.reuse ;  /* 0x0000b40008077a23 */ /* 0x100fe20000010802 */
[----:B--2---:R-:W-:Y:S01]  /*4b50*/  F2FP.BF16.PACK_AB R8, R243, R246 ;  /* 0x000000f6f308723e */ /* 0x004fe200000010ff */
[----:B------:R1:W-:Y:S08]  /*4b60*/  MUFU.EX2 R236, R4 ;  /* 0x0000000400ec7308 */ /* 0x0003f00000000800 */
[----:B------:R-:W2:Y:S01]  /*4b70*/  MUFU.EX2 R7, R7 ;  /* 0x0000000700077308 */ /* 0x000ea20000000800 */
[----:B-1----:R-:W-:-:S07]  /*4b80*/  FFMA.FTZ R4, R24, c[0x0][0x2d0], -R2 ;  /* 0x0000b40018047a23 */ /* 0x002fce0000010802 */
[----:B------:R1:W-:Y:S01]  /*4b90*/  MUFU.EX2 R237, R0 ;  /* 0x0000000000ed7308 */ /* 0x0003e20000000800 */
[----:B------:R-:W3:Y:S01]  /*4ba0*/  LDSM.16.MT88.4 R24, [R200+0x100] ;  /* 0x00010000c818783b */ /* 0x000ee20000004200 */
[----:B--2---:R-:W-:-:S06]  /*4bb0*/  F2FP.BF16.PACK_AB R9, R236, R7 ;  /* 0x00000007ec09723e */ /* 0x004fcc00000010ff */
[----:B------:R2:W-:Y:S01]  /*4bc0*/  MUFU.EX2 R242, R4 ;  /* 0x0000000400f27308 */ /* 0x0005e20000000800 */
[----:B-1----:R-:W-:-:S07]  /*4bd0*/  FFMA.FTZ R0, R70, c[0x0][0x2d0], -R2 ;  /* 0x0000b40046007a23 */ /* 0x002fce0000010802 */
[----:B------:R1:W-:Y:S01]  /*4be0*/  MUFU.EX2 R235, R0 ;  /* 0x0000000000eb7308 */ /* 0x0003e20000000800 */
[----:B--2---:R-:W-:Y:S01]  /*4bf0*/  FFMA.FTZ R4, R10, c[0x0][0x2d0], -R2 ;  /* 0x0000b4000a047a23 */ /* 0x004fe20000010802 */
[----:B------:R-:W-:-:S06]  /*4c00*/  F2FP.BF16.PACK_AB R10, R244, R245 ;  /* 0x000000f5f40a723e */ /* 0x000fcc00000010ff */
[----:B------:R-:W2:Y:S01]  /*4c10*/  MUFU.EX2 R241, R4 ;  /* 0x0000000400f17308 */ /* 0x000ea20000000800 */
[----:B-1----:R-:W-:-:S07]  /*4c20*/  FFMA.FTZ R0, R69, c[0x0][0x2d0], -R2 ;  /* 0x0000b40045007a23 */ /* 0x002fce0000010802 */
[----:B------:R1:W4:Y:S01]  /*4c30*/  MUFU.EX2 R233, R0 ;  /* 0x0000000000e97308 */ /* 0x0003220000000800 */
[----:B--2---:R-:W-:-:S07]  /*4c40*/  F2FP.BF16.PACK_AB R11, R241, R242 ;  /* 0x000000f2f10b723e */ /* 0x004fce00000010ff */
[----:B------:R-:W-:Y:S01]  /*4c50*/  HMMA.16816.F32.BF16 R72, R8, R20, RZ ;  /* 0x000000140848723c */ /* 0x000fe200000418ff */
[----:B-1----:R-:W-:-:S07]  /*4c60*/  FFMA.FTZ R0, R71, c[0x0][0x2d0], -R2 ;  /* 0x0000b40047007a23 */ /* 0x002fce0000010802 */
[C---:B------:R-:W-:Y:S01]  /*4c70*/  HMMA.16816.F32.BF16 R64, R8.reuse, R22, RZ ;  /* 0x000000160840723c */ /* 0x040fe200000418ff */
[----:B------:R-:W1:Y:S01]  /*4c80*/  LDSM.16.MT88.4 R20, [R197+0x3100] ;  /* 0x00310000c514783b */ /* 0x000e620000004200 */
[----:B------:R2:W-:Y:S06]  /*4c90*/  MUFU.EX2 R234, R0 ;  /* 0x0000000000ea7308 */ /* 0x0005ec0000000800 */
[C---:B------:R-:W-:Y:S08]  /*4ca0*/  HMMA.16816.F32.BF16 R60, R8.reuse, R12, RZ ;  /* 0x0000000c083c723c */ /* 0x040ff000000418ff */
[----:B------:R-:W-:Y:S01]  /*4cb0*/  HMMA.16816.F32.BF16 R56, R8, R14, RZ ;  /* 0x0000000e0838723c */ /* 0x000fe200000418ff */
[----:B------:R-:W5:Y:S01]  /*4cc0*/  LDSM.16.MT88.4 R12, [R200+0x3100] ;  /* 0x00310000c80c783b */ /* 0x000f620000004200 */
[----:B--2---:R-:W-:-:S04]  /*4cd0*/  FFMA.FTZ R0, R80, c[0x0][0x2d0], -R2 ;  /* 0x0000b40050007a23 */ /* 0x004fc80000010802 */
[----:B------:R2:W1:Y:S02]  /*4ce0*/  MUFU.EX2 R230, R0 ;  /* 0x0000000000e67308 */ /* 0x0004640000000800 */
[C---:B------:R-:W-:Y:S08]  /*4cf0*/  HMMA.16816.F32.BF16 R52, R8.reuse, R16, RZ ;  /* 0x000000100834723c */ /* 0x040ff000000418ff */
[----:B------:R-:W-:Y:S01]  /*4d00*/  HMMA.16816.F32.BF16 R44, R8, R18, RZ ;  /* 0x00000012082c723c */ /* 0x000fe200000418ff */
[----:B------:R-:W4:Y:S01]  /*4d10*/  LDSM.16.MT88.4 R16, [R201+0x900] ;  /* 0x00090000c910783b */ /* 0x000f220000004200 */
[----:B--2---:R-:W-:-:S06]  /*4d20*/  FFMA.FTZ R0, R108, c[0x0][0x2d0], -R6 ;  /* 0x0000b4006c007a23 */ /* 0x004fcc0000010806 */
[C---:B---3--:R-:W-:Y:S01]  /*4d30*/  HMMA.16816.F32.BF16 R48, R8.reuse, R24, RZ ;  /* 0x000000180830723c */ /* 0x048fe200000418ff */
[----:B------:R2:W-:Y:S07]  /*4d40*/  MUFU.EX2 R229, R0 ;  /* 0x0000000000e57308 */ /* 0x0005ee0000000800 */
[C---:B------:R-:W-:Y:S01]  /*4d50*/  HMMA.16816.F32.BF16 R76, R8.reuse, R26, RZ ;  /* 0x0000001a084c723c */ /* 0x040fe200000418ff */
[----:B------:R-:W-:Y:S07]  /*4d60*/  LDSM.16.MT88.4 R24, [R197+0x3900] ;  /* 0x00390000c518783b */ /* 0x000fee0000004200 */
[----:B-1----:R-:W-:Y:S01]  /*4d70*/  HMMA.16816.F32.BF16 R84, R8, R20, RZ ;  /* 0x000000140854723c */ /* 0x002fe200000418ff */
[----:B--2---:R-:W-:-:S04]  /*4d80*/  FFMA.FTZ R0, R110, c[0x0][0x2d0], -R6 ;  /* 0x0000b4006e007a23 */ /* 0x004fc80000010806 */
[----:B------:R1:W2:Y:S03]  /*4d90*/  MUFU.EX2 R228, R0 ;  /* 0x0000000000e47308 */ /* 0x0002a60000000800 */
[C---:B------:R-:W-:Y:S01]  /*4da0*/  HMMA.16816.F32.BF16 R88, R8.reuse, R22, RZ ;  /* 0x000000160858723c */ /* 0x040fe200000418ff */
[----:B------:R-:W-:Y:S07]  /*4db0*/  LDSM.16.MT88.4 R20, [R200+0x900] ;  /* 0x00090000c814783b */ /* 0x000fee0000004200 */
[----:B------:R-:W-:Y:S01]  /*4dc0*/  HMMA.16816.F32.BF16 R80, R8, R40, RZ ;  /* 0x000000280850723c */ /* 0x000fe200000418ff */
[----:B-1----:R-:W-:-:S07]  /*4dd0*/  FFMA.FTZ R0, R109, c[0x0][0x2d0], -R6 ;  /* 0x0000b4006d007a23 */ /* 0x002fce0000010806 */
[C---:B------:R-:W-:Y:S01]  /*4de0*/  HMMA.16816.F32.BF16 R104, R8.reuse, R42, RZ ;  /* 0x0000002a0868723c */ /* 0x040fe200000418ff */
[----:B------:R-:W1:Y:S01]  /*4df0*/  LDSM.16.MT88.4 R40, [R198+0x3900] ;  /* 0x00390000c628783b */ /* 0x000e620000004200 */
[----:B------:R3:W-:Y:S06]  /*4e00*/  MUFU.EX2 R227, R0 ;  /* 0x0000000000e37308 */ /* 0x0007ec0000000800 */
[C---:B------:R-:W-:Y:S08]  /*4e10*/  HMMA.16816.F32.BF16 R92, R8.reuse, R32, RZ ;  /* 0x00000020085c723c */ /* 0x040ff000000418ff */
[----:B------:R-:W-:Y:S01]  /*4e20*/  HMMA.16816.F32.BF16 R100, R8, R34, RZ ;  /* 0x000000220864723c */ /* 0x000fe200000418ff */
[----:B------:R-:W-:Y:S01]  /*4e30*/  LDSM.16.MT88.4 R32, [R198+0x1100] ;  /* 0x00110000c620783b */ /* 0x000fe20000004200 */
[----:B---3--:R-:W-:-:S04]  /*4e40*/  FFMA.FTZ R0, R111, c[0x0][0x2d0], -R6 ;  /* 0x0000b4006f007a23 */ /* 0x008fc80000010806 */
[----:B------:R3:W1:Y:S02]  /*4e50*/  MUFU.EX2 R225, R0 ;  /* 0x0000000000e17308 */ /* 0x0006640000000800 */
[C---:B-----5:R-:W-:Y:S08]  /*4e60*/  HMMA.16816.F32.BF16 R116, R8.reuse, R12, RZ ;  /* 0x0000000c0874723c */ /* 0x060ff000000418ff */
[----:B------:R-:W-:Y:S01]  /*4e70*/  HMMA.16816.F32.BF16 R96, R8, R14, RZ ;  /* 0x0000000e0860723c */ /* 0x000fe200000418ff */
[----:B------:R-:W-:Y:S01]  /*4e80*/  LDSM.16.MT88.4 R12, [R200+0x3900] ;  /* 0x00390000c80c783b */ /* 0x000fe20000004200 */
[----:B---3--:R-:W-:-:S05]  /*4e90*/  FFMA.FTZ R0, R121, c[0x0][0x2d0], -R2 ;  /* 0x0000b40079007a23 */ /* 0x008fca0000010802 */
[----:B------:R-:W-:Y:S02]  /*4ea0*/  F2FP.BF16.PACK_AB R8, R238, R240 ;  /* 0x000000f0ee08723e */ /* 0x000fe400000010ff */
[----:B------:R-:W-:Y:S01]  /*4eb0*/  F2FP.BF16.PACK_AB R10, R237, R239 ;  /* 0x000000efed0a723e */ /* 0x000fe200000010ff */
[----:B------:R3:W-:Y:S01]  /*4ec0*/  MUFU.EX2 R224, R0 ;  /* 0x0000000000e07308 */ /* 0x0007e20000000800 */
[----:B----4-:R-:W-:Y:S02]  /*4ed0*/  F2FP.BF16.PACK_AB R9, R233, R235 ;  /* 0x000000ebe909723e */ /* 0x010fe400000010ff */
[----:B------:R-:W-:-:S07]  /*4ee0*/  F2FP.BF16.PACK_AB R11, R230, R234 ;  /* 0x000000eae60b723e */ /* 0x000fce00000010ff */
[----:B------:R-:W-:Y:S01]  /*4ef0*/  HMMA.16816.F32.BF16 R112, R8, R28, R60 ;  /* 0x0000001c0870723c */ /* 0x000fe2000004183c */
[----:B---3--:R-:W-:-:S07]  /*4f00*/  FFMA.FTZ R0, R120, c[0x0][0x2d0], -R2 ;  /* 0x0000b40078007a23 */ /* 0x008fce0000010802 */
[C---:B------:R-:W-:Y:S01]  /*4f10*/  HMMA.16816.F32.BF16 R60, R8.reuse, R16, R52 ;  /* 0x00000010083c723c */ /* 0x040fe20000041834 */
[----:B------:R3:W4:Y:S07]  /*4f20*/  MUFU.EX2 R223, R0 ;  /* 0x0000000000df7308 */ /* 0x00072e0000000800 */
[C---:B------:R-:W-:Y:S01]  /*4f30*/  HMMA.16816.F32.BF16 R52, R8.reuse, R18, R44 ;  /* 0x000000120834723c */ /* 0x040fe2000004182c */
[----:B------:R-:W5:Y:S07]  /*4f40*/  LDSM.16.MT88.4 R16, [R201+0x3900] ;  /* 0x00390000c910783b */ /* 0x000f6e0000004200 */
[----:B------:R-:W-:Y:S01]  /*4f50*/  HMMA.16816.F32.BF16 R136, R8, R36, R72 ;  /* 0x000000240888723c */ /* 0x000fe20000041848 */
[----:B---3--:R-:W-:-:S04]  /*4f60*/  FFMA.FTZ R0, R140, c[0x0][0x2d0], -R2 ;  /* 0x0000b4008c007a23 */ /* 0x008fc80000010802 */
[----:B------:R3:W-:Y:S03]  /*4f70*/  MUFU.EX2 R222, R0 ;  /* 0x0000000000de7308 */ /* 0x0007e60000000800 */
[C---:B------:R-:W-:Y:S01]  /*4f80*/  HMMA.16816.F32.BF16 R132, R8.reuse, R38, R64 ;  /* 0x000000260884723c */ /* 0x040fe20000041840 */
[----:B------:R-:W2:Y:S07]  /*4f90*/  LDSM.16.MT88.4 R36, [R197+0x1100] ;  /* 0x00110000c524783b */ /* 0x000eae0000004200 */
[----:B------:R-:W-:Y:S01]  /*4fa0*/  HMMA.16816.F32.BF16 R72, R8, R30, R56 ;  /* 0x0000001e0848723c */ /* 0x000fe20000041838 */
[----:B------:R-:W-:Y:S01]  /*4fb0*/  LDSM.16.MT88.4 R28, [R200+0x1100] ;  /* 0x00110000c81c783b */ /* 0x000fe20000004200 */
[----:B---3--:R-:W-:-:S06]  /*4fc0*/  FFMA.FTZ R0, R141, c[0x0][0x2d0], -R2 ;  /* 0x0000b4008d007a23 */ /* 0x008fcc0000010802 */
[C---:B-1----:R-:W-:Y:S01]  /*4fd0*/  HMMA.16816.F32.BF16 R144, R8.reuse, R40, R80 ;  /* 0x000000280890723c */ /* 0x042fe20000041850 */
[----:B------:R1:W3:Y:S07]  /*4fe0*/  MUFU.EX2 R221, R0 ;  /* 0x0000000000dd7308 */ /* 0x0002ee0000000800 */
[C---:B------:R-:W-:Y:S08]  /*4ff0*/  HMMA.16816.F32.BF16 R140, R8.reuse, R42, R104 ;  /* 0x0000002a088c723c */ /* 0x040ff00000041868 */
[----:B------:R-:W-:Y:S01]  /*5000*/  HMMA.16816.F32.BF16 R48, R8, R20, R48 ;  /* 0x000000140830723c */ /* 0x000fe20000041830 */
[----:B-1----:R-:W-:-:S04]  /*5010*/  FFMA.FTZ R0, R157, c[0x0][0x2d0], -R6 ;  /* 0x0000b4009d007a23 */ /* 0x002fc80000010806 */
[----:B------:R1:W-:Y:S03]  /*5020*/  MUFU.EX2 R220, R0 ;  /* 0x0000000000dc7308 */ /* 0x0003e60000000800 */
[C---:B------:R-:W-:Y:S01]  /*5030*/  HMMA.16816.F32.BF16 R44, R8.reuse, R22, R76 ;  /* 0x00000016082c723c */ /* 0x040fe2000004184c */
[----:B------:R-:W2:Y:S07]  /*5040*/  LDSM.16.MT88.4 R20, [R197+0x4100] ;  /* 0x00410000c514783b */ /* 0x000eae0000004200 */
[----:B------:R-:W-:Y:S01]  /*5050*/  HMMA.16816.F32.BF16 R108, R8, R24, R84 ;  /* 0x00000018086c723c */ /* 0x000fe20000041854 */
[----:B-1----:R-:W-:-:S07]  /*5060*/  FFMA.FTZ R0, R159, c[0x0][0x2d0], -R6 ;  /* 0x0000b4009f007a23 */ /* 0x002fce0000010806 */
[C---:B------:R-:W-:Y:S01]  /*5070*/  HMMA.16816.F32.BF16 R120, R8.reuse, R26, R88 ;  /* 0x0000001a0878723c */ /* 0x040fe20000041858 */
[----:B------:R-:W1:Y:S01]  /*5080*/  LDSM.16.MT88.4 R24, [R201+0x1100] ;  /* 0x00110000c918783b */ /* 0x000e620000004200 */
[----:B------:R3:W1:Y:S06]  /*5090*/  MUFU.EX2 R159, R0 ;  /* 0x00000000009f7308 */ /* 0x00066c0000000800 */
[C---:B-----5:R-:W-:Y:S08]  /*50a0*/  HMMA.16816.F32.BF16 R92, R8.reuse, R16, R92 ;  /* 0x00000010085c723c */ /* 0x060ff0000004185c */
[----:B------:R-:W-:Y:S01]  /*50b0*/  HMMA.16816.F32.BF16 R64, R8, R18, R100 ;  /* 0x000000120840723c */ /* 0x000fe20000041864 */
[----:B------:R-:W-:Y:S01]  /*50c0*/  LDSM.16.MT88.4 R16, [R201+0x4100] ;  /* 0x00410000c910783b */ /* 0x000fe20000004200 */
[----:B---3--:R-:W-:-:S04]  /*50d0*/  FFMA.FTZ R0, R158, c[0x0][0x2d0], -R6 ;  /* 0x0000b4009e007a23 */ /* 0x008fc80000010806 */
[----:B------:R3:W-:Y:S02]  /*50e0*/  MUFU.EX2 R158, R0 ;  /* 0x00000000009e7308 */ /* 0x0007e40000000800 */
[C---:B------:R-:W-:Y:S08]  /*50f0*/  HMMA.16816.F32.BF16 R56, R8.reuse, R12, R116 ;  /* 0x0000000c0838723c */ /* 0x040ff00000041874 */
[----:B------:R-:W-:Y:S01]  /*5100*/  HMMA.16816.F32.BF16 R40, R8, R14, R96 ;  /* 0x0000000e0828723c */ /* 0x000fe20000041860 */
[----:B------:R-:W-:Y:S01]  /*5110*/  LDSM.16.MT88.4 R12, [R200+0x4100] ;  /* 0x00410000c80c783b */ /* 0x000fe20000004200 */
[----:B---3--:R-:W-:-:S05]  /*5120*/  FFMA.FTZ R0, R160, c[0x0][0x2d0], -R6 ;  /* 0x0000b400a0007a23 */ /* 0x008fca0000010806 */
[----:B--2---:R-:W-:Y:S02]  /*5130*/  F2FP.BF16.PACK_AB R8, R228, R229 ;  /* 0x000000e5e408723e */ /* 0x004fe400000010ff */
[----:B------:R-:W-:Y:S01]  /*5140*/  F2FP.BF16.PACK_AB R10, R225, R227 ;  /* 0x000000e3e10a723e */ /* 0x000fe200000010ff */
[----:B------:R2:W3:Y:S01]  /*5150*/  MUFU.EX2 R157, R0 ;  /* 0x00000000009d7308 */ /* 0x0004e20000000800 */
[----:B----4-:R-:W-:Y:S02]  /*5160*/  F2FP.BF16.PACK_AB R9, R223, R224 ;  /* 0x000000e0df09723e */ /* 0x010fe400000010ff */
[----:B------:R-:W-:-:S07]  /*5170*/  F2FP.BF16.PACK_AB R11, R221, R222 ;  /* 0x000000dedd0b723e */ /* 0x000fce00000010ff */
[----:B------:R-:W-:Y:S01]  /*5180*/  HMMA.16816.F32.BF16 R80, R8, R36, R136 ;  /* 0x000000240850723c */ /* 0x000fe20000041888 */
[----:B--2---:R-:W-:-:S07]  /*5190*/  FFMA.FTZ R0, R149, c[0x0][0x2d0], -R2 ;  /* 0x0000b40095007a23 */ /* 0x004fce0000010802 */
[C---:B------:R-:W-:Y:S01]  /*51a0*/  HMMA.16816.F32.BF16 R100, R8.reuse, R38, R132 ;  /* 0x000000260864723c */ /* 0x040fe20000041884 */
[----:B------:R-:W2:Y:S01]  /*51b0*/  LDSM.16.MT88.4 R36, [R198+0x4100] ;  /* 0x00410000c624783b */ /* 0x000ea20000004200 */
[----:B------:R4:W-:Y:S06]  /*51c0*/  MUFU.EX2 R149, R0 ;  /* 0x0000000000957308 */ /* 0x0009ec0000000800 */
[C---:B------:R-:W-:Y:S08]  /*51d0*/  HMMA.16816.F32.BF16 R96, R8.reuse, R34, R72 ;  /* 0x000000220860723c */ /* 0x040ff00000041848 */
[----:B------:R-:W-:Y:S01]  /*51e0*/  HMMA.16816.F32.BF16 R108, R8, R20, R108 ;  /* 0x00000014086c723c */ /* 0x000fe2000004186c */
[----:B----4-:R-:W-:-:S04]  /*51f0*/  FFMA.FTZ R0, R148, c[0x0][0x2d0], -R2 ;  /* 0x0000b40094007a23 */ /* 0x010fc80000010802 */
[----:B------:R4:W5:Y:S03]  /*5200*/  MUFU.EX2 R148, R0 ;  /* 0x0000000000947308 */ /* 0x0009660000000800 */
[C---:B------:R-:W-:Y:S01]  /*5210*/  HMMA.16816.F32.BF16 R116, R8.reuse, R22, R120 ;  /* 0x000000160874723c */ /* 0x040fe20000041878 */
[----:B------:R-:W3:Y:S07]  /*5220*/  LDSM.16.MT88.4 R20, [R201+0x1900] ;  /* 0x00190000c914783b */ /* 0x000eee0000004200 */
[----:B-1----:R-:W-:Y:S01]  /*5230*/  HMMA.16816.F32.BF16 R88, R8, R24, R60 ;  /* 0x000000180858723c */ /* 0x002fe2000004183c */
[----:B----4-:R-:W-:-:S07]  /*5240*/  FFMA.FTZ R0, R150, c[0x0][0x2d0], -R2 ;  /* 0x0000b40096007a23 */ /* 0x010fce0000010802 */
[C---:B------:R-:W-:Y:S01]  /*5250*/  HMMA.16816.F32.BF16 R72, R8.reuse, R26, R52 ;  /* 0x0000001a0848723c */ /* 0x040fe20000041834 */
[----:B------:R-:W1:Y:S07]  /*5260*/  LDSM.16.MT88.4 R24, [R200+0x1900] ;  /* 0x00190000c818783b */ /* 0x000e6e0000004200 */
[C---:B--2---:R-:W-:Y:S01]  /*5270*/  HMMA.16816.F32.BF16 R132, R8.reuse, R36, R144 ;  /* 0x000000240884723c */ /* 0x044fe20000041890 */
[----:B------:R2:W-:Y:S07]  /*5280*/  MUFU.EX2 R147, R0 ;  /* 0x0000000000937308 */ /* 0x0005ee0000000800 */
[C---:B------:R-:W-:Y:S01]  /*5290*/  HMMA.16816.F32.BF16 R136, R8.reuse, R38, R140 ;  /* 0x000000260888723c */ /* 0x040fe2000004188c */
[----:B------:R-:W4:Y:S07]  /*52a0*/  LDSM.16.MT88.4 R36, [R198+0x4900] ;  /* 0x00490000c624783b */ /* 0x000f2e0000004200 */
[----:B------:R-:W-:Y:S01]  /*52b0*/  HMMA.16816.F32.BF16 R120, R8, R16, R92 ;  /* 0x000000100878723c */ /* 0x000fe2000004185c */
[----:B--2---:R-:W-:-:S04]  /*52c0*/  FFMA.FTZ R0, R151, c[0x0][0x2d0], -R2 ;  /* 0x0000b40097007a23 */ /* 0x004fc80000010802 */
[----:B------:R2:W1:Y:S03]  /*52d0*/  MUFU.EX2 R146, R0 ;  /* 0x0000000000927308 */ /* 0x0004660000000800 */
[C---:B------:R-:W-:Y:S08]  /*52e0*/  HMMA.16816.F32.BF16 R92, R8.reuse, R12, R56 ;  /* 0x0000000c085c723c */ /* 0x040ff00000041838 */
[----:B------:R-:W-:Y:S01]  /*52f0*/  HMMA.16816.F32.BF16 R56, R8, R14, R40 ;  /* 0x0000000e0838723c */ /* 0x000fe20000041828 */
[----:B------:R-:W1:Y:S01]  /*5300*/  LDSM.16.MT88.4 R12, [R197+0x4900] ;  /* 0x00490000c50c783b */ /* 0x000e620000004200 */
[----:B--2---:R-:W-:-:S06]  /*5310*/  FFMA.FTZ R0, R166, c[0x0][0x2d0], -R6 ;  /* 0x0000b400a6007a23 */ /* 0x004fcc0000010806 */
[C---:B------:R-:W-:Y:S01]  /*5320*/  HMMA.16816.F32.BF16 R84, R8.reuse, R28, R48 ;  /* 0x0000001c0854723c */ /* 0x040fe20000041830 */
[----:B------:R2:W-:Y:S07]  /*5330*/  MUFU.EX2 R145, R0 ;  /* 0x0000000000917308 */ /* 0x0005ee0000000800 */
[C---:B------:R-:W-:Y:S01]  /*5340*/  HMMA.16816.F32.BF16 R76, R8.reuse, R30, R44 ;  /* 0x0000001e084c723c */ /* 0x040fe2000004182c */
[----:B------:R-:W4:Y:S07]  /*5350*/  LDSM.16.MT88.4 R28, [R198+0x1900] ;  /* 0x00190000c61c783b */ /* 0x000f2e0000004200 */
[C---:B------:R-:W-:Y:S01]  /*5360*/  HMMA.16816.F32.BF16 R104, R8.reuse, R32, R112 ;  /* 0x000000200868723c */ /* 0x040fe20000041870 */
[----:B--2---:R-:W-:Y:S01]  /*5370*/  FFMA.FTZ R0, R168, c[0x0][0x2d0], -R6 ;  /* 0x0000b400a8007a23 */ /* 0x004fe20000010806 */
[----:B------:R-:W2:Y:S03]  /*5380*/  LDSM.16.MT88.4 R32, [R197+0x1900] ;  /* 0x00190000c520783b */ /* 0x000ea60000004200 */
[----:B------:R1:W1:Y:S03]  /*5390*/  MUFU.EX2 R144, R0 ;  /* 0x0000000000907308 */ /* 0x0002660000000800 */
[----:B------:R-:W-:Y:S01]  /*53a0*/  HMMA.16816.F32.BF16 R112, R8, R18, R64 ;  /* 0x000000120870723c */ /* 0x000fe20000041840 */
[----:B------:R-:W-:Y:S06]  /*53b0*/  LDSM.16.MT88.4 R16, [R198+0x2100] ;  /* 0x00210000c610783b */ /* 0x000fec0000004200 */
[----:B------:R-:W-:-:S02]  /*53c0*/  F2FP.BF16.PACK_AB R8, R159, R220 ;  /* 0x000000dc9f08723e */ /* 0x000fc400000010ff */
[----:B---3--:R-:W-:Y:S02]  /*53d0*/  F2FP.BF16.PACK_AB R10, R157, R158 ;  /* 0x0000009e9d0a723e */ /* 0x008fe400000010ff */
[----:B-----5:R-:W-:Y:S01]  /*53e0*/  F2FP.BF16.PACK_AB R9, R148, R149 ;  /* 0x000000959409723e */ /* 0x020fe200000010ff */
[----:B-1----:R-:W-:Y:S01]  /*53f0*/  FFMA.FTZ R0, R167, c[0x0][0x2d0], -R6 ;  /* 0x0000b400a7007a23 */ /* 0x002fe20000010806 */
[----:B------:R-:W-:-:S03]  /*5400*/  F2FP.BF16.PACK_AB R11, R146, R147 ;  /* 0x00000093920b723e */ /* 0x000fc600000010ff */
[----:B------:R1:W-:Y:S04]  /*5410*/  MUFU.EX2 R143, R0 ;  /* 0x00000000008f7308 */ /* 0x0003e80000000800 */
[C---:B------:R-:W-:Y:S08]  /*5420*/  HMMA.16816.F32.BF16 R40, R8.reuse, R22, R72 ;  /* 0x000000160828723c */ /* 0x040ff00000041848 */
[----:B------:R-:W-:Y:S01]  /*5430*/  HMMA.16816.F32.BF16 R48, R8, R20, R88 ;  /* 0x000000140830723c */ /* 0x000fe20000041858 */
[----:B------:R-:W-:Y:S01]  /*5440*/  LDSM.16.MT88.4 R20, [R200+0x4900] ;  /* 0x00490000c814783b */ /* 0x000fe20000004200 */
[----:B-1----:R-:W-:-:S03]  /*5450*/  FFMA.FTZ R0, R169, c[0x0][0x2d0], -R6 ;  /* 0x0000b400a9007a23 */ /* 0x002fc60000010806 */
[----:B------:R-:W-:Y:S01]  /*5460*/  LDSM.16.MT88.4 R88, [R198+0x2900] ;  /* 0x00290000c658783b */ /* 0x000fe20000004200 */
[----:B------:R1:W3:Y:S02]  /*5470*/  MUFU.EX2 R142, R0 ;  /* 0x00000000008e7308 */ /* 0x0002e40000000800 */
[C---:B------:R-:W-:Y:S08]  /*5480*/  HMMA.16816.F32.BF16 R44, R8.reuse, R24, R84 ;  /* 0x00000018082c723c */ /* 0x040ff00000041854 */
[----:B------:R-:W-:Y:S01]  /*5490*/  HMMA.16816.F32.BF16 R72, R8, R26, R76 ;  /* 0x0000001a0848723c */ /* 0x000fe2000004184c */
[----:B------:R-:W5:Y:S01]  /*54a0*/  LDSM.16.MT88.4 R24, [R201+0x4900] ;  /* 0x00490000c918783b */ /* 0x000f620000004200 */
[----:B-1----:R-:W-:-:S06]  /*54b0*/  FFMA.FTZ R0, R162, c[0x0][0x2d0], -R2 ;  /* 0x0000b400a2007a23 */ /* 0x002fcc0000010802 */
[C---:B----4-:R-:W-:Y:S01]  /*54c0*/  HMMA.16816.F32.BF16 R84, R8.reuse, R38, R136 ;  /* 0x000000260854723c */ /* 0x050fe20000041888 */
[----:B------:R1:W-:Y:S07]  /*54d0*/  MUFU.EX2 R141, R0 ;  /* 0x00000000008d7308 */ /* 0x0003ee0000000800 */
[C---:B------:R-:W-:Y:S08]  /*54e0*/  HMMA.16816.F32.BF16 R108, R8.reuse, R12, R108 ;  /* 0x0000000c086c723c */ /* 0x040ff0000004186c */
[----:B------:R-:W-:Y:S01]  /*54f0*/  HMMA.16816.F32.BF16 R76, R8, R14, R116 ;  /* 0x0000000e084c723c */ /* 0x000fe20000041874 */
[----:B------:R-:W4:Y:S01]  /*5500*/  LDSM.16.MT88.4 R12, [R201+0x2100] ;  /* 0x00210000c90c783b */ /* 0x000f220000004200 */
[----:B-1----:R-:W-:-:S04]  /*5510*/  FFMA.FTZ R0, R161, c[0x0][0x2d0], -R2 ;  /* 0x0000b400a1007a23 */ /* 0x002fc80000010802 */
[----:B------:R1:W1:Y:S02]  /*5520*/  MUFU.EX2 R140, R0 ;  /* 0x00000000008c7308 */ /* 0x0002640000000800 */
[C---:B------:R-:W-:Y:S01]  /*5530*/  HMMA.16816.F32.BF16 R60, R8.reuse, R28, R104 ;  /* 0x0000001c083c723c */ /* 0x040fe20000041868 */
[----:B------:R-:W-:Y:S07]  /*5540*/  LDSM.16.MT88.4 R104, [R200+0x2900] ;  /* 0x00290000c868783b */ /* 0x000fee0000004200 */
[----:B------:R-:W-:Y:S01]  /*5550*/  HMMA.16816.F32.BF16 R52, R8, R30, R96 ;  /* 0x0000001e0834723c */ /* 0x000fe20000041860 */
[----:B------:R-:W-:Y:S04]  /*5560*/  LDSM.16.MT88.4 R28, [R197+0x2100] ;  /* 0x00210000c51c783b */ /* 0x000fe80000004200 */
[----:B------:R-:W-:Y:S01]  /*5570*/  LDSM.16.MT88.4 R96, [R201+0x2900] ;  /* 0x00290000c960783b */ /* 0x000fe20000004200 */
[----:B-1----:R-:W-:-:S02]  /*5580*/  FFMA.FTZ R0, R163, c[0x0][0x2d0], -R2 ;  /* 0x0000b400a3007a23 */ /* 0x002fc40000010802 */
[C---:B--2---:R-:W-:Y:S02]  /*5590*/  HMMA.16816.F32.BF16 R80, R8.reuse, R32, R80 ;  /* 0x000000200850723c */ /* 0x044fe40000041850 */
[----:B------:R1:W-:Y:S06]  /*55a0*/  MUFU.EX2 R4, R0 ;  /* 0x0000000000047308 */ /* 0x0003ec0000000800 */
[C---:B------:R-:W-:Y:S01]  /*55b0*/  HMMA.16816.F32.BF16 R64, R8.reuse, R34, R100 ;  /* 0x000000220840723c */ /* 0x040fe20000041864 */
[----:B------:R-:W2:Y:S07]  /*55c0*/  LDSM.16.MT88.4 R32, [R200+0x2100] ;  /* 0x00210000c820783b */ /* 0x000eae0000004200 */
[----:B------:R-:W-:Y:S01]  /*55d0*/  HMMA.16816.F32.BF16 R116, R8, R36, R132 ;  /* 0x000000240874723c */ /* 0x000fe20000041884 */
[----:B-1----:R-:W-:-:S04]  /*55e0*/  FFMA.FTZ R0, R164, c[0x0][0x2d0], -R2 ;  /* 0x0000b400a4007a23 */ /* 0x002fc80000010802 */
[----:B------:R1:W1:Y:S03]  /*55f0*/  MUFU.EX2 R138, R0 ;  /* 0x00000000008a7308 */ /* 0x0002660000000800 */
[C---:B-----5:R-:W-:Y:S08]  /*5600*/  HMMA.16816.F32.BF16 R120, R8.reuse, R24, R120 ;  /* 0x000000180878723c */ /* 0x060ff00000041878 */
[----:B------:R-:W-:Y:S01]  /*5610*/  HMMA.16816.F32.BF16 R112, R8, R26, R112 ;  /* 0x0000001a0870723c */ /* 0x000fe20000041870 */
[----:B------:R-:W-:Y:S01]  /*5620*/  LDSM.16.MT88.4 R24, [R197+0x5100] ;  /* 0x00510000c518783b */ /* 0x000fe20000004200 */
[----:B-1----:R-:W-:-:S06]  /*5630*/  FFMA.FTZ R0, R189, c[0x0][0x2d0], -R6 ;  /* 0x0000b400bd007a23 */ /* 0x002fcc0000010806 */
[C---:B------:R-:W-:Y:S01]  /*5640*/  HMMA.16816.F32.BF16 R92, R8.reuse, R20, R92 ;  /* 0x00000014085c723c */ /* 0x040fe2000004185c */
[----:B------:R1:W-:Y:S07]  /*5650*/  MUFU.EX2 R137, R0 ;  /* 0x0000000000897308 */ /* 0x0003ee0000000800 */
[----:B------:R-:W-:Y:S01]  /*5660*/  HMMA.16816.F32.BF16 R56, R8, R22, R56 ;  /* 0x000000160838723c */ /* 0x000fe20000041838 */
[----:B------:R-:W-:Y:S06]  /*5670*/  LDSM.16.MT88.4 R20, [R198+0x5100] ;  /* 0x00510000c614783b */ /* 0x000fec0000004200 */
[----:B------:R-:W-:-:S02]  /*5680*/  F2FP.BF16.PACK_AB R8, R144, R145 ;  /* 0x000000919008723e */ /* 0x000fc400000010ff */
[----:B---3--:R-:W-:Y:S01]  /*5690*/  F2FP.BF16.PACK_AB R10, R142, R143 ;  /* 0x0000008f8e0a723e */ /* 0x008fe200000010ff */
[--C-:B-1----:R-:W-:Y:S01]  /*56a0*/  FFMA.FTZ R0, R191, c[0x0][0x2d0], -R6.reuse ;  /* 0x0000b400bf007a23 */ /* 0x102fe20000010806 */
[----:B------:R-:W-:Y:S02]  /*56b0*/  F2FP.BF16.PACK_AB R9, R140, R141 ;  /* 0x0000008d8c09723e */ /* 0x000fe400000010ff */
[----:B------:R-:W-:Y:S01]  /*56c0*/  F2FP.BF16.PACK_AB R11, R138, R4 ;  /* 0x000000048a0b723e */ /* 0x000fe200000010ff */
[----:B------:R1:W-:Y:S06]  /*56d0*/  MUFU.EX2 R136, R0 ;  /* 0x0000000000887308 */ /* 0x0003ec0000000800 */
[C---:B------:R-:W-:Y:S08]  /*56e0*/  HMMA.16816.F32.BF16 R60, R8.reuse, R16, R60 ;  /* 0x00000010083c723c */ /* 0x040ff0000004183c */
[----:B------:R-:W-:Y:S01]  /*56f0*/  HMMA.16816.F32.BF16 R52, R8, R18, R52 ;  /* 0x000000120834723c */ /* 0x000fe20000041834 */
[----:B------:R-:W3:Y:S01]  /*5700*/  LDSM.16.MT88.4 R16, [R201+0x5100] ;  /* 0x00510000c910783b */ /* 0x000ee20000004200 */
[----:B-1----:R-:W-:-:S04]  /*5710*/  FFMA.FTZ R0, R190, c[0x0][0x2d0], -R6 ;  /* 0x0000b400be007a23 */ /* 0x002fc80000010806 */
[----:B------:R1:W-:Y:S02]  /*5720*/  MUFU.EX2 R71, R0 ;  /* 0x0000000000477308 */ /* 0x0003e40000000800 */
[C---:B----4-:R-:W-:Y:S08]  /*5730*/  HMMA.16816.F32.BF16 R48, R8.reuse, R12, R48 ;  /* 0x0000000c0830723c */ /* 0x050ff00000041830 */
[----:B------:R-:W-:Y:S01]  /*5740*/  HMMA.16816.F32.BF16 R40, R8, R14, R40 ;  /* 0x0000000e0828723c */ /* 0x000fe20000041828 */
[----:B------:R-:W4:Y:S01]  /*5750*/  LDSM.16.MT88.4 R12, [R200+0x5100] ;  /* 0x00510000c80c783b */ /* 0x000f220000004200 */
[----:B-1----:R-:W-:Y:S01]  /*5760*/  FFMA.FTZ R0, R215, c[0x0][0x2d0], -R6 ;  /* 0x0000b400d7007a23 */ /* 0x002fe20000010806 */
[----:B------:R-:W-:-:S05]  /*5770*/  IADD3 R215, R218, -0x2, RZ ;  /* 0xfffffffedad77810 */ /* 0x000fca0007ffe0ff */
[C---:B--2---:R-:W-:Y:S01]  /*5780*/  HMMA.16816.F32.BF16 R44, R8.reuse, R32, R44 ;  /* 0x00000020082c723c */ /* 0x044fe2000004182c */
[----:B------:R1:W-:Y:S07]  /*5790*/  MUFU.EX2 R249, R0 ;  /* 0x0000000000f97308 */ /* 0x0003ee0000000800 */
[C---:B------:R-:W-:Y:S08]  /*57a0*/  HMMA.16816.F32.BF16 R72, R8.reuse, R34, R72 ;  /* 0x000000220848723c */ /* 0x040ff00000041848 */
[----:B------:R-:W-:Y:S01]  /*57b0*/  HMMA.16816.F32.BF16 R36, R8, R28, R80 ;  /* 0x0000001c0824723c */ /* 0x000fe20000041850 */
[----:B------:R-:W2:Y:S01]  /*57c0*/  LDSM.16.MT88.4 R80, [R197+0x2900] ;  /* 0x00290000c550783b */ /* 0x000ea20000004200 */
[----:B-1----:R-:W-:-:S04]  /*57d0*/  FFMA.FTZ R0, R170, c[0x0][0x2d0], -R2 ;  /* 0x0000b400aa007a23 */ /* 0x002fc80000010802 */
[----:B------:R1:W-:Y:S02]  /*57e0*/  MUFU.EX2 R5, R0 ;  /* 0x0000000000057308 */ /* 0x0003e40000000800 */
[C---:B---3--:R-:W-:Y:S01]  /*57f0*/  HMMA.16816.F32.BF16 R32, R8.reuse, R16, R120 ;  /* 0x000000100820723c */ /* 0x048fe20000041878 */
[----:B------:R-:W-:Y:S07]  /*5800*/  LDSM.16.MT88.4 R120, [R198+0x5900] ;  /* 0x00590000c678783b */ /* 0x000fee0000004200 */
[----:B------:R-:W-:Y:S01]  /*5810*/  HMMA.16816.F32.BF16 R108, R8, R24, R108 ;  /* 0x00000018086c723c */ /* 0x000fe2000004186c */
[----:B-1----:R-:W-:-:S07]  /*5820*/  FFMA.FTZ R0, R171, c[0x0][0x2d0], -R2 ;  /* 0x0000b400ab007a23 */ /* 0x002fce0000010802 */
[C---:B----4-:R-:W-:Y:S01]  /*5830*/  HMMA.16816.F32.BF16 R132, R8.reuse, R12, R92 ;  /* 0x0000000c0884723c */ /* 0x050fe2000004185c */
[----:B------:R1:W3:Y:S07]  /*5840*/  MUFU.EX2 R70, R0 ;  /* 0x0000000000467308 */ /* 0x0002ee0000000800 */
[C---:B------:R-:W-:Y:S08]  /*5850*/  HMMA.16816.F32.BF16 R116, R8.reuse, R20, R116 ;  /* 0x000000140874723c */ /* 0x040ff00000041874 */
[----:B------:R-:W-:Y:S01]  /*5860*/  HMMA.16816.F32.BF16 R16, R8, R18, R112 ;  /* 0x000000120810723c */ /* 0x000fe20000041870 */
[----:B------:R-:W4:Y:S01]  /*5870*/  LDSM.16.MT88.4 R112, [R197+0x5900] ;  /* 0x00590000c570783b */ /* 0x000f220000004200 */
[----:B-1----:R-:W-:-:S02]  /*5880*/  FFMA.FTZ R0, R188, c[0x0][0x2d0], -R2 ;  /* 0x0000b400bc007a23 */ /* 0x002fc40000010802 */
[----:B------:R-:W-:Y:S02]  /*5890*/  FFMA.FTZ R2, R165, c[0x0][0x2d0], -R2 ;  /* 0x0000b400a5027a23 */ /* 0x000fe40000010802 */
[----:B------:R1:W-:Y:S02]  /*58a0*/  MUFU.EX2 R69, R0 ;  /* 0x0000000000457308 */ /* 0x0003e40000000800 */
[C---:B------:R-:W-:Y:S01]  /*58b0*/  HMMA.16816.F32.BF16 R12, R8.reuse, R14, R56 ;  /* 0x0000000e080c723c */ /* 0x040fe20000041838 */
[----:B------:R-:W5:Y:S05]  /*58c0*/  LDSM.16.MT88.4 R56, [R201+0x5900] ;  /* 0x00590000c938783b */ /* 0x000f6a0000004200 */
[----:B------:R2:W2:Y:S02]  /*58d0*/  MUFU.EX2 R6, R2 ;  /* 0x0000000200067308 */ /* 0x0004a40000000800 */
[----:B------:R-:W-:Y:S01]  /*58e0*/  HMMA.16816.F32.BF16 R28, R8, R30, R64 ;  /* 0x0000001e081c723c */ /* 0x000fe20000041840 */
[----:B-1----:R-:W-:-:S06]  /*58f0*/  FADD.FTZ R0, R7, R236 ;  /* 0x000000ec07007221 */ /* 0x002fcc0000010000 */
[----:B---3--:R-:W-:Y:S01]  /*5900*/  F2FP.BF16.PACK_AB R65, R70, R5 ;  /* 0x000000054641723e */ /* 0x008fe200000010ff */
[C---:B------:R-:W-:Y:S01]  /*5910*/  HMMA.16816.F32.BF16 R24, R8.reuse, R26, R76 ;  /* 0x0000001a0818723c */ /* 0x040fe2000004184c */
[----:B------:R-:W-:Y:S01]  /*5920*/  F2FP.BF16.PACK_AB R64, R136, R137 ;  /* 0x000000898840723e */ /* 0x000fe200000010ff */
[----:B------:R-:W-:Y:S01]  /*5930*/  FADD.FTZ R0, R242, R0 ;  /* 0x00000000f2007221 */ /* 0x000fe20000010000 */
[----:B------:R-:W-:Y:S01]  /*5940*/  F2FP.BF16.PACK_AB R66, R249, R71 ;  /* 0x00000047f942723e */ /* 0x000fe200000010ff */
[----:B--2---:R-:W-:Y:S01]  /*5950*/  FADD.FTZ R2, R246, R243 ;  /* 0x000000f3f6027221 */ /* 0x004fe20000010000 */
[----:B------:R-:W-:Y:S01]  /*5960*/  F2FP.BF16.PACK_AB R67, R6, R69 ;  /* 0x000000450643723e */ /* 0x000fe200000010ff */
[----:B------:R-:W-:Y:S02]  /*5970*/  FADD.FTZ R0, R241, R0 ;  /* 0x00000000f1007221 */ /* 0x000fe40000010000 */
        /* <DEDUP_REMOVED lines=31> */
[----:B----4-:R-:W-:Y:S01]  /*5b70*/  HMMA.16816.F32.BF16 R108, R64, R112, R108 ;  /* 0x00000070406c723c */ /* 0x010fe2000004186c */
[----:B------:R-:W-:Y:S02]  /*5b80*/  FADD.FTZ R2, R158, R2 ;  /* 0x000000029e027221 */ /* 0x000fe40000010000 */
[----:B------:R-:W-:Y:S02]  /*5b90*/  FADD.FTZ R0, R141, R0 ;  /* 0x000000008d007221 */ /* 0x000fe40000010000 */
[----:B------:R-:W-:-:S02]  /*5ba0*/  FADD.FTZ R2, R157, R2 ;  /* 0x000000029d027221 */ /* 0x000fc40000010000 */
[----:B------:R-:W-:Y:S01]  /*5bb0*/  FADD.FTZ R0, R140, R0 ;  /* 0x000000008c007221 */ /* 0x000fe20000010000 */
[----:B------:R-:W-:Y:S01]  /*5bc0*/  HMMA.16816.F32.BF16 R116, R64, R120, R116 ;  /* 0x000000784074723c */ /* 0x000fe20000041874 */
[----:B------:R-:W-:Y:S02]  /*5bd0*/  FADD.FTZ R2, R145, R2 ;  /* 0x0000000291027221 */ /* 0x000fe40000010000 */
[----:B------:R-:W-:Y:S02]  /*5be0*/  FADD.FTZ R0, R4, R0 ;  /* 0x0000000004007221 */ /* 0x000fe40000010000 */
[----:B------:R-:W-:-:S03]  /*5bf0*/  FADD.FTZ R2, R144, R2 ;  /* 0x0000000290027221 */ /* 0x000fc60000010000 */
[----:B-----5:R-:W-:Y:S01]  /*5c00*/  HMMA.16816.F32.BF16 R52, R64, R56, R32 ;  /* 0x000000384034723c */ /* 0x020fe20000041820 */
[----:B------:R-:W-:-:S04]  /*5c10*/  FADD.FTZ R2, R143, R2 ;  /* 0x000000028f027221 */ /* 0x000fc80000010000 */
[----:B------:R-:W-:Y:S02]  /*5c20*/  FADD.FTZ R4, R142, R2 ;  /* 0x000000028e047221 */ /* 0x000fe40000010000 */
[----:B------:R-:W-:Y:S01]  /*5c30*/  FADD.FTZ R2, R138, R0 ;  /* 0x000000008a027221 */ /* 0x000fe20000010000 */
[----:B------:R-:W-:Y:S01]  /*5c40*/  HMMA.16816.F32.BF16 R80, R64, R82, R28 ;  /* 0x000000524050723c */ /* 0x000fe2000004181c */
[----:B------:R-:W-:Y:S02]  /*5c50*/  FADD.FTZ R0, R137, R4 ;  /* 0x0000000489007221 */ /* 0x000fe40000010000 */
[----:B------:R-:W-:Y:S02]  /*5c60*/  FADD.FTZ R4, R5, R2 ;  /* 0x0000000205047221 */ /* 0x000fe40000010000 */
[----:B------:R-:W-:-:S03]  /*5c70*/  @P4 IMAD.HI.U32 R5, R156, c[0x0][0x2c8], RZ ;  /* 0x0000b2009c054a27 */ /* 0x000fc600078e00ff */
[C---:B------:R-:W-:Y:S01]  /*5c80*/  HMMA.16816.F32.BF16 R96, R64.reuse, R98, R40 ;  /* 0x000000624060723c */ /* 0x040fe20000041828 */
[----:B------:R-:W-:Y:S01]  /*5c90*/  FADD.FTZ R2, R136, R0 ;  /* 0x0000000088027221 */ /* 0x000fe20000010000 */
[----:B------:R-:W-:Y:S01]  /*5ca0*/  @P4 SHF.R.U32.HI R156, RZ, c[0x0][0x2cc], R5 ;  /* 0x0000b300ff9c4a19 */ /* 0x000fe20000011605 */
[----:B------:R-:W-:Y:S02]  /*5cb0*/  FADD.FTZ R0, R70, R4 ;  /* 0x0000000446007221 */ /* 0x000fe40000010000 */
[----:B------:R-:W-:Y:S02]  /*5cc0*/  FADD.FTZ R2, R71, R2 ;  /* 0x0000000247027221 */ /* 0x000fe40000010000 */
[----:B------:R-:W-:Y:S01]  /*5cd0*/  IMAD.IADD R4, R247, 0x1, R156 ;  /* 0x00000001f7047824 */ /* 0x000fe200078e029c */
[----:B------:R-:W-:Y:S01]  /*5ce0*/  HMMA.16816.F32.BF16 R104, R64, R106, R72 ;  /* 0x0000006a4068723c */ /* 0x000fe20000041848 */
[----:B------:R-:W-:Y:S02]  /*5cf0*/  FADD.FTZ R0, R69, R0 ;  /* 0x0000000045007221 */ /* 0x000fe40000010000 */
[----:B------:R-:W-:Y:S01]  /*5d00*/  FADD.FTZ R249, R249, R2 ;  /* 0x00000002f9f97221 */ /* 0x000fe20000010000 */
[----:B------:R-:W-:Y:S01]  /*5d10*/  IADD3 R2, R4, c[0x0][0x328], RZ ;  /* 0x0000ca0004027a10 */ /* 0x000fe20007ffe0ff */
[----:B------:R-:W-:-:S03]  /*5d20*/  FADD.FTZ R250, R6, R0 ;  /* 0x0000000006fa7221 */ /* 0x000fc60000010000 */
[C---:B------:R-:W-:Y:S08]  /*5d30*/  HMMA.16816.F32.BF16 R112, R64.reuse, R114, R24 ;  /* 0x000000724070723c */ /* 0x040ff00000041818 */
[C---:B------:R-:W-:Y:S08]  /*5d40*/  HMMA.16816.F32.BF16 R120, R64.reuse, R122, R20 ;  /* 0x0000007a4078723c */ /* 0x040ff00000041814 */
[C---:B------:R-:W-:Y:S08]  /*5d50*/  HMMA.16816.F32.BF16 R56, R64.reuse, R58, R16 ;  /* 0x0000003a4038723c */ /* 0x040ff00000041810 */
[C---:B-1----:R-:W-:Y:S08]  /*5d60*/  HMMA.16816.F32.BF16 R60, R64.reuse, R8, R132 ;  /* 0x00000008403c723c */ /* 0x042ff00000041884 */
[----:B------:R-:W-:Y:S01]  /*5d70*/  HMMA.16816.F32.BF16 R64, R64, R10, R12 ;  /* 0x0000000a4040723c */ /* 0x000fe2000004180c */
[----:B------:R-:W-:Y:S07]  /*5d80*/  @!P3 BRA `(.L_x_251) ;  /* 0x000001100000b947 */ /* 0x000fee0003800000 */
[C---:B------:R-:W-:Y:S02]  /*5d90*/  ISETP.GT.AND P0, PT, R4.reuse, RZ, PT ;  /* 0x000000ff0400720c */ /* 0x040fe40003f04270 */
[----:B------:R-:W-:-:S11]  /*5da0*/  IADD3 R0, R4, -0x1, RZ ;  /* 0xffffffff04007810 */ /* 0x000fd60007ffe0ff */
[----:B------:R-:W-:Y:S05]  /*5db0*/  @P0 BRA `(.L_x_252) ;  /* 0x0000007000000947 */ /* 0x000fea0003800000 */
[----:B------:R-:W-:-:S05]  /*5dc0*/  IMAD.MOV.U32 R0, RZ, RZ, 0x1 ;  /* 0x00000001ff007424 */ /* 0x000fca00078e00ff */
[----:B------:R-:W-:Y:S01]  /*5dd0*/  ISETP.NE.AND P0, PT, R0, c[0x0][0x32c], PT ;  /* 0x0000cb0000007a0c */ /* 0x000fe20003f05270 */
[----:B------:R-:W-:-:S12]  /*5de0*/  IMAD.MOV R0, RZ, RZ, -R4 ;  /* 0x000000ffff007224 */ /* 0x000fd800078e0a04 */
[----:B------:R-:W-:-:S05]  /*5df0*/  @P0 IMAD.HI.U32 R4, R0, c[0x0][0x330], RZ ;  /* 0x0000cc0000040a27 */ /* 0x000fca00078e00ff */
[----:B------:R-:W-:-:S04]  /*5e00*/  @P0 SHF.R.U32.HI R0, RZ, c[0x0][0x334], R4 ;  /* 0x0000cd00ff000a19 */ /* 0x000fc80000011604 */
[----:B------:R-:W-:Y:S01]  /*5e10*/  LOP3.LUT R0, RZ, R0, RZ, 0x33, !PT ;  /* 0x00000000ff007212 */ /* 0x000fe200078e33ff */
[----:B------:R-:W-:Y:S05]  /*5e20*/  BRA `(.L_x_253) ;  /* 0x0000004000007947 */ /* 0x000fea0003800000 */
.L_x_252:
[----:B------:R-:W-:-:S04]  /*5e30*/  MOV R4, 0x1 ;  /* 0x0000000100047802 */ /* 0x000fc80000000f00 */
[----:B------:R-:W-:-:S13]  /*5e40*/  ISETP.NE.AND P0, PT, R4, c[0x0][0x32c], PT ;  /* 0x0000cb0004007a0c */ /* 0x000fda0003f05270 */
[----:B------:R-:W-:-:S05]  /*5e50*/  @P0 IMAD.HI.U32 R4, R0, c[0x0][0x330], RZ ;  /* 0x0000cc0000040a27 */ /* 0x000fca00078e00ff */
[----:B------:R-:W-:Y:S02]  /*5e60*/  @P0 SHF.R.U32.HI R0, RZ, c[0x0][0x334], R4 ;  /* 0x0000cd00ff000a19 */ /* 0x000fe40000011604 */
.L_x_253:
[----:B------:R-:W-:-:S05]  /*5e70*/  MOV R4, c[0x0][0x32c] ;  /* 0x0000cb0000047a02 */ /* 0x000fca0000000f00 */
[----:B------:R-:W-:-:S05]  /*5e80*/  IMAD R0, R0, R4, c[0x0][0x32c] ;  /* 0x0000cb0000007624 */ /* 0x000fca00078e0204 */
[----:B------:R-:W-:-:S05]  /*5e90*/  IMNMX R2, R2, R0, PT ;  /* 0x0000000002027217 */ /* 0x000fca0003800200 */
.L_x_251:
[----:B------:R-:W-:-:S05]  /*5ea0*/  IMAD.HI R2, R2, 0x2aaaaaab, RZ ;  /* 0x2aaaaaab02027827 */ /* 0x000fca00078e02ff */
[----:B------:R-:W-:-:S04]  /*5eb0*/  SHF.R.U32.HI R0, RZ, 0x1f, R2 ;  /* 0x0000001fff007819 */ /* 0x000fc80000011602 */
[----:B------:R-:W-:-:S04]  /*5ec0*/  LEA.HI.SX32 R2, R2, R0, 0x1c ;  /* 0x0000000002027211 */ /* 0x000fc800078fe2ff */
[----:B------:R-:W-:-:S04]  /*5ed0*/  IMNMX R240, R251, R2, !PT ;  /* 0x00000002fbf07217 */ /* 0x000fc80007800200 */
[----:B------:R-:W-:-:S13]  /*5ee0*/  ISETP.GE.AND P0, PT, R215, R240, PT ;  /* 0x000000f0d700720c */ /* 0x000fda0003f06270 */
[----:B------:R-:W-:Y:S05]  /*5ef0*/  @!P0 BRA `(.L_x_254) ;  /* 0x0000456000008947 */ /* 0x000fea0003800000 */
[----:B------:R-:W2:Y:S01]  /*5f00*/  LDL R6, [R1+0x28] ;  /* 0x0000280001067983 */ /* 0x000ea20000100800 */
[C---:B------:R-:W-:Y:S01]  /*5f10*/  IADD3 R4, R226.reuse, 0x40, RZ ;  /* 0x00000040e2047810 */ /* 0x040fe20007ffe0ff */
[----:B------:R-:W-:Y:S01]  /*5f20*/  IMAD.MOV.U32 R70, RZ, RZ, R3 ;  /* 0x000000ffff467224 */ /* 0x000fe200078e0003 */
[C---:B------:R-:W-:Y:S01]  /*5f30*/  IADD3 R5, R226.reuse, 0x40, RZ ;  /* 0x00000040e2057810 */ /* 0x040fe20007ffe0ff */
[----:B------:R-:W-:Y:S01]  /*5f40*/  IMAD.MOV.U32 R69, RZ, RZ, R68 ;  /* 0x000000ffff457224 */ /* 0x000fe200078e0044 */
[----:B------:R-:W-:Y:S01]  /*5f50*/  SHF.R.S32.HI R4, RZ, 0x1f, R4 ;  /* 0x0000001fff047819 */ /* 0x000fe20000011404 */
[----:B------:R-:W-:Y:S01]  /*5f60*/  IMAD.MOV.U32 R218, RZ, RZ, R215 ;  /* 0x000000ffffda7224 */ /* 0x000fe200078e00d7 */
[C---:B------:R-:W-:Y:S01]  /*5f70*/  SHF.L.U64.HI R222, R226.reuse, 0x1, R248 ;  /* 0x00000001e2de7819 */ /* 0x040fe200000102f8 */
[----:B------:R-:W-:Y:S01]  /*5f80*/  IMAD.SHL.U32 R241, R226, 0x2, RZ ;  /* 0x00000002e2f17824 */ /* 0x000fe200078e00ff */
[----:B------:R-:W-:-:S04]  /*5f90*/  LEA.HI R4, R4, R5, RZ, 0x3 ;  /* 0x0000000504047211 */ /* 0x000fc800078f18ff */
[----:B------:R-:W-:-:S05]  /*5fa0*/  LOP3.LUT R4, R4, 0xfffffff8, RZ, 0xc0, !PT ;  /* 0xfffffff804047812 */ /* 0x000fca00078ec0ff */
[C---:B------:R-:W-:Y:S01]  /*5fb0*/  IMAD.SHL.U32 R220, R4.reuse, 0x2, RZ ;  /* 0x0000000204dc7824 */ /* 0x040fe200078e00ff */
[----:B--2---:R-:W-:Y:S02]  /*5fc0*/  SHF.L.U64.HI R221, R4, 0x1, R6 ;  /* 0x0000000104dd7819 */ /* 0x004fe40000010206 */
.L_x_265:
[----:B------:R-:W-:Y:S04]  /*5fd0*/  DEPBAR.LE SB0, 0x0 ;  /* 0x000080000000791a */ /* 0x000fe80000000000 */
[----:B------:R-:W-:Y:S01]  /*5fe0*/  BAR.SYNC.DEFER_BLOCKING 0x0 ;  /* 0x0000000000007b1d */ /* 0x000fe20000010000 */
[----:B------:R-:W-:Y:S02]  /*5ff0*/  ISETP.GT.AND P0, PT, R251, R218, PT ;  /* 0x000000dafb00720c */ /* 0x000fe40003f04270 */
[----:B------:R-:W-:Y:S03]  /*6000*/  SEL R215, RZ, 0x10, P6 ;  /* 0x00000010ffd77807 */ /* 0x000fe60003000000 */
        /* <DEDUP_REMOVED lines=13> */
[----:B--23--:R-:W2:Y:S01]  /*60e0*/  S2R R12, SR_CTAID.Y ;  /* 0x00000000000c7919 */ /* 0x00cea20000002600 */
[----:B------:R-:W-:Y:S01]  /*60f0*/  SHF.R.S32.HI R0, RZ, 0x1f, R217 ;  /* 0x0000001fff007819 */ /* 0x000fe200000114d9 */
[----:B------:R-:W-:Y:S01]  /*6100*/  IMAD.WIDE.U32 R2, R217, c[0x0][0x208], RZ ;  /* 0x00008200d9027a25 */ /* 0x000fe200078e00ff */
[----:B------:R-:W-:Y:S02]  /*6110*/  SHF.R.S32.HI R4, RZ, 0x1f, R216 ;  /* 0x0000001fff047819 */ /* 0x000fe400000114d8 */
[----:B------:R-:W-:Y:S01]  /*6120*/  IADD3 R20, -R215, 0x10, RZ ;  /* 0x00000010d7147810 */ /* 0x000fe20007ffe1ff */
[----:B------:R-:W-:Y:S01]  /*6130*/  IMAD R0, R0, c[0x0][0x208], RZ ;  /* 0x0000820000007a24 */ /* 0x000fe200078e02ff */
[----:B------:R-:W-:Y:S01]  /*6140*/  IADD3 R30, R219, 0x3100, RZ ;  /* 0x00003100db1e7810 */ /* 0x000fe20007ffe0ff */
[----:B------:R-:W-:Y:S01]  /*6150*/  IMAD R4, R4, c[0x0][0x218], RZ ;  /* 0x0000860004047a24 */ /* 0x000fe200078e02ff */
[----:B------:R-:W-:Y:S01]  /*6160*/  LOP3.LUT R20, R20, 0xf, RZ, 0xc0, !PT ;  /* 0x0000000f14147812 */ /* 0x000fe200078ec0ff */
[----:B------:R-:W-:Y:S01]  /*6170*/  IMAD R0, R217, c[0x0][0x20c], R0 ;  /* 0x00008300d9007a24 */ /* 0x000fe200078e0200 */
[C---:B------:R-:W-:Y:S01]  /*6180*/  IADD3 R29, R219.reuse, 0x1100, RZ ;  /* 0x00001100db1d7810 */ /* 0x040fe20007ffe0ff */
[C---:B------:R-:W-:Y:S01]  /*6190*/  IMAD R4, R216.reuse, c[0x0][0x21c], R4 ;  /* 0x00008700d8047a24 */ /* 0x040fe200078e0204 */
[----:B------:R-:W-:Y:S01]  /*61a0*/  IADD3 R28, R219, 0x4100, RZ ;  /* 0x00004100db1c7810 */ /* 0x000fe20007ffe0ff */
[----:B------:R-:W-:Y:S04]  /*61b0*/  IMAD.IADD R3, R3, 0x1, R0 ;  /* 0x0000000103037824 */ /* 0x000fe800078e0200 */
[----:B------:R-:W-:Y:S01]  /*61c0*/  IMAD.WIDE.U32 R2, R216, c[0x0][0x218], R2 ;  /* 0x00008600d8027a25 */ /* 0x000fe200078e0002 */
[----:B--2---:R-:W-:Y:S03]  /*61d0*/  SHF.R.S32.HI R5, RZ, 0x1f, R12 ;  /* 0x0000001fff057819 */ /* 0x004fe6000001140c */
[----:B------:R-:W-:Y:S04]  /*61e0*/  IMAD.WIDE.U32 R6, R12, c[0x0][0x210], RZ ;  /* 0x000084000c067a25 */ /* 0x000fe800078e00ff */
[----:B------:R-:W-:Y:S01]  /*61f0*/  IMAD R5, R5, c[0x0][0x210], RZ ;  /* 0x0000840005057a24 */ /* 0x000fe200078e02ff */
[----:B------:R-:W-:Y:S03]  /*6200*/  IADD3 R0, P0, R6, R2, RZ ;  /* 0x0000000206007210 */ /* 0x000fe60007f1e0ff */
[----:B------:R-:W-:Y:S04]  /*6210*/  IMAD R5, R12, c[0x0][0x214], R5 ;  /* 0x000085000c057a24 */ /* 0x000fe800078e0205 */
[----:B------:R-:W-:Y:S05]  /*6220*/  IMAD.IADD R5, R7, 0x1, R5 ;  /* 0x0000000107057824 */ /* 0x000fea00078e0205 */
[----:B------:R-:W-:Y:S02]  /*6230*/  IADD3.X R3, R5, R3, R4, P0, !PT ;  /* 0x0000000305037210 */ /* 0x000fe400007fe404 */
[C---:B------:R-:W-:Y:S04]  /*6240*/  LEA R2, P0, R0.reuse, c[0x0][0x1f8], 0x1 ;  /* 0x00007e0000027a11 */ /* 0x040fe800078008ff */
[----:B------:R-:W-:Y:S01]  /*6250*/  LEA.HI.X R0, R0, c[0x0][0x1fc], R3, 0x1, P0 ;  /* 0x00007f0000007a11 */ /* 0x000fe200000f0c03 */
[----:B------:R-:W2:Y:S04]  /*6260*/  SHFL.IDX PT, R22, R2, 0x2, 0x181f ;  /* 0x00581f0002167f89 */ /* 0x000ea800000e0000 */
[----:B------:R-:W3:Y:S04]  /*6270*/  SHFL.IDX PT, R23, R0, 0x2, 0x181f ;  /* 0x00581f0000177f89 */ /* 0x000ee800000e0000 */
[----:B------:R-:W5:Y:S04]  /*6280*/  SHFL.IDX PT, R3, R2, RZ, 0x181f ;  /* 0x00181fff02037589 */ /* 0x000f6800000e0000 */
[----:B------:R-:W4:Y:S04]  /*6290*/  SHFL.IDX PT, R4, R0, RZ, 0x181f ;  /* 0x00181fff00047589 */ /* 0x000f2800000e0000 */
[----:B------:R-:W1:Y:S04]  /*62a0*/  SHFL.IDX PT, R2, R2, 0x1, 0x181f ;  /* 0x00381f0002027f89 */ /* 0x000e6800000e0000 */
[----:B------:R-:W1:Y:S01]  /*62b0*/  SHFL.IDX PT, R0, R0, 0x1, 0x181f ;  /* 0x00381f0000007f89 */ /* 0x000e6200000e0000 */
[----:B--2---:R-:W-:Y:S04]  /*62c0*/  IADD3 R20, P2, P0, R20, R22, R220 ;  /* 0x0000001614147210 */ /* 0x004fe8000785e0dc */
[--C-:B---3--:R-:W-:Y:S02]  /*62d0*/  IADD3.X R21, RZ, R23, R221.reuse, P2, P0 ;  /* 0x00000017ff157210 */ /* 0x108fe400017e04dd */
[----:B------:R-:W-:Y:S02]  /*62e0*/  ISETP.GE.AND P2, PT, R226, c[0x0][0x1d4], PT ;  /* 0x00007500e2007a0c */ /* 0x000fe40003f46270 */
[CC--:B-----5:R-:W-:Y:S05]  /*62f0*/  IADD3 R14, P0, R3.reuse, R241.reuse, RZ ;  /* 0x000000f1030e7210 */ /* 0x0e0fea0007f1e0ff */
[C-C-:B----4-:R-:W-:Y:S01]  /*6300*/  IMAD.X R15, R4.reuse, 0x1, R222.reuse, P0 ;  /* 0x00000001040f7824 */ /* 0x150fe200000e06de */
[-C--:B------:R-:W-:Y:S05]  /*6310*/  IADD3 R12, P0, R3, R220.reuse, RZ ;  /* 0x000000dc030c7210 */ /* 0x080fea0007f1e0ff */
[----:B------:R2:W-:Y:S01]  /*6320*/  LDGSTS.E.BYPASS.LTC128B.128 [R232], [R14.64], !P2 ;  /* 0x000000000ee87fae */ /* 0x0005e2000d101d46 */
[--C-:B------:R-:W-:Y:S01]  /*6330*/  IMAD.X R13, R4, 0x1, R221.reuse, P0 ;  /* 0x00000001040d7824 */ /* 0x100fe200000e06dd */
[-C--:B-1----:R-:W-:Y:S04]  /*6340*/  IADD3 R6, P0, R2, R241.reuse, RZ ;  /* 0x000000f102067210 */ /* 0x082fe80007f1e0ff */
[----:B------:R2:W-:Y:S01]  /*6350*/  LDGSTS.E.BYPASS.LTC128B.128 [R30], [R12.64], !P6 ;  /* 0x000000000c1e7fae */ /* 0x0005e2000f101d46 */
[--C-:B------:R-:W-:Y:S01]  /*6360*/  IMAD.X R7, R0, 0x1, R222.reuse, P0 ;  /* 0x0000000100077824 */ /* 0x100fe200000e06de */
[----:B------:R-:W-:Y:S04]  /*6370*/  IADD3 R4, P0, R2, R220, RZ ;  /* 0x000000dc02047210 */ /* 0x000fe80007f1e0ff */
[----:B------:R2:W-:Y:S01]  /*6380*/  LDGSTS.E.BYPASS.LTC128B.128 [R29], [R6.64], !P2 ;  /* 0x00000000061d7fae */ /* 0x0005e2000d101d46 */
[----:B------:R-:W-:Y:S01]  /*6390*/  IMAD.X R5, R0, 0x1, R221, P0 ;  /* 0x0000000100057824 */ /* 0x000fe200000e06dd */
[----:B------:R-:W-:Y:S04]  /*63a0*/  IADD3 R2, P0, R22, R241, RZ ;  /* 0x000000f116027210 */ /* 0x000fe80007f1e0ff */
[----:B------:R2:W-:Y:S01]  /*63b0*/  LDGSTS.E.BYPASS.LTC128B.128 [R28], [R4.64], !P6 ;  /* 0x00000000041c7fae */ /* 0x0005e2000f101d46 */
[----:B------:R-:W-:Y:S01]  /*63c0*/  IMAD.X R3, R23, 0x1, R222, P0 ;  /* 0x0000000117037824 */ /* 0x000fe200000e06de */
[----:B------:R-:W-:Y:S04]  /*63d0*/  ISETP.NE.U32.AND P0, PT, R215, RZ, PT ;  /* 0x000000ffd700720c */ /* 0x000fe80003f05070 */
[----:B------:R2:W-:Y:S09]  /*63e0*/  LDGSTS.E.BYPASS.LTC128B.128 [R232+0x2000], [R2.64], !P2 ;  /* 0x0200000002e87fae */ /* 0x0005f2000d101d46 */
[----:B------:R2:W-:Y:S02]  /*63f0*/  LDGSTS.E.BYPASS.LTC128B.128.ZFILL [R232+0x5000], [R20.64], P0 ;  /* 0x0500000014e87fae */ /* 0x0005e40008141d46 */
.L_x_255:
[C---:B--23--:R-:W-:Y:S01]  /*6400*/  HMMA.16816.F32.BF16 R4, R124.reuse, R8, RZ ;  /* 0x000000087c04723c */ /* 0x04cfe200000418ff */
[----:B------:R-:W2:Y:S02]  /*6410*/  LDSM.16.M88.4 R156, [R202+0x8100] ;  /* 0x00810000ca9c783b */ /* 0x000ea40000000200 */
[----:B------:R-:W-:Y:S05]  /*6420*/  ISETP.GT.AND P0, PT, R218, R251, PT ;  /* 0x000000fbda00720c */ /* 0x000fea0003f04270 */
[C---:B------:R-:W-:Y:S01]  /*6430*/  HMMA.16816.F32.BF16 R8, R124.reuse, R10, RZ ;  /* 0x0000000a7c08723c */ /* 0x040fe200000418ff */
[----:B------:R-:W0:Y:S07]  /*6440*/  LDGDEPBAR ;  /* 0x00000000000079af */ /* 0x000e2e0000000000 */
[C---:B------:R-:W-:Y:S01]  /*6450*/  HMMA.16816.F32.BF16 R12, R124.reuse, R16, RZ ;  /* 0x000000107c0c723c */ /* 0x040fe200000418ff */
[----:B------:R-:W3:Y:S07]  /*6460*/  LDSM.16.M88.4 R160, [R202+0x8900] ;  /* 0x00890000caa0783b */ /* 0x000eee0000000200 */
        /* <DEDUP_REMOVED lines=17> */
[----:B------:R-:W4:Y:S07]  /*6580*/  LDSM.16.M88.4 R132, [R202+0x9900] ;  /* 0x00990000ca84783b */ /* 0x000f2e0000000200 */
[C---:B------:R-:W-:Y:S08]  /*6590*/  HMMA.16816.F32.BF16 R20, R128.reuse, R136, R20 ;  /* 0x000000888014723c */ /* 0x040ff00000041814 */
[C---:B------:R-:W-:Y:S01]  /*65a0*/  HMMA.16816.F32.BF16 R24, R128.reuse, R138, R24 ;  /* 0x0000008a8018723c */ /* 0x040fe20000041818 */
[----:B------:R-:W5:Y:S07]  /*65b0*/  LDSM.16.M88.4 R136, [R199] ;  /* 0x00000000c788783b */ /* 0x000f6e0000000200 */
[C---:B------:R-:W-:Y:S08]  /*65c0*/  HMMA.16816.F32.BF16 R28, R128.reuse, R140, R28 ;  /* 0x0000008c801c723c */ /* 0x040ff0000004181c */
[C---:B------:R-:W-:Y:S01]  /*65d0*/  HMMA.16816.F32.BF16 R32, R128.reuse, R142, R32 ;  /* 0x0000008e8020723c */ /* 0x040fe20000041820 */
[----:B------:R-:W1:Y:S07]  /*65e0*/  LDSM.16.M88.4 R140, [R199+0x800] ;  /* 0x00080000c78c783b */ /* 0x000e6e0000000200 */
[C---:B------:R-:W-:Y:S08]  /*65f0*/  HMMA.16816.F32.BF16 R36, R128.reuse, R144, R36 ;  /* 0x000000908024723c */ /* 0x040ff00000041824 */
[C---:B------:R-:W-:Y:S01]  /*6600*/  HMMA.16816.F32.BF16 R40, R128.reuse, R146, R40 ;  /* 0x000000928028723c */ /* 0x040fe20000041828 */
[----:B------:R-:W1:Y:S07]  /*6610*/  LDSM.16.M88.4 R144, [R199+0x1000] ;  /* 0x00100000c790783b */ /* 0x000e6e0000000200 */
[C---:B------:R-:W-:Y:S08]  /*6620*/  HMMA.16816.F32.BF16 R44, R128.reuse, R148, R44 ;  /* 0x00000094802c723c */ /* 0x040ff0000004182c */
[----:B------:R-:W-:Y:S01]  /*6630*/  HMMA.16816.F32.BF16 R48, R128, R150, R48 ;  /* 0x000000968030723c */ /* 0x000fe20000041830 */
[----:B------:R-:W4:Y:S07]  /*6640*/  LDSM.16.M88.4 R148, [R199+0x1800] ;  /* 0x00180000c794783b */ /* 0x000f2e0000000200 */
[C---:B--2---:R-:W-:Y:S08]  /*6650*/  HMMA.16816.F32.BF16 R4, R152.reuse, R156, R4 ;  /* 0x0000009c9804723c */ /* 0x044ff00000041804 */
[C---:B------:R-:W-:Y:S01]  /*6660*/  HMMA.16816.F32.BF16 R8, R152.reuse, R158, R8 ;  /* 0x0000009e9808723c */ /* 0x040fe20000041808 */
[----:B------:R-:W2:Y:S07]  /*6670*/  LDSM.16.M88.4 R156, [R199+0x2000] ;  /* 0x00200000c79c783b */ /* 0x000eae0000000200 */
[C---:B---3--:R-:W-:Y:S08]  /*6680*/  HMMA.16816.F32.BF16 R12, R152.reuse, R160, R12 ;  /* 0x000000a0980c723c */ /* 0x048ff0000004180c */
[C---:B------:R-:W-:Y:S01]  /*6690*/  HMMA.16816.F32.BF16 R16, R152.reuse, R162, R16 ;  /* 0x000000a29810723c */ /* 0x040fe20000041810 */
[----:B------:R-:W-:Y:S07]  /*66a0*/  LDSM.16.M88.4 R160, [R196+0xb900] ;  /* 0x00b90000c4a0783b */ /* 0x000fee0000000200 */
[C---:B-1----:R-:W-:Y:S08]  /*66b0*/  HMMA.16816.F32.BF16 R20, R152.reuse, R72, R20 ;  /* 0x000000489814723c */ /* 0x042ff00000041814 */
[C---:B------:R-:W-:Y:S01]  /*66c0*/  HMMA.16816.F32.BF16 R24, R152.reuse, R74, R24 ;  /* 0x0000004a9818723c */ /* 0x040fe20000041818 */
[----:B------:R-:W1:Y:S07]  /*66d0*/  LDSM.16.M88.4 R72, [R199+0x2800] ;  /* 0x00280000c748783b */ /* 0x000e6e0000000200 */
[C---:B----4-:R-:W-:Y:S08]  /*66e0*/  HMMA.16816.F32.BF16 R28, R152.reuse, R132, R28 ;  /* 0x00000084981c723c */ /* 0x050ff0000004181c */
[C---:B------:R-:W-:Y:S01]  /*66f0*/  HMMA.16816.F32.BF16 R32, R152.reuse, R134, R32 ;  /* 0x000000869820723c */ /* 0x040fe20000041820 */
[----:B------:R-:W3:Y:S07]  /*6700*/  LDSM.16.M88.4 R132, [R196+0xb100] ;  /* 0x00b10000c484783b */ /* 0x000eee0000000200 */
[C---:B------:R-:W-:Y:S08]  /*6710*/  HMMA.16816.F32.BF16 R36, R152.reuse, R164, R36 ;  /* 0x000000a49824723c */ /* 0x040ff00000041824 */
[C---:B------:R-:W-:Y:S01]  /*6720*/  HMMA.16816.F32.BF16 R40, R152.reuse, R166, R40 ;  /* 0x000000a69828723c */ /* 0x040fe20000041828 */
[----:B------:R-:W4:Y:S07]  /*6730*/  LDSM.16.M88.4 R164, [R196+0xc100] ;  /* 0x00c10000c4a4783b */ /* 0x000f2e0000000200 */
[C---:B------:R-:W-:Y:S08]  /*6740*/  HMMA.16816.F32.BF16 R44, R152.reuse, R168, R44 ;  /* 0x000000a8982c723c */ /* 0x040ff0000004182c */
[----:B------:R-:W-:Y:S01]  /*6750*/  HMMA.16816.F32.BF16 R48, R152, R170, R48 ;  /* 0x000000aa9830723c */ /* 0x000fe20000041830 */
[----:B------:R-:W1:Y:S07]  /*6760*/  LDSM.16.M88.4 R168, [R196+0xc900] ;  /* 0x00c90000c4a8783b */ /* 0x000e6e0000000200 */
[C---:B-----5:R-:W-:Y:S08]  /*6770*/  HMMA.16816.F32.BF16 R4, R172.reuse, R136, R4 ;  /* 0x00000088ac04723c */ /* 0x060ff00000041804 */
[C---:B------:R-:W-:Y:S01]  /*6780*/  HMMA.16816.F32.BF16 R8, R172.reuse, R138, R8 ;  /* 0x0000008aac08723c */ /* 0x040fe20000041808 */
[----:B------:R-:W5:Y:S07]  /*6790*/  LDSM.16.M88.4 R136, [R196+0xd100] ;  /* 0x00d10000c488783b */ /* 0x000f6e0000000200 */
[C---:B------:R-:W-:Y:S08]  /*67a0*/  HMMA.16816.F32.BF16 R12, R172.reuse, R140, R12 ;  /* 0x0000008cac0c723c */ /* 0x040ff0000004180c */
[C---:B------:R-:W-:Y:S01]  /*67b0*/  HMMA.16816.F32.BF16 R16, R172.reuse, R142, R16 ;  /* 0x0000008eac10723c */ /* 0x040fe20000041810 */
[----:B------:R-:W1:Y:S07]  /*67c0*/  LDSM.16.M88.4 R140, [R196+0xd900] ;  /* 0x00d90000c48c783b */ /* 0x000e6e0000000200 */
[C---:B------:R-:W-:Y:S08]  /*67d0*/  HMMA.16816.F32.BF16 R20, R172.reuse, R144, R20 ;  /* 0x00000090ac14723c */ /* 0x040ff00000041814 */
[C---:B------:R-:W-:Y:S01]  /*67e0*/  HMMA.16816.F32.BF16 R24, R172.reuse, R146, R24 ;  /* 0x00000092ac18723c */ /* 0x040fe20000041818 */
[----:B------:R-:W3:Y:S07]  /*67f0*/  LDSM.16.M88.4 R144, [R209] ;  /* 0x00000000d190783b */ /* 0x000eee0000000200 */
[C---:B------:R-:W-:Y:S08]  /*6800*/  HMMA.16816.F32.BF16 R28, R172.reuse, R148, R28 ;  /* 0x00000094ac1c723c */ /* 0x040ff0000004181c */
[C---:B------:R-:W-:Y:S01]  /*6810*/  HMMA.16816.F32.BF16 R32, R172.reuse, R150, R32 ;  /* 0x00000096ac20723c */ /* 0x040fe20000041820 */
[----:B------:R-:W4:Y:S07]  /*6820*/  LDSM.16.M88.4 R148, [R208] ;  /* 0x00000000d094783b */ /* 0x000f2e0000000200 */
[C---:B--2---:R-:W-:Y:S08]  /*6830*/  HMMA.16816.F32.BF16 R36, R172.reuse, R156, R36 ;  /* 0x0000009cac24723c */ /* 0x044ff00000041824 */
[C---:B------:R-:W-:Y:S01]  /*6840*/  HMMA.16816.F32.BF16 R40, R172.reuse, R158, R40 ;  /* 0x0000009eac28723c */ /* 0x040fe20000041828 */
[----:B------:R-:W-:Y:S07]  /*6850*/  LDSM.16.M88.4 R156, [R205] ;  /* 0x00000000cd9c783b */ /* 0x000fee0000000200 */
[C---:B-1----:R-:W-:Y:S08]  /*6860*/  HMMA.16816.F32.BF16 R44, R172.reuse, R72, R44 ;  /* 0x00000048ac2c723c */ /* 0x042ff0000004182c */
[----:B------:R-:W-:Y:S01]  /*6870*/  HMMA.16816.F32.BF16 R48, R172, R74, R48 ;  /* 0x0000004aac30723c */ /* 0x000fe20000041830 */
[----:B------:R-:W1:Y:S07]  /*6880*/  LDSM.16.M88.4 R72, [R207] ;  /* 0x00000000cf48783b */ /* 0x000e6e0000000200 */
[C---:B---3--:R-:W-:Y:S08]  /*6890*/  HMMA.16816.F32.BF16 R4, R176.reuse, R132, R4 ;  /* 0x00000084b004723c */ /* 0x048ff00000041804 */
[C---:B------:R-:W-:Y:S01]  /*68a0*/  HMMA.16816.F32.BF16 R8, R176.reuse, R134, R8 ;  /* 0x00000086b008723c */ /* 0x040fe20000041808 */
[----:B------:R-:W2:Y:S07]  /*68b0*/  LDSM.16.M88.4 R132, [R206] ;  /* 0x00000000ce84783b */ /* 0x000eae0000000200 */
[C---:B------:R-:W-:Y:S08]  /*68c0*/  HMMA.16816.F32.BF16 R12, R176.reuse, R160, R12 ;  /* 0x000000a0b00c723c */ /* 0x040ff0000004180c */
[C---:B------:R-:W-:Y:S01]  /*68d0*/  HMMA.16816.F32.BF16 R16, R176.reuse, R162, R16 ;  /* 0x000000a2b010723c */ /* 0x040fe20000041810 */
[----:B------:R-:W3:Y:S07]  /*68e0*/  LDSM.16.M88.4 R160, [R204] ;  /* 0x00000000cca0783b */ /* 0x000eee0000000200 */
[C---:B----4-:R-:W-:Y:S08]  /*68f0*/  HMMA.16816.F32.BF16 R20, R176.reuse, R164, R20 ;  /* 0x000000a4b014723c */ /* 0x050ff00000041814 */
[C---:B------:R-:W-:Y:S01]  /*6900*/  HMMA.16816.F32.BF16 R24, R176.reuse, R166, R24 ;  /* 0x000000a6b018723c */ /* 0x040fe20000041818 */
[----:B------:R-:W4:Y:S07]  /*6910*/  LDSM.16.M88.4 R164, [R202+0xb100] ;  /* 0x00b10000caa4783b */ /* 0x000f2e0000000200 */
        /* <DEDUP_REMOVED lines=9> */
[C---:B------:R-:W-:Y:S08]  /*69b0*/  HMMA.16816.F32.BF16 R4, R180.reuse, R144, R4 ;  /* 0x00000090b404723c */ /* 0x040ff00000041804 */
[C---:B------:R-:W-:Y:S01]  /*69c0*/  HMMA.16816.F32.BF16 R8, R180.reuse, R146, R8 ;  /* 0x00000092b408723c */ /* 0x040fe20000041808 */
[----:B------:R-:W3:Y:S07]  /*69d0*/  LDSM.16.M88.4 R144, [R202+0xc900] ;  /* 0x00c90000ca90783b */ /* 0x000eee0000000200 */
        /* <DEDUP_REMOVED lines=10> */
[C---:B---3--:R-:W-:Y:S08]  /*6a80*/  HMMA.16816.F32.BF16 R44, R180.reuse, R160, R44 ;  /* 0x000000a0b42c723c */ /* 0x048ff0000004182c */
[----:B------:R-:W-:Y:S08]  /*6a90*/  HMMA.16816.F32.BF16 R48, R180, R162, R48 ;  /* 0x000000a2b430723c */ /* 0x000ff00000041830 */
        /* <DEDUP_REMOVED lines=41> */
[----:B------:R-:W1:Y:S10]  /*6d30*/  MUFU.TANH R146, R18 ;  /* 0x0000001200927308 */ /* 0x000e740000002400 */
[----:B------:R-:W1:Y:S01]  /*6d40*/  MUFU.TANH R135, R12 ;  /* 0x0000000c00877308 */ /* 0x000e620000002400 */
[----:B-----5:R-:W5:Y:S01]  /*6d50*/  LDSM.16.M88.4 R8, [R199+0x4800] ;  /* 0x00480000c708783b */ /* 0x020f620000000200 */
[C---:B----4-:R-:W-:Y:S08]  /*6d60*/  HMMA.16816.F32.BF16 R20, R192.reuse, R4, R20 ;  /* 0x00000004c014723c */ /* 0x050ff00000041814 */
[----:B------:R-:W4:Y:S01]  /*6d70*/  MUFU.TANH R134, R13 ;  /* 0x0000000d00867308 */ /* 0x000f220000002400 */
[C---:B------:R-:W-:Y:S01]  /*6d80*/  HMMA.16816.F32.BF16 R24, R192.reuse, R6, R24 ;  /* 0x00000006c018723c */ /* 0x040fe20000041818 */
[----:B------:R-:W1:Y:S08]  /*6d90*/  LDSM.16.M88.4 R4, [R199+0x5000] ;  /* 0x00500000c704783b */ /* 0x000e700000000200 */
[----:B------:R-:W1:Y:S06]  /*6da0*/  MUFU.TANH R149, R14 ;  /* 0x0000000e00957308 */ /* 0x000e6c0000002400 */
[----:B------:R-:W-:Y:S04]  /*6db0*/  FMUL.FTZ R20, R20, c[0x0][0x320] ;  /* 0x0000c80014147a20 */ /* 0x000fe80000410000 */
[----:B------:R-:W1:Y:S01]  /*6dc0*/  MUFU.TANH R148, R15 ;  /* 0x0000000f00947308 */ /* 0x000e620000002400 */
[----:B------:R-:W-:Y:S02]  /*6dd0*/  FMUL.FTZ R21, R21, c[0x0][0x320] ;  /* 0x0000c80015157a20 */ /* 0x000fe40000410000 */
[----:B------:R-:W-:Y:S02]  /*6de0*/  FMUL.FTZ R22, R22, c[0x0][0x320] ;  /* 0x0000c80016167a20 */ /* 0x000fe40000410000 */
[----:B------:R-:W-:Y:S02]  /*6df0*/  FMUL.FTZ R23, R23, c[0x0][0x320] ;  /* 0x0000c80017177a20 */ /* 0x000fe40000410000 */
[----:B------:R-:W-:Y:S02]  /*6e00*/  FMUL.FTZ R24, R24, c[0x0][0x320] ;  /* 0x0000c80018187a20 */ /* 0x000fe40000410000 */
[----:B------:R-:W-:Y:S01]  /*6e10*/  FMUL.FTZ R25, R25, c[0x0][0x320] ;  /* 0x0000c80019197a20 */ /* 0x000fe20000410000 */
[----:B------:R-:W2:Y:S01]  /*6e20*/  MUFU.TANH R133, R16 ;  /* 0x0000001000857308 */ /* 0x000ea20000002400 */
[----:B------:R-:W-:Y:S02]  /*6e30*/  FMUL.FTZ R26, R26, c[0x0][0x320] ;  /* 0x0000c8001a1a7a20 */ /* 0x000fe40000410000 */
[----:B------:R-:W-:Y:S01]  /*6e40*/  FMUL.FTZ R27, R27, c[0x0][0x320] ;  /* 0x0000c8001b1b7a20 */ /* 0x000fe20000410000 */
[C---:B-----5:R-:W-:Y:S06]  /*6e50*/  HMMA.16816.F32.BF16 R28, R192.reuse, R8, R28 ;  /* 0x00000008c01c723c */ /* 0x060fec000004181c */
[----:B------:R-:W2:Y:S02]  /*6e60*/  MUFU.TANH R132, R17 ;  /* 0x0000001100847308 */ /* 0x000ea40000002400 */
[C---:B------:R-:W-:Y:S01]  /*6e70*/  HMMA.16816.F32.BF16 R32, R192.reuse, R10, R32 ;  /* 0x0000000ac020723c */ /* 0x040fe20000041820 */
[----:B------:R-:W5:Y:S01]  /*6e80*/  LDSM.16.M88.4 R8, [R199+0x5800] ;  /* 0x00580000c708783b */ /* 0x000f620000000200 */
[----:B------:R-:W-:Y:S06]  /*6e90*/  DEPBAR.LE SB0, 0x0 ;  /* 0x000080000000791a */ /* 0x000fec0000000000 */
[----:B------:R-:W2:Y:S01]  /*6ea0*/  MUFU.TANH R145, R19 ;  /* 0x0000001300917308 */ /* 0x000ea20000002400 */
[----:B------:R-:W-:Y:S01]  /*6eb0*/  BAR.SYNC.DEFER_BLOCKING 0x0 ;  /* 0x0000000000007b1d */ /* 0x000fe20000010000 */
[C---:B-1----:R-:W-:Y:S06]  /*6ec0*/  HMMA.16816.F32.BF16 R36, R192.reuse, R4, R36 ;  /* 0x00000004c024723c */ /* 0x042fec0000041824 */
[----:B------:R-:W-:Y:S02]  /*6ed0*/  FMUL.FTZ R28, R28, c[0x0][0x320] ;  /* 0x0000c8001c1c7a20 */ /* 0x000fe40000410000 */
[----:B------:R-:W1:Y:S01]  /*6ee0*/  MUFU.TANH R75, R20 ;  /* 0x00000014004b7308 */ /* 0x000e620000002400 */
[C---:B------:R-:W-:Y:S03]  /*6ef0*/  HMMA.16816.F32.BF16 R40, R192.reuse, R6, R40 ;  /* 0x00000006c028723c */ /* 0x040fe60000041828 */
        /* <DEDUP_REMOVED lines=8> */
[----:B------:R-:W1:Y:S01]  /*6f80*/  MUFU.TANH R73, R21 ;  /* 0x0000001500497308 */ /* 0x000e620000002400 */
[----:B------:R-:W-:Y:S01]  /*6f90*/  FMUL.FTZ R38, R38, c[0x0][0x320] ;  /* 0x0000c80026267a20 */ /* 0x000fe20000410000 */
[C---:B-----5:R-:W-:Y:S03]  /*6fa0*/  HMMA.16816.F32.BF16 R44, R192.reuse, R8, R44 ;  /* 0x00000008c02c723c */ /* 0x060fe6000004182c */
[----:B------:R-:W-:Y:S02]  /*6fb0*/  FMUL.FTZ R39, R39, c[0x0][0x320] ;  /* 0x0000c80027277a20 */ /* 0x000fe40000410000 */
[----:B------:R-:W-:Y:S03]  /*6fc0*/  FMUL.FTZ R42, R42, c[0x0][0x320] ;  /* 0x0000c8002a2a7a20 */ /* 0x000fe60000410000 */
        /* <DEDUP_REMOVED lines=13> */
[----:B-----5:R-:W-:Y:S02]  /*70a0*/  FMUL.FTZ R36, R48, c[0x0][0x320] ;  /* 0x0000c80030247a20 */ /* 0x020fe40000410000 */
[----:B------:R-:W-:Y:S02]  /*70b0*/  FMUL.FTZ R35, R49, c[0x0][0x320] ;  /* 0x0000c80031237a20 */ /* 0x000fe40000410000 */
[----:B------:R-:W-:Y:S01]  /*70c0*/  FMUL.FTZ R50, R50, c[0x0][0x320] ;  /* 0x0000c80032327a20 */ /* 0x000fe20000410000 */
[----:B------:R-:W1:Y:S01]  /*70d0*/  MUFU.TANH R24, R24 ;  /* 0x0000001800187308 */ /* 0x000e620000002400 */
[----:B------:R-:W-:Y:S09]  /*70e0*/  FMUL.FTZ R51, R51, c[0x0][0x320] ;  /* 0x0000c80033337a20 */ /* 0x000ff20000410000 */
[----:B------:R-:W1:Y:S10]  /*70f0*/  MUFU.TANH R25, R25 ;  /* 0x0000001900197308 */ /* 0x000e740000002400 */
        /* <DEDUP_REMOVED lines=9> */
[----:B------:R-:W1:Y:S10]  /*7190*/  MUFU.TANH R37, R37 ;  /* 0x0000002500257308 */ /* 0x000e740000002400 */
[----:B------:R-:W1:Y:S10]  /*71a0*/  MUFU.TANH R38, R38 ;  /* 0x0000002600267308 */ /* 0x000e740000002400 */
[----:B------:R-:W1:Y:S10]  /*71b0*/  MUFU.TANH R39, R39 ;  /* 0x0000002700277308 */ /* 0x000e740000002400 */
[----:B------:R1:W1:Y:S10]  /*71c0*/  MUFU.TANH R17, R40 ;  /* 0x0000002800117308 */ /* 0x0002740000002400 */
[----:B------:R1:W1:Y:S10]  /*71d0*/  MUFU.TANH R16, R41 ;  /* 0x0000002900107308 */ /* 0x0002740000002400 */
        /* <DEDUP_REMOVED lines=9> */
[----:B------:R-:W1:Y:S01]  /*7270*/  MUFU.TANH R51, R51 ;  /* 0x0000003300337308 */ /* 0x000e620000002400 */
[----:B------:R-:W-:-:S05]  /*7280*/  @!P0 BRA `(.L_x_256) ;  /* 0x000003f000008947 */ /* 0x000fca0003800000 */
[----:B--234-:R-:W2:Y:S01]  /*7290*/  LDL R0, [R1+0x10] ;  /* 0x0000100001007983 */ /* 0x01cea20000100800 */
[----:B------:R-:W-:Y:S01]  /*72a0*/  IMAD.MOV.U32 R216, RZ, RZ, RZ ;  /* 0x000000ffffd87224 */ /* 0x000fe200078e00ff */
[----:B------:R-:W-:Y:S02]  /*72b0*/  IADD3 R12, -R215, 0x10, RZ ;  /* 0x00000010d70c7810 */ /* 0x000fe40007ffe1ff */
[----:B------:R-:W3:Y:S02]  /*72c0*/  LDL.64 R224, [R1+0x18] ;  /* 0x0000180001e07983 */ /* 0x000ee40000100a00 */
[----:B------:R-:W-:Y:S02]  /*72d0*/  LOP3.LUT R12, R12, 0xf, RZ, 0xc0, !PT ;  /* 0x0000000f0c0c7812 */ /* 0x000fe400078ec0ff */
[----:B------:R-:W4:Y:S04]  /*72e0*/  LDL R223, [R1+0x20] ;  /* 0x0000200001df7983 */ /* 0x000f280000100800 */
[----:B------:R-:W5:Y:S01]  /*72f0*/  S2R R227, SR_CTAID.Y ;  /* 0x0000000000e37919 */ /* 0x000f620000002600 */
[----:B--2---:R-:W-:Y:S05]  /*7300*/  IMAD R2, R218, 0x60, R0 ;  /* 0x00000060da027824 */ /* 0x004fea00078e0200 */
[----:B------:R-:W-:Y:S05]  /*7310*/  IADD3 R2, R2, -0x60, R231 ;  /* 0xffffffa002027810 */ /* 0x000fea0007ffe0e7 */
[----:B------:R-:W-:Y:S04]  /*7320*/  @P5 IMAD.HI.U32 R3, R2, c[0x0][0x2bc], RZ ;  /* 0x0000af0002035a27 */ /* 0x000fe800078e00ff */
[----:B------:R-:W-:Y:S01]  /*7330*/  IMAD.MOV.U32 R0, RZ, RZ, R2 ;  /* 0x000000ffff007224 */ /* 0x000fe200078e0002 */
[----:B------:R-:W-:Y:S04]  /*7340*/  @P5 SHF.R.U32.HI R0, RZ, c[0x0][0x2c0], R3 ;  /* 0x0000b000ff005a19 */ /* 0x000fe80000011603 */
[C---:B---3--:R-:W-:Y:S01]  /*7350*/  @!P1 IADD3 R3, P0, R0.reuse, R224, RZ ;  /* 0x000000e000039210 */ /* 0x048fe20007f1e0ff */
[----:B-----5:R-:W-:Y:S03]  /*7360*/  IMAD.WIDE.U32 R224, R227, c[0x0][0x1e8], RZ ;  /* 0x00007a00e3e07a25 */ /* 0x020fe600078e00ff */
[----:B----4-:R-:W-:Y:S01]  /*7370*/  @!P1 LEA.HI.X.SX32 R5, R0, R223, 0x1, P0 ;  /* 0x000000df00059211 */ /* 0x010fe200000f0eff */
[----:B------:R-:W-:Y:S01]  /*7380*/  IMAD.MOV R0, RZ, RZ, -R0 ;  /* 0x000000ffff007224 */ /* 0x000fe200078e0a00 */
[C---:B------:R-:W-:Y:S02]  /*7390*/  @!P1 LEA R4, P0, R3.reuse, c[0x0][0x2a0], 0x2 ;  /* 0x0000a80003049a11 */ /* 0x040fe400078010ff */
[----:B------:R-:W-:Y:S01]  /*73a0*/  SHF.R.S32.HI R223, RZ, 0x1f, R227 ;  /* 0x0000001fffdf7819 */ /* 0x000fe200000114e3 */
[----:B------:R-:W-:Y:S01]  /*73b0*/  IMAD R217, R0, c[0x0][0x2b8], R2 ;  /* 0x0000ae0000d97a24 */ /* 0x000fe200078e0202 */
[----:B------:R-:W-:Y:S03]  /*73c0*/  @!P1 LEA.HI.X R5, R3, c[0x0][0x2a4], R5, 0x2, P0 ;  /* 0x0000a90003059a11 */ /* 0x000fe600000f1405 */
[----:B------:R-:W-:Y:S01]  /*73d0*/  IMAD.WIDE.U32 R2, R217, c[0x0][0x1e0], RZ ;  /* 0x00007800d9027a25 */ /* 0x000fe200078e00ff */
[----:B------:R-:W-:Y:S01]  /*73e0*/  SHF.R.S32.HI R0, RZ, 0x1f, R217 ;  /* 0x0000001fff007819 */ /* 0x000fe200000114d9 */
[----:B------:R-:W2:Y:S02]  /*73f0*/  @!P1 LDG.E R216, [R4.64] ;  /* 0x0000000604d89981 */ /* 0x000ea4000c1e1900 */
[----:B------:R-:W-:Y:S02]  /*7400*/  IMAD R223, R223, c[0x0][0x1e8], RZ ;  /* 0x00007a00dfdf7a24 */ /* 0x000fe400078e02ff */
[----:B------:R-:W-:Y:S02]  /*7410*/  IMAD R0, R0, c[0x0][0x1e0], RZ ;  /* 0x0000780000007a24 */ /* 0x000fe400078e02ff */
[----:B------:R-:W-:Y:S02]  /*7420*/  IMAD R223, R227, c[0x0][0x1ec], R223 ;  /* 0x00007b00e3df7a24 */ /* 0x000fe400078e02df */
[----:B------:R-:W-:Y:S02]  /*7430*/  IMAD R0, R217, c[0x0][0x1e4], R0 ;  /* 0x00007900d9007a24 */ /* 0x000fe400078e0200 */
[----:B------:R-:W-:Y:S02]  /*7440*/  IMAD.IADD R223, R225, 0x1, R223 ;  /* 0x00000001e1df7824 */ /* 0x000fe400078e02df */
[----:B------:R-:W-:Y:S01]  /*7450*/  IMAD.IADD R3, R3, 0x1, R0 ;  /* 0x0000000103037824 */ /* 0x000fe200078e0200 */
[----:B--2---:R-:W-:Y:S03]  /*7460*/  SHF.R.S32.HI R4, RZ, 0x1f, R216 ;  /* 0x0000001fff047819 */ /* 0x004fe600000114d8 */
[----:B------:R-:W-:Y:S04]  /*7470*/  IMAD.WIDE.U32 R2, R216, c[0x0][0x1f0], R2 ;  /* 0x00007c00d8027a25 */ /* 0x000fe800078e0002 */
[----:B------:R-:W-:Y:S01]  /*7480*/  IMAD R4, R4, c[0x0][0x1f0], RZ ;  /* 0x00007c0004047a24 */ /* 0x000fe200078e02ff */
[----:B------:R-:W-:Y:S03]  /*7490*/  IADD3 R0, P0, R224, R2, RZ ;  /* 0x00000002e0007210 */ /* 0x000fe60007f1e0ff */
[----:B------:R-:W-:Y:S05]  /*74a0*/  IMAD R4, R216, c[0x0][0x1f4], R4 ;  /* 0x00007d00d8047a24 */ /* 0x000fea00078e0204 */
[----:B------:R-:W-:Y:S02]  /*74b0*/  IADD3.X R3, R223, R3, R4, P0, !PT ;  /* 0x00000003df037210 */ /* 0x000fe400007fe404 */
[C---:B------:R-:W-:Y:S04]  /*74c0*/  LEA R2, P0, R0.reuse, c[0x0][0x1c8], 0x1 ;  /* 0x0000720000027a11 */ /* 0x040fe800078008ff */
[----:B------:R-:W-:Y:S01]  /*74d0*/  LEA.HI.X R0, R0, c[0x0][0x1cc], R3, 0x1, P0 ;  /* 0x0000730000007a11 */ /* 0x000fe200000f0c03 */
[----:B------:R-:W2:Y:S04]  /*74e0*/  SHFL.IDX PT, R14, R2, 0x2, 0x181f ;  /* 0x00581f00020e7f89 */ /* 0x000ea800000e0000 */
[----:B------:R-:W3:Y:S04]  /*74f0*/  SHFL.IDX PT, R15, R0, 0x2, 0x181f ;  /* 0x00581f00000f7f89 */ /* 0x000ee800000e0000 */
[----:B------:R-:W4:Y:S04]  /*7500*/  SHFL.IDX PT, R3, R2, RZ, 0x181f ;  /* 0x00181fff02037589 */ /* 0x000f2800000e0000 */
[----:B------:R-:W5:Y:S04]  /*7510*/  SHFL.IDX PT, R4, R0, RZ, 0x181f ;  /* 0x00181fff00047589 */ /* 0x000f6800000e0000 */
[----:B------:R-:W1:Y:S04]  /*7520*/  SHFL.IDX PT, R2, R2, 0x1, 0x181f ;  /* 0x00381f0002027f89 */ /* 0x000e6800000e0000 */
[----:B------:R-:W1:Y:S01]  /*7530*/  SHFL.IDX PT, R0, R0, 0x1, 0x181f ;  /* 0x00381f0000007f89 */ /* 0x000e6200000e0000 */
[----:B--2---:R-:W-:Y:S04]  /*7540*/  IADD3 R12, P2, P0, R12, R14, R220 ;  /* 0x0000000e0c0c7210 */ /* 0x004fe8000785e0dc */
[--C-:B---3--:R-:W-:Y:S02]  /*7550*/  IADD3.X R13, RZ, R15, R221.reuse, P2, P0 ;  /* 0x0000000fff0d7210 */ /* 0x108fe400017e04dd */
[----:B------:R-:W-:Y:S02]  /*7560*/  ISETP.GE.AND P2, PT, R226, c[0x0][0x1d4], PT ;  /* 0x00007500e2007a0c */ /* 0x000fe40003f46270 */
[CC--:B----4-:R-:W-:Y:S05]  /*7570*/  IADD3 R10, P0, R3.reuse, R241.reuse, RZ ;  /* 0x000000f1030a7210 */ /* 0x0d0fea0007f1e0ff */
[C-C-:B-----5:R-:W-:Y:S01]  /*7580*/  IMAD.X R11, R4.reuse, 0x1, R222.reuse, P0 ;  /* 0x00000001040b7824 */ /* 0x160fe200000e06de */
[-C--:B------:R-:W-:Y:S05]  /*7590*/  IADD3 R8, P0, R3, R220.reuse, RZ ;  /* 0x000000dc03087210 */ /* 0x080fea0007f1e0ff */
[----:B------:R2:W-:Y:S01]  /*75a0*/  LDGSTS.E.BYPASS.LTC128B.128 [R219+0x8100], [R10.64], !P2 ;  /* 0x081000000adb7fae */ /* 0x0005e2000d101d46 */
[--C-:B------:R-:W-:Y:S01]  /*75b0*/  IMAD.X R9, R4, 0x1, R221.reuse, P0 ;  /* 0x0000000104097824 */ /* 0x100fe200000e06dd */
[-C--:B-1----:R-:W-:Y:S04]  /*75c0*/  IADD3 R6, P0, R2, R241.reuse, RZ ;  /* 0x000000f102067210 */ /* 0x082fe80007f1e0ff */
[----:B------:R2:W-:Y:S01]  /*75d0*/  LDGSTS.E.BYPASS.LTC128B.128 [R219+0xb100], [R8.64], !P6 ;  /* 0x0b10000008db7fae */ /* 0x0005e2000f101d46 */
[--C-:B------:R-:W-:Y:S01]  /*75e0*/  IMAD.X R7, R0, 0x1, R222.reuse, P0 ;  /* 0x0000000100077824 */ /* 0x100fe200000e06de */
[----:B------:R-:W-:Y:S04]  /*75f0*/  IADD3 R4, P0, R2, R220, RZ ;  /* 0x000000dc02047210 */ /* 0x000fe80007f1e0ff */
[----:B------:R2:W-:Y:S01]  /*7600*/  LDGSTS.E.BYPASS.LTC128B.128 [R219+0x9100], [R6.64], !P2 ;  /* 0x0910000006db7fae */ /* 0x0005e2000d101d46 */
[----:B------:R-:W-:Y:S01]  /*7610*/  IMAD.X R5, R0, 0x1, R221, P0 ;  /* 0x0000000100057824 */ /* 0x000fe200000e06dd */
[----:B------:R-:W-:Y:S04]  /*7620*/  IADD3 R2, P0, R14, R241, RZ ;  /* 0x000000f10e027210 */ /* 0x000fe80007f1e0ff */
[----:B------:R2:W-:Y:S01]  /*7630*/  LDGSTS.E.BYPASS.LTC128B.128 [R219+0xc100], [R4.64], !P6 ;  /* 0x0c10000004db7fae */ /* 0x0005e2000f101d46 */
[----:B------:R-:W-:Y:S01]  /*7640*/  IMAD.X R3, R15, 0x1, R222, P0 ;  /* 0x000000010f037824 */ /* 0x000fe200000e06de */
[----:B------:R-:W-:Y:S04]  /*7650*/  ISETP.NE.U32.AND P0, PT, R215, RZ, PT ;  /* 0x000000ffd700720c */ /* 0x000fe80003f05070 */
[----:B------:R2:W-:Y:S09]  /*7660*/  LDGSTS.E.BYPASS.LTC128B.128 [R219+0xa100], [R2.64], !P2 ;  /* 0x0a10000002db7fae */ /* 0x0005f2000d101d46 */
[----:B------:R2:W-:Y:S02]  /*7670*/  LDGSTS.E.BYPASS.LTC128B.128.ZFILL [R219+0xd100], [R12.64], P0 ;  /* 0x0d1000000cdb7fae */ /* 0x0005e40008141d46 */
.L_x_256:
[----:B--234-:R-:W2:Y:S04]  /*7680*/  LDL R2, [R1+0x8] ;  /* 0x0000080001027983 */ /* 0x01cea80000100800 */
[----:B------:R-:W3:Y:S04]  /*7690*/  LDL R165, [R1+0x4] ;  /* 0x0000040001a57983 */ /* 0x000ee80000100800 */
[----:B------:R-:W4:Y:S04]  /*76a0*/  LDL R166, [R1] ;  /* 0x0000000001a67983 */ /* 0x000f280000100800 */
[----:B------:R-:W0:Y:S01]  /*76b0*/  LDGDEPBAR ;  /* 0x00000000000079af */ /* 0x000e220000000000 */
[----:B--2---:R-:W-:Y:S04]  /*76c0*/  @P4 IMAD.HI.U32 R0, R2, c[0x0][0x2c8], RZ ;  /* 0x0000b20002004a27 */ /* 0x004fe800078e00ff */
[----:B------:R-:W-:Y:S01]  /*76d0*/  IMAD.MOV.U32 R5, RZ, RZ, R2 ;  /* 0x000000ffff057224 */ /* 0x000fe200078e0002 */
[----:B------:R-:W-:Y:S01]  /*76e0*/  @P4 SHF.R.U32.HI R5, RZ, c[0x0][0x2cc], R0 ;  /* 0x0000b300ff054a19 */ /* 0x000fe20000011600 */
[----:B------:R-:W-:Y:S04]  /*76f0*/  IMAD R0, R218, -0x60, RZ ;  /* 0xffffffa0da007824 */ /* 0x000fe800078e02ff */
[----:B------:R-:W2:Y:S01]  /*7700*/  SHFL.IDX PT, R4, R5, RZ, 0x1c1f ;  /* 0x001c1fff05047589 */ /* 0x000ea200000e0000 */
[----:B---3--:R-:W-:Y:S04]  /*7710*/  IADD3 R2, -R165, 0x1, R0 ;  /* 0x00000001a5027810 */ /* 0x008fe80007ffe100 */
[----:B----4-:R-:W-:Y:S04]  /*7720*/  IADD3 R2, -R166, R2, R252 ;  /* 0x00000002a6027210 */ /* 0x010fe80007ffe1fc */
[C---:B------:R-:W-:Y:S02]  /*7730*/  IADD3 R7, R2.reuse, c[0x0][0x328], RZ ;  /* 0x0000ca0002077a10 */ /* 0x040fe40007ffe0ff */
[----:B------:R-:W-:Y:S03]  /*7740*/  IADD3 R6, R2, UR4, RZ ;  /* 0x0000000402067c10 */ /* 0x000fe6000fffe0ff */
[--C-:B--2---:R-:W-:Y:S02]  /*7750*/  IMAD.IADD R3, R7, 0x1, R4.reuse ;  /* 0x0000000107037824 */ /* 0x104fe400078e0204 */
[----:B------:R-:W-:Y:S01]  /*7760*/  IMAD.IADD R2, R6, 0x1, R4 ;  /* 0x0000000106027824 */ /* 0x000fe200078e0204 */
[----:B------:R-:W-:-:S05]  /*7770*/  @!P3 BRA `(.L_x_257) ;  /* 0x000001800000b947 */ /* 0x000fca0003800000 */
[----:B------:R-:W-:Y:S01]  /*7780*/  IADD3 R4, -R166, R252, R4 ;  /* 0x000000fca6047210 */ /* 0x000fe20007ffe104 */
[----:B------:R-:W-:Y:S03]  /*7790*/  BSSY B0, `(.L_x_258) ;  /* 0x0000011000007945 */ /* 0x000fe60003800000 */
        /* <DEDUP_REMOVED lines=11> */
.L_x_259:
[----:B------:R-:W-:Y:S04]  /*7850*/  MOV R8, c[0x0][0x32c] ;  /* 0x0000cb0000087a02 */ /* 0x000fe80000000f00 */
[----:B------:R-:W-:Y:S11]  /*7860*/  ISETP.NE.AND P0, PT, R8, 0x1, PT ;  /* 0x000000010800780c */ /* 0x000ff60003f05270 */
[----:B------:R-:W-:Y:S02]  /*7870*/  @!UPT UIADD3 URZ, URZ, URZ, URZ ;  /* 0x0000003f3f3ff290 */ /* 0x000fe4000fffe03f */
[----:B------:R-:W-:Y:S05]  /*7880*/  @P0 IMAD.HI.U32 R8, R4, c[0x0][0x330], RZ ;  /* 0x0000cc0004080a27 */ /* 0x000fea00078e00ff */
[----:B------:R-:W-:Y:S02]  /*7890*/  @P0 SHF.R.U32.HI R4, RZ, c[0x0][0x334], R8 ;  /* 0x0000cd00ff040a19 */ /* 0x000fe40000011608 */
.L_x_260:
[----:B------:R-:W-:Y:S05]  /*78a0*/  BSYNC B0 ;  /* 0x0000000000007941 */ /* 0x000fea0003800000 */
.L_x_258:
[----:B------:R-:W-:Y:S04]  /*78b0*/  IMAD.IADD R8, R0, 0x1, -R165 ;  /* 0x0000000100087824 */ /* 0x000fe800078e0aa5 */
[----:B------:R-:W-:Y:S05]  /*78c0*/  IMAD R4, R4, c[0x0][0x32c], R8 ;  /* 0x0000cb0004047a24 */ /* 0x000fea00078e0208 */
[----:B------:R-:W-:Y:S02]  /*78d0*/  IADD3 R8, R4, c[0x0][0x32c], RZ ;  /* 0x0000cb0004087a10 */ /* 0x000fe40007ffe0ff */
[----:B------:R-:W-:Y:S02]  /*78e0*/  IMNMX R2, R2, R4, !PT ;  /* 0x0000000402027217 */ /* 0x000fe40007800200 */
[----:B------:R-:W-:Y:S02]  /*78f0*/  IMNMX R3, R3, R8, PT ;  /* 0x0000000803037217 */ /* 0x000fe40003800200 */
.L_x_257:
[C---:B------:R-:W-:Y:S01]  /*7900*/  ISETP.GE.AND P0, PT, R0.reuse, 0x1, PT ;  /* 0x000000010000780c */ /* 0x040fe20003f06270 */
[----:B------:R-:W2:Y:S01]  /*7910*/  SHFL.IDX PT, R4, R5, 0x1, 0x1c1f ;  /* 0x003c1f0005047f89 */ /* 0x000ea200000e0000 */
[----:B------:R-:W-:Y:S02]  /*7920*/  ISETP.GE.AND P2, PT, R0, 0x2, PT ;  /* 0x000000020000780c */ /* 0x000fe40003f46270 */
[----:B------:R-:W-:Y:S02]  /*7930*/  P2R R9, PR, RZ, 0x1 ;  /* 0x00000001ff097803 */ /* 0x000fe40000000000 */
[C---:B------:R-:W-:Y:S02]  /*7940*/  ISETP.GT.AND P0, PT, R2.reuse, RZ, !P0 ;  /* 0x000000ff0200720c */ /* 0x040fe40004704270 */
[----:B------:R-:W-:Y:S02]  /*7950*/  P2R R13, PR, RZ, 0x4 ;  /* 0x00000004ff0d7803 */ /* 0x000fe40000000000 */
[----:B------:R-:W-:Y:S04]  /*7960*/  ISETP.LT.OR P0, PT, R3, 0x1, P0 ;  /* 0x000000010300780c */ /* 0x000fe80000701670 */
[----:B------:R-:W-:Y:S02]  /*7970*/  FSEL R8, R143, -INF , !P0 ;  /* 0xff8000008f087808 */ /* 0x000fe40004000000 */
[----:B------:R-:W-:Y:S02]  /*7980*/  ISETP.GT.AND P0, PT, R2, 0x1, !P2 ;  /* 0x000000010200780c */ /* 0x000fe40005704270 */
[----:B------:R-:W-:Y:S02]  /*7990*/  ISETP.GE.AND P2, PT, R0, 0x9, PT ;  /* 0x000000090000780c */ /* 0x000fe40003f46270 */
[----:B------:R-:W-:Y:S02]  /*79a0*/  ISETP.LT.OR P0, PT, R3, 0x2, P0 ;  /* 0x000000020300780c */ /* 0x000fe40000701670 */
[----:B------:R-:W-:Y:S02]  /*79b0*/  P2R R14, PR, RZ, 0x4 ;  /* 0x00000004ff0e7803 */ /* 0x000fe40000000000 */
[----:B------:R-:W-:Y:S02]  /*79c0*/  FSEL R10, R141, -INF , !P0 ;  /* 0xff8000008d0a7808 */ /* 0x000fe40004000000 */
[----:B------:R-:W-:Y:S02]  /*79d0*/  ISETP.GT.AND P0, PT, R2, 0x8, !P2 ;  /* 0x000000080200780c */ /* 0x000fe40005704270 */
[----:B------:R-:W-:Y:S02]  /*79e0*/  ISETP.GE.AND P2, PT, R0, 0xa, PT ;  /* 0x0000000a0000780c */ /* 0x000fe40003f46270 */
[C---:B------:R-:W-:Y:S02]  /*79f0*/  ISETP.LT.OR P0, PT, R3.reuse, 0x9, P0 ;  /* 0x000000090300780c */ /* 0x040fe40000701670 */
[----:B------:R-:W-:Y:S02]  /*7a00*/  P2R R15, PR, RZ, 0x4 ;  /* 0x00000004ff0f7803 */ /* 0x000fe40000000000 */
[----:B------:R-:W-:Y:S02]  /*7a10*/  FSEL R11, R140, -INF , !P0 ;  /* 0xff8000008c0b7808 */ /* 0x000fe40004000000 */
[----:B------:R-:W-:Y:S02]  /*7a20*/  ISETP.GT.AND P0, PT, R2, 0x9, !P2 ;  /* 0x000000090200780c */ /* 0x000fe40005704270 */
[----:B------:R-:W-:Y:S02]  /*7a30*/  ISETP.GE.AND P2, PT, R0, 0x11, PT ;  /* 0x000000110000780c */ /* 0x000fe40003f46270 */
[C---:B------:R-:W-:Y:S02]  /*7a40*/  ISETP.LT.OR P0, PT, R3.reuse, 0xa, P0 ;  /* 0x0000000a0300780c */ /* 0x040fe40000701670 */
[----:B-1----:R-:W-:Y:S02]  /*7a50*/  P2R R34, PR, RZ, 0x4 ;  /* 0x00000004ff227803 */ /* 0x002fe40000000000 */
        /* <DEDUP_REMOVED lines=93> */
[C---:B------:R-:W-:Y:S04]  /*8030*/  ISETP.LT.OR P0, PT, R3.reuse, 0x59, P0 ;  /* 0x000000590300780c */ /* 0x040fe80000701670 */
[----:B------:R-:W-:Y:S02]  /*8040*/  FSEL R170, R36, -INF , !P0 ;  /* 0xff80000024aa7808 */ /* 0x000fe40004000000 */
[----:B------:R-:W-:Y:S01]  /*8050*/  ISETP.GT.AND P0, PT, R2, 0x59, !P2 ;  /* 0x000000590200780c */ /* 0x000fe20005704270 */
[--C-:B--2---:R-:W-:Y:S03]  /*8060*/  IMAD.IADD R2, R6, 0x1, R4.reuse ;  /* 0x0000000106027824 */ /* 0x104fe600078e0204 */
[----:B------:R-:W-:Y:S01]  /*8070*/  ISETP.LT.OR P0, PT, R3, 0x5a, P0 ;  /* 0x0000005a0300780c */ /* 0x000fe20000701670 */
[----:B------:R-:W-:Y:S03]  /*8080*/  IMAD.IADD R3, R7, 0x1, R4 ;  /* 0x0000000107037824 */ /* 0x000fe600078e0204 */
[----:B------:R-:W-:Y:S01]  /*8090*/  FSEL R171, R35, -INF , !P0 ;  /* 0xff80000023ab7808 */ /* 0x000fe20004000000 */
        /* <DEDUP_REMOVED lines=14> */
.L_x_263:
[----:B------:R-:W-:Y:S04]  /*8180*/  MOV R5, c[0x0][0x32c] ;  /* 0x0000cb0000057a02 */ /* 0x000fe80000000f00 */
[----:B------:R-:W-:Y:S11]  /*8190*/  ISETP.NE.AND P0, PT, R5, 0x1, PT ;  /* 0x000000010500780c */ /* 0x000ff60003f05270 */
[----:B------:R-:W-:Y:S02]  /*81a0*/  @!UPT UIADD3 URZ, URZ, URZ, URZ ;  /* 0x0000003f3f3ff290 */ /* 0x000fe4000fffe03f */
[----:B------:R-:W-:Y:S05]  /*81b0*/  @P0 IMAD.HI.U32 R5, R4, c[0x0][0x330], RZ ;  /* 0x0000cc0004050a27 */ /* 0x000fea00078e00ff */
[----:B------:R-:W-:Y:S02]  /*81c0*/  @P0 SHF.R.U32.HI R4, RZ, c[0x0][0x334], R5 ;  /* 0x0000cd00ff040a19 */ /* 0x000fe40000011605 */
.L_x_264:
[----:B------:R-:W-:Y:S05]  /*81d0*/  BSYNC B0 ;  /* 0x0000000000007941 */ /* 0x000fea0003800000 */
.L_x_262:
[----:B------:R-:W-:Y:S04]  /*81e0*/  IMAD.IADD R0, R0, 0x1, -R165 ;  /* 0x0000000100007824 */ /* 0x000fe800078e0aa5 */
[----:B------:R-:W-:Y:S05]  /*81f0*/  IMAD R4, R4, c[0x0][0x32c], R0 ;  /* 0x0000cb0004047a24 */ /* 0x000fea00078e0200 */
[----:B------:R-:W-:Y:S02]  /*8200*/  IADD3 R0, R4, c[0x0][0x32c], RZ ;  /* 0x0000cb0004007a10 */ /* 0x000fe40007ffe0ff */
[----:B------:R-:W-:Y:S02]  /*8210*/  IMNMX R2, R2, R4, !PT ;  /* 0x0000000402027217 */ /* 0x000fe40007800200 */
[----:B------:R-:W-:Y:S02]  /*8220*/  IMNMX R3, R3, R0, PT ;  /* 0x0000000003037217 */ /* 0x000fe40003800200 */
.L_x_261:
[----:B------:R-:W-:Y:S02]  /*8230*/  ISETP.NE.AND P0, PT, R9, RZ, PT ;  /* 0x000000ff0900720c */ /* 0x000fe40003f05270 */
[----:B------:R-:W-:Y:S02]  /*8240*/  FMNMX.FTZ R0, R8, R69, !PT ;  /* 0x0000004508007209 */ /* 0x000fe40007810000 */
[----:B------:R-:W-:Y:S02]  /*8250*/  ISETP.GT.AND P0, PT, R2, RZ, !P0 ;  /* 0x000000ff0200720c */ /* 0x000fe40004704270 */
[----:B------:R-:W-:Y:S02]  /*8260*/  FMNMX.FTZ R0, R10, R0, !PT ;  /* 0x000000000a007209 */ /* 0x000fe40007810000 */
[----:B------:R-:W-:Y:S02]  /*8270*/  ISETP.LT.OR P0, PT, R3, 0x1, P0 ;  /* 0x000000010300780c */ /* 0x000fe40000701670 */
[----:B------:R-:W-:Y:S02]  /*8280*/  FMNMX.FTZ R0, R11, R0, !PT ;  /* 0x000000000b007209 */ /* 0x000fe40007810000 */
[----:B------:R-:W-:Y:S02]  /*8290*/  FSEL R4, R160, -INF , !P0 ;  /* 0xff800000a0047808 */ /* 0x000fe40004000000 */
[----:B------:R-:W-:Y:S02]  /*82a0*/  ISETP.NE.AND P0, PT, R13, RZ, PT ;  /* 0x000000ff0d00720c */ /* 0x000fe40003f05270 */
[----:B------:R-:W-:Y:S02]  /*82b0*/  FMNMX.FTZ R0, R12, R0, !PT ;  /* 0x000000000c007209 */ /* 0x000fe40007810000 */
[----:B------:R-:W-:Y:S02]  /*82c0*/  ISETP.GT.AND P0, PT, R2, 0x1, !P0 ;  /* 0x000000010200780c */ /* 0x000fe40004704270 */
        /* <DEDUP_REMOVED lines=20> */
[C---:B------:R-:W-:Y:S02]  /*8410*/  ISETP.GT.AND P0, PT, R2.reuse, 0x10, !P0 ;  /* 0x000000100200780c */ /* 0x040fe40004704270 */
        /* <DEDUP_REMOVED lines=40> */
[----:B------:R-:W-:Y:S01]  /*86a0*/  FMNMX.FTZ R6, R138, R6, !PT ;  /* 0x000000068a067209 */ /* 0x000fe20007810000 */
[----:B------:R-:W-:Y:S01]  /*86b0*/  LDSM.16.MT88.4 R28, [R201+0x100] ;  /* 0x00010000c91c783b */ /* 0x000fe20000004200 */
        /* <DEDUP_REMOVED lines=9> */
[C---:B------:R-:W-:Y:S04]  /*8750*/  ISETP.LT.OR P0, PT, R3.reuse, 0x2a, P0 ;  /* 0x0000002a0300780c */ /* 0x040fe80000701670 */
[----:B------:R-:W-:Y:S02]  /*8760*/  FSEL R142, R142, -INF , !P0 ;  /* 0xff8000008e8e7808 */ /* 0x000fe40004000000 */
[----:B------:R-:W-:Y:S02]  /*8770*/  ISETP.NE.AND P0, PT, R26, RZ, PT ;  /* 0x000000ff1a00720c */ /* 0x000fe40003f05270 */
[----:B------:R-:W-:Y:S02]  /*8780*/  FMNMX.FTZ R6, R142, R6, !PT ;  /* 0x000000068e067209 */ /* 0x000fe40007810000 */
[----:B------:R-:W-:Y:S04]  /*8790*/  ISETP.GT.AND P0, PT, R2, 0x30, !P0 ;  /* 0x000000300200780c */ /* 0x000fe80004704270 */
[----:B------:R-:W-:Y:S04]  /*87a0*/  ISETP.LT.OR P0, PT, R3, 0x31, P0 ;  /* 0x000000310300780c */ /* 0x000fe80000701670 */
[----:B------:R-:W-:Y:S02]  /*87b0*/  FSEL R145, R74, -INF , !P0 ;  /* 0xff8000004a917808 */ /* 0x000fe40004000000 */
[----:B------:R-:W-:Y:S02]  /*87c0*/  ISETP.NE.AND P0, PT, R25, RZ, PT ;  /* 0x000000ff1900720c */ /* 0x000fe40003f05270 */
[----:B------:R-:W-:Y:S02]  /*87d0*/  FMNMX.FTZ R6, R145, R6, !PT ;  /* 0x0000000691067209 */ /* 0x000fe40007810000 */
[----:B------:R-:W-:Y:S04]  /*87e0*/  ISETP.GT.AND P0, PT, R2, 0x31, !P0 ;  /* 0x000000310200780c */ /* 0x000fe80004704270 */
        /* <DEDUP_REMOVED lines=10> */
[----:B------:R-:W-:Y:S04]  /*8890*/  ISETP.LT.OR P0, PT, R3, 0x3a, P0 ;  /* 0x0000003a0300780c */ /* 0x000fe80000701670 */
[----:B------:R-:W-:Y:S02]  /*88a0*/  FSEL R149, R68, -INF , !P0 ;  /* 0xff80000044957808 */ /* 0x000fe40004000000 */
[----:B------:R-:W-:Y:S01]  /*88b0*/  ISETP.NE.AND P0, PT, R22, RZ, PT ;  /* 0x000000ff1600720c */ /* 0x000fe20003f05270 */
[----:B------:R-:W1:Y:S01]  /*88c0*/  SHFL.BFLY PT, R68, R0, 0x2, 0x1f ;  /* 0x0c401f0000447f89 */ /* 0x000e6200000e0000 */
[----:B------:R-:W-:Y:S02]  /*88d0*/  FMNMX.FTZ R6, R149, R6, !PT ;  /* 0x0000000695067209 */ /* 0x000fe40007810000 */
[----:B------:R-:W-:Y:S04]  /*88e0*/  ISETP.GT.AND P0, PT, R2, 0x40, !P0 ;  /* 0x000000400200780c */ /* 0x000fe80004704270 */
[----:B------:R-:W-:Y:S04]  /*88f0*/  ISETP.LT.OR P0, PT, R3, 0x41, P0 ;  /* 0x000000410300780c */ /* 0x000fe80000701670 */
[----:B------:R-:W-:Y:S02]  /*8900*/  FSEL R156, R38, -INF , !P0 ;  /* 0xff800000269c7808 */ /* 0x000fe40004000000 */
[----:B------:R-:W-:Y:S02]  /*8910*/  ISETP.NE.AND P0, PT, R21, RZ, PT ;  /* 0x000000ff1500720c */ /* 0x000fe40003f05270 */
[----:B------:R-:W-:Y:S02]  /*8920*/  FMNMX.FTZ R6, R156, R6, !PT ;  /* 0x000000069c067209 */ /* 0x000fe40007810000 */
[----:B------:R-:W-:Y:S04]  /*8930*/  ISETP.GT.AND P0, PT, R2, 0x41, !P0 ;  /* 0x000000410200780c */ /* 0x000fe80004704270 */
[----:B------:R-:W-:Y:S02]  /*8940*/  ISETP.LT.OR P0, PT, R3, 0x42, P0 ;  /* 0x000000420300780c */ /* 0x000fe40000701670 */
[----:B-1----:R-:W-:Y:S02]  /*8950*/  FMNMX.FTZ R68, R0, R68, !PT ;  /* 0x0000004400447209 */ /* 0x002fe40007810000 */
[----:B------:R-:W-:Y:S02]  /*8960*/  FSEL R158, R39, -INF , !P0 ;  /* 0xff800000279e7808 */ /* 0x000fe40004000000 */
[----:B------:R-:W-:Y:S01]  /*8970*/  ISETP.NE.AND P0, PT, R20, RZ, PT ;  /* 0x000000ff1400720c */ /* 0x000fe20003f05270 */
[----:B------:R-:W-:Y:S01]  /*8980*/  LDSM.16.MT88.4 R36, [R200+0x100] ;  /* 0x00010000c824783b */ /* 0x000fe20000004200 */
[----:B------:R-:W-:Y:S02]  /*8990*/  FMNMX.FTZ R6, R158, R6, !PT ;  /* 0x000000069e067209 */ /* 0x000fe40007810000 */
[----:B------:R-:W-:Y:S04]  /*89a0*/  ISETP.GT.AND P0, PT, R2, 0x48, !P0 ;  /* 0x000000480200780c */ /* 0x000fe80004704270 */
[----:B------:R-:W-:Y:S01]  /*89b0*/  ISETP.LT.OR P0, PT, R3, 0x49, P0 ;  /* 0x000000490300780c */ /* 0x000fe20000701670 */
[----:B------:R-:W-:Y:S03]  /*89c0*/  LDSM.16.MT88.4 R20, [R198+0x100] ;  /* 0x00010000c614783b */ /* 0x000fe60000004200 */
        /* <DEDUP_REMOVED lines=11> */
[----:B------:R-:W-:Y:S04]  /*8a80*/  ISETP.NE.AND P0, PT, R17, RZ, PT ;  /* 0x000000ff1100720c */ /* 0x000fe80003f05270 */
[----:B------:R-:W-:Y:S04]  /*8a90*/  ISETP.GT.AND P0, PT, R2, 0x51, !P0 ;  /* 0x000000510200780c */ /* 0x000fe80004704270 */
[----:B------:R-:W-:Y:S04]  /*8aa0*/  ISETP.LT.OR P0, PT, R3, 0x52, P0 ;  /* 0x000000520300780c */ /* 0x000fe80000701670 */
[----:B------:R-:W-:Y:S02]  /*8ab0*/  FSEL R166, R47, -INF , !P0 ;  /* 0xff8000002fa67808 */ /* 0x000fe40004000000 */
[----:B------:R-:W-:Y:S01]  /*8ac0*/  ISETP.NE.AND P0, PT, R16, RZ, PT ;  /* 0x000000ff1000720c */ /* 0x000fe20003f05270 */
[----:B------:R-:W-:Y:S03]  /*8ad0*/  LDSM.16.MT88.4 R44, [R197+0x3100] ;  /* 0x00310000c52c783b */ /* 0x000fe60000004200 */
[----:B------:R-:W-:Y:S04]  /*8ae0*/  ISETP.GT.AND P0, PT, R2, 0x58, !P0 ;  /* 0x000000580200780c */ /* 0x000fe80004704270 */
[----:B------:R-:W-:Y:S04]  /*8af0*/  ISETP.LT.OR P0, PT, R3, 0x59, P0 ;  /* 0x000000590300780c */ /* 0x000fe80000701670 */
[----:B------:R-:W-:Y:S02]  /*8b00*/  FSEL R167, R50, -INF , !P0 ;  /* 0xff80000032a77808 */ /* 0x000fe40004000000 */
[----:B------:R-:W-:Y:S02]  /*8b10*/  ISETP.GT.AND P0, PT, R2, 0x59, !P2 ;  /* 0x000000590200780c */ /* 0x000fe40005704270 */
[----:B------:R-:W-:Y:S02]  /*8b20*/  FMNMX.FTZ R2, R165, R6, !PT ;  /* 0x00000006a5027209 */ /* 0x000fe40007810000 */
[----:B------:R-:W-:Y:S02]  /*8b30*/  ISETP.LT.OR P0, PT, R3, 0x5a, P0 ;  /* 0x0000005a0300780c */ /* 0x000fe40000701670 */
[----:B------:R-:W1:Y:S01]  /*8b40*/  SHFL.BFLY PT, R3, R68, 0x1, 0x1f ;  /* 0x0c201f0044037f89 */ /* 0x000e6200000e0000 */
[----:B------:R-:W-:Y:S02]  /*8b50*/  FMNMX.FTZ R0, R166, R2, !PT ;  /* 0x00000002a6007209 */ /* 0x000fe40007810000 */
[----:B------:R-:W-:Y:S02]  /*8b60*/  FSEL R71, R51, -INF , !P0 ;  /* 0xff80000033477808 */ /* 0x000fe40004000000 */
[----:B------:R-:W-:Y:S04]  /*8b70*/  FMNMX.FTZ R0, R167, R0, !PT ;  /* 0x00000000a7007209 */ /* 0x000fe80007810000 */
[----:B------:R-:W-:Y:S05]  /*8b80*/  FMNMX.FTZ R2, R71, R0, !PT ;  /* 0x0000000047027209 */ /* 0x000fea0007810000 */
[----:B------:R-:W2:Y:S01]  /*8b90*/  SHFL.BFLY PT, R0, R2, 0x2, 0x1f ;  /* 0x0c401f0002007f89 */ /* 0x000ea200000e0000 */
[----:B-1----:R-:W-:Y:S04]  /*8ba0*/  FMNMX.FTZ R68, R68, R3, !PT ;  /* 0x0000000344447209 */ /* 0x002fe80007810000 */
[C---:B------:R-:W-:Y:S01]  /*8bb0*/  FSETP.NEU.FTZ.AND P0, PT, R68.reuse, -INF , PT ;  /* 0xff8000004400780b */ /* 0x040fe20003f1d000 */
[----:B------:R-:W-:Y:S05]  /*8bc0*/  FMUL.FTZ R132, R68, c[0x0][0x2d0] ;  /* 0x0000b40044847a20 */ /* 0x000fea0000410000 */
[----:B------:R-:W-:Y:S02]  /*8bd0*/  FSEL R132, R132, RZ, P0 ;  /* 0x000000ff84847208 */ /* 0x000fe40000000000 */
[----:B--2---:R-:W-:Y:S03]  /*8be0*/  FMNMX.FTZ R2, R2, R0, !PT ;  /* 0x0000000002027209 */ /* 0x004fe60007810000 */
[--C-:B------:R-:W-:Y:S02]  /*8bf0*/  FFMA.FTZ R0, R10, c[0x0][0x2d0], -R132.reuse ;  /* 0x0000b4000a007a23 */ /* 0x100fe40000010884 */
[--C-:B------:R-:W-:Y:S02]  /*8c00*/  FFMA.FTZ R6, R12, c[0x0][0x2d0], -R132.reuse ;  /* 0x0000b4000c067a23 */ /* 0x100fe40000010884 */
[----:B------:R1:W-:Y:S01]  /*8c10*/  MUFU.EX2 R239, R0 ;  /* 0x0000000000ef7308 */ /* 0x0003e20000000800 */
[----:B------:R-:W2:Y:S01]  /*8c20*/  SHFL.BFLY PT, R3, R2, 0x1, 0x1f ;  /* 0x0c201f0002037f89 */ /* 0x000ea200000e0000 */
[--C-:B------:R-:W-:Y:S07]  /*8c30*/  FFMA.FTZ R8, R8, c[0x0][0x2d0], -R132.reuse ;  /* 0x0000b40008087a23 */ /* 0x100fee0000010884 */
[----:B------:R-:W3:Y:S01]  /*8c40*/  LDSM.16.MT88.4 R12, [R197+0x100] ;  /* 0x00010000c50c783b */ /* 0x000ee20000004200 */
[----:B------:R-:W4:Y:S10]  /*8c50*/  MUFU.EX2 R236, R8 ;  /* 0x0000000800ec7308 */ /* 0x000f340000000800 */
[----:B------:R-:W-:Y:S01]  /*8c60*/  MUFU.EX2 R237, R6 ;  /* 0x0000000600ed7308 */ /* 0x000fe20000000800 */
[----:B-1----:R-:W-:Y:S01]  /*8c70*/  FFMA.FTZ R0, R11, c[0x0][0x2d0], -R132 ;  /* 0x0000b4000b007a23 */ /* 0x002fe20000010884 */
[----:B--2---:R-:W-:Y:S08]  /*8c80*/  FMNMX.FTZ R3, R3, R2, !PT ;  /* 0x0000000203037209 */ /* 0x004ff00007810000 */
[----:B------:R1:W2:Y:S01]  /*8c90*/  MUFU.EX2 R238, R0 ;  /* 0x0000000000ee7308 */ /* 0x0002a20000000800 */
[----:B----4-:R-:W-:Y:S02]  /*8ca0*/  F2FP.BF16.PACK_AB R72, R239, R236 ;  /* 0x000000ecef48723e */ /* 0x010fe400000010ff */
[----:B-1----:R-:W-:Y:S02]  /*8cb0*/  FSEL R0, R68, RZ, P0 ;  /* 0x000000ff44007208 */ /* 0x002fe40000000000 */
[----:B------:R-:W-:Y:S02]  /*8cc0*/  FSETP.NEU.FTZ.AND P0, PT, R3, -INF , PT ;  /* 0xff8000000300780b */ /* 0x000fe40003f1d000 */
[----:B--2---:R-:W-:Y:S01]  /*8cd0*/  F2FP.BF16.PACK_AB R74, R237, R238 ;  /* 0x000000eeed4a723e */ /* 0x004fe200000010ff */
[----:B------:R-:W-:Y:S02]  /*8ce0*/  FADD.FTZ R0, -R0, R69 ;  /* 0x0000004500007221 */ /* 0x000fe40000010100 */
[----:B------:R-:W-:Y:S02]  /*8cf0*/  FMUL.FTZ R69, R3, c[0x0][0x2d0] ;  /* 0x0000b40003457a20 */ /* 0x000fe40000410000 */
[----:B------:R-:W-:Y:S03]  /*8d00*/  FMUL.FTZ R0, R0, c[0x0][0x2d0] ;  /* 0x0000b40000007a20 */ /* 0x000fe60000410000 */
[----:B------:R-:W-:Y:S01]  /*8d10*/  FSEL R69, R69, RZ, P0 ;  /* 0x000000ff45457208 */ /* 0x000fe20000000000 */
[----:B------:R1:W2:Y:S04]  /*8d20*/  MUFU.EX2 R2, R0 ;  /* 0x0000000000027308 */ /* 0x0002a80000000800 */
[--C-:B------:R-:W-:Y:S02]  /*8d30*/  FFMA.FTZ R4, R4, c[0x0][0x2d0], -R69.reuse ;  /* 0x0000b40004047a23 */ /* 0x100fe40000010845 */
[--C-:B------:R-:W-:Y:S04]  /*8d40*/  FFMA.FTZ R5, R5, c[0x0][0x2d0], -R69.reuse ;  /* 0x0000b40005057a23 */ /* 0x100fe80000010845 */
[----:B------:R4:W-:Y:S10]  /*8d50*/  MUFU.EX2 R235, R4 ;  /* 0x0000000400eb7308 */ /* 0x0009f40000000800 */
[----:B------:R-:W5:Y:S01]  /*8d60*/  MUFU.EX2 R234, R5 ;  /* 0x0000000500ea7308 */ /* 0x000f620000000800 */
[--C-:B-1----:R-:W-:Y:S02]  /*8d70*/  FFMA.FTZ R0, R7, c[0x0][0x2d0], -R69.reuse ;  /* 0x0000b40007007a23 */ /* 0x102fe40000010845 */
[C---:B--2---:R-:W-:Y:S02]  /*8d80*/  FMUL.FTZ R8, R2.reuse, R80 ;  /* 0x0000005002087220 */ /* 0x044fe40000410000 */
[C---:B------:R-:W-:Y:S05]  /*8d90*/  FMUL.FTZ R16, R2.reuse, R88 ;  /* 0x0000005802107220 */ /* 0x040fea0000410000 */
[----:B------:R1:W-:Y:S01]  /*8da0*/  MUFU.EX2 R233, R0 ;  /* 0x0000000000e97308 */ /* 0x0003e20000000800 */
[C---:B------:R-:W-:Y:S02]  /*8db0*/  FMUL.FTZ R17, R2.reuse, R89 ;  /* 0x0000005902117220 */ /* 0x040fe40000410000 */
[C---:B------:R-:W-:Y:S02]  /*8dc0*/  FMUL.FTZ R24, R2.reuse, R96 ;  /* 0x0000006002187220 */ /* 0x040fe40000410000 */
[--C-:B----4-:R-:W-:Y:S02]  /*8dd0*/  FFMA.FTZ R4, R9, c[0x0][0x2d0], -R69.reuse ;  /* 0x0000b40009047a23 */ /* 0x110fe40000010845 */
[C---:B------:R-:W-:Y:S02]  /*8de0*/  FMUL.FTZ R9, R2.reuse, R81 ;  /* 0x0000005102097220 */ /* 0x040fe40000410000 */
[C---:B------:R-:W-:Y:S01]  /*8df0*/  FMUL.FTZ R25, R2.reuse, R97 ;  /* 0x0000006102197220 */ /* 0x040fe20000410000 */
[----:B------:R-:W2:Y:S01]  /*8e00*/  MUFU.EX2 R230, R4 ;  /* 0x0000000400e67308 */ /* 0x000ea20000000800 */
[C---:B------:R-:W-:Y:S02]  /*8e10*/  FMUL.FTZ R32, R2.reuse, R104 ;  /* 0x0000006802207220 */ /* 0x040fe40000410000 */
[----:B------:R-:W-:Y:S01]  /*8e20*/  FMUL.FTZ R33, R2, R105 ;  /* 0x0000006902217220 */ /* 0x000fe20000410000 */
[----:B-----5:R-:W-:Y:S01]  /*8e30*/  F2FP.BF16.PACK_AB R73, R234, R235 ;  /* 0x000000ebea49723e */ /* 0x020fe200000010ff */
[C---:B------:R-:W-:Y:S02]  /*8e40*/  FMUL.FTZ R5, R2.reuse, R77 ;  /* 0x0000004d02057220 */ /* 0x040fe40000410000 */
[C---:B------:R-:W-:Y:S02]  /*8e50*/  FMUL.FTZ R52, R2.reuse, R52 ;  /* 0x0000003402347220 */ /* 0x040fe40000410000 */
[C---:B------:R-:W-:Y:S02]  /*8e60*/  FMUL.FTZ R53, R2.reuse, R53 ;  /* 0x0000003502357220 */ /* 0x040fe40000410000 */
[C---:B------:R-:W-:Y:S02]  /*8e70*/  FMUL.FTZ R56, R2.reuse, R56 ;  /* 0x0000003802387220 */ /* 0x040fe40000410000 */
[C---:B------:R-:W-:Y:S01]  /*8e80*/  FMUL.FTZ R57, R2.reuse, R57 ;  /* 0x0000003902397220 */ /* 0x040fe20000410000 */
[----:B-1----:R-:W-:Y:S01]  /*8e90*/  FSEL R0, R3, RZ, P0 ;  /* 0x000000ff03007208 */ /* 0x002fe20000000000 */
[----:B------:R-:W-:Y:S01]  /*8ea0*/  FMUL.FTZ R60, R2, R60 ;  /* 0x0000003c023c7220 */ /* 0x000fe20000410000 */
[----:B------:R-:W-:Y:S01]  /*8eb0*/  ISETP.GT.AND P0, PT, R218, R240, PT ;  /* 0x000000f0da00720c */ /* 0x000fe20003f04270 */
[----:B------:R-:W-:Y:S02]  /*8ec0*/  FMUL.FTZ R61, R2, R61 ;  /* 0x0000003d023d7220 */ /* 0x000fe40000410000 */
[----:B------:R-:W-:Y:S02]  /*8ed0*/  FADD.FTZ R0, -R0, R70 ;  /* 0x0000004600007221 */ /* 0x000fe40000010100 */
[--C-:B------:R-:W-:Y:S02]  /*8ee0*/  FFMA.FTZ R70, R133, c[0x0][0x2d0], -R69.reuse ;  /* 0x0000b40085467a23 */ /* 0x100fe40000010845 */
[----:B------:R-:W-:Y:S01]  /*8ef0*/  FMUL.FTZ R0, R0, c[0x0][0x2d0] ;  /* 0x0000b40000007a20 */ /* 0x000fe20000410000 */
[----:B--2---:R-:W-:Y:S01]  /*8f00*/  F2FP.BF16.PACK_AB R75, R230, R233 ;  /* 0x000000e9e64b723e */ /* 0x004fe200000010ff */
[C---:B------:R-:W-:Y:S02]  /*8f10*/  FMUL.FTZ R4, R2.reuse, R76 ;  /* 0x0000004c02047220 */ /* 0x040fe40000410000 */
[C---:B------:R-:W-:Y:S02]  /*8f20*/  FMUL.FTZ R64, R2.reuse, R64 ;  /* 0x0000004002407220 */ /* 0x040fe40000410000 */
[----:B------:R-:W1:Y:S01]  /*8f30*/  MUFU.EX2 R0, R0 ;  /* 0x0000000000007308 */ /* 0x000e620000000800 */
[----:B------:R-:W-:Y:S02]  /*8f40*/  FMUL.FTZ R65, R2, R65 ;  /* 0x0000004102417220 */ /* 0x000fe40000410000 */
[C---:B-1----:R-:W-:Y:S02]  /*8f50*/  FMUL.FTZ R6, R0.reuse, R78 ;  /* 0x0000004e00067220 */ /* 0x042fe40000410000 */
[C---:B------:R-:W-:Y:S02]  /*8f60*/  FMUL.FTZ R7, R0.reuse, R79 ;  /* 0x0000004f00077220 */ /* 0x040fe40000410000 */
[----:B------:R-:W1:Y:S01]  /*8f70*/  LDSM.16.MT88.4 R76, [R198+0x3100] ;  /* 0x00310000c64c783b */ /* 0x000e620000004200 */
[C---:B------:R-:W-:Y:S02]  /*8f80*/  FMUL.FTZ R10, R0.reuse, R82 ;  /* 0x00000052000a7220 */ /* 0x040fe40000410000 */
[C---:B------:R-:W-:Y:S02]  /*8f90*/  FMUL.FTZ R11, R0.reuse, R83 ;  /* 0x00000053000b7220 */ /* 0x040fe40000410000 */
[C---:B---3--:R-:W-:Y:S03]  /*8fa0*/  HMMA.16816.F32.BF16 R4, R72.reuse, R12, R4 ;  /* 0x0000000c4804723c */ /* 0x048fe60000041804 */
[----:B------:R-:W2:Y:S02]  /*8fb0*/  LDSM.16.MT88.4 R80, [R201+0x3100] ;  /* 0x00310000c950783b */ /* 0x000ea40000004200 */
[----:B------:R-:W-:Y:S02]  /*8fc0*/  FMUL.FTZ R18, R0, R90 ;  /* 0x0000005a00127220 */ /* 0x000fe40000410000 */
[C---:B------:R-:W-:Y:S01]  /*8fd0*/  FMUL.FTZ R12, R2.reuse, R84 ;  /* 0x00000054020c7220 */ /* 0x040fe20000410000 */
[C---:B------:R-:W-:Y:S04]  /*8fe0*/  HMMA.16816.F32.BF16 R8, R72.reuse, R14, R8 ;  /* 0x0000000e4808723c */ /* 0x040fe80000041808 */
[----:B------:R-:W-:Y:S02]  /*8ff0*/  FMUL.FTZ R13, R2, R85 ;  /* 0x00000055020d7220 */ /* 0x000fe40000410000 */
[C---:B------:R-:W-:Y:S02]  /*9000*/  FMUL.FTZ R19, R0.reuse, R91 ;  /* 0x0000005b00137220 */ /* 0x040fe40000410000 */
[C---:B------:R-:W-:Y:S01]  /*9010*/  FMUL.FTZ R14, R0.reuse, R86 ;  /* 0x00000056000e7220 */ /* 0x040fe20000410000 */
[----:B------:R-:W-:Y:S03]  /*9020*/  LDSM.16.MT88.4 R88, [R201+0x900] ;  /* 0x00090000c958783b */ /* 0x000fe60000004200 */
[C---:B------:R-:W-:Y:S02]  /*9030*/  FMUL.FTZ R15, R0.reuse, R87 ;  /* 0x00000057000f7220 */ /* 0x040fe40000410000 */
[C---:B------:R-:W-:Y:S02]  /*9040*/  FMUL.FTZ R26, R0.reuse, R98 ;  /* 0x00000062001a7220 */ /* 0x040fe40000410000 */
[C---:B------:R-:W-:Y:S01]  /*9050*/  FMUL.FTZ R27, R0.reuse, R99 ;  /* 0x00000063001b7220 */ /* 0x040fe20000410000 */
[----:B------:R-:W3:Y:S01]  /*9060*/  LDSM.16.MT88.4 R84, [R200+0x3100] ;  /* 0x00310000c854783b */ /* 0x000ee20000004200 */
[C---:B------:R-:W-:Y:S01]  /*9070*/  FMUL.FTZ R34, R0.reuse, R106 ;  /* 0x0000006a00227220 */ /* 0x040fe20000410000 */
[C---:B------:R-:W-:Y:S03]  /*9080*/  HMMA.16816.F32.BF16 R12, R72.reuse, R20, R12 ;  /* 0x00000014480c723c */ /* 0x040fe6000004180c */
[C---:B------:R-:W-:Y:S02]  /*9090*/  FMUL.FTZ R35, R0.reuse, R107 ;  /* 0x0000006b00237220 */ /* 0x040fe40000410000 */
[----:B------:R-:W-:Y:S01]  /*90a0*/  FMUL.FTZ R42, R0, R114 ;  /* 0x00000072002a7220 */ /* 0x000fe20000410000 */
[----:B------:R-:W-:Y:S01]  /*90b0*/  LDSM.16.MT88.4 R96, [R200+0x4900] ;  /* 0x00490000c860783b */ /* 0x000fe20000004200 */
[C---:B------:R-:W-:Y:S01]  /*90c0*/  FMUL.FTZ R20, R2.reuse, R92 ;  /* 0x0000005c02147220 */ /* 0x040fe20000410000 */
[C---:B------:R-:W-:Y:S04]  /*90d0*/  HMMA.16816.F32.BF16 R16, R72.reuse, R22, R16 ;  /* 0x000000164810723c */ /* 0x040fe80000041810 */
[----:B------:R-:W-:Y:S02]  /*90e0*/  FMUL.FTZ R21, R2, R93 ;  /* 0x0000005d02157220 */ /* 0x000fe40000410000 */
[C---:B------:R-:W-:Y:S01]  /*90f0*/  FMUL.FTZ R43, R0.reuse, R115 ;  /* 0x00000073002b7220 */ /* 0x040fe20000410000 */
[----:B------:R-:W-:Y:S01]  /*9100*/  LDSM.16.MT88.4 R104, [R200+0x2900] ;  /* 0x00290000c868783b */ /* 0x000fe20000004200 */
[C---:B------:R-:W-:Y:S04]  /*9110*/  FMUL.FTZ R22, R0.reuse, R94 ;  /* 0x0000005e00167220 */ /* 0x040fe80000410000 */
[C---:B------:R-:W-:Y:S02]  /*9120*/  FMUL.FTZ R23, R0.reuse, R95 ;  /* 0x0000005f00177220 */ /* 0x040fe40000410000 */
[C---:B------:R-:W-:Y:S01]  /*9130*/  FMUL.FTZ R50, R0.reuse, R122 ;  /* 0x0000007a00327220 */ /* 0x040fe20000410000 */
[----:B------:R-:W-:Y:S01]  /*9140*/  LDSM.16.MT88.4 R92, [R200+0x900] ;  /* 0x00090000c85c783b */ /* 0x000fe20000004200 */
[C---:B------:R-:W-:Y:S02]  /*9150*/  FMUL.FTZ R51, R0.reuse, R123 ;  /* 0x0000007b00337220 */ /* 0x040fe40000410000 */
[C---:B------:R-:W-:Y:S01]  /*9160*/  FMUL.FTZ R54, R0.reuse, R54 ;  /* 0x0000003600367220 */ /* 0x040fe20000410000 */
[C---:B------:R-:W-:Y:S03]  /*9170*/  HMMA.16816.F32.BF16 R20, R72.reuse, R28, R20 ;  /* 0x0000001c4814723c */ /* 0x040fe60000041814 */
[C---:B------:R-:W-:Y:S02]  /*9180*/  FMUL.FTZ R55, R0.reuse, R55 ;  /* 0x0000003700377220 */ /* 0x040fe40000410000 */
[----:B------:R-:W-:Y:S02]  /*9190*/  FMUL.FTZ R58, R0, R58 ;  /* 0x0000003a003a7220 */ /* 0x000fe40000410000 */
[C---:B------:R-:W-:Y:S01]  /*91a0*/  FMUL.FTZ R28, R2.reuse, R100 ;  /* 0x00000064021c7220 */ /* 0x040fe20000410000 */
[C---:B------:R-:W-:Y:S04]  /*91b0*/  HMMA.16816.F32.BF16 R24, R72.reuse, R30, R24 ;  /* 0x0000001e4818723c */ /* 0x040fe80000041818 */
[----:B------:R-:W-:Y:S02]  /*91c0*/  FMUL.FTZ R29, R2, R101 ;  /* 0x00000065021d7220 */ /* 0x000fe40000410000 */
[C---:B------:R-:W-:Y:S02]  /*91d0*/  FMUL.FTZ R59, R0.reuse, R59 ;  /* 0x0000003b003b7220 */ /* 0x040fe40000410000 */
[C---:B------:R-:W-:Y:S04]  /*91e0*/  FMUL.FTZ R30, R0.reuse, R102 ;  /* 0x00000066001e7220 */ /* 0x040fe80000410000 */
[C---:B------:R-:W-:Y:S02]  /*91f0*/  FMUL.FTZ R31, R0.reuse, R103 ;  /* 0x00000067001f7220 */ /* 0x040fe40000410000 */
[----:B------:R-:W-:Y:S01]  /*9200*/  LDSM.16.MT88.4 R100, [R201+0x2900] ;  /* 0x00290000c964783b */ /* 0x000fe20000004200 */
[C---:B------:R-:W-:Y:S02]  /*9210*/  FMUL.FTZ R62, R0.reuse, R62 ;  /* 0x0000003e003e7220 */ /* 0x040fe40000410000 */
[C---:B------:R-:W-:Y:S02]  /*9220*/  FMUL.FTZ R63, R0.reuse, R63 ;  /* 0x0000003f003f7220 */ /* 0x040fe40000410000 */
[C---:B------:R-:W-:Y:S03]  /*9230*/  HMMA.16816.F32.BF16 R28, R72.reuse, R36, R28 ;  /* 0x00000024481c723c */ /* 0x040fe6000004181c */
[C---:B------:R-:W-:Y:S02]  /*9240*/  FMUL.FTZ R66, R0.reuse, R66 ;  /* 0x0000004200427220 */ /* 0x040fe40000410000 */
[----:B------:R-:W-:Y:S02]  /*9250*/  FMUL.FTZ R67, R0, R67 ;  /* 0x0000004300437220 */ /* 0x000fe40000410000 */
[--C-:B------:R-:W-:Y:S01]  /*9260*/  FFMA.FTZ R36, R40, c[0x0][0x2d0], -R132.reuse ;  /* 0x0000b40028247a23 */ /* 0x100fe20000010884 */
[C---:B------:R-:W-:Y:S03]  /*9270*/  HMMA.16816.F32.BF16 R32, R72.reuse, R38, R32 ;  /* 0x000000264820723c */ /* 0x040fe60000041820 */
[----:B------:R4:W-:Y:S01]  /*9280*/  MUFU.EX2 R229, R36 ;  /* 0x0000002400e57308 */ /* 0x0009e20000000800 */
[----:B------:R-:W-:Y:S02]  /*9290*/  FMUL.FTZ R37, R2, R109 ;  /* 0x0000006d02257220 */ /* 0x000fe40000410000 */
[--C-:B------:R-:W-:Y:S02]  /*92a0*/  FFMA.FTZ R40, R41, c[0x0][0x2d0], -R132.reuse ;  /* 0x0000b40029287a23 */ /* 0x100fe40000010884 */
[C---:B------:R-:W-:Y:S04]  /*92b0*/  FMUL.FTZ R39, R0.reuse, R111 ;  /* 0x0000006f00277220 */ /* 0x040fe80000410000 */
[----:B------:R-:W-:Y:S01]  /*92c0*/  FMUL.FTZ R38, R0, R110 ;  /* 0x0000006e00267220 */ /* 0x000fe20000410000 */
[----:B------:R5:W-:Y:S01]  /*92d0*/  MUFU.EX2 R109, R70 ;  /* 0x00000046006d7308 */ /* 0x000be20000000800 */
[C---:B------:R-:W-:Y:S09]  /*92e0*/  FMUL.FTZ R41, R2.reuse, R113 ;  /* 0x0000007102297220 */ /* 0x040ff20000410000 */
[----:B------:R1:W1:Y:S01]  /*92f0*/  MUFU.EX2 R111, R40 ;  /* 0x00000028006f7308 */ /* 0x0002620000000800 */
[----:B----4-:R-:W-:Y:S07]  /*9300*/  FMUL.FTZ R36, R2, R108 ;  /* 0x0000006c02247220 */ /* 0x010fee0000410000 */
[C---:B------:R-:W-:Y:S03]  /*9310*/  HMMA.16816.F32.BF16 R36, R72.reuse, R44, R36 ;  /* 0x0000002c4824723c */ /* 0x040fe60000041824 */
[--C-:B-----5:R-:W-:Y:S04]  /*9320*/  FFMA.FTZ R70, R134, c[0x0][0x2d0], -R69.reuse ;  /* 0x0000b40086467a23 */ /* 0x120fe80000010845 */
[----:B------:R4:W-:Y:S01]  /*9330*/  MUFU.EX2 R108, R70 ;  /* 0x00000046006c7308 */ /* 0x0009e20000000800 */
[----:B------:R-:W-:Y:S04]  /*9340*/  FMUL.FTZ R45, R2, R117 ;  /* 0x00000075022d7220 */ /* 0x000fe80000410000 */
[--C-:B------:R-:W-:Y:S02]  /*9350*/  FFMA.FTZ R44, R48, c[0x0][0x2d0], -R132.reuse ;  /* 0x0000b400302c7a23 */ /* 0x100fe40000010884 */
[C---:B-1----:R-:W-:Y:S02]  /*9360*/  FMUL.FTZ R40, R2.reuse, R112 ;  /* 0x0000007002287220 */ /* 0x042fe40000410000 */
[----:B------:R-:W-:Y:S01]  /*9370*/  LDSM.16.MT88.4 R112, [R197+0x5900] ;  /* 0x00590000c570783b */ /* 0x000fe20000004200 */
[--C-:B------:R-:W-:Y:S01]  /*9380*/  FFMA.FTZ R48, R49, c[0x0][0x2d0], -R132.reuse ;  /* 0x0000b40031307a23 */ /* 0x100fe20000010884 */
[----:B------:R1:W-:Y:S01]  /*9390*/  MUFU.EX2 R110, R44 ;  /* 0x0000002c006e7308 */ /* 0x0003e20000000800 */
[----:B------:R-:W-:Y:S02]  /*93a0*/  FMUL.FTZ R49, R2, R121 ;  /* 0x0000007902317220 */ /* 0x000fe40000410000 */
[C---:B------:R-:W-:Y:S07]  /*93b0*/  HMMA.16816.F32.BF16 R40, R72.reuse, R46, R40 ;  /* 0x0000002e4828723c */ /* 0x040fee0000041828 */
[C---:B------:R-:W-:Y:S01]  /*93c0*/  FMUL.FTZ R47, R0.reuse, R119 ;  /* 0x00000077002f7220 */ /* 0x040fe20000410000 */
[----:B------:R5:W2:Y:S01]  /*93d0*/  MUFU.EX2 R228, R48 ;  /* 0x0000003000e47308 */ /* 0x000aa20000000800 */
[----:B------:R-:W-:Y:S03]  /*93e0*/  FMUL.FTZ R46, R0, R118 ;  /* 0x00000076002e7220 */ /* 0x000fe60000410000 */
[--C-:B----4-:R-:W-:Y:S06]  /*93f0*/  FFMA.FTZ R70, R135, c[0x0][0x2d0], -R69.reuse ;  /* 0x0000b40087467a23 */ /* 0x110fec0000010845 */
[----:B------:R4:W-:Y:S01]  /*9400*/  MUFU.EX2 R227, R70 ;  /* 0x0000004600e37308 */ /* 0x0009e20000000800 */
[C---:B-1----:R-:W-:Y:S07]  /*9410*/  FMUL.FTZ R44, R2.reuse, R116 ;  /* 0x00000074022c7220 */ /* 0x042fee0000410000 */
[C---:B------:R-:W-:Y:S03]  /*9420*/  HMMA.16816.F32.BF16 R44, R72.reuse, R76, R44 ;  /* 0x0000004c482c723c */ /* 0x040fe6000004182c */
[----:B-----5:R-:W-:Y:S02]  /*9430*/  FMUL.FTZ R48, R2, R120 ;  /* 0x0000007802307220 */ /* 0x020fe40000410000 */
[----:B------:R-:W-:Y:S05]  /*9440*/  LDSM.16.MT88.4 R120, [R198+0x5900] ;  /* 0x00590000c678783b */ /* 0x000fea0000004200 */
[C---:B------:R-:W-:Y:S03]  /*9450*/  HMMA.16816.F32.BF16 R48, R72.reuse, R78, R48 ;  /* 0x0000004e4830723c */ /* 0x040fe60000041830 */
[--C-:B----4-:R-:W-:Y:S01]  /*9460*/  FFMA.FTZ R70, R136, c[0x0][0x2d0], -R69.reuse ;  /* 0x0000b40088467a23 */ /* 0x110fe20000010845 */
[----:B------:R-:W1:Y:S03]  /*9470*/  LDSM.16.MT88.4 R76, [R197+0x900] ;  /* 0x00090000c54c783b */ /* 0x000e660000004200 */
[----:B------:R4:W5:Y:S01]  /*9480*/  MUFU.EX2 R225, R70 ;  /* 0x0000004600e17308 */ /* 0x0009620000000800 */
[C---:B--2---:R-:W-:Y:S08]  /*9490*/  HMMA.16816.F32.BF16 R52, R72.reuse, R80, R52 ;  /* 0x000000504834723c */ /* 0x044ff00000041834 */
[C---:B------:R-:W-:Y:S01]  /*94a0*/  HMMA.16816.F32.BF16 R56, R72.reuse, R82, R56 ;  /* 0x000000524838723c */ /* 0x040fe20000041838 */
[----:B------:R-:W2:Y:S07]  /*94b0*/  LDSM.16.MT88.4 R80, [R198+0x900] ;  /* 0x00090000c650783b */ /* 0x000eae0000004200 */
[C---:B---3--:R-:W-:Y:S04]  /*94c0*/  HMMA.16816.F32.BF16 R60, R72.reuse, R84, R60 ;  /* 0x00000054483c723c */ /* 0x048fe8000004183c */
[--C-:B----4-:R-:W-:Y:S04]  /*94d0*/  FFMA.FTZ R70, R140, c[0x0][0x2d0], -R132.reuse ;  /* 0x0000b4008c467a23 */ /* 0x110fe80000010884 */
[----:B------:R-:W-:Y:S01]  /*94e0*/  HMMA.16816.F32.BF16 R64, R72, R86, R64 ;  /* 0x000000564840723c */ /* 0x000fe20000041840 */
[----:B------:R-:W3:Y:S01]  /*94f0*/  LDSM.16.MT88.4 R84, [R197+0x3900] ;  /* 0x00390000c554783b */ /* 0x000ee20000004200 */
[----:B------:R4:W-:Y:S05]  /*9500*/  MUFU.EX2 R119, R70 ;  /* 0x0000004600777308 */ /* 0x0009ea0000000800 */
[----:B------:R-:W-:Y:S02]  /*9510*/  F2FP.BF16.PACK_AB R72, R111, R229 ;  /* 0x000000e56f48723e */ /* 0x000fe400000010ff */
[----:B------:R-:W-:Y:S03]  /*9520*/  F2FP.BF16.PACK_AB R74, R228, R110 ;  /* 0x0000006ee44a723e */ /* 0x000fe600000010ff */
[----:B------:R-:W-:Y:S02]  /*9530*/  F2FP.BF16.PACK_AB R73, R108, R109 ;  /* 0x0000006d6c49723e */ /* 0x000fe400000010ff */
[----:B-----5:R-:W-:Y:S07]  /*9540*/  F2FP.BF16.PACK_AB R75, R225, R227 ;  /* 0x000000e3e14b723e */ /* 0x020fee00000010ff */
[C---:B-1----:R-:W-:Y:S03]  /*9550*/  HMMA.16816.F32.BF16 R4, R72.reuse, R76, R4 ;  /* 0x0000004c4804723c */ /* 0x042fe60000041804 */
[--C-:B----4-:R-:W-:Y:S05]  /*9560*/  FFMA.FTZ R70, R141, c[0x0][0x2d0], -R132.reuse ;  /* 0x0000b4008d467a23 */ /* 0x110fea0000010884 */
[C---:B------:R-:W-:Y:S01]  /*9570*/  HMMA.16816.F32.BF16 R8, R72.reuse, R78, R8 ;  /* 0x0000004e4808723c */ /* 0x040fe20000041808 */
[----:B------:R-:W1:Y:S01]  /*9580*/  LDSM.16.MT88.4 R76, [R198+0x3900] ;  /* 0x00390000c64c783b */ /* 0x000e620000004200 */
[----:B------:R4:W5:Y:S06]  /*9590*/  MUFU.EX2 R224, R70 ;  /* 0x0000004600e07308 */ /* 0x00096c0000000800 */
[C---:B--2---:R-:W-:Y:S08]  /*95a0*/  HMMA.16816.F32.BF16 R12, R72.reuse, R80, R12 ;  /* 0x00000050480c723c */ /* 0x044ff0000004180c */
[C---:B------:R-:W-:Y:S01]  /*95b0*/  HMMA.16816.F32.BF16 R16, R72.reuse, R82, R16 ;  /* 0x000000524810723c */ /* 0x040fe20000041810 */
[----:B------:R-:W2:Y:S07]  /*95c0*/  LDSM.16.MT88.4 R80, [R201+0x3900] ;  /* 0x00390000c950783b */ /* 0x000eae0000004200 */
[C---:B------:R-:W-:Y:S04]  /*95d0*/  HMMA.16816.F32.BF16 R20, R72.reuse, R88, R20 ;  /* 0x000000584814723c */ /* 0x040fe80000041814 */
[--C-:B----4-:R-:W-:Y:S04]  /*95e0*/  FFMA.FTZ R70, R143, c[0x0][0x2d0], -R132.reuse ;  /* 0x0000b4008f467a23 */ /* 0x110fe80000010884 */
[C---:B------:R-:W-:Y:S01]  /*95f0*/  HMMA.16816.F32.BF16 R24, R72.reuse, R90, R24 ;  /* 0x0000005a4818723c */ /* 0x040fe20000041818 */
[----:B------:R4:W-:Y:S01]  /*9600*/  MUFU.EX2 R118, R70 ;  /* 0x0000004600767308 */ /* 0x0009e20000000800 */
[----:B------:R-:W2:Y:S06]  /*9610*/  LDSM.16.MT88.4 R88, [R200+0x3900] ;  /* 0x00390000c858783b */ /* 0x000eac0000004200 */
[C---:B------:R-:W-:Y:S08]  /*9620*/  HMMA.16816.F32.BF16 R28, R72.reuse, R92, R28 ;  /* 0x0000005c481c723c */ /* 0x040ff0000004181c */
[C---:B------:R-:W-:Y:S01]  /*9630*/  HMMA.16816.F32.BF16 R32, R72.reuse, R94, R32 ;  /* 0x0000005e4820723c */ /* 0x040fe20000041820 */
[----:B------:R-:W-:Y:S07]  /*9640*/  LDSM.16.MT88.4 R92, [R200+0x4100] ;  /* 0x00410000c85c783b */ /* 0x000fee0000004200 */
[C---:B---3--:R-:W-:Y:S04]  /*9650*/  HMMA.16816.F32.BF16 R36, R72.reuse, R84, R36 ;  /* 0x000000544824723c */ /* 0x048fe80000041824 */
[--C-:B----4-:R-:W-:Y:S04]  /*9660*/  FFMA.FTZ R70, R144, c[0x0][0x2d0], -R132.reuse ;  /* 0x0000b40090467a23 */ /* 0x110fe80000010884 */
[C---:B------:R-:W-:Y:S01]  /*9670*/  HMMA.16816.F32.BF16 R40, R72.reuse, R86, R40 ;  /* 0x000000564828723c */ /* 0x040fe20000041828 */
[----:B------:R3:W4:Y:S01]  /*9680*/  MUFU.EX2 R223, R70 ;  /* 0x0000004600df7308 */ /* 0x0007220000000800 */
[----:B------:R-:W-:Y:S06]  /*9690*/  LDSM.16.MT88.4 R84, [R198+0x1100] ;  /* 0x00110000c654783b */ /* 0x000fec0000004200 */
[C---:B-1----:R-:W-:Y:S08]  /*96a0*/  HMMA.16816.F32.BF16 R44, R72.reuse, R76, R44 ;  /* 0x0000004c482c723c */ /* 0x042ff0000004182c */
[C---:B------:R-:W-:Y:S01]  /*96b0*/  HMMA.16816.F32.BF16 R48, R72.reuse, R78, R48 ;  /* 0x0000004e4830723c */ /* 0x040fe20000041830 */
[----:B------:R-:W1:Y:S07]  /*96c0*/  LDSM.16.MT88.4 R76, [R197+0x1100] ;  /* 0x00110000c54c783b */ /* 0x000e6e0000004200 */
[C---:B--2---:R-:W-:Y:S04]  /*96d0*/  HMMA.16816.F32.BF16 R52, R72.reuse, R80, R52 ;  /* 0x000000504834723c */ /* 0x044fe80000041834 */
[--C-:B---3--:R-:W-:Y:S04]  /*96e0*/  FFMA.FTZ R70, R137, c[0x0][0x2d0], -R69.reuse ;  /* 0x0000b40089467a23 */ /* 0x108fe80000010845 */
[C---:B------:R-:W-:Y:S01]  /*96f0*/  HMMA.16816.F32.BF16 R56, R72.reuse, R82, R56 ;  /* 0x000000524838723c */ /* 0x040fe20000041838 */
[----:B------:R2:W-:Y:S01]  /*9700*/  MUFU.EX2 R117, R70 ;  /* 0x0000004600757308 */ /* 0x0005e20000000800 */
[----:B------:R-:W3:Y:S06]  /*9710*/  LDSM.16.MT88.4 R80, [R201+0x1100] ;  /* 0x00110000c950783b */ /* 0x000eec0000004200 */
[C---:B------:R-:W-:Y:S08]  /*9720*/  HMMA.16816.F32.BF16 R60, R72.reuse, R88, R60 ;  /* 0x00000058483c723c */ /* 0x040ff0000004183c */
[----:B------:R-:W-:Y:S01]  /*9730*/  HMMA.16816.F32.BF16 R64, R72, R90, R64 ;  /* 0x0000005a4840723c */ /* 0x000fe20000041840 */
[----:B------:R-:W1:Y:S06]  /*9740*/  LDSM.16.MT88.4 R88, [R200+0x1100] ;  /* 0x00110000c858783b */ /* 0x000e6c0000004200 */
[----:B-----5:R-:W-:Y:S01]  /*9750*/  F2FP.BF16.PACK_AB R72, R224, R119 ;  /* 0x00000077e048723e */ /* 0x020fe200000010ff */
[--C-:B--2---:R-:W-:Y:S01]  /*9760*/  FFMA.FTZ R70, R138, c[0x0][0x2d0], -R69.reuse ;  /* 0x0000b4008a467a23 */ /* 0x104fe20000010845 */
[----:B----4-:R-:W-:Y:S03]  /*9770*/  F2FP.BF16.PACK_AB R74, R223, R118 ;  /* 0x00000076df4a723e */ /* 0x010fe600000010ff */
[----:B------:R2:W4:Y:S02]  /*9780*/  MUFU.EX2 R116, R70 ;  /* 0x0000004600747308 */ /* 0x0005240000000800 */
[--C-:B--2---:R-:W-:Y:S01]  /*9790*/  FFMA.FTZ R70, R139, c[0x0][0x2d0], -R69.reuse ;  /* 0x0000b4008b467a23 */ /* 0x104fe20000010845 */
[----:B----4-:R-:W-:Y:S07]  /*97a0*/  F2FP.BF16.PACK_AB R73, R116, R117 ;  /* 0x000000757449723e */ /* 0x010fee00000010ff */
[----:B------:R2:W-:Y:S02]  /*97b0*/  MUFU.EX2 R215, R70 ;  /* 0x0000004600d77308 */ /* 0x0005e40000000800 */
[--C-:B--2---:R-:W-:Y:S08]  /*97c0*/  FFMA.FTZ R70, R142, c[0x0][0x2d0], -R69.reuse ;  /* 0x0000b4008e467a23 */ /* 0x104ff00000010845 */
[----:B------:R2:W4:Y:S02]  /*97d0*/  MUFU.EX2 R191, R70 ;  /* 0x0000004600bf7308 */ /* 0x0005240000000800 */
[--C-:B--2---:R-:W-:Y:S01]  /*97e0*/  FFMA.FTZ R70, R147, c[0x0][0x2d0], -R132.reuse ;  /* 0x0000b40093467a23 */ /* 0x104fe20000010884 */
[----:B----4-:R-:W-:Y:S07]  /*97f0*/  F2FP.BF16.PACK_AB R75, R191, R215 ;  /* 0x000000d7bf4b723e */ /* 0x010fee00000010ff */
[----:B------:R2:W-:Y:S01]  /*9800*/  MUFU.EX2 R190, R70 ;  /* 0x0000004600be7308 */ /* 0x0005e20000000800 */
[C---:B-1----:R-:W-:Y:S08]  /*9810*/  HMMA.16816.F32.BF16 R4, R72.reuse, R76, R4 ;  /* 0x0000004c4804723c */ /* 0x042ff00000041804 */
[C---:B------:R-:W-:Y:S01]  /*9820*/  HMMA.16816.F32.BF16 R8, R72.reuse, R78, R8 ;  /* 0x0000004e4808723c */ /* 0x040fe20000041808 */
[----:B------:R-:W1:Y:S07]  /*9830*/  LDSM.16.MT88.4 R76, [R197+0x4100] ;  /* 0x00410000c54c783b */ /* 0x000e6e0000004200 */
[C---:B------:R-:W-:Y:S04]  /*9840*/  HMMA.16816.F32.BF16 R12, R72.reuse, R84, R12 ;  /* 0x00000054480c723c */ /* 0x040fe8000004180c */
[--C-:B--2---:R-:W-:Y:S04]  /*9850*/  FFMA.FTZ R70, R150, c[0x0][0x2d0], -R132.reuse ;  /* 0x0000b40096467a23 */ /* 0x104fe80000010884 */
[C---:B------:R-:W-:Y:S01]  /*9860*/  HMMA.16816.F32.BF16 R16, R72.reuse, R86, R16 ;  /* 0x000000564810723c */ /* 0x040fe20000041810 */
[----:B------:R2:W4:Y:S01]  /*9870*/  MUFU.EX2 R189, R70 ;  /* 0x0000004600bd7308 */ /* 0x0005220000000800 */
[----:B------:R-:W5:Y:S06]  /*9880*/  LDSM.16.MT88.4 R84, [R198+0x4100] ;  /* 0x00410000c654783b */ /* 0x000f6c0000004200 */
[C---:B---3--:R-:W-:Y:S08]  /*9890*/  HMMA.16816.F32.BF16 R20, R72.reuse, R80, R20 ;  /* 0x000000504814723c */ /* 0x048ff00000041814 */
[C---:B------:R-:W-:Y:S01]  /*98a0*/  HMMA.16816.F32.BF16 R24, R72.reuse, R82, R24 ;  /* 0x000000524818723c */ /* 0x040fe20000041818 */
[----:B------:R-:W3:Y:S07]  /*98b0*/  LDSM.16.MT88.4 R80, [R201+0x4100] ;  /* 0x00410000c950783b */ /* 0x000eee0000004200 */
[C---:B------:R-:W-:Y:S04]  /*98c0*/  HMMA.16816.F32.BF16 R28, R72.reuse, R88, R28 ;  /* 0x00000058481c723c */ /* 0x040fe8000004181c */
[--C-:B--2---:R-:W-:Y:S04]  /*98d0*/  FFMA.FTZ R70, R151, c[0x0][0x2d0], -R132.reuse ;  /* 0x0000b40097467a23 */ /* 0x104fe80000010884 */
[C---:B------:R-:W-:Y:S01]  /*98e0*/  HMMA.16816.F32.BF16 R32, R72.reuse, R90, R32 ;  /* 0x0000005a4820723c */ /* 0x040fe20000041820 */
[----:B------:R2:W-:Y:S01]  /*98f0*/  MUFU.EX2 R188, R70 ;  /* 0x0000004600bc7308 */ /* 0x0005e20000000800 */
[----:B------:R-:W4:Y:S06]  /*9900*/  LDSM.16.MT88.4 R88, [R197+0x1900] ;  /* 0x00190000c558783b */ /* 0x000f2c0000004200 */
[C---:B-1----:R-:W-:Y:S08]  /*9910*/  HMMA.16816.F32.BF16 R36, R72.reuse, R76, R36 ;  /* 0x0000004c4824723c */ /* 0x042ff00000041824 */
[C---:B------:R-:W-:Y:S01]  /*9920*/  HMMA.16816.F32.BF16 R40, R72.reuse, R78, R40 ;  /* 0x0000004e4828723c */ /* 0x040fe20000041828 */
[----:B------:R-:W1:Y:S07]  /*9930*/  LDSM.16.MT88.4 R76, [R198+0x1900] ;  /* 0x00190000c64c783b */ /* 0x000e6e0000004200 */
[C---:B-----5:R-:W-:Y:S04]  /*9940*/  HMMA.16816.F32.BF16 R44, R72.reuse, R84, R44 ;  /* 0x00000054482c723c */ /* 0x060fe8000004182c */
[--C-:B--2---:R-:W-:Y:S04]  /*9950*/  FFMA.FTZ R70, R157, c[0x0][0x2d0], -R132.reuse ;  /* 0x0000b4009d467a23 */ /* 0x104fe80000010884 */
[C---:B------:R-:W-:Y:S01]  /*9960*/  HMMA.16816.F32.BF16 R48, R72.reuse, R86, R48 ;  /* 0x000000564830723c */ /* 0x040fe20000041830 */
[----:B------:R2:W5:Y:S01]  /*9970*/  MUFU.EX2 R157, R70 ;  /* 0x00000046009d7308 */ /* 0x0005620000000800 */
[----:B------:R-:W-:Y:S06]  /*9980*/  LDSM.16.MT88.4 R84, [R200+0x1900] ;  /* 0x00190000c854783b */ /* 0x000fec0000004200 */
[C---:B---3--:R-:W-:Y:S08]  /*9990*/  HMMA.16816.F32.BF16 R52, R72.reuse, R80, R52 ;  /* 0x000000504834723c */ /* 0x048ff00000041834 */
[C---:B------:R-:W-:Y:S01]  /*99a0*/  HMMA.16816.F32.BF16 R56, R72.reuse, R82, R56 ;  /* 0x000000524838723c */ /* 0x040fe20000041838 */
[----:B------:R-:W3:Y:S07]  /*99b0*/  LDSM.16.MT88.4 R80, [R201+0x1900] ;  /* 0x00190000c950783b */ /* 0x000eee0000004200 */
[C---:B------:R-:W-:Y:S04]  /*99c0*/  HMMA.16816.F32.BF16 R60, R72.reuse, R92, R60 ;  /* 0x0000005c483c723c */ /* 0x040fe8000004183c */
[--C-:B--2---:R-:W-:Y:S04]  /*99d0*/  FFMA.FTZ R70, R145, c[0x0][0x2d0], -R69.reuse ;  /* 0x0000b40091467a23 */ /* 0x104fe80000010845 */
[----:B------:R-:W-:Y:S01]  /*99e0*/  HMMA.16816.F32.BF16 R64, R72, R94, R64 ;  /* 0x0000005e4840723c */ /* 0x000fe20000041840 */
[----:B------:R2:W-:Y:S01]  /*99f0*/  MUFU.EX2 R151, R70 ;  /* 0x0000004600977308 */ /* 0x0005e20000000800 */
[----:B------:R-:W-:Y:S05]  /*9a00*/  LDSM.16.MT88.4 R92, [R201+0x4900] ;  /* 0x00490000c95c783b */ /* 0x000fea0000004200 */
[----:B----4-:R-:W-:Y:S02]  /*9a10*/  F2FP.BF16.PACK_AB R72, R189, R190 ;  /* 0x000000bebd48723e */ /* 0x010fe400000010ff */
[----:B-----5:R-:W-:Y:S03]  /*9a20*/  F2FP.BF16.PACK_AB R74, R157, R188 ;  /* 0x000000bc9d4a723e */ /* 0x020fe600000010ff */
[--C-:B--2---:R-:W-:Y:S04]  /*9a30*/  FFMA.FTZ R70, R146, c[0x0][0x2d0], -R69.reuse ;  /* 0x0000b40092467a23 */ /* 0x104fe80000010845 */
        /* <DEDUP_REMOVED lines=9> */
[C---:B------:R-:W-:Y:S08]  /*9ad0*/  HMMA.16816.F32.BF16 R4, R72.reuse, R88, R4 ;  /* 0x000000584804723c */ /* 0x040ff00000041804 */
[C---:B------:R-:W-:Y:S01]  /*9ae0*/  HMMA.16816.F32.BF16 R8, R72.reuse, R90, R8 ;  /* 0x0000005a4808723c */ /* 0x040fe20000041808 */
[----:B------:R-:W4:Y:S07]  /*9af0*/  LDSM.16.MT88.4 R88, [R197+0x4900] ;  /* 0x00490000c558783b */ /* 0x000f2e0000004200 */
[C---:B-1----:R-:W-:Y:S04]  /*9b00*/  HMMA.16816.F32.BF16 R12, R72.reuse, R76, R12 ;  /* 0x0000004c480c723c */ /* 0x042fe8000004180c */
[--C-:B--2---:R-:W-:Y:S04]  /*9b10*/  FFMA.FTZ R70, R162, c[0x0][0x2d0], -R132.reuse ;  /* 0x0000b400a2467a23 */ /* 0x104fe80000010884 */
[C---:B------:R-:W-:Y:S01]  /*9b20*/  HMMA.16816.F32.BF16 R16, R72.reuse, R78, R16 ;  /* 0x0000004e4810723c */ /* 0x040fe20000041810 */
[----:B------:R1:W2:Y:S01]  /*9b30*/  MUFU.EX2 R144, R70 ;  /* 0x0000004600907308 */ /* 0x0002a20000000800 */
[----:B------:R-:W5:Y:S06]  /*9b40*/  LDSM.16.MT88.4 R76, [R198+0x4900] ;  /* 0x00490000c64c783b */ /* 0x000f6c0000004200 */
[C---:B---3--:R-:W-:Y:S08]  /*9b50*/  HMMA.16816.F32.BF16 R20, R72.reuse, R80, R20 ;  /* 0x000000504814723c */ /* 0x048ff00000041814 */
[C---:B------:R-:W-:Y:S01]  /*9b60*/  HMMA.16816.F32.BF16 R24, R72.reuse, R82, R24 ;  /* 0x000000524818723c */ /* 0x040fe20000041818 */
[----:B------:R-:W3:Y:S07]  /*9b70*/  LDSM.16.MT88.4 R80, [R197+0x2100] ;  /* 0x00210000c550783b */ /* 0x000eee0000004200 */
[C---:B------:R-:W-:Y:S04]  /*9b80*/  HMMA.16816.F32.BF16 R28, R72.reuse, R84, R28 ;  /* 0x00000054481c723c */ /* 0x040fe8000004181c */
[--C-:B-1----:R-:W-:Y:S04]  /*9b90*/  FFMA.FTZ R70, R163, c[0x0][0x2d0], -R132.reuse ;  /* 0x0000b400a3467a23 */ /* 0x102fe80000010884 */
[C---:B------:R-:W-:Y:S01]  /*9ba0*/  HMMA.16816.F32.BF16 R32, R72.reuse, R86, R32 ;  /* 0x000000564820723c */ /* 0x040fe20000041820 */
[----:B------:R1:W-:Y:S01]  /*9bb0*/  MUFU.EX2 R143, R70 ;  /* 0x00000046008f7308 */ /* 0x0003e20000000800 */
[----:B------:R-:W2:Y:S06]  /*9bc0*/  LDSM.16.MT88.4 R84, [R198+0x2100] ;  /* 0x00210000c654783b */ /* 0x000eac0000004200 */
[C---:B----4-:R-:W-:Y:S08]  /*9bd0*/  HMMA.16816.F32.BF16 R36, R72.reuse, R88, R36 ;  /* 0x000000584824723c */ /* 0x050ff00000041824 */
[C---:B------:R-:W-:Y:S01]  /*9be0*/  HMMA.16816.F32.BF16 R40, R72.reuse, R90, R40 ;  /* 0x0000005a4828723c */ /* 0x040fe20000041828 */
[----:B------:R-:W-:Y:S07]  /*9bf0*/  LDSM.16.MT88.4 R88, [R200+0x2100] ;  /* 0x00210000c858783b */ /* 0x000fee0000004200 */
[C---:B-----5:R-:W-:Y:S04]  /*9c00*/  HMMA.16816.F32.BF16 R44, R72.reuse, R76, R44 ;  /* 0x0000004c482c723c */ /* 0x060fe8000004182c */
[--C-:B-1----:R-:W-:Y:S04]  /*9c10*/  FFMA.FTZ R70, R164, c[0x0][0x2d0], -R132.reuse ;  /* 0x0000b400a4467a23 */ /* 0x102fe80000010884 */
[C---:B------:R-:W-:Y:S01]  /*9c20*/  HMMA.16816.F32.BF16 R48, R72.reuse, R78, R48 ;  /* 0x0000004e4830723c */ /* 0x040fe20000041830 */
[----:B------:R1:W4:Y:S01]  /*9c30*/  MUFU.EX2 R142, R70 ;  /* 0x00000046008e7308 */ /* 0x0003220000000800 */
[----:B------:R-:W5:Y:S06]  /*9c40*/  LDSM.16.MT88.4 R76, [R201+0x2100] ;  /* 0x00210000c94c783b */ /* 0x000f6c0000004200 */
[C---:B------:R-:W-:Y:S08]  /*9c50*/  HMMA.16816.F32.BF16 R52, R72.reuse, R92, R52 ;  /* 0x0000005c4834723c */ /* 0x040ff00000041834 */
[C---:B------:R-:W-:Y:S01]  /*9c60*/  HMMA.16816.F32.BF16 R56, R72.reuse, R94, R56 ;  /* 0x0000005e4838723c */ /* 0x040fe20000041838 */
[----:B------:R-:W-:Y:S07]  /*9c70*/  LDSM.16.MT88.4 R92, [R201+0x5100] ;  /* 0x00510000c95c783b */ /* 0x000fee0000004200 */
[C---:B------:R-:W-:Y:S04]  /*9c80*/  HMMA.16816.F32.BF16 R60, R72.reuse, R96, R60 ;  /* 0x00000060483c723c */ /* 0x040fe8000004183c */
[--C-:B-1----:R-:W-:Y:S04]  /*9c90*/  FFMA.FTZ R70, R156, c[0x0][0x2d0], -R69.reuse ;  /* 0x0000b4009c467a23 */ /* 0x102fe80000010845 */
[----:B------:R-:W-:Y:S01]  /*9ca0*/  HMMA.16816.F32.BF16 R64, R72, R98, R64 ;  /* 0x000000624840723c */ /* 0x000fe20000041840 */
[----:B------:R1:W-:Y:S01]  /*9cb0*/  MUFU.EX2 R141, R70 ;  /* 0x00000046008d7308 */ /* 0x0003e20000000800 */
[----:B------:R-:W-:Y:S05]  /*9cc0*/  LDSM.16.MT88.4 R96, [R198+0x2900] ;  /* 0x00290000c660783b */ /* 0x000fea0000004200 */
[----:B--2---:R-:W-:Y:S02]  /*9cd0*/  F2FP.BF16.PACK_AB R72, R144, R145 ;  /* 0x000000919048723e */ /* 0x004fe400000010ff */
[----:B----4-:R-:W-:Y:S03]  /*9ce0*/  F2FP.BF16.PACK_AB R74, R142, R143 ;  /* 0x0000008f8e4a723e */ /* 0x010fe600000010ff */
[--C-:B-1----:R-:W-:Y:S04]  /*9cf0*/  FFMA.FTZ R70, R158, c[0x0][0x2d0], -R69.reuse ;  /* 0x0000b4009e467a23 */ /* 0x102fe80000010845 */
[----:B------:R1:W2:Y:S02]  /*9d00*/  MUFU.EX2 R140, R70 ;  /* 0x00000046008c7308 */ /* 0x0002a40000000800 */
[--C-:B-1----:R-:W-:Y:S01]  /*9d10*/  FFMA.FTZ R70, R159, c[0x0][0x2d0], -R69.reuse ;  /* 0x0000b4009f467a23 */ /* 0x102fe20000010845 */
[----:B--2---:R-:W-:Y:S07]  /*9d20*/  F2FP.BF16.PACK_AB R73, R140, R141 ;  /* 0x0000008d8c49723e */ /* 0x004fee00000010ff */
        /* <DEDUP_REMOVED lines=13> */
[----:B------:R-:W4:Y:S06]  /*9e00*/  LDSM.16.MT88.4 R84, [R198+0x5100] ;  /* 0x00510000c654783b */ /* 0x000f2c0000004200 */
[C---:B-----5:R-:W-:Y:S08]  /*9e10*/  HMMA.16816.F32.BF16 R20, R72.reuse, R76, R20 ;  /* 0x0000004c4814723c */ /* 0x060ff00000041814 */
[C---:B------:R-:W-:Y:S01]  /*9e20*/  HMMA.16816.F32.BF16 R24, R72.reuse, R78, R24 ;  /* 0x0000004e4818723c */ /* 0x040fe20000041818 */
[----:B------:R-:W5:Y:S07]  /*9e30*/  LDSM.16.MT88.4 R76, [R200+0x5100] ;  /* 0x00510000c84c783b */ /* 0x000f6e0000004200 */
[C---:B------:R-:W-:Y:S04]  /*9e40*/  HMMA.16816.F32.BF16 R28, R72.reuse, R88, R28 ;  /* 0x00000058481c723c */ /* 0x040fe8000004181c */
[--C-:B-1----:R-:W-:Y:S02]  /*9e50*/  FFMA.FTZ R70, R170, c[0x0][0x2d0], -R132.reuse ;  /* 0x0000b400aa467a23 */ /* 0x102fe40000010884 */
[----:B------:R-:W-:Y:S02]  /*9e60*/  FFMA.FTZ R132, R171, c[0x0][0x2d0], -R132 ;  /* 0x0000b400ab847a23 */ /* 0x000fe40000010884 */
[C---:B------:R-:W-:Y:S01]  /*9e70*/  HMMA.16816.F32.BF16 R32, R72.reuse, R90, R32 ;  /* 0x0000005a4820723c */ /* 0x040fe20000041820 */
[----:B------:R1:W-:Y:S01]  /*9e80*/  MUFU.EX2 R135, R70 ;  /* 0x0000004600877308 */ /* 0x0003e20000000800 */
[----:B------:R-:W3:Y:S06]  /*9e90*/  LDSM.16.MT88.4 R88, [R197+0x2900] ;  /* 0x00290000c558783b */ /* 0x000eec0000004200 */
[C---:B--2---:R-:W-:Y:S03]  /*9ea0*/  HMMA.16816.F32.BF16 R36, R72.reuse, R80, R36 ;  /* 0x000000504824723c */ /* 0x044fe60000041824 */
[----:B------:R-:W2:Y:S05]  /*9eb0*/  MUFU.EX2 R134, R132 ;  /* 0x0000008400867308 */ /* 0x000eaa0000000800 */
[C---:B------:R-:W-:Y:S08]  /*9ec0*/  HMMA.16816.F32.BF16 R40, R72.reuse, R82, R40 ;  /* 0x000000524828723c */ /* 0x040ff00000041828 */
[C---:B----4-:R-:W-:Y:S04]  /*9ed0*/  HMMA.16816.F32.BF16 R44, R72.reuse, R84, R44 ;  /* 0x00000054482c723c */ /* 0x050fe8000004182c */
[--C-:B-1----:R-:W-:Y:S04]  /*9ee0*/  FFMA.FTZ R70, R165, c[0x0][0x2d0], -R69.reuse ;  /* 0x0000b400a5467a23 */ /* 0x102fe80000010845 */
[C---:B------:R-:W-:Y:S01]  /*9ef0*/  HMMA.16816.F32.BF16 R48, R72.reuse, R86, R48 ;  /* 0x000000564830723c */ /* 0x040fe20000041830 */
[----:B------:R1:W-:Y:S07]  /*9f00*/  MUFU.EX2 R133, R70 ;  /* 0x0000004600857308 */ /* 0x0003ee0000000800 */
[C---:B------:R-:W-:Y:S08]  /*9f10*/  HMMA.16816.F32.BF16 R52, R72.reuse, R92, R52 ;  /* 0x0000005c4834723c */ /* 0x040ff00000041834 */
[C---:B------:R-:W-:Y:S08]  /*9f20*/  HMMA.16816.F32.BF16 R56, R72.reuse, R94, R56 ;  /* 0x0000005e4838723c */ /* 0x040ff00000041838 */
[C---:B-----5:R-:W-:Y:S04]  /*9f30*/  HMMA.16816.F32.BF16 R60, R72.reuse, R76, R60 ;  /* 0x0000004c483c723c */ /* 0x060fe8000004183c */
[--C-:B-1----:R-:W-:Y:S04]  /*9f40*/  FFMA.FTZ R70, R166, c[0x0][0x2d0], -R69.reuse ;  /* 0x0000b400a6467a23 */ /* 0x102fe80000010845 */
[----:B------:R-:W-:Y:S01]  /*9f50*/  HMMA.16816.F32.BF16 R64, R72, R78, R64 ;  /* 0x0000004e4840723c */ /* 0x000fe20000041840 */
[----:B------:R1:W4:Y:S06]  /*9f60*/  MUFU.EX2 R132, R70 ;  /* 0x0000004600847308 */ /* 0x00032c0000000800 */
[----:B---3--:R-:W-:Y:S02]  /*9f70*/  F2FP.BF16.PACK_AB R72, R136, R137 ;  /* 0x000000898848723e */ /* 0x008fe400000010ff */
[----:B--2---:R-:W-:Y:S03]  /*9f80*/  F2FP.BF16.PACK_AB R74, R134, R135 ;  /* 0x00000087864a723e */ /* 0x004fe600000010ff */
[--C-:B-1----:R-:W-:Y:S01]  /*9f90*/  FFMA.FTZ R70, R167, c[0x0][0x2d0], -R69.reuse ;  /* 0x0000b400a7467a23 */ /* 0x102fe20000010845 */
[----:B----4-:R-:W-:Y:S01]  /*9fa0*/  F2FP.BF16.PACK_AB R73, R132, R133 ;  /* 0x000000858449723e */ /* 0x010fe200000010ff */
[----:B------:R-:W-:Y:S04]  /*9fb0*/  FFMA.FTZ R69, R71, c[0x0][0x2d0], -R69 ;  /* 0x0000b40047457a23 */ /* 0x000fe80000010845 */
[----:B------:R-:W-:Y:S10]  /*9fc0*/  MUFU.EX2 R70, R70 ;  /* 0x0000004600467308 */ /* 0x000ff40000000800 */
[----:B------:R-:W1:Y:S02]  /*9fd0*/  MUFU.EX2 R69, R69 ;  /* 0x0000004500457308 */ /* 0x000e640000000800 */
[----:B-1----:R-:W-:Y:S07]  /*9fe0*/  F2FP.BF16.PACK_AB R75, R69, R70 ;  /* 0x00000046454b723e */ /* 0x002fee00000010ff */
[C---:B------:R-:W-:Y:S07]  /*9ff0*/  HMMA.16816.F32.BF16 R76, R72.reuse, R88, R4 ;  /* 0x00000058484c723c */ /* 0x040fee0000041804 */
[----:B------:R-:W-:Y:S01]  /*a000*/  FFMA.FTZ R4, R2, R249, R236 ;  /* 0x000000f902047223 */ /* 0x000fe200000100ec */
[C---:B------:R-:W-:Y:S01]  /*a010*/  HMMA.16816.F32.BF16 R80, R72.reuse, R90, R8 ;  /* 0x0000005a4850723c */ /* 0x040fe20000041808 */
[----:B------:R-:W-:Y:S03]  /*a020*/  LDSM.16.MT88.4 R8, [R200+0x5900] ;  /* 0x00590000c808783b */ /* 0x000fe60000004200 */
[----:B------:R-:W-:Y:S02]  /*a030*/  FFMA.FTZ R2, R0, R250, R235 ;  /* 0x000000fa00027223 */ /* 0x000fe400000100eb */
[----:B------:R-:W-:Y:S02]  /*a040*/  FADD.FTZ R0, R239, R4 ;  /* 0x00000004ef007221 */ /* 0x000fe40000010000 */
[C---:B------:R-:W-:Y:S01]  /*a050*/  HMMA.16816.F32.BF16 R84, R72.reuse, R96, R12 ;  /* 0x000000604854723c */ /* 0x040fe2000004180c */
[----:B------:R-:W1:Y:S03]  /*a060*/  LDSM.16.MT88.4 R4, [R201+0x5900] ;  /* 0x00590000c904783b */ /* 0x000e660000004200 */
        /* <DEDUP_REMOVED lines=14> */
[----:B------:R-:W-:Y:S01]  /*a150*/  FADD.FTZ R2, R227, R2 ;  /* 0x00000002e3027221 */ /* 0x000fe20000010000 */
[C---:B------:R-:W-:Y:S03]  /*a160*/  HMMA.16816.F32.BF16 R104, R72.reuse, R106, R32 ;  /* 0x0000006a4868723c */ /* 0x040fe60000041820 */
[----:B------:R-:W-:Y:S02]  /*a170*/  FADD.FTZ R0, R228, R0 ;  /* 0x00000000e4007221 */ /* 0x000fe40000010000 */
[----:B------:R-:W-:Y:S02]  /*a180*/  FADD.FTZ R2, R225, R2 ;  /* 0x00000002e1027221 */ /* 0x000fe40000010000 */
[----:B------:R-:W-:Y:S01]  /*a190*/  FADD.FTZ R0, R119, R0 ;  /* 0x0000000077007221 */ /* 0x000fe20000010000 */
[C---:B------:R-:W-:Y:S04]  /*a1a0*/  HMMA.16816.F32.BF16 R108, R72.reuse, R112, R36 ;  /* 0x00000070486c723c */ /* 0x040fe80000041824 */
[----:B------:R-:W-:Y:S02]  /*a1b0*/  FADD.FTZ R2, R117, R2 ;  /* 0x0000000275027221 */ /* 0x000fe40000010000 */
[----:B------:R-:W-:Y:S02]  /*a1c0*/  FADD.FTZ R0, R224, R0 ;  /* 0x00000000e0007221 */ /* 0x000fe40000010000 */
[----:B------:R-:W-:Y:S01]  /*a1d0*/  FADD.FTZ R2, R116, R2 ;  /* 0x0000000274027221 */ /* 0x000fe20000010000 */
[C---:B------:R-:W-:Y:S03]  /*a1e0*/  HMMA.16816.F32.BF16 R112, R72.reuse, R114, R40 ;  /* 0x000000724870723c */ /* 0x040fe60000041828 */
[----:B------:R-:W-:Y:S02]  /*a1f0*/  FADD.FTZ R0, R118, R0 ;  /* 0x0000000076007221 */ /* 0x000fe40000010000 */
[----:B------:R-:W-:Y:S01]  /*a200*/  FADD.FTZ R2, R215, R2 ;  /* 0x00000002d7027221 */ /* 0x000fe20000010000 */
[----:B------:R-:W-:Y:S01]  /*a210*/  IADD3 R215, R218, -0x1, RZ ;  /* 0xffffffffdad77810 */ /* 0x000fe20007ffe0ff */
[----:B------:R-:W-:Y:S01]  /*a220*/  FADD.FTZ R0, R223, R0 ;  /* 0x00000000df007221 */ /* 0x000fe20000010000 */
        /* <DEDUP_REMOVED lines=8> */
[C---:B-1----:R-:W-:Y:S04]  /*a2b0*/  HMMA.16816.F32.BF16 R52, R72.reuse, R4, R52 ;  /* 0x000000044834723c */ /* 0x042fe80000041834 */
        /* <DEDUP_REMOVED lines=11> */
[----:B------:R-:W-:Y:S03]  /*a370*/  HMMA.16816.F32.BF16 R64, R72, R10, R64 ;  /* 0x0000000a4840723c */ /* 0x000fe60000041840 */
[----:B------:R-:W-:Y:S02]  /*a380*/  FADD.FTZ R0, R142, R0 ;  /* 0x000000008e007221 */ /* 0x000fe40000010000 */
[----:B------:R-:W-:Y:S02]  /*a390*/  FADD.FTZ R4, R138, R2 ;  /* 0x000000028a047221 */ /* 0x000fe40000010000 */
[----:B------:R-:W-:Y:S02]  /*a3a0*/  FADD.FTZ R2, R137, R0 ;  /* 0x0000000089027221 */ /* 0x000fe40000010000 */
[----:B------:R-:W-:Y:S03]  /*a3b0*/  FADD.FTZ R0, R133, R4 ;  /* 0x0000000485007221 */ /* 0x000fe60000010000 */
[----:B------:R-:W-:Y:S02]  /*a3c0*/  FADD.FTZ R2, R136, R2 ;  /* 0x0000000288027221 */ /* 0x000fe40000010000 */
[----:B------:R-:W-:Y:S02]  /*a3d0*/  FADD.FTZ R0, R132, R0 ;  /* 0x0000000084007221 */ /* 0x000fe40000010000 */
[----:B------:R-:W-:Y:S02]  /*a3e0*/  FADD.FTZ R2, R135, R2 ;  /* 0x0000000287027221 */ /* 0x000fe40000010000 */
[----:B------:R-:W-:Y:S02]  /*a3f0*/  FADD.FTZ R0, R70, R0 ;  /* 0x0000000046007221 */ /* 0x000fe40000010000 */
[----:B------:R-:W-:Y:S02]  /*a400*/  FADD.FTZ R249, R134, R2 ;  /* 0x0000000286f97221 */ /* 0x000fe40000010000 */
[----:B------:R-:W-:Y:S02]  /*a410*/  FADD.FTZ R250, R69, R0 ;  /* 0x0000000045fa7221 */ /* 0x000fe40000010000 */
[----:B------:R-:W-:Y:S02]  /*a420*/  IMAD.MOV.U32 R218, RZ, RZ, R215 ;  /* 0x000000ffffda7224 */ /* 0x000fe400078e00d7 */
[----:B------:R-:W-:Y:S02]  /*a430*/  IMAD.MOV.U32 R69, RZ, RZ, R68 ;  /* 0x000000ffff457224 */ /* 0x000fe400078e0044 */
[----:B------:R-:W-:Y:S01]  /*a440*/  IMAD.MOV.U32 R70, RZ, RZ, R3 ;  /* 0x000000ffff467224 */ /* 0x000fe200078e0003 */
[----:B------:R-:W-:-:S05]  /*a450*/  @P0 BRA `(.L_x_265) ;  /* 0xffffbb7000000947 */ /* 0x000fca000383ffff */
.L_x_254:
[----:B------:R-:W2:Y:S04]  /*a460*/  LDL R2, [R1] ;  /* 0x0000000001027983 */ /* 0x000ea80000100800 */
[----:B------:R-:W1:Y:S02]  /*a470*/  S2R R0, SR_CTAID.X ;  /* 0x0000000000007919 */ /* 0x000e640000002500 */
[----:B-1----:R-:W-:-:S05]  /*a480*/  LEA R0, R0, 0x7f, 0x7 ;  /* 0x0000007f00007811 */ /* 0x002fca00078e38ff */
[----:B------:R-:W-:-:S05]  /*a490*/  @P4 IMAD.HI.U32 R4, R0, c[0x0][0x2c8], RZ ;  /* 0x0000b20000044a27 */ /* 0x000fca00078e00ff */
[----:B------:R-:W-:Y:S02]  /*a4a0*/  @P4 SHF.R.U32.HI R0, RZ, c[0x0][0x2cc], R4 ;  /* 0x0000b300ff004a19 */ /* 0x000fe40000011604 */
[----:B--2---:R-:W-:-:S05]  /*a4b0*/  IADD3 R2, R252, 0x1, -R2 ;  /* 0x00000001fc027810 */ /* 0x004fca0007ffe802 */
[----:B------:R-:W-:-:S05]  /*a4c0*/  IMAD.IADD R0, R2, 0x1, R0 ;  /* 0x0000000102007824 */ /* 0x000fca00078e0200 */
[----:B------:R-:W-:Y:S01]  /*a4d0*/  IADD3 R2, R0, -c[0x0][0x324], RZ ;  /* 0x8000c90000027a10 */ /* 0x000fe20007ffe0ff */
[----:B------:R-:W-:Y:S05]  /*a4e0*/  @!P3 BRA `(.L_x_266) ;  /* 0x000000f00000b947 */ /* 0x000fea0003800000 */
[----:B------:R-:W-:-:S13]  /*a4f0*/  ISETP.GT.AND P0, PT, R0, -0x1, PT ;  /* 0xffffffff0000780c */ /* 0x000fda0003f04270 */
[----:B------:R-:W-:Y:S05]  /*a500*/  @P0 BRA `(.L_x_267) ;  /* 0x0000007000000947 */ /* 0x000fea0003800000 */
[----:B------:R-:W-:Y:S01]  /*a510*/  IMAD.MOV.U32 R4, RZ, RZ, 0x1 ;  /* 0x00000001ff047424 */ /* 0x000fe200078e00ff */
[----:B------:R-:W-:-:S04]  /*a520*/  LOP3.LUT R0, RZ, R0, RZ, 0x33, !PT ;  /* 0x00000000ff007212 */ /* 0x000fc800078e33ff */
[----:B------:R-:W-:-:S13]  /*a530*/  ISETP.NE.AND P0, PT, R4, c[0x0][0x32c], PT ;  /* 0x0000cb0004007a0c */ /* 0x000fda0003f05270 */
[----:B------:R-:W-:-:S05]  /*a540*/  @P0 IMAD.HI.U32 R4, R0, c[0x0][0x330], RZ ;  /* 0x0000cc0000040a27 */ /* 0x000fca00078e00ff */
[----:B------:R-:W-:-:S04]  /*a550*/  @P0 SHF.R.U32.HI R0, RZ, c[0x0][0x334], R4 ;  /* 0x0000cd00ff000a19 */ /* 0x000fc80000011604 */
[----:B------:R-:W-:Y:S01]  /*a560*/  LOP3.LUT R0, RZ, R0, RZ, 0x33, !PT ;  /* 0x00000000ff007212 */ /* 0x000fe200078e33ff */
[----:B------:R-:W-:Y:S05]  /*a570*/  BRA `(.L_x_268) ;  /* 0x0000004000007947 */ /* 0x000fea0003800000 */
.L_x_267:
[----:B------:R-:W-:-:S04]  /*a580*/  MOV R4, 0x1 ;  /* 0x0000000100047802 */ /* 0x000fc80000000f00 */
[----:B------:R-:W-:-:S13]  /*a590*/  ISETP.NE.AND P0, PT, R4, c[0x0][0x32c], PT ;  /* 0x0000cb0004007a0c */ /* 0x000fda0003f05270 */
[----:B------:R-:W-:-:S05]  /*a5a0*/  @P0 IMAD.HI.U32 R4, R0, c[0x0][0x330], RZ ;  /* 0x0000cc0000040a27 */ /* 0x000fca00078e00ff */
[----:B------:R-:W-:-:S05]  /*a5b0*/  @P0 SHF.R.U32.HI R0, RZ, c[0x0][0x334], R4 ;  /* 0x0000cd00ff000a19 */ /* 0x000fca0000011604 */
.L_x_268:
[----:B------:R-:W-:-:S05]  /*a5c0*/  IMAD R0, R0, c[0x0][0x32c], RZ ;  /* 0x0000cb0000007a24 */ /* 0x000fca00078e02ff */
[----:B------:R-:W-:-:S04]  /*a5d0*/  IMNMX R2, R2, R0, !PT ;  /* 0x0000000002027217 */ /* 0x000fc80007800200 */
.L_x_266:
[----:B------:R-:W-:-:S05]  /*a5e0*/  IADD3 R2, R2, 0x5f, RZ ;  /* 0x0000005f02027810 */ /* 0x000fca0007ffe0ff */
[----:B------:R-:W-:-:S05]  /*a5f0*/  IMAD.HI R2, R2, 0x2aaaaaab, RZ ;  /* 0x2aaaaaab02027827 */ /* 0x000fca00078e02ff */
[----:B------:R-:W-:-:S04]  /*a600*/  SHF.R.U32.HI R0, RZ, 0x1f, R2 ;  /* 0x0000001fff007819 */ /* 0x000fc80000011602 */
[----:B------:R-:W-:-:S04]  /*a610*/  LEA.HI.SX32 R0, R2, R0, 0x1c ;  /* 0x0000000002007211 */ /* 0x000fc800078fe2ff */
[----:B------:R-:W-:-:S04]  /*a620*/  IMNMX R4, R251, R0, !PT ;  /* 0x00000000fb047217 */ /* 0x000fc80007800200 */
[----:B------:R-:W-:Y:S01]  /*a630*/  ISETP.GE.AND P0, PT, R215, R4, PT ;  /* 0x00000004d700720c */ /* 0x000fe20003f06270 */
[----:B------:R1:W-:-:S12]  /*a640*/  STL [R1+0xc], R4 ;  /* 0x00000c0401007387 */ /* 0x0003d80000100800 */
[----:B------:R-:W-:Y:S05]  /*a650*/  @!P0 BRA `(.L_x_269) ;  /* 0x000033a000008947 */ /* 0x000fea0003800000 */
[----:B------:R-:W2:Y:S01]  /*a660*/  LDL R6, [R1+0x28] ;  /* 0x0000280001067983 */ /* 0x000ea20000100800 */
[C---:B-1----:R-:W-:Y:S01]  /*a670*/  IADD3 R4, R226.reuse, 0x40, RZ ;  /* 0x00000040e2047810 */ /* 0x042fe20007ffe0ff */
[----:B------:R-:W-:Y:S01]  /*a680*/  IMAD.MOV.U32 R70, RZ, RZ, R3 ;  /* 0x000000ffff467224 */ /* 0x000fe200078e0003 */
[C---:B------:R-:W-:Y:S01]  /*a690*/  IADD3 R5, R226.reuse, 0x40, RZ ;  /* 0x00000040e2057810 */ /* 0x040fe20007ffe0ff */
[----:B------:R-:W-:Y:S01]  /*a6a0*/  IMAD.MOV.U32 R69, RZ, RZ, R68 ;  /* 0x000000ffff457224 */ /* 0x000fe200078e0044 */
[----:B------:R-:W-:Y:S01]  /*a6b0*/  SHF.R.S32.HI R4, RZ, 0x1f, R4 ;  /* 0x0000001fff047819 */ /* 0x000fe20000011404 */
[----:B------:R-:W-:Y:S01]  /*a6c0*/  IMAD.MOV.U32 R218, RZ, RZ, R215 ;  /* 0x000000ffffda7224 */ /* 0x000fe200078e00d7 */
[----:B------:R-:W-:Y:S01]  /*a6d0*/  SHF.R.S32.HI R222, RZ, 0x1f, R226 ;  /* 0x0000001fffde7819 */ /* 0x000fe200000114e2 */
[----:B------:R-:W-:Y:S01]  /*a6e0*/  IMAD.SHL.U32 R0, R226, 0x2, RZ ;  /* 0x00000002e2007824 */ /* 0x000fe200078e00ff */
[----:B------:R-:W-:Y:S02]  /*a6f0*/  LEA.HI R4, R4, R5, RZ, 0x3 ;  /* 0x0000000504047211 */ /* 0x000fe400078f18ff */
[----:B------:R-:W-:-:S02]  /*a700*/  SHF.L.U64.HI R222, R226, 0x1, R222 ;  /* 0x00000001e2de7819 */ /* 0x000fc400000102de */
[----:B------:R-:W-:-:S05]  /*a710*/  LOP3.LUT R4, R4, 0xfffffff8, RZ, 0xc0, !PT ;  /* 0xfffffff804047812 */ /* 0x000fca00078ec0ff */
[C---:B------:R-:W-:Y:S01]  /*a720*/  IMAD.SHL.U32 R220, R4.reuse, 0x2, RZ ;  /* 0x0000000204dc7824 */ /* 0x040fe200078e00ff */
[----:B--2---:R-:W-:Y:S02]  /*a730*/  SHF.L.U64.HI R221, R4, 0x1, R6 ;  /* 0x0000000104dd7819 */ /* 0x004fe40000010206 */
.L_x_272:
[----:B------:R-:W-:Y:S04]  /*a740*/  DEPBAR.LE SB0, 0x0 ;  /* 0x000080000000791a */ /* 0x000fe80000000000 */
[----:B------:R-:W-:Y:S01]  /*a750*/  BAR.SYNC.DEFER_BLOCKING 0x0 ;  /* 0x0000000000007b1d */ /* 0x000fe20000010000 */
[----:B------:R-:W-:Y:S01]  /*a760*/  ISETP.GT.AND P0, PT, R251, R218, PT ;  /* 0x000000dafb00720c */ /* 0x000fe20003f04270 */
[----:B------:R-:W-:Y:S01]  /*a770*/  IMAD.SHL.U32 R227, R226, 0x2, RZ ;  /* 0x00000002e2e37824 */ /* 0x000fe200078e00ff */
        /* <DEDUP_REMOVED lines=64> */
.L_x_270:
        /* <DEDUP_REMOVED lines=168> */
[----:B------:R-:W5:Y:S01]  /*b600*/  LDSM.16.M88.4 R8, [R199+0x5800] ;  /* 0x00580000c708783b */ /* 0x000f620000000200 */
[----:B------:R-:W-:Y:S06]  /*b610*/  DEPBAR.LE SB0, 0x0 ;  /* 0x000080000000791a */ /* 0x000fec0000000000 */
[----:B------:R4:W2:Y:S01]  /*b620*/  MUFU.TANH R145, R19 ;  /* 0x0000001300917308 */ /* 0x0008a20000002400 */
[----:B------:R-:W-:Y:S01]  /*b630*/  BAR.SYNC.DEFER_BLOCKING 0x0 ;  /* 0x0000000000007b1d */ /* 0x000fe20000010000 */
[C---:B-1----:R-:W-:Y:S06]  /*b640*/  HMMA.16816.F32.BF16 R36, R192.reuse, R4, R36 ;  /* 0x00000004c024723c */ /* 0x042fec0000041824 */
[----:B------:R-:W-:Y:S02]  /*b650*/  FMUL.FTZ R28, R28, c[0x0][0x320] ;  /* 0x0000c8001c1c7a20 */ /* 0x000fe40000410000 */
        /* <DEDUP_REMOVED lines=57> */
[----:B------:R4:W1:Y:S01]  /*b9f0*/  MUFU.TANH R72, R0 ;  /* 0x0000000000487308 */ /* 0x0008620000002400 */
[----:B------:R-:W-:-:S05]  /*ba00*/  @!P0 BRA `(.L_x_271) ;  /* 0x000003f000008947 */ /* 0x000fca0003800000 */
[----:B--23--:R-:W2:Y:S01]  /*ba10*/  LDL R2, [R1+0x10] ;  /* 0x0000100001027983 */ /* 0x00cea20000100800 */
[----:B------:R-:W-:Y:S01]  /*ba20*/  IMAD.MOV.U32 R216, RZ, RZ, RZ ;  /* 0x000000ffffd87224 */ /* 0x000fe200078e00ff */
[----:B------:R-:W-:Y:S02]  /*ba30*/  IADD3 R12, -R68, 0x10, RZ ;  /* 0x00000010440c7810 */ /* 0x000fe40007ffe1ff */
[----:B------:R-:W3:Y:S02]  /*ba40*/  LDL.64 R234, [R1+0x18] ;  /* 0x0000180001ea7983 */ /* 0x000ee40000100a00 */
[----:B------:R-:W-:Y:S02]  /*ba50*/  LOP3.LUT R12, R12, 0xf, RZ, 0xc0, !PT ;  /* 0x0000000f0c0c7812 */ /* 0x000fe400078ec0ff */
[----:B------:R-:W5:Y:S04]  /*ba60*/  LDL R228, [R1+0x20] ;  /* 0x0000200001e47983 */ /* 0x000f680000100800 */
[----:B------:R-:W4:Y:S01]  /*ba70*/  S2R R229, SR_CTAID.Y ;  /* 0x0000000000e57919 */ /* 0x000f220000002600 */
[----:B--2---:R-:W-:Y:S05]  /*ba80*/  IMAD R2, R218, 0x60, R2 ;  /* 0x00000060da027824 */ /* 0x004fea00078e0202 */
[----:B------:R-:W-:Y:S05]  /*ba90*/  IADD3 R2, R2, -0x60, R231 ;  /* 0xffffffa002027810 */ /* 0x000fea0007ffe0e7 */
[----:B------:R-:W-:Y:S04]  /*baa0*/  @P5 IMAD.HI.U32 R3, R2, c[0x0][0x2bc], RZ ;  /* 0x0000af0002035a27 */ /* 0x000fe800078e00ff */
[----:B----4-:R-:W-:Y:S01]  /*bab0*/  IMAD.MOV.U32 R0, RZ, RZ, R2 ;  /* 0x000000ffff007224 */ /* 0x010fe200078e0002 */
[----:B------:R-:W-:Y:S04]  /*bac0*/  @P5 SHF.R.U32.HI R0, RZ, c[0x0][0x2c0], R3 ;  /* 0x0000b000ff005a19 */ /* 0x000fe80000011603 */
[C---:B---3--:R-:W-:Y:S01]  /*bad0*/  @!P1 IADD3 R3, P0, R0.reuse, R234, RZ ;  /* 0x000000ea00039210 */ /* 0x048fe20007f1e0ff */
[----:B------:R-:W-:Y:S03]  /*bae0*/  IMAD.WIDE.U32 R234, R229, c[0x0][0x1e8], RZ ;  /* 0x00007a00e5ea7a25 */ /* 0x000fe600078e00ff */
[----:B-----5:R-:W-:Y:S01]  /*baf0*/  @!P1 LEA.HI.X.SX32 R5, R0, R228, 0x1, P0 ;  /* 0x000000e400059211 */ /* 0x020fe200000f0eff */
        /* <DEDUP_REMOVED lines=48> */
.L_x_271:
[----:B--234-:R-:W-:Y:S01]  /*be00*/  FMNMX.FTZ R0, R132, R69, !PT ;  /* 0x0000004584007209 */ /* 0x01cfe20007810000 */
        /* <DEDUP_REMOVED lines=19> */
[----:B-1----:R-:W-:Y:S01]  /*bf40*/  FMNMX.FTZ R0, R146, R0, !PT ;  /* 0x0000000092007209 */ /* 0x002fe20007810000 */
        /* <DEDUP_REMOVED lines=27> */
[----:B------:R-:W-:Y:S04]  /*c100*/  FMNMX.FTZ R0, R190, R0, !PT ;  /* 0x00000000be007209 */ /* 0x000fe80007810000 */
[----:B------:R-:W-:Y:S02]  /*c110*/  FMNMX.FTZ R68, R224, R0, !PT ;  /* 0x00000000e0447209 */ /* 0x000fe40007810000 */
[----:B------:R-:W-:Y:S02]  /*c120*/  FMNMX.FTZ R0, R223, R2, !PT ;  /* 0x00000002df007209 */ /* 0x000fe40007810000 */
[----:B------:R-:W-:Y:S02]  /*c130*/  FMNMX.FTZ R68, R225, R68, !PT ;  /* 0x00000044e1447209 */ /* 0x000fe40007810000 */
[----:B------:R-:W-:Y:S03]  /*c140*/  FMNMX.FTZ R0, R71, R0, !PT ;  /* 0x0000000047007209 */ /* 0x000fe60007810000 */
[----:B------:R-:W-:Y:S01]  /*c150*/  SHFL.BFLY PT, R3, R68, 0x2, 0x1f ;  /* 0x0c401f0044037f89 */ /* 0x000fe200000e0000 */
[----:B------:R-:W-:Y:S07]  /*c160*/  FMNMX.FTZ R0, R72, R0, !PT ;  /* 0x0000000048007209 */ /* 0x000fee0007810000 */
        /* <DEDUP_REMOVED lines=9> */
[--C-:B------:R-:W-:Y:S02]  /*c200*/  FFMA.FTZ R4, R132, c[0x0][0x2d0], -R144.reuse ;  /* 0x0000b40084047a23 */ /* 0x100fe40000010890 */
[----:B------:R-:W-:Y:S02]  /*c210*/  FMUL.FTZ R0, R2, c[0x0][0x2d0] ;  /* 0x0000b40002007a20 */ /* 0x000fe40000410000 */
[----:B------:R1:W-:Y:S01]  /*c220*/  MUFU.EX2 R245, R4 ;  /* 0x0000000400f57308 */ /* 0x0003e20000000800 */
[----:B------:R-:W-:Y:S02]  /*c230*/  FMUL.FTZ R69, R3, c[0x0][0x2d0] ;  /* 0x0000b40003457a20 */ /* 0x000fe40000410000 */
[--C-:B------:R-:W-:Y:S02]  /*c240*/  FFMA.FTZ R32, R74, c[0x0][0x2d0], -R144.reuse ;  /* 0x0000b4004a207a23 */ /* 0x100fe40000010890 */
[--C-:B------:R-:W-:Y:S02]  /*c250*/  FFMA.FTZ R8, R138, c[0x0][0x2d0], -R69.reuse ;  /* 0x0000b4008a087a23 */ /* 0x100fe40000010845 */
[--C-:B------:R-:W-:Y:S02]  /*c260*/  FFMA.FTZ R6, R134, c[0x0][0x2d0], -R69.reuse ;  /* 0x0000b40086067a23 */ /* 0x100fe40000010845 */
[--C-:B------:R-:W-:Y:S01]  /*c270*/  FFMA.FTZ R40, R139, c[0x0][0x2d0], -R69.reuse ;  /* 0x0000b4008b287a23 */ /* 0x100fe20000010845 */
[----:B------:R2:W3:Y:S01]  /*c280*/  MUFU.EX2 R2, R0 ;  /* 0x0000000000027308 */ /* 0x0004e20000000800 */
[--C-:B------:R-:W-:Y:S02]  /*c290*/  FFMA.FTZ R48, R141, c[0x0][0x2d0], -R144.reuse ;  /* 0x0000b4008d307a23 */ /* 0x100fe40000010890 */
[--C-:B------:R-:W-:Y:S07]  /*c2a0*/  FFMA.FTZ R71, R71, c[0x0][0x2d0], -R69.reuse ;  /* 0x0000b40047477a23 */ /* 0x100fee0000010845 */
[----:B------:R4:W-:Y:S01]  /*c2b0*/  MUFU.EX2 R243, R8 ;  /* 0x0000000800f37308 */ /* 0x0009e20000000800 */
[----:B-1----:R-:W-:Y:S09]  /*c2c0*/  FFMA.FTZ R4, R137, c[0x0][0x2d0], -R144 ;  /* 0x0000b40089047a23 */ /* 0x002ff20000010890 */
[----:B------:R1:W-:Y:S01]  /*c2d0*/  MUFU.EX2 R248, R4 ;  /* 0x0000000400f87308 */ /* 0x0003e20000000800 */
[----:B--2---:R-:W-:Y:S02]  /*c2e0*/  FADD.FTZ R0, -R3, R70 ;  /* 0x0000004603007221 */ /* 0x004fe40000010100 */
[----:B---3--:R-:W-:Y:S02]  /*c2f0*/  FMUL.FTZ R5, R2, R77 ;  /* 0x0000004d02057220 */ /* 0x008fe40000410000 */
[----:B------:R-:W-:Y:S05]  /*c300*/  FMUL.FTZ R0, R0, c[0x0][0x2d0] ;  /* 0x0000b40000007a20 */ /* 0x000fea0000410000 */
[----:B------:R-:W2:Y:S01]  /*c310*/  MUFU.EX2 R244, R6 ;  /* 0x0000000600f47308 */ /* 0x000ea20000000800 */
[C---:B------:R-:W-:Y:S02]  /*c320*/  FMUL.FTZ R9, R2.reuse, R81 ;  /* 0x0000005102097220 */ /* 0x040fe40000410000 */
[C---:B------:R-:W-:Y:S02]  /*c330*/  FMUL.FTZ R16, R2.reuse, R88 ;  /* 0x0000005802107220 */ /* 0x040fe40000410000 */
[C---:B----4-:R-:W-:Y:S02]  /*c340*/  FMUL.FTZ R8, R2.reuse, R80 ;  /* 0x0000005002087220 */ /* 0x050fe40000410000 */
[----:B------:R-:W-:Y:S02]  /*c350*/  FMUL.FTZ R17, R2, R89 ;  /* 0x0000005902117220 */ /* 0x000fe40000410000 */
[--C-:B------:R-:W-:Y:S01]  /*c360*/  FFMA.FTZ R70, R142, c[0x0][0x2d0], -R144.reuse ;  /* 0x0000b4008e467a23 */ /* 0x100fe20000010890 */
[----:B------:R-:W3:Y:S01]  /*c370*/  MUFU.EX2 R0, R0 ;  /* 0x0000000000007308 */ /* 0x000ee20000000800 */
[C---:B------:R-:W-:Y:S02]  /*c380*/  FMUL.FTZ R24, R2.reuse, R96 ;  /* 0x0000006002187220 */ /* 0x040fe40000410000 */
[C---:B------:R-:W-:Y:S02]  /*c390*/  FMUL.FTZ R25, R2.reuse, R97 ;  /* 0x0000006102197220 */ /* 0x040fe40000410000 */
[--C-:B-1----:R-:W-:Y:S02]  /*c3a0*/  FFMA.FTZ R4, R135, c[0x0][0x2d0], -R144.reuse ;  /* 0x0000b40087047a23 */ /* 0x102fe40000010890 */
[C---:B------:R-:W-:Y:S02]  /*c3b0*/  FMUL.FTZ R33, R2.reuse, R105 ;  /* 0x0000006902217220 */ /* 0x040fe40000410000 */
[C---:B------:R-:W-:Y:S01]  /*c3c0*/  FMUL.FTZ R41, R2.reuse, R113 ;  /* 0x0000007102297220 */ /* 0x040fe20000410000 */
[----:B------:R1:W-:Y:S01]  /*c3d0*/  MUFU.EX2 R247, R4 ;  /* 0x0000000400f77308 */ /* 0x0003e20000000800 */
[C---:B------:R-:W-:Y:S02]  /*c3e0*/  FMUL.FTZ R49, R2.reuse, R121 ;  /* 0x0000007902317220 */ /* 0x040fe40000410000 */
[C---:B------:R-:W-:Y:S01]  /*c3f0*/  FMUL.FTZ R52, R2.reuse, R52 ;  /* 0x0000003402347220 */ /* 0x040fe20000410000 */
[----:B--2---:R-:W-:Y:S01]  /*c400*/  F2FP.BF16.PACK_AB R77, R243, R244 ;  /* 0x000000f4f34d723e */ /* 0x004fe200000010ff */
[C---:B------:R-:W-:Y:S02]  /*c410*/  FMUL.FTZ R53, R2.reuse, R53 ;  /* 0x0000003502357220 */ /* 0x040fe40000410000 */
[C---:B------:R-:W-:Y:S02]  /*c420*/  FMUL.FTZ R56, R2.reuse, R56 ;  /* 0x0000003802387220 */ /* 0x040fe40000410000 */
[C---:B------:R-:W-:Y:S01]  /*c430*/  FMUL.FTZ R57, R2.reuse, R57 ;  /* 0x0000003902397220 */ /* 0x040fe20000410000 */
[----:B------:R2:W-:Y:S01]  /*c440*/  MUFU.EX2 R235, R70 ;  /* 0x0000004600eb7308 */ /* 0x0005e20000000800 */
[C---:B------:R-:W-:Y:S02]  /*c450*/  FMUL.FTZ R60, R2.reuse, R60 ;  /* 0x0000003c023c7220 */ /* 0x040fe40000410000 */
[----:B------:R-:W-:Y:S02]  /*c460*/  FMUL.FTZ R61, R2, R61 ;  /* 0x0000003d023d7220 */ /* 0x000fe40000410000 */
[C---:B---3--:R-:W-:Y:S02]  /*c470*/  FMUL.FTZ R6, R0.reuse, R78 ;  /* 0x0000004e00067220 */ /* 0x048fe40000410000 */
[C---:B------:R-:W-:Y:S02]  /*c480*/  FMUL.FTZ R7, R0.reuse, R79 ;  /* 0x0000004f00077220 */ /* 0x040fe40000410000 */
[C---:B------:R-:W-:Y:S01]  /*c490*/  FMUL.FTZ R10, R0.reuse, R82 ;  /* 0x00000052000a7220 */ /* 0x040fe20000410000 */
[----:B------:R3:W-:Y:S01]  /*c4a0*/  MUFU.EX2 R240, R32 ;  /* 0x0000002000f07308 */ /* 0x0007e20000000800 */
[C---:B------:R-:W-:Y:S02]  /*c4b0*/  FMUL.FTZ R11, R0.reuse, R83 ;  /* 0x00000053000b7220 */ /* 0x040fe40000410000 */
[C---:B------:R-:W-:Y:S01]  /*c4c0*/  FMUL.FTZ R18, R0.reuse, R90 ;  /* 0x0000005a00127220 */ /* 0x040fe20000410000 */
[----:B------:R-:W4:Y:S01]  /*c4d0*/  LDSM.16.MT88.4 R80, [R198+0x3100] ;  /* 0x00310000c650783b */ /* 0x000f220000004200 */
[--C-:B-1----:R-:W-:Y:S02]  /*c4e0*/  FFMA.FTZ R4, R73, c[0x0][0x2d0], -R144.reuse ;  /* 0x0000b40049047a23 */ /* 0x102fe40000010890 */
[C---:B------:R-:W-:Y:S02]  /*c4f0*/  FMUL.FTZ R19, R0.reuse, R91 ;  /* 0x0000005b00137220 */ /* 0x040fe40000410000 */
[C---:B------:R-:W-:Y:S01]  /*c500*/  FMUL.FTZ R26, R0.reuse, R98 ;  /* 0x00000062001a7220 */ /* 0x040fe20000410000 */
[----:B------:R1:W5:Y:S01]  /*c510*/  MUFU.EX2 R246, R4 ;  /* 0x0000000400f67308 */ /* 0x0003620000000800 */
[C---:B------:R-:W-:Y:S01]  /*c520*/  FMUL.FTZ R27, R0.reuse, R99 ;  /* 0x00000063001b7220 */ /* 0x040fe20000410000 */
[----:B------:R-:W-:Y:S01]  /*c530*/  LDSM.16.MT88.4 R88, [R200+0x3100] ;  /* 0x00310000c858783b */ /* 0x000fe20000004200 */
[C---:B------:R-:W-:Y:S02]  /*c540*/  FMUL.FTZ R34, R0.reuse, R106 ;  /* 0x0000006a00227220 */ /* 0x040fe40000410000 */
[--C-:B--2---:R-:W-:Y:S02]  /*c550*/  FFMA.FTZ R70, R143, c[0x0][0x2d0], -R69.reuse ;  /* 0x0000b4008f467a23 */ /* 0x104fe40000010845 */
[C---:B------:R-:W-:Y:S02]  /*c560*/  FMUL.FTZ R35, R0.reuse, R107 ;  /* 0x0000006b00237220 */ /* 0x040fe40000410000 */
[C---:B------:R-:W-:Y:S01]  /*c570*/  FMUL.FTZ R42, R0.reuse, R114 ;  /* 0x00000072002a7220 */ /* 0x040fe20000410000 */
[----:B------:R2:W-:Y:S01]  /*c580*/  MUFU.EX2 R234, R70 ;  /* 0x0000004600ea7308 */ /* 0x0005e20000000800 */
[C---:B------:R-:W-:Y:S01]  /*c590*/  FMUL.FTZ R43, R0.reuse, R115 ;  /* 0x00000073002b7220 */ /* 0x040fe20000410000 */
[----:B------:R-:W-:Y:S01]  /*c5a0*/  LDSM.16.MT88.4 R96, [R200+0x900] ;  /* 0x00090000c860783b */ /* 0x000fe20000004200 */
[----:B------:R-:W-:Y:S02]  /*c5b0*/  FMUL.FTZ R50, R0, R122 ;  /* 0x0000007a00327220 */ /* 0x000fe40000410000 */
[----:B---3--:R-:W-:Y:S02]  /*c5c0*/  FMUL.FTZ R32, R2, R104 ;  /* 0x0000006802207220 */ /* 0x008fe40000410000 */
[C---:B------:R-:W-:Y:S02]  /*c5d0*/  FMUL.FTZ R51, R0.reuse, R123 ;  /* 0x0000007b00337220 */ /* 0x040fe40000410000 */
[C---:B------:R-:W-:Y:S01]  /*c5e0*/  FMUL.FTZ R54, R0.reuse, R54 ;  /* 0x0000003600367220 */ /* 0x040fe20000410000 */
[----:B------:R3:W-:Y:S01]  /*c5f0*/  MUFU.EX2 R238, R40 ;  /* 0x0000002800ee7308 */ /* 0x0007e20000000800 */
[----:B------:R-:W-:Y:S01]  /*c600*/  LDSM.16.MT88.4 R104, [R201+0x2900] ;  /* 0x00290000c968783b */ /* 0x000fe20000004200 */
[----:B------:R-:W-:Y:S02]  /*c610*/  FMUL.FTZ R55, R0, R55 ;  /* 0x0000003700377220 */ /* 0x000fe40000410000 */
[--C-:B-1----:R-:W-:Y:S01]  /*c620*/  FFMA.FTZ R4, R133, c[0x0][0x2d0], -R69.reuse ;  /* 0x0000b40085047a23 */ /* 0x102fe20000010845 */
[----:B-----5:R-:W-:Y:S01]  /*c630*/  F2FP.BF16.PACK_AB R78, R246, R247 ;  /* 0x000000f7f64e723e */ /* 0x020fe200000010ff */
[C---:B------:R-:W-:Y:S02]  /*c640*/  FMUL.FTZ R58, R0.reuse, R58 ;  /* 0x0000003a003a7220 */ /* 0x040fe40000410000 */
[C---:B------:R-:W-:Y:S02]  /*c650*/  FMUL.FTZ R59, R0.reuse, R59 ;  /* 0x0000003b003b7220 */ /* 0x040fe40000410000 */
[----:B------:R1:W-:Y:S01]  /*c660*/  MUFU.EX2 R242, R4 ;  /* 0x0000000400f27308 */ /* 0x0003e20000000800 */
[C---:B------:R-:W-:Y:S02]  /*c670*/  FMUL.FTZ R62, R0.reuse, R62 ;  /* 0x0000003e003e7220 */ /* 0x040fe40000410000 */
[----:B------:R-:W-:Y:S02]  /*c680*/  FMUL.FTZ R63, R0, R63 ;  /* 0x0000003f003f7220 */ /* 0x000fe40000410000 */
[--C-:B--2---:R-:W-:Y:S02]  /*c690*/  FFMA.FTZ R70, R145, c[0x0][0x2d0], -R69.reuse ;  /* 0x0000b40091467a23 */ /* 0x104fe40000010845 */
[C---:B------:R-:W-:Y:S02]  /*c6a0*/  FMUL.FTZ R64, R2.reuse, R64 ;  /* 0x0000004002407220 */ /* 0x040fe40000410000 */
[----:B------:R-:W-:Y:S01]  /*c6b0*/  FMUL.FTZ R65, R2, R65 ;  /* 0x0000004102417220 */ /* 0x000fe20000410000 */
[----:B------:R2:W-:Y:S01]  /*c6c0*/  MUFU.EX2 R233, R70 ;  /* 0x0000004600e97308 */ /* 0x0005e20000000800 */
[C---:B------:R-:W-:Y:S02]  /*c6d0*/  FMUL.FTZ R66, R0.reuse, R66 ;  /* 0x0000004200427220 */ /* 0x040fe40000410000 */
[----:B------:R-:W-:Y:S02]  /*c6e0*/  FMUL.FTZ R67, R0, R67 ;  /* 0x0000004300437220 */ /* 0x000fe40000410000 */
[----:B---3--:R-:W-:Y:S02]  /*c6f0*/  FMUL.FTZ R40, R2, R112 ;  /* 0x0000007002287220 */ /* 0x008fe40000410000 */
[----:B------:R-:W-:Y:S03]  /*c700*/  LDSM.16.MT88.4 R112, [R197+0x5900] ;  /* 0x00590000c570783b */ /* 0x000fe60000004200 */
[----:B------:R3:W-:Y:S01]  /*c710*/  MUFU.EX2 R236, R48 ;  /* 0x0000003000ec7308 */ /* 0x0007e20000000800 */
[--C-:B-1----:R-:W-:Y:S09]  /*c720*/  FFMA.FTZ R4, R136, c[0x0][0x2d0], -R69.reuse ;  /* 0x0000b40088047a23 */ /* 0x102ff20000010845 */
[----:B------:R-:W1:Y:S01]  /*c730*/  MUFU.EX2 R241, R4 ;  /* 0x0000000400f17308 */ /* 0x000e620000000800 */
[--C-:B--2---:R-:W-:Y:S09]  /*c740*/  FFMA.FTZ R70, R146, c[0x0][0x2d0], -R144.reuse ;  /* 0x0000b40092467a23 */ /* 0x104ff20000010890 */
[----:B------:R-:W-:Y:S01]  /*c750*/  MUFU.EX2 R71, R71 ;  /* 0x0000004700477308 */ /* 0x000fe20000000800 */
[C---:B---3--:R-:W-:Y:S02]  /*c760*/  FMUL.FTZ R48, R2.reuse, R120 ;  /* 0x0000007802307220 */ /* 0x048fe40000410000 */
[----:B------:R-:W-:Y:S01]  /*c770*/  LDSM.16.MT88.4 R120, [R198+0x5900] ;  /* 0x00590000c678783b */ /* 0x000fe20000004200 */
[----:B-1----:R-:W-:Y:S01]  /*c780*/  F2FP.BF16.PACK_AB R79, R241, R242 ;  /* 0x000000f2f14f723e */ /* 0x002fe200000010ff */
[----:B------:R-:W-:Y:S01]  /*c790*/  FMUL.FTZ R4, R2, R76 ;  /* 0x0000004c02047220 */ /* 0x000fe20000410000 */
[----:B------:R-:W-:Y:S07]  /*c7a0*/  F2FP.BF16.PACK_AB R76, R248, R245 ;  /* 0x000000f5f84c723e */ /* 0x000fee00000010ff */
[C---:B------:R-:W-:Y:S07]  /*c7b0*/  HMMA.16816.F32.BF16 R4, R76.reuse, R12, R4 ;  /* 0x0000000c4c04723c */ /* 0x040fee0000041804 */
[C---:B------:R-:W-:Y:S01]  /*c7c0*/  FMUL.FTZ R12, R2.reuse, R84 ;  /* 0x00000054020c7220 */ /* 0x040fe20000410000 */
[C---:B------:R-:W-:Y:S04]  /*c7d0*/  HMMA.16816.F32.BF16 R8, R76.reuse, R14, R8 ;  /* 0x0000000e4c08723c */ /* 0x040fe80000041808 */
[----:B------:R-:W-:Y:S03]  /*c7e0*/  FMUL.FTZ R13, R2, R85 ;  /* 0x00000055020d7220 */ /* 0x000fe60000410000 */
[C---:B------:R-:W-:Y:S02]  /*c7f0*/  FMUL.FTZ R14, R0.reuse, R86 ;  /* 0x00000056000e7220 */ /* 0x040fe40000410000 */
[----:B------:R-:W-:Y:S02]  /*c800*/  FMUL.FTZ R15, R0, R87 ;  /* 0x00000057000f7220 */ /* 0x000fe40000410000 */
[----:B------:R-:W1:Y:S05]  /*c810*/  LDSM.16.MT88.4 R84, [R201+0x3100] ;  /* 0x00310000c954783b */ /* 0x000e6a0000004200 */
[C---:B------:R-:W-:Y:S07]  /*c820*/  HMMA.16816.F32.BF16 R12, R76.reuse, R20, R12 ;  /* 0x000000144c0c723c */ /* 0x040fee000004180c */
        /* <DEDUP_REMOVED lines=14> */
[----:B------:R-:W-:Y:S01]  /*c910*/  FFMA.FTZ R36, R75, c[0x0][0x2d0], -R144 ;  /* 0x0000b4004b247a23 */ /* 0x000fe20000010890 */
[C---:B------:R-:W-:Y:S03]  /*c920*/  HMMA.16816.F32.BF16 R32, R76.reuse, R38, R32 ;  /* 0x000000264c20723c */ /* 0x040fe60000041820 */
[----:B------:R2:W3:Y:S01]  /*c930*/  MUFU.EX2 R239, R36 ;  /* 0x0000002400ef7308 */ /* 0x0004e20000000800 */
[----:B------:R-:W-:Y:S03]  /*c940*/  FMUL.FTZ R37, R2, R109 ;  /* 0x0000006d02257220 */ /* 0x000fe60000410000 */
[C---:B------:R-:W-:Y:S02]  /*c950*/  FMUL.FTZ R38, R0.reuse, R110 ;  /* 0x0000006e00267220 */ /* 0x040fe40000410000 */
[----:B------:R-:W-:Y:S03]  /*c960*/  FMUL.FTZ R39, R0, R111 ;  /* 0x0000006f00277220 */ /* 0x000fe60000410000 */
[C---:B--2---:R-:W-:Y:S02]  /*c970*/  FMUL.FTZ R36, R2.reuse, R108 ;  /* 0x0000006c02247220 */ /* 0x044fe40000410000 */
[----:B------:R-:W-:Y:S05]  /*c980*/  LDSM.16.MT88.4 R108, [R200+0x2900] ;  /* 0x00290000c86c783b */ /* 0x000fea0000004200 */
[C---:B------:R-:W-:Y:S07]  /*c990*/  HMMA.16816.F32.BF16 R36, R76.reuse, R44, R36 ;  /* 0x0000002c4c24723c */ /* 0x040fee0000041824 */
[----:B------:R-:W-:Y:S01]  /*c9a0*/  FMUL.FTZ R45, R2, R117 ;  /* 0x00000075022d7220 */ /* 0x000fe20000410000 */
[C---:B------:R-:W-:Y:S04]  /*c9b0*/  HMMA.16816.F32.BF16 R40, R76.reuse, R46, R40 ;  /* 0x0000002e4c28723c */ /* 0x040fe80000041828 */
[----:B------:R-:W-:Y:S03]  /*c9c0*/  FFMA.FTZ R44, R140, c[0x0][0x2d0], -R69 ;  /* 0x0000b4008c2c7a23 */ /* 0x000fe60000010845 */
[C---:B------:R-:W-:Y:S01]  /*c9d0*/  FMUL.FTZ R47, R0.reuse, R119 ;  /* 0x00000077002f7220 */ /* 0x040fe20000410000 */
[----:B------:R2:W5:Y:S01]  /*c9e0*/  MUFU.EX2 R237, R44 ;  /* 0x0000002c00ed7308 */ /* 0x0005620000000800 */
[C---:B------:R-:W-:Y:S03]  /*c9f0*/  FMUL.FTZ R46, R0.reuse, R118 ;  /* 0x00000076002e7220 */ /* 0x040fe60000410000 */
[----:B------:R-:W-:Y:S04]  /*ca00*/  FFMA.FTZ R0, R0, R250, R244 ;  /* 0x000000fa00007223 */ /* 0x000fe800000100f4 */
[----:B------:R-:W-:Y:S02]  /*ca10*/  FADD.FTZ R0, R243, R0 ;  /* 0x00000000f3007221 */ /* 0x000fe40000010000 */
[----:B------:R1:W-:Y:S02]  /*ca20*/  MUFU.EX2 R119, R70 ;  /* 0x0000004600777308 */ /* 0x0003e40000000800 */
[----:B------:R-:W-:Y:S04]  /*ca30*/  FADD.FTZ R0, R242, R0 ;  /* 0x00000000f2007221 */ /* 0x000fe80000010000 */
[----:B------:R-:W-:Y:S02]  /*ca40*/  FADD.FTZ R0, R241, R0 ;  /* 0x00000000f1007221 */ /* 0x000fe40000010000 */
[C---:B--2---:R-:W-:Y:S02]  /*ca50*/  FMUL.FTZ R44, R2.reuse, R116 ;  /* 0x00000074022c7220 */ /* 0x044fe40000410000 */
[----:B------:R-:W-:Y:S04]  /*ca60*/  FFMA.FTZ R2, R2, R249, R245 ;  /* 0x000000f902027223 */ /* 0x000fe800000100f5 */
[----:B------:R-:W-:Y:S01]  /*ca70*/  FADD.FTZ R2, R248, R2 ;  /* 0x00000002f8027221 */ /* 0x000fe20000010000 */
[C---:B----4-:R-:W-:Y:S03]  /*ca80*/  HMMA.16816.F32.BF16 R44, R76.reuse, R80, R44 ;  /* 0x000000504c2c723c */ /* 0x050fe6000004182c */
[--C-:B-1----:R-:W-:Y:S04]  /*ca90*/  FFMA.FTZ R70, R147, c[0x0][0x2d0], -R144.reuse ;  /* 0x0000b40093467a23 */ /* 0x102fe80000010890 */
[----:B------:R1:W2:Y:S01]  /*caa0*/  MUFU.EX2 R230, R70 ;  /* 0x0000004600e67308 */ /* 0x0002a20000000800 */
[C---:B------:R-:W-:Y:S01]  /*cab0*/  HMMA.16816.F32.BF16 R48, R76.reuse, R82, R48 ;  /* 0x000000524c30723c */ /* 0x040fe20000041830 */
[----:B------:R-:W4:Y:S07]  /*cac0*/  LDSM.16.MT88.4 R80, [R197+0x900] ;  /* 0x00090000c550783b */ /* 0x000f2e0000004200 */
[C---:B------:R-:W-:Y:S08]  /*cad0*/  HMMA.16816.F32.BF16 R52, R76.reuse, R84, R52 ;  /* 0x000000544c34723c */ /* 0x040ff00000041834 */
[C---:B------:R-:W-:Y:S01]  /*cae0*/  HMMA.16816.F32.BF16 R56, R76.reuse, R86, R56 ;  /* 0x000000564c38723c */ /* 0x040fe20000041838 */
[----:B------:R-:W2:Y:S03]  /*caf0*/  LDSM.16.MT88.4 R84, [R198+0x900] ;  /* 0x00090000c654783b */ /* 0x000ea60000004200 */
[--C-:B-1----:R-:W-:Y:S04]  /*cb00*/  FFMA.FTZ R70, R148, c[0x0][0x2d0], -R69.reuse ;  /* 0x0000b40094467a23 */ /* 0x102fe80000010845 */
[C---:B------:R-:W-:Y:S01]  /*cb10*/  HMMA.16816.F32.BF16 R60, R76.reuse, R88, R60 ;  /* 0x000000584c3c723c */ /* 0x040fe2000004183c */
[----:B------:R1:W-:Y:S07]  /*cb20*/  MUFU.EX2 R118, R70 ;  /* 0x0000004600767308 */ /* 0x0003ee0000000800 */
[----:B------:R-:W-:Y:S01]  /*cb30*/  HMMA.16816.F32.BF16 R64, R76, R90, R64 ;  /* 0x0000005a4c40723c */ /* 0x000fe20000041840 */
[----:B------:R-:W2:Y:S06]  /*cb40*/  LDSM.16.MT88.4 R88, [R197+0x3900] ;  /* 0x00390000c558783b */ /* 0x000eac0000004200 */
[----:B---3--:R-:W-:Y:S02]  /*cb50*/  F2FP.BF16.PACK_AB R76, R239, R240 ;  /* 0x000000f0ef4c723e */ /* 0x008fe400000010ff */
[----:B-----5:R-:W-:Y:S03]  /*cb60*/  F2FP.BF16.PACK_AB R77, R237, R238 ;  /* 0x000000eeed4d723e */ /* 0x020fe600000010ff */
[----:B------:R-:W-:Y:S02]  /*cb70*/  F2FP.BF16.PACK_AB R78, R235, R236 ;  /* 0x000000eceb4e723e */ /* 0x000fe400000010ff */
[----:B------:R-:W-:Y:S01]  /*cb80*/  F2FP.BF16.PACK_AB R79, R233, R234 ;  /* 0x000000eae94f723e */ /* 0x000fe200000010ff */
[--C-:B-1----:R-:W-:Y:S06]  /*cb90*/  FFMA.FTZ R70, R149, c[0x0][0x2d0], -R69.reuse ;  /* 0x0000b40095467a23 */ /* 0x102fec0000010845 */
[C---:B----4-:R-:W-:Y:S01]  /*cba0*/  HMMA.16816.F32.BF16 R4, R76.reuse, R80, R4 ;  /* 0x000000504c04723c */ /* 0x050fe20000041804 */
[----:B------:R1:W3:Y:S07]  /*cbb0*/  MUFU.EX2 R117, R70 ;  /* 0x0000004600757308 */ /* 0x0002ee0000000800 */
[C---:B------:R-:W-:Y:S01]  /*cbc0*/  HMMA.16816.F32.BF16 R8, R76.reuse, R82, R8 ;  /* 0x000000524c08723c */ /* 0x040fe20000041808 */
[----:B------:R-:W4:Y:S07]  /*cbd0*/  LDSM.16.MT88.4 R80, [R198+0x3900] ;  /* 0x00390000c650783b */ /* 0x000f2e0000004200 */
[C---:B--2---:R-:W-:Y:S08]  /*cbe0*/  HMMA.16816.F32.BF16 R12, R76.reuse, R84, R12 ;  /* 0x000000544c0c723c */ /* 0x044ff0000004180c */
[C---:B------:R-:W-:Y:S01]  /*cbf0*/  HMMA.16816.F32.BF16 R16, R76.reuse, R86, R16 ;  /* 0x000000564c10723c */ /* 0x040fe20000041810 */
[----:B------:R-:W2:Y:S03]  /*cc00*/  LDSM.16.MT88.4 R84, [R201+0x3900] ;  /* 0x00390000c954783b */ /* 0x000ea60000004200 */
[--C-:B-1----:R-:W-:Y:S04]  /*cc10*/  FFMA.FTZ R70, R156, c[0x0][0x2d0], -R144.reuse ;  /* 0x0000b4009c467a23 */ /* 0x102fe80000010890 */
[C---:B------:R-:W-:Y:S01]  /*cc20*/  HMMA.16816.F32.BF16 R20, R76.reuse, R92, R20 ;  /* 0x0000005c4c14723c */ /* 0x040fe20000041814 */
[----:B------:R1:W-:Y:S07]  /*cc30*/  MUFU.EX2 R116, R70 ;  /* 0x0000004600747308 */ /* 0x0003ee0000000800 */
[C---:B------:R-:W-:Y:S01]  /*cc40*/  HMMA.16816.F32.BF16 R24, R76.reuse, R94, R24 ;  /* 0x0000005e4c18723c */ /* 0x040fe20000041818 */
[----:B------:R-:W5:Y:S07]  /*cc50*/  LDSM.16.MT88.4 R92, [R200+0x3900] ;  /* 0x00390000c85c783b */ /* 0x000f6e0000004200 */
[C---:B------:R-:W-:Y:S08]  /*cc60*/  HMMA.16816.F32.BF16 R28, R76.reuse, R96, R28 ;  /* 0x000000604c1c723c */ /* 0x040ff0000004181c */
[C---:B------:R-:W-:Y:S01]  /*cc70*/  HMMA.16816.F32.BF16 R32, R76.reuse, R98, R32 ;  /* 0x000000624c20723c */ /* 0x040fe20000041820 */
[----:B------:R-:W-:Y:S03]  /*cc80*/  LDSM.16.MT88.4 R96, [R200+0x4100] ;  /* 0x00410000c860783b */ /* 0x000fe60000004200 */
[--C-:B-1----:R-:W-:Y:S04]  /*cc90*/  FFMA.FTZ R70, R150, c[0x0][0x2d0], -R144.reuse ;  /* 0x0000b40096467a23 */ /* 0x102fe80000010890 */
[C---:B------:R-:W-:Y:S01]  /*cca0*/  HMMA.16816.F32.BF16 R36, R76.reuse, R88, R36 ;  /* 0x000000584c24723c */ /* 0x040fe20000041824 */
[----:B------:R1:W1:Y:S07]  /*ccb0*/  MUFU.EX2 R229, R70 ;  /* 0x0000004600e57308 */ /* 0x00026e0000000800 */
[C---:B------:R-:W-:Y:S01]  /*ccc0*/  HMMA.16816.F32.BF16 R40, R76.reuse, R90, R40 ;  /* 0x0000005a4c28723c */ /* 0x040fe20000041828 */
[----:B------:R-:W-:Y:S07]  /*ccd0*/  LDSM.16.MT88.4 R88, [R198+0x1100] ;  /* 0x00110000c658783b */ /* 0x000fee0000004200 */
[C---:B----4-:R-:W-:Y:S08]  /*cce0*/  HMMA.16816.F32.BF16 R44, R76.reuse, R80, R44 ;  /* 0x000000504c2c723c */ /* 0x050ff0000004182c */
[C---:B------:R-:W-:Y:S01]  /*ccf0*/  HMMA.16816.F32.BF16 R48, R76.reuse, R82, R48 ;  /* 0x000000524c30723c */ /* 0x040fe20000041830 */
[----:B------:R-:W4:Y:S03]  /*cd00*/  LDSM.16.MT88.4 R80, [R197+0x1100] ;  /* 0x00110000c550783b */ /* 0x000f260000004200 */
[--C-:B-1----:R-:W-:Y:S04]  /*cd10*/  FFMA.FTZ R70, R151, c[0x0][0x2d0], -R69.reuse ;  /* 0x0000b40097467a23 */ /* 0x102fe80000010845 */
[C---:B--2---:R-:W-:Y:S01]  /*cd20*/  HMMA.16816.F32.BF16 R52, R76.reuse, R84, R52 ;  /* 0x000000544c34723c */ /* 0x044fe20000041834 */
[----:B------:R1:W-:Y:S07]  /*cd30*/  MUFU.EX2 R228, R70 ;  /* 0x0000004600e47308 */ /* 0x0003ee0000000800 */
[C---:B------:R-:W-:Y:S01]  /*cd40*/  HMMA.16816.F32.BF16 R56, R76.reuse, R86, R56 ;  /* 0x000000564c38723c */ /* 0x040fe20000041838 */
[----:B------:R-:W2:Y:S07]  /*cd50*/  LDSM.16.MT88.4 R84, [R201+0x1100] ;  /* 0x00110000c954783b */ /* 0x000eae0000004200 */
[C---:B-----5:R-:W-:Y:S08]  /*cd60*/  HMMA.16816.F32.BF16 R60, R76.reuse, R92, R60 ;  /* 0x0000005c4c3c723c */ /* 0x060ff0000004183c */
[----:B------:R-:W-:Y:S01]  /*cd70*/  HMMA.16816.F32.BF16 R64, R76, R94, R64 ;  /* 0x0000005e4c40723c */ /* 0x000fe20000041840 */
[----:B------:R-:W5:Y:S03]  /*cd80*/  LDSM.16.MT88.4 R92, [R200+0x1100] ;  /* 0x00110000c85c783b */ /* 0x000f660000004200 */
[--C-:B-1----:R-:W-:Y:S03]  /*cd90*/  FFMA.FTZ R70, R157, c[0x0][0x2d0], -R69.reuse ;  /* 0x0000b4009d467a23 */ /* 0x102fe60000010845 */
[----:B------:R-:W-:Y:S01]  /*cda0*/  F2FP.BF16.PACK_AB R76, R230, R119 ;  /* 0x00000077e64c723e */ /* 0x000fe200000010ff */
[----:B------:R1:W1:Y:S01]  /*cdb0*/  MUFU.EX2 R227, R70 ;  /* 0x0000004600e37308 */ /* 0x0002620000000800 */
[----:B---3--:R-:W-:Y:S03]  /*cdc0*/  F2FP.BF16.PACK_AB R77, R117, R118 ;  /* 0x00000076754d723e */ /* 0x008fe600000010ff */
[----:B------:R-:W-:Y:S01]  /*cdd0*/  F2FP.BF16.PACK_AB R78, R229, R116 ;  /* 0x00000074e54e723e */ /* 0x000fe200000010ff */
[--C-:B-1----:R-:W-:Y:S01]  /*cde0*/  FFMA.FTZ R70, R158, c[0x0][0x2d0], -R144.reuse ;  /* 0x0000b4009e467a23 */ /* 0x102fe20000010890 */
[----:B------:R-:W-:Y:S01]  /*cdf0*/  F2FP.BF16.PACK_AB R79, R227, R228 ;  /* 0x000000e4e34f723e */ /* 0x000fe200000010ff */
[----:B------:R-:W3:Y:S03]  /*ce00*/  LDL R158, [R1+0xc] ;  /* 0x00000c00019e7983 */ /* 0x000ee60000100800 */
[----:B------:R1:W-:Y:S03]  /*ce10*/  MUFU.EX2 R157, R70 ;  /* 0x00000046009d7308 */ /* 0x0003e60000000800 */
[C---:B----4-:R-:W-:Y:S08]  /*ce20*/  HMMA.16816.F32.BF16 R4, R76.reuse, R80, R4 ;  /* 0x000000504c04723c */ /* 0x050ff00000041804 */
[C---:B------:R-:W-:Y:S01]  /*ce30*/  HMMA.16816.F32.BF16 R8, R76.reuse, R82, R8 ;  /* 0x000000524c08723c */ /* 0x040fe20000041808 */
[----:B------:R-:W4:Y:S07]  /*ce40*/  LDSM.16.MT88.4 R80, [R197+0x4100] ;  /* 0x00410000c550783b */ /* 0x000f2e0000004200 */
[C---:B------:R-:W-:Y:S04]  /*ce50*/  HMMA.16816.F32.BF16 R12, R76.reuse, R88, R12 ;  /* 0x000000584c0c723c */ /* 0x040fe8000004180c */
[--C-:B-1----:R-:W-:Y:S04]  /*ce60*/  FFMA.FTZ R70, R159, c[0x0][0x2d0], -R144.reuse ;  /* 0x0000b4009f467a23 */ /* 0x102fe80000010890 */
[C---:B------:R-:W-:Y:S01]  /*ce70*/  HMMA.16816.F32.BF16 R16, R76.reuse, R90, R16 ;  /* 0x0000005a4c10723c */ /* 0x040fe20000041810 */
[----:B------:R1:W1:Y:S01]  /*ce80*/  MUFU.EX2 R156, R70 ;  /* 0x00000046009c7308 */ /* 0x0002620000000800 */
[----:B------:R-:W4:Y:S06]  /*ce90*/  LDSM.16.MT88.4 R88, [R198+0x4100] ;  /* 0x00410000c658783b */ /* 0x000f2c0000004200 */
[C---:B--2---:R-:W-:Y:S08]  /*cea0*/  HMMA.16816.F32.BF16 R20, R76.reuse, R84, R20 ;  /* 0x000000544c14723c */ /* 0x044ff00000041814 */
[C---:B------:R-:W-:Y:S01]  /*ceb0*/  HMMA.16816.F32.BF16 R24, R76.reuse, R86, R24 ;  /* 0x000000564c18723c */ /* 0x040fe20000041818 */
[----:B------:R-:W2:Y:S07]  /*cec0*/  LDSM.16.MT88.4 R84, [R201+0x4100] ;  /* 0x00410000c954783b */ /* 0x000eae0000004200 */
[C---:B-----5:R-:W-:Y:S04]  /*ced0*/  HMMA.16816.F32.BF16 R28, R76.reuse, R92, R28 ;  /* 0x0000005c4c1c723c */ /* 0x060fe8000004181c */
[--C-:B-1----:R-:W-:Y:S04]  /*cee0*/  FFMA.FTZ R70, R160, c[0x0][0x2d0], -R69.reuse ;  /* 0x0000b400a0467a23 */ /* 0x102fe80000010845 */
[C---:B------:R-:W-:Y:S01]  /*cef0*/  HMMA.16816.F32.BF16 R32, R76.reuse, R94, R32 ;  /* 0x0000005e4c20723c */ /* 0x040fe20000041820 */
[----:B------:R1:W-:Y:S01]  /*cf00*/  MUFU.EX2 R151, R70 ;  /* 0x0000004600977308 */ /* 0x0003e20000000800 */
[----:B------:R-:W5:Y:S06]  /*cf10*/  LDSM.16.MT88.4 R92, [R197+0x1900] ;  /* 0x00190000c55c783b */ /* 0x000f6c0000004200 */
[C---:B----4-:R-:W-:Y:S08]  /*cf20*/  HMMA.16816.F32.BF16 R36, R76.reuse, R80, R36 ;  /* 0x000000504c24723c */ /* 0x050ff00000041824 */
[C---:B------:R-:W-:Y:S01]  /*cf30*/  HMMA.16816.F32.BF16 R40, R76.reuse, R82, R40 ;  /* 0x000000524c28723c */ /* 0x040fe20000041828 */
[----:B------:R-:W4:Y:S07]  /*cf40*/  LDSM.16.MT88.4 R80, [R198+0x1900] ;  /* 0x00190000c650783b */ /* 0x000f2e0000004200 */
[C---:B------:R-:W-:Y:S04]  /*cf50*/  HMMA.16816.F32.BF16 R44, R76.reuse, R88, R44 ;  /* 0x000000584c2c723c */ /* 0x040fe8000004182c */
[--C-:B-1----:R-:W-:Y:S04]  /*cf60*/  FFMA.FTZ R70, R161, c[0x0][0x2d0], -R69.reuse ;  /* 0x0000b400a1467a23 */ /* 0x102fe80000010845 */
[C---:B------:R-:W-:Y:S01]  /*cf70*/  HMMA.16816.F32.BF16 R48, R76.reuse, R90, R48 ;  /* 0x0000005a4c30723c */ /* 0x040fe20000041830 */
[----:B------:R1:W1:Y:S01]  /*cf80*/  MUFU.EX2 R150, R70 ;  /* 0x0000004600967308 */ /* 0x0002620000000800 */
[----:B------:R-:W-:Y:S06]  /*cf90*/  LDSM.16.MT88.4 R88, [R200+0x1900] ;  /* 0x00190000c858783b */ /* 0x000fec0000004200 */
[C---:B--2---:R-:W-:Y:S08]  /*cfa0*/  HMMA.16816.F32.BF16 R52, R76.reuse, R84, R52 ;  /* 0x000000544c34723c */ /* 0x044ff00000041834 */
[C---:B------:R-:W-:Y:S01]  /*cfb0*/  HMMA.16816.F32.BF16 R56, R76.reuse, R86, R56 ;  /* 0x000000564c38723c */ /* 0x040fe20000041838 */
[----:B------:R-:W2:Y:S07]  /*cfc0*/  LDSM.16.MT88.4 R84, [R201+0x1900] ;  /* 0x00190000c954783b */ /* 0x000eae0000004200 */
[C---:B------:R-:W-:Y:S04]  /*cfd0*/  HMMA.16816.F32.BF16 R60, R76.reuse, R96, R60 ;  /* 0x000000604c3c723c */ /* 0x040fe8000004183c */
[--C-:B-1----:R-:W-:Y:S04]  /*cfe0*/  FFMA.FTZ R70, R162, c[0x0][0x2d0], -R144.reuse ;  /* 0x0000b400a2467a23 */ /* 0x102fe80000010890 */
[----:B------:R-:W-:Y:S01]  /*cff0*/  HMMA.16816.F32.BF16 R64, R76, R98, R64 ;  /* 0x000000624c40723c */ /* 0x000fe20000041840 */
[----:B------:R1:W-:Y:S01]  /*d000*/  MUFU.EX2 R149, R70 ;  /* 0x0000004600957308 */ /* 0x0003e20000000800 */
[----:B------:R-:W-:Y:S05]  /*d010*/  LDSM.16.MT88.4 R96, [R201+0x4900] ;  /* 0x00490000c960783b */ /* 0x000fea0000004200 */
[----:B------:R-:W-:Y:S02]  /*d020*/  F2FP.BF16.PACK_AB R76, R156, R157 ;  /* 0x0000009d9c4c723e */ /* 0x000fe400000010ff */
[----:B------:R-:W-:Y:S03]  /*d030*/  F2FP.BF16.PACK_AB R77, R150, R151 ;  /* 0x00000097964d723e */ /* 0x000fe600000010ff */
[--C-:B-1----:R-:W-:Y:S04]  /*d040*/  FFMA.FTZ R70, R163, c[0x0][0x2d0], -R144.reuse ;  /* 0x0000b400a3467a23 */ /* 0x102fe80000010890 */
[----:B------:R1:W1:Y:S02]  /*d050*/  MUFU.EX2 R148, R70 ;  /* 0x0000004600947308 */ /* 0x0002640000000800 */
[--C-:B-1----:R-:W-:Y:S01]  /*d060*/  FFMA.FTZ R70, R164, c[0x0][0x2d0], -R69.reuse ;  /* 0x0000b400a4467a23 */ /* 0x102fe20000010845 */
[----:B------:R-:W-:Y:S07]  /*d070*/  F2FP.BF16.PACK_AB R78, R148, R149 ;  /* 0x00000095944e723e */ /* 0x000fee00000010ff */
[----:B------:R1:W-:Y:S02]  /*d080*/  MUFU.EX2 R147, R70 ;  /* 0x0000004600937308 */ /* 0x0003e40000000800 */
[--C-:B-1----:R-:W-:Y:S08]  /*d090*/  FFMA.FTZ R70, R165, c[0x0][0x2d0], -R69.reuse ;  /* 0x0000b400a5467a23 */ /* 0x102ff00000010845 */
[----:B------:R1:W1:Y:S02]  /*d0a0*/  MUFU.EX2 R146, R70 ;  /* 0x0000004600927308 */ /* 0x0002640000000800 */
[--C-:B-1----:R-:W-:Y:S01]  /*d0b0*/  FFMA.FTZ R70, R166, c[0x0][0x2d0], -R144.reuse ;  /* 0x0000b400a6467a23 */ /* 0x102fe20000010890 */
[----:B------:R-:W-:Y:S07]  /*d0c0*/  F2FP.BF16.PACK_AB R79, R146, R147 ;  /* 0x00000093924f723e */ /* 0x000fee00000010ff */
[----:B------:R1:W-:Y:S01]  /*d0d0*/  MUFU.EX2 R145, R70 ;  /* 0x0000004600917308 */ /* 0x0003e20000000800 */
[C---:B-----5:R-:W-:Y:S08]  /*d0e0*/  HMMA.16816.F32.BF16 R4, R76.reuse, R92, R4 ;  /* 0x0000005c4c04723c */ /* 0x060ff00000041804 */
[C---:B------:R-:W-:Y:S01]  /*d0f0*/  HMMA.16816.F32.BF16 R8, R76.reuse, R94, R8 ;  /* 0x0000005e4c08723c */ /* 0x040fe20000041808 */
[----:B------:R-:W5:Y:S07]  /*d100*/  LDSM.16.MT88.4 R92, [R197+0x4900] ;  /* 0x00490000c55c783b */ /* 0x000f6e0000004200 */
[C---:B----4-:R-:W-:Y:S04]  /*d110*/  HMMA.16816.F32.BF16 R12, R76.reuse, R80, R12 ;  /* 0x000000504c0c723c */ /* 0x050fe8000004180c */
[--C-:B-1----:R-:W-:Y:S04]  /*d120*/  FFMA.FTZ R70, R167, c[0x0][0x2d0], -R144.reuse ;  /* 0x0000b400a7467a23 */ /* 0x102fe80000010890 */
[C---:B------:R-:W-:Y:S01]  /*d130*/  HMMA.16816.F32.BF16 R16, R76.reuse, R82, R16 ;  /* 0x000000524c10723c */ /* 0x040fe20000041810 */
[----:B------:R1:W4:Y:S01]  /*d140*/  MUFU.EX2 R143, R70 ;  /* 0x00000046008f7308 */ /* 0x0003220000000800 */
[----:B------:R-:W4:Y:S06]  /*d150*/  LDSM.16.MT88.4 R80, [R198+0x4900] ;  /* 0x00490000c650783b */ /* 0x000f2c0000004200 */
[C---:B--2---:R-:W-:Y:S08]  /*d160*/  HMMA.16816.F32.BF16 R20, R76.reuse, R84, R20 ;  /* 0x000000544c14723c */ /* 0x044ff00000041814 */
[C---:B------:R-:W-:Y:S01]  /*d170*/  HMMA.16816.F32.BF16 R24, R76.reuse, R86, R24 ;  /* 0x000000564c18723c */ /* 0x040fe20000041818 */
[----:B------:R-:W2:Y:S07]  /*d180*/  LDSM.16.MT88.4 R84, [R197+0x2100] ;  /* 0x00210000c554783b */ /* 0x000eae0000004200 */
[C---:B------:R-:W-:Y:S04]  /*d190*/  HMMA.16816.F32.BF16 R28, R76.reuse, R88, R28 ;  /* 0x000000584c1c723c */ /* 0x040fe8000004181c */
[--C-:B-1----:R-:W-:Y:S04]  /*d1a0*/  FFMA.FTZ R70, R169, c[0x0][0x2d0], -R69.reuse ;  /* 0x0000b400a9467a23 */ /* 0x102fe80000010845 */
[C---:B------:R-:W-:Y:S01]  /*d1b0*/  HMMA.16816.F32.BF16 R32, R76.reuse, R90, R32 ;  /* 0x0000005a4c20723c */ /* 0x040fe20000041820 */
[----:B------:R1:W-:Y:S01]  /*d1c0*/  MUFU.EX2 R142, R70 ;  /* 0x00000046008e7308 */ /* 0x0003e20000000800 */
[----:B------:R-:W2:Y:S01]  /*d1d0*/  LDSM.16.MT88.4 R88, [R198+0x2100] ;  /* 0x00210000c658783b */ /* 0x000ea20000004200 */
[----:B---3--:R-:W-:Y:S05]  /*d1e0*/  ISETP.GT.AND P0, PT, R218, R158, PT ;  /* 0x0000009eda00720c */ /* 0x008fea0003f04270 */
[C---:B-----5:R-:W-:Y:S08]  /*d1f0*/  HMMA.16816.F32.BF16 R36, R76.reuse, R92, R36 ;  /* 0x0000005c4c24723c */ /* 0x060ff00000041824 */
[C---:B------:R-:W-:Y:S01]  /*d200*/  HMMA.16816.F32.BF16 R40, R76.reuse, R94, R40 ;  /* 0x0000005e4c28723c */ /* 0x040fe20000041828 */
[----:B------:R-:W-:Y:S07]  /*d210*/  LDSM.16.MT88.4 R92, [R200+0x2100] ;  /* 0x00210000c85c783b */ /* 0x000fee0000004200 */
[C---:B----4-:R-:W-:Y:S04]  /*d220*/  HMMA.16816.F32.BF16 R44, R76.reuse, R80, R44 ;  /* 0x000000504c2c723c */ /* 0x050fe8000004182c */
[--C-:B-1----:R-:W-:Y:S04]  /*d230*/  FFMA.FTZ R70, R170, c[0x0][0x2d0], -R69.reuse ;  /* 0x0000b400aa467a23 */ /* 0x102fe80000010845 */
[C---:B------:R-:W-:Y:S01]  /*d240*/  HMMA.16816.F32.BF16 R48, R76.reuse, R82, R48 ;  /* 0x000000524c30723c */ /* 0x040fe20000041830 */
[----:B------:R1:W3:Y:S01]  /*d250*/  MUFU.EX2 R141, R70 ;  /* 0x00000046008d7308 */ /* 0x0002e20000000800 */
[----:B------:R-:W4:Y:S06]  /*d260*/  LDSM.16.MT88.4 R80, [R201+0x2100] ;  /* 0x00210000c950783b */ /* 0x000f2c0000004200 */
        /* <DEDUP_REMOVED lines=8> */
[----:B------:R-:W-:Y:S02]  /*d2f0*/  F2FP.BF16.PACK_AB R76, R143, R145 ;  /* 0x000000918f4c723e */ /* 0x000fe400000010ff */
[----:B---3--:R-:W-:Y:S03]  /*d300*/  F2FP.BF16.PACK_AB R77, R141, R142 ;  /* 0x0000008e8d4d723e */ /* 0x008fe600000010ff */
        /* <DEDUP_REMOVED lines=10> */
[C---:B--2---:R-:W-:Y:S08]  /*d3b0*/  HMMA.16816.F32.BF16 R4, R76.reuse, R84, R4 ;  /* 0x000000544c04723c */ /* 0x044ff00000041804 */
[C---:B------:R-:W-:Y:S01]  /*d3c0*/  HMMA.16816.F32.BF16 R8, R76.reuse, R86, R8 ;  /* 0x000000564c08723c */ /* 0x040fe20000041808 */
[----:B------:R-:W2:Y:S07]  /*d3d0*/  LDSM.16.MT88.4 R84, [R197+0x5100] ;  /* 0x00510000c554783b */ /* 0x000eae0000004200 */
[C---:B------:R-:W-:Y:S04]  /*d3e0*/  HMMA.16816.F32.BF16 R12, R76.reuse, R88, R12 ;  /* 0x000000584c0c723c */ /* 0x040fe8000004180c */
[--C-:B-1----:R-:W-:Y:S04]  /*d3f0*/  FFMA.FTZ R70, R190, c[0x0][0x2d0], -R144.reuse ;  /* 0x0000b400be467a23 */ /* 0x102fe80000010890 */
[C---:B------:R-:W-:Y:S01]  /*d400*/  HMMA.16816.F32.BF16 R16, R76.reuse, R90, R16 ;  /* 0x0000005a4c10723c */ /* 0x040fe20000041810 */
[----:B------:R1:W3:Y:S01]  /*d410*/  MUFU.EX2 R135, R70 ;  /* 0x0000004600877308 */ /* 0x0002e20000000800 */
[----:B------:R-:W5:Y:S06]  /*d420*/  LDSM.16.MT88.4 R88, [R198+0x5100] ;  /* 0x00510000c658783b */ /* 0x000f6c0000004200 */
[C---:B----4-:R-:W-:Y:S08]  /*d430*/  HMMA.16816.F32.BF16 R20, R76.reuse, R80, R20 ;  /* 0x000000504c14723c */ /* 0x050ff00000041814 */
[C---:B------:R-:W-:Y:S01]  /*d440*/  HMMA.16816.F32.BF16 R24, R76.reuse, R82, R24 ;  /* 0x000000524c18723c */ /* 0x040fe20000041818 */
[----:B------:R-:W4:Y:S07]  /*d450*/  LDSM.16.MT88.4 R80, [R200+0x5100] ;  /* 0x00510000c850783b */ /* 0x000f2e0000004200 */
[C---:B------:R-:W-:Y:S04]  /*d460*/  HMMA.16816.F32.BF16 R28, R76.reuse, R92, R28 ;  /* 0x0000005c4c1c723c */ /* 0x040fe8000004181c */
[--C-:B-1----:R-:W-:Y:S01]  /*d470*/  FFMA.FTZ R70, R215, c[0x0][0x2d0], -R69.reuse ;  /* 0x0000b400d7467a23 */ /* 0x102fe20000010845 */
[----:B------:R-:W-:Y:S03]  /*d480*/  IADD3 R215, R218, -0x1, RZ ;  /* 0xffffffffdad77810 */ /* 0x000fe60007ffe0ff */
[C---:B------:R-:W-:Y:S01]  /*d490*/  HMMA.16816.F32.BF16 R32, R76.reuse, R94, R32 ;  /* 0x0000005e4c20723c */ /* 0x040fe20000041820 */
[----:B------:R1:W-:Y:S01]  /*d4a0*/  MUFU.EX2 R134, R70 ;  /* 0x0000004600867308 */ /* 0x0003e20000000800 */
[----:B------:R-:W4:Y:S02]  /*d4b0*/  LDSM.16.MT88.4 R92, [R197+0x2900] ;  /* 0x00290000c55c783b */ /* 0x000f240000004200 */
[----:B------:R-:W-:Y:S04]  /*d4c0*/  MOV R218, R215 ;  /* 0x000000d700da7202 */ /* 0x000fe80000000f00 */
[C---:B--2---:R-:W-:Y:S08]  /*d4d0*/  HMMA.16816.F32.BF16 R36, R76.reuse, R84, R36 ;  /* 0x000000544c24723c */ /* 0x044ff00000041824 */
[C---:B------:R-:W-:Y:S08]  /*d4e0*/  HMMA.16816.F32.BF16 R40, R76.reuse, R86, R40 ;  /* 0x000000564c28723c */ /* 0x040ff00000041828 */
[C---:B-----5:R-:W-:Y:S04]  /*d4f0*/  HMMA.16816.F32.BF16 R44, R76.reuse, R88, R44 ;  /* 0x000000584c2c723c */ /* 0x060fe8000004182c */
[--C-:B-1----:R-:W-:Y:S02]  /*d500*/  FFMA.FTZ R70, R223, c[0x0][0x2d0], -R69.reuse ;  /* 0x0000b400df467a23 */ /* 0x102fe40000010845 */
[----:B------:R-:W-:Y:S01]  /*d510*/  FFMA.FTZ R69, R72, c[0x0][0x2d0], -R69 ;  /* 0x0000b40048457a23 */ /* 0x000fe20000010845 */
[----:B---3--:R-:W-:Y:S01]  /*d520*/  F2FP.BF16.PACK_AB R72, R135, R136 ;  /* 0x000000888748723e */ /* 0x008fe200000010ff */
[C---:B------:R-:W-:Y:S01]  /*d530*/  HMMA.16816.F32.BF16 R48, R76.reuse, R90, R48 ;  /* 0x0000005a4c30723c */ /* 0x040fe20000041830 */
[----:B------:R1:W2:Y:S07]  /*d540*/  MUFU.EX2 R133, R70 ;  /* 0x0000004600857308 */ /* 0x0002ae0000000800 */
[C---:B------:R-:W-:Y:S03]  /*d550*/  HMMA.16816.F32.BF16 R52, R76.reuse, R96, R52 ;  /* 0x000000604c34723c */ /* 0x040fe60000041834 */
[----:B------:R-:W3:Y:S05]  /*d560*/  MUFU.EX2 R69, R69 ;  /* 0x0000004500457308 */ /* 0x000eea0000000800 */
[C---:B------:R-:W-:Y:S08]  /*d570*/  HMMA.16816.F32.BF16 R56, R76.reuse, R98, R56 ;  /* 0x000000624c38723c */ /* 0x040ff00000041838 */
[C---:B----4-:R-:W-:Y:S04]  /*d580*/  HMMA.16816.F32.BF16 R60, R76.reuse, R80, R60 ;  /* 0x000000504c3c723c */ /* 0x050fe8000004183c */
[--C-:B-1----:R-:W-:Y:S01]  /*d590*/  FFMA.FTZ R70, R224, c[0x0][0x2d0], -R144.reuse ;  /* 0x0000b400e0467a23 */ /* 0x102fe20000010890 */
[----:B--2---:R-:W-:Y:S03]  /*d5a0*/  F2FP.BF16.PACK_AB R73, R133, R134 ;  /* 0x000000868549723e */ /* 0x004fe600000010ff */
[----:B------:R-:W-:Y:S01]  /*d5b0*/  HMMA.16816.F32.BF16 R64, R76, R82, R64 ;  /* 0x000000524c40723c */ /* 0x000fe20000041840 */
[----:B------:R1:W-:Y:S03]  /*d5c0*/  MUFU.EX2 R132, R70 ;  /* 0x0000004600847308 */ /* 0x0003e60000000800 */
[----:B---3--:R-:W-:Y:S01]  /*d5d0*/  F2FP.BF16.PACK_AB R75, R69, R71 ;  /* 0x00000047454b723e */ /* 0x008fe200000010ff */
[----:B-1----:R-:W-:Y:S06]  /*d5e0*/  FFMA.FTZ R70, R225, c[0x0][0x2d0], -R144 ;  /* 0x0000b400e1467a23 */ /* 0x002fec0000010890 */
[----:B------:R-:W1:Y:S02]  /*d5f0*/  MUFU.EX2 R70, R70 ;  /* 0x0000004600467308 */ /* 0x000e640000000800 */
[----:B-1----:R-:W-:Y:S07]  /*d600*/  F2FP.BF16.PACK_AB R74, R70, R132 ;  /* 0x00000084464a723e */ /* 0x002fee00000010ff */
[C---:B------:R-:W-:Y:S01]  /*d610*/  HMMA.16816.F32.BF16 R76, R72.reuse, R92, R4 ;  /* 0x0000005c484c723c */ /* 0x040fe20000041804 */
[----:B------:R-:W1:Y:S07]  /*d620*/  LDSM.16.MT88.4 R4, [R201+0x5900] ;  /* 0x00590000c904783b */ /* 0x000e6e0000004200 */
[C---:B------:R-:W-:Y:S07]  /*d630*/  HMMA.16816.F32.BF16 R80, R72.reuse, R94, R8 ;  /* 0x0000005e4850723c */ /* 0x040fee0000041808 */
        /* <DEDUP_REMOVED lines=9> */
[----:B------:R-:W2:Y:S01]  /*d6d0*/  LDSM.16.MT88.4 R8, [R200+0x5900] ;  /* 0x00590000c808783b */ /* 0x000ea20000004200 */
        /* <DEDUP_REMOVED lines=25> */
[C---:B-1----:R-:W-:Y:S03]  /*d870*/  HMMA.16816.F32.BF16 R52, R72.reuse, R4, R52 ;  /* 0x000000044834723c */ /* 0x042fe60000041834 */
[----:B------:R-:W-:Y:S02]  /*d880*/  FADD.FTZ R0, R148, R0 ;  /* 0x0000000094007221 */ /* 0x000fe40000010000 */
[----:B------:R-:W-:Y:S02]  /*d890*/  FADD.FTZ R2, R146, R2 ;  /* 0x0000000292027221 */ /* 0x000fe40000010000 */
[----:B------:R-:W-:Y:S01]  /*d8a0*/  FADD.FTZ R0, R145, R0 ;  /* 0x0000000091007221 */ /* 0x000fe20000010000 */
[C---:B------:R-:W-:Y:S04]  /*d8b0*/  HMMA.16816.F32.BF16 R56, R72.reuse, R6, R56 ;  /* 0x000000064838723c */ /* 0x040fe80000041838 */
[----:B------:R-:W-:Y:S02]  /*d8c0*/  FADD.FTZ R2, R142, R2 ;  /* 0x000000028e027221 */ /* 0x000fe40000010000 */
[----:B------:R-:W-:Y:S02]  /*d8d0*/  FADD.FTZ R0, R143, R0 ;  /* 0x000000008f007221 */ /* 0x000fe40000010000 */
[----:B------:R-:W-:Y:S01]  /*d8e0*/  FADD.FTZ R2, R141, R2 ;  /* 0x000000028d027221 */ /* 0x000fe20000010000 */
[C---:B--2---:R-:W-:Y:S03]  /*d8f0*/  HMMA.16816.F32.BF16 R60, R72.reuse, R8, R60 ;  /* 0x00000008483c723c */ /* 0x044fe6000004183c */
[----:B------:R-:W-:Y:S02]  /*d900*/  FADD.FTZ R0, R140, R0 ;  /* 0x000000008c007221 */ /* 0x000fe40000010000 */
[----:B------:R-:W-:Y:S02]  /*d910*/  FADD.FTZ R2, R138, R2 ;  /* 0x000000028a027221 */ /* 0x000fe40000010000 */
        /* <DEDUP_REMOVED lines=8> */
[----:B------:R-:W-:Y:S02]  /*d9a0*/  FADD.FTZ R0, R71, R0 ;  /* 0x0000000047007221 */ /* 0x000fe40000010000 */
[----:B------:R-:W-:Y:S01]  /*d9b0*/  FADD.FTZ R249, R70, R2 ;  /* 0x0000000246f97221 */ /* 0x000fe20000010000 */
[----:B------:R-:W-:Y:S01]  /*d9c0*/  MOV R70, R3 ;  /* 0x0000000300467202 */ /* 0x000fe20000000f00 */
[----:B------:R-:W-:Y:S01]  /*d9d0*/  FADD.FTZ R250, R69, R0 ;  /* 0x0000000045fa7221 */ /* 0x000fe20000010000 */
[----:B------:R-:W-:Y:S01]  /*d9e0*/  MOV R69, R68 ;  /* 0x0000004400457202 */ /* 0x000fe20000000f00 */
[----:B------:R-:W-:-:S05]  /*d9f0*/  @P0 BRA `(.L_x_272) ;  /* 0xffffcd4000000947 */ /* 0x000fca000383ffff */
.L_x_269:
[----:B------:R-:W-:-:S13]  /*da00*/  ISETP.GE.AND P0, PT, R215, R251, PT ;  /* 0x000000fbd700720c */ /* 0x000fda0003f06270 */
[----:B------:R-:W-:Y:S05]  /*da10*/  @!P0 BRA `(.L_x_273) ;  /* 0x000044e000008947 */ /* 0x000fea0003800000 */
[----:B-1----:R-:W2:Y:S01]  /*da20*/  LDL.LU R4, [R1+0x28] ;  /* 0x0000280001047983 */ /* 0x002ea20000300800 */
[C---:B------:R-:W-:Y:S01]  /*da30*/  IADD3 R0, R226.reuse, 0x40, RZ ;  /* 0x00000040e2007810 */ /* 0x040fe20007ffe0ff */
[----:B------:R-:W-:Y:S01]  /*da40*/  IMAD.MOV.U32 R70, RZ, RZ, R3 ;  /* 0x000000ffff467224 */ /* 0x000fe200078e0003 */
[C---:B------:R-:W-:Y:S01]  /*da50*/  IADD3 R2, R226.reuse, 0x40, RZ ;  /* 0x00000040e2027810 */ /* 0x040fe20007ffe0ff */
[----:B------:R-:W-:Y:S01]  /*da60*/  IMAD.MOV.U32 R69, RZ, RZ, R68 ;  /* 0x000000ffff457224 */ /* 0x000fe200078e0044 */
[----:B------:R-:W-:Y:S01]  /*da70*/  SHF.R.S32.HI R0, RZ, 0x1f, R0 ;  /* 0x0000001fff007819 */ /* 0x000fe20000011400 */
[----:B------:R-:W-:Y:S01]  /*da80*/  IMAD.SHL.U32 R240, R226, 0x2, RZ ;  /* 0x00000002e2f07824 */ /* 0x000fe200078e00ff */
[----:B------:R-:W-:Y:S02]  /*da90*/  SHF.R.S32.HI R221, RZ, 0x1f, R226 ;  /* 0x0000001fffdd7819 */ /* 0x000fe400000114e2 */
[----:B------:R-:W-:Y:S02]  /*daa0*/  LEA.HI R0, R0, R2, RZ, 0x3 ;  /* 0x0000000200007211 */ /* 0x000fe400078f18ff */
[----:B------:R-:W-:-:S02]  /*dab0*/  SHF.L.U64.HI R221, R226, 0x1, R221 ;  /* 0x00000001e2dd7819 */ /* 0x000fc400000102dd */
[----:B------:R-:W-:-:S05]  /*dac0*/  LOP3.LUT R0, R0, 0xfffffff8, RZ, 0xc0, !PT ;  /* 0xfffffff800007812 */ /* 0x000fca00078ec0ff */
[C---:B------:R-:W-:Y:S01]  /*dad0*/  IMAD.SHL.U32 R218, R0.reuse, 0x2, RZ ;  /* 0x0000000200da7824 */ /* 0x040fe200078e00ff */
[----:B--2---:R-:W-:Y:S02]  /*dae0*/  SHF.L.U64.HI R220, R0, 0x1, R4 ;  /* 0x0000000100dc7819 */ /* 0x004fe40000010204 */
.L_x_283:
[----:B------:R-:W-:Y:S04]  /*daf0*/  DEPBAR.LE SB0, 0x0 ;  /* 0x000080000000791a */ /* 0x000fe80000000000 */
[----:B------:R-:W-:Y:S01]  /*db00*/  BAR.SYNC.DEFER_BLOCKING 0x0 ;  /* 0x0000000000007b1d */ /* 0x000fe20000010000 */
[----:B------:R-:W-:Y:S01]  /*db10*/  SHF.R.S32.HI R0, RZ, 0x1f, R217 ;  /* 0x0000001fff007819 */ /* 0x000fe200000114d9 */
[----:B------:R-:W-:Y:S01]  /*db20*/  IMAD.WIDE.U32 R2, R217, c[0x0][0x208], RZ ;  /* 0x00008200d9027a25 */ /* 0x000fe200078e00ff */
[----:B------:R-:W-:Y:S02]  /*db30*/  ISETP.GE.AND P2, PT, R226, c[0x0][0x1d4], PT ;  /* 0x00007500e2007a0c */ /* 0x000fe40003f46270 */
[C---:B------:R-:W-:Y:S01]  /*db40*/  IADD3 R166, R219.reuse, 0x3100, RZ ;  /* 0x00003100dba67810 */ /* 0x040fe20007ffe0ff */
[----:B------:R-:W-:Y:S01]  /*db50*/  IMAD R0, R0, c[0x0][0x208], RZ ;  /* 0x0000820000007a24 */ /* 0x000fe200078e02ff */
[----:B------:R-:W-:Y:S03]  /*db60*/  IADD3 R167, R219, 0x1100, RZ ;  /* 0x00001100dba77810 */ /* 0x000fe60007ffe0ff */
[----:B------:R-:W-:Y:S05]  /*db70*/  IMAD R0, R217, c[0x0][0x20c], R0 ;  /* 0x00008300d9007a24 */ /* 0x000fea00078e0200 */
[----:B------:R-:W-:Y:S02]  /*db80*/  IADD3 R3, R3, R0, RZ ;  /* 0x0000000003037210 */ /* 0x000fe40007ffe0ff */
[----:B------:R-:W-:Y:S03]  /*db90*/  SHF.R.S32.HI R0, RZ, 0x1f, R216 ;  /* 0x0000001fff007819 */ /* 0x000fe600000114d8 */
[----:B------:R-:W-:Y:S01]  /*dba0*/  IMAD.WIDE.U32 R2, R216, c[0x0][0x218], R2 ;  /* 0x00008600d8027a25 */ /* 0x000fe200078e0002 */
[----:B------:R-:W1:Y:S03]  /*dbb0*/  LDSM.16.M88.4 R8, [R196+0x8100] ;  /* 0x00810000c408783b */ /* 0x000e660000000200 */
[----:B------:R-:W-:Y:S04]  /*dbc0*/  IMAD R0, R0, c[0x0][0x218], RZ ;  /* 0x0000860000007a24 */ /* 0x000fe800078e02ff */
[----:B------:R-:W-:Y:S01]  /*dbd0*/  IMAD R0, R216, c[0x0][0x21c], R0 ;  /* 0x00008700d8007a24 */ /* 0x000fe200078e0200 */
[----:B------:R-:W2:Y:S08]  /*dbe0*/  LDSM.16.M88.4 R16, [R196+0x8900] ;  /* 0x00890000c410783b */ /* 0x000eb00000000200 */
[----:B------:R-:W3:Y:S08]  /*dbf0*/  S2R R12, SR_CTAID.Y ;  /* 0x00000000000c7919 */ /* 0x000ef00000002600 */
[----:B------:R-:W4:Y:S08]  /*dc00*/  LDSM.16.M88.4 R24, [R196+0x9100] ;  /* 0x00910000c418783b */ /* 0x000f300000000200 */
[----:B------:R-:W5:Y:S01]  /*dc10*/  LDSM.16.M88.4 R32, [R196+0x9900] ;  /* 0x00990000c420783b */ /* 0x000f620000000200 */
[C---:B-1----:R-:W-:Y:S07]  /*dc20*/  HMMA.16816.F32.BF16 R4, R124.reuse, R8, RZ ;  /* 0x000000087c04723c */ /* 0x042fee00000418ff */
[----:B------:R-:W1:Y:S01]  /*dc30*/  LDSM.16.M88.4 R40, [R196+0xa100] ;  /* 0x00a10000c428783b */ /* 0x000e620000000200 */
[----:B---3--:R-:W-:Y:S01]  /*dc40*/  SHF.R.S32.HI R20, RZ, 0x1f, R12 ;  /* 0x0000001fff147819 */ /* 0x008fe2000001140c */
[----:B------:R-:W-:Y:S01]  /*dc50*/  IMAD.WIDE.U32 R22, R12, c[0x0][0x210], RZ ;  /* 0x000084000c167a25 */ /* 0x000fe200078e00ff */
[C---:B------:R-:W-:Y:S03]  /*dc60*/  HMMA.16816.F32.BF16 R8, R124.reuse, R10, RZ ;  /* 0x0000000a7c08723c */ /* 0x040fe600000418ff */
[----:B------:R-:W-:Y:S02]  /*dc70*/  IMAD R20, R20, c[0x0][0x210], RZ ;  /* 0x0000840014147a24 */ /* 0x000fe400078e02ff */
[----:B------:R-:W-:Y:S01]  /*dc80*/  LDSM.16.M88.4 R48, [R196+0xa900] ;  /* 0x00a90000c430783b */ /* 0x000fe20000000200 */
[----:B------:R-:W-:Y:S01]  /*dc90*/  IADD3 R2, P0, R22, R2, RZ ;  /* 0x0000000216027210 */ /* 0x000fe20007f1e0ff */
[----:B------:R-:W-:Y:S02]  /*dca0*/  IMAD R20, R12, c[0x0][0x214], R20 ;  /* 0x000085000c147a24 */ /* 0x000fe400078e0214 */
[C---:B--2---:R-:W-:Y:S04]  /*dcb0*/  HMMA.16816.F32.BF16 R12, R124.reuse, R16, RZ ;  /* 0x000000107c0c723c */ /* 0x044fe800000418ff */
[----:B------:R-:W-:Y:S01]  /*dcc0*/  LDSM.16.M88.4 R72, [R203] ;  /* 0x00000000cb48783b */ /* 0x000fe20000000200 */
[----:B------:R-:W-:Y:S03]  /*dcd0*/  IADD3 R20, R23, R20, RZ ;  /* 0x0000001417147210 */ /* 0x000fe60007ffe0ff */
[C---:B------:R-:W-:Y:S01]  /*dce0*/  HMMA.16816.F32.BF16 R16, R124.reuse, R18, RZ ;  /* 0x000000127c10723c */ /* 0x040fe200000418ff */
[----:B------:R-:W-:Y:S03]  /*dcf0*/  IADD3.X R3, R20, R3, R0, P0, !PT ;  /* 0x0000000314037210 */ /* 0x000fe600007fe400 */
[----:B------:R-:W-:Y:S01]  /*dd00*/  LDSM.16.M88.4 R132, [R214] ;  /* 0x00000000d684783b */ /* 0x000fe20000000200 */
[C---:B------:R-:W-:Y:S03]  /*dd10*/  LEA R0, P0, R2.reuse, c[0x0][0x1f8], 0x1 ;  /* 0x00007e0002007a11 */ /* 0x040fe600078008ff */
[C---:B----4-:R-:W-:Y:S01]  /*dd20*/  HMMA.16816.F32.BF16 R20, R124.reuse, R24, RZ ;  /* 0x000000187c14723c */ /* 0x050fe200000418ff */
[----:B------:R-:W-:Y:S03]  /*dd30*/  LEA.HI.X R2, R2, c[0x0][0x1fc], R3, 0x1, P0 ;  /* 0x00007f0002027a11 */ /* 0x000fe600000f0c03 */
[----:B------:R-:W-:Y:S04]  /*dd40*/  LDSM.16.M88.4 R136, [R213] ;  /* 0x00000000d588783b */ /* 0x000fe80000000200 */
[C---:B------:R-:W-:Y:S04]  /*dd50*/  HMMA.16816.F32.BF16 R24, R124.reuse, R26, RZ ;  /* 0x0000001a7c18723c */ /* 0x040fe800000418ff */
[----:B------:R-:W2:Y:S04]  /*dd60*/  SHFL.IDX PT, R3, R0, RZ, 0x181f ;  /* 0x00181fff00037589 */ /* 0x000ea800000e0000 */
[C---:B-----5:R-:W-:Y:S04]  /*dd70*/  HMMA.16816.F32.BF16 R28, R124.reuse, R32, RZ ;  /* 0x000000207c1c723c */ /* 0x060fe800000418ff */
[----:B------:R-:W3:Y:S04]  /*dd80*/  SHFL.IDX PT, R44, R2, RZ, 0x181f ;  /* 0x00181fff022c7589 */ /* 0x000ee800000e0000 */
[C---:B------:R-:W-:Y:S04]  /*dd90*/  HMMA.16816.F32.BF16 R32, R124.reuse, R34, RZ ;  /* 0x000000227c20723c */ /* 0x040fe800000418ff */
[----:B------:R-:W4:Y:S04]  /*dda0*/  SHFL.IDX PT, R45, R0, 0x1, 0x181f ;  /* 0x00381f00002d7f89 */ /* 0x000f2800000e0000 */
[C---:B-1----:R-:W-:Y:S04]  /*ddb0*/  HMMA.16816.F32.BF16 R36, R124.reuse, R40, RZ ;  /* 0x000000287c24723c */ /* 0x042fe800000418ff */
[----:B------:R-:W1:Y:S01]  /*ddc0*/  SHFL.IDX PT, R68, R2, 0x1, 0x181f ;  /* 0x00381f0002447f89 */ /* 0x000e6200000e0000 */
[C---:B--2---:R-:W-:Y:S03]  /*ddd0*/  IADD3 R160, P0, R3.reuse, R240, RZ ;  /* 0x000000f003a07210 */ /* 0x044fe60007f1e0ff */
[C---:B------:R-:W-:Y:S04]  /*dde0*/  HMMA.16816.F32.BF16 R40, R124.reuse, R42, RZ ;  /* 0x0000002a7c28723c */ /* 0x040fe800000418ff */
[----:B------:R-:W-:Y:S01]  /*ddf0*/  LDSM.16.M88.4 R140, [R212] ;  /* 0x00000000d48c783b */ /* 0x000fe20000000200 */
[CC--:B---3--:R-:W-:Y:S02]  /*de00*/  IADD3.X R161, R44.reuse, R221.reuse, RZ, P0, !PT ;  /* 0x000000dd2ca17210 */ /* 0x0c8fe400007fe4ff */
[----:B------:R-:W-:Y:S05]  /*de10*/  IADD3 R164, P0, R3, R218, RZ ;  /* 0x000000da03a47210 */ /* 0x000fea0007f1e0ff */
[----:B------:R-:W-:Y:S01]  /*de20*/  LDSM.16.M88.4 R144, [R211] ;  /* 0x00000000d390783b */ /* 0x000fe20000000200 */
[----:B------:R-:W-:Y:S02]  /*de30*/  IADD3.X R165, R44, R220, RZ, P0, !PT ;  /* 0x000000dc2ca57210 */ /* 0x000fe400007fe4ff */
[C---:B----4-:R-:W-:Y:S05]  /*de40*/  IADD3 R156, P0, R45.reuse, R240, RZ ;  /* 0x000000f02d9c7210 */ /* 0x050fea0007f1e0ff */
[----:B------:R-:W-:Y:S01]  /*de50*/  LDSM.16.M88.4 R148, [R210] ;  /* 0x00000000d294783b */ /* 0x000fe20000000200 */
[CC--:B-1----:R-:W-:Y:S02]  /*de60*/  IADD3.X R157, R68.reuse, R221.reuse, RZ, P0, !PT ;  /* 0x000000dd449d7210 */ /* 0x0c2fe400007fe4ff */
[----:B------:R-:W-:Y:S02]  /*de70*/  IADD3 R162, P0, R45, R218, RZ ;  /* 0x000000da2da27210 */ /* 0x000fe40007f1e0ff */
[C---:B------:R-:W-:Y:S02]  /*de80*/  HMMA.16816.F32.BF16 R44, R124.reuse, R48, RZ ;  /* 0x000000307c2c723c */ /* 0x040fe400000418ff */
[----:B------:R-:W-:Y:S01]  /*de90*/  IADD3.X R163, R68, R220, RZ, P0, !PT ;  /* 0x000000dc44a37210 */ /* 0x000fe200007fe4ff */
[----:B------:R-:W-:Y:S01]  /*dea0*/  @!PT LDS RZ, [RZ] ;  /* 0x00000000fffff984 */ /* 0x000fe20000000800 */
[----:B------:R-:W-:Y:S01]  /*deb0*/  @!PT LDS RZ, [RZ] ;  /* 0x00000000fffff984 */ /* 0x000fe20000000800 */
[----:B------:R-:W-:Y:S01]  /*dec0*/  @!PT LDS RZ, [RZ] ;  /* 0x00000000fffff984 */ /* 0x000fe20000000800 */
[----:B------:R1:W-:Y:S05]  /*ded0*/  LDGSTS.E.BYPASS.LTC128B.128 [R232], [R160.64], !P2 ;  /* 0x00000000a0e87fae */ /* 0x0003ea000d101d46 */
[----:B------:R-:W-:Y:S03]  /*dee0*/  HMMA.16816.F32.BF16 R48, R124, R50, RZ ;  /* 0x000000327c30723c */ /* 0x000fe600000418ff */
[----:B------:R2:W-:Y:S05]  /*def0*/  LDGSTS.E.BYPASS.LTC128B.128 [R166], [R164.64], !P6 ;  /* 0x00000000a4a67fae */ /* 0x0005ea000f101d46 */
[C---:B------:R-:W-:Y:S03]  /*df00*/  HMMA.16816.F32.BF16 R4, R128.reuse, R72, R4 ;  /* 0x000000488004723c */ /* 0x040fe60000041804 */
[----:B------:R-:W3:Y:S05]  /*df10*/  SHFL.IDX PT, R71, R0, 0x2, 0x181f ;  /* 0x00581f0000477f89 */ /* 0x000eea00000e0000 */
[C---:B------:R-:W-:Y:S03]  /*df20*/  HMMA.16816.F32.BF16 R8, R128.reuse, R74, R8 ;  /* 0x0000004a8008723c */ /* 0x040fe60000041808 */
[----:B------:R-:W4:Y:S05]  /*df30*/  SHFL.IDX PT, R0, R2, 0x2, 0x181f ;  /* 0x00581f0002007f89 */ /* 0x000f2a00000e0000 */
[C---:B------:R-:W-:Y:S03]  /*df40*/  HMMA.16816.F32.BF16 R12, R128.reuse, R132, R12 ;  /* 0x00000084800c723c */ /* 0x040fe6000004180c */
[----:B------:R5:W-:Y:S01]  /*df50*/  LDGSTS.E.BYPASS.LTC128B.128 [R167], [R156.64], !P2 ;  /* 0x000000009ca77fae */ /* 0x000be2000d101d46 */
[----:B--2---:R-:W-:Y:S04]  /*df60*/  IADD3 R166, R219, 0x4100, RZ ;  /* 0x00004100dba67810 */ /* 0x004fe80007ffe0ff */
[C---:B------:R-:W-:Y:S03]  /*df70*/  HMMA.16816.F32.BF16 R16, R128.reuse, R134, R16 ;  /* 0x000000868010723c */ /* 0x040fe60000041810 */
[----:B------:R1:W-:Y:S01]  /*df80*/  LDGSTS.E.BYPASS.LTC128B.128 [R166], [R162.64], !P6 ;  /* 0x00000000a2a67fae */ /* 0x0003e2000f101d46 */
[C---:B---3--:R-:W-:Y:S04]  /*df90*/  IADD3 R158, P0, R71.reuse, R240, RZ ;  /* 0x000000f0479e7210 */ /* 0x048fe80007f1e0ff */
[C---:B------:R-:W-:Y:S04]  /*dfa0*/  HMMA.16816.F32.BF16 R20, R128.reuse, R136, R20 ;  /* 0x000000888014723c */ /* 0x040fe80000041814 */
[C---:B----4-:R-:W-:Y:S02]  /*dfb0*/  IADD3.X R159, R0.reuse, R221, RZ, P0, !PT ;  /* 0x000000dd009f7210 */ /* 0x050fe400007fe4ff */
[----:B------:R-:W-:Y:S02]  /*dfc0*/  IADD3 R2, P0, R71, R218, RZ ;  /* 0x000000da47027210 */ /* 0x000fe40007f1e0ff */
[C---:B------:R-:W-:Y:S01]  /*dfd0*/  HMMA.16816.F32.BF16 R24, R128.reuse, R138, R24 ;  /* 0x0000008a8018723c */ /* 0x040fe20000041818 */
[----:B------:R5:W-:Y:S03]  /*dfe0*/  LDGSTS.E.BYPASS.LTC128B.128 [R232+0x2000], [R158.64], !P2 ;  /* 0x020000009ee87fae */ /* 0x000be6000d101d46 */
[----:B------:R-:W-:Y:S02]  /*dff0*/  IADD3.X R3, R0, R220, RZ, P0, !PT ;  /* 0x000000dc00037210 */ /* 0x000fe400007fe4ff */
[----:B------:R-:W-:Y:S02]  /*e000*/  ISETP.GT.AND P0, PT, R215, R251, PT ;  /* 0x000000fbd700720c */ /* 0x000fe40003f04270 */
[C---:B------:R-:W-:Y:S01]  /*e010*/  HMMA.16816.F32.BF16 R28, R128.reuse, R140, R28 ;  /* 0x0000008c801c723c */ /* 0x040fe2000004181c */
[----:B------:R2:W-:Y:S07]  /*e020*/  LDGSTS.E.BYPASS.LTC128B.128 [R232+0x5000], [R2.64], !P6 ;  /* 0x0500000002e87fae */ /* 0x0005ee000f101d46 */
[C---:B------:R-:W-:Y:S01]  /*e030*/  HMMA.16816.F32.BF16 R32, R128.reuse, R142, R32 ;  /* 0x0000008e8020723c */ /* 0x040fe20000041820 */
[----:B------:R-:W-:Y:S07]  /*e040*/  LDSM.16.M88.4 R72, [R202+0x8900] ;  /* 0x00890000ca48783b */ /* 0x000fee0000000200 */
[C---:B------:R-:W-:Y:S01]  /*e050*/  HMMA.16816.F32.BF16 R36, R128.reuse, R144, R36 ;  /* 0x000000908024723c */ /* 0x040fe20000041824 */
[----:B------:R-:W0:Y:S07]  /*e060*/  LDGDEPBAR ;  /* 0x00000000000079af */ /* 0x000e2e0000000000 */
[C---:B------:R-:W-:Y:S01]  /*e070*/  HMMA.16816.F32.BF16 R40, R128.reuse, R146, R40 ;  /* 0x000000928028723c */ /* 0x040fe20000041828 */
[----:B-----5:R-:W3:Y:S07]  /*e080*/  LDSM.16.M88.4 R156, [R202+0x8100] ;  /* 0x00810000ca9c783b */ /* 0x020eee0000000200 */
[C---:B------:R-:W-:Y:S01]  /*e090*/  HMMA.16816.F32.BF16 R44, R128.reuse, R148, R44 ;  /* 0x00000094802c723c */ /* 0x040fe2000004182c */
[----:B------:R-:W4:Y:S07]  /*e0a0*/  LDSM.16.M88.4 R132, [R202+0x9100] ;  /* 0x00910000ca84783b */ /* 0x000f2e0000000200 */
[----:B------:R-:W-:Y:S01]  /*e0b0*/  HMMA.16816.F32.BF16 R48, R128, R150, R48 ;  /* 0x000000968030723c */ /* 0x000fe20000041830 */
[----:B-1----:R-:W1:Y:S08]  /*e0c0*/  LDSM.16.M88.4 R160, [R202+0x9900] ;  /* 0x00990000caa0783b */ /* 0x002e700000000200 */
[----:B------:R-:W5:Y:S08]  /*e0d0*/  LDSM.16.M88.4 R164, [R202+0xa100] ;  /* 0x00a10000caa4783b */ /* 0x000f700000000200 */
[----:B------:R-:W1:Y:S01]  /*e0e0*/  LDSM.16.M88.4 R168, [R202+0xa900] ;  /* 0x00a90000caa8783b */ /* 0x000e620000000200 */
[C---:B---3--:R-:W-:Y:S07]  /*e0f0*/  HMMA.16816.F32.BF16 R4, R152.reuse, R156, R4 ;  /* 0x0000009c9804723c */ /* 0x048fee0000041804 */
[----:B------:R-:W3:Y:S01]  /*e100*/  LDSM.16.M88.4 R136, [R199] ;  /* 0x00000000c788783b */ /* 0x000ee20000000200 */
[C---:B------:R-:W-:Y:S07]  /*e110*/  HMMA.16816.F32.BF16 R8, R152.reuse, R158, R8 ;  /* 0x0000009e9808723c */ /* 0x040fee0000041808 */
[----:B------:R-:W2:Y:S01]  /*e120*/  LDSM.16.M88.4 R140, [R199+0x800] ;  /* 0x00080000c78c783b */ /* 0x000ea20000000200 */
[C---:B------:R-:W-:Y:S07]  /*e130*/  HMMA.16816.F32.BF16 R12, R152.reuse, R72, R12 ;  /* 0x00000048980c723c */ /* 0x040fee000004180c */
[----:B------:R-:W2:Y:S01]  /*e140*/  LDSM.16.M88.4 R144, [R199+0x1000] ;  /* 0x00100000c790783b */ /* 0x000ea20000000200 */
[C---:B------:R-:W-:Y:S07]  /*e150*/  HMMA.16816.F32.BF16 R16, R152.reuse, R74, R16 ;  /* 0x0000004a9810723c */ /* 0x040fee0000041810 */
[----:B------:R-:W2:Y:S01]  /*e160*/  LDSM.16.M88.4 R148, [R199+0x1800] ;  /* 0x00180000c794783b */ /* 0x000ea20000000200 */
[C---:B----4-:R-:W-:Y:S07]  /*e170*/  HMMA.16816.F32.BF16 R20, R152.reuse, R132, R20 ;  /* 0x000000849814723c */ /* 0x050fee0000041814 */
[----:B------:R-:W4:Y:S01]  /*e180*/  LDSM.16.M88.4 R156, [R199+0x2000] ;  /* 0x00200000c79c783b */ /* 0x000f220000000200 */
[C---:B------:R-:W-:Y:S07]  /*e190*/  HMMA.16816.F32.BF16 R24, R152.reuse, R134, R24 ;  /* 0x000000869818723c */ /* 0x040fee0000041818 */
[----:B------:R-:W2:Y:S01]  /*e1a0*/  LDSM.16.M88.4 R72, [R199+0x2800] ;  /* 0x00280000c748783b */ /* 0x000ea20000000200 */
[C---:B-1----:R-:W-:Y:S07]  /*e1b0*/  HMMA.16816.F32.BF16 R28, R152.reuse, R160, R28 ;  /* 0x000000a0981c723c */ /* 0x042fee000004181c */
[----:B------:R-:W1:Y:S01]  /*e1c0*/  LDSM.16.M88.4 R132, [R196+0xb100] ;  /* 0x00b10000c484783b */ /* 0x000e620000000200 */
[C---:B------:R-:W-:Y:S07]  /*e1d0*/  HMMA.16816.F32.BF16 R32, R152.reuse, R162, R32 ;  /* 0x000000a29820723c */ /* 0x040fee0000041820 */
[----:B------:R-:W1:Y:S01]  /*e1e0*/  LDSM.16.M88.4 R160, [R196+0xb900] ;  /* 0x00b90000c4a0783b */ /* 0x000e620000000200 */
[C---:B-----5:R-:W-:Y:S07]  /*e1f0*/  HMMA.16816.F32.BF16 R36, R152.reuse, R164, R36 ;  /* 0x000000a49824723c */ /* 0x060fee0000041824 */
[----:B------:R-:W-:Y:S01]  /*e200*/  LDSM.16.M88.4 R188, [R202+0xd900] ;  /* 0x00d90000cabc783b */ /* 0x000fe20000000200 */
[C---:B------:R-:W-:Y:S07]  /*e210*/  HMMA.16816.F32.BF16 R40, R152.reuse, R166, R40 ;  /* 0x000000a69828723c */ /* 0x040fee0000041828 */
[----:B------:R-:W5:Y:S01]  /*e220*/  LDSM.16.M88.4 R164, [R196+0xc100] ;  /* 0x00c10000c4a4783b */ /* 0x000f620000000200 */
[C---:B------:R-:W-:Y:S08]  /*e230*/  HMMA.16816.F32.BF16 R44, R152.reuse, R168, R44 ;  /* 0x000000a8982c723c */ /* 0x040ff0000004182c */
[----:B------:R-:W-:Y:S01]  /*e240*/  HMMA.16816.F32.BF16 R48, R152, R170, R48 ;  /* 0x000000aa9830723c */ /* 0x000fe20000041830 */
[----:B------:R-:W1:Y:S07]  /*e250*/  LDSM.16.M88.4 R168, [R196+0xc900] ;  /* 0x00c90000c4a8783b */ /* 0x000e6e0000000200 */
[C---:B---3--:R-:W-:Y:S08]  /*e260*/  HMMA.16816.F32.BF16 R4, R172.reuse, R136, R4 ;  /* 0x00000088ac04723c */ /* 0x048ff00000041804 */
[C---:B------:R-:W-:Y:S01]  /*e270*/  HMMA.16816.F32.BF16 R8, R172.reuse, R138, R8 ;  /* 0x0000008aac08723c */ /* 0x040fe20000041808 */
[----:B------:R-:W3:Y:S07]  /*e280*/  LDSM.16.M88.4 R136, [R196+0xd100] ;  /* 0x00d10000c488783b */ /* 0x000eee0000000200 */
[C---:B--2---:R-:W-:Y:S08]  /*e290*/  HMMA.16816.F32.BF16 R12, R172.reuse, R140, R12 ;  /* 0x0000008cac0c723c */ /* 0x044ff0000004180c */
[C---:B------:R-:W-:Y:S01]  /*e2a0*/  HMMA.16816.F32.BF16 R16, R172.reuse, R142, R16 ;  /* 0x0000008eac10723c */ /* 0x040fe20000041810 */
[----:B------:R-:W2:Y:S07]  /*e2b0*/  LDSM.16.M88.4 R140, [R196+0xd900] ;  /* 0x00d90000c48c783b */ /* 0x000eae0000000200 */
[C---:B------:R-:W-:Y:S08]  /*e2c0*/  HMMA.16816.F32.BF16 R20, R172.reuse, R144, R20 ;  /* 0x00000090ac14723c */ /* 0x040ff00000041814 */
[C---:B------:R-:W-:Y:S01]  /*e2d0*/  HMMA.16816.F32.BF16 R24, R172.reuse, R146, R24 ;  /* 0x00000092ac18723c */ /* 0x040fe20000041818 */
[----:B------:R-:W1:Y:S07]  /*e2e0*/  LDSM.16.M88.4 R144, [R209] ;  /* 0x00000000d190783b */ /* 0x000e6e0000000200 */
[C---:B------:R-:W-:Y:S08]  /*e2f0*/  HMMA.16816.F32.BF16 R28, R172.reuse, R148, R28 ;  /* 0x00000094ac1c723c */ /* 0x040ff0000004181c */
[C---:B------:R-:W-:Y:S01]  /*e300*/  HMMA.16816.F32.BF16 R32, R172.reuse, R150, R32 ;  /* 0x00000096ac20723c */ /* 0x040fe20000041820 */
[----:B------:R-:W2:Y:S07]  /*e310*/  LDSM.16.M88.4 R148, [R208] ;  /* 0x00000000d094783b */ /* 0x000eae0000000200 */
[C---:B----4-:R-:W-:Y:S08]  /*e320*/  HMMA.16816.F32.BF16 R36, R172.reuse, R156, R36 ;  /* 0x0000009cac24723c */ /* 0x050ff00000041824 */
[C---:B------:R-:W-:Y:S01]  /*e330*/  HMMA.16816.F32.BF16 R40, R172.reuse, R158, R40 ;  /* 0x0000009eac28723c */ /* 0x040fe20000041828 */
[----:B------:R-:W-:Y:S07]  /*e340*/  LDSM.16.M88.4 R156, [R205] ;  /* 0x00000000cd9c783b */ /* 0x000fee0000000200 */
[C---:B------:R-:W-:Y:S08]  /*e350*/  HMMA.16816.F32.BF16 R44, R172.reuse, R72, R44 ;  /* 0x00000048ac2c723c */ /* 0x040ff0000004182c */
[----:B------:R-:W-:Y:S01]  /*e360*/  HMMA.16816.F32.BF16 R48, R172, R74, R48 ;  /* 0x0000004aac30723c */ /* 0x000fe20000041830 */
[----:B------:R-:W4:Y:S07]  /*e370*/  LDSM.16.M88.4 R72, [R207] ;  /* 0x00000000cf48783b */ /* 0x000f2e0000000200 */
[C---:B-1----:R-:W-:Y:S08]  /*e380*/  HMMA.16816.F32.BF16 R4, R176.reuse, R132, R4 ;  /* 0x00000084b004723c */ /* 0x042ff00000041804 */
[C---:B------:R-:W-:Y:S01]  /*e390*/  HMMA.16816.F32.BF16 R8, R176.reuse, R134, R8 ;  /* 0x00000086b008723c */ /* 0x040fe20000041808 */
[----:B------:R-:W1:Y:S07]  /*e3a0*/  LDSM.16.M88.4 R132, [R206] ;  /* 0x00000000ce84783b */ /* 0x000e6e0000000200 */
[C---:B------:R-:W-:Y:S08]  /*e3b0*/  HMMA.16816.F32.BF16 R12, R176.reuse, R160, R12 ;  /* 0x000000a0b00c723c */ /* 0x040ff0000004180c */
[C---:B------:R-:W-:Y:S01]  /*e3c0*/  HMMA.16816.F32.BF16 R16, R176.reuse, R162, R16 ;  /* 0x000000a2b010723c */ /* 0x040fe20000041810 */
[----:B------:R-:W1:Y:S07]  /*e3d0*/  LDSM.16.M88.4 R160, [R204] ;  /* 0x00000000cca0783b */ /* 0x000e6e0000000200 */
[C---:B-----5:R-:W-:Y:S08]  /*e3e0*/  HMMA.16816.F32.BF16 R20, R176.reuse, R164, R20 ;  /* 0x000000a4b014723c */ /* 0x060ff00000041814 */
[C---:B------:R-:W-:Y:S01]  /*e3f0*/  HMMA.16816.F32.BF16 R24, R176.reuse, R166, R24 ;  /* 0x000000a6b018723c */ /* 0x040fe20000041818 */
[----:B------:R-:W5:Y:S07]  /*e400*/  LDSM.16.M88.4 R164, [R202+0xb100] ;  /* 0x00b10000caa4783b */ /* 0x000f6e0000000200 */
[C---:B------:R-:W-:Y:S08]  /*e410*/  HMMA.16816.F32.BF16 R28, R176.reuse, R168, R28 ;  /* 0x000000a8b01c723c */ /* 0x040ff0000004181c */
[C---:B------:R-:W-:Y:S01]  /*e420*/  HMMA.16816.F32.BF16 R32, R176.reuse, R170, R32 ;  /* 0x000000aab020723c */ /* 0x040fe20000041820 */
[----:B------:R-:W-:Y:S07]  /*e430*/  LDSM.16.M88.4 R168, [R202+0xd100] ;  /* 0x00d10000caa8783b */ /* 0x000fee0000000200 */
[C---:B---3--:R-:W-:Y:S08]  /*e440*/  HMMA.16816.F32.BF16 R36, R176.reuse, R136, R36 ;  /* 0x00000088b024723c */ /* 0x048ff00000041824 */
[C---:B------:R-:W-:Y:S01]  /*e450*/  HMMA.16816.F32.BF16 R40, R176.reuse, R138, R40 ;  /* 0x0000008ab028723c */ /* 0x040fe20000041828 */
[----:B------:R-:W3:Y:S07]  /*e460*/  LDSM.16.M88.4 R136, [R202+0xb900] ;  /* 0x00b90000ca88783b */ /* 0x000eee0000000200 */
[C---:B--2---:R-:W-:Y:S08]  /*e470*/  HMMA.16816.F32.BF16 R44, R176.reuse, R140, R44 ;  /* 0x0000008cb02c723c */ /* 0x044ff0000004182c */
[----:B------:R-:W-:Y:S01]  /*e480*/  HMMA.16816.F32.BF16 R48, R176, R142, R48 ;  /* 0x0000008eb030723c */ /* 0x000fe20000041830 */
[----:B------:R-:W2:Y:S07]  /*e490*/  LDSM.16.M88.4 R140, [R202+0xc100] ;  /* 0x00c10000ca8c783b */ /* 0x000eae0000000200 */
[C---:B------:R-:W-:Y:S08]  /*e4a0*/  HMMA.16816.F32.BF16 R4, R180.reuse, R144, R4 ;  /* 0x00000090b404723c */ /* 0x040ff00000041804 */
[C---:B------:R-:W-:Y:S01]  /*e4b0*/  HMMA.16816.F32.BF16 R8, R180.reuse, R146, R8 ;  /* 0x00000092b408723c */ /* 0x040fe20000041808 */
[----:B------:R-:W2:Y:S07]  /*e4c0*/  LDSM.16.M88.4 R144, [R202+0xc900] ;  /* 0x00c90000ca90783b */ /* 0x000eae0000000200 */
[C---:B------:R-:W-:Y:S08]  /*e4d0*/  HMMA.16816.F32.BF16 R12, R180.reuse, R148, R12 ;  /* 0x00000094b40c723c */ /* 0x040ff0000004180c */
[C---:B------:R-:W-:Y:S01]  /*e4e0*/  HMMA.16816.F32.BF16 R16, R180.reuse, R150, R16 ;  /* 0x00000096b410723c */ /* 0x040fe20000041810 */
[----:B------:R-:W2:Y:S07]  /*e4f0*/  LDSM.16.M88.4 R148, [R199+0x3000] ;  /* 0x00300000c794783b */ /* 0x000eae0000000200 */
[C---:B----4-:R-:W-:Y:S08]  /*e500*/  HMMA.16816.F32.BF16 R20, R180.reuse, R72, R20 ;  /* 0x00000048b414723c */ /* 0x050ff00000041814 */
[C---:B------:R-:W-:Y:S01]  /*e510*/  HMMA.16816.F32.BF16 R24, R180.reuse, R74, R24 ;  /* 0x0000004ab418723c */ /* 0x040fe20000041818 */
[----:B------:R-:W4:Y:S07]  /*e520*/  LDSM.16.M88.4 R72, [R199+0x3800] ;  /* 0x00380000c748783b */ /* 0x000f2e0000000200 */
[C---:B-1----:R-:W-:Y:S08]  /*e530*/  HMMA.16816.F32.BF16 R28, R180.reuse, R132, R28 ;  /* 0x00000084b41c723c */ /* 0x042ff0000004181c */
[C---:B------:R-:W-:Y:S08]  /*e540*/  HMMA.16816.F32.BF16 R32, R180.reuse, R134, R32 ;  /* 0x00000086b420723c */ /* 0x040ff00000041820 */
[C---:B------:R-:W-:Y:S08]  /*e550*/  HMMA.16816.F32.BF16 R36, R180.reuse, R156, R36 ;  /* 0x0000009cb424723c */ /* 0x040ff00000041824 */
[C---:B------:R-:W-:Y:S08]  /*e560*/  HMMA.16816.F32.BF16 R40, R180.reuse, R158, R40 ;  /* 0x0000009eb428723c */ /* 0x040ff00000041828 */
[C---:B------:R-:W-:Y:S08]  /*e570*/  HMMA.16816.F32.BF16 R44, R180.reuse, R160, R44 ;  /* 0x000000a0b42c723c */ /* 0x040ff0000004182c */
[----:B------:R-:W-:Y:S08]  /*e580*/  HMMA.16816.F32.BF16 R48, R180, R162, R48 ;  /* 0x000000a2b430723c */ /* 0x000ff00000041830 */
[C---:B-----5:R-:W-:Y:S08]  /*e590*/  HMMA.16816.F32.BF16 R4, R184.reuse, R164, R4 ;  /* 0x000000a4b804723c */ /* 0x060ff00000041804 */
[C---:B------:R-:W-:Y:S08]  /*e5a0*/  HMMA.16816.F32.BF16 R8, R184.reuse, R166, R8 ;  /* 0x000000a6b808723c */ /* 0x040ff00000041808 */
[C---:B---3--:R-:W-:Y:S08]  /*e5b0*/  HMMA.16816.F32.BF16 R12, R184.reuse, R136, R12 ;  /* 0x00000088b80c723c */ /* 0x048ff0000004180c */
[C---:B------:R-:W-:Y:S08]  /*e5c0*/  HMMA.16816.F32.BF16 R16, R184.reuse, R138, R16 ;  /* 0x0000008ab810723c */ /* 0x040ff00000041810 */
[C---:B--2---:R-:W-:Y:S08]  /*e5d0*/  HMMA.16816.F32.BF16 R20, R184.reuse, R140, R20 ;  /* 0x0000008cb814723c */ /* 0x044ff00000041814 */
        /* <DEDUP_REMOVED lines=9> */
[C---:B----4-:R-:W-:Y:S08]  /*e670*/  HMMA.16816.F32.BF16 R12, R192.reuse, R72, R12 ;  /* 0x00000048c00c723c */ /* 0x050ff0000004180c */
        /* <DEDUP_REMOVED lines=81> */
[----:B-----5:R-:W-:Y:S02]  /*eb90*/  FMUL.FTZ R36, R48, c[0x0][0x320] ;  /* 0x0000c80030247a20 */ /* 0x020fe40000410000 */
[----:B------:R-:W-:Y:S02]  /*eba0*/  FMUL.FTZ R50, R50, c[0x0][0x320] ;  /* 0x0000c80032327a20 */ /* 0x000fe40000410000 */
[----:B------:R-:W-:Y:S01]  /*ebb0*/  FMUL.FTZ R51, R51, c[0x0][0x320] ;  /* 0x0000c80033337a20 */ /* 0x000fe20000410000 */
[----:B------:R2:W2:Y:S01]  /*ebc0*/  MUFU.TANH R73, R24 ;  /* 0x0000001800497308 */ /* 0x0004a20000002400 */
[----:B-1----:R-:W-:Y:S09]  /*ebd0*/  FMUL.FTZ R37, R49, c[0x0][0x320] ;  /* 0x0000c80031257a20 */ /* 0x002ff20000410000 */
        /* <DEDUP_REMOVED lines=27> */
[----:B------:R-:W-:Y:S03]  /*ed90*/  IMAD.MOV.U32 R216, RZ, RZ, RZ ;  /* 0x000000ffffd87224 */ /* 0x000fe600078e00ff */
[----:B------:R-:W3:Y:S04]  /*eda0*/  LDL.64 R224, [R1+0x18] ;  /* 0x0000180001e07983 */ /* 0x000ee80000100a00 */
        /* <DEDUP_REMOVED lines=22> */
[----:B------:R-:W-:Y:S03]  /*ef10*/  IMAD.IADD R222, R225, 0x1, R222 ;  /* 0x00000001e1de7824 */ /* 0x000fe600078e02de */
[----:B------:R-:W-:Y:S02]  /*ef20*/  IADD3 R3, R3, R0, RZ ;  /* 0x0000000003037210 */ /* 0x000fe40007ffe0ff */
        /* <DEDUP_REMOVED lines=8> */
[----:B------:R-:W-:Y:S04]  /*efb0*/  SHFL.IDX PT, R6, R2, 0x1, 0x181f ;  /* 0x00381f0002067f89 */ /* 0x000fe800000e0000 */
[----:B------:R-:W2:Y:S04]  /*efc0*/  SHFL.IDX PT, R3, R2, RZ, 0x181f ;  /* 0x00181fff02037589 */ /* 0x000ea800000e0000 */
[----:B------:R-:W3:Y:S04]  /*efd0*/  SHFL.IDX PT, R4, R0, RZ, 0x181f ;  /* 0x00181fff00047589 */ /* 0x000ee800000e0000 */
[----:B------:R-:W4:Y:S04]  /*efe0*/  SHFL.IDX PT, R5, R0, 0x1, 0x181f ;  /* 0x00381f0000057f89 */ /* 0x000f2800000e0000 */
[----:B------:R-:W5:Y:S04]  /*eff0*/  SHFL.IDX PT, R2, R2, 0x2, 0x181f ;  /* 0x00581f0002027f89 */ /* 0x000f6800000e0000 */
[----:B------:R-:W1:Y:S01]  /*f000*/  SHFL.IDX PT, R0, R0, 0x2, 0x181f ;  /* 0x00581f0000007f89 */ /* 0x000e6200000e0000 */
[C---:B--2---:R-:W-:Y:S05]  /*f010*/  IADD3 R12, P0, R3.reuse, R240, RZ ;  /* 0x000000f0030c7210 */ /* 0x044fea0007f1e0ff */
[C-C-:B---3--:R-:W-:Y:S01]  /*f020*/  IMAD.X R13, R4.reuse, 0x1, R221.reuse, P0 ;  /* 0x00000001040d7824 */ /* 0x148fe200000e06dd */
[----:B------:R-:W-:Y:S04]  /*f030*/  IADD3 R10, P0, R3, R218, RZ ;  /* 0x000000da030a7210 */ /* 0x000fe80007f1e0ff */
[----:B------:R2:W-:Y:S01]  /*f040*/  LDGSTS.E.BYPASS.LTC128B.128 [R219+0x8100], [R12.64], !P2 ;  /* 0x081000000cdb7fae */ /* 0x0005e2000d101d46 */
[----:B------:R-:W-:Y:S02]  /*f050*/  IADD3.X R11, R4, R220, RZ, P0, !PT ;  /* 0x000000dc040b7210 */ /* 0x000fe400007fe4ff */
[C---:B------:R-:W-:Y:S03]  /*f060*/  IADD3 R8, P0, R6.reuse, R240, RZ ;  /* 0x000000f006087210 */ /* 0x040fe60007f1e0ff */
[----:B------:R2:W-:Y:S02]  /*f070*/  LDGSTS.E.BYPASS.LTC128B.128 [R219+0xb100], [R10.64], !P6 ;  /* 0x0b1000000adb7fae */ /* 0x0005e4000f101d46 */
[C---:B----4-:R-:W-:Y:S01]  /*f080*/  IMAD.X R9, R5.reuse, 0x1, R221, P0 ;  /* 0x0000000105097824 */ /* 0x050fe200000e06dd */
[----:B------:R-:W-:Y:S04]  /*f090*/  IADD3 R6, P0, R6, R218, RZ ;  /* 0x000000da06067210 */ /* 0x000fe80007f1e0ff */
[----:B------:R2:W-:Y:S01]  /*f0a0*/  LDGSTS.E.BYPASS.LTC128B.128 [R219+0x9100], [R8.64], !P2 ;  /* 0x0910000008db7fae */ /* 0x0005e2000d101d46 */
[--C-:B------:R-:W-:Y:S01]  /*f0b0*/  IMAD.X R7, R5, 0x1, R220.reuse, P0 ;  /* 0x0000000105077824 */ /* 0x100fe200000e06dc */
[----:B-----5:R-:W-:Y:S04]  /*f0c0*/  IADD3 R4, P0, R2, R240, RZ ;  /* 0x000000f002047210 */ /* 0x020fe80007f1e0ff */
[----:B------:R2:W-:Y:S01]  /*f0d0*/  LDGSTS.E.BYPASS.LTC128B.128 [R219+0xc100], [R6.64], !P6 ;  /* 0x0c10000006db7fae */ /* 0x0005e2000f101d46 */
[----:B-1----:R-:W-:Y:S02]  /*f0e0*/  IADD3.X R5, R0, R221, RZ, P0, !PT ;  /* 0x000000dd00057210 */ /* 0x002fe400007fe4ff */
[----:B------:R-:W-:Y:S03]  /*f0f0*/  IADD3 R2, P0, R2, R218, RZ ;  /* 0x000000da02027210 */ /* 0x000fe60007f1e0ff */
[----:B------:R2:W-:Y:S02]  /*f100*/  LDGSTS.E.BYPASS.LTC128B.128 [R219+0xa100], [R4.64], !P2 ;  /* 0x0a10000004db7fae */ /* 0x0005e4000d101d46 */
[----:B------:R-:W-:Y:S05]  /*f110*/  IMAD.X R3, R0, 0x1, R220, P0 ;  /* 0x0000000100037824 */ /* 0x000fea00000e06dc */
[----:B------:R2:W-:Y:S03]  /*f120*/  LDGSTS.E.BYPASS.LTC128B.128 [R219+0xd100], [R2.64], !P6 ;  /* 0x0d10000002db7fae */ /* 0x0005e6000f101d46 */
.L_x_274:
        /* <DEDUP_REMOVED lines=9> */
[----:B---3--:R-:W-:Y:S01]  /*f1c0*/  IADD3 R2, -R3, 0x1, R0 ;  /* 0x0000000103027810 */ /* 0x008fe20007ffe100 */
[----:B------:R-:W-:Y:S03]  /*f1d0*/  IMAD.IADD R8, R0, 0x1, -R3 ;  /* 0x0000000100087824 */ /* 0x000fe600078e0a03 */
[----:B----4-:R-:W-:Y:S04]  /*f1e0*/  IADD3 R2, -R45, R2, R252 ;  /* 0x000000022d027210 */ /* 0x010fe80007ffe1fc */
[C---:B------:R-:W-:Y:S02]  /*f1f0*/  IADD3 R6, R2.reuse, UR4, RZ ;  /* 0x0000000402067c10 */ /* 0x040fe4000fffe0ff */
[----:B------:R-:W-:Y:S04]  /*f200*/  IADD3 R7, R2, c[0x0][0x328], RZ ;  /* 0x0000ca0002077a10 */ /* 0x000fe80007ffe0ff */
[----:B--2---:R-:W-:Y:S01]  /*f210*/  IADD3 R3, R7, R4, RZ ;  /* 0x0000000407037210 */ /* 0x004fe20007ffe0ff */
        /* <DEDUP_REMOVED lines=15> */
.L_x_277:
[----:B------:R-:W-:Y:S04]  /*f310*/  MOV R9, c[0x0][0x32c] ;  /* 0x0000cb0000097a02 */ /* 0x000fe80000000f00 */
[----:B------:R-:W-:Y:S11]  /*f320*/  ISETP.NE.AND P0, PT, R9, 0x1, PT ;  /* 0x000000010900780c */ /* 0x000ff60003f05270 */
[----:B------:R-:W-:Y:S02]  /*f330*/  @!UPT UIADD3 URZ, URZ, URZ, URZ ;  /* 0x0000003f3f3ff290 */ /* 0x000fe4000fffe03f */
[----:B------:R-:W-:Y:S05]  /*f340*/  @P0 IMAD.HI.U32 R9, R4, c[0x0][0x330], RZ ;  /* 0x0000cc0004090a27 */ /* 0x000fea00078e00ff */
[----:B------:R-:W-:Y:S02]  /*f350*/  @P0 SHF.R.U32.HI R4, RZ, c[0x0][0x334], R9 ;  /* 0x0000cd00ff040a19 */ /* 0x000fe40000011609 */
.L_x_278:
[----:B------:R-:W-:Y:S05]  /*f360*/  BSYNC B0 ;  /* 0x0000000000007941 */ /* 0x000fea0003800000 */
.L_x_276:
[----:B------:R-:W-:Y:S05]  /*f370*/  IMAD R4, R4, c[0x0][0x32c], R8 ;  /* 0x0000cb0004047a24 */ /* 0x000fea00078e0208 */
[----:B------:R-:W-:Y:S02]  /*f380*/  IADD3 R9, R4, c[0x0][0x32c], RZ ;  /* 0x0000cb0004097a10 */ /* 0x000fe40007ffe0ff */
[----:B------:R-:W-:Y:S02]  /*f390*/  IMNMX R2, R2, R4, !PT ;  /* 0x0000000402027217 */ /* 0x000fe40007800200 */
[----:B------:R-:W-:Y:S02]  /*f3a0*/  IMNMX R3, R3, R9, PT ;  /* 0x0000000903037217 */ /* 0x000fe40003800200 */
.L_x_275:
[C---:B------:R-:W-:Y:S02]  /*f3b0*/  ISETP.GE.AND P0, PT, R0.reuse, 0x2, PT ;  /* 0x000000020000780c */ /* 0x040fe40003f06270 */
[----:B------:R-:W-:Y:S02]  /*f3c0*/  ISETP.GE.AND P2, PT, R0, 0x9, PT ;  /* 0x000000090000780c */ /* 0x000fe40003f46270 */
[----:B------:R-:W-:Y:S02]  /*f3d0*/  P2R R14, PR, RZ, 0x1 ;  /* 0x00000001ff0e7803 */ /* 0x000fe40000000000 */
[----:B------:R-:W-:Y:S02]  /*f3e0*/  ISETP.GT.AND P0, PT, R2, 0x1, !P0 ;  /* 0x000000010200780c */ /* 0x000fe40004704270 */
[----:B------:R-:W-:Y:S02]  /*f3f0*/  P2R R15, PR, RZ, 0x4 ;  /* 0x00000004ff0f7803 */ /* 0x000fe40000000000 */
[C---:B------:R-:W-:Y:S04]  /*f400*/  ISETP.LT.OR P0, PT, R3.reuse, 0x2, P0 ;  /* 0x000000020300780c */ /* 0x040fe80000701670 */
        /* <DEDUP_REMOVED lines=98> */
[----:B------:R-:W-:Y:S04]  /*fa30*/  ISETP.LT.OR P0, PT, R3, 0x52, P0 ;  /* 0x000000520300780c */ /* 0x000fe80000701670 */
[----:B------:R-:W-:Y:S02]  /*fa40*/  FSEL R169, R17, -INF , !P0 ;  /* 0xff80000011a97808 */ /* 0x000fe40004000000 */
[----:B------:R-:W-:Y:S02]  /*fa50*/  ISETP.GT.AND P0, PT, R2, 0x58, !P2 ;  /* 0x000000580200780c */ /* 0x000fe40005704270 */
[----:B------:R-:W-:Y:S02]  /*fa60*/  P2R R17, PR, RZ, 0x4 ;  /* 0x00000004ff117803 */ /* 0x000fe40000000000 */
[C---:B------:R-:W-:Y:S02]  /*fa70*/  ISETP.LT.OR P0, PT, R3.reuse, 0x59, P0 ;  /* 0x000000590300780c */ /* 0x040fe40000701670 */
[----:B------:R-:W-:Y:S02]  /*fa80*/  ISETP.GE.AND P2, PT, R0, 0x1, PT ;  /* 0x000000010000780c */ /* 0x000fe40003f46270 */
[----:B------:R-:W-:Y:S02]  /*fa90*/  FSEL R171, R36, -INF , !P0 ;  /* 0xff80000024ab7808 */ /* 0x000fe40004000000 */
[----:B------:R-:W-:Y:S02]  /*faa0*/  ISETP.GT.AND P0, PT, R2, RZ, !P2 ;  /* 0x000000ff0200720c */ /* 0x000fe40005704270 */
[----:B------:R-:W-:Y:S02]  /*fab0*/  P2R R13, PR, RZ, 0x4 ;  /* 0x00000004ff0d7803 */ /* 0x000fe40000000000 */
[----:B------:R-:W-:Y:S02]  /*fac0*/  ISETP.LT.OR P0, PT, R3, 0x1, P0 ;  /* 0x000000010300780c */ /* 0x000fe40000701670 */
[----:B------:R-:W-:Y:S02]  /*fad0*/  ISETP.GE.AND P2, PT, R0, 0x5a, PT ;  /* 0x0000005a0000780c */ /* 0x000fe40003f46270 */
[----:B------:R-:W-:Y:S02]  /*fae0*/  FSEL R9, R161, -INF , !P0 ;  /* 0xff800000a1097808 */ /* 0x000fe40004000000 */
[----:B------:R-:W-:Y:S04]  /*faf0*/  ISETP.GT.AND P0, PT, R2, 0x59, !P2 ;  /* 0x000000590200780c */ /* 0x000fe80005704270 */
[----:B------:R-:W-:Y:S02]  /*fb00*/  ISETP.LT.OR P0, PT, R3, 0x5a, P0 ;  /* 0x0000005a0300780c */ /* 0x000fe40000701670 */
[----:B------:R-:W1:Y:S02]  /*fb10*/  SHFL.IDX PT, R3, R5, 0x1, 0x1c1f ;  /* 0x003c1f0005037f89 */ /* 0x000e6400000e0000 */
[----:B------:R-:W-:Y:S01]  /*fb20*/  FSEL R170, R37, -INF , !P0 ;  /* 0xff80000025aa7808 */ /* 0x000fe20004000000 */
[--C-:B-1----:R-:W-:Y:S02]  /*fb30*/  IMAD.IADD R2, R7, 0x1, R3.reuse ;  /* 0x0000000107027824 */ /* 0x102fe400078e0203 */
        /* <DEDUP_REMOVED lines=15> */
.L_x_281:
[----:B------:R-:W-:Y:S04]  /*fc30*/  MOV R4, c[0x0][0x32c] ;  /* 0x0000cb0000047a02 */ /* 0x000fe80000000f00 */
[----:B------:R-:W-:Y:S11]  /*fc40*/  ISETP.NE.AND P0, PT, R4, 0x1, PT ;  /* 0x000000010400780c */ /* 0x000ff60003f05270 */
[----:B------:R-:W-:Y:S02]  /*fc50*/  @!UPT UIADD3 URZ, URZ, URZ, URZ ;  /* 0x0000003f3f3ff290 */ /* 0x000fe4000fffe03f */
[----:B------:R-:W-:Y:S05]  /*fc60*/  @P0 IMAD.HI.U32 R4, R3, c[0x0][0x330], RZ ;  /* 0x0000cc0003040a27 */ /* 0x000fea00078e00ff */
[----:B------:R-:W-:Y:S02]  /*fc70*/  @P0 SHF.R.U32.HI R3, RZ, c[0x0][0x334], R4 ;  /* 0x0000cd00ff030a19 */ /* 0x000fe40000011604 */
.L_x_282:
[----:B------:R-:W-:Y:S05]  /*fc80*/  BSYNC B0 ;  /* 0x0000000000007941 */ /* 0x000fea0003800000 */
.L_x_280:
[----:B------:R-:W-:Y:S05]  /*fc90*/  IMAD R3, R3, c[0x0][0x32c], R8 ;  /* 0x0000cb0003037a24 */ /* 0x000fea00078e0208 */
[----:B------:R-:W-:Y:S02]  /*fca0*/  IADD3 R4, R3, c[0x0][0x32c], RZ ;  /* 0x0000cb0003047a10 */ /* 0x000fe40007ffe0ff */
[----:B------:R-:W-:Y:S02]  /*fcb0*/  IMNMX R0, R0, R3, !PT ;  /* 0x0000000300007217 */ /* 0x000fe40007800200 */
[----:B------:R-:W-:Y:S02]  /*fcc0*/  IMNMX R2, R2, R4, PT ;  /* 0x0000000402027217 */ /* 0x000fe40003800200 */
.L_x_279:
        /* <DEDUP_REMOVED lines=82> */
[----:B------:R-:W-:Y:S03]  /*101f0*/  ISETP.LT.OR P0, PT, R2, 0x2a, P0 ;  /* 0x0000002a0200780c */ /* 0x000fe60000701670 */
[----:B------:R-:W1:Y:S01]  /*10200*/  SHFL.BFLY PT, R13, R3, 0x2, 0x1f ;  /* 0x0c401f00030d7f89 */ /* 0x000e6200000e0000 */
        /* <DEDUP_REMOVED lines=13> */
[----:B------:R-:W-:Y:S02]  /*102e0*/  ISETP.GT.AND P0, PT, R0, 0x38, !P0 ;  /* 0x000000380000780c */ /* 0x000fe40004704270 */
[----:B-1----:R-:W-:Y:S02]  /*102f0*/  FMNMX.FTZ R3, R3, R13, !PT ;  /* 0x0000000d03037209 */ /* 0x002fe40007810000 */
        /* <DEDUP_REMOVED lines=20> */
[----:B------:R-:W-:Y:S01]  /*10440*/  FMUL.FTZ R132, R68, c[0x0][0x2d0] ;  /* 0x0000b40044847a20 */ /* 0x000fe20000410000 */
[----:B------:R-:W-:Y:S01]  /*10450*/  FMNMX.FTZ R6, R150, R6, !PT ;  /* 0x0000000696067209 */ /* 0x000fe20007810000 */
[----:B------:R-:W-:Y:S01]  /*10460*/  LDSM.16.MT88.4 R36, [R200+0x100] ;  /* 0x00010000c824783b */ /* 0x000fe20000004200 */
[----:B------:R-:W-:Y:S04]  /*10470*/  ISETP.GT.AND P0, PT, R0, 0x48, !P0 ;  /* 0x000000480000780c */ /* 0x000fe80004704270 */
[----:B------:R-:W-:Y:S04]  /*10480*/  ISETP.LT.OR P0, PT, R2, 0x49, P0 ;  /* 0x000000490200780c */ /* 0x000fe80000701670 */
[----:B------:R-:W-:Y:S02]  /*10490*/  FSEL R157, R42, -INF , !P0 ;  /* 0xff8000002a9d7808 */ /* 0x000fe40004000000 */
[----:B------:R-:W-:Y:S02]  /*104a0*/  ISETP.NE.AND P0, PT, R20, RZ, PT ;  /* 0x000000ff1400720c */ /* 0x000fe40003f05270 */
[----:B------:R-:W-:Y:S01]  /*104b0*/  FMNMX.FTZ R6, R157, R6, !PT ;  /* 0x000000069d067209 */ /* 0x000fe20007810000 */
[----:B------:R-:W-:Y:S01]  /*104c0*/  LDSM.16.MT88.4 R20, [R198+0x100] ;  /* 0x00010000c614783b */ /* 0x000fe20000004200 */
        /* <DEDUP_REMOVED lines=20> */
[----:B------:R-:W-:Y:S02]  /*10610*/  FMNMX.FTZ R0, R162, R0, !PT ;  /* 0x00000000a2007209 */ /* 0x000fe40007810000 */
[----:B------:R-:W-:Y:S02]  /*10620*/  FSEL R71, R51, -INF , !P0 ;  /* 0xff80000033477808 */ /* 0x000fe40004000000 */
[----:B------:R-:W-:Y:S02]  /*10630*/  FMNMX.FTZ R0, R163, R0, !PT ;  /* 0x00000000a3007209 */ /* 0x000fe40007810000 */
[----:B------:R-:W-:Y:S02]  /*10640*/  FSETP.NEU.FTZ.AND P0, PT, R68, -INF , PT ;  /* 0xff8000004400780b */ /* 0x000fe40003f1d000 */
[----:B------:R-:W-:Y:S02]  /*10650*/  FMNMX.FTZ R2, R71, R0, !PT ;  /* 0x0000000047027209 */ /* 0x000fe40007810000 */
[----:B------:R-:W-:Y:S03]  /*10660*/  FSEL R132, R132, RZ, P0 ;  /* 0x000000ff84847208 */ /* 0x000fe60000000000 */
[----:B------:R-:W1:Y:S02]  /*10670*/  SHFL.BFLY PT, R0, R2, 0x2, 0x1f ;  /* 0x0c401f0002007f89 */ /* 0x000e6400000e0000 */
[--C-:B------:R-:W-:Y:S02]  /*10680*/  FFMA.FTZ R6, R12, c[0x0][0x2d0], -R132.reuse ;  /* 0x0000b4000c067a23 */ /* 0x100fe40000010884 */
[--C-:B------:R-:W-:Y:S02]  /*10690*/  FFMA.FTZ R9, R9, c[0x0][0x2d0], -R132.reuse ;  /* 0x0000b40009097a23 */ /* 0x100fe40000010884 */
[----:B------:R-:W-:Y:S02]  /*106a0*/  MUFU.EX2 R237, R6 ;  /* 0x0000000600ed7308 */ /* 0x000fe40000000800 */
[----:B------:R-:W-:Y:S08]  /*106b0*/  LDSM.16.MT88.4 R12, [R197+0x100] ;  /* 0x00010000c50c783b */ /* 0x000ff00000004200 */
[----:B------:R-:W-:Y:S01]  /*106c0*/  MUFU.EX2 R236, R9 ;  /* 0x0000000900ec7308 */ /* 0x000fe20000000800 */
[----:B-1----:R-:W-:Y:S01]  /*106d0*/  FMNMX.FTZ R2, R2, R0, !PT ;  /* 0x0000000002027209 */ /* 0x002fe20007810000 */
[--C-:B------:R-:W-:Y:S08]  /*106e0*/  FFMA.FTZ R0, R10, c[0x0][0x2d0], -R132.reuse ;  /* 0x0000b4000a007a23 */ /* 0x100ff00000010884 */
[----:B------:R1:W2:Y:S01]  /*106f0*/  MUFU.EX2 R239, R0 ;  /* 0x0000000000ef7308 */ /* 0x0002a20000000800 */
[----:B------:R-:W3:Y:S01]  /*10700*/  SHFL.BFLY PT, R3, R2, 0x1, 0x1f ;  /* 0x0c201f0002037f89 */ /* 0x000ee200000e0000 */
[----:B-1----:R-:W-:Y:S01]  /*10710*/  FFMA.FTZ R0, R11, c[0x0][0x2d0], -R132 ;  /* 0x0000b4000b007a23 */ /* 0x002fe20000010884 */
[----:B---3--:R-:W-:Y:S02]  /*10720*/  FMNMX.FTZ R3, R3, R2, !PT ;  /* 0x0000000203037209 */ /* 0x008fe40007810000 */
[----:B--2---:R-:W-:Y:S05]  /*10730*/  F2FP.BF16.PACK_AB R72, R239, R236 ;  /* 0x000000ecef48723e */ /* 0x004fea00000010ff */
[----:B------:R1:W2:Y:S02]  /*10740*/  MUFU.EX2 R238, R0 ;  /* 0x0000000000ee7308 */ /* 0x0002a40000000800 */
        /* <DEDUP_REMOVED lines=11> */
[----:B------:R-:W4:Y:S01]  /*10800*/  MUFU.EX2 R234, R5 ;  /* 0x0000000500ea7308 */ /* 0x000f220000000800 */
[--C-:B-1----:R-:W-:Y:S02]  /*10810*/  FFMA.FTZ R0, R7, c[0x0][0x2d0], -R69.reuse ;  /* 0x0000b40007007a23 */ /* 0x102fe40000010845 */
[C---:B--2---:R-:W-:Y:S02]  /*10820*/  FMUL.FTZ R9, R2.reuse, R81 ;  /* 0x0000005102097220 */ /* 0x044fe40000410000 */
[C---:B------:R-:W-:Y:S05]  /*10830*/  FMUL.FTZ R16, R2.reuse, R88 ;  /* 0x0000005802107220 */ /* 0x040fea0000410000 */
[----:B------:R1:W-:Y:S01]  /*10840*/  MUFU.EX2 R233, R0 ;  /* 0x0000000000e97308 */ /* 0x0003e20000000800 */
[C---:B------:R-:W-:Y:S02]  /*10850*/  FMUL.FTZ R17, R2.reuse, R89 ;  /* 0x0000005902117220 */ /* 0x040fe40000410000 */
[----:B------:R-:W-:Y:S02]  /*10860*/  FMUL.FTZ R24, R2, R96 ;  /* 0x0000006002187220 */ /* 0x000fe40000410000 */
[--C-:B---3--:R-:W-:Y:S02]  /*10870*/  FFMA.FTZ R4, R8, c[0x0][0x2d0], -R69.reuse ;  /* 0x0000b40008047a23 */ /* 0x108fe40000010845 */
[C---:B------:R-:W-:Y:S02]  /*10880*/  FMUL.FTZ R8, R2.reuse, R80 ;  /* 0x0000005002087220 */ /* 0x040fe40000410000 */
[C---:B------:R-:W-:Y:S01]  /*10890*/  FMUL.FTZ R25, R2.reuse, R97 ;  /* 0x0000006102197220 */ /* 0x040fe20000410000 */
[----:B------:R-:W2:Y:S01]  /*108a0*/  MUFU.EX2 R230, R4 ;  /* 0x0000000400e67308 */ /* 0x000ea20000000800 */
[C---:B------:R-:W-:Y:S02]  /*108b0*/  FMUL.FTZ R32, R2.reuse, R104 ;  /* 0x0000006802207220 */ /* 0x040fe40000410000 */
[----:B------:R-:W-:Y:S01]  /*108c0*/  FMUL.FTZ R33, R2, R105 ;  /* 0x0000006902217220 */ /* 0x000fe20000410000 */
[----:B----4-:R-:W-:Y:S01]  /*108d0*/  F2FP.BF16.PACK_AB R73, R234, R235 ;  /* 0x000000ebea49723e */ /* 0x010fe200000010ff */
[C---:B------:R-:W-:Y:S02]  /*108e0*/  FMUL.FTZ R5, R2.reuse, R77 ;  /* 0x0000004d02057220 */ /* 0x040fe40000410000 */
[C---:B------:R-:W-:Y:S02]  /*108f0*/  FMUL.FTZ R52, R2.reuse, R52 ;  /* 0x0000003402347220 */ /* 0x040fe40000410000 */
[C---:B------:R-:W-:Y:S02]  /*10900*/  FMUL.FTZ R53, R2.reuse, R53 ;  /* 0x0000003502357220 */ /* 0x040fe40000410000 */
[C---:B------:R-:W-:Y:S02]  /*10910*/  FMUL.FTZ R56, R2.reuse, R56 ;  /* 0x0000003802387220 */ /* 0x040fe40000410000 */
[C---:B------:R-:W-:Y:S01]  /*10920*/  FMUL.FTZ R57, R2.reuse, R57 ;  /* 0x0000003902397220 */ /* 0x040fe20000410000 */
[----:B-1----:R-:W-:Y:S01]  /*10930*/  FSEL R0, R3, RZ, P0 ;  /* 0x000000ff03007208 */ /* 0x002fe20000000000 */
[C---:B------:R-:W-:Y:S01]  /*10940*/  FMUL.FTZ R60, R2.reuse, R60 ;  /* 0x0000003c023c7220 */ /* 0x040fe20000410000 */
        /* <DEDUP_REMOVED lines=15> */
[C---:B------:R-:W-:Y:S03]  /*10a40*/  HMMA.16816.F32.BF16 R4, R72.reuse, R12, R4 ;  /* 0x0000000c4804723c */ /* 0x040fe60000041804 */
        /* <DEDUP_REMOVED lines=323> */
[----:B------:R-:W-:Y:S01]  /*11e80*/  FADD.FTZ R2, R70, R0 ;  /* 0x0000000046027221 */ /* 0x000fe20000010000 */
[----:B------:R-:W-:Y:S01]  /*11e90*/  IADD3 R0, R215, -0x1, RZ ;  /* 0xffffffffd7007810 */ /* 0x000fe20007ffe0ff */
[----:B------:R-:W-:Y:S02]  /*11ea0*/  FADD.FTZ R249, R134, R4 ;  /* 0x0000000486f97221 */ /* 0x000fe40000010000 */
[----:B------:R-:W-:Y:S02]  /*11eb0*/  FADD.FTZ R250, R69, R2 ;  /* 0x0000000245fa7221 */ /* 0x000fe40000010000 */
[----:B------:R-:W-:Y:S02]  /*11ec0*/  IMAD.MOV.U32 R215, RZ, RZ, R0 ;  /* 0x000000ffffd77224 */ /* 0x000fe400078e0000 */
[----:B------:R-:W-:Y:S02]  /*11ed0*/  IMAD.MOV.U32 R69, RZ, RZ, R68 ;  /* 0x000000ffff457224 */ /* 0x000fe400078e0044 */
[----:B------:R-:W-:Y:S01]  /*11ee0*/  IMAD.MOV.U32 R70, RZ, RZ, R3 ;  /* 0x000000ffff467224 */ /* 0x000fe200078e0003 */
[----:B------:R-:W-:-:S05]  /*11ef0*/  @P0 BRA `(.L_x_283) ;  /* 0xffffbbf000000947 */ /* 0x000fca000383ffff */
.L_x_273:
[----:B-1----:R-:W1:Y:S01]  /*11f00*/  SHFL.BFLY PT, R4, R249, 0x2, 0x1f ;  /* 0x0c401f00f9047f89 */ /* 0x002e6200000e0000 */
        /* <DEDUP_REMOVED lines=14> */
[----:B------:R-:W1:Y:S08]  /*11ff0*/  @P1 MUFU.RCP R2, R4 ;  /* 0x0000000400021308 */ /* 0x000e700000001000 */
[----:B------:R-:W-:Y:S08]  /*12000*/  @P0 MUFU.RCP R0, R7 ;  /* 0x0000000700000308 */ /* 0x000ff00000001000 */
[----:B------:R2:W3:Y:S01]  /*12010*/  @P1 MUFU.LG2 R6, R4 ;  /* 0x0000000400061308 */ /* 0x0004e20000000c00 */
[----:B-1----:R-:W-:-:S02]  /*12020*/  FMUL.FTZ R76, R2, R76 ;  /* 0x0000004c024c7220 */ /* 0x002fc40000410000 */
[C---:B------:R-:W-:Y:S02]  /*12030*/  FMUL.FTZ R29, R2.reuse, R77 ;  /* 0x0000004d021d7220 */ /* 0x040fe40000410000 */
[C---:B------:R-:W-:Y:S02]  /*12040*/  FMUL.FTZ R80, R2.reuse, R80 ;  /* 0x0000005002507220 */ /* 0x040fe40000410000 */
[C---:B------:R-:W-:Y:S01]  /*12050*/  FMUL.FTZ R8, R2.reuse, R81 ;  /* 0x0000005102087220 */ /* 0x040fe20000410000 */
[----:B------:R-:W1:Y:S01]  /*12060*/  @P0 MUFU.LG2 R7, R7 ;  /* 0x0000000700070308 */ /* 0x000e620000000c00 */
[C---:B------:R-:W-:Y:S02]  /*12070*/  FMUL.FTZ R84, R2.reuse, R84 ;  /* 0x0000005402547220 */ /* 0x040fe40000410000 */
[C---:B------:R-:W-:Y:S02]  /*12080*/  FMUL.FTZ R85, R2.reuse, R85 ;  /* 0x0000005502557220 */ /* 0x040fe40000410000 */
[----:B------:R-:W-:-:S02]  /*12090*/  FMUL.FTZ R88, R2, R88 ;  /* 0x0000005802587220 */ /* 0x000fc40000410000 */
[C---:B------:R-:W-:Y:S01]  /*120a0*/  FMUL.FTZ R89, R2.reuse, R89 ;  /* 0x0000005902597220 */ /* 0x040fe20000410000 */
[----:B--2---:R-:W-:Y:S01]  /*120b0*/  @P1 MOV R4, 0x3f317218 ;  /* 0x3f31721800041802 */ /* 0x004fe20000000f00 */
        /* <DEDUP_REMOVED lines=23> */
[----:B------:R-:W-:Y:S01]  /*12230*/  FMUL.FTZ R14, R2, R65 ;  /* 0x00000041020e7220 */ /* 0x000fe20000410000 */
[----:B------:R-:W-:Y:S01]  /*12240*/  @P0 MOV R2, 0x3f317218 ;  /* 0x3f31721800020802 */ /* 0x000fe20000000f00 */
[----:B------:R-:W-:Y:S02]  /*12250*/  @P1 FMUL.FTZ R5, R4, c[0x0][0x2d0] ;  /* 0x0000b40004051a20 */ /* 0x000fe40000410000 */
[----:B---3--:R-:W-:Y:S02]  /*12260*/  @P1 FMUL.FTZ R6, R6, 0.69314718246459960938 ;  /* 0x3f31721806061820 */ /* 0x008fe40000410000 */
[----:B-1----:R-:W-:Y:S02]  /*12270*/  @P0 FMUL.FTZ R4, R7, 0.69314718246459960938 ;  /* 0x3f31721807040820 */ /* 0x002fe40000410000 */
[----:B------:R-:W-:Y:S02]  /*12280*/  @P0 FMUL.FTZ R2, R2, c[0x0][0x2d0] ;  /* 0x0000b40002020a20 */ /* 0x000fe40000410000 */
        /* <DEDUP_REMOVED lines=31> */
[----:B------:R-:W-:Y:S02]  /*12480*/  FMUL.FTZ R67, R0, R67 ;  /* 0x0000004300437220 */ /* 0x000fe40000410000 */
[----:B------:R-:W-:Y:S02]  /*12490*/  @P1 FFMA.FTZ R32, R5, R68, R6 ;  /* 0x0000004405201223 */ /* 0x000fe40000010006 */
[----:B------:R-:W-:Y:S02]  /*124a0*/  @P0 FFMA.FTZ R33, R2, R3, R4 ;  /* 0x0000000302210223 */ /* 0x000fe40000010004 */
.L_x_241:
[----:B------:R-:W1:Y:S02]  /*124b0*/  S2R R44, SR_CTAID.Y ;  /* 0x00000000002c7919 */ /* 0x000e640000002600 */
[----:B-1----:R-:W-:Y:S01]  /*124c0*/  SHF.R.S32.HI R36, RZ, 0x1f, R44 ;  /* 0x0000001fff247819 */ /* 0x002fe2000001142c */
[----:B------:R-:W-:Y:S05]  /*124d0*/  @P2 BRA `(.L_x_284) ;  /* 0x0000129000002947 */ /* 0x000fea0003800000 */
[----:B------:R-:W2:Y:S01]  /*124e0*/  LDL R37, [R1+0x24] ;  /* 0x0000240001257983 */ /* 0x000ea20000100800 */
[----:B------:R-:W-:Y:S02]  /*124f0*/  F2FP.BF16.PACK_AB R29, R29, R76 ;  /* 0x0000004c1d1d723e */ /* 0x000fe400000010ff */
[----:B------:R-:W-:Y:S01]  /*12500*/  F2FP.BF16.PACK_AB R79, R79, R78 ;  /* 0x0000004e4f4f723e */ /* 0x000fe200000010ff */
[----:B------:R-:W1:Y:S01]  /*12510*/  S2R R34, SR_TID.X ;  /* 0x0000000000227919 */ /* 0x000e620000002100 */
[----:B------:R-:W-:-:S02]  /*12520*/  F2FP.BF16.PACK_AB R8, R8, R80 ;  /* 0x000000500808723e */ /* 0x000fc400000010ff */
[----:B------:R-:W-:Y:S02]  /*12530*/  F2FP.BF16.PACK_AB R82, R83, R82 ;  /* 0x000000525352723e */ /* 0x000fe400000010ff */
[----:B------:R-:W-:Y:S02]  /*12540*/  F2FP.BF16.PACK_AB R5, R85, R84 ;  /* 0x000000545505723e */ /* 0x000fe400000010ff */
[----:B------:R-:W-:Y:S02]  /*12550*/  F2FP.BF16.PACK_AB R86, R87, R86 ;  /* 0x000000565756723e */ /* 0x000fe400000010ff */
[----:B------:R-:W-:Y:S02]  /*12560*/  F2FP.BF16.PACK_AB R6, R89, R88 ;  /* 0x000000585906723e */ /* 0x000fe400000010ff */
[----:B------:R-:W-:Y:S02]  /*12570*/  F2FP.BF16.PACK_AB R90, R91, R90 ;  /* 0x0000005a5b5a723e */ /* 0x000fe400000010ff */
[----:B------:R-:W-:-:S02]  /*12580*/  F2FP.BF16.PACK_AB R7, R93, R92 ;  /* 0x0000005c5d07723e */ /* 0x000fc400000010ff */
[----:B------:R-:W-:Y:S02]  /*12590*/  F2FP.BF16.PACK_AB R94, R95, R94 ;  /* 0x0000005e5f5e723e */ /* 0x000fe400000010ff */
[----:B------:R-:W-:Y:S02]  /*125a0*/  F2FP.BF16.PACK_AB R28, R28, R96 ;  /* 0x000000601c1c723e */ /* 0x000fe400000010ff */
[----:B------:R-:W-:Y:S02]  /*125b0*/  F2FP.BF16.PACK_AB R98, R99, R98 ;  /* 0x000000626362723e */ /* 0x000fe400000010ff */
[----:B------:R-:W-:Y:S02]  /*125c0*/  F2FP.BF16.PACK_AB R27, R27, R100 ;  /* 0x000000641b1b723e */ /* 0x000fe400000010ff */
[----:B------:R-:W-:Y:S02]  /*125d0*/  F2FP.BF16.PACK_AB R102, R103, R102 ;  /* 0x000000666766723e */ /* 0x000fe400000010ff */
[----:B-1----:R-:W-:-:S02]  /*125e0*/  SHF.R.S32.HI R35, RZ, 0x1f, R34 ;  /* 0x0000001fff237819 */ /* 0x002fc40000011422 */
[----:B------:R-:W-:Y:S02]  /*125f0*/  F2FP.BF16.PACK_AB R25, R25, R104 ;  /* 0x000000681919723e */ /* 0x000fe400000010ff */
[CC--:B------:R-:W-:Y:S02]  /*12600*/  LEA.HI R2, R35.reuse, R34.reuse, RZ, 0x2 ;  /* 0x0000002223027211 */ /* 0x0c0fe400078f10ff */
[----:B------:R-:W-:Y:S02]  /*12610*/  LEA.HI R31, R35, R34, RZ, 0x5 ;  /* 0x00000022231f7211 */ /* 0x000fe400078f28ff */
[--C-:B------:R-:W-:Y:S02]  /*12620*/  SHF.R.S32.HI R4, RZ, 0x2, R2.reuse ;  /* 0x00000002ff047819 */ /* 0x100fe40000011402 */
[----:B------:R-:W-:Y:S02]  /*12630*/  SHF.R.S32.HI R0, RZ, 0x1f, R2 ;  /* 0x0000001fff007819 */ /* 0x000fe40000011402 */
[----:B------:R-:W-:-:S02]  /*12640*/  SHF.R.S32.HI R30, RZ, 0x5, R31 ;  /* 0x00000005ff1e7819 */ /* 0x000fc4000001141f */
[----:B------:R-:W-:Y:S02]  /*12650*/  LEA.HI R0, R0, R4, RZ, 0x3 ;  /* 0x0000000400007211 */ /* 0x000fe400078f18ff */
[----:B------:R-:W-:Y:S02]  /*12660*/  F2FP.BF16.PACK_AB R107, R107, R106 ;  /* 0x0000006a6b6b723e */ /* 0x000fe400000010ff */
[----:B------:R-:W-:Y:S02]  /*12670*/  LOP3.LUT R0, R0, 0xfffffff8, RZ, 0xc0, !PT ;  /* 0xfffffff800007812 */ /* 0x000fe400078ec0ff */
[----:B------:R-:W-:Y:S02]  /*12680*/  F2FP.BF16.PACK_AB R24, R24, R108 ;  /* 0x0000006c1818723e */ /* 0x000fe400000010ff */
[----:B------:R-:W-:Y:S01]  /*12690*/  F2FP.BF16.PACK_AB R23, R23, R110 ;  /* 0x0000006e1717723e */ /* 0x000fe200000010ff */
[----:B------:R-:W-:Y:S01]  /*126a0*/  IMAD.IADD R4, R4, 0x1, -R0 ;  /* 0x0000000104047824 */ /* 0x000fe200078e0a00 */
[----:B------:R-:W-:-:S02]  /*126b0*/  LOP3.LUT R0, R2, 0xfffffffc, RZ, 0xc0, !PT ;  /* 0xfffffffc02007812 */ /* 0x000fc400078ec0ff */
[----:B------:R-:W-:Y:S01]  /*126c0*/  F2FP.BF16.PACK_AB R22, R22, R112 ;  /* 0x000000701616723e */ /* 0x000fe200000010ff */
[C---:B------:R-:W-:Y:S01]  /*126d0*/  IMAD.SHL.U32 R2, R4.reuse, 0x40, RZ ;  /* 0x0000004004027824 */ /* 0x040fe200078e00ff */
[----:B------:R-:W-:Y:S01]  /*126e0*/  LOP3.LUT R3, R4, 0x1, RZ, 0xc0, !PT ;  /* 0x0000000104037812 */ /* 0x000fe200078ec0ff */
[----:B------:R-:W-:Y:S01]  /*126f0*/  IMAD.IADD R26, R34, 0x1, -R0 ;  /* 0x00000001221a7824 */ /* 0x000fe200078e0a00 */
[----:B------:R-:W-:Y:S02]  /*12700*/  F2FP.BF16.PACK_AB R21, R21, R114 ;  /* 0x000000721515723e */ /* 0x000fe400000010ff */
[----:B------:R-:W-:Y:S01]  /*12710*/  LOP3.LUT R0, R2, 0x1c0, RZ, 0xc0, !PT ;  /* 0x000001c002007812 */ /* 0x000fe200078ec0ff */
[----:B------:R-:W-:Y:S01]  /*12720*/  IMAD R2, R30, 0x200, R26 ;  /* 0x000002001e027824 */ /* 0x000fe200078e021a */
[----:B------:R-:W-:Y:S02]  /*12730*/  ISETP.NE.U32.AND P0, PT, R3, 0x1, PT ;  /* 0x000000010300780c */ /* 0x000fe40003f05070 */
[----:B------:R-:W-:-:S02]  /*12740*/  LEA.HI R0, R0, R0, RZ, 0x1d ;  /* 0x0000000000007211 */ /* 0x000fc400078fe8ff */
        /* <DEDUP_REMOVED lines=8> */
[----:B------:R-:W-:Y:S02]  /*127d0*/  F2FP.BF16.PACK_AB R18, R18, R120 ;  /* 0x000000781212723e */ /* 0x000fe400000010ff */
[----:B------:R-:W-:-:S02]  /*127e0*/  F2FP.BF16.PACK_AB R17, R17, R122 ;  /* 0x0000007a1111723e */ /* 0x000fc400000010ff */
[C---:B------:R-:W-:Y:S02]  /*127f0*/  IADD3 R3, R0.reuse, 0x80, RZ ;  /* 0x0000008000037810 */ /* 0x040fe40007ffe0ff */
[C---:B------:R-:W-:Y:S02]  /*12800*/  IADD3 R2, R0.reuse, 0x70, RZ ;  /* 0x0000007000027810 */ /* 0x040fe40007ffe0ff */
[----:B------:R-:W-:Y:S01]  /*12810*/  @P0 IADD3 R2, R3, 0x10, RZ ;  /* 0x0000001003020810 */ /* 0x000fe20007ffe0ff */
[----:B------:R-:W-:Y:S01]  /*12820*/  IMAD.IADD R3, R0, 0x1, R4 ;  /* 0x0000000100037824 */ /* 0x000fe200078e0204 */
[----:B------:R-:W-:Y:S02]  /*12830*/  F2FP.BF16.PACK_AB R16, R16, R52 ;  /* 0x000000341010723e */ /* 0x000fe400000010ff */
[----:B------:R-:W-:Y:S01]  /*12840*/  F2FP.BF16.PACK_AB R13, R13, R54 ;  /* 0x000000360d0d723e */ /* 0x000fe200000010ff */
[----:B------:R-:W-:Y:S01]  /*12850*/  IMAD.IADD R4, R4, 0x1, R2 ;  /* 0x0000000104047824 */ /* 0x000fe200078e0202 */
[----:B------:R-:W-:-:S02]  /*12860*/  F2FP.BF16.PACK_AB R12, R12, R56 ;  /* 0x000000380c0c723e */ /* 0x000fc400000010ff */
[----:B------:R-:W-:Y:S02]  /*12870*/  F2FP.BF16.PACK_AB R11, R11, R58 ;  /* 0x0000003a0b0b723e */ /* 0x000fe400000010ff */
[----:B------:R-:W-:Y:S02]  /*12880*/  F2FP.BF16.PACK_AB R9, R61, R60 ;  /* 0x0000003c3d09723e */ /* 0x000fe400000010ff */
[----:B------:R-:W-:Y:S02]  /*12890*/  F2FP.BF16.PACK_AB R15, R15, R62 ;  /* 0x0000003e0f0f723e */ /* 0x000fe400000010ff */
[----:B------:R-:W-:Y:S01]  /*128a0*/  F2FP.BF16.PACK_AB R14, R14, R64 ;  /* 0x000000400e0e723e */ /* 0x000fe200000010ff */
[----:B------:R1:W-:Y:S01]  /*128b0*/  STS [R0+0x80], R29 ;  /* 0x0000801d00007388 */ /* 0x0003e20000000800 */
[----:B------:R-:W-:Y:S02]  /*128c0*/  F2FP.BF16.PACK_AB R10, R67, R10 ;  /* 0x0000000a430a723e */ /* 0x000fe400000010ff */
[----:B------:R-:W-:Y:S01]  /*128d0*/  ISETP.NE.U32.AND P0, PT, RZ, c[0x0][0x500], PT ;  /* 0x00014000ff007a0c */ /* 0x000fe20003f05070 */
[----:B------:R-:W-:Y:S01]  /*128e0*/  STS [R0+0x480], R79 ;  /* 0x0004804f00007388 */ /* 0x000fe20000000800 */
[----:B------:R-:W-:-:S02]  /*128f0*/  ISETP.NE.U32.AND P1, PT, RZ, c[0x0][0x508], PT ;  /* 0x00014200ff007a0c */ /* 0x000fc40003f25070 */
[----:B------:R-:W-:Y:S01]  /*12900*/  ISETP.NE.AND.EX P0, PT, RZ, c[0x0][0x504], PT, P0 ;  /* 0x00014100ff007a0c */ /* 0x000fe20003f05300 */
[----:B------:R3:W-:Y:S01]  /*12910*/  STS [R2], R8 ;  /* 0x0000000802007388 */ /* 0x0007e20000000800 */
[----:B------:R-:W-:-:S03]  /*12920*/  ISETP.NE.AND.EX P1, PT, RZ, c[0x0][0x50c], PT, P1 ;  /* 0x00014300ff007a0c */ /* 0x000fc60003f25310 */
[----:B------:R-:W-:Y:S04]  /*12930*/  STS [R2+0x400], R82 ;  /* 0x0004005202007388 */ /* 0x000fe80000000800 */
[----:B------:R4:W-:Y:S04]  /*12940*/  STS [R3+0x80], R5 ;  /* 0x0000800503007388 */ /* 0x0009e80000000800 */
[----:B------:R-:W-:Y:S04]  /*12950*/  STS [R3+0x480], R86 ;  /* 0x0004805603007388 */ /* 0x000fe80000000800 */
[----:B------:R4:W-:Y:S01]  /*12960*/  STS [R4], R6 ;  /* 0x0000000604007388 */ /* 0x0009e20000000800 */
[----:B-1----:R-:W-:-:S03]  /*12970*/  IMAD.MOV.U32 R29, RZ, RZ, 0x40 ;  /* 0x00000040ff1d7424 */ /* 0x002fc600078e00ff */
[----:B------:R-:W-:Y:S02]  /*12980*/  STS [R4+0x400], R90 ;  /* 0x0004005a04007388 */ /* 0x000fe40000000800 */
[----:B---3--:R-:W-:-:S05]  /*12990*/  SEL R8, R29, 0xffffffc0, !P2 ;  /* 0xffffffc01d087807 */ /* 0x008fca0005000000 */
[----:B----4-:R-:W-:-:S05]  /*129a0*/  IMAD.IADD R5, R0, 0x1, R8 ;  /* 0x0000000100057824 */ /* 0x010fca00078e0208 */
[----:B------:R1:W-:Y:S01]  /*129b0*/  STS [R5+0x80], R7 ;  /* 0x0000800705007388 */ /* 0x0003e20000000800 */
[----:B------:R-:W-:-:S03]  /*129c0*/  IMAD.IADD R6, R8, 0x1, R2 ;  /* 0x0000000108067824 */ /* 0x000fc600078e0202 */
[----:B------:R-:W-:Y:S04]  /*129d0*/  STS [R5+0x480], R94 ;  /* 0x0004805e05007388 */ /* 0x000fe80000000800 */
[----:B------:R-:W-:Y:S04]  /*129e0*/  STS [R6], R28 ;  /* 0x0000001c06007388 */ /* 0x000fe80000000800 */
[----:B------:R-:W-:Y:S01]  /*129f0*/  STS [R6+0x400], R98 ;  /* 0x0004006206007388 */ /* 0x000fe20000000800 */
[----:B-1----:R-:W-:Y:S02]  /*12a00*/  IMAD.IADD R7, R8, 0x1, R3 ;  /* 0x0000000108077824 */ /* 0x002fe400078e0203 */
[----:B------:R-:W-:-:S03]  /*12a10*/  IMAD.IADD R8, R4, 0x1, R8 ;  /* 0x0000000104087824 */ /* 0x000fc600078e0208 */
[----:B------:R-:W-:Y:S04]  /*12a20*/  STS [R7+0x80], R27 ;  /* 0x0000801b07007388 */ /* 0x000fe80000000800 */
[----:B------:R-:W-:Y:S04]  /*12a30*/  STS [R7+0x480], R102 ;  /* 0x0004806607007388 */ /* 0x000fe80000000800 */
[----:B------:R-:W-:Y:S04]  /*12a40*/  STS [R8], R25 ;  /* 0x0000001908007388 */ /* 0x000fe80000000800 */
        /* <DEDUP_REMOVED lines=8> */
[----:B------:R-:W-:Y:S04]  /*12ad0*/  STS [R4+0x4400], R17 ;  /* 0x0044001104007388 */ /* 0x000fe80000000800 */
[----:B------:R-:W-:Y:S04]  /*12ae0*/  STS [R5+0x4080], R16 ;  /* 0x0040801005007388 */ /* 0x000fe80000000800 */
[----:B------:R2:W-:Y:S01]  /*12af0*/  STS [R5+0x4480], R13 ;  /* 0x0044800d05007388 */ /* 0x0005e20000000800 */
[----:B-1----:R-:W-:-:S03]  /*12b00*/  IMAD.MOV.U32 R2, RZ, RZ, 0x4 ;  /* 0x00000004ff027424 */ /* 0x002fc600078e00ff */
[----:B------:R-:W-:Y:S04]  /*12b10*/  STS [R6+0x4000], R12 ;  /* 0x0040000c06007388 */ /* 0x000fe80000000800 */
[----:B------:R-:W-:Y:S04]  /*12b20*/  STS [R6+0x4400], R11 ;  /* 0x0044000b06007388 */ /* 0x000fe80000000800 */
[----:B------:R-:W-:Y:S04]  /*12b30*/  STS [R7+0x4080], R9 ;  /* 0x0040800907007388 */ /* 0x000fe80000000800 */
[----:B------:R1:W-:Y:S04]  /*12b40*/  STS [R7+0x4480], R15 ;  /* 0x0044800f07007388 */ /* 0x0003e80000000800 */
[----:B------:R3:W-:Y:S04]  /*12b50*/  STS [R8+0x4000], R14 ;  /* 0x0040000e08007388 */ /* 0x0007e80000000800 */
[----:B------:R3:W-:Y:S01]  /*12b60*/  STS [R8+0x4400], R10 ;  /* 0x0044000a08007388 */ /* 0x0007e20000000800 */
[----:B--2---:R-:W-:-:S03]  /*12b70*/  IMAD.WIDE R4, R37, R2, c[0x0][0x500] ;  /* 0x0001400025047625 */ /* 0x004fc600078e0202 */
[----:B------:R-:W-:Y:S06]  /*12b80*/  BAR.SYNC.DEFER_BLOCKING 0x1, 0x100 ;  /* 0x0044000000007b1d */ /* 0x000fec0000010000 */
[----:B------:R-:W2:Y:S01]  /*12b90*/  @P0 LDG.E R0, [R4.64] ;  /* 0x0000000604000981 */ /* 0x000ea2000c1e1900 */
[----:B-1----:R-:W-:Y:S02]  /*12ba0*/  IMAD.MOV.U32 R15, RZ, RZ, c[0x0][0x388] ;  /* 0x0000e200ff0f7624 */ /* 0x002fe400078e00ff */
[----:B------:R-:W-:-:S05]  /*12bb0*/  @P1 IMAD.WIDE R2, R37, R2, c[0x0][0x508] ;  /* 0x0001420025021625 */ /* 0x000fca00078e0202 */
[----:B------:R1:W5:Y:S02]  /*12bc0*/  @P1 LDG.E R15, [R2.64] ;  /* 0x00000006020f1981 */ /* 0x000364000c1e1900 */
[----:B-1----:R-:W-:Y:S02]  /*12bd0*/  CS2R R2, SRZ ;  /* 0x0000000000027805 */ /* 0x002fe4000001ff00 */
[--C-:B--2---:R-:W-:Y:S01]  /*12be0*/  @P0 SHF.R.S32.HI R3, RZ, 0x1f, R0.reuse ;  /* 0x0000001fff030819 */ /* 0x104fe20000011400 */
[----:B------:R-:W-:Y:S01]  /*12bf0*/  @P0 IMAD.MOV.U32 R2, RZ, RZ, R0 ;  /* 0x000000ffff020224 */ /* 0x000fe200078e0000 */
[----:B------:R-:W-:Y:S05]  /*12c00*/  @P1 BRA `(.L_x_285) ;  /* 0x0000004000001947 */ /* 0x000fea0003800000 */
[----:B---3--:R-:W-:Y:S05]  /*12c10*/  @!P0 BRA `(.L_x_285) ;  /* 0x0000003000008947 */ /* 0x008fea0003800000 */
[----:B------:R1:W2:Y:S04]  /*12c20*/  LDG.E R0, [R4.64] ;  /* 0x0000000604007981 */ /* 0x0002a8000c1e1900 */
[----:B-1----:R-:W2:Y:S02]  /*12c30*/  LDG.E R4, [R4.64+0x4] ;  /* 0x0000040604047981 */ /* 0x002ea4000c1e1900 */
[----:B--2--5:R-:W-:-:S02]  /*12c40*/  IADD3 R15, -R0, R4, RZ ;  /* 0x00000004000f7210 */ /* 0x024fc40007ffe1ff */
.L_x_285:
[----:B---3--:R-:W-:Y:S01]  /*12c50*/  LOP3.LUT R0, R31, 0xffffffe0, RZ, 0xc0, !PT ;  /* 0xffffffe01f007812 */ /* 0x008fe200078ec0ff */
[----:B------:R-:W1:Y:S01]  /*12c60*/  S2R R19, SR_CTAID.X ;  /* 0x0000000000137919 */ /* 0x000e620000002500 */
[----:B------:R-:W-:Y:S01]  /*12c70*/  SHF.R.S32.HI R4, RZ, 0x1f, R30 ;  /* 0x0000001fff047819 */ /* 0x000fe2000001141e */
[----:B------:R-:W-:Y:S01]  /*12c80*/  IMAD.MOV.U32 R7, RZ, RZ, c[0x0][0x4e8] ;  /* 0x00013a00ff077624 */ /* 0x000fe200078e00ff */
[----:B------:R-:W-:Y:S01]  /*12c90*/  LEA.HI R16, R35, R34, RZ, 0x3 ;  /* 0x0000002223107211 */ /* 0x000fe200078f18ff */
[----:B------:R-:W-:Y:S01]  /*12ca0*/  IMAD.IADD R0, R34, 0x1, -R0 ;  /* 0x0000000122007824 */ /* 0x000fe200078e0a00 */
[----:B------:R-:W-:Y:S01]  /*12cb0*/  LEA.HI R4, R4, R30, RZ, 0x3 ;  /* 0x0000001e04047211 */ /* 0x000fe200078f18ff */
[----:B------:R-:W-:Y:S01]  /*12cc0*/  IMAD R9, R36, c[0x0][0x3e8], RZ ;  /* 0x0000fa0024097a24 */ /* 0x000fe200078e02ff */
[----:B------:R-:W-:Y:S01]  /*12cd0*/  ISETP.NE.AND P1, PT, R7, 0x1, PT ;  /* 0x000000010700780c */ /* 0x000fe20003f25270 */
[----:B-----5:R-:W-:Y:S01]  /*12ce0*/  IMAD R15, R15, c[0x0][0x4e8], RZ ;  /* 0x00013a000f0f7a24 */ /* 0x020fe200078e02ff */
[----:B------:R-:W-:Y:S01]  /*12cf0*/  SHF.R.S32.HI R6, RZ, 0x1f, R0 ;  /* 0x0000001fff067819 */ /* 0x000fe20000011400 */
[----:B------:R-:W-:Y:S01]  /*12d00*/  BSSY B0, `(.L_x_286) ;  /* 0x0000076000007945 */ /* 0x000fe20003800000 */
[----:B------:R-:W-:-:S02]  /*12d10*/  LOP3.LUT R5, R4, 0xffffff8, RZ, 0xc0, !PT ;  /* 0x0ffffff804057812 */ /* 0x000fc400078ec0ff */
[----:B------:R-:W-:Y:S02]  /*12d20*/  LEA.HI R4, R26, R26, RZ, 0x1 ;  /* 0x0000001a1a047211 */ /* 0x000fe400078f08ff */
[----:B------:R-:W-:Y:S02]  /*12d30*/  LEA.HI R6, R6, R0, RZ, 0x2 ;  /* 0x0000000006067211 */ /* 0x000fe400078f10ff */
[----:B------:R-:W-:Y:S02]  /*12d40*/  IADD3 R7, R30, -R5, RZ ;  /* 0x800000051e077210 */ /* 0x000fe40007ffe0ff */
[----:B------:R-:W-:Y:S02]  /*12d50*/  LOP3.LUT R4, R4, 0x1ffffffe, RZ, 0xc0, !PT ;  /* 0x1ffffffe04047812 */ /* 0x000fe400078ec0ff */
[----:B------:R-:W-:Y:S02]  /*12d60*/  SHF.R.S32.HI R5, RZ, 0x2, R6 ;  /* 0x00000002ff057819 */ /* 0x000fe40000011406 */
[----:B------:R-:W-:Y:S01]  /*12d70*/  LOP3.LUT P2, RZ, R0, 0x3, RZ, 0xc0, !PT ;  /* 0x0000000300ff7812 */ /* 0x000fe2000784c0ff */
[----:B------:R-:W-:Y:S01]  /*12d80*/  IMAD R0, R3, c[0x0][0x3a0], RZ ;  /* 0x0000e80003007a24 */ /* 0x000fe200078e02ff */
[----:B------:R-:W-:Y:S01]  /*12d90*/  SEL R14, R37, RZ, !P0 ;  /* 0x000000ff250e7207 */ /* 0x000fe20004000000 */
[----:B------:R-:W-:Y:S01]  /*12da0*/  IMAD.IADD R8, R26, 0x1, -R4 ;  /* 0x000000011a087824 */ /* 0x000fe200078e0a04 */
[----:B------:R-:W-:Y:S01]  /*12db0*/  MOV R4, R2 ;  /* 0x0000000200047202 */ /* 0x000fe20000000f00 */
[----:B------:R-:W-:Y:S01]  /*12dc0*/  IMAD R17, R7, 0x10, R5 ;  /* 0x0000001007117824 */ /* 0x000fe200078e0205 */
[----:B------:R-:W-:Y:S01]  /*12dd0*/  LOP3.LUT R12, R16, 0xfffffff8, RZ, 0xc0, !PT ;  /* 0xfffffff8100c7812 */ /* 0x000fe200078ec0ff */
[----:B------:R-:W-:Y:S01]  /*12de0*/  IMAD R6, R2, c[0x0][0x3a4], R0 ;  /* 0x0000e90002067a24 */ /* 0x000fe200078e0200 */
[----:B------:R-:W-:Y:S01]  /*12df0*/  SHF.R.S32.HI R16, RZ, 0x3, R16 ;  /* 0x00000003ff107819 */ /* 0x000fe20000011410 */
[----:B------:R-:W-:Y:S01]  /*12e00*/  IMAD R0, R8, 0x8, R17 ;  /* 0x0000000808007824 */ /* 0x000fe200078e0211 */
[----:B------:R-:W-:Y:S01]  /*12e10*/  LEA.HI R18, R35, R34, RZ, 0x6 ;  /* 0x0000002223127211 */ /* 0x000fe200078f30ff */
[----:B------:R-:W-:-:S02]  /*12e20*/  IMAD.MOV.U32 R5, RZ, RZ, R3 ;  /* 0x000000ffff057224 */ /* 0x000fc400078e0003 */
[----:B------:R-:W-:Y:S02]  /*12e30*/  IMAD R7, R36, c[0x0][0x490], RZ ;  /* 0x0001240024077a24 */ /* 0x000fe400078e02ff */
[----:B-1----:R-:W-:Y:S02]  /*12e40*/  IMAD R8, R19, 0x80, R0 ;  /* 0x0000008013087824 */ /* 0x002fe400078e0200 */
[----:B------:R-:W-:-:S04]  /*12e50*/  IMAD.WIDE.U32 R2, R2, c[0x0][0x3a0], RZ ;  /* 0x0000e80002027a25 */ /* 0x000fc800078e00ff */
[C---:B------:R-:W-:Y:S01]  /*12e60*/  IMAD.WIDE.U32 R10, R44.reuse, c[0x0][0x490], R4 ;  /* 0x000124002c0a7a25 */ /* 0x040fe200078e0004 */
[----:B------:R-:W-:Y:S02]  /*12e70*/  IADD3 R3, R3, R6, RZ ;  /* 0x0000000603037210 */ /* 0x000fe40007ffe0ff */
[----:B------:R-:W-:Y:S01]  /*12e80*/  SHF.R.S32.HI R6, RZ, 0x1f, R37 ;  /* 0x0000001fff067819 */ /* 0x000fe20000011425 */
[C---:B------:R-:W-:Y:S02]  /*12e90*/  IMAD R4, R44.reuse, c[0x0][0x494], R7 ;  /* 0x000125002c047a24 */ /* 0x040fe400078e0207 */
[----:B------:R-:W-:Y:S02]  /*12ea0*/  IMAD R7, R44, c[0x0][0x3ec], R9 ;  /* 0x0000fb002c077a24 */ /* 0x000fe400078e0209 */
[----:B------:R-:W-:Y:S01]  /*12eb0*/  @P1 IMAD.HI.U32 R9, R8, c[0x0][0x4ec], RZ ;  /* 0x00013b0008091a27 */ /* 0x000fe200078e00ff */
[----:B------:R-:W-:Y:S02]  /*12ec0*/  IADD3 R5, R11, R4, RZ ;  /* 0x000000040b057210 */ /* 0x000fe40007ffe0ff */
[----:B------:R-:W-:Y:S01]  /*12ed0*/  SEL R11, R6, RZ, !P0 ;  /* 0x000000ff060b7207 */ /* 0x000fe20004000000 */
[----:B------:R-:W-:Y:S01]  /*12ee0*/  IMAD.MOV.U32 R0, RZ, RZ, R8 ;  /* 0x000000ffff007224 */ /* 0x000fe200078e0008 */
[----:B------:R-:W-:Y:S01]  /*12ef0*/  @P1 SHF.R.U32.HI R0, RZ, c[0x0][0x4f0], R9 ;  /* 0x00013c00ff001a19 */ /* 0x000fe20000011609 */
[----:B------:R-:W-:-:S04]  /*12f00*/  IMAD.WIDE.U32 R2, R44, c[0x0][0x3e8], R2 ;  /* 0x0000fa002c027a25 */ /* 0x000fc800078e0002 */
[----:B------:R-:W-:Y:S01]  /*12f10*/  IMAD.MOV.U32 R4, RZ, RZ, R10 ;  /* 0x000000ffff047224 */ /* 0x000fe200078e000a */
[----:B------:R-:W-:Y:S01]  /*12f20*/  IADD3 R7, R3, R7, RZ ;  /* 0x0000000703077210 */ /* 0x000fe20007ffe0ff */
[----:B------:R-:W-:Y:S01]  /*12f30*/  IMAD.MOV R10, RZ, RZ, -R0 ;  /* 0x000000ffff0a7224 */ /* 0x000fe200078e0a00 */
[----:B------:R-:W-:Y:S01]  /*12f40*/  MOV R6, R2 ;  /* 0x0000000200067202 */ /* 0x000fe20000000f00 */
[----:B------:R-:W-:-:S04]  /*12f50*/  IMAD.WIDE.U32 R2, R14, c[0x0][0x498], R4 ;  /* 0x000126000e027a25 */ /* 0x000fc800078e0004 */
[----:B------:R-:W-:Y:S01]  /*12f60*/  IMAD.IADD R12, R34, 0x1, -R12 ;  /* 0x00000001220c7824 */ /* 0x000fe200078e0a0c */
[----:B------:R-:W-:Y:S01]  /*12f70*/  IADD3 R2, P0, R0, R2, RZ ;  /* 0x0000000200027210 */ /* 0x000fe20007f1e0ff */
[----:B------:R-:W-:Y:S02]  /*12f80*/  IMAD R9, R11, c[0x0][0x498], RZ ;  /* 0x000126000b097a24 */ /* 0x000fe400078e02ff */
[----:B------:R-:W-:Y:S01]  /*12f90*/  IMAD R5, R10, c[0x0][0x4e8], R8 ;  /* 0x00013a000a057a24 */ /* 0x000fe200078e0208 */
[----:B------:R-:W-:Y:S01]  /*12fa0*/  SHF.R.S32.HI R8, RZ, 0x1f, R0 ;  /* 0x0000001fff087819 */ /* 0x000fe20000011400 */
[----:B------:R-:W-:Y:S02]  /*12fb0*/  IMAD R13, R12, 0x20, R16 ;  /* 0x000000200c0d7824 */ /* 0x000fe400078e0210 */
[----:B------:R-:W-:Y:S01]  /*12fc0*/  IMAD R9, R14, c[0x0][0x49c], R9 ;  /* 0x000127000e097a24 */ /* 0x000fe200078e0209 */
[----:B------:R-:W-:Y:S01]  /*12fd0*/  SHF.R.S32.HI R10, RZ, 0x1f, R5 ;  /* 0x0000001fff0a7819 */ /* 0x000fe20000011405 */
[----:B------:R-:W-:-:S02]  /*12fe0*/  IMAD R13, R19, 0x80, R13 ;  /* 0x00000080130d7824 */ /* 0x000fc400078e020d */
[----:B------:R-:W-:Y:S01]  /*12ff0*/  IMAD.SHL.U32 R12, R12, 0x8, RZ ;  /* 0x000000080c0c7824 */ /* 0x000fe200078e00ff */
[----:B------:R-:W-:Y:S01]  /*13000*/  IADD3.X R3, R8, R3, R9, P0, !PT ;  /* 0x0000000308037210 */ /* 0x000fe200007fe409 */
[----:B------:R-:W-:Y:S01]  /*13010*/  IMAD R9, R10, c[0x0][0x488], RZ ;  /* 0x000122000a097a24 */ /* 0x000fe200078e02ff */
[----:B------:R-:W-:Y:S01]  /*13020*/  SHF.L.U32 R8, R16, 0x6, RZ ;  /* 0x0000000610087819 */ /* 0x000fe200000006ff */
[----:B------:R-:W-:-:S04]  /*13030*/  @P1 IMAD.HI.U32 R4, R13, c[0x0][0x4ec], RZ ;  /* 0x00013b000d041a27 */ /* 0x000fc800078e00ff */
[----:B------:R-:W-:-:S04]  /*13040*/  IMAD.WIDE.U32 R2, R5, c[0x0][0x488], R2 ;  /* 0x0001220005027a25 */ /* 0x000fc800078e0002 */
[----:B------:R-:W-:Y:S02]  /*13050*/  IMAD R9, R5, c[0x0][0x48c], R9 ;  /* 0x0001230005097a24 */ /* 0x000fe400078e0209 */
[----:B------:R-:W-:Y:S01]  /*13060*/  IMAD.MOV.U32 R0, RZ, RZ, R13 ;  /* 0x000000ffff007224 */ /* 0x000fe200078e000d */
[----:B------:R-:W-:Y:S01]  /*13070*/  @P1 SHF.R.U32.HI R0, RZ, c[0x0][0x4f0], R4 ;  /* 0x00013c00ff001a19 */ /* 0x000fe20000011604 */
[----:B------:R-:W-:Y:S01]  /*13080*/  IMAD.IADD R9, R3, 0x1, R9 ;  /* 0x0000000103097824 */ /* 0x000fe200078e0209 */
[----:B------:R-:W-:Y:S01]  /*13090*/  LOP3.LUT R4, R8, 0x1c0, RZ, 0xc0, !PT ;  /* 0x000001c008047812 */ /* 0x000fe200078ec0ff */
[----:B------:R-:W-:Y:S01]  /*130a0*/  IMAD R5, R11, c[0x0][0x3f0], RZ ;  /* 0x0000fc000b057a24 */ /* 0x000fe200078e02ff */
[----:B------:R-:W-:Y:S02]  /*130b0*/  LEA R8, P0, R2, c[0x0][0x450], 0x2 ;  /* 0x0001140002087a11 */ /* 0x000fe400078010ff */
[----:B------:R-:W-:Y:S01]  /*130c0*/  LOP3.LUT R11, R4, 0x38, R12, 0xf8, !PT ;  /* 0x00000038040b7812 */ /* 0x000fe200078ef80c */
[C---:B------:R-:W-:Y:S01]  /*130d0*/  IMAD R3, R14.reuse, c[0x0][0x3f4], R5 ;  /* 0x0000fd000e037a24 */ /* 0x040fe200078e0205 */
[----:B------:R-:W-:Y:S01]  /*130e0*/  SHF.R.U32.HI R10, RZ, 0x3, R4 ;  /* 0x00000003ff0a7819 */ /* 0x000fe20000011604 */
[----:B------:R-:W-:Y:S01]  /*130f0*/  IMAD.WIDE.U32 R4, R14, c[0x0][0x3f0], R6 ;  /* 0x0000fc000e047a25 */ /* 0x000fe200078e0006 */
[----:B------:R-:W-:-:S02]  /*13100*/  LEA.HI.X R2, R2, c[0x0][0x454], R9, 0x2, P0 ;  /* 0x0001150002027a11 */ /* 0x000fc400000f1409 */
[----:B------:R-:W-:Y:S01]  /*13110*/  LOP3.LUT R14, R11, R10, RZ, 0x3c, !PT ;  /* 0x0000000a0b0e7212 */ /* 0x000fe200078e3cff */
[----:B------:R-:W-:Y:S01]  /*13120*/  IMAD.IADD R3, R5, 0x1, R3 ;  /* 0x0000000105037824 */ /* 0x000fe200078e0203 */
[----:B------:R-:W-:Y:S01]  /*13130*/  SHFL.IDX PT, R10, R8, RZ, 0x1c1f ;  /* 0x001c1fff080a7589 */ /* 0x000fe200000e0000 */
[----:B------:R-:W-:Y:S02]  /*13140*/  IADD3 R6, -R0, RZ, RZ ;  /* 0x000000ff00067210 */ /* 0x000fe40007ffe1ff */
[----:B------:R-:W-:Y:S01]  /*13150*/  SHF.R.S32.HI R7, RZ, 0x1f, R0 ;  /* 0x0000001fff077819 */ /* 0x000fe20000011400 */
[----:B------:R-:W1:Y:S01]  /*13160*/  SHFL.IDX PT, R11, R2, RZ, 0x1c1f ;  /* 0x001c1fff020b7589 */ /* 0x000e6200000e0000 */
[----:B------:R-:W-:Y:S01]  /*13170*/  LEA R5, R19, R17, 0x7 ;  /* 0x0000001113057211 */ /* 0x000fe200078e38ff */
[----:B------:R-:W-:Y:S02]  /*13180*/  IMAD R6, R6, c[0x0][0x4e8], R13 ;  /* 0x00013a0006067a24 */ /* 0x000fe400078e020d */
[----:B------:R-:W-:Y:S01]  /*13190*/  SHFL.IDX PT, R8, R8, 0x1, 0x1c1f ;  /* 0x003c1f0008087f89 */ /* 0x000fe200000e0000 */
[----:B------:R-:W-:Y:S01]  /*131a0*/  IMAD R7, R7, c[0x0][0x3e0], RZ ;  /* 0x0000f80007077a24 */ /* 0x000fe200078e02ff */
[----:B------:R-:W-:-:S02]  /*131b0*/  ISETP.GE.OR P0, PT, R5, R15, P2 ;  /* 0x0000000f0500720c */ /* 0x000fc40001706670 */
[----:B------:R2:W3:Y:S01]  /*131c0*/  SHFL.IDX PT, R9, R2, 0x1, 0x1c1f ;  /* 0x003c1f0002097f89 */ /* 0x0004e200000e0000 */
[----:B------:R-:W-:-:S10]  /*131d0*/  IMAD R7, R0, c[0x0][0x3e4], R7 ;  /* 0x0000f90000077a24 */ /* 0x000fd400078e0207 */
[----:B-1----:R1:W-:Y:S01]  /*131e0*/  @!P0 ST.E [R10.64], R32 ;  /* 0x000000200a008985 */ /* 0x0023e2000c101906 */
[----:B--2---:R-:W-:Y:S01]  /*131f0*/  IMAD.MOV.U32 R2, RZ, RZ, R4 ;  /* 0x000000ffff027224 */ /* 0x004fe200078e0004 */
[----:B------:R-:W-:-:S03]  /*13200*/  IADD3 R4, R5, 0x8, RZ ;  /* 0x0000000805047810 */ /* 0x000fc60007ffe0ff */
[----:B------:R-:W-:Y:S01]  /*13210*/  IMAD.WIDE.U32 R2, R0, c[0x0][0x3e0], R2 ;  /* 0x0000f80000027a25 */ /* 0x000fe200078e0002 */
[----:B------:R-:W-:Y:S02]  /*13220*/  SHF.R.S32.HI R0, RZ, 0x1f, R6 ;  /* 0x0000001fff007819 */ /* 0x000fe40000011406 */
[----:B------:R-:W-:Y:S01]  /*13230*/  ISETP.GE.OR P2, PT, R4, R15, P2 ;  /* 0x0000000f0400720c */ /* 0x000fe20001746670 */
[----:B------:R-:W-:Y:S01]  /*13240*/  IMAD.IADD R3, R3, 0x1, R7 ;  /* 0x0000000103037824 */ /* 0x000fe200078e0207 */
[----:B------:R-:W-:Y:S01]  /*13250*/  SHF.L.U32 R4, R18, 0x3, RZ ;  /* 0x0000000312047819 */ /* 0x000fe200000006ff */
[----:B------:R-:W-:Y:S01]  /*13260*/  IMAD R0, R0, c[0x0][0x3d8], RZ ;  /* 0x0000f60000007a24 */ /* 0x000fe200078e02ff */
[----:B------:R-:W-:Y:S01]  /*13270*/  LEA R7, R19, R16, 0x7 ;  /* 0x0000001013077211 */ /* 0x000fe200078e38ff */
[----:B------:R-:W-:Y:S01]  /*13280*/  IMAD.WIDE.U32 R2, R6, c[0x0][0x3d8], R2 ;  /* 0x0000f60006027a25 */ /* 0x000fe200078e0002 */
[----:B------:R-:W-:-:S03]  /*13290*/  LOP3.LUT R5, R14, 0x7ffffe00, R4, 0xf8, !PT ;  /* 0x7ffffe000e057812 */ /* 0x000fc600078ef804 */
[----:B------:R-:W-:Y:S01]  /*132a0*/  IMAD R4, R6, c[0x0][0x3dc], R0 ;  /* 0x0000f70006047a24 */ /* 0x000fe200078e0200 */
[----:B------:R-:W-:Y:S02]  /*132b0*/  SHF.L.U32 R0, R5, 0x1, RZ ;  /* 0x0000000105007819 */ /* 0x000fe400000006ff */
[----:B------:R-:W-:Y:S01]  /*132c0*/  LEA R14, P0, R2, c[0x0][0x380], 0x1 ;  /* 0x0000e000020e7a11 */ /* 0x000fe200078008ff */
[----:B---3--:R1:W-:Y:S01]  /*132d0*/  @!P2 ST.E [R8.64], R33 ;  /* 0x000000210800a985 */ /* 0x0083e2000c101906 */
[----:B------:R-:W-:Y:S01]  /*132e0*/  IMAD.IADD R3, R3, 0x1, R4 ;  /* 0x0000000103037824 */ /* 0x000fe200078e0204 */
[----:B------:R-:W-:Y:S02]  /*132f0*/  IADD3 R6, R12, 0x40, RZ ;  /* 0x000000400c067810 */ /* 0x000fe40007ffe0ff */
        /* <DEDUP_REMOVED lines=14> */
[----:B-1----:R1:W4:-:S12]  /*133e0*/  LDS.128 R8, [R0+0x4080] ;  /* 0x0040800000087984 */ /* 0x0023180000000c00 */
[----:B------:R-:W-:Y:S01]  /*133f0*/  @!P1 IMAD.WIDE R4, R12, 0x2, R2 ;  /* 0x000000020c049825 */ /* 0x000fe200078e0202 */
[----:B-1----:R-:W-:-:S04]  /*13400*/  @!P0 SHF.R.S32.HI R0, RZ, 0x1f, R6 ;  /* 0x0000001fff008819 */ /* 0x002fc80000011406 */
[----:B------:R-:W-:-:S04]  /*13410*/  @!P0 LEA.HI R0, R0, R6, RZ, 0x3 ;  /* 0x0000000600008211 */ /* 0x000fc800078f18ff */
[----:B------:R-:W-:-:S05]  /*13420*/  @!P0 LOP3.LUT R0, R0, 0xfffffff8, RZ, 0xc0, !PT ;  /* 0xfffffff800008812 */ /* 0x000fca00078ec0ff */
[----:B------:R-:W-:Y:S01]  /*13430*/  @!P0 IMAD.WIDE R2, R0, 0x2, R2 ;  /* 0x0000000200028825 */ /* 0x000fe200078e0202 */
[----:B-----5:R1:W-:Y:S04]  /*13440*/  @!P1 ST.E.128 [R4.64], R16 ;  /* 0x0000001004009985 */ /* 0x0203e8000c101d06 */
[----:B----4-:R1:W-:Y:S02]  /*13450*/  @!P0 ST.E.128 [R2.64], R8 ;  /* 0x0000000802008985 */ /* 0x0103e4000c101d06 */
.L_x_287:
[----:B------:R-:W-:Y:S05]  /*13460*/  BSYNC B0 ;  /* 0x0000000000007941 */ /* 0x000fea0003800000 */
.L_x_286:
[----:B-1----:R-:W-:Y:S01]  /*13470*/  IADD3 R0, R7, 0x20, RZ ;  /* 0x0000002007007810 */ /* 0x002fe20007ffe0ff */
[----:B------:R1:W4:Y:S01]  /*13480*/  SHFL.IDX PT, R3, R13, 0x1, 0x181f ;  /* 0x00381f000d037f89 */ /* 0x00032200000e0000 */
        /* <DEDUP_REMOVED lines=9> */
[----:B--2---:R2:W-:Y:S01]  /*13520*/  @!P1 ST.E.128 [R4.64], R24 ;  /* 0x0000001804009985 */ /* 0x0045e2000c101d06 */
[----:B------:R-:W-:-:S05]  /*13530*/  @!P0 LOP3.LUT R0, R0, 0xfffffff8, RZ, 0xc0, !PT ;  /* 0xfffffff800008812 */ /* 0x000fca00078ec0ff */
[----:B------:R-:W-:-:S05]  /*13540*/  @!P0 IMAD.WIDE R2, R0, 0x2, R2 ;  /* 0x0000000200028825 */ /* 0x000fca00078e0202 */
[----:B------:R2:W-:Y:S02]  /*13550*/  @!P0 ST.E.128 [R2.64], R20 ;  /* 0x0000001402008985 */ /* 0x0005e4000c101d06 */
.L_x_289:
[----:B------:R-:W-:Y:S05]  /*13560*/  BSYNC B0 ;  /* 0x0000000000007941 */ /* 0x000fea0003800000 */
.L_x_288:
[----:B------:R-:W-:Y:S01]  /*13570*/  IADD3 R0, R7, 0x40, RZ ;  /* 0x0000004007007810 */ /* 0x000fe20007ffe0ff */
[----:B--2-4-:R2:W4:Y:S01]  /*13580*/  SHFL.IDX PT, R3, R13, 0x2, 0x181f ;  /* 0x00581f000d037f89 */ /* 0x01452200000e0000 */
[----:B------:R-:W-:Y:S02]  /*13590*/  BSSY B0, `(.L_x_290) ;  /* 0x000000d000007945 */ /* 0x000fe40003800000 */
[----:B------:R-:W-:Y:S01]  /*135a0*/  ISETP.GE.AND P0, PT, R0, R15, PT ;  /* 0x0000000f0000720c */ /* 0x000fe20003f06270 */
[----:B---3--:R2:W3:-:S12]  /*135b0*/  SHFL.IDX PT, R2, R14, 0x2, 0x181f ;  /* 0x00581f000e027f89 */ /* 0x0084d800000e0000 */
        /* <DEDUP_REMOVED lines=10> */
.L_x_291:
[----:B------:R-:W-:Y:S05]  /*13660*/  BSYNC B0 ;  /* 0x0000000000007941 */ /* 0x000fea0003800000 */
.L_x_290:
[----:B------:R-:W-:Y:S01]  /*13670*/  IADD3 R0, R7, 0x60, RZ ;  /* 0x0000006007007810 */ /* 0x000fe20007ffe0ff */
[----:B---34-:R3:W4:Y:S03]  /*13680*/  SHFL.IDX PT, R3, R13, 0x3, 0x181f ;  /* 0x00781f000d037f89 */ /* 0x01872600000e0000 */
[----:B------:R-:W-:Y:S01]  /*13690*/  ISETP.GE.AND P0, PT, R0, R15, PT ;  /* 0x0000000f0000720c */ /* 0x000fe20003f06270 */
[----:B------:R3:W1:-:S12]  /*136a0*/  SHFL.IDX PT, R2, R14, 0x3, 0x181f ;  /* 0x00781f000e027f89 */ /* 0x00065800000e0000 */
        /* <DEDUP_REMOVED lines=12> */
.L_x_284:
[----:B------:R-:W2:Y:S01]  /*13770*/  LDL R8, [R1+0x24] ;  /* 0x0000240001087983 */ /* 0x000ea20000100800 */
[----:B------:R-:W-:Y:S01]  /*13780*/  ISETP.NE.U32.AND P0, PT, RZ, c[0x0][0x508], PT ;  /* 0x00014200ff007a0c */ /* 0x000fe20003f05070 */
[----:B------:R-:W-:Y:S01]  /*13790*/  IMAD.MOV.U32 R2, RZ, RZ, 0x4 ;  /* 0x00000004ff027424 */ /* 0x000fe200078e00ff */
[----:B------:R-:W-:Y:S02]  /*137a0*/  ISETP.NE.U32.AND P1, PT, RZ, c[0x0][0x500], PT ;  /* 0x00014000ff007a0c */ /* 0x000fe40003f25070 */
[----:B------:R-:W-:Y:S02]  /*137b0*/  ISETP.NE.AND.EX P0, PT, RZ, c[0x0][0x50c], PT, P0 ;  /* 0x00014300ff007a0c */ /* 0x000fe40003f05300 */
[----:B------:R-:W-:Y:S01]  /*137c0*/  ISETP.NE.AND.EX P1, PT, RZ, c[0x0][0x504], PT, P1 ;  /* 0x00014100ff007a0c */ /* 0x000fe20003f25310 */
[----:B------:R-:W-:Y:S02]  /*137d0*/  IMAD.MOV.U32 R13, RZ, RZ, c[0x0][0x388] ;  /* 0x0000e200ff0d7624 */ /* 0x000fe400078e00ff */
[----:B--2---:R-:W-:-:S08]  /*137e0*/  IMAD.WIDE R6, R8, R2, c[0x0][0x500] ;  /* 0x0001400008067625 */ /* 0x004fd000078e0202 */
[----:B------:R-:W-:Y:S02]  /*137f0*/  @P0 IMAD.WIDE R2, R8, R2, c[0x0][0x508] ;  /* 0x0001420008020625 */ /* 0x000fe400078e0202 */
[----:B------:R-:W2:Y:S04]  /*13800*/  @P1 LDG.E R0, [R6.64] ;  /* 0x0000000606001981 */ /* 0x000ea8000c1e1900 */
[----:B------:R1:W5:Y:S01]  /*13810*/  @P0 LDG.E R13, [R2.64] ;  /* 0x00000006020d0981 */ /* 0x000362000c1e1900 */
[----:B------:R-:W-:Y:S02]  /*13820*/  CS2R R4, SRZ ;  /* 0x0000000000047805 */ /* 0x000fe4000001ff00 */
[--C-:B--2---:R-:W-:Y:S01]  /*13830*/  @P1 SHF.R.S32.HI R5, RZ, 0x1f, R0.reuse ;  /* 0x0000001fff051819 */ /* 0x104fe20000011400 */
[----:B------:R-:W-:Y:S01]  /*13840*/  @P1 IMAD.MOV.U32 R4, RZ, RZ, R0 ;  /* 0x000000ffff041224 */ /* 0x000fe200078e0000 */
[----:B------:R-:W-:Y:S05]  /*13850*/  @P0 BRA `(.L_x_292) ;  /* 0x0000004000000947 */ /* 0x000fea0003800000 */
[----:B-1----:R-:W-:Y:S05]  /*13860*/  @!P1 BRA `(.L_x_292) ;  /* 0x0000003000009947 */ /* 0x002fea0003800000 */
[----:B------:R1:W2:Y:S04]  /*13870*/  LDG.E R0, [R6.64] ;  /* 0x0000000606007981 */ /* 0x0002a8000c1e1900 */
[----:B-1----:R-:W2:Y:S02]  /*13880*/  LDG.E R6, [R6.64+0x4] ;  /* 0x0000040606067981 */ /* 0x002ea4000c1e1900 */
[----:B--2--5:R-:W-:-:S02]  /*13890*/  IADD3 R13, -R0, R6, RZ ;  /* 0x00000006000d7210 */ /* 0x024fc40007ffe1ff */
.L_x_292:
[----:B-1----:R-:W1:Y:S01]  /*138a0*/  S2R R12, SR_TID.X ;  /* 0x00000000000c7919 */ /* 0x002e620000002100 */
[----:B------:R-:W-:Y:S01]  /*138b0*/  SHF.R.S32.HI R0, RZ, 0x1f, R8 ;  /* 0x0000001fff007819 */ /* 0x000fe20000011408 */
[----:B------:R-:W-:Y:S01]  /*138c0*/  BSSY B0, `(.L_x_293) ;  /* 0x0000026000007945 */ /* 0x000fe20003800000 */
[----:B------:R-:W-:-:S02]  /*138d0*/  SEL R9, R8, RZ, !P1 ;  /* 0x000000ff08097207 */ /* 0x000fc40004800000 */
[----:B------:R-:W-:Y:S02]  /*138e0*/  SEL R10, R0, RZ, !P1 ;  /* 0x000000ff000a7207 */ /* 0x000fe40004800000 */
[----:B-1----:R-:W-:-:S13]  /*138f0*/  ISETP.GT.AND P0, PT, R12, 0x7f, PT ;  /* 0x0000007f0c00780c */ /* 0x002fda0003f04270 */
[----:B------:R-:W-:Y:S05]  /*13900*/  @P0 BRA `(.L_x_294) ;  /* 0x0000021000000947 */ /* 0x000fea0003800000 */
[----:B------:R-:W1:Y:S01]  /*13910*/  S2R R8, SR_CTAID.X ;  /* 0x0000000000087919 */ /* 0x000e620000002500 */
[----:B-----5:R-:W-:Y:S01]  /*13920*/  IMAD R0, R13, c[0x0][0x4e8], RZ ;  /* 0x00013a000d007a24 */ /* 0x020fe200078e02ff */
[----:B-1----:R-:W-:-:S04]  /*13930*/  LEA R8, R8, R12, 0x7 ;  /* 0x0000000c08087211 */ /* 0x002fc800078e38ff */
[----:B------:R-:W-:-:S13]  /*13940*/  ISETP.GE.AND P0, PT, R8, R0, PT ;  /* 0x000000000800720c */ /* 0x000fda0003f06270 */
[----:B------:R-:W-:Y:S05]  /*13950*/  @P0 BRA `(.L_x_294) ;  /* 0x000001c000000947 */ /* 0x000fea0003800000 */
[----:B------:R-:W-:Y:S01]  /*13960*/  MOV R0, c[0x0][0x4e8] ;  /* 0x00013a0000007a02 */ /* 0x000fe20000000f00 */
[----:B------:R-:W-:Y:S01]  /*13970*/  IMAD R6, R36, c[0x0][0x490], RZ ;  /* 0x0001240024067a24 */ /* 0x000fe200078e02ff */
[----:B------:R-:W-:Y:S01]  /*13980*/  MOV R2, R4 ;  /* 0x0000000400027202 */ /* 0x000fe20000000f00 */
[----:B------:R-:W-:Y:S01]  /*13990*/  IMAD.MOV.U32 R3, RZ, RZ, R5 ;  /* 0x000000ffff037224 */ /* 0x000fe200078e0005 */
[----:B------:R-:W-:Y:S01]  /*139a0*/  ISETP.NE.AND P0, PT, R0, 0x1, PT ;  /* 0x000000010000780c */ /* 0x000fe20003f05270 */
[C---:B------:R-:W-:Y:S01]  /*139b0*/  IMAD R6, R44.reuse, c[0x0][0x494], R6 ;  /* 0x000125002c067a24 */ /* 0x040fe200078e0206 */
[----:B------:R-:W-:Y:S01]  /*139c0*/  MOV R0, R8 ;  /* 0x0000000800007202 */ /* 0x000fe20000000f00 */
[----:B------:R-:W-:-:S05]  /*139d0*/  IMAD.WIDE.U32 R2, R44, c[0x0][0x490], R2 ;  /* 0x000124002c027a25 */ /* 0x000fca00078e0002 */
[----:B------:R-:W-:-:S05]  /*139e0*/  IADD3 R3, R6, R3, RZ ;  /* 0x0000000306037210 */ /* 0x000fca0007ffe0ff */
[----:B------:R-:W-:-:S04]  /*139f0*/  @P0 IMAD.HI.U32 R7, R8, c[0x0][0x4ec], RZ ;  /* 0x00013b0008070a27 */ /* 0x000fc800078e00ff */
[----:B------:R-:W-:Y:S01]  /*13a00*/  IMAD.WIDE.U32 R2, R9, c[0x0][0x498], R2 ;  /* 0x0001260009027a25 */ /* 0x000fe200078e0002 */
[----:B------:R-:W-:-:S03]  /*13a10*/  @P0 SHF.R.U32.HI R0, RZ, c[0x0][0x4f0], R7 ;  /* 0x00013c00ff000a19 */ /* 0x000fc60000011607 */
[----:B------:R-:W-:Y:S01]  /*13a20*/  IMAD R7, R10, c[0x0][0x498], RZ ;  /* 0x000126000a077a24 */ /* 0x000fe200078e02ff */
[----:B------:R-:W-:Y:S01]  /*13a30*/  IADD3 R2, P0, R0, R2, RZ ;  /* 0x0000000200027210 */ /* 0x000fe20007f1e0ff */
[----:B------:R-:W-:Y:S02]  /*13a40*/  IMAD.MOV R6, RZ, RZ, -R0 ;  /* 0x000000ffff067224 */ /* 0x000fe400078e0a00 */
[----:B------:R-:W-:Y:S02]  /*13a50*/  IMAD R7, R9, c[0x0][0x49c], R7 ;  /* 0x0001270009077a24 */ /* 0x000fe400078e0207 */
[----:B------:R-:W-:Y:S01]  /*13a60*/  IMAD R6, R6, c[0x0][0x4e8], R8 ;  /* 0x00013a0006067a24 */ /* 0x000fe200078e0208 */
[----:B------:R-:W-:-:S04]  /*13a70*/  SHF.R.S32.HI R8, RZ, 0x1f, R0 ;  /* 0x0000001fff087819 */ /* 0x000fc80000011400 */
        /* <DEDUP_REMOVED lines=10> */
.L_x_294:
[----:B------:R-:W-:Y:S05]  /*13b20*/  BSYNC B0 ;  /* 0x0000000000007941 */ /* 0x000fea0003800000 */
.L_x_293:
[----:B------:R-:W2:Y:S01]  /*13b30*/  S2R R14, SR_CTAID.X ;  /* 0x00000000000e7919 */ /* 0x000ea20000002500 */
[----:B-1----:R-:W-:Y:S01]  /*13b40*/  IMAD R0, R5, c[0x0][0x3a0], RZ ;  /* 0x0000e80005007a24 */ /* 0x002fe200078e02ff */
[----:B------:R-:W-:Y:S01]  /*13b50*/  SHF.R.S32.HI R5, RZ, 0x1f, R12 ;  /* 0x0000001fff057819 */ /* 0x000fe2000001140c */
[C---:B------:R-:W-:Y:S01]  /*13b60*/  IMAD.WIDE.U32 R2, R4.reuse, c[0x0][0x3a0], RZ ;  /* 0x0000e80004027a25 */ /* 0x040fe200078e00ff */
[----:B------:R-:W-:Y:S01]  /*13b70*/  MOV R6, c[0x0][0x4e8] ;  /* 0x00013a0000067a02 */ /* 0x000fe20000000f00 */
[----:B------:R-:W-:Y:S01]  /*13b80*/  BSSY B0, `(.L_x_295) ;  /* 0x0000034000007945 */ /* 0x000fe20003800000 */
[-C--:B------:R-:W-:Y:S01]  /*13b90*/  LEA.HI R5, R5, R12.reuse, RZ, 0x3 ;  /* 0x0000000c05057211 */ /* 0x080fe200078f18ff */
[----:B------:R-:W-:Y:S01]  /*13ba0*/  IMAD R0, R4, c[0x0][0x3a4], R0 ;  /* 0x0000e90004007a24 */ /* 0x000fe200078e0200 */
[----:B------:R-:W-:Y:S01]  /*13bb0*/  ISETP.NE.AND P0, PT, R6, 0x1, PT ;  /* 0x000000010600780c */ /* 0x000fe20003f05270 */
[----:B------:R-:W-:Y:S01]  /*13bc0*/  IMAD R6, R10, c[0x0][0x3f0], RZ ;  /* 0x0000fc000a067a24 */ /* 0x000fe200078e02ff */
[----:B------:R-:W-:Y:S01]  /*13bd0*/  LOP3.LUT R4, R5, 0xfffffff8, RZ, 0xc0, !PT ;  /* 0xfffffff805047812 */ /* 0x000fe200078ec0ff */
[----:B-----5:R-:W-:Y:S01]  /*13be0*/  IMAD R10, R13, c[0x0][0x4e8], RZ ;  /* 0x00013a000d0a7a24 */ /* 0x020fe200078e02ff */
[----:B------:R-:W-:Y:S01]  /*13bf0*/  SHF.R.S32.HI R8, RZ, 0x3, R5 ;  /* 0x00000003ff087819 */ /* 0x000fe20000011405 */
[----:B------:R-:W-:Y:S01]  /*13c00*/  IMAD R7, R9, c[0x0][0x3f4], R6 ;  /* 0x0000fd0009077a24 */ /* 0x000fe200078e0206 */
[----:B------:R-:W-:-:S02]  /*13c10*/  IADD3 R12, -R4, R12, RZ ;  /* 0x0000000c040c7210 */ /* 0x000fc40007ffe1ff */
[----:B------:R-:W-:Y:S01]  /*13c20*/  IADD3 R3, R3, R0, RZ ;  /* 0x0000000003037210 */ /* 0x000fe20007ffe0ff */
[----:B------:R-:W-:Y:S02]  /*13c30*/  IMAD R0, R36, c[0x0][0x3e8], RZ ;  /* 0x0000fa0024007a24 */ /* 0x000fe400078e02ff */
[----:B------:R-:W-:Y:S02]  /*13c40*/  IMAD R4, R12, 0x20, R8 ;  /* 0x000000200c047824 */ /* 0x000fe400078e0208 */
[C---:B------:R-:W-:Y:S02]  /*13c50*/  IMAD R0, R44.reuse, c[0x0][0x3ec], R0 ;  /* 0x0000fb002c007a24 */ /* 0x040fe400078e0200 */
[----:B------:R-:W-:Y:S01]  /*13c60*/  IMAD.WIDE.U32 R2, R44, c[0x0][0x3e8], R2 ;  /* 0x0000fa002c027a25 */ /* 0x000fe200078e0002 */
[C---:B--2---:R-:W-:Y:S02]  /*13c70*/  LEA R4, R14.reuse, R4, 0x7 ;  /* 0x000000040e047211 */ /* 0x044fe400078e38ff */
[----:B------:R-:W-:-:S02]  /*13c80*/  LEA R8, R14, R8, 0x7 ;  /* 0x000000080e087211 */ /* 0x000fc400078e38ff */
[----:B------:R-:W-:Y:S01]  /*13c90*/  IADD3 R3, R0, R3, RZ ;  /* 0x0000000300037210 */ /* 0x000fe20007ffe0ff */
[----:B------:R-:W-:-:S04]  /*13ca0*/  @P0 IMAD.HI.U32 R5, R4, c[0x0][0x4ec], RZ ;  /* 0x00013b0004050a27 */ /* 0x000fc800078e00ff */
[----:B------:R-:W-:Y:S01]  /*13cb0*/  IMAD.MOV.U32 R0, RZ, RZ, R4 ;  /* 0x000000ffff007224 */ /* 0x000fe200078e0004 */
[----:B------:R-:W-:Y:S01]  /*13cc0*/  @P0 SHF.R.U32.HI R0, RZ, c[0x0][0x4f0], R5 ;  /* 0x00013c00ff000a19 */ /* 0x000fe20000011605 */
[----:B------:R-:W-:-:S03]  /*13cd0*/  IMAD.WIDE.U32 R2, R9, c[0x0][0x3f0], R2 ;  /* 0x0000fc0009027a25 */ /* 0x000fc600078e0002 */
[----:B------:R-:W-:Y:S02]  /*13ce0*/  IADD3 R5, -R0, RZ, RZ ;  /* 0x000000ff00057210 */ /* 0x000fe40007ffe1ff */
[----:B------:R-:W-:Y:S02]  /*13cf0*/  SHF.R.S32.HI R6, RZ, 0x1f, R0 ;  /* 0x0000001fff067819 */ /* 0x000fe40000011400 */
[----:B------:R-:W-:Y:S01]  /*13d00*/  IADD3 R3, R3, R7, RZ ;  /* 0x0000000703037210 */ /* 0x000fe20007ffe0ff */
[----:B------:R-:W-:Y:S02]  /*13d10*/  IMAD R5, R5, c[0x0][0x4e8], R4 ;  /* 0x00013a0005057a24 */ /* 0x000fe400078e0204 */
[----:B------:R-:W-:Y:S02]  /*13d20*/  IMAD R6, R6, c[0x0][0x3e0], RZ ;  /* 0x0000f80006067a24 */ /* 0x000fe400078e02ff */
[----:B------:R-:W-:Y:S01]  /*13d30*/  IMAD.WIDE.U32 R2, R0, c[0x0][0x3e0], R2 ;  /* 0x0000f80000027a25 */ /* 0x000fe200078e0002 */
[----:B------:R-:W-:-:S03]  /*13d40*/  SHF.R.S32.HI R4, RZ, 0x1f, R5 ;  /* 0x0000001fff047819 */ /* 0x000fc60000011405 */
[----:B------:R-:W-:-:S04]  /*13d50*/  IMAD R0, R0, c[0x0][0x3e4], R6 ;  /* 0x0000f90000007a24 */ /* 0x000fc800078e0206 */
[----:B------:R-:W-:Y:S02]  /*13d60*/  IMAD.IADD R3, R3, 0x1, R0 ;  /* 0x0000000103037824 */ /* 0x000fe400078e0200 */
[----:B------:R-:W-:Y:S02]  /*13d70*/  IMAD R0, R4, c[0x0][0x3d8], RZ ;  /* 0x0000f60004007a24 */ /* 0x000fe400078e02ff */
[----:B------:R-:W-:-:S04]  /*13d80*/  IMAD.WIDE.U32 R2, R5, c[0x0][0x3d8], R2 ;  /* 0x0000f60005027a25 */ /* 0x000fc800078e0002 */
[----:B------:R-:W-:Y:S01]  /*13d90*/  IMAD R0, R5, c[0x0][0x3dc], R0 ;  /* 0x0000f70005007a24 */ /* 0x000fe200078e0200 */
[----:B------:R-:W-:-:S04]  /*13da0*/  LEA R11, P0, R2, c[0x0][0x380], 0x1 ;  /* 0x0000e000020b7a11 */ /* 0x000fc800078008ff */
[----:B------:R-:W-:-:S04]  /*13db0*/  IADD3 R0, R3, R0, RZ ;  /* 0x0000000003007210 */ /* 0x000fc80007ffe0ff */
[----:B------:R-:W-:Y:S02]  /*13dc0*/  LEA.HI.X R9, R2, c[0x0][0x384], R0, 0x1, P0 ;  /* 0x0000e10002097a11 */ /* 0x000fe400000f0c00 */
[----:B------:R-:W-:Y:S01]  /*13dd0*/  ISETP.GE.AND P0, PT, R8, R10, PT ;  /* 0x0000000a0800720c */ /* 0x000fe20003f06270 */
[----:B------:R1:W2:Y:S01]  /*13de0*/  SHFL.IDX PT, R2, R11, RZ, 0x181f ;  /* 0x00181fff0b027589 */ /* 0x0002a200000e0000 */
[----:B------:R-:W-:-:S03]  /*13df0*/  SHF.L.U32 R0, R12, 0x3, RZ ;  /* 0x000000030c007819 */ /* 0x000fc600000006ff */
[----:B------:R1:W3:Y:S01]  /*13e00*/  SHFL.IDX PT, R3, R9, RZ, 0x181f ;  /* 0x00181fff09037589 */ /* 0x0002e200000e0000 */
[----:B------:R-:W-:-:S07]  /*13e10*/  IADD3 R7, R0, 0x40, RZ ;  /* 0x0000004000077810 */ /* 0x000fce0007ffe0ff */
[----:B------:R-:W-:Y:S05]  /*13e20*/  @P0 BRA `(.L_x_296) ;  /* 0x0000009000000947 */ /* 0x000fea0003800000 */
[----:B------:R-:W-:Y:S02]  /*13e30*/  ISETP.GE.AND P0, PT, R7, c[0x0][0x3c8], PT ;  /* 0x0000f20007007a0c */ /* 0x000fe40003f06270 */
[----:B------:R-:W-:-:S11]  /*13e40*/  ISETP.GE.AND P1, PT, R0, c[0x0][0x3c8], PT ;  /* 0x0000f20000007a0c */ /* 0x000fd60003f26270 */
[----:B------:R-:W-:-:S04]  /*13e50*/  @!P0 SHF.R.S32.HI R4, RZ, 0x1f, R7 ;  /* 0x0000001fff048819 */ /* 0x000fc80000011407 */
[----:B------:R-:W-:-:S04]  /*13e60*/  @!P0 LEA.HI R4, R4, R7, RZ, 0x3 ;  /* 0x0000000704048211 */ /* 0x000fc800078f18ff */
[----:B------:R-:W-:Y:S01]  /*13e70*/  @!P0 LOP3.LUT R6, R4, 0xfffffff8, RZ, 0xc0, !PT ;  /* 0xfffffff804068812 */ /* 0x000fe200078ec0ff */
[----:B--23--:R-:W-:-:S04]  /*13e80*/  @!P1 IMAD.WIDE R4, R0, 0x2, R2 ;  /* 0x0000000200049825 */ /* 0x00cfc800078e0202 */
[----:B------:R-:W-:Y:S01]  /*13e90*/  @!P0 IMAD.WIDE R2, R6, 0x2, R2 ;  /* 0x0000000206028825 */ /* 0x000fe200078e0202 */
[----:B------:R2:W-:Y:S04]  /*13ea0*/  @!P1 ST.E.128 [R4.64], RZ ;  /* 0x000000ff04009985 */ /* 0x0005e8000c101d06 */
[----:B------:R2:W-:Y:S02]  /*13eb0*/  @!P0 ST.E.128 [R2.64], RZ ;  /* 0x000000ff02008985 */ /* 0x0005e4000c101d06 */
.L_x_296:
[----:B------:R-:W-:Y:S05]  /*13ec0*/  BSYNC B0 ;  /* 0x0000000000007941 */ /* 0x000fea0003800000 */
.L_x_295:
        /* <DEDUP_REMOVED lines=8> */
[----:B------:R-:W-:-:S04]  /*13f50*/  @!P0 SHF.R.S32.HI R4, RZ, 0x1f, R7 ;  /* 0x0000001fff048819 */ /* 0x000fc80000011407 */
[----:B------:R-:W-:-:S04]  /*13f60*/  @!P0 LEA.HI R4, R4, R7, RZ, 0x3 ;  /* 0x0000000704048211 */ /* 0x000fc800078f18ff */
[----:B------:R-:W-:Y:S01]  /*13f70*/  @!P0 LOP3.LUT R6, R4, 0xfffffff8, RZ, 0xc0, !PT ;  /* 0xfffffff804068812 */ /* 0x000fe200078ec0ff */
[----:B---34-:R-:W-:-:S04]  /*13f80*/  @!P1 IMAD.WIDE R4, R0, 0x2, R2 ;  /* 0x0000000200049825 */ /* 0x018fc800078e0202 */
[----:B------:R-:W-:Y:S01]  /*13f90*/  @!P0 IMAD.WIDE R2, R6, 0x2, R2 ;  /* 0x0000000206028825 */ /* 0x000fe200078e0202 */
[----:B------:R3:W-:Y:S04]  /*13fa0*/  @!P1 ST.E.128 [R4.64], RZ ;  /* 0x000000ff04009985 */ /* 0x0007e8000c101d06 */
[----:B------:R3:W-:Y:S02]  /*13fb0*/  @!P0 ST.E.128 [R2.64], RZ ;  /* 0x000000ff02008985 */ /* 0x0007e4000c101d06 */
.L_x_298:
[----:B------:R-:W-:Y:S05]  /*13fc0*/  BSYNC B0 ;  /* 0x0000000000007941 */ /* 0x000fea0003800000 */
.L_x_297:
        /* <DEDUP_REMOVED lines=8> */
[----:B------:R-:W-:-:S04]  /*14050*/  @!P0 SHF.R.S32.HI R4, RZ, 0x1f, R7 ;  /* 0x0000001fff048819 */ /* 0x000fc80000011407 */
[----:B------:R-:W-:-:S04]  /*14060*/  @!P0 LEA.HI R4, R4, R7, RZ, 0x3 ;  /* 0x0000000704048211 */ /* 0x000fc800078f18ff */
[----:B------:R-:W-:Y:S01]  /*14070*/  @!P0 LOP3.LUT R6, R4, 0xfffffff8, RZ, 0xc0, !PT ;  /* 0xfffffff804068812 */ /* 0x000fe200078ec0ff */
[----:B-1--4-:R-:W-:-:S04]  /*14080*/  @!P1 IMAD.WIDE R4, R0, 0x2, R2 ;  /* 0x0000000200049825 */ /* 0x012fc800078e0202 */
[----:B------:R-:W-:Y:S01]  /*14090*/  @!P0 IMAD.WIDE R2, R6, 0x2, R2 ;  /* 0x0000000206028825 */ /* 0x000fe200078e0202 */
[----:B------:R1:W-:Y:S04]  /*140a0*/  @!P1 ST.E.128 [R4.64], RZ ;  /* 0x000000ff04009985 */ /* 0x0003e8000c101d06 */
[----:B------:R1:W-:Y:S02]  /*140b0*/  @!P0 ST.E.128 [R2.64], RZ ;  /* 0x000000ff02008985 */ /* 0x0003e4000c101d06 */
.L_x_300:
[----:B------:R-:W-:Y:S05]  /*140c0*/  BSYNC B0 ;  /* 0x0000000000007941 */ /* 0x000fea0003800000 */
.L_x_299:
[----:B-1----:R-:W-:Y:S01]  /*140d0*/  IADD3 R4, R8, 0x60, RZ ;  /* 0x0000006008047810 */ /* 0x002fe20007ffe0ff */
[----:B------:R1:W2:Y:S03]  /*140e0*/  SHFL.IDX PT, R3, R9, 0x3, 0x181f ;  /* 0x00781f0009037f89 */ /* 0x0002a600000e0000 */
[----:B------:R-:W-:Y:S01]  /*140f0*/  ISETP.GE.AND P0, PT, R4, R10, PT ;  /* 0x0000000a0400720c */ /* 0x000fe20003f06270 */
[----:B----4-:R1:W4:-:S12]  /*14100*/  SHFL.IDX PT, R2, R11, 0x3, 0x181f ;  /* 0x00781f000b027f89 */ /* 0x01031800000e0000 */
[----:B------:R-:W-:Y:S05]  /*14110*/  @P0 EXIT ;  /* 0x000000000000094d */ /* 0x000fea0003800000 */
[----:B------:R-:W-:-:S13]  /*14120*/  ISETP.GE.AND P0, PT, R0, c[0x0][0x3c8], PT ;  /* 0x0000f20000007a0c */ /* 0x000fda0003f06270 */
[----:B--2-4-:R-:W-:-:S05]  /*14130*/  @!P0 IMAD.WIDE R4, R0, 0x2, R2 ;  /* 0x0000000200048825 */ /* 0x014fca00078e0202 */
[----:B------:R2:W-:Y:S01]  /*14140*/  @!P0 ST.E.128 [R4.64], RZ ;  /* 0x000000ff04008985 */ /* 0x0005e2000c101d06 */
[----:B------:R-:W-:-:S13]  /*14150*/  ISETP.GE.AND P0, PT, R7, c[0x0][0x3c8], PT ;  /* 0x0000f20007007a0c */ /* 0x000fda0003f06270 */
[----:B------:R-:W-:Y:S05]  /*14160*/  @P0 EXIT ;  /* 0x000000000000094d */ /* 0x000fea0003800000 */
[----:B------:R-:W-:-:S04]  /*14170*/  SHF.R.S32.HI R0, RZ, 0x1f, R7 ;  /* 0x0000001fff007819 */ /* 0x000fc80000011407 */
[----:B------:R-:W-:-:S04]  /*14180*/  LEA.HI R0, R0, R7, RZ, 0x3 ;  /* 0x0000000700007211 */ /* 0x000fc800078f18ff */
[----:B------:R-:W-:-:S05]  /*14190*/  LOP3.LUT R0, R0, 0xfffffff8, RZ, 0xc0, !PT ;  /* 0xfffffff800007812 */ /* 0x000fca00078ec0ff */
[----:B------:R-:W-:-:S05]  /*141a0*/  IMAD.WIDE R2, R0, 0x2, R2 ;  /* 0x0000000200027825 */ /* 0x000fca00078e0202 */
[----:B------:R-:W-:Y:S01]  /*141b0*/  ST.E.128 [R2.64], RZ ;  /* 0x000000ff02007985 */ /* 0x000fe2000c101d06 */
[----:B------:R-:W-:Y:S05]  /*141c0*/  EXIT ;  /* 0x000000000000794d */ /* 0x000fea0003800000 */
.L_x_301:
        /* <DEDUP_REMOVED lines=11> */
.L_x_4334:


//--------------------- .text._ZN7cutlass13device_kernelIN5flash19enable_sm80_to_sm89INS1_16FlashAttnFwdSm80INS1_25CollectiveMainloopFwdSm80ILi8ELi1ELb1EN4cute5tupleIJNS5_1CILi128EEENS7_ILi96EEES8_EEELi128ENS_10bfloat16_tEfNS_4arch4Sm80ELb0ELb1ELb1ELb1ELb1ELb1ELb1ELb0EEENS1_21CollectiveEpilogueFwdINS6_IJS8_S8_S9_EEENS6_IJNS7_ILi1EEESH_SH_EEESB_SD_Li256ELb1ELb1ELb0ELb0EEENS1_19SingleTileSchedulerILb1ELb0ELb1ELi128EEEEEEEEEvNT_6ParamsE --------------------------
	.section	.text._ZN7cutlass13device_kernelIN5flash19enable_sm80_to_sm89INS1_16FlashAttnFwdSm80INS1_25CollectiveMainloopFwdSm80ILi8ELi1ELb1EN4cute5tupleIJNS5_1CILi128EEENS7_ILi96EEES8_EEELi128ENS_10bfloat16_tEfNS_4arch4Sm80ELb0ELb1ELb1ELb1ELb1ELb1ELb1ELb0EEENS1_21CollectiveEpilogueFwdINS6_IJS8_S8_S9_EEENS6_IJNS7_ILi1EEESH_SH_EEESB_SD_Li256ELb1ELb1ELb0ELb0EEENS1_19SingleTileSchedulerILb1ELb0ELb1ELi128EEEEEEEEEvNT_6ParamsE,"ax",@progbits
	.sectioninfo	@"SHI_REGISTERS=255"
	.align	128
.text._ZN7cutlass13device_kernelIN5flash19enable_sm80_to_sm89INS1_16FlashAttnFwdSm80INS1_25CollectiveMainloopFwdSm80ILi8ELi1ELb1EN4cute5tupleIJNS5_1CILi128EEENS7_ILi96EEES8_EEELi128ENS_10bfloat16_tEfNS_4arch4Sm80ELb0ELb1ELb1ELb1ELb1ELb1ELb1ELb0EEENS1_21CollectiveEpilogueFwdINS6_IJS8_S8_S9_EEENS6_IJNS7_ILi1EEESH_SH_EEESB_SD_Li256ELb1ELb1ELb0ELb0EEENS1_19SingleTileSchedulerILb1ELb0ELb1ELi128EEEEEEEEEvNT_6ParamsE:
        .type           _ZN7cutlass13device_kernelIN5flash19enable_sm80_to_sm89INS1_16FlashAttnFwdSm80INS1_25CollectiveMainloopFwdSm80ILi8ELi1ELb1EN4cute5tupleIJNS5_1CILi128EEENS7_ILi96EEES8_EEELi128ENS_10bfloat16_tEfNS_4arch4Sm80ELb0ELb1ELb1ELb1ELb1ELb1ELb1ELb0EEENS1_21CollectiveEpilogueFwdINS6_IJS8_S8_S9_EEENS6_IJNS7_ILi1EEESH_SH_EEESB_SD_Li256ELb1ELb1ELb0ELb0EEENS1_19SingleTileSchedulerILb1ELb0ELb1ELi128EEEEEEEEEvNT_6ParamsE,@function
        .size           _ZN7cutlass13device_kernelIN5flash19enable_sm80_to_sm89INS1_16FlashAttnFwdSm80INS1_25CollectiveMainloopFwdSm80ILi8ELi1ELb1EN4cute5tupleIJNS5_1CILi128EEENS7_ILi96EEES8_EEELi128ENS_10bfloat16_tEfNS_4arch4Sm80ELb0ELb1ELb1ELb1ELb1ELb1ELb1ELb0EEENS1_21CollectiveEpilogueFwdINS6_IJS8_S8_S9_EEENS6_IJNS7_ILi1EEESH_SH_EEESB_SD_Li256ELb1ELb1ELb0ELb0EEENS1_19SingleTileSchedulerILb1ELb0ELb1ELi128EEEEEEEEEvNT_6ParamsE,(.L_x_4335 - _ZN7cutlass13device_kernelIN5flash19enable_sm80_to_sm89INS1_16FlashAttnFwdSm80INS1_25CollectiveMainloopFwdSm80ILi8ELi1ELb1EN4cute5tupleIJNS5_1CILi128EEENS7_ILi96EEES8_EEELi128ENS_10bfloat16_tEfNS_4arch4Sm80ELb0ELb1ELb1ELb1ELb1ELb1ELb1ELb0EEENS1_21CollectiveEpilogueFwdINS6_IJS8_S8_S9_EEENS6_IJNS7_ILi1EEESH_SH_EEESB_SD_Li256ELb1ELb1ELb0ELb0EEENS1_19SingleTileSchedulerILb1ELb0ELb1ELi128EEEEEEEEEvNT_6ParamsE)
        .other          _ZN7cutlass13device_kernelIN5flash19enable_sm80_to_sm89INS1_16FlashAttnFwdSm80INS1_25CollectiveMainloopFwdSm80ILi8ELi1ELb1EN4cute5tupleIJNS5_1CILi128EEENS7_ILi96EEES8_EEELi128ENS_10bfloat16_tEfNS_4arch4Sm80ELb0ELb1ELb1ELb1ELb1ELb1ELb1ELb0EEENS1_21CollectiveEpilogueFwdINS6_IJS8_S8_S9_EEENS6_IJNS7_ILi1EEESH_SH_EEESB_SD_Li256ELb1ELb1ELb0ELb0EEENS1_19SingleTileSchedulerILb1ELb0ELb1ELi128EEEEEEEEEvNT_6ParamsE,@"STO_CUDA_ENTRY STV_DEFAULT"
_ZN7cutlass13device_kernelIN5flash19enable_sm80_to_sm89INS1_16FlashAttnFwdSm80INS1_25CollectiveMainloopFwdSm80ILi8ELi1ELb1EN4cute5tupleIJNS5_1CILi128EEENS7_ILi96EEES8_EEELi128ENS_10bfloat16_tEfNS_4arch4Sm80ELb0ELb1ELb1ELb1ELb1ELb1ELb1ELb0EEENS1_21CollectiveEpilogueFwdINS6_IJS8_S8_S9_EEENS6_IJNS7_ILi1EEESH_SH_EEESB_SD_Li256ELb1ELb1ELb0ELb0EEENS1_19SingleTileSchedulerILb1ELb0ELb1ELi128EEEEEEEEEvNT_6ParamsE:
        /* <DEDUP_REMOVED lines=17> */
.L_x_303:
        /* <DEDUP_REMOVED lines=8> */
.L_x_305:
[----:B------:R-:W-:-:S04]  /*0190*/  MOV R0, c[0x0][0x54c] ;  /* 0x0001530000007a02 */ /* 0x000fc80000000f00 */
.L_x_304:
[----:B------:R-:W-:Y:S01]  /*01a0*/  USHF.L.U32 UR4, UR4, 0x7, URZ ;  /* 0x0000000704047899 */ /* 0x000fe2000800063f */
[----:B-----5:R-:W-:-:S05]  /*01b0*/  IMAD R0, R0, c[0x0][0x548], RZ ;  /* 0x0001520000007a24 */ /* 0x020fca00078e02ff */
[----:B------:R-:W-:-:S04]  /*01c0*/  MOV R12, UR4 ;  /* 0x00000004000c7c02 */ /* 0x000fc80008000f00 */
[----:B------:R-:W-:-:S04]  /*01d0*/  ISETP.GE.AND P0, PT, R12, R0, PT ;  /* 0x000000000c00720c */ /* 0x000fc80003f06270 */
[----:B------:R-:W-:-:S05]  /*01e0*/  SEL R0, R5, 0xffffffff, !P0 ;  /* 0xffffffff05007807 */ /* 0x000fca0004000000 */
[----:B------:R2:W-:Y:S01]  /*01f0*/  STL [R1+0x28], R0 ;  /* 0x0000280001007387 */ /* 0x0005e20000100800 */
[----:B------:R-:W-:Y:S05]  /*0200*/  BRA `(.L_x_306) ;  /* 0x0000014000007947 */ /* 0x000fea0003800000 */
.L_x_302:
[----:B------:R-:W-:-:S04]  /*0210*/  ISETP.NE.U32.AND P0, PT, RZ, c[0x0][0x568], PT ;  /* 0x00015a00ff007a0c */ /* 0x000fc80003f05070 */
[----:B------:R-:W-:-:S13]  /*0220*/  ISETP.NE.AND.EX P0, PT, RZ, c[0x0][0x56c], PT, P0 ;  /* 0x00015b00ff007a0c */ /* 0x000fda0003f05300 */
[----:B------:R-:W-:Y:S05]  /*0230*/  @!P0 BRA `(.L_x_307) ;  /* 0x0000002000008947 */ /* 0x000fea0003800000 */
[----:B------:R1:W5:Y:S01]  /*0240*/  LDG.E R0, [R2.64] ;  /* 0x0000001202007981 */ /* 0x000362000c1e1900 */
[----:B------:R-:W-:Y:S05]  /*0250*/  BRA `(.L_x_308) ;  /* 0x0000009000007947 */ /* 0x000fea0003800000 */
.L_x_307:
        /* <DEDUP_REMOVED lines=8> */
.L_x_309:
[----:B------:R-:W-:-:S04]  /*02e0*/  MOV R0, c[0x0][0x54c] ;  /* 0x0001530000007a02 */ /* 0x000fc80000000f00 */
.L_x_308:
[----:B------:R-:W-:Y:S01]  /*02f0*/  USHF.L.U32 UR4, UR4, 0x7, URZ ;  /* 0x0000000704047899 */ /* 0x000fe2000800063f */
[----:B-----5:R-:W-:-:S05]  /*0300*/  IMAD R0, R0, c[0x0][0x548], RZ ;  /* 0x0001520000007a24 */ /* 0x020fca00078e02ff */
[----:B------:R-:W-:-:S04]  /*0310*/  MOV R12, UR4 ;  /* 0x00000004000c7c02 */ /* 0x000fc80008000f00 */
[----:B------:R-:W-:-:S04]  /*0320*/  ISETP.GE.AND P0, PT, R12, R0, PT ;  /* 0x000000000c00720c */ /* 0x000fc80003f06270 */
[----:B------:R-:W-:-:S05]  /*0330*/  SEL R0, R5, 0xffffffff, !P0 ;  /* 0xffffffff05007807 */ /* 0x000fca0004000000 */
[----:B------:R2:W-:Y:S04]  /*0340*/  STL [R1+0x28], R0 ;  /* 0x0000280001007387 */ /* 0x0005e80000100800 */
.L_x_306:
        /* <DEDUP_REMOVED lines=8> */
[----:B------:R-:W-:Y:S01]  /*03d0*/  IMAD.MOV.U32 R17, RZ, RZ, RZ ;  /* 0x000000ffff117224 */ /* 0x000fe200078e00ff */
[----:B------:R-:W-:Y:S01]  /*03e0*/  ISETP.NE.AND.EX P0, PT, RZ, c[0x0][0x364], PT, P1 ;  /* 0x0000d900ff007a0c */ /* 0x000fe20003f05310 */
[----:B------:R-:W-:Y:S01]  /*03f0*/  IMAD.MOV.U32 R13, RZ, RZ, RZ ;  /* 0x000000ffff0d7224 */ /* 0x000fe200078e00ff */
[----:B------:R-:W-:Y:S01]  /*0400*/  ISETP.NE.U32.AND P1, PT, RZ, c[0x0][0x348], PT ;  /* 0x0000d200ff007a0c */ /* 0x000fe20003f25070 */
[----:B------:R-:W-:Y:S01]  /*0410*/  IMAD.WIDE R8, R21, R14, c[0x0][0x348] ;  /* 0x0000d20015087625 */ /* 0x000fe200078e020e */
[----:B------:R-:W-:-:S02]  /*0420*/  ISETP.NE.U32.AND P3, PT, RZ, c[0x0][0x350], PT ;  /* 0x0000d400ff007a0c */ /* 0x000fc40003f65070 */
[----:B------:R-:W-:Y:S01]  /*0430*/  ISETP.NE.U32.AND P4, PT, RZ, c[0x0][0x358], PT ;  /* 0x0000d600ff007a0c */ /* 0x000fe20003f85070 */
[CC--:B------:R-:W-:Y:S01]  /*0440*/  IMAD.WIDE R6, R21.reuse, R14.reuse, c[0x0][0x350] ;  /* 0x0000d40015067625 */ /* 0x0c0fe200078e020e */
[----:B------:R-:W-:Y:S02]  /*0450*/  ISETP.NE.AND.EX P1, PT, RZ, c[0x0][0x34c], PT, P1 ;  /* 0x0000d300ff007a0c */ /* 0x000fe40003f25310 */
[----:B------:R-:W-:Y:S01]  /*0460*/  ISETP.NE.AND.EX P3, PT, RZ, c[0x0][0x354], PT, P3 ;  /* 0x0000d500ff007a0c */ /* 0x000fe20003f65330 */
[CC--:B------:R-:W-:Y:S01]  /*0470*/  @P2 IMAD.WIDE R10, R21.reuse, R14.reuse, c[0x0][0x370] ;  /* 0x0000dc00150a2625 */ /* 0x0c0fe200078e020e */
[----:B------:R-:W-:Y:S02]  /*0480*/  ISETP.NE.AND.EX P4, PT, RZ, c[0x0][0x35c], PT, P4 ;  /* 0x0000d700ff007a0c */ /* 0x000fe40003f85340 */
[----:B------:R-:W-:Y:S01]  /*0490*/  MOV R140, RZ ;  /* 0x000000ff008c7202 */ /* 0x000fe20000000f00 */
[CC--:B-1----:R-:W-:Y:S01]  /*04a0*/  @P0 IMAD.WIDE R2, R21.reuse, R14.reuse, c[0x0][0x360] ;  /* 0x0000d80015020625 */ /* 0x0c2fe200078e020e */
[----:B------:R1:W2:Y:S03]  /*04b0*/  @P2 LDG.E R15, [R10.64] ;  /* 0x000000120a0f2981 */ /* 0x0002a6000c1e1900 */
[----:B------:R-:W-:Y:S01]  /*04c0*/  IMAD.WIDE R4, R21, R14, c[0x0][0x358] ;  /* 0x0000d60015047625 */ /* 0x000fe200078e020e */
[----:B------:R3:W4:Y:S04]  /*04d0*/  @P0 LDG.E R0, [R2.64] ;  /* 0x0000001202000981 */ /* 0x000728000c1e1900 */
[----:B------:R2:W5:Y:S04]  /*04e0*/  @P1 LDG.E R140, [R8.64] ;  /* 0x00000012088c1981 */ /* 0x000568000c1e1900 */
[----:B------:R2:W5:Y:S04]  /*04f0*/  @P3 LDG.E R17, [R6.64] ;  /* 0x0000001206113981 */ /* 0x000568000c1e1900 */
[----:B------:R2:W5:Y:S04]  /*0500*/  @P4 LDG.E R13, [R4.64] ;  /* 0x00000012040d4981 */ /* 0x000568000c1e1900 */
[----:B------:R-:W3:Y:S01]  /*0510*/  S2R R30, SR_CTAID.Y ;  /* 0x00000000001e7919 */ /* 0x000ee20000002600 */
[----:B-1----:R-:W-:Y:S01]  /*0520*/  IMAD.MOV.U32 R10, RZ, RZ, c[0x0][0x2ac] ;  /* 0x0000ab00ff0a7624 */ /* 0x002fe200078e00ff */
[----:B---3--:R-:W-:-:S03]  /*0530*/  MOV R2, c[0x0][0x228] ;  /* 0x00008a0000027a02 */ /* 0x008fc60000000f00 */
[----:B------:R-:W-:Y:S01]  /*0540*/  IMAD R10, R10, c[0x0][0x1d0], RZ ;  /* 0x000074000a0a7a24 */ /* 0x000fe200078e02ff */
[----:B------:R-:W-:Y:S01]  /*0550*/  SHF.R.S32.HI R156, RZ, 0x1f, R30 ;  /* 0x0000001fff9c7819 */ /* 0x000fe2000001141e */
[----:B----4-:R1:W-:Y:S04]  /*0560*/  STL [R1+0xc], R0 ;  /* 0x00000c0001007387 */ /* 0x0103e80000100800 */
[----:B--2---:R1:W-:Y:S01]  /*0570*/  STL [R1+0x24], R15 ;  /* 0x0000240f01007387 */ /* 0x0043e20000100800 */
[----:B------:R-:W-:Y:S01]  /*0580*/  MOV R11, R0 ;  /* 0x00000000000b7202 */ /* 0x000fe20000000f00 */
[----:B------:R-:W-:Y:S05]  /*0590*/  @P0 BRA `(.L_x_310) ;  /* 0x0000005000000947 */ /* 0x000fea0003800000 */
[----:B------:R-:W-:Y:S05]  /*05a0*/  @!P1 BRA `(.L_x_310) ;  /* 0x0000004000009947 */ /* 0x000fea0003800000 */
[----:B-1----:R1:W2:Y:S04]  /*05b0*/  LDG.E R0, [R8.64] ;  /* 0x0000001208007981 */ /* 0x0022a8000c1e1900 */
[----:B-1----:R-:W2:Y:S02]  /*05c0*/  LDG.E R8, [R8.64+0x4] ;  /* 0x0000041208087981 */ /* 0x002ea4000c1e1900 */
[----:B--2---:R-:W-:-:S05]  /*05d0*/  IADD3 R11, -R0, R8, RZ ;  /* 0x00000008000b7210 */ /* 0x004fca0007ffe1ff */
[----:B------:R1:W-:Y:S02]  /*05e0*/  STL [R1+0xc], R11 ;  /* 0x00000c0b01007387 */ /* 0x0003e40000100800 */
.L_x_310:
[----:B------:R-:W-:-:S04]  /*05f0*/  ISETP.NE.U32.AND P0, PT, RZ, c[0x0][0x368], PT ;  /* 0x0000da00ff007a0c */ /* 0x000fc80003f05070 */
[----:B------:R-:W-:-:S13]  /*0600*/  ISETP.NE.AND.EX P0, PT, RZ, c[0x0][0x36c], PT, P0 ;  /* 0x0000db00ff007a0c */ /* 0x000fda0003f05300 */
[----:B------:R-:W-:Y:S05]  /*0610*/  @!P0 BRA `(.L_x_311) ;  /* 0x0000003000008947 */ /* 0x000fea0003800000 */
[----:B------:R-:W-:-:S05]  /*0620*/  IMAD.WIDE R6, R21, R14, c[0x0][0x368] ;  /* 0x0000da0015067625 */ /* 0x000fca00078e020e */
[----:B------:R2:W5:Y:S01]  /*0630*/  LDG.E R10, [R6.64] ;  /* 0x00000012060a7981 */ /* 0x000562000c1e1900 */
[----:B------:R-:W-:Y:S05]  /*0640*/  BRA `(.L_x_312) ;  /* 0x0000004000007947 */ /* 0x000fea0003800000 */
.L_x_311:
[----:B------:R-:W-:Y:S05]  /*0650*/  @!P3 BRA `(.L_x_312) ;  /* 0x000000300000b947 */ /* 0x000fea0003800000 */
[----:B-1----:R1:W2:Y:S04]  /*0660*/  LDG.E R0, [R6.64] ;  /* 0x0000001206007981 */ /* 0x0022a8000c1e1900 */
[----:B-1----:R-:W2:Y:S02]  /*0670*/  LDG.E R6, [R6.64+0x4] ;  /* 0x0000041206067981 */ /* 0x002ea4000c1e1900 */
[----:B--2---:R-:W-:Y:S02]  /*0680*/  IADD3 R10, -R0, R6, RZ ;  /* 0x00000006000a7210 */ /* 0x004fe40007ffe1ff */
.L_x_312:
[----:B--2---:R2:W3:Y:S04]  /*0690*/  @P4 LDG.E R6, [R4.64] ;  /* 0x0000001204064981 */ /* 0x0044e8000c1e1900 */
[----:B------:R2:W3:Y:S01]  /*06a0*/  @P4 LDG.E R3, [R4.64+0x4] ;  /* 0x0000041204034981 */ /* 0x0004e2000c1e1900 */
[----:B-1----:R-:W-:Y:S01]  /*06b0*/  IMAD.MOV.U32 R0, RZ, RZ, c[0x0][0x2c4] ;  /* 0x0000b100ff007624 */ /* 0x002fe200078e00ff */
[----:B------:R-:W-:Y:S01]  /*06c0*/  ISETP.NE.U32.AND P0, PT, RZ, c[0x0][0x378], PT ;  /* 0x0000de00ff007a0c */ /* 0x000fe20003f05070 */
[----:B-----5:R-:W-:-:S03]  /*06d0*/  IMAD.MOV.U32 R136, RZ, RZ, R10 ;  /* 0x000000ffff887224 */ /* 0x020fc600078e000a */
[----:B------:R-:W-:Y:S01]  /*06e0*/  ISETP.NE.AND P2, PT, R0, 0x1, PT ;  /* 0x000000010000780c */ /* 0x000fe20003f45270 */
[----:B------:R-:W-:Y:S01]  /*06f0*/  IMAD.MOV.U32 R218, RZ, RZ, R12 ;  /* 0x000000ffffda7224 */ /* 0x000fe200078e000c */
[----:B------:R-:W-:Y:S01]  /*0700*/  ISETP.NE.AND.EX P0, PT, RZ, c[0x0][0x37c], PT, P0 ;  /* 0x0000df00ff007a0c */ /* 0x000fe20003f05300 */
[----:B------:R-:W-:Y:S01]  /*0710*/  IMAD.MOV.U32 R7, RZ, RZ, c[0x0][0x32c] ;  /* 0x0000cb00ff077624 */ /* 0x000fe200078e00ff */
[----:B------:R-:W-:-:S04]  /*0720*/  LOP3.LUT R215, R215, 0xffbfffff, RZ, 0xc0, !PT ;  /* 0xffbfffffd7d77812 */ /* 0x000fc800078ec0ff */
[----:B------:R-:W-:-:S05]  /*0730*/  ISETP.GE.AND P1, PT, R7, 0x1, PT ;  /* 0x000000010700780c */ /* 0x000fca0003f26270 */
[----:B------:R-:W-:Y:S02]  /*0740*/  @P2 IADD3 R0, R218, 0x7f, RZ ;  /* 0x0000007fda002810 */ /* 0x000fe40007ffe0ff */
[----:B------:R-:W-:Y:S01]  /*0750*/  @P2 LOP3.LUT R215, R215, 0x400000, RZ, 0xfc, !PT ;  /* 0x00400000d7d72812 */ /* 0x000fe200078efcff */
[----:B--2---:R-:W-:-:S03]  /*0760*/  @P0 IMAD.WIDE R4, R21, R14, c[0x0][0x378] ;  /* 0x0000de0015040625 */ /* 0x004fc600078e020e */
[----:B------:R-:W-:Y:S02]  /*0770*/  LOP3.LUT R215, R215, 0xff7fffff, RZ, 0xc0, !PT ;  /* 0xff7fffffd7d77812 */ /* 0x000fe400078ec0ff */
[----:B------:R1:W5:Y:S02]  /*0780*/  @P0 LDG.E R136, [R4.64] ;  /* 0x0000001204880981 */ /* 0x000364000c1e1900 */
[----:B------:R-:W-:Y:S01]  /*0790*/  @P1 LOP3.LUT R215, R215, 0x800000, RZ, 0xfc, !PT ;  /* 0x00800000d7d71812 */ /* 0x000fe200078efcff */
[----:B---3--:R-:W-:Y:S02]  /*07a0*/  @P4 IMAD.IADD R2, R3, 0x1, -R6 ;  /* 0x0000000103024824 */ /* 0x008fe400078e0a06 */
[----:B------:R-:W-:Y:S02]  /*07b0*/  IMAD.IADD R6, R10, 0x1, -R15 ;  /* 0x000000010a067824 */ /* 0x000fe400078e0a0f */
[----:B------:R-:W-:Y:S01]  /*07c0*/  @P2 IMAD.HI.U32 R3, R0, c[0x0][0x2c8], RZ ;  /* 0x0000b20000032a27 */ /* 0x000fe200078e00ff */
[----:B------:R-:W-:-:S03]  /*07d0*/  IADD3 R0, R12, 0x7f, RZ ;  /* 0x0000007f0c007810 */ /* 0x000fc60007ffe0ff */
[----:B------:R-:W-:Y:S01]  /*07e0*/  IMAD.IADD R8, R6, 0x1, R2 ;  /* 0x0000000106087824 */ /* 0x000fe200078e0202 */
[----:B------:R-:W-:-:S04]  /*07f0*/  @P2 SHF.R.U32.HI R0, RZ, c[0x0][0x2cc], R3 ;  /* 0x0000b300ff002a19 */ /* 0x000fc80000011603 */
[----:B------:R2:W-:Y:S01]  /*0800*/  STL [R1+0x8], R8 ;  /* 0x0000080801007387 */ /* 0x0005e20000100800 */
[----:B------:R-:W-:-:S05]  /*0810*/  IADD3 R144, R8, 0x1, -R11 ;  /* 0x0000000108907810 */ /* 0x000fca0007ffe80b */
[----:B------:R-:W-:-:S05]  /*0820*/  IMAD.IADD R0, R144, 0x1, R0 ;  /* 0x0000000190007824 */ /* 0x000fca00078e0200 */
[----:B-1----:R-:W-:Y:S01]  /*0830*/  IADD3 R5, R0, c[0x0][0x328], RZ ;  /* 0x0000ca0000057a10 */ /* 0x002fe20007ffe0ff */
        /* <DEDUP_REMOVED lines=10> */
.L_x_314:
[----:B------:R-:W-:-:S13]  /*08e0*/  ISETP.NE.AND P0, PT, R7, 0x1, PT ;  /* 0x000000010700780c */ /* 0x000fda0003f05270 */
[----:B------:R-:W-:-:S05]  /*08f0*/  @P0 IMAD.HI.U32 R0, R3, c[0x0][0x330], RZ ;  /* 0x0000cc0003000a27 */ /* 0x000fca00078e00ff */
[----:B------:R-:W-:-:S05]  /*0900*/  @P0 SHF.R.U32.HI R3, RZ, c[0x0][0x334], R0 ;  /* 0x0000cd00ff030a19 */ /* 0x000fca0000011600 */
.L_x_315:
[----:B------:R-:W-:-:S05]  /*0910*/  IMAD R3, R3, R7, c[0x0][0x32c] ;  /* 0x0000cb0003037624 */ /* 0x000fca00078e0207 */
[----:B------:R-:W-:Y:S02]  /*0920*/  IMNMX R5, R5, R3, PT ;  /* 0x0000000305057217 */ /* 0x000fe40003800200 */
.L_x_313:
[C---:B------:R-:W-:Y:S01]  /*0930*/  IADD3 R3, R8.reuse, 0x5f, RZ ;  /* 0x0000005f08037810 */ /* 0x040fe20007ffe0ff */
[----:B--2---:R-:W-:Y:S02]  /*0940*/  IMAD.IADD R8, R8, 0x1, -R11 ;  /* 0x0000000108087824 */ /* 0x004fe400078e0a0b */
[----:B------:R-:W-:-:S03]  /*0950*/  @P2 IMAD.HI.U32 R4, R218, c[0x0][0x2c8], RZ ;  /* 0x0000b200da042a27 */ /* 0x000fc600078e00ff */
[----:B------:R1:W-:Y:S01]  /*0960*/  STL [R1+0x2c], R8 ;  /* 0x00002c0801007387 */ /* 0x0003e20000100800 */
[----:B------:R-:W-:Y:S01]  /*0970*/  IMAD.MOV.U32 R0, RZ, RZ, R218 ;  /* 0x000000ffff007224 */ /* 0x000fe200078e00da */
[----:B------:R-:W-:Y:S01]  /*0980*/  @P2 SHF.R.U32.HI R0, RZ, c[0x0][0x2cc], R4 ;  /* 0x0000b300ff002a19 */ /* 0x000fe20000011604 */
[----:B------:R-:W-:-:S04]  /*0990*/  IMAD.HI R3, R3, 0x2aaaaaab, RZ ;  /* 0x2aaaaaab03037827 */ /* 0x000fc800078e02ff */
[----:B------:R-:W-:Y:S01]  /*09a0*/  IMAD.IADD R0, R8, 0x1, R0 ;  /* 0x0000000108007824 */ /* 0x000fe200078e0200 */
[----:B------:R-:W-:-:S04]  /*09b0*/  SHF.R.U32.HI R4, RZ, 0x1f, R3 ;  /* 0x0000001fff047819 */ /* 0x000fc80000011603 */
[----:B------:R-:W-:Y:S02]  /*09c0*/  LEA.HI.SX32 R145, R3, R4, 0x1c ;  /* 0x0000000403917211 */ /* 0x000fe400078fe2ff */
[----:B------:R-:W-:Y:S01]  /*09d0*/  IADD3 R4, R0, -c[0x0][0x324], RZ ;  /* 0x8000c90000047a10 */ /* 0x000fe20007ffe0ff */
        /* <DEDUP_REMOVED lines=9> */
.L_x_317:
[----:B------:R-:W-:-:S13]  /*0a70*/  ISETP.NE.AND P0, PT, R7, 0x1, PT ;  /* 0x000000010700780c */ /* 0x000fda0003f05270 */
[----:B------:R-:W-:-:S05]  /*0a80*/  @P0 IMAD.HI.U32 R3, R0, c[0x0][0x330], RZ ;  /* 0x0000cc0000030a27 */ /* 0x000fca00078e00ff */
[----:B------:R-:W-:-:S05]  /*0a90*/  @P0 SHF.R.U32.HI R0, RZ, c[0x0][0x334], R3 ;  /* 0x0000cd00ff000a19 */ /* 0x000fca0000011603 */
.L_x_318:
[----:B------:R-:W-:-:S05]  /*0aa0*/  IMAD R0, R0, c[0x0][0x32c], RZ ;  /* 0x0000cb0000007a24 */ /* 0x000fca00078e02ff */
[----:B------:R-:W-:-:S04]  /*0ab0*/  IMNMX R4, R4, R0, !PT ;  /* 0x0000000004047217 */ /* 0x000fc80007800200 */
.L_x_316:
[----:B------:R-:W-:Y:S01]  /*0ac0*/  IADD3 R3, R5, 0x5f, RZ ;  /* 0x0000005f05037810 */ /* 0x000fe20007ffe0ff */
[----:B------:R-:W-:-:S04]  /*0ad0*/  IMAD.HI R0, R4, 0x2aaaaaab, RZ ;  /* 0x2aaaaaab04007827 */ /* 0x000fc800078e02ff */
[----:B------:R-:W-:Y:S01]  /*0ae0*/  IMAD.HI R4, R3, 0x2aaaaaab, RZ ;  /* 0x2aaaaaab03047827 */ /* 0x000fe200078e02ff */
[----:B------:R-:W-:-:S04]  /*0af0*/  SHF.R.U32.HI R3, RZ, 0x1f, R0 ;  /* 0x0000001fff037819 */ /* 0x000fc80000011600 */
[----:B------:R-:W-:Y:S02]  /*0b00*/  SHF.R.U32.HI R5, RZ, 0x1f, R4 ;  /* 0x0000001fff057819 */ /* 0x000fe40000011604 */
[----:B------:R-:W-:Y:S02]  /*0b10*/  LEA.HI.SX32 R0, R0, R3, 0x1c ;  /* 0x0000000300007211 */ /* 0x000fe400078fe2ff */
[----:B------:R-:W-:Y:S02]  /*0b20*/  LEA.HI.SX32 R4, R4, R5, 0x1c ;  /* 0x0000000504047211 */ /* 0x000fe400078fe2ff */
[----:B------:R-:W-:Y:S02]  /*0b30*/  IMNMX R3, RZ, R0, !PT ;  /* 0x00000000ff037217 */ /* 0x000fe40007800200 */
[----:B------:R-:W-:-:S03]  /*0b40*/  IMNMX R0, R4, R145, PT ;  /* 0x0000009104007217 */ /* 0x000fc60003800200 */
[--C-:B------:R-:W-:Y:S02]  /*0b50*/  IMAD R3, R3, 0x60, -R6.reuse ;  /* 0x0000006003037824 */ /* 0x100fe400078e0a06 */
[----:B------:R-:W-:-:S03]  /*0b60*/  IMAD R0, R0, 0x60, -R6 ;  /* 0x0000006000007824 */ /* 0x000fc600078e0a06 */
[----:B------:R-:W-:Y:S02]  /*0b70*/  IMNMX R3, RZ, R3, !PT ;  /* 0x00000003ff037217 */ /* 0x000fe40007800200 */
[----:B------:R-:W-:-:S03]  /*0b80*/  IMNMX R0, R0, R2, PT ;  /* 0x0000000200007217 */ /* 0x000fc60003800200 */
[----:B------:R-:W-:Y:S01]  /*0b90*/  IMAD.WIDE.U32 R4, R3, -0x55555555, RZ ;  /* 0xaaaaaaab03047825 */ /* 0x000fe200078e00ff */
[----:B------:R-:W-:-:S04]  /*0ba0*/  ISETP.GT.AND P0, PT, R0, R3, PT ;  /* 0x000000030000720c */ /* 0x000fc80003f04270 */
[----:B------:R-:W-:-:S05]  /*0bb0*/  SHF.R.U32.HI R124, RZ, 0x6, R5 ;  /* 0x00000006ff7c7819 */ /* 0x000fca0000011605 */
[----:B------:R-:W-:-:S04]  /*0bc0*/  IMAD.MOV.U32 R6, RZ, RZ, R124 ;  /* 0x000000ffff067224 */ /* 0x000fc800078e007c */
[----:B------:R-:W-:-:S05]  /*0bd0*/  @P0 IADD3 R0, R0, 0x5f, RZ ;  /* 0x0000005f00000810 */ /* 0x000fca0007ffe0ff */
[----:B------:R-:W-:-:S05]  /*0be0*/  @P0 IMAD.HI R0, R0, 0x2aaaaaab, RZ ;  /* 0x2aaaaaab00000827 */ /* 0x000fca00078e02ff */
[----:B------:R-:W-:-:S04]  /*0bf0*/  @P0 SHF.R.U32.HI R3, RZ, 0x1f, R0 ;  /* 0x0000001fff030819 */ /* 0x000fc80000011600 */
[----:B------:R-:W-:-:S04]  /*0c00*/  @P0 LEA.HI.SX32 R6, R0, R3, 0x1c ;  /* 0x0000000300060211 */ /* 0x000fc800078fe2ff */
[----:B------:R-:W-:-:S13]  /*0c10*/  ISETP.GT.AND P0, PT, R6, R124, PT ;  /* 0x0000007c0600720c */ /* 0x000fda0003f04270 */
[----:B------:R-:W-:Y:S05]  /*0c20*/  @!P0 BRA `(.L_x_319) ;  /* 0x0000569000008947 */ /* 0x000fea0003800000 */
[----:B------:R-:W-:Y:S02]  /*0c30*/  ISETP.NE.U32.AND P0, PT, RZ, c[0x0][0x340], PT ;  /* 0x0000d000ff007a0c */ /* 0x000fe40003f05070 */
[----:B-1----:R-:W-:Y:S02]  /*0c40*/  SHF.R.S32.HI R8, RZ, 0x1f, R167 ;  /* 0x0000001fff087819 */ /* 0x002fe400000114a7 */
[----:B------:R-:W-:Y:S02]  /*0c50*/  SHF.R.S32.HI R15, RZ, 0x1f, R21 ;  /* 0x0000001fff0f7819 */ /* 0x000fe40000011415 */
[----:B------:R-:W-:Y:S02]  /*0c60*/  MOV R138, 0x60 ;  /* 0x00000060008a7802 */ /* 0x000fe40000000f00 */
[----:B------:R-:W-:Y:S02]  /*0c70*/  IADD3 R38, R6, -0x1, RZ ;  /* 0xffffffff06267810 */ /* 0x000fe40007ffe0ff */
[----:B------:R-:W-:Y:S01]  /*0c80*/  SEL R94, R21, RZ, !P4 ;  /* 0x000000ff155e7207 */ /* 0x000fe20006000000 */
[----:B------:R-:W-:Y:S01]  /*0c90*/  IMAD.MOV.U32 R141, RZ, RZ, c[0x0][0x238] ;  /* 0x00008e00ff8d7624 */ /* 0x000fe200078e00ff */
[----:B------:R-:W-:Y:S01]  /*0ca0*/  ISETP.NE.AND.EX P2, PT, RZ, c[0x0][0x344], PT, P0 ;  /* 0x0000d100ff007a0c */ /* 0x000fe20003f45300 */
[----:B------:R-:W-:Y:S01]  /*0cb0*/  IMAD.MOV.U32 R137, RZ, RZ, c[0x0][0x23c] ;  /* 0x00008f00ff897624 */ /* 0x000fe200078e00ff */
[----:B------:R-:W-:Y:S01]  /*0cc0*/  IADD3 R133, R17, R10, RZ ;  /* 0x0000000a11857210 */ /* 0x000fe20007ffe0ff */
[----:B------:R-:W-:-:S02]  /*0cd0*/  UMOV UR12, 0x6 ;  /* 0x00000006000c7882 */ /* 0x000fc40000000000 */
[----:B------:R-:W-:-:S08]  /*0ce0*/  ULDC.64 UR4, c[0x0][0x290] ;  /* 0x0000a40000047ab9 */ /* 0x000fd00000000a00 */
[----:B------:R-:W-:-:S05]  /*0cf0*/  @P2 IMAD.WIDE R4, R21, R14, c[0x0][0x340] ;  /* 0x0000d00015042625 */ /* 0x000fca00078e020e */
[----:B------:R1:W2:Y:S01]  /*0d00*/  @P2 LDG.E R16, [R4.64] ;  /* 0x0000001204102981 */ /* 0x0002a2000c1e1900 */
[----:B------:R-:W-:Y:S01]  /*0d10*/  LEA.HI R0, R8, R167, RZ, 0x3 ;  /* 0x000000a708007211 */ /* 0x000fe200078f18ff */
[C---:B------:R-:W-:Y:S01]  /*0d20*/  IMAD R146, R138.reuse, c[0x0][0x23c], RZ ;  /* 0x00008f008a927a24 */ /* 0x040fe200078e02ff */
[----:B------:R-:W-:Y:S01]  /*0d30*/  SEL R22, R15, RZ, !P4 ;  /* 0x000000ff0f167207 */ /* 0x000fe20006000000 */
[----:B------:R-:W-:Y:S01]  /*0d40*/  IMAD.WIDE.U32 R138, R138, c[0x0][0x238], RZ ;  /* 0x00008e008a8a7a25 */ /* 0x000fe200078e00ff */
[----:B------:R-:W-:Y:S01]  /*0d50*/  SHF.R.S32.HI R35, RZ, 0x3, R0 ;  /* 0x00000003ff237819 */ /* 0x000fe20000011400 */
[----:B------:R-:W-:Y:S01]  /*0d60*/  USHF.L.U64.HI UR7, UR4, UR12, UR5 ;  /* 0x0000000c04077299 */ /* 0x000fe20008010205 */
[----:B------:R-:W-:Y:S01]  /*0d70*/  LOP3.LUT R0, R0, 0xfffffff8, RZ, 0xc0, !PT ;  /* 0xfffffff800007812 */ /* 0x000fe200078ec0ff */
[----:B------:R-:W-:Y:S01]  /*0d80*/  IMAD.IADD R146, R139, 0x1, R146 ;  /* 0x000000018b927824 */ /* 0x000fe200078e0292 */
[--C-:B------:R-:W-:Y:S01]  /*0d90*/  SHF.R.S32.HI R19, RZ, 0x1f, R35.reuse ;  /* 0x0000001fff137819 */ /* 0x100fe20000011423 */
[----:B------:R-:W-:Y:S01]  /*0da0*/  IMAD.IADD R119, R2, 0x1, -R35 ;  /* 0x0000000102777824 */ /* 0x000fe200078e0a23 */
[----:B------:R-:W-:Y:S01]  /*0db0*/  IADD3 R112, P0, R35, R13, RZ ;  /* 0x0000000d23707210 */ /* 0x000fe20007f1e0ff */
[----:B------:R-:W-:Y:S01]  /*0dc0*/  IMAD.IADD R0, R167, 0x1, -R0 ;  /* 0x00000001a7007824 */ /* 0x000fe200078e0a00 */
[----:B------:R-:W-:Y:S01]  /*0dd0*/  IADD3 R143, R35, 0x20, RZ ;  /* 0x00000020238f7810 */ /* 0x000fe20007ffe0ff */
[----:B------:R-:W-:Y:S01]  /*0de0*/  IMAD R6, R38, -0x60, R119 ;  /* 0xffffffa026067824 */ /* 0x000fe200078e0277 */
[----:B------:R-:W-:Y:S01]  /*0df0*/  LEA.HI.X.SX32 R113, R13, R19, 0x1, P0 ;  /* 0x000000130d717211 */ /* 0x000fe200000f0eff */
[----:B------:R-:W-:Y:S01]  /*0e00*/  IMAD.SHL.U32 R24, R0, 0x8, RZ ;  /* 0x0000000800187824 */ /* 0x000fe200078e00ff */
[----:B------:R-:W-:Y:S01]  /*0e10*/  IADD3 R142, R35, 0x40, RZ ;  /* 0x00000040238e7810 */ /* 0x000fe20007ffe0ff */
[----:B------:R-:W-:Y:S01]  /*0e20*/  IMAD.SHL.U32 R26, R137, 0x40, RZ ;  /* 0x00000040891a7824 */ /* 0x000fe200078e00ff */
[----:B------:R-:W-:Y:S01]  /*0e30*/  ISETP.GE.AND P0, PT, R6, 0x1, PT ;  /* 0x000000010600780c */ /* 0x000fe20003f06270 */
[----:B------:R-:W-:Y:S01]  /*0e40*/  IMAD R3, R113, c[0x0][0x238], RZ ;  /* 0x00008e0071037a24 */ /* 0x000fe200078e02ff */
[--C-:B------:R-:W-:Y:S01]  /*0e50*/  SHF.R.S32.HI R25, RZ, 0x1f, R24.reuse ;  /* 0x0000001fff197819 */ /* 0x100fe20000011418 */
[----:B------:R-:W-:Y:S01]  /*0e60*/  IMAD.WIDE.U32 R28, R141, 0x40, RZ ;  /* 0x000000408d1c7825 */ /* 0x000fe200078e00ff */
[C---:B------:R-:W-:Y:S01]  /*0e70*/  IADD3 R89, R24.reuse, 0x40, RZ ;  /* 0x0000004018597810 */ /* 0x040fe20007ffe0ff */
[----:B------:R-:W-:Y:S01]  /*0e80*/  USHF.L.U32 UR8, UR4, 0x6, URZ ;  /* 0x0000000604087899 */ /* 0x000fe2000800063f */
[----:B------:R-:W-:Y:S01]  /*0e90*/  ISETP.GE.AND P6, PT, R24, c[0x0][0x1d4], PT ;  /* 0x0000750018007a0c */ /* 0x000fe20003fc6270 */
[C---:B------:R-:W-:Y:S01]  /*0ea0*/  IMAD R3, R112.reuse, c[0x0][0x23c], R3 ;  /* 0x00008f0070037a24 */ /* 0x040fe200078e0203 */
[----:B------:R-:W-:Y:S01]  /*0eb0*/  ISETP.GE.AND P5, PT, R89, c[0x0][0x1d4], PT ;  /* 0x0000750059007a0c */ /* 0x000fe20003fa6270 */
[----:B-1----:R-:W-:Y:S01]  /*0ec0*/  IMAD.WIDE.U32 R4, R112, c[0x0][0x238], R24 ;  /* 0x00008e0070047a25 */ /* 0x002fe200078e0018 */
[----:B------:R-:W-:Y:S01]  /*0ed0*/  IADD3 R26, R29, R26, RZ ;  /* 0x0000001a1d1a7210 */ /* 0x000fe20007ffe0ff */
[----:B------:R-:W-:Y:S01]  /*0ee0*/  UIMAD.WIDE.U32 UR10, UR4, 0x60, URZ ;  /* 0x00000060040a78a5 */ /* 0x000fe2000f8e003f */
[----:B------:R-:W-:Y:S01]  /*0ef0*/  SHF.R.S32.HI R82, RZ, 0x1f, R89 ;  /* 0x0000001fff527819 */ /* 0x000fe20000011459 */
[----:B------:R-:W-:Y:S01]  /*0f00*/  IMAD.IADD R5, R5, 0x1, R3 ;  /* 0x0000000105057824 */ /* 0x000fe200078e0203 */
[----:B------:R-:W-:Y:S01]  /*0f10*/  IADD3 R132, P3, R28, 0x80, RZ ;  /* 0x000000801c847810 */ /* 0x000fe20007f7e0ff */
[----:B------:R-:W-:Y:S01]  /*0f20*/  IMAD R3, R156, c[0x0][0x240], RZ ;  /* 0x000090009c037a24 */ /* 0x000fe200078e02ff */
[----:B------:R-:W-:Y:S01]  /*0f30*/  LEA.HI R82, R82, R89, RZ, 0x3 ;  /* 0x0000005952527211 */ /* 0x000fe200078f18ff */
[C---:B------:R-:W-:Y:S01]  /*0f40*/  IMAD.WIDE.U32 R4, R30.reuse, c[0x0][0x240], R4 ;  /* 0x000090001e047a25 */ /* 0x040fe200078e0004 */
[----:B------:R-:W-:Y:S01]  /*0f50*/  UIMAD UR6, UR5, 0x60, URZ ;  /* 0x00000060050678a4 */ /* 0x000fe2000f8e023f */
[----:B------:R-:W-:Y:S01]  /*0f60*/  MOV R155, c[0x0][0x2b8] ;  /* 0x0000ae00009b7a02 */ /* 0x000fe20000000f00 */
[----:B------:R-:W-:Y:S01]  /*0f70*/  USHF.L.U64.HI UR9, UR4, 0x5, UR5 ;  /* 0x0000000504097899 */ /* 0x000fe20008010205 */
[C---:B------:R-:W-:Y:S01]  /*0f80*/  IMAD R3, R30.reuse, c[0x0][0x244], R3 ;  /* 0x000091001e037a24 */ /* 0x040fe200078e0203 */
[----:B------:R-:W-:Y:S01]  /*0f90*/  USHF.L.U32 UR16, UR4, 0x5, URZ ;  /* 0x0000000504107899 */ /* 0x000fe2000800063f */
[----:B------:R-:W-:Y:S01]  /*0fa0*/  IMAD.WIDE.U32 R10, R30, c[0x0][0x260], R24 ;  /* 0x000098001e0a7a25 */ /* 0x000fe200078e0018 */
[----:B------:R-:W-:Y:S01]  /*0fb0*/  UMOV UR14, 0x5 ;  /* 0x00000005000e7882 */ /* 0x000fe20000000000 */
[----:B------:R-:W-:Y:S01]  /*0fc0*/  LOP3.LUT R82, R82, 0xfffffff8, RZ, 0xc0, !PT ;  /* 0xfffffff852527812 */ /* 0x000fe200078ec0ff */
[----:B------:R-:W-:Y:S01]  /*0fd0*/  ULDC.64 UR4, c[0x0][0x280] ;  /* 0x0000a00000047ab9 */ /* 0x000fe20000000a00 */
[----:B------:R-:W-:Y:S01]  /*0fe0*/  IMAD.IADD R5, R5, 0x1, R3 ;  /* 0x0000000105057824 */ /* 0x000fe200078e0203 */
[----:B------:R-:W-:Y:S01]  /*0ff0*/  USHF.L.U64.HI UR12, UR4, UR12, UR5 ;  /* 0x0000000c040c7299 */ /* 0x000fe20008010205 */
[----:B------:R-:W-:Y:S01]  /*1000*/  IMAD R3, R22, c[0x0][0x248], RZ ;  /* 0x0000920016037a24 */ /* 0x000fe200078e02ff */
[----:B------:R-:W-:Y:S01]  /*1010*/  USHF.L.U64.HI UR14, UR4, UR14, UR5 ;  /* 0x0000000e040e7299 */ /* 0x000fe20008010205 */
[----:B------:R-:W-:Y:S01]  /*1020*/  IMAD.WIDE.U32 R120, R94, c[0x0][0x248], R4 ;  /* 0x000092005e787a25 */ /* 0x000fe200078e0004 */
[----:B------:R-:W-:Y:S01]  /*1030*/  SHF.R.S32.HI R4, RZ, 0x1f, R38 ;  /* 0x0000001fff047819 */ /* 0x000fe20000011426 */
[----:B------:R-:W-:Y:S01]  /*1040*/  UIMAD.WIDE.U32 UR20, UR4, 0x60, URZ ;  /* 0x00000060041478a5 */ /* 0x000fe2000f8e003f */
[----:B------:R-:W-:Y:S01]  /*1050*/  LEA.HI R5, R8, R167, RZ, 0x6 ;  /* 0x000000a708057211 */ /* 0x000fe200078f30ff */
[----:B------:R-:W-:Y:S01]  /*1060*/  IMAD R7, R94, c[0x0][0x24c], R3 ;  /* 0x000093005e077a24 */ /* 0x000fe200078e0203 */
[----:B------:R-:W-:Y:S01]  /*1070*/  P2R R134, PR, RZ, 0x20 ;  /* 0x00000020ff867803 */ /* 0x000fe20000000000 */
[----:B------:R-:W-:Y:S01]  /*1080*/  IMAD R3, R146, R38, RZ ;  /* 0x0000002692037224 */ /* 0x000fe200078e02ff */
[----:B------:R-:W-:Y:S01]  /*1090*/  UIMAD UR5, UR5, 0x60, URZ ;  /* 0x00000060050578a4 */ /* 0x000fe2000f8e023f */
[----:B------:R-:W-:Y:S01]  /*10a0*/  IMAD.MOV.U32 R116, RZ, RZ, R120 ;  /* 0x000000ffff747224 */ /* 0x000fe200078e0078 */
[----:B------:R-:W-:Y:S01]  /*10b0*/  IADD3 R117, R121, R7, RZ ;  /* 0x0000000779757210 */ /* 0x000fe20007ffe0ff */
[-C--:B------:R-:W-:Y:S01]  /*10c0*/  IMAD R3, R4, R138.reuse, R3 ;  /* 0x0000008a04037224 */ /* 0x080fe200078e0203 */
[----:B------:R-:W-:Y:S01]  /*10d0*/  P2R R135, PR, RZ, 0x40 ;  /* 0x00000040ff877803 */ /* 0x000fe20000000000 */
[----:B------:R-:W-:Y:S01]  /*10e0*/  IMAD.SHL.U32 R4, R35, 0x40, RZ ;  /* 0x0000004023047824 */ /* 0x000fe200078e00ff */
[----:B------:R-:W-:Y:S01]  /*10f0*/  SHF.R.S32.HI R90, RZ, 0x1f, R82 ;  /* 0x0000001fff5a7819 */ /* 0x000fe20000011452 */
[----:B------:R-:W-:Y:S01]  /*1100*/  IMAD.WIDE.U32 R8, R38, R138, R116 ;  /* 0x0000008a26087225 */ /* 0x000fe200078e0074 */
[----:B------:R-:W-:-:S02]  /*1110*/  USHF.L.U32 UR13, UR4, 0x6, URZ ;  /* 0x00000006040d7899 */ /* 0x000fc4000800063f */
[----:B------:R-:W-:Y:S01]  /*1120*/  LOP3.LUT R118, R4, 0x1c0, RZ, 0xc0, !PT ;  /* 0x000001c004767812 */ /* 0x000fe200078ec0ff */
[----:B------:R-:W-:Y:S01]  /*1130*/  IMAD.SHL.U32 R7, R5, 0x8, RZ ;  /* 0x0000000805077824 */ /* 0x000fe200078e00ff */
[----:B------:R-:W-:Y:S01]  /*1140*/  IADD3 R14, R9, R3, RZ ;  /* 0x00000003090e7210 */ /* 0x000fe20007ffe0ff */
[----:B------:R-:W-:Y:S01]  /*1150*/  IMAD.SHL.U32 R32, R0, 0x4, RZ ;  /* 0x0000000400207824 */ /* 0x000fe200078e00ff */
[----:B------:R-:W-:Y:S01]  /*1160*/  @P0 LEA R4, P1, R8, c[0x0][0x220], 0x1 ;  /* 0x0000880008040a11 */ /* 0x000fe200078208ff */
[----:B------:R-:W-:Y:S01]  /*1170*/  IMAD R9, R156, c[0x0][0x260], RZ ;  /* 0x000098009c097a24 */ /* 0x000fe200078e02ff */
[----:B------:R-:W-:Y:S01]  /*1180*/  LOP3.LUT R7, R7, 0xfffffe00, RZ, 0xc0, !PT ;  /* 0xfffffe0007077812 */ /* 0x000fe200078ec0ff */
[----:B------:R-:W-:Y:S01]  /*1190*/  IMAD R18, R19, c[0x0][0x280], RZ ;  /* 0x0000a00013127a24 */ /* 0x000fe200078e02ff */
[----:B------:R-:W-:Y:S01]  /*11a0*/  LOP3.LUT R72, R118, 0x38, R24, 0xf8, !PT ;  /* 0x0000003876487812 */ /* 0x000fe200078ef818 */
[----:B------:R-:W-:Y:S01]  /*11b0*/  IMAD R9, R30, c[0x0][0x264], R9 ;  /* 0x000099001e097a24 */ /* 0x000fe200078e0209 */
[----:B------:R-:W-:Y:S01]  /*11c0*/  SHF.R.U32.HI R149, RZ, 0x3, R118 ;  /* 0x00000003ff957819 */ /* 0x000fe20000011676 */
[----:B------:R-:W-:Y:S01]  /*11d0*/  IMAD R18, R35, c[0x0][0x284], R18 ;  /* 0x0000a10023127a24 */ /* 0x000fe200078e0212 */
[----:B------:R-:W-:Y:S01]  /*11e0*/  @P0 LEA.HI.X R5, R8, c[0x0][0x224], R14, 0x1, P1 ;  /* 0x0000890008050a11 */ /* 0x000fe200008f0c0e */
[----:B------:R-:W-:Y:S01]  /*11f0*/  IMAD.IADD R9, R11, 0x1, R9 ;  /* 0x000000010b097824 */ /* 0x000fe200078e0209 */
[----:B------:R-:W-:Y:S01]  /*1200*/  ISETP.GE.AND P1, PT, R6, 0x21, PT ;  /* 0x000000210600780c */ /* 0x000fe20003f26270 */
[----:B------:R-:W-:Y:S01]  /*1210*/  IMAD.WIDE.U32 R150, R30, c[0x0][0x1e8], RZ ;  /* 0x00007a001e967a25 */ /* 0x000fe200078e00ff */
[----:B------:R-:W-:Y:S01]  /*1220*/  LOP3.LUT R72, R7, R72, R149, 0xf6, !PT ;  /* 0x0000004807487212 */ /* 0x000fe200078ef695 */
[----:B------:R-:W-:Y:S01]  /*1230*/  USHF.L.U32 UR15, UR4, 0x5, URZ ;  /* 0x00000005040f7899 */ /* 0x000fe2000800063f */
[--C-:B------:R-:W-:Y:S01]  /*1240*/  SHF.R.S32.HI R33, RZ, 0x1f, R32.reuse ;  /* 0x0000001fff217819 */ /* 0x100fe20000011420 */
[----:B------:R-:W-:Y:S01]  /*1250*/  IMAD.MOV.U32 R154, RZ, RZ, c[0x0][0x27c] ;  /* 0x00009f00ff9a7624 */ /* 0x000fe200078e00ff */
[----:B------:R-:W-:Y:S01]  /*1260*/  IADD3 R34, R32, 0x20, RZ ;  /* 0x0000002020227810 */ /* 0x000fe20007ffe0ff */
[----:B------:R-:W-:Y:S01]  /*1270*/  IMAD.SHL.U32 R72, R72, 0x2, RZ ;  /* 0x0000000248487824 */ /* 0x000fe200078e00ff */
[----:B------:R-:W-:Y:S01]  /*1280*/  UIADD3 UR6, UR11, UR6, URZ ;  /* 0x000000060b067290 */ /* 0x000fe2000fffe03f */
[----:B------:R-:W-:Y:S01]  /*1290*/  IMAD.WIDE.U32 R12, R35, c[0x0][0x280], R32 ;  /* 0x0000a000230c7a25 */ /* 0x000fe200078e0020 */
[----:B------:R-:W-:-:S02]  /*12a0*/  UIADD3 UR5, UR21, UR5, URZ ;  /* 0x0000000515057290 */ /* 0x000fc4000fffe03f */
[----:B------:R-:W-:Y:S01]  /*12b0*/  @!PT LDS RZ, [RZ] ;  /* 0x00000000fffff984 */ /* 0x000fe20000000800 */
[----:B------:R-:W-:Y:S01]  /*12c0*/  @!PT LDS RZ, [RZ] ;  /* 0x00000000fffff984 */ /* 0x000fe20000000800 */
[----:B------:R-:W-:Y:S01]  /*12d0*/  @!PT LDS RZ, [RZ] ;  /* 0x00000000fffff984 */ /* 0x000fe20000000800 */
[----:B------:R1:W-:Y:S01]  /*12e0*/  @P0 LDGSTS.E.BYPASS.LTC128B.128 [R72+0x8100], [R4.64], !P6 ;  /* 0x0810000004480fae */ /* 0x0003e2000f101d52 */
[----:B------:R-:W-:Y:S01]  /*12f0*/  IMAD.MOV.U32 R20, RZ, RZ, R12 ;  /* 0x000000ffff147224 */ /* 0x000fe200078e000c */
[----:B------:R-:W-:Y:S01]  /*1300*/  ULDC.U8 UR4, c[0x0][0x298] ;  /* 0x0000a60000047ab9 */ /* 0x000fe20000000000 */
[----:B------:R-:W-:Y:S01]  /*1310*/  IMAD.MOV.U32 R71, RZ, RZ, c[0x0][0x27c] ;  /* 0x00009f00ff477624 */ /* 0x000fe200078e00ff */
[----:B------:R1:W-:Y:S01]  /*1320*/  @P0 LDGSTS.E.BYPASS.LTC128B.128 [R72+0xb100], [R4.64+0x80], !P5 ;  /* 0x0b10008004480fae */ /* 0x0003e2000e901d52 */
[----:B------:R-:W-:Y:S01]  /*1330*/  @P1 LEA R3, P0, R141, R8, 0x5 ;  /* 0x000000088d031211 */ /* 0x000fe200078028ff */
[----:B------:R-:W-:-:S04]  /*1340*/  IMAD.WIDE.U32 R152, R30, c[0x0][0x210], RZ ;  /* 0x000084001e987a25 */ /* 0x000fc800078e00ff */
[----:B------:R-:W-:Y:S02]  /*1350*/  IMAD.SHL.U32 R71, R71, 0x2, RZ ;  /* 0x0000000247477824 */ /* 0x000fe400078e00ff */
[----:B------:R-:W-:Y:S02]  /*1360*/  IMAD.X R129, RZ, RZ, R26, P3 ;  /* 0x000000ffff817224 */ /* 0x000fe400018e061a */
[----:B------:R-:W-:Y:S01]  /*1370*/  IMAD R0, R0, 0x20, R35 ;  /* 0x0000002000007824 */ /* 0x000fe200078e0223 */
[--C-:B-1----:R-:W-:Y:S02]  /*1380*/  @P1 LEA.HI.X R5, R141, R14, R137.reuse, 0x5, P0 ;  /* 0x0000000e8d051211 */ /* 0x102fe400000f2c89 */
[----:B------:R-:W-:Y:S02]  /*1390*/  @P1 LEA R4, P0, R3, c[0x0][0x220], 0x1 ;  /* 0x0000880003041a11 */ /* 0x000fe400078008ff */
[----:B------:R-:W-:Y:S02]  /*13a0*/  SHF.L.U64.HI R137, R141, 0x6, R137 ;  /* 0x000000068d897819 */ /* 0x000fe40000010289 */
[----:B------:R-:W-:-:S02]  /*13b0*/  @P1 LEA.HI.X R5, R3, c[0x0][0x224], R5, 0x1, P0 ;  /* 0x0000890003051a11 */ /* 0x000fc400000f0c05 */
[----:B------:R-:W-:Y:S01]  /*13c0*/  ISETP.GT.AND P0, PT, R6, 0x40, PT ;  /* 0x000000400600780c */ /* 0x000fe20003f04270 */
[----:B------:R-:W-:Y:S01]  /*13d0*/  IMAD R6, R19, c[0x0][0x290], RZ ;  /* 0x0000a40013067a24 */ /* 0x000fe200078e02ff */
[----:B------:R-:W-:Y:S01]  /*13e0*/  SHF.L.U32 R141, R141, 0x6, RZ ;  /* 0x000000068d8d7819 */ /* 0x000fe200000006ff */
[----:B------:R2:W-:Y:S02]  /*13f0*/  @P1 LDGSTS.E.BYPASS.LTC128B.128 [R72+0x9100], [R4.64], !P6 ;  /* 0x0910000004481fae */ /* 0x0005e4000f101d52 */
[----:B------:R-:W-:Y:S02]  /*1400*/  IMAD R6, R35, c[0x0][0x294], R6 ;  /* 0x0000a50023067a24 */ /* 0x000fe400078e0206 */
[----:B------:R2:W-:Y:S06]  /*1410*/  @P1 LDGSTS.E.BYPASS.LTC128B.128 [R72+0xc100], [R4.64+0x80], !P5 ;  /* 0x0c10008004481fae */ /* 0x0005ec000e901d52 */
[----:B------:R-:W-:Y:S01]  /*1420*/  @P0 IADD3 R3, P1, R8, R28, RZ ;  /* 0x0000001c08030210 */ /* 0x000fe20007f3e0ff */
[----:B------:R-:W-:-:S03]  /*1430*/  IMAD.MOV.U32 R8, RZ, RZ, R10 ;  /* 0x000000ffff087224 */ /* 0x000fc600078e000a */
[----:B------:R-:W-:Y:S02]  /*1440*/  @P0 IADD3.X R10, R26, R14, RZ, P1, !PT ;  /* 0x0000000e1a0a0210 */ /* 0x000fe40000ffe4ff */
[--C-:B--2---:R-:W-:Y:S01]  /*1450*/  @P2 SHF.R.S32.HI R5, RZ, 0x1f, R16.reuse ;  /* 0x0000001fff052819 */ /* 0x104fe20000011410 */
[----:B------:R-:W-:Y:S01]  /*1460*/  @P2 IMAD.MOV.U32 R4, RZ, RZ, R16 ;  /* 0x000000ffff042224 */ /* 0x000fe200078e0010 */
[----:B------:R-:W-:Y:S01]  /*1470*/  @!P2 MOV R4, R21 ;  /* 0x000000150004a202 */ /* 0x000fe20000000f00 */
[----:B------:R-:W-:Y:S01]  /*1480*/  @!P2 IMAD.MOV.U32 R5, RZ, RZ, R15 ;  /* 0x000000ffff05a224 */ /* 0x000fe200078e000f */
[----:B------:R-:W-:Y:S01]  /*1490*/  @P0 LEA R16, P1, R3, c[0x0][0x220], 0x1 ;  /* 0x0000880003100a11 */ /* 0x000fe200078208ff */
[----:B------:R-:W-:Y:S01]  /*14a0*/  IMAD.WIDE.U32 R14, R35, c[0x0][0x290], R32 ;  /* 0x0000a400230e7a25 */ /* 0x000fe200078e0020 */
[----:B------:R-:W-:Y:S02]  /*14b0*/  ISETP.GE.AND P2, PT, R24, c[0x0][0x27c], PT ;  /* 0x00009f0018007a0c */ /* 0x000fe40003f46270 */
[----:B------:R-:W-:Y:S01]  /*14c0*/  @P0 LEA.HI.X R17, R3, c[0x0][0x224], R10, 0x1, P1 ;  /* 0x0000890003110a11 */ /* 0x000fe200008f0c0a */
[----:B------:R-:W-:Y:S01]  /*14d0*/  IMAD.WIDE.U32 R10, R35, c[0x0][0x290], R24 ;  /* 0x0000a400230a7a25 */ /* 0x000fe200078e0018 */
[----:B------:R-:W-:-:S02]  /*14e0*/  SEL R3, RZ, c[0x0][0x27c], !P2 ;  /* 0x00009f00ff037a07 */ /* 0x000fc40005000000 */
[----:B------:R-:W-:Y:S01]  /*14f0*/  ISETP.NE.AND P1, PT, R155, 0x1, PT ;  /* 0x000000019b00780c */ /* 0x000fe20003f25270 */
[----:B------:R-:W-:Y:S01]  /*1500*/  IMAD.IADD R21, R13, 0x1, R18 ;  /* 0x000000010d157824 */ /* 0x000fe200078e0212 */
[----:B------:R1:W-:Y:S01]  /*1510*/  @P0 LDGSTS.E.BYPASS.LTC128B.128 [R72+0xa100], [R16.64], !P6 ;  /* 0x0a10000010480fae */ /* 0x0003e2000f101d52 */
[C---:B------:R-:W-:Y:S02]  /*1520*/  IMAD.IADD R3, R24.reuse, 0x1, R3 ;  /* 0x0000000118037824 */ /* 0x040fe400078e0203 */
[----:B------:R-:W-:Y:S01]  /*1530*/  IMAD.WIDE.U32 R12, R35, c[0x0][0x280], R24 ;  /* 0x0000a000230c7a25 */ /* 0x000fe200078e0018 */
[----:B------:R1:W-:Y:S01]  /*1540*/  @P0 LDGSTS.E.BYPASS.LTC128B.128 [R72+0xd100], [R16.64+0x80], !P5 ;  /* 0x0d10008010480fae */ /* 0x0003e2000e901d52 */
[----:B------:R-:W-:Y:S02]  /*1550*/  ISETP.GE.AND P5, PT, R24, c[0x0][0x1d4], PT ;  /* 0x0000750018007a0c */ /* 0x000fe40003fa6270 */
[----:B------:R-:W-:Y:S01]  /*1560*/  IMAD.IADD R19, R15, 0x1, R6 ;  /* 0x000000010f137824 */ /* 0x000fe200078e0206 */
[----:B------:R-:W0:Y:S01]  /*1570*/  LDGDEPBAR ;  /* 0x00000000000079af */ /* 0x000e220000000000 */
[----:B------:R-:W-:Y:S01]  /*1580*/  IMAD.IADD R11, R6, 0x1, R11 ;  /* 0x00000001060b7824 */ /* 0x000fe200078e020b */
[----:B------:R-:W-:Y:S01]  /*1590*/  SHF.R.S32.HI R6, RZ, 0x1f, R3 ;  /* 0x0000001fff067819 */ /* 0x000fe20000011403 */
[----:B------:R-:W-:Y:S01]  /*15a0*/  IMAD.IADD R15, R18, 0x1, R13 ;  /* 0x00000001120f7824 */ /* 0x000fe200078e020d */
[----:B------:R-:W-:Y:S01]  /*15b0*/  MOV R18, R14 ;  /* 0x0000000e00127202 */ /* 0x000fe20000000f00 */
[----:B------:R-:W-:Y:S01]  /*15c0*/  IMAD R13, R22, c[0x0][0x268], RZ ;  /* 0x00009a00160d7a24 */ /* 0x000fe200078e02ff */
[----:B------:R-:W-:Y:S01]  /*15d0*/  MOV R14, R12 ;  /* 0x0000000c000e7202 */ /* 0x000fe20000000f00 */
[----:B------:R-:W-:Y:S01]  /*15e0*/  IMAD R5, R5, c[0x0][0x2b0], RZ ;  /* 0x0000ac0005057a24 */ /* 0x000fe200078e02ff */
[-C--:B------:R-:W-:Y:S01]  /*15f0*/  LEA.HI R12, R6, R3.reuse, RZ, 0x6 ;  /* 0x00000003060c7211 */ /* 0x080fe200078f30ff */
[----:B------:R-:W-:Y:S01]  /*1600*/  IMAD R106, R94, c[0x0][0x26c], R13 ;  /* 0x00009b005e6a7a24 */ /* 0x000fe200078e020d */
[----:B------:R-:W-:Y:S01]  /*1610*/  LEA.HI R3, R6, R3, RZ, 0x3 ;  /* 0x0000000306037211 */ /* 0x000fe200078f18ff */
[----:B------:R-:W-:Y:S01]  /*1620*/  IMAD.WIDE.U32 R94, R94, c[0x0][0x268], R8 ;  /* 0x00009a005e5e7a25 */ /* 0x000fe200078e0008 */
[----:B------:R-:W-:-:S02]  /*1630*/  SHF.R.S32.HI R6, RZ, 0x6, R12 ;  /* 0x00000006ff067819 */ /* 0x000fc4000001140c */
[----:B------:R-:W-:Y:S01]  /*1640*/  LOP3.LUT R12, R118, 0x38, R3, 0xf8, !PT ;  /* 0x00000038760c7812 */ /* 0x000fe200078ef803 */
[----:B------:R-:W-:Y:S01]  /*1650*/  IMAD R5, R4, c[0x0][0x2b4], R5 ;  /* 0x0000ad0004057a24 */ /* 0x000fe200078e0205 */
[----:B------:R-:W-:Y:S01]  /*1660*/  SHF.R.S32.HI R13, RZ, 0x1f, R142 ;  /* 0x0000001fff0d7819 */ /* 0x000fe2000001148e */
[----:B------:R-:W-:Y:S01]  /*1670*/  IMAD R9, R6, 0x1800, R7 ;  /* 0x0000180006097824 */ /* 0x000fe200078e0207 */
[----:B------:R-:W-:Y:S01]  /*1680*/  LOP3.LUT R8, R12, R149, RZ, 0x3c, !PT ;  /* 0x000000950c087212 */ /* 0x000fe200078e3cff */
[----:B------:R-:W-:Y:S01]  /*1690*/  IMAD.WIDE.U32 R122, R4, c[0x0][0x2b0], RZ ;  /* 0x0000ac00047a7a25 */ /* 0x000fe200078e00ff */
[----:B------:R-:W-:Y:S02]  /*16a0*/  SHF.R.S32.HI R12, RZ, 0x1f, R143 ;  /* 0x0000001fff0c7819 */ /* 0x000fe4000001148f */
[----:B------:R-:W-:Y:S01]  /*16b0*/  LEA.HI R13, R13, R142, RZ, 0x3 ;  /* 0x0000008e0d0d7211 */ /* 0x000fe200078f18ff */
[----:B------:R-:W-:Y:S01]  /*16c0*/  IMAD.IADD R27, R9, 0x1, R8 ;  /* 0x00000001091b7824 */ /* 0x000fe200078e0208 */
[----:B------:R-:W-:Y:S01]  /*16d0*/  LEA.HI R12, R12, R143, RZ, 0x3 ;  /* 0x0000008f0c0c7211 */ /* 0x000fe200078f18ff */
[----:B------:R-:W-:Y:S01]  /*16e0*/  IMAD.SHL.U32 R8, R143, 0x40, RZ ;  /* 0x000000408f087824 */ /* 0x000fe200078e00ff */
[----:B------:R-:W-:Y:S01]  /*16f0*/  SHF.L.U32 R9, R142, 0x6, RZ ;  /* 0x000000068e097819 */ /* 0x000fe200000006ff */
[----:B------:R-:W-:Y:S01]  /*1700*/  IMAD.SHL.U32 R13, R13, 0x40, RZ ;  /* 0x000000400d0d7824 */ /* 0x000fe200078e00ff */
[----:B------:R-:W-:Y:S01]  /*1710*/  LOP3.LUT R93, R3, 0xfffffff8, RZ, 0xc0, !PT ;  /* 0xfffffff8035d7812 */ /* 0x000fe200078ec0ff */
[----:B------:R-:W-:Y:S01]  /*1720*/  IMAD.SHL.U32 R12, R12, 0x40, RZ ;  /* 0x000000400c0c7824 */ /* 0x000fe200078e00ff */
[----:B------:R-:W-:Y:S01]  /*1730*/  LOP3.LUT R115, R8, 0x1c0, RZ, 0xc0, !PT ;  /* 0x000001c008737812 */ /* 0x000fe200078ec0ff */
[----:B-1----:R-:W-:Y:S01]  /*1740*/  IMAD R16, R156, c[0x0][0x210], RZ ;  /* 0x000084009c107a24 */ /* 0x002fe200078e02ff */
[----:B------:R-:W-:Y:S01]  /*1750*/  LOP3.LUT R114, R9, 0x1c0, RZ, 0xc0, !PT ;  /* 0x000001c009727812 */ /* 0x000fe200078ec0ff */
[----:B-----5:R-:W-:Y:S01]  /*1760*/  IMAD.WIDE.U32 R98, R136, c[0x0][0x280], R14 ;  /* 0x0000a00088627a25 */ /* 0x020fe200078e000e */
[----:B------:R-:W-:-:S02]  /*1770*/  SHF.R.U32.HI R148, RZ, 0x3, R115 ;  /* 0x00000003ff947819 */ /* 0x000fc40000011673 */
[----:B------:R-:W-:Y:S01]  /*1780*/  LOP3.LUT R12, R12, 0xfffffe00, RZ, 0xc0, !PT ;  /* 0xfffffe000c0c7812 */ /* 0x000fe200078ec0ff */
[----:B------:R-:W-:Y:S01]  /*1790*/  IMAD R16, R30, c[0x0][0x214], R16 ;  /* 0x000085001e107a24 */ /* 0x000fe200078e0210 */
[----:B------:R-:W-:Y:S01]  /*17a0*/  LOP3.LUT R13, R13, 0xfffffe00, RZ, 0xc0, !PT ;  /* 0xfffffe000d0d7812 */ /* 0x000fe200078ec0ff */
[----:B------:R-:W-:Y:S01]  /*17b0*/  IMAD.WIDE.U32 R102, R136, c[0x0][0x280], R20 ;  /* 0x0000a00088667a25 */ /* 0x000fe200078e0014 */
[--C-:B------:R-:W-:Y:S02]  /*17c0*/  LOP3.LUT R8, R115, 0x38, R3.reuse, 0xf8, !PT ;  /* 0x0000003873087812 */ /* 0x100fe400078ef803 */
[----:B------:R-:W-:Y:S01]  /*17d0*/  SHF.R.U32.HI R147, RZ, 0x3, R114 ;  /* 0x00000003ff937819 */ /* 0x000fe20000011672 */
[----:B------:R-:W-:Y:S01]  /*17e0*/  IMAD R23, R6, 0x1800, R12 ;  /* 0x0000180006177824 */ /* 0x000fe200078e020c */
[----:B------:R-:W-:Y:S01]  /*17f0*/  LOP3.LUT R9, R114, 0x38, R3, 0xf8, !PT ;  /* 0x0000003872097812 */ /* 0x000fe200078ef803 */
[----:B------:R-:W-:Y:S01]  /*1800*/  IMAD.WIDE.U32 R100, R136, c[0x0][0x290], R18 ;  /* 0x0000a40088647a25 */ /* 0x000fe200078e0012 */
[----:B------:R-:W-:-:S02]  /*1810*/  LOP3.LUT R22, R8, R148, RZ, 0x3c, !PT ;  /* 0x0000009408167212 */ /* 0x000fc400078e3cff */
[----:B------:R-:W-:Y:S01]  /*1820*/  IADD3 R128, R123, R5, RZ ;  /* 0x000000057b807210 */ /* 0x000fe20007ffe0ff */
[----:B------:R-:W-:Y:S01]  /*1830*/  IMAD R8, R6, 0x1800, R13 ;  /* 0x0000180006087824 */ /* 0x000fe200078e020d */
[----:B------:R-:W-:Y:S01]  /*1840*/  LOP3.LUT R6, R9, R147, RZ, 0x3c, !PT ;  /* 0x0000009309067212 */ /* 0x000fe200078e3cff */
[----:B------:R-:W-:Y:S01]  /*1850*/  IMAD R9, R156, c[0x0][0x1e8], RZ ;  /* 0x00007a009c097a24 */ /* 0x000fe200078e02ff */
[----:B------:R-:W-:Y:S01]  /*1860*/  IADD3 R23, R23, R22, RZ ;  /* 0x0000001617177210 */ /* 0x000fe20007ffe0ff */
[----:B------:R-:W-:Y:S01]  /*1870*/  IMAD.WIDE.U32 R96, R136, c[0x0][0x290], R10 ;  /* 0x0000a40088607a25 */ /* 0x000fe200078e000a */
[----:B------:R-:W-:Y:S02]  /*1880*/  SHF.R.S32.HI R69, RZ, 0x3, R3 ;  /* 0x00000003ff457819 */ /* 0x000fe40000011403 */
[----:B------:R-:W-:Y:S01]  /*1890*/  SHF.R.S32.HI R108, RZ, 0x1f, R93 ;  /* 0x0000001fff6c7819 */ /* 0x000fe2000001145d */
[----:B------:R-:W-:Y:S01]  /*18a0*/  IMAD.IADD R22, R8, 0x1, R6 ;  /* 0x0000000108167824 */ /* 0x000fe200078e0206 */
[----:B------:R-:W-:Y:S01]  /*18b0*/  SHF.R.S32.HI R6, RZ, 0x1f, R136 ;  /* 0x0000001fff067819 */ /* 0x000fe20000011488 */
[----:B------:R-:W-:Y:S01]  /*18c0*/  IMAD R9, R30, c[0x0][0x1ec], R9 ;  /* 0x00007b001e097a24 */ /* 0x000fe200078e0209 */
[----:B------:R-:W-:Y:S01]  /*18d0*/  SHF.L.U32 R127, R27, 0x1, RZ ;  /* 0x000000011b7f7819 */ /* 0x000fe200000006ff */
[----:B------:R-:W-:Y:S01]  /*18e0*/  IMAD.IADD R131, R153, 0x1, R16 ;  /* 0x0000000199837824 */ /* 0x000fe200078e0210 */
[----:B------:R-:W-:Y:S01]  /*18f0*/  BAR.SYNC.DEFER_BLOCKING 0x0 ;  /* 0x0000000000007b1d */ /* 0x000fe20000010000 */
[C---:B------:R-:W-:Y:S01]  /*1900*/  IMAD R8, R6.reuse, c[0x0][0x280], RZ ;  /* 0x0000a00006087a24 */ /* 0x040fe200078e02ff */
[----:B------:R-:W-:Y:S01]  /*1910*/  IADD3 R130, R151, R9, RZ ;  /* 0x0000000997827210 */ /* 0x000fe20007ffe0ff */
[----:B------:R-:W-:Y:S01]  /*1920*/  IMAD R6, R6, c[0x0][0x290], RZ ;  /* 0x0000a40006067a24 */ /* 0x000fe200078e02ff */
[----:B------:R-:W-:Y:S01]  /*1930*/  ISETP.GE.AND P0, PT, R154, 0x1, PT ;  /* 0x000000019a00780c */ /* 0x000fe20003f06270 */
[----:B------:R-:W-:-:S02]  /*1940*/  IMAD R8, R136, c[0x0][0x284], R8 ;  /* 0x0000a10088087a24 */ /* 0x000fc400078e0208 */
[----:B------:R-:W-:Y:S02]  /*1950*/  IMAD R6, R136, c[0x0][0x294], R6 ;  /* 0x0000a50088067a24 */ /* 0x000fe400078e0206 */
[----:B------:R-:W-:Y:S01]  /*1960*/  IMAD.IADD R106, R95, 0x1, R106 ;  /* 0x000000015f6a7824 */ /* 0x000fe200078e026a */
[----:B------:R-:W-:Y:S01]  /*1970*/  IADD3 R109, R8, R99, RZ ;  /* 0x00000063086d7210 */ /* 0x000fe20007ffe0ff */
[----:B------:R-:W-:Y:S02]  /*1980*/  IMAD.IADD R111, R103, 0x1, R8 ;  /* 0x00000001676f7824 */ /* 0x000fe400078e0208 */
[----:B------:R-:W-:Y:S02]  /*1990*/  IMAD.IADD R110, R101, 0x1, R6 ;  /* 0x00000001656e7824 */ /* 0x000fe400078e0206 */
[----:B------:R-:W-:Y:S02]  /*19a0*/  IMAD.IADD R107, R6, 0x1, R97 ;  /* 0x00000001066b7824 */ /* 0x000fe400078e0261 */
[----:B------:R-:W-:-:S02]  /*19b0*/  IMAD.SHL.U32 R126, R23, 0x2, RZ ;  /* 0x00000002177e7824 */ /* 0x000fc400078e00ff */
[----:B------:R-:W-:Y:S02]  /*19c0*/  IMAD.SHL.U32 R125, R22, 0x2, RZ ;  /* 0x00000002167d7824 */ /* 0x000fe400078e00ff */
.L_x_354:
[----:B------:R-:W-:Y:S01]  /*19d0*/  IMAD R3, R38, 0x60, R0 ;  /* 0x0000006026037824 */ /* 0x000fe200078e0200 */
[----:B------:R-:W-:Y:S01]  /*19e0*/  ISETP.NE.AND P1, PT, R155, 0x1, PT ;  /* 0x000000019b00780c */ /* 0x000fe20003f25270 */
[----:B------:R-:W-:Y:S01]  /*19f0*/  IMAD.MOV.U32 R91, RZ, RZ, RZ ;  /* 0x000000ffff5b7224 */ /* 0x000fe200078e00ff */
[----:B------:R-:W-:Y:S04]  /*1a00*/  DEPBAR.LE SB0, 0x0 ;  /* 0x000080000000791a */ /* 0x000fe80000000000 */
[----:B-1----:R-:W-:Y:S01]  /*1a10*/  IMAD.IADD R4, R133, 0x1, R3 ;  /* 0x0000000185047824 */ /* 0x002fe200078e0203 */
[----:B------:R-:W-:Y:S01]  /*1a20*/  ISETP.GE.AND P0, PT, R3, R2, PT ;  /* 0x000000020300720c */ /* 0x000fe20003f06270 */
[----:B------:R-:W-:Y:S01]  /*1a30*/  BSSY B2, `(.L_x_320) ;  /* 0x00003fb000027945 */ /* 0x000fe20003800000 */
[----:B------:R-:W-:Y:S01]  /*1a40*/  ISETP.GE.AND P3, PT, R154, 0x1, PT ;  /* 0x000000019a00780c */ /* 0x000fe20003f66270 */
[--C-:B------:R-:W-:Y:S01]  /*1a50*/  IMAD.MOV.U32 R3, RZ, RZ, R4.reuse ;  /* 0x000000ffff037224 */ /* 0x100fe200078e0004 */
[----:B------:R-:W-:Y:S02]  /*1a60*/  ISETP.GT.OR P0, PT, R0, 0x5f, P0 ;  /* 0x0000005f0000780c */ /* 0x000fe40000704670 */
[----:B------:R-:W-:Y:S05]  /*1a70*/  @P1 IMAD.HI.U32 R5, R4, c[0x0][0x2bc], RZ ;  /* 0x0000af0004051a27 */ /* 0x000fea00078e00ff */
[----:B------:R-:W-:Y:S06]  /*1a80*/  @P1 SHF.R.U32.HI R3, RZ, c[0x0][0x2c0], R5 ;  /* 0x0000b000ff031a19 */ /* 0x000fec0000011605 */
[C---:B------:R-:W-:Y:S04]  /*1a90*/  @!P0 IADD3 R5, P1, R3.reuse, R122, RZ ;  /* 0x0000007a03058210 */ /* 0x040fe80007f3e0ff */
[----:B------:R-:W-:Y:S01]  /*1aa0*/  @!P0 LEA.HI.X.SX32 R6, R3, R128, 0x1, P1 ;  /* 0x0000008003068211 */ /* 0x000fe200008f0eff */
[----:B------:R-:W-:Y:S01]  /*1ab0*/  IMAD.MOV R3, RZ, RZ, -R3 ;  /* 0x000000ffff037224 */ /* 0x000fe200078e0a03 */
[----:B------:R-:W-:Y:S03]  /*1ac0*/  @!P0 LEA R8, P1, R5, c[0x0][0x2a0], 0x2 ;  /* 0x0000a80005088a11 */ /* 0x000fe600078210ff */
[----:B------:R-:W-:Y:S01]  /*1ad0*/  IMAD R92, R3, c[0x0][0x2b8], R4 ;  /* 0x0000ae00035c7a24 */ /* 0x000fe200078e0204 */
[----:B------:R-:W-:Y:S03]  /*1ae0*/  @!P0 LEA.HI.X R9, R5, c[0x0][0x2a4], R6, 0x2, P1 ;  /* 0x0000a90005098a11 */ /* 0x000fe600008f1406 */
[----:B------:R-:W-:Y:S01]  /*1af0*/  IMAD.WIDE.U32 R4, R92, c[0x0][0x1e0], RZ ;  /* 0x000078005c047a25 */ /* 0x000fe200078e00ff */
        /* <DEDUP_REMOVED lines=14> */
[----:B---3--:R-:W-:-:S05]  /*1be0*/  @!P3 BRA `(.L_x_321) ;  /* 0x00003ad00000b947 */ /* 0x008fca0003800000 */
[C---:B------:R-:W-:Y:S01]  /*1bf0*/  IMAD R6, R38.reuse, UR5, RZ ;  /* 0x0000000526067c24 */ /* 0x040fe2000f8e02ff */
[----:B------:R-:W-:Y:S01]  /*1c00*/  ISETP.NE.AND P0, PT, RZ, UR4, PT ;  /* 0x00000004ff007c0c */ /* 0x000fe2000bf05270 */
[C---:B------:R-:W-:Y:S01]  /*1c10*/  IMAD R5, R38.reuse, UR6, RZ ;  /* 0x0000000626057c24 */ /* 0x040fe2000f8e02ff */
[----:B------:R-:W-:Y:S01]  /*1c20*/  SHF.R.S32.HI R4, RZ, 0x1f, R38 ;  /* 0x0000001fff047819 */ /* 0x000fe20000011426 */
[C---:B------:R-:W-:Y:S02]  /*1c30*/  IMAD R3, R38.reuse, -0x60, R2 ;  /* 0xffffffa026037824 */ /* 0x040fe400078e0202 */
[----:B------:R-:W-:Y:S03]  /*1c40*/  IMAD.WIDE.U32 R42, R38, UR20, RZ ;  /* 0x00000014262a7c25 */ /* 0x000fe6000f8e00ff */
[----:B------:R-:W-:Y:S01]  /*1c50*/  IMNMX R73, R3, 0x60, PT ;  /* 0x0000006003497817 */ /* 0x000fe20003800200 */
[C---:B------:R-:W-:Y:S02]  /*1c60*/  IMAD R6, R4.reuse, UR20, R6 ;  /* 0x0000001404067c24 */ /* 0x040fe4000f8e0206 */
[----:B------:R-:W-:Y:S02]  /*1c70*/  IMAD R4, R4, UR10, R5 ;  /* 0x0000000a04047c24 */ /* 0x000fe4000f8e0205 */
[----:B------:R-:W-:Y:S01]  /*1c80*/  IMAD.WIDE.U32 R58, R38, UR10, RZ ;  /* 0x0000000a263a7c25 */ /* 0x000fe2000f8e00ff */
        /* <DEDUP_REMOVED lines=14> */
[----:B------:R-:W-:Y:S02]  /*1d70*/  CS2R R44, SRZ ;  /* 0x00000000002c7805 */ /* 0x000fe4000001ff00 */
[----:B------:R-:W-:Y:S01]  /*1d80*/  IMAD.X R5, R18, 0x1, R111, P0 ;  /* 0x0000000112057824 */ /* 0x000fe200000e066f */
[----:B------:R-:W-:Y:S05]  /*1d90*/  IADD3 R4, P0, R100, R58, RZ ;  /* 0x0000003a64047210 */ /* 0x000fea0007f1e0ff */
[----:B------:R-:W-:Y:S01]  /*1da0*/  IMAD.X R6, R36, 0x1, R110, P0 ;  /* 0x0000000124067824 */ /* 0x000fe200000e066e */
[C---:B------:R-:W-:Y:S04]  /*1db0*/  LEA R10, P0, R3.reuse, c[0x0][0x270], 0x1 ;  /* 0x00009c00030a7a11 */ /* 0x040fe800078008ff */
[----:B------:R-:W-:Y:S02]  /*1dc0*/  LEA.HI.X R11, R3, c[0x0][0x274], R5, 0x1, P0 ;  /* 0x00009d00030b7a11 */ /* 0x000fe400000f0c05 */
[C---:B------:R-:W-:Y:S04]  /*1dd0*/  LEA R8, P0, R4.reuse, c[0x0][0x288], 0x1 ;  /* 0x0000a20004087a11 */ /* 0x040fe800078008ff */
[----:B------:R-:W-:Y:S02]  /*1de0*/  LEA.HI.X R9, R4, c[0x0][0x28c], R6, 0x1, P0 ;  /* 0x0000a30004097a11 */ /* 0x000fe400000f0c06 */
[----:B------:R-:W-:Y:S01]  /*1df0*/  ISETP.GE.AND P0, PT, R32, c[0x0][0x27c], PT ;  /* 0x00009f0020007a0c */ /* 0x000fe20003f06270 */
[----:B------:R-:W-:Y:S11]  /*1e00*/  CS2R R4, SRZ ;  /* 0x0000000000047805 */ /* 0x000ff6000001ff00 */
[----:B------:R-:W-:Y:S01]  /*1e10*/  @!UPT UIADD3 URZ, URZ, URZ, URZ ;  /* 0x0000003f3f3ff290 */ /* 0x000fe2000fffe03f */
[----:B------:R1:W5:Y:S04]  /*1e20*/  @!P0 LDG.E.64 R4, [R10.64] ;  /* 0x000000120a048981 */ /* 0x000368000c1e1b00 */
[----:B------:R1:W5:Y:S01]  /*1e30*/  @!P0 LDG.E.64 R40, [R8.64] ;  /* 0x0000001208288981 */ /* 0x000362000c1e1b00 */
[----:B------:R-:W-:Y:S11]  /*1e40*/  ISETP.GE.AND P0, PT, R34, c[0x0][0x27c], PT ;  /* 0x00009f0022007a0c */ /* 0x000ff60003f06270 */
[----:B------:R-:W-:Y:S02]  /*1e50*/  @!UPT UIADD3 URZ, URZ, URZ, URZ ;  /* 0x0000003f3f3ff290 */ /* 0x000fe4000fffe03f */
[----:B------:R1:W5:Y:S04]  /*1e60*/  @!P0 LDG.E.64 R14, [R10.64+0x40] ;  /* 0x000040120a0e8981 */ /* 0x000368000c1e1b00 */
[----:B------:R1:W5:Y:S02]  /*1e70*/  @!P0 LDG.E.64 R44, [R8.64+0x40] ;  /* 0x00004012082c8981 */ /* 0x000364000c1e1b00 */
.L_x_324:
[----:B------:R-:W-:Y:S05]  /*1e80*/  BSYNC B0 ;  /* 0x0000000000007941 */ /* 0x000fea0003800000 */
.L_x_323:
[----:B------:R-:W-:Y:S01]  /*1e90*/  ISETP.GE.AND P6, PT, R143, R73, PT ;  /* 0x000000498f00720c */ /* 0x000fe20003fc6270 */
[----:B-1---5:R-:W-:Y:S01]  /*1ea0*/  IMAD.MOV.U32 R9, RZ, RZ, R14 ;  /* 0x000000ffff097224 */ /* 0x022fe200078e000e */
[----:B------:R-:W-:Y:S01]  /*1eb0*/  MOV R6, R4 ;  /* 0x0000000400067202 */ /* 0x000fe20000000f00 */
[----:B------:R-:W-:Y:S01]  /*1ec0*/  IMAD.MOV.U32 R8, RZ, RZ, R15 ;  /* 0x000000ffff087224 */ /* 0x000fe200078e000f */
[----:B------:R-:W-:Y:S01]  /*1ed0*/  BSSY B0, `(.L_x_325) ;  /* 0x0000022000007945 */ /* 0x000fe20003800000 */
[----:B------:R-:W-:Y:S01]  /*1ee0*/  IMAD.MOV.U32 R3, RZ, RZ, R5 ;  /* 0x000000ffff037224 */ /* 0x000fe200078e0005 */
[----:B------:R-:W-:Y:S01]  /*1ef0*/  CS2R R16, SRZ ;  /* 0x0000000000107805 */ /* 0x000fe2000001ff00 */
        /* <DEDUP_REMOVED lines=11> */
[----:B------:R-:W-:Y:S01]  /*1fb0*/  IADD3 R3, P1, P0, R102, UR15, R42 ;  /* 0x0000000f66037c10 */ /* 0x000fe2000f83e02a */
[----:B------:R-:W-:Y:S01]  /*1fc0*/  CS2R R16, SRZ ;  /* 0x0000000000107805 */ /* 0x000fe2000001ff00 */
[----:B------:R-:W-:Y:S01]  /*1fd0*/  CS2R R46, SRZ ;  /* 0x00000000002e7805 */ /* 0x000fe2000001ff00 */
[----:B------:R-:W-:Y:S01]  /*1fe0*/  CS2R R20, SRZ ;  /* 0x0000000000147805 */ /* 0x000fe2000001ff00 */
[----:B------:R-:W-:Y:S01]  /*1ff0*/  IADD3.X R8, R111, UR14, R18, P1, P0 ;  /* 0x0000000e6f087c10 */ /* 0x000fe20008fe0412 */
[----:B------:R-:W-:Y:S01]  /*2000*/  CS2R R48, SRZ ;  /* 0x0000000000307805 */ /* 0x000fe2000001ff00 */
[----:B------:R-:W-:Y:S04]  /*2010*/  IADD3 R6, P1, P0, R100, UR16, R58 ;  /* 0x0000001064067c10 */ /* 0x000fe8000f83e03a */
[----:B------:R-:W-:Y:S02]  /*2020*/  IADD3.X R9, R110, UR9, R36, P1, P0 ;  /* 0x000000096e097c10 */ /* 0x000fe40008fe0424 */
        /* <DEDUP_REMOVED lines=12> */
.L_x_326:
[----:B------:R-:W-:Y:S05]  /*20f0*/  BSYNC B0 ;  /* 0x0000000000007941 */ /* 0x000fea0003800000 */
.L_x_325:
        /* <DEDUP_REMOVED lines=16> */
[----:B------:R-:W-:Y:S02]  /*2200*/  PRMT R56, R9, 0x5410, R8 ;  /* 0x0000541009387816 */ /* 0x000fe40000000008 */
[----:B------:R-:W-:Y:S01]  /*2210*/  PRMT R55, R6, 0x5410, R3 ;  /* 0x0000541006377816 */ /* 0x000fe20000000003 */
[----:B------:R-:W-:-:S05]  /*2220*/  @P3 BRA `(.L_x_328) ;  /* 0x0000012000003947 */ /* 0x000fca0003800000 */
[----:B------:R-:W-:Y:S01]  /*2230*/  IADD3 R42, P1, P0, R102, UR13, R42 ;  /* 0x0000000d662a7c10 */ /* 0x000fe2000f83e02a */
[----:B------:R-:W-:Y:S01]  /*2240*/  CS2R R26, SRZ ;  /* 0x00000000001a7805 */ /* 0x000fe2000001ff00 */
[----:B------:R-:W-:Y:S02]  /*2250*/  CS2R R52, SRZ ;  /* 0x0000000000347805 */ /* 0x000fe4000001ff00 */
[----:B------:R-:W-:Y:S02]  /*2260*/  IADD3.X R18, R111, UR12, R18, P1, P0 ;  /* 0x0000000c6f127c10 */ /* 0x000fe40008fe0412 */
        /* <DEDUP_REMOVED lines=14> */
.L_x_328:
[----:B------:R-:W-:Y:S05]  /*2350*/  BSYNC B0 ;  /* 0x0000000000007941 */ /* 0x000fea0003800000 */
.L_x_327:
[----:B-----5:R-:W-:Y:S01]  /*2360*/  MOV R6, R22 ;  /* 0x0000001600067202 */ /* 0x020fe20000000f00 */
[----:B------:R2:W3:Y:S01]  /*2370*/  SHFL.IDX PT, R64, R85, RZ, 0x181f ;  /* 0x00181fff55407589 */ /* 0x0004e200000e0000 */
[----:B-1----:R-:W-:Y:S01]  /*2380*/  IMAD.MOV.U32 R9, RZ, RZ, R26 ;  /* 0x000000ffff097224 */ /* 0x002fe200078e001a */
[----:B------:R-:W-:Y:S01]  /*2390*/  BSSY B1, `(.L_x_329) ;  /* 0x000007f000017945 */ /* 0x000fe20003800000 */
[----:B------:R-:W-:Y:S02]  /*23a0*/  IMAD.MOV.U32 R8, RZ, RZ, R27 ;  /* 0x000000ffff087224 */ /* 0x000fe400078e001b */
[----:B------:R-:W-:Y:S01]  /*23b0*/  IMAD.MOV.U32 R3, RZ, RZ, R23 ;  /* 0x000000ffff037224 */ /* 0x000fe200078e0017 */
[----:B------:R2:W1:Y:S02]  /*23c0*/  SHFL.IDX PT, R63, R88, RZ, 0x181f ;  /* 0x00181fff583f7589 */ /* 0x00046400000e0000 */
[----:B------:R-:W-:Y:S01]  /*23d0*/  PRMT R36, R8, 0x5410, R9 ;  /* 0x0000541008247816 */ /* 0x000fe20000000009 */
[----:B------:R-:W-:Y:S01]  /*23e0*/  IMAD.MOV.U32 R9, RZ, RZ, R52 ;  /* 0x000000ffff097224 */ /* 0x000fe200078e0034 */
[----:B------:R-:W-:Y:S01]  /*23f0*/  PRMT R31, R3, 0x5410, R6 ;  /* 0x00005410031f7816 */ /* 0x000fe20000000006 */
[----:B------:R-:W-:Y:S01]  /*2400*/  IMAD.MOV.U32 R6, RZ, RZ, R50 ;  /* 0x000000ffff067224 */ /* 0x000fe200078e0032 */
[----:B------:R-:W-:Y:S02]  /*2410*/  MOV R8, R53 ;  /* 0x0000003500087202 */ /* 0x000fe40000000f00 */
[----:B------:R-:W-:Y:S02]  /*2420*/  MOV R3, R51 ;  /* 0x0000003300037202 */ /* 0x000fe40000000f00 */
        /* <DEDUP_REMOVED lines=13> */
[----:B------:R-:W-:Y:S02]  /*2500*/  @!P0 SHF.R.U32.HI R42, RZ, 0x10, R41 ;  /* 0x00000010ff2a8819 */ /* 0x000fe40000011629 */
[----:B------:R-:W-:Y:S02]  /*2510*/  @!P0 PRMT R3, R19, 0x5432, R3 ;  /* 0x0000543213038816 */ /* 0x000fe40000000003 */
[----:B------:R-:W-:Y:S02]  /*2520*/  @!P0 SHF.R.U32.HI R18, RZ, 0x10, R5 ;  /* 0x00000010ff128819 */ /* 0x000fe40000011605 */
[----:B------:R-:W-:Y:S01]  /*2530*/  @!P0 PRMT R42, R37, 0x5432, R42 ;  /* 0x00005432252a8816 */ /* 0x000fe2000000002a */
[C---:B------:R-:W-:Y:S01]  /*2540*/  @!P0 IMAD.U32 R37, R40.reuse, 0x10000, RZ ;  /* 0x0001000028258824 */ /* 0x040fe200078e00ff */
[----:B------:R-:W-:Y:S02]  /*2550*/  @!P0 LOP3.LUT R40, R40, 0xffff0000, RZ, 0xc0, !PT ;  /* 0xffff000028288812 */ /* 0x000fe400078ec0ff */
[----:B------:R-:W-:Y:S01]  /*2560*/  @!P0 PRMT R18, R19, 0x5410, R18 ;  /* 0x0000541013128816 */ /* 0x000fe20000000012 */
[C---:B------:R-:W-:Y:S01]  /*2570*/  @!P0 IMAD.U32 R19, R3.reuse, 0x10000, RZ ;  /* 0x0001000003138824 */ /* 0x040fe200078e00ff */
[----:B------:R-:W-:Y:S01]  /*2580*/  @!P0 LOP3.LUT R6, R3, 0xffff0000, RZ, 0xc0, !PT ;  /* 0xffff000003068812 */ /* 0x000fe200078ec0ff */
[C---:B-1----:R-:W-:Y:S01]  /*2590*/  @!P0 IMAD.U32 R39, R8.reuse, 0x10000, RZ ;  /* 0x0001000008278824 */ /* 0x042fe200078e00ff */
[----:B------:R-:W-:Y:S02]  /*25a0*/  @!P0 LOP3.LUT R4, R8, 0xffff0000, RZ, 0xc0, !PT ;  /* 0xffff000008048812 */ /* 0x000fe400078ec0ff */
[C---:B------:R-:W-:Y:S02]  /*25b0*/  @!P0 LOP3.LUT R5, R9.reuse, 0xffff0000, RZ, 0xc0, !PT ;  /* 0xffff000009058812 */ /* 0x040fe400078ec0ff */
[----:B------:R-:W-:Y:S01]  /*25c0*/  @!P0 SHF.L.U32 R41, R9, 0x10, RZ ;  /* 0x0000001009298819 */ /* 0x000fe200000006ff */
[C---:B------:R-:W-:Y:S02]  /*25d0*/  @!P0 FMUL.FTZ R43, R4.reuse, R37 ;  /* 0x00000025042b8220 */ /* 0x040fe40000410000 */
[-C--:B------:R-:W-:Y:S02]  /*25e0*/  @!P0 FMUL.FTZ R3, R4, R19.reuse ;  /* 0x0000001304038220 */ /* 0x080fe40000410000 */
[----:B------:R-:W-:Y:S02]  /*25f0*/  @!P0 FMUL.FTZ R59, R5, R40 ;  /* 0x00000028053b8220 */ /* 0x000fe40000410000 */
[----:B------:R-:W-:Y:S01]  /*2600*/  @!P0 FFMA.FTZ R66, R39, R19, -R43 ;  /* 0x0000001327428223 */ /* 0x000fe2000001082b */
[----:B------:R-:W-:Y:S01]  /*2610*/  @!P0 SHF.L.U32 R19, R18, 0x10, RZ ;  /* 0x0000001012138819 */ /* 0x000fe200000006ff */
[-C--:B------:R-:W-:Y:S01]  /*2620*/  @!P0 FMUL.FTZ R4, R5, R6.reuse ;  /* 0x0000000605048220 */ /* 0x080fe20000410000 */
[----:B------:R-:W-:Y:S01]  /*2630*/  @!P0 LOP3.LUT R5, R10, 0xffff0000, RZ, 0xc0, !PT ;  /* 0xffff00000a058812 */ /* 0x000fe200078ec0ff */
[----:B------:R-:W-:Y:S01]  /*2640*/  @!P0 FFMA.FTZ R3, R37, R39, R3 ;  /* 0x0000002725038223 */ /* 0x000fe20000010003 */
[----:B------:R-:W-:Y:S01]  /*2650*/  @!P0 LOP3.LUT R18, R18, 0xffff0000, RZ, 0xc0, !PT ;  /* 0xffff000012128812 */ /* 0x000fe200078ec0ff */
[C---:B------:R-:W-:Y:S01]  /*2660*/  @!P0 IMAD.U32 R37, R42.reuse, 0x10000, RZ ;  /* 0x000100002a258824 */ /* 0x040fe200078e00ff */
[----:B------:R-:W-:Y:S01]  /*2670*/  @!P0 LOP3.LUT R42, R42, 0xffff0000, RZ, 0xc0, !PT ;  /* 0xffff00002a2a8812 */ /* 0x000fe200078ec0ff */
[----:B------:R-:W-:Y:S01]  /*2680*/  @!P0 FFMA.FTZ R65, R41, R6, -R59 ;  /* 0x0000000629418223 */ /* 0x000fe2000001083b */
[----:B------:R-:W-:Y:S01]  /*2690*/  @!P0 LOP3.LUT R6, R11, 0xffff0000, RZ, 0xc0, !PT ;  /* 0xffff00000b068812 */ /* 0x000fe200078ec0ff */
[----:B------:R-:W-:Y:S01]  /*26a0*/  @!P0 IMAD.U32 R39, R10, 0x10000, RZ ;  /* 0x000100000a278824 */ /* 0x000fe200078e00ff */
[----:B------:R-:W-:Y:S01]  /*26b0*/  @!P0 F2FP.BF16.PACK_AB R3, R3, R66 ;  /* 0x000000420303823e */ /* 0x000fe200000010ff */
[C---:B------:R-:W-:Y:S02]  /*26c0*/  @!P0 FMUL.FTZ R59, R5.reuse, R37 ;  /* 0x00000025053b8220 */ /* 0x040fe40000410000 */
[----:B------:R-:W-:Y:S02]  /*26d0*/  @!P0 FMUL.FTZ R5, R5, R19 ;  /* 0x0000001305058220 */ /* 0x000fe40000410000 */
[----:B------:R-:W-:Y:S02]  /*26e0*/  @!P0 IMAD.U32 R43, R11, 0x10000, RZ ;  /* 0x000100000b2b8824 */ /* 0x000fe400078e00ff */
[C---:B------:R-:W-:Y:S02]  /*26f0*/  @!P0 FMUL.FTZ R62, R6.reuse, R42 ;  /* 0x0000002a063e8220 */ /* 0x040fe40000410000 */
[-C--:B------:R-:W-:Y:S02]  /*2700*/  @!P0 FMUL.FTZ R6, R6, R18.reuse ;  /* 0x0000001206068220 */ /* 0x080fe40000410000 */
[----:B------:R-:W-:Y:S02]  /*2710*/  @!P0 FFMA.FTZ R4, R40, R41, R4 ;  /* 0x0000002928048223 */ /* 0x000fe40000010004 */
[----:B------:R-:W-:Y:S02]  /*2720*/  @!P0 FFMA.FTZ R5, R37, R39, R5 ;  /* 0x0000002725058223 */ /* 0x000fe40000010005 */
[----:B------:R-:W-:Y:S01]  /*2730*/  @!P0 FFMA.FTZ R59, R39, R19, -R59 ;  /* 0x00000013273b8223 */ /* 0x000fe2000001083b */
[----:B------:R-:W-:Y:S01]  /*2740*/  @!P0 F2FP.BF16.PACK_AB R4, R4, R65 ;  /* 0x000000410404823e */ /* 0x000fe200000010ff */
[----:B------:R-:W-:Y:S02]  /*2750*/  @!P0 FFMA.FTZ R62, R43, R18, -R62 ;  /* 0x000000122b3e8223 */ /* 0x000fe4000001083e */
[----:B------:R-:W-:Y:S01]  /*2760*/  @!P0 FFMA.FTZ R6, R42, R43, R6 ;  /* 0x0000002b2a068223 */ /* 0x000fe20000010006 */
[----:B------:R-:W-:Y:S01]  /*2770*/  @!P0 F2FP.BF16.PACK_AB R5, R5, R59 ;  /* 0x0000003b0505823e */ /* 0x000fe200000010ff */
[----:B------:R-:W-:Y:S01]  /*2780*/  @!P0 IMAD.MOV.U32 R8, RZ, RZ, R3 ;  /* 0x000000ffff088224 */ /* 0x000fe200078e0003 */
[----:B------:R-:W-:Y:S02]  /*2790*/  @!P0 MOV R9, R4 ;  /* 0x0000000400098202 */ /* 0x000fe40000000f00 */
[----:B------:R-:W-:Y:S01]  /*27a0*/  @!P0 F2FP.BF16.PACK_AB R6, R6, R62 ;  /* 0x0000003e0606823e */ /* 0x000fe200000010ff */
[----:B------:R-:W-:Y:S03]  /*27b0*/  @!P0 IMAD.MOV.U32 R10, RZ, RZ, R5 ;  /* 0x000000ffff0a8224 */ /* 0x000fe600078e0005 */
[----:B------:R-:W-:Y:S05]  /*27c0*/  @!P0 MOV R11, R6 ;  /* 0x00000006000b8202 */ /* 0x000fea0000000f00 */
[----:B------:R1:W-:Y:S02]  /*27d0*/  ST.E.128 [R60.64], R8 ;  /* 0x000000083c007985 */ /* 0x0003e4000c101d12 */
.L_x_332:
[----:B------:R-:W-:Y:S05]  /*27e0*/  BSYNC B0 ;  /* 0x0000000000007941 */ /* 0x000fea0003800000 */
.L_x_331:
        /* <DEDUP_REMOVED lines=11> */
[----:B------:R-:W-:Y:S02]  /*28a0*/  @!P0 PRMT R3, R28, 0x5432, R3 ;  /* 0x000054321c038816 */ /* 0x000fe40000000003 */
[----:B------:R-:W-:Y:S01]  /*28b0*/  @!P0 SHF.R.U32.HI R14, RZ, 0x10, R15 ;  /* 0x00000010ff0e8819 */ /* 0x000fe2000001160f */
[----:B------:R-:W-:Y:S01]  /*28c0*/  @!P0 IMAD.U32 R18, R6, 0x10000, RZ ;  /* 0x0001000006128824 */ /* 0x000fe200078e00ff */
[----:B------:R-:W-:Y:S01]  /*28d0*/  @!P0 SHF.R.U32.HI R39, RZ, 0x10, R45 ;  /* 0x00000010ff278819 */ /* 0x000fe2000001162d */
[C---:B------:R-:W-:Y:S01]  /*28e0*/  @!P0 IMAD.U32 R15, R3.reuse, 0x10000, RZ ;  /* 0x00010000030f8824 */ /* 0x040fe200078e00ff */
[----:B------:R-:W-:Y:S02]  /*28f0*/  @!P0 PRMT R14, R28, 0x5410, R14 ;  /* 0x000054101c0e8816 */ /* 0x000fe4000000000e */
[----:B------:R-:W-:Y:S02]  /*2900*/  @!P0 LOP3.LUT R28, R6, 0xffff0000, RZ, 0xc0, !PT ;  /* 0xffff0000061c8812 */ /* 0x000fe400078ec0ff */
[----:B------:R-:W-:Y:S02]  /*2910*/  @!P0 LOP3.LUT R6, R3, 0xffff0000, RZ, 0xc0, !PT ;  /* 0xffff000003068812 */ /* 0x000fe400078ec0ff */
[----:B------:R-:W-:Y:S01]  /*2920*/  @!P0 PRMT R39, R54, 0x5432, R39 ;  /* 0x0000543236278816 */ /* 0x000fe20000000027 */
        /* <DEDUP_REMOVED lines=37> */
.L_x_330:
[----:B------:R-:W-:Y:S05]  /*2b80*/  BSYNC B1 ;  /* 0x0000000000017941 */ /* 0x000fea0003800000 */
.L_x_329:
[----:B-1----:R1:W4:Y:S01]  /*2b90*/  SHFL.IDX PT, R43, R85, 0x1, 0x181f ;  /* 0x00381f00552b7f89 */ /* 0x00232200000e0000 */
[----:B------:R-:W-:Y:S03]  /*2ba0*/  BSSY B1, `(.L_x_333) ;  /* 0x0000075000017945 */ /* 0x000fe60003800000 */
[----:B------:R1:W2:Y:S01]  /*2bb0*/  SHFL.IDX PT, R42, R88, 0x1, 0x181f ;  /* 0x00381f00582a7f89 */ /* 0x0002a200000e0000 */
[----:B------:R-:W-:-:S05]  /*2bc0*/  @P6 BRA `(.L_x_334) ;  /* 0x0000072000006947 */ /* 0x000fca0003800000 */
[----:B------:R-:W-:Y:S01]  /*2bd0*/  BSSY B0, `(.L_x_335) ;  /* 0x0000038000007945 */ /* 0x000fe20003800000 */
[----:B------:R-:W-:-:S05]  /*2be0*/  @P5 BRA `(.L_x_336) ;  /* 0x0000036000005947 */ /* 0x000fca0003800000 */
[C---:B--2---:R-:W-:Y:S01]  /*2bf0*/  LEA R40, P0, R24.reuse, R42, 0x1 ;  /* 0x0000002a18287211 */ /* 0x044fe200078008ff */
[----:B------:R-:W2:Y:S03]  /*2c00*/  LDS.128 R8, [R72+0x9100] ;  /* 0x0091000048087984 */ /* 0x000ea60000000c00 */
[----:B----4-:R-:W-:Y:S02]  /*2c10*/  LEA.HI.X R41, R24, R43, R25, 0x1, P0 ;  /* 0x0000002b18297211 */ /* 0x010fe400000f0c19 */
        /* <DEDUP_REMOVED lines=8> */
[----:B------:R-:W-:Y:S01]  /*2ca0*/  @!P0 SHF.R.U32.HI R28, RZ, 0x10, R47 ;  /* 0x00000010ff1c8819 */ /* 0x000fe2000001162f */
[C---:B------:R-:W-:Y:S01]  /*2cb0*/  @!P0 IMAD.U32 R14, R3.reuse, 0x10000, RZ ;  /* 0x00010000030e8824 */ /* 0x040fe200078e00ff */
[----:B------:R-:W-:Y:S02]  /*2cc0*/  @!P0 LOP3.LUT R18, R18, 0xffff0000, RZ, 0xc0, !PT ;  /* 0xffff000012128812 */ /* 0x000fe400078ec0ff */
[----:B------:R-:W-:Y:S02]  /*2cd0*/  @!P0 LOP3.LUT R6, R3, 0xffff0000, RZ, 0xc0, !PT ;  /* 0xffff000003068812 */ /* 0x000fe400078ec0ff */
[----:B------:R-:W-:Y:S02]  /*2ce0*/  @!P0 PRMT R16, R29, 0x5410, R16 ;  /* 0x000054101d108816 */ /* 0x000fe40000000010 */
[----:B------:R-:W-:Y:S01]  /*2cf0*/  @!P0 PRMT R28, R55, 0x5432, R28 ;  /* 0x00005432371c8816 */ /* 0x000fe2000000001c */
[C---:B--2---:R-:W-:Y:S01]  /*2d00*/  @!P0 IMAD.U32 R17, R8.reuse, 0x10000, RZ ;  /* 0x0001000008118824 */ /* 0x044fe200078e00ff */
[----:B------:R-:W-:Y:S02]  /*2d10*/  @!P0 LOP3.LUT R4, R8, 0xffff0000, RZ, 0xc0, !PT ;  /* 0xffff000008048812 */ /* 0x000fe400078ec0ff */
[C---:B------:R-:W-:Y:S02]  /*2d20*/  @!P0 LOP3.LUT R5, R9.reuse, 0xffff0000, RZ, 0xc0, !PT ;  /* 0xffff000009058812 */ /* 0x040fe400078ec0ff */
[----:B------:R-:W-:Y:S01]  /*2d30*/  @!P0 SHF.L.U32 R19, R9, 0x10, RZ ;  /* 0x0000001009138819 */ /* 0x000fe200000006ff */
[C---:B------:R-:W-:Y:S02]  /*2d40*/  @!P0 FMUL.FTZ R29, R4.reuse, R15 ;  /* 0x0000000f041d8220 */ /* 0x040fe40000410000 */
[----:B------:R-:W-:Y:S02]  /*2d50*/  @!P0 FMUL.FTZ R3, R4, R14 ;  /* 0x0000000e04038220 */ /* 0x000fe40000410000 */
        /* <DEDUP_REMOVED lines=17> */
[----:B------:R-:W-:Y:S02]  /*2e70*/  @!P0 FMUL.FTZ R6, R6, R16 ;  /* 0x0000001006068220 */ /* 0x000fe40000410000 */
        /* <DEDUP_REMOVED lines=13> */
.L_x_336:
[----:B------:R-:W-:Y:S05]  /*2f50*/  BSYNC B0 ;  /* 0x0000000000007941 */ /* 0x000fea0003800000 */
.L_x_335:
[----:B------:R-:W-:Y:S11]  /*2f60*/  ISETP.GE.AND P0, PT, R89, c[0x0][0x1d4], PT ;  /* 0x0000750059007a0c */ /* 0x000ff60003f06270 */
[----:B------:R-:W-:Y:S02]  /*2f70*/  @!UPT UIADD3 URZ, URZ, URZ, URZ ;  /* 0x0000003f3f3ff290 */ /* 0x000fe4000fffe03f */
        /* <DEDUP_REMOVED lines=55> */
.L_x_334:
[----:B------:R-:W-:Y:S05]  /*32f0*/  BSYNC B1 ;  /* 0x0000000000017941 */ /* 0x000fea0003800000 */
.L_x_333:
[----:B------:R1:W4:Y:S04]  /*3300*/  SHFL.IDX PT, R37, R85, 0x2, 0x181f ;  /* 0x00581f0055257f89 */ /* 0x00032800000e0000 */
[----:B------:R1:W3:Y:S01]  /*3310*/  SHFL.IDX PT, R30, R88, 0x2, 0x181f ;  /* 0x00581f00581e7f89 */ /* 0x0002e200000e0000 */
[----:B------:R-:W-:-:S05]  /*3320*/  @P3 BRA `(.L_x_337) ;  /* 0x000026b000003947 */ /* 0x000fca0003800000 */
[----:B------:R-:W-:Y:S01]  /*3330*/  BSSY B0, `(.L_x_338) ;  /* 0x0000038000007945 */ /* 0x000fe20003800000 */
[----:B------:R-:W-:-:S05]  /*3340*/  @P5 BRA `(.L_x_339) ;  /* 0x0000036000005947 */ /* 0x000fca0003800000 */
[C---:B--23--:R-:W-:Y:S01]  /*3350*/  LEA R28, P0, R24.reuse, R30, 0x1 ;  /* 0x0000001e181c7211 */ /* 0x04cfe200078008ff */
        /* <DEDUP_REMOVED lines=53> */
.L_x_339:
[----:B------:R-:W-:Y:S05]  /*36b0*/  BSYNC B0 ;  /* 0x0000000000007941 */ /* 0x000fea0003800000 */
.L_x_338:
[----:B------:R-:W-:Y:S11]  /*36c0*/  ISETP.GE.AND P0, PT, R89, c[0x0][0x1d4], PT ;  /* 0x0000750059007a0c */ /* 0x000ff60003f06270 */
[----:B------:R-:W-:Y:S02]  /*36d0*/  @!UPT UIADD3 URZ, URZ, URZ, URZ ;  /* 0x0000003f3f3ff290 */ /* 0x000fe4000fffe03f */
        /* <DEDUP_REMOVED lines=54> */
[----:B------:R2:W-:Y:S01]  /*3a40*/  ST.E.128 [R28.64], R8 ;  /* 0x000000081c007985 */ /* 0x0005e2000c101d12 */
[----:B------:R-:W-:-:S05]  /*3a50*/  BRA `(.L_x_337) ;  /* 0x00001f8000007947 */ /* 0x000fca0003800000 */
.L_x_322:
[-C--:B------:R-:W-:Y:S01]  /*3a60*/  ISETP.GE.AND P1, PT, R143, R73.reuse, PT ;  /* 0x000000498f00720c */ /* 0x080fe20003f26270 */
[----:B------:R-:W-:Y:S01]  /*3a70*/  CS2R R30, SRZ ;  /* 0x00000000001e7805 */ /* 0x000fe2000001ff00 */
[----:B------:R-:W-:Y:S01]  /*3a80*/  IADD3 R70, -R71, c[0x0][0x1d4], RZ ;  /* 0x0000750047467a10 */ /* 0x000fe20007ffe1ff */
        /* <DEDUP_REMOVED lines=10> */
[----:B------:R-:W-:Y:S04]  /*3b30*/  BSSY B0, `(.L_x_340) ;  /* 0x00000c1000007945 */ /* 0x000fe80003800000 */
[----:B------:R-:W-:Y:S02]  /*3b40*/  @!P1 IADD3 R3, P3, P0, R98, UR15, R42 ;  /* 0x0000000f62039c10 */ /* 0x000fe4000f87e02a */
[----:B------:R1:W3:Y:S02]  /*3b50*/  SHFL.IDX PT, R48, R88, RZ, 0x181f ;  /* 0x00181fff58307589 */ /* 0x0002e400000e0000 */
[----:B------:R-:W-:Y:S02]  /*3b60*/  @!P1 IADD3.X R4, R109, UR14, R18, P3, P0 ;  /* 0x0000000e6d049c10 */ /* 0x000fe40009fe0412 */
[----:B------:R-:W-:Y:S04]  /*3b70*/  @!P1 IADD3 R5, P3, P0, R96, UR16, R58 ;  /* 0x0000001060059c10 */ /* 0x000fe8000f87e03a */
[----:B------:R-:W-:Y:S02]  /*3b80*/  @!P1 IADD3.X R10, R107, UR9, R36, P3, P0 ;  /* 0x000000096b0a9c10 */ /* 0x000fe40009fe0424 */
[-C--:B------:R-:W-:Y:S04]  /*3b90*/  ISETP.GE.AND P0, PT, R142, R73.reuse, PT ;  /* 0x000000498e00720c */ /* 0x080fe80003f06270 */
[----:B------:R-:W-:Y:S11]  /*3ba0*/  ISETP.GE.OR P0, PT, R24, c[0x0][0x27c], P0 ;  /* 0x00009f0018007a0c */ /* 0x000ff60000706670 */
[----:B------:R-:W-:Y:S02]  /*3bb0*/  @!UPT UIADD3 URZ, URZ, URZ, URZ ;  /* 0x0000003f3f3ff290 */ /* 0x000fe4000fffe03f */
[----:B------:R-:W-:Y:S04]  /*3bc0*/  @!P0 IADD3 R6, P4, P3, R98, UR13, R42 ;  /* 0x0000000d62068c10 */ /* 0x000fe8000fb9e02a */
[----:B------:R-:W-:Y:S02]  /*3bd0*/  @!P0 IADD3.X R15, R109, UR12, R18, P4, P3 ;  /* 0x0000000c6d0f8c10 */ /* 0x000fe4000a7e6412 */
[----:B------:R-:W-:Y:S04]  /*3be0*/  @!P0 IADD3 R11, P4, P3, R96, UR8, R58 ;  /* 0x00000008600b8c10 */ /* 0x000fe8000fb9e03a */
[----:B------:R-:W-:Y:S02]  /*3bf0*/  @!P0 IADD3.X R16, R107, UR7, R36, P4, P3 ;  /* 0x000000076b108c10 */ /* 0x000fe4000a7e6424 */
        /* <DEDUP_REMOVED lines=10> */
[----:B------:R1:W3:Y:S07]  /*3ca0*/  @!P0 LDG.E.128 R28, [R14.64] ;  /* 0x000000120e1c8981 */ /* 0x0002ee000c1e1d00 */
[----:B------:R1:W3:Y:S01]  /*3cb0*/  @!P0 LDG.E.128 R64, [R10.64] ;  /* 0x000000120a408981 */ /* 0x0002e2000c1e1d00 */
[-C--:B------:R-:W-:Y:S01]  /*3cc0*/  ISETP.GE.AND P0, PT, R35, R73.reuse, PT ;  /* 0x000000492300720c */ /* 0x080fe20003f06270 */
[----:B----4-:R-:W-:Y:S03]  /*3cd0*/  CS2R R8, SRZ ;  /* 0x0000000000087805 */ /* 0x010fe6000001ff00 */
[----:B------:R-:W-:Y:S11]  /*3ce0*/  ISETP.GE.OR P0, PT, R24, c[0x0][0x27c], P0 ;  /* 0x00009f0018007a0c */ /* 0x000ff60000706670 */
[----:B------:R-:W-:Y:S02]  /*3cf0*/  @!UPT UIADD3 URZ, URZ, URZ, URZ ;  /* 0x0000003f3f3ff290 */ /* 0x000fe4000fffe03f */
[----:B------:R-:W-:Y:S05]  /*3d00*/  @!P0 IADD3 R42, P1, R98, R42, RZ ;  /* 0x0000002a622a8210 */ /* 0x000fea0007f3e0ff */
[----:B------:R-:W-:Y:S01]  /*3d10*/  @!P0 IMAD.X R18, R109, 0x1, R18, P1 ;  /* 0x000000016d128824 */ /* 0x000fe200008e0612 */
[C---:B-1----:R-:W-:Y:S01]  /*3d20*/  @!P0 LEA R14, P1, R42.reuse, c[0x0][0x270], 0x1 ;  /* 0x00009c002a0e8a11 */ /* 0x042fe200078208ff */
[----:B------:R-:W-:Y:S03]  /*3d30*/  CS2R R10, SRZ ;  /* 0x00000000000a7805 */ /* 0x000fe6000001ff00 */
[----:B------:R-:W-:Y:S02]  /*3d40*/  @!P0 LEA.HI.X R15, R42, c[0x0][0x274], R18, 0x1, P1 ;  /* 0x00009d002a0f8a11 */ /* 0x000fe400008f0c12 */
[----:B------:R-:W-:Y:S01]  /*3d50*/  @!P0 IADD3 R58, P1, R96, R58, RZ ;  /* 0x0000003a603a8210 */ /* 0x000fe20007f3e0ff */
[----:B------:R-:W-:Y:S02]  /*3d60*/  CS2R R42, SRZ ;  /* 0x00000000002a7805 */ /* 0x000fe4000001ff00 */
[----:B------:R1:W5:Y:S02]  /*3d70*/  @!P0 LDG.E.128 R8, [R14.64] ;  /* 0x000000120e088981 */ /* 0x000364000c1e1d00 */
[----:B------:R-:W-:Y:S01]  /*3d80*/  @!P0 IMAD.X R36, R107, 0x1, R36, P1 ;  /* 0x000000016b248824 */ /* 0x000fe200008e0624 */
[C---:B------:R-:W-:Y:S04]  /*3d90*/  @!P0 LEA R4, P1, R58.reuse, c[0x0][0x288], 0x1 ;  /* 0x0000a2003a048a11 */ /* 0x040fe800078208ff */
[----:B------:R-:W-:Y:S02]  /*3da0*/  @!P0 LEA.HI.X R5, R58, c[0x0][0x28c], R36, 0x1, P1 ;  /* 0x0000a3003a058a11 */ /* 0x000fe400008f0c24 */
[----:B------:R-:W-:Y:S03]  /*3db0*/  ISETP.GE.AND P1, PT, R24, c[0x0][0x27c], PT ;  /* 0x00009f0018007a0c */ /* 0x000fe60003f26270 */
[----:B------:R4:W5:Y:S01]  /*3dc0*/  @!P0 LDG.E.128 R40, [R4.64] ;  /* 0x0000001204288981 */ /* 0x000962000c1e1d00 */
[----:B------:R-:W-:Y:S01]  /*3dd0*/  ISETP.GE.OR P0, PT, R35, R73, P5 ;  /* 0x000000492300720c */ /* 0x000fe20002f06670 */
[----:B--2---:R-:W-:Y:S02]  /*3de0*/  IMAD.MOV.U32 R6, RZ, RZ, R22 ;  /* 0x000000ffff067224 */ /* 0x004fe400078e0016 */
[----:B----4-:R-:W-:Y:S02]  /*3df0*/  IMAD.MOV.U32 R5, RZ, RZ, R23 ;  /* 0x000000ffff057224 */ /* 0x010fe400078e0017 */
[----:B------:R-:W-:Y:S02]  /*3e00*/  IMAD.MOV.U32 R4, RZ, RZ, R20 ;  /* 0x000000ffff047224 */ /* 0x000fe400078e0014 */
[----:B------:R-:W-:Y:S01]  /*3e10*/  IMAD.MOV.U32 R3, RZ, RZ, R21 ;  /* 0x000000ffff037224 */ /* 0x000fe200078e0015 */
[----:B------:R-:W-:Y:S01]  /*3e20*/  PRMT R27, R5, 0x5410, R6 ;  /* 0x00005410051b7816 */ /* 0x000fe20000000006 */
[----:B---3--:R-:W-:Y:S02]  /*3e30*/  IMAD.MOV.U32 R6, RZ, RZ, R62 ;  /* 0x000000ffff067224 */ /* 0x008fe400078e003e */
[----:B------:R-:W-:Y:S01]  /*3e40*/  IMAD.MOV.U32 R5, RZ, RZ, R63 ;  /* 0x000000ffff057224 */ /* 0x000fe200078e003f */
[----:B------:R-:W-:Y:S01]  /*3e50*/  PRMT R26, R3, 0x5410, R4 ;  /* 0x00005410031a7816 */ /* 0x000fe20000000004 */
[----:B------:R-:W-:Y:S02]  /*3e60*/  IMAD.MOV.U32 R4, RZ, RZ, R60 ;  /* 0x000000ffff047224 */ /* 0x000fe400078e003c */
        /* <DEDUP_REMOVED lines=13> */
[----:B------:R-:W-:Y:S04]  /*3f40*/  PRMT R68, R5, 0x5410, R6 ;  /* 0x0000541005447816 */ /* 0x000fe80000000006 */
[----:B------:R-:W-:Y:S01]  /*3f50*/  PRMT R55, R4, 0x5410, R3 ;  /* 0x0000541004377816 */ /* 0x000fe20000000003 */
[----:B------:R-:W-:-:S05]  /*3f60*/  @P0 BRA `(.L_x_341) ;  /* 0x000007d000000947 */ /* 0x000fca0003800000 */
[----:B-1----:R-:W-:Y:S01]  /*3f70*/  SEL R3, R71, R70, !P2 ;  /* 0x0000004647037207 */ /* 0x002fe20005000000 */
[----:B------:R-:W1:Y:S01]  /*3f80*/  LDS.128 R56, [R127+0x8100] ;  /* 0x008100007f387984 */ /* 0x000e620000000c00 */
[----:B-----5:R-:W-:Y:S01]  /*3f90*/  MOV R39, R40 ;  /* 0x0000002800277202 */ /* 0x020fe20000000f00 */
[----:B------:R-:W-:Y:S01]  /*3fa0*/  IMAD.MOV.U32 R46, RZ, RZ, R41 ;  /* 0x000000ffff2e7224 */ /* 0x000fe200078e0029 */
[----:B------:R-:W-:Y:S01]  /*3fb0*/  SHF.R.S32.HI R4, RZ, 0x1f, R3 ;  /* 0x0000001fff047819 */ /* 0x000fe20000011403 */
[----:B------:R-:W-:Y:S01]  /*3fc0*/  IMAD.MOV.U32 R14, RZ, RZ, R9 ;  /* 0x000000ffff0e7224 */ /* 0x000fe200078e0009 */
[----:B------:R-:W-:Y:S01]  /*3fd0*/  @!P1 SHF.R.U64 R44, R40, 0x10, R41 ;  /* 0x00000010282c9819 */ /* 0x000fe20000001229 */
[----:B------:R-:W-:Y:S01]  /*3fe0*/  IMAD.MOV.U32 R15, RZ, RZ, R11 ;  /* 0x000000ffff0f7224 */ /* 0x000fe200078e000b */
[----:B------:R-:W-:Y:S01]  /*3ff0*/  LEA.HI R3, R4, R3, RZ, 0x4 ;  /* 0x0000000304037211 */ /* 0x000fe200078f20ff */
[----:B------:R-:W-:Y:S01]  /*4000*/  IMAD.MOV.U32 R51, RZ, RZ, R43 ;  /* 0x000000ffff337224 */ /* 0x000fe200078e002b */
[----:B------:R-:W-:Y:S01]  /*4010*/  @!P1 PRMT R39, R39, 0x5410, R44 ;  /* 0x0000541027279816 */ /* 0x000fe2000000002c */
[----:B------:R-:W-:Y:S01]  /*4020*/  IMAD.MOV.U32 R6, RZ, RZ, R10 ;  /* 0x000000ffff067224 */ /* 0x000fe200078e000a */
[----:B------:R-:W-:Y:S02]  /*4030*/  LEA.HI.SX32 R3, R3, R69, 0x1c ;  /* 0x0000004503037211 */ /* 0x000fe400078fe2ff */
[----:B------:R-:W-:Y:S02]  /*4040*/  @!P1 SHF.R.U64 R10, R10, 0x10, R11 ;  /* 0x000000100a0a9819 */ /* 0x000fe4000000120b */
[----:B------:R-:W-:Y:S01]  /*4050*/  SHF.R.S32.HI R4, RZ, 0x1f, R3 ;  /* 0x0000001fff047819 */ /* 0x000fe20000011403 */
[----:B------:R-:W-:Y:S01]  /*4060*/  IMAD.SHL.U32 R50, R3, 0x8, RZ ;  /* 0x0000000803327824 */ /* 0x000fe200078e00ff */
[C---:B------:R-:W-:Y:S02]  /*4070*/  LEA R78, P0, R93.reuse, R48, 0x1 ;  /* 0x000000305d4e7211 */ /* 0x040fe400078008ff */
[----:B------:R-:W-:Y:S02]  /*4080*/  LEA.HI R4, R4, R3, RZ, 0x3 ;  /* 0x0000000304047211 */ /* 0x000fe400078f18ff */
[----:B------:R-:W-:Y:S02]  /*4090*/  LEA.HI.X R79, R93, R49, R108, 0x1, P0 ;  /* 0x000000315d4f7211 */ /* 0x000fe400000f0c6c */
[----:B------:R-:W-:Y:S02]  /*40a0*/  SHF.R.S32.HI R3, RZ, 0x3, R4 ;  /* 0x00000003ff037819 */ /* 0x000fe40000011404 */
[----:B------:R-:W-:Y:S02]  /*40b0*/  LOP3.LUT R4, R118, 0x38, R50, 0xf8, !PT ;  /* 0x0000003876047812 */ /* 0x000fe400078ef832 */
[----:B------:R-:W-:Y:S01]  /*40c0*/  ISETP.GE.AND P0, PT, R50, c[0x0][0x1d4], PT ;  /* 0x0000750032007a0c */ /* 0x000fe20003f06270 */
[----:B------:R-:W-:Y:S01]  /*40d0*/  IMAD R3, R3, 0x1800, R7 ;  /* 0x0000180003037824 */ /* 0x000fe200078e0207 */
[----:B------:R-:W-:Y:S02]  /*40e0*/  LOP3.LUT R4, R4, R149, RZ, 0x3c, !PT ;  /* 0x0000009504047212 */ /* 0x000fe400078e3cff */
[----:B------:R-:W-:Y:S02]  /*40f0*/  MOV R40, R42 ;  /* 0x0000002a00287202 */ /* 0x000fe40000000f00 */
[----:B------:R-:W-:Y:S01]  /*4100*/  @!P1 SHF.R.U32.HI R41, RZ, 0x10, R41 ;  /* 0x00000010ff299819 */ /* 0x000fe20000011629 */
[----:B------:R-:W-:Y:S01]  /*4110*/  IMAD.IADD R3, R3, 0x1, R4 ;  /* 0x0000000103037824 */ /* 0x000fe200078e0204 */
[----:B------:R-:W-:Y:S02]  /*4120*/  @!P1 SHF.R.U32.HI R4, RZ, 0x10, R11 ;  /* 0x00000010ff049819 */ /* 0x000fe4000001160b */
[----:B------:R-:W-:Y:S01]  /*4130*/  @!P1 SHF.R.U32.HI R5, RZ, 0x10, R9 ;  /* 0x00000010ff059819 */ /* 0x000fe20000011609 */
[----:B------:R-:W-:Y:S01]  /*4140*/  IMAD.SHL.U32 R3, R3, 0x2, RZ ;  /* 0x0000000203037824 */ /* 0x000fe200078e00ff */
[----:B------:R-:W-:Y:S01]  /*4150*/  @!P1 PRMT R15, R15, 0x5410, R4 ;  /* 0x000054100f0f9816 */ /* 0x000fe20000000004 */
[----:B------:R-:W-:Y:S01]  /*4160*/  @!P0 IMAD.WIDE R86, R50, 0x2, R48 ;  /* 0x0000000232568825 */ /* 0x000fe200078e0230 */
[----:B-1----:R-:W-:Y:S02]  /*4170*/  @!P1 LOP3.LUT R44, R57, 0xffff0000, RZ, 0xc0, !PT ;  /* 0xffff0000392c9812 */ /* 0x002fe400078ec0ff */
[----:B------:R1:W2:Y:S01]  /*4180*/  LDS.128 R16, [R3+0x8100] ;  /* 0x0081000003107984 */ /* 0x0002a20000000c00 */
[C---:B------:R-:W-:Y:S01]  /*4190*/  @!P1 IMAD.U32 R50, R59.reuse, 0x10000, RZ ;  /* 0x000100003b329824 */ /* 0x040fe200078e00ff */
[----:B------:R-:W-:Y:S02]  /*41a0*/  @!P1 LOP3.LUT R48, R58, 0xffff0000, RZ, 0xc0, !PT ;  /* 0xffff00003a309812 */ /* 0x000fe400078ec0ff */
[----:B------:R-:W-:Y:S02]  /*41b0*/  @!P1 LOP3.LUT R52, R59, 0xffff0000, RZ, 0xc0, !PT ;  /* 0xffff00003b349812 */ /* 0x000fe400078ec0ff */
[--C-:B------:R-:W-:Y:S02]  /*41c0*/  @!P1 SHF.R.U64 R42, R42, 0x10, R43.reuse ;  /* 0x000000102a2a9819 */ /* 0x100fe4000000122b */
[----:B------:R-:W-:Y:S02]  /*41d0*/  @!P1 SHF.R.U32.HI R45, RZ, 0x10, R43 ;  /* 0x00000010ff2d9819 */ /* 0x000fe4000001162b */
[----:B------:R-:W-:Y:S01]  /*41e0*/  @!P1 PRMT R43, R46, 0x5410, R41 ;  /* 0x000054102e2b9816 */ /* 0x000fe20000000029 */
[----:B------:R-:W-:Y:S01]  /*41f0*/  @!P1 IMAD.U32 R46, R58, 0x10000, RZ ;  /* 0x000100003a2e9824 */ /* 0x000fe200078e00ff */
[----:B------:R-:W-:Y:S02]  /*4200*/  @!P1 PRMT R47, R40, 0x5410, R42 ;  /* 0x00005410282f9816 */ /* 0x000fe4000000002a */
[----:B------:R-:W-:Y:S02]  /*4210*/  @!P1 LOP3.LUT R40, R56, 0xffff0000, RZ, 0xc0, !PT ;  /* 0xffff000038289812 */ /* 0x000fe400078ec0ff */
[----:B------:R-:W-:Y:S01]  /*4220*/  @!P1 PRMT R11, R6, 0x5410, R10 ;  /* 0x00005410060b9816 */ /* 0x000fe2000000000a */
[C---:B------:R-:W-:Y:S01]  /*4230*/  @!P1 IMAD.U32 R10, R39.reuse, 0x10000, RZ ;  /* 0x00010000270a9824 */ /* 0x040fe200078e00ff */
[----:B------:R-:W-:Y:S02]  /*4240*/  @!P1 LOP3.LUT R39, R39, 0xffff0000, RZ, 0xc0, !PT ;  /* 0xffff000027279812 */ /* 0x000fe400078ec0ff */
[----:B------:R-:W-:Y:S01]  /*4250*/  @!P1 PRMT R51, R51, 0x5410, R45 ;  /* 0x0000541033339816 */ /* 0x000fe2000000002d */
[C---:B------:R-:W-:Y:S01]  /*4260*/  @!P1 IMAD.U32 R45, R47.reuse, 0x10000, RZ ;  /* 0x000100002f2d9824 */ /* 0x040fe200078e00ff */
[----:B------:R-:W-:Y:S01]  /*4270*/  @!P1 LOP3.LUT R47, R47, 0xffff0000, RZ, 0xc0, !PT ;  /* 0xffff00002f2f9812 */ /* 0x000fe200078ec0ff */
[----:B-1----:R-:W-:Y:S01]  /*4280*/  IMAD.MOV.U32 R3, RZ, RZ, R8 ;  /* 0x000000ffff037224 */ /* 0x002fe200078e0008 */
[----:B------:R-:W-:Y:S02]  /*4290*/  @!P1 SHF.R.U64 R8, R8, 0x10, R9 ;  /* 0x0000001008089819 */ /* 0x000fe40000001209 */
[----:B------:R-:W-:Y:S02]  /*42a0*/  @!P1 PRMT R9, R14, 0x5410, R5 ;  /* 0x000054100e099816 */ /* 0x000fe40000000005 */
[----:B------:R-:W-:Y:S02]  /*42b0*/  @!P1 SHF.L.U32 R14, R56, 0x10, RZ ;  /* 0x00000010380e9819 */ /* 0x000fe400000006ff */
[----:B------:R-:W-:Y:S04]  /*42c0*/  @!P1 PRMT R3, R3, 0x5410, R8 ;  /* 0x0000541003039816 */ /* 0x000fe80000000008 */
[C---:B------:R-:W-:Y:S01]  /*42d0*/  @!P1 LOP3.LUT R5, R3.reuse, 0xffff0000, RZ, 0xc0, !PT ;  /* 0xffff000003059812 */ /* 0x040fe200078ec0ff */
[----:B------:R-:W-:Y:S02]  /*42e0*/  @!P1 IMAD.U32 R6, R3, 0x10000, RZ ;  /* 0x0001000003069824 */ /* 0x000fe400078e00ff */
[C---:B--2---:R-:W-:Y:S01]  /*42f0*/  @!P1 IMAD.U32 R4, R16.reuse, 0x10000, RZ ;  /* 0x0001000010049824 */ /* 0x044fe200078e00ff */
[----:B------:R-:W-:Y:S03]  /*4300*/  @!P1 LOP3.LUT R8, R16, 0xffff0000, RZ, 0xc0, !PT ;  /* 0xffff000010089812 */ /* 0x000fe600078ec0ff */
[----:B------:R-:W-:Y:S02]  /*4310*/  @!P1 FMUL.FTZ R41, R4, R10 ;  /* 0x0000000a04299220 */ /* 0x000fe40000410000 */
[----:B------:R-:W-:Y:S02]  /*4320*/  @!P1 FMUL.FTZ R42, R8, R39 ;  /* 0x00000027082a9220 */ /* 0x000fe40000410000 */
[-C--:B------:R-:W-:Y:S02]  /*4330*/  @!P1 FMUL.FTZ R3, R4, R6.reuse ;  /* 0x0000000604039220 */ /* 0x080fe40000410000 */
[----:B------:R-:W-:Y:S01]  /*4340*/  @!P1 FFMA.FTZ R84, R14, R6, -R41 ;  /* 0x000000060e549223 */ /* 0x000fe20000010829 */
[----:B------:R-:W-:Y:S01]  /*4350*/  @!P1 SHF.L.U32 R6, R9, 0x10, RZ ;  /* 0x0000001009069819 */ /* 0x000fe200000006ff */
[-C--:B------:R-:W-:Y:S01]  /*4360*/  @!P1 FMUL.FTZ R4, R8, R5.reuse ;  /* 0x0000000508049220 */ /* 0x080fe20000410000 */
[----:B------:R-:W-:Y:S01]  /*4370*/  @!P1 LOP3.LUT R8, R17, 0xffff0000, RZ, 0xc0, !PT ;  /* 0xffff000011089812 */ /* 0x000fe200078ec0ff */
[----:B------:R-:W-:Y:S01]  /*4380*/  @!P1 FFMA.FTZ R83, R40, R5, -R42 ;  /* 0x0000000528539223 */ /* 0x000fe2000001082a */
[----:B------:R-:W-:Y:S01]  /*4390*/  @!P1 SHF.L.U32 R42, R57, 0x10, RZ ;  /* 0x00000010392a9819 */ /* 0x000fe200000006ff */
[C---:B------:R-:W-:Y:S01]  /*43a0*/  @!P1 IMAD.U32 R41, R43.reuse, 0x10000, RZ ;  /* 0x000100002b299824 */ /* 0x040fe200078e00ff */
[----:B------:R-:W-:Y:S01]  /*43b0*/  @!P1 LOP3.LUT R43, R43, 0xffff0000, RZ, 0xc0, !PT ;  /* 0xffff00002b2b9812 */ /* 0x000fe200078ec0ff */
[----:B------:R-:W-:Y:S01]  /*43c0*/  @!P1 IMAD.U32 R5, R17, 0x10000, RZ ;  /* 0x0001000011059824 */ /* 0x000fe200078e00ff */
[----:B------:R-:W-:Y:S01]  /*43d0*/  @!P1 LOP3.LUT R9, R9, 0xffff0000, RZ, 0xc0, !PT ;  /* 0xffff000009099812 */ /* 0x000fe200078ec0ff */
[----:B------:R-:W-:Y:S02]  /*43e0*/  @!P1 FFMA.FTZ R3, R10, R14, R3 ;  /* 0x0000000e0a039223 */ /* 0x000fe40000010003 */
[C---:B------:R-:W-:Y:S02]  /*43f0*/  @!P1 FMUL.FTZ R10, R5.reuse, R41 ;  /* 0x00000029050a9220 */ /* 0x040fe40000410000 */
[----:B------:R-:W-:Y:S02]  /*4400*/  @!P1 FMUL.FTZ R14, R8, R43 ;  /* 0x0000002b080e9220 */ /* 0x000fe40000410000 */
[-C--:B------:R-:W-:Y:S02]  /*4410*/  @!P1 FMUL.FTZ R5, R5, R6.reuse ;  /* 0x0000000605059220 */ /* 0x080fe40000410000 */
[----:B------:R-:W-:Y:S01]  /*4420*/  @!P1 FFMA.FTZ R81, R42, R6, -R10 ;  /* 0x000000062a519223 */ /* 0x000fe2000001080a */
[----:B------:R-:W-:Y:S01]  /*4430*/  @!P1 LOP3.LUT R10, R18, 0xffff0000, RZ, 0xc0, !PT ;  /* 0xffff0000120a9812 */ /* 0x000fe200078ec0ff */
[-C--:B------:R-:W-:Y:S01]  /*4440*/  @!P1 FMUL.FTZ R6, R8, R9.reuse ;  /* 0x0000000908069220 */ /* 0x080fe20000410000 */
[----:B------:R-:W-:Y:S01]  /*4450*/  @!P1 SHF.L.U32 R8, R18, 0x10, RZ ;  /* 0x0000001012089819 */ /* 0x000fe200000006ff */
[----:B------:R-:W-:Y:S02]  /*4460*/  @!P1 FFMA.FTZ R80, R44, R9, -R14 ;  /* 0x000000092c509223 */ /* 0x000fe4000001080e */
[C---:B------:R-:W-:Y:S01]  /*4470*/  @!P1 IMAD.U32 R9, R11.reuse, 0x10000, RZ ;  /* 0x000100000b099824 */ /* 0x040fe200078e00ff */
[----:B------:R-:W-:Y:S01]  /*4480*/  @!P1 LOP3.LUT R11, R11, 0xffff0000, RZ, 0xc0, !PT ;  /* 0xffff00000b0b9812 */ /* 0x000fe200078ec0ff */
[----:B------:R-:W-:Y:S02]  /*4490*/  @!P1 FMUL.FTZ R14, R8, R45 ;  /* 0x0000002d080e9220 */ /* 0x000fe40000410000 */
[----:B------:R-:W-:Y:S02]  /*44a0*/  @!P1 FMUL.FTZ R49, R10, R47 ;  /* 0x0000002f0a319220 */ /* 0x000fe40000410000 */
[----:B------:R-:W-:Y:S01]  /*44b0*/  @!P1 FFMA.FTZ R77, R46, R9, -R14 ;  /* 0x000000092e4d9223 */ /* 0x000fe2000001080e */
[----:B------:R-:W-:Y:S01]  /*44c0*/  @!P1 LOP3.LUT R14, R19, 0xffff0000, RZ, 0xc0, !PT ;  /* 0xffff0000130e9812 */ /* 0x000fe200078ec0ff */
[----:B------:R-:W-:Y:S01]  /*44d0*/  @!P1 FFMA.FTZ R76, R48, R11, -R49 ;  /* 0x0000000b304c9223 */ /* 0x000fe20000010831 */
[C---:B------:R-:W-:Y:S01]  /*44e0*/  @!P1 SHF.L.U32 R49, R51.reuse, 0x10, RZ ;  /* 0x0000001033319819 */ /* 0x040fe200000006ff */
[----:B------:R-:W-:Y:S01]  /*44f0*/  @!P1 FMUL.FTZ R8, R8, R9 ;  /* 0x0000000908089220 */ /* 0x000fe20000410000 */
[----:B------:R-:W-:Y:S01]  /*4500*/  @!P1 LOP3.LUT R51, R51, 0xffff0000, RZ, 0xc0, !PT ;  /* 0xffff000033339812 */ /* 0x000fe200078ec0ff */
[----:B------:R-:W-:Y:S02]  /*4510*/  @!P1 FMUL.FTZ R9, R10, R11 ;  /* 0x0000000b0a099220 */ /* 0x000fe40000410000 */
[----:B------:R-:W-:Y:S02]  /*4520*/  @!P1 IMAD.U32 R10, R19, 0x10000, RZ ;  /* 0x00010000130a9824 */ /* 0x000fe400078e00ff */
[C---:B------:R-:W-:Y:S01]  /*4530*/  @!P1 IMAD.U32 R11, R15.reuse, 0x10000, RZ ;  /* 0x000100000f0b9824 */ /* 0x040fe200078e00ff */
[----:B------:R-:W-:Y:S01]  /*4540*/  @!P1 LOP3.LUT R15, R15, 0xffff0000, RZ, 0xc0, !PT ;  /* 0xffff00000f0f9812 */ /* 0x000fe200078ec0ff */
[----:B------:R-:W-:Y:S01]  /*4550*/  @!P1 FFMA.FTZ R4, R39, R40, R4 ;  /* 0x0000002827049223 */ /* 0x000fe20000010004 */
[----:B------:R-:W-:Y:S01]  /*4560*/  @!P1 F2FP.BF16.PACK_AB R39, R76, R77 ;  /* 0x0000004d4c27923e */ /* 0x000fe200000010ff */
[----:B------:R-:W-:Y:S02]  /*4570*/  @!P1 FMUL.FTZ R74, R10, R49 ;  /* 0x000000310a4a9220 */ /* 0x000fe40000410000 */
[----:B------:R-:W-:Y:S01]  /*4580*/  @!P1 FMUL.FTZ R75, R14, R51 ;  /* 0x000000330e4b9220 */ /* 0x000fe20000410000 */
[----:B------:R-:W-:Y:S01]  /*4590*/  @!P1 F2FP.BF16.PACK_AB R3, R4, R3 ;  /* 0x000000030403923e */ /* 0x000fe200000010ff */
[----:B------:R-:W-:Y:S02]  /*45a0*/  @!P1 FFMA.FTZ R5, R41, R42, R5 ;  /* 0x0000002a29059223 */ /* 0x000fe40000010005 */
[----:B------:R-:W-:Y:S02]  /*45b0*/  @!P1 FFMA.FTZ R6, R43, R44, R6 ;  /* 0x0000002c2b069223 */ /* 0x000fe40000010006 */
[----:B------:R-:W-:Y:S02]  /*45c0*/  @!P1 FFMA.FTZ R74, R50, R11, -R74 ;  /* 0x0000000b324a9223 */ /* 0x000fe4000001084a */
[----:B------:R-:W-:Y:S01]  /*45d0*/  @!P1 FFMA.FTZ R75, R52, R15, -R75 ;  /* 0x0000000f344b9223 */ /* 0x000fe2000001084b */
[----:B------:R-:W-:Y:S01]  /*45e0*/  @!P1 F2FP.BF16.PACK_AB R5, R6, R5 ;  /* 0x000000050605923e */ /* 0x000fe200000010ff */
[----:B------:R-:W-:Y:S02]  /*45f0*/  @!P1 FMUL.FTZ R10, R10, R11 ;  /* 0x0000000b0a0a9220 */ /* 0x000fe40000410000 */
[----:B------:R-:W-:Y:S01]  /*4600*/  @!P1 FFMA.FTZ R8, R45, R46, R8 ;  /* 0x0000002e2d089223 */ /* 0x000fe20000010008 */
[----:B------:R-:W-:Y:S01]  /*4610*/  @!P1 F2FP.BF16.PACK_AB R40, R75, R74 ;  /* 0x0000004a4b28923e */ /* 0x000fe200000010ff */
[----:B------:R-:W-:Y:S01]  /*4620*/  @!P1 FMUL.FTZ R11, R14, R15 ;  /* 0x0000000f0e0b9220 */ /* 0x000fe20000410000 */
[----:B------:R-:W-:Y:S01]  /*4630*/  @!P1 F2FP.BF16.PACK_AB R15, R80, R81 ;  /* 0x00000051500f923e */ /* 0x000fe200000010ff */
[----:B------:R-:W-:Y:S01]  /*4640*/  @!P1 FFMA.FTZ R9, R47, R48, R9 ;  /* 0x000000302f099223 */ /* 0x000fe20000010009 */
[----:B------:R-:W-:Y:S01]  /*4650*/  @!P1 F2FP.BF16.PACK_AB R14, R83, R84 ;  /* 0x00000054530e923e */ /* 0x000fe200000010ff */
[----:B------:R-:W-:Y:S01]  /*4660*/  @!P1 FFMA.FTZ R10, R49, R50, R10 ;  /* 0x00000032310a9223 */ /* 0x000fe2000001000a */
[----:B------:R-:W-:Y:S01]  /*4670*/  @!P1 MOV R59, R40 ;  /* 0x00000028003b9202 */ /* 0x000fe20000000f00 */
[----:B------:R-:W-:Y:S01]  /*4680*/  @!P1 FFMA.FTZ R11, R51, R52, R11 ;  /* 0x00000034330b9223 */ /* 0x000fe2000001000b */
[----:B------:R-:W-:Y:S01]  /*4690*/  @!P1 MOV R56, R14 ;  /* 0x0000000e00389202 */ /* 0x000fe20000000f00 */
[----:B------:R-:W-:Y:S01]  /*46a0*/  @!P1 IMAD.MOV.U32 R57, RZ, RZ, R15 ;  /* 0x000000ffff399224 */ /* 0x000fe200078e000f */
[----:B------:R-:W-:Y:S01]  /*46b0*/  @!P1 F2FP.BF16.PACK_AB R8, R9, R8 ;  /* 0x000000080908923e */ /* 0x000fe200000010ff */
        /* <DEDUP_REMOVED lines=8> */
.L_x_341:
[----:B-1----:R-:W-:Y:S05]  /*4740*/  BSYNC B0 ;  /* 0x0000000000007941 */ /* 0x002fea0003800000 */
.L_x_340:
[----:B-----5:R1:W2:Y:S01]  /*4750*/  SHFL.IDX PT, R43, R85, 0x1, 0x181f ;  /* 0x00381f00552b7f89 */ /* 0x0202a200000e0000 */
[----:B------:R-:W-:Y:S01]  /*4760*/  ISETP.GE.OR P0, PT, R143, R73, P5 ;  /* 0x000000498f00720c */ /* 0x000fe20002f06670 */
[----:B------:R-:W-:Y:S02]  /*4770*/  BSSY B0, `(.L_x_342) ;  /* 0x0000078000007945 */ /* 0x000fe40003800000 */
[----:B------:R1:W3:Y:S10]  /*4780*/  SHFL.IDX PT, R42, R88, 0x1, 0x181f ;  /* 0x00381f00582a7f89 */ /* 0x0002f400000e0000 */
[----:B------:R-:W-:-:S05]  /*4790*/  @P0 BRA `(.L_x_343) ;  /* 0x0000075000000947 */ /* 0x000fca0003800000 */
[----:B------:R-:W-:Y:S01]  /*47a0*/  SEL R3, R71, R70, !P2 ;  /* 0x0000004647037207 */ /* 0x000fe20005000000 */
[----:B------:R-:W4:Y:S01]  /*47b0*/  LDS.128 R48, [R126+0x8100] ;  /* 0x008100007e307984 */ /* 0x000f220000000c00 */
[----:B------:R-:W-:Y:S02]  /*47c0*/  @!P1 SHF.R.U64 R8, R60, 0x10, R61 ;  /* 0x000000103c089819 */ /* 0x000fe4000000123d */
[----:B------:R-:W-:Y:S02]  /*47d0*/  SHF.R.S32.HI R4, RZ, 0x1f, R3 ;  /* 0x0000001fff047819 */ /* 0x000fe40000011403 */
[C---:B---3--:R-:W-:Y:S02]  /*47e0*/  LEA R58, P0, R93.reuse, R42, 0x1 ;  /* 0x0000002a5d3a7211 */ /* 0x048fe400078008ff */
[----:B------:R-:W-:Y:S02]  /*47f0*/  LEA.HI R3, R4, R3, RZ, 0x4 ;  /* 0x0000000304037211 */ /* 0x000fe400078f20ff */
[----:B--2---:R-:W-:Y:S02]  /*4800*/  LEA.HI.X R59, R93, R43, R108, 0x1, P0 ;  /* 0x0000002b5d3b7211 */ /* 0x004fe400000f0c6c */
[----:B------:R-:W-:Y:S02]  /*4810*/  LEA.HI.SX32 R3, R3, R69, 0x1c ;  /* 0x0000004503037211 */ /* 0x000fe400078fe2ff */
[----:B------:R-:W-:Y:S02]  /*4820*/  @!P1 SHF.R.U64 R11, R62, 0x10, R63 ;  /* 0x000000103e0b9819 */ /* 0x000fe4000000123f */
[----:B------:R-:W-:Y:S01]  /*4830*/  SHF.R.S32.HI R4, RZ, 0x1f, R3 ;  /* 0x0000001fff047819 */ /* 0x000fe20000011403 */
[----:B------:R-:W-:Y:S01]  /*4840*/  IMAD.SHL.U32 R40, R3, 0x8, RZ ;  /* 0x0000000803287824 */ /* 0x000fe200078e00ff */
[----:B------:R-:W-:Y:S02]  /*4850*/  @!P1 SHF.R.U32.HI R14, RZ, 0x10, R63 ;  /* 0x00000010ff0e9819 */ /* 0x000fe4000001163f */
[----:B------:R-:W-:Y:S02]  /*4860*/  LEA.HI R4, R4, R3, RZ, 0x3 ;  /* 0x0000000304047211 */ /* 0x000fe400078f18ff */
[----:B------:R-:W-:Y:S02]  /*4870*/  ISETP.GE.AND P0, PT, R40, c[0x0][0x1d4], PT ;  /* 0x0000750028007a0c */ /* 0x000fe40003f06270 */
[----:B------:R-:W-:Y:S02]  /*4880*/  SHF.R.S32.HI R3, RZ, 0x3, R4 ;  /* 0x00000003ff037819 */ /* 0x000fe40000011404 */
[----:B------:R-:W-:Y:S02]  /*4890*/  LOP3.LUT R4, R115, 0x38, R40, 0xf8, !PT ;  /* 0x0000003873047812 */ /* 0x000fe400078ef828 */
[----:B------:R-:W-:Y:S01]  /*48a0*/  @!P1 SHF.R.U64 R5, R20, 0x10, R21 ;  /* 0x0000001014059819 */ /* 0x000fe20000001215 */
[----:B------:R-:W-:Y:S01]  /*48b0*/  IMAD R3, R3, 0x1800, R12 ;  /* 0x0000180003037824 */ /* 0x000fe200078e020c */
[----:B------:R-:W-:Y:S02]  /*48c0*/  LOP3.LUT R4, R4, R148, RZ, 0x3c, !PT ;  /* 0x0000009404047212 */ /* 0x000fe400078e3cff */
[----:B------:R-:W-:Y:S02]  /*48d0*/  @!P1 PRMT R10, R26, 0x5432, R5 ;  /* 0x000054321a0a9816 */ /* 0x000fe40000000005 */
[----:B------:R-:W-:Y:S01]  /*48e0*/  @!P1 SHF.R.U32.HI R6, RZ, 0x10, R23 ;  /* 0x00000010ff069819 */ /* 0x000fe20000011617 */
[----:B------:R-:W-:Y:S01]  /*48f0*/  IMAD.IADD R3, R3, 0x1, R4 ;  /* 0x0000000103037824 */ /* 0x000fe200078e0204 */
[----:B------:R-:W-:Y:S01]  /*4900*/  @!P1 PRMT R41, R54, 0x5432, R11 ;  /* 0x0000543236299816 */ /* 0x000fe2000000000b */
[----:B------:R-:W-:Y:S01]  /*4910*/  @!P0 IMAD.WIDE R62, R40, 0x2, R42 ;  /* 0x00000002283e8825 */ /* 0x000fe200078e022a */
[----:B------:R-:W-:Y:S02]  /*4920*/  @!P1 SHF.R.U32.HI R9, RZ, 0x10, R61 ;  /* 0x00000010ff099819 */ /* 0x000fe4000001163d */
[----:B------:R-:W-:Y:S01]  /*4930*/  @!P1 SHF.R.U32.HI R4, RZ, 0x10, R21 ;  /* 0x00000010ff049819 */ /* 0x000fe20000011615 */
[----:B------:R-:W-:Y:S01]  /*4940*/  IMAD.SHL.U32 R3, R3, 0x2, RZ ;  /* 0x0000000203037824 */ /* 0x000fe200078e00ff */
[C---:B----4-:R-:W-:Y:S01]  /*4950*/  @!P1 LOP3.LUT R46, R51.reuse, 0xffff0000, RZ, 0xc0, !PT ;  /* 0xffff0000332e9812 */ /* 0x050fe200078ec0ff */
[----:B------:R-:W-:Y:S01]  /*4960*/  @!P1 IMAD.U32 R11, R48, 0x10000, RZ ;  /* 0x00010000300b9824 */ /* 0x000fe200078e00ff */
[C---:B------:R-:W-:Y:S01]  /*4970*/  @!P1 LOP3.LUT R42, R50.reuse, 0xffff0000, RZ, 0xc0, !PT ;  /* 0xffff0000322a9812 */ /* 0x040fe200078ec0ff */
[----:B------:R-:W-:Y:S01]  /*4980*/  @!P1 IMAD.U32 R44, R51, 0x10000, RZ ;  /* 0x00010000332c9824 */ /* 0x000fe200078e00ff */
[----:B------:R2:W3:Y:S01]  /*4990*/  LDS.128 R16, [R3+0x8100] ;  /* 0x0081000003107984 */ /* 0x0004e20000000c00 */
[----:B------:R-:W-:Y:S01]  /*49a0*/  @!P1 IMAD.U32 R40, R50, 0x10000, RZ ;  /* 0x0001000032289824 */ /* 0x000fe200078e00ff */
[C---:B------:R-:W-:Y:S02]  /*49b0*/  @!P1 PRMT R21, R53.reuse, 0x5410, R8 ;  /* 0x0000541035159816 */ /* 0x040fe40000000008 */
[----:B------:R-:W-:Y:S02]  /*49c0*/  @!P1 PRMT R20, R53, 0x5432, R9 ;  /* 0x0000543235149816 */ /* 0x000fe40000000009 */
[----:B------:R-:W-:Y:S02]  /*49d0*/  @!P1 SHF.L.U32 R8, R21, 0x10, RZ ;  /* 0x0000001015089819 */ /* 0x000fe400000006ff */
[----:B------:R-:W-:Y:S01]  /*49e0*/  @!P1 PRMT R9, R26, 0x5410, R4 ;  /* 0x000054101a099816 */ /* 0x000fe20000000004 */
[----:B------:R-:W-:Y:S01]  /*49f0*/  @!P1 IMAD.U32 R4, R10, 0x10000, RZ ;  /* 0x000100000a049824 */ /* 0x000fe200078e00ff */
[----:B------:R-:W-:Y:S02]  /*4a00*/  @!P1 PRMT R39, R54, 0x5410, R14 ;  /* 0x0000541036279816 */ /* 0x000fe4000000000e */
[----:B------:R-:W-:Y:S01]  /*4a10*/  @!P1 PRMT R14, R27, 0x5410, R6 ;  /* 0x000054101b0e9816 */ /* 0x000fe20000000006 */
[----:B------:R-:W-:Y:S01]  /*4a20*/  @!P1 IMAD.U32 R6, R9, 0x10000, RZ ;  /* 0x0001000009069824 */ /* 0x000fe200078e00ff */
[C---:B------:R-:W-:Y:S02]  /*4a30*/  @!P1 SHF.L.U32 R43, R39.reuse, 0x10, RZ ;  /* 0x00000010272b9819 */ /* 0x040fe400000006ff */
[----:B------:R-:W-:Y:S02]  /*4a40*/  @!P1 LOP3.LUT R45, R39, 0xffff0000, RZ, 0xc0, !PT ;  /* 0xffff0000272d9812 */ /* 0x000fe400078ec0ff */
[----:B--2---:R-:W-:Y:S01]  /*4a50*/  @!P1 SHF.R.U64 R3, R22, 0x10, R23 ;  /* 0x0000001016039819 */ /* 0x004fe20000001217 */
[----:B------:R-:W-:Y:S02]  /*4a60*/  @!P1 IMAD.U32 R22, R20, 0x10000, RZ ;  /* 0x0001000014169824 */ /* 0x000fe400078e00ff */
[----:B------:R-:W-:Y:S01]  /*4a70*/  @!P1 IMAD.U32 R23, R49, 0x10000, RZ ;  /* 0x0001000031179824 */ /* 0x000fe200078e00ff */
[----:B------:R-:W-:Y:S01]  /*4a80*/  @!P1 PRMT R15, R27, 0x5432, R3 ;  /* 0x000054321b0f9816 */ /* 0x000fe20000000003 */
[----:B---3--:R-:W-:Y:S01]  /*4a90*/  @!P1 IMAD.U32 R3, R16, 0x10000, RZ ;  /* 0x0001000010039824 */ /* 0x008fe200078e00ff */
[----:B------:R-:W-:Y:S03]  /*4aa0*/  @!P1 SHF.L.U32 R5, R17, 0x10, RZ ;  /* 0x0000001011059819 */ /* 0x000fe600000006ff */
[C---:B------:R-:W-:Y:S02]  /*4ab0*/  @!P1 FMUL.FTZ R26, R3.reuse, R8 ;  /* 0x00000008031a9220 */ /* 0x040fe40000410000 */
[----:B------:R-:W-:Y:S02]  /*4ac0*/  @!P1 FMUL.FTZ R3, R3, R4 ;  /* 0x0000000403039220 */ /* 0x000fe40000410000 */
[----:B------:R-:W-:Y:S02]  /*4ad0*/  @!P1 FMUL.FTZ R27, R5, R22 ;  /* 0x00000016051b9220 */ /* 0x000fe40000410000 */
[----:B------:R-:W-:Y:S01]  /*4ae0*/  @!P1 FFMA.FTZ R61, R11, R4, -R26 ;  /* 0x000000040b3d9223 */ /* 0x000fe2000001081a */
[----:B------:R-:W-:Y:S01]  /*4af0*/  @!P1 LOP3.LUT R26, R20, 0xffff0000, RZ, 0xc0, !PT ;  /* 0xffff0000141a9812 */ /* 0x000fe200078ec0ff */
[----:B------:R-:W-:Y:S01]  /*4b00*/  @!P1 FFMA.FTZ R3, R8, R11, R3 ;  /* 0x0000000b08039223 */ /* 0x000fe20000010003 */
[----:B------:R-:W-:Y:S01]  /*4b10*/  @!P1 LOP3.LUT R8, R16, 0xffff0000, RZ, 0xc0, !PT ;  /* 0xffff000010089812 */ /* 0x000fe200078ec0ff */
[-C--:B------:R-:W-:Y:S01]  /*4b20*/  @!P1 FMUL.FTZ R5, R5, R6.reuse ;  /* 0x0000000605059220 */ /* 0x080fe20000410000 */
[----:B------:R-:W-:Y:S01]  /*4b30*/  @!P1 LOP3.LUT R20, R21, 0xffff0000, RZ, 0xc0, !PT ;  /* 0xffff000015149812 */ /* 0x000fe200078ec0ff */
[----:B------:R-:W-:Y:S01]  /*4b40*/  @!P1 FFMA.FTZ R60, R23, R6, -R27 ;  /* 0x00000006173c9223 */ /* 0x000fe2000001081b */
[----:B------:R-:W-:Y:S02]  /*4b50*/  @!P1 LOP3.LUT R6, R17, 0xffff0000, RZ, 0xc0, !PT ;  /* 0xffff000011069812 */ /* 0x000fe400078ec0ff */
[----:B------:R-:W-:Y:S01]  /*4b60*/  @!P1 LOP3.LUT R21, R48, 0xffff0000, RZ, 0xc0, !PT ;  /* 0xffff000030159812 */ /* 0x000fe200078ec0ff */
[----:B------:R-:W-:Y:S01]  /*4b70*/  @!P1 FMUL.FTZ R11, R8, R20 ;  /* 0x00000014080b9220 */ /* 0x000fe20000410000 */
[----:B------:R-:W-:Y:S02]  /*4b80*/  @!P1 LOP3.LUT R4, R9, 0xffff0000, RZ, 0xc0, !PT ;  /* 0xffff000009049812 */ /* 0x000fe400078ec0ff */
[----:B------:R-:W-:Y:S01]  /*4b90*/  @!P1 LOP3.LUT R9, R10, 0xffff0000, RZ, 0xc0, !PT ;  /* 0xffff00000a099812 */ /* 0x000fe200078ec0ff */
[C---:B------:R-:W-:Y:S01]  /*4ba0*/  @!P1 FMUL.FTZ R10, R6.reuse, R26 ;  /* 0x0000001a060a9220 */ /* 0x040fe20000410000 */
[----:B------:R-:W-:Y:S01]  /*4bb0*/  @!P1 LOP3.LUT R27, R49, 0xffff0000, RZ, 0xc0, !PT ;  /* 0xffff0000311b9812 */ /* 0x000fe200078ec0ff */
[-C--:B------:R-:W-:Y:S02]  /*4bc0*/  @!P1 FMUL.FTZ R6, R6, R4.reuse ;  /* 0x0000000406069220 */ /* 0x080fe40000410000 */
[-C--:B------:R-:W-:Y:S01]  /*4bd0*/  @!P1 FFMA.FTZ R56, R21, R9.reuse, -R11 ;  /* 0x0000000915389223 */ /* 0x080fe2000001080b */
[----:B------:R-:W-:Y:S01]  /*4be0*/  @!P1 LOP3.LUT R11, R19, 0xffff0000, RZ, 0xc0, !PT ;  /* 0xffff0000130b9812 */ /* 0x000fe200078ec0ff */
[----:B------:R-:W-:Y:S02]  /*4bf0*/  @!P1 FFMA.FTZ R57, R27, R4, -R10 ;  /* 0x000000041b399223 */ /* 0x000fe4000001080a */
[----:B------:R-:W-:Y:S02]  /*4c00*/  @!P1 IMAD.U32 R10, R19, 0x10000, RZ ;  /* 0x00010000130a9824 */ /* 0x000fe400078e00ff */
[----:B------:R-:W-:Y:S01]  /*4c10*/  @!P1 FMUL.FTZ R4, R8, R9 ;  /* 0x0000000908049220 */ /* 0x000fe20000410000 */
[C---:B------:R-:W-:Y:S01]  /*4c20*/  @!P1 LOP3.LUT R9, R14.reuse, 0xffff0000, RZ, 0xc0, !PT ;  /* 0xffff00000e099812 */ /* 0x040fe200078ec0ff */
[----:B------:R-:W-:Y:S02]  /*4c30*/  @!P1 IMAD.U32 R8, R14, 0x10000, RZ ;  /* 0x000100000e089824 */ /* 0x000fe400078e00ff */
[----:B------:R-:W-:Y:S02]  /*4c40*/  @!P1 FMUL.FTZ R14, R10, R43 ;  /* 0x0000002b0a0e9220 */ /* 0x000fe40000410000 */
[----:B------:R-:W-:Y:S02]  /*4c50*/  @!P1 FMUL.FTZ R39, R11, R45 ;  /* 0x0000002d0b279220 */ /* 0x000fe40000410000 */
[-C--:B------:R-:W-:Y:S01]  /*4c60*/  @!P1 FFMA.FTZ R54, R44, R8.reuse, -R14 ;  /* 0x000000082c369223 */ /* 0x080fe2000001080e */
[----:B------:R-:W-:Y:S01]  /*4c70*/  @!P1 LOP3.LUT R14, R18, 0xffff0000, RZ, 0xc0, !PT ;  /* 0xffff0000120e9812 */ /* 0x000fe200078ec0ff */
[-C--:B------:R-:W-:Y:S01]  /*4c80*/  @!P1 FFMA.FTZ R53, R46, R9.reuse, -R39 ;  /* 0x000000092e359223 */ /* 0x080fe20000010827 */
[C---:B------:R-:W-:Y:S01]  /*4c90*/  @!P1 SHF.L.U32 R39, R41.reuse, 0x10, RZ ;  /* 0x0000001029279819 */ /* 0x040fe200000006ff */
[----:B------:R-:W-:Y:S01]  /*4ca0*/  @!P1 FMUL.FTZ R10, R10, R8 ;  /* 0x000000080a0a9220 */ /* 0x000fe20000410000 */
[----:B------:R-:W-:Y:S01]  /*4cb0*/  @!P1 LOP3.LUT R41, R41, 0xffff0000, RZ, 0xc0, !PT ;  /* 0xffff000029299812 */ /* 0x000fe200078ec0ff */
[----:B------:R-:W-:Y:S02]  /*4cc0*/  @!P1 IMAD.U32 R8, R18, 0x10000, RZ ;  /* 0x0001000012089824 */ /* 0x000fe400078e00ff */
[----:B------:R-:W-:Y:S02]  /*4cd0*/  @!P1 FMUL.FTZ R11, R11, R9 ;  /* 0x000000090b0b9220 */ /* 0x000fe40000410000 */
[C---:B------:R-:W-:Y:S01]  /*4ce0*/  @!P1 IMAD.U32 R9, R15.reuse, 0x10000, RZ ;  /* 0x000100000f099824 */ /* 0x040fe200078e00ff */
[----:B------:R-:W-:Y:S01]  /*4cf0*/  @!P1 LOP3.LUT R15, R15, 0xffff0000, RZ, 0xc0, !PT ;  /* 0xffff00000f0f9812 */ /* 0x000fe200078ec0ff */
[----:B------:R-:W-:Y:S02]  /*4d00*/  @!P1 FMUL.FTZ R47, R8, R39 ;  /* 0x00000027082f9220 */ /* 0x000fe40000410000 */
[----:B------:R-:W-:Y:S02]  /*4d10*/  @!P1 FMUL.FTZ R52, R14, R41 ;  /* 0x000000290e349220 */ /* 0x000fe40000410000 */
[----:B------:R-:W-:Y:S01]  /*4d20*/  @!P1 FFMA.FTZ R4, R20, R21, R4 ;  /* 0x0000001514049223 */ /* 0x000fe20000010004 */
[----:B------:R-:W-:Y:S01]  /*4d30*/  @!P1 F2FP.BF16.PACK_AB R21, R53, R54 ;  /* 0x000000363515923e */ /* 0x000fe200000010ff */
[----:B------:R-:W-:Y:S02]  /*4d40*/  @!P1 FMUL.FTZ R8, R8, R9 ;  /* 0x0000000908089220 */ /* 0x000fe40000410000 */
[----:B------:R-:W-:Y:S01]  /*4d50*/  @!P1 FFMA.FTZ R5, R22, R23, R5 ;  /* 0x0000001716059223 */ /* 0x000fe20000010005 */
[----:B------:R-:W-:Y:S01]  /*4d60*/  @!P1 F2FP.BF16.PACK_AB R3, R4, R3 ;  /* 0x000000030403923e */ /* 0x000fe200000010ff */
[----:B------:R-:W-:Y:S02]  /*4d70*/  @!P1 FFMA.FTZ R47, R40, R9, -R47 ;  /* 0x00000009282f9223 */ /* 0x000fe4000001082f */
[----:B------:R-:W-:Y:S01]  /*4d80*/  @!P1 FMUL.FTZ R9, R14, R15 ;  /* 0x0000000f0e099220 */ /* 0x000fe20000410000 */
[----:B------:R-:W-:Y:S01]  /*4d90*/  @!P1 F2FP.BF16.PACK_AB R14, R56, R61 ;  /* 0x0000003d380e923e */ /* 0x000fe200000010ff */
[----:B------:R-:W-:Y:S01]  /*4da0*/  @!P1 FFMA.FTZ R52, R42, R15, -R52 ;  /* 0x0000000f2a349223 */ /* 0x000fe20000010834 */
[----:B------:R-:W-:Y:S01]  /*4db0*/  @!P1 F2FP.BF16.PACK_AB R15, R57, R60 ;  /* 0x0000003c390f923e */ /* 0x000fe200000010ff */
[----:B------:R-:W-:Y:S02]  /*4dc0*/  @!P1 FFMA.FTZ R6, R26, R27, R6 ;  /* 0x0000001b1a069223 */ /* 0x000fe40000010006 */
[----:B------:R-:W-:Y:S01]  /*4dd0*/  @!P1 FFMA.FTZ R8, R39, R40, R8 ;  /* 0x0000002827089223 */ /* 0x000fe20000010008 */
[----:B------:R-:W-:Y:S01]  /*4de0*/  @!P1 MOV R49, R15 ;  /* 0x0000000f00319202 */ /* 0x000fe20000000f00 */
[----:B------:R-:W-:Y:S01]  /*4df0*/  @!P1 FFMA.FTZ R9, R41, R42, R9 ;  /* 0x0000002a29099223 */ /* 0x000fe20000010009 */
[----:B------:R-:W-:Y:S01]  /*4e00*/  @!P1 F2FP.BF16.PACK_AB R20, R52, R47 ;  /* 0x0000002f3414923e */ /* 0x000fe200000010ff */
[----:B------:R-:W-:Y:S01]  /*4e10*/  @!P1 FFMA.FTZ R10, R43, R44, R10 ;  /* 0x0000002c2b0a9223 */ /* 0x000fe2000001000a */
[----:B------:R-:W-:Y:S01]  /*4e20*/  @!P1 F2FP.BF16.PACK_AB R5, R6, R5 ;  /* 0x000000050605923e */ /* 0x000fe200000010ff */
        /* <DEDUP_REMOVED lines=12> */
.L_x_343:
[----:B------:R-:W-:Y:S05]  /*4ef0*/  BSYNC B0 ;  /* 0x0000000000007941 */ /* 0x000fea0003800000 */
.L_x_342:
[----:B--2---:R2:W4:Y:S01]  /*4f00*/  SHFL.IDX PT, R43, R85, 0x2, 0x181f ;  /* 0x00581f00552b7f89 */ /* 0x00452200000e0000 */
[----:B------:R-:W-:Y:S03]  /*4f10*/  ISETP.GE.OR P0, PT, R142, R73, P5 ;  /* 0x000000498e00720c */ /* 0x000fe60002f06670 */
[----:B---3--:R2:W3:Y:S10]  /*4f20*/  SHFL.IDX PT, R42, R88, 0x2, 0x181f ;  /* 0x00581f00582a7f89 */ /* 0x0084f400000e0000 */
[----:B------:R-:W-:-:S05]  /*4f30*/  @P0 BRA `(.L_x_337) ;  /* 0x00000aa000000947 */ /* 0x000fca0003800000 */
[----:B------:R-:W-:Y:S01]  /*4f40*/  SEL R3, R71, R70, !P2 ;  /* 0x0000004647037207 */ /* 0x000fe20005000000 */
[----:B------:R-:W5:Y:S01]  /*4f50*/  LDS.128 R44, [R125+0x8100] ;  /* 0x008100007d2c7984 */ /* 0x000f620000000c00 */
[----:B------:R-:W-:Y:S02]  /*4f60*/  @!P1 SHF.R.U64 R8, R64, 0x10, R65 ;  /* 0x0000001040089819 */ /* 0x000fe40000001241 */
        /* <DEDUP_REMOVED lines=8> */
[----:B------:R-:W-:Y:S02]  /*4ff0*/  @!P1 SHF.R.U64 R11, R66, 0x10, R67 ;  /* 0x00000010420b9819 */ /* 0x000fe40000001243 */
[----:B------:R-:W-:Y:S02]  /*5000*/  LEA.HI R4, R4, R3, RZ, 0x3 ;  /* 0x0000000304047211 */ /* 0x000fe400078f18ff */
[----:B------:R-:W-:Y:S02]  /*5010*/  @!P1 SHF.R.U32.HI R6, RZ, 0x10, R31 ;  /* 0x00000010ff069819 */ /* 0x000fe4000001161f */
[----:B------:R-:W-:Y:S02]  /*5020*/  SHF.R.S32.HI R3, RZ, 0x3, R4 ;  /* 0x00000003ff037819 */ /* 0x000fe40000011404 */
[----:B------:R-:W-:Y:S02]  /*5030*/  LOP3.LUT R4, R114, 0x38, R48, 0xf8, !PT ;  /* 0x0000003872047812 */ /* 0x000fe400078ef830 */
[----:B------:R-:W-:Y:S01]  /*5040*/  @!P1 PRMT R15, R37, 0x5432, R5 ;  /* 0x00005432250f9816 */ /* 0x000fe20000000005 */
[----:B------:R-:W-:Y:S01]  /*5050*/  IMAD R3, R3, 0x1800, R13 ;  /* 0x0000180003037824 */ /* 0x000fe200078e020d */
[----:B------:R-:W-:Y:S02]  /*5060*/  LOP3.LUT R4, R4, R147, RZ, 0x3c, !PT ;  /* 0x0000009304047212 */ /* 0x000fe400078e3cff */
[----:B------:R-:W-:Y:S02]  /*5070*/  @!P1 PRMT R30, R68, 0x5432, R11 ;  /* 0x00005432441e9816 */ /* 0x000fe4000000000b */
[----:B------:R-:W-:Y:S01]  /*5080*/  @!P1 PRMT R14, R37, 0x5410, R6 ;  /* 0x00005410250e9816 */ /* 0x000fe20000000006 */
[----:B------:R-:W-:Y:S01]  /*5090*/  IMAD.IADD R3, R3, 0x1, R4 ;  /* 0x0000000103037824 */ /* 0x000fe200078e0204 */
[----:B------:R-:W-:Y:S02]  /*50a0*/  @!P1 SHF.R.U32.HI R4, RZ, 0x10, R29 ;  /* 0x00000010ff049819 */ /* 0x000fe4000001161d */
[----:B------:R-:W-:Y:S01]  /*50b0*/  @!P1 PRMT R20, R55, 0x5410, R8 ;  /* 0x0000541037149816 */ /* 0x000fe20000000008 */
[----:B------:R-:W-:Y:S01]  /*50c0*/  IMAD.SHL.U32 R3, R3, 0x2, RZ ;  /* 0x0000000203037824 */ /* 0x000fe200078e00ff */
[----:B------:R-:W-:Y:S01]  /*50d0*/  @!P1 SHF.R.U32.HI R26, RZ, 0x10, R65 ;  /* 0x00000010ff1a9819 */ /* 0x000fe20000011641 */
[----:B-----5:R-:W-:Y:S01]  /*50e0*/  @!P1 IMAD.U32 R11, R44, 0x10000, RZ ;  /* 0x000100002c0b9824 */ /* 0x020fe200078e00ff */
[----:B------:R-:W-:Y:S01]  /*50f0*/  @!P1 SHF.L.U32 R23, R45, 0x10, RZ ;  /* 0x000000102d179819 */ /* 0x000fe200000006ff */
[----:B------:R-:W-:Y:S01]  /*5100*/  @!P1 IMAD.U32 R8, R20, 0x10000, RZ ;  /* 0x0001000014089824 */ /* 0x000fe200078e00ff */
[----:B------:R3:W4:Y:S01]  /*5110*/  LDS.128 R16, [R3+0x8100] ;  /* 0x0081000003107984 */ /* 0x0007220000000c00 */
[C---:B------:R-:W-:Y:S01]  /*5120*/  @!P1 IMAD.U32 R37, R47.reuse, 0x10000, RZ ;  /* 0x000100002f259824 */ /* 0x040fe200078e00ff */
[----:B------:R-:W-:Y:S02]  /*5130*/  @!P1 LOP3.LUT R40, R47, 0xffff0000, RZ, 0xc0, !PT ;  /* 0xffff00002f289812 */ /* 0x000fe400078ec0ff */
[----:B------:R-:W-:Y:S02]  /*5140*/  @!P1 LOP3.LUT R31, R46, 0xffff0000, RZ, 0xc0, !PT ;  /* 0xffff00002e1f9812 */ /* 0x000fe400078ec0ff */
[----:B------:R-:W-:Y:S02]  /*5150*/  @!P1 LOP3.LUT R20, R20, 0xffff0000, RZ, 0xc0, !PT ;  /* 0xffff000014149812 */ /* 0x000fe400078ec0ff */
[----:B------:R-:W-:Y:S02]  /*5160*/  @!P1 PRMT R26, R55, 0x5432, R26 ;  /* 0x00005432371a9816 */ /* 0x000fe4000000001a */
[----:B------:R-:W-:Y:S02]  /*5170*/  @!P1 PRMT R9, R36, 0x5410, R4 ;  /* 0x0000541024099816 */ /* 0x000fe40000000004 */
[----:B------:R-:W-:Y:S01]  /*5180*/  @!P1 SHF.R.U32.HI R39, RZ, 0x10, R67 ;  /* 0x00000010ff279819 */ /* 0x000fe20000011643 */
[C---:B------:R-:W-:Y:S01]  /*5190*/  @!P1 IMAD.U32 R22, R26.reuse, 0x10000, RZ ;  /* 0x000100001a169824 */ /* 0x040fe200078e00ff */
[----:B------:R-:W-:Y:S01]  /*51a0*/  @!P1 LOP3.LUT R26, R26, 0xffff0000, RZ, 0xc0, !PT ;  /* 0xffff00001a1a9812 */ /* 0x000fe200078ec0ff */
[----:B------:R-:W-:Y:S01]  /*51b0*/  @!P1 IMAD.U32 R6, R9, 0x10000, RZ ;  /* 0x0001000009069824 */ /* 0x000fe200078e00ff */
[----:B------:R-:W-:Y:S02]  /*51c0*/  @!P1 PRMT R39, R68, 0x5410, R39 ;  /* 0x0000541044279816 */ /* 0x000fe40000000027 */
[----:B------:R-:W-:Y:S02]  /*51d0*/  ISETP.GE.AND P0, PT, R48, c[0x0][0x1d4], PT ;  /* 0x0000750030007a0c */ /* 0x000fe40003f06270 */
[----:B---3--:R-:W-:Y:S02]  /*51e0*/  @!P1 SHF.R.U64 R3, R28, 0x10, R29 ;  /* 0x000000101c039819 */ /* 0x008fe4000000121d */
[----:B------:R-:W-:Y:S02]  /*51f0*/  @!P1 SHF.L.U32 R29, R46, 0x10, RZ ;  /* 0x000000102e1d9819 */ /* 0x000fe400000006ff */
[----:B------:R-:W-:Y:S01]  /*5200*/  @!P1 PRMT R10, R36, 0x5432, R3 ;  /* 0x00005432240a9816 */ /* 0x000fe20000000003 */
[C---:B------:R-:W-:Y:S01]  /*5210*/  @!P1 IMAD.U32 R36, R39.reuse, 0x10000, RZ ;  /* 0x0001000027249824 */ /* 0x040fe200078e00ff */
[----:B------:R-:W-:Y:S03]  /*5220*/  @!P1 LOP3.LUT R39, R39, 0xffff0000, RZ, 0xc0, !PT ;  /* 0xffff000027279812 */ /* 0x000fe600078ec0ff */
[----:B------:R-:W-:Y:S02]  /*5230*/  @!P1 IMAD.U32 R4, R10, 0x10000, RZ ;  /* 0x000100000a049824 */ /* 0x000fe400078e00ff */
[----:B----4-:R-:W-:Y:S01]  /*5240*/  @!P1 IMAD.U32 R5, R17, 0x10000, RZ ;  /* 0x0001000011059824 */ /* 0x010fe200078e00ff */
[----:B------:R-:W-:Y:S03]  /*5250*/  @!P1 SHF.L.U32 R3, R16, 0x10, RZ ;  /* 0x0000001010039819 */ /* 0x000fe600000006ff */
[----:B------:R-:W-:Y:S02]  /*5260*/  @!P1 FMUL.FTZ R27, R5, R22 ;  /* 0x00000016051b9220 */ /* 0x000fe40000410000 */
[C---:B------:R-:W-:Y:S02]  /*5270*/  @!P1 FMUL.FTZ R21, R3.reuse, R8 ;  /* 0x0000000803159220 */ /* 0x040fe40000410000 */
[----:B------:R-:W-:Y:S02]  /*5280*/  @!P1 FMUL.FTZ R3, R3, R4 ;  /* 0x0000000403039220 */ /* 0x000fe40000410000 */
[-C--:B------:R-:W-:Y:S02]  /*5290*/  @!P1 FMUL.FTZ R5, R5, R6.reuse ;  /* 0x0000000605059220 */ /* 0x080fe40000410000 */
[----:B------:R-:W-:Y:S01]  /*52a0*/  @!P1 FFMA.FTZ R3, R8, R11, R3 ;  /* 0x0000000b08039223 */ /* 0x000fe20000010003 */
[----:B------:R-:W-:Y:S01]  /*52b0*/  @!P1 LOP3.LUT R8, R16, 0xffff0000, RZ, 0xc0, !PT ;  /* 0xffff000010089812 */ /* 0x000fe200078ec0ff */
[----:B------:R-:W-:Y:S01]  /*52c0*/  @!P1 FFMA.FTZ R54, R23, R6, -R27 ;  /* 0x0000000617369223 */ /* 0x000fe2000001081b */
[----:B------:R-:W-:Y:S01]  /*52d0*/  @!P1 LOP3.LUT R27, R45, 0xffff0000, RZ, 0xc0, !PT ;  /* 0xffff00002d1b9812 */ /* 0x000fe200078ec0ff */
[----:B------:R-:W-:Y:S01]  /*52e0*/  @!P1 FFMA.FTZ R55, R11, R4, -R21 ;  /* 0x000000040b379223 */ /* 0x000fe20000010815 */
[----:B------:R-:W-:Y:S01]  /*52f0*/  @!P1 LOP3.LUT R21, R44, 0xffff0000, RZ, 0xc0, !PT ;  /* 0xffff00002c159812 */ /* 0x000fe200078ec0ff */
[----:B------:R-:W-:Y:S01]  /*5300*/  @!P1 FMUL.FTZ R11, R8, R20 ;  /* 0x00000014080b9220 */ /* 0x000fe20000410000 */
[----:B------:R-:W-:Y:S02]  /*5310*/  @!P1 LOP3.LUT R4, R9, 0xffff0000, RZ, 0xc0, !PT ;  /* 0xffff000009049812 */ /* 0x000fe400078ec0ff */
[----:B------:R-:W-:Y:S02]  /*5320*/  @!P1 LOP3.LUT R9, R10, 0xffff0000, RZ, 0xc0, !PT ;  /* 0xffff00000a099812 */ /* 0x000fe400078ec0ff */
[----:B------:R-:W-:Y:S03]  /*5330*/  @!P1 LOP3.LUT R6, R17, 0xffff0000, RZ, 0xc0, !PT ;  /* 0xffff000011069812 */ /* 0x000fe600078ec0ff */
[-C--:B------:R-:W-:Y:S01]  /*5340*/  @!P1 FFMA.FTZ R52, R21, R9.reuse, -R11 ;  /* 0x0000000915349223 */ /* 0x080fe2000001080b */
[----:B------:R-:W-:Y:S01]  /*5350*/  @!P1 LOP3.LUT R11, R19, 0xffff0000, RZ, 0xc0, !PT ;  /* 0xffff0000130b9812 */ /* 0x000fe200078ec0ff */
[C---:B------:R-:W-:Y:S02]  /*5360*/  @!P1 FMUL.FTZ R10, R6.reuse, R26 ;  /* 0x0000001a060a9220 */ /* 0x040fe40000410000 */
[-C--:B------:R-:W-:Y:S02]  /*5370*/  @!P1 FMUL.FTZ R6, R6, R4.reuse ;  /* 0x0000000406069220 */ /* 0x080fe40000410000 */
        /* <DEDUP_REMOVED lines=9> */
[-C--:B------:R-:W-:Y:S02]  /*5410*/  @!P1 FFMA.FTZ R50, R40, R9.reuse, -R28 ;  /* 0x0000000928329223 */ /* 0x080fe4000001081c */
[C---:B------:R-:W-:Y:S01]  /*5420*/  @!P1 IMAD.U32 R28, R30.reuse, 0x10000, RZ ;  /* 0x000100001e1c9824 */ /* 0x040fe200078e00ff */
[----:B------:R-:W-:Y:S01]  /*5430*/  @!P1 LOP3.LUT R30, R30, 0xffff0000, RZ, 0xc0, !PT ;  /* 0xffff00001e1e9812 */ /* 0x000fe200078ec0ff */
[----:B------:R-:W-:Y:S02]  /*5440*/  @!P1 FMUL.FTZ R10, R10, R8 ;  /* 0x000000080a0a9220 */ /* 0x000fe40000410000 */
[----:B------:R-:W-:Y:S02]  /*5450*/  @!P1 IMAD.U32 R8, R18, 0x10000, RZ ;  /* 0x0001000012089824 */ /* 0x000fe400078e00ff */
[----:B------:R-:W-:Y:S02]  /*5460*/  @!P1 FMUL.FTZ R11, R11, R9 ;  /* 0x000000090b0b9220 */ /* 0x000fe40000410000 */
[C---:B------:R-:W-:Y:S01]  /*5470*/  @!P1 IMAD.U32 R9, R15.reuse, 0x10000, RZ ;  /* 0x000100000f099824 */ /* 0x040fe200078e00ff */
[----:B------:R-:W-:Y:S01]  /*5480*/  @!P1 LOP3.LUT R15, R15, 0xffff0000, RZ, 0xc0, !PT ;  /* 0xffff00000f0f9812 */ /* 0x000fe200078ec0ff */
[----:B------:R-:W-:Y:S02]  /*5490*/  @!P1 FMUL.FTZ R41, R8, R28 ;  /* 0x0000001c08299220 */ /* 0x000fe40000410000 */
[----:B------:R-:W-:Y:S02]  /*54a0*/  @!P1 FMUL.FTZ R49, R14, R30 ;  /* 0x0000001e0e319220 */ /* 0x000fe40000410000 */
[----:B------:R-:W-:Y:S02]  /*54b0*/  @!P1 FFMA.FTZ R41, R29, R9, -R41 ;  /* 0x000000091d299223 */ /* 0x000fe40000010829 */
[----:B------:R-:W-:Y:S02]  /*54c0*/  @!P1 FFMA.FTZ R49, R31, R15, -R49 ;  /* 0x0000000f1f319223 */ /* 0x000fe40000010831 */
[----:B------:R-:W-:Y:S02]  /*54d0*/  @!P1 FMUL.FTZ R8, R8, R9 ;  /* 0x0000000908089220 */ /* 0x000fe40000410000 */
[----:B------:R-:W-:Y:S01]  /*54e0*/  @!P1 FMUL.FTZ R9, R14, R15 ;  /* 0x0000000f0e099220 */ /* 0x000fe20000410000 */
[----:B------:R-:W-:Y:S01]  /*54f0*/  @!P1 F2FP.BF16.PACK_AB R15, R50, R51 ;  /* 0x00000033320f923e */ /* 0x000fe200000010ff */
[----:B------:R-:W-:Y:S01]  /*5500*/  @!P1 FFMA.FTZ R4, R20, R21, R4 ;  /* 0x0000001514049223 */ /* 0x000fe20000010004 */
[----:B------:R-:W-:Y:S01]  /*5510*/  @!P1 F2FP.BF16.PACK_AB R20, R52, R55 ;  /* 0x000000373414923e */ /* 0x000fe200000010ff */
[----:B------:R-:W-:Y:S01]  /*5520*/  @!P1 FFMA.FTZ R5, R22, R23, R5 ;  /* 0x0000001716059223 */ /* 0x000fe20000010005 */
[----:B------:R-:W-:Y:S01]  /*5530*/  @!P1 F2FP.BF16.PACK_AB R14, R49, R41 ;  /* 0x00000029310e923e */ /* 0x000fe200000010ff */
[----:B------:R-:W-:Y:S01]  /*5540*/  @!P1 IMAD.MOV.U32 R47, RZ, RZ, R15 ;  /* 0x000000ffff2f9224 */ /* 0x000fe200078e000f */
[----:B------:R-:W-:Y:S01]  /*5550*/  @!P1 F2FP.BF16.PACK_AB R21, R53, R54 ;  /* 0x000000363515923e */ /* 0x000fe200000010ff */
[----:B------:R-:W-:Y:S01]  /*5560*/  @!P1 IMAD.MOV.U32 R44, RZ, RZ, R20 ;  /* 0x000000ffff2c9224 */ /* 0x000fe200078e0014 */
[----:B------:R-:W-:Y:S01]  /*5570*/  @!P1 F2FP.BF16.PACK_AB R3, R4, R3 ;  /* 0x000000030403923e */ /* 0x000fe200000010ff */
[----:B------:R-:W-:Y:S01]  /*5580*/  @!P1 IMAD.MOV.U32 R46, RZ, RZ, R14 ;  /* 0x000000ffff2e9224 */ /* 0x000fe200078e000e */
[----:B------:R-:W-:Y:S01]  /*5590*/  @!P1 MOV R45, R21 ;  /* 0x00000015002d9202 */ /* 0x000fe20000000f00 */
[----:B------:R-:W-:Y:S02]  /*55a0*/  @!P1 FFMA.FTZ R6, R26, R27, R6 ;  /* 0x0000001b1a069223 */ /* 0x000fe40000010006 */
[----:B------:R-:W-:Y:S02]  /*55b0*/  @!P1 FFMA.FTZ R8, R28, R29, R8 ;  /* 0x0000001d1c089223 */ /* 0x000fe40000010008 */
[----:B------:R-:W-:Y:S01]  /*55c0*/  @!P1 FFMA.FTZ R9, R30, R31, R9 ;  /* 0x0000001f1e099223 */ /* 0x000fe20000010009 */
[----:B------:R3:W-:Y:S01]  /*55d0*/  ST.E.128 [R56.64], R44 ;  /* 0x0000002c38007985 */ /* 0x0007e2000c101d12 */
[----:B------:R-:W-:Y:S01]  /*55e0*/  @!P1 FFMA.FTZ R10, R36, R37, R10 ;  /* 0x00000025240a9223 */ /* 0x000fe2000001000a */
[----:B------:R-:W-:Y:S01]  /*55f0*/  @!P1 F2FP.BF16.PACK_AB R5, R6, R5 ;  /* 0x000000050605923e */ /* 0x000fe200000010ff */
[----:B------:R-:W-:Y:S01]  /*5600*/  @!P1 FFMA.FTZ R11, R39, R40, R11 ;  /* 0x00000028270b9223 */ /* 0x000fe2000001000b */
[----:B------:R-:W-:Y:S01]  /*5610*/  @!P1 F2FP.BF16.PACK_AB R8, R9, R8 ;  /* 0x000000080908923e */ /* 0x000fe200000010ff */
[----:B------:R-:W-:Y:S01]  /*5620*/  @!P1 IMAD.MOV.U32 R16, RZ, RZ, R3 ;  /* 0x000000ffff109224 */ /* 0x000fe200078e0003 */
[----:B------:R-:W-:Y:S02]  /*5630*/  @!P1 MOV R17, R5 ;  /* 0x0000000500119202 */ /* 0x000fe40000000f00 */
        /* <DEDUP_REMOVED lines=8> */
.L_x_321:
[----:B------:R1:W2:Y:S01]  /*56c0*/  SHFL.IDX PT, R5, R85, RZ, 0x181f ;  /* 0x00181fff55057589 */ /* 0x0002a200000e0000 */
[----:B------:R-:W-:Y:S01]  /*56d0*/  IMAD R3, R38, -0x60, R2 ;  /* 0xffffffa026037824 */ /* 0x000fe200078e0202 */
[----:B------:R-:W-:Y:S02]  /*56e0*/  BSSY B0, `(.L_x_344) ;  /* 0x0000011000007945 */ /* 0x000fe40003800000 */
[----:B------:R1:W3:Y:S02]  /*56f0*/  SHFL.IDX PT, R4, R88, RZ, 0x181f ;  /* 0x00181fff58047589 */ /* 0x0002e400000e0000 */
[----:B------:R-:W-:Y:S04]  /*5700*/  IMNMX R3, R3, 0x60, PT ;  /* 0x0000006003037817 */ /* 0x000fe80003800200 */
[----:B------:R-:W-:Y:S04]  /*5710*/  IADD3 R6, -R35, R3, RZ ;  /* 0x0000000323067210 */ /* 0x000fe80007ffe1ff */
[----:B------:R-:W-:Y:S11]  /*5720*/  ISETP.GE.AND P0, PT, R6, 0x1, PT ;  /* 0x000000010600780c */ /* 0x000ff60003f06270 */
[----:B------:R-:W-:Y:S02]  /*5730*/  @!UPT UIADD3 URZ, URZ, URZ, URZ ;  /* 0x0000003f3f3ff290 */ /* 0x000fe4000fffe03f */
[----:B------:R-:W-:-:S05]  /*5740*/  @!P0 BRA `(.L_x_345) ;  /* 0x000000a000008947 */ /* 0x000fca0003800000 */
[----:B-12---:R-:W1:Y:S01]  /*5750*/  @!P5 LDS.128 R16, [R72+0x8100] ;  /* 0x008100004810d984 */ /* 0x006e620000000c00 */
[CC--:B---3--:R-:W-:Y:S04]  /*5760*/  @!P5 LEA R8, P0, R24.reuse, R4.reuse, 0x1 ;  /* 0x000000041808d211 */ /* 0x0c8fe800078008ff */
        /* <DEDUP_REMOVED lines=8> */
.L_x_345:
[----:B-12---:R-:W-:Y:S05]  /*57f0*/  BSYNC B0 ;  /* 0x0000000000007941 */ /* 0x006fea0003800000 */
.L_x_344:
[----:B------:R1:W2:Y:S01]  /*5800*/  SHFL.IDX PT, R3, R85, 0x1, 0x181f ;  /* 0x00381f0055037f89 */ /* 0x0002a200000e0000 */
[----:B------:R-:W-:Y:S01]  /*5810*/  ISETP.GE.AND P0, PT, R6, 0x21, PT ;  /* 0x000000210600780c */ /* 0x000fe20003f06270 */
[----:B------:R-:W-:Y:S02]  /*5820*/  BSSY B0, `(.L_x_346) ;  /* 0x000000d000007945 */ /* 0x000fe40003800000 */
[----:B---3--:R1:W3:Y:S10]  /*5830*/  SHFL.IDX PT, R4, R88, 0x1, 0x181f ;  /* 0x00381f0058047f89 */ /* 0x0082f400000e0000 */
        /* <DEDUP_REMOVED lines=11> */
.L_x_347:
[----:B------:R-:W-:Y:S05]  /*58f0*/  BSYNC B0 ;  /* 0x0000000000007941 */ /* 0x000fea0003800000 */
.L_x_346:
[----:B--2---:R2:W4:Y:S01]  /*5900*/  SHFL.IDX PT, R3, R85, 0x2, 0x181f ;  /* 0x00581f0055037f89 */ /* 0x00452200000e0000 */
[----:B------:R-:W-:Y:S03]  /*5910*/  ISETP.GE.AND P0, PT, R6, 0x41, PT ;  /* 0x000000410600780c */ /* 0x000fe60003f06270 */
        /* <DEDUP_REMOVED lines=12> */
.L_x_337:
[----:B------:R-:W-:Y:S05]  /*59e0*/  BSYNC B2 ;  /* 0x0000000000027941 */ /* 0x000fea0003800000 */
.L_x_320:
[----:B----4-:R-:W-:Y:S01]  /*59f0*/  IMAD R17, R38, -0x60, RZ ;  /* 0xffffffa026117824 */ /* 0x010fe200078e02ff */
[----:B------:R-:W-:Y:S01]  /*5a00*/  ISETP.NE.AND P6, PT, R134, RZ, PT ;  /* 0x000000ff8600720c */ /* 0x000fe20003fc5270 */
[----:B--23--:R-:W-:Y:S01]  /*5a10*/  IMAD.WIDE R8, R38, 0x60, R112 ;  /* 0x0000006026087825 */ /* 0x00cfe200078e0270 */
[----:B------:R-:W-:Y:S03]  /*5a20*/  BSSY B0, `(.L_x_348) ;  /* 0x000004a000007945 */ /* 0x000fe60003800000 */
[----:B------:R-:W-:Y:S02]  /*5a30*/  IMAD.IADD R3, R119, 0x1, R17 ;  /* 0x0000000177037824 */ /* 0x000fe400078e0211 */
[----:B------:R-:W-:Y:S02]  /*5a40*/  IMAD R4, R104, c[0x0][0x208], RZ ;  /* 0x0000820068047a24 */ /* 0x000fe400078e02ff */
[----:B------:R-:W-:Y:S01]  /*5a50*/  IMAD R10, R105, c[0x0][0x218], RZ ;  /* 0x00008600690a7a24 */ /* 0x000fe200078e02ff */
[----:B------:R-:W-:Y:S01]  /*5a60*/  ISETP.GE.AND P1, PT, R3, 0x21, PT ;  /* 0x000000210300780c */ /* 0x000fe20003f26270 */
[C---:B------:R-:W-:Y:S02]  /*5a70*/  IMAD R6, R92.reuse, c[0x0][0x20c], R4 ;  /* 0x000083005c067a24 */ /* 0x040fe400078e0204 */
[----:B------:R-:W-:Y:S04]  /*5a80*/  IMAD.WIDE.U32 R4, R92, c[0x0][0x208], RZ ;  /* 0x000082005c047a25 */ /* 0x000fe800078e00ff */
[----:B------:R-:W-:Y:S01]  /*5a90*/  IMAD R10, R91, c[0x0][0x21c], R10 ;  /* 0x000087005b0a7a24 */ /* 0x000fe200078e020a */
[----:B------:R-:W-:Y:S05]  /*5aa0*/  IADD3 R5, R5, R6, RZ ;  /* 0x0000000605057210 */ /* 0x000fea0007ffe0ff */
[C---:B------:R-:W-:Y:S01]  /*5ab0*/  @P1 IADD3 R11, P0, R8.reuse, 0x20, RZ ;  /* 0x00000020080b1810 */ /* 0x040fe20007f1e0ff */
[----:B------:R-:W-:Y:S03]  /*5ac0*/  IMAD.WIDE.U32 R4, R91, c[0x0][0x218], R4 ;  /* 0x000086005b047a25 */ /* 0x000fe600078e0004 */
[----:B------:R-:W-:Y:S02]  /*5ad0*/  @P1 IADD3.X R18, RZ, R9, RZ, P0, !PT ;  /* 0x00000009ff121210 */ /* 0x000fe400007fe4ff */
[----:B------:R-:W-:Y:S11]  /*5ae0*/  ISETP.GE.AND P0, PT, R3, 0x41, PT ;  /* 0x000000410300780c */ /* 0x000ff60003f06270 */
[----:B------:R-:W-:Y:S02]  /*5af0*/  @!UPT UIADD3 URZ, URZ, URZ, URZ ;  /* 0x0000003f3f3ff290 */ /* 0x000fe4000fffe03f */
[----:B------:R-:W-:Y:S05]  /*5b00*/  @P0 IADD3 R16, P3, R8, 0x40, RZ ;  /* 0x0000004008100810 */ /* 0x000fea0007f7e0ff */
[----:B------:R-:W-:Y:S01]  /*5b10*/  @P0 IMAD.X R19, RZ, RZ, R9, P3 ;  /* 0x000000ffff130224 */ /* 0x000fe200018e0609 */
[----:B------:R-:W-:Y:S04]  /*5b20*/  IADD3 R6, P3, R152, R4, RZ ;  /* 0x0000000498067210 */ /* 0x000fe80007f7e0ff */
[----:B------:R-:W-:Y:S02]  /*5b30*/  IADD3.X R10, R131, R5, R10, P3, !PT ;  /* 0x00000005830a7210 */ /* 0x000fe40001ffe40a */
[----:B------:R-:W-:Y:S11]  /*5b40*/  ISETP.GE.AND P3, PT, R3, 0x1, PT ;  /* 0x000000010300780c */ /* 0x000ff60003f66270 */
[----:B------:R-:W-:Y:S02]  /*5b50*/  @!UPT UIADD3 URZ, URZ, URZ, URZ ;  /* 0x0000003f3f3ff290 */ /* 0x000fe4000fffe03f */
[----:B------:R-:W-:Y:S01]  /*5b60*/  @P3 MOV R5, R106 ;  /* 0x0000006a00053202 */ /* 0x000fe20000000f00 */
[----:B------:R-:W-:Y:S02]  /*5b70*/  @P3 IMAD R3, R9, c[0x0][0x258], RZ ;  /* 0x0000960009033a24 */ /* 0x000fe400078e02ff */
[----:B------:R-:W-:Y:S04]  /*5b80*/  @P3 IMAD.MOV.U32 R4, RZ, RZ, R94 ;  /* 0x000000ffff043224 */ /* 0x000fe800078e005e */
[C---:B------:R-:W-:Y:S04]  /*5b90*/  @P3 IMAD.WIDE.U32 R4, R8.reuse, c[0x0][0x258], R4 ;  /* 0x0000960008043a25 */ /* 0x040fe800078e0004 */
[----:B------:R-:W-:Y:S01]  /*5ba0*/  @P3 IMAD R8, R8, c[0x0][0x25c], R3 ;  /* 0x0000970008083a24 */ /* 0x000fe200078e0203 */
[----:B------:R-:W-:Y:S01]  /*5bb0*/  @P3 LEA R14, P4, R4, c[0x0][0x250], 0x1 ;  /* 0x00009400040e3a11 */ /* 0x000fe200078808ff */
[----:B------:R-:W-:Y:S02]  /*5bc0*/  @P1 IMAD R3, R18, c[0x0][0x258], RZ ;  /* 0x0000960012031a24 */ /* 0x000fe400078e02ff */
[----:B------:R-:W-:Y:S02]  /*5bd0*/  @P3 IMAD.IADD R8, R5, 0x1, R8 ;  /* 0x0000000105083824 */ /* 0x000fe400078e0208 */
[----:B------:R-:W-:Y:S02]  /*5be0*/  @P1 IMAD.MOV.U32 R5, RZ, RZ, R106 ;  /* 0x000000ffff051224 */ /* 0x000fe400078e006a */
[C---:B------:R-:W-:Y:S01]  /*5bf0*/  @P1 IMAD R3, R11.reuse, c[0x0][0x25c], R3 ;  /* 0x000097000b031a24 */ /* 0x040fe200078e0203 */
[----:B------:R-:W-:Y:S02]  /*5c00*/  @P3 LEA.HI.X R15, R4, c[0x0][0x254], R8, 0x1, P4 ;  /* 0x00009500040f3a11 */ /* 0x000fe400020f0c08 */
[----:B------:R-:W-:Y:S02]  /*5c10*/  @P1 MOV R4, R94 ;  /* 0x0000005e00041202 */ /* 0x000fe40000000f00 */
[C---:B------:R-:W-:Y:S03]  /*5c20*/  LEA R21, P4, R6.reuse, c[0x0][0x1f8], 0x1 ;  /* 0x00007e0006157a11 */ /* 0x040fe600078808ff */
[----:B------:R-:W-:Y:S01]  /*5c30*/  @P1 IMAD.WIDE.U32 R4, R11, c[0x0][0x258], R4 ;  /* 0x000096000b041a25 */ /* 0x000fe200078e0004 */
[----:B------:R-:W-:Y:S04]  /*5c40*/  LEA.HI.X R20, R6, c[0x0][0x1fc], R10, 0x1, P4 ;  /* 0x00007f0006147a11 */ /* 0x000fe800020f0c0a */
[C---:B------:R-:W-:Y:S02]  /*5c50*/  @P1 LEA R10, P4, R4.reuse, c[0x0][0x250], 0x1 ;  /* 0x00009400040a1a11 */ /* 0x040fe400078808ff */
[----:B------:R-:W-:Y:S02]  /*5c60*/  @P1 IADD3 R3, R5, R3, RZ ;  /* 0x0000000305031210 */ /* 0x000fe40007ffe0ff */
[----:B------:R-:W-:Y:S02]  /*5c70*/  @P0 MOV R5, R106 ;  /* 0x0000006a00050202 */ /* 0x000fe40000000f00 */
[----:B------:R-:W-:Y:S01]  /*5c80*/  @P1 LEA.HI.X R11, R4, c[0x0][0x254], R3, 0x1, P4 ;  /* 0x00009500040b1a11 */ /* 0x000fe200020f0c03 */
[----:B------:R-:W-:Y:S02]  /*5c90*/  @P0 IMAD.MOV.U32 R4, RZ, RZ, R94 ;  /* 0x000000ffff040224 */ /* 0x000fe400078e005e */
[----:B------:R-:W-:Y:S02]  /*5ca0*/  @P0 IMAD R3, R19, c[0x0][0x258], RZ ;  /* 0x0000960013030a24 */ /* 0x000fe400078e02ff */
[C---:B------:R-:W-:Y:S04]  /*5cb0*/  @P0 IMAD.WIDE.U32 R4, R16.reuse, c[0x0][0x258], R4 ;  /* 0x0000960010040a25 */ /* 0x040fe800078e0004 */
[----:B------:R-:W-:Y:S01]  /*5cc0*/  @P0 IMAD R3, R16, c[0x0][0x25c], R3 ;  /* 0x0000970010030a24 */ /* 0x000fe200078e0203 */
[C---:B------:R-:W-:Y:S03]  /*5cd0*/  @P0 LEA R8, P4, R4.reuse, c[0x0][0x250], 0x1 ;  /* 0x0000940004080a11 */ /* 0x040fe600078808ff */
[----:B------:R-:W-:Y:S01]  /*5ce0*/  @P0 IMAD.IADD R3, R5, 0x1, R3 ;  /* 0x0000000105030824 */ /* 0x000fe200078e0203 */
[----:B------:R-:W-:Y:S04]  /*5cf0*/  IADD3 R5, R17, R2, RZ ;  /* 0x0000000211057210 */ /* 0x000fe80007ffe0ff */
[----:B------:R-:W-:Y:S02]  /*5d00*/  @P0 LEA.HI.X R9, R4, c[0x0][0x254], R3, 0x1, P4 ;  /* 0x0000950004090a11 */ /* 0x000fe400020f0c03 */
[----:B------:R2:W3:Y:S01]  /*5d10*/  SHFL.IDX PT, R4, R21, RZ, 0x181f ;  /* 0x00181fff15047589 */ /* 0x0004e200000e0000 */
[----:B------:R-:W-:Y:S02]  /*5d20*/  ISETP.NE.AND P4, PT, R135, RZ, PT ;  /* 0x000000ff8700720c */ /* 0x000fe40003f85270 */
[----:B------:R-:W-:Y:S02]  /*5d30*/  IMNMX R5, R5, 0x60, PT ;  /* 0x0000006005057817 */ /* 0x000fe40003800200 */
[----:B------:R2:W4:Y:S03]  /*5d40*/  SHFL.IDX PT, R3, R20, RZ, 0x181f ;  /* 0x00181fff14037589 */ /* 0x00052600000e0000 */
[----:B------:R-:W-:Y:S06]  /*5d50*/  IMAD.IADD R6, R5, 0x1, -R35 ;  /* 0x0000000105067824 */ /* 0x000fec00078e0a23 */
[----:B------:R-:W-:Y:S01]  /*5d60*/  @!PT LDS RZ, [RZ] ;  /* 0x00000000fffff984 */ /* 0x000fe20000000800 */
[----:B------:R2:W-:Y:S05]  /*5d70*/  @P3 LDGSTS.E.BYPASS.LTC128B.128 [R72+0x100], [R14.64], !P4 ;  /* 0x001000000e483fae */ /* 0x0005ea000e101d52 */
[----:B------:R2:W-:Y:S05]  /*5d80*/  @P3 LDGSTS.E.BYPASS.LTC128B.128 [R72+0x3100], [R14.64+0x80], !P6 ;  /* 0x031000800e483fae */ /* 0x0005ea000f101d52 */
[----:B------:R2:W-:Y:S05]  /*5d90*/  @P1 LDGSTS.E.BYPASS.LTC128B.128 [R72+0x1100], [R10.64], !P4 ;  /* 0x011000000a481fae */ /* 0x0005ea000e101d52 */
[----:B------:R2:W-:Y:S05]  /*5da0*/  @P1 LDGSTS.E.BYPASS.LTC128B.128 [R72+0x4100], [R10.64+0x80], !P6 ;  /* 0x041000800a481fae */ /* 0x0005ea000f101d52 */
[----:B------:R2:W-:Y:S05]  /*5db0*/  @P0 LDGSTS.E.BYPASS.LTC128B.128 [R72+0x2100], [R8.64], !P4 ;  /* 0x0210000008480fae */ /* 0x0005ea000e101d52 */
[----:B------:R2:W-:Y:S01]  /*5dc0*/  @P0 LDGSTS.E.BYPASS.LTC128B.128 [R72+0x5100], [R8.64+0x80], !P6 ;  /* 0x0510008008480fae */ /* 0x0005e2000f101d52 */
[----:B------:R-:W-:Y:S04]  /*5dd0*/  ISETP.GE.AND P0, PT, R6, 0x1, PT ;  /* 0x000000010600780c */ /* 0x000fe80003f06270 */
[----:B------:R-:W0:Y:S01]  /*5de0*/  LDGDEPBAR ;  /* 0x00000000000079af */ /* 0x000e220000000000 */
[----:B------:R-:W-:Y:S04]  /*5df0*/  DEPBAR.LE SB0, 0x0 ;  /* 0x000080000000791a */ /* 0x000fe80000000000 */
[----:B------:R-:W-:Y:S06]  /*5e00*/  BAR.SYNC.DEFER_BLOCKING 0x0 ;  /* 0x0000000000007b1d */ /* 0x000fec0000010000 */
[----:B------:R-:W-:-:S05]  /*5e10*/  @!P0 BRA `(.L_x_349) ;  /* 0x000000a000008947 */ /* 0x000fca0003800000 */
[----:B--234-:R-:W2:Y:S01]  /*5e20*/  @!P5 LDS.128 R16, [R72+0x100] ;  /* 0x000100004810d984 */ /* 0x01cea20000000c00 */
[CC--:B------:R-:W-:Y:S04]  /*5e30*/  @!P5 LEA R8, P0, R24.reuse, R4.reuse, 0x1 ;  /* 0x000000041808d211 */ /* 0x0c0fe800078008ff */
[-C--:B------:R-:W-:Y:S02]  /*5e40*/  @!P5 LEA.HI.X R9, R24, R3.reuse, R25, 0x1, P0 ;  /* 0x000000031809d211 */ /* 0x080fe400000f0c19 */
[----:B------:R-:W-:Y:S11]  /*5e50*/  ISETP.GE.AND P0, PT, R89, c[0x0][0x1d4], PT ;  /* 0x0000750059007a0c */ /* 0x000ff60003f06270 */
[----:B------:R-:W-:Y:S02]  /*5e60*/  @!UPT UIADD3 URZ, URZ, URZ, URZ ;  /* 0x0000003f3f3ff290 */ /* 0x000fe4000fffe03f */
[C---:B------:R-:W-:Y:S04]  /*5e70*/  @!P0 LEA R4, P1, R82.reuse, R4, 0x1 ;  /* 0x0000000452048211 */ /* 0x040fe800078208ff */
[----:B------:R-:W-:Y:S01]  /*5e80*/  @!P0 LEA.HI.X R5, R82, R3, R90, 0x1, P1 ;  /* 0x0000000352058211 */ /* 0x000fe200008f0c5a */
[----:B--2---:R-:W-:Y:S04]  /*5e90*/  @!P5 ST.E.128 [R8.64], R16 ;  /* 0x000000100800d985 */ /* 0x004fe8000c101d12 */
[----:B------:R-:W2:Y:S04]  /*5ea0*/  @!P0 LDS.128 R8, [R72+0x3100] ;  /* 0x0031000048088984 */ /* 0x000ea80000000c00 */
[----:B--2---:R2:W-:Y:S02]  /*5eb0*/  @!P0 ST.E.128 [R4.64], R8 ;  /* 0x0000000804008985 */ /* 0x0045e4000c101d12 */
.L_x_349:
[----:B--234-:R-:W-:Y:S05]  /*5ec0*/  BSYNC B0 ;  /* 0x0000000000007941 */ /* 0x01cfea0003800000 */
.L_x_348:
[----:B------:R2:W3:Y:S01]  /*5ed0*/  SHFL.IDX PT, R3, R20, 0x1, 0x181f ;  /* 0x00381f0014037f89 */ /* 0x0004e200000e0000 */
[----:B------:R-:W-:Y:S01]  /*5ee0*/  ISETP.GE.AND P0, PT, R6, 0x21, PT ;  /* 0x000000210600780c */ /* 0x000fe20003f06270 */
[----:B------:R-:W-:Y:S02]  /*5ef0*/  BSSY B0, `(.L_x_350) ;  /* 0x000000d000007945 */ /* 0x000fe40003800000 */
[----:B------:R2:W4:Y:S10]  /*5f00*/  SHFL.IDX PT, R4, R21, 0x1, 0x181f ;  /* 0x00381f0015047f89 */ /* 0x00053400000e0000 */
[----:B------:R-:W-:-:S05]  /*5f10*/  @!P0 BRA `(.L_x_351) ;  /* 0x000000a000008947 */ /* 0x000fca0003800000 */
[----:B------:R-:W5:Y:S01]  /*5f20*/  @!P5 LDS.128 R16, [R72+0x1100] ;  /* 0x001100004810d984 */ /* 0x000f620000000c00 */
[CC--:B----4-:R-:W-:Y:S04]  /*5f30*/  @!P5 LEA R8, P0, R24.reuse, R4.reuse, 0x1 ;  /* 0x000000041808d211 */ /* 0x0d0fe800078008ff */
[-C--:B---3--:R-:W-:Y:S02]  /*5f40*/  @!P5 LEA.HI.X R9, R24, R3.reuse, R25, 0x1, P0 ;  /* 0x000000031809d211 */ /* 0x088fe400000f0c19 */
[----:B------:R-:W-:Y:S11]  /*5f50*/  ISETP.GE.AND P0, PT, R89, c[0x0][0x1d4], PT ;  /* 0x0000750059007a0c */ /* 0x000ff60003f06270 */
[----:B------:R-:W-:Y:S02]  /*5f60*/  @!UPT UIADD3 URZ, URZ, URZ, URZ ;  /* 0x0000003f3f3ff290 */ /* 0x000fe4000fffe03f */
[C---:B------:R-:W-:Y:S04]  /*5f70*/  @!P0 LEA R4, P1, R82.reuse, R4, 0x1 ;  /* 0x0000000452048211 */ /* 0x040fe800078208ff */
[----:B------:R-:W-:Y:S01]  /*5f80*/  @!P0 LEA.HI.X R5, R82, R3, R90, 0x1, P1 ;  /* 0x0000000352058211 */ /* 0x000fe200008f0c5a */
[----:B-----5:R-:W-:Y:S04]  /*5f90*/  @!P5 ST.E.128 [R8.64], R16 ;  /* 0x000000100800d985 */ /* 0x020fe8000c101d12 */
[----:B------:R-:W3:Y:S04]  /*5fa0*/  @!P0 LDS.128 R8, [R72+0x4100] ;  /* 0x0041000048088984 */ /* 0x000ee80000000c00 */
[----:B---3--:R3:W-:Y:S02]  /*5fb0*/  @!P0 ST.E.128 [R4.64], R8 ;  /* 0x0000000804008985 */ /* 0x0087e4000c101d12 */
.L_x_351:
[----:B------:R-:W-:Y:S05]  /*5fc0*/  BSYNC B0 ;  /* 0x0000000000007941 */ /* 0x000fea0003800000 */
.L_x_350:
[----:B---3--:R3:W1:Y:S01]  /*5fd0*/  SHFL.IDX PT, R3, R20, 0x2, 0x181f ;  /* 0x00581f0014037f89 */ /* 0x00866200000e0000 */
[----:B------:R-:W-:Y:S01]  /*5fe0*/  ISETP.GE.AND P0, PT, R6, 0x41, PT ;  /* 0x000000410600780c */ /* 0x000fe20003f06270 */
[----:B------:R-:W-:Y:S02]  /*5ff0*/  BSSY B0, `(.L_x_352) ;  /* 0x000000d000007945 */ /* 0x000fe40003800000 */
[----:B----4-:R3:W4:Y:S10]  /*6000*/  SHFL.IDX PT, R4, R21, 0x2, 0x181f ;  /* 0x00581f0015047f89 */ /* 0x01073400000e0000 */
[----:B------:R-:W-:-:S05]  /*6010*/  @!P0 BRA `(.L_x_353) ;  /* 0x000000a000008947 */ /* 0x000fca0003800000 */
[----:B------:R-:W5:Y:S01]  /*6020*/  @!P5 LDS.128 R16, [R72+0x2100] ;  /* 0x002100004810d984 */ /* 0x000f620000000c00 */
[CC--:B----4-:R-:W-:Y:S04]  /*6030*/  @!P5 LEA R8, P0, R24.reuse, R4.reuse, 0x1 ;  /* 0x000000041808d211 */ /* 0x0d0fe800078008ff */
[-C--:B-1----:R-:W-:Y:S02]  /*6040*/  @!P5 LEA.HI.X R9, R24, R3.reuse, R25, 0x1, P0 ;  /* 0x000000031809d211 */ /* 0x082fe400000f0c19 */
[----:B------:R-:W-:Y:S11]  /*6050*/  ISETP.GE.AND P0, PT, R89, c[0x0][0x1d4], PT ;  /* 0x0000750059007a0c */ /* 0x000ff60003f06270 */
[----:B------:R-:W-:Y:S02]  /*6060*/  @!UPT UIADD3 URZ, URZ, URZ, URZ ;  /* 0x0000003f3f3ff290 */ /* 0x000fe4000fffe03f */
[C---:B------:R-:W-:Y:S04]  /*6070*/  @!P0 LEA R4, P1, R82.reuse, R4, 0x1 ;  /* 0x0000000452048211 */ /* 0x040fe800078208ff */
[----:B------:R-:W-:Y:S01]  /*6080*/  @!P0 LEA.HI.X R5, R82, R3, R90, 0x1, P1 ;  /* 0x0000000352058211 */ /* 0x000fe200008f0c5a */
[----:B-----5:R-:W-:Y:S04]  /*6090*/  @!P5 ST.E.128 [R8.64], R16 ;  /* 0x000000100800d985 */ /* 0x020fe8000c101d12 */
[----:B------:R-:W1:Y:S04]  /*60a0*/  @!P0 LDS.128 R8, [R72+0x5100] ;  /* 0x0051000048088984 */ /* 0x000e680000000c00 */
[----:B-1----:R1:W-:Y:S02]  /*60b0*/  @!P0 ST.E.128 [R4.64], R8 ;  /* 0x0000000804008985 */ /* 0x0023e4000c101d12 */
.L_x_353:
[----:B------:R-:W-:Y:S05]  /*60c0*/  BSYNC B0 ;  /* 0x0000000000007941 */ /* 0x000fea0003800000 */
.L_x_352:
[C---:B------:R-:W-:Y:S02]  /*60d0*/  ISETP.GT.AND P0, PT, R38.reuse, R124, PT ;  /* 0x0000007c2600720c */ /* 0x040fe40003f04270 */
[----:B------:R-:W-:Y:S11]  /*60e0*/  IADD3 R38, R38, -0x1, RZ ;  /* 0xffffffff26267810 */ /* 0x000ff60007ffe0ff */
[----:B-1--4-:R-:W-:Y:S01]  /*60f0*/  @P0 SHF.R.S32.HI R4, RZ, 0x1f, R38 ;  /* 0x0000001fff040819 */ /* 0x012fe20000011426 */
[----:B------:R-:W-:Y:S02]  /*6100*/  @P0 IMAD R3, R146, R38, RZ ;  /* 0x0000002692030224 */ /* 0x000fe400078e02ff */
[----:B------:R-:W-:Y:S02]  /*6110*/  @P0 IMAD.MOV.U32 R8, RZ, RZ, R120 ;  /* 0x000000ffff080224 */ /* 0x000fe400078e0078 */
        /* <DEDUP_REMOVED lines=21> */
[----:B------:R1:W-:Y:S04]  /*6270*/  @P0 LDGSTS.E.BYPASS.LTC128B.128 [R72+0xa100], [R14.64], !P4 ;  /* 0x0a1000000e480fae */ /* 0x0003e8000e101d52 */
[----:B------:R1:W-:Y:S04]  /*6280*/  @P0 LDGSTS.E.BYPASS.LTC128B.128 [R72+0xd100], [R10.64], !P6 ;  /* 0x0d1000000a480fae */ /* 0x0003e8000f101d52 */
[----:B------:R-:W0:Y:S01]  /*6290*/  LDGDEPBAR ;  /* 0x00000000000079af */ /* 0x000e220000000000 */
[----:B------:R-:W-:-:S05]  /*62a0*/  @P0 BRA `(.L_x_354) ;  /* 0xffffb72000000947 */ /* 0x000fca000383ffff */
[----:B------:R-:W-:Y:S06]  /*62b0*/  BAR.SYNC.DEFER_BLOCKING 0x0 ;  /* 0x0000000000007b1d */ /* 0x000fec0000010000 */
.L_x_319:
[----:B------:R-:W-:Y:S01]  /*62c0*/  IMAD.MOV.U32 R26, RZ, RZ, c[0x0][0x2c4] ;  /* 0x0000b100ff1a7624 */ /* 0x000fe200078e00ff */
[----:B------:R-:W-:Y:S01]  /*62d0*/  IADD3 R0, R218, 0x7f, RZ ;  /* 0x0000007fda007810 */ /* 0x000fe20007ffe0ff */
[----:B------:R-:W-:-:S03]  /*62e0*/  IMAD.MOV.U32 R171, RZ, RZ, c[0x0][0x32c] ;  /* 0x0000cb00ffab7624 */ /* 0x000fc600078e00ff */
[----:B------:R-:W-:Y:S02]  /*62f0*/  ISETP.NE.AND P3, PT, R26, 0x1, PT ;  /* 0x000000011a00780c */ /* 0x000fe40003f65270 */
[----:B------:R-:W-:-:S11]  /*6300*/  ISETP.GE.AND P1, PT, R171, 0x1, PT ;  /* 0x00000001ab00780c */ /* 0x000fd60003f26270 */
[----:B------:R-:W-:-:S05]  /*6310*/  @P3 IMAD.HI.U32 R2, R0, c[0x0][0x2c8], RZ ;  /* 0x0000b20000023a27 */ /* 0x000fca00078e00ff */
[----:B------:R-:W-:-:S05]  /*6320*/  @P3 SHF.R.U32.HI R0, RZ, c[0x0][0x2cc], R2 ;  /* 0x0000b300ff003a19 */ /* 0x000fca0000011602 */
[----:B------:R-:W-:-:S05]  /*6330*/  IMAD.IADD R0, R144, 0x1, R0 ;  /* 0x0000000190007824 */ /* 0x000fca00078e0200 */
[----:B------:R-:W-:Y:S01]  /*6340*/  IADD3 R3, R0, c[0x0][0x328], RZ ;  /* 0x0000ca0000037a10 */ /* 0x000fe20007ffe0ff */
[----:B------:R-:W-:Y:S05]  /*6350*/  @!P1 BRA `(.L_x_355) ;  /* 0x000000f000009947 */ /* 0x000fea0003800000 */
[C---:B------:R-:W-:Y:S01]  /*6360*/  ISETP.GT.AND P0, PT, R0.reuse, RZ, PT ;  /* 0x000000ff0000720c */ /* 0x040fe20003f04270 */
[----:B-1----:R-:W-:Y:S01]  /*6370*/  IMAD.MOV.U32 R4, RZ, RZ, c[0x0][0x32c] ;  /* 0x0000cb00ff047624 */ /* 0x002fe200078e00ff */
        /* <DEDUP_REMOVED lines=8> */
.L_x_356:
[----:B------:R-:W-:-:S13]  /*6400*/  ISETP.NE.AND P0, PT, R4, 0x1, PT ;  /* 0x000000010400780c */ /* 0x000fda0003f05270 */
[----:B------:R-:W-:-:S05]  /*6410*/  @P0 IMAD.HI.U32 R0, R2, c[0x0][0x330], RZ ;  /* 0x0000cc0002000a27 */ /* 0x000fca00078e00ff */
[----:B------:R-:W-:-:S05]  /*6420*/  @P0 SHF.R.U32.HI R2, RZ, c[0x0][0x334], R0 ;  /* 0x0000cd00ff020a19 */ /* 0x000fca0000011600 */
.L_x_357:
[----:B------:R-:W-:-:S05]  /*6430*/  IMAD R2, R2, R4, c[0x0][0x32c] ;  /* 0x0000cb0002027624 */ /* 0x000fca00078e0204 */
[----:B------:R-:W-:-:S03]  /*6440*/  IMNMX R3, R3, R2, PT ;  /* 0x0000000203037217 */ /* 0x000fc60003800200 */
.L_x_355:
[----:B------:R-:W4:Y:S01]  /*6450*/  LDL R198, [R1+0x2c] ;  /* 0x00002c0001c67983 */ /* 0x000f220000100800 */
[----:B------:R-:W-:Y:S01]  /*6460*/  IADD3 R3, R3, 0x5f, RZ ;  /* 0x0000005f03037810 */ /* 0x000fe20007ffe0ff */
[----:B------:R-:W-:-:S04]  /*6470*/  @P3 IMAD.HI.U32 R2, R218, c[0x0][0x2c8], RZ ;  /* 0x0000b200da023a27 */ /* 0x000fc800078e00ff */
[----:B------:R-:W-:-:S04]  /*6480*/  IMAD.HI R3, R3, 0x2aaaaaab, RZ ;  /* 0x2aaaaaab03037827 */ /* 0x000fc800078e02ff */
[----:B------:R-:W-:Y:S01]  /*6490*/  IMAD.MOV.U32 R0, RZ, RZ, R218 ;  /* 0x000000ffff007224 */ /* 0x000fe200078e00da */
[----:B------:R-:W-:Y:S02]  /*64a0*/  @P3 SHF.R.U32.HI R0, RZ, c[0x0][0x2cc], R2 ;  /* 0x0000b300ff003a19 */ /* 0x000fe40000011602 */
[----:B------:R-:W-:-:S04]  /*64b0*/  SHF.R.U32.HI R2, RZ, 0x1f, R3 ;  /* 0x0000001fff027819 */ /* 0x000fc80000011603 */
[----:B------:R-:W-:-:S04]  /*64c0*/  LEA.HI.SX32 R2, R3, R2, 0x1c ;  /* 0x0000000203027211 */ /* 0x000fc800078fe2ff */
[----:B------:R-:W-:Y:S01]  /*64d0*/  IMNMX R227, R2, R145, PT ;  /* 0x0000009102e37217 */ /* 0x000fe20003800200 */
[----:B----4-:R-:W-:-:S05]  /*64e0*/  IMAD.IADD R0, R198, 0x1, R0 ;  /* 0x00000001c6007824 */ /* 0x010fca00078e0200 */
[----:B------:R-:W-:Y:S01]  /*64f0*/  IADD3 R3, R0, -c[0x0][0x324], RZ ;  /* 0x8000c90000037a10 */ /* 0x000fe20007ffe0ff */
[----:B------:R-:W-:Y:S05]  /*6500*/  @!P1 BRA `(.L_x_358) ;  /* 0x000000f000009947 */ /* 0x000fea0003800000 */
        /* <DEDUP_REMOVED lines=9> */
.L_x_359:
[----:B------:R-:W-:-:S04]  /*65a0*/  MOV R2, c[0x0][0x32c] ;  /* 0x0000cb0000027a02 */ /* 0x000fc80000000f00 */
[----:B------:R-:W-:-:S13]  /*65b0*/  ISETP.NE.AND P0, PT, R2, 0x1, PT ;  /* 0x000000010200780c */ /* 0x000fda0003f05270 */
[----:B------:R-:W-:-:S05]  /*65c0*/  @P0 IMAD.HI.U32 R2, R0, c[0x0][0x330], RZ ;  /* 0x0000cc0000020a27 */ /* 0x000fca00078e00ff */
[----:B------:R-:W-:-:S05]  /*65d0*/  @P0 SHF.R.U32.HI R0, RZ, c[0x0][0x334], R2 ;  /* 0x0000cd00ff000a19 */ /* 0x000fca0000011602 */
.L_x_360:
[----:B------:R-:W-:-:S05]  /*65e0*/  IMAD R0, R0, c[0x0][0x32c], RZ ;  /* 0x0000cb0000007a24 */ /* 0x000fca00078e02ff */
[----:B------:R-:W-:-:S05]  /*65f0*/  IMNMX R3, R3, R0, !PT ;  /* 0x0000000003037217 */ /* 0x000fca0007800200 */
.L_x_358:
[----:B------:R-:W-:Y:S01]  /*6600*/  IMAD.HI R0, R3, 0x2aaaaaab, RZ ;  /* 0x2aaaaaab03007827 */ /* 0x000fe200078e02ff */
[----:B------:R-:W-:Y:S01]  /*6610*/  PLOP3.LUT P2, PT, PT, PT, PT, 0x80, 0x0 ;  /* 0x000000000000781c */ /* 0x000fe20003f4f070 */
[----:B-1----:R-:W-:Y:S01]  /*6620*/  CS2R R10, SRZ ;  /* 0x00000000000a7805 */ /* 0x002fe2000001ff00 */
        /* <DEDUP_REMOVED lines=11> */
[----:B------:R-:W-:Y:S01]  /*66e0*/  IMAD.MOV.U32 R54, RZ, RZ, RZ ;  /* 0x000000ffff367224 */ /* 0x000fe200078e00ff */
[----:B------:R-:W-:Y:S01]  /*66f0*/  MOV R56, RZ ;  /* 0x000000ff00387202 */ /* 0x000fe20000000f00 */
[----:B------:R-:W-:Y:S01]  /*6700*/  CS2R R16, SRZ ;  /* 0x0000000000107805 */ /* 0x000fe2000001ff00 */
[----:B------:R-:W-:Y:S01]  /*6710*/  ISETP.GT.AND P0, PT, R227, R252, PT ;  /* 0x000000fce300720c */ /* 0x000fe20003f04270 */
[----:B------:R-:W-:Y:S01]  /*6720*/  IMAD.MOV.U32 R122, RZ, RZ, RZ ;  /* 0x000000ffff7a7224 */ /* 0x000fe200078e00ff */
[----:B------:R-:W-:Y:S01]  /*6730*/  MOV R52, RZ ;  /* 0x000000ff00347202 */ /* 0x000fe20000000f00 */
[----:B------:R-:W-:Y:S01]  /*6740*/  CS2R R18, SRZ ;  /* 0x0000000000127805 */ /* 0x000fe2000001ff00 */
[----:B------:R-:W-:Y:S01]  /*6750*/  MOV R120, RZ ;  /* 0x000000ff00787202 */ /* 0x000fe20000000f00 */
[----:B------:R-:W-:Y:S01]  /*6760*/  IMAD.MOV.U32 R118, RZ, RZ, RZ ;  /* 0x000000ffff767224 */ /* 0x000fe200078e00ff */
[----:B--23--:R-:W-:Y:S01]  /*6770*/  CS2R R20, SRZ ;  /* 0x0000000000147805 */ /* 0x00cfe2000001ff00 */
[----:B------:R-:W-:Y:S01]  /*6780*/  MOV R116, RZ ;  /* 0x000000ff00747202 */ /* 0x000fe20000000f00 */
[----:B------:R-:W-:Y:S01]  /*6790*/  IMAD.MOV.U32 R114, RZ, RZ, RZ ;  /* 0x000000ffff727224 */ /* 0x000fe200078e00ff */
[----:B------:R-:W-:Y:S01]  /*67a0*/  CS2R R22, SRZ ;  /* 0x0000000000167805 */ /* 0x000fe2000001ff00 */
[----:B------:R-:W-:Y:S01]  /*67b0*/  MOV R112, RZ ;  /* 0x000000ff00707202 */ /* 0x000fe20000000f00 */
[----:B------:R-:W-:Y:S01]  /*67c0*/  IMAD.MOV.U32 R110, RZ, RZ, RZ ;  /* 0x000000ffff6e7224 */ /* 0x000fe200078e00ff */
[----:B------:R-:W-:Y:S01]  /*67d0*/  CS2R R24, SRZ ;  /* 0x0000000000187805 */ /* 0x000fe2000001ff00 */
[----:B------:R-:W-:Y:S01]  /*67e0*/  MOV R108, RZ ;  /* 0x000000ff006c7202 */ /* 0x000fe20000000f00 */
[----:B------:R-:W-:Y:S01]  /*67f0*/  CS2R R106, SRZ ;  /* 0x00000000006a7805 */ /* 0x000fe2000001ff00 */
[----:B------:R-:W-:Y:S01]  /*6800*/  IMAD.MOV.U32 R104, RZ, RZ, RZ ;  /* 0x000000ffff687224 */ /* 0x000fe200078e00ff */
[----:B------:R-:W-:Y:S01]  /*6810*/  CS2R R102, SRZ ;  /* 0x0000000000667805 */ /* 0x000fe2000001ff00 */
[----:B------:R-:W-:Y:S01]  /*6820*/  MOV R27, RZ ;  /* 0x000000ff001b7202 */ /* 0x000fe20000000f00 */
[----:B------:R-:W-:Y:S01]  /*6830*/  IMAD.MOV.U32 R100, RZ, RZ, RZ ;  /* 0x000000ffff647224 */ /* 0x000fe200078e00ff */
        /* <DEDUP_REMOVED lines=11> */
[----:B------:R-:W-:Y:S01]  /*68f0*/  CS2R R78, SRZ ;  /* 0x00000000004e7805 */ /* 0x000fe2000001ff00 */
[----:B------:R-:W-:Y:S01]  /*6900*/  MOV R76, RZ ;  /* 0x000000ff004c7202 */ /* 0x000fe20000000f00 */
[----:B------:R-:W-:Y:S01]  /*6910*/  CS2R R32, SRZ ;  /* 0x0000000000207805 */ /* 0x000fe2000001ff00 */
[----:B------:R-:W-:Y:S05]  /*6920*/  @!P0 BRA `(.L_x_361) ;  /* 0x00016a9000008947 */ /* 0x000fea0003800000 */
[----:B------:R-:W2:Y:S01]  /*6930*/  LDL R4, [R1+0x28] ;  /* 0x0000280001047983 */ /* 0x000ea20000100800 */
[----:B------:R-:W-:-:S03]  /*6940*/  ISETP.NE.U32.AND P0, PT, RZ, c[0x0][0x340], PT ;  /* 0x0000d000ff007a0c */ /* 0x000fc60003f05070 */
[----:B------:R-:W3:Y:S01]  /*6950*/  LDL R170, [R1+0x8] ;  /* 0x0000080001aa7983 */ /* 0x000ee20000100800 */
[----:B------:R-:W-:-:S03]  /*6960*/  ISETP.NE.AND.EX P0, PT, RZ, c[0x0][0x344], PT, P0 ;  /* 0x0000d100ff007a0c */ /* 0x000fc60003f05300 */
[----:B------:R-:W4:Y:S10]  /*6970*/  LDL R216, [R1+0x24] ;  /* 0x0000240001d87983 */ /* 0x000f340000100800 */
[----:B------:R-:W-:-:S04]  /*6980*/  @P0 IMAD.MOV.U32 R2, RZ, RZ, 0x4 ;  /* 0x00000004ff020424 */ /* 0x000fc800078e00ff */
[----:B--2---:R-:W-:-:S05]  /*6990*/  @P0 IMAD.WIDE R2, R4, R2, c[0x0][0x340] ;  /* 0x0000d00004020625 */ /* 0x004fca00078e0202 */
[----:B------:R1:W2:Y:S01]  /*69a0*/  @P0 LDG.E R0, [R2.64] ;  /* 0x0000001202000981 */ /* 0x0002a2000c1e1900 */
[----:B------:R-:W-:Y:S01]  /*69b0*/  SHF.R.S32.HI R168, RZ, 0x1f, R167 ;  /* 0x0000001fffa87819 */ /* 0x000fe200000114a7 */
[----:B------:R-:W-:Y:S02]  /*69c0*/  IMAD.MOV.U32 R84, RZ, RZ, 0x60 ;  /* 0x00000060ff547424 */ /* 0x000fe400078e00ff */
[----:B------:R-:W-:Y:S02]  /*69d0*/  IMAD.MOV.U32 R221, RZ, RZ, c[0x0][0x2b8] ;  /* 0x0000ae00ffdd7624 */ /* 0x000fe400078e00ff */
[----:B------:R-:W-:Y:S01]  /*69e0*/  IMAD R164, R227, R84, -0x60 ;  /* 0xffffffa0e3a47424 */ /* 0x000fe200078e0254 */
[----:B-1----:R-:W-:-:S04]  /*69f0*/  LEA.HI R3, R168, R167, RZ, 0x3 ;  /* 0x000000a7a8037211 */ /* 0x002fc800078f18ff */
[----:B------:R-:W-:Y:S02]  /*6a00*/  LOP3.LUT R2, R3, 0xfffffff8, RZ, 0xc0, !PT ;  /* 0xfffffff803027812 */ /* 0x000fe400078ec0ff */
[----:B------:R-:W-:-:S03]  /*6a10*/  SHF.R.S32.HI R68, RZ, 0x3, R3 ;  /* 0x00000003ff447819 */ /* 0x000fc60000011403 */
[----:B------:R-:W-:-:S04]  /*6a20*/  IMAD.IADD R48, R167, 0x1, -R2 ;  /* 0x00000001a7307824 */ /* 0x000fc800078e0a02 */
[----:B------:R-:W-:Y:S01]  /*6a30*/  IMAD R197, R48, 0x20, R68 ;  /* 0x0000002030c57824 */ /* 0x000fe200078e0244 */
[----:B------:R-:W-:-:S03]  /*6a40*/  ISETP.NE.AND P1, PT, R221, 0x1, PT ;  /* 0x00000001dd00780c */ /* 0x000fc60003f25270 */
[----:B------:R-:W-:-:S04]  /*6a50*/  IMAD.IADD R2, R197, 0x1, R164 ;  /* 0x00000001c5027824 */ /* 0x000fc800078e02a4 */
[----:B----4-:R-:W-:Y:S01]  /*6a60*/  IMAD.IADD R9, R2, 0x1, R216 ;  /* 0x0000000102097824 */ /* 0x010fe200078e02d8 */
[----:B------:R-:W-:-:S03]  /*6a70*/  LOP3.LUT R215, R215, 0xffdfffff, RZ, 0xc0, !PT ;  /* 0xffdfffffd7d77812 */ /* 0x000fc600078ec0ff */
[----:B------:R-:W-:Y:S02]  /*6a80*/  IMAD.MOV.U32 R8, RZ, RZ, R9 ;  /* 0x000000ffff087224 */ /* 0x000fe400078e0009 */
[----:B------:R-:W-:Y:S01]  /*6a90*/  @P1 LOP3.LUT R215, R215, 0x200000, RZ, 0xfc, !PT ;  /* 0x00200000d7d71812 */ /* 0x000fe200078efcff */
[----:B------:R-:W-:Y:S01]  /*6aa0*/  IMAD.MOV.U32 R217, RZ, RZ, RZ ;  /* 0x000000ffffd97224 */ /* 0x000fe200078e00ff */
[----:B------:R-:W-:Y:S04]  /*6ab0*/  STL [R1], R197 ;  /* 0x000000c501007387 */ /* 0x000fe80000100800 */
[----:B------:R-:W-:Y:S01]  /*6ac0*/  BAR.SYNC.DEFER_BLOCKING 0x0 ;  /* 0x0000000000007b1d */ /* 0x000fe20000010000 */
[----:B------:R-:W-:Y:S01]  /*6ad0*/  @!P0 IMAD.MOV.U32 R0, RZ, RZ, R4 ;  /* 0x000000ffff008224 */ /* 0x000fe200078e0004 */
[----:B---3--:R-:W-:-:S04]  /*6ae0*/  ISETP.GE.AND P0, PT, R2, R170, PT ;  /* 0x000000aa0200720c */ /* 0x008fc80003f06270 */
[----:B--2---:R-:W-:Y:S02]  /*6af0*/  SHF.R.S32.HI R3, RZ, 0x1f, R0 ;  /* 0x0000001fff037819 */ /* 0x004fe40000011400 */
[----:B------:R-:W-:-:S03]  /*6b00*/  ISETP.GT.OR P0, PT, R197, 0x5f, P0 ;  /* 0x0000005fc500780c */ /* 0x000fc60000704670 */
[----:B------:R-:W-:Y:S02]  /*6b10*/  IMAD R2, R3, c[0x0][0x2b0], RZ ;  /* 0x0000ac0003027a24 */ /* 0x000fe400078e02ff */
[----:B------:R-:W-:-:S04]  /*6b20*/  @P1 IMAD.HI.U32 R3, R9, c[0x0][0x2bc], RZ ;  /* 0x0000af0009031a27 */ /* 0x000fc800078e00ff */
[C---:B------:R-:W-:Y:S01]  /*6b30*/  IMAD R2, R0.reuse, c[0x0][0x2b4], R2 ;  /* 0x0000ad0000027a24 */ /* 0x040fe200078e0202 */
[----:B------:R-:W-:Y:S01]  /*6b40*/  @P1 SHF.R.U32.HI R8, RZ, c[0x0][0x2c0], R3 ;  /* 0x0000b000ff081a19 */ /* 0x000fe20000011603 */
[----:B------:R-:W-:-:S04]  /*6b50*/  IMAD.WIDE.U32 R222, R0, c[0x0][0x2b0], RZ ;  /* 0x0000ac0000de7a25 */ /* 0x000fc800078e00ff */
[----:B------:R-:W-:Y:S01]  /*6b60*/  IMAD.IADD R191, R223, 0x1, R2 ;  /* 0x00000001dfbf7824 */ /* 0x000fe200078e0202 */
[----:B------:R-:W-:-:S04]  /*6b70*/  @!P0 IADD3 R0, P1, R8, R222, RZ ;  /* 0x000000de08008210 */ /* 0x000fc80007f3e0ff */
[----:B------:R-:W-:Y:S02]  /*6b80*/  @!P0 LEA.HI.X.SX32 R3, R8, R191, 0x1, P1 ;  /* 0x000000bf08038211 */ /* 0x000fe400008f0eff */
[----:B------:R-:W-:-:S04]  /*6b90*/  @!P0 LEA R2, P1, R0, c[0x0][0x2a0], 0x2 ;  /* 0x0000a80000028a11 */ /* 0x000fc800078210ff */
[----:B------:R-:W-:-:S05]  /*6ba0*/  @!P0 LEA.HI.X R3, R0, c[0x0][0x2a4], R3, 0x2, P1 ;  /* 0x0000a90000038a11 */ /* 0x000fca00008f1403 */
[----:B------:R1:W2:Y:S04]  /*6bb0*/  @!P0 LDG.E R217, [R2.64] ;  /* 0x0000001202d98981 */ /* 0x0002a8000c1e1900 */
[----:B------:R-:W-:Y:S04]  /*6bc0*/  STL.64 [R1+0x18], R222 ;  /* 0x000018de01007387 */ /* 0x000fe80000100a00 */
[----:B------:R-:W-:Y:S04]  /*6bd0*/  STL [R1+0x20], R191 ;  /* 0x000020bf01007387 */ /* 0x000fe80000100800 */
[----:B------:R-:W3:Y:S04]  /*6be0*/  LDL R169, [R1+0xc] ;  /* 0x00000c0001a97983 */ /* 0x000ee80000100800 */
[----:B------:R-:W4:Y:S01]  /*6bf0*/  S2R R31, SR_CTAID.Y ;  /* 0x00000000001f7919 */ /* 0x000f220000002600 */
[----:B------:R-:W-:-:S05]  /*6c00*/  SHF.R.S32.HI R0, RZ, 0x1f, R140 ;  /* 0x0000001fff007819 */ /* 0x000fca000001148c */
[----:B------:R-:W-:Y:S01]  /*6c10*/  IMAD R0, R0, c[0x0][0x178], RZ ;  /* 0x00005e0000007a24 */ /* 0x000fe200078e02ff */
[----:B------:R-:W-:Y:S01]  /*6c20*/  ISETP.NE.U32.AND P0, PT, RZ, c[0x0][0x348], PT ;  /* 0x0000d200ff007a0c */ /* 0x000fe20003f05070 */
[----:B-1----:R-:W-:-:S04]  /*6c30*/  IMAD.WIDE.U32 R2, R140, c[0x0][0x178], RZ ;  /* 0x00005e008c027a25 */ /* 0x002fc800078e00ff */
[----:B------:R-:W-:Y:S01]  /*6c40*/  IMAD R0, R140, c[0x0][0x17c], R0 ;  /* 0x00005f008c007a24 */ /* 0x000fe200078e0200 */
[----:B------:R-:W-:Y:S01]  /*6c50*/  ISETP.NE.AND.EX P0, PT, RZ, c[0x0][0x34c], PT, P0 ;  /* 0x0000d300ff007a0c */ /* 0x000fe20003f05300 */
[----:B------:R-:W-:Y:S02]  /*6c60*/  IMAD R6, R156, c[0x0][0x1b8], RZ ;  /* 0x00006e009c067a24 */ /* 0x000fe400078e02ff */
[----:B------:R-:W-:Y:S01]  /*6c70*/  IMAD.IADD R3, R3, 0x1, R0 ;  /* 0x0000000103037824 */ /* 0x000fe200078e0200 */
[----:B------:R-:W-:Y:S01]  /*6c80*/  SHF.R.S32.HI R0, RZ, 0x1f, R4 ;  /* 0x0000001fff007819 */ /* 0x000fe20000011404 */
[----:B------:R-:W-:-:S03]  /*6c90*/  IMAD.IADD R7, R218, 0x1, R197 ;  /* 0x00000001da077824 */ /* 0x000fc600078e02c5 */
[----:B------:R-:W-:Y:S01]  /*6ca0*/  SEL R5, R0, RZ, !P0 ;  /* 0x000000ff00057207 */ /* 0x000fe20004000000 */
[C---:B----4-:R-:W-:Y:S02]  /*6cb0*/  IMAD R6, R31.reuse, c[0x0][0x1bc], R6 ;  /* 0x00006f001f067a24 */ /* 0x050fe400078e0206 */
[----:B------:R-:W-:Y:S01]  /*6cc0*/  IMAD.WIDE.U32 R2, R31, c[0x0][0x1b8], R2 ;  /* 0x00006e001f027a25 */ /* 0x000fe200078e0002 */
[----:B------:R-:W-:-:S03]  /*6cd0*/  SEL R4, R4, RZ, !P0 ;  /* 0x000000ff04047207 */ /* 0x000fc60004000000 */
[----:B------:R-:W-:Y:S02]  /*6ce0*/  IMAD.IADD R3, R3, 0x1, R6 ;  /* 0x0000000103037824 */ /* 0x000fe400078e0206 */
[----:B------:R-:W-:-:S04]  /*6cf0*/  @P3 IMAD.HI.U32 R6, R7, c[0x0][0x2c8], RZ ;  /* 0x0000b20007063a27 */ /* 0x000fc800078e00ff */
[----:B------:R-:W-:Y:S02]  /*6d00*/  IMAD R5, R5, c[0x0][0x1c0], RZ ;  /* 0x0000700005057a24 */ /* 0x000fe400078e02ff */
[----:B------:R-:W-:Y:S01]  /*6d10*/  IMAD.MOV.U32 R0, RZ, RZ, R7 ;  /* 0x000000ffff007224 */ /* 0x000fe200078e0007 */
[----:B------:R-:W-:Y:S01]  /*6d20*/  @P3 SHF.R.U32.HI R0, RZ, c[0x0][0x2cc], R6 ;  /* 0x0000b300ff003a19 */ /* 0x000fe20000011606 */
[C---:B------:R-:W-:Y:S02]  /*6d30*/  IMAD R5, R4.reuse, c[0x0][0x1c4], R5 ;  /* 0x0000710004057a24 */ /* 0x040fe400078e0205 */
[----:B------:R-:W-:Y:S01]  /*6d40*/  IMAD.WIDE.U32 R2, R4, c[0x0][0x1c0], R2 ;  /* 0x0000700004027a25 */ /* 0x000fe200078e0002 */
[----:B------:R-:W-:-:S03]  /*6d50*/  SHF.R.S32.HI R4, RZ, 0x1f, R0 ;  /* 0x0000001fff047819 */ /* 0x000fc60000011400 */
[----:B------:R-:W-:Y:S02]  /*6d60*/  IMAD.IADD R3, R3, 0x1, R5 ;  /* 0x0000000103037824 */ /* 0x000fe400078e0205 */
[----:B------:R-:W-:Y:S02]  /*6d70*/  IMAD.MOV R5, RZ, RZ, -R8 ;  /* 0x000000ffff057224 */ /* 0x000fe400078e0a08 */
[----:B------:R-:W-:Y:S02]  /*6d80*/  IMAD.MOV R6, RZ, RZ, -R0 ;  /* 0x000000ffff067224 */ /* 0x000fe400078e0a00 */
[----:B------:R-:W-:Y:S02]  /*6d90*/  IMAD R4, R4, c[0x0][0x1b0], RZ ;  /* 0x00006c0004047a24 */ /* 0x000fe400078e02ff */
[----:B------:R-:W-:Y:S02]  /*6da0*/  IMAD R220, R5, c[0x0][0x2b8], R9 ;  /* 0x0000ae0005dc7a24 */ /* 0x000fe400078e0209 */
[----:B------:R-:W-:-:S02]  /*6db0*/  IMAD R6, R6, c[0x0][0x2c4], R7 ;  /* 0x0000b10006067a24 */ /* 0x000fc400078e0207 */
[C---:B------:R-:W-:Y:S01]  /*6dc0*/  IMAD R4, R0.reuse, c[0x0][0x1b4], R4 ;  /* 0x00006d0000047a24 */ /* 0x040fe200078e0204 */
[----:B------:R-:W-:Y:S01]  /*6dd0*/  SHF.R.S32.HI R80, RZ, 0x1f, R220 ;  /* 0x0000001fff507819 */ /* 0x000fe200000114dc */
[----:B------:R-:W-:Y:S01]  /*6de0*/  IMAD.WIDE.U32 R2, R0, c[0x0][0x1b0], R2 ;  /* 0x00006c0000027a25 */ /* 0x000fe200078e0002 */
[----:B------:R-:W-:Y:S02]  /*6df0*/  SHF.R.S32.HI R0, RZ, 0x1f, R6 ;  /* 0x0000001fff007819 */ /* 0x000fe40000011406 */
[----:B------:R-:W-:Y:S01]  /*6e00*/  LEA.HI R23, R168, R167, RZ, 0x4 ;  /* 0x000000a7a8177211 */ /* 0x000fe200078f20ff */
[----:B------:R-:W-:Y:S02]  /*6e10*/  IMAD R7, R80, c[0x0][0x1e0], RZ ;  /* 0x0000780050077a24 */ /* 0x000fe400078e02ff */
[----:B------:R-:W-:Y:S01]  /*6e20*/  IMAD R0, R0, c[0x0][0x1a8], RZ ;  /* 0x00006a0000007a24 */ /* 0x000fe200078e02ff */
[----:B------:R-:W-:Y:S01]  /*6e30*/  LOP3.LUT R10, R23, 0xfffffff0, RZ, 0xc0, !PT ;  /* 0xfffffff0170a7812 */ /* 0x000fe200078ec0ff */
[----:B------:R-:W-:-:S02]  /*6e40*/  IMAD.IADD R3, R3, 0x1, R4 ;  /* 0x0000000103037824 */ /* 0x000fc400078e0204 */
[----:B------:R-:W-:Y:S02]  /*6e50*/  IMAD R8, R220, c[0x0][0x1e4], R7 ;  /* 0x00007900dc087a24 */ /* 0x000fe400078e0207 */
[----:B------:R-:W-:Y:S02]  /*6e60*/  IMAD R9, R6, c[0x0][0x1ac], R0 ;  /* 0x00006b0006097a24 */ /* 0x000fe400078e0200 */
[----:B------:R-:W-:-:S04]  /*6e70*/  IMAD.WIDE.U32 R4, R220, c[0x0][0x1e0], RZ ;  /* 0x00007800dc047a25 */ /* 0x000fc800078e00ff */
[----:B------:R-:W-:-:S04]  /*6e80*/  IMAD.WIDE.U32 R6, R6, c[0x0][0x1a8], R2 ;  /* 0x00006a0006067a25 */ /* 0x000fc800078e0002 */
[----:B------:R-:W-:Y:S02]  /*6e90*/  IMAD.IADD R0, R167, 0x1, -R10 ;  /* 0x00000001a7007824 */ /* 0x000fe400078e0a0a */
[----:B------:R-:W-:Y:S02]  /*6ea0*/  IMAD R2, R156, c[0x0][0x1e8], RZ ;  /* 0x00007a009c027a24 */ /* 0x000fe400078e02ff */
[----:B------:R-:W-:Y:S01]  /*6eb0*/  IMAD.IADD R3, R5, 0x1, R8 ;  /* 0x0000000105037824 */ /* 0x000fe200078e0208 */
[----:B------:R-:W-:Y:S01]  /*6ec0*/  SHF.R.S32.HI R8, RZ, 0x1f, R0 ;  /* 0x0000001fff087819 */ /* 0x000fe20000011400 */
[----:B------:R-:W-:-:S04]  /*6ed0*/  IMAD.WIDE.U32 R200, R31, c[0x0][0x1e8], RZ ;  /* 0x00007a001fc87a25 */ /* 0x000fc800078e00ff */
[----:B------:R-:W-:Y:S02]  /*6ee0*/  IMAD R5, R31, c[0x0][0x1ec], R2 ;  /* 0x00007b001f057a24 */ /* 0x000fe400078e0202 */
[----:B------:R-:W-:Y:S01]  /*6ef0*/  IMAD.MOV.U32 R2, RZ, RZ, R4 ;  /* 0x000000ffff027224 */ /* 0x000fe200078e0004 */
[----:B------:R-:W-:Y:S01]  /*6f00*/  LEA.HI R22, R8, R0, RZ, 0x3 ;  /* 0x0000000008167211 */ /* 0x000fe200078f18ff */
[----:B------:R-:W-:Y:S01]  /*6f10*/  IMAD.IADD R190, R201, 0x1, R5 ;  /* 0x00000001c9be7824 */ /* 0x000fe200078e0205 */
[----:B------:R-:W-:Y:S01]  /*6f20*/  LEA R11, P1, R6, c[0x0][0x160], 0x1 ;  /* 0x00005800060b7a11 */ /* 0x000fe200078208ff */
[----:B------:R-:W-:Y:S01]  /*6f30*/  IMAD.IADD R7, R7, 0x1, R9 ;  /* 0x0000000107077824 */ /* 0x000fe200078e0209 */
[----:B------:R-:W-:Y:S01]  /*6f40*/  LOP3.LUT R8, R22, 0xfffffff8, RZ, 0xc0, !PT ;  /* 0xfffffff816087812 */ /* 0x000fe200078ec0ff */
[----:B------:R-:W-:-:S03]  /*6f50*/  IMAD.IADD R18, R218, 0x1, R68 ;  /* 0x00000001da127824 */ /* 0x000fc600078e0244 */
[----:B------:R-:W-:Y:S01]  /*6f60*/  LEA.HI.X R10, R6, c[0x0][0x164], R7, 0x1, P1 ;  /* 0x00005900060a7a11 */ /* 0x000fe200008f0c07 */
[----:B------:R-:W-:Y:S02]  /*6f70*/  IMAD.IADD R21, R0, 0x1, -R8 ;  /* 0x0000000100157824 */ /* 0x000fe400078e0a08 */
[----:B------:R-:W-:Y:S02]  /*6f80*/  IMAD.SHL.U32 R6, R68, 0x40, RZ ;  /* 0x0000004044067824 */ /* 0x000fe400078e00ff */
[----:B------:R-:W-:-:S03]  /*6f90*/  IMAD.SHL.U32 R224, R48, 0x8, RZ ;  /* 0x0000000830e07824 */ /* 0x000fc600078e00ff */
[----:B------:R-:W-:Y:S02]  /*6fa0*/  LOP3.LUT R24, R6, 0x1c0, RZ, 0xc0, !PT ;  /* 0x000001c006187812 */ /* 0x000fe400078ec0ff */
[----:B------:R-:W-:Y:S02]  /*6fb0*/  IADD3 R188, R224, 0x40, RZ ;  /* 0x00000040e0bc7810 */ /* 0x000fe40007ffe0ff */
[----:B------:R-:W-:Y:S01]  /*6fc0*/  SHF.R.U32.HI R41, RZ, 0x3, R24 ;  /* 0x00000003ff297819 */ /* 0x000fe20000011618 */
[----:B------:R-:W-:Y:S01]  /*6fd0*/  IMAD.MOV.U32 R6, RZ, RZ, 0x10 ;  /* 0x00000010ff067424 */ /* 0x000fe200078e00ff */
[----:B------:R-:W-:Y:S04]  /*6fe0*/  SHFL.IDX PT, R8, R11, 0x1, 0x181f ;  /* 0x00381f000b087f89 */ /* 0x000fe800000e0000 */
[----:B------:R-:W-:Y:S01]  /*6ff0*/  SHFL.IDX PT, R9, R10, 0x1, 0x181f ;  /* 0x00381f000a097f89 */ /* 0x000fe200000e0000 */
[----:B------:R-:W-:Y:S01]  /*7000*/  IADD3 R12, R18, 0x60, RZ ;  /* 0x00000060120c7810 */ /* 0x000fe20007ffe0ff */
[----:B------:R-:W-:-:S04]  /*7010*/  IMAD R84, R227, -0x60, R84 ;  /* 0xffffffa0e3547824 */ /* 0x000fc800078e0254 */
[----:B------:R-:W-:-:S04]  /*7020*/  IMAD.IADD R165, R170, 0x1, R84 ;  /* 0x00000001aaa57824 */ /* 0x000fc800078e0254 */
[----:B------:R-:W-:Y:S01]  /*7030*/  IMAD.IADD R85, R165, 0x1, -R68 ;  /* 0x00000001a5557824 */ /* 0x000fe200078e0a44 */
[----:B--2---:R-:W-:Y:S01]  /*7040*/  SHF.R.S32.HI R79, RZ, 0x1f, R217 ;  /* 0x0000001fff4f7819 */ /* 0x004fe200000114d9 */
[----:B------:R-:W-:-:S04]  /*7050*/  IMAD.WIDE.U32 R2, R217, c[0x0][0x1f0], R2 ;  /* 0x00007c00d9027a25 */ /* 0x000fc800078e0002 */
[----:B------:R-:W-:Y:S01]  /*7060*/  IMAD R5, R79, c[0x0][0x1f0], RZ ;  /* 0x00007c004f057a24 */ /* 0x000fe200078e02ff */
[----:B------:R-:W-:-:S03]  /*7070*/  IADD3 R4, P0, R200, R2, RZ ;  /* 0x00000002c8047210 */ /* 0x000fc60007f1e0ff */
[----:B------:R-:W-:Y:S02]  /*7080*/  IMAD R5, R217, c[0x0][0x1f4], R5 ;  /* 0x00007d00d9057a24 */ /* 0x000fe400078e0205 */
[----:B---3--:R-:W-:Y:S01]  /*7090*/  IMAD R45, R169, c[0x0][0x2c4], RZ ;  /* 0x0000b100a92d7a24 */ /* 0x008fe200078e02ff */
[----:B------:R-:W-:Y:S02]  /*70a0*/  SHFL.IDX PT, R2, R11, RZ, 0x181f ;  /* 0x00181fff0b027589 */ /* 0x000fe400000e0000 */
[----:B------:R-:W-:Y:S02]  /*70b0*/  IADD3.X R0, R190, R3, R5, P0, !PT ;  /* 0x00000003be007210 */ /* 0x000fe400007fe405 */
[----:B------:R-:W-:Y:S01]  /*70c0*/  ISETP.GE.AND P4, PT, R18, R45, PT ;  /* 0x0000002d1200720c */ /* 0x000fe20003f86270 */
[----:B------:R-:W1:Y:S01]  /*70d0*/  SHFL.IDX PT, R3, R10, RZ, 0x181f ;  /* 0x00181fff0a037589 */ /* 0x000e6200000e0000 */
[----:B------:R-:W-:Y:S02]  /*70e0*/  LEA.HI R5, R168, R167, RZ, 0x6 ;  /* 0x000000a7a8057211 */ /* 0x000fe400078f30ff */
[----:B------:R-:W-:-:S03]  /*70f0*/  LEA R20, P0, R4, c[0x0][0x1c8], 0x1 ;  /* 0x0000720004147a11 */ /* 0x000fc600078008ff */
[----:B------:R-:W-:Y:S01]  /*7100*/  IMAD.SHL.U32 R5, R5, 0x8, RZ ;  /* 0x0000000805057824 */ /* 0x000fe200078e00ff */
[----:B------:R-:W-:Y:S02]  /*7110*/  LEA.HI.X R19, R4, c[0x0][0x1cc], R0, 0x1, P0 ;  /* 0x0000730004137a11 */ /* 0x000fe400000f0c00 */
[----:B------:R-:W-:-:S03]  /*7120*/  LOP3.LUT R4, R24, 0x38, R224, 0xf8, !PT ;  /* 0x0000003818047812 */ /* 0x000fc600078ef8e0 */
[----:B------:R-:W-:Y:S02]  /*7130*/  @!P4 SHF.R.S32.HI R0, RZ, 0x1f, R188 ;  /* 0x0000001fff00c819 */ /* 0x000fe400000114bc */
[----:B------:R-:W-:Y:S02]  /*7140*/  LOP3.LUT R30, R5, 0xfffffe00, RZ, 0xc0, !PT ;  /* 0xfffffe00051e7812 */ /* 0x000fe400078ec0ff */
[----:B------:R-:W-:Y:S02]  /*7150*/  LOP3.LUT R4, R4, R41, RZ, 0x3c, !PT ;  /* 0x0000002904047212 */ /* 0x000fe400078e3cff */
[----:B------:R-:W-:Y:S02]  /*7160*/  R2P PR, R21, 0x6 ;  /* 0x0000000615007804 */ /* 0x000fe40000000000 */
[----:B------:R-:W-:Y:S02]  /*7170*/  ISETP.GE.AND P3, PT, R224, c[0x0][0x198], PT ;  /* 0x00006600e0007a0c */ /* 0x000fe40003f66270 */
[----:B------:R-:W-:-:S02]  /*7180*/  @!P4 LEA.HI R0, R0, R188, RZ, 0x3 ;  /* 0x000000bc0000c211 */ /* 0x000fc400078f18ff */
[----:B------:R-:W-:Y:S01]  /*7190*/  ISETP.GE.AND P0, PT, R188, c[0x0][0x198], PT ;  /* 0x00006600bc007a0c */ /* 0x000fe20003f06270 */
[----:B------:R-:W-:Y:S01]  /*71a0*/  IMAD.IADD R219, R30, 0x1, R4 ;  /* 0x000000011edb7824 */ /* 0x000fe200078e0204 */
[----:B------:R-:W-:Y:S02]  /*71b0*/  @!P4 LOP3.LUT R4, R0, 0xfffffff8, RZ, 0xc0, !PT ;  /* 0xfffffff80004c812 */ /* 0x000fe400078ec0ff */
[----:B------:R-:W-:Y:S01]  /*71c0*/  SEL R5, R6, 0xfffffff0, !P1 ;  /* 0xfffffff006057807 */ /* 0x000fe20004800000 */
[----:B------:R-:W-:Y:S02]  /*71d0*/  @!P4 IMAD.SHL.U32 R0, R219, 0x2, RZ ;  /* 0x00000002db00c824 */ /* 0x000fe400078e00ff */
[----:B-1----:R-:W-:-:S04]  /*71e0*/  @!P4 IMAD.WIDE R6, R224, 0x2, R2 ;  /* 0x00000002e006c825 */ /* 0x002fc800078e0202 */
[----:B------:R-:W-:Y:S01]  /*71f0*/  @!P4 IMAD.WIDE R2, R4, 0x2, R2 ;  /* 0x000000020402c825 */ /* 0x000fe200078e0202 */
[----:B------:R1:W-:Y:S04]  /*7200*/  @!P4 LDGSTS.E.BYPASS.LTC128B.128 [R0+0x100], [R6.64], !P3 ;  /* 0x001000000600cfae */ /* 0x0003e8000d901d52 */
[----:B------:R2:W-:Y:S01]  /*7210*/  @!P4 LDGSTS.E.BYPASS.LTC128B.128 [R0+0x4100], [R2.64], !P0 ;  /* 0x041000000200cfae */ /* 0x0005e2000c101d52 */
[----:B------:R-:W-:-:S04]  /*7220*/  IADD3 R4, R18, 0x20, RZ ;  /* 0x0000002012047810 */ /* 0x000fc80007ffe0ff */
[----:B------:R-:W-:Y:S02]  /*7230*/  ISETP.GE.AND P1, PT, R4, R45, PT ;  /* 0x0000002d0400720c */ /* 0x000fe40003f26270 */
[----:B--2---:R-:W-:-:S04]  /*7240*/  IADD3 R2, R18, 0x40, RZ ;  /* 0x0000004012027810 */ /* 0x004fc80007ffe0ff */
[-C--:B------:R-:W-:Y:S01]  /*7250*/  ISETP.GE.AND P5, PT, R2, R45.reuse, PT ;  /* 0x0000002d0200720c */ /* 0x080fe20003fa6270 */
[----:B-1----:R-:W-:Y:S06]  /*7260*/  SHFL.IDX PT, R6, R11, 0x2, 0x181f ;  /* 0x00581f000b067f89 */ /* 0x002fec00000e0000 */
[--C-:B------:R-:W-:Y:S02]  /*7270*/  @!P1 SHF.R.S32.HI R0, RZ, 0x1f, R188.reuse ;  /* 0x0000001fff009819 */ /* 0x100fe400000114bc */
[----:B------:R-:W-:Y:S01]  /*7280*/  ISETP.GE.AND P6, PT, R12, R45, PT ;  /* 0x0000002d0c00720c */ /* 0x000fe20003fc6270 */
[----:B------:R-:W1:Y:S03]  /*7290*/  SHFL.IDX PT, R7, R10, 0x2, 0x181f ;  /* 0x00581f000a077f89 */ /* 0x000e6600000e0000 */
[----:B------:R-:W-:Y:S01]  /*72a0*/  @!P5 SHF.R.S32.HI R2, RZ, 0x1f, R188 ;  /* 0x0000001fff02d819 */ /* 0x000fe200000114bc */
[----:B------:R2:W-:Y:S03]  /*72b0*/  SHFL.IDX PT, R3, R10, 0x3, 0x181f ;  /* 0x00781f000a037f89 */ /* 0x0005e600000e0000 */
[----:B------:R-:W-:-:S02]  /*72c0*/  @!P5 LEA.HI R4, R2, R188, RZ, 0x3 ;  /* 0x000000bc0204d211 */ /* 0x000fc400078f18ff */
[----:B------:R3:W4:Y:S01]  /*72d0*/  SHFL.IDX PT, R2, R11, 0x3, 0x181f ;  /* 0x00781f000b027f89 */ /* 0x00072200000e0000 */
[----:B------:R-:W-:-:S04]  /*72e0*/  @!P1 LEA.HI R0, R0, R188, RZ, 0x3 ;  /* 0x000000bc00009211 */ /* 0x000fc800078f18ff */
[----:B------:R-:W-:-:S05]  /*72f0*/  @!P1 LOP3.LUT R0, R0, 0xfffffff8, RZ, 0xc0, !PT ;  /* 0xfffffff800009812 */ /* 0x000fca00078ec0ff */
[----:B------:R-:W-:Y:S01]  /*7300*/  @!P1 IMAD.WIDE R14, R0, 0x2, R8 ;  /* 0x00000002000e9825 */ /* 0x000fe200078e0208 */
[----:B------:R-:W-:-:S04]  /*7310*/  @!P6 SHF.R.S32.HI R0, RZ, 0x1f, R188 ;  /* 0x0000001fff00e819 */ /* 0x000fc800000114bc */
[----:B------:R-:W-:Y:S01]  /*7320*/  @!P6 LEA.HI R0, R0, R188, RZ, 0x3 ;  /* 0x000000bc0000e211 */ /* 0x000fe200078f18ff */
[----:B------:R-:W-:Y:S01]  /*7330*/  @!P1 IMAD.SHL.U32 R16, R219, 0x2, RZ ;  /* 0x00000002db109824 */ /* 0x000fe200078e00ff */
[----:B--2---:R-:W-:Y:S01]  /*7340*/  @!P5 LOP3.LUT R10, R4, 0xfffffff8, RZ, 0xc0, !PT ;  /* 0xfffffff8040ad812 */ /* 0x004fe200078ec0ff */
[----:B------:R-:W-:Y:S01]  /*7350*/  @!P1 IMAD.WIDE R12, R224, 0x2, R8 ;  /* 0x00000002e00c9825 */ /* 0x000fe200078e0208 */
[----:B------:R-:W-:-:S03]  /*7360*/  @!P6 LOP3.LUT R0, R0, 0xfffffff8, RZ, 0xc0, !PT ;  /* 0xfffffff80000e812 */ /* 0x000fc600078ec0ff */
[----:B------:R-:W-:Y:S01]  /*7370*/  @!P5 IMAD.SHL.U32 R4, R219, 0x2, RZ ;  /* 0x00000002db04d824 */ /* 0x000fe200078e00ff */
[----:B------:R2:W-:Y:S01]  /*7380*/  @!P1 LDGSTS.E.BYPASS.LTC128B.128 [R16+0x1100], [R12.64], !P3 ;  /* 0x011000000c109fae */ /* 0x0005e2000d901d52 */
[----:B-1----:R-:W-:-:S03]  /*7390*/  @!P5 IMAD.WIDE R8, R224, 0x2, R6 ;  /* 0x00000002e008d825 */ /* 0x002fc600078e0206 */
[----:B------:R2:W-:Y:S01]  /*73a0*/  @!P1 LDGSTS.E.BYPASS.LTC128B.128 [R16+0x5100], [R14.64], !P0 ;  /* 0x051000000e109fae */ /* 0x0005e2000c101d52 */
[----:B---3--:R-:W-:-:S03]  /*73b0*/  @!P5 IMAD.WIDE R10, R10, 0x2, R6 ;  /* 0x000000020a0ad825 */ /* 0x008fc600078e0206 */
[----:B------:R1:W-:Y:S01]  /*73c0*/  @!P5 LDGSTS.E.BYPASS.LTC128B.128 [R4+0x2100], [R8.64], !P3 ;  /* 0x021000000804dfae */ /* 0x0003e2000d901d52 */
[----:B------:R-:W-:Y:S02]  /*73d0*/  @!P6 IMAD.SHL.U32 R17, R219, 0x2, RZ ;  /* 0x00000002db11e824 */ /* 0x000fe400078e00ff */
[--C-:B----4-:R-:W-:Y:S01]  /*73e0*/  @!P6 IMAD.WIDE R6, R224, 0x2, R2.reuse ;  /* 0x00000002e006e825 */ /* 0x110fe200078e0202 */
[----:B------:R3:W-:Y:S03]  /*73f0*/  @!P5 LDGSTS.E.BYPASS.LTC128B.128 [R4+0x6100], [R10.64], !P0 ;  /* 0x061000000a04dfae */ /* 0x0007e6000c101d52 */
[----:B------:R-:W-:Y:S01]  /*7400*/  @!P6 IMAD.WIDE R2, R0, 0x2, R2 ;  /* 0x000000020002e825 */ /* 0x000fe200078e0202 */
[----:B------:R4:W-:Y:S04]  /*7410*/  @!P6 LDGSTS.E.BYPASS.LTC128B.128 [R17+0x3100], [R6.64], !P3 ;  /* 0x031000000611efae */ /* 0x0009e8000d901d52 */
[----:B------:R1:W-:Y:S01]  /*7420*/  @!P6 LDGSTS.E.BYPASS.LTC128B.128 [R17+0x7100], [R2.64], !P0 ;  /* 0x071000000211efae */ /* 0x0003e2000c101d52 */
[----:B------:R-:W-:-:S02]  /*7430*/  ISETP.GE.AND P0, PT, R85, 0x1, PT ;  /* 0x000000015500780c */ /* 0x000fc40003f06270 */
[----:B------:R-:W-:Y:S01]  /*7440*/  ISETP.GE.AND P3, PT, R188, c[0x0][0x1d4], PT ;  /* 0x00007500bc007a0c */ /* 0x000fe20003f66270 */
[----:B------:R-:W0:Y:S04]  /*7450*/  LDGDEPBAR ;  /* 0x00000000000079af */ /* 0x000e280000000000 */
[----:B----4-:R-:W-:Y:S04]  /*7460*/  SHFL.IDX PT, R6, R20, RZ, 0x181f ;  /* 0x00181fff14067589 */ /* 0x010fe800000e0000 */
[----:B------:R-:W4:Y:S01]  /*7470*/  SHFL.IDX PT, R7, R19, RZ, 0x181f ;  /* 0x00181fff13077589 */ /* 0x000f2200000e0000 */
[----:B-1----:R-:W-:Y:S01]  /*7480*/  IMAD.MOV.U32 R2, RZ, RZ, 0x20 ;  /* 0x00000020ff027424 */ /* 0x002fe200078e00ff */
[----:B------:R-:W-:-:S04]  /*7490*/  @P0 SHF.R.S32.HI R0, RZ, 0x1f, R188 ;  /* 0x0000001fff000819 */ /* 0x000fc800000114bc */
[----:B------:R-:W-:Y:S02]  /*74a0*/  @P0 LEA.HI R0, R0, R188, RZ, 0x3 ;  /* 0x000000bc00000211 */ /* 0x000fe400078f18ff */
[----:B------:R-:W-:Y:S02]  /*74b0*/  SEL R2, R2, 0xffffffe0, !P2 ;  /* 0xffffffe002027807 */ /* 0x000fe40005000000 */
[----:B------:R-:W-:Y:S02]  /*74c0*/  ISETP.GE.AND P2, PT, R224, c[0x0][0x1d4], PT ;  /* 0x00007500e0007a0c */ /* 0x000fe40003f46270 */
[----:B------:R-:W-:Y:S01]  /*74d0*/  @P0 LOP3.LUT R0, R0, 0xfffffff8, RZ, 0xc0, !PT ;  /* 0xfffffff800000812 */ /* 0x000fe200078ec0ff */
[----:B------:R-:W-:-:S04]  /*74e0*/  @P0 IMAD.SHL.U32 R3, R219, 0x2, RZ ;  /* 0x00000002db030824 */ /* 0x000fc800078e00ff */
[----:B----4-:R-:W-:-:S04]  /*74f0*/  @P0 IMAD.WIDE R8, R0, 0x2, R6 ;  /* 0x0000000200080825 */ /* 0x010fc800078e0206 */
[----:B------:R-:W-:-:S05]  /*7500*/  @P0 IMAD.WIDE R6, R224, 0x2, R6 ;  /* 0x00000002e0060825 */ /* 0x000fca00078e0206 */
[----:B------:R1:W-:Y:S04]  /*7510*/  @P0 LDGSTS.E.BYPASS.LTC128B.128 [R3+0x8100], [R6.64], !P2 ;  /* 0x0810000006030fae */ /* 0x0003e8000d101d52 */
[----:B------:R4:W-:Y:S01]  /*7520*/  @P0 LDGSTS.E.BYPASS.LTC128B.128 [R3+0xb100], [R8.64], !P3 ;  /* 0x0b10000008030fae */ /* 0x0009e2000d901d52 */
[----:B------:R-:W-:-:S03]  /*7530*/  ISETP.GE.AND P0, PT, R85, 0x21, PT ;  /* 0x000000215500780c */ /* 0x000fc60003f06270 */
[----:B-1----:R-:W-:Y:S04]  /*7540*/  SHFL.IDX PT, R6, R20, 0x1, 0x181f ;  /* 0x00381f0014067f89 */ /* 0x002fe800000e0000 */
[----:B------:R-:W1:Y:S06]  /*7550*/  SHFL.IDX PT, R7, R19, 0x1, 0x181f ;  /* 0x00381f0013077f89 */ /* 0x000e6c00000e0000 */
[----:B------:R-:W-:-:S04]  /*7560*/  @P0 SHF.R.S32.HI R0, RZ, 0x1f, R188 ;  /* 0x0000001fff000819 */ /* 0x000fc800000114bc */
[----:B------:R-:W-:-:S04]  /*7570*/  @P0 LEA.HI R0, R0, R188, RZ, 0x3 ;  /* 0x000000bc00000211 */ /* 0x000fc800078f18ff */
[----:B----4-:R-:W-:Y:S01]  /*7580*/  @P0 LOP3.LUT R3, R0, 0xfffffff8, RZ, 0xc0, !PT ;  /* 0xfffffff800030812 */ /* 0x010fe200078ec0ff */
[----:B------:R-:W-:Y:S02]  /*7590*/  @P0 IMAD.SHL.U32 R0, R219, 0x2, RZ ;  /* 0x00000002db000824 */ /* 0x000fe400078e00ff */
[----:B-1----:R-:W-:-:S04]  /*75a0*/  @P0 IMAD.WIDE R8, R224, 0x2, R6 ;  /* 0x00000002e0080825 */ /* 0x002fc800078e0206 */
[----:B------:R-:W-:Y:S01]  /*75b0*/  @P0 IMAD.WIDE R6, R3, 0x2, R6 ;  /* 0x0000000203060825 */ /* 0x000fe200078e0206 */
[----:B------:R1:W-:Y:S04]  /*75c0*/  @P0 LDGSTS.E.BYPASS.LTC128B.128 [R0+0x9100], [R8.64], !P2 ;  /* 0x0910000008000fae */ /* 0x0003e8000d101d52 */
[----:B------:R1:W-:Y:S01]  /*75d0*/  @P0 LDGSTS.E.BYPASS.LTC128B.128 [R0+0xc100], [R6.64], !P3 ;  /* 0x0c10000006000fae */ /* 0x0003e2000d901d52 */
[----:B------:R-:W-:Y:S01]  /*75e0*/  ISETP.GE.AND P0, PT, R85, 0x41, PT ;  /* 0x000000415500780c */ /* 0x000fe20003f06270 */
[----:B-1----:R-:W-:-:S04]  /*75f0*/  IMAD R0, R220, c[0x0][0x1e0], RZ ;  /* 0x00007800dc007a24 */ /* 0x002fc800078e02ff */
[----:B------:R-:W-:-:S04]  /*7600*/  IMAD R0, R217, c[0x0][0x1f0], R0 ;  /* 0x00007c00d9007a24 */ /* 0x000fc800078e0200 */
[----:B------:R-:W-:-:S05]  /*7610*/  IMAD R0, R31, c[0x0][0x1e8], R0 ;  /* 0x00007a001f007a24 */ /* 0x000fca00078e0200 */
[----:B------:R-:W-:Y:S01]  /*7620*/  LEA R6, R0, c[0x0][0x1c8], 0x1 ;  /* 0x0000720000067a11 */ /* 0x000fe200078e08ff */
[----:B------:R-:W-:Y:S05]  /*7630*/  SHFL.IDX PT, R7, R19, 0x2, 0x181f ;  /* 0x00581f0013077f89 */ /* 0x000fea00000e0000 */
[----:B------:R-:W1:Y:S01]  /*7640*/  SHFL.IDX PT, R6, R6, 0x2, 0x181f ;  /* 0x00581f0006067f89 */ /* 0x000e6200000e0000 */
[----:B------:R-:W-:-:S04]  /*7650*/  @P0 SHF.R.S32.HI R0, RZ, 0x1f, R188 ;  /* 0x0000001fff000819 */ /* 0x000fc800000114bc */
[----:B------:R-:W-:-:S04]  /*7660*/  @P0 LEA.HI R0, R0, R188, RZ, 0x3 ;  /* 0x000000bc00000211 */ /* 0x000fc800078f18ff */
[----:B------:R-:W-:Y:S01]  /*7670*/  @P0 LOP3.LUT R3, R0, 0xfffffff8, RZ, 0xc0, !PT ;  /* 0xfffffff800030812 */ /* 0x000fe200078ec0ff */
[----:B------:R-:W-:Y:S02]  /*7680*/  @P0 IMAD.SHL.U32 R0, R219, 0x2, RZ ;  /* 0x00000002db000824 */ /* 0x000fe400078e00ff */
[----:B-1----:R-:W-:-:S04]  /*7690*/  @P0 IMAD.WIDE R8, R224, 0x2, R6 ;  /* 0x00000002e0080825 */ /* 0x002fc800078e0206 */
[----:B------:R-:W-:Y:S01]  /*76a0*/  @P0 IMAD.WIDE R6, R3, 0x2, R6 ;  /* 0x0000000203060825 */ /* 0x000fe200078e0206 */
[----:B------:R1:W-:Y:S04]  /*76b0*/  @P0 LDGSTS.E.BYPASS.LTC128B.128 [R0+0xa100], [R8.64], !P2 ;  /* 0x0a10000008000fae */ /* 0x0003e8000d101d52 */
[----:B------:R1:W-:Y:S01]  /*76c0*/  @P0 LDGSTS.E.BYPASS.LTC128B.128 [R0+0xd100], [R6.64], !P3 ;  /* 0x0d10000006000fae */ /* 0x0003e2000d901d52 */
[----:B------:R-:W-:Y:S02]  /*76d0*/  LOP3.LUT R215, R215, 0xfffbffff, RZ, 0xc0, !PT ;  /* 0xfffbffffd7d77812 */ /* 0x000fe400078ec0ff */
[----:B------:R-:W-:Y:S01]  /*76e0*/  ISETP.LT.AND P0, PT, RZ, c[0x0][0x27c], PT ;  /* 0x00009f00ff007a0c */ /* 0x000fe20003f01270 */
[----:B------:R-:W-:Y:S01]  /*76f0*/  IMAD.WIDE.U32 R82, R31, c[0x0][0x210], RZ ;  /* 0x000084001f527a25 */ /* 0x000fe200078e00ff */
[----:B------:R-:W-:Y:S01]  /*7700*/  @P2 LOP3.LUT R215, R215, 0x40000, RZ, 0xfc, !PT ;  /* 0x00040000d7d72812 */ /* 0x000fe200078efcff */
[----:B------:R-:W0:Y:S01]  /*7710*/  LDGDEPBAR ;  /* 0x00000000000079af */ /* 0x000e220000000000 */
[----:B-1----:R-:W-:-:S04]  /*7720*/  SHF.R.S32.HI R0, RZ, 0x4, R23 ;  /* 0x00000004ff007819 */ /* 0x002fc80000011417 */
[----:B------:R-:W-:-:S04]  /*7730*/  LEA.HI R3, R23, R0, RZ, 0x1 ;  /* 0x0000000017037211 */ /* 0x000fc800078f08ff */
[----:B------:R-:W-:-:S05]  /*7740*/  LOP3.LUT R3, R3, 0xfffffffe, RZ, 0xc0, !PT ;  /* 0xfffffffe03037812 */ /* 0x000fca00078ec0ff */
[----:B------:R-:W-:Y:S02]  /*7750*/  IMAD.IADD R78, R0, 0x1, -R3 ;  /* 0x00000001004e7824 */ /* 0x000fe400078e0a03 */
[----:B------:R-:W-:Y:S02]  /*7760*/  IMAD.SHL.U32 R0, R21, 0x40, RZ ;  /* 0x0000004015007824 */ /* 0x000fe400078e00ff */
[----:B------:R-:W-:-:S03]  /*7770*/  IMAD.SHL.U32 R3, R78, 0x8, RZ ;  /* 0x000000084e037824 */ /* 0x000fc600078e00ff */
[----:B------:R-:W-:Y:S02]  /*7780*/  LOP3.LUT R0, R0, 0x1c0, RZ, 0xc0, !PT ;  /* 0x000001c000007812 */ /* 0x000fe400078ec0ff */
[----:B------:R-:W-:Y:S02]  /*7790*/  ISETP.GT.AND P2, PT, R197, 0x5f, PT ;  /* 0x0000005fc500780c */ /* 0x000fe40003f44270 */
[----:B------:R-:W-:Y:S02]  /*77a0*/  LOP3.LUT R3, R0, 0x8, R3, 0xf8, !PT ;  /* 0x0000000800037812 */ /* 0x000fe400078ef803 */
[----:B---3--:R-:W-:Y:S02]  /*77b0*/  SHF.R.U32.HI R4, RZ, 0x3, R0 ;  /* 0x00000003ff047819 */ /* 0x008fe40000011600 */
[----:B------:R-:W-:Y:S02]  /*77c0*/  LOP3.LUT R215, R215, 0xffefffff, RZ, 0xc0, !PT ;  /* 0xffefffffd7d77812 */ /* 0x000fe400078ec0ff */
[----:B------:R-:W-:Y:S01]  /*77d0*/  LOP3.LUT R4, R3, R4, RZ, 0x3c, !PT ;  /* 0x0000000403047212 */ /* 0x000fe200078e3cff */
[----:B------:R-:W-:Y:S01]  /*77e0*/  IMAD R3, R156, c[0x0][0x210], RZ ;  /* 0x000084009c037a24 */ /* 0x000fe200078e02ff */
[----:B------:R-:W-:Y:S01]  /*77f0*/  @P3 LOP3.LUT R215, R215, 0x100000, RZ, 0xfc, !PT ;  /* 0x00100000d7d73812 */ /* 0x000fe200078efcff */
[----:B------:R-:W-:-:S02]  /*7800*/  IMAD.SHL.U32 R0, R22, 0x40, RZ ;  /* 0x0000004016007824 */ /* 0x000fc400078e00ff */
[----:B------:R-:W-:Y:S01]  /*7810*/  IMAD R3, R31, c[0x0][0x214], R3 ;  /* 0x000085001f037a24 */ /* 0x000fe200078e0203 */
[----:B------:R-:W-:Y:S02]  /*7820*/  LOP3.LUT R215, R215, 0xfff7ffff, RZ, 0xc0, !PT ;  /* 0xfff7ffffd7d77812 */ /* 0x000fe400078ec0ff */
[----:B------:R-:W-:Y:S01]  /*7830*/  SEL R229, RZ, 0x10, P3 ;  /* 0x00000010ffe57807 */ /* 0x000fe20001800000 */
[----:B------:R-:W-:Y:S01]  /*7840*/  IMAD.IADD R81, R83, 0x1, R3 ;  /* 0x0000000153517824 */ /* 0x000fe200078e0203 */
[----:B------:R-:W-:Y:S02]  /*7850*/  LOP3.LUT R4, R4, 0xfffffe00, R0, 0xf8, !PT ;  /* 0xfffffe0004047812 */ /* 0x000fe400078ef800 */
[----:B------:R-:W-:Y:S02]  /*7860*/  IADD3 R166, R227, -0x1, RZ ;  /* 0xffffffffe3a67810 */ /* 0x000fe40007ffe0ff */
[----:B------:R-:W-:Y:S02]  /*7870*/  ISETP.NE.AND P3, PT, R26, 0x1, PT ;  /* 0x000000011a00780c */ /* 0x000fe40003f65270 */
[----:B------:R-:W-:Y:S01]  /*7880*/  @P2 LOP3.LUT R215, R215, 0x80000, RZ, 0xfc, !PT ;  /* 0x00080000d7d72812 */ /* 0x000fe200078efcff */
[----:B------:R-:W-:Y:S05]  /*7890*/  @P0 BRA `(.L_x_362) ;  /* 0x0000002000000947 */ /* 0x000fea0003800000 */
[----:B--2---:R-:W-:-:S04]  /*78a0*/  DEPBAR.LE SB0, 0x1 ;  /* 0x000080400000791a */ /* 0x004fc80000000000 */
[----:B------:R-:W-:Y:S05]  /*78b0*/  BRA `(.L_x_363) ;  /* 0x00004cd000007947 */ /* 0x000fea0003800000 */
.L_x_362:
[----:B--2---:R-:W-:Y:S01]  /*78c0*/  ULDC.U8 UR4, c[0x0][0x298] ;  /* 0x0000a60000047ab9 */ /* 0x004fe20000000000 */
[----:B-----5:R-:W-:Y:S01]  /*78d0*/  SHF.R.S32.HI R0, RZ, 0x1f, R136 ;  /* 0x0000001fff007819 */ /* 0x020fe20000011488 */
[----:B------:R-:W-:Y:S01]  /*78e0*/  IMAD.WIDE.U32 R10, R136, c[0x0][0x280], RZ ;  /* 0x0000a000880a7a25 */ /* 0x000fe200078e00ff */
[----:B------:R-:W-:Y:S01]  /*78f0*/  ISETP.NE.AND P0, PT, RZ, UR4, PT ;  /* 0x00000004ff007c0c */ /* 0x000fe2000bf05270 */
[----:B------:R-:W-:Y:S01]  /*7900*/  BSSY B2, `(.L_x_363) ;  /* 0x00004c8000027945 */ /* 0x000fe20003800000 */
[----:B------:R-:W-:Y:S01]  /*7910*/  SHF.L.U32 R44, R219, 0x1, RZ ;  /* 0x00000001db2c7819 */ /* 0x000fe200000006ff */
[C---:B------:R-:W-:Y:S02]  /*7920*/  IMAD R3, R0.reuse, c[0x0][0x280], RZ ;  /* 0x0000a00000037a24 */ /* 0x040fe400078e02ff */
[----:B------:R-:W-:Y:S02]  /*7930*/  IMAD R0, R0, c[0x0][0x290], RZ ;  /* 0x0000a40000007a24 */ /* 0x000fe400078e02ff */
[----:B------:R-:W-:-:S02]  /*7940*/  IMAD R3, R136, c[0x0][0x284], R3 ;  /* 0x0000a10088037a24 */ /* 0x000fc400078e0203 */
[----:B------:R-:W-:Y:S01]  /*7950*/  IMAD R6, R136, c[0x0][0x294], R0 ;  /* 0x0000a50088067a24 */ /* 0x000fe200078e0200 */
[----:B------:R-:W-:Y:S01]  /*7960*/  LEA R0, R48, R18, 0x5 ;  /* 0x0000001230007211 */ /* 0x000fe200078e28ff */
[----:B------:R-:W-:Y:S01]  /*7970*/  IMAD.WIDE.U32 R12, R136, c[0x0][0x290], RZ ;  /* 0x0000a400880c7a25 */ /* 0x000fe200078e00ff */
[----:B------:R-:W-:-:S04]  /*7980*/  IADD3 R9, R3, R11, RZ ;  /* 0x0000000b03097210 */ /* 0x000fc80007ffe0ff */
[----:B------:R-:W-:Y:S01]  /*7990*/  IADD3 R7, R6, R13, RZ ;  /* 0x0000000d06077210 */ /* 0x000fe20007ffe0ff */
[----:B------:R-:W-:Y:S05]  /*79a0*/  @!P0 BRA `(.L_x_364) ;  /* 0x0000258000008947 */ /* 0x000fea0003800000 */
[----:B------:R-:W-:Y:S01]  /*79b0*/  @P3 IMAD.HI.U32 R3, R0, c[0x0][0x2c8], RZ ;  /* 0x0000b20000033a27 */ /* 0x000fe200078e00ff */
[----:B------:R-:W-:Y:S01]  /*79c0*/  MOV R8, R10 ;  /* 0x0000000a00087202 */ /* 0x000fe20000000f00 */
[----:B------:R-:W-:Y:S01]  /*79d0*/  BSSY B0, `(.L_x_365) ;  /* 0x000002d000007945 */ /* 0x000fe20003800000 */
[----:B------:R-:W-:Y:S01]  /*79e0*/  CS2R R32, SRZ ;  /* 0x0000000000207805 */ /* 0x000fe2000001ff00 */
[----:B------:R-:W-:Y:S01]  /*79f0*/  IMAD.SHL.U32 R38, R48, 0x4, RZ ;  /* 0x0000000430267824 */ /* 0x000fe200078e00ff */
[----:B------:R-:W-:Y:S01]  /*7a00*/  @P3 SHF.R.U32.HI R0, RZ, c[0x0][0x2cc], R3 ;  /* 0x0000b300ff003a19 */ /* 0x000fe20000011603 */
[----:B------:R-:W-:Y:S01]  /*7a10*/  CS2R R20, SRZ ;  /* 0x0000000000147805 */ /* 0x000fe2000001ff00 */
[----:B------:R-:W-:Y:S01]  /*7a20*/  CS2R R14, SRZ ;  /* 0x00000000000e7805 */ /* 0x000fe2000001ff00 */
[----:B------:R-:W-:Y:S01]  /*7a30*/  CS2R R22, SRZ ;  /* 0x0000000000167805 */ /* 0x000fe2000001ff00 */
[----:B------:R-:W-:Y:S01]  /*7a40*/  SHF.R.S32.HI R3, RZ, 0x1f, R0 ;  /* 0x0000001fff037819 */ /* 0x000fe20000011400 */
[----:B------:R-:W-:Y:S01]  /*7a50*/  IMAD.WIDE.U32 R8, R0, c[0x0][0x280], R8 ;  /* 0x0000a00000087a25 */ /* 0x000fe200078e0008 */
[----:B------:R-:W-:-:S03]  /*7a60*/  CS2R R16, SRZ ;  /* 0x0000000000107805 */ /* 0x000fc6000001ff00 */
[C---:B------:R-:W-:Y:S01]  /*7a70*/  IMAD R6, R3.reuse, c[0x0][0x280], RZ ;  /* 0x0000a00003067a24 */ /* 0x040fe200078e02ff */
[----:B------:R-:W-:Y:S01]  /*7a80*/  LEA R25, P0, R8, c[0x0][0x270], 0x1 ;  /* 0x00009c0008197a11 */ /* 0x000fe200078008ff */
[----:B------:R-:W-:Y:S02]  /*7a90*/  IMAD R3, R3, c[0x0][0x290], RZ ;  /* 0x0000a40003037a24 */ /* 0x000fe400078e02ff */
[----:B------:R-:W-:-:S05]  /*7aa0*/  IMAD R6, R0, c[0x0][0x284], R6 ;  /* 0x0000a10000067a24 */ /* 0x000fca00078e0206 */
[----:B------:R-:W-:-:S04]  /*7ab0*/  IADD3 R6, R9, R6, RZ ;  /* 0x0000000609067210 */ /* 0x000fc80007ffe0ff */
[----:B------:R-:W-:Y:S01]  /*7ac0*/  LEA.HI.X R24, R8, c[0x0][0x274], R6, 0x1, P0 ;  /* 0x00009d0008187a11 */ /* 0x000fe200000f0c06 */
[----:B------:R-:W-:Y:S01]  /*7ad0*/  IMAD.MOV.U32 R6, RZ, RZ, R12 ;  /* 0x000000ffff067224 */ /* 0x000fe200078e000c */
[----:B------:R1:W2:Y:S03]  /*7ae0*/  SHFL.IDX PT, R8, R25, RZ, 0x181f ;  /* 0x00181fff19087589 */ /* 0x0002a600000e0000 */
[C---:B------:R-:W-:Y:S01]  /*7af0*/  IMAD.WIDE.U32 R6, R0.reuse, c[0x0][0x290], R6 ;  /* 0x0000a40000067a25 */ /* 0x040fe200078e0006 */
[----:B------:R1:W3:Y:S03]  /*7b00*/  SHFL.IDX PT, R9, R24, RZ, 0x181f ;  /* 0x00181fff18097589 */ /* 0x0002e600000e0000 */
[----:B------:R-:W-:Y:S01]  /*7b10*/  IMAD R0, R0, c[0x0][0x294], R3 ;  /* 0x0000a50000007a24 */ /* 0x000fe200078e0203 */
[----:B------:R-:W-:-:S04]  /*7b20*/  LEA R19, P0, R6, c[0x0][0x288], 0x1 ;  /* 0x0000a20006137a11 */ /* 0x000fc800078008ff */
[----:B------:R-:W-:-:S04]  /*7b30*/  IADD3 R0, R7, R0, RZ ;  /* 0x0000000007007210 */ /* 0x000fc80007ffe0ff */
[----:B------:R-:W-:Y:S02]  /*7b40*/  LEA.HI.X R18, R6, c[0x0][0x28c], R0, 0x1, P0 ;  /* 0x0000a30006127a11 */ /* 0x000fe400000f0c00 */
[----:B------:R1:W4:Y:S04]  /*7b50*/  SHFL.IDX PT, R6, R19, RZ, 0x181f ;  /* 0x00181fff13067589 */ /* 0x00032800000e0000 */
[----:B------:R1:W1:Y:S01]  /*7b60*/  SHFL.IDX PT, R7, R18, RZ, 0x181f ;  /* 0x00181fff12077589 */ /* 0x00026200000e0000 */
[----:B------:R-:W-:Y:S05]  /*7b70*/  @P4 BRA `(.L_x_366) ;  /* 0x0000012000004947 */ /* 0x000fea0003800000 */
[C---:B------:R-:W-:Y:S01]  /*7b80*/  ISETP.GE.AND P0, PT, R38.reuse, c[0x0][0x27c], PT ;  /* 0x00009f0026007a0c */ /* 0x040fe20003f06270 */
[----:B------:R-:W-:Y:S01]  /*7b90*/  CS2R R14, SRZ ;  /* 0x00000000000e7805 */ /* 0x000fe2000001ff00 */
[----:B------:R-:W-:Y:S01]  /*7ba0*/  CS2R R16, SRZ ;  /* 0x0000000000107805 */ /* 0x000fe2000001ff00 */
[----:B------:R-:W-:-:S10]  /*7bb0*/  IADD3 R3, R38, 0x20, RZ ;  /* 0x0000002026037810 */ /* 0x000fd40007ffe0ff */
[----:B--23--:R-:W-:-:S04]  /*7bc0*/  @!P0 IMAD.WIDE R12, R38, 0x2, R8 ;  /* 0x00000002260c8825 */ /* 0x00cfc800078e0208 */
[----:B-1--4-:R-:W-:Y:S01]  /*7bd0*/  @!P0 IMAD.WIDE R10, R38, 0x2, R6 ;  /* 0x00000002260a8825 */ /* 0x012fe200078e0206 */
[----:B------:R1:W5:Y:S04]  /*7be0*/  @!P0 LD.E.64 R14, [R12.64] ;  /* 0x000000120c0e8980 */ /* 0x000368000c101b00 */
[----:B------:R1:W5:Y:S01]  /*7bf0*/  @!P0 LD.E.64 R16, [R10.64] ;  /* 0x000000120a108980 */ /* 0x000362000c101b00 */
[----:B------:R-:W-:Y:S01]  /*7c00*/  ISETP.GE.AND P0, PT, R3, c[0x0][0x27c], PT ;  /* 0x00009f0003007a0c */ /* 0x000fe20003f06270 */
[----:B------:R-:W-:Y:S01]  /*7c10*/  CS2R R20, SRZ ;  /* 0x0000000000147805 */ /* 0x000fe2000001ff00 */
[----:B------:R-:W-:-:S11]  /*7c20*/  CS2R R22, SRZ ;  /* 0x0000000000167805 */ /* 0x000fd6000001ff00 */
[----:B------:R-:W-:-:S04]  /*7c30*/  @!P0 SHF.R.S32.HI R0, RZ, 0x1f, R3 ;  /* 0x0000001fff008819 */ /* 0x000fc80000011403 */
[----:B------:R-:W-:-:S04]  /*7c40*/  @!P0 LEA.HI R0, R0, R3, RZ, 0x2 ;  /* 0x0000000300008211 */ /* 0x000fc800078f10ff */
[----:B------:R-:W-:-:S05]  /*7c50*/  @!P0 LOP3.LUT R0, R0, 0xfffffffc, RZ, 0xc0, !PT ;  /* 0xfffffffc00008812 */ /* 0x000fca00078ec0ff */
[----:B------:R-:W-:-:S04]  /*7c60*/  @!P0 IMAD.WIDE R8, R0, 0x2, R8 ;  /* 0x0000000200088825 */ /* 0x000fc800078e0208 */
[----:B------:R-:W-:Y:S01]  /*7c70*/  @!P0 IMAD.WIDE R6, R0, 0x2, R6 ;  /* 0x0000000200068825 */ /* 0x000fe200078e0206 */
[----:B------:R1:W5:Y:S04]  /*7c80*/  @!P0 LD.E.64 R20, [R8.64] ;  /* 0x0000001208148980 */ /* 0x000368000c101b00 */
[----:B------:R1:W5:Y:S02]  /*7c90*/  @!P0 LD.E.64 R22, [R6.64] ;  /* 0x0000001206168980 */ /* 0x000364000c101b00 */
.L_x_366:
[----:B------:R-:W-:Y:S05]  /*7ca0*/  BSYNC B0 ;  /* 0x0000000000007941 */ /* 0x000fea0003800000 */
.L_x_365:
[----:B-1---5:R-:W-:Y:S01]  /*7cb0*/  IMAD.MOV.U32 R11, RZ, RZ, R20 ;  /* 0x000000ffff0b7224 */ /* 0x022fe200078e0014 */
[----:B------:R-:W-:Y:S01]  /*7cc0*/  MOV R3, R14 ;  /* 0x0000000e00037202 */ /* 0x000fe20000000f00 */
[----:B------:R-:W-:Y:S01]  /*7cd0*/  IMAD.MOV.U32 R10, RZ, RZ, R21 ;  /* 0x000000ffff0a7224 */ /* 0x000fe200078e0015 */
[----:B---3--:R1:W3:Y:S01]  /*7ce0*/  SHFL.IDX PT, R9, R24, 0x1, 0x181f ;  /* 0x00381f0018097f89 */ /* 0x0082e200000e0000 */
[----:B------:R-:W-:Y:S01]  /*7cf0*/  IMAD.MOV.U32 R0, RZ, RZ, R15 ;  /* 0x000000ffff007224 */ /* 0x000fe200078e000f */
[----:B------:R-:W-:Y:S01]  /*7d00*/  BSSY B0, `(.L_x_367) ;  /* 0x0000022000007945 */ /* 0x000fe20003800000 */
[----:B------:R-:W-:Y:S01]  /*7d10*/  CS2R R26, SRZ ;  /* 0x00000000001a7805 */ /* 0x000fe2000001ff00 */
[----:B------:R-:W-:Y:S01]  /*7d20*/  PRMT R55, R10, 0x5410, R11 ;  /* 0x000054100a377816 */ /* 0x000fe2000000000b */
[----:B------:R-:W-:Y:S01]  /*7d30*/  IMAD.MOV.U32 R11, RZ, RZ, R22 ;  /* 0x000000ffff0b7224 */ /* 0x000fe200078e0016 */
[----:B------:R-:W-:Y:S01]  /*7d40*/  PRMT R49, R0, 0x5410, R3 ;  /* 0x0000541000317816 */ /* 0x000fe20000000003 */
[----:B------:R-:W-:Y:S01]  /*7d50*/  IMAD.MOV.U32 R3, RZ, RZ, R16 ;  /* 0x000000ffff037224 */ /* 0x000fe200078e0010 */
[----:B------:R-:W-:Y:S01]  /*7d60*/  MOV R10, R23 ;  /* 0x00000017000a7202 */ /* 0x000fe20000000f00 */
[----:B--2---:R1:W2:Y:S01]  /*7d70*/  SHFL.IDX PT, R8, R25, 0x1, 0x181f ;  /* 0x00381f0019087f89 */ /* 0x0042a200000e0000 */
[----:B------:R-:W-:Y:S01]  /*7d80*/  MOV R0, R17 ;  /* 0x0000001100007202 */ /* 0x000fe20000000f00 */
[----:B------:R-:W-:Y:S01]  /*7d90*/  CS2R R30, SRZ ;  /* 0x00000000001e7805 */ /* 0x000fe2000001ff00 */
[----:B------:R-:W-:Y:S01]  /*7da0*/  PRMT R54, R10, 0x5410, R11 ;  /* 0x000054100a367816 */ /* 0x000fe2000000000b */
[----:B------:R1:W4:Y:S01]  /*7db0*/  SHFL.IDX PT, R7, R18, 0x1, 0x181f ;  /* 0x00381f0012077f89 */ /* 0x00032200000e0000 */
[----:B------:R-:W-:Y:S01]  /*7dc0*/  PRMT R39, R0, 0x5410, R3 ;  /* 0x0000541000277816 */ /* 0x000fe20000000003 */
[----:B------:R-:W-:-:S02]  /*7dd0*/  CS2R R28, SRZ ;  /* 0x00000000001c7805 */ /* 0x000fc4000001ff00 */
[----:B----4-:R1:W4:Y:S01]  /*7de0*/  SHFL.IDX PT, R6, R19, 0x1, 0x181f ;  /* 0x00381f0013067f89 */ /* 0x01032200000e0000 */
[----:B------:R-:W-:Y:S05]  /*7df0*/  @P1 BRA `(.L_x_368) ;  /* 0x0000012000001947 */ /* 0x000fea0003800000 */
[C---:B------:R-:W-:Y:S01]  /*7e00*/  ISETP.GE.AND P0, PT, R38.reuse, c[0x0][0x27c], PT ;  /* 0x00009f0026007a0c */ /* 0x040fe20003f06270 */
[----:B------:R-:W-:Y:S01]  /*7e10*/  CS2R R26, SRZ ;  /* 0x00000000001a7805 */ /* 0x000fe2000001ff00 */
[----:B------:R-:W-:Y:S01]  /*7e20*/  CS2R R28, SRZ ;  /* 0x00000000001c7805 */ /* 0x000fe2000001ff00 */
[----:B------:R-:W-:-:S10]  /*7e30*/  IADD3 R3, R38, 0x20, RZ ;  /* 0x0000002026037810 */ /* 0x000fd40007ffe0ff */
[----:B--23--:R-:W-:-:S04]  /*7e40*/  @!P0 IMAD.WIDE R12, R38, 0x2, R8 ;  /* 0x00000002260c8825 */ /* 0x00cfc800078e0208 */
[----:B----4-:R-:W-:Y:S01]  /*7e50*/  @!P0 IMAD.WIDE R10, R38, 0x2, R6 ;  /* 0x00000002260a8825 */ /* 0x010fe200078e0206 */
        /* <DEDUP_REMOVED lines=12> */
.L_x_368:
[----:B------:R-:W-:Y:S05]  /*7f20*/  BSYNC B0 ;  /* 0x0000000000007941 */ /* 0x000fea0003800000 */
.L_x_367:
[----:B--2--5:R-:W-:Y:S01]  /*7f30*/  IMAD.MOV.U32 R11, RZ, RZ, R32 ;  /* 0x000000ffff0b7224 */ /* 0x024fe200078e0020 */
        /* <DEDUP_REMOVED lines=11> */
[----:B------:R2:W1:Y:S01]  /*7ff0*/  SHFL.IDX PT, R8, R25, 0x2, 0x181f ;  /* 0x00581f0019087f89 */ /* 0x00046200000e0000 */
[----:B------:R-:W-:Y:S01]  /*8000*/  MOV R0, R29 ;  /* 0x0000001d00007202 */ /* 0x000fe20000000f00 */
[----:B------:R-:W-:Y:S01]  /*8010*/  CS2R R40, SRZ ;  /* 0x0000000000287805 */ /* 0x000fe2000001ff00 */
[----:B------:R-:W-:Y:S01]  /*8020*/  PRMT R58, R10, 0x5410, R11 ;  /* 0x000054100a3a7816 */ /* 0x000fe2000000000b */
[----:B------:R2:W4:Y:S01]  /*8030*/  SHFL.IDX PT, R7, R18, 0x2, 0x181f ;  /* 0x00581f0012077f89 */ /* 0x00052200000e0000 */
[----:B------:R-:W-:Y:S01]  /*8040*/  PRMT R56, R0, 0x5410, R3 ;  /* 0x0000541000387816 */ /* 0x000fe20000000003 */
[----:B------:R-:W-:Y:S01]  /*8050*/  CS2R R34, SRZ ;  /* 0x0000000000227805 */ /* 0x000fe2000001ff00 */
[----:B------:R-:W-:Y:S01]  /*8060*/  CS2R R42, SRZ ;  /* 0x00000000002a7805 */ /* 0x000fe2000001ff00 */
[----:B----4-:R2:W4:Y:S01]  /*8070*/  SHFL.IDX PT, R6, R19, 0x2, 0x181f ;  /* 0x00581f0013067f89 */ /* 0x01052200000e0000 */
[----:B------:R-:W-:Y:S01]  /*8080*/  CS2R R36, SRZ ;  /* 0x0000000000247805 */ /* 0x000fe2000001ff00 */
[----:B------:R-:W-:Y:S05]  /*8090*/  @P5 BRA `(.L_x_370) ;  /* 0x0000012000005947 */ /* 0x000fea0003800000 */
[C---:B------:R-:W-:Y:S01]  /*80a0*/  ISETP.GE.AND P0, PT, R38.reuse, c[0x0][0x27c], PT ;  /* 0x00009f0026007a0c */ /* 0x040fe20003f06270 */
[----:B------:R-:W-:Y:S01]  /*80b0*/  CS2R R34, SRZ ;  /* 0x0000000000227805 */ /* 0x000fe2000001ff00 */
[----:B------:R-:W-:Y:S01]  /*80c0*/  CS2R R36, SRZ ;  /* 0x0000000000247805 */ /* 0x000fe2000001ff00 */
[----:B------:R-:W-:-:S10]  /*80d0*/  IADD3 R3, R38, 0x20, RZ ;  /* 0x0000002026037810 */ /* 0x000fd40007ffe0ff */
[----:B-1-3--:R-:W-:-:S04]  /*80e0*/  @!P0 IMAD.WIDE R12, R38, 0x2, R8 ;  /* 0x00000002260c8825 */ /* 0x00afc800078e0208 */
        /* <DEDUP_REMOVED lines=13> */
.L_x_370:
[----:B------:R-:W-:Y:S05]  /*81c0*/  BSYNC B0 ;  /* 0x0000000000007941 */ /* 0x000fea0003800000 */
.L_x_369:
[----:B-1---5:R-:W-:Y:S01]  /*81d0*/  IMAD.MOV.U32 R11, RZ, RZ, R40 ;  /* 0x000000ffff0b7224 */ /* 0x022fe200078e0028 */
[----:B------:R-:W-:Y:S01]  /*81e0*/  MOV R3, R34 ;  /* 0x0000002200037202 */ /* 0x000fe20000000f00 */
[----:B------:R-:W-:Y:S01]  /*81f0*/  IMAD.MOV.U32 R10, RZ, RZ, R41 ;  /* 0x000000ffff0a7224 */ /* 0x000fe200078e0029 */
[----:B---3--:R-:W1:Y:S01]  /*8200*/  SHFL.IDX PT, R9, R24, 0x3, 0x181f ;  /* 0x00781f0018097f89 */ /* 0x008e6200000e0000 */
        /* <DEDUP_REMOVED lines=8> */
[----:B------:R3:W2:Y:S01]  /*8290*/  SHFL.IDX PT, R8, R25, 0x3, 0x181f ;  /* 0x00781f0019087f89 */ /* 0x0006a200000e0000 */
[----:B------:R-:W-:Y:S01]  /*82a0*/  MOV R0, R37 ;  /* 0x0000002500007202 */ /* 0x000fe20000000f00 */
[----:B------:R-:W-:Y:S01]  /*82b0*/  CS2R R46, SRZ ;  /* 0x00000000002e7805 */ /* 0x000fe2000001ff00 */
[----:B------:R-:W-:Y:S01]  /*82c0*/  PRMT R62, R10, 0x5410, R11 ;  /* 0x000054100a3e7816 */ /* 0x000fe2000000000b */
[----:B------:R4:W1:Y:S01]  /*82d0*/  SHFL.IDX PT, R7, R18, 0x3, 0x181f ;  /* 0x00781f0012077f89 */ /* 0x00086200000e0000 */
[----:B------:R-:W-:-:S03]  /*82e0*/  PRMT R60, R0, 0x5410, R3 ;  /* 0x00005410003c7816 */ /* 0x000fc60000000003 */
[----:B----4-:R4:W1:Y:S01]  /*82f0*/  SHFL.IDX PT, R6, R19, 0x3, 0x181f ;  /* 0x00781f0013067f89 */ /* 0x01086200000e0000 */
[----:B--23--:R-:W-:Y:S01]  /*8300*/  CS2R R24, SRZ ;  /* 0x0000000000187805 */ /* 0x00cfe2000001ff00 */
[----:B------:R-:W-:Y:S05]  /*8310*/  @P6 BRA `(.L_x_372) ;  /* 0x0000012000006947 */ /* 0x000fea0003800000 */
[C---:B------:R-:W-:Y:S01]  /*8320*/  ISETP.GE.AND P0, PT, R38.reuse, c[0x0][0x27c], PT ;  /* 0x00009f0026007a0c */ /* 0x040fe20003f06270 */
[----:B------:R-:W-:Y:S01]  /*8330*/  CS2R R24, SRZ ;  /* 0x0000000000187805 */ /* 0x000fe2000001ff00 */
[----:B------:R-:W-:Y:S01]  /*8340*/  CS2R R46, SRZ ;  /* 0x00000000002e7805 */ /* 0x000fe2000001ff00 */
[----:B------:R-:W-:-:S10]  /*8350*/  IADD3 R3, R38, 0x20, RZ ;  /* 0x0000002026037810 */ /* 0x000fd40007ffe0ff */
[----:B-1----:R-:W-:-:S04]  /*8360*/  @!P0 IMAD.WIDE R12, R38, 0x2, R8 ;  /* 0x00000002260c8825 */ /* 0x002fc800078e0208 */
[----:B------:R-:W-:Y:S01]  /*8370*/  @!P0 IMAD.WIDE R10, R38, 0x2, R6 ;  /* 0x00000002260a8825 */ /* 0x000fe200078e0206 */
        /* <DEDUP_REMOVED lines=12> */
.L_x_372:
[----:B------:R-:W-:Y:S05]  /*8440*/  BSYNC B0 ;  /* 0x0000000000007941 */ /* 0x000fea0003800000 */
.L_x_371:
[----:B-1----:R-:W-:Y:S01]  /*8450*/  IADD3 R6, -R218, R45, RZ ;  /* 0x0000002dda067210 */ /* 0x002fe20007ffe1ff */
[----:B-----5:R-:W-:Y:S01]  /*8460*/  IMAD.MOV.U32 R0, RZ, RZ, R52 ;  /* 0x000000ffff007224 */ /* 0x020fe200078e0034 */
[----:B------:R-:W-:-:S04]  /*8470*/  DEPBAR.LE SB0, 0x1 ;  /* 0x000080400000791a */ /* 0x000fc80000000000 */
[----:B------:R-:W-:Y:S01]  /*8480*/  IMNMX R45, R6, 0x80, PT ;  /* 0x00000080062d7817 */ /* 0x000fe20003800200 */
[----:B------:R-:W-:Y:S01]  /*8490*/  IMAD.MOV.U32 R7, RZ, RZ, R53 ;  /* 0x000000ffff077224 */ /* 0x000fe200078e0035 */
[----:B------:R-:W-:Y:S01]  /*84a0*/  MOV R6, R51 ;  /* 0x0000003300067202 */ /* 0x000fe20000000f00 */
[----:B------:R-:W-:Y:S01]  /*84b0*/  IMAD.MOV.U32 R3, RZ, RZ, R24 ;  /* 0x000000ffff037224 */ /* 0x000fe200078e0018 */
[----:B------:R-:W-:Y:S01]  /*84c0*/  BAR.SYNC.DEFER_BLOCKING 0x0 ;  /* 0x0000000000007b1d */ /* 0x000fe20000010000 */
[----:B------:R-:W-:Y:S02]  /*84d0*/  ISETP.GE.AND P0, PT, R68, R45, PT ;  /* 0x0000002d4400720c */ /* 0x000fe40003f06270 */
[----:B------:R-:W-:Y:S01]  /*84e0*/  PRMT R67, R7, 0x5410, R0 ;  /* 0x0000541007437816 */ /* 0x000fe20000000000 */
[----:B------:R-:W-:Y:S02]  /*84f0*/  IMAD.MOV.U32 R0, RZ, RZ, R25 ;  /* 0x000000ffff007224 */ /* 0x000fe400078e0019 */
[----:B------:R-:W-:Y:S01]  /*8500*/  IMAD.MOV.U32 R7, RZ, RZ, R50 ;  /* 0x000000ffff077224 */ /* 0x000fe200078e0032 */
[----:B------:R-:W-:Y:S02]  /*8510*/  BSSY B1, `(.L_x_373) ;  /* 0x000006a000017945 */ /* 0x000fe40003800000 */
[----:B------:R-:W-:Y:S01]  /*8520*/  PRMT R65, R0, 0x5410, R3 ;  /* 0x0000541000417816 */ /* 0x000fe20000000003 */
[----:B------:R-:W-:Y:S01]  /*8530*/  IMAD.MOV.U32 R3, RZ, RZ, R46 ;  /* 0x000000ffff037224 */ /* 0x000fe200078e002e */
[----:B------:R-:W-:-:S02]  /*8540*/  MOV R0, R47 ;  /* 0x0000002f00007202 */ /* 0x000fc40000000f00 */
[----:B------:R-:W-:Y:S02]  /*8550*/  PRMT R66, R6, 0x5410, R7 ;  /* 0x0000541006427816 */ /* 0x000fe40000000007 */
[----:B------:R-:W-:Y:S01]  /*8560*/  PRMT R64, R0, 0x5410, R3 ;  /* 0x0000541000407816 */ /* 0x000fe20000000003 */
[----:B------:R-:W-:Y:S05]  /*8570*/  @P0 BRA `(.L_x_374) ;  /* 0x0000063000000947 */ /* 0x000fea0003800000 */
[----:B------:R-:W-:Y:S01]  /*8580*/  ISETP.GE.AND P0, PT, R38, c[0x0][0x27c], PT ;  /* 0x00009f0026007a0c */ /* 0x000fe20003f06270 */
[----:B------:R-:W-:-:S12]  /*8590*/  BSSY B0, `(.L_x_375) ;  /* 0x0000030000007945 */ /* 0x000fd80003800000 */
[----:B------:R-:W-:Y:S05]  /*85a0*/  @P0 BRA `(.L_x_376) ;  /* 0x000002e000000947 */ /* 0x000fea0003800000 */
[----:B------:R-:W1:Y:S01]  /*85b0*/  LDS.128 R8, [R44+0x100] ;  /* 0x000100002c087984 */ /* 0x000e620000000c00 */
[----:B------:R-:W-:Y:S02]  /*85c0*/  SHF.R.U64 R0, R14, 0x10, R15 ;  /* 0x000000100e007819 */ /* 0x000fe4000000120f */
[----:B------:R-:W-:Y:S02]  /*85d0*/  SHF.R.U32.HI R7, RZ, 0x10, R17 ;  /* 0x00000010ff077819 */ /* 0x000fe40000011611 */
[----:B------:R-:W-:Y:S02]  /*85e0*/  SHF.R.U32.HI R3, RZ, 0x10, R15 ;  /* 0x00000010ff037819 */ /* 0x000fe4000001160f */
[----:B------:R-:W-:Y:S02]  /*85f0*/  SHF.R.U64 R6, R16, 0x10, R17 ;  /* 0x0000001010067819 */ /* 0x000fe40000001211 */
[----:B------:R-:W-:Y:S02]  /*8600*/  PRMT R14, R49, 0x5432, R0 ;  /* 0x00005432310e7816 */ /* 0x000fe40000000000 */
[----:B------:R-:W-:-:S02]  /*8610*/  PRMT R0, R39, 0x5410, R7 ;  /* 0x0000541027007816 */ /* 0x000fc40000000007 */
[----:B------:R-:W-:Y:S02]  /*8620*/  PRMT R3, R49, 0x5410, R3 ;  /* 0x0000541031037816 */ /* 0x000fe40000000003 */
[----:B------:R-:W-:Y:S01]  /*8630*/  PRMT R13, R39, 0x5432, R6 ;  /* 0x00005432270d7816 */ /* 0x000fe20000000006 */
[C---:B------:R-:W-:Y:S01]  /*8640*/  IMAD.U32 R17, R0.reuse, 0x10000, RZ ;  /* 0x0001000000117824 */ /* 0x040fe200078e00ff */
[----:B------:R-:W-:Y:S01]  /*8650*/  LOP3.LUT R39, R0, 0xffff0000, RZ, 0xc0, !PT ;  /* 0xffff000000277812 */ /* 0x000fe200078ec0ff */
[C---:B------:R-:W-:Y:S01]  /*8660*/  IMAD.U32 R18, R3.reuse, 0x10000, RZ ;  /* 0x0001000003127824 */ /* 0x040fe200078e00ff */
[----:B----4-:R-:W-:Y:S02]  /*8670*/  LOP3.LUT R19, R3, 0xffff0000, RZ, 0xc0, !PT ;  /* 0xffff000003137812 */ /* 0x010fe400078ec0ff */
[C---:B-1----:R-:W-:Y:S01]  /*8680*/  LOP3.LUT R6, R10.reuse, 0xffff0000, RZ, 0xc0, !PT ;  /* 0xffff00000a067812 */ /* 0x042fe200078ec0ff */
[----:B------:R-:W-:Y:S01]  /*8690*/  IMAD.U32 R7, R10, 0x10000, RZ ;  /* 0x000100000a077824 */ /* 0x000fe200078e00ff */
[C---:B------:R-:W-:Y:S01]  /*86a0*/  LOP3.LUT R10, R11.reuse, 0xffff0000, RZ, 0xc0, !PT ;  /* 0xffff00000b0a7812 */ /* 0x040fe200078ec0ff */
[----:B------:R-:W-:Y:S01]  /*86b0*/  IMAD.U32 R12, R11, 0x10000, RZ ;  /* 0x000100000b0c7824 */ /* 0x000fe200078e00ff */
[----:B------:R-:W-:Y:S01]  /*86c0*/  SHF.L.U32 R15, R8, 0x10, RZ ;  /* 0x00000010080f7819 */ /* 0x000fe200000006ff */
[----:B------:R-:W-:Y:S01]  /*86d0*/  FMUL.FTZ R3, R6, R17 ;  /* 0x0000001106037220 */ /* 0x000fe20000410000 */
[----:B------:R-:W-:Y:S01]  /*86e0*/  LOP3.LUT R11, R8, 0xffff0000, RZ, 0xc0, !PT ;  /* 0xffff0000080b7812 */ /* 0x000fe200078ec0ff */
[-C--:B------:R-:W-:Y:S01]  /*86f0*/  FMUL.FTZ R6, R6, R18.reuse ;  /* 0x0000001206067220 */ /* 0x080fe20000410000 */
[C---:B------:R-:W-:Y:S01]  /*8700*/  SHF.L.U32 R16, R9.reuse, 0x10, RZ ;  /* 0x0000001009107819 */ /* 0x040fe200000006ff */
[----:B------:R-:W-:Y:S01]  /*8710*/  FMUL.FTZ R0, R10, R39 ;  /* 0x000000270a007220 */ /* 0x000fe20000410000 */
[----:B------:R-:W-:Y:S01]  /*8720*/  LOP3.LUT R8, R9, 0xffff0000, RZ, 0xc0, !PT ;  /* 0xffff000009087812 */ /* 0x000fe200078ec0ff */
[C---:B------:R-:W-:Y:S01]  /*8730*/  FFMA.FTZ R18, R7.reuse, R18, -R3 ;  /* 0x0000001207127223 */ /* 0x040fe20000010803 */
[C---:B------:R-:W-:Y:S01]  /*8740*/  SHF.L.U32 R9, R14.reuse, 0x10, RZ ;  /* 0x000000100e097819 */ /* 0x040fe200000006ff */
[----:B------:R-:W-:Y:S01]  /*8750*/  FFMA.FTZ R17, R7, R17, R6 ;  /* 0x0000001107117223 */ /* 0x000fe20000010006 */
[----:B------:R-:W-:Y:S01]  /*8760*/  LOP3.LUT R14, R14, 0xffff0000, RZ, 0xc0, !PT ;  /* 0xffff00000e0e7812 */ /* 0x000fe200078ec0ff */
[----:B------:R-:W-:-:S02]  /*8770*/  FMUL.FTZ R10, R10, R19 ;  /* 0x000000130a0a7220 */ /* 0x000fc40000410000 */
[----:B------:R-:W-:Y:S02]  /*8780*/  FFMA.FTZ R7, R12, R19, -R0 ;  /* 0x000000130c077223 */ /* 0x000fe40000010800 */
[C---:B------:R-:W-:Y:S01]  /*8790*/  IMAD.U32 R19, R13.reuse, 0x10000, RZ ;  /* 0x000100000d137824 */ /* 0x040fe200078e00ff */
[----:B------:R-:W-:Y:S01]  /*87a0*/  LOP3.LUT R13, R13, 0xffff0000, RZ, 0xc0, !PT ;  /* 0xffff00000d0d7812 */ /* 0x000fe200078ec0ff */
[C---:B------:R-:W-:Y:S02]  /*87b0*/  FMUL.FTZ R3, R11.reuse, R9 ;  /* 0x000000090b037220 */ /* 0x040fe40000410000 */
[----:B------:R-:W-:Y:S02]  /*87c0*/  FMUL.FTZ R6, R11, R19 ;  /* 0x000000130b067220 */ /* 0x000fe40000410000 */
[C---:B------:R-:W-:Y:S02]  /*87d0*/  FMUL.FTZ R0, R8.reuse, R13 ;  /* 0x0000000d08007220 */ /* 0x040fe40000410000 */
[----:B------:R-:W-:-:S02]  /*87e0*/  FMUL.FTZ R8, R8, R14 ;  /* 0x0000000e08087220 */ /* 0x000fc40000410000 */
[----:B------:R-:W-:Y:S02]  /*87f0*/  FFMA.FTZ R6, R15, R9, -R6 ;  /* 0x000000090f067223 */ /* 0x000fe40000010806 */
[----:B------:R-:W-:Y:S01]  /*8800*/  FFMA.FTZ R12, R12, R39, R10 ;  /* 0x000000270c0c7223 */ /* 0x000fe2000001000a */
[----:B------:R-:W-:Y:S01]  /*8810*/  F2FP.BF16.PACK_AB R10, R17, R18 ;  /* 0x00000012110a723e */ /* 0x000fe200000010ff */
[----:B------:R-:W-:Y:S02]  /*8820*/  FFMA.FTZ R3, R15, R19, R3 ;  /* 0x000000130f037223 */ /* 0x000fe40000010003 */
[----:B------:R-:W-:Y:S01]  /*8830*/  FFMA.FTZ R0, R16, R14, -R0 ;  /* 0x0000000e10007223 */ /* 0x000fe20000010800 */
[----:B------:R-:W-:Y:S01]  /*8840*/  F2FP.BF16.PACK_AB R11, R12, R7 ;  /* 0x000000070c0b723e */ /* 0x000fe200000010ff */
[----:B------:R-:W-:Y:S01]  /*8850*/  FFMA.FTZ R9, R16, R13, R8 ;  /* 0x0000000d10097223 */ /* 0x000fe20000010008 */
[----:B------:R-:W-:-:S04]  /*8860*/  F2FP.BF16.PACK_AB R8, R3, R6 ;  /* 0x000000060308723e */ /* 0x000fc800000010ff */
[----:B------:R-:W-:-:S05]  /*8870*/  F2FP.BF16.PACK_AB R9, R9, R0 ;  /* 0x000000000909723e */ /* 0x000fca00000010ff */
[----:B------:R1:W-:Y:S02]  /*8880*/  STS.128 [R44+0x100], R8 ;  /* 0x000100082c007388 */ /* 0x0003e40000000c00 */
.L_x_376:
[----:B------:R-:W-:Y:S05]  /*8890*/  BSYNC B0 ;  /* 0x0000000000007941 */ /* 0x000fea0003800000 */
.L_x_375:
[----:B------:R-:W-:-:S04]  /*88a0*/  IADD3 R0, R38, 0x20, RZ ;  /* 0x0000002026007810 */ /* 0x000fc80007ffe0ff */
[----:B------:R-:W-:-:S13]  /*88b0*/  ISETP.GE.AND P0, PT, R0, c[0x0][0x27c], PT ;  /* 0x00009f0000007a0c */ /* 0x000fda0003f06270 */
[----:B------:R-:W-:Y:S05]  /*88c0*/  @P0 BRA `(.L_x_374) ;  /* 0x000002e000000947 */ /* 0x000fea0003800000 */
[----:B-1----:R-:W1:Y:S01]  /*88d0*/  LDS.128 R8, [R44+0x4100] ;  /* 0x004100002c087984 */ /* 0x002e620000000c00 */
        /* <DEDUP_REMOVED lines=17> */
[-C--:B------:R-:W-:Y:S01]  /*89f0*/  FMUL.FTZ R3, R6, R17.reuse ;  /* 0x0000001106037220 */ /* 0x080fe20000410000 */
[----:B------:R-:W-:Y:S01]  /*8a00*/  LOP3.LUT R11, R8, 0xffff0000, RZ, 0xc0, !PT ;  /* 0xffff0000080b7812 */ /* 0x000fe200078ec0ff */
[----:B------:R-:W-:Y:S01]  /*8a10*/  FMUL.FTZ R6, R6, R18 ;  /* 0x0000001206067220 */ /* 0x000fe20000410000 */
        /* <DEDUP_REMOVED lines=25> */
.L_x_374:
[----:B------:R-:W-:Y:S05]  /*8bb0*/  BSYNC B1 ;  /* 0x0000000000017941 */ /* 0x000fea0003800000 */
.L_x_373:
[----:B------:R-:W-:Y:S01]  /*8bc0*/  IADD3 R0, R68, 0x20, RZ ;  /* 0x0000002044007810 */ /* 0x000fe20007ffe0ff */
[----:B------:R-:W-:Y:S03]  /*8bd0*/  BSSY B1, `(.L_x_377) ;  /* 0x0000066000017945 */ /* 0x000fe60003800000 */
[----:B------:R-:W-:-:S13]  /*8be0*/  ISETP.GE.AND P0, PT, R0, R45, PT ;  /* 0x0000002d0000720c */ /* 0x000fda0003f06270 */
[----:B------:R-:W-:Y:S05]  /*8bf0*/  @P0 BRA `(.L_x_378) ;  /* 0x0000063000000947 */ /* 0x000fea0003800000 */
[----:B------:R-:W-:Y:S01]  /*8c00*/  ISETP.GE.AND P0, PT, R38, c[0x0][0x27c], PT ;  /* 0x00009f0026007a0c */ /* 0x000fe20003f06270 */
[----:B------:R-:W-:-:S12]  /*8c10*/  BSSY B0, `(.L_x_379) ;  /* 0x0000030000007945 */ /* 0x000fd80003800000 */
        /* <DEDUP_REMOVED lines=47> */
.L_x_380:
[----:B------:R-:W-:Y:S05]  /*8f10*/  BSYNC B0 ;  /* 0x0000000000007941 */ /* 0x000fea0003800000 */
.L_x_379:
        /* <DEDUP_REMOVED lines=49> */
.L_x_378:
[----:B------:R-:W-:Y:S05]  /*9230*/  BSYNC B1 ;  /* 0x0000000000017941 */ /* 0x000fea0003800000 */
.L_x_377:
        /* <DEDUP_REMOVED lines=53> */
.L_x_384:
[----:B------:R-:W-:Y:S05]  /*9590*/  BSYNC B0 ;  /* 0x0000000000007941 */ /* 0x000fea0003800000 */
.L_x_383:
        /* <DEDUP_REMOVED lines=49> */
.L_x_382:
[----:B------:R-:W-:Y:S05]  /*98b0*/  BSYNC B1 ;  /* 0x0000000000017941 */ /* 0x000fea0003800000 */
.L_x_381:
[----:B------:R-:W-:-:S04]  /*98c0*/  IADD3 R0, R68, 0x60, RZ ;  /* 0x0000006044007810 */ /* 0x000fc80007ffe0ff */
        /* <DEDUP_REMOVED lines=51> */
.L_x_387:
[----:B------:R-:W-:Y:S05]  /*9c00*/  BSYNC B0 ;  /* 0x0000000000007941 */ /* 0x000fea0003800000 */
.L_x_386:
        /* <DEDUP_REMOVED lines=48> */
[----:B------:R1:W-:Y:S01]  /*9f10*/  STS.128 [R44+0x7100], R8 ;  /* 0x007100082c007388 */ /* 0x0003e20000000c00 */
[----:B------:R-:W-:Y:S05]  /*9f20*/  BRA `(.L_x_385) ;  /* 0x0000265000007947 */ /* 0x000fea0003800000 */
.L_x_364:
[----:B------:R-:W-:Y:S01]  /*9f30*/  @P3 IMAD.HI.U32 R3, R0, c[0x0][0x2c8], RZ ;  /* 0x0000b20000033a27 */ /* 0x000fe200078e00ff */
[----:B------:R-:W-:Y:S01]  /*9f40*/  SHF.R.S32.HI R40, RZ, 0x1f, R224 ;  /* 0x0000001fff287819 */ /* 0x000fe200000114e0 */
[----:B------:R-:W-:Y:S01]  /*9f50*/  CS2R R18, SRZ ;  /* 0x0000000000127805 */ /* 0x000fe2000001ff00 */
[----:B------:R-:W-:Y:S01]  /*9f60*/  CS2R R16, SRZ ;  /* 0x0000000000107805 */ /* 0x000fe2000001ff00 */
[----:B------:R-:W-:Y:S01]  /*9f70*/  IMAD.MOV.U32 R8, RZ, RZ, R10 ;  /* 0x000000ffff087224 */ /* 0x000fe200078e000a */
[----:B------:R-:W-:-:S04]  /*9f80*/  @P3 SHF.R.U32.HI R0, RZ, c[0x0][0x2cc], R3 ;  /* 0x0000b300ff003a19 */ /* 0x000fc80000011603 */
[----:B------:R-:W-:Y:S01]  /*9f90*/  SHF.R.S32.HI R3, RZ, 0x1f, R0 ;  /* 0x0000001fff037819 */ /* 0x000fe20000011400 */
[----:B------:R-:W-:-:S04]  /*9fa0*/  IMAD.WIDE.U32 R8, R0, c[0x0][0x280], R8 ;  /* 0x0000a00000087a25 */ /* 0x000fc800078e0008 */
[C---:B------:R-:W-:Y:S01]  /*9fb0*/  IMAD R6, R3.reuse, c[0x0][0x280], RZ ;  /* 0x0000a00003067a24 */ /* 0x040fe200078e02ff */
[----:B------:R-:W-:Y:S01]  /*9fc0*/  LEA R15, P0, R8, c[0x0][0x270], 0x1 ;  /* 0x00009c00080f7a11 */ /* 0x000fe200078008ff */
[----:B------:R-:W-:Y:S02]  /*9fd0*/  IMAD R3, R3, c[0x0][0x290], RZ ;  /* 0x0000a40003037a24 */ /* 0x000fe400078e02ff */
[----:B------:R-:W-:-:S04]  /*9fe0*/  IMAD R6, R0, c[0x0][0x284], R6 ;  /* 0x0000a10000067a24 */ /* 0x000fc800078e0206 */
[----:B------:R-:W-:-:S05]  /*9ff0*/  IMAD.IADD R6, R9, 0x1, R6 ;  /* 0x0000000109067824 */ /* 0x000fca00078e0206 */
[----:B------:R-:W-:Y:S01]  /*a000*/  LEA.HI.X R14, R8, c[0x0][0x274], R6, 0x1, P0 ;  /* 0x00009d00080e7a11 */ /* 0x000fe200000f0c06 */
[----:B------:R-:W-:Y:S01]  /*a010*/  IMAD.MOV.U32 R6, RZ, RZ, R12 ;  /* 0x000000ffff067224 */ /* 0x000fe200078e000c */
[----:B------:R-:W1:Y:S03]  /*a020*/  SHFL.IDX PT, R8, R15, RZ, 0x181f ;  /* 0x00181fff0f087589 */ /* 0x000e6600000e0000 */
[----:B------:R-:W-:-:S04]  /*a030*/  IMAD.WIDE.U32 R6, R0, c[0x0][0x290], R6 ;  /* 0x0000a40000067a25 */ /* 0x000fc800078e0006 */
[----:B------:R-:W-:Y:S01]  /*a040*/  IMAD R0, R0, c[0x0][0x294], R3 ;  /* 0x0000a50000007a24 */ /* 0x000fe200078e0203 */
[C---:B------:R-:W-:Y:S01]  /*a050*/  LEA R12, P0, R6.reuse, c[0x0][0x288], 0x1 ;  /* 0x0000a200060c7a11 */ /* 0x040fe200078008ff */
[----:B------:R-:W2:Y:S02]  /*a060*/  SHFL.IDX PT, R3, R14, RZ, 0x181f ;  /* 0x00181fff0e037589 */ /* 0x000ea400000e0000 */
[----:B------:R-:W-:Y:S02]  /*a070*/  IMAD.IADD R0, R7, 0x1, R0 ;  /* 0x0000000107007824 */ /* 0x000fe400078e0200 */
[----:B------:R-:W3:Y:S03]  /*a080*/  SHFL.IDX PT, R7, R12, RZ, 0x181f ;  /* 0x00181fff0c077589 */ /* 0x000ee600000e0000 */
[----:B------:R-:W-:Y:S02]  /*a090*/  LEA.HI.X R11, R6, c[0x0][0x28c], R0, 0x1, P0 ;  /* 0x0000a300060b7a11 */ /* 0x000fe400000f0c00 */
[----:B------:R-:W-:-:S13]  /*a0a0*/  ISETP.GE.OR P0, PT, R224, c[0x0][0x27c], P4 ;  /* 0x00009f00e0007a0c */ /* 0x000fda0002706670 */
[C---:B------:R-:W-:Y:S01]  /*a0b0*/  @!P0 IMAD.SHL.U32 R6, R224.reuse, 0x2, RZ ;  /* 0x00000002e0068824 */ /* 0x040fe200078e00ff */
[----:B------:R-:W-:-:S04]  /*a0c0*/  @!P0 SHF.L.U64.HI R0, R224, 0x1, R40 ;  /* 0x00000001e0008819 */ /* 0x000fc80000010228 */
[----:B-1----:R-:W-:-:S04]  /*a0d0*/  @!P0 IADD3 R8, P2, R8, R6, RZ ;  /* 0x0000000608088210 */ /* 0x002fc80007f5e0ff */
[----:B--2---:R-:W-:Y:S02]  /*a0e0*/  @!P0 IADD3.X R9, R3, R0, RZ, P2, !PT ;  /* 0x0000000003098210 */ /* 0x004fe400017fe4ff */
[----:B------:R-:W1:Y:S01]  /*a0f0*/  SHFL.IDX PT, R3, R11, RZ, 0x181f ;  /* 0x00181fff0b037589 */ /* 0x000e6200000e0000 */
[----:B---3--:R-:W-:Y:S01]  /*a100*/  @!P0 IADD3 R6, P2, R7, R6, RZ ;  /* 0x0000000607068210 */ /* 0x008fe20007f5e0ff */
[----:B------:R-:W-:Y:S01]  /*a110*/  CS2R R22, SRZ ;  /* 0x0000000000167805 */ /* 0x000fe2000001ff00 */
[----:B------:R-:W-:Y:S01]  /*a120*/  CS2R R20, SRZ ;  /* 0x0000000000147805 */ /* 0x000fe2000001ff00 */
[----:B------:R2:W3:Y:S02]  /*a130*/  @!P0 LD.E.128 R16, [R8.64] ;  /* 0x0000001208108980 */ /* 0x0004e4000c101d00 */
[----:B-1----:R-:W-:-:S05]  /*a140*/  @!P0 IMAD.X R7, R3, 0x1, R0, P2 ;  /* 0x0000000103078824 */ /* 0x002fca00010e0600 */
[----:B------:R3:W4:Y:S01]  /*a150*/  @!P0 LD.E.128 R20, [R6.64] ;  /* 0x0000001206148980 */ /* 0x000722000c101d00 */
[----:B------:R-:W-:Y:S03]  /*a160*/  BSSY B0, `(.L_x_388) ;  /* 0x0000025000007945 */ /* 0x000fe60003800000 */
[----:B--2---:R1:W2:Y:S01]  /*a170*/  SHFL.IDX PT, R8, R15, 0x1, 0x181f ;  /* 0x00381f000f087f89 */ /* 0x0042a200000e0000 */
[----:B------:R-:W-:-:S03]  /*a180*/  CS2R R38, SRZ ;  /* 0x0000000000267805 */ /* 0x000fc6000001ff00 */
[----:B------:R1:W1:Y:S01]  /*a190*/  SHFL.IDX PT, R10, R12, 0x1, 0x181f ;  /* 0x00381f000c0a7f89 */ /* 0x00026200000e0000 */
[----:B------:R-:W-:-:S03]  /*a1a0*/  CS2R R36, SRZ ;  /* 0x0000000000247805 */ /* 0x000fc6000001ff00 */
[----:B------:R1:W1:Y:S01]  /*a1b0*/  SHFL.IDX PT, R9, R14, 0x1, 0x181f ;  /* 0x00381f000e097f89 */ /* 0x00026200000e0000 */
[----:B------:R-:W-:-:S03]  /*a1c0*/  CS2R R34, SRZ ;  /* 0x0000000000227805 */ /* 0x000fc6000001ff00 */
[----:B------:R1:W1:Y:S01]  /*a1d0*/  SHFL.IDX PT, R13, R11, 0x1, 0x181f ;  /* 0x00381f000b0d7f89 */ /* 0x00026200000e0000 */
[----:B------:R-:W-:Y:S01]  /*a1e0*/  CS2R R32, SRZ ;  /* 0x0000000000207805 */ /* 0x000fe2000001ff00 */
[----:B------:R-:W-:Y:S01]  /*a1f0*/  ISETP.GE.AND P2, PT, R224, c[0x0][0x27c], PT ;  /* 0x00009f00e0007a0c */ /* 0x000fe20003f46270 */
[----:B---3--:R-:W-:Y:S01]  /*a200*/  IMAD.MOV.U32 R7, RZ, RZ, R18 ;  /* 0x000000ffff077224 */ /* 0x008fe200078e0012 */
[----:B------:R-:W-:Y:S01]  /*a210*/  MOV R3, R16 ;  /* 0x0000001000037202 */ /* 0x000fe20000000f00 */
[----:B------:R-:W-:Y:S02]  /*a220*/  IMAD.MOV.U32 R6, RZ, RZ, R19 ;  /* 0x000000ffff067224 */ /* 0x000fe400078e0013 */
[----:B------:R-:W-:Y:S01]  /*a230*/  IMAD.MOV.U32 R0, RZ, RZ, R17 ;  /* 0x000000ffff007224 */ /* 0x000fe200078e0011 */
[----:B------:R-:W-:Y:S02]  /*a240*/  PRMT R31, R7, 0x7610, R31 ;  /* 0x00007610071f7816 */ /* 0x000fe4000000001f */
[----:B------:R-:W-:-:S02]  /*a250*/  PRMT R28, R6, 0x7610, R28 ;  /* 0x00007610061c7816 */ /* 0x000fc4000000001c */
[----:B------:R-:W-:Y:S01]  /*a260*/  PRMT R26, R0, 0x5410, R3 ;  /* 0x00005410001a7816 */ /* 0x000fe20000000003 */
[----:B----4-:R-:W-:Y:S01]  /*a270*/  IMAD.MOV.U32 R7, RZ, RZ, R22 ;  /* 0x000000ffff077224 */ /* 0x010fe200078e0016 */
[----:B------:R-:W-:Y:S01]  /*a280*/  MOV R3, R20 ;  /* 0x0000001400037202 */ /* 0x000fe20000000f00 */
[----:B------:R-:W-:Y:S02]  /*a290*/  IMAD.MOV.U32 R6, RZ, RZ, R23 ;  /* 0x000000ffff067224 */ /* 0x000fe400078e0017 */
[----:B------:R-:W-:Y:S01]  /*a2a0*/  IMAD.MOV.U32 R0, RZ, RZ, R21 ;  /* 0x000000ffff007224 */ /* 0x000fe200078e0015 */
[----:B------:R-:W-:Y:S02]  /*a2b0*/  PRMT R27, R7, 0x7610, R27 ;  /* 0x00007610071b7816 */ /* 0x000fe4000000001b */
[----:B------:R-:W-:Y:S02]  /*a2c0*/  PRMT R29, R6, 0x7610, R29 ;  /* 0x00007610061d7816 */ /* 0x000fe4000000001d */
[----:B------:R-:W-:Y:S01]  /*a2d0*/  PRMT R25, R0, 0x5410, R3 ;  /* 0x0000541000197816 */ /* 0x000fe20000000003 */
[----:B------:R-:W-:Y:S05]  /*a2e0*/  @P1 BRA `(.L_x_389) ;  /* 0x000000c000001947 */ /* 0x000fea0003800000 */
[----:B-12---:R-:W-:Y:S01]  /*a2f0*/  CS2R R36, SRZ ;  /* 0x0000000000247805 */ /* 0x006fe2000001ff00 */
[----:B------:R-:W-:Y:S01]  /*a300*/  CS2R R34, SRZ ;  /* 0x0000000000227805 */ /* 0x000fe2000001ff00 */
[----:B------:R-:W-:Y:S01]  /*a310*/  CS2R R32, SRZ ;  /* 0x0000000000207805 */ /* 0x000fe2000001ff00 */
[----:B------:R-:W-:Y:S05]  /*a320*/  @P2 BRA `(.L_x_389) ;  /* 0x0000008000002947 */ /* 0x000fea0003800000 */
[C---:B------:R-:W-:Y:S01]  /*a330*/  IMAD.SHL.U32 R6, R224.reuse, 0x2, RZ ;  /* 0x00000002e0067824 */ /* 0x040fe200078e00ff */
[----:B------:R-:W-:-:S04]  /*a340*/  SHF.L.U64.HI R0, R224, 0x1, R40 ;  /* 0x00000001e0007819 */ /* 0x000fc80000010228 */
[----:B------:R-:W-:-:S05]  /*a350*/  IADD3 R8, P0, R8, R6, RZ ;  /* 0x0000000608087210 */ /* 0x000fca0007f1e0ff */
[----:B------:R-:W-:Y:S01]  /*a360*/  IMAD.X R9, R9, 0x1, R0, P0 ;  /* 0x0000000109097824 */ /* 0x000fe200000e0600 */
[----:B------:R-:W-:-:S04]  /*a370*/  IADD3 R6, P0, R10, R6, RZ ;  /* 0x000000060a067210 */ /* 0x000fc80007f1e0ff */
[----:B------:R1:W5:Y:S01]  /*a380*/  LD.E.128 R36, [R8.64] ;  /* 0x0000001208247980 */ /* 0x000362000c101d00 */
[----:B------:R-:W-:-:S05]  /*a390*/  IMAD.X R7, R13, 0x1, R0, P0 ;  /* 0x000000010d077824 */ /* 0x000fca00000e0600 */
[----:B------:R1:W5:Y:S03]  /*a3a0*/  LD.E.128 R32, [R6.64] ;  /* 0x0000001206207980 */ /* 0x000366000c101d00 */
.L_x_389:
[----:B-12---:R-:W-:Y:S05]  /*a3b0*/  BSYNC B0 ;  /* 0x0000000000007941 */ /* 0x006fea0003800000 */
.L_x_388:
[----:B------:R-:W1:Y:S01]  /*a3c0*/  SHFL.IDX PT, R3, R15, 0x2, 0x181f ;  /* 0x00581f000f037f89 */ /* 0x000e6200000e0000 */
[C---:B------:R-:W-:Y:S01]  /*a3d0*/  ISETP.GE.OR P0, PT, R224.reuse, c[0x0][0x27c], P5 ;  /* 0x00009f00e0007a0c */ /* 0x040fe20002f06670 */
[----:B------:R-:W-:Y:S01]  /*a3e0*/  CS2R R54, SRZ ;  /* 0x0000000000367805 */ /* 0x000fe2000001ff00 */
[----:B------:R-:W-:Y:S01]  /*a3f0*/  CS2R R52, SRZ ;  /* 0x0000000000347805 */ /* 0x000fe2000001ff00 */
[----:B------:R-:W2:Y:S04]  /*a400*/  SHFL.IDX PT, R6, R14, 0x2, 0x181f ;  /* 0x00581f000e067f89 */ /* 0x000ea800000e0000 */
[----:B------:R-:W-:Y:S06]  /*a410*/  SHFL.IDX PT, R10, R11, 0x2, 0x181f ;  /* 0x00581f000b0a7f89 */ /* 0x000fec00000e0000 */
[C---:B------:R-:W-:Y:S01]  /*a420*/  @!P0 IMAD.SHL.U32 R0, R224.reuse, 0x2, RZ ;  /* 0x00000002e0008824 */ /* 0x040fe200078e00ff */
[----:B------:R-:W-:-:S04]  /*a430*/  @!P0 SHF.L.U64.HI R7, R224, 0x1, R40 ;  /* 0x00000001e0078819 */ /* 0x000fc80000010228 */
[----:B-1----:R-:W-:Y:S02]  /*a440*/  @!P0 IADD3 R8, P1, R3, R0, RZ ;  /* 0x0000000003088210 */ /* 0x002fe40007f3e0ff */
[----:B------:R-:W1:Y:S03]  /*a450*/  SHFL.IDX PT, R3, R12, 0x2, 0x181f ;  /* 0x00581f000c037f89 */ /* 0x000e6600000e0000 */
[----:B--2---:R-:W-:Y:S01]  /*a460*/  @!P0 IMAD.X R9, R6, 0x1, R7, P1 ;  /* 0x0000000106098824 */ /* 0x004fe200008e0607 */
[----:B------:R-:W-:Y:S01]  /*a470*/  CS2R R58, SRZ ;  /* 0x00000000003a7805 */ /* 0x000fe2000001ff00 */
[----:B------:R-:W-:-:S03]  /*a480*/  CS2R R56, SRZ ;  /* 0x0000000000387805 */ /* 0x000fc6000001ff00 */
[----:B------:R2:W3:Y:S01]  /*a490*/  @!P0 LD.E.128 R52, [R8.64] ;  /* 0x0000001208348980 */ /* 0x0004e2000c101d00 */
[----:B-1----:R-:W-:-:S05]  /*a4a0*/  @!P0 IADD3 R6, P1, R3, R0, RZ ;  /* 0x0000000003068210 */ /* 0x002fca0007f3e0ff */
[----:B------:R-:W-:-:S05]  /*a4b0*/  @!P0 IMAD.X R7, R10, 0x1, R7, P1 ;  /* 0x000000010a078824 */ /* 0x000fca00008e0607 */
[----:B------:R1:W4:Y:S01]  /*a4c0*/  @!P0 LD.E.128 R56, [R6.64] ;  /* 0x0000001206388980 */ /* 0x000322000c101d00 */
[----:B-----5:R-:W-:Y:S02]  /*a4d0*/  IMAD.MOV.U32 R3, RZ, RZ, R36 ;  /* 0x000000ffff037224 */ /* 0x020fe400078e0024 */
[----:B------:R-:W-:-:S05]  /*a4e0*/  IMAD.MOV.U32 R0, RZ, RZ, R37 ;  /* 0x000000ffff007224 */ /* 0x000fca00078e0025 */
[----:B------:R-:W-:Y:S01]  /*a4f0*/  PRMT R50, R0, 0x5410, R3 ;  /* 0x0000541000327816 */ /* 0x000fe20000000003 */
[----:B------:R-:W-:Y:S02]  /*a500*/  IMAD.MOV.U32 R3, RZ, RZ, R32 ;  /* 0x000000ffff037224 */ /* 0x000fe400078e0020 */
[----:B------:R-:W-:Y:S02]  /*a510*/  IMAD.MOV.U32 R0, RZ, RZ, R33 ;  /* 0x000000ffff007224 */ /* 0x000fe400078e0021 */
[----:B-1----:R-:W-:Y:S01]  /*a520*/  IMAD.MOV.U32 R6, RZ, RZ, R39 ;  /* 0x000000ffff067224 */ /* 0x002fe200078e0027 */
[----:B------:R-:W-:-:S04]  /*a530*/  MOV R7, R38 ;  /* 0x0000002600077202 */ /* 0x000fc80000000f00 */
[----:B------:R-:W-:Y:S01]  /*a540*/  PRMT R69, R6, 0x5410, R7 ;  /* 0x0000541006457816 */ /* 0x000fe20000000007 */
[----:B------:R-:W-:Y:S01]  /*a550*/  IMAD.MOV.U32 R6, RZ, RZ, R35 ;  /* 0x000000ffff067224 */ /* 0x000fe200078e0023 */
[----:B------:R-:W-:Y:S02]  /*a560*/  MOV R7, R34 ;  /* 0x0000002200077202 */ /* 0x000fe40000000f00 */
[----:B------:R-:W-:Y:S02]  /*a570*/  PRMT R49, R0, 0x5410, R3 ;  /* 0x0000541000317816 */ /* 0x000fe40000000003 */
[----:B------:R-:W-:Y:S01]  /*a580*/  PRMT R51, R6, 0x5410, R7 ;  /* 0x0000541006337816 */ /* 0x000fe20000000007 */
[----:B--2---:R1:W2:Y:S01]  /*a590*/  SHFL.IDX PT, R9, R14, 0x3, 0x181f ;  /* 0x00781f000e097f89 */ /* 0x0042a200000e0000 */
[----:B------:R-:W-:Y:S03]  /*a5a0*/  BSSY B0, `(.L_x_390) ;  /* 0x0000020000007945 */ /* 0x000fe60003800000 */
[----:B------:R1:W1:Y:S01]  /*a5b0*/  SHFL.IDX PT, R8, R15, 0x3, 0x181f ;  /* 0x00781f000f087f89 */ /* 0x00026200000e0000 */
[----:B------:R-:W-:-:S03]  /*a5c0*/  CS2R R66, SRZ ;  /* 0x0000000000427805 */ /* 0x000fc6000001ff00 */
[----:B------:R1:W1:Y:S01]  /*a5d0*/  SHFL.IDX PT, R10, R12, 0x3, 0x181f ;  /* 0x00781f000c0a7f89 */ /* 0x00026200000e0000 */
[----:B------:R-:W-:-:S03]  /*a5e0*/  CS2R R64, SRZ ;  /* 0x0000000000407805 */ /* 0x000fc6000001ff00 */
[----:B------:R-:W1:Y:S01]  /*a5f0*/  SHFL.IDX PT, R11, R11, 0x3, 0x181f ;  /* 0x00781f000b0b7f89 */ /* 0x000e6200000e0000 */
[----:B------:R-:W-:Y:S01]  /*a600*/  CS2R R62, SRZ ;  /* 0x00000000003e7805 */ /* 0x000fe2000001ff00 */
[----:B------:R-:W-:Y:S01]  /*a610*/  CS2R R60, SRZ ;  /* 0x00000000003c7805 */ /* 0x000fe2000001ff00 */
[----:B---3--:R-:W-:Y:S01]  /*a620*/  IMAD.MOV.U32 R6, RZ, RZ, R55 ;  /* 0x000000ffff067224 */ /* 0x008fe200078e0037 */
[----:B------:R-:W-:Y:S01]  /*a630*/  MOV R7, R54 ;  /* 0x0000003600077202 */ /* 0x000fe20000000f00 */
[----:B------:R-:W-:Y:S01]  /*a640*/  IMAD.MOV.U32 R3, RZ, RZ, R52 ;  /* 0x000000ffff037224 */ /* 0x000fe200078e0034 */
[----:B------:R-:W-:Y:S02]  /*a650*/  MOV R0, R53 ;  /* 0x0000003500007202 */ /* 0x000fe40000000f00 */
[----:B------:R-:W-:Y:S02]  /*a660*/  PRMT R73, R6, 0x5410, R7 ;  /* 0x0000541006497816 */ /* 0x000fe40000000007 */
[----:B------:R-:W-:Y:S01]  /*a670*/  PRMT R71, R0, 0x5410, R3 ;  /* 0x0000541000477816 */ /* 0x000fe20000000003 */
[----:B----4-:R-:W-:Y:S01]  /*a680*/  IMAD.MOV.U32 R7, RZ, RZ, R58 ;  /* 0x000000ffff077224 */ /* 0x010fe200078e003a */
[----:B------:R-:W-:Y:S01]  /*a690*/  MOV R3, R56 ;  /* 0x0000003800037202 */ /* 0x000fe20000000f00 */
[----:B------:R-:W-:-:S02]  /*a6a0*/  IMAD.MOV.U32 R6, RZ, RZ, R59 ;  /* 0x000000ffff067224 */ /* 0x000fc400078e003b */
[----:B------:R-:W-:-:S03]  /*a6b0*/  IMAD.MOV.U32 R0, RZ, RZ, R57 ;  /* 0x000000ffff007224 */ /* 0x000fc600078e0039 */
[----:B------:R-:W-:Y:S02]  /*a6c0*/  PRMT R72, R6, 0x5410, R7 ;  /* 0x0000541006487816 */ /* 0x000fe40000000007 */
[----:B------:R-:W-:Y:S01]  /*a6d0*/  PRMT R70, R0, 0x5410, R3 ;  /* 0x0000541000467816 */ /* 0x000fe20000000003 */
[----:B------:R-:W-:Y:S05]  /*a6e0*/  @P6 BRA `(.L_x_391) ;  /* 0x000000b000006947 */ /* 0x000fea0003800000 */
[C---:B-12---:R-:W-:Y:S01]  /*a6f0*/  IMAD.SHL.U32 R3, R224.reuse, 0x2, RZ ;  /* 0x00000002e0037824 */ /* 0x046fe200078e00ff */
[----:B------:R-:W-:Y:S01]  /*a700*/  SHF.L.U64.HI R0, R224, 0x1, R40 ;  /* 0x00000001e0007819 */ /* 0x000fe20000010228 */
[----:B------:R-:W-:Y:S01]  /*a710*/  CS2R R64, SRZ ;  /* 0x0000000000407805 */ /* 0x000fe2000001ff00 */
[----:B------:R-:W-:Y:S01]  /*a720*/  CS2R R62, SRZ ;  /* 0x00000000003e7805 */ /* 0x000fe2000001ff00 */
[----:B------:R-:W-:Y:S01]  /*a730*/  CS2R R60, SRZ ;  /* 0x00000000003c7805 */ /* 0x000fe2000001ff00 */
[----:B------:R-:W-:-:S05]  /*a740*/  IADD3 R8, P0, R8, R3, RZ ;  /* 0x0000000308087210 */ /* 0x000fca0007f1e0ff */
[----:B------:R-:W-:Y:S01]  /*a750*/  IMAD.X R9, R9, 0x1, R0, P0 ;  /* 0x0000000109097824 */ /* 0x000fe200000e0600 */
[----:B------:R-:W-:-:S04]  /*a760*/  IADD3 R6, P0, R10, R3, RZ ;  /* 0x000000030a067210 */ /* 0x000fc80007f1e0ff */
[----:B------:R1:W5:Y:S01]  /*a770*/  @!P2 LD.E.128 R64, [R8.64] ;  /* 0x000000120840a980 */ /* 0x000362000c101d00 */
[----:B------:R-:W-:-:S05]  /*a780*/  IMAD.X R7, R11, 0x1, R0, P0 ;  /* 0x000000010b077824 */ /* 0x000fca00000e0600 */
[----:B------:R1:W5:Y:S03]  /*a790*/  @!P2 LD.E.128 R60, [R6.64] ;  /* 0x00000012063ca980 */ /* 0x000366000c101d00 */
.L_x_391:
[----:B-12---:R-:W-:Y:S05]  /*a7a0*/  BSYNC B0 ;  /* 0x0000000000007941 */ /* 0x006fea0003800000 */
.L_x_390:
[----:B------:R-:W-:Y:S01]  /*a7b0*/  IMAD.IADD R7, R45, 0x1, -R218 ;  /* 0x000000012d077824 */ /* 0x000fe200078e0ada */
[----:B------:R-:W-:-:S04]  /*a7c0*/  DEPBAR.LE SB0, 0x1 ;  /* 0x000080400000791a */ /* 0x000fc80000000000 */
[----:B------:R-:W-:Y:S01]  /*a7d0*/  IMNMX R47, R7, 0x80, PT ;  /* 0x00000080072f7817 */ /* 0x000fe20003800200 */
[----:B-----5:R-:W-:Y:S01]  /*a7e0*/  IMAD.MOV.U32 R6, RZ, RZ, R66 ;  /* 0x000000ffff067224 */ /* 0x020fe200078e0042 */
[----:B------:R-:W-:Y:S01]  /*a7f0*/  BSSY B0, `(.L_x_392) ;  /* 0x0000078000007945 */ /* 0x000fe20003800000 */
[----:B------:R-:W-:Y:S01]  /*a800*/  IMAD.MOV.U32 R3, RZ, RZ, R67 ;  /* 0x000000ffff037224 */ /* 0x000fe200078e0043 */
[----:B------:R-:W-:Y:S01]  /*a810*/  BAR.SYNC.DEFER_BLOCKING 0x0 ;  /* 0x0000000000007b1d */ /* 0x000fe20000010000 */
[----:B------:R-:W-:Y:S01]  /*a820*/  IMAD.MOV.U32 R0, RZ, RZ, R64 ;  /* 0x000000ffff007224 */ /* 0x000fe200078e0040 */
[----:B------:R-:W-:Y:S02]  /*a830*/  ISETP.GE.OR P0, PT, R68, R47, P2 ;  /* 0x0000002f4400720c */ /* 0x000fe40001706670 */
[----:B------:R-:W-:Y:S01]  /*a840*/  PRMT R77, R3, 0x5410, R6 ;  /* 0x00005410034d7816 */ /* 0x000fe20000000006 */
[----:B------:R-:W-:Y:S01]  /*a850*/  IMAD.MOV.U32 R3, RZ, RZ, R65 ;  /* 0x000000ffff037224 */ /* 0x000fe200078e0041 */
[----:B------:R-:W-:Y:S01]  /*a860*/  PRMT R75, R75, 0x5410, R0 ;  /* 0x000054104b4b7816 */ /* 0x000fe20000000000 */
[----:B------:R-:W-:Y:S01]  /*a870*/  IMAD.MOV.U32 R6, RZ, RZ, R63 ;  /* 0x000000ffff067224 */ /* 0x000fe200078e003f */
[----:B------:R-:W-:-:S02]  /*a880*/  MOV R0, R62 ;  /* 0x0000003e00007202 */ /* 0x000fc40000000f00 */
[----:B------:R-:W-:Y:S02]  /*a890*/  PRMT R75, R3, 0x7610, R75 ;  /* 0x00007610034b7816 */ /* 0x000fe4000000004b */
[----:B------:R-:W-:Y:S01]  /*a8a0*/  PRMT R76, R76, 0x5410, R0 ;  /* 0x000054104c4c7816 */ /* 0x000fe20000000000 */
[----:B------:R-:W-:Y:S01]  /*a8b0*/  IMAD.MOV.U32 R0, RZ, RZ, R61 ;  /* 0x000000ffff007224 */ /* 0x000fe200078e003d */
[----:B------:R-:W-:Y:S02]  /*a8c0*/  MOV R3, R60 ;  /* 0x0000003c00037202 */ /* 0x000fe40000000f00 */
[----:B------:R-:W-:Y:S02]  /*a8d0*/  PRMT R76, R6, 0x7610, R76 ;  /* 0x00007610064c7816 */ /* 0x000fe4000000004c */
[----:B------:R-:W-:Y:S01]  /*a8e0*/  PRMT R74, R0, 0x5410, R3 ;  /* 0x00005410004a7816 */ /* 0x000fe20000000003 */
[----:B------:R-:W-:Y:S05]  /*a8f0*/  @P0 BRA `(.L_x_393) ;  /* 0x0000067000000947 */ /* 0x000fea0003800000 */
[----:B------:R-:W-:Y:S01]  /*a900*/  IMAD.MOV.U32 R0, RZ, RZ, c[0x0][0x27c] ;  /* 0x00009f00ff007624 */ /* 0x000fe200078e00ff */
[----:B------:R-:W1:Y:S01]  /*a910*/  LDS.128 R12, [R44+0x100] ;  /* 0x000100002c0c7984 */ /* 0x000e620000000c00 */
[----:B------:R-:W-:-:S03]  /*a920*/  SHF.R.U64 R7, R20, 0x10, R21 ;  /* 0x0000001014077819 */ /* 0x000fc60000001215 */
[----:B------:R-:W-:-:S04]  /*a930*/  LEA.HI R0, R0, R48, RZ, 0x1d ;  /* 0x0000003000007211 */ /* 0x000fc800078fe8ff */
[----:B------:R-:W-:Y:S01]  /*a940*/  SHF.R.S32.HI R6, RZ, 0x1f, R0 ;  /* 0x0000001fff067819 */ /* 0x000fe20000011400 */
[----:B------:R-:W-:-:S03]  /*a950*/  IMAD.SHL.U32 R3, R0, 0x8, RZ ;  /* 0x0000000800037824 */ /* 0x000fc600078e00ff */
[----:B------:R-:W-:Y:S02]  /*a960*/  LEA.HI R0, R6, R0, RZ, 0x3 ;  /* 0x0000000006007211 */ /* 0x000fe400078f18ff */
[----:B------:R-:W-:Y:S02]  /*a970*/  LOP3.LUT R3, R24, 0x38, R3, 0xf8, !PT ;  /* 0x0000003818037812 */ /* 0x000fe400078ef803 */
[----:B------:R-:W-:Y:S01]  /*a980*/  SHF.R.U32.HI R6, RZ, 0x10, R19 ;  /* 0x00000010ff067819 */ /* 0x000fe20000011613 */
[----:B------:R-:W-:Y:S01]  /*a990*/  IMAD.SHL.U32 R0, R0, 0x400, RZ ;  /* 0x0000040000007824 */ /* 0x000fe200078e00ff */
[----:B------:R-:W-:Y:S02]  /*a9a0*/  LOP3.LUT R3, R3, R41, RZ, 0x3c, !PT ;  /* 0x0000002903037212 */ /* 0x000fe400078e3cff */
[----:B------:R-:W-:Y:S02]  /*a9b0*/  SHF.R.U64 R24, R16, 0x10, R17 ;  /* 0x0000001010187819 */ /* 0x000fe40000001211 */
[----:B------:R-:W-:-:S02]  /*a9c0*/  LOP3.LUT R0, R0, 0x7fffe000, RZ, 0xc0, !PT ;  /* 0x7fffe00000007812 */ /* 0x000fc400078ec0ff */
[----:B------:R-:W-:Y:S02]  /*a9d0*/  SHF.R.U32.HI R16, RZ, 0x10, R21 ;  /* 0x00000010ff107819 */ /* 0x000fe40000011615 */
[----:B------:R-:W-:Y:S02]  /*a9e0*/  IADD3 R0, R3, R0, R30 ;  /* 0x0000000003007210 */ /* 0x000fe40007ffe01e */
[----:B------:R-:W-:Y:S02]  /*a9f0*/  SHF.R.U64 R3, R18, 0x10, R19 ;  /* 0x0000001012037819 */ /* 0x000fe40000001213 */
[----:B------:R-:W-:Y:S01]  /*aa00*/  PRMT R19, R25, 0x5432, R7 ;  /* 0x0000543219137816 */ /* 0x000fe20000000007 */
[----:B------:R-:W-:Y:S01]  /*aa10*/  IMAD.SHL.U32 R43, R0, 0x2, RZ ;  /* 0x00000002002b7824 */ /* 0x000fe200078e00ff */
[----:B------:R-:W-:Y:S02]  /*aa20*/  SHF.R.U32.HI R0, RZ, 0x10, R17 ;  /* 0x00000010ff007819 */ /* 0x000fe40000011611 */
[----:B------:R-:W-:Y:S01]  /*aa30*/  SHF.R.U32.HI R18, RZ, 0x10, R23 ;  /* 0x00000010ff127819 */ /* 0x000fe20000011617 */
[----:B------:R-:W-:Y:S01]  /*aa40*/  IMAD.U32 R40, R19, 0x10000, RZ ;  /* 0x0001000013287824 */ /* 0x000fe200078e00ff */
[----:B------:R-:W2:Y:S01]  /*aa50*/  LDS.128 R8, [R43+0x100] ;  /* 0x000100002b087984 */ /* 0x000ea20000000c00 */
[----:B------:R-:W-:-:S02]  /*aa60*/  PRMT R24, R26, 0x5432, R24 ;  /* 0x000054321a187816 */ /* 0x000fc40000000018 */
[----:B------:R-:W-:Y:S02]  /*aa70*/  PRMT R31, R31, 0x5410, R3 ;  /* 0x000054101f1f7816 */ /* 0x000fe40000000003 */
[----:B------:R-:W-:Y:S02]  /*aa80*/  SHF.R.U64 R17, R22, 0x10, R23 ;  /* 0x0000001016117819 */ /* 0x000fe40000001217 */
[----:B------:R-:W-:Y:S02]  /*aa90*/  PRMT R23, R26, 0x5410, R0 ;  /* 0x000054101a177816 */ /* 0x000fe40000000000 */
[----:B------:R-:W-:Y:S01]  /*aaa0*/  PRMT R20, R25, 0x5410, R16 ;  /* 0x0000541019147816 */ /* 0x000fe20000000010 */
[----:B-1----:R-:W-:Y:S01]  /*aab0*/  IMAD.U32 R25, R14, 0x10000, RZ ;  /* 0x000100000e197824 */ /* 0x002fe200078e00ff */
[----:B------:R-:W-:Y:S01]  /*aac0*/  PRMT R26, R29, 0x5410, R18 ;  /* 0x000054101d1a7816 */ /* 0x000fe20000000012 */
[----:B------:R-:W-:Y:S01]  /*aad0*/  IMAD.U32 R16, R12, 0x10000, RZ ;  /* 0x000100000c107824 */ /* 0x000fe200078e00ff */
[----:B------:R-:W-:Y:S01]  /*aae0*/  LOP3.LUT R30, R14, 0xffff0000, RZ, 0xc0, !PT ;  /* 0xffff00000e1e7812 */ /* 0x000fe200078ec0ff */
[----:B------:R-:W-:Y:S01]  /*aaf0*/  IMAD.U32 R14, R24, 0x10000, RZ ;  /* 0x00010000180e7824 */ /* 0x000fe200078e00ff */
[----:B------:R-:W-:Y:S01]  /*ab00*/  LOP3.LUT R18, R12, 0xffff0000, RZ, 0xc0, !PT ;  /* 0xffff00000c127812 */ /* 0x000fe200078ec0ff */
[----:B------:R-:W-:Y:S01]  /*ab10*/  IMAD.U32 R41, R20, 0x10000, RZ ;  /* 0x0001000014297824 */ /* 0x000fe200078e00ff */
[----:B------:R-:W-:-:S02]  /*ab20*/  PRMT R28, R28, 0x5410, R6 ;  /* 0x000054101c1c7816 */ /* 0x000fc40000000006 */
[----:B------:R-:W-:Y:S02]  /*ab30*/  PRMT R27, R27, 0x5410, R17 ;  /* 0x000054101b1b7816 */ /* 0x000fe40000000011 */
[C---:B------:R-:W-:Y:S02]  /*ab40*/  SHF.L.U32 R17, R13.reuse, 0x10, RZ ;  /* 0x000000100d117819 */ /* 0x040fe400000006ff */
[----:B------:R-:W-:Y:S01]  /*ab50*/  LOP3.LUT R21, R13, 0xffff0000, RZ, 0xc0, !PT ;  /* 0xffff00000d157812 */ /* 0x000fe200078ec0ff */
[C---:B------:R-:W-:Y:S01]  /*ab60*/  IMAD.U32 R13, R15.reuse, 0x10000, RZ ;  /* 0x000100000f0d7824 */ /* 0x040fe200078e00ff */
[----:B------:R-:W-:Y:S01]  /*ab70*/  LOP3.LUT R29, R15, 0xffff0000, RZ, 0xc0, !PT ;  /* 0xffff00000f1d7812 */ /* 0x000fe200078ec0ff */
[C---:B--2---:R-:W-:Y:S01]  /*ab80*/  IMAD.U32 R3, R8.reuse, 0x10000, RZ ;  /* 0x0001000008037824 */ /* 0x044fe200078e00ff */
[----:B------:R-:W-:Y:S01]  /*ab90*/  LOP3.LUT R12, R8, 0xffff0000, RZ, 0xc0, !PT ;  /* 0xffff0000080c7812 */ /* 0x000fe200078ec0ff */
[----:B------:R-:W-:Y:S01]  /*aba0*/  IMAD.U32 R0, R11, 0x10000, RZ ;  /* 0x000100000b007824 */ /* 0x000fe200078e00ff */
[----:B------:R-:W-:Y:S01]  /*abb0*/  SHF.L.U32 R6, R9, 0x10, RZ ;  /* 0x0000001009067819 */ /* 0x000fe200000006ff */
[----:B------:R-:W-:Y:S01]  /*abc0*/  FMUL.FTZ R7, R3, R40 ;  /* 0x0000002803077220 */ /* 0x000fe20000410000 */
[----:B------:R-:W-:Y:S01]  /*abd0*/  LOP3.LUT R8, R9, 0xffff0000, RZ, 0xc0, !PT ;  /* 0xffff000009087812 */ /* 0x000fe200078ec0ff */
[-C--:B------:R-:W-:Y:S01]  /*abe0*/  FMUL.FTZ R3, R3, R14.reuse ;  /* 0x0000000e03037220 */ /* 0x080fe20000410000 */
[----:B------:R-:W-:Y:S01]  /*abf0*/  SHF.L.U32 R9, R10, 0x10, RZ ;  /* 0x000000100a097819 */ /* 0x000fe200000006ff */
[----:B------:R-:W-:Y:S01]  /*ac00*/  FFMA.FTZ R46, R16, R14, -R7 ;  /* 0x0000000e102e7223 */ /* 0x000fe20000010807 */
[----:B------:R-:W-:Y:S01]  /*ac10*/  LOP3.LUT R22, R10, 0xffff0000, RZ, 0xc0, !PT ;  /* 0xffff00000a167812 */ /* 0x000fe200078ec0ff */
[----:B------:R-:W-:Y:S01]  /*ac20*/  IMAD.U32 R10, R23, 0x10000, RZ ;  /* 0x00010000170a7824 */ /* 0x000fe200078e00ff */
[----:B------:R-:W-:Y:S01]  /*ac30*/  LOP3.LUT R15, R11, 0xffff0000, RZ, 0xc0, !PT ;  /* 0xffff00000b0f7812 */ /* 0x000fe200078ec0ff */
[----:B------:R-:W-:Y:S01]  /*ac40*/  IMAD.U32 R14, R26, 0x10000, RZ ;  /* 0x000100001a0e7824 */ /* 0x000fe200078e00ff */
[----:B------:R-:W-:Y:S01]  /*ac50*/  SHF.L.U32 R11, R28, 0x10, RZ ;  /* 0x000000101c0b7819 */ /* 0x000fe200000006ff */
[----:B------:R-:W-:-:S02]  /*ac60*/  FMUL.FTZ R7, R6, R41 ;  /* 0x0000002906077220 */ /* 0x000fc40000410000 */
[----:B------:R-:W-:Y:S01]  /*ac70*/  FFMA.FTZ R45, R16, R40, R3 ;  /* 0x00000028102d7223 */ /* 0x000fe20000010003 */
[----:B------:R-:W-:Y:S01]  /*ac80*/  LOP3.LUT R16, R19, 0xffff0000, RZ, 0xc0, !PT ;  /* 0xffff000013107812 */ /* 0x000fe200078ec0ff */
[----:B------:R-:W-:Y:S02]  /*ac90*/  FMUL.FTZ R6, R6, R10 ;  /* 0x0000000a06067220 */ /* 0x000fe40000410000 */
[CC--:B------:R-:W-:Y:S02]  /*aca0*/  FMUL.FTZ R3, R0.reuse, R14.reuse ;  /* 0x0000000e00037220 */ /* 0x0c0fe40000410000 */
[----:B------:R-:W-:Y:S02]  /*acb0*/  FMUL.FTZ R0, R0, R11 ;  /* 0x0000000b00007220 */ /* 0x000fe40000410000 */
[----:B------:R-:W-:Y:S02]  /*acc0*/  FFMA.FTZ R40, R17, R41, R6 ;  /* 0x0000002911287223 */ /* 0x000fe40000010006 */
[C---:B------:R-:W-:Y:S01]  /*acd0*/  FFMA.FTZ R41, R13.reuse, R11, -R3 ;  /* 0x0000000b0d297223 */ /* 0x040fe20000010803 */
[----:B------:R-:W-:Y:S01]  /*ace0*/  LOP3.LUT R3, R24, 0xffff0000, RZ, 0xc0, !PT ;  /* 0xffff000018037812 */ /* 0x000fe200078ec0ff */
[----:B------:R-:W-:Y:S01]  /*acf0*/  FFMA.FTZ R19, R13, R14, R0 ;  /* 0x0000000e0d137223 */ /* 0x000fe20000010000 */
[----:B------:R-:W-:Y:S01]  /*ad00*/  LOP3.LUT R11, R23, 0xffff0000, RZ, 0xc0, !PT ;  /* 0xffff0000170b7812 */ /* 0x000fe200078ec0ff */
[----:B------:R-:W-:-:S02]  /*ad10*/  FMUL.FTZ R0, R12, R16 ;  /* 0x000000100c007220 */ /* 0x000fc40000410000 */
[----:B------:R-:W-:Y:S01]  /*ad20*/  FFMA.FTZ R42, R17, R10, -R7 ;  /* 0x0000000a112a7223 */ /* 0x000fe20000010807 */
[----:B------:R-:W-:Y:S01]  /*ad30*/  LOP3.LUT R10, R20, 0xffff0000, RZ, 0xc0, !PT ;  /* 0xffff0000140a7812 */ /* 0x000fe200078ec0ff */
[-C--:B------:R-:W-:Y:S01]  /*ad40*/  FMUL.FTZ R6, R12, R3.reuse ;  /* 0x000000030c067220 */ /* 0x080fe20000410000 */
[----:B------:R-:W-:Y:S01]  /*ad50*/  LOP3.LUT R17, R26, 0xffff0000, RZ, 0xc0, !PT ;  /* 0xffff00001a117812 */ /* 0x000fe200078ec0ff */
[----:B------:R-:W-:Y:S02]  /*ad60*/  FFMA.FTZ R12, R18, R3, -R0 ;  /* 0x00000003120c7223 */ /* 0x000fe40000010800 */
[----:B------:R-:W-:Y:S02]  /*ad70*/  FMUL.FTZ R0, R8, R11 ;  /* 0x0000000b08007220 */ /* 0x000fe40000410000 */
[----:B------:R-:W-:Y:S01]  /*ad80*/  IMAD.U32 R20, R27, 0x10000, RZ ;  /* 0x000100001b147824 */ /* 0x000fe200078e00ff */
[----:B------:R-:W-:Y:S01]  /*ad90*/  F2FP.BF16.PACK_AB R12, R12, R46 ;  /* 0x0000002e0c0c723e */ /* 0x000fe200000010ff */
[----:B------:R-:W-:-:S02]  /*ada0*/  IMAD.U32 R7, R31, 0x10000, RZ ;  /* 0x000100001f077824 */ /* 0x000fc400078e00ff */
[----:B------:R-:W-:Y:S02]  /*adb0*/  FMUL.FTZ R3, R8, R10 ;  /* 0x0000000a08037220 */ /* 0x000fe40000410000 */
[----:B------:R-:W-:Y:S01]  /*adc0*/  FFMA.FTZ R8, R18, R16, R6 ;  /* 0x0000001012087223 */ /* 0x000fe20000010006 */
[----:B------:R-:W-:Y:S01]  /*add0*/  LOP3.LUT R18, R27, 0xffff0000, RZ, 0xc0, !PT ;  /* 0xffff00001b127812 */ /* 0x000fe200078ec0ff */
[----:B------:R-:W-:Y:S01]  /*ade0*/  FFMA.FTZ R14, R21, R10, R0 ;  /* 0x0000000a150e7223 */ /* 0x000fe20000010000 */
[----:B------:R-:W-:Y:S01]  /*adf0*/  LOP3.LUT R16, R31, 0xffff0000, RZ, 0xc0, !PT ;  /* 0xffff00001f107812 */ /* 0x000fe200078ec0ff */
[C---:B------:R-:W-:Y:S01]  /*ae00*/  FMUL.FTZ R6, R9.reuse, R20 ;  /* 0x0000001409067220 */ /* 0x040fe20000410000 */
[----:B------:R-:W-:Y:S01]  /*ae10*/  F2FP.BF16.PACK_AB R8, R8, R45 ;  /* 0x0000002d0808723e */ /* 0x000fe200000010ff */
[----:B------:R-:W-:Y:S01]  /*ae20*/  FMUL.FTZ R0, R9, R7 ;  /* 0x0000000709007220 */ /* 0x000fe20000410000 */
[----:B------:R-:W-:Y:S01]  /*ae30*/  LOP3.LUT R9, R28, 0xffff0000, RZ, 0xc0, !PT ;  /* 0xffff00001c097812 */ /* 0x000fe200078ec0ff */
[----:B------:R-:W-:-:S02]  /*ae40*/  FFMA.FTZ R13, R21, R11, -R3 ;  /* 0x0000000b150d7223 */ /* 0x000fc40000010803 */
[C---:B------:R-:W-:Y:S02]  /*ae50*/  FFMA.FTZ R11, R25.reuse, R7, -R6 ;  /* 0x00000007190b7223 */ /* 0x040fe40000010806 */
[----:B------:R-:W-:Y:S01]  /*ae60*/  FFMA.FTZ R10, R25, R20, R0 ;  /* 0x00000014190a7223 */ /* 0x000fe20000010000 */
[----:B------:R-:W-:Y:S01]  /*ae70*/  F2FP.BF16.PACK_AB R13, R13, R42 ;  /* 0x0000002a0d0d723e */ /* 0x000fe200000010ff */
[C---:B------:R-:W-:Y:S02]  /*ae80*/  FMUL.FTZ R7, R22.reuse, R18 ;  /* 0x0000001216077220 */ /* 0x040fe40000410000 */
[C---:B------:R-:W-:Y:S02]  /*ae90*/  FMUL.FTZ R3, R15.reuse, R17 ;  /* 0x000000110f037220 */ /* 0x040fe40000410000 */
[----:B------:R-:W-:Y:S02]  /*aea0*/  FMUL.FTZ R6, R22, R16 ;  /* 0x0000001016067220 */ /* 0x000fe40000410000 */
[----:B------:R-:W-:-:S02]  /*aeb0*/  FMUL.FTZ R0, R15, R9 ;  /* 0x000000090f007220 */ /* 0x000fc40000410000 */
[----:B------:R-:W-:Y:S02]  /*aec0*/  FFMA.FTZ R7, R30, R16, -R7 ;  /* 0x000000101e077223 */ /* 0x000fe40000010807 */
[----:B------:R-:W-:Y:S01]  /*aed0*/  FFMA.FTZ R3, R29, R9, -R3 ;  /* 0x000000091d037223 */ /* 0x000fe20000010803 */
[----:B------:R-:W-:Y:S01]  /*aee0*/  F2FP.BF16.PACK_AB R9, R14, R40 ;  /* 0x000000280e09723e */ /* 0x000fe200000010ff */
[----:B------:R-:W-:Y:S01]  /*aef0*/  FFMA.FTZ R6, R30, R18, R6 ;  /* 0x000000121e067223 */ /* 0x000fe20000010006 */
[----:B------:R-:W-:Y:S01]  /*af00*/  F2FP.BF16.PACK_AB R14, R7, R11 ;  /* 0x0000000b070e723e */ /* 0x000fe200000010ff */
[----:B------:R-:W-:Y:S01]  /*af10*/  FFMA.FTZ R0, R29, R17, R0 ;  /* 0x000000111d007223 */ /* 0x000fe20000010000 */
[----:B------:R-:W-:Y:S02]  /*af20*/  F2FP.BF16.PACK_AB R15, R3, R41 ;  /* 0x00000029030f723e */ /* 0x000fe400000010ff */
[----:B------:R-:W-:Y:S02]  /*af30*/  F2FP.BF16.PACK_AB R10, R6, R10 ;  /* 0x0000000a060a723e */ /* 0x000fe400000010ff */
[----:B------:R-:W-:Y:S01]  /*af40*/  F2FP.BF16.PACK_AB R11, R0, R19 ;  /* 0x00000013000b723e */ /* 0x000fe200000010ff */
[----:B------:R1:W-:Y:S04]  /*af50*/  STS.128 [R44+0x100], R12 ;  /* 0x0001000c2c007388 */ /* 0x0003e80000000c00 */
[----:B------:R1:W-:Y:S02]  /*af60*/  STS.128 [R43+0x100], R8 ;  /* 0x000100082b007388 */ /* 0x0003e40000000c00 */
.L_x_393:
[----:B------:R-:W-:Y:S05]  /*af70*/  BSYNC B0 ;  /* 0x0000000000007941 */ /* 0x000fea0003800000 */
.L_x_392:
[----:B------:R-:W-:Y:S01]  /*af80*/  IADD3 R3, R68, 0x20, RZ ;  /* 0x0000002044037810 */ /* 0x000fe20007ffe0ff */
[----:B------:R-:W-:Y:S03]  /*af90*/  BSSY B0, `(.L_x_394) ;  /* 0x0000074000007945 */ /* 0x000fe60003800000 */
[----:B------:R-:W-:-:S13]  /*afa0*/  ISETP.GE.OR P0, PT, R3, R47, P2 ;  /* 0x0000002f0300720c */ /* 0x000fda0001706670 */
[----:B------:R-:W-:Y:S05]  /*afb0*/  @P0 BRA `(.L_x_395) ;  /* 0x0000071000000947 */ /* 0x000fea0003800000 */
[----:B------:R-:W-:Y:S01]  /*afc0*/  IMAD.MOV.U32 R7, RZ, RZ, c[0x0][0x27c] ;  /* 0x00009f00ff077624 */ /* 0x000fe200078e00ff */
[----:B------:R-:W-:Y:S01]  /*afd0*/  SHF.R.S32.HI R0, RZ, 0x1f, R3 ;  /* 0x0000001fff007819 */ /* 0x000fe20000011403 */
[----:B------:R-:W-:Y:S01]  /*afe0*/  IMAD.SHL.U32 R6, R3, 0x40, RZ ;  /* 0x0000004003067824 */ /* 0x000fe200078e00ff */
[----:B------:R-:W-:Y:S02]  /*aff0*/  SHF.R.U64 R16, R32, 0x10, R33 ;  /* 0x0000001020107819 */ /* 0x000fe40000001221 */
[----:B------:R-:W-:Y:S02]  /*b000*/  LEA.HI R7, R7, R48, RZ, 0x1d ;  /* 0x0000003007077211 */ /* 0x000fe400078fe8ff */
[----:B------:R-:W-:Y:S02]  /*b010*/  LEA.HI R3, R0, R3, RZ, 0x3 ;  /* 0x0000000300037211 */ /* 0x000fe400078f18ff */
[----:B-1----:R-:W-:Y:S01]  /*b020*/  SHF.R.S32.HI R10, RZ, 0x1f, R7 ;  /* 0x0000001fff0a7819 */ /* 0x002fe20000011407 */
[----:B------:R-:W-:Y:S01]  /*b030*/  IMAD.SHL.U32 R8, R7, 0x8, RZ ;  /* 0x0000000807087824 */ /* 0x000fe200078e00ff */
[----:B------:R-:W-:Y:S01]  /*b040*/  LOP3.LUT R0, R6, 0x1c0, RZ, 0xc0, !PT ;  /* 0x000001c006007812 */ /* 0x000fe200078ec0ff */
[----:B------:R-:W-:Y:S01]  /*b050*/  IMAD.SHL.U32 R6, R3, 0x40, RZ ;  /* 0x0000004003067824 */ /* 0x000fe200078e00ff */
[----:B------:R-:W-:-:S02]  /*b060*/  LEA.HI R7, R10, R7, RZ, 0x3 ;  /* 0x000000070a077211 */ /* 0x000fc400078f18ff */
[C---:B------:R-:W-:Y:S02]  /*b070*/  LOP3.LUT R9, R0.reuse, 0x38, R224, 0xf8, !PT ;  /* 0x0000003800097812 */ /* 0x040fe400078ef8e0 */
[----:B------:R-:W-:Y:S02]  /*b080*/  SHF.R.U32.HI R3, RZ, 0x3, R0 ;  /* 0x00000003ff037819 */ /* 0x000fe40000011600 */
[----:B------:R-:W-:Y:S01]  /*b090*/  LOP3.LUT R8, R0, 0x38, R8, 0xf8, !PT ;  /* 0x0000003800087812 */ /* 0x000fe200078ef808 */
[----:B------:R-:W-:Y:S01]  /*b0a0*/  IMAD.SHL.U32 R0, R7, 0x400, RZ ;  /* 0x0000040007007824 */ /* 0x000fe200078e00ff */
[----:B------:R-:W-:Y:S02]  /*b0b0*/  LOP3.LUT R6, R6, 0xfffffe00, RZ, 0xc0, !PT ;  /* 0xfffffe0006067812 */ /* 0x000fe400078ec0ff */
[----:B------:R-:W-:Y:S02]  /*b0c0*/  SHF.R.U32.HI R17, RZ, 0x10, R33 ;  /* 0x00000010ff117819 */ /* 0x000fe40000011621 */
[----:B------:R-:W-:-:S02]  /*b0d0*/  LOP3.LUT R9, R6, R9, R3, 0xf6, !PT ;  /* 0x0000000906097212 */ /* 0x000fc400078ef603 */
[----:B------:R-:W-:Y:S02]  /*b0e0*/  LOP3.LUT R3, R8, R3, RZ, 0x3c, !PT ;  /* 0x0000000308037212 */ /* 0x000fe400078e3cff */
[----:B------:R-:W-:Y:S01]  /*b0f0*/  LOP3.LUT R0, R0, 0x7fffe000, RZ, 0xc0, !PT ;  /* 0x7fffe00000007812 */ /* 0x000fe200078ec0ff */
[----:B------:R-:W-:Y:S01]  /*b100*/  IMAD.SHL.U32 R41, R9, 0x2, RZ ;  /* 0x0000000209297824 */ /* 0x000fe200078e00ff */
[----:B------:R-:W-:Y:S02]  /*b110*/  SHF.R.U32.HI R21, RZ, 0x10, R35 ;  /* 0x00000010ff157819 */ /* 0x000fe40000011623 */
[----:B------:R-:W-:Y:S02]  /*b120*/  IADD3 R0, R3, R0, R6 ;  /* 0x0000000003007210 */ /* 0x000fe40007ffe006 */
[----:B------:R-:W1:Y:S01]  /*b130*/  LDS.128 R12, [R41+0x100] ;  /* 0x00010000290c7984 */ /* 0x000e620000000c00 */
[--C-:B------:R-:W-:Y:S02]  /*b140*/  SHF.R.U32.HI R3, RZ, 0x10, R37.reuse ;  /* 0x00000010ff037819 */ /* 0x100fe40000011625 */
[----:B------:R-:W-:Y:S01]  /*b150*/  IMAD.SHL.U32 R40, R0, 0x2, RZ ;  /* 0x0000000200287824 */ /* 0x000fe200078e00ff */
[----:B------:R-:W-:-:S02]  /*b160*/  SHF.R.U64 R0, R36, 0x10, R37 ;  /* 0x0000001024007819 */ /* 0x000fc40000001225 */
[----:B------:R-:W-:Y:S02]  /*b170*/  SHF.R.U64 R18, R34, 0x10, R35 ;  /* 0x0000001022127819 */ /* 0x000fe40000001223 */
[----:B------:R-:W2:Y:S01]  /*b180*/  LDS.128 R8, [R40+0x100] ;  /* 0x0001000028087984 */ /* 0x000ea20000000c00 */
[C---:B------:R-:W-:Y:S02]  /*b190*/  PRMT R20, R50.reuse, 0x5432, R0 ;  /* 0x0000543232147816 */ /* 0x040fe40000000000 */
[----:B------:R-:W-:Y:S02]  /*b1a0*/  PRMT R0, R49, 0x5432, R16 ;  /* 0x0000543231007816 */ /* 0x000fe40000000010 */
[----:B------:R-:W-:Y:S01]  /*b1b0*/  PRMT R22, R50, 0x5410, R3 ;  /* 0x0000541032167816 */ /* 0x000fe20000000003 */
[----:B------:R-:W-:Y:S01]  /*b1c0*/  IMAD.U32 R30, R20, 0x10000, RZ ;  /* 0x00010000141e7824 */ /* 0x000fe200078e00ff */
[--C-:B------:R-:W-:Y:S01]  /*b1d0*/  SHF.R.U64 R6, R38, 0x10, R39.reuse ;  /* 0x0000001026067819 */ /* 0x100fe20000001227 */
[----:B------:R-:W-:Y:S01]  /*b1e0*/  IMAD.U32 R31, R0, 0x10000, RZ ;  /* 0x00010000001f7824 */ /* 0x000fe200078e00ff */
[----:B------:R-:W-:-:S02]  /*b1f0*/  SHF.R.U32.HI R7, RZ, 0x10, R39 ;  /* 0x00000010ff077819 */ /* 0x000fc40000011627 */
[----:B------:R-:W-:Y:S02]  /*b200*/  PRMT R19, R49, 0x5410, R17 ;  /* 0x0000541031137816 */ /* 0x000fe40000000011 */
[C---:B------:R-:W-:Y:S02]  /*b210*/  PRMT R24, R51.reuse, 0x5410, R21 ;  /* 0x0000541033187816 */ /* 0x040fe40000000015 */
[----:B------:R-:W-:Y:S02]  /*b220*/  PRMT R25, R51, 0x5432, R18 ;  /* 0x0000543233197816 */ /* 0x000fe40000000012 */
[C---:B------:R-:W-:Y:S02]  /*b230*/  PRMT R27, R69.reuse, 0x5432, R6 ;  /* 0x00005432451b7816 */ /* 0x040fe40000000006 */
[----:B------:R-:W-:Y:S02]  /*b240*/  PRMT R26, R69, 0x5410, R7 ;  /* 0x00005410451a7816 */ /* 0x000fe40000000007 */
[----:B------:R-:W-:Y:S01]  /*b250*/  LOP3.LUT R34, R0, 0xffff0000, RZ, 0xc0, !PT ;  /* 0xffff000000227812 */ /* 0x000fe200078ec0ff */
[C---:B-1----:R-:W-:Y:S01]  /*b260*/  IMAD.U32 R17, R13.reuse, 0x10000, RZ ;  /* 0x000100000d117824 */ /* 0x042fe200078e00ff */
[----:B------:R-:W-:Y:S01]  /*b270*/  LOP3.LUT R21, R13, 0xffff0000, RZ, 0xc0, !PT ;  /* 0xffff00000d157812 */ /* 0x000fe200078ec0ff */
[C---:B------:R-:W-:Y:S01]  /*b280*/  IMAD.U32 R16, R12.reuse, 0x10000, RZ ;  /* 0x000100000c107824 */ /* 0x040fe200078e00ff */
[----:B------:R-:W-:Y:S01]  /*b290*/  LOP3.LUT R18, R12, 0xffff0000, RZ, 0xc0, !PT ;  /* 0xffff00000c127812 */ /* 0x000fe200078ec0ff */
[C---:B------:R-:W-:Y:S01]  /*b2a0*/  IMAD.U32 R13, R15.reuse, 0x10000, RZ ;  /* 0x000100000f0d7824 */ /* 0x040fe200078e00ff */
[----:B------:R-:W-:Y:S01]  /*b2b0*/  LOP3.LUT R28, R15, 0xffff0000, RZ, 0xc0, !PT ;  /* 0xffff00000f1c7812 */ /* 0x000fe200078ec0ff */
[C---:B------:R-:W-:Y:S01]  /*b2c0*/  IMAD.U32 R23, R14.reuse, 0x10000, RZ ;  /* 0x000100000e177824 */ /* 0x040fe200078e00ff */
[----:B------:R-:W-:Y:S01]  /*b2d0*/  LOP3.LUT R29, R14, 0xffff0000, RZ, 0xc0, !PT ;  /* 0xffff00000e1d7812 */ /* 0x000fe200078ec0ff */
[----:B--2---:R-:W-:Y:S01]  /*b2e0*/  IMAD.U32 R12, R10, 0x10000, RZ ;  /* 0x000100000a0c7824 */ /* 0x004fe200078e00ff */
[----:B------:R-:W-:Y:S01]  /*b2f0*/  SHF.L.U32 R3, R8, 0x10, RZ ;  /* 0x0000001008037819 */ /* 0x000fe200000006ff */
[----:B------:R-:W-:Y:S01]  /*b300*/  IMAD.U32 R7, R11, 0x10000, RZ ;  /* 0x000100000b077824 */ /* 0x000fe200078e00ff */
[----:B------:R-:W-:-:S02]  /*b310*/  LOP3.LUT R15, R10, 0xffff0000, RZ, 0xc0, !PT ;  /* 0xffff00000a0f7812 */ /* 0x000fc400078ec0ff */
[----:B------:R-:W-:Y:S01]  /*b320*/  LOP3.LUT R6, R8, 0xffff0000, RZ, 0xc0, !PT ;  /* 0xffff000008067812 */ /* 0x000fe200078ec0ff */
[----:B------:R-:W-:Y:S01]  /*b330*/  FMUL.FTZ R10, R3, R31 ;  /* 0x0000001f030a7220 */ /* 0x000fe20000410000 */
[----:B------:R-:W-:Y:S01]  /*b340*/  LOP3.LUT R14, R11, 0xffff0000, RZ, 0xc0, !PT ;  /* 0xffff00000b0e7812 */ /* 0x000fe200078ec0ff */
[-C--:B------:R-:W-:Y:S01]  /*b350*/  FMUL.FTZ R3, R3, R30.reuse ;  /* 0x0000001e03037220 */ /* 0x080fe20000410000 */
[----:B------:R-:W-:Y:S01]  /*b360*/  LOP3.LUT R11, R20, 0xffff0000, RZ, 0xc0, !PT ;  /* 0xffff0000140b7812 */ /* 0x000fe200078ec0ff */
[C---:B------:R-:W-:Y:S01]  /*b370*/  IMAD.U32 R8, R9.reuse, 0x10000, RZ ;  /* 0x0001000009087824 */ /* 0x040fe200078e00ff */
[----:B------:R-:W-:Y:S01]  /*b380*/  LOP3.LUT R9, R9, 0xffff0000, RZ, 0xc0, !PT ;  /* 0xffff000009097812 */ /* 0x000fe200078ec0ff */
[----:B------:R-:W-:Y:S02]  /*b390*/  IMAD.U32 R20, R19, 0x10000, RZ ;  /* 0x0001000013147824 */ /* 0x000fe400078e00ff */
[----:B------:R-:W-:Y:S01]  /*b3a0*/  FFMA.FTZ R35, R16, R30, -R10 ;  /* 0x0000001e10237223 */ /* 0x000fe2000001080a */
[----:B------:R-:W-:Y:S01]  /*b3b0*/  SHF.L.U32 R10, R22, 0x10, RZ ;  /* 0x00000010160a7819 */ /* 0x000fe200000006ff */
[----:B------:R-:W-:-:S02]  /*b3c0*/  FMUL.FTZ R0, R6, R34 ;  /* 0x0000002206007220 */ /* 0x000fc40000410000 */
[----:B------:R-:W-:Y:S02]  /*b3d0*/  FFMA.FTZ R33, R16, R31, R3 ;  /* 0x0000001f10217223 */ /* 0x000fe40000010003 */
[-C--:B------:R-:W-:Y:S02]  /*b3e0*/  FMUL.FTZ R6, R6, R11.reuse ;  /* 0x0000000b06067220 */ /* 0x080fe40000410000 */
[----:B------:R-:W-:Y:S02]  /*b3f0*/  FMUL.FTZ R3, R8, R20 ;  /* 0x0000001408037220 */ /* 0x000fe40000410000 */
[----:B------:R-:W-:Y:S02]  /*b400*/  IMAD.U32 R16, R24, 0x10000, RZ ;  /* 0x0001000018107824 */ /* 0x000fe400078e00ff */
[----:B------:R-:W-:Y:S02]  /*b410*/  FFMA.FTZ R32, R18, R11, -R0 ;  /* 0x0000000b12207223 */ /* 0x000fe40000010800 */
[----:B------:R-:W-:Y:S01]  /*b420*/  FMUL.FTZ R0, R8, R10 ;  /* 0x0000000a08007220 */ /* 0x000fe20000410000 */
[----:B------:R-:W-:Y:S01]  /*b430*/  LOP3.LUT R8, R19, 0xffff0000, RZ, 0xc0, !PT ;  /* 0xffff000013087812 */ /* 0x000fe200078ec0ff */
[----:B------:R-:W-:Y:S01]  /*b440*/  FFMA.FTZ R31, R18, R34, R6 ;  /* 0x00000022121f7223 */ /* 0x000fe20000010006 */
[----:B------:R-:W-:Y:S01]  /*b450*/  LOP3.LUT R18, R25, 0xffff0000, RZ, 0xc0, !PT ;  /* 0xffff000019127812 */ /* 0x000fe200078ec0ff */
[----:B------:R-:W-:Y:S01]  /*b460*/  FFMA.FTZ R30, R17, R10, -R3 ;  /* 0x0000000a111e7223 */ /* 0x000fe20000010803 */
[----:B------:R-:W-:Y:S01]  /*b470*/  LOP3.LUT R10, R22, 0xffff0000, RZ, 0xc0, !PT ;  /* 0xffff0000160a7812 */ /* 0x000fe200078ec0ff */
[----:B------:R-:W-:-:S02]  /*b480*/  IMAD.U32 R6, R26, 0x10000, RZ ;  /* 0x000100001a067824 */ /* 0x000fc400078e00ff */
[----:B------:R-:W-:Y:S02]  /*b490*/  FMUL.FTZ R3, R7, R16 ;  /* 0x0000001007037220 */ /* 0x000fe40000410000 */
[----:B------:R-:W-:Y:S02]  /*b4a0*/  FFMA.FTZ R20, R17, R20, R0 ;  /* 0x0000001411147223 */ /* 0x000fe40000010000 */
[-C--:B------:R-:W-:Y:S02]  /*b4b0*/  FMUL.FTZ R0, R7, R6.reuse ;  /* 0x0000000607007220 */ /* 0x080fe40000410000 */
[----:B------:R-:W-:Y:S02]  /*b4c0*/  FFMA.FTZ R19, R13, R6, -R3 ;  /* 0x000000060d137223 */ /* 0x000fe40000010803 */
[----:B------:R-:W-:Y:S02]  /*b4d0*/  IMAD.U32 R22, R25, 0x10000, RZ ;  /* 0x0001000019167824 */ /* 0x000fe400078e00ff */
[----:B------:R-:W-:-:S02]  /*b4e0*/  IMAD.U32 R11, R27, 0x10000, RZ ;  /* 0x000100001b0b7824 */ /* 0x000fc400078e00ff */
[C---:B------:R-:W-:Y:S02]  /*b4f0*/  FMUL.FTZ R6, R9.reuse, R10 ;  /* 0x0000000a09067220 */ /* 0x040fe40000410000 */
[----:B------:R-:W-:Y:S02]  /*b500*/  FMUL.FTZ R7, R9, R8 ;  /* 0x0000000809077220 */ /* 0x000fe40000410000 */
[----:B------:R-:W-:Y:S01]  /*b510*/  FFMA.FTZ R17, R13, R16, R0 ;  /* 0x000000100d117223 */ /* 0x000fe20000010000 */
[----:B------:R-:W-:Y:S01]  /*b520*/  LOP3.LUT R16, R24, 0xffff0000, RZ, 0xc0, !PT ;  /* 0xffff000018107812 */ /* 0x000fe200078ec0ff */
[C---:B------:R-:W-:Y:S02]  /*b530*/  FMUL.FTZ R3, R12.reuse, R22 ;  /* 0x000000160c037220 */ /* 0x040fe40000410000 */
[----:B------:R-:W-:Y:S01]  /*b540*/  FFMA.FTZ R9, R21, R8, R6 ;  /* 0x0000000815097223 */ /* 0x000fe20000010006 */
[----:B------:R-:W-:Y:S01]  /*b550*/  LOP3.LUT R8, R27, 0xffff0000, RZ, 0xc0, !PT ;  /* 0xffff00001b087812 */ /* 0x000fe200078ec0ff */
[-C--:B------:R-:W-:Y:S01]  /*b560*/  FMUL.FTZ R0, R12, R11.reuse ;  /* 0x0000000b0c007220 */ /* 0x080fe20000410000 */
[----:B------:R-:W-:Y:S01]  /*b570*/  LOP3.LUT R12, R26, 0xffff0000, RZ, 0xc0, !PT ;  /* 0xffff00001a0c7812 */ /* 0x000fe200078ec0ff */
[----:B------:R-:W-:Y:S01]  /*b580*/  FFMA.FTZ R13, R21, R10, -R7 ;  /* 0x0000000a150d7223 */ /* 0x000fe20000010807 */
[----:B------:R-:W-:Y:S01]  /*b590*/  F2FP.BF16.PACK_AB R9, R9, R20 ;  /* 0x000000140909723e */ /* 0x000fe200000010ff */
[----:B------:R-:W-:-:S02]  /*b5a0*/  FFMA.FTZ R11, R23, R11, -R3 ;  /* 0x0000000b170b7223 */ /* 0x000fc40000010803 */
[----:B------:R-:W-:Y:S01]  /*b5b0*/  FFMA.FTZ R10, R23, R22, R0 ;  /* 0x00000016170a7223 */ /* 0x000fe20000010000 */
[----:B------:R-:W-:Y:S01]  /*b5c0*/  F2FP.BF16.PACK_AB R13, R13, R30 ;  /* 0x0000001e0d0d723e */ /* 0x000fe200000010ff */
[C---:B------:R-:W-:Y:S02]  /*b5d0*/  FMUL.FTZ R7, R15.reuse, R18 ;  /* 0x000000120f077220 */ /* 0x040fe40000410000 */
[C---:B------:R-:W-:Y:S02]  /*b5e0*/  FMUL.FTZ R3, R14.reuse, R16 ;  /* 0x000000100e037220 */ /* 0x040fe40000410000 */
[----:B------:R-:W-:Y:S02]  /*b5f0*/  FMUL.FTZ R6, R15, R8 ;  /* 0x000000080f067220 */ /* 0x000fe40000410000 */
[----:B------:R-:W-:Y:S02]  /*b600*/  FMUL.FTZ R0, R14, R12 ;  /* 0x0000000c0e007220 */ /* 0x000fe40000410000 */
        /* <DEDUP_REMOVED lines=12> */
.L_x_395:
[----:B------:R-:W-:Y:S05]  /*b6d0*/  BSYNC B0 ;  /* 0x0000000000007941 */ /* 0x000fea0003800000 */
.L_x_394:
        /* <DEDUP_REMOVED lines=117> */
.L_x_397:
[----:B------:R-:W-:Y:S05]  /*be30*/  BSYNC B0 ;  /* 0x0000000000007941 */ /* 0x000fea0003800000 */
.L_x_396:
[----:B------:R-:W-:-:S04]  /*be40*/  IADD3 R3, R68, 0x60, RZ ;  /* 0x0000006044037810 */ /* 0x000fc80007ffe0ff */
        /* <DEDUP_REMOVED lines=33> */
[----:B------:R-:W-:Y:S02]  /*c060*/  PRMT R22, R75, 0x5410, R3 ;  /* 0x000054104b167816 */ /* 0x000fe40000000003 */
[----:B------:R-:W-:Y:S01]  /*c070*/  SHF.R.U64 R6, R66, 0x10, R67 ;  /* 0x0000001042067819 */ /* 0x000fe20000001243 */
[----:B------:R-:W-:Y:S01]  /*c080*/  IMAD.U32 R30, R0, 0x10000, RZ ;  /* 0x00010000001e7824 */ /* 0x000fe200078e00ff */
[----:B------:R-:W-:-:S02]  /*c090*/  PRMT R19, R74, 0x5410, R17 ;  /* 0x000054104a137816 */ /* 0x000fc40000000011 */
[C---:B------:R-:W-:Y:S02]  /*c0a0*/  PRMT R24, R76.reuse, 0x5410, R21 ;  /* 0x000054104c187816 */ /* 0x040fe40000000015 */
[----:B------:R-:W-:Y:S02]  /*c0b0*/  PRMT R25, R76, 0x5432, R18 ;  /* 0x000054324c197816 */ /* 0x000fe40000000012 */
[----:B------:R-:W-:Y:S02]  /*c0c0*/  PRMT R27, R77, 0x5432, R6 ;  /* 0x000054324d1b7816 */ /* 0x000fe40000000006 */
[----:B------:R-:W-:Y:S02]  /*c0d0*/  LOP3.LUT R35, R0, 0xffff0000, RZ, 0xc0, !PT ;  /* 0xffff000000237812 */ /* 0x000fe400078ec0ff */
[----:B------:R-:W-:-:S04]  /*c0e0*/  SHF.R.U32.HI R7, RZ, 0x10, R67 ;  /* 0x00000010ff077819 */ /* 0x000fc80000011643 */
[----:B------:R-:W-:Y:S01]  /*c0f0*/  PRMT R26, R77, 0x5410, R7 ;  /* 0x000054104d1a7816 */ /* 0x000fe20000000007 */
        /* <DEDUP_REMOVED lines=11> */
[----:B------:R-:W-:Y:S01]  /*c1b0*/  LOP3.LUT R15, R10, 0xffff0000, RZ, 0xc0, !PT ;  /* 0xffff00000a0f7812 */ /* 0x000fe200078ec0ff */
[----:B------:R-:W-:Y:S01]  /*c1c0*/  IMAD.U32 R7, R11, 0x10000, RZ ;  /* 0x000100000b077824 */ /* 0x000fe200078e00ff */
[----:B------:R-:W-:Y:S01]  /*c1d0*/  LOP3.LUT R6, R8, 0xffff0000, RZ, 0xc0, !PT ;  /* 0xffff000008067812 */ /* 0x000fe200078ec0ff */
[C---:B------:R-:W-:Y:S01]  /*c1e0*/  FMUL.FTZ R10, R3.reuse, R30 ;  /* 0x0000001e030a7220 */ /* 0x040fe20000410000 */
[----:B------:R-:W-:Y:S01]  /*c1f0*/  LOP3.LUT R20, R20, 0xffff0000, RZ, 0xc0, !PT ;  /* 0xffff000014147812 */ /* 0x000fe200078ec0ff */
[-C--:B------:R-:W-:Y:S01]  /*c200*/  FMUL.FTZ R3, R3, R14.reuse ;  /* 0x0000000e03037220 */ /* 0x080fe20000410000 */
[----:B------:R-:W-:Y:S01]  /*c210*/  LOP3.LUT R11, R11, 0xffff0000, RZ, 0xc0, !PT ;  /* 0xffff00000b0b7812 */ /* 0x000fe200078ec0ff */
[----:B------:R-:W-:Y:S01]  /*c220*/  FFMA.FTZ R36, R16, R14, -R10 ;  /* 0x0000000e10247223 */ /* 0x000fe2000001080a */
[----:B------:R-:W-:Y:S01]  /*c230*/  SHF.L.U32 R10, R22, 0x10, RZ ;  /* 0x00000010160a7819 */ /* 0x000fe200000006ff */
[----:B------:R-:W-:Y:S01]  /*c240*/  FMUL.FTZ R0, R6, R35 ;  /* 0x0000002306007220 */ /* 0x000fe20000410000 */
[----:B------:R-:W-:Y:S01]  /*c250*/  LOP3.LUT R22, R22, 0xffff0000, RZ, 0xc0, !PT ;  /* 0xffff000016167812 */ /* 0x000fe200078ec0ff */
[C---:B------:R-:W-:Y:S01]  /*c260*/  IMAD.U32 R8, R9.reuse, 0x10000, RZ ;  /* 0x0001000009087824 */ /* 0x040fe200078e00ff */
[----:B------:R-:W-:Y:S01]  /*c270*/  LOP3.LUT R9, R9, 0xffff0000, RZ, 0xc0, !PT ;  /* 0xffff000009097812 */ /* 0x000fe200078ec0ff */
[C---:B------:R-:W-:Y:S01]  /*c280*/  IMAD.U32 R14, R19.reuse, 0x10000, RZ ;  /* 0x00010000130e7824 */ /* 0x040fe200078e00ff */
[----:B------:R-:W-:Y:S01]  /*c290*/  LOP3.LUT R19, R19, 0xffff0000, RZ, 0xc0, !PT ;  /* 0xffff000013137812 */ /* 0x000fe200078ec0ff */
[----:B------:R-:W-:-:S02]  /*c2a0*/  FMUL.FTZ R6, R6, R20 ;  /* 0x0000001406067220 */ /* 0x000fc40000410000 */
[----:B------:R-:W-:Y:S02]  /*c2b0*/  FFMA.FTZ R33, R16, R30, R3 ;  /* 0x0000001e10217223 */ /* 0x000fe40000010003 */
[----:B------:R-:W-:Y:S02]  /*c2c0*/  FFMA.FTZ R31, R18, R20, -R0 ;  /* 0x00000014121f7223 */ /* 0x000fe40000010800 */
[C---:B------:R-:W-:Y:S02]  /*c2d0*/  FMUL.FTZ R3, R8.reuse, R14 ;  /* 0x0000000e08037220 */ /* 0x040fe40000410000 */
[----:B------:R-:W-:Y:S01]  /*c2e0*/  FMUL.FTZ R0, R8, R10 ;  /* 0x0000000a08007220 */ /* 0x000fe20000410000 */
[----:B------:R-:W-:Y:S01]  /*c2f0*/  LOP3.LUT R8, R27, 0xffff0000, RZ, 0xc0, !PT ;  /* 0xffff00001b087812 */ /* 0x000fe200078ec0ff */
[----:B------:R-:W-:Y:S02]  /*c300*/  FFMA.FTZ R30, R18, R35, R6 ;  /* 0x00000023121e7223 */ /* 0x000fe40000010006 */
[C---:B------:R-:W-:Y:S01]  /*c310*/  IMAD.U32 R16, R24.reuse, 0x10000, RZ ;  /* 0x0001000018107824 */ /* 0x040fe200078e00ff */
[----:B------:R-:W-:Y:S01]  /*c320*/  LOP3.LUT R24, R24, 0xffff0000, RZ, 0xc0, !PT ;  /* 0xffff000018187812 */ /* 0x000fe200078ec0ff */
[----:B------:R-:W-:-:S02]  /*c330*/  IMAD.U32 R6, R26, 0x10000, RZ ;  /* 0x000100001a067824 */ /* 0x000fc400078e00ff */
[C---:B------:R-:W-:Y:S02]  /*c340*/  FFMA.FTZ R20, R17.reuse, R10, -R3 ;  /* 0x0000000a11147223 */ /* 0x040fe40000010803 */
[----:B------:R-:W-:Y:S02]  /*c350*/  FFMA.FTZ R18, R17, R14, R0 ;  /* 0x0000000e11127223 */ /* 0x000fe40000010000 */
[C---:B------:R-:W-:Y:S02]  /*c360*/  FMUL.FTZ R3, R7.reuse, R16 ;  /* 0x0000001007037220 */ /* 0x040fe40000410000 */
[----:B------:R-:W-:Y:S02]  /*c370*/  FMUL.FTZ R0, R7, R6 ;  /* 0x0000000607007220 */ /* 0x000fe40000410000 */
[C---:B------:R-:W-:Y:S01]  /*c380*/  IMAD.U32 R10, R25.reuse, 0x10000, RZ ;  /* 0x00010000190a7824 */ /* 0x040fe200078e00ff */
[----:B------:R-:W-:Y:S01]  /*c390*/  LOP3.LUT R25, R25, 0xffff0000, RZ, 0xc0, !PT ;  /* 0xffff000019197812 */ /* 0x000fe200078ec0ff */
[----:B------:R-:W-:-:S02]  /*c3a0*/  IMAD.U32 R14, R27, 0x10000, RZ ;  /* 0x000100001b0e7824 */ /* 0x000fc400078e00ff */
[C---:B------:R-:W-:Y:S02]  /*c3b0*/  FFMA.FTZ R17, R13.reuse, R6, -R3 ;  /* 0x000000060d117223 */ /* 0x040fe40000010803 */
[----:B------:R-:W-:Y:S02]  /*c3c0*/  FFMA.FTZ R16, R13, R16, R0 ;  /* 0x000000100d107223 */ /* 0x000fe40000010000 */
[C---:B------:R-:W-:Y:S02]  /*c3d0*/  FMUL.FTZ R7, R9.reuse, R19 ;  /* 0x0000001309077220 */ /* 0x040fe40000410000 */
[C---:B------:R-:W-:Y:S02]  /*c3e0*/  FMUL.FTZ R3, R12.reuse, R10 ;  /* 0x0000000a0c037220 */ /* 0x040fe40000410000 */
[----:B------:R-:W-:Y:S01]  /*c3f0*/  FMUL.FTZ R0, R12, R14 ;  /* 0x0000000e0c007220 */ /* 0x000fe20000410000 */
[----:B------:R-:W-:Y:S01]  /*c400*/  LOP3.LUT R12, R26, 0xffff0000, RZ, 0xc0, !PT ;  /* 0xffff00001a0c7812 */ /* 0x000fe200078ec0ff */
[----:B------:R-:W-:-:S02]  /*c410*/  FMUL.FTZ R6, R9, R22 ;  /* 0x0000001609067220 */ /* 0x000fc40000410000 */
[----:B------:R-:W-:Y:S02]  /*c420*/  FFMA.FTZ R13, R21, R22, -R7 ;  /* 0x00000016150d7223 */ /* 0x000fe40000010807 */
[----:B------:R-:W-:Y:S02]  /*c430*/  FFMA.FTZ R14, R23, R14, -R3 ;  /* 0x0000000e170e7223 */ /* 0x000fe40000010803 */
[----:B------:R-:W-:Y:S01]  /*c440*/  FFMA.FTZ R9, R21, R19, R6 ;  /* 0x0000001315097223 */ /* 0x000fe20000010006 */
[----:B------:R-:W-:Y:S01]  /*c450*/  F2FP.BF16.PACK_AB R13, R13, R20 ;  /* 0x000000140d0d723e */ /* 0x000fe200000010ff */
[----:B------:R-:W-:Y:S02]  /*c460*/  FFMA.FTZ R10, R23, R10, R0 ;  /* 0x0000000a170a7223 */ /* 0x000fe40000010000 */
[----:B------:R-:W-:Y:S01]  /*c470*/  FMUL.FTZ R7, R15, R25 ;  /* 0x000000190f077220 */ /* 0x000fe20000410000 */
[----:B------:R-:W-:Y:S01]  /*c480*/  F2FP.BF16.PACK_AB R9, R9, R18 ;  /* 0x000000120909723e */ /* 0x000fe200000010ff */
[----:B------:R-:W-:-:S02]  /*c490*/  FMUL.FTZ R3, R11, R24 ;  /* 0x000000180b037220 */ /* 0x000fc40000410000 */
[----:B------:R-:W-:Y:S02]  /*c4a0*/  FMUL.FTZ R6, R15, R8 ;  /* 0x000000080f067220 */ /* 0x000fe40000410000 */
[----:B------:R-:W-:Y:S02]  /*c4b0*/  FMUL.FTZ R0, R11, R12 ;  /* 0x0000000c0b007220 */ /* 0x000fe40000410000 */
[----:B------:R-:W-:Y:S01]  /*c4c0*/  FFMA.FTZ R7, R29, R8, -R7 ;  /* 0x000000081d077223 */ /* 0x000fe20000010807 */
[----:B------:R-:W-:Y:S01]  /*c4d0*/  F2FP.BF16.PACK_AB R8, R30, R33 ;  /* 0x000000211e08723e */ /* 0x000fe200000010ff */
[C---:B------:R-:W-:Y:S01]  /*c4e0*/  FFMA.FTZ R3, R28.reuse, R12, -R3 ;  /* 0x0000000c1c037223 */ /* 0x040fe20000010803 */
        /* <DEDUP_REMOVED lines=9> */
.L_x_385:
[----:B------:R-:W-:Y:S05]  /*c580*/  BSYNC B2 ;  /* 0x0000000000027941 */ /* 0x000fea0003800000 */
.L_x_363:
[----:B------:R-:W-:Y:S01]  /*c590*/  IMAD R0, R80, c[0x0][0x208], RZ ;  /* 0x0000820050007a24 */ /* 0x000fe200078e02ff */
[----:B------:R-:W-:Y:S01]  /*c5a0*/  LEA.HI R87, R168, R167, RZ, 0x5 ;  /* 0x000000a7a8577211 */ /* 0x000fe200078f28ff */
[----:B------:R-:W-:Y:S01]  /*c5b0*/  IMAD.WIDE.U32 R6, R220, c[0x0][0x208], RZ ;  /* 0x00008200dc067a25 */ /* 0x000fe200078e00ff */
[----:B------:R-:W-:Y:S01]  /*c5c0*/  BAR.SYNC.DEFER_BLOCKING 0x0 ;  /* 0x0000000000007b1d */ /* 0x000fe20000010000 */
[----:B------:R-:W-:-:S02]  /*c5d0*/  ISETP.GE.AND P1, PT, R224, c[0x0][0x1d4], PT ;  /* 0x00007500e0007a0c */ /* 0x000fc40003f26270 */
[----:B------:R-:W-:Y:S01]  /*c5e0*/  IMAD R0, R220, c[0x0][0x20c], R0 ;  /* 0x00008300dc007a24 */ /* 0x000fe200078e0200 */
[----:B------:R-:W-:Y:S01]  /*c5f0*/  SHF.R.S32.HI R86, RZ, 0x5, R87 ;  /* 0x00000005ff567819 */ /* 0x000fe20000011457 */
[----:B------:R-:W-:Y:S01]  /*c600*/  IMAD R3, R79, c[0x0][0x218], RZ ;  /* 0x000086004f037a24 */ /* 0x000fe200078e02ff */
[----:B------:R-:W-:Y:S01]  /*c610*/  SHF.R.S32.HI R189, RZ, 0x1f, R224 ;  /* 0x0000001fffbd7819 */ /* 0x000fe200000114e0 */
[----:B------:R-:W-:Y:S02]  /*c620*/  IMAD.IADD R7, R7, 0x1, R0 ;  /* 0x0000000107077824 */ /* 0x000fe400078e0200 */
[C---:B------:R-:W-:Y:S02]  /*c630*/  IMAD R3, R217.reuse, c[0x0][0x21c], R3 ;  /* 0x00008700d9037a24 */ /* 0x040fe400078e0203 */
[----:B------:R-:W-:-:S04]  /*c640*/  IMAD.WIDE.U32 R6, R217, c[0x0][0x218], R6 ;  /* 0x00008600d9067a25 */ /* 0x000fc800078e0006 */
[----:B------:R-:W-:Y:S01]  /*c650*/  IMAD.SHL.U32 R0, R48, 0x40, RZ ;  /* 0x0000004030007824 */ /* 0x000fe200078e00ff */
[----:B------:R-:W-:Y:S01]  /*c660*/  IADD3 R6, P0, R82, R6, RZ ;  /* 0x0000000652067210 */ /* 0x000fe20007f1e0ff */
[----:B-1----:R-:W-:Y:S02]  /*c670*/  IMAD.SHL.U32 R8, R68, 0x8, RZ ;  /* 0x0000000844087824 */ /* 0x002fe400078e00ff */
[----:B------:R-:W-:Y:S01]  /*c680*/  IMAD R176, R86, 0x400, R4 ;  /* 0x0000040056b07824 */ /* 0x000fe200078e0204 */
[----:B------:R-:W-:Y:S01]  /*c690*/  IADD3.X R7, R81, R7, R3, P0, !PT ;  /* 0x0000000751077210 */ /* 0x000fe200007fe403 */
[----:B------:R-:W-:Y:S01]  /*c6a0*/  IMAD.WIDE R14, R224, 0x2, RZ ;  /* 0x00000002e00e7825 */ /* 0x000fe200078e02ff */
[----:B------:R-:W-:Y:S02]  /*c6b0*/  LEA R3, P0, R6, c[0x0][0x1f8], 0x1 ;  /* 0x00007e0006037a11 */ /* 0x000fe400078008ff */
[----:B------:R-:W-:Y:S01]  /*c6c0*/  LOP3.LUT R0, R0, 0x1c0, RZ, 0xc0, !PT ;  /* 0x000001c000007812 */ /* 0x000fe200078ec0ff */
[----:B------:R-:W-:Y:S01]  /*c6d0*/  IMAD.SHL.U32 R219, R219, 0x2, RZ ;  /* 0x00000002dbdb7824 */ /* 0x000fe200078e00ff */
[----:B------:R-:W-:Y:S01]  /*c6e0*/  LEA.HI.X R6, R6, c[0x0][0x1fc], R7, 0x1, P0 ;  /* 0x00007f0006067a11 */ /* 0x000fe200000f0c07 */
[----:B------:R-:W1:Y:S01]  /*c6f0*/  SHFL.IDX PT, R12, R3, RZ, 0x181f ;  /* 0x00181fff030c7589 */ /* 0x000e6200000e0000 */
[----:B------:R-:W-:-:S02]  /*c700*/  LOP3.LUT R8, R0, 0x8, R8, 0xf8, !PT ;  /* 0x0000000800087812 */ /* 0x000fc400078ef808 */
[----:B------:R-:W-:Y:S01]  /*c710*/  SHF.R.U32.HI R0, RZ, 0x3, R0 ;  /* 0x00000003ff007819 */ /* 0x000fe20000011600 */
[----:B------:R-:W2:Y:S01]  /*c720*/  SHFL.IDX PT, R11, R6, RZ, 0x181f ;  /* 0x00181fff060b7589 */ /* 0x000ea200000e0000 */
[C---:B------:R-:W-:Y:S01]  /*c730*/  LEA R184, R176.reuse, 0x100, 0x1 ;  /* 0x00000100b0b87811 */ /* 0x040fe200078e08ff */
[----:B------:R-:W-:Y:S01]  /*c740*/  IMAD.SHL.U32 R176, R176, 0x2, RZ ;  /* 0x00000002b0b07824 */ /* 0x000fe200078e00ff */
[----:B------:R-:W-:Y:S01]  /*c750*/  LOP3.LUT R0, R8, R0, RZ, 0x3c, !PT ;  /* 0x0000000008007212 */ /* 0x000fe200078e3cff */
[----:B------:R-:W3:Y:S01]  /*c760*/  SHFL.IDX PT, R10, R3, 0x1, 0x181f ;  /* 0x00381f00030a7f89 */ /* 0x000ee200000e0000 */
[----:B------:R-:W-:Y:S01]  /*c770*/  LOP3.LUT P0, RZ, R48, 0x2, RZ, 0xc0, !PT ;  /* 0x0000000230ff7812 */ /* 0x000fe2000780c0ff */
[----:B------:R-:W-:Y:S01]  /*c780*/  IMAD R180, R5, 0x2, R184 ;  /* 0x0000000205b47824 */ /* 0x000fe200078e02b8 */
[----:B------:R-:W-:Y:S01]  /*c790*/  IADD3 R231, R219, 0x100, RZ ;  /* 0x00000100dbe77810 */ /* 0x000fe20007ffe0ff */
[----:B------:R-:W-:Y:S01]  /*c7a0*/  IMAD R0, R78, 0x200, R0 ;  /* 0x000002004e007824 */ /* 0x000fe200078e0200 */
[----:B------:R-:W4:Y:S01]  /*c7b0*/  SHFL.IDX PT, R9, R6, 0x1, 0x181f ;  /* 0x00381f0006097f89 */ /* 0x000f2200000e0000 */
[----:B------:R-:W-:-:S02]  /*c7c0*/  IMAD R184, R2, 0x2, R184 ;  /* 0x0000000202b87824 */ /* 0x000fc400078e02b8 */
[----:B------:R-:W-:Y:S01]  /*c7d0*/  IMAD.SHL.U32 R196, R0, 0x2, RZ ;  /* 0x0000000200c47824 */ /* 0x000fe200078e00ff */
[----:B------:R1:W2:Y:S01]  /*c7e0*/  SHFL.IDX PT, R8, R3, 0x2, 0x181f ;  /* 0x00581f0003087f89 */ /* 0x0002a200000e0000 */
[----:B------:R-:W-:-:S03]  /*c7f0*/  IMAD R192, R2, 0x2, R180 ;  /* 0x0000000202c07824 */ /* 0x000fc600078e02b4 */
[----:B------:R2:W2:Y:S01]  /*c800*/  SHFL.IDX PT, R0, R6, 0x2, 0x181f ;  /* 0x00581f0006007f89 */ /* 0x0004a200000e0000 */
[----:B------:R-:W-:-:S03]  /*c810*/  IADD3 R203, R196, 0x8120, RZ ;  /* 0x00008120c4cb7810 */ /* 0x000fc60007ffe0ff */
[----:B------:R-:W-:Y:S04]  /*c820*/  LDSM.16.M88.4 R124, [R176+0x100] ;  /* 0x00010000b07c783b */ /* 0x000fe80000000200 */
[----:B------:R-:W-:Y:S04]  /*c830*/  LDSM.16.M88.4 R128, [R180] ;  /* 0x00000000b480783b */ /* 0x000fe80000000200 */
[----:B------:R-:W-:Y:S04]  /*c840*/  LDSM.16.M88.4 R152, [R184] ;  /* 0x00000000b898783b */ /* 0x000fe80000000200 */
[----:B------:R-:W-:Y:S01]  /*c850*/  LDSM.16.M88.4 R172, [R192] ;  /* 0x00000000c0ac783b */ /* 0x000fe20000000200 */
[----:B-1----:R-:W-:-:S03]  /*c860*/  IADD3 R3, R196, 0x8100, RZ ;  /* 0x00008100c4037810 */ /* 0x002fc60007ffe0ff */
[----:B------:R-:W-:Y:S01]  /*c870*/  LDSM.16.M88.4 R176, [R176+0x4100] ;  /* 0x00410000b0b0783b */ /* 0x000fe20000000200 */
[----:B------:R-:W-:-:S03]  /*c880*/  @P0 IADD3 R203, R3, -0x20, RZ ;  /* 0xffffffe003cb0810 */ /* 0x000fc60007ffe0ff */
[----:B------:R-:W-:Y:S01]  /*c890*/  LDSM.16.M88.4 R180, [R180+0x4000] ;  /* 0x00400000b4b4783b */ /* 0x000fe20000000200 */
[----:B--2---:R-:W-:Y:S02]  /*c8a0*/  SHF.R.S32.HI R6, RZ, 0x1f, R188 ;  /* 0x0000001fff067819 */ /* 0x004fe400000114bc */
[----:B------:R-:W-:Y:S01]  /*c8b0*/  IADD3 R18, P0, R12, R14, RZ ;  /* 0x0000000e0c127210 */ /* 0x000fe20007f1e0ff */
[----:B------:R-:W-:Y:S01]  /*c8c0*/  LDSM.16.M88.4 R184, [R184+0x4000] ;  /* 0x00400000b8b8783b */ /* 0x000fe20000000200 */
[----:B------:R-:W-:Y:S02]  /*c8d0*/  LEA.HI R3, R6, R188, RZ, 0x3 ;  /* 0x000000bc06037211 */ /* 0x000fe400078f18ff */
[----:B------:R-:W-:Y:S01]  /*c8e0*/  IADD3 R214, R203, 0x800, RZ ;  /* 0x00000800cbd67810 */ /* 0x000fe20007ffe0ff */
[----:B------:R-:W-:Y:S01]  /*c8f0*/  LDSM.16.M88.4 R192, [R192+0x4000] ;  /* 0x00400000c0c0783b */ /* 0x000fe20000000200 */
[----:B----4-:R-:W-:Y:S01]  /*c900*/  IMAD.X R19, R11, 0x1, R15, P0 ;  /* 0x000000010b137824 */ /* 0x010fe200000e060f */
[----:B---3--:R-:W-:-:S02]  /*c910*/  IADD3 R16, P0, R14, R10, RZ ;  /* 0x0000000a0e107210 */ /* 0x008fc40007f1e0ff */
[----:B------:R-:W-:Y:S01]  /*c920*/  BAR.SYNC.DEFER_BLOCKING 0x0 ;  /* 0x0000000000007b1d */ /* 0x000fe20000010000 */
[----:B------:R-:W-:Y:S02]  /*c930*/  LOP3.LUT R230, R3, 0xfffffff8, RZ, 0xc0, !PT ;  /* 0xfffffff803e67812 */ /* 0x000fe400078ec0ff */
[----:B------:R-:W-:Y:S01]  /*c940*/  IMAD.X R17, R15, 0x1, R9, P0 ;  /* 0x000000010f117824 */ /* 0x000fe200000e0609 */
[----:B------:R-:W-:Y:S02]  /*c950*/  IADD3 R14, P0, R14, R8, RZ ;  /* 0x000000080e0e7210 */ /* 0x000fe40007f1e0ff */
[----:B------:R-:W-:Y:S01]  /*c960*/  IMAD.WIDE R6, R230, 0x2, RZ ;  /* 0x00000002e6067825 */ /* 0x000fe200078e02ff */
[----:B------:R-:W-:Y:S02]  /*c970*/  IADD3 R3, R219, 0x1100, RZ ;  /* 0x00001100db037810 */ /* 0x000fe40007ffe0ff */
[----:B------:R-:W-:Y:S01]  /*c980*/  SHF.R.S32.HI R251, RZ, 0x1f, R230 ;  /* 0x0000001ffffb7819 */ /* 0x000fe200000114e6 */
[----:B------:R-:W-:Y:S01]  /*c990*/  IMAD.X R15, R15, 0x1, R0, P0 ;  /* 0x000000010f0f7824 */ /* 0x000fe200000e0600 */
[----:B------:R-:W-:-:S02]  /*c9a0*/  IADD3 R12, P0, R12, R6, RZ ;  /* 0x000000060c0c7210 */ /* 0x000fc40007f1e0ff */
[C---:B------:R-:W-:Y:S02]  /*c9b0*/  IADD3 R213, R203.reuse, 0x1000, RZ ;  /* 0x00001000cbd57810 */ /* 0x040fe40007ffe0ff */
[----:B------:R-:W-:Y:S01]  /*c9c0*/  IADD3 R212, R203, 0x1800, RZ ;  /* 0x00001800cbd47810 */ /* 0x000fe20007ffe0ff */
[----:B------:R-:W-:Y:S01]  /*c9d0*/  IMAD.X R13, R11, 0x1, R7, P0 ;  /* 0x000000010b0d7824 */ /* 0x000fe200000e0607 */
[C---:B------:R-:W-:Y:S02]  /*c9e0*/  IADD3 R10, P0, R6.reuse, R10, RZ ;  /* 0x0000000a060a7210 */ /* 0x040fe40007f1e0ff */
[C---:B------:R-:W-:Y:S02]  /*c9f0*/  IADD3 R211, R203.reuse, 0x2000, RZ ;  /* 0x00002000cbd37810 */ /* 0x040fe40007ffe0ff */
[----:B------:R-:W-:Y:S01]  /*ca00*/  IADD3 R210, R203, 0x2800, RZ ;  /* 0x00002800cbd27810 */ /* 0x000fe20007ffe0ff */
[----:B------:R-:W-:Y:S01]  /*ca10*/  IMAD.X R11, R7, 0x1, R9, P0 ;  /* 0x00000001070b7824 */ /* 0x000fe200000e0609 */
[----:B------:R-:W-:Y:S01]  /*ca20*/  IADD3 R6, P0, R6, R8, RZ ;  /* 0x0000000806067210 */ /* 0x000fe20007f1e0ff */
[----:B------:R-:W-:-:S04]  /*ca30*/  DEPBAR.LE SB0, 0x0 ;  /* 0x000080000000791a */ /* 0x000fc80000000000 */
[----:B------:R-:W-:Y:S01]  /*ca40*/  BAR.SYNC.DEFER_BLOCKING 0x0 ;  /* 0x0000000000007b1d */ /* 0x000fe20000010000 */
[----:B------:R-:W-:Y:S01]  /*ca50*/  IMAD.X R7, R7, 0x1, R0, P0 ;  /* 0x0000000107077824 */ /* 0x000fe200000e0600 */
[----:B------:R-:W-:Y:S01]  /*ca60*/  ISETP.LT.OR P0, PT, R85, 0x1, P1 ;  /* 0x000000015500780c */ /* 0x000fe20000f01670 */
[----:B------:R-:W-:Y:S01]  /*ca70*/  IMAD.MOV.U32 R0, RZ, RZ, 0x40 ;  /* 0x00000040ff007424 */ /* 0x000fe200078e00ff */
[C---:B------:R-:W-:Y:S02]  /*ca80*/  IADD3 R209, R203.reuse, 0x3000, RZ ;  /* 0x00003000cbd17810 */ /* 0x040fe40007ffe0ff */
[C---:B------:R-:W-:Y:S02]  /*ca90*/  IADD3 R208, R203.reuse, 0x3800, RZ ;  /* 0x00003800cbd07810 */ /* 0x040fe40007ffe0ff */
[C---:B------:R-:W-:Y:S02]  /*caa0*/  IADD3 R207, R203.reuse, 0x4000, RZ ;  /* 0x00004000cbcf7810 */ /* 0x040fe40007ffe0ff */
[----:B------:R-:W-:-:S02]  /*cab0*/  IADD3 R206, R203, 0x4800, RZ ;  /* 0x00004800cbce7810 */ /* 0x000fc40007ffe0ff */
[C---:B------:R-:W-:Y:S02]  /*cac0*/  IADD3 R205, R203.reuse, 0x5000, RZ ;  /* 0x00005000cbcd7810 */ /* 0x040fe40007ffe0ff */
[----:B------:R-:W-:Y:S01]  /*cad0*/  IADD3 R204, R203, 0x5800, RZ ;  /* 0x00005800cbcc7810 */ /* 0x000fe20007ffe0ff */
[----:B------:R-:W1:Y:S04]  /*cae0*/  LDSM.16.M88.4 R24, [R196+0x8100] ;  /* 0x00810000c418783b */ /* 0x000e680000000200 */
[----:B------:R-:W2:Y:S04]  /*caf0*/  LDSM.16.M88.4 R20, [R196+0x8900] ;  /* 0x00890000c414783b */ /* 0x000ea80000000200 */
[----:B------:R-:W3:Y:S04]  /*cb00*/  LDSM.16.M88.4 R36, [R196+0x9100] ;  /* 0x00910000c424783b */ /* 0x000ee80000000200 */
[----:B------:R-:W-:Y:S04]  /*cb10*/  LDSM.16.M88.4 R44, [R196+0x9900] ;  /* 0x00990000c42c783b */ /* 0x000fe80000000200 */
[----:B------:R-:W-:Y:S04]  /*cb20*/  LDSM.16.M88.4 R68, [R196+0xa100] ;  /* 0x00a10000c444783b */ /* 0x000fe80000000200 */
[----:B------:R-:W-:Y:S04]  /*cb30*/  LDSM.16.M88.4 R72, [R196+0xa900] ;  /* 0x00a90000c448783b */ /* 0x000fe80000000200 */
[----:B------:R-:W4:Y:S04]  /*cb40*/  LDSM.16.M88.4 R64, [R203] ;  /* 0x00000000cb40783b */ /* 0x000f280000000200 */
[----:B------:R-:W3:Y:S04]  /*cb50*/  LDSM.16.M88.4 R60, [R203+0x800] ;  /* 0x00080000cb3c783b */ /* 0x000ee80000000200 */
[----:B------:R-:W3:Y:S04]  /*cb60*/  LDSM.16.M88.4 R56, [R203+0x1000] ;  /* 0x00100000cb38783b */ /* 0x000ee80000000200 */
[----:B------:R-:W3:Y:S04]  /*cb70*/  LDSM.16.M88.4 R52, [R203+0x1800] ;  /* 0x00180000cb34783b */ /* 0x000ee80000000200 */
[----:B------:R-:W4:Y:S01]  /*cb80*/  LDSM.16.M88.4 R88, [R203+0x2000] ;  /* 0x00200000cb58783b */ /* 0x000f220000000200 */
[C---:B-1----:R-:W-:Y:S03]  /*cb90*/  HMMA.16816.F32.BF16 R40, R124.reuse, R24, RZ ;  /* 0x000000187c28723c */ /* 0x042fe600000418ff */
[----:B------:R-:W1:Y:S04]  /*cba0*/  LDSM.16.M88.4 R104, [R203+0x2800] ;  /* 0x00280000cb68783b */ /* 0x000e680000000200 */
[----:B------:R-:W-:Y:S01]  /*cbb0*/  @!PT LDS RZ, [RZ] ;  /* 0x00000000fffff984 */ /* 0x000fe20000000800 */
[----:B------:R-:W-:Y:S01]  /*cbc0*/  @!PT LDS RZ, [RZ] ;  /* 0x00000000fffff984 */ /* 0x000fe20000000800 */
[----:B------:R-:W-:Y:S01]  /*cbd0*/  @!PT LDS RZ, [RZ] ;  /* 0x00000000fffff984 */ /* 0x000fe20000000800 */
[----:B------:R1:W-:Y:S01]  /*cbe0*/  LDGSTS.E.BYPASS.LTC128B.128 [R219+0x100], [R18.64], !P0 ;  /* 0x0010000012db7fae */ /* 0x0003e2000c101d52 */
[----:B------:R-:W-:Y:S01]  /*cbf0*/  ISETP.GE.AND P0, PT, R188, c[0x0][0x1d4], PT ;  /* 0x00007500bc007a0c */ /* 0x000fe20003f06270 */
[----:B------:R-:W-:Y:S03]  /*cc00*/  HMMA.16816.F32.BF16 R32, R124, R26, RZ ;  /* 0x0000001a7c20723c */ /* 0x000fe600000418ff */
[----:B------:R-:W-:-:S05]  /*cc10*/  ISETP.LT.OR P2, PT, R85, 0x1, P0 ;  /* 0x000000015500780c */ /* 0x000fca0000741670 */
[C---:B--2---:R-:W-:Y:S08]  /*cc20*/  HMMA.16816.F32.BF16 R28, R124.reuse, R20, RZ ;  /* 0x000000147c1c723c */ /* 0x044ff000000418ff */
[----:B------:R2:W-:Y:S01]  /*cc30*/  LDGSTS.E.BYPASS.LTC128B.128 [R219+0x3100], [R12.64], !P2 ;  /* 0x031000000cdb7fae */ /* 0x0005e2000d101d52 */
[C---:B------:R-:W-:Y:S01]  /*cc40*/  ISETP.LT.OR P2, PT, R85.reuse, 0x21, P1 ;  /* 0x000000215500780c */ /* 0x040fe20000f41670 */
[----:B------:R-:W-:Y:S01]  /*cc50*/  HMMA.16816.F32.BF16 R24, R124, R22, RZ ;  /* 0x000000167c18723c */ /* 0x000fe200000418ff */
[----:B------:R-:W-:-:S07]  /*cc60*/  ISETP.LT.OR P1, PT, R85, 0x41, P1 ;  /* 0x000000415500780c */ /* 0x000fce0000f21670 */
[----:B---3--:R-:W-:Y:S04]  /*cc70*/  HMMA.16816.F32.BF16 R20, R124, R36, RZ ;  /* 0x000000247c14723c */ /* 0x008fe800000418ff */
[----:B------:R1:W-:Y:S01]  /*cc80*/  LDGSTS.E.BYPASS.LTC128B.128 [R219+0x1100], [R16.64], !P2 ;  /* 0x0110000010db7fae */ /* 0x0003e2000d101d52 */
[C---:B------:R-:W-:Y:S02]  /*cc90*/  ISETP.LT.OR P2, PT, R85.reuse, 0x21, P0 ;  /* 0x000000215500780c */ /* 0x040fe40000741670 */
[----:B------:R-:W-:Y:S01]  /*cca0*/  ISETP.LT.OR P0, PT, R85, 0x41, P0 ;  /* 0x000000415500780c */ /* 0x000fe20000701670 */
[C---:B----4-:R-:W-:Y:S08]  /*ccb0*/  HMMA.16816.F32.BF16 R80, R128.reuse, R66, R32 ;  /* 0x000000428050723c */ /* 0x050ff00000041820 */
[----:B------:R-:W-:Y:S02]  /*ccc0*/  HMMA.16816.F32.BF16 R100, R128, R60, R28 ;  /* 0x0000003c8064723c */ /* 0x000fe4000004181c */
[----:B------:R3:W-:Y:S01]  /*ccd0*/  LDGSTS.E.BYPASS.LTC128B.128 [R219+0x4100], [R10.64], !P2 ;  /* 0x041000000adb7fae */ /* 0x0007e2000d101d52 */
[----:B------:R-:W-:-:S03]  /*cce0*/  LOP3.LUT P2, RZ, R48, 0x4, RZ, 0xc0, !PT ;  /* 0x0000000430ff7812 */ /* 0x000fc6000784c0ff */
[----:B------:R2:W-:Y:S01]  /*ccf0*/  LDGSTS.E.BYPASS.LTC128B.128 [R219+0x2100], [R14.64], !P1 ;  /* 0x021000000edb7fae */ /* 0x0005e2000c901d52 */
[----:B------:R-:W-:Y:S01]  /*cd00*/  SEL R0, R0, 0xffffffc0, !P2 ;  /* 0xffffffc000007807 */ /* 0x000fe20005000000 */
[----:B------:R-:W-:Y:S02]  /*cd10*/  HMMA.16816.F32.BF16 R96, R128, R56, R20 ;  /* 0x000000388060723c */ /* 0x000fe40000041814 */
[----:B------:R4:W-:Y:S01]  /*cd20*/  LDGSTS.E.BYPASS.LTC128B.128 [R219+0x5100], [R6.64], !P0 ;  /* 0x0510000006db7fae */ /* 0x0009e2000c101d52 */
[----:B------:R-:W-:Y:S01]  /*cd30*/  ISETP.GT.AND P0, PT, R166, R252, PT ;  /* 0x000000fca600720c */ /* 0x000fe20003f04270 */
[----:B------:R-:W-:Y:S02]  /*cd40*/  IMAD.IADD R202, R196, 0x1, R0 ;  /* 0x00000001c4ca7824 */ /* 0x000fe400078e0200 */
[----:B------:R-:W-:Y:S01]  /*cd50*/  IMAD.IADD R199, R0, 0x1, R203 ;  /* 0x0000000100c77824 */ /* 0x000fe200078e02cb */
[----:B------:R-:W-:Y:S01]  /*cd60*/  LDSM.16.M88.4 R112, [R196+0xc100] ;  /* 0x00c10000c470783b */ /* 0x000fe20000000200 */
[----:B-1----:R-:W-:Y:S01]  /*cd70*/  HMMA.16816.F32.BF16 R16, R124, R38, RZ ;  /* 0x000000267c10723c */ /* 0x002fe200000418ff */
[----:B------:R-:W-:-:S02]  /*cd80*/  IADD3 R0, R219, 0x3100, RZ ;  /* 0x00003100db007810 */ /* 0x000fc40007ffe0ff */
[----:B------:R-:W1:Y:S01]  /*cd90*/  LDSM.16.M88.4 R48, [R202+0x8100] ;  /* 0x00810000ca30783b */ /* 0x000e620000000200 */
[----:B------:R-:W-:-:S03]  /*cda0*/  IADD3 R0, R219, 0x4100, RZ ;  /* 0x00004100db007810 */ /* 0x000fc60007ffe0ff */
[----:B------:R-:W-:Y:S01]  /*cdb0*/  LDSM.16.M88.4 R32, [R202+0x9100] ;  /* 0x00910000ca20783b */ /* 0x000fe20000000200 */
[C---:B------:R-:W-:Y:S03]  /*cdc0*/  HMMA.16816.F32.BF16 R36, R124.reuse, R74, RZ ;  /* 0x0000004a7c24723c */ /* 0x040fe600000418ff */
[----:B------:R-:W-:Y:S04]  /*cdd0*/  LDSM.16.M88.4 R28, [R202+0x9900] ;  /* 0x00990000ca1c783b */ /* 0x000fe80000000200 */
[----:B------:R-:W-:Y:S01]  /*cde0*/  LDSM.16.M88.4 R108, [R199+0x1000] ;  /* 0x00100000c76c783b */ /* 0x000fe20000000200 */
[C---:B---3--:R-:W-:Y:S03]  /*cdf0*/  HMMA.16816.F32.BF16 R8, R124.reuse, R46, RZ ;  /* 0x0000002e7c08723c */ /* 0x048fe600000418ff */
[----:B------:R-:W-:Y:S04]  /*ce00*/  LDSM.16.M88.4 R116, [R199+0x1800] ;  /* 0x00180000c774783b */ /* 0x000fe80000000200 */
[----:B-----5:R-:W-:Y:S01]  /*ce10*/  LDSM.16.M88.4 R136, [R199+0x2000] ;  /* 0x00200000c788783b */ /* 0x020fe20000000200 */
[----:B--2---:R-:W-:Y:S03]  /*ce20*/  HMMA.16816.F32.BF16 R12, R124, R44, RZ ;  /* 0x0000002c7c0c723c */ /* 0x004fe600000418ff */
[----:B------:R-:W-:Y:S04]  /*ce30*/  LDSM.16.M88.4 R120, [R196+0xc900] ;  /* 0x00c90000c478783b */ /* 0x000fe80000000200 */
[----:B------:R-:W-:Y:S01]  /*ce40*/  LDSM.16.M88.4 R132, [R203+0x3800] ;  /* 0x00380000cb84783b */ /* 0x000fe20000000200 */
[----:B------:R-:W-:Y:S03]  /*ce50*/  HMMA.16816.F32.BF16 R76, R128, R58, R16 ;  /* 0x0000003a804c723c */ /* 0x000fe60000041810 */
[----:B------:R-:W-:Y:S04]  /*ce60*/  LDSM.16.M88.4 R160, [R202+0xb100] ;  /* 0x00b10000caa0783b */ /* 0x000fe80000000200 */
[----:B------:R-:W-:Y:S01]  /*ce70*/  LDSM.16.M88.4 R140, [R202+0xc100] ;  /* 0x00c10000ca8c783b */ /* 0x000fe20000000200 */
[----:B------:R-:W-:Y:S03]  /*ce80*/  HMMA.16816.F32.BF16 R16, R124, R68, RZ ;  /* 0x000000447c10723c */ /* 0x000fe600000418ff */
[----:B------:R-:W-:Y:S04]  /*ce90*/  LDSM.16.M88.4 R148, [R202+0xd100] ;  /* 0x00d10000ca94783b */ /* 0x000fe80000000200 */
[----:B------:R-:W-:Y:S01]  /*cea0*/  LDSM.16.M88.4 R156, [R202+0xd900] ;  /* 0x00d90000ca9c783b */ /* 0x000fe20000000200 */
[C---:B------:R-:W-:Y:S03]  /*ceb0*/  HMMA.16816.F32.BF16 R44, R128.reuse, R64, R40 ;  /* 0x00000040802c723c */ /* 0x040fe60000041828 */
[----:B------:R-:W-:Y:S04]  /*cec0*/  LDSM.16.M88.4 R144, [R202+0xc900] ;  /* 0x00c90000ca90783b */ /* 0x000fe80000000200 */
[----:B------:R-:W0:Y:S01]  /*ced0*/  LDGDEPBAR ;  /* 0x00000000000079af */ /* 0x000e220000000000 */
[C---:B------:R-:W-:Y:S08]  /*cee0*/  HMMA.16816.F32.BF16 R64, R128.reuse, R52, R12 ;  /* 0x000000348040723c */ /* 0x040ff0000004180c */
[----:B------:R-:W-:Y:S01]  /*cef0*/  HMMA.16816.F32.BF16 R56, R128, R54, R8 ;  /* 0x000000368038723c */ /* 0x000fe20000041808 */
[----:B------:R-:W2:Y:S07]  /*cf00*/  LDSM.16.M88.4 R52, [R202+0x8900] ;  /* 0x00890000ca34783b */ /* 0x000eae0000000200 */
[C---:B------:R-:W-:Y:S08]  /*cf10*/  HMMA.16816.F32.BF16 R12, R124.reuse, R70, RZ ;  /* 0x000000467c0c723c */ /* 0x040ff000000418ff */
[----:B------:R-:W-:Y:S01]  /*cf20*/  HMMA.16816.F32.BF16 R8, R124, R72, RZ ;  /* 0x000000487c08723c */ /* 0x000fe200000418ff */
[----:B------:R-:W-:Y:S07]  /*cf30*/  LDSM.16.M88.4 R72, [R199] ;  /* 0x00000000c748783b */ /* 0x000fee0000000200 */
[C---:B------:R-:W-:Y:S01]  /*cf40*/  HMMA.16816.F32.BF16 R92, R128.reuse, R62, R24 ;  /* 0x0000003e805c723c */ /* 0x040fe20000041818 */
[----:B------:R-:W3:Y:S07]  /*cf50*/  LDSM.16.M88.4 R24, [R202+0xa100] ;  /* 0x00a10000ca18783b */ /* 0x000eee0000000200 */
[C---:B------:R-:W-:Y:S01]  /*cf60*/  HMMA.16816.F32.BF16 R40, R128.reuse, R88, R16 ;  /* 0x000000588028723c */ /* 0x040fe20000041810 */
[----:B------:R-:W2:Y:S07]  /*cf70*/  LDSM.16.M88.4 R16, [R202+0xa900] ;  /* 0x00a90000ca10783b */ /* 0x000eae0000000200 */
[C---:B------:R-:W-:Y:S08]  /*cf80*/  HMMA.16816.F32.BF16 R20, R128.reuse, R90, R12 ;  /* 0x0000005a8014723c */ /* 0x040ff0000004180c */
[C---:B------:R-:W-:Y:S08]  /*cf90*/  HMMA.16816.F32.BF16 R12, R128.reuse, R104, R8 ;  /* 0x00000068800c723c */ /* 0x040ff00000041808 */
[----:B------:R-:W-:Y:S01]  /*cfa0*/  HMMA.16816.F32.BF16 R8, R128, R106, R36 ;  /* 0x0000006a8008723c */ /* 0x000fe20000041824 */
[----:B------:R-:W3:Y:S04]  /*cfb0*/  LDSM.16.M88.4 R104, [R199+0x800] ;  /* 0x00080000c768783b */ /* 0x000ee80000000200 */
[----:B------:R-:W-:Y:S03]  /*cfc0*/  LDSM.16.M88.4 R36, [R196+0xb100] ;  /* 0x00b10000c424783b */ /* 0x000fe60000000200 */
[C---:B-1----:R-:W-:Y:S08]  /*cfd0*/  HMMA.16816.F32.BF16 R44, R152.reuse, R48, R44 ;  /* 0x00000030982c723c */ /* 0x042ff0000004182c */
[C---:B------:R-:W-:Y:S01]  /*cfe0*/  HMMA.16816.F32.BF16 R60, R152.reuse, R50, R80 ;  /* 0x00000032983c723c */ /* 0x040fe20000041850 */
[----:B------:R-:W1:Y:S07]  /*cff0*/  LDSM.16.M88.4 R48, [R199+0x2800] ;  /* 0x00280000c730783b */ /* 0x000e6e0000000200 */
[C---:B--2---:R-:W-:Y:S01]  /*d000*/  HMMA.16816.F32.BF16 R68, R152.reuse, R52, R100 ;  /* 0x000000349844723c */ /* 0x044fe20000041864 */
[----:B------:R-:W2:Y:S07]  /*d010*/  LDSM.16.M88.4 R100, [R196+0xb900] ;  /* 0x00b90000c464783b */ /* 0x000eae0000000200 */
[C---:B------:R-:W-:Y:S08]  /*d020*/  HMMA.16816.F32.BF16 R92, R152.reuse, R54, R92 ;  /* 0x00000036985c723c */ /* 0x040ff0000004185c */
[C---:B------:R-:W-:Y:S08]  /*d030*/  HMMA.16816.F32.BF16 R96, R152.reuse, R32, R96 ;  /* 0x000000209860723c */ /* 0x040ff00000041860 */
[C---:B------:R-:W-:Y:S08]  /*d040*/  HMMA.16816.F32.BF16 R88, R152.reuse, R34, R76 ;  /* 0x000000229858723c */ /* 0x040ff0000004184c */
[C---:B------:R-:W-:Y:S08]  /*d050*/  HMMA.16816.F32.BF16 R80, R152.reuse, R28, R64 ;  /* 0x0000001c9850723c */ /* 0x040ff00000041840 */
[C---:B------:R-:W-:Y:S08]  /*d060*/  HMMA.16816.F32.BF16 R76, R152.reuse, R30, R56 ;  /* 0x0000001e984c723c */ /* 0x040ff00000041838 */
[C---:B---3--:R-:W-:Y:S08]  /*d070*/  HMMA.16816.F32.BF16 R64, R152.reuse, R24, R40 ;  /* 0x000000189840723c */ /* 0x048ff00000041828 */
[C---:B------:R-:W-:Y:S08]  /*d080*/  HMMA.16816.F32.BF16 R52, R152.reuse, R16, R12 ;  /* 0x000000109834723c */ /* 0x040ff0000004180c */
[C---:B------:R-:W-:Y:S08]  /*d090*/  HMMA.16816.F32.BF16 R56, R152.reuse, R26, R20 ;  /* 0x0000001a9838723c */ /* 0x040ff00000041814 */
[----:B------:R-:W-:Y:S08]  /*d0a0*/  HMMA.16816.F32.BF16 R40, R152, R18, R8 ;  /* 0x000000129828723c */ /* 0x000ff00000041808 */
[C---:B------:R-:W-:Y:S08]  /*d0b0*/  HMMA.16816.F32.BF16 R32, R172.reuse, R72, R44 ;  /* 0x00000048ac20723c */ /* 0x040ff0000004182c */
[C---:B------:R-:W-:Y:S08]  /*d0c0*/  HMMA.16816.F32.BF16 R28, R172.reuse, R74, R60 ;  /* 0x0000004aac1c723c */ /* 0x040ff0000004183c */
[C---:B------:R-:W-:Y:S08]  /*d0d0*/  HMMA.16816.F32.BF16 R24, R172.reuse, R104, R68 ;  /* 0x00000068ac18723c */ /* 0x040ff00000041844 */
[C---:B------:R-:W-:Y:S01]  /*d0e0*/  HMMA.16816.F32.BF16 R20, R172.reuse, R106, R92 ;  /* 0x0000006aac14723c */ /* 0x040fe2000004185c */
[----:B------:R-:W3:Y:S07]  /*d0f0*/  LDSM.16.M88.4 R92, [R196+0xd100] ;  /* 0x00d10000c45c783b */ /* 0x000eee0000000200 */
[C---:B------:R-:W-:Y:S01]  /*d100*/  HMMA.16816.F32.BF16 R16, R172.reuse, R108, R96 ;  /* 0x0000006cac10723c */ /* 0x040fe20000041860 */
[----:B------:R-:W2:Y:S07]  /*d110*/  LDSM.16.M88.4 R96, [R196+0xd900] ;  /* 0x00d90000c460783b */ /* 0x000eae0000000200 */
[C---:B------:R-:W-:Y:S01]  /*d120*/  HMMA.16816.F32.BF16 R12, R172.reuse, R110, R88 ;  /* 0x0000006eac0c723c */ /* 0x040fe20000041858 */
[----:B------:R-:W2:Y:S07]  /*d130*/  LDSM.16.M88.4 R108, [R203+0x3000] ;  /* 0x00300000cb6c783b */ /* 0x000eae0000000200 */
[C---:B------:R-:W-:Y:S08]  /*d140*/  HMMA.16816.F32.BF16 R8, R172.reuse, R116, R80 ;  /* 0x00000074ac08723c */ /* 0x040ff00000041850 */
[C---:B------:R-:W-:Y:S01]  /*d150*/  HMMA.16816.F32.BF16 R88, R172.reuse, R118, R76 ;  /* 0x00000076ac58723c */ /* 0x040fe2000004184c */
[----:B------:R-:W2:Y:S07]  /*d160*/  LDSM.16.M88.4 R116, [R203+0x4000] ;  /* 0x00400000cb74783b */ /* 0x000eae0000000200 */
[C---:B------:R-:W-:Y:S08]  /*d170*/  HMMA.16816.F32.BF16 R80, R172.reuse, R136, R64 ;  /* 0x00000088ac50723c */ /* 0x040ff00000041840 */
[C---:B-1----:R-:W-:Y:S08]  /*d180*/  HMMA.16816.F32.BF16 R72, R172.reuse, R48, R52 ;  /* 0x00000030ac48723c */ /* 0x042ff00000041834 */
[C---:B------:R-:W-:Y:S08]  /*d190*/  HMMA.16816.F32.BF16 R76, R172.reuse, R138, R56 ;  /* 0x0000008aac4c723c */ /* 0x040ff00000041838 */
[----:B------:R-:W-:Y:S01]  /*d1a0*/  HMMA.16816.F32.BF16 R68, R172, R50, R40 ;  /* 0x00000032ac44723c */ /* 0x000fe20000041828 */
[----:B------:R-:W-:Y:S07]  /*d1b0*/  LDSM.16.M88.4 R40, [R203+0x4800] ;  /* 0x00480000cb28783b */ /* 0x000fee0000000200 */
[C---:B------:R-:W-:Y:S08]  /*d1c0*/  HMMA.16816.F32.BF16 R64, R176.reuse, R36, R32 ;  /* 0x00000024b040723c */ /* 0x040ff00000041820 */
[C---:B------:R-:W-:Y:S01]  /*d1d0*/  HMMA.16816.F32.BF16 R60, R176.reuse, R38, R28 ;  /* 0x00000026b03c723c */ /* 0x040fe2000004181c */
[----:B------:R-:W1:Y:S07]  /*d1e0*/  LDSM.16.M88.4 R36, [R203+0x5000] ;  /* 0x00500000cb24783b */ /* 0x000e6e0000000200 */
[C---:B--2---:R-:W-:Y:S08]  /*d1f0*/  HMMA.16816.F32.BF16 R56, R176.reuse, R100, R24 ;  /* 0x00000064b038723c */ /* 0x044ff00000041818 */
[C---:B------:R-:W-:Y:S01]  /*d200*/  HMMA.16816.F32.BF16 R52, R176.reuse, R102, R20 ;  /* 0x00000066b034723c */ /* 0x040fe20000041814 */
[----:B------:R-:W2:Y:S07]  /*d210*/  LDSM.16.M88.4 R100, [R203+0x5800] ;  /* 0x00580000cb64783b */ /* 0x000eae0000000200 */
[C---:B------:R-:W-:Y:S08]  /*d220*/  HMMA.16816.F32.BF16 R48, R176.reuse, R112, R16 ;  /* 0x00000070b030723c */ /* 0x040ff00000041810 */
[C---:B------:R-:W-:Y:S08]  /*d230*/  HMMA.16816.F32.BF16 R44, R176.reuse, R114, R12 ;  /* 0x00000072b02c723c */ /* 0x040ff0000004180c */
[C---:B---3--:R-:W-:Y:S08]  /*d240*/  HMMA.16816.F32.BF16 R24, R176.reuse, R92, R80 ;  /* 0x0000005cb018723c */ /* 0x048ff00000041850 */
[C---:B------:R-:W-:Y:S01]  /*d250*/  HMMA.16816.F32.BF16 R16, R176.reuse, R96, R72 ;  /* 0x00000060b010723c */ /* 0x040fe20000041848 */
[----:B------:R-:W-:Y:S07]  /*d260*/  LDSM.16.M88.4 R72, [R199+0x3800] ;  /* 0x00380000c748783b */ /* 0x000fee0000000200 */
[C---:B------:R-:W-:Y:S08]  /*d270*/  HMMA.16816.F32.BF16 R32, R176.reuse, R120, R8 ;  /* 0x00000078b020723c */ /* 0x040ff00000041808 */
[C---:B------:R-:W-:Y:S08]  /*d280*/  HMMA.16816.F32.BF16 R28, R176.reuse, R122, R88 ;  /* 0x0000007ab01c723c */ /* 0x040ff00000041858 */
[C---:B------:R-:W-:Y:S08]  /*d290*/  HMMA.16816.F32.BF16 R20, R176.reuse, R94, R76 ;  /* 0x0000005eb014723c */ /* 0x040ff0000004184c */
[----:B------:R-:W-:Y:S01]  /*d2a0*/  HMMA.16816.F32.BF16 R12, R176, R98, R68 ;  /* 0x00000062b00c723c */ /* 0x000fe20000041844 */
[----:B------:R-:W3:Y:S04]  /*d2b0*/  LDSM.16.M88.4 R96, [R202+0xb900] ;  /* 0x00b90000ca60783b */ /* 0x000ee80000000200 */
[----:B------:R-:W-:Y:S03]  /*d2c0*/  LDSM.16.M88.4 R68, [R199+0x4000] ;  /* 0x00400000c744783b */ /* 0x000fe60000000200 */
[C---:B------:R-:W-:Y:S01]  /*d2d0*/  HMMA.16816.F32.BF16 R8, R180.reuse, R108, R64 ;  /* 0x0000006cb408723c */ /* 0x040fe20000041840 */
[----:B------:R-:W-:Y:S07]  /*d2e0*/  LDSM.16.M88.4 R64, [R199+0x4800] ;  /* 0x00480000c740783b */ /* 0x000fee0000000200 */
[C---:B------:R-:W-:Y:S01]  /*d2f0*/  HMMA.16816.F32.BF16 R108, R180.reuse, R110, R60 ;  /* 0x0000006eb46c723c */ /* 0x040fe2000004183c */
[----:B------:R-:W-:Y:S07]  /*d300*/  LDSM.16.M88.4 R60, [R199+0x5000] ;  /* 0x00500000c73c783b */ /* 0x000fee0000000200 */
[C---:B------:R-:W-:Y:S01]  /*d310*/  HMMA.16816.F32.BF16 R136, R180.reuse, R132, R56 ;  /* 0x00000084b488723c */ /* 0x040fe20000041838 */
[----:B------:R-:W-:Y:S07]  /*d320*/  LDSM.16.M88.4 R56, [R199+0x5800] ;  /* 0x00580000c738783b */ /* 0x000fee0000000200 */
[C---:B------:R-:W-:Y:S08]  /*d330*/  HMMA.16816.F32.BF16 R120, R180.reuse, R116, R48 ;  /* 0x00000074b478723c */ /* 0x040ff00000041830 */
[C---:B------:R-:W-:Y:S08]  /*d340*/  HMMA.16816.F32.BF16 R132, R180.reuse, R134, R52 ;  /* 0x00000086b484723c */ /* 0x040ff00000041834 */
[C---:B------:R-:W-:Y:S08]  /*d350*/  HMMA.16816.F32.BF16 R116, R180.reuse, R118, R44 ;  /* 0x00000076b474723c */ /* 0x040ff0000004182c */
[C---:B-1----:R-:W-:Y:S08]  /*d360*/  HMMA.16816.F32.BF16 R92, R180.reuse, R36, R24 ;  /* 0x00000024b45c723c */ /* 0x042ff00000041818 */
[C---:B--2---:R-:W-:Y:S08]  /*d370*/  HMMA.16816.F32.BF16 R80, R180.reuse, R100, R16 ;  /* 0x00000064b450723c */ /* 0x044ff00000041810 */
[C---:B------:R-:W-:Y:S08]  /*d380*/  HMMA.16816.F32.BF16 R112, R180.reuse, R40, R32 ;  /* 0x00000028b470723c */ /* 0x040ff00000041820 */
[C---:B------:R-:W-:Y:S08]  /*d390*/  HMMA.16816.F32.BF16 R104, R180.reuse, R42, R28 ;  /* 0x0000002ab468723c */ /* 0x040ff0000004181c */
[C---:B------:R-:W-:Y:S08]  /*d3a0*/  HMMA.16816.F32.BF16 R88, R180.reuse, R38, R20 ;  /* 0x00000026b458723c */ /* 0x040ff00000041814 */
[----:B------:R-:W-:Y:S01]  /*d3b0*/  HMMA.16816.F32.BF16 R76, R180, R102, R12 ;  /* 0x00000066b44c723c */ /* 0x000fe2000004180c */
[----:B------:R-:W1:Y:S01]  /*d3c0*/  LDSM.16.M88.4 R100, [R199+0x3000] ;  /* 0x00300000c764783b */ /* 0x000e620000000200 */
[----:B------:R-:W-:-:S06]  /*d3d0*/  DEPBAR.LE SB0, 0x0 ;  /* 0x000080000000791a */ /* 0x000fcc0000000000 */
[C---:B------:R-:W-:Y:S08]  /*d3e0*/  HMMA.16816.F32.BF16 R52, R184.reuse, R160, R8 ;  /* 0x000000a0b834723c */ /* 0x040ff00000041808 */
[C---:B------:R-:W-:Y:S08]  /*d3f0*/  HMMA.16816.F32.BF16 R48, R184.reuse, R162, R108 ;  /* 0x000000a2b830723c */ /* 0x040ff0000004186c */
[C---:B---3--:R-:W-:Y:S08]  /*d400*/  HMMA.16816.F32.BF16 R44, R184.reuse, R96, R136 ;  /* 0x00000060b82c723c */ /* 0x048ff00000041888 */
        /* <DEDUP_REMOVED lines=9> */
[C---:B-1----:R-:W-:Y:S08]  /*d4a0*/  HMMA.16816.F32.BF16 R112, R192.reuse, R100, R52 ;  /* 0x00000064c070723c */ /* 0x042ff00000041834 */
        /* <DEDUP_REMOVED lines=13> */
[----:B----4-:R-:W-:Y:S01]  /*d580*/  ISETP.NE.AND P5, PT, R221, 0x1, PT ;  /* 0x00000001dd00780c */ /* 0x010fe20003fa5270 */
[----:B------:R-:W-:Y:S01]  /*d590*/  IMAD.MOV.U32 R217, RZ, RZ, RZ ;  /* 0x000000ffffd97224 */ /* 0x000fe200078e00ff */
[----:B------:R-:W-:-:S02]  /*d5a0*/  IADD3 R3, R197, R164, R216 ;  /* 0x000000a4c5037210 */ /* 0x000fc40007ffe0d8 */
[----:B------:R-:W-:Y:S02]  /*d5b0*/  ISETP.GT.AND P4, PT, R197, 0x5f, PT ;  /* 0x0000005fc500780c */ /* 0x000fe40003f84270 */
[----:B------:R-:W-:-:S05]  /*d5c0*/  IADD3 R3, R3, -0x60, RZ ;  /* 0xffffffa003037810 */ /* 0x000fca0007ffe0ff */
[----:B------:R-:W-:Y:S02]  /*d5d0*/  IMAD.MOV.U32 R0, RZ, RZ, R3 ;  /* 0x000000ffff007224 */ /* 0x000fe400078e0003 */
[----:B------:R-:W-:-:S05]  /*d5e0*/  @P5 IMAD.HI.U32 R6, R3, c[0x0][0x2bc], RZ ;  /* 0x0000af0003065a27 */ /* 0x000fca00078e00ff */
        /* <DEDUP_REMOVED lines=8> */
[----:B------:R-:W-:Y:S01]  /*d670*/  IMAD.SHL.U32 R20, R224, 0x2, RZ ;  /* 0x00000002e0147824 */ /* 0x000fe200078e00ff */
[----:B------:R-:W-:Y:S01]  /*d680*/  ISETP.GE.AND P4, PT, R188, c[0x0][0x1d4], PT ;  /* 0x00007500bc007a0c */ /* 0x000fe20003f86270 */
[----:B------:R-:W-:Y:S01]  /*d690*/  IMAD R220, R0, c[0x0][0x2b8], R3 ;  /* 0x0000ae0000dc7a24 */ /* 0x000fe200078e0203 */
[----:B------:R-:W-:-:S04]  /*d6a0*/  SEL R19, RZ, 0x10, P5 ;  /* 0x00000010ff137807 */ /* 0x000fc80002800000 */
[----:B------:R-:W-:-:S05]  /*d6b0*/  SHF.R.S32.HI R0, RZ, 0x1f, R220 ;  /* 0x0000001fff007819 */ /* 0x000fca00000114dc */
[----:B------:R-:W-:-:S04]  /*d6c0*/  IMAD R0, R0, c[0x0][0x1e0], RZ ;  /* 0x0000780000007a24 */ /* 0x000fc800078e02ff */
[C---:B------:R-:W-:Y:S02]  /*d6d0*/  IMAD R0, R220.reuse, c[0x0][0x1e4], R0 ;  /* 0x00007900dc007a24 */ /* 0x040fe400078e0200 */
[----:B-1----:R-:W-:-:S04]  /*d6e0*/  IMAD.WIDE.U32 R6, R220, c[0x0][0x1e0], RZ ;  /* 0x00007800dc067a25 */ /* 0x002fc800078e00ff */
[----:B------:R-:W-:Y:S01]  /*d6f0*/  IMAD.IADD R7, R7, 0x1, R0 ;  /* 0x0000000107077824 */ /* 0x000fe200078e0200 */
[----:B--2---:R-:W-:-:S03]  /*d700*/  SHF.R.S32.HI R0, RZ, 0x1f, R217 ;  /* 0x0000001fff007819 */ /* 0x004fc600000114d9 */
[----:B------:R-:W-:-:S04]  /*d710*/  IMAD.WIDE.U32 R6, R217, c[0x0][0x1f0], R6 ;  /* 0x00007c00d9067a25 */ /* 0x000fc800078e0006 */
[----:B------:R-:W-:-:S04]  /*d720*/  IMAD R0, R0, c[0x0][0x1f0], RZ ;  /* 0x00007c0000007a24 */ /* 0x000fc800078e02ff */
[----:B------:R-:W-:Y:S01]  /*d730*/  IMAD R3, R217, c[0x0][0x1f4], R0 ;  /* 0x00007d00d9037a24 */ /* 0x000fe200078e0200 */
[----:B------:R-:W-:Y:S02]  /*d740*/  IADD3 R0, P0, R200, R6, RZ ;  /* 0x00000006c8007210 */ /* 0x000fe40007f1e0ff */
[----:B------:R-:W-:Y:S02]  /*d750*/  SHF.L.U64.HI R6, R224, 0x1, R189 ;  /* 0x00000001e0067819 */ /* 0x000fe400000102bd */
[----:B------:R-:W-:Y:S02]  /*d760*/  IADD3.X R3, R190, R7, R3, P0, !PT ;  /* 0x00000007be037210 */ /* 0x000fe400007fe403 */
[----:B------:R-:W-:-:S04]  /*d770*/  LEA R8, P0, R0, c[0x0][0x1c8], 0x1 ;  /* 0x0000720000087a11 */ /* 0x000fc800078008ff */
[----:B------:R-:W-:Y:S01]  /*d780*/  LEA.HI.X R7, R0, c[0x0][0x1cc], R3, 0x1, P0 ;  /* 0x0000730000077a11 */ /* 0x000fe200000f0c03 */
[----:B------:R-:W1:Y:S01]  /*d790*/  SHFL.IDX PT, R9, R8, 0x2, 0x181f ;  /* 0x00581f0008097f89 */ /* 0x000e6200000e0000 */
[----:B------:R-:W-:Y:S02]  /*d7a0*/  IADD3 R0, -R19, 0x10, RZ ;  /* 0x0000001013007810 */ /* 0x000fe40007ffe1ff */
[----:B------:R-:W-:Y:S01]  /*d7b0*/  IADD3 R3, -R229, 0x10, RZ ;  /* 0x00000010e5037810 */ /* 0x000fe20007ffe1ff */
[----:B------:R-:W2:Y:S01]  /*d7c0*/  SHFL.IDX PT, R10, R7, 0x2, 0x181f ;  /* 0x00581f00070a7f89 */ /* 0x000ea200000e0000 */
[----:B------:R-:W-:Y:S02]  /*d7d0*/  LOP3.LUT R0, R0, 0xf, RZ, 0xc0, !PT ;  /* 0x0000000f00007812 */ /* 0x000fe400078ec0ff */
[----:B------:R-:W-:Y:S01]  /*d7e0*/  LOP3.LUT R11, R3, 0xf, RZ, 0xc0, !PT ;  /* 0x0000000f030b7812 */ /* 0x000fe200078ec0ff */
[----:B------:R-:W-:Y:S01]  /*d7f0*/  SHFL.IDX PT, R18, R8, 0x1, 0x181f ;  /* 0x00381f0008127f89 */ /* 0x000fe200000e0000 */
[----:B------:R-:W-:-:S02]  /*d800*/  SHF.L.U64.HI R3, R230, 0x1, R251 ;  /* 0x00000001e6037819 */ /* 0x000fc400000102fb */
[----:B-1----:R-:W-:Y:S01]  /*d810*/  IADD3 R16, P1, P0, R0, R9, R20 ;  /* 0x0000000900107210 */ /* 0x002fe2000783e014 */
[----:B------:R-:W-:-:S03]  /*d820*/  IMAD.SHL.U32 R0, R230, 0x2, RZ ;  /* 0x00000002e6007824 */ /* 0x000fc600078e00ff */
[-C--:B--2---:R-:W-:Y:S02]  /*d830*/  IADD3.X R17, RZ, R10.reuse, R6, P1, P0 ;  /* 0x0000000aff117210 */ /* 0x084fe40000fe0406 */
[----:B------:R-:W-:Y:S02]  /*d840*/  IADD3 R14, P1, P0, R11, R9, R0 ;  /* 0x000000090b0e7210 */ /* 0x000fe4000783e000 */
[----:B------:R-:W-:Y:S02]  /*d850*/  SHFL.IDX PT, R9, R7, RZ, 0x181f ;  /* 0x00181fff07097589 */ /* 0x000fe400000e0000 */
[----:B------:R-:W-:Y:S02]  /*d860*/  IADD3.X R15, RZ, R10, R3, P1, P0 ;  /* 0x0000000aff0f7210 */ /* 0x000fe40000fe0403 */
[----:B------:R-:W1:Y:S04]  /*d870*/  SHFL.IDX PT, R10, R8, RZ, 0x181f ;  /* 0x00181fff080a7589 */ /* 0x000e6800000e0000 */
[----:B------:R-:W2:Y:S01]  /*d880*/  SHFL.IDX PT, R7, R7, 0x1, 0x181f ;  /* 0x00381f0007077f89 */ /* 0x000ea200000e0000 */
[----:B-1----:R-:W-:-:S05]  /*d890*/  IADD3 R12, P0, R10, R20, RZ ;  /* 0x000000140a0c7210 */ /* 0x002fca0007f1e0ff */
[----:B------:R-:W-:Y:S01]  /*d8a0*/  IMAD.X R13, R9, 0x1, R6, P0 ;  /* 0x00000001090d7824 */ /* 0x000fe200000e0606 */
[----:B------:R-:W-:-:S04]  /*d8b0*/  IADD3 R10, P0, R10, R0, RZ ;  /* 0x000000000a0a7210 */ /* 0x000fc80007f1e0ff */
[----:B------:R1:W-:Y:S01]  /*d8c0*/  LDGSTS.E.BYPASS.LTC128B.128 [R219+0x8100], [R12.64], !P5 ;  /* 0x081000000cdb7fae */ /* 0x0003e2000e901d52 */
[----:B------:R-:W-:Y:S01]  /*d8d0*/  IMAD.X R11, R9, 0x1, R3, P0 ;  /* 0x00000001090b7824 */ /* 0x000fe200000e0603 */
[----:B------:R-:W-:-:S04]  /*d8e0*/  IADD3 R8, P0, R18, R20, RZ ;  /* 0x0000001412087210 */ /* 0x000fc80007f1e0ff */
[----:B------:R1:W-:Y:S01]  /*d8f0*/  LDGSTS.E.BYPASS.LTC128B.128 [R219+0xb100], [R10.64], !P4 ;  /* 0x0b1000000adb7fae */ /* 0x0003e2000e101d52 */
[----:B--2---:R-:W-:Y:S01]  /*d900*/  IMAD.X R9, R7, 0x1, R6, P0 ;  /* 0x0000000107097824 */ /* 0x004fe200000e0606 */
        /* <DEDUP_REMOVED lines=8> */
.L_x_398:
[----:B----4-:R-:W-:Y:S01]  /*d990*/  FMUL.FTZ R0, R96, c[0x0][0x320] ;  /* 0x0000c80060007a20 */ /* 0x010fe20000410000 */
[----:B------:R-:W-:Y:S01]  /*d9a0*/  LOP3.LUT R3, R87, 0xffffffe0, RZ, 0xc0, !PT ;  /* 0xffffffe057037812 */ /* 0x000fe200078ec0ff */
[----:B------:R-:W-:Y:S01]  /*d9b0*/  ULDC UR4, c[0x0][0x324] ;  /* 0x0000c90000047ab9 */ /* 0x000fe20000000800 */
[----:B-1----:R-:W-:Y:S01]  /*d9c0*/  LEA.HI R6, R168, R167, RZ, 0x2 ;  /* 0x000000a7a8067211 */ /* 0x002fe200078f10ff */
[----:B------:R1:W2:Y:S01]  /*d9d0*/  MUFU.TANH R36, R0 ;  /* 0x0000000000247308 */ /* 0x0002a20000002400 */
[----:B------:R-:W-:Y:S01]  /*d9e0*/  SHF.R.S32.HI R7, RZ, 0x1f, R86 ;  /* 0x0000001fff077819 */ /* 0x000fe20000011456 */
[----:B------:R-:W-:Y:S01]  /*d9f0*/  ULOP3.LUT UR4, URZ, UR4, URZ, 0x33, !UPT ;  /* 0x000000043f047292 */ /* 0x000fe2000f8e333f */
[----:B------:R-:W-:Y:S01]  /*da00*/  LOP3.LUT R6, R6, 0xfffffffc, RZ, 0xc0, !PT ;  /* 0xfffffffc06067812 */ /* 0x000fe200078ec0ff */
[----:B------:R-:W0:Y:S01]  /*da10*/  LDGDEPBAR ;  /* 0x00000000000079af */ /* 0x000e220000000000 */
[----:B------:R-:W-:Y:S02]  /*da20*/  LEA.HI R7, R7, R86, RZ, 0x3 ;  /* 0x0000005607077211 */ /* 0x000fe400078f18ff */
[----:B------:R-:W-:-:S02]  /*da30*/  ISETP.GE.AND P0, PT, R171, 0x1, PT ;  /* 0x00000001ab00780c */ /* 0x000fc40003f06270 */
        /* <DEDUP_REMOVED lines=65> */
[----:B------:R-:W-:Y:S02]  /*de50*/  IADD3 R10, -R250, R170, R84 ;  /* 0x000000aafa0a7210 */ /* 0x000fe40007ffe154 */
        /* <DEDUP_REMOVED lines=21> */
.L_x_401:
[----:B------:R-:W-:-:S04]  /*dfb0*/  MOV R9, c[0x0][0x32c] ;  /* 0x0000cb0000097a02 */ /* 0x000fc80000000f00 */
[----:B------:R-:W-:-:S13]  /*dfc0*/  ISETP.NE.AND P0, PT, R9, 0x1, PT ;  /* 0x000000010900780c */ /* 0x000fda0003f05270 */
[----:B------:R-:W-:-:S05]  /*dfd0*/  @P0 IMAD.HI.U32 R9, R6, c[0x0][0x330], RZ ;  /* 0x0000cc0006090a27 */ /* 0x000fca00078e00ff */
[----:B------:R-:W-:Y:S02]  /*dfe0*/  @P0 SHF.R.U32.HI R6, RZ, c[0x0][0x334], R9 ;  /* 0x0000cd00ff060a19 */ /* 0x000fe40000011609 */
.L_x_402:
[----:B------:R-:W-:Y:S05]  /*dff0*/  BSYNC B0 ;  /* 0x0000000000007941 */ /* 0x000fea0003800000 */
.L_x_400:
[----:B------:R-:W-:-:S05]  /*e000*/  IMAD R6, R6, c[0x0][0x32c], R12 ;  /* 0x0000cb0006067a24 */ /* 0x000fca00078e020c */
[----:B------:R-:W-:Y:S02]  /*e010*/  IADD3 R9, R6, c[0x0][0x32c], RZ ;  /* 0x0000cb0006097a10 */ /* 0x000fe40007ffe0ff */
[----:B------:R-:W-:Y:S02]  /*e020*/  IMNMX R0, R0, R6, !PT ;  /* 0x0000000600007217 */ /* 0x000fe40007800200 */
[----:B------:R-:W-:Y:S02]  /*e030*/  IMNMX R3, R3, R9, PT ;  /* 0x0000000903037217 */ /* 0x000fe40003800200 */
.L_x_399:
[C---:B---34-:R-:W-:Y:S01]  /*e040*/  ISETP.GE.AND P0, PT, R84.reuse, 0x2, PT ;  /* 0x000000025400780c */ /* 0x058fe20003f06270 */
[----:B------:R-:W1:Y:S01]  /*e050*/  SHFL.IDX PT, R6, R7, 0x1, 0x1c1f ;  /* 0x003c1f0007067f89 */ /* 0x000e6200000e0000 */
[----:B------:R-:W-:Y:S02]  /*e060*/  ISETP.GE.AND P1, PT, R84, 0x9, PT ;  /* 0x000000095400780c */ /* 0x000fe40003f26270 */
[----:B------:R-:W-:Y:S02]  /*e070*/  P2R R56, PR, RZ, 0x1 ;  /* 0x00000001ff387803 */ /* 0x000fe40000000000 */
[----:B------:R-:W-:-:S02]  /*e080*/  ISETP.GT.AND P0, PT, R0, 0x1, !P0 ;  /* 0x000000010000780c */ /* 0x000fc40004704270 */
[----:B------:R-:W-:Y:S02]  /*e090*/  P2R R55, PR, RZ, 0x2 ;  /* 0x00000002ff377803 */ /* 0x000fe40000000000 */
[----:B------:R-:W-:Y:S02]  /*e0a0*/  ISETP.LT.OR P0, PT, R3, 0x2, P0 ;  /* 0x000000020300780c */ /* 0x000fe40000701670 */
[----:B------:R-:W-:Y:S02]  /*e0b0*/  ISETP.GE.AND P6, PT, R84, 0x42, PT ;  /* 0x000000425400780c */ /* 0x000fe40003fc6270 */
        /* <DEDUP_REMOVED lines=33> */
[C---:B------:R-:W-:Y:S02]  /*e2d0*/  ISETP.LT.OR P0, PT, R3.reuse, 0x21, P0 ;  /* 0x000000210300780c */ /* 0x040fe40000701670 */
        /* <DEDUP_REMOVED lines=35> */
[----:B------:R-:W-:Y:S02]  /*e510*/  ISETP.GE.AND P5, PT, R84, 0x49, PT ;  /* 0x000000495400780c */ /* 0x000fe40003fa6270 */
[----:B------:R-:W-:Y:S02]  /*e520*/  FSEL R159, R25, -INF , !P0 ;  /* 0xff800000199f7808 */ /* 0x000fe40004000000 */
[----:B------:R-:W-:Y:S02]  /*e530*/  ISETP.GT.AND P0, PT, R0, 0x40, !P1 ;  /* 0x000000400000780c */ /* 0x000fe40004f04270 */
[C---:B------:R-:W-:Y:S02]  /*e540*/  ISETP.GE.AND P4, PT, R84.reuse, 0x4a, PT ;  /* 0x0000004a5400780c */ /* 0x040fe40003f86270 */
[----:B------:R-:W-:Y:S02]  /*e550*/  ISETP.LT.OR P0, PT, R3, 0x41, P0 ;  /* 0x000000410300780c */ /* 0x000fe40000701670 */
[----:B------:R-:W-:-:S02]  /*e560*/  ISETP.GE.AND P3, PT, R84, 0x51, PT ;  /* 0x000000515400780c */ /* 0x000fc40003f66270 */
        /* <DEDUP_REMOVED lines=8> */
[----:B------:R-:W-:-:S04]  /*e5f0*/  ISETP.LT.OR P0, PT, R3, 0x49, P0 ;  /* 0x000000490300780c */ /* 0x000fc80000701670 */
[----:B------:R-:W-:Y:S02]  /*e600*/  FSEL R166, R22, -INF , !P0 ;  /* 0xff80000016a67808 */ /* 0x000fe40004000000 */
[----:B------:R-:W-:-:S04]  /*e610*/  ISETP.GT.AND P0, PT, R0, 0x49, !P4 ;  /* 0x000000490000780c */ /* 0x000fc80006704270 */
        /* <DEDUP_REMOVED lines=11> */
[----:B------:R-:W-:-:S04]  /*e6d0*/  ISETP.GE.AND P0, PT, R84, 0x1, PT ;  /* 0x000000015400780c */ /* 0x000fc80003f06270 */
[----:B------:R-:W-:Y:S02]  /*e6e0*/  P2R R37, PR, RZ, 0x1 ;  /* 0x00000001ff257803 */ /* 0x000fe40000000000 */
[----:B------:R-:W-:-:S04]  /*e6f0*/  ISETP.GT.AND P0, PT, R0, RZ, !P0 ;  /* 0x000000ff0000720c */ /* 0x000fc80004704270 */
[----:B------:R-:W-:-:S04]  /*e700*/  ISETP.LT.OR P0, PT, R3, 0x1, P0 ;  /* 0x000000010300780c */ /* 0x000fc80000701670 */
[----:B------:R-:W-:Y:S02]  /*e710*/  FSEL R32, R16, -INF , !P0 ;  /* 0xff80000010207808 */ /* 0x000fe40004000000 */
[----:B------:R-:W-:-:S04]  /*e720*/  ISETP.GE.AND P0, PT, R84, 0x5a, PT ;  /* 0x0000005a5400780c */ /* 0x000fc80003f06270 */
[----:B------:R-:W-:Y:S02]  /*e730*/  P2R R36, PR, RZ, 0x1 ;  /* 0x00000001ff247803 */ /* 0x000fe40000000000 */
[----:B------:R-:W-:Y:S01]  /*e740*/  ISETP.GT.AND P0, PT, R0, 0x59, !P0 ;  /* 0x000000590000780c */ /* 0x000fe20004704270 */
[----:B------:R-:W-:-:S03]  /*e750*/  FMUL.FTZ R0, R98, c[0x0][0x320] ;  /* 0x0000c80062007a20 */ /* 0x000fc60000410000 */
[----:B------:R-:W-:Y:S01]  /*e760*/  ISETP.LT.OR P0, PT, R3, 0x5a, P0 ;  /* 0x0000005a0300780c */ /* 0x000fe20000701670 */
[----:B------:R2:W3:Y:S01]  /*e770*/  MUFU.TANH R35, R0 ;  /* 0x0000000000237308 */ /* 0x0004e20000002400 */
[----:B-1----:R-:W-:Y:S02]  /*e780*/  IMAD.IADD R3, R8, 0x1, R6 ;  /* 0x0000000108037824 */ /* 0x002fe400078e0206 */
[----:B------:R-:W-:Y:S02]  /*e790*/  FSEL R216, R17, -INF , !P0 ;  /* 0xff80000011d87808 */ /* 0x000fe40004000000 */
[----:B------:R-:W-:Y:S02]  /*e7a0*/  ISETP.GE.AND P0, PT, R171, 0x1, PT ;  /* 0x00000001ab00780c */ /* 0x000fe40003f06270 */
        /* <DEDUP_REMOVED lines=60> */
.L_x_405:
[----:B------:R-:W-:-:S04]  /*eb70*/  MOV R7, c[0x0][0x32c] ;  /* 0x0000cb0000077a02 */ /* 0x000fc80000000f00 */
[----:B------:R-:W-:-:S13]  /*eb80*/  ISETP.NE.AND P0, PT, R7, 0x1, PT ;  /* 0x000000010700780c */ /* 0x000fda0003f05270 */
[----:B------:R-:W-:-:S05]  /*eb90*/  @P0 IMAD.HI.U32 R7, R6, c[0x0][0x330], RZ ;  /* 0x0000cc0006070a27 */ /* 0x000fca00078e00ff */
[----:B------:R-:W-:Y:S02]  /*eba0*/  @P0 SHF.R.U32.HI R6, RZ, c[0x0][0x334], R7 ;  /* 0x0000cd00ff060a19 */ /* 0x000fe40000011607 */
.L_x_406:
[----:B------:R-:W-:Y:S05]  /*ebb0*/  BSYNC B0 ;  /* 0x0000000000007941 */ /* 0x000fea0003800000 */
.L_x_404:
[----:B------:R-:W-:-:S05]  /*ebc0*/  IMAD R6, R6, c[0x0][0x32c], R12 ;  /* 0x0000cb0006067a24 */ /* 0x000fca00078e020c */
[----:B------:R-:W-:Y:S02]  /*ebd0*/  IADD3 R7, R6, c[0x0][0x32c], RZ ;  /* 0x0000cb0006077a10 */ /* 0x000fe40007ffe0ff */
[----:B------:R-:W-:Y:S02]  /*ebe0*/  IMNMX R0, R0, R6, !PT ;  /* 0x0000000600007217 */ /* 0x000fe40007800200 */
[----:B------:R-:W-:Y:S02]  /*ebf0*/  IMNMX R3, R3, R7, PT ;  /* 0x0000000703037217 */ /* 0x000fe40003800200 */
.L_x_403:
[----:B--234-:R-:W-:Y:S01]  /*ec00*/  ISETP.NE.AND P0, PT, R56, RZ, PT ;  /* 0x000000ff3800720c */ /* 0x01cfe20003f05270 */
[----:B------:R-:W-:Y:S01]  /*ec10*/  IMAD.SHL.U32 R197, R4, 0x2, RZ ;  /* 0x0000000204c57824 */ /* 0x000fe200078e00ff */
[----:B------:R-:W-:Y:S02]  /*ec20*/  FMNMX.FTZ R68, R32, R38, !PT ;  /* 0x0000002620447209 */ /* 0x000fe40007810000 */
[----:B------:R-:W-:Y:S01]  /*ec30*/  ISETP.GT.AND P0, PT, R0, 0x1, !P0 ;  /* 0x000000010000780c */ /* 0x000fe20004704270 */
[----:B------:R-:W-:Y:S01]  /*ec40*/  IMAD R201, R2, 0x2, R197 ;  /* 0x0000000202c97824 */ /* 0x000fe200078e02c5 */
        /* <DEDUP_REMOVED lines=84> */
[----:B------:R-:W-:Y:S02]  /*f190*/  ISETP.GT.AND P0, PT, R0, 0x41, !P6 ;  /* 0x000000410000780c */ /* 0x000fe40007704270 */
[----:B------:R-:W-:Y:S02]  /*f1a0*/  ISETP.NE.AND P6, PT, R37, RZ, PT ;  /* 0x000000ff2500720c */ /* 0x000fe40003fc5270 */
        /* <DEDUP_REMOVED lines=17> */
[----:B------:R-:W-:Y:S01]  /*f2c0*/  ISETP.GT.AND P0, PT, R0, RZ, !P6 ;  /* 0x000000ff0000720c */ /* 0x000fe20007704270 */
[----:B------:R-:W-:Y:S01]  /*f2d0*/  LDSM.16.MT88.4 R20, [R197+0x100] ;  /* 0x00010000c514783b */ /* 0x000fe20000004200 */
[----:B------:R-:W-:Y:S02]  /*f2e0*/  ISETP.NE.AND P6, PT, R36, RZ, PT ;  /* 0x000000ff2400720c */ /* 0x000fe40003fc5270 */
[----:B------:R-:W-:-:S04]  /*f2f0*/  ISETP.LT.OR P0, PT, R3, 0x1, P0 ;  /* 0x000000010300780c */ /* 0x000fc80000701670 */
[----:B------:R-:W-:Y:S02]  /*f300*/  FSEL R8, R17, -INF , !P0 ;  /* 0xff80000011087808 */ /* 0x000fe40004000000 */
[----:B------:R-:W-:Y:S01]  /*f310*/  ISETP.GT.AND P0, PT, R0, 0x59, !P6 ;  /* 0x000000590000780c */ /* 0x000fe20007704270 */
[----:B------:R-:W-:Y:S01]  /*f320*/  LDSM.16.MT88.4 R16, [R201+0x100] ;  /* 0x00010000c910783b */ /* 0x000fe20000004200 */
[----:B------:R-:W-:Y:S02]  /*f330*/  FMNMX.FTZ R6, R8, R15, !PT ;  /* 0x0000000f08067209 */ /* 0x000fe40007810000 */
[----:B------:R-:W-:Y:S02]  /*f340*/  ISETP.LT.OR P0, PT, R3, 0x5a, P0 ;  /* 0x0000005a0300780c */ /* 0x000fe40000701670 */
[----:B------:R-:W-:Y:S02]  /*f350*/  FMNMX.FTZ R6, R10, R6, !PT ;  /* 0x000000060a067209 */ /* 0x000fe40007810000 */
[----:B------:R-:W-:-:S02]  /*f360*/  FSEL R165, R57, -INF , !P0 ;  /* 0xff80000039a57808 */ /* 0x000fc40004000000 */
        /* <DEDUP_REMOVED lines=14> */
[----:B------:R-:W-:Y:S02]  /*f450*/  FMNMX.FTZ R7, R160, R6, !PT ;  /* 0x00000006a0077209 */ /* 0x000fe40007810000 */
[----:B------:R-:W1:Y:S02]  /*f460*/  SHFL.BFLY PT, R6, R68, 0x2, 0x1f ;  /* 0x0c401f0044067f89 */ /* 0x000e6400000e0000 */
[----:B------:R-:W-:-:S04]  /*f470*/  FMNMX.FTZ R7, R162, R7, !PT ;  /* 0x00000007a2077209 */ /* 0x000fc80007810000 */
[----:B------:R-:W-:-:S04]  /*f480*/  FMNMX.FTZ R7, R163, R7, !PT ;  /* 0x00000007a3077209 */ /* 0x000fc80007810000 */
[----:B------:R-:W-:-:S04]  /*f490*/  FMNMX.FTZ R0, R169, R7, !PT ;  /* 0x00000007a9007209 */ /* 0x000fc80007810000 */
[----:B------:R-:W-:-:S04]  /*f4a0*/  FMNMX.FTZ R0, R170, R0, !PT ;  /* 0x00000000aa007209 */ /* 0x000fc80007810000 */
        /* <DEDUP_REMOVED lines=12> */
[----:B------:R-:W-:Y:S02]  /*f570*/  LDSM.16.MT88.4 R32, [R201+0x3100] ;  /* 0x00310000c920783b */ /* 0x000fe40000004200 */
[----:B------:R2:W-:Y:S02]  /*f580*/  MUFU.EX2 R248, R3 ;  /* 0x0000000300f87308 */ /* 0x0005e40000000800 */
[----:B--2---:R-:W-:-:S06]  /*f590*/  FFMA.FTZ R3, R38, c[0x0][0x2d0], -R6 ;  /* 0x0000b40026037a23 */ /* 0x004fcc0000010806 */
[----:B------:R1:W2:Y:S02]  /*f5a0*/  MUFU.EX2 R246, R3 ;  /* 0x0000000300f67308 */ /* 0x0002a40000000800 */
[----:B-1----:R-:W-:Y:S01]  /*f5b0*/  FMNMX.FTZ R3, R7, R0, !PT ;  /* 0x0000000007037209 */ /* 0x002fe20007810000 */
[--C-:B------:R-:W-:Y:S02]  /*f5c0*/  FFMA.FTZ R0, R39, c[0x0][0x2d0], -R6.reuse ;  /* 0x0000b40027007a23 */ /* 0x100fe40000010806 */
[----:B------:R-:W-:Y:S01]  /*f5d0*/  FFMA.FTZ R7, R40, c[0x0][0x2d0], -R6 ;  /* 0x0000b40028077a23 */ /* 0x000fe20000010806 */
[C---:B------:R-:W-:Y:S02]  /*f5e0*/  FSETP.NEU.FTZ.AND P0, PT, R3.reuse, -INF , PT ;  /* 0xff8000000300780b */ /* 0x040fe40003f1d000 */
[----:B------:R1:W-:Y:S01]  /*f5f0*/  MUFU.EX2 R249, R0 ;  /* 0x0000000000f97308 */ /* 0x0003e20000000800 */
[----:B------:R-:W-:Y:S07]  /*f600*/  LDSM.16.MT88.4 R36, [R197+0x900] ;  /* 0x00090000c524783b */ /* 0x000fee0000004200 */
[----:B------:R3:W4:Y:S01]  /*f610*/  MUFU.EX2 R247, R7 ;  /* 0x0000000700f77308 */ /* 0x0007220000000800 */
[----:B-1----:R-:W-:-:S05]  /*f620*/  FMUL.FTZ R0, R3, c[0x0][0x2d0] ;  /* 0x0000b40003007a20 */ /* 0x002fca0000410000 */
[----:B------:R-:W-:-:S05]  /*f630*/  FSEL R0, R0, RZ, P0 ;  /* 0x000000ff00007208 */ /* 0x000fca0000000000 */
[--C-:B---3--:R-:W-:Y:S01]  /*f640*/  FFMA.FTZ R7, R8, c[0x0][0x2d0], -R0.reuse ;  /* 0x0000b40008077a23 */ /* 0x108fe20000010800 */
[----:B--2---:R-:W-:Y:S01]  /*f650*/  F2FP.BF16.PACK_AB R8, R246, R248 ;  /* 0x000000f8f608723e */ /* 0x004fe200000010ff */
[----:B------:R-:W-:Y:S02]  /*f660*/  FFMA.FTZ R4, R15, c[0x0][0x2d0], -R0 ;  /* 0x0000b4000f047a23 */ /* 0x000fe40000010800 */
[----:B------:R1:W-:Y:S08]  /*f670*/  MUFU.EX2 R171, R7 ;  /* 0x0000000700ab7308 */ /* 0x0003f00000000800 */
[----:B------:R2:W3:Y:S01]  /*f680*/  MUFU.EX2 R239, R4 ;  /* 0x0000000400ef7308 */ /* 0x0004e20000000800 */
[----:B-1----:R-:W-:-:S02]  /*f690*/  IMAD.MOV.U32 R7, RZ, RZ, R198 ;  /* 0x000000ffff077224 */ /* 0x002fc400078e00c6 */
[----:B------:R-:W-:-:S04]  /*f6a0*/  IMAD R198, R5, 0x2, R197 ;  /* 0x0000000205c67824 */ /* 0x000fc800078e02c5 */
[----:B------:R-:W-:Y:S01]  /*f6b0*/  IMAD R200, R2, 0x2, R198 ;  /* 0x0000000202c87824 */ /* 0x000fe200078e02c6 */
[----:B------:R-:W1:Y:S01]  /*f6c0*/  LDSM.16.MT88.4 R12, [R198+0x100] ;  /* 0x00010000c60c783b */ /* 0x000e620000004200 */
[----:B--2---:R-:W-:Y:S01]  /*f6d0*/  FFMA.FTZ R4, R10, c[0x0][0x2d0], -R0 ;  /* 0x0000b4000a047a23 */ /* 0x004fe20000010800 */
[----:B----4-:R-:W-:Y:S01]  /*f6e0*/  F2FP.BF16.PACK_AB R10, R247, R249 ;  /* 0x000000f9f70a723e */ /* 0x010fe200000010ff */
[----:B------:R-:W-:Y:S01]  /*f6f0*/  FFMA.FTZ R2, R64, c[0x0][0x2d0], -R6 ;  /* 0x0000b40040027a23 */ /* 0x000fe20000010806 */
[----:B---3--:R-:W-:Y:S01]  /*f700*/  F2FP.BF16.PACK_AB R9, R239, R171 ;  /* 0x000000abef09723e */ /* 0x008fe200000010ff */
[----:B------:R2:W-:Y:S01]  /*f710*/  MUFU.EX2 R245, R4 ;  /* 0x0000000400f57308 */ /* 0x0005e20000000800 */
[----:B------:R-:W3:Y:S04]  /*f720*/  LDSM.16.MT88.4 R24, [R200+0x100] ;  /* 0x00010000c818783b */ /* 0x000ee80000004200 */
[----:B------:R-:W-:Y:S03]  /*f730*/  LDSM.16.MT88.4 R40, [R198+0x3100] ;  /* 0x00310000c628783b */ /* 0x000fe60000004200 */
[----:B------:R4:W-:Y:S01]  /*f740*/  MUFU.EX2 R243, R2 ;  /* 0x0000000200f37308 */ /* 0x0009e20000000800 */
[----:B------:R-:W-:Y:S01]  /*f750*/  LDSM.16.MT88.4 R28, [R198+0x900] ;  /* 0x00090000c61c783b */ /* 0x000fe20000004200 */
[----:B--2---:R-:W-:-:S06]  /*f760*/  FFMA.FTZ R4, R11, c[0x0][0x2d0], -R0 ;  /* 0x0000b4000b047a23 */ /* 0x004fcc0000010800 */
[----:B------:R-:W2:Y:S01]  /*f770*/  MUFU.EX2 R244, R4 ;  /* 0x0000000400f47308 */ /* 0x000ea20000000800 */
[----:B----4-:R-:W-:-:S07]  /*f780*/  FFMA.FTZ R2, R65, c[0x0][0x2d0], -R6 ;  /* 0x0000b40041027a23 */ /* 0x010fce0000010806 */
[----:B------:R4:W5:Y:S01]  /*f790*/  MUFU.EX2 R241, R2 ;  /* 0x0000000200f17308 */ /* 0x0009620000000800 */
[----:B--2---:R-:W-:-:S07]  /*f7a0*/  F2FP.BF16.PACK_AB R11, R244, R245 ;  /* 0x000000f5f40b723e */ /* 0x004fce00000010ff */
[----:B------:R-:W-:Y:S01]  /*f7b0*/  HMMA.16816.F32.BF16 R76, R8, R20, RZ ;  /* 0x00000014084c723c */ /* 0x000fe200000418ff */
[----:B----4-:R-:W-:-:S04]  /*f7c0*/  FFMA.FTZ R2, R66, c[0x0][0x2d0], -R6 ;  /* 0x0000b40042027a23 */ /* 0x010fc80000010806 */
[----:B------:R2:W-:Y:S03]  /*f7d0*/  MUFU.EX2 R242, R2 ;  /* 0x0000000200f27308 */ /* 0x0005e60000000800 */
[C---:B------:R-:W-:Y:S01]  /*f7e0*/  HMMA.16816.F32.BF16 R72, R8.reuse, R22, RZ ;  /* 0x000000160848723c */ /* 0x040fe200000418ff */
[----:B------:R-:W4:Y:S07]  /*f7f0*/  LDSM.16.MT88.4 R20, [R197+0x3100] ;  /* 0x00310000c514783b */ /* 0x000f2e0000004200 */
[----:B-1----:R-:W-:Y:S01]  /*f800*/  HMMA.16816.F32.BF16 R56, R8, R12, RZ ;  /* 0x0000000c0838723c */ /* 0x002fe200000418ff */
[----:B--2---:R-:W-:-:S07]  /*f810*/  FFMA.FTZ R2, R69, c[0x0][0x2d0], -R6 ;  /* 0x0000b40045027a23 */ /* 0x004fce0000010806 */
[C---:B------:R-:W-:Y:S01]  /*f820*/  HMMA.16816.F32.BF16 R52, R8.reuse, R14, RZ ;  /* 0x0000000e0834723c */ /* 0x040fe200000418ff */
[----:B------:R-:W1:Y:S01]  /*f830*/  LDSM.16.MT88.4 R12, [R200+0x3100] ;  /* 0x00310000c80c783b */ /* 0x000e620000004200 */
[----:B------:R2:W1:Y:S06]  /*f840*/  MUFU.EX2 R240, R2 ;  /* 0x0000000200f07308 */ /* 0x00046c0000000800 */
[C---:B------:R-:W-:Y:S08]  /*f850*/  HMMA.16816.F32.BF16 R48, R8.reuse, R16, RZ ;  /* 0x000000100830723c */ /* 0x040ff000000418ff */
[----:B------:R-:W-:Y:S01]  /*f860*/  HMMA.16816.F32.BF16 R44, R8, R18, RZ ;  /* 0x00000012082c723c */ /* 0x000fe200000418ff */
[----:B------:R-:W1:Y:S01]  /*f870*/  LDSM.16.MT88.4 R16, [R201+0x900] ;  /* 0x00090000c910783b */ /* 0x000e620000004200 */
[----:B--2---:R-:W-:-:S04]  /*f880*/  FFMA.FTZ R2, R61, c[0x0][0x2d0], -R0 ;  /* 0x0000b4003d027a23 */ /* 0x004fc80000010800 */
[----:B------:R2:W-:Y:S02]  /*f890*/  MUFU.EX2 R238, R2 ;  /* 0x0000000200ee7308 */ /* 0x0005e40000000800 */
[C---:B---3--:R-:W-:Y:S08]  /*f8a0*/  HMMA.16816.F32.BF16 R64, R8.reuse, R24, RZ ;  /* 0x000000180840723c */ /* 0x048ff000000418ff */
[----:B------:R-:W-:Y:S01]  /*f8b0*/  HMMA.16816.F32.BF16 R80, R8, R26, RZ ;  /* 0x0000001a0850723c */ /* 0x000fe200000418ff */
[----:B------:R-:W3:Y:S01]  /*f8c0*/  LDSM.16.MT88.4 R24, [R197+0x3900] ;  /* 0x00390000c518783b */ /* 0x000ee20000004200 */
[----:B--2---:R-:W-:-:S06]  /*f8d0*/  FFMA.FTZ R2, R60, c[0x0][0x2d0], -R0 ;  /* 0x0000b4003c027a23 */ /* 0x004fcc0000010800 */
[C---:B----4-:R-:W-:Y:S01]  /*f8e0*/  HMMA.16816.F32.BF16 R84, R8.reuse, R20, RZ ;  /* 0x000000140854723c */ /* 0x050fe200000418ff */
[----:B------:R2:W4:Y:S07]  /*f8f0*/  MUFU.EX2 R236, R2 ;  /* 0x0000000200ec7308 */ /* 0x00052e0000000800 */
[C---:B------:R-:W-:Y:S01]  /*f900*/  HMMA.16816.F32.BF16 R88, R8.reuse, R22, RZ ;  /* 0x000000160858723c */ /* 0x040fe200000418ff */
[----:B------:R-:W3:Y:S07]  /*f910*/  LDSM.16.MT88.4 R20, [R200+0x900] ;  /* 0x00090000c814783b */ /* 0x000eee0000004200 */
[----:B------:R-:W-:Y:S01]  /*f920*/  HMMA.16816.F32.BF16 R104, R8, R42, RZ ;  /* 0x0000002a0868723c */ /* 0x000fe200000418ff */
[----:B--2---:R-:W-:-:S04]  /*f930*/  FFMA.FTZ R2, R62, c[0x0][0x2d0], -R0 ;  /* 0x0000b4003e027a23 */ /* 0x004fc80000010800 */
[----:B------:R2:W-:Y:S03]  /*f940*/  MUFU.EX2 R237, R2 ;  /* 0x0000000200ed7308 */ /* 0x0005e60000000800 */
[C---:B------:R-:W-:Y:S08]  /*f950*/  HMMA.16816.F32.BF16 R92, R8.reuse, R32, RZ ;  /* 0x00000020085c723c */ /* 0x040ff000000418ff */
[----:B------:R-:W-:Y:S01]  /*f960*/  HMMA.16816.F32.BF16 R100, R8, R34, RZ ;  /* 0x000000220864723c */ /* 0x000fe200000418ff */
[----:B------:R-:W-:Y:S01]  /*f970*/  LDSM.16.MT88.4 R32, [R198+0x1100] ;  /* 0x00110000c620783b */ /* 0x000fe20000004200 */
[----:B--2---:R-:W-:-:S06]  /*f980*/  FFMA.FTZ R2, R63, c[0x0][0x2d0], -R0 ;  /* 0x0000b4003f027a23 */ /* 0x004fcc0000010800 */
[C---:B------:R-:W-:Y:S01]  /*f990*/  HMMA.16816.F32.BF16 R60, R8.reuse, R40, RZ ;  /* 0x00000028083c723c */ /* 0x040fe200000418ff */
[----:B------:R-:W2:Y:S01]  /*f9a0*/  LDSM.16.MT88.4 R40, [R198+0x3900] ;  /* 0x00390000c628783b */ /* 0x000ea20000004200 */
[----:B------:R3:W3:Y:S06]  /*f9b0*/  MUFU.EX2 R235, R2 ;  /* 0x0000000200eb7308 */ /* 0x0006ec0000000800 */
[C---:B-1----:R-:W-:Y:S08]  /*f9c0*/  HMMA.16816.F32.BF16 R116, R8.reuse, R12, RZ ;  /* 0x0000000c0874723c */ /* 0x042ff000000418ff */
[----:B------:R-:W-:Y:S01]  /*f9d0*/  HMMA.16816.F32.BF16 R96, R8, R14, RZ ;  /* 0x0000000e0860723c */ /* 0x000fe200000418ff */
[----:B------:R-:W-:Y:S01]  /*f9e0*/  LDSM.16.MT88.4 R12, [R200+0x3900] ;  /* 0x00390000c80c783b */ /* 0x000fe20000004200 */
[----:B---3--:R-:W-:-:S04]  /*f9f0*/  FFMA.FTZ R2, R108, c[0x0][0x2d0], -R6 ;  /* 0x0000b4006c027a23 */ /* 0x008fc80000010806 */
[----:B------:R1:W-:Y:S01]  /*fa00*/  MUFU.EX2 R234, R2 ;  /* 0x0000000200ea7308 */ /* 0x0003e20000000800 */
[----:B-----5:R-:W-:Y:S02]  /*fa10*/  F2FP.BF16.PACK_AB R8, R241, R243 ;  /* 0x000000f3f108723e */ /* 0x020fe400000010ff */
[----:B------:R-:W-:Y:S02]  /*fa20*/  F2FP.BF16.PACK_AB R10, R240, R242 ;  /* 0x000000f2f00a723e */ /* 0x000fe400000010ff */
[----:B----4-:R-:W-:Y:S02]  /*fa30*/  F2FP.BF16.PACK_AB R9, R236, R238 ;  /* 0x000000eeec09723e */ /* 0x010fe400000010ff */
[----:B------:R-:W-:-:S07]  /*fa40*/  F2FP.BF16.PACK_AB R11, R235, R237 ;  /* 0x000000edeb0b723e */ /* 0x000fce00000010ff */
[----:B------:R-:W-:Y:S01]  /*fa50*/  HMMA.16816.F32.BF16 R112, R8, R28, R56 ;  /* 0x0000001c0870723c */ /* 0x000fe20000041838 */
[----:B-1----:R-:W-:-:S04]  /*fa60*/  FFMA.FTZ R2, R110, c[0x0][0x2d0], -R6 ;  /* 0x0000b4006e027a23 */ /* 0x002fc80000010806 */
[----:B------:R1:W3:Y:S03]  /*fa70*/  MUFU.EX2 R233, R2 ;  /* 0x0000000200e97308 */ /* 0x0002e60000000800 */
[C---:B------:R-:W-:Y:S08]  /*fa80*/  HMMA.16816.F32.BF16 R56, R8.reuse, R16, R48 ;  /* 0x000000100838723c */ /* 0x040ff00000041830 */
[----:B------:R-:W-:Y:S01]  /*fa90*/  HMMA.16816.F32.BF16 R44, R8, R18, R44 ;  /* 0x00000012082c723c */ /* 0x000fe2000004182c */
[----:B------:R-:W4:Y:S01]  /*faa0*/  LDSM.16.MT88.4 R16, [R201+0x3900] ;  /* 0x00390000c910783b */ /* 0x000f220000004200 */
[----:B-1----:R-:W-:-:S06]  /*fab0*/  FFMA.FTZ R2, R109, c[0x0][0x2d0], -R6 ;  /* 0x0000b4006d027a23 */ /* 0x002fcc0000010806 */
[C---:B------:R-:W-:Y:S01]  /*fac0*/  HMMA.16816.F32.BF16 R140, R8.reuse, R36, R76 ;  /* 0x00000024088c723c */ /* 0x040fe2000004184c */
[----:B------:R1:W-:Y:S07]  /*fad0*/  MUFU.EX2 R232, R2 ;  /* 0x0000000200e87308 */ /* 0x0003ee0000000800 */
[C---:B------:R-:W-:Y:S01]  /*fae0*/  HMMA.16816.F32.BF16 R132, R8.reuse, R38, R72 ;  /* 0x000000260884723c */ /* 0x040fe20000041848 */
[----:B------:R-:W5:Y:S07]  /*faf0*/  LDSM.16.MT88.4 R36, [R197+0x1100] ;  /* 0x00110000c524783b */ /* 0x000f6e0000004200 */
[----:B------:R-:W-:Y:S01]  /*fb00*/  HMMA.16816.F32.BF16 R120, R8, R26, R88 ;  /* 0x0000001a0878723c */ /* 0x000fe20000041858 */
[----:B-1----:R-:W-:-:S04]  /*fb10*/  FFMA.FTZ R2, R111, c[0x0][0x2d0], -R6 ;  /* 0x0000b4006f027a23 */ /* 0x002fc80000010806 */
[----:B------:R1:W1:Y:S03]  /*fb20*/  MUFU.EX2 R228, R2 ;  /* 0x0000000200e47308 */ /* 0x0002660000000800 */
[C---:B------:R-:W-:Y:S01]  /*fb30*/  HMMA.16816.F32.BF16 R108, R8.reuse, R24, R84 ;  /* 0x00000018086c723c */ /* 0x040fe20000041854 */
[----:B------:R-:W3:Y:S07]  /*fb40*/  LDSM.16.MT88.4 R24, [R201+0x1100] ;  /* 0x00110000c918783b */ /* 0x000eee0000004200 */
[----:B------:R-:W-:Y:S01]  /*fb50*/  HMMA.16816.F32.BF16 R76, R8, R30, R52 ;  /* 0x0000001e084c723c */ /* 0x000fe20000041834 */
[----:B------:R-:W3:Y:S01]  /*fb60*/  LDSM.16.MT88.4 R28, [R200+0x1100] ;  /* 0x00110000c81c783b */ /* 0x000ee20000004200 */
[----:B-1----:R-:W-:-:S06]  /*fb70*/  FFMA.FTZ R2, R71, c[0x0][0x2d0], -R0 ;  /* 0x0000b40047027a23 */ /* 0x002fcc0000010800 */
[C---:B------:R-:W-:Y:S01]  /*fb80*/  HMMA.16816.F32.BF16 R52, R8.reuse, R20, R64 ;  /* 0x000000140834723c */ /* 0x040fe20000041840 */
[----:B------:R1:W-:Y:S07]  /*fb90*/  MUFU.EX2 R226, R2 ;  /* 0x0000000200e27308 */ /* 0x0003ee0000000800 */
[C---:B--2---:R-:W-:Y:S08]  /*fba0*/  HMMA.16816.F32.BF16 R144, R8.reuse, R40, R60 ;  /* 0x000000280890723c */ /* 0x044ff0000004183c */
[----:B------:R-:W-:Y:S01]  /*fbb0*/  HMMA.16816.F32.BF16 R48, R8, R22, R80 ;  /* 0x000000160830723c */ /* 0x000fe20000041850 */
[----:B------:R-:W2:Y:S01]  /*fbc0*/  LDSM.16.MT88.4 R20, [R197+0x4100] ;  /* 0x00410000c514783b */ /* 0x000ea20000004200 */
[----:B-1----:R-:W-:-:S04]  /*fbd0*/  FFMA.FTZ R2, R70, c[0x0][0x2d0], -R0 ;  /* 0x0000b40046027a23 */ /* 0x002fc80000010800 */
[----:B------:R1:W1:Y:S02]  /*fbe0*/  MUFU.EX2 R225, R2 ;  /* 0x0000000200e17308 */ /* 0x0002640000000800 */
[C---:B----4-:R-:W-:Y:S08]  /*fbf0*/  HMMA.16816.F32.BF16 R92, R8.reuse, R16, R92 ;  /* 0x00000010085c723c */ /* 0x050ff0000004185c */
[----:B------:R-:W-:Y:S01]  /*fc00*/  HMMA.16816.F32.BF16 R72, R8, R18, R100 ;  /* 0x000000120848723c */ /* 0x000fe20000041864 */
[----:B------:R-:W-:Y:S01]  /*fc10*/  LDSM.16.MT88.4 R16, [R201+0x4100] ;  /* 0x00410000c910783b */ /* 0x000fe20000004200 */
[----:B-1----:R-:W-:-:S06]  /*fc20*/  FFMA.FTZ R2, R136, c[0x0][0x2d0], -R0 ;  /* 0x0000b40088027a23 */ /* 0x002fcc0000010800 */
[C---:B------:R-:W-:Y:S01]  /*fc30*/  HMMA.16816.F32.BF16 R64, R8.reuse, R12, R116 ;  /* 0x0000000c0840723c */ /* 0x040fe20000041874 */
[----:B------:R1:W-:Y:S07]  /*fc40*/  MUFU.EX2 R223, R2 ;  /* 0x0000000200df7308 */ /* 0x0003ee0000000800 */
[----:B------:R-:W-:Y:S01]  /*fc50*/  HMMA.16816.F32.BF16 R60, R8, R14, R96 ;  /* 0x0000000e083c723c */ /* 0x000fe20000041860 */
[----:B------:R-:W-:Y:S01]  /*fc60*/  LDSM.16.MT88.4 R12, [R200+0x4100] ;  /* 0x00410000c80c783b */ /* 0x000fe20000004200 */
[----:B-1----:R-:W-:-:S06]  /*fc70*/  FFMA.FTZ R2, R137, c[0x0][0x2d0], -R0 ;  /* 0x0000b40089027a23 */ /* 0x002fcc0000010800 */
[----:B------:R-:W-:Y:S01]  /*fc80*/  HMMA.16816.F32.BF16 R136, R8, R42, R104 ;  /* 0x0000002a0888723c */ /* 0x000fe20000041868 */
[----:B------:R-:W1:Y:S06]  /*fc90*/  MUFU.EX2 R222, R2 ;  /* 0x0000000200de7308 */ /* 0x000e6c0000000800 */
[----:B---3--:R-:W-:Y:S02]  /*fca0*/  F2FP.BF16.PACK_AB R8, R233, R234 ;  /* 0x000000eae908723e */ /* 0x008fe400000010ff */
[----:B------:R-:W-:Y:S02]  /*fcb0*/  F2FP.BF16.PACK_AB R10, R228, R232 ;  /* 0x000000e8e40a723e */ /* 0x000fe400000010ff */
[----:B------:R-:W-:-:S02]  /*fcc0*/  F2FP.BF16.PACK_AB R9, R225, R226 ;  /* 0x000000e2e109723e */ /* 0x000fc400000010ff */
[----:B-1----:R-:W-:Y:S01]  /*fcd0*/  F2FP.BF16.PACK_AB R11, R222, R223 ;  /* 0x000000dfde0b723e */ /* 0x002fe200000010ff */
[----:B------:R-:W-:-:S04]  /*fce0*/  FFMA.FTZ R2, R156, c[0x0][0x2d0], -R6 ;  /* 0x0000b4009c027a23 */ /* 0x000fc80000010806 */
[----:B------:R1:W-:Y:S02]  /*fcf0*/  MUFU.EX2 R221, R2 ;  /* 0x0000000200dd7308 */ /* 0x0003e40000000800 */
[C---:B-----5:R-:W-:Y:S08]  /*fd00*/  HMMA.16816.F32.BF16 R88, R8.reuse, R36, R140 ;  /* 0x000000240858723c */ /* 0x060ff0000004188c */
[----:B------:R-:W-:Y:S01]  /*fd10*/  HMMA.16816.F32.BF16 R100, R8, R38, R132 ;  /* 0x000000260864723c */ /* 0x000fe20000041884 */
[----:B------:R-:W3:Y:S01]  /*fd20*/  LDSM.16.MT88.4 R36, [R198+0x4100] ;  /* 0x00410000c624783b */ /* 0x000ee20000004200 */
[----:B-1----:R-:W-:-:S06]  /*fd30*/  FFMA.FTZ R2, R158, c[0x0][0x2d0], -R6 ;  /* 0x0000b4009e027a23 */ /* 0x002fcc0000010806 */
[C---:B------:R-:W-:Y:S01]  /*fd40*/  HMMA.16816.F32.BF16 R84, R8.reuse, R24, R56 ;  /* 0x000000180854723c */ /* 0x040fe20000041838 */
[----:B------:R1:W4:Y:S07]  /*fd50*/  MUFU.EX2 R158, R2 ;  /* 0x00000002009e7308 */ /* 0x00032e0000000800 */
[C---:B------:R-:W-:Y:S01]  /*fd60*/  HMMA.16816.F32.BF16 R40, R8.reuse, R26, R44 ;  /* 0x0000001a0828723c */ /* 0x040fe2000004182c */
[----:B------:R-:W5:Y:S07]  /*fd70*/  LDSM.16.MT88.4 R24, [R200+0x1900] ;  /* 0x00190000c818783b */ /* 0x000f6e0000004200 */
[----:B------:R-:W-:Y:S01]  /*fd80*/  HMMA.16816.F32.BF16 R80, R8, R28, R52 ;  /* 0x0000001c0850723c */ /* 0x000fe20000041834 */
[----:B-1----:R-:W-:-:S04]  /*fd90*/  FFMA.FTZ R2, R157, c[0x0][0x2d0], -R6 ;  /* 0x0000b4009d027a23 */ /* 0x002fc80000010806 */
[----:B------:R1:W-:Y:S03]  /*fda0*/  MUFU.EX2 R157, R2 ;  /* 0x00000002009d7308 */ /* 0x0003e60000000800 */
[C---:B------:R-:W-:Y:S01]  /*fdb0*/  HMMA.16816.F32.BF16 R44, R8.reuse, R30, R48 ;  /* 0x0000001e082c723c */ /* 0x040fe20000041830 */
[----:B------:R-:W-:Y:S07]  /*fdc0*/  LDSM.16.MT88.4 R28, [R198+0x1900] ;  /* 0x00190000c61c783b */ /* 0x000fee0000004200 */
[----:B--2---:R-:W-:Y:S01]  /*fdd0*/  HMMA.16816.F32.BF16 R116, R8, R22, R120 ;  /* 0x000000160874723c */ /* 0x004fe20000041878 */
[----:B-1----:R-:W-:-:S07]  /*fde0*/  FFMA.FTZ R2, R159, c[0x0][0x2d0], -R6 ;  /* 0x0000b4009f027a23 */ /* 0x002fce0000010806 */
[C---:B---3--:R-:W-:Y:S01]  /*fdf0*/  HMMA.16816.F32.BF16 R132, R8.reuse, R36, R144 ;  /* 0x000000240884723c */ /* 0x048fe20000041890 */
[----:B------:R-:W-:Y:S01]  /*fe00*/  IMAD.MOV.U32 R159, RZ, RZ, R7 ;  /* 0x000000ffff9f7224 */ /* 0x000fe200078e0007 */
[----:B------:R1:W2:Y:S06]  /*fe10*/  MUFU.EX2 R156, R2 ;  /* 0x00000002009c7308 */ /* 0x0002ac0000000800 */
[C---:B------:R-:W-:Y:S08]  /*fe20*/  HMMA.16816.F32.BF16 R104, R8.reuse, R32, R112 ;  /* 0x000000200868723c */ /* 0x040ff00000041870 */
[----:B------:R-:W-:Y:S01]  /*fe30*/  HMMA.16816.F32.BF16 R120, R8, R16, R92 ;  /* 0x000000100878723c */ /* 0x000fe2000004185c */
[----:B-1----:R-:W-:-:S04]  /*fe40*/  FFMA.FTZ R2, R149, c[0x0][0x2d0], -R0 ;  /* 0x0000b40095027a23 */ /* 0x002fc80000010800 */
[----:B------:R1:W-:Y:S03]  /*fe50*/  MUFU.EX2 R149, R2 ;  /* 0x0000000200957308 */ /* 0x0003e60000000800 */
[C---:B------:R-:W-:Y:S01]  /*fe60*/  HMMA.16816.F32.BF16 R96, R8.reuse, R34, R76 ;  /* 0x000000220860723c */ /* 0x040fe2000004184c */
[----:B------:R-:W-:Y:S07]  /*fe70*/  LDSM.16.MT88.4 R32, [R197+0x1900] ;  /* 0x00190000c520783b */ /* 0x000fee0000004200 */
[----:B------:R-:W-:Y:S01]  /*fe80*/  HMMA.16816.F32.BF16 R108, R8, R20, R108 ;  /* 0x00000014086c723c */ /* 0x000fe2000004186c */
[----:B------:R-:W3:Y:S01]  /*fe90*/  LDSM.16.MT88.4 R20, [R201+0x1900] ;  /* 0x00190000c914783b */ /* 0x000ee20000004200 */
[----:B-1----:R-:W-:-:S06]  /*fea0*/  FFMA.FTZ R2, R148, c[0x0][0x2d0], -R0 ;  /* 0x0000b40094027a23 */ /* 0x002fcc0000010800 */
[C---:B------:R-:W-:Y:S01]  /*feb0*/  HMMA.16816.F32.BF16 R136, R8.reuse, R38, R136 ;  /* 0x000000260888723c */ /* 0x040fe20000041888 */
[----:B------:R-:W-:Y:S01]  /*fec0*/  LDSM.16.MT88.4 R36, [R198+0x4900] ;  /* 0x00490000c624783b */ /* 0x000fe20000004200 */
[----:B------:R1:W1:Y:S06]  /*fed0*/  MUFU.EX2 R148, R2 ;  /* 0x0000000200947308 */ /* 0x00026c0000000800 */
[C---:B------:R-:W-:Y:S01]  /*fee0*/  HMMA.16816.F32.BF16 R112, R8.reuse, R18, R72 ;  /* 0x000000120870723c */ /* 0x040fe20000041848 */
[----:B------:R-:W-:Y:S07]  /*fef0*/  LDSM.16.MT88.4 R16, [R198+0x2100] ;  /* 0x00210000c610783b */ /* 0x000fee0000004200 */
[----:B------:R-:W-:Y:S01]  /*ff00*/  HMMA.16816.F32.BF16 R92, R8, R12, R64 ;  /* 0x0000000c085c723c */ /* 0x000fe20000041840 */
[----:B-1----:R-:W-:-:S02]  /*ff10*/  FFMA.FTZ R2, R150, c[0x0][0x2d0], -R0 ;  /* 0x0000b40096027a23 */ /* 0x002fc40000010800 */
[----:B------:R-:W-:Y:S02]  /*ff20*/  IMAD.MOV.U32 R150, RZ, RZ, R248 ;  /* 0x000000ffff967224 */ /* 0x000fe400078e00f8 */
[----:B------:R1:W-:Y:S03]  /*ff30*/  MUFU.EX2 R144, R2 ;  /* 0x0000000200907308 */ /* 0x0003e60000000800 */
[----:B------:R-:W-:Y:S01]  /*ff40*/  HMMA.16816.F32.BF16 R60, R8, R14, R60 ;  /* 0x0000000e083c723c */ /* 0x000fe2000004183c */
[----:B------:R-:W3:Y:S06]  /*ff50*/  LDSM.16.MT88.4 R12, [R197+0x4900] ;  /* 0x00490000c50c783b */ /* 0x000eec0000004200 */
[----:B----4-:R-:W-:-:S02]  /*ff60*/  F2FP.BF16.PACK_AB R8, R158, R221 ;  /* 0x000000dd9e08723e */ /* 0x010fc400000010ff */
[----:B--2---:R-:W-:Y:S02]  /*ff70*/  F2FP.BF16.PACK_AB R10, R156, R157 ;  /* 0x0000009d9c0a723e */ /* 0x004fe400000010ff */
[----:B------:R-:W-:Y:S01]  /*ff80*/  F2FP.BF16.PACK_AB R9, R148, R149 ;  /* 0x000000959409723e */ /* 0x000fe200000010ff */
[----:B-1----:R-:W-:-:S04]  /*ff90*/  FFMA.FTZ R2, R151, c[0x0][0x2d0], -R0 ;  /* 0x0000b40097027a23 */ /* 0x002fc80000010800 */
[----:B------:R-:W1:Y:S02]  /*ffa0*/  MUFU.EX2 R143, R2 ;  /* 0x00000002008f7308 */ /* 0x000e640000000800 */
[----:B-1----:R-:W-:Y:S01]  /*ffb0*/  F2FP.BF16.PACK_AB R11, R143, R144 ;  /* 0x000000908f0b723e */ /* 0x002fe200000010ff */
[----:B------:R-:W-:-:S05]  /*ffc0*/  FFMA.FTZ R2, R164, c[0x0][0x2d0], -R6 ;  /* 0x0000b400a4027a23 */ /* 0x000fca0000010806 */
[----:B------:R1:W-:Y:S01]  /*ffd0*/  MUFU.EX2 R142, R2 ;  /* 0x00000002008e7308 */ /* 0x0003e20000000800 */
[C---:B-----5:R-:W-:Y:S08]  /*ffe0*/  HMMA.16816.F32.BF16 R48, R8.reuse, R24, R80 ;  /* 0x000000180830723c */ /* 0x060ff00000041850 */
[----:B------:R-:W-:Y:S01]  /*fff0*/  HMMA.16816.F32.BF16 R44, R8, R26, R44 ;  /* 0x0000001a082c723c */ /* 0x000fe2000004182c */
[----:B------:R-:W2:Y:S01]  /*10000*/  LDSM.16.MT88.4 R24, [R201+0x4900] ;  /* 0x00490000c918783b */ /* 0x000ea20000004200 */
[----:B-1----:R-:W-:-:S06]  /*10010*/  FFMA.FTZ R2, R167, c[0x0][0x2d0], -R6 ;  /* 0x0000b400a7027a23 */ /* 0x002fcc0000010806 */
[C---:B---3--:R-:W-:Y:S01]  /*10020*/  HMMA.16816.F32.BF16 R52, R8.reuse, R20, R84 ;  /* 0x000000140834723c */ /* 0x048fe20000041854 */
[----:B------:R1:W3:Y:S07]  /*10030*/  MUFU.EX2 R141, R2 ;  /* 0x00000002008d7308 */ /* 0x0002ee0000000800 */
[C---:B------:R-:W-:Y:S01]  /*10040*/  HMMA.16816.F32.BF16 R40, R8.reuse, R22, R40 ;  /* 0x000000160828723c */ /* 0x040fe20000041828 */
[----:B------:R-:W4:Y:S07]  /*10050*/  LDSM.16.MT88.4 R20, [R200+0x4900] ;  /* 0x00490000c814783b */ /* 0x000f2e0000004200 */
[----:B------:R-:W-:Y:S01]  /*10060*/  HMMA.16816.F32.BF16 R76, R8, R32, R88 ;  /* 0x00000020084c723c */ /* 0x000fe20000041858 */
[----:B-1----:R-:W-:-:S04]  /*10070*/  FFMA.FTZ R2, R166, c[0x0][0x2d0], -R6 ;  /* 0x0000b400a6027a23 */ /* 0x002fc80000010806 */
[----:B------:R1:W-:Y:S03]  /*10080*/  MUFU.EX2 R140, R2 ;  /* 0x00000002008c7308 */ /* 0x0003e60000000800 */
[C---:B------:R-:W-:Y:S08]  /*10090*/  HMMA.16816.F32.BF16 R88, R8.reuse, R14, R116 ;  /* 0x0000000e0858723c */ /* 0x040ff00000041874 */
[----:B------:R-:W-:Y:S01]  /*100a0*/  HMMA.16816.F32.BF16 R116, R8, R36, R132 ;  /* 0x000000240874723c */ /* 0x000fe20000041884 */
[----:B-1----:R-:W-:-:S07]  /*100b0*/  FFMA.FTZ R2, R168, c[0x0][0x2d0], -R6 ;  /* 0x0000b400a8027a23 */ /* 0x002fce0000010806 */
[C---:B--2---:R-:W-:Y:S01]  /*100c0*/  HMMA.16816.F32.BF16 R120, R8.reuse, R24, R120 ;  /* 0x000000180878723c */ /* 0x044fe20000041878 */
[----:B------:R1:W2:Y:S07]  /*100d0*/  MUFU.EX2 R71, R2 ;  /* 0x0000000200477308 */ /* 0x0002ae0000000800 */
[C---:B------:R-:W-:Y:S01]  /*100e0*/  HMMA.16816.F32.BF16 R112, R8.reuse, R26, R112 ;  /* 0x0000001a0870723c */ /* 0x040fe20000041870 */
[----:B------:R-:W5:Y:S07]  /*100f0*/  LDSM.16.MT88.4 R24, [R197+0x5100] ;  /* 0x00510000c518783b */ /* 0x000f6e0000004200 */
[----:B------:R-:W-:Y:S01]  /*10100*/  HMMA.16816.F32.BF16 R136, R8, R38, R136 ;  /* 0x000000260888723c */ /* 0x000fe20000041888 */
[----:B-1----:R-:W-:-:S04]  /*10110*/  FFMA.FTZ R2, R161, c[0x0][0x2d0], -R0 ;  /* 0x0000b400a1027a23 */ /* 0x002fc80000010800 */
[----:B------:R1:W-:Y:S03]  /*10120*/  MUFU.EX2 R70, R2 ;  /* 0x0000000200467308 */ /* 0x0003e60000000800 */
[C---:B------:R-:W-:Y:S01]  /*10130*/  HMMA.16816.F32.BF16 R64, R8.reuse, R28, R104 ;  /* 0x0000001c0840723c */ /* 0x040fe20000041868 */
[----:B------:R-:W-:Y:S07]  /*10140*/  LDSM.16.MT88.4 R104, [R200+0x2900] ;  /* 0x00290000c868783b */ /* 0x000fee0000004200 */
[----:B------:R-:W-:Y:S01]  /*10150*/  HMMA.16816.F32.BF16 R56, R8, R30, R96 ;  /* 0x0000001e0838723c */ /* 0x000fe20000041860 */
[----:B------:R-:W2:Y:S04]  /*10160*/  LDSM.16.MT88.4 R28, [R197+0x2100] ;  /* 0x00210000c51c783b */ /* 0x000ea80000004200 */
[----:B------:R-:W-:Y:S01]  /*10170*/  LDSM.16.MT88.4 R96, [R201+0x2900] ;  /* 0x00290000c960783b */ /* 0x000fe20000004200 */
[----:B-1----:R-:W-:-:S02]  /*10180*/  FFMA.FTZ R2, R160, c[0x0][0x2d0], -R0 ;  /* 0x0000b400a0027a23 */ /* 0x002fc40000010800 */
[C---:B------:R-:W-:Y:S01]  /*10190*/  HMMA.16816.F32.BF16 R80, R8.reuse, R12, R108 ;  /* 0x0000000c0850723c */ /* 0x040fe2000004186c */
[----:B------:R-:W1:Y:S01]  /*101a0*/  LDSM.16.MT88.4 R12, [R201+0x2100] ;  /* 0x00210000c90c783b */ /* 0x000e620000004200 */
[----:B------:R3:W2:Y:S06]  /*101b0*/  MUFU.EX2 R69, R2 ;  /* 0x0000000200457308 */ /* 0x0006ac0000000800 */
[C---:B------:R-:W-:Y:S01]  /*101c0*/  HMMA.16816.F32.BF16 R72, R8.reuse, R34, R100 ;  /* 0x000000220848723c */ /* 0x040fe20000041864 */
[----:B------:R-:W1:Y:S07]  /*101d0*/  LDSM.16.MT88.4 R32, [R200+0x2100] ;  /* 0x00210000c820783b */ /* 0x000e6e0000004200 */
[----:B----4-:R-:W-:Y:S01]  /*101e0*/  HMMA.16816.F32.BF16 R92, R8, R20, R92 ;  /* 0x00000014085c723c */ /* 0x010fe2000004185c */
[----:B---3--:R-:W-:-:S04]  /*101f0*/  FFMA.FTZ R2, R162, c[0x0][0x2d0], -R0 ;  /* 0x0000b400a2027a23 */ /* 0x008fc80000010800 */
[----:B------:R3:W-:Y:S03]  /*10200*/  MUFU.EX2 R4, R2 ;  /* 0x0000000200047308 */ /* 0x0007e60000000800 */
[----:B------:R-:W-:Y:S01]  /*10210*/  HMMA.16816.F32.BF16 R60, R8, R22, R60 ;  /* 0x00000016083c723c */ /* 0x000fe2000004183c */
[----:B------:R-:W-:Y:S06]  /*10220*/  LDSM.16.MT88.4 R20, [R198+0x5100] ;  /* 0x00510000c614783b */ /* 0x000fec0000004200 */
[----:B------:R-:W-:-:S02]  /*10230*/  F2FP.BF16.PACK_AB R8, R141, R142 ;  /* 0x0000008e8d08723e */ /* 0x000fc400000010ff */
[----:B--2---:R-:W-:Y:S02]  /*10240*/  F2FP.BF16.PACK_AB R10, R71, R140 ;  /* 0x0000008c470a723e */ /* 0x004fe400000010ff */
[----:B------:R-:W-:Y:S01]  /*10250*/  F2FP.BF16.PACK_AB R9, R69, R70 ;  /* 0x000000464509723e */ /* 0x000fe200000010ff */
[----:B---3--:R-:W-:-:S04]  /*10260*/  FFMA.FTZ R2, R163, c[0x0][0x2d0], -R0 ;  /* 0x0000b400a3027a23 */ /* 0x008fc80000010800 */
[----:B------:R2:W3:Y:S02]  /*10270*/  MUFU.EX2 R36, R2 ;  /* 0x0000000200247308 */ /* 0x0004e40000000800 */
[----:B--2---:R-:W-:Y:S01]  /*10280*/  FFMA.FTZ R2, R189, c[0x0][0x2d0], -R6 ;  /* 0x0000b400bd027a23 */ /* 0x004fe20000010806 */
[----:B---3--:R-:W-:-:S05]  /*10290*/  F2FP.BF16.PACK_AB R11, R36, R4 ;  /* 0x00000004240b723e */ /* 0x008fca00000010ff */
[----:B------:R2:W-:Y:S02]  /*102a0*/  MUFU.EX2 R39, R2 ;  /* 0x0000000200277308 */ /* 0x0005e40000000800 */
[C---:B-----5:R-:W-:Y:S01]  /*102b0*/  HMMA.16816.F32.BF16 R108, R8.reuse, R24, R80 ;  /* 0x00000018086c723c */ /* 0x060fe20000041850 */
[----:B------:R-:W-:Y:S07]  /*102c0*/  LDSM.16.MT88.4 R80, [R197+0x2900] ;  /* 0x00290000c550783b */ /* 0x000fee0000004200 */
[----:B------:R-:W-:Y:S01]  /*102d0*/  HMMA.16816.F32.BF16 R76, R8, R28, R76 ;  /* 0x0000001c084c723c */ /* 0x000fe2000004184c */
[----:B--2---:R-:W-:-:S04]  /*102e0*/  FFMA.FTZ R2, R191, c[0x0][0x2d0], -R6 ;  /* 0x0000b400bf027a23 */ /* 0x004fc80000010806 */
[----:B------:R2:W3:Y:S03]  /*102f0*/  MUFU.EX2 R38, R2 ;  /* 0x0000000200267308 */ /* 0x0004e60000000800 */
[C---:B------:R-:W-:Y:S08]  /*10300*/  HMMA.16816.F32.BF16 R72, R8.reuse, R30, R72 ;  /* 0x0000001e0848723c */ /* 0x040ff00000041848 */
[----:B------:R-:W-:Y:S01]  /*10310*/  HMMA.16816.F32.BF16 R84, R8, R16, R64 ;  /* 0x000000100854723c */ /* 0x000fe20000041840 */
[----:B--2---:R-:W-:-:S07]  /*10320*/  FFMA.FTZ R2, R190, c[0x0][0x2d0], -R6 ;  /* 0x0000b400be027a23 */ /* 0x004fce0000010806 */
[C---:B------:R-:W-:Y:S01]  /*10330*/  HMMA.16816.F32.BF16 R56, R8.reuse, R18, R56 ;  /* 0x000000120838723c */ /* 0x040fe20000041838 */
[----:B------:R-:W2:Y:S01]  /*10340*/  LDSM.16.MT88.4 R16, [R201+0x5100] ;  /* 0x00510000c910783b */ /* 0x000ea20000004200 */
[----:B---3--:R-:W-:Y:S01]  /*10350*/  F2FP.BF16.PACK_AB R64, R38, R39 ;  /* 0x000000272640723e */ /* 0x008fe200000010ff */
[----:B------:R3:W-:Y:S05]  /*10360*/  MUFU.EX2 R37, R2 ;  /* 0x0000000200257308 */ /* 0x0007ea0000000800 */
[C---:B------:R-:W-:Y:S01]  /*10370*/  HMMA.16816.F32.BF16 R28, R8.reuse, R26, R88 ;  /* 0x0000001a081c723c */ /* 0x040fe20000041858 */
[----:B------:R-:W-:Y:S07]  /*10380*/  LDSM.16.MT88.4 R88, [R198+0x2900] ;  /* 0x00290000c658783b */ /* 0x000fee0000004200 */
[----:B-1----:R-:W-:Y:S01]  /*10390*/  HMMA.16816.F32.BF16 R52, R8, R12, R52 ;  /* 0x0000000c0834723c */ /* 0x002fe20000041834 */
[----:B---3--:R-:W-:Y:S01]  /*103a0*/  FFMA.FTZ R2, R216, c[0x0][0x2d0], -R6 ;  /* 0x0000b400d8027a23 */ /* 0x008fe20000010806 */
[----:B------:R-:W-:-:S03]  /*103b0*/  IADD3 R216, R227, -0x2, RZ ;  /* 0xfffffffee3d87810 */ /* 0x000fc60007ffe0ff */
[----:B------:R1:W3:Y:S03]  /*103c0*/  MUFU.EX2 R248, R2 ;  /* 0x0000000200f87308 */ /* 0x0002e60000000800 */
[C---:B------:R-:W-:Y:S01]  /*103d0*/  HMMA.16816.F32.BF16 R40, R8.reuse, R14, R40 ;  /* 0x0000000e0828723c */ /* 0x040fe20000041828 */
[----:B------:R-:W4:Y:S07]  /*103e0*/  LDSM.16.MT88.4 R12, [R200+0x5100] ;  /* 0x00510000c80c783b */ /* 0x000f2e0000004200 */
[----:B------:R-:W-:Y:S01]  /*103f0*/  HMMA.16816.F32.BF16 R48, R8, R32, R48 ;  /* 0x000000200830723c */ /* 0x000fe20000041830 */
[----:B-1----:R-:W-:Y:S01]  /*10400*/  FFMA.FTZ R2, R169, c[0x0][0x2d0], -R0 ;  /* 0x0000b400a9027a23 */ /* 0x002fe20000010800 */
[----:B---3--:R-:W-:-:S06]  /*10410*/  F2FP.BF16.PACK_AB R66, R248, R37 ;  /* 0x00000025f842723e */ /* 0x008fcc00000010ff */
[C---:B------:R-:W-:Y:S01]  /*10420*/  HMMA.16816.F32.BF16 R44, R8.reuse, R34, R44 ;  /* 0x00000022082c723c */ /* 0x040fe2000004182c */
[----:B------:R1:W-:Y:S07]  /*10430*/  MUFU.EX2 R5, R2 ;  /* 0x0000000200057308 */ /* 0x0003ee0000000800 */
[C---:B--2---:R-:W-:Y:S01]  /*10440*/  HMMA.16816.F32.BF16 R32, R8.reuse, R16, R120 ;  /* 0x000000100820723c */ /* 0x044fe20000041878 */
[----:B------:R-:W-:Y:S07]  /*10450*/  LDSM.16.MT88.4 R120, [R198+0x5900] ;  /* 0x00590000c678783b */ /* 0x000fee0000004200 */
[----:B------:R-:W-:Y:S01]  /*10460*/  HMMA.16816.F32.BF16 R116, R8, R20, R116 ;  /* 0x000000140874723c */ /* 0x000fe20000041874 */
[----:B-1----:R-:W-:-:S04]  /*10470*/  FFMA.FTZ R2, R170, c[0x0][0x2d0], -R0 ;  /* 0x0000b400aa027a23 */ /* 0x002fc80000010800 */
[----:B------:R1:W2:Y:S03]  /*10480*/  MUFU.EX2 R24, R2 ;  /* 0x0000000200187308 */ /* 0x0002a60000000800 */
[C---:B------:R-:W-:Y:S01]  /*10490*/  HMMA.16816.F32.BF16 R16, R8.reuse, R18, R112 ;  /* 0x000000120810723c */ /* 0x040fe20000041870 */
[----:B------:R-:W3:Y:S07]  /*104a0*/  LDSM.16.MT88.4 R112, [R197+0x5900] ;  /* 0x00590000c570783b */ /* 0x000eee0000004200 */
[----:B----4-:R-:W-:Y:S01]  /*104b0*/  HMMA.16816.F32.BF16 R132, R8, R12, R92 ;  /* 0x0000000c0884723c */ /* 0x010fe2000004185c */
[--C-:B-1----:R-:W-:Y:S01]  /*104c0*/  FFMA.FTZ R2, R188, c[0x0][0x2d0], -R0.reuse ;  /* 0x0000b400bc027a23 */ /* 0x102fe20000010800 */
[----:B--2---:R-:W-:Y:S01]  /*104d0*/  F2FP.BF16.PACK_AB R65, R24, R5 ;  /* 0x000000051841723e */ /* 0x004fe200000010ff */
[----:B------:R-:W-:-:S05]  /*104e0*/  FFMA.FTZ R0, R165, c[0x0][0x2d0], -R0 ;  /* 0x0000b400a5007a23 */ /* 0x000fca0000010800 */
[C---:B------:R-:W-:Y:S01]  /*104f0*/  HMMA.16816.F32.BF16 R20, R8.reuse, R22, R136 ;  /* 0x000000160814723c */ /* 0x040fe20000041888 */
[----:B------:R1:W-:Y:S07]  /*10500*/  MUFU.EX2 R7, R2 ;  /* 0x0000000200077308 */ /* 0x0003ee0000000800 */
[----:B------:R-:W-:Y:S01]  /*10510*/  HMMA.16816.F32.BF16 R12, R8, R14, R60 ;  /* 0x0000000e080c723c */ /* 0x000fe2000004183c */
[----:B------:R2:W4:Y:S01]  /*10520*/  MUFU.EX2 R6, R0 ;  /* 0x0000000000067308 */ /* 0x0005220000000800 */
[----:B------:R-:W-:Y:S01]  /*10530*/  LDSM.16.MT88.4 R8, [R200+0x5900] ;  /* 0x00590000c808783b */ /* 0x000fe20000004200 */
[----:B-1----:R-:W-:-:S02]  /*10540*/  FADD.FTZ R2, R150, R246 ;  /* 0x000000f696027221 */ /* 0x002fc40000010000 */
[----:B------:R-:W-:Y:S02]  /*10550*/  IMAD.MOV.U32 R150, RZ, RZ, R159 ;  /* 0x000000ffff967224 */ /* 0x000fe400078e009f */
[----:B------:R-:W-:Y:S02]  /*10560*/  FADD.FTZ R2, R249, R2 ;  /* 0x00000002f9027221 */ /* 0x000fe40000010000 */
[----:B------:R-:W-:Y:S02]  /*10570*/  IMAD.MOV.U32 R159, RZ, RZ, c[0x0][0x2c4] ;  /* 0x0000b100ff9f7624 */ /* 0x000fe400078e00ff */
[----:B--2---:R-:W-:Y:S01]  /*10580*/  FADD.FTZ R0, R171, R239 ;  /* 0x000000efab007221 */ /* 0x004fe20000010000 */
[----:B----4-:R-:W-:Y:S01]  /*10590*/  F2FP.BF16.PACK_AB R67, R6, R7 ;  /* 0x000000070643723e */ /* 0x010fe200000010ff */
[----:B------:R-:W-:Y:S01]  /*105a0*/  FADD.FTZ R2, R247, R2 ;  /* 0x00000002f7027221 */ /* 0x000fe20000010000 */
[----:B------:R-:W-:Y:S01]  /*105b0*/  ISETP.NE.AND P6, PT, R159, 0x1, PT ;  /* 0x000000019f00780c */ /* 0x000fe20003fc5270 */
        /* <DEDUP_REMOVED lines=29> */
[C---:B---3--:R-:W-:Y:S01]  /*10790*/  HMMA.16816.F32.BF16 R108, R64.reuse, R112, R108 ;  /* 0x00000070406c723c */ /* 0x048fe2000004186c */
        /* <DEDUP_REMOVED lines=9> */
[----:B-1----:R-:W-:Y:S01]  /*10830*/  HMMA.16816.F32.BF16 R52, R64, R56, R32 ;  /* 0x000000384034723c */ /* 0x002fe20000041820 */
[----:B------:R-:W-:Y:S02]  /*10840*/  IMAD.MOV.U32 R159, RZ, RZ, c[0x0][0x32c] ;  /* 0x0000cb00ff9f7624 */ /* 0x000fe400078e00ff */
[----:B------:R-:W-:Y:S02]  /*10850*/  FADD.FTZ R0, R4, R0 ;  /* 0x0000000004007221 */ /* 0x000fe40000010000 */
[----:B------:R-:W-:-:S02]  /*10860*/  FADD.FTZ R4, R71, R2 ;  /* 0x0000000247047221 */ /* 0x000fc40000010000 */
        /* <DEDUP_REMOVED lines=8> */
[----:B------:R-:W-:Y:S01]  /*108f0*/  FADD.FTZ R0, R24, R4 ;  /* 0x0000000418007221 */ /* 0x000fe20000010000 */
[----:B------:R-:W-:Y:S01]  /*10900*/  ISETP.GE.AND P6, PT, R159, 0x1, PT ;  /* 0x000000019f00780c */ /* 0x000fe20003fc6270 */
        /* <DEDUP_REMOVED lines=10> */
[C---:B------:R-:W-:Y:S08]  /*109b0*/  HMMA.16816.F32.BF16 R60, R64.reuse, R8, R132 ;  /* 0x00000008403c723c */ /* 0x040ff00000041884 */
        /* <DEDUP_REMOVED lines=12> */
.L_x_408:
[----:B------:R-:W-:-:S04]  /*10a80*/  MOV R4, 0x1 ;  /* 0x0000000100047802 */ /* 0x000fc80000000f00 */
[----:B------:R-:W-:-:S13]  /*10a90*/  ISETP.NE.AND P0, PT, R4, c[0x0][0x32c], PT ;  /* 0x0000cb0004007a0c */ /* 0x000fda0003f05270 */
[----:B------:R-:W-:-:S05]  /*10aa0*/  @P0 IMAD.HI.U32 R4, R0, c[0x0][0x330], RZ ;  /* 0x0000cc0000040a27 */ /* 0x000fca00078e00ff */
[----:B------:R-:W-:Y:S02]  /*10ab0*/  @P0 SHF.R.U32.HI R0, RZ, c[0x0][0x334], R4 ;  /* 0x0000cd00ff000a19 */ /* 0x000fe40000011604 */
.L_x_409:
[----:B------:R-:W-:-:S05]  /*10ac0*/  MOV R4, c[0x0][0x32c] ;  /* 0x0000cb0000047a02 */ /* 0x000fca0000000f00 */
[----:B------:R-:W-:-:S05]  /*10ad0*/  IMAD R0, R0, R4, c[0x0][0x32c] ;  /* 0x0000cb0000007624 */ /* 0x000fca00078e0204 */
[----:B------:R-:W-:-:S05]  /*10ae0*/  IMNMX R2, R2, R0, PT ;  /* 0x0000000002027217 */ /* 0x000fca0003800200 */
.L_x_407:
[----:B------:R-:W-:-:S05]  /*10af0*/  IMAD.HI R2, R2, 0x2aaaaaab, RZ ;  /* 0x2aaaaaab02027827 */ /* 0x000fca00078e02ff */
[----:B------:R-:W-:-:S04]  /*10b00*/  SHF.R.U32.HI R0, RZ, 0x1f, R2 ;  /* 0x0000001fff007819 */ /* 0x000fc80000011602 */
[----:B------:R-:W-:-:S04]  /*10b10*/  LEA.HI.SX32 R2, R2, R0, 0x1c ;  /* 0x0000000002027211 */ /* 0x000fc800078fe2ff */
[----:B------:R-:W-:-:S04]  /*10b20*/  IMNMX R239, R252, R2, !PT ;  /* 0x00000002fcef7217 */ /* 0x000fc80007800200 */
[----:B------:R-:W-:-:S13]  /*10b30*/  ISETP.GE.AND P0, PT, R216, R239, PT ;  /* 0x000000efd800720c */ /* 0x000fda0003f06270 */
[----:B------:R-:W-:Y:S05]  /*10b40*/  @!P0 BRA `(.L_x_410) ;  /* 0x000046a000008947 */ /* 0x000fea0003800000 */
[----:B------:R-:W-:Y:S01]  /*10b50*/  MOV R70, R3 ;  /* 0x0000000300467202 */ /* 0x000fe20000000f00 */
[----:B------:R-:W-:Y:S01]  /*10b60*/  ULDC UR4, c[0x0][0x324] ;  /* 0x0000c90000047ab9 */ /* 0x000fe20000000800 */
[----:B------:R-:W-:Y:S01]  /*10b70*/  MOV R69, R68 ;  /* 0x0000004400457202 */ /* 0x000fe20000000f00 */
[----:B------:R-:W-:Y:S01]  /*10b80*/  ULOP3.LUT UR4, URZ, UR4, URZ, 0x33, !UPT ;  /* 0x000000043f047292 */ /* 0x000fe2000f8e333f */
[----:B------:R-:W-:Y:S02]  /*10b90*/  MOV R218, R216 ;  /* 0x000000d800da7202 */ /* 0x000fe40000000f00 */
.L_x_421:
[----:B------:R-:W-:Y:S04]  /*10ba0*/  DEPBAR.LE SB0, 0x0 ;  /* 0x000080000000791a */ /* 0x000fe80000000000 */
[----:B------:R-:W-:Y:S01]  /*10bb0*/  BAR.SYNC.DEFER_BLOCKING 0x0 ;  /* 0x0000000000007b1d */ /* 0x000fe20000010000 */
[----:B------:R-:W-:Y:S02]  /*10bc0*/  ISETP.GT.AND P0, PT, R252, R218, PT ;  /* 0x000000dafc00720c */ /* 0x000fe40003f04270 */
[C---:B------:R-:W-:Y:S02]  /*10bd0*/  IADD3 R0, R224.reuse, 0x40, RZ ;  /* 0x00000040e0007810 */ /* 0x040fe40007ffe0ff */
[----:B------:R-:W-:Y:S02]  /*10be0*/  ISETP.GE.AND P2, PT, R224, c[0x0][0x1d4], PT ;  /* 0x00007500e0007a0c */ /* 0x000fe40003f46270 */
[----:B------:R-:W-:Y:S02]  /*10bf0*/  ISETP.GE.AND P3, PT, R0, c[0x0][0x1d4], PT ;  /* 0x0000750000007a0c */ /* 0x000fe40003f66270 */
[----:B------:R-:W-:Y:S01]  /*10c00*/  SHF.R.S32.HI R216, RZ, 0x1f, R224 ;  /* 0x0000001fffd87819 */ /* 0x000fe200000114e0 */
        /* <DEDUP_REMOVED lines=17> */
[C---:B------:R-:W-:Y:S01]  /*10d20*/  IADD3 R36, R219.reuse, 0x3100, RZ ;  /* 0x00003100db247810 */ /* 0x040fe20007ffe0ff */
[----:B------:R-:W-:Y:S01]  /*10d30*/  IMAD R0, R0, c[0x0][0x208], RZ ;  /* 0x0000820000007a24 */ /* 0x000fe200078e02ff */
[C---:B------:R-:W-:Y:S01]  /*10d40*/  IADD3 R31, R219.reuse, 0x1100, RZ ;  /* 0x00001100db1f7810 */ /* 0x040fe20007ffe0ff */
[----:B------:R-:W-:Y:S01]  /*10d50*/  IMAD R4, R4, c[0x0][0x218], RZ ;  /* 0x0000860004047a24 */ /* 0x000fe200078e02ff */
[----:B------:R-:W-:Y:S01]  /*10d60*/  IADD3 R30, R219, 0x4100, RZ ;  /* 0x00004100db1e7810 */ /* 0x000fe20007ffe0ff */
[----:B------:R-:W-:Y:S02]  /*10d70*/  IMAD R0, R220, c[0x0][0x20c], R0 ;  /* 0x00008300dc007a24 */ /* 0x000fe400078e0200 */
[----:B------:R-:W-:Y:S02]  /*10d80*/  IMAD R4, R217, c[0x0][0x21c], R4 ;  /* 0x00008700d9047a24 */ /* 0x000fe400078e0204 */
[----:B------:R-:W-:Y:S02]  /*10d90*/  IMAD.IADD R3, R3, 0x1, R0 ;  /* 0x0000000103037824 */ /* 0x000fe400078e0200 */
[----:B------:R-:W-:Y:S02]  /*10da0*/  IMAD.SHL.U32 R29, R224, 0x2, RZ ;  /* 0x00000002e01d7824 */ /* 0x000fe400078e00ff */
[----:B------:R-:W-:Y:S01]  /*10db0*/  IMAD.WIDE.U32 R2, R217, c[0x0][0x218], R2 ;  /* 0x00008600d9027a25 */ /* 0x000fe200078e0002 */
[----:B--2---:R-:W-:Y:S03]  /*10dc0*/  SHF.R.S32.HI R5, RZ, 0x1f, R12 ;  /* 0x0000001fff057819 */ /* 0x004fe6000001140c */
[----:B------:R-:W-:Y:S04]  /*10dd0*/  IMAD.WIDE.U32 R6, R12, c[0x0][0x210], RZ ;  /* 0x000084000c067a25 */ /* 0x000fe800078e00ff */
[----:B------:R-:W-:Y:S01]  /*10de0*/  IMAD R5, R5, c[0x0][0x210], RZ ;  /* 0x0000840005057a24 */ /* 0x000fe200078e02ff */
[----:B------:R-:W-:Y:S03]  /*10df0*/  IADD3 R0, P0, R6, R2, RZ ;  /* 0x0000000206007210 */ /* 0x000fe60007f1e0ff */
[----:B------:R-:W-:Y:S04]  /*10e00*/  IMAD R5, R12, c[0x0][0x214], R5 ;  /* 0x000085000c057a24 */ /* 0x000fe800078e0205 */
[----:B------:R-:W-:Y:S05]  /*10e10*/  IMAD.IADD R5, R7, 0x1, R5 ;  /* 0x0000000107057824 */ /* 0x000fea00078e0205 */
[----:B------:R-:W-:Y:S01]  /*10e20*/  IADD3.X R3, R5, R3, R4, P0, !PT ;  /* 0x0000000305037210 */ /* 0x000fe200007fe404 */
[----:B------:R-:W-:Y:S01]  /*10e30*/  IMAD.SHL.U32 R4, R230, 0x2, RZ ;  /* 0x00000002e6047824 */ /* 0x000fe200078e00ff */
[C---:B------:R-:W-:Y:S04]  /*10e40*/  LEA R2, P0, R0.reuse, c[0x0][0x1f8], 0x1 ;  /* 0x00007e0000027a11 */ /* 0x040fe800078008ff */
[----:B------:R-:W-:Y:S01]  /*10e50*/  LEA.HI.X R0, R0, c[0x0][0x1fc], R3, 0x1, P0 ;  /* 0x00007f0000007a11 */ /* 0x000fe200000f0c03 */
[----:B------:R-:W2:Y:S01]  /*10e60*/  SHFL.IDX PT, R23, R2, 0x2, 0x181f ;  /* 0x00581f0002177f89 */ /* 0x000ea200000e0000 */
[----:B------:R-:W-:Y:S03]  /*10e70*/  IADD3 R3, -R229, 0x10, RZ ;  /* 0x00000010e5037810 */ /* 0x000fe60007ffe1ff */
[----:B------:R-:W3:Y:S01]  /*10e80*/  SHFL.IDX PT, R28, R0, 0x2, 0x181f ;  /* 0x00581f00001c7f89 */ /* 0x000ee200000e0000 */
[----:B------:R-:W-:Y:S02]  /*10e90*/  LOP3.LUT R20, R3, 0xf, RZ, 0xc0, !PT ;  /* 0x0000000f03147812 */ /* 0x000fe400078ec0ff */
[----:B------:R-:W-:Y:S01]  /*10ea0*/  SHF.L.U64.HI R3, R230, 0x1, R251 ;  /* 0x00000001e6037819 */ /* 0x000fe200000102fb */
[----:B------:R-:W5:Y:S04]  /*10eb0*/  SHFL.IDX PT, R5, R2, RZ, 0x181f ;  /* 0x00181fff02057589 */ /* 0x000f6800000e0000 */
[----:B------:R-:W4:Y:S04]  /*10ec0*/  SHFL.IDX PT, R6, R0, RZ, 0x181f ;  /* 0x00181fff00067589 */ /* 0x000f2800000e0000 */
[----:B------:R1:W-:Y:S04]  /*10ed0*/  SHFL.IDX PT, R22, R0, 0x1, 0x181f ;  /* 0x00381f0000167f89 */ /* 0x0003e800000e0000 */
[----:B------:R-:W4:Y:S01]  /*10ee0*/  SHFL.IDX PT, R2, R2, 0x1, 0x181f ;  /* 0x00381f0002027f89 */ /* 0x000f2200000e0000 */
[----:B--2---:R-:W-:Y:S04]  /*10ef0*/  IADD3 R20, P1, P0, R20, R23, R4 ;  /* 0x0000001714147210 */ /* 0x004fe8000783e004 */
[--C-:B---3--:R-:W-:Y:S02]  /*10f00*/  IADD3.X R21, RZ, R28, R3.reuse, P1, P0 ;  /* 0x0000001cff157210 */ /* 0x108fe40000fe0403 */
[CC--:B-----5:R-:W-:Y:S02]  /*10f10*/  IADD3 R14, P0, R5.reuse, R29.reuse, RZ ;  /* 0x0000001d050e7210 */ /* 0x0e0fe40007f1e0ff */
[----:B-1----:R-:W-:Y:S05]  /*10f20*/  SHF.L.U64.HI R0, R224, 0x1, R216 ;  /* 0x00000001e0007819 */ /* 0x002fea00000102d8 */
[C-C-:B----4-:R-:W-:Y:S01]  /*10f30*/  IMAD.X R15, R6.reuse, 0x1, R0.reuse, P0 ;  /* 0x00000001060f7824 */ /* 0x150fe200000e0600 */
[-C--:B------:R-:W-:Y:S04]  /*10f40*/  IADD3 R12, P0, R5, R4.reuse, RZ ;  /* 0x00000004050c7210 */ /* 0x080fe80007f1e0ff */
[----:B------:R1:W-:Y:S01]  /*10f50*/  LDGSTS.E.BYPASS.LTC128B.128 [R231], [R14.64], !P2 ;  /* 0x000000000ee77fae */ /* 0x0003e2000d101d52 */
[--C-:B------:R-:W-:Y:S01]  /*10f60*/  IMAD.X R13, R6, 0x1, R3.reuse, P0 ;  /* 0x00000001060d7824 */ /* 0x100fe200000e0603 */
[----:B------:R-:W-:Y:S04]  /*10f70*/  IADD3 R6, P0, R2, R4, RZ ;  /* 0x0000000402067210 */ /* 0x000fe80007f1e0ff */
[----:B------:R1:W-:Y:S01]  /*10f80*/  LDGSTS.E.BYPASS.LTC128B.128 [R36], [R12.64], !P3 ;  /* 0x000000000c247fae */ /* 0x0003e2000d901d52 */
[----:B------:R-:W-:Y:S01]  /*10f90*/  IMAD.X R7, R22, 0x1, R3, P0 ;  /* 0x0000000116077824 */ /* 0x000fe200000e0603 */
[-C--:B------:R-:W-:Y:S05]  /*10fa0*/  IADD3 R4, P0, R2, R29.reuse, RZ ;  /* 0x0000001d02047210 */ /* 0x080fea0007f1e0ff */
[--C-:B------:R-:W-:Y:S01]  /*10fb0*/  IMAD.X R5, R22, 0x1, R0.reuse, P0 ;  /* 0x0000000116057824 */ /* 0x100fe200000e0600 */
[----:B------:R-:W-:Y:S04]  /*10fc0*/  IADD3 R2, P0, R23, R29, RZ ;  /* 0x0000001d17027210 */ /* 0x000fe80007f1e0ff */
[----:B------:R1:W-:Y:S01]  /*10fd0*/  LDGSTS.E.BYPASS.LTC128B.128 [R31], [R4.64], !P2 ;  /* 0x00000000041f7fae */ /* 0x0003e2000d101d52 */
[----:B------:R-:W-:Y:S01]  /*10fe0*/  IMAD.X R3, R28, 0x1, R0, P0 ;  /* 0x000000011c037824 */ /* 0x000fe200000e0600 */
[----:B------:R-:W-:Y:S02]  /*10ff0*/  ISETP.NE.U32.AND P0, PT, R229, RZ, PT ;  /* 0x000000ffe500720c */ /* 0x000fe40003f05070 */
[----:B------:R1:W-:Y:S04]  /*11000*/  LDGSTS.E.BYPASS.LTC128B.128 [R30], [R6.64], !P3 ;  /* 0x00000000061e7fae */ /* 0x0003e8000d901d52 */
[----:B------:R1:W-:Y:S07]  /*11010*/  LDGSTS.E.BYPASS.LTC128B.128 [R231+0x2000], [R2.64], !P2 ;  /* 0x0200000002e77fae */ /* 0x0003ee000d101d52 */
[----:B------:R1:W-:Y:S02]  /*11020*/  LDGSTS.E.BYPASS.LTC128B.128.ZFILL [R231+0x5000], [R20.64], P0 ;  /* 0x0500000014e77fae */ /* 0x0003e40008141d52 */
.L_x_411:
[C---:B-123--:R-:W-:Y:S01]  /*11030*/  HMMA.16816.F32.BF16 R4, R124.reuse, R8, RZ ;  /* 0x000000087c04723c */ /* 0x04efe200000418ff */
[----:B------:R-:W1:Y:S02]  /*11040*/  LDSM.16.M88.4 R156, [R202+0x8100] ;  /* 0x00810000ca9c783b */ /* 0x000e640000000200 */
[----:B------:R-:W-:Y:S05]  /*11050*/  ISETP.GT.AND P0, PT, R218, R252, PT ;  /* 0x000000fcda00720c */ /* 0x000fea0003f04270 */
        /* <DEDUP_REMOVED lines=10> */
[C---:B------:R-:W-:Y:S08]  /*11100*/  HMMA.16816.F32.BF16 R28, R124.reuse, R32, RZ ;  /* 0x000000207c1c723c */ /* 0x040ff000000418ff */
[C---:B------:R-:W-:Y:S08]  /*11110*/  HMMA.16816.F32.BF16 R32, R124.reuse, R34, RZ ;  /* 0x000000227c20723c */ /* 0x040ff000000418ff */
[C---:B------:R-:W-:Y:S08]  /*11120*/  HMMA.16816.F32.BF16 R36, R124.reuse, R40, RZ ;  /* 0x000000287c24723c */ /* 0x040ff000000418ff */
[C---:B------:R-:W-:Y:S08]  /*11130*/  HMMA.16816.F32.BF16 R40, R124.reuse, R42, RZ ;  /* 0x0000002a7c28723c */ /* 0x040ff000000418ff */
[C---:B------:R-:W-:Y:S08]  /*11140*/  HMMA.16816.F32.BF16 R44, R124.reuse, R48, RZ ;  /* 0x000000307c2c723c */ /* 0x040ff000000418ff */
[----:B------:R-:W-:Y:S08]  /*11150*/  HMMA.16816.F32.BF16 R48, R124, R50, RZ ;  /* 0x000000327c30723c */ /* 0x000ff000000418ff */
[C---:B------:R-:W-:Y:S08]  /*11160*/  HMMA.16816.F32.BF16 R4, R128.reuse, R72, R4 ;  /* 0x000000488004723c */ /* 0x040ff00000041804 */
[C---:B------:R-:W-:Y:S01]  /*11170*/  HMMA.16816.F32.BF16 R8, R128.reuse, R74, R8 ;  /* 0x0000004a8008723c */ /* 0x040fe20000041808 */
[----:B------:R-:W3:Y:S07]  /*11180*/  LDSM.16.M88.4 R72, [R202+0x9100] ;  /* 0x00910000ca48783b */ /* 0x000eee0000000200 */
        /* <DEDUP_REMOVED lines=8> */
[----:B------:R-:W2:Y:S07]  /*11210*/  LDSM.16.M88.4 R140, [R199+0x800] ;  /* 0x00080000c78c783b */ /* 0x000eae0000000200 */
[C---:B------:R-:W-:Y:S08]  /*11220*/  HMMA.16816.F32.BF16 R36, R128.reuse, R144, R36 ;  /* 0x000000908024723c */ /* 0x040ff00000041824 */
[C---:B------:R-:W-:Y:S01]  /*11230*/  HMMA.16816.F32.BF16 R40, R128.reuse, R146, R40 ;  /* 0x000000928028723c */ /* 0x040fe20000041828 */
[----:B------:R-:W3:Y:S07]  /*11240*/  LDSM.16.M88.4 R144, [R199+0x1000] ;  /* 0x00100000c790783b */ /* 0x000eee0000000200 */
[C---:B------:R-:W-:Y:S08]  /*11250*/  HMMA.16816.F32.BF16 R44, R128.reuse, R148, R44 ;  /* 0x00000094802c723c */ /* 0x040ff0000004182c */
[----:B------:R-:W-:Y:S01]  /*11260*/  HMMA.16816.F32.BF16 R48, R128, R150, R48 ;  /* 0x000000968030723c */ /* 0x000fe20000041830 */
[----:B------:R-:W4:Y:S07]  /*11270*/  LDSM.16.M88.4 R148, [R199+0x1800] ;  /* 0x00180000c794783b */ /* 0x000f2e0000000200 */
        /* <DEDUP_REMOVED lines=8> */
[----:B------:R-:W2:Y:S07]  /*11300*/  LDSM.16.M88.4 R72, [R199+0x2800] ;  /* 0x00280000c748783b */ /* 0x000eae0000000200 */
        /* <DEDUP_REMOVED lines=14> */
[----:B------:R-:W2:Y:S07]  /*113f0*/  LDSM.16.M88.4 R140, [R196+0xd900] ;  /* 0x00d90000c48c783b */ /* 0x000eae0000000200 */
[C---:B------:R-:W-:Y:S08]  /*11400*/  HMMA.16816.F32.BF16 R20, R172.reuse, R144, R20 ;  /* 0x00000090ac14723c */ /* 0x040ff00000041814 */
[C---:B------:R-:W-:Y:S01]  /*11410*/  HMMA.16816.F32.BF16 R24, R172.reuse, R146, R24 ;  /* 0x00000092ac18723c */ /* 0x040fe20000041818 */
[----:B------:R-:W3:Y:S07]  /*11420*/  LDSM.16.M88.4 R144, [R209] ;  /* 0x00000000d190783b */ /* 0x000eee0000000200 */
[C---:B------:R-:W-:Y:S08]  /*11430*/  HMMA.16816.F32.BF16 R28, R172.reuse, R148, R28 ;  /* 0x00000094ac1c723c */ /* 0x040ff0000004181c */
[C---:B------:R-:W-:Y:S01]  /*11440*/  HMMA.16816.F32.BF16 R32, R172.reuse, R150, R32 ;  /* 0x00000096ac20723c */ /* 0x040fe20000041820 */
[----:B------:R-:W4:Y:S07]  /*11450*/  LDSM.16.M88.4 R148, [R208] ;  /* 0x00000000d094783b */ /* 0x000f2e0000000200 */
[C---:B-1----:R-:W-:Y:S08]  /*11460*/  HMMA.16816.F32.BF16 R36, R172.reuse, R156, R36 ;  /* 0x0000009cac24723c */ /* 0x042ff00000041824 */
[C---:B------:R-:W-:Y:S01]  /*11470*/  HMMA.16816.F32.BF16 R40, R172.reuse, R158, R40 ;  /* 0x0000009eac28723c */ /* 0x040fe20000041828 */
[----:B------:R-:W-:Y:S07]  /*11480*/  LDSM.16.M88.4 R156, [R205] ;  /* 0x00000000cd9c783b */ /* 0x000fee0000000200 */
[C---:B--2---:R-:W-:Y:S08]  /*11490*/  HMMA.16816.F32.BF16 R44, R172.reuse, R72, R44 ;  /* 0x00000048ac2c723c */ /* 0x044ff0000004182c */
        /* <DEDUP_REMOVED lines=118> */
[----:B------:R3:W3:Y:S01]  /*11c00*/  MUFU.TANH R143, R14 ;  /* 0x0000000e008f7308 */ /* 0x0006e20000002400 */
[----:B------:R-:W-:Y:S03]  /*11c10*/  HMMA.16816.F32.BF16 R48, R192, R10, R48 ;  /* 0x0000000ac030723c */ /* 0x000fe60000041830 */
[----:B------:R-:W-:Y:S02]  /*11c20*/  FMUL.FTZ R39, R39, c[0x0][0x320] ;  /* 0x0000c80027277a20 */ /* 0x000fe40000410000 */
[----:B-1----:R-:W-:Y:S02]  /*11c30*/  FMUL.FTZ R23, R40, c[0x0][0x320] ;  /* 0x0000c80028177a20 */ /* 0x002fe40000410000 */
[----:B------:R-:W-:Y:S02]  /*11c40*/  FMUL.FTZ R22, R41, c[0x0][0x320] ;  /* 0x0000c80029167a20 */ /* 0x000fe40000410000 */
[----:B------:R1:W1:Y:S03]  /*11c50*/  MUFU.TANH R141, R15 ;  /* 0x0000000f008d7308 */ /* 0x0002660000002400 */
[----:B------:R-:W-:Y:S02]  /*11c60*/  FMUL.FTZ R42, R42, c[0x0][0x320] ;  /* 0x0000c8002a2a7a20 */ /* 0x000fe40000410000 */
[----:B------:R-:W-:Y:S02]  /*11c70*/  FMUL.FTZ R43, R43, c[0x0][0x320] ;  /* 0x0000c8002b2b7a20 */ /* 0x000fe40000410000 */
[----:B------:R-:W-:Y:S02]  /*11c80*/  FMUL.FTZ R20, R44, c[0x0][0x320] ;  /* 0x0000c8002c147a20 */ /* 0x000fe40000410000 */
[----:B------:R-:W-:Y:S01]  /*11c90*/  FMUL.FTZ R19, R45, c[0x0][0x320] ;  /* 0x0000c8002d137a20 */ /* 0x000fe20000410000 */
[----:B------:R1:W1:Y:S01]  /*11ca0*/  MUFU.TANH R75, R16 ;  /* 0x00000010004b7308 */ /* 0x0002620000002400 */
[----:B--2---:R-:W-:Y:S02]  /*11cb0*/  FMUL.FTZ R25, R46, c[0x0][0x320] ;  /* 0x0000c8002e197a20 */ /* 0x004fe40000410000 */
[----:B------:R-:W-:Y:S02]  /*11cc0*/  FMUL.FTZ R24, R47, c[0x0][0x320] ;  /* 0x0000c8002f187a20 */ /* 0x000fe40000410000 */
[----:B------:R-:W-:Y:S02]  /*11cd0*/  FMUL.FTZ R18, R48, c[0x0][0x320] ;  /* 0x0000c80030127a20 */ /* 0x000fe40000410000 */
[----:B------:R-:W-:Y:S02]  /*11ce0*/  FMUL.FTZ R17, R49, c[0x0][0x320] ;  /* 0x0000c80031117a20 */ /* 0x000fe40000410000 */
[----:B------:R-:W-:Y:S01]  /*11cf0*/  FMUL.FTZ R21, R50, c[0x0][0x320] ;  /* 0x0000c80032157a20 */ /* 0x000fe20000410000 */
[----:B------:R2:W1:Y:S01]  /*11d00*/  MUFU.TANH R73, R26 ;  /* 0x0000001a00497308 */ /* 0x0004620000002400 */
        /* <DEDUP_REMOVED lines=28> */
[----:B------:R-:W-:Y:S02]  /*11ed0*/  IMAD.MOV.U32 R217, RZ, RZ, RZ ;  /* 0x000000ffffd97224 */ /* 0x000fe400078e00ff */
[----:B------:R-:W-:Y:S01]  /*11ee0*/  IMAD.SHL.U32 R26, R224, 0x2, RZ ;  /* 0x00000002e01a7824 */ /* 0x000fe200078e00ff */
[----:B------:R-:W3:Y:S01]  /*11ef0*/  LDL R0, [R1] ;  /* 0x0000000001007983 */ /* 0x000ee20000100800 */
[----:B------:R-:W-:Y:S03]  /*11f00*/  IMAD.MOV.U32 R3, RZ, RZ, c[0x0][0x2b8] ;  /* 0x0000ae00ff037624 */ /* 0x000fe600078e00ff */
[----:B------:R-:W4:Y:S02]  /*11f10*/  LDL.64 R222, [R1+0x18] ;  /* 0x0000180001de7983 */ /* 0x000f240000100a00 */
[----:B------:R-:W-:Y:S02]  /*11f20*/  ISETP.NE.AND P4, PT, R3, 0x1, PT ;  /* 0x000000010300780c */ /* 0x000fe40003f85270 */
[----:B------:R-:W5:Y:S04]  /*11f30*/  LDL R221, [R1+0x20] ;  /* 0x0000200001dd7983 */ /* 0x000f680000100800 */
[----:B------:R-:W1:Y:S01]  /*11f40*/  S2R R225, SR_CTAID.Y ;  /* 0x0000000000e17919 */ /* 0x000e620000002600 */
[----:B--2---:R-:W-:Y:S01]  /*11f50*/  IMAD R2, R218, 0x60, R2 ;  /* 0x00000060da027824 */ /* 0x004fe200078e0202 */
[----:B---3--:R-:W-:Y:S04]  /*11f60*/  ISETP.GT.AND P1, PT, R0, 0x5f, PT ;  /* 0x0000005f0000780c */ /* 0x008fe80003f24270 */
[----:B------:R-:W-:Y:S05]  /*11f70*/  IADD3 R2, R2, -0x60, R0 ;  /* 0xffffffa002027810 */ /* 0x000fea0007ffe000 */
[----:B------:R-:W-:Y:S04]  /*11f80*/  @P4 IMAD.HI.U32 R3, R2, c[0x0][0x2bc], RZ ;  /* 0x0000af0002034a27 */ /* 0x000fe800078e00ff */
[----:B------:R-:W-:Y:S01]  /*11f90*/  IMAD.MOV.U32 R0, RZ, RZ, R2 ;  /* 0x000000ffff007224 */ /* 0x000fe200078e0002 */
[----:B------:R-:W-:Y:S04]  /*11fa0*/  @P4 SHF.R.U32.HI R0, RZ, c[0x0][0x2c0], R3 ;  /* 0x0000b000ff004a19 */ /* 0x000fe80000011603 */
[C---:B----4-:R-:W-:Y:S01]  /*11fb0*/  @!P1 IADD3 R3, P0, R0.reuse, R222, RZ ;  /* 0x000000de00039210 */ /* 0x050fe20007f1e0ff */
[----:B-1----:R-:W-:Y:S03]  /*11fc0*/  IMAD.WIDE.U32 R222, R225, c[0x0][0x1e8], RZ ;  /* 0x00007a00e1de7a25 */ /* 0x002fe600078e00ff */
        /* <DEDUP_REMOVED lines=16> */
[C---:B------:R-:W-:Y:S04]  /*120d0*/  IMAD.WIDE.U32 R2, R217.reuse, c[0x0][0x1f0], R2 ;  /* 0x00007c00d9027a25 */ /* 0x040fe800078e0002 */
[----:B------:R-:W-:Y:S01]  /*120e0*/  IMAD R4, R4, c[0x0][0x1f0], RZ ;  /* 0x00007c0004047a24 */ /* 0x000fe200078e02ff */
[----:B------:R-:W-:Y:S03]  /*120f0*/  IADD3 R0, P0, R222, R2, RZ ;  /* 0x00000002de007210 */ /* 0x000fe60007f1e0ff */
[----:B------:R-:W-:Y:S05]  /*12100*/  IMAD R4, R217, c[0x0][0x1f4], R4 ;  /* 0x00007d00d9047a24 */ /* 0x000fea00078e0204 */
[----:B------:R-:W-:Y:S02]  /*12110*/  IADD3.X R3, R221, R3, R4, P0, !PT ;  /* 0x00000003dd037210 */ /* 0x000fe400007fe404 */
[C---:B------:R-:W-:Y:S02]  /*12120*/  LEA R2, P0, R0.reuse, c[0x0][0x1c8], 0x1 ;  /* 0x0000720000027a11 */ /* 0x040fe400078008ff */
[----:B------:R-:W-:Y:S02]  /*12130*/  IADD3 R4, -R229, 0x10, RZ ;  /* 0x00000010e5047810 */ /* 0x000fe40007ffe1ff */
[----:B------:R-:W-:Y:S01]  /*12140*/  LEA.HI.X R0, R0, c[0x0][0x1cc], R3, 0x1, P0 ;  /* 0x0000730000007a11 */ /* 0x000fe200000f0c03 */
[----:B------:R-:W1:Y:S01]  /*12150*/  SHFL.IDX PT, R15, R2, 0x2, 0x181f ;  /* 0x00581f00020f7f89 */ /* 0x000e6200000e0000 */
[----:B------:R-:W-:Y:S01]  /*12160*/  IMAD.SHL.U32 R3, R230, 0x2, RZ ;  /* 0x00000002e6037824 */ /* 0x000fe200078e00ff */
[----:B------:R-:W-:Y:S02]  /*12170*/  LOP3.LUT R12, R4, 0xf, RZ, 0xc0, !PT ;  /* 0x0000000f040c7812 */ /* 0x000fe400078ec0ff */
[----:B------:R-:W2:Y:S01]  /*12180*/  SHFL.IDX PT, R16, R0, 0x2, 0x181f ;  /* 0x00581f0000107f89 */ /* 0x000ea200000e0000 */
[----:B------:R-:W-:Y:S03]  /*12190*/  SHF.L.U64.HI R4, R230, 0x1, R251 ;  /* 0x00000001e6047819 */ /* 0x000fe600000102fb */
[----:B------:R-:W3:Y:S04]  /*121a0*/  SHFL.IDX PT, R5, R2, RZ, 0x181f ;  /* 0x00181fff02057589 */ /* 0x000ee800000e0000 */
[----:B------:R-:W4:Y:S04]  /*121b0*/  SHFL.IDX PT, R6, R0, RZ, 0x181f ;  /* 0x00181fff00067589 */ /* 0x000f2800000e0000 */
[----:B------:R5:W-:Y:S04]  /*121c0*/  SHFL.IDX PT, R14, R0, 0x1, 0x181f ;  /* 0x00381f00000e7f89 */ /* 0x000be800000e0000 */
[----:B------:R-:W4:Y:S01]  /*121d0*/  SHFL.IDX PT, R2, R2, 0x1, 0x181f ;  /* 0x00381f0002027f89 */ /* 0x000f2200000e0000 */
[----:B-1----:R-:W-:Y:S04]  /*121e0*/  IADD3 R12, P1, P0, R12, R15, R3 ;  /* 0x0000000f0c0c7210 */ /* 0x002fe8000783e003 */
[----:B--2---:R-:W-:Y:S02]  /*121f0*/  IADD3.X R13, RZ, R16, R4, P1, P0 ;  /* 0x00000010ff0d7210 */ /* 0x004fe40000fe0404 */
[CC--:B---3--:R-:W-:Y:S02]  /*12200*/  IADD3 R10, P0, R5.reuse, R26.reuse, RZ ;  /* 0x0000001a050a7210 */ /* 0x0c8fe40007f1e0ff */
[----:B-----5:R-:W-:Y:S05]  /*12210*/  SHF.L.U64.HI R0, R224, 0x1, R216 ;  /* 0x00000001e0007819 */ /* 0x020fea00000102d8 */
[C---:B----4-:R-:W-:Y:S01]  /*12220*/  IMAD.X R11, R6.reuse, 0x1, R0, P0 ;  /* 0x00000001060b7824 */ /* 0x050fe200000e0600 */
[-C--:B------:R-:W-:Y:S04]  /*12230*/  IADD3 R8, P0, R5, R3.reuse, RZ ;  /* 0x0000000305087210 */ /* 0x080fe80007f1e0ff */
[----:B------:R1:W-:Y:S01]  /*12240*/  LDGSTS.E.BYPASS.LTC128B.128 [R219+0x8100], [R10.64], !P2 ;  /* 0x081000000adb7fae */ /* 0x0003e2000d101d52 */
[--C-:B------:R-:W-:Y:S01]  /*12250*/  IMAD.X R9, R6, 0x1, R4.reuse, P0 ;  /* 0x0000000106097824 */ /* 0x100fe200000e0604 */
[----:B------:R-:W-:Y:S04]  /*12260*/  IADD3 R6, P0, R2, R3, RZ ;  /* 0x0000000302067210 */ /* 0x000fe80007f1e0ff */
[----:B------:R1:W-:Y:S01]  /*12270*/  LDGSTS.E.BYPASS.LTC128B.128 [R219+0xb100], [R8.64], !P3 ;  /* 0x0b10000008db7fae */ /* 0x0003e2000d901d52 */
[----:B------:R-:W-:Y:S01]  /*12280*/  IMAD.X R7, R14, 0x1, R4, P0 ;  /* 0x000000010e077824 */ /* 0x000fe200000e0604 */
[-C--:B------:R-:W-:Y:S05]  /*12290*/  IADD3 R4, P0, R2, R26.reuse, RZ ;  /* 0x0000001a02047210 */ /* 0x080fea0007f1e0ff */
[--C-:B------:R-:W-:Y:S01]  /*122a0*/  IMAD.X R5, R14, 0x1, R0.reuse, P0 ;  /* 0x000000010e057824 */ /* 0x100fe200000e0600 */
[----:B------:R-:W-:Y:S04]  /*122b0*/  IADD3 R2, P0, R15, R26, RZ ;  /* 0x0000001a0f027210 */ /* 0x000fe80007f1e0ff */
[----:B------:R1:W-:Y:S01]  /*122c0*/  LDGSTS.E.BYPASS.LTC128B.128 [R219+0x9100], [R4.64], !P2 ;  /* 0x0910000004db7fae */ /* 0x0003e2000d101d52 */
[----:B------:R-:W-:Y:S01]  /*122d0*/  IMAD.X R3, R16, 0x1, R0, P0 ;  /* 0x0000000110037824 */ /* 0x000fe200000e0600 */
[----:B------:R-:W-:Y:S02]  /*122e0*/  ISETP.NE.U32.AND P0, PT, R229, RZ, PT ;  /* 0x000000ffe500720c */ /* 0x000fe40003f05070 */
[----:B------:R1:W-:Y:S04]  /*122f0*/  LDGSTS.E.BYPASS.LTC128B.128 [R219+0xc100], [R6.64], !P3 ;  /* 0x0c10000006db7fae */ /* 0x0003e8000d901d52 */
[----:B------:R1:W-:Y:S07]  /*12300*/  LDGSTS.E.BYPASS.LTC128B.128 [R219+0xa100], [R2.64], !P2 ;  /* 0x0a10000002db7fae */ /* 0x0003ee000d101d52 */
[----:B------:R1:W-:Y:S02]  /*12310*/  LDGSTS.E.BYPASS.LTC128B.128.ZFILL [R219+0xd100], [R12.64], P0 ;  /* 0x0d1000000cdb7fae */ /* 0x0003e40008141d52 */
.L_x_412:
[----:B-1234-:R-:W2:Y:S01]  /*12320*/  LDL R2, [R1+0x4] ;  /* 0x0000040001027983 */ /* 0x01eea20000100800 */
[----:B------:R-:W-:Y:S02]  /*12330*/  IMAD.MOV.U32 R0, RZ, RZ, c[0x0][0x2c4] ;  /* 0x0000b100ff007624 */ /* 0x000fe400078e00ff */
[----:B------:R-:W-:Y:S01]  /*12340*/  IMAD.MOV.U32 R14, RZ, RZ, c[0x0][0x32c] ;  /* 0x0000cb00ff0e7624 */ /* 0x000fe200078e00ff */
[----:B------:R-:W3:Y:S02]  /*12350*/  LDL R13, [R1+0x8] ;  /* 0x00000800010d7983 */ /* 0x000ee40000100800 */
[----:B------:R-:W-:Y:S02]  /*12360*/  ISETP.NE.AND P0, PT, R0, 0x1, PT ;  /* 0x000000010000780c */ /* 0x000fe40003f05270 */
[----:B------:R-:W3:Y:S04]  /*12370*/  LDL R11, [R1+0xc] ;  /* 0x00000c00010b7983 */ /* 0x000ee80000100800 */
[----:B------:R-:W0:Y:S07]  /*12380*/  LDGDEPBAR ;  /* 0x00000000000079af */ /* 0x000e2e0000000000 */
[----:B--2---:R-:W-:Y:S04]  /*12390*/  @P0 IMAD.HI.U32 R0, R2, c[0x0][0x2c8], RZ ;  /* 0x0000b20002000a27 */ /* 0x004fe800078e00ff */
[----:B------:R-:W-:Y:S01]  /*123a0*/  IMAD.MOV.U32 R5, RZ, RZ, R2 ;  /* 0x000000ffff057224 */ /* 0x000fe200078e0002 */
[----:B------:R-:W-:Y:S01]  /*123b0*/  @P0 SHF.R.U32.HI R5, RZ, c[0x0][0x2cc], R0 ;  /* 0x0000b300ff050a19 */ /* 0x000fe20000011600 */
[----:B------:R-:W-:Y:S01]  /*123c0*/  IMAD R0, R218, -0x60, RZ ;  /* 0xffffffa0da007824 */ /* 0x000fe200078e02ff */
[----:B------:R-:W-:Y:S03]  /*123d0*/  ISETP.GE.AND P0, PT, R14, 0x1, PT ;  /* 0x000000010e00780c */ /* 0x000fe60003f06270 */
[----:B------:R-:W1:Y:S01]  /*123e0*/  SHFL.IDX PT, R4, R5, RZ, 0x1c1f ;  /* 0x001c1fff05047589 */ /* 0x000e6200000e0000 */
[----:B------:R-:W-:Y:S04]  /*123f0*/  IADD3 R2, -R250, 0x1, R0 ;  /* 0x00000001fa027810 */ /* 0x000fe80007ffe100 */
[----:B---3--:R-:W-:Y:S04]  /*12400*/  IADD3 R2, -R11, R2, R13 ;  /* 0x000000020b027210 */ /* 0x008fe80007ffe10d */
[C---:B------:R-:W-:Y:S02]  /*12410*/  IADD3 R7, R2.reuse, c[0x0][0x328], RZ ;  /* 0x0000ca0002077a10 */ /* 0x040fe40007ffe0ff */
[----:B------:R-:W-:Y:S03]  /*12420*/  IADD3 R6, R2, UR4, RZ ;  /* 0x0000000402067c10 */ /* 0x000fe6000fffe0ff */
        /* <DEDUP_REMOVED lines=16> */
.L_x_415:
[----:B------:R-:W-:Y:S04]  /*12530*/  MOV R8, c[0x0][0x32c] ;  /* 0x0000cb0000087a02 */ /* 0x000fe80000000f00 */
[----:B------:R-:W-:Y:S11]  /*12540*/  ISETP.NE.AND P0, PT, R8, 0x1, PT ;  /* 0x000000010800780c */ /* 0x000ff60003f05270 */
[----:B------:R-:W-:Y:S02]  /*12550*/  @!UPT UIADD3 URZ, URZ, URZ, URZ ;  /* 0x0000003f3f3ff290 */ /* 0x000fe4000fffe03f */
[----:B------:R-:W-:Y:S05]  /*12560*/  @P0 IMAD.HI.U32 R8, R4, c[0x0][0x330], RZ ;  /* 0x0000cc0004080a27 */ /* 0x000fea00078e00ff */
[----:B------:R-:W-:Y:S02]  /*12570*/  @P0 SHF.R.U32.HI R4, RZ, c[0x0][0x334], R8 ;  /* 0x0000cd00ff040a19 */ /* 0x000fe40000011608 */
.L_x_416:
[----:B------:R-:W-:Y:S05]  /*12580*/  BSYNC B0 ;  /* 0x0000000000007941 */ /* 0x000fea0003800000 */
.L_x_414:
[----:B------:R-:W-:Y:S04]  /*12590*/  IMAD.IADD R8, R0, 0x1, -R250 ;  /* 0x0000000100087824 */ /* 0x000fe800078e0afa */
[----:B------:R-:W-:Y:S05]  /*125a0*/  IMAD R4, R4, c[0x0][0x32c], R8 ;  /* 0x0000cb0004047a24 */ /* 0x000fea00078e0208 */
[----:B------:R-:W-:Y:S02]  /*125b0*/  IADD3 R8, R4, c[0x0][0x32c], RZ ;  /* 0x0000cb0004087a10 */ /* 0x000fe40007ffe0ff */
[----:B------:R-:W-:Y:S02]  /*125c0*/  IMNMX R2, R2, R4, !PT ;  /* 0x0000000402027217 */ /* 0x000fe40007800200 */
[----:B------:R-:W-:Y:S02]  /*125d0*/  IMNMX R3, R3, R8, PT ;  /* 0x0000000803037217 */ /* 0x000fe40003800200 */
.L_x_413:
[C---:B------:R-:W-:Y:S01]  /*125e0*/  ISETP.GE.AND P0, PT, R0.reuse, 0x1, PT ;  /* 0x000000010000780c */ /* 0x040fe20003f06270 */
[----:B------:R-:W1:Y:S01]  /*125f0*/  SHFL.IDX PT, R4, R5, 0x1, 0x1c1f ;  /* 0x003c1f0005047f89 */ /* 0x000e6200000e0000 */
[C---:B------:R-:W-:Y:S02]  /*12600*/  ISETP.GE.AND P1, PT, R0.reuse, 0x2, PT ;  /* 0x000000020000780c */ /* 0x040fe40003f26270 */
[----:B------:R-:W-:Y:S02]  /*12610*/  LOP3.LUT R215, R215, 0xfffeffff, RZ, 0xc0, !PT ;  /* 0xfffeffffd7d77812 */ /* 0x000fe400078ec0ff */
[C---:B------:R-:W-:Y:S02]  /*12620*/  ISETP.GE.AND P6, PT, R0.reuse, 0x42, PT ;  /* 0x000000420000780c */ /* 0x040fe40003fc6270 */
[C---:B------:R-:W-:Y:S02]  /*12630*/  ISETP.GE.AND P5, PT, R0.reuse, 0x49, PT ;  /* 0x000000490000780c */ /* 0x040fe40003fa6270 */
[C---:B------:R-:W-:Y:S02]  /*12640*/  ISETP.GE.AND P4, PT, R0.reuse, 0x4a, PT ;  /* 0x0000004a0000780c */ /* 0x040fe40003f86270 */
[----:B------:R-:W-:Y:S02]  /*12650*/  ISETP.GE.AND P3, PT, R0, 0x51, PT ;  /* 0x000000510000780c */ /* 0x000fe40003f66270 */
[----:B------:R-:W-:Y:S02]  /*12660*/  @P0 LOP3.LUT R215, R215, 0x10000, RZ, 0xfc, !PT ;  /* 0x00010000d7d70812 */ /* 0x000fe400078efcff */
[----:B------:R-:W-:Y:S02]  /*12670*/  ISETP.GT.AND P0, PT, R2, RZ, !P0 ;  /* 0x000000ff0200720c */ /* 0x000fe40004704270 */
        /* <DEDUP_REMOVED lines=9> */
[----:B------:R-:W-:Y:S02]  /*12710*/  ISETP.GT.AND P0, PT, R2, 0x8, !P1 ;  /* 0x000000080200780c */ /* 0x000fe40004f04270 */
[C---:B------:R-:W-:Y:S02]  /*12720*/  ISETP.GE.AND P2, PT, R0.reuse, 0x52, PT ;  /* 0x000000520000780c */ /* 0x040fe40003f46270 */
        /* <DEDUP_REMOVED lines=91> */
[C---:B------:R-:W-:Y:S02]  /*12ce0*/  ISETP.GT.AND P0, PT, R2.reuse, 0x48, !P5 ;  /* 0x000000480200780c */ /* 0x040fe40006f04270 */
[----:B------:R-:W-:Y:S02]  /*12cf0*/  LOP3.LUT R215, R215, 0xfffdffff, RZ, 0xc0, !PT ;  /* 0xfffdffffd7d77812 */ /* 0x000fe400078ec0ff */
[----:B------:R-:W-:Y:S04]  /*12d00*/  ISETP.LT.OR P0, PT, R3, 0x49, P0 ;  /* 0x000000490300780c */ /* 0x000fe80000701670 */
[----:B------:R-:W-:Y:S02]  /*12d10*/  FSEL R162, R23, -INF , !P0 ;  /* 0xff80000017a27808 */ /* 0x000fe40004000000 */
[----:B------:R-:W-:Y:S04]  /*12d20*/  ISETP.GT.AND P0, PT, R2, 0x49, !P4 ;  /* 0x000000490200780c */ /* 0x000fe80006704270 */
[C---:B------:R-:W-:Y:S04]  /*12d30*/  ISETP.LT.OR P0, PT, R3.reuse, 0x4a, P0 ;  /* 0x0000004a0300780c */ /* 0x040fe80000701670 */
[----:B------:R-:W-:Y:S02]  /*12d40*/  FSEL R163, R22, -INF , !P0 ;  /* 0xff80000016a37808 */ /* 0x000fe40004000000 */
[----:B------:R-:W-:Y:S04]  /*12d50*/  ISETP.GT.AND P0, PT, R2, 0x50, !P3 ;  /* 0x000000500200780c */ /* 0x000fe80005f04270 */
[C---:B------:R-:W-:Y:S04]  /*12d60*/  ISETP.LT.OR P0, PT, R3.reuse, 0x51, P0 ;  /* 0x000000510300780c */ /* 0x040fe80000701670 */
[----:B------:R-:W-:Y:S02]  /*12d70*/  FSEL R166, R20, -INF , !P0 ;  /* 0xff80000014a67808 */ /* 0x000fe40004000000 */
[C---:B------:R-:W-:Y:S04]  /*12d80*/  ISETP.GT.AND P0, PT, R2.reuse, 0x51, !P2 ;  /* 0x000000510200780c */ /* 0x040fe80005704270 */
[----:B------:R-:W-:Y:S04]  /*12d90*/  ISETP.LT.OR P0, PT, R3, 0x52, P0 ;  /* 0x000000520300780c */ /* 0x000fe80000701670 */
[----:B------:R-:W-:Y:S02]  /*12da0*/  FSEL R168, R19, -INF , !P0 ;  /* 0xff80000013a87808 */ /* 0x000fe40004000000 */
[----:B------:R-:W-:Y:S04]  /*12db0*/  ISETP.GT.AND P0, PT, R2, 0x58, !P1 ;  /* 0x000000580200780c */ /* 0x000fe80004f04270 */
[----:B------:R-:W-:Y:S04]  /*12dc0*/  ISETP.LT.OR P0, PT, R3, 0x59, P0 ;  /* 0x000000590300780c */ /* 0x000fe80000701670 */
[----:B------:R-:W-:Y:S02]  /*12dd0*/  FSEL R170, R18, -INF , !P0 ;  /* 0xff80000012aa7808 */ /* 0x000fe40004000000 */
[----:B------:R-:W-:Y:S11]  /*12de0*/  ISETP.GE.AND P0, PT, R0, 0x5a, PT ;  /* 0x0000005a0000780c */ /* 0x000ff60003f06270 */
[----:B------:R-:W-:Y:S02]  /*12df0*/  @!UPT UIADD3 URZ, URZ, URZ, URZ ;  /* 0x0000003f3f3ff290 */ /* 0x000fe4000fffe03f */
[----:B------:R-:W-:Y:S02]  /*12e00*/  @P0 LOP3.LUT R215, R215, 0x20000, RZ, 0xfc, !PT ;  /* 0x00020000d7d70812 */ /* 0x000fe400078efcff */
[----:B------:R-:W-:Y:S01]  /*12e10*/  ISETP.GT.AND P0, PT, R2, 0x59, !P0 ;  /* 0x000000590200780c */ /* 0x000fe20004704270 */
[--C-:B-1----:R-:W-:Y:S03]  /*12e20*/  IMAD.IADD R2, R6, 0x1, R4.reuse ;  /* 0x0000000106027824 */ /* 0x102fe600078e0204 */
[----:B------:R-:W-:Y:S01]  /*12e30*/  ISETP.LT.OR P0, PT, R3, 0x5a, P0 ;  /* 0x0000005a0300780c */ /* 0x000fe20000701670 */
[----:B------:R-:W-:Y:S03]  /*12e40*/  IMAD.IADD R3, R7, 0x1, R4 ;  /* 0x0000000107037824 */ /* 0x000fe600078e0204 */
[----:B------:R-:W-:Y:S02]  /*12e50*/  FSEL R171, R17, -INF , !P0 ;  /* 0xff80000011ab7808 */ /* 0x000fe40004000000 */
[----:B------:R-:W-:Y:S11]  /*12e60*/  ISETP.GE.AND P0, PT, R14, 0x1, PT ;  /* 0x000000010e00780c */ /* 0x000ff60003f06270 */
[----:B------:R-:W-:Y:S02]  /*12e70*/  @!UPT UIADD3 URZ, URZ, URZ, URZ ;  /* 0x0000003f3f3ff290 */ /* 0x000fe4000fffe03f */
        /* <DEDUP_REMOVED lines=14> */
.L_x_419:
[----:B------:R-:W-:Y:S04]  /*12f60*/  MOV R5, c[0x0][0x32c] ;  /* 0x0000cb0000057a02 */ /* 0x000fe80000000f00 */
[----:B------:R-:W-:Y:S11]  /*12f70*/  ISETP.NE.AND P0, PT, R5, 0x1, PT ;  /* 0x000000010500780c */ /* 0x000ff60003f05270 */
[----:B------:R-:W-:Y:S02]  /*12f80*/  @!UPT UIADD3 URZ, URZ, URZ, URZ ;  /* 0x0000003f3f3ff290 */ /* 0x000fe4000fffe03f */
[----:B------:R-:W-:Y:S05]  /*12f90*/  @P0 IMAD.HI.U32 R5, R4, c[0x0][0x330], RZ ;  /* 0x0000cc0004050a27 */ /* 0x000fea00078e00ff */
[----:B------:R-:W-:Y:S02]  /*12fa0*/  @P0 SHF.R.U32.HI R4, RZ, c[0x0][0x334], R5 ;  /* 0x0000cd00ff040a19 */ /* 0x000fe40000011605 */
.L_x_420:
[----:B------:R-:W-:Y:S05]  /*12fb0*/  BSYNC B0 ;  /* 0x0000000000007941 */ /* 0x000fea0003800000 */
.L_x_418:
[----:B------:R-:W-:Y:S04]  /*12fc0*/  IMAD.IADD R0, R0, 0x1, -R250 ;  /* 0x0000000100007824 */ /* 0x000fe800078e0afa */
[----:B------:R-:W-:Y:S05]  /*12fd0*/  IMAD R4, R4, c[0x0][0x32c], R0 ;  /* 0x0000cb0004047a24 */ /* 0x000fea00078e0200 */
[----:B------:R-:W-:Y:S02]  /*12fe0*/  IADD3 R0, R4, c[0x0][0x32c], RZ ;  /* 0x0000cb0004007a10 */ /* 0x000fe40007ffe0ff */
[----:B------:R-:W-:Y:S02]  /*12ff0*/  IMNMX R2, R2, R4, !PT ;  /* 0x0000000402027217 */ /* 0x000fe40007800200 */
[----:B------:R-:W-:Y:S02]  /*13000*/  IMNMX R3, R3, R0, PT ;  /* 0x0000000003037217 */ /* 0x000fe40003800200 */
.L_x_417:
[----:B------:R-:W-:Y:S01]  /*13010*/  LOP3.LUT P0, RZ, R215, 0x10000, RZ, 0xc0, !PT ;  /* 0x00010000d7ff7812 */ /* 0x000fe2000780c0ff */
[----:B------:R-:W-:Y:S01]  /*13020*/  LDSM.16.MT88.4 R44, [R197+0x3100] ;  /* 0x00310000c52c783b */ /* 0x000fe20000004200 */
[----:B------:R-:W-:Y:S02]  /*13030*/  FMNMX.FTZ R0, R8, R69, !PT ;  /* 0x0000004508007209 */ /* 0x000fe40007810000 */
[----:B------:R-:W-:Y:S02]  /*13040*/  ISETP.GT.AND P0, PT, R2, RZ, !P0 ;  /* 0x000000ff0200720c */ /* 0x000fe40004704270 */
        /* <DEDUP_REMOVED lines=34> */
[C---:B------:R-:W-:Y:S02]  /*13270*/  ISETP.GT.AND P0, PT, R2.reuse, 0x11, !P0 ;  /* 0x000000110200780c */ /* 0x040fe40004704270 */
        /* <DEDUP_REMOVED lines=43> */
[----:B------:R-:W-:Y:S03]  /*13530*/  ISETP.LT.OR P0, PT, R3, 0x2a, P0 ;  /* 0x0000002a0300780c */ /* 0x000fe60000701670 */
[----:B------:R-:W1:Y:S01]  /*13540*/  SHFL.BFLY PT, R68, R0, 0x2, 0x1f ;  /* 0x0c401f0000447f89 */ /* 0x000e6200000e0000 */
        /* <DEDUP_REMOVED lines=10> */
[----:B------:R-:W-:Y:S04]  /*135f0*/  ISETP.LT.OR P0, PT, R3, 0x32, P0 ;  /* 0x000000320300780c */ /* 0x000fe80000701670 */
[----:B------:R-:W-:Y:S02]  /*13600*/  FSEL R148, R31, -INF , !P0 ;  /* 0xff8000001f947808 */ /* 0x000fe40004000000 */
[----:B------:R-:W-:Y:S01]  /*13610*/  LOP3.LUT P0, RZ, R215, 0x4, RZ, 0xc0, !PT ;  /* 0x00000004d7ff7812 */ /* 0x000fe2000780c0ff */
[----:B------:R-:W-:Y:S01]  /*13620*/  LDSM.16.MT88.4 R28, [R201+0x100] ;  /* 0x00010000c91c783b */ /* 0x000fe20000004200 */
        /* <DEDUP_REMOVED lines=14> */
[C---:B------:R-:W-:Y:S02]  /*13710*/  ISETP.GT.AND P0, PT, R2.reuse, 0x41, !P6 ;  /* 0x000000410200780c */ /* 0x040fe40007704270 */
[----:B------:R-:W-:Y:S02]  /*13720*/  FMNMX.FTZ R11, R157, R11, !PT ;  /* 0x0000000b9d0b7209 */ /* 0x000fe40007810000 */
[----:B------:R-:W-:Y:S02]  /*13730*/  ISETP.LT.OR P0, PT, R3, 0x42, P0 ;  /* 0x000000420300780c */ /* 0x000fe40000701670 */
[----:B------:R-:W-:Y:S02]  /*13740*/  LOP3.LUT P6, RZ, R215, 0x20000, RZ, 0xc0, !PT ;  /* 0x00020000d7ff7812 */ /* 0x000fe400078cc0ff */
[----:B------:R-:W-:Y:S02]  /*13750*/  FSEL R159, R39, -INF , !P0 ;  /* 0xff800000279f7808 */ /* 0x000fe40004000000 */
[----:B------:R-:W-:Y:S01]  /*13760*/  ISETP.GT.AND P0, PT, R2, 0x48, !P5 ;  /* 0x000000480200780c */ /* 0x000fe20006f04270 */
[----:B------:R-:W-:Y:S01]  /*13770*/  LDSM.16.MT88.4 R36, [R200+0x100] ;  /* 0x00010000c824783b */ /* 0x000fe20000004200 */
[----:B------:R-:W-:Y:S02]  /*13780*/  FMNMX.FTZ R11, R159, R11, !PT ;  /* 0x0000000b9f0b7209 */ /* 0x000fe40007810000 */
[----:B------:R-:W-:Y:S04]  /*13790*/  ISETP.LT.OR P0, PT, R3, 0x49, P0 ;  /* 0x000000490300780c */ /* 0x000fe80000701670 */
[----:B------:R-:W-:Y:S02]  /*137a0*/  FSEL R161, R42, -INF , !P0 ;  /* 0xff8000002aa17808 */ /* 0x000fe40004000000 */
[C---:B------:R-:W-:Y:S02]  /*137b0*/  ISETP.GT.AND P0, PT, R2.reuse, 0x49, !P4 ;  /* 0x000000490200780c */ /* 0x040fe40006704270 */
[----:B------:R-:W-:Y:S02]  /*137c0*/  FMNMX.FTZ R11, R161, R11, !PT ;  /* 0x0000000ba10b7209 */ /* 0x000fe40007810000 */
[----:B------:R-:W-:Y:S04]  /*137d0*/  ISETP.LT.OR P0, PT, R3, 0x4a, P0 ;  /* 0x0000004a0300780c */ /* 0x000fe80000701670 */
[----:B------:R-:W-:Y:S02]  /*137e0*/  FSEL R164, R43, -INF , !P0 ;  /* 0xff8000002ba47808 */ /* 0x000fe40004000000 */
[----:B------:R-:W-:Y:S02]  /*137f0*/  ISETP.GT.AND P0, PT, R2, 0x50, !P3 ;  /* 0x000000500200780c */ /* 0x000fe40005f04270 */
[----:B------:R-:W-:Y:S02]  /*13800*/  FMNMX.FTZ R11, R164, R11, !PT ;  /* 0x0000000ba40b7209 */ /* 0x000fe40007810000 */
[----:B------:R-:W-:Y:S04]  /*13810*/  ISETP.LT.OR P0, PT, R3, 0x51, P0 ;  /* 0x000000510300780c */ /* 0x000fe80000701670 */
[----:B------:R-:W-:Y:S02]  /*13820*/  FSEL R165, R25, -INF , !P0 ;  /* 0xff80000019a57808 */ /* 0x000fe40004000000 */
[----:B------:R-:W-:Y:S04]  /*13830*/  ISETP.GT.AND P0, PT, R2, 0x51, !P2 ;  /* 0x000000510200780c */ /* 0x000fe80005704270 */
[C---:B------:R-:W-:Y:S04]  /*13840*/  ISETP.LT.OR P0, PT, R3.reuse, 0x52, P0 ;  /* 0x000000520300780c */ /* 0x040fe80000701670 */
[----:B------:R-:W-:Y:S02]  /*13850*/  FSEL R167, R24, -INF , !P0 ;  /* 0xff80000018a77808 */ /* 0x000fe40004000000 */
[C---:B------:R-:W-:Y:S04]  /*13860*/  ISETP.GT.AND P0, PT, R2.reuse, 0x58, !P1 ;  /* 0x000000580200780c */ /* 0x040fe80004f04270 */
[----:B------:R-:W-:Y:S04]  /*13870*/  ISETP.LT.OR P0, PT, R3, 0x59, P0 ;  /* 0x000000590300780c */ /* 0x000fe80000701670 */
[----:B------:R-:W-:Y:S02]  /*13880*/  FSEL R169, R21, -INF , !P0 ;  /* 0xff80000015a97808 */ /* 0x000fe40004000000 */
[----:B------:R-:W-:Y:S01]  /*13890*/  ISETP.GT.AND P0, PT, R2, 0x59, !P6 ;  /* 0x000000590200780c */ /* 0x000fe20007704270 */
[----:B------:R-:W-:Y:S01]  /*138a0*/  LDSM.16.MT88.4 R20, [R198+0x100] ;  /* 0x00010000c614783b */ /* 0x000fe20000004200 */
[----:B------:R-:W-:Y:S02]  /*138b0*/  FMNMX.FTZ R2, R165, R11, !PT ;  /* 0x0000000ba5027209 */ /* 0x000fe40007810000 */
[----:B------:R-:W-:Y:S02]  /*138c0*/  ISETP.LT.OR P0, PT, R3, 0x5a, P0 ;  /* 0x0000005a0300780c */ /* 0x000fe40000701670 */
[----:B------:R-:W-:Y:S02]  /*138d0*/  FMNMX.FTZ R0, R167, R2, !PT ;  /* 0x00000002a7007209 */ /* 0x000fe40007810000 */
[----:B------:R-:W-:Y:S01]  /*138e0*/  FSEL R71, R51, -INF , !P0 ;  /* 0xff80000033477808 */ /* 0x000fe20004000000 */
[----:B------:R-:W1:Y:S01]  /*138f0*/  SHFL.BFLY PT, R3, R68, 0x1, 0x1f ;  /* 0x0c201f0044037f89 */ /* 0x000e6200000e0000 */
[----:B------:R-:W-:Y:S04]  /*13900*/  FMNMX.FTZ R0, R169, R0, !PT ;  /* 0x00000000a9007209 */ /* 0x000fe80007810000 */
[----:B------:R-:W-:Y:S05]  /*13910*/  FMNMX.FTZ R0, R71, R0, !PT ;  /* 0x0000000047007209 */ /* 0x000fea0007810000 */
[----:B------:R-:W2:Y:S01]  /*13920*/  SHFL.BFLY PT, R2, R0, 0x2, 0x1f ;  /* 0x0c401f0000027f89 */ /* 0x000ea200000e0000 */
[----:B-1----:R-:W-:Y:S04]  /*13930*/  FMNMX.FTZ R68, R68, R3, !PT ;  /* 0x0000000344447209 */ /* 0x002fe80007810000 */
[C---:B------:R-:W-:Y:S01]  /*13940*/  FSETP.NEU.FTZ.AND P0, PT, R68.reuse, -INF , PT ;  /* 0xff8000004400780b */ /* 0x040fe20003f1d000 */
[----:B------:R-:W-:Y:S01]  /*13950*/  FMUL.FTZ R132, R68, c[0x0][0x2d0] ;  /* 0x0000b40044847a20 */ /* 0x000fe20000410000 */
[----:B--2---:R-:W-:Y:S02]  /*13960*/  FMNMX.FTZ R2, R0, R2, !PT ;  /* 0x0000000200027209 */ /* 0x004fe40007810000 */
[----:B------:R-:W-:Y:S02]  /*13970*/  FSEL R0, R68, RZ, P0 ;  /* 0x000000ff44007208 */ /* 0x000fe40000000000 */
[----:B------:R-:W-:Y:S01]  /*13980*/  FSEL R132, R132, RZ, P0 ;  /* 0x000000ff84847208 */ /* 0x000fe20000000000 */
[----:B------:R-:W1:Y:S02]  /*13990*/  SHFL.BFLY PT, R3, R2, 0x1, 0x1f ;  /* 0x0c201f0002037f89 */ /* 0x000e6400000e0000 */
[----:B------:R-:W-:Y:S02]  /*139a0*/  FADD.FTZ R0, -R0, R69 ;  /* 0x0000004500007221 */ /* 0x000fe40000010100 */
[--C-:B------:R-:W-:Y:S02]  /*139b0*/  FFMA.FTZ R8, R8, c[0x0][0x2d0], -R132.reuse ;  /* 0x0000b40008087a23 */ /* 0x100fe40000010884 */
[----:B------:R-:W-:Y:S02]  /*139c0*/  FMUL.FTZ R0, R0, c[0x0][0x2d0] ;  /* 0x0000b40000007a20 */ /* 0x000fe40000410000 */
[----:B------:R2:W-:Y:S01]  /*139d0*/  MUFU.EX2 R235, R8 ;  /* 0x0000000800eb7308 */ /* 0x0005e20000000800 */
[--C-:B------:R-:W-:Y:S02]  /*139e0*/  FFMA.FTZ R10, R10, c[0x0][0x2d0], -R132.reuse ;  /* 0x0000b4000a0a7a23 */ /* 0x100fe40000010884 */
[--C-:B------:R-:W-:Y:S07]  /*139f0*/  FFMA.FTZ R9, R9, c[0x0][0x2d0], -R132.reuse ;  /* 0x0000b40009097a23 */ /* 0x100fee0000010884 */
[----:B------:R-:W3:Y:S01]  /*13a00*/  MUFU.EX2 R238, R10 ;  /* 0x0000000a00ee7308 */ /* 0x000ee20000000800 */
[----:B-1----:R-:W-:Y:S09]  /*13a10*/  FMNMX.FTZ R3, R3, R2, !PT ;  /* 0x0000000203037209 */ /* 0x002ff20007810000 */
[----:B------:R1:W4:Y:S01]  /*13a20*/  MUFU.EX2 R2, R0 ;  /* 0x0000000000027308 */ /* 0x0003220000000800 */
[C---:B------:R-:W-:Y:S01]  /*13a30*/  FSETP.NEU.FTZ.AND P0, PT, R3.reuse, -INF , PT ;  /* 0xff8000000300780b */ /* 0x040fe20003f1d000 */
[----:B------:R-:W-:Y:S02]  /*13a40*/  FMUL.FTZ R69, R3, c[0x0][0x2d0] ;  /* 0x0000b40003457a20 */ /* 0x000fe40000410000 */
[----:B--2---:R-:W-:Y:S02]  /*13a50*/  FFMA.FTZ R8, R12, c[0x0][0x2d0], -R132 ;  /* 0x0000b4000c087a23 */ /* 0x004fe40000010884 */
[----:B------:R-:W2:Y:S01]  /*13a60*/  LDSM.16.MT88.4 R12, [R197+0x100] ;  /* 0x00010000c50c783b */ /* 0x000ea20000004200 */
[----:B------:R-:W-:Y:S03]  /*13a70*/  FSEL R69, R69, RZ, P0 ;  /* 0x000000ff45457208 */ /* 0x000fe60000000000 */
[----:B------:R5:W-:Y:S02]  /*13a80*/  MUFU.EX2 R237, R9 ;  /* 0x0000000900ed7308 */ /* 0x000be40000000800 */
[--C-:B------:R-:W-:Y:S02]  /*13a90*/  FFMA.FTZ R4, R4, c[0x0][0x2d0], -R69.reuse ;  /* 0x0000b40004047a23 */ /* 0x100fe40000010845 */
[--C-:B------:R-:W-:Y:S01]  /*13aa0*/  FFMA.FTZ R6, R6, c[0x0][0x2d0], -R69.reuse ;  /* 0x0000b40006067a23 */ /* 0x100fe20000010845 */
[----:B---3--:R-:W-:Y:S01]  /*13ab0*/  F2FP.BF16.PACK_AB R72, R238, R235 ;  /* 0x000000ebee48723e */ /* 0x008fe200000010ff */
[--C-:B------:R-:W-:Y:S02]  /*13ac0*/  FFMA.FTZ R5, R5, c[0x0][0x2d0], -R69.reuse ;  /* 0x0000b40005057a23 */ /* 0x100fe40000010845 */
[--C-:B------:R-:W-:Y:S02]  /*13ad0*/  FFMA.FTZ R7, R7, c[0x0][0x2d0], -R69.reuse ;  /* 0x0000b40007077a23 */ /* 0x100fe40000010845 */
[----:B------:R-:W3:Y:S01]  /*13ae0*/  MUFU.EX2 R236, R8 ;  /* 0x0000000800ec7308 */ /* 0x000ee20000000800 */
[----:B-1----:R-:W-:Y:S01]  /*13af0*/  FSEL R0, R3, RZ, P0 ;  /* 0x000000ff03007208 */ /* 0x002fe20000000000 */
[----:B----4-:R-:W-:Y:S01]  /*13b00*/  FMUL.FTZ R16, R2, R88 ;  /* 0x0000005802107220 */ /* 0x010fe20000410000 */
[----:B------:R-:W-:Y:S01]  /*13b10*/  ISETP.GT.AND P0, PT, R218, R239, PT ;  /* 0x000000efda00720c */ /* 0x000fe20003f04270 */
[----:B------:R-:W-:Y:S02]  /*13b20*/  FMUL.FTZ R17, R2, R89 ;  /* 0x0000005902117220 */ /* 0x000fe40000410000 */
[----:B------:R-:W-:Y:S04]  /*13b30*/  FADD.FTZ R0, -R0, R70 ;  /* 0x0000004600007221 */ /* 0x000fe80000010100 */
[----:B------:R1:W-:Y:S01]  /*13b40*/  MUFU.EX2 R234, R4 ;  /* 0x0000000400ea7308 */ /* 0x0003e20000000800 */
[----:B------:R-:W-:Y:S02]  /*13b50*/  FMUL.FTZ R24, R2, R96 ;  /* 0x0000006002187220 */ /* 0x000fe40000410000 */
[----:B------:R-:W-:Y:S02]  /*13b60*/  FMUL.FTZ R0, R0, c[0x0][0x2d0] ;  /* 0x0000b40000007a20 */ /* 0x000fe40000410000 */
[C---:B-----5:R-:W-:Y:S02]  /*13b70*/  FMUL.FTZ R9, R2.reuse, R81 ;  /* 0x0000005102097220 */ /* 0x060fe40000410000 */
[C---:B------:R-:W-:Y:S02]  /*13b80*/  FMUL.FTZ R25, R2.reuse, R97 ;  /* 0x0000006102197220 */ /* 0x040fe40000410000 */
[--C-:B------:R-:W-:Y:S01]  /*13b90*/  FFMA.FTZ R70, R133, c[0x0][0x2d0], -R69.reuse ;  /* 0x0000b40085467a23 */ /* 0x100fe20000010845 */
[----:B------:R-:W4:Y:S01]  /*13ba0*/  MUFU.EX2 R233, R6 ;  /* 0x0000000600e97308 */ /* 0x000f220000000800 */
[C---:B------:R-:W-:Y:S02]  /*13bb0*/  FMUL.FTZ R32, R2.reuse, R104 ;  /* 0x0000006802207220 */ /* 0x040fe40000410000 */
[----:B------:R-:W-:Y:S01]  /*13bc0*/  FMUL.FTZ R33, R2, R105 ;  /* 0x0000006902217220 */ /* 0x000fe20000410000 */
[----:B---3--:R-:W-:Y:S01]  /*13bd0*/  F2FP.BF16.PACK_AB R74, R236, R237 ;  /* 0x000000edec4a723e */ /* 0x008fe200000010ff */
[C---:B------:R-:W-:Y:S02]  /*13be0*/  FMUL.FTZ R8, R2.reuse, R80 ;  /* 0x0000005002087220 */ /* 0x040fe40000410000 */
[C---:B------:R-:W-:Y:S02]  /*13bf0*/  FMUL.FTZ R52, R2.reuse, R52 ;  /* 0x0000003402347220 */ /* 0x040fe40000410000 */
[C---:B------:R-:W-:Y:S01]  /*13c00*/  FMUL.FTZ R53, R2.reuse, R53 ;  /* 0x0000003502357220 */ /* 0x040fe20000410000 */
[----:B------:R3:W-:Y:S01]  /*13c10*/  MUFU.EX2 R232, R5 ;  /* 0x0000000500e87308 */ /* 0x0007e20000000800 */
[C---:B------:R-:W-:Y:S02]  /*13c20*/  FMUL.FTZ R56, R2.reuse, R56 ;  /* 0x0000003802387220 */ /* 0x040fe40000410000 */
[C---:B------:R-:W-:Y:S02]  /*13c30*/  FMUL.FTZ R57, R2.reuse, R57 ;  /* 0x0000003902397220 */ /* 0x040fe40000410000 */
[C---:B-1----:R-:W-:Y:S02]  /*13c40*/  FMUL.FTZ R4, R2.reuse, R76 ;  /* 0x0000004c02047220 */ /* 0x042fe40000410000 */
[C---:B------:R-:W-:Y:S02]  /*13c50*/  FMUL.FTZ R60, R2.reuse, R60 ;  /* 0x0000003c023c7220 */ /* 0x040fe40000410000 */
[C---:B------:R-:W-:Y:S01]  /*13c60*/  FMUL.FTZ R61, R2.reuse, R61 ;  /* 0x0000003d023d7220 */ /* 0x040fe20000410000 */
[----:B------:R-:W1:Y:S01]  /*13c70*/  MUFU.EX2 R228, R7 ;  /* 0x0000000700e47308 */ /* 0x000e620000000800 */
[C---:B------:R-:W-:Y:S02]  /*13c80*/  FMUL.FTZ R64, R2.reuse, R64 ;  /* 0x0000004002407220 */ /* 0x040fe40000410000 */
[C---:B------:R-:W-:Y:S01]  /*13c90*/  FMUL.FTZ R65, R2.reuse, R65 ;  /* 0x0000004102417220 */ /* 0x040fe20000410000 */
[----:B----4-:R-:W-:Y:S06]  /*13ca0*/  F2FP.BF16.PACK_AB R73, R233, R234 ;  /* 0x000000eae949723e */ /* 0x010fec00000010ff */
[----:B------:R-:W4:Y:S01]  /*13cb0*/  MUFU.EX2 R0, R0 ;  /* 0x0000000000007308 */ /* 0x000f220000000800 */
[----:B---3--:R-:W-:Y:S01]  /*13cc0*/  FMUL.FTZ R5, R2, R77 ;  /* 0x0000004d02057220 */ /* 0x008fe20000410000 */
[----:B-1----:R-:W-:Y:S01]  /*13cd0*/  F2FP.BF16.PACK_AB R75, R228, R232 ;  /* 0x000000e8e44b723e */ /* 0x002fe200000010ff */
[C---:B----4-:R-:W-:Y:S02]  /*13ce0*/  FMUL.FTZ R6, R0.reuse, R78 ;  /* 0x0000004e00067220 */ /* 0x050fe40000410000 */
[C---:B------:R-:W-:Y:S02]  /*13cf0*/  FMUL.FTZ R7, R0.reuse, R79 ;  /* 0x0000004f00077220 */ /* 0x040fe40000410000 */
[----:B------:R-:W1:Y:S01]  /*13d00*/  LDSM.16.MT88.4 R76, [R198+0x3100] ;  /* 0x00310000c64c783b */ /* 0x000e620000004200 */
[C---:B------:R-:W-:Y:S02]  /*13d10*/  FMUL.FTZ R10, R0.reuse, R82 ;  /* 0x00000052000a7220 */ /* 0x040fe40000410000 */
[C---:B------:R-:W-:Y:S02]  /*13d20*/  FMUL.FTZ R11, R0.reuse, R83 ;  /* 0x00000053000b7220 */ /* 0x040fe40000410000 */
[C---:B--2---:R-:W-:Y:S03]  /*13d30*/  HMMA.16816.F32.BF16 R4, R72.reuse, R12, R4 ;  /* 0x0000000c4804723c */ /* 0x044fe60000041804 */
        /* <DEDUP_REMOVED lines=331> */
.L_x_410:
[----:B------:R-:W2:Y:S04]  /*151f0*/  LDL R4, [R1+0xc] ;  /* 0x00000c0001047983 */ /* 0x000ea80000100800 */
[----:B------:R-:W3:Y:S01]  /*15200*/  LDL R2, [R1+0x8] ;  /* 0x0000080001027983 */ /* 0x000ee20000100800 */
[----:B------:R-:W-:-:S02]  /*15210*/  IMAD.MOV.U32 R0, RZ, RZ, c[0x0][0x2c4] ;  /* 0x0000b100ff007624 */ /* 0x000fc400078e00ff */
[----:B------:R-:W-:-:S03]  /*15220*/  IMAD.MOV.U32 R5, RZ, RZ, c[0x0][0x32c] ;  /* 0x0000cb00ff057624 */ /* 0x000fc600078e00ff */
[----:B------:R-:W-:Y:S02]  /*15230*/  ISETP.NE.AND P1, PT, R0, 0x1, PT ;  /* 0x000000010000780c */ /* 0x000fe40003f25270 */
[----:B------:R-:W1:Y:S01]  /*15240*/  S2R R0, SR_CTAID.X ;  /* 0x0000000000007919 */ /* 0x000e620000002500 */
[----:B------:R-:W-:Y:S02]  /*15250*/  ISETP.GE.AND P0, PT, R5, 0x1, PT ;  /* 0x000000010500780c */ /* 0x000fe40003f06270 */
[----:B-1----:R-:W-:Y:S01]  /*15260*/  LEA R0, R0, 0x7f, 0x7 ;  /* 0x0000007f00007811 */ /* 0x002fe200078e38ff */
[----:B--2---:R-:W-:-:S07]  /*15270*/  IMAD.MOV.U32 R6, RZ, RZ, R4 ;  /* 0x000000ffff067224 */ /* 0x004fce00078e0004 */
[----:B------:R-:W-:Y:S01]  /*15280*/  @P1 IMAD.HI.U32 R4, R0, c[0x0][0x2c8], RZ ;  /* 0x0000b20000041a27 */ /* 0x000fe200078e00ff */
[----:B---3--:R-:W-:-:S04]  /*15290*/  IADD3 R2, R2, 0x1, -R6 ;  /* 0x0000000102027810 */ /* 0x008fc80007ffe806 */
[----:B------:R-:W-:-:S05]  /*152a0*/  @P1 SHF.R.U32.HI R0, RZ, c[0x0][0x2cc], R4 ;  /* 0x0000b300ff001a19 */ /* 0x000fca0000011604 */
        /* <DEDUP_REMOVED lines=12> */
.L_x_423:
[----:B------:R-:W-:-:S04]  /*15370*/  MOV R4, 0x1 ;  /* 0x0000000100047802 */ /* 0x000fc80000000f00 */
[----:B------:R-:W-:-:S13]  /*15380*/  ISETP.NE.AND P0, PT, R4, c[0x0][0x32c], PT ;  /* 0x0000cb0004007a0c */ /* 0x000fda0003f05270 */
[----:B------:R-:W-:-:S05]  /*15390*/  @P0 IMAD.HI.U32 R4, R0, c[0x0][0x330], RZ ;  /* 0x0000cc0000040a27 */ /* 0x000fca00078e00ff */
[----:B------:R-:W-:-:S05]  /*153a0*/  @P0 SHF.R.U32.HI R0, RZ, c[0x0][0x334], R4 ;  /* 0x0000cd00ff000a19 */ /* 0x000fca0000011604 */
.L_x_424:
[----:B------:R-:W-:-:S05]  /*153b0*/  IMAD R0, R0, c[0x0][0x32c], RZ ;  /* 0x0000cb0000007a24 */ /* 0x000fca00078e02ff */
[----:B------:R-:W-:-:S04]  /*153c0*/  IMNMX R2, R2, R0, !PT ;  /* 0x0000000002027217 */ /* 0x000fc80007800200 */
.L_x_422:
        /* <DEDUP_REMOVED lines=8> */
[----:B------:R-:W-:Y:S02]  /*15450*/  MOV R70, R3 ;  /* 0x0000000300467202 */ /* 0x000fe40000000f00 */
[----:B------:R-:W-:Y:S02]  /*15460*/  MOV R69, R68 ;  /* 0x0000004400457202 */ /* 0x000fe40000000f00 */
[----:B------:R-:W-:Y:S02]  /*15470*/  MOV R218, R216 ;  /* 0x000000d800da7202 */ /* 0x000fe40000000f00 */
.L_x_428:
[----:B------:R-:W-:Y:S04]  /*15480*/  DEPBAR.LE SB0, 0x0 ;  /* 0x000080000000791a */ /* 0x000fe80000000000 */
[----:B------:R-:W-:Y:S01]  /*15490*/  BAR.SYNC.DEFER_BLOCKING 0x0 ;  /* 0x0000000000007b1d */ /* 0x000fe20000010000 */
[----:B------:R-:W-:Y:S02]  /*154a0*/  ISETP.GT.AND P0, PT, R252, R218, PT ;  /* 0x000000dafc00720c */ /* 0x000fe40003f04270 */
[C---:B------:R-:W-:Y:S02]  /*154b0*/  IADD3 R0, R224.reuse, 0x40, RZ ;  /* 0x00000040e0007810 */ /* 0x040fe40007ffe0ff */
[----:B------:R-:W-:Y:S02]  /*154c0*/  ISETP.GE.AND P2, PT, R224, c[0x0][0x1d4], PT ;  /* 0x00007500e0007a0c */ /* 0x000fe40003f46270 */
[----:B------:R-:W-:Y:S02]  /*154d0*/  ISETP.GE.AND P3, PT, R0, c[0x0][0x1d4], PT ;  /* 0x0000750000007a0c */ /* 0x000fe40003f66270 */
[----:B------:R-:W-:Y:S01]  /*154e0*/  SHF.R.S32.HI R68, RZ, 0x1f, R224 ;  /* 0x0000001fff447819 */ /* 0x000fe200000114e0 */
[----:B------:R2:W3:Y:S04]  /*154f0*/  LDSM.16.M88.4 R8, [R196+0x8100] ;  /* 0x00810000c408783b */ /* 0x0004e80000000200 */
[----:B------:R2:W4:Y:S04]  /*15500*/  LDSM.16.M88.4 R16, [R196+0x8900] ;  /* 0x00890000c410783b */ /* 0x0005280000000200 */
[----:B------:R2:W1:Y:S04]  /*15510*/  LDSM.16.M88.4 R24, [R196+0x9100] ;  /* 0x00910000c418783b */ /* 0x0004680000000200 */
        /* <DEDUP_REMOVED lines=10> */
[----:B---34-:R-:W3:Y:S01]  /*155c0*/  S2R R12, SR_CTAID.Y ;  /* 0x00000000000c7919 */ /* 0x018ee20000002600 */
[----:B------:R-:W-:Y:S01]  /*155d0*/  SHF.R.S32.HI R0, RZ, 0x1f, R220 ;  /* 0x0000001fff007819 */ /* 0x000fe200000114dc */
[----:B------:R-:W-:Y:S01]  /*155e0*/  IMAD.WIDE.U32 R2, R220, c[0x0][0x208], RZ ;  /* 0x00008200dc027a25 */ /* 0x000fe200078e00ff */
[----:B-1----:R-:W-:Y:S02]  /*155f0*/  SHF.R.S32.HI R4, RZ, 0x1f, R217 ;  /* 0x0000001fff047819 */ /* 0x002fe400000114d9 */
        /* <DEDUP_REMOVED lines=10> */
[----:B---3--:R-:W-:Y:S03]  /*156a0*/  SHF.R.S32.HI R5, RZ, 0x1f, R12 ;  /* 0x0000001fff057819 */ /* 0x008fe6000001140c */
[----:B------:R-:W-:Y:S04]  /*156b0*/  IMAD.WIDE.U32 R6, R12, c[0x0][0x210], RZ ;  /* 0x000084000c067a25 */ /* 0x000fe800078e00ff */
[----:B------:R-:W-:Y:S01]  /*156c0*/  IMAD R5, R5, c[0x0][0x210], RZ ;  /* 0x0000840005057a24 */ /* 0x000fe200078e02ff */
[----:B------:R-:W-:Y:S03]  /*156d0*/  IADD3 R0, P0, R6, R2, RZ ;  /* 0x0000000206007210 */ /* 0x000fe60007f1e0ff */
[----:B------:R-:W-:Y:S04]  /*156e0*/  IMAD R5, R12, c[0x0][0x214], R5 ;  /* 0x000085000c057a24 */ /* 0x000fe800078e0205 */
[----:B------:R-:W-:Y:S05]  /*156f0*/  IMAD.IADD R5, R7, 0x1, R5 ;  /* 0x0000000107057824 */ /* 0x000fea00078e0205 */
[----:B------:R-:W-:Y:S02]  /*15700*/  IADD3.X R3, R5, R3, R4, P0, !PT ;  /* 0x0000000305037210 */ /* 0x000fe400007fe404 */
[C---:B------:R-:W-:Y:S02]  /*15710*/  LEA R2, P0, R0.reuse, c[0x0][0x1f8], 0x1 ;  /* 0x00007e0000027a11 */ /* 0x040fe400078008ff */
[----:B------:R-:W-:Y:S02]  /*15720*/  IADD3 R4, -R229, 0x10, RZ ;  /* 0x00000010e5047810 */ /* 0x000fe40007ffe1ff */
[----:B------:R-:W-:Y:S01]  /*15730*/  LEA.HI.X R0, R0, c[0x0][0x1fc], R3, 0x1, P0 ;  /* 0x00007f0000007a11 */ /* 0x000fe200000f0c03 */
[----:B------:R-:W1:Y:S01]  /*15740*/  SHFL.IDX PT, R23, R2, 0x2, 0x181f ;  /* 0x00581f0002177f89 */ /* 0x000e6200000e0000 */
[----:B------:R-:W-:Y:S01]  /*15750*/  IMAD.SHL.U32 R3, R230, 0x2, RZ ;  /* 0x00000002e6037824 */ /* 0x000fe200078e00ff */
[----:B------:R-:W-:Y:S02]  /*15760*/  LOP3.LUT R20, R4, 0xf, RZ, 0xc0, !PT ;  /* 0x0000000f04147812 */ /* 0x000fe400078ec0ff */
[----:B------:R-:W3:Y:S01]  /*15770*/  SHFL.IDX PT, R28, R0, 0x2, 0x181f ;  /* 0x00581f00001c7f89 */ /* 0x000ee200000e0000 */
[----:B------:R-:W-:Y:S03]  /*15780*/  SHF.L.U64.HI R4, R230, 0x1, R251 ;  /* 0x00000001e6047819 */ /* 0x000fe600000102fb */
[----:B------:R-:W4:Y:S04]  /*15790*/  SHFL.IDX PT, R5, R2, RZ, 0x181f ;  /* 0x00181fff02057589 */ /* 0x000f2800000e0000 */
[----:B------:R-:W5:Y:S04]  /*157a0*/  SHFL.IDX PT, R6, R0, RZ, 0x181f ;  /* 0x00181fff00067589 */ /* 0x000f6800000e0000 */
[----:B------:R2:W-:Y:S04]  /*157b0*/  SHFL.IDX PT, R22, R0, 0x1, 0x181f ;  /* 0x00381f0000167f89 */ /* 0x0005e800000e0000 */
[----:B------:R-:W5:Y:S01]  /*157c0*/  SHFL.IDX PT, R2, R2, 0x1, 0x181f ;  /* 0x00381f0002027f89 */ /* 0x000f6200000e0000 */
[----:B-1----:R-:W-:Y:S04]  /*157d0*/  IADD3 R20, P1, P0, R20, R23, R3 ;  /* 0x0000001714147210 */ /* 0x002fe8000783e003 */
[----:B---3--:R-:W-:Y:S02]  /*157e0*/  IADD3.X R21, RZ, R28, R4, P1, P0 ;  /* 0x0000001cff157210 */ /* 0x008fe40000fe0404 */
[C---:B----4-:R-:W-:Y:S02]  /*157f0*/  IADD3 R14, P0, R5.reuse, R29, RZ ;  /* 0x0000001d050e7210 */ /* 0x050fe40007f1e0ff */
[----:B--2---:R-:W-:Y:S05]  /*15800*/  SHF.L.U64.HI R0, R224, 0x1, R68 ;  /* 0x00000001e0007819 */ /* 0x004fea0000010244 */
[C---:B-----5:R-:W-:Y:S01]  /*15810*/  IMAD.X R15, R6.reuse, 0x1, R0, P0 ;  /* 0x00000001060f7824 */ /* 0x060fe200000e0600 */
        /* <DEDUP_REMOVED lines=15> */
.L_x_426:
[C---:B-1-34-:R-:W-:Y:S01]  /*15910*/  HMMA.16816.F32.BF16 R4, R124.reuse, R8, RZ ;  /* 0x000000087c04723c */ /* 0x05afe200000418ff */
[----:B------:R-:W1:Y:S02]  /*15920*/  LDSM.16.M88.4 R156, [R202+0x8100] ;  /* 0x00810000ca9c783b */ /* 0x000e640000000200 */
[----:B------:R-:W-:Y:S05]  /*15930*/  ISETP.GT.AND P0, PT, R218, R252, PT ;  /* 0x000000fcda00720c */ /* 0x000fea0003f04270 */
[C---:B------:R-:W-:Y:S01]  /*15940*/  HMMA.16816.F32.BF16 R8, R124.reuse, R10, RZ ;  /* 0x0000000a7c08723c */ /* 0x040fe200000418ff */
[----:B------:R-:W0:Y:S07]  /*15950*/  LDGDEPBAR ;  /* 0x00000000000079af */ /* 0x000e2e0000000000 */
[C---:B------:R-:W-:Y:S01]  /*15960*/  HMMA.16816.F32.BF16 R12, R124.reuse, R16, RZ ;  /* 0x000000107c0c723c */ /* 0x040fe200000418ff */
[----:B------:R-:W3:Y:S07]  /*15970*/  LDSM.16.M88.4 R160, [R202+0x8900] ;  /* 0x00890000caa0783b */ /* 0x000eee0000000200 */
[C---:B------:R-:W-:Y:S01]  /*15980*/  HMMA.16816.F32.BF16 R16, R124.reuse, R18, RZ ;  /* 0x000000127c10723c */ /* 0x040fe200000418ff */
[----:B------:R-:W-:Y:S07]  /*15990*/  LDSM.16.M88.4 R164, [R202+0xa100] ;  /* 0x00a10000caa4783b */ /* 0x000fee0000000200 */
[C---:B------:R-:W-:Y:S01]  /*159a0*/  HMMA.16816.F32.BF16 R20, R124.reuse, R24, RZ ;  /* 0x000000187c14723c */ /* 0x040fe200000418ff */
        /* <DEDUP_REMOVED lines=11> */
[----:B------:R-:W4:Y:S07]  /*15a60*/  LDSM.16.M88.4 R72, [R202+0x9100] ;  /* 0x00910000ca48783b */ /* 0x000f2e0000000200 */
[C---:B------:R-:W-:Y:S08]  /*15a70*/  HMMA.16816.F32.BF16 R12, R128.reuse, R132, R12 ;  /* 0x00000084800c723c */ /* 0x040ff0000004180c */
[C---:B------:R-:W-:Y:S01]  /*15a80*/  HMMA.16816.F32.BF16 R16, R128.reuse, R134, R16 ;  /* 0x000000868010723c */ /* 0x040fe20000041810 */
[----:B------:R-:W5:Y:S07]  /*15a90*/  LDSM.16.M88.4 R132, [R202+0x9900] ;  /* 0x00990000ca84783b */ /* 0x000f6e0000000200 */
[C---:B------:R-:W-:Y:S08]  /*15aa0*/  HMMA.16816.F32.BF16 R20, R128.reuse, R136, R20 ;  /* 0x000000888014723c */ /* 0x040ff00000041814 */
[C---:B------:R-:W-:Y:S01]  /*15ab0*/  HMMA.16816.F32.BF16 R24, R128.reuse, R138, R24 ;  /* 0x0000008a8018723c */ /* 0x040fe20000041818 */
[----:B------:R-:W2:Y:S07]  /*15ac0*/  LDSM.16.M88.4 R136, [R199] ;  /* 0x00000000c788783b */ /* 0x000eae0000000200 */
[C---:B------:R-:W-:Y:S08]  /*15ad0*/  HMMA.16816.F32.BF16 R28, R128.reuse, R140, R28 ;  /* 0x0000008c801c723c */ /* 0x040ff0000004181c */
[C---:B------:R-:W-:Y:S01]  /*15ae0*/  HMMA.16816.F32.BF16 R32, R128.reuse, R142, R32 ;  /* 0x0000008e8020723c */ /* 0x040fe20000041820 */
[----:B------:R-:W2:Y:S07]  /*15af0*/  LDSM.16.M88.4 R140, [R199+0x800] ;  /* 0x00080000c78c783b */ /* 0x000eae0000000200 */
[C---:B------:R-:W-:Y:S08]  /*15b00*/  HMMA.16816.F32.BF16 R36, R128.reuse, R144, R36 ;  /* 0x000000908024723c */ /* 0x040ff00000041824 */
[C---:B------:R-:W-:Y:S01]  /*15b10*/  HMMA.16816.F32.BF16 R40, R128.reuse, R146, R40 ;  /* 0x000000928028723c */ /* 0x040fe20000041828 */
[----:B------:R-:W2:Y:S07]  /*15b20*/  LDSM.16.M88.4 R144, [R199+0x1000] ;  /* 0x00100000c790783b */ /* 0x000eae0000000200 */
[C---:B------:R-:W-:Y:S08]  /*15b30*/  HMMA.16816.F32.BF16 R44, R128.reuse, R148, R44 ;  /* 0x00000094802c723c */ /* 0x040ff0000004182c */
[----:B------:R-:W-:Y:S01]  /*15b40*/  HMMA.16816.F32.BF16 R48, R128, R150, R48 ;  /* 0x000000968030723c */ /* 0x000fe20000041830 */
[----:B------:R-:W2:Y:S07]  /*15b50*/  LDSM.16.M88.4 R148, [R199+0x1800] ;  /* 0x00180000c794783b */ /* 0x000eae0000000200 */
[C---:B-1----:R-:W-:Y:S08]  /*15b60*/  HMMA.16816.F32.BF16 R4, R152.reuse, R156, R4 ;  /* 0x0000009c9804723c */ /* 0x042ff00000041804 */
[C---:B------:R-:W-:Y:S01]  /*15b70*/  HMMA.16816.F32.BF16 R8, R152.reuse, R158, R8 ;  /* 0x0000009e9808723c */ /* 0x040fe20000041808 */
[----:B------:R-:W1:Y:S07]  /*15b80*/  LDSM.16.M88.4 R156, [R199+0x2000] ;  /* 0x00200000c79c783b */ /* 0x000e6e0000000200 */
[C---:B---3--:R-:W-:Y:S08]  /*15b90*/  HMMA.16816.F32.BF16 R12, R152.reuse, R160, R12 ;  /* 0x000000a0980c723c */ /* 0x048ff0000004180c */
[C---:B------:R-:W-:Y:S01]  /*15ba0*/  HMMA.16816.F32.BF16 R16, R152.reuse, R162, R16 ;  /* 0x000000a29810723c */ /* 0x040fe20000041810 */
[----:B------:R-:W-:Y:S07]  /*15bb0*/  LDSM.16.M88.4 R160, [R196+0xb900] ;  /* 0x00b90000c4a0783b */ /* 0x000fee0000000200 */
[C---:B----4-:R-:W-:Y:S08]  /*15bc0*/  HMMA.16816.F32.BF16 R20, R152.reuse, R72, R20 ;  /* 0x000000489814723c */ /* 0x050ff00000041814 */
[C---:B------:R-:W-:Y:S01]  /*15bd0*/  HMMA.16816.F32.BF16 R24, R152.reuse, R74, R24 ;  /* 0x0000004a9818723c */ /* 0x040fe20000041818 */
[----:B------:R-:W3:Y:S07]  /*15be0*/  LDSM.16.M88.4 R72, [R199+0x2800] ;  /* 0x00280000c748783b */ /* 0x000eee0000000200 */
[C---:B-----5:R-:W-:Y:S08]  /*15bf0*/  HMMA.16816.F32.BF16 R28, R152.reuse, R132, R28 ;  /* 0x00000084981c723c */ /* 0x060ff0000004181c */
[C---:B------:R-:W-:Y:S01]  /*15c00*/  HMMA.16816.F32.BF16 R32, R152.reuse, R134, R32 ;  /* 0x000000869820723c */ /* 0x040fe20000041820 */
[----:B------:R-:W4:Y:S07]  /*15c10*/  LDSM.16.M88.4 R132, [R196+0xb100] ;  /* 0x00b10000c484783b */ /* 0x000f2e0000000200 */
[C---:B------:R-:W-:Y:S08]  /*15c20*/  HMMA.16816.F32.BF16 R36, R152.reuse, R164, R36 ;  /* 0x000000a49824723c */ /* 0x040ff00000041824 */
        /* <DEDUP_REMOVED lines=10> */
[----:B------:R-:W2:Y:S07]  /*15cd0*/  LDSM.16.M88.4 R140, [R196+0xd900] ;  /* 0x00d90000c48c783b */ /* 0x000eae0000000200 */
[C---:B------:R-:W-:Y:S08]  /*15ce0*/  HMMA.16816.F32.BF16 R20, R172.reuse, R144, R20 ;  /* 0x00000090ac14723c */ /* 0x040ff00000041814 */
[C---:B------:R-:W-:Y:S01]  /*15cf0*/  HMMA.16816.F32.BF16 R24, R172.reuse, R146, R24 ;  /* 0x00000092ac18723c */ /* 0x040fe20000041818 */
[----:B------:R-:W2:Y:S07]  /*15d00*/  LDSM.16.M88.4 R144, [R209] ;  /* 0x00000000d190783b */ /* 0x000eae0000000200 */
[C---:B------:R-:W-:Y:S08]  /*15d10*/  HMMA.16816.F32.BF16 R28, R172.reuse, R148, R28 ;  /* 0x00000094ac1c723c */ /* 0x040ff0000004181c */
[C---:B------:R-:W-:Y:S01]  /*15d20*/  HMMA.16816.F32.BF16 R32, R172.reuse, R150, R32 ;  /* 0x00000096ac20723c */ /* 0x040fe20000041820 */
[----:B------:R-:W2:Y:S07]  /*15d30*/  LDSM.16.M88.4 R148, [R208] ;  /* 0x00000000d094783b */ /* 0x000eae0000000200 */
[C---:B-1----:R-:W-:Y:S08]  /*15d40*/  HMMA.16816.F32.BF16 R36, R172.reuse, R156, R36 ;  /* 0x0000009cac24723c */ /* 0x042ff00000041824 */
[C---:B------:R-:W-:Y:S01]  /*15d50*/  HMMA.16816.F32.BF16 R40, R172.reuse, R158, R40 ;  /* 0x0000009eac28723c */ /* 0x040fe20000041828 */
[----:B------:R-:W-:Y:S07]  /*15d60*/  LDSM.16.M88.4 R156, [R205] ;  /* 0x00000000cd9c783b */ /* 0x000fee0000000200 */
[C---:B---3--:R-:W-:Y:S08]  /*15d70*/  HMMA.16816.F32.BF16 R44, R172.reuse, R72, R44 ;  /* 0x00000048ac2c723c */ /* 0x048ff0000004182c */
[----:B------:R-:W-:Y:S01]  /*15d80*/  HMMA.16816.F32.BF16 R48, R172, R74, R48 ;  /* 0x0000004aac30723c */ /* 0x000fe20000041830 */
[----:B------:R-:W1:Y:S07]  /*15d90*/  LDSM.16.M88.4 R72, [R207] ;  /* 0x00000000cf48783b */ /* 0x000e6e0000000200 */
[C---:B----4-:R-:W-:Y:S08]  /*15da0*/  HMMA.16816.F32.BF16 R4, R176.reuse, R132, R4 ;  /* 0x00000084b004723c */ /* 0x050ff00000041804 */
[C---:B------:R-:W-:Y:S01]  /*15db0*/  HMMA.16816.F32.BF16 R8, R176.reuse, R134, R8 ;  /* 0x00000086b008723c */ /* 0x040fe20000041808 */
[----:B------:R-:W3:Y:S07]  /*15dc0*/  LDSM.16.M88.4 R132, [R206] ;  /* 0x00000000ce84783b */ /* 0x000eee0000000200 */
[C---:B------:R-:W-:Y:S08]  /*15dd0*/  HMMA.16816.F32.BF16 R12, R176.reuse, R160, R12 ;  /* 0x000000a0b00c723c */ /* 0x040ff0000004180c */
[C---:B------:R-:W-:Y:S01]  /*15de0*/  HMMA.16816.F32.BF16 R16, R176.reuse, R162, R16 ;  /* 0x000000a2b010723c */ /* 0x040fe20000041810 */
[----:B------:R-:W4:Y:S07]  /*15df0*/  LDSM.16.M88.4 R160, [R204] ;  /* 0x00000000cca0783b */ /* 0x000f2e0000000200 */
[C---:B-----5:R-:W-:Y:S08]  /*15e00*/  HMMA.16816.F32.BF16 R20, R176.reuse, R164, R20 ;  /* 0x000000a4b014723c */ /* 0x060ff00000041814 */
[C---:B------:R-:W-:Y:S01]  /*15e10*/  HMMA.16816.F32.BF16 R24, R176.reuse, R166, R24 ;  /* 0x000000a6b018723c */ /* 0x040fe20000041818 */
[----:B------:R-:W5:Y:S07]  /*15e20*/  LDSM.16.M88.4 R164, [R202+0xb100] ;  /* 0x00b10000caa4783b */ /* 0x000f6e0000000200 */
[C---:B------:R-:W-:Y:S08]  /*15e30*/  HMMA.16816.F32.BF16 R28, R176.reuse, R168, R28 ;  /* 0x000000a8b01c723c */ /* 0x040ff0000004181c */
[C---:B------:R-:W-:Y:S01]  /*15e40*/  HMMA.16816.F32.BF16 R32, R176.reuse, R170, R32 ;  /* 0x000000aab020723c */ /* 0x040fe20000041820 */
[----:B------:R-:W-:Y:S07]  /*15e50*/  LDSM.16.M88.4 R168, [R202+0xd100] ;  /* 0x00d10000caa8783b */ /* 0x000fee0000000200 */
[C---:B--2---:R-:W-:Y:S08]  /*15e60*/  HMMA.16816.F32.BF16 R36, R176.reuse, R136, R36 ;  /* 0x00000088b024723c */ /* 0x044ff00000041824 */
[C---:B------:R-:W-:Y:S01]  /*15e70*/  HMMA.16816.F32.BF16 R40, R176.reuse, R138, R40 ;  /* 0x0000008ab028723c */ /* 0x040fe20000041828 */
[----:B------:R-:W2:Y:S07]  /*15e80*/  LDSM.16.M88.4 R136, [R202+0xb900] ;  /* 0x00b90000ca88783b */ /* 0x000eae0000000200 */
[C---:B------:R-:W-:Y:S08]  /*15e90*/  HMMA.16816.F32.BF16 R44, R176.reuse, R140, R44 ;  /* 0x0000008cb02c723c */ /* 0x040ff0000004182c */
        /* <DEDUP_REMOVED lines=10> */
[----:B------:R-:W1:Y:S07]  /*15f40*/  LDSM.16.M88.4 R72, [R199+0x3800] ;  /* 0x00380000c748783b */ /* 0x000e6e0000000200 */
[C---:B---3--:R-:W-:Y:S08]  /*15f50*/  HMMA.16816.F32.BF16 R28, R180.reuse, R132, R28 ;  /* 0x00000084b41c723c */ /* 0x048ff0000004181c */
[C---:B------:R-:W-:Y:S08]  /*15f60*/  HMMA.16816.F32.BF16 R32, R180.reuse, R134, R32 ;  /* 0x00000086b420723c */ /* 0x040ff00000041820 */
[C---:B------:R-:W-:Y:S08]  /*15f70*/  HMMA.16816.F32.BF16 R36, R180.reuse, R156, R36 ;  /* 0x0000009cb424723c */ /* 0x040ff00000041824 */
[C---:B------:R-:W-:Y:S08]  /*15f80*/  HMMA.16816.F32.BF16 R40, R180.reuse, R158, R40 ;  /* 0x0000009eb428723c */ /* 0x040ff00000041828 */
[C---:B----4-:R-:W-:Y:S08]  /*15f90*/  HMMA.16816.F32.BF16 R44, R180.reuse, R160, R44 ;  /* 0x000000a0b42c723c */ /* 0x050ff0000004182c */
[----:B------:R-:W-:Y:S08]  /*15fa0*/  HMMA.16816.F32.BF16 R48, R180, R162, R48 ;  /* 0x000000a2b430723c */ /* 0x000ff00000041830 */
[C---:B-----5:R-:W-:Y:S08]  /*15fb0*/  HMMA.16816.F32.BF16 R4, R184.reuse, R164, R4 ;  /* 0x000000a4b804723c */ /* 0x060ff00000041804 */
        /* <DEDUP_REMOVED lines=127> */
[----:B------:R-:W-:Y:S02]  /*167b0*/  IMAD.MOV.U32 R217, RZ, RZ, RZ ;  /* 0x000000ffffd97224 */ /* 0x000fe400078e00ff */
[----:B----4-:R-:W-:Y:S01]  /*167c0*/  IMAD.SHL.U32 R17, R224, 0x2, RZ ;  /* 0x00000002e0117824 */ /* 0x010fe200078e00ff */
        /* <DEDUP_REMOVED lines=12> */
[----:B----4-:R-:W-:Y:S01]  /*16890*/  @!P1 IADD3 R3, P0, R0, R226, RZ ;  /* 0x000000e200039210 */ /* 0x010fe20007f1e0ff */
        /* <DEDUP_REMOVED lines=36> */
[C---:B---3--:R-:W-:Y:S02]  /*16ae0*/  IADD3 R10, P0, R5.reuse, R17, RZ ;  /* 0x00000011050a7210 */ /* 0x048fe40007f1e0ff */
        /* <DEDUP_REMOVED lines=17> */
.L_x_427:
[----:B--234-:R-:W-:Y:S01]  /*16c00*/  FMNMX.FTZ R0, R132, R69, !PT ;  /* 0x0000004584007209 */ /* 0x01cfe20007810000 */
[----:B-1----:R-:W-:Y:S01]  /*16c10*/  LDSM.16.MT88.4 R12, [R197+0x100] ;  /* 0x00010000c50c783b */ /* 0x002fe20000004200 */
        /* <DEDUP_REMOVED lines=66> */
[----:B------:R-:W-:Y:S02]  /*17040*/  FFMA.FTZ R32, R74, c[0x0][0x2d0], -R143 ;  /* 0x0000b4004a207a23 */ /* 0x000fe4000001088f */
[--C-:B------:R-:W-:Y:S02]  /*17050*/  FFMA.FTZ R8, R138, c[0x0][0x2d0], -R69.reuse ;  /* 0x0000b4008a087a23 */ /* 0x100fe40000010845 */
[--C-:B------:R-:W-:Y:S02]  /*17060*/  FFMA.FTZ R6, R134, c[0x0][0x2d0], -R69.reuse ;  /* 0x0000b40086067a23 */ /* 0x100fe40000010845 */
[----:B------:R-:W-:Y:S01]  /*17070*/  FFMA.FTZ R40, R139, c[0x0][0x2d0], -R69 ;  /* 0x0000b4008b287a23 */ /* 0x000fe20000010845 */
[----:B------:R2:W3:Y:S01]  /*17080*/  MUFU.EX2 R2, R0 ;  /* 0x0000000000027308 */ /* 0x0004e20000000800 */
[----:B------:R-:W-:Y:S02]  /*17090*/  FFMA.FTZ R48, R141, c[0x0][0x2d0], -R143 ;  /* 0x0000b4008d307a23 */ /* 0x000fe4000001088f */
[----:B------:R-:W-:Y:S07]  /*170a0*/  FFMA.FTZ R71, R71, c[0x0][0x2d0], -R69 ;  /* 0x0000b40047477a23 */ /* 0x000fee0000010845 */
[----:B------:R4:W-:Y:S01]  /*170b0*/  MUFU.EX2 R242, R8 ;  /* 0x0000000800f27308 */ /* 0x0009e20000000800 */
[--C-:B-1----:R-:W-:Y:S09]  /*170c0*/  FFMA.FTZ R4, R137, c[0x0][0x2d0], -R143.reuse ;  /* 0x0000b40089047a23 */ /* 0x102ff2000001088f */
        /* <DEDUP_REMOVED lines=18> */
[----:B------:R-:W-:Y:S01]  /*171f0*/  FMUL.FTZ R52, R2, R52 ;  /* 0x0000003402347220 */ /* 0x000fe20000410000 */
        /* <DEDUP_REMOVED lines=14> */
[----:B-1----:R-:W-:Y:S02]  /*172e0*/  FFMA.FTZ R4, R73, c[0x0][0x2d0], -R143 ;  /* 0x0000b40049047a23 */ /* 0x002fe4000001088f */
[C---:B------:R-:W-:Y:S02]  /*172f0*/  FMUL.FTZ R19, R0.reuse, R91 ;  /* 0x0000005b00137220 */ /* 0x040fe40000410000 */
[C---:B------:R-:W-:Y:S01]  /*17300*/  FMUL.FTZ R26, R0.reuse, R98 ;  /* 0x00000062001a7220 */ /* 0x040fe20000410000 */
[----:B------:R1:W5:Y:S01]  /*17310*/  MUFU.EX2 R245, R4 ;  /* 0x0000000400f57308 */ /* 0x0003620000000800 */
[C---:B------:R-:W-:Y:S01]  /*17320*/  FMUL.FTZ R27, R0.reuse, R99 ;  /* 0x00000063001b7220 */ /* 0x040fe20000410000 */
[----:B------:R-:W-:Y:S01]  /*17330*/  LDSM.16.MT88.4 R88, [R200+0x3100] ;  /* 0x00310000c858783b */ /* 0x000fe20000004200 */
[----:B------:R-:W-:Y:S02]  /*17340*/  FMUL.FTZ R34, R0, R106 ;  /* 0x0000006a00227220 */ /* 0x000fe40000410000 */
        /* <DEDUP_REMOVED lines=12> */
[C---:B------:R-:W-:Y:S02]  /*17410*/  FMUL.FTZ R55, R0.reuse, R55 ;  /* 0x0000003700377220 */ /* 0x040fe40000410000 */
        /* <DEDUP_REMOVED lines=16> */
[----:B-1----:R-:W-:Y:S09]  /*17520*/  FFMA.FTZ R4, R136, c[0x0][0x2d0], -R69 ;  /* 0x0000b40088047a23 */ /* 0x002ff20000010845 */
[----:B------:R-:W1:Y:S01]  /*17530*/  MUFU.EX2 R240, R4 ;  /* 0x0000000400f07308 */ /* 0x000e620000000800 */
[--C-:B--2---:R-:W-:Y:S09]  /*17540*/  FFMA.FTZ R70, R146, c[0x0][0x2d0], -R143.reuse ;  /* 0x0000b40092467a23 */ /* 0x104ff2000001088f */
[----:B------:R-:W-:Y:S01]  /*17550*/  MUFU.EX2 R71, R71 ;  /* 0x0000004700477308 */ /* 0x000fe20000000800 */
[----:B---3--:R-:W-:Y:S02]  /*17560*/  FMUL.FTZ R48, R2, R120 ;  /* 0x0000007802307220 */ /* 0x008fe40000410000 */
[----:B------:R-:W-:Y:S01]  /*17570*/  LDSM.16.MT88.4 R120, [R198+0x5900] ;  /* 0x00590000c678783b */ /* 0x000fe20000004200 */
[----:B-1----:R-:W-:Y:S01]  /*17580*/  F2FP.BF16.PACK_AB R79, R240, R241 ;  /* 0x000000f1f04f723e */ /* 0x002fe200000010ff */
[C---:B------:R-:W-:Y:S01]  /*17590*/  FMUL.FTZ R4, R2.reuse, R76 ;  /* 0x0000004c02047220 */ /* 0x040fe20000410000 */
        /* <DEDUP_REMOVED lines=47> */
[----:B-1----:R-:W-:Y:S04]  /*17890*/  FFMA.FTZ R70, R147, c[0x0][0x2d0], -R143 ;  /* 0x0000b40093467a23 */ /* 0x002fe8000001088f */
        /* <DEDUP_REMOVED lines=15> */
[----:B-1----:R-:W-:Y:S06]  /*17990*/  FFMA.FTZ R70, R149, c[0x0][0x2d0], -R69 ;  /* 0x0000b40095467a23 */ /* 0x002fec0000010845 */
        /* <DEDUP_REMOVED lines=15> */
[----:B-1----:R-:W-:Y:S04]  /*17a90*/  FFMA.FTZ R70, R150, c[0x0][0x2d0], -R143 ;  /* 0x0000b40096467a23 */ /* 0x002fe8000001088f */
        /* <DEDUP_REMOVED lines=15> */
[----:B-1----:R-:W-:Y:S03]  /*17b90*/  FFMA.FTZ R70, R157, c[0x0][0x2d0], -R69 ;  /* 0x0000b4009d467a23 */ /* 0x002fe60000010845 */
        /* <DEDUP_REMOVED lines=12> */
[----:B-1----:R-:W-:Y:S04]  /*17c60*/  FFMA.FTZ R70, R159, c[0x0][0x2d0], -R143 ;  /* 0x0000b4009f467a23 */ /* 0x002fe8000001088f */
        /* <DEDUP_REMOVED lines=15> */
[----:B-1----:R-:W-:Y:S04]  /*17d60*/  FFMA.FTZ R70, R161, c[0x0][0x2d0], -R69 ;  /* 0x0000b400a1467a23 */ /* 0x002fe80000010845 */
        /* <DEDUP_REMOVED lines=13> */
[----:B-1----:R-:W-:Y:S04]  /*17e40*/  FFMA.FTZ R70, R163, c[0x0][0x2d0], -R143 ;  /* 0x0000b400a3467a23 */ /* 0x002fe8000001088f */
[----:B------:R1:W1:Y:S02]  /*17e50*/  MUFU.EX2 R148, R70 ;  /* 0x0000004600947308 */ /* 0x0002640000000800 */
[--C-:B-1----:R-:W-:Y:S01]  /*17e60*/  FFMA.FTZ R70, R164, c[0x0][0x2d0], -R69.reuse ;  /* 0x0000b400a4467a23 */ /* 0x102fe20000010845 */
[----:B------:R-:W-:Y:S07]  /*17e70*/  F2FP.BF16.PACK_AB R78, R148, R149 ;  /* 0x00000095944e723e */ /* 0x000fee00000010ff */
[----:B------:R1:W-:Y:S02]  /*17e80*/  MUFU.EX2 R147, R70 ;  /* 0x0000004600937308 */ /* 0x0003e40000000800 */
[----:B-1----:R-:W-:Y:S08]  /*17e90*/  FFMA.FTZ R70, R165, c[0x0][0x2d0], -R69 ;  /* 0x0000b400a5467a23 */ /* 0x002ff00000010845 */
        /* <DEDUP_REMOVED lines=8> */
[----:B-1----:R-:W-:Y:S04]  /*17f20*/  FFMA.FTZ R70, R167, c[0x0][0x2d0], -R143 ;  /* 0x0000b400a7467a23 */ /* 0x002fe8000001088f */
        /* <DEDUP_REMOVED lines=16> */
[----:B-1----:R-:W-:Y:S04]  /*18030*/  FFMA.FTZ R70, R170, c[0x0][0x2d0], -R69 ;  /* 0x0000b400aa467a23 */ /* 0x002fe80000010845 */
        /* <DEDUP_REMOVED lines=13> */
[----:B-1----:R-:W-:Y:S04]  /*18110*/  FFMA.FTZ R70, R171, c[0x0][0x2d0], -R143 ;  /* 0x0000b400ab467a23 */ /* 0x002fe8000001088f */
[----:B------:R1:W3:Y:S02]  /*18120*/  MUFU.EX2 R139, R70 ;  /* 0x00000046008b7308 */ /* 0x0002e40000000800 */
[--C-:B-1----:R-:W-:Y:S01]  /*18130*/  FFMA.FTZ R70, R188, c[0x0][0x2d0], -R69.reuse ;  /* 0x0000b400bc467a23 */ /* 0x102fe20000010845 */
[----:B---3--:R-:W-:Y:S07]  /*18140*/  F2FP.BF16.PACK_AB R78, R139, R140 ;  /* 0x0000008c8b4e723e */ /* 0x008fee00000010ff */
[----:B------:R1:W-:Y:S02]  /*18150*/  MUFU.EX2 R138, R70 ;  /* 0x00000046008a7308 */ /* 0x0003e40000000800 */
[----:B-1----:R-:W-:Y:S08]  /*18160*/  FFMA.FTZ R70, R189, c[0x0][0x2d0], -R69 ;  /* 0x0000b400bd467a23 */ /* 0x002ff00000010845 */
        /* <DEDUP_REMOVED lines=8> */
[----:B-1----:R-:W-:Y:S04]  /*181f0*/  FFMA.FTZ R70, R190, c[0x0][0x2d0], -R143 ;  /* 0x0000b400be467a23 */ /* 0x002fe8000001088f */
        /* <DEDUP_REMOVED lines=96> */
.L_x_425:
[----:B------:R-:W-:-:S13]  /*18800*/  ISETP.GE.AND P0, PT, R216, R252, PT ;  /* 0x000000fcd800720c */ /* 0x000fda0003f06270 */
[----:B------:R-:W-:Y:S05]  /*18810*/  @!P0 BRA `(.L_x_429) ;  /* 0x000045f000008947 */ /* 0x000fea0003800000 */
[----:B------:R-:W-:Y:S01]  /*18820*/  SHF.R.S32.HI R0, RZ, 0x1f, R224 ;  /* 0x0000001fff007819 */ /* 0x000fe200000114e0 */
[C---:B------:R-:W-:Y:S01]  /*18830*/  IMAD.SHL.U32 R241, R224.reuse, 0x2, RZ ;  /* 0x00000002e0f17824 */ /* 0x040fe200078e00ff */
[----:B------:R-:W-:Y:S01]  /*18840*/  MOV R69, R68 ;  /* 0x0000004400457202 */ /* 0x000fe20000000f00 */
[----:B------:R-:W-:Y:S01]  /*18850*/  IMAD.MOV.U32 R70, RZ, RZ, R3 ;  /* 0x000000ffff467224 */ /* 0x000fe200078e0003 */
[----:B------:R-:W-:Y:S01]  /*18860*/  SHF.L.U64.HI R221, R224, 0x1, R0 ;  /* 0x00000001e0dd7819 */ /* 0x000fe20000010200 */
[C---:B------:R-:W-:Y:S01]  /*18870*/  IMAD.SHL.U32 R218, R230.reuse, 0x2, RZ ;  /* 0x00000002e6da7824 */ /* 0x040fe200078e00ff */
[----:B------:R-:W-:Y:S01]  /*18880*/  SHF.L.U64.HI R228, R230, 0x1, R251 ;  /* 0x00000001e6e47819 */ /* 0x000fe200000102fb */
[----:B------:R-:W-:Y:S02]  /*18890*/  ULDC UR4, c[0x0][0x324] ;  /* 0x0000c90000047ab9 */ /* 0x000fe40000000800 */
[----:B------:R-:W-:Y:S02]  /*188a0*/  ULOP3.LUT UR4, URZ, UR4, URZ, 0x33, !UPT ;  /* 0x000000043f047292 */ /* 0x000fe4000f8e333f */
.L_x_439:
[----:B------:R-:W-:Y:S04]  /*188b0*/  DEPBAR.LE SB0, 0x0 ;  /* 0x000080000000791a */ /* 0x000fe80000000000 */
[----:B------:R-:W-:Y:S01]  /*188c0*/  BAR.SYNC.DEFER_BLOCKING 0x0 ;  /* 0x0000000000007b1d */ /* 0x000fe20000010000 */
[----:B------:R-:W-:Y:S01]  /*188d0*/  SHF.R.S32.HI R0, RZ, 0x1f, R220 ;  /* 0x0000001fff007819 */ /* 0x000fe200000114dc */
[----:B------:R-:W-:Y:S01]  /*188e0*/  IMAD.WIDE.U32 R2, R220, c[0x0][0x208], RZ ;  /* 0x00008200dc027a25 */ /* 0x000fe200078e00ff */
[C---:B------:R-:W-:Y:S02]  /*188f0*/  ISETP.GE.AND P2, PT, R224.reuse, c[0x0][0x1d4], PT ;  /* 0x00007500e0007a0c */ /* 0x040fe40003f46270 */
[----:B------:R-:W-:Y:S01]  /*18900*/  IADD3 R166, R224, 0x40, RZ ;  /* 0x00000040e0a67810 */ /* 0x000fe20007ffe0ff */
[----:B------:R-:W-:Y:S01]  /*18910*/  IMAD R0, R0, c[0x0][0x208], RZ ;  /* 0x0000820000007a24 */ /* 0x000fe200078e02ff */
[C---:B------:R-:W-:Y:S02]  /*18920*/  IADD3 R167, R219.reuse, 0x1100, RZ ;  /* 0x00001100dba77810 */ /* 0x040fe40007ffe0ff */
[----:B------:R-:W-:Y:S01]  /*18930*/  ISETP.GE.AND P1, PT, R166, c[0x0][0x1d4], PT ;  /* 0x00007500a6007a0c */ /* 0x000fe20003f26270 */
[----:B------:R-:W-:Y:S01]  /*18940*/  IMAD R0, R220, c[0x0][0x20c], R0 ;  /* 0x00008300dc007a24 */ /* 0x000fe200078e0200 */
[----:B------:R-:W-:Y:S04]  /*18950*/  IADD3 R166, R219, 0x3100, RZ ;  /* 0x00003100dba67810 */ /* 0x000fe80007ffe0ff */
[----:B------:R-:W-:Y:S02]  /*18960*/  IADD3 R3, R3, R0, RZ ;  /* 0x0000000003037210 */ /* 0x000fe40007ffe0ff */
[----:B------:R-:W-:Y:S03]  /*18970*/  SHF.R.S32.HI R0, RZ, 0x1f, R217 ;  /* 0x0000001fff007819 */ /* 0x000fe600000114d9 */
[C---:B------:R-:W-:Y:S01]  /*18980*/  IMAD.WIDE.U32 R2, R217.reuse, c[0x0][0x218], R2 ;  /* 0x00008600d9027a25 */ /* 0x040fe200078e0002 */
[----:B------:R-:W2:Y:S03]  /*18990*/  LDSM.16.M88.4 R8, [R196+0x8100] ;  /* 0x00810000c408783b */ /* 0x000ea60000000200 */
[----:B------:R-:W-:Y:S04]  /*189a0*/  IMAD R0, R0, c[0x0][0x218], RZ ;  /* 0x0000860000007a24 */ /* 0x000fe800078e02ff */
[----:B------:R-:W-:Y:S01]  /*189b0*/  IMAD R0, R217, c[0x0][0x21c], R0 ;  /* 0x00008700d9007a24 */ /* 0x000fe200078e0200 */
[----:B------:R-:W3:Y:S08]  /*189c0*/  LDSM.16.M88.4 R16, [R196+0x8900] ;  /* 0x00890000c410783b */ /* 0x000ef00000000200 */
[----:B------:R-:W4:Y:S08]  /*189d0*/  S2R R12, SR_CTAID.Y ;  /* 0x00000000000c7919 */ /* 0x000f300000002600 */
[----:B------:R-:W5:Y:S08]  /*189e0*/  LDSM.16.M88.4 R24, [R196+0x9100] ;  /* 0x00910000c418783b */ /* 0x000f700000000200 */
[----:B------:R-:W1:Y:S02]  /*189f0*/  LDSM.16.M88.4 R32, [R196+0x9900] ;  /* 0x00990000c420783b */ /* 0x000e640000000200 */
[C---:B-12---:R-:W-:Y:S06]  /*18a00*/  HMMA.16816.F32.BF16 R4, R124.reuse, R8, RZ ;  /* 0x000000087c04723c */ /* 0x046fec00000418ff */
[----:B------:R-:W1:Y:S01]  /*18a10*/  LDSM.16.M88.4 R40, [R196+0xa100] ;  /* 0x00a10000c428783b */ /* 0x000e620000000200 */
[----:B----4-:R-:W-:Y:S01]  /*18a20*/  SHF.R.S32.HI R20, RZ, 0x1f, R12 ;  /* 0x0000001fff147819 */ /* 0x010fe2000001140c */
[----:B------:R-:W-:Y:S01]  /*18a30*/  IMAD.WIDE.U32 R22, R12, c[0x0][0x210], RZ ;  /* 0x000084000c167a25 */ /* 0x000fe200078e00ff */
[C---:B------:R-:W-:Y:S03]  /*18a40*/  HMMA.16816.F32.BF16 R8, R124.reuse, R10, RZ ;  /* 0x0000000a7c08723c */ /* 0x040fe600000418ff */
[----:B------:R-:W-:Y:S02]  /*18a50*/  IMAD R20, R20, c[0x0][0x210], RZ ;  /* 0x0000840014147a24 */ /* 0x000fe400078e02ff */
[----:B------:R-:W-:Y:S01]  /*18a60*/  LDSM.16.M88.4 R48, [R196+0xa900] ;  /* 0x00a90000c430783b */ /* 0x000fe20000000200 */
[----:B------:R-:W-:Y:S01]  /*18a70*/  IADD3 R2, P0, R22, R2, RZ ;  /* 0x0000000216027210 */ /* 0x000fe20007f1e0ff */
[----:B------:R-:W-:Y:S02]  /*18a80*/  IMAD R20, R12, c[0x0][0x214], R20 ;  /* 0x000085000c147a24 */ /* 0x000fe400078e0214 */
[C---:B---3--:R-:W-:Y:S04]  /*18a90*/  HMMA.16816.F32.BF16 R12, R124.reuse, R16, RZ ;  /* 0x000000107c0c723c */ /* 0x048fe800000418ff */
[----:B------:R-:W-:Y:S01]  /*18aa0*/  LDSM.16.M88.4 R72, [R203] ;  /* 0x00000000cb48783b */ /* 0x000fe20000000200 */
[----:B------:R-:W-:Y:S03]  /*18ab0*/  IADD3 R20, R23, R20, RZ ;  /* 0x0000001417147210 */ /* 0x000fe60007ffe0ff */
[C---:B------:R-:W-:Y:S01]  /*18ac0*/  HMMA.16816.F32.BF16 R16, R124.reuse, R18, RZ ;  /* 0x000000127c10723c */ /* 0x040fe200000418ff */
[----:B------:R-:W-:Y:S03]  /*18ad0*/  IADD3.X R3, R20, R3, R0, P0, !PT ;  /* 0x0000000314037210 */ /* 0x000fe600007fe400 */
[----:B------:R-:W-:Y:S01]  /*18ae0*/  LDSM.16.M88.4 R132, [R214] ;  /* 0x00000000d684783b */ /* 0x000fe20000000200 */
[C---:B------:R-:W-:Y:S03]  /*18af0*/  LEA R0, P0, R2.reuse, c[0x0][0x1f8], 0x1 ;  /* 0x00007e0002007a11 */ /* 0x040fe600078008ff */
[C---:B-----5:R-:W-:Y:S01]  /*18b00*/  HMMA.16816.F32.BF16 R20, R124.reuse, R24, RZ ;  /* 0x000000187c14723c */ /* 0x060fe200000418ff */
[----:B------:R-:W-:Y:S03]  /*18b10*/  LEA.HI.X R2, R2, c[0x0][0x1fc], R3, 0x1, P0 ;  /* 0x00007f0002027a11 */ /* 0x000fe600000f0c03 */
[----:B------:R-:W-:Y:S04]  /*18b20*/  LDSM.16.M88.4 R136, [R213] ;  /* 0x00000000d588783b */ /* 0x000fe80000000200 */
[C---:B------:R-:W-:Y:S04]  /*18b30*/  HMMA.16816.F32.BF16 R24, R124.reuse, R26, RZ ;  /* 0x0000001a7c18723c */ /* 0x040fe800000418ff */
[----:B------:R-:W2:Y:S04]  /*18b40*/  SHFL.IDX PT, R3, R0, RZ, 0x181f ;  /* 0x00181fff00037589 */ /* 0x000ea800000e0000 */
[C---:B------:R-:W-:Y:S04]  /*18b50*/  HMMA.16816.F32.BF16 R28, R124.reuse, R32, RZ ;  /* 0x000000207c1c723c */ /* 0x040fe800000418ff */
        /* <DEDUP_REMOVED lines=8> */
[C---:B---3--:R-:W-:Y:S02]  /*18be0*/  IADD3.X R161, R44.reuse, R221, RZ, P0, !PT ;  /* 0x000000dd2ca17210 */ /* 0x048fe400007fe4ff */
[----:B------:R-:W-:Y:S05]  /*18bf0*/  IADD3 R164, P0, R3, R218, RZ ;  /* 0x000000da03a47210 */ /* 0x000fea0007f1e0ff */
[----:B------:R-:W-:Y:S01]  /*18c00*/  LDSM.16.M88.4 R144, [R211] ;  /* 0x00000000d390783b */ /* 0x000fe20000000200 */
[----:B------:R-:W-:Y:S02]  /*18c10*/  IADD3.X R165, R44, R228, RZ, P0, !PT ;  /* 0x000000e42ca57210 */ /* 0x000fe400007fe4ff */
[C---:B----4-:R-:W-:Y:S05]  /*18c20*/  IADD3 R156, P0, R45.reuse, R241, RZ ;  /* 0x000000f12d9c7210 */ /* 0x050fea0007f1e0ff */
[----:B------:R-:W-:Y:S01]  /*18c30*/  LDSM.16.M88.4 R148, [R210] ;  /* 0x00000000d294783b */ /* 0x000fe20000000200 */
[C---:B-1----:R-:W-:Y:S02]  /*18c40*/  IADD3.X R157, R68.reuse, R221, RZ, P0, !PT ;  /* 0x000000dd449d7210 */ /* 0x042fe400007fe4ff */
        /* <DEDUP_REMOVED lines=174> */
[----:B------:R5:W2:Y:S02]  /*19730*/  MUFU.TANH R72, R21 ;  /* 0x0000001500487308 */ /* 0x000aa40000002400 */
[C---:B------:R-:W-:Y:S01]  /*19740*/  HMMA.16816.F32.BF16 R32, R192.reuse, R10, R32 ;  /* 0x0000000ac020723c */ /* 0x040fe20000041820 */
[----:B------:R-:W2:Y:S01]  /*19750*/  LDSM.16.M88.4 R8, [R199+0x5800] ;  /* 0x00580000c708783b */ /* 0x000ea20000000200 */
        /* <DEDUP_REMOVED lines=15> */
[----:B------:R3:W3:Y:S01]  /*19850*/  MUFU.TANH R68, R25 ;  /* 0x0000001900447308 */ /* 0x0006e20000002400 */
[----:B------:R-:W-:Y:S01]  /*19860*/  FMUL.FTZ R38, R38, c[0x0][0x320] ;  /* 0x0000c80026267a20 */ /* 0x000fe20000410000 */
[C---:B--2---:R-:W-:Y:S03]  /*19870*/  HMMA.16816.F32.BF16 R44, R192.reuse, R8, R44 ;  /* 0x00000008c02c723c */ /* 0x044fe6000004182c */
[----:B------:R-:W-:Y:S02]  /*19880*/  FMUL.FTZ R39, R39, c[0x0][0x320] ;  /* 0x0000c80027277a20 */ /* 0x000fe40000410000 */
[----:B-----5:R-:W-:Y:S03]  /*19890*/  FMUL.FTZ R21, R40, c[0x0][0x320] ;  /* 0x0000c80028157a20 */ /* 0x020fe60000410000 */
[----:B------:R2:W2:Y:S01]  /*198a0*/  MUFU.TANH R133, R12 ;  /* 0x0000000c00857308 */ /* 0x0004a20000002400 */
[----:B------:R-:W-:Y:S03]  /*198b0*/  HMMA.16816.F32.BF16 R48, R192, R10, R48 ;  /* 0x0000000ac030723c */ /* 0x000fe60000041830 */
[----:B-1----:R-:W-:Y:S02]  /*198c0*/  FMUL.FTZ R24, R37, c[0x0][0x320] ;  /* 0x0000c80025187a20 */ /* 0x002fe40000410000 */
[----:B------:R-:W-:Y:S02]  /*198d0*/  FMUL.FTZ R20, R41, c[0x0][0x320] ;  /* 0x0000c80029147a20 */ /* 0x000fe40000410000 */
[----:B------:R-:W-:Y:S02]  /*198e0*/  FMUL.FTZ R42, R42, c[0x0][0x320] ;  /* 0x0000c8002a2a7a20 */ /* 0x000fe40000410000 */
[----:B------:R1:W1:Y:S03]  /*198f0*/  MUFU.TANH R132, R13 ;  /* 0x0000000d00847308 */ /* 0x0002660000002400 */
[----:B------:R-:W-:Y:S02]  /*19900*/  FMUL.FTZ R43, R43, c[0x0][0x320] ;  /* 0x0000c8002b2b7a20 */ /* 0x000fe40000410000 */
[----:B---3--:R-:W-:Y:S02]  /*19910*/  FMUL.FTZ R25, R36, c[0x0][0x320] ;  /* 0x0000c80024197a20 */ /* 0x008fe40000410000 */
        /* <DEDUP_REMOVED lines=38> */
[----:B------:R-:W-:Y:S01]  /*19b80*/  IMAD.MOV.U32 R225, RZ, RZ, c[0x0][0x2b8] ;  /* 0x0000ae00ffe17624 */ /* 0x000fe200078e00ff */
[----:B------:R-:W3:Y:S04]  /*19b90*/  LDL R0, [R1] ;  /* 0x0000000001007983 */ /* 0x000ee80000100800 */
[----:B------:R-:W4:Y:S01]  /*19ba0*/  LDL.64 R226, [R1+0x18] ;  /* 0x0000180001e27983 */ /* 0x000f220000100a00 */
[----:B------:R-:W-:Y:S03]  /*19bb0*/  ISETP.NE.AND P4, PT, R225, 0x1, PT ;  /* 0x00000001e100780c */ /* 0x000fe60003f85270 */
[----:B------:R-:W5:Y:S01]  /*19bc0*/  LDL R222, [R1+0x20] ;  /* 0x0000200001de7983 */ /* 0x000f620000100800 */
[----:B--2---:R-:W-:Y:S03]  /*19bd0*/  IMAD R2, R216, 0x60, R223 ;  /* 0x00000060d8027824 */ /* 0x004fe600078e02df */
[----:B------:R-:W2:Y:S01]  /*19be0*/  S2R R223, SR_CTAID.Y ;  /* 0x0000000000df7919 */ /* 0x000ea20000002600 */
[----:B---3--:R-:W-:Y:S02]  /*19bf0*/  ISETP.GT.AND P3, PT, R0, 0x5f, PT ;  /* 0x0000005f0000780c */ /* 0x008fe40003f64270 */
[----:B------:R-:W-:Y:S05]  /*19c00*/  IADD3 R2, R2, -0x60, R0 ;  /* 0xffffffa002027810 */ /* 0x000fea0007ffe000 */
[----:B------:R-:W-:Y:S04]  /*19c10*/  @P4 IMAD.HI.U32 R3, R2, c[0x0][0x2bc], RZ ;  /* 0x0000af0002034a27 */ /* 0x000fe800078e00ff */
[----:B------:R-:W-:Y:S01]  /*19c20*/  IMAD.MOV.U32 R0, RZ, RZ, R2 ;  /* 0x000000ffff007224 */ /* 0x000fe200078e0002 */
[----:B------:R-:W-:Y:S04]  /*19c30*/  @P4 SHF.R.U32.HI R0, RZ, c[0x0][0x2c0], R3 ;  /* 0x0000b000ff004a19 */ /* 0x000fe80000011603 */
[C---:B----4-:R-:W-:Y:S04]  /*19c40*/  @!P3 IADD3 R3, P0, R0.reuse, R226, RZ ;  /* 0x000000e20003b210 */ /* 0x050fe80007f1e0ff */
[----:B-----5:R-:W-:Y:S01]  /*19c50*/  @!P3 LEA.HI.X.SX32 R5, R0, R222, 0x1, P0 ;  /* 0x000000de0005b211 */ /* 0x020fe200000f0eff */
[----:B------:R-:W-:Y:S01]  /*19c60*/  IMAD.MOV R0, RZ, RZ, -R0 ;  /* 0x000000ffff007224 */ /* 0x000fe200078e0a00 */
[----:B------:R-:W-:Y:S01]  /*19c70*/  @!P3 LEA R4, P0, R3, c[0x0][0x2a0], 0x2 ;  /* 0x0000a8000304ba11 */ /* 0x000fe200078010ff */
[----:B--2---:R-:W-:Y:S01]  /*19c80*/  IMAD.WIDE.U32 R226, R223, c[0x0][0x1e8], RZ ;  /* 0x00007a00dfe27a25 */ /* 0x004fe200078e00ff */
[----:B------:R-:W-:Y:S02]  /*19c90*/  SHF.R.S32.HI R222, RZ, 0x1f, R223 ;  /* 0x0000001fffde7819 */ /* 0x000fe400000114df */
[----:B------:R-:W-:Y:S01]  /*19ca0*/  @!P3 LEA.HI.X R5, R3, c[0x0][0x2a4], R5, 0x2, P0 ;  /* 0x0000a9000305ba11 */ /* 0x000fe200000f1405 */
[----:B------:R-:W-:Y:S02]  /*19cb0*/  IMAD R220, R0, c[0x0][0x2b8], R2 ;  /* 0x0000ae0000dc7a24 */ /* 0x000fe400078e0202 */
[----:B------:R-:W-:Y:S02]  /*19cc0*/  IMAD R222, R222, c[0x0][0x1e8], RZ ;  /* 0x00007a00dede7a24 */ /* 0x000fe400078e02ff */
[----:B------:R-:W2:Y:S01]  /*19cd0*/  @!P3 LDG.E R217, [R4.64] ;  /* 0x0000001204d9b981 */ /* 0x000ea2000c1e1900 */
[----:B------:R-:W-:Y:S01]  /*19ce0*/  SHF.R.S32.HI R0, RZ, 0x1f, R220 ;  /* 0x0000001fff007819 */ /* 0x000fe200000114dc */
[----:B------:R-:W-:Y:S04]  /*19cf0*/  IMAD.WIDE.U32 R2, R220, c[0x0][0x1e0], RZ ;  /* 0x00007800dc027a25 */ /* 0x000fe800078e00ff */
        /* <DEDUP_REMOVED lines=17> */
[----:B------:R5:W-:Y:S04]  /*19e10*/  SHFL.IDX PT, R14, R0, 0x2, 0x181f ;  /* 0x00581f00000e7f89 */ /* 0x000be800000e0000 */
[----:B------:R-:W1:Y:S01]  /*19e20*/  SHFL.IDX PT, R2, R2, 0x2, 0x181f ;  /* 0x00581f0002027f89 */ /* 0x000e6200000e0000 */
[C---:B--2---:R-:W-:Y:S04]  /*19e30*/  IADD3 R12, P0, R3.reuse, R241, RZ ;  /* 0x000000f1030c7210 */ /* 0x044fe80007f1e0ff */
[----:B-1-3--:R-:W-:Y:S02]  /*19e40*/  IADD3.X R13, R4, R221, RZ, P0, !PT ;  /* 0x000000dd040d7210 */ /* 0x00afe400007fe4ff */
[-C--:B------:R-:W-:Y:S03]  /*19e50*/  IADD3 R10, P0, R3, R218.reuse, RZ ;  /* 0x000000da030a7210 */ /* 0x080fe60007f1e0ff */
[----:B------:R1:W-:Y:S01]  /*19e60*/  LDGSTS.E.BYPASS.LTC128B.128 [R219+0x8100], [R12.64], !P2 ;  /* 0x081000000cdb7fae */ /* 0x0003e2000d101d52 */
[----:B-----5:R-:W-:Y:S05]  /*19e70*/  SHF.L.U64.HI R0, R230, 0x1, R251 ;  /* 0x00000001e6007819 */ /* 0x020fea00000102fb */
[--C-:B------:R-:W-:Y:S01]  /*19e80*/  IMAD.X R11, R4, 0x1, R0.reuse, P0 ;  /* 0x00000001040b7824 */ /* 0x100fe200000e0600 */
[CC--:B------:R-:W-:Y:S04]  /*19e90*/  IADD3 R8, P0, R6.reuse, R241.reuse, RZ ;  /* 0x000000f106087210 */ /* 0x0c0fe80007f1e0ff */
[----:B------:R1:W-:Y:S01]  /*19ea0*/  LDGSTS.E.BYPASS.LTC128B.128 [R219+0xb100], [R10.64], !P1 ;  /* 0x0b1000000adb7fae */ /* 0x0003e2000c901d52 */
[C-C-:B----4-:R-:W-:Y:S01]  /*19eb0*/  IMAD.X R9, R5.reuse, 0x1, R221.reuse, P0 ;  /* 0x0000000105097824 */ /* 0x150fe200000e06dd */
[-C--:B------:R-:W-:Y:S04]  /*19ec0*/  IADD3 R6, P0, R6, R218.reuse, RZ ;  /* 0x000000da06067210 */ /* 0x080fe80007f1e0ff */
[----:B------:R1:W-:Y:S01]  /*19ed0*/  LDGSTS.E.BYPASS.LTC128B.128 [R219+0x9100], [R8.64], !P2 ;  /* 0x0910000008db7fae */ /* 0x0003e2000d101d52 */
[----:B------:R-:W-:Y:S01]  /*19ee0*/  IMAD.X R7, R5, 0x1, R0, P0 ;  /* 0x0000000105077824 */ /* 0x000fe200000e0600 */
[----:B------:R-:W-:Y:S04]  /*19ef0*/  IADD3 R4, P0, R2, R218, RZ ;  /* 0x000000da02047210 */ /* 0x000fe80007f1e0ff */
[----:B------:R1:W-:Y:S01]  /*19f00*/  LDGSTS.E.BYPASS.LTC128B.128 [R219+0xc100], [R6.64], !P1 ;  /* 0x0c10000006db7fae */ /* 0x0003e2000c901d52 */
[----:B------:R-:W-:Y:S02]  /*19f10*/  IADD3.X R5, R14, R0, RZ, P0, !PT ;  /* 0x000000000e057210 */ /* 0x000fe400007fe4ff */
[----:B------:R-:W-:Y:S05]  /*19f20*/  IADD3 R2, P0, R2, R241, RZ ;  /* 0x000000f102027210 */ /* 0x000fea0007f1e0ff */
[----:B------:R-:W-:Y:S05]  /*19f30*/  IMAD.X R3, R14, 0x1, R221, P0 ;  /* 0x000000010e037824 */ /* 0x000fea00000e06dd */
[----:B------:R1:W-:Y:S04]  /*19f40*/  LDGSTS.E.BYPASS.LTC128B.128 [R219+0xa100], [R2.64], !P2 ;  /* 0x0a10000002db7fae */ /* 0x0003e8000d101d52 */
[----:B------:R1:W-:Y:S02]  /*19f50*/  LDGSTS.E.BYPASS.LTC128B.128 [R219+0xd100], [R4.64], !P1 ;  /* 0x0d10000004db7fae */ /* 0x0003e4000c901d52 */
.L_x_430:
        /* <DEDUP_REMOVED lines=13> */
[C---:B------:R-:W-:Y:S02]  /*1a030*/  IADD3 R0, -R250.reuse, 0x1, R2 ;  /* 0x00000001fa007810 */ /* 0x040fe40007ffe102 */
[----:B------:R-:W-:Y:S02]  /*1a040*/  IADD3 R8, -R250, R2, RZ ;  /* 0x00000002fa087210 */ /* 0x000fe40007ffe1ff */
[----:B---3--:R-:W-:Y:S04]  /*1a050*/  IADD3 R0, -R13, R0, R14 ;  /* 0x000000000d007210 */ /* 0x008fe80007ffe10e */
[C---:B------:R-:W-:Y:S02]  /*1a060*/  IADD3 R7, R0.reuse, c[0x0][0x328], RZ ;  /* 0x0000ca0000077a10 */ /* 0x040fe40007ffe0ff */
[----:B------:R-:W-:Y:S04]  /*1a070*/  IADD3 R6, R0, UR4, RZ ;  /* 0x0000000400067c10 */ /* 0x000fe8000fffe0ff */
[----:B-1----:R-:W-:Y:S01]  /*1a080*/  IADD3 R0, R6, R4, RZ ;  /* 0x0000000406007210 */ /* 0x002fe20007ffe0ff */
        /* <DEDUP_REMOVED lines=15> */
.L_x_433:
[----:B------:R-:W-:Y:S04]  /*1a180*/  MOV R9, c[0x0][0x32c] ;  /* 0x0000cb0000097a02 */ /* 0x000fe80000000f00 */
[----:B------:R-:W-:Y:S11]  /*1a190*/  ISETP.NE.AND P0, PT, R9, 0x1, PT ;  /* 0x000000010900780c */ /* 0x000ff60003f05270 */
[----:B------:R-:W-:Y:S02]  /*1a1a0*/  @!UPT UIADD3 URZ, URZ, URZ, URZ ;  /* 0x0000003f3f3ff290 */ /* 0x000fe4000fffe03f */
[----:B------:R-:W-:Y:S05]  /*1a1b0*/  @P0 IMAD.HI.U32 R9, R4, c[0x0][0x330], RZ ;  /* 0x0000cc0004090a27 */ /* 0x000fea00078e00ff */
[----:B------:R-:W-:Y:S02]  /*1a1c0*/  @P0 SHF.R.U32.HI R4, RZ, c[0x0][0x334], R9 ;  /* 0x0000cd00ff040a19 */ /* 0x000fe40000011609 */
.L_x_434:
[----:B------:R-:W-:Y:S05]  /*1a1d0*/  BSYNC B0 ;  /* 0x0000000000007941 */ /* 0x000fea0003800000 */
.L_x_432:
[----:B------:R-:W-:Y:S05]  /*1a1e0*/  IMAD R4, R4, c[0x0][0x32c], R8 ;  /* 0x0000cb0004047a24 */ /* 0x000fea00078e0208 */
[----:B------:R-:W-:Y:S02]  /*1a1f0*/  IADD3 R9, R4, c[0x0][0x32c], RZ ;  /* 0x0000cb0004097a10 */ /* 0x000fe40007ffe0ff */
[----:B------:R-:W-:Y:S02]  /*1a200*/  IMNMX R0, R0, R4, !PT ;  /* 0x0000000400007217 */ /* 0x000fe40007800200 */
[----:B------:R-:W-:Y:S02]  /*1a210*/  IMNMX R3, R3, R9, PT ;  /* 0x0000000903037217 */ /* 0x000fe40003800200 */
.L_x_431:
[C---:B------:R-:W-:Y:S02]  /*1a220*/  ISETP.GE.AND P0, PT, R2.reuse, 0x2, PT ;  /* 0x000000020200780c */ /* 0x040fe40003f06270 */
[C---:B------:R-:W-:Y:S02]  /*1a230*/  ISETP.GE.AND P1, PT, R2.reuse, 0x9, PT ;  /* 0x000000090200780c */ /* 0x040fe40003f26270 */
[----:B------:R-:W-:Y:S02]  /*1a240*/  LOP3.LUT R215, R215, 0xfffeffff, RZ, 0xc0, !PT ;  /* 0xfffeffffd7d77812 */ /* 0x000fe400078ec0ff */
[C---:B------:R-:W-:Y:S02]  /*1a250*/  ISETP.GE.AND P6, PT, R2.reuse, 0x49, PT ;  /* 0x000000490200780c */ /* 0x040fe40003fc6270 */
[C---:B------:R-:W-:Y:S02]  /*1a260*/  ISETP.GE.AND P5, PT, R2.reuse, 0x4a, PT ;  /* 0x0000004a0200780c */ /* 0x040fe40003fa6270 */
[C---:B------:R-:W-:Y:S02]  /*1a270*/  ISETP.GE.AND P4, PT, R2.reuse, 0x51, PT ;  /* 0x000000510200780c */ /* 0x040fe40003f86270 */
[----:B------:R-:W-:Y:S02]  /*1a280*/  ISETP.GE.AND P3, PT, R2, 0x52, PT ;  /* 0x000000520200780c */ /* 0x000fe40003f66270 */
        /* <DEDUP_REMOVED lines=104> */
[----:B------:R-:W-:Y:S02]  /*1a910*/  ISETP.GT.AND P0, PT, R0, 0x49, !P5 ;  /* 0x000000490000780c */ /* 0x000fe40006f04270 */
[----:B------:R-:W-:Y:S02]  /*1a920*/  LOP3.LUT R215, R215, 0xfffdffff, RZ, 0xc0, !PT ;  /* 0xfffdffffd7d77812 */ /* 0x000fe400078ec0ff */
        /* <DEDUP_REMOVED lines=9> */
[C---:B------:R-:W-:Y:S04]  /*1a9c0*/  ISETP.LT.OR P0, PT, R3.reuse, 0x59, P0 ;  /* 0x000000590300780c */ /* 0x040fe80000701670 */
[----:B------:R-:W-:Y:S02]  /*1a9d0*/  FSEL R188, R16, -INF , !P0 ;  /* 0xff80000010bc7808 */ /* 0x000fe40004000000 */
[----:B------:R-:W-:Y:S04]  /*1a9e0*/  ISETP.GT.AND P0, PT, R0, RZ, !P1 ;  /* 0x000000ff0000720c */ /* 0x000fe80004f04270 */
[----:B------:R-:W-:Y:S04]  /*1a9f0*/  ISETP.LT.OR P0, PT, R3, 0x1, P0 ;  /* 0x000000010300780c */ /* 0x000fe80000701670 */
[----:B------:R-:W-:Y:S02]  /*1aa00*/  FSEL R9, R149, -INF , !P0 ;  /* 0xff80000095097808 */ /* 0x000fe40004000000 */
[----:B------:R-:W-:Y:S11]  /*1aa10*/  ISETP.GE.AND P0, PT, R2, 0x5a, PT ;  /* 0x0000005a0200780c */ /* 0x000ff60003f06270 */
[----:B------:R-:W-:Y:S02]  /*1aa20*/  @!UPT UIADD3 URZ, URZ, URZ, URZ ;  /* 0x0000003f3f3ff290 */ /* 0x000fe4000fffe03f */
[----:B------:R-:W-:Y:S02]  /*1aa30*/  @P0 LOP3.LUT R215, R215, 0x20000, RZ, 0xfc, !PT ;  /* 0x00020000d7d70812 */ /* 0x000fe400078efcff */
[----:B------:R-:W-:Y:S04]  /*1aa40*/  ISETP.GT.AND P0, PT, R0, 0x59, !P0 ;  /* 0x000000590000780c */ /* 0x000fe80004704270 */
[----:B------:R-:W-:Y:S02]  /*1aa50*/  ISETP.LT.OR P0, PT, R3, 0x5a, P0 ;  /* 0x0000005a0300780c */ /* 0x000fe40000701670 */
[----:B------:R-:W1:Y:S02]  /*1aa60*/  SHFL.IDX PT, R3, R5, 0x1, 0x1c1f ;  /* 0x003c1f0005037f89 */ /* 0x000e6400000e0000 */
[----:B------:R-:W-:Y:S02]  /*1aa70*/  FSEL R171, R15, -INF , !P0 ;  /* 0xff8000000fab7808 */ /* 0x000fe40004000000 */
[----:B------:R-:W-:Y:S01]  /*1aa80*/  ISETP.GE.AND P0, PT, R36, 0x1, PT ;  /* 0x000000012400780c */ /* 0x000fe20003f06270 */
[--C-:B-1----:R-:W-:Y:S02]  /*1aa90*/  IMAD.IADD R2, R7, 0x1, R3.reuse ;  /* 0x0000000107027824 */ /* 0x102fe400078e0203 */
[----:B------:R-:W-:Y:S10]  /*1aaa0*/  IMAD.IADD R0, R6, 0x1, R3 ;  /* 0x0000000106007824 */ /* 0x000ff400078e0203 */
        /* <DEDUP_REMOVED lines=14> */
.L_x_437:
[----:B------:R-:W-:Y:S04]  /*1ab90*/  MOV R4, c[0x0][0x32c] ;  /* 0x0000cb0000047a02 */ /* 0x000fe80000000f00 */
[----:B------:R-:W-:Y:S11]  /*1aba0*/  ISETP.NE.AND P0, PT, R4, 0x1, PT ;  /* 0x000000010400780c */ /* 0x000ff60003f05270 */
[----:B------:R-:W-:Y:S02]  /*1abb0*/  @!UPT UIADD3 URZ, URZ, URZ, URZ ;  /* 0x0000003f3f3ff290 */ /* 0x000fe4000fffe03f */
[----:B------:R-:W-:Y:S05]  /*1abc0*/  @P0 IMAD.HI.U32 R4, R3, c[0x0][0x330], RZ ;  /* 0x0000cc0003040a27 */ /* 0x000fea00078e00ff */
[----:B------:R-:W-:Y:S02]  /*1abd0*/  @P0 SHF.R.U32.HI R3, RZ, c[0x0][0x334], R4 ;  /* 0x0000cd00ff030a19 */ /* 0x000fe40000011604 */
.L_x_438:
[----:B------:R-:W-:Y:S05]  /*1abe0*/  BSYNC B0 ;  /* 0x0000000000007941 */ /* 0x000fea0003800000 */
.L_x_436:
[----:B------:R-:W-:Y:S05]  /*1abf0*/  IMAD R3, R3, c[0x0][0x32c], R8 ;  /* 0x0000cb0003037a24 */ /* 0x000fea00078e0208 */
[----:B------:R-:W-:Y:S02]  /*1ac00*/  IADD3 R4, R3, c[0x0][0x32c], RZ ;  /* 0x0000cb0003047a10 */ /* 0x000fe40007ffe0ff */
[----:B------:R-:W-:Y:S02]  /*1ac10*/  IMNMX R0, R0, R3, !PT ;  /* 0x0000000300007217 */ /* 0x000fe40007800200 */
[----:B------:R-:W-:Y:S02]  /*1ac20*/  IMNMX R2, R2, R4, PT ;  /* 0x0000000402027217 */ /* 0x000fe40003800200 */
.L_x_435:
[----:B------:R-:W-:Y:S01]  /*1ac30*/  ISETP.GT.AND P0, PT, R0, RZ, !P1 ;  /* 0x000000ff0000720c */ /* 0x000fe20004f04270 */
[----:B------:R-:W-:Y:S01]  /*1ac40*/  LDSM.16.MT88.4 R44, [R197+0x3100] ;  /* 0x00310000c52c783b */ /* 0x000fe20000004200 */
[----:B------:R-:W-:Y:S02]  /*1ac50*/  LOP3.LUT P1, RZ, R215, 0x800, RZ, 0xc0, !PT ;  /* 0x00000800d7ff7812 */ /* 0x000fe4000782c0ff */
        /* <DEDUP_REMOVED lines=50> */
[C---:B------:R-:W-:Y:S02]  /*1af80*/  LOP3.LUT P0, RZ, R215.reuse, 0x200, RZ, 0xc0, !PT ;  /* 0x00000200d7ff7812 */ /* 0x040fe4000780c0ff */
[----:B------:R-:W-:Y:S02]  /*1af90*/  LOP3.LUT P1, RZ, R215, 0x1, RZ, 0xc0, !PT ;  /* 0x00000001d7ff7812 */ /* 0x000fe4000782c0ff */
        /* <DEDUP_REMOVED lines=37> */
[----:B------:R-:W-:Y:S03]  /*1b1f0*/  ISETP.LT.OR P0, PT, R2, 0x32, P0 ;  /* 0x000000320200780c */ /* 0x000fe60000701670 */
[----:B------:R-:W-:Y:S01]  /*1b200*/  SHFL.BFLY PT, R13, R3, 0x2, 0x1f ;  /* 0x0c401f00030d7f89 */ /* 0x000fe200000e0000 */
[----:B------:R-:W-:Y:S02]  /*1b210*/  FSEL R148, R31, -INF , !P0 ;  /* 0xff8000001f947808 */ /* 0x000fe40004000000 */
[C---:B------:R-:W-:Y:S02]  /*1b220*/  LOP3.LUT P0, RZ, R215.reuse, 0x8, RZ, 0xc0, !PT ;  /* 0x00000008d7ff7812 */ /* 0x040fe4000780c0ff */
[----:B------:R-:W-:Y:S02]  /*1b230*/  FMNMX.FTZ R8, R148, R8, !PT ;  /* 0x0000000894087209 */ /* 0x000fe40007810000 */
[----:B------:R-:W-:Y:S01]  /*1b240*/  ISETP.GT.AND P0, PT, R0, 0x38, !P0 ;  /* 0x000000380000780c */ /* 0x000fe20004704270 */
[----:B------:R-:W-:Y:S03]  /*1b250*/  LDSM.16.MT88.4 R28, [R201+0x100] ;  /* 0x00010000c91c783b */ /* 0x000fe60000004200 */
        /* <DEDUP_REMOVED lines=12> */
[----:B------:R-:W-:Y:S02]  /*1b320*/  ISETP.GT.AND P0, PT, R0, 0x41, !P1 ;  /* 0x000000410000780c */ /* 0x000fe40004f04270 */
        /* <DEDUP_REMOVED lines=9> */
[----:B------:R-:W-:Y:S02]  /*1b3c0*/  ISETP.GT.AND P0, PT, R0, 0x49, !P5 ;  /* 0x000000490000780c */ /* 0x000fe40006f04270 */
        /* <DEDUP_REMOVED lines=8> */
[----:B------:R-:W-:Y:S04]  /*1b450*/  ISETP.LT.OR P0, PT, R2, 0x52, P0 ;  /* 0x000000520200780c */ /* 0x000fe80000701670 */
[----:B------:R-:W-:Y:S02]  /*1b460*/  FSEL R167, R22, -INF , !P0 ;  /* 0xff80000016a77808 */ /* 0x000fe40004000000 */
[----:B------:R-:W-:Y:S01]  /*1b470*/  ISETP.GT.AND P0, PT, R0, 0x58, !P2 ;  /* 0x000000580000780c */ /* 0x000fe20005704270 */
[----:B------:R-:W-:Y:S03]  /*1b480*/  LDSM.16.MT88.4 R20, [R198+0x100] ;  /* 0x00010000c614783b */ /* 0x000fe60000004200 */
[----:B------:R-:W-:Y:S04]  /*1b490*/  ISETP.LT.OR P0, PT, R2, 0x59, P0 ;  /* 0x000000590200780c */ /* 0x000fe80000701670 */
[----:B------:R-:W-:Y:S02]  /*1b4a0*/  FSEL R170, R19, -INF , !P0 ;  /* 0xff80000013aa7808 */ /* 0x000fe40004000000 */
[----:B------:R-:W-:Y:S02]  /*1b4b0*/  ISETP.GT.AND P0, PT, R0, 0x59, !P1 ;  /* 0x000000590000780c */ /* 0x000fe40004f04270 */
[----:B------:R-:W-:Y:S02]  /*1b4c0*/  FMNMX.FTZ R0, R165, R8, !PT ;  /* 0x00000008a5007209 */ /* 0x000fe40007810000 */
[----:B------:R-:W-:Y:S02]  /*1b4d0*/  ISETP.LT.OR P0, PT, R2, 0x5a, P0 ;  /* 0x0000005a0200780c */ /* 0x000fe40000701670 */
[----:B------:R-:W-:Y:S02]  /*1b4e0*/  FMNMX.FTZ R0, R167, R0, !PT ;  /* 0x00000000a7007209 */ /* 0x000fe40007810000 */
[----:B------:R-:W-:Y:S02]  /*1b4f0*/  FSEL R71, R51, -INF , !P0 ;  /* 0xff80000033477808 */ /* 0x000fe40004000000 */
[----:B------:R-:W-:Y:S04]  /*1b500*/  FMNMX.FTZ R0, R170, R0, !PT ;  /* 0x00000000aa007209 */ /* 0x000fe80007810000 */
[----:B------:R-:W-:Y:S05]  /*1b510*/  FMNMX.FTZ R0, R71, R0, !PT ;  /* 0x0000000047007209 */ /* 0x000fea0007810000 */
[----:B------:R-:W1:Y:S02]  /*1b520*/  SHFL.BFLY PT, R2, R0, 0x2, 0x1f ;  /* 0x0c401f0000027f89 */ /* 0x000e6400000e0000 */
[----:B-1----:R-:W-:Y:S02]  /*1b530*/  FMNMX.FTZ R2, R0, R2, !PT ;  /* 0x0000000200027209 */ /* 0x002fe40007810000 */
[----:B------:R-:W-:Y:S05]  /*1b540*/  FMNMX.FTZ R3, R3, R13, !PT ;  /* 0x0000000d03037209 */ /* 0x000fea0007810000 */
[----:B------:R-:W1:Y:S02]  /*1b550*/  SHFL.BFLY PT, R68, R3, 0x1, 0x1f ;  /* 0x0c201f0003447f89 */ /* 0x000e6400000e0000 */
[----:B-1----:R-:W-:Y:S06]  /*1b560*/  FMNMX.FTZ R68, R3, R68, !PT ;  /* 0x0000004403447209 */ /* 0x002fec0007810000 */
[----:B------:R-:W1:Y:S01]  /*1b570*/  SHFL.BFLY PT, R3, R2, 0x1, 0x1f ;  /* 0x0c201f0002037f89 */ /* 0x000e6200000e0000 */
[C---:B------:R-:W-:Y:S01]  /*1b580*/  FSETP.NEU.FTZ.AND P0, PT, R68.reuse, -INF , PT ;  /* 0xff8000004400780b */ /* 0x040fe20003f1d000 */
[C---:B------:R-:W-:Y:S03]  /*1b590*/  FMUL.FTZ R132, R68.reuse, c[0x0][0x2d0] ;  /* 0x0000b40044847a20 */ /* 0x040fe60000410000 */
[----:B------:R-:W-:Y:S02]  /*1b5a0*/  FSEL R0, R68, RZ, P0 ;  /* 0x000000ff44007208 */ /* 0x000fe40000000000 */
[----:B------:R-:W-:Y:S03]  /*1b5b0*/  FSEL R132, R132, RZ, P0 ;  /* 0x000000ff84847208 */ /* 0x000fe60000000000 */
[----:B------:R-:W-:Y:S02]  /*1b5c0*/  FADD.FTZ R0, -R0, R69 ;  /* 0x0000004500007221 */ /* 0x000fe40000010100 */
[--C-:B------:R-:W-:Y:S02]  /*1b5d0*/  FFMA.FTZ R12, R12, c[0x0][0x2d0], -R132.reuse ;  /* 0x0000b4000c0c7a23 */ /* 0x100fe40000010884 */
[----:B------:R-:W-:Y:S02]  /*1b5e0*/  FMUL.FTZ R0, R0, c[0x0][0x2d0] ;  /* 0x0000b40000007a20 */ /* 0x000fe40000410000 */
[----:B------:R2:W-:Y:S01]  /*1b5f0*/  MUFU.EX2 R238, R12 ;  /* 0x0000000c00ee7308 */ /* 0x0005e20000000800 */
[--C-:B------:R-:W-:Y:S02]  /*1b600*/  FFMA.FTZ R9, R9, c[0x0][0x2d0], -R132.reuse ;  /* 0x0000b40009097a23 */ /* 0x100fe40000010884 */
[--C-:B------:R-:W-:Y:S02]  /*1b610*/  FFMA.FTZ R11, R11, c[0x0][0x2d0], -R132.reuse ;  /* 0x0000b4000b0b7a23 */ /* 0x100fe40000010884 */
[----:B------:R-:W-:Y:S01]  /*1b620*/  FFMA.FTZ R10, R10, c[0x0][0x2d0], -R132 ;  /* 0x0000b4000a0a7a23 */ /* 0x000fe20000010884 */
[----:B-1----:R-:W-:Y:S04]  /*1b630*/  FMNMX.FTZ R3, R3, R2, !PT ;  /* 0x0000000203037209 */ /* 0x002fe80007810000 */
[----:B------:R1:W3:Y:S01]  /*1b640*/  MUFU.EX2 R2, R0 ;  /* 0x0000000000027308 */ /* 0x0002e20000000800 */
[C---:B------:R-:W-:Y:S01]  /*1b650*/  FSETP.NEU.FTZ.AND P0, PT, R3.reuse, -INF , PT ;  /* 0xff8000000300780b */ /* 0x040fe20003f1d000 */
[----:B------:R-:W-:Y:S05]  /*1b660*/  FMUL.FTZ R69, R3, c[0x0][0x2d0] ;  /* 0x0000b40003457a20 */ /* 0x000fea0000410000 */
[----:B------:R-:W-:Y:S03]  /*1b670*/  FSEL R69, R69, RZ, P0 ;  /* 0x000000ff45457208 */ /* 0x000fe60000000000 */
[----:B------:R4:W-:Y:S02]  /*1b680*/  MUFU.EX2 R237, R9 ;  /* 0x0000000900ed7308 */ /* 0x0009e40000000800 */
[--C-:B------:R-:W-:Y:S01]  /*1b690*/  FFMA.FTZ R4, R4, c[0x0][0x2d0], -R69.reuse ;  /* 0x0000b40004047a23 */ /* 0x100fe20000010845 */
[----:B--2---:R-:W2:Y:S01]  /*1b6a0*/  LDSM.16.MT88.4 R12, [R197+0x100] ;  /* 0x00010000c50c783b */ /* 0x004ea20000004200 */
[--C-:B------:R-:W-:Y:S02]  /*1b6b0*/  FFMA.FTZ R6, R6, c[0x0][0x2d0], -R69.reuse ;  /* 0x0000b40006067a23 */ /* 0x100fe40000010845 */
[--C-:B------:R-:W-:Y:S02]  /*1b6c0*/  FFMA.FTZ R5, R5, c[0x0][0x2d0], -R69.reuse ;  /* 0x0000b40005057a23 */ /* 0x100fe40000010845 */
[--C-:B------:R-:W-:Y:S02]  /*1b6d0*/  FFMA.FTZ R7, R7, c[0x0][0x2d0], -R69.reuse ;  /* 0x0000b40007077a23 */ /* 0x100fe40000010845 */
[----:B------:R-:W5:Y:S01]  /*1b6e0*/  MUFU.EX2 R240, R11 ;  /* 0x0000000b00f07308 */ /* 0x000f620000000800 */
[----:B-1----:R-:W-:Y:S01]  /*1b6f0*/  FSEL R0, R3, RZ, P0 ;  /* 0x000000ff03007208 */ /* 0x002fe20000000000 */
[----:B---3--:R-:W-:Y:S01]  /*1b700*/  FMUL.FTZ R8, R2, R80 ;  /* 0x0000005002087220 */ /* 0x008fe20000410000 */
[----:B------:R-:W-:Y:S01]  /*1b710*/  ISETP.GT.AND P0, PT, R216, R252, PT ;  /* 0x000000fcd800720c */ /* 0x000fe20003f04270 */
[----:B------:R-:W-:Y:S02]  /*1b720*/  FMUL.FTZ R16, R2, R88 ;  /* 0x0000005802107220 */ /* 0x000fe40000410000 */
[----:B------:R-:W-:Y:S04]  /*1b730*/  FADD.FTZ R0, -R0, R70 ;  /* 0x0000004600007221 */ /* 0x000fe80000010100 */
[----:B------:R-:W1:Y:S01]  /*1b740*/  MUFU.EX2 R239, R10 ;  /* 0x0000000a00ef7308 */ /* 0x000e620000000800 */
[----:B------:R-:W-:Y:S02]  /*1b750*/  FMUL.FTZ R17, R2, R89 ;  /* 0x0000005902117220 */ /* 0x000fe40000410000 */
[----:B------:R-:W-:Y:S02]  /*1b760*/  FMUL.FTZ R0, R0, c[0x0][0x2d0] ;  /* 0x0000b40000007a20 */ /* 0x000fe40000410000 */
[C---:B----4-:R-:W-:Y:S02]  /*1b770*/  FMUL.FTZ R9, R2.reuse, R81 ;  /* 0x0000005102097220 */ /* 0x050fe40000410000 */
[C---:B------:R-:W-:Y:S02]  /*1b780*/  FMUL.FTZ R24, R2.reuse, R96 ;  /* 0x0000006002187220 */ /* 0x040fe40000410000 */
[C---:B------:R-:W-:Y:S01]  /*1b790*/  FMUL.FTZ R25, R2.reuse, R97 ;  /* 0x0000006102197220 */ /* 0x040fe20000410000 */
[----:B------:R3:W-:Y:S01]  /*1b7a0*/  MUFU.EX2 R168, R4 ;  /* 0x0000000400a87308 */ /* 0x0007e20000000800 */
[--C-:B------:R-:W-:Y:S02]  /*1b7b0*/  FFMA.FTZ R70, R133, c[0x0][0x2d0], -R69.reuse ;  /* 0x0000b40085467a23 */ /* 0x100fe40000010845 */
[----:B------:R-:W-:Y:S01]  /*1b7c0*/  FMUL.FTZ R32, R2, R104 ;  /* 0x0000006802207220 */ /* 0x000fe20000410000 */
[----:B-----5:R-:W-:Y:S01]  /*1b7d0*/  F2FP.BF16.PACK_AB R72, R240, R237 ;  /* 0x000000edf048723e */ /* 0x020fe200000010ff */
[C---:B------:R-:W-:Y:S02]  /*1b7e0*/  FMUL.FTZ R33, R2.reuse, R105 ;  /* 0x0000006902217220 */ /* 0x040fe40000410000 */
[C---:B------:R-:W-:Y:S02]  /*1b7f0*/  FMUL.FTZ R52, R2.reuse, R52 ;  /* 0x0000003402347220 */ /* 0x040fe40000410000 */
[C---:B------:R-:W-:Y:S01]  /*1b800*/  FMUL.FTZ R53, R2.reuse, R53 ;  /* 0x0000003502357220 */ /* 0x040fe20000410000 */
[----:B------:R-:W4:Y:S01]  /*1b810*/  MUFU.EX2 R236, R6 ;  /* 0x0000000600ec7308 */ /* 0x000f220000000800 */
[C---:B------:R-:W-:Y:S02]  /*1b820*/  FMUL.FTZ R56, R2.reuse, R56 ;  /* 0x0000003802387220 */ /* 0x040fe40000410000 */
[----:B------:R-:W-:Y:S01]  /*1b830*/  FMUL.FTZ R57, R2, R57 ;  /* 0x0000003902397220 */ /* 0x000fe20000410000 */
[----:B-1----:R-:W-:Y:S01]  /*1b840*/  F2FP.BF16.PACK_AB R74, R238, R239 ;  /* 0x000000efee4a723e */ /* 0x002fe200000010ff */
[C---:B------:R-:W-:Y:S02]  /*1b850*/  FMUL.FTZ R60, R2.reuse, R60 ;  /* 0x0000003c023c7220 */ /* 0x040fe40000410000 */
[C---:B------:R-:W-:Y:S02]  /*1b860*/  FMUL.FTZ R61, R2.reuse, R61 ;  /* 0x0000003d023d7220 */ /* 0x040fe40000410000 */
[C---:B------:R-:W-:Y:S01]  /*1b870*/  FMUL.FTZ R64, R2.reuse, R64 ;  /* 0x0000004002407220 */ /* 0x040fe20000410000 */
[----:B------:R1:W-:Y:S01]  /*1b880*/  MUFU.EX2 R235, R5 ;  /* 0x0000000500eb7308 */ /* 0x0003e20000000800 */
[C---:B------:R-:W-:Y:S02]  /*1b890*/  FMUL.FTZ R65, R2.reuse, R65 ;  /* 0x0000004102417220 */ /* 0x040fe40000410000 */
[----:B---3--:R-:W-:Y:S07]  /*1b8a0*/  FMUL.FTZ R4, R2, R76 ;  /* 0x0000004c02047220 */ /* 0x008fee0000410000 */
[----:B------:R-:W3:Y:S01]  /*1b8b0*/  MUFU.EX2 R234, R7 ;  /* 0x0000000700ea7308 */ /* 0x000ee20000000800 */
[----:B----4-:R-:W-:Y:S09]  /*1b8c0*/  F2FP.BF16.PACK_AB R73, R236, R168 ;  /* 0x000000a8ec49723e */ /* 0x010ff200000010ff */
[----:B------:R-:W4:Y:S01]  /*1b8d0*/  MUFU.EX2 R0, R0 ;  /* 0x0000000000007308 */ /* 0x000f220000000800 */
[----:B-1----:R-:W-:Y:S01]  /*1b8e0*/  FMUL.FTZ R5, R2, R77 ;  /* 0x0000004d02057220 */ /* 0x002fe20000410000 */
[----:B---3--:R-:W-:Y:S01]  /*1b8f0*/  F2FP.BF16.PACK_AB R75, R234, R235 ;  /* 0x000000ebea4b723e */ /* 0x008fe200000010ff */
        /* <DEDUP_REMOVED lines=62> */
[--C-:B------:R-:W-:Y:S01]  /*1bce0*/  FFMA.FTZ R44, R48, c[0x0][0x2d0], -R132.reuse ;  /* 0x0000b400302c7a23 */ /* 0x100fe20000010884 */
[----:B------:R4:W-:Y:S01]  /*1bcf0*/  MUFU.EX2 R108, R70 ;  /* 0x00000046006c7308 */ /* 0x0009e20000000800 */
[C---:B------:R-:W-:Y:S03]  /*1bd00*/  FMUL.FTZ R45, R2.reuse, R117 ;  /* 0x00000075022d7220 */ /* 0x040fe60000410000 */
[--C-:B------:R-:W-:Y:S02]  /*1bd10*/  FFMA.FTZ R48, R49, c[0x0][0x2d0], -R132.reuse ;  /* 0x0000b40031307a23 */ /* 0x100fe40000010884 */
[C---:B-1----:R-:W-:Y:S02]  /*1bd20*/  FMUL.FTZ R40, R2.reuse, R112 ;  /* 0x0000007002287220 */ /* 0x042fe40000410000 */
[----:B------:R-:W-:Y:S01]  /*1bd30*/  LDSM.16.MT88.4 R112, [R197+0x5900] ;  /* 0x00590000c570783b */ /* 0x000fe20000004200 */
[----:B------:R-:W-:Y:S01]  /*1bd40*/  FMUL.FTZ R49, R2, R121 ;  /* 0x0000007902317220 */ /* 0x000fe20000410000 */
[----:B------:R1:W-:Y:S03]  /*1bd50*/  MUFU.EX2 R110, R44 ;  /* 0x0000002c006e7308 */ /* 0x0003e60000000800 */
[C---:B------:R-:W-:Y:S07]  /*1bd60*/  HMMA.16816.F32.BF16 R40, R72.reuse, R46, R40 ;  /* 0x0000002e4828723c */ /* 0x040fee0000041828 */
[C---:B------:R-:W-:Y:S01]  /*1bd70*/  FMUL.FTZ R47, R0.reuse, R119 ;  /* 0x00000077002f7220 */ /* 0x040fe20000410000 */
[----:B------:R5:W2:Y:S01]  /*1bd80*/  MUFU.EX2 R232, R48 ;  /* 0x0000003000e87308 */ /* 0x000aa20000000800 */
[----:B------:R-:W-:Y:S03]  /*1bd90*/  FMUL.FTZ R46, R0, R118 ;  /* 0x00000076002e7220 */ /* 0x000fe60000410000 */
[--C-:B----4-:R-:W-:Y:S02]  /*1bda0*/  FFMA.FTZ R70, R135, c[0x0][0x2d0], -R69.reuse ;  /* 0x0000b40087467a23 */ /* 0x110fe40000010845 */
[C---:B-1----:R-:W-:Y:S04]  /*1bdb0*/  FMUL.FTZ R44, R2.reuse, R116 ;  /* 0x00000074022c7220 */ /* 0x042fe80000410000 */
[----:B------:R1:W-:Y:S03]  /*1bdc0*/  MUFU.EX2 R116, R70 ;  /* 0x0000004600747308 */ /* 0x0003e60000000800 */
[C---:B------:R-:W-:Y:S03]  /*1bdd0*/  HMMA.16816.F32.BF16 R44, R72.reuse, R76, R44 ;  /* 0x0000004c482c723c */ /* 0x040fe6000004182c */
[----:B-----5:R-:W-:Y:S02]  /*1bde0*/  FMUL.FTZ R48, R2, R120 ;  /* 0x0000007802307220 */ /* 0x020fe40000410000 */
[----:B------:R-:W-:Y:S05]  /*1bdf0*/  LDSM.16.MT88.4 R120, [R198+0x5900] ;  /* 0x00590000c678783b */ /* 0x000fea0000004200 */
[C---:B------:R-:W-:Y:S03]  /*1be00*/  HMMA.16816.F32.BF16 R48, R72.reuse, R78, R48 ;  /* 0x0000004e4830723c */ /* 0x040fe60000041830 */
[----:B------:R-:W4:Y:S05]  /*1be10*/  LDSM.16.MT88.4 R76, [R197+0x900] ;  /* 0x00090000c54c783b */ /* 0x000f2a0000004200 */
[C---:B--2---:R-:W-:Y:S04]  /*1be20*/  HMMA.16816.F32.BF16 R52, R72.reuse, R80, R52 ;  /* 0x000000504834723c */ /* 0x044fe80000041834 */
[--C-:B-1----:R-:W-:Y:S04]  /*1be30*/  FFMA.FTZ R70, R136, c[0x0][0x2d0], -R69.reuse ;  /* 0x0000b40088467a23 */ /* 0x102fe80000010845 */
[C---:B------:R-:W-:Y:S01]  /*1be40*/  HMMA.16816.F32.BF16 R56, R72.reuse, R82, R56 ;  /* 0x000000524838723c */ /* 0x040fe20000041838 */
[----:B------:R1:W2:Y:S01]  /*1be50*/  MUFU.EX2 R229, R70 ;  /* 0x0000004600e57308 */ /* 0x0002a20000000800 */
[----:B------:R-:W5:Y:S06]  /*1be60*/  LDSM.16.MT88.4 R80, [R198+0x900] ;  /* 0x00090000c650783b */ /* 0x000f6c0000004200 */
[C---:B---3--:R-:W-:Y:S08]  /*1be70*/  HMMA.16816.F32.BF16 R60, R72.reuse, R84, R60 ;  /* 0x00000054483c723c */ /* 0x048ff0000004183c */
[----:B------:R-:W-:Y:S01]  /*1be80*/  HMMA.16816.F32.BF16 R64, R72, R86, R64 ;  /* 0x000000564840723c */ /* 0x000fe20000041840 */
[----:B------:R-:W3:Y:S06]  /*1be90*/  LDSM.16.MT88.4 R84, [R197+0x3900] ;  /* 0x00390000c554783b */ /* 0x000eec0000004200 */
[----:B------:R-:W-:Y:S01]  /*1bea0*/  F2FP.BF16.PACK_AB R72, R111, R233 ;  /* 0x000000e96f48723e */ /* 0x000fe200000010ff */
[--C-:B-1----:R-:W-:Y:S01]  /*1beb0*/  FFMA.FTZ R70, R138, c[0x0][0x2d0], -R132.reuse ;  /* 0x0000b4008a467a23 */ /* 0x102fe20000010884 */
[----:B------:R-:W-:Y:S03]  /*1bec0*/  F2FP.BF16.PACK_AB R74, R232, R110 ;  /* 0x0000006ee84a723e */ /* 0x000fe600000010ff */
[----:B------:R1:W-:Y:S01]  /*1bed0*/  MUFU.EX2 R226, R70 ;  /* 0x0000004600e27308 */ /* 0x0003e20000000800 */
[----:B------:R-:W-:Y:S02]  /*1bee0*/  F2FP.BF16.PACK_AB R73, R108, R109 ;  /* 0x0000006d6c49723e */ /* 0x000fe400000010ff */
[----:B--2---:R-:W-:Y:S07]  /*1bef0*/  F2FP.BF16.PACK_AB R75, R229, R116 ;  /* 0x00000074e54b723e */ /* 0x004fee00000010ff */
[C---:B----4-:R-:W-:Y:S08]  /*1bf00*/  HMMA.16816.F32.BF16 R4, R72.reuse, R76, R4 ;  /* 0x0000004c4804723c */ /* 0x050ff00000041804 */
[C---:B------:R-:W-:Y:S01]  /*1bf10*/  HMMA.16816.F32.BF16 R8, R72.reuse, R78, R8 ;  /* 0x0000004e4808723c */ /* 0x040fe20000041808 */
[----:B------:R-:W2:Y:S03]  /*1bf20*/  LDSM.16.MT88.4 R76, [R198+0x3900] ;  /* 0x00390000c64c783b */ /* 0x000ea60000004200 */
[--C-:B-1----:R-:W-:Y:S04]  /*1bf30*/  FFMA.FTZ R70, R140, c[0x0][0x2d0], -R132.reuse ;  /* 0x0000b4008c467a23 */ /* 0x102fe80000010884 */
[C---:B-----5:R-:W-:Y:S01]  /*1bf40*/  HMMA.16816.F32.BF16 R12, R72.reuse, R80, R12 ;  /* 0x00000050480c723c */ /* 0x060fe2000004180c */
[----:B------:R1:W4:Y:S07]  /*1bf50*/  MUFU.EX2 R227, R70 ;  /* 0x0000004600e37308 */ /* 0x00032e0000000800 */
[C---:B------:R-:W-:Y:S01]  /*1bf60*/  HMMA.16816.F32.BF16 R16, R72.reuse, R82, R16 ;  /* 0x000000524810723c */ /* 0x040fe20000041810 */
[----:B------:R-:W5:Y:S07]  /*1bf70*/  LDSM.16.MT88.4 R80, [R201+0x3900] ;  /* 0x00390000c950783b */ /* 0x000f6e0000004200 */
[C---:B------:R-:W-:Y:S08]  /*1bf80*/  HMMA.16816.F32.BF16 R20, R72.reuse, R88, R20 ;  /* 0x000000584814723c */ /* 0x040ff00000041814 */
[C---:B------:R-:W-:Y:S01]  /*1bf90*/  HMMA.16816.F32.BF16 R24, R72.reuse, R90, R24 ;  /* 0x0000005a4818723c */ /* 0x040fe20000041818 */
[----:B------:R-:W4:Y:S03]  /*1bfa0*/  LDSM.16.MT88.4 R88, [R200+0x3900] ;  /* 0x00390000c858783b */ /* 0x000f260000004200 */
[--C-:B-1----:R-:W-:Y:S04]  /*1bfb0*/  FFMA.FTZ R70, R142, c[0x0][0x2d0], -R132.reuse ;  /* 0x0000b4008e467a23 */ /* 0x102fe80000010884 */
[C---:B------:R-:W-:Y:S01]  /*1bfc0*/  HMMA.16816.F32.BF16 R28, R72.reuse, R92, R28 ;  /* 0x0000005c481c723c */ /* 0x040fe2000004181c */
[----:B------:R1:W-:Y:S07]  /*1bfd0*/  MUFU.EX2 R119, R70 ;  /* 0x0000004600777308 */ /* 0x0003ee0000000800 */
[C---:B------:R-:W-:Y:S01]  /*1bfe0*/  HMMA.16816.F32.BF16 R32, R72.reuse, R94, R32 ;  /* 0x0000005e4820723c */ /* 0x040fe20000041820 */
[----:B------:R-:W-:Y:S07]  /*1bff0*/  LDSM.16.MT88.4 R92, [R200+0x4100] ;  /* 0x00410000c85c783b */ /* 0x000fee0000004200 */
[C---:B---3--:R-:W-:Y:S08]  /*1c000*/  HMMA.16816.F32.BF16 R36, R72.reuse, R84, R36 ;  /* 0x000000544824723c */ /* 0x048ff00000041824 */
[C---:B------:R-:W-:Y:S01]  /*1c010*/  HMMA.16816.F32.BF16 R40, R72.reuse, R86, R40 ;  /* 0x000000564828723c */ /* 0x040fe20000041828 */
[----:B------:R-:W-:Y:S03]  /*1c020*/  LDSM.16.MT88.4 R84, [R198+0x1100] ;  /* 0x00110000c654783b */ /* 0x000fe60000004200 */
[--C-:B-1----:R-:W-:Y:S04]  /*1c030*/  FFMA.FTZ R70, R144, c[0x0][0x2d0], -R132.reuse ;  /* 0x0000b40090467a23 */ /* 0x102fe80000010884 */
[C---:B--2---:R-:W-:Y:S01]  /*1c040*/  HMMA.16816.F32.BF16 R44, R72.reuse, R76, R44 ;  /* 0x0000004c482c723c */ /* 0x044fe2000004182c */
[----:B------:R1:W2:Y:S07]  /*1c050*/  MUFU.EX2 R225, R70 ;  /* 0x0000004600e17308 */ /* 0x0002ae0000000800 */
[C---:B------:R-:W-:Y:S01]  /*1c060*/  HMMA.16816.F32.BF16 R48, R72.reuse, R78, R48 ;  /* 0x0000004e4830723c */ /* 0x040fe20000041830 */
[----:B------:R-:W3:Y:S07]  /*1c070*/  LDSM.16.MT88.4 R76, [R197+0x1100] ;  /* 0x00110000c54c783b */ /* 0x000eee0000004200 */
[C---:B-----5:R-:W-:Y:S08]  /*1c080*/  HMMA.16816.F32.BF16 R52, R72.reuse, R80, R52 ;  /* 0x000000504834723c */ /* 0x060ff00000041834 */
[C---:B------:R-:W-:Y:S01]  /*1c090*/  HMMA.16816.F32.BF16 R56, R72.reuse, R82, R56 ;  /* 0x000000524838723c */ /* 0x040fe20000041838 */
[----:B------:R-:W5:Y:S03]  /*1c0a0*/  LDSM.16.MT88.4 R80, [R201+0x1100] ;  /* 0x00110000c950783b */ /* 0x000f660000004200 */
[--C-:B-1----:R-:W-:Y:S04]  /*1c0b0*/  FFMA.FTZ R70, R137, c[0x0][0x2d0], -R69.reuse ;  /* 0x0000b40089467a23 */ /* 0x102fe80000010845 */
[C---:B----4-:R-:W-:Y:S01]  /*1c0c0*/  HMMA.16816.F32.BF16 R60, R72.reuse, R88, R60 ;  /* 0x00000058483c723c */ /* 0x050fe2000004183c */
[----:B------:R1:W-:Y:S07]  /*1c0d0*/  MUFU.EX2 R118, R70 ;  /* 0x0000004600767308 */ /* 0x0003ee0000000800 */
[----:B------:R-:W-:Y:S01]  /*1c0e0*/  HMMA.16816.F32.BF16 R64, R72, R90, R64 ;  /* 0x0000005a4840723c */ /* 0x000fe20000041840 */
[----:B------:R-:W4:Y:S06]  /*1c0f0*/  LDSM.16.MT88.4 R88, [R200+0x1100] ;  /* 0x00110000c858783b */ /* 0x000f2c0000004200 */
[----:B------:R-:W-:Y:S02]  /*1c100*/  F2FP.BF16.PACK_AB R72, R227, R226 ;  /* 0x000000e2e348723e */ /* 0x000fe400000010ff */
[----:B--2---:R-:W-:Y:S03]  /*1c110*/  F2FP.BF16.PACK_AB R74, R225, R119 ;  /* 0x00000077e14a723e */ /* 0x004fe600000010ff */
        /* <DEDUP_REMOVED lines=18> */
[C---:B-----5:R-:W-:Y:S08]  /*1c240*/  HMMA.16816.F32.BF16 R20, R72.reuse, R80, R20 ;  /* 0x000000504814723c */ /* 0x060ff00000041814 */
[C---:B------:R-:W-:Y:S01]  /*1c250*/  HMMA.16816.F32.BF16 R24, R72.reuse, R82, R24 ;  /* 0x000000524818723c */ /* 0x040fe20000041818 */
[----:B------:R-:W5:Y:S07]  /*1c260*/  LDSM.16.MT88.4 R80, [R201+0x4100] ;  /* 0x00410000c950783b */ /* 0x000f6e0000004200 */
[C---:B----4-:R-:W-:Y:S04]  /*1c270*/  HMMA.16816.F32.BF16 R28, R72.reuse, R88, R28 ;  /* 0x00000058481c723c */ /* 0x050fe8000004181c */
[--C-:B-1----:R-:W-:Y:S04]  /*1c280*/  FFMA.FTZ R70, R150, c[0x0][0x2d0], -R132.reuse ;  /* 0x0000b40096467a23 */ /* 0x102fe80000010884 */
[C---:B------:R-:W-:Y:S01]  /*1c290*/  HMMA.16816.F32.BF16 R32, R72.reuse, R90, R32 ;  /* 0x0000005a4820723c */ /* 0x040fe20000041820 */
[----:B------:R1:W-:Y:S01]  /*1c2a0*/  MUFU.EX2 R189, R70 ;  /* 0x0000004600bd7308 */ /* 0x0003e20000000800 */
[----:B------:R-:W4:Y:S06]  /*1c2b0*/  LDSM.16.MT88.4 R88, [R197+0x1900] ;  /* 0x00190000c558783b */ /* 0x000f2c0000004200 */
[C---:B--2---:R-:W-:Y:S08]  /*1c2c0*/  HMMA.16816.F32.BF16 R36, R72.reuse, R76, R36 ;  /* 0x0000004c4824723c */ /* 0x044ff00000041824 */
[C---:B------:R-:W-:Y:S01]  /*1c2d0*/  HMMA.16816.F32.BF16 R40, R72.reuse, R78, R40 ;  /* 0x0000004e4828723c */ /* 0x040fe20000041828 */
[----:B------:R-:W2:Y:S07]  /*1c2e0*/  LDSM.16.MT88.4 R76, [R198+0x1900] ;  /* 0x00190000c64c783b */ /* 0x000eae0000004200 */
[C---:B---3--:R-:W-:Y:S04]  /*1c2f0*/  HMMA.16816.F32.BF16 R44, R72.reuse, R84, R44 ;  /* 0x00000054482c723c */ /* 0x048fe8000004182c */
[--C-:B-1----:R-:W-:Y:S04]  /*1c300*/  FFMA.FTZ R70, R151, c[0x0][0x2d0], -R132.reuse ;  /* 0x0000b40097467a23 */ /* 0x102fe80000010884 */
[C---:B------:R-:W-:Y:S01]  /*1c310*/  HMMA.16816.F32.BF16 R48, R72.reuse, R86, R48 ;  /* 0x000000564830723c */ /* 0x040fe20000041830 */
[----:B------:R1:W3:Y:S01]  /*1c320*/  MUFU.EX2 R151, R70 ;  /* 0x0000004600977308 */ /* 0x0002e20000000800 */
[----:B------:R-:W-:Y:S06]  /*1c330*/  LDSM.16.MT88.4 R84, [R200+0x1900] ;  /* 0x00190000c854783b */ /* 0x000fec0000004200 */
[C---:B-----5:R-:W-:Y:S08]  /*1c340*/  HMMA.16816.F32.BF16 R52, R72.reuse, R80, R52 ;  /* 0x000000504834723c */ /* 0x060ff00000041834 */
[C---:B------:R-:W-:Y:S01]  /*1c350*/  HMMA.16816.F32.BF16 R56, R72.reuse, R82, R56 ;  /* 0x000000524838723c */ /* 0x040fe20000041838 */
[----:B------:R-:W5:Y:S07]  /*1c360*/  LDSM.16.MT88.4 R80, [R201+0x1900] ;  /* 0x00190000c950783b */ /* 0x000f6e0000004200 */
        /* <DEDUP_REMOVED lines=17> */
[C---:B----4-:R-:W-:Y:S08]  /*1c480*/  HMMA.16816.F32.BF16 R4, R72.reuse, R88, R4 ;  /* 0x000000584804723c */ /* 0x050ff00000041804 */
[C---:B------:R-:W-:Y:S01]  /*1c490*/  HMMA.16816.F32.BF16 R8, R72.reuse, R90, R8 ;  /* 0x0000005a4808723c */ /* 0x040fe20000041808 */
[----:B------:R-:W3:Y:S07]  /*1c4a0*/  LDSM.16.MT88.4 R88, [R197+0x4900] ;  /* 0x00490000c558783b */ /* 0x000eee0000004200 */
[C---:B--2---:R-:W-:Y:S04]  /*1c4b0*/  HMMA.16816.F32.BF16 R12, R72.reuse, R76, R12 ;  /* 0x0000004c480c723c */ /* 0x044fe8000004180c */
[--C-:B-1----:R-:W-:Y:S04]  /*1c4c0*/  FFMA.FTZ R70, R160, c[0x0][0x2d0], -R132.reuse ;  /* 0x0000b400a0467a23 */ /* 0x102fe80000010884 */
[C---:B------:R-:W-:Y:S01]  /*1c4d0*/  HMMA.16816.F32.BF16 R16, R72.reuse, R78, R16 ;  /* 0x0000004e4810723c */ /* 0x040fe20000041810 */
[----:B------:R1:W2:Y:S01]  /*1c4e0*/  MUFU.EX2 R144, R70 ;  /* 0x0000004600907308 */ /* 0x0002a20000000800 */
[----:B------:R-:W4:Y:S06]  /*1c4f0*/  LDSM.16.MT88.4 R76, [R198+0x4900] ;  /* 0x00490000c64c783b */ /* 0x000f2c0000004200 */
[C---:B-----5:R-:W-:Y:S08]  /*1c500*/  HMMA.16816.F32.BF16 R20, R72.reuse, R80, R20 ;  /* 0x000000504814723c */ /* 0x060ff00000041814 */
[C---:B------:R-:W-:Y:S01]  /*1c510*/  HMMA.16816.F32.BF16 R24, R72.reuse, R82, R24 ;  /* 0x000000524818723c */ /* 0x040fe20000041818 */
[----:B------:R-:W5:Y:S07]  /*1c520*/  LDSM.16.MT88.4 R80, [R197+0x2100] ;  /* 0x00210000c550783b */ /* 0x000f6e0000004200 */
[C---:B------:R-:W-:Y:S04]  /*1c530*/  HMMA.16816.F32.BF16 R28, R72.reuse, R84, R28 ;  /* 0x00000054481c723c */ /* 0x040fe8000004181c */
[--C-:B-1----:R-:W-:Y:S04]  /*1c540*/  FFMA.FTZ R70, R162, c[0x0][0x2d0], -R132.reuse ;  /* 0x0000b400a2467a23 */ /* 0x102fe80000010884 */
[C---:B------:R-:W-:Y:S01]  /*1c550*/  HMMA.16816.F32.BF16 R32, R72.reuse, R86, R32 ;  /* 0x000000564820723c */ /* 0x040fe20000041820 */
[----:B------:R1:W-:Y:S01]  /*1c560*/  MUFU.EX2 R143, R70 ;  /* 0x00000046008f7308 */ /* 0x0003e20000000800 */
[----:B------:R-:W2:Y:S06]  /*1c570*/  LDSM.16.MT88.4 R84, [R198+0x2100] ;  /* 0x00210000c654783b */ /* 0x000eac0000004200 */
[C---:B---3--:R-:W-:Y:S08]  /*1c580*/  HMMA.16816.F32.BF16 R36, R72.reuse, R88, R36 ;  /* 0x000000584824723c */ /* 0x048ff00000041824 */
        /* <DEDUP_REMOVED lines=16> */
[----:B---3--:R-:W-:Y:S03]  /*1c690*/  F2FP.BF16.PACK_AB R74, R142, R143 ;  /* 0x0000008f8e4a723e */ /* 0x008fe600000010ff */
        /* <DEDUP_REMOVED lines=10> */
[C---:B-----5:R-:W-:Y:S08]  /*1c740*/  HMMA.16816.F32.BF16 R4, R72.reuse, R80, R4 ;  /* 0x000000504804723c */ /* 0x060ff00000041804 */
        /* <DEDUP_REMOVED lines=19> */
[C---:B-----5:R-:W-:Y:S04]  /*1c880*/  HMMA.16816.F32.BF16 R44, R72.reuse, R84, R44 ;  /* 0x00000054482c723c */ /* 0x060fe8000004182c */
[--C-:B-1----:R-:W-:Y:S04]  /*1c890*/  FFMA.FTZ R70, R165, c[0x0][0x2d0], -R69.reuse ;  /* 0x0000b400a5467a23 */ /* 0x102fe80000010845 */
[C---:B------:R-:W-:Y:S01]  /*1c8a0*/  HMMA.16816.F32.BF16 R48, R72.reuse, R86, R48 ;  /* 0x000000564830723c */ /* 0x040fe20000041830 */
[----:B------:R1:W-:Y:S07]  /*1c8b0*/  MUFU.EX2 R133, R70 ;  /* 0x0000004600857308 */ /* 0x0003ee0000000800 */
[C---:B------:R-:W-:Y:S08]  /*1c8c0*/  HMMA.16816.F32.BF16 R52, R72.reuse, R92, R52 ;  /* 0x0000005c4834723c */ /* 0x040ff00000041834 */
[C---:B------:R-:W-:Y:S08]  /*1c8d0*/  HMMA.16816.F32.BF16 R56, R72.reuse, R94, R56 ;  /* 0x0000005e4838723c */ /* 0x040ff00000041838 */
[C---:B----4-:R-:W-:Y:S04]  /*1c8e0*/  HMMA.16816.F32.BF16 R60, R72.reuse, R76, R60 ;  /* 0x0000004c483c723c */ /* 0x050fe8000004183c */
        /* <DEDUP_REMOVED lines=82> */
.L_x_429:
        /* <DEDUP_REMOVED lines=91> */
.L_x_361:
        /* <DEDUP_REMOVED lines=122> */
.L_x_441:
        /* <DEDUP_REMOVED lines=103> */
[----:B------:R-:W-:Y:S01]  /*1e1d0*/  IADD3 R6, R12, 0x40, RZ ;  /* 0x000000400c067810 */ /* 0x000fe20007ffe0ff */
[----:B---3--:R1:W-:Y:S01]  /*1e1e0*/  @!P0 ST.E [R8.64], R33 ;  /* 0x0000002108008985 */ /* 0x0083e2000c101912 */
[----:B------:R-:W-:Y:S01]  /*1e1f0*/  IMAD.IADD R3, R3, 0x1, R4 ;  /* 0x0000000103037824 */ /* 0x000fe200078e0204 */
[C---:B------:R-:W-:Y:S02]  /*1e200*/  LEA R14, P0, R2.reuse, c[0x0][0x380], 0x1 ;  /* 0x0000e000020e7a11 */ /* 0x040fe400078008ff */
        /* <DEDUP_REMOVED lines=22> */
.L_x_443:
[----:B------:R-:W-:Y:S05]  /*1e370*/  BSYNC B0 ;  /* 0x0000000000007941 */ /* 0x000fea0003800000 */
.L_x_442:
        /* <DEDUP_REMOVED lines=15> */
.L_x_445:
[----:B------:R-:W-:Y:S05]  /*1e470*/  BSYNC B0 ;  /* 0x0000000000007941 */ /* 0x000fea0003800000 */
.L_x_444:
        /* <DEDUP_REMOVED lines=15> */
.L_x_447:
[----:B------:R-:W-:Y:S05]  /*1e570*/  BSYNC B0 ;  /* 0x0000000000007941 */ /* 0x000fea0003800000 */
.L_x_446:
        /* <DEDUP_REMOVED lines=16> */
.L_x_440:
        /* <DEDUP_REMOVED lines=19> */
.L_x_448:
        /* <DEDUP_REMOVED lines=40> */
.L_x_450:
[----:B------:R-:W-:Y:S05]  /*1ea30*/  BSYNC B0 ;  /* 0x0000000000007941 */ /* 0x000fea0003800000 */
.L_x_449:
        /* <DEDUP_REMOVED lines=57> */
.L_x_452:
[----:B------:R-:W-:Y:S05]  /*1edd0*/  BSYNC B0 ;  /* 0x0000000000007941 */ /* 0x000fea0003800000 */
.L_x_451:
        /* <DEDUP_REMOVED lines=15> */
.L_x_454:
[----:B------:R-:W-:Y:S05]  /*1eed0*/  BSYNC B0 ;  /* 0x0000000000007941 */ /* 0x000fea0003800000 */
.L_x_453:
        /* <DEDUP_REMOVED lines=15> */
.L_x_456:
[----:B------:R-:W-:Y:S05]  /*1efd0*/  BSYNC B0 ;  /* 0x0000000000007941 */ /* 0x000fea0003800000 */
.L_x_455:
        /* <DEDUP_REMOVED lines=16> */
.L_x_457:
        /* <DEDUP_REMOVED lines=10> */
.L_x_4335:


//--------------------- .text._ZN7cutlass13device_kernelIN5flash19enable_sm80_to_sm89INS1_16FlashAttnFwdSm80INS1_25CollectiveMainloopFwdSm80ILi8ELi1ELb1EN4cute5tupleIJNS5_1CILi128EEES8_S8_EEELi128ENS_10bfloat16_tEfNS_4arch4Sm80ELb1ELb0ELb1ELb0ELb1ELb0ELb1ELb0EEENS1_21CollectiveEpilogueFwdIS9_NS6_IJNS7_ILi1EEESF_SF_EEESA_SC_Li256ELb0ELb1ELb0ELb0EEENS1_30DynamicPersistentTileSchedulerILi256ELi256ELb0ELb1ELb0EEEEEEEEEvNT_6ParamsE --------------------------
	.section	.text._ZN7cutlass13device_kernelIN5flash19enable_sm80_to_sm89INS1_16FlashAttnFwdSm80INS1_25CollectiveMainloopFwdSm80ILi8ELi1ELb1EN4cute5tupleIJNS5_1CILi128EEES8_S8_EEELi128ENS_10bfloat16_tEfNS_4arch4Sm80ELb1ELb0ELb1ELb0ELb1ELb0ELb1ELb0EEENS1_21CollectiveEpilogueFwdIS9_NS6_IJNS7_ILi1EEESF_SF_EEESA_SC_Li256ELb0ELb1ELb0ELb0EEENS1_30DynamicPersistentTileSchedulerILi256ELi256ELb0ELb1ELb0EEEEEEEEEvNT_6ParamsE,"ax",@progbits
	.sectioninfo	@"SHI_REGISTERS=255"
	.align	128
.text._ZN7cutlass13device_kernelIN5flash19enable_sm80_to_sm89INS1_16FlashAttnFwdSm80INS1_25CollectiveMainloopFwdSm80ILi8ELi1ELb1EN4cute5tupleIJNS5_1CILi128EEES8_S8_EEELi128ENS_10bfloat16_tEfNS_4arch4Sm80ELb1ELb0ELb1ELb0ELb1ELb0ELb1ELb0EEENS1_21CollectiveEpilogueFwdIS9_NS6_IJNS7_ILi1EEESF_SF_EEESA_SC_Li256ELb0ELb1ELb0ELb0EEENS1_30DynamicPersistentTileSchedulerILi256ELi256ELb0ELb1ELb0EEEEEEEEEvNT_6ParamsE:
        .type           _ZN7cutlass13device_kernelIN5flash19enable_sm80_to_sm89INS1_16FlashAttnFwdSm80INS1_25CollectiveMainloopFwdSm80ILi8ELi1ELb1EN4cute5tupleIJNS5_1CILi128EEES8_S8_EEELi128ENS_10bfloat16_tEfNS_4arch4Sm80ELb1ELb0ELb1ELb0ELb1ELb0ELb1ELb0EEENS1_21CollectiveEpilogueFwdIS9_NS6_IJNS7_ILi1EEESF_SF_EEESA_SC_Li256ELb0ELb1ELb0ELb0EEENS1_30DynamicPersistentTileSchedulerILi256ELi256ELb0ELb1ELb0EEEEEEEEEvNT_6ParamsE,@function
        .size           _ZN7cutlass13device_kernelIN5flash19enable_sm80_to_sm89INS1_16FlashAttnFwdSm80INS1_25CollectiveMainloopFwdSm80ILi8ELi1ELb1EN4cute5tupleIJNS5_1CILi128EEES8_S8_EEELi128ENS_10bfloat16_tEfNS_4arch4Sm80ELb1ELb0ELb1ELb0ELb1ELb0ELb1ELb0EEENS1_21CollectiveEpilogueFwdIS9_NS6_IJNS7_ILi1EEESF_SF_EEESA_SC_Li256ELb0ELb1ELb0ELb0EEENS1_30DynamicPersistentTileSchedulerILi256ELi256ELb0ELb1ELb0EEEEEEEEEvNT_6ParamsE,(.L_x_4336 - _ZN7cutlass13device_kernelIN5flash19enable_sm80_to_sm89INS1_16FlashAttnFwdSm80INS1_25CollectiveMainloopFwdSm80ILi8ELi1ELb1EN4cute5tupleIJNS5_1CILi128EEES8_S8_EEELi128ENS_10bfloat16_tEfNS_4arch4Sm80ELb1ELb0ELb1ELb0ELb1ELb0ELb1ELb0EEENS1_21CollectiveEpilogueFwdIS9_NS6_IJNS7_ILi1EEESF_SF_EEESA_SC_Li256ELb0ELb1ELb0ELb0EEENS1_30DynamicPersistentTileSchedulerILi256ELi256ELb0ELb1ELb0EEEEEEEEEvNT_6ParamsE)
        .other          _ZN7cutlass13device_kernelIN5flash19enable_sm80_to_sm89INS1_16FlashAttnFwdSm80INS1_25CollectiveMainloopFwdSm80ILi8ELi1ELb1EN4cute5tupleIJNS5_1CILi128EEES8_S8_EEELi128ENS_10bfloat16_tEfNS_4arch4Sm80ELb1ELb0ELb1ELb0ELb1ELb0ELb1ELb0EEENS1_21CollectiveEpilogueFwdIS9_NS6_IJNS7_ILi1EEESF_SF_EEESA_SC_Li256ELb0ELb1ELb0ELb0EEENS1_30DynamicPersistentTileSchedulerILi256ELi256ELb0ELb1ELb0EEEEEEEEEvNT_6ParamsE,@"STO_CUDA_ENTRY STV_DEFAULT"
_ZN7cutlass13device_kernelIN5flash19enable_sm80_to_sm89INS1_16FlashAttnFwdSm80INS1_25CollectiveMainloopFwdSm80ILi8ELi1ELb1EN4cute5tupleIJNS5_1CILi128EEES8_S8_EEELi128ENS_10bfloat16_tEfNS_4arch4Sm80ELb1ELb0ELb1ELb0ELb1ELb0ELb1ELb0EEENS1_21CollectiveEpilogueFwdIS9_NS6_IJNS7_ILi1EEESF_SF_EEESA_SC_Li256ELb0ELb1ELb0ELb0EEENS1_30DynamicPersistentTileSchedulerILi256ELi256ELb0ELb1ELb0EEEEEEEEEvNT_6ParamsE:
[----:B------:R-:W-:-:S03]  /*0000*/  MOV R1, c[0x0][0x28] ;  /* 0x00000a0000017a02 */ /* 0x000fc60000000f00 */
[----:B------:R-:W1:Y:S01]  /*0010*/  S2R R20, SR_TID.X ;  /* 0x0000000000147919 */ /* 0x000e620000002100 */
[----:B------:R-:W-:-:S03]  /*0020*/  IADD3 R1, R1, -0x80, RZ ;  /* 0xffffff8001017810 */ /* 0x000fc60007ffe0ff */
[----:B------:R-:W2:Y:S01]  /*0030*/  S2R R15, SR_CTAID.X ;  /* 0x00000000000f7919 */ /* 0x000ea20000002500 */
[----:B-1----:R-:W-:-:S05]  /*0040*/  SHF.R.U32.HI R2, RZ, 0x5, R20 ;  /* 0x00000005ff027819 */ /* 0x002fca0000011614 */
[----:B------:R-:W1:Y:S02]  /*0050*/  SHFL.IDX PT, R0, R2, RZ, 0x1f ;  /* 0x00001fff02007589 */ /* 0x000e6400000e0000 */
[----:B-1----:R-:W-:Y:S02]  /*0060*/  ISETP.GE.AND P0, PT, R0, 0x1, PT ;  /* 0x000000010000780c */ /* 0x002fe40003f06270 */
[----:B------:R1:W-:Y:S11]  /*0070*/  STL [R1+0x74], R0 ;  /* 0x0000740001007387 */ /* 0x0003f60000100800 */
[----:B------:R-:W-:Y:S06]  /*0080*/  @P0 BAR.ARV 0x4, 0x100 ;  /* 0x0104000000000b1d */ /* 0x000fec0000002000 */
[----:B--2---:R-:W-:-:S13]  /*0090*/  ISETP.GE.AND P0, PT, R15, c[0x0][0x538], PT ;  /* 0x00014e000f007a0c */ /* 0x004fda0003f06270 */
[----:B------:R-:W-:Y:S05]  /*00a0*/  @P0 EXIT ;  /* 0x000000000000094d */ /* 0x000fea0003800000 */
[----:B-1----:R-:W-:Y:S01]  /*00b0*/  SHF.R.S32.HI R13, RZ, 0x1f, R20 ;  /* 0x0000001fff0d7819 */ /* 0x002fe20000011414 */
[----:B------:R-:W-:Y:S01]  /*00c0*/  IMAD.MOV.U32 R14, RZ, RZ, 0x10 ;  /* 0x00000010ff0e7424 */ /* 0x000fe200078e00ff */
[----:B------:R-:W-:Y:S02]  /*00d0*/  ULDC.64 UR6, c[0x0][0x118] ;  /* 0x0000460000067ab9 */ /* 0x000fe40000000a00 */
[CC--:B------:R-:W-:Y:S02]  /*00e0*/  LEA.HI R2, R13.reuse, R20.reuse, RZ, 0x4 ;  /* 0x000000140d027211 */ /* 0x0c0fe400078f20ff */
[----:B------:R-:W-:Y:S02]  /*00f0*/  LEA.HI R12, R13, R20, RZ, 0x2 ;  /* 0x000000140d0c7211 */ /* 0x000fe400078f10ff */
[----:B------:R-:W-:Y:S02]  /*0100*/  SHF.R.S32.HI R3, RZ, 0x4, R2 ;  /* 0x00000004ff037819 */ /* 0x000fe40000011402 */
[----:B------:R-:W-:-:S02]  /*0110*/  SHF.R.S32.HI R8, RZ, 0x2, R12 ;  /* 0x00000002ff087819 */ /* 0x000fc4000001140c */
[----:B------:R-:W-:Y:S02]  /*0120*/  LEA.HI R0, R2, R3, RZ, 0x1 ;  /* 0x0000000302007211 */ /* 0x000fe400078f08ff */
[----:B------:R-:W-:Y:S02]  /*0130*/  SHF.R.S32.HI R4, RZ, 0x1f, R12 ;  /* 0x0000001fff047819 */ /* 0x000fe4000001140c */
[----:B------:R-:W-:Y:S02]  /*0140*/  LOP3.LUT R0, R0, 0xfffffffe, RZ, 0xc0, !PT ;  /* 0xfffffffe00007812 */ /* 0x000fe400078ec0ff */
[CC--:B------:R-:W-:Y:S02]  /*0150*/  LEA.HI R9, R13.reuse, R20.reuse, RZ, 0x3 ;  /* 0x000000140d097211 */ /* 0x0c0fe400078f18ff */
[----:B------:R-:W-:Y:S01]  /*0160*/  LEA.HI R7, R13, R20, RZ, 0x5 ;  /* 0x000000140d077211 */ /* 0x000fe200078f28ff */
[----:B------:R-:W-:Y:S01]  /*0170*/  IMAD.IADD R11, R3, 0x1, -R0 ;  /* 0x00000001030b7824 */ /* 0x000fe200078e0a00 */
[----:B------:R-:W-:-:S02]  /*0180*/  LOP3.LUT R0, R2, 0xfffffff0, RZ, 0xc0, !PT ;  /* 0xfffffff002007812 */ /* 0x000fc400078ec0ff */
[----:B------:R-:W-:Y:S02]  /*0190*/  LEA.HI R3, R4, R8, RZ, 0x3 ;  /* 0x0000000804037211 */ /* 0x000fe400078f18ff */
[----:B------:R-:W-:Y:S01]  /*01a0*/  SHF.R.S32.HI R19, RZ, 0x3, R9 ;  /* 0x00000003ff137819 */ /* 0x000fe20000011409 */
[C---:B------:R-:W-:Y:S01]  /*01b0*/  IMAD.IADD R2, R20.reuse, 0x1, -R0 ;  /* 0x0000000114027824 */ /* 0x040fe200078e0a00 */
[----:B------:R-:W-:Y:S02]  /*01c0*/  LOP3.LUT R4, R9, 0xfffffff8, RZ, 0xc0, !PT ;  /* 0xfffffff809047812 */ /* 0x000fe400078ec0ff */
[----:B------:R-:W-:Y:S01]  /*01d0*/  LOP3.LUT R0, R3, 0xfffffff8, RZ, 0xc0, !PT ;  /* 0xfffffff803007812 */ /* 0x000fe200078ec0ff */
[----:B------:R-:W-:Y:S01]  /*01e0*/  IMAD.SHL.U32 R3, R19, 0x40, RZ ;  /* 0x0000004013037824 */ /* 0x000fe200078e00ff */
[----:B------:R-:W-:Y:S01]  /*01f0*/  SHF.R.S32.HI R214, RZ, 0x5, R7 ;  /* 0x00000005ffd67819 */ /* 0x000fe20000011407 */
[----:B------:R-:W-:Y:S01]  /*0200*/  IMAD.IADD R18, R20, 0x1, -R4 ;  /* 0x0000000114127824 */ /* 0x000fe200078e0a04 */
[----:B------:R-:W-:Y:S01]  /*0210*/  SHF.R.S32.HI R4, RZ, 0x1f, R2 ;  /* 0x0000001fff047819 */ /* 0x000fe20000011402 */
[----:B------:R-:W-:Y:S01]  /*0220*/  IMAD.IADD R8, R8, 0x1, -R0 ;  /* 0x0000000108087824 */ /* 0x000fe200078e0a00 */
[----:B------:R-:W-:Y:S01]  /*0230*/  LOP3.LUT R0, R3, 0x1c0, RZ, 0xc0, !PT ;  /* 0x000001c003007812 */ /* 0x000fe200078ec0ff */
[----:B------:R-:W-:Y:S01]  /*0240*/  IMAD.SHL.U32 R228, R18, 0x8, RZ ;  /* 0x0000000812e47824 */ /* 0x000fe200078e00ff */
[----:B------:R-:W-:Y:S01]  /*0250*/  LEA.HI R207, R4, R2, RZ, 0x3 ;  /* 0x0000000204cf7211 */ /* 0x000fe200078f18ff */
[----:B------:R-:W-:Y:S01]  /*0260*/  IMAD.SHL.U32 R6, R18, 0x40, RZ ;  /* 0x0000004012067824 */ /* 0x000fe200078e00ff */
[----:B------:R-:W-:-:S02]  /*0270*/  SHF.R.U32.HI R5, RZ, 0x3, R0 ;  /* 0x00000003ff057819 */ /* 0x000fc40000011600 */
[----:B------:R-:W-:Y:S02]  /*0280*/  LOP3.LUT R3, R0, 0x38, R228, 0xf8, !PT ;  /* 0x0000003800037812 */ /* 0x000fe400078ef8e4 */
[C---:B------:R-:W-:Y:S01]  /*0290*/  LOP3.LUT R4, R207.reuse, 0xfffffff8, RZ, 0xc0, !PT ;  /* 0xfffffff8cf047812 */ /* 0x040fe200078ec0ff */
[----:B------:R-:W-:Y:S01]  /*02a0*/  IMAD.SHL.U32 R207, R207, 0x40, RZ ;  /* 0x00000040cfcf7824 */ /* 0x000fe200078e00ff */
[----:B------:R-:W-:Y:S02]  /*02b0*/  LOP3.LUT R10, R3, R5, RZ, 0x3c, !PT ;  /* 0x00000005030a7212 */ /* 0x000fe400078e3cff */
[----:B------:R-:W-:Y:S02]  /*02c0*/  LOP3.LUT R3, R7, 0xffffffe0, RZ, 0xc0, !PT ;  /* 0xffffffe007037812 */ /* 0x000fe400078ec0ff */
[----:B------:R-:W-:Y:S01]  /*02d0*/  LOP3.LUT R0, R6, 0x1c0, RZ, 0xc0, !PT ;  /* 0x000001c006007812 */ /* 0x000fe200078ec0ff */
[----:B------:R-:W-:Y:S01]  /*02e0*/  IMAD.IADD R6, R2, 0x1, -R4 ;  /* 0x0000000102067824 */ /* 0x000fe200078e0a04 */
[----:B------:R-:W-:Y:S01]  /*02f0*/  LOP3.LUT R5, R8, 0x1, RZ, 0xc0, !PT ;  /* 0x0000000108057812 */ /* 0x000fe200078ec0ff */
[----:B------:R-:W-:Y:S01]  /*0300*/  IMAD.IADD R17, R20, 0x1, -R3 ;  /* 0x0000000114117824 */ /* 0x000fe200078e0a03 */
[----:B------:R-:W-:-:S02]  /*0310*/  LOP3.LUT R4, R0, 0x8, R9, 0xf8, !PT ;  /* 0x0000000800047812 */ /* 0x000fc400078ef809 */
[----:B------:R-:W-:Y:S02]  /*0320*/  SHF.R.U32.HI R2, RZ, 0x3, R0 ;  /* 0x00000003ff027819 */ /* 0x000fe40000011600 */
[----:B------:R-:W-:Y:S02]  /*0330*/  SHF.R.S32.HI R0, RZ, 0x1f, R7 ;  /* 0x0000001fff007819 */ /* 0x000fe40000011407 */
[----:B------:R-:W-:Y:S02]  /*0340*/  LOP3.LUT R204, R4, R2, RZ, 0x3c, !PT ;  /* 0x0000000204cc7212 */ /* 0x000fe400078e3cff */
[----:B------:R-:W-:Y:S02]  /*0350*/  LEA.HI R0, R0, R214, RZ, 0x3 ;  /* 0x000000d600007211 */ /* 0x000fe400078f18ff */
[----:B------:R-:W-:Y:S01]  /*0360*/  SHF.R.S32.HI R9, RZ, 0x1f, R17 ;  /* 0x0000001fff097819 */ /* 0x000fe20000011411 */
[----:B------:R-:W-:Y:S01]  /*0370*/  IMAD R204, R11, 0x200, R204 ;  /* 0x000002000bcc7824 */ /* 0x000fe200078e02cc */
[----:B------:R-:W-:Y:S01]  /*0380*/  LOP3.LUT R2, R12, 0xfffffffc, RZ, 0xc0, !PT ;  /* 0xfffffffc0c027812 */ /* 0x000fe200078ec0ff */
[----:B------:R-:W-:Y:S01]  /*0390*/  IMAD.MOV.U32 R12, RZ, RZ, 0x20 ;  /* 0x00000020ff0c7424 */ /* 0x000fe200078e00ff */
[----:B------:R-:W-:-:S02]  /*03a0*/  LOP3.LUT R0, R0, 0xffffff8, RZ, 0xc0, !PT ;  /* 0x0ffffff800007812 */ /* 0x000fc400078ec0ff */
[----:B------:R-:W-:Y:S01]  /*03b0*/  LEA.HI R9, R9, R17, RZ, 0x2 ;  /* 0x0000001109097211 */ /* 0x000fe200078f10ff */
[----:B------:R-:W-:Y:S01]  /*03c0*/  IMAD.IADD R2, R20, 0x1, -R2 ;  /* 0x0000000114027824 */ /* 0x000fe200078e0a02 */
[----:B------:R-:W-:Y:S01]  /*03d0*/  LEA.HI R7, R13, R20, RZ, 0x6 ;  /* 0x000000140d077211 */ /* 0x000fe200078f30ff */
[----:B------:R-:W-:Y:S01]  /*03e0*/  IMAD.IADD R4, R214, 0x1, -R0 ;  /* 0x00000001d6047824 */ /* 0x000fe200078e0a00 */
[----:B------:R-:W-:Y:S02]  /*03f0*/  SHF.R.S32.HI R3, RZ, 0x2, R9 ;  /* 0x00000002ff037819 */ /* 0x000fe40000011409 */
[----:B------:R-:W-:Y:S01]  /*0400*/  LEA.HI R0, R2, R2, RZ, 0x1 ;  /* 0x0000000202007211 */ /* 0x000fe200078f08ff */
[----:B------:R-:W-:Y:S01]  /*0410*/  IMAD.SHL.U32 R7, R7, 0x8, RZ ;  /* 0x0000000807077824 */ /* 0x000fe200078e00ff */
[----:B------:R-:W-:Y:S01]  /*0420*/  ISETP.NE.U32.AND P0, PT, R5, 0x1, PT ;  /* 0x000000010500780c */ /* 0x000fe20003f05070 */
[----:B------:R-:W-:Y:S01]  /*0430*/  IMAD R16, R4, 0x10, R3 ;  /* 0x0000001004107824 */ /* 0x000fe200078e0203 */
[----:B------:R-:W-:Y:S01]  /*0440*/  LOP3.LUT R3, R0, 0x1ffffffe, RZ, 0xc0, !PT ;  /* 0x1ffffffe00037812 */ /* 0x000fe200078ec0ff */
[----:B------:R-:W-:Y:S01]  /*0450*/  IMAD.SHL.U32 R0, R6, 0x40, RZ ;  /* 0x0000004006007824 */ /* 0x000fe200078e00ff */
[----:B------:R-:W-:Y:S01]  /*0460*/  LOP3.LUT R10, R10, 0x7ffffe00, R7, 0xf8, !PT ;  /* 0x7ffffe000a0a7812 */ /* 0x000fe200078ef807 */
[C---:B------:R-:W-:Y:S01]  /*0470*/  IMAD.SHL.U32 R4, R8.reuse, 0x40, RZ ;  /* 0x0000004008047824 */ /* 0x040fe200078e00ff */
[----:B------:R-:W-:Y:S01]  /*0480*/  R2P PR, R8, 0x6 ;  /* 0x0000000608007804 */ /* 0x000fe20000000000 */
[----:B------:R-:W-:Y:S01]  /*0490*/  IMAD.SHL.U32 R5, R11, 0x8, RZ ;  /* 0x000000080b057824 */ /* 0x000fe200078e00ff */
[----:B------:R-:W-:Y:S01]  /*04a0*/  LOP3.LUT R0, R0, 0x1c0, RZ, 0xc0, !PT ;  /* 0x000001c000007812 */ /* 0x000fe200078ec0ff */
[----:B------:R-:W-:Y:S01]  /*04b0*/  IMAD.IADD R7, R2, 0x1, -R3 ;  /* 0x0000000102077824 */ /* 0x000fe200078e0a03 */
[----:B------:R-:W-:Y:S01]  /*04c0*/  LOP3.LUT R3, R4, 0x1c0, RZ, 0xc0, !PT ;  /* 0x000001c004037812 */ /* 0x000fe200078ec0ff */
[----:B------:R-:W-:Y:S01]  /*04d0*/  IMAD.MOV.U32 R8, RZ, RZ, 0x40 ;  /* 0x00000040ff087424 */ /* 0x000fe200078e00ff */
[C---:B------:R-:W-:Y:S01]  /*04e0*/  LOP3.LUT P4, RZ, R6.reuse, 0x2, RZ, 0xc0, !PT ;  /* 0x0000000206ff7812 */ /* 0x040fe2000788c0ff */
[----:B------:R-:W-:Y:S01]  /*04f0*/  STL [R1+0x78], R16 ;  /* 0x0000781001007387 */ /* 0x000fe20000100800 */
[----:B------:R-:W-:Y:S01]  /*0500*/  LOP3.LUT P3, RZ, R6, 0x4, RZ, 0xc0, !PT ;  /* 0x0000000406ff7812 */ /* 0x000fe2000786c0ff */
[----:B------:R-:W-:Y:S01]  /*0510*/  IMAD R6, R214, 0x200, R2 ;  /* 0x00000200d6067824 */ /* 0x000fe200078e0202 */
[----:B------:R-:W-:Y:S01]  /*0520*/  LOP3.LUT R5, R0, 0x8, R5, 0xf8, !PT ;  /* 0x0000000800057812 */ /* 0x000fe200078ef805 */
[----:B------:R-:W-:Y:S01]  /*0530*/  STL [R1+0x50], R15 ;  /* 0x0000500f01007387 */ /* 0x000fe20000100800 */
[----:B------:R-:W-:Y:S01]  /*0540*/  SHF.R.U32.HI R2, RZ, 0x3, R0 ;  /* 0x00000003ff027819 */ /* 0x000fe20000011600 */
[----:B------:R-:W-:Y:S01]  /*0550*/  IMAD.SHL.U32 R219, R10, 0x2, RZ ;  /* 0x000000020adb7824 */ /* 0x000fe200078e00ff */
[----:B------:R-:W-:-:S02]  /*0560*/  LEA.HI R0, R3, R3, RZ, 0x1d ;  /* 0x0000000303007211 */ /* 0x000fc400078fe8ff */
[----:B------:R-:W-:Y:S01]  /*0570*/  LOP3.LUT R2, R5, R2, RZ, 0x3c, !PT ;  /* 0x0000000205027212 */ /* 0x000fe200078e3cff */
[----:B------:R-:W-:Y:S01]  /*0580*/  IMAD R5, R18, 0x20, R19 ;  /* 0x0000002012057824 */ /* 0x000fe200078e0213 */
[----:B------:R-:W-:Y:S01]  /*0590*/  SEL R4, R14, 0xfffffff0, !P4 ;  /* 0xfffffff00e047807 */ /* 0x000fe20006000000 */
[----:B------:R-:W-:Y:S01]  /*05a0*/  IMAD.U32 R6, R6, 0x2, R0 ;  /* 0x0000000206067824 */ /* 0x000fe200078e0000 */
[----:B------:R-:W-:Y:S02]  /*05b0*/  LEA.HI R0, R13, R20, RZ, 0x7 ;  /* 0x000000140d007211 */ /* 0x000fe400078f38ff */
[----:B------:R-:W-:Y:S01]  /*05c0*/  LOP3.LUT R207, R2, 0x7ffffe00, R207, 0xf8, !PT ;  /* 0x7ffffe0002cf7812 */ /* 0x000fe200078ef8cf */
[----:B------:R1:W-:Y:S01]  /*05d0*/  STL [R1+0x10], R5 ;  /* 0x0000100501007387 */ /* 0x0003e20000100800 */
[----:B------:R-:W-:Y:S02]  /*05e0*/  SHF.R.S32.HI R2, RZ, 0x7, R0 ;  /* 0x00000007ff027819 */ /* 0x000fe40000011400 */
[----:B------:R-:W-:-:S02]  /*05f0*/  SEL R3, R12, 0xffffffe0, !P3 ;  /* 0xffffffe00c037807 */ /* 0x000fc40005800000 */
[----:B------:R-:W-:Y:S02]  /*0600*/  LOP3.LUT R0, R9, 0x7ffffffc, RZ, 0xc0, !PT ;  /* 0x7ffffffc09007812 */ /* 0x000fe400078ec0ff */
[----:B------:R-:W-:Y:S01]  /*0610*/  IADD3 R241, R228, 0x40, RZ ;  /* 0x00000040e4f17810 */ /* 0x000fe20007ffe0ff */
[----:B------:R-:W-:Y:S01]  /*0620*/  IMAD.IADD R3, R4, 0x1, R3 ;  /* 0x0000000104037824 */ /* 0x000fe200078e0203 */
[----:B------:R-:W-:Y:S01]  /*0630*/  SHF.R.S32.HI R4, RZ, 0x1f, R228 ;  /* 0x0000001fff047819 */ /* 0x000fe200000114e4 */
[----:B------:R-:W-:Y:S01]  /*0640*/  IMAD.IADD R0, R17, 0x1, -R0 ;  /* 0x0000000111007824 */ /* 0x000fe200078e0a00 */
[----:B------:R-:W-:Y:S02]  /*0650*/  SEL R4, R12, 0xffffffe0, !P1 ;  /* 0xffffffe00c047807 */ /* 0x000fe40004800000 */
[----:B------:R-:W-:Y:S02]  /*0660*/  LEA R11, R6, 0x80, 0x1 ;  /* 0x00000080060b7811 */ /* 0x000fe400078e08ff */
[----:B------:R-:W-:Y:S01]  /*0670*/  SHF.R.S32.HI R2, RZ, 0x1f, R241 ;  /* 0x0000001fff027819 */ /* 0x000fe200000114f1 */
[----:B------:R-:W-:Y:S01]  /*0680*/  IMAD.SHL.U32 R2, R0, 0x2, RZ ;  /* 0x0000000200027824 */ /* 0x000fe200078e00ff */
[----:B------:R-:W-:Y:S01]  /*0690*/  IADD3 R6, R11, -0x10, RZ ;  /* 0xfffffff00b067810 */ /* 0x000fe20007ffe0ff */
[----:B------:R-:W-:Y:S01]  /*06a0*/  IMAD R0, R7, 0x8, R16 ;  /* 0x0000000807007824 */ /* 0x000fe200078e0210 */
[----:B------:R-:W-:Y:S01]  /*06b0*/  LEA R207, R207, 0x100, 0x1 ;  /* 0x00000100cfcf7811 */ /* 0x000fe200078e08ff */
[C---:B------:R-:W-:Y:S01]  /*06c0*/  IMAD.IADD R9, R11.reuse, 0x1, R4 ;  /* 0x000000010b097824 */ /* 0x040fe200078e0204 */
[----:B------:R-:W-:Y:S01]  /*06d0*/  @P0 IADD3 R6, R11, 0x10, RZ ;  /* 0x000000100b060810 */ /* 0x000fe20007ffe0ff */
[----:B------:R2:W-:Y:S01]  /*06e0*/  STL [R1+0x4c], R2 ;  /* 0x00004c0201007387 */ /* 0x0005e20000100800 */
[----:B------:R-:W-:Y:S01]  /*06f0*/  LEA R204, R204, 0x8100, 0x1 ;  /* 0x00008100cccc7811 */ /* 0x000fe200078e08ff */
[----:B------:R-:W-:Y:S01]  /*0700*/  IMAD R214, R214, 0x800, R207 ;  /* 0x00000800d6d67824 */ /* 0x000fe200078e02cf */
[----:B-1----:R-:W-:Y:S01]  /*0710*/  SEL R5, R8, 0xffffffc0, !P2 ;  /* 0xffffffc008057807 */ /* 0x002fe20005000000 */
[----:B------:R-:W-:Y:S01]  /*0720*/  STL [R1+0x54], R11 ;  /* 0x0000540b01007387 */ /* 0x000fe20000100800 */
[----:B------:R-:W-:-:S02]  /*0730*/  IMAD.IADD R4, R4, 0x1, R6 ;  /* 0x0000000104047824 */ /* 0x000fc400078e0206 */
[----:B------:R-:W-:Y:S01]  /*0740*/  IMAD R213, R3, 0x2, R207 ;  /* 0x0000000203d57824 */ /* 0x000fe200078e02cf */
[----:B------:R1:W-:Y:S01]  /*0750*/  STL [R1+0x48], R0 ;  /* 0x0000480001007387 */ /* 0x0003e20000100800 */
[----:B------:R-:W-:-:S03]  /*0760*/  IMAD.IADD R7, R11, 0x1, R5 ;  /* 0x000000010b077824 */ /* 0x000fc600078e0205 */
[----:B------:R-:W-:Y:S04]  /*0770*/  STL [R1+0x60], R9 ;  /* 0x0000600901007387 */ /* 0x000fe80000100800 */
[----:B------:R3:W-:Y:S04]  /*0780*/  STL [R1+0x70], R7 ;  /* 0x0000700701007387 */ /* 0x0007e80000100800 */
[----:B------:R4:W-:Y:S01]  /*0790*/  STL [R1+0x58], R6 ;  /* 0x0000580601007387 */ /* 0x0009e20000100800 */
[----:B--2---:R-:W-:-:S05]  /*07a0*/  SEL R2, R12, 0xffffffe0, !P4 ;  /* 0xffffffe00c027807 */ /* 0x004fca0006000000 */
[----:B------:R-:W-:Y:S02]  /*07b0*/  IMAD.IADD R209, R207, 0x1, R2 ;  /* 0x00000001cfd17824 */ /* 0x000fe400078e0202 */
[----:B------:R-:W-:Y:S01]  /*07c0*/  IMAD.IADD R215, R2, 0x1, R214 ;  /* 0x0000000102d77824 */ /* 0x000fe200078e02d6 */
[----:B-1----:R-:W-:-:S04]  /*07d0*/  SEL R0, R8, 0xffffffc0, !P3 ;  /* 0xffffffc008007807 */ /* 0x002fc80005800000 */
[----:B------:R-:W-:Y:S01]  /*07e0*/  IADD3 R210, R0, R207, R2 ;  /* 0x000000cf00d27210 */ /* 0x000fe20007ffe002 */
[--C-:B------:R-:W-:Y:S02]  /*07f0*/  IMAD.IADD R2, R4, 0x1, R5.reuse ;  /* 0x0000000104027824 */ /* 0x100fe400078e0205 */
[----:B------:R-:W-:Y:S02]  /*0800*/  IMAD.IADD R208, R207, 0x1, R0 ;  /* 0x00000001cfd07824 */ /* 0x000fe400078e0200 */
[----:B---3--:R-:W-:Y:S02]  /*0810*/  IMAD.IADD R7, R9, 0x1, R5 ;  /* 0x0000000109077824 */ /* 0x008fe400078e0205 */
[C---:B------:R-:W-:Y:S02]  /*0820*/  IMAD.IADD R217, R0.reuse, 0x1, R214 ;  /* 0x0000000100d97824 */ /* 0x040fe400078e02d6 */
[----:B----4-:R-:W-:Y:S01]  /*0830*/  IMAD.IADD R6, R5, 0x1, R6 ;  /* 0x0000000105067824 */ /* 0x010fe200078e0206 */
[----:B------:R1:W-:Y:S01]  /*0840*/  STL [R1+0x6c], R7 ;  /* 0x00006c0701007387 */ /* 0x0003e20000100800 */
[----:B------:R-:W-:-:S03]  /*0850*/  IMAD.IADD R216, R0, 0x1, R215 ;  /* 0x0000000100d87824 */ /* 0x000fc600078e02d7 */
[----:B------:R1:W-:Y:S04]  /*0860*/  STL [R1+0x68], R6 ;  /* 0x0000680601007387 */ /* 0x0003e80000100800 */
[----:B------:R1:W-:Y:S04]  /*0870*/  STL [R1+0x5c], R4 ;  /* 0x00005c0401007387 */ /* 0x0003e80000100800 */
[----:B------:R1:W-:Y:S02]  /*0880*/  STL [R1+0x64], R2 ;  /* 0x0000640201007387 */ /* 0x0003e40000100800 */
.L_x_519:
[----:B-1----:R-:W2:Y:S01]  /*0890*/  LDL R2, [R1+0x50] ;  /* 0x0000500001027983 */ /* 0x002ea20000100800 */
[----:B------:R-:W-:Y:S01]  /*08a0*/  IMAD.MOV.U32 R0, RZ, RZ, c[0x0][0x560] ;  /* 0x00015800ff007624 */ /* 0x000fe200078e00ff */
[----:B------:R-:W-:Y:S01]  /*08b0*/  YIELD ;  /* 0x0000000000007946 */ /* 0x000fe20003800000 */
[----:B------:R-:W-:Y:S03]  /*08c0*/  BSSY B0, `(.L_x_458) ;  /* 0x0000016000007945 */ /* 0x000fe60003800000 */
[----:B------:R-:W-:-:S13]  /*08d0*/  ISETP.NE.AND P0, PT, R0, 0x1, PT ;  /* 0x000000010000780c */ /* 0x000fda0003f05270 */
[----:B--2---:R-:W-:Y:S01]  /*08e0*/  @P0 IMAD.HI.U32 R0, R2, c[0x0][0x564], RZ ;  /* 0x0001590002000a27 */ /* 0x004fe200078e00ff */
[----:B------:R-:W-:-:S04]  /*08f0*/  MOV R3, R2 ;  /* 0x0000000200037202 */ /* 0x000fc80000000f00 */
[----:B------:R-:W-:-:S04]  /*0900*/  @P0 SHF.R.U32.HI R3, RZ, c[0x0][0x568], R0 ;  /* 0x00015a00ff030a19 */ /* 0x000fc80000011600 */
[----:B------:R-:W-:Y:S01]  /*0910*/  ISETP.GE.AND P0, PT, R3, c[0x0][0x578], PT ;  /* 0x00015e0003007a0c */ /* 0x000fe20003f06270 */
[----:B------:R-:W-:-:S04]  /*0920*/  IMAD.MOV R0, RZ, RZ, -R3 ;  /* 0x000000ffff007224 */ /* 0x000fc800078e0a03 */
[----:B------:R-:W-:-:S08]  /*0930*/  IMAD R0, R0, c[0x0][0x560], R2 ;  /* 0x0001580000007a24 */ /* 0x000fd000078e0202 */
[----:B------:R-:W-:Y:S05]  /*0940*/  @!P0 BRA `(.L_x_459) ;  /* 0x0000007000008947 */ /* 0x000fea0003800000 */
[----:B------:R-:W-:-:S04]  /*0950*/  MOV R2, c[0x0][0x56c] ;  /* 0x00015b0000027a02 */ /* 0x000fc80000000f00 */
[----:B------:R-:W-:Y:S02]  /*0960*/  ISETP.NE.AND P0, PT, R2, 0x1, PT ;  /* 0x000000010200780c */ /* 0x000fe40003f05270 */
[----:B------:R-:W-:-:S11]  /*0970*/  MOV R2, R0 ;  /* 0x0000000000027202 */ /* 0x000fd60000000f00 */
[----:B------:R-:W-:-:S05]  /*0980*/  @P0 IMAD.HI.U32 R4, R0, c[0x0][0x570], RZ ;  /* 0x00015c0000040a27 */ /* 0x000fca00078e00ff */
[----:B------:R-:W-:-:S05]  /*0990*/  @P0 SHF.R.U32.HI R2, RZ, c[0x0][0x574], R4 ;  /* 0x00015d00ff020a19 */ /* 0x000fca0000011604 */
[----:B------:R-:W-:Y:S01]  /*09a0*/  IMAD R4, R2, c[0x0][0x56c], RZ ;  /* 0x00015b0002047a24 */ /* 0x000fe200078e02ff */
[----:B------:R-:W-:Y:S05]  /*09b0*/  BRA `(.L_x_460) ;  /* 0x0000006000007947 */ /* 0x000fea0003800000 */
.L_x_459:
[----:B------:R-:W-:-:S04]  /*09c0*/  MOV R2, c[0x0][0x554] ;  /* 0x0001550000027a02 */ /* 0x000fc80000000f00 */
[----:B------:R-:W-:Y:S02]  /*09d0*/  ISETP.NE.AND P0, PT, R2, 0x1, PT ;  /* 0x000000010200780c */ /* 0x000fe40003f05270 */
[----:B------:R-:W-:-:S11]  /*09e0*/  MOV R2, R0 ;  /* 0x0000000000027202 */ /* 0x000fd60000000f00 */
[----:B------:R-:W-:-:S05]  /*09f0*/  @P0 IMAD.HI.U32 R4, R0, c[0x0][0x558], RZ ;  /* 0x0001560000040a27 */ /* 0x000fca00078e00ff */
[----:B------:R-:W-:-:S05]  /*0a00*/  @P0 SHF.R.U32.HI R2, RZ, c[0x0][0x55c], R4 ;  /* 0x00015700ff020a19 */ /* 0x000fca0000011604 */
[----:B------:R-:W-:Y:S02]  /*0a10*/  IMAD R4, R2, c[0x0][0x554], RZ ;  /* 0x0001550002047a24 */ /* 0x000fe400078e02ff */
.L_x_460:
[----:B------:R-:W-:Y:S05]  /*0a20*/  BSYNC B0 ;  /* 0x0000000000007941 */ /* 0x000fea0003800000 */
.L_x_458:
[----:B------:R-:W-:Y:S01]  /*0a30*/  IMAD.MOV.U32 R5, RZ, RZ, c[0x0][0x548] ;  /* 0x00015200ff057624 */ /* 0x000fe200078e00ff */
[----:B------:R-:W-:Y:S01]  /*0a40*/  ISETP.NE.U32.AND P0, PT, RZ, c[0x0][0x370], PT ;  /* 0x0000dc00ff007a0c */ /* 0x000fe20003f05070 */
[----:B------:R-:W-:Y:S02]  /*0a50*/  IMAD.IADD R4, R0, 0x1, -R4 ;  /* 0x0000000100047824 */ /* 0x000fe400078e0a04 */
[----:B------:R-:W-:Y:S01]  /*0a60*/  IMAD.MOV.U32 R145, RZ, RZ, RZ ;  /* 0x000000ffff917224 */ /* 0x000fe200078e00ff */
[----:B------:R-:W-:Y:S01]  /*0a70*/  ISETP.NE.AND P1, PT, R5, 0x1, PT ;  /* 0x000000010500780c */ /* 0x000fe20003f25270 */
[----:B------:R-:W-:Y:S01]  /*0a80*/  IMAD R6, R3, c[0x0][0x554], R4 ;  /* 0x0001550003067a24 */ /* 0x000fe200078e0204 */
[----:B------:R-:W-:-:S04]  /*0a90*/  ISETP.NE.AND.EX P0, PT, RZ, c[0x0][0x374], PT, P0 ;  /* 0x0000dd00ff007a0c */ /* 0x000fc80003f05300 */
[----:B------:R-:W-:-:S07]  /*0aa0*/  MOV R8, R6 ;  /* 0x0000000600087202 */ /* 0x000fce0000000f00 */
[----:B------:R-:W-:-:S04]  /*0ab0*/  @P1 IMAD.HI.U32 R0, R6, c[0x0][0x54c], RZ ;  /* 0x0001530006001a27 */ /* 0x000fc800078e00ff */
[----:B------:R-:W-:Y:S01]  /*0ac0*/  @P0 IMAD.MOV.U32 R4, RZ, RZ, 0x4 ;  /* 0x00000004ff040424 */ /* 0x000fe200078e00ff */
[----:B------:R-:W-:-:S05]  /*0ad0*/  @P1 SHF.R.U32.HI R8, RZ, c[0x0][0x550], R0 ;  /* 0x00015400ff081a19 */ /* 0x000fca0000011600 */
[----:B------:R-:W-:Y:S01]  /*0ae0*/  @P0 IMAD.WIDE R4, R8, R4, c[0x0][0x370] ;  /* 0x0000dc0008040625 */ /* 0x000fe200078e0204 */
[----:B------:R-:W-:Y:S01]  /*0af0*/  LOP3.LUT R2, R2, 0x1ffffff, RZ, 0x3c, !PT ;  /* 0x01ffffff02027812 */ /* 0x000fe200078e3cff */
[----:B------:R1:W-:Y:S04]  /*0b00*/  STL [R1+0x40], R8 ;  /* 0x0000400801007387 */ /* 0x0003e80000100800 */
[----:B------:R2:W3:Y:S01]  /*0b10*/  @P0 LDG.E R145, [R4.64] ;  /* 0x0000000604910981 */ /* 0x0004e2000c1e1900 */
[----:B------:R-:W-:Y:S01]  /*0b20*/  MOV R35, c[0x0][0x2c4] ;  /* 0x0000b10000237a02 */ /* 0x000fe20000000f00 */
[----:B------:R-:W-:Y:S01]  /*0b30*/  CS2R R134, SRZ ;  /* 0x0000000000867805 */ /* 0x000fe2000001ff00 */
[----:B------:R-:W-:Y:S01]  /*0b40*/  IADD3 R2, R2, c[0x0][0x53c], RZ ;  /* 0x00014f0002027a10 */ /* 0x000fe20007ffe0ff */
[----:B------:R-:W-:Y:S01]  /*0b50*/  CS2R R132, SRZ ;  /* 0x0000000000847805 */ /* 0x000fe2000001ff00 */
[----:B------:R-:W-:Y:S01]  /*0b60*/  ISETP.NE.AND P4, PT, R35, 0x1, PT ;  /* 0x000000012300780c */ /* 0x000fe20003f85270 */
[----:B------:R-:W-:Y:S01]  /*0b70*/  CS2R R130, SRZ ;  /* 0x0000000000827805 */ /* 0x000fe2000001ff00 */
[----:B------:R-:W-:Y:S01]  /*0b80*/  MOV R128, RZ ;  /* 0x000000ff00807202 */ /* 0x000fe20000000f00 */
[----:B------:R-:W-:Y:S01]  /*0b90*/  IMAD.SHL.U32 R36, R2, 0x80, RZ ;  /* 0x0000008002247824 */ /* 0x000fe200078e00ff */
[----:B------:R-:W-:Y:S01]  /*0ba0*/  MOV R2, c[0x0][0x2ac] ;  /* 0x0000ab0000027a02 */ /* 0x000fe20000000f00 */
[----:B------:R-:W-:Y:S01]  /*0bb0*/  IMAD.MOV.U32 R126, RZ, RZ, RZ ;  /* 0x000000ffff7e7224 */ /* 0x000fe200078e00ff */
[----:B------:R-:W-:Y:S01]  /*0bc0*/  MOV R122, RZ ;  /* 0x000000ff007a7202 */ /* 0x000fe20000000f00 */
[----:B------:R-:W-:Y:S01]  /*0bd0*/  IMAD.MOV.U32 R124, RZ, RZ, RZ ;  /* 0x000000ffff7c7224 */ /* 0x000fe200078e00ff */
[----:B------:R-:W-:Y:S01]  /*0be0*/  IADD3 R0, R36, 0x7f, RZ ;  /* 0x0000007f24007810 */ /* 0x000fe20007ffe0ff */
[----:B------:R-:W-:Y:S01]  /*0bf0*/  IMAD R41, R2, c[0x0][0x1d0], RZ ;  /* 0x0000740002297a24 */ /* 0x000fe200078e02ff */
[----:B------:R1:W-:Y:S01]  /*0c00*/  STL [R1+0x3c], R36 ;  /* 0x00003c2401007387 */ /* 0x0003e20000100800 */
[----:B------:R-:W-:Y:S01]  /*0c10*/  CS2R R120, SRZ ;  /* 0x0000000000787805 */ /* 0x000fe2000001ff00 */
[----:B------:R-:W-:Y:S01]  /*0c20*/  IMAD.MOV.U32 R9, RZ, RZ, RZ ;  /* 0x000000ffff097224 */ /* 0x000fe200078e00ff */
[----:B------:R-:W-:Y:S01]  /*0c30*/  CS2R R10, SRZ ;  /* 0x00000000000a7805 */ /* 0x000fe2000001ff00 */
[----:B------:R-:W-:Y:S01]  /*0c40*/  @P4 IMAD.HI.U32 R3, R0, c[0x0][0x2c8], RZ ;  /* 0x0000b20000034a27 */ /* 0x000fe200078e00ff */
[----:B------:R-:W-:Y:S01]  /*0c50*/  MOV R116, RZ ;  /* 0x000000ff00747202 */ /* 0x000fe20000000f00 */
[----:B------:R-:W-:Y:S01]  /*0c60*/  CS2R R12, SRZ ;  /* 0x00000000000c7805 */ /* 0x000fe2000001ff00 */
[----:B------:R-:W-:Y:S01]  /*0c70*/  MOV R110, RZ ;  /* 0x000000ff006e7202 */ /* 0x000fe20000000f00 */
[----:B------:R-:W-:Y:S01]  /*0c80*/  IMAD.MOV.U32 R118, RZ, RZ, RZ ;  /* 0x000000ffff767224 */ /* 0x000fe200078e00ff */
[----:B------:R-:W-:Y:S01]  /*0c90*/  @P4 SHF.R.U32.HI R0, RZ, c[0x0][0x2cc], R3 ;  /* 0x0000b300ff004a19 */ /* 0x000fe20000011603 */
[----:B--2---:R-:W-:Y:S01]  /*0ca0*/  IMAD.MOV.U32 R4, RZ, RZ, 0x80 ;  /* 0x00000080ff047424 */ /* 0x004fe200078e00ff */
[----:B------:R-:W-:Y:S01]  /*0cb0*/  IADD3 R3, R41, 0x7f, RZ ;  /* 0x0000007f29037810 */ /* 0x000fe20007ffe0ff */
[----:B------:R-:W-:Y:S01]  /*0cc0*/  IMAD.MOV.U32 R114, RZ, RZ, RZ ;  /* 0x000000ffff727224 */ /* 0x000fe200078e00ff */
[----:B------:R-:W-:Y:S01]  /*0cd0*/  CS2R R14, SRZ ;  /* 0x00000000000e7805 */ /* 0x000fe2000001ff00 */
[----:B------:R-:W-:Y:S01]  /*0ce0*/  IMAD.MOV.U32 R112, RZ, RZ, RZ ;  /* 0x000000ffff707224 */ /* 0x000fe200078e00ff */
[----:B------:R-:W-:Y:S01]  /*0cf0*/  IADD3 R4, R4, -c[0x0][0x168], RZ ;  /* 0x80005a0004047a10 */ /* 0x000fe20007ffe0ff */
[----:B------:R-:W-:Y:S01]  /*0d00*/  IMAD.MOV.U32 R108, RZ, RZ, RZ ;  /* 0x000000ffff6c7224 */ /* 0x000fe200078e00ff */
[----:B------:R-:W-:Y:S01]  /*0d10*/  CS2R R16, SRZ ;  /* 0x0000000000107805 */ /* 0x000fe2000001ff00 */
[----:B------:R-:W-:Y:S01]  /*0d20*/  IMAD.MOV.U32 R106, RZ, RZ, RZ ;  /* 0x000000ffff6a7224 */ /* 0x000fe200078e00ff */
[----:B------:R-:W-:Y:S01]  /*0d30*/  MOV R104, RZ ;  /* 0x000000ff00687202 */ /* 0x000fe20000000f00 */
[----:B------:R-:W-:Y:S01]  /*0d40*/  IMAD R2, R2, c[0x0][0x1d0], R4 ;  /* 0x0000740002027a24 */ /* 0x000fe200078e0204 */
[----:B------:R-:W-:Y:S01]  /*0d50*/  CS2R R18, SRZ ;  /* 0x0000000000127805 */ /* 0x000fe2000001ff00 */
[----:B------:R-:W-:Y:S01]  /*0d60*/  IMAD.MOV.U32 R102, RZ, RZ, RZ ;  /* 0x000000ffff667224 */ /* 0x000fe200078e00ff */
[----:B------:R-:W-:Y:S01]  /*0d70*/  MOV R98, RZ ;  /* 0x000000ff00627202 */ /* 0x000fe20000000f00 */
[----:B------:R-:W-:Y:S01]  /*0d80*/  IMAD.IADD R0, R2, 0x1, R0 ;  /* 0x0000000102007824 */ /* 0x000fe200078e0200 */
[----:B------:R-:W-:Y:S01]  /*0d90*/  SHF.R.S32.HI R2, RZ, 0x1f, R3 ;  /* 0x0000001fff027819 */ /* 0x000fe20000011403 */
[----:B------:R-:W-:Y:S01]  /*0da0*/  IMAD.MOV.U32 R100, RZ, RZ, RZ ;  /* 0x000000ffff647224 */ /* 0x000fe200078e00ff */
[----:B------:R-:W-:Y:S01]  /*0db0*/  CS2R R20, SRZ ;  /* 0x0000000000147805 */ /* 0x000fe2000001ff00 */
[----:B------:R-:W-:Y:S01]  /*0dc0*/  IMAD.MOV.U32 R96, RZ, RZ, RZ ;  /* 0x000000ffff607224 */ /* 0x000fe200078e00ff */
[----:B------:R-:W-:Y:S01]  /*0dd0*/  SHF.R.S32.HI R4, RZ, 0x1f, R0 ;  /* 0x0000001fff047819 */ /* 0x000fe20000011400 */
[----:B------:R-:W-:Y:S01]  /*0de0*/  IMAD.MOV.U32 R94, RZ, RZ, RZ ;  /* 0x000000ffff5e7224 */ /* 0x000fe200078e00ff */
[----:B------:R-:W-:Y:S01]  /*0df0*/  LEA.HI R2, R2, R3, RZ, 0x7 ;  /* 0x0000000302027211 */ /* 0x000fe200078f38ff */
[----:B------:R-:W-:Y:S01]  /*0e00*/  IMAD.MOV R3, RZ, RZ, -R8 ;  /* 0x000000ffff037224 */ /* 0x000fe200078e0a08 */
[----:B------:R-:W-:Y:S01]  /*0e10*/  LEA.HI R4, R4, R0, RZ, 0x7 ;  /* 0x0000000004047211 */ /* 0x000fe200078f38ff */
[----:B------:R-:W-:Y:S01]  /*0e20*/  CS2R R22, SRZ ;  /* 0x0000000000167805 */ /* 0x000fe2000001ff00 */
[----:B------:R-:W-:Y:S01]  /*0e30*/  SHF.R.S32.HI R0, RZ, 0x7, R2 ;  /* 0x00000007ff007819 */ /* 0x000fe20000011402 */
[----:B------:R-:W-:Y:S01]  /*0e40*/  IMAD R46, R3, c[0x0][0x548], R6 ;  /* 0x00015200032e7a24 */ /* 0x000fe200078e0206 */
[----:B------:R-:W-:Y:S01]  /*0e50*/  SHF.R.S32.HI R2, RZ, 0x7, R4 ;  /* 0x00000007ff027819 */ /* 0x000fe20000011404 */
[----:B------:R-:W-:Y:S01]  /*0e60*/  CS2R R6, SRZ ;  /* 0x0000000000067805 */ /* 0x000fe2000001ff00 */
[----:B------:R-:W-:Y:S01]  /*0e70*/  CS2R R4, SRZ ;  /* 0x0000000000047805 */ /* 0x000fe2000001ff00 */
[----:B------:R-:W-:Y:S01]  /*0e80*/  MOV R92, RZ ;  /* 0x000000ff005c7202 */ /* 0x000fe20000000f00 */
[----:B------:R1:W-:Y:S01]  /*0e90*/  STL [R1+0x44], R46 ;  /* 0x0000442e01007387 */ /* 0x0003e20000100800 */
[----:B------:R-:W-:Y:S01]  /*0ea0*/  IMNMX R226, R0, R2, PT ;  /* 0x0000000200e27217 */ /* 0x000fe20003800200 */
[----:B------:R-:W-:Y:S01]  /*0eb0*/  IMAD.MOV.U32 R90, RZ, RZ, RZ ;  /* 0x000000ffff5a7224 */ /* 0x000fe200078e00ff */
[----:B------:R-:W-:Y:S01]  /*0ec0*/  PRMT R0, RZ, 0x7610, R0 ;  /* 0x00007610ff007816 */ /* 0x000fe20000000000 */
[----:B------:R-:W-:Y:S01]  /*0ed0*/  CS2R R24, SRZ ;  /* 0x0000000000187805 */ /* 0x000fe2000001ff00 */
[----:B------:R-:W-:Y:S01]  /*0ee0*/  ISETP.GE.AND P0, PT, R226, 0x1, PT ;  /* 0x00000001e200780c */ /* 0x000fe20003f06270 */
        /* <DEDUP_REMOVED lines=14> */
[----:B---3--:R1:W-:Y:S01]  /*0fd0*/  STL [R1+0x14], R145 ;  /* 0x0000149101007387 */ /* 0x0083e20000100800 */
[----:B------:R-:W-:Y:S05]  /*0fe0*/  @!P0 BRA `(.L_x_461) ;  /* 0x0000ea6000008947 */ /* 0x000fea0003800000 */
[----:B------:R-:W-:-:S04]  /*0ff0*/  ISETP.NE.U32.AND P0, PT, RZ, c[0x0][0x340], PT ;  /* 0x0000d000ff007a0c */ /* 0x000fc80003f05070 */
[----:B------:R-:W-:-:S13]  /*1000*/  ISETP.NE.AND.EX P0, PT, RZ, c[0x0][0x344], PT, P0 ;  /* 0x0000d100ff007a0c */ /* 0x000fda0003f05300 */
[----:B------:R-:W-:-:S04]  /*1010*/  @P0 IMAD.MOV.U32 R2, RZ, RZ, 0x4 ;  /* 0x00000004ff020424 */ /* 0x000fc800078e00ff */
[----:B------:R-:W-:-:S05]  /*1020*/  @P0 IMAD.WIDE R2, R8, R2, c[0x0][0x340] ;  /* 0x0000d00008020625 */ /* 0x000fca00078e0202 */
[----:B------:R2:W5:Y:S01]  /*1030*/  @P0 LDG.E R0, [R2.64] ;  /* 0x0000000602000981 */ /* 0x000562000c1e1900 */
[----:B------:R-:W-:Y:S01]  /*1040*/  WARPSYNC 0xffffffff ;  /* 0xffffffff00007948 */ /* 0x000fe20003800000 */
[----:B------:R-:W-:Y:S02]  /*1050*/  @!P0 MOV R0, R8 ;  /* 0x0000000800008202 */ /* 0x000fe40000000f00 */
[----:B--2---:R-:W2:Y:S01]  /*1060*/  LDL R144, [R1+0x10] ;  /* 0x0000100001907983 */ /* 0x004ea20000100800 */
[----:B------:R-:W-:Y:S01]  /*1070*/  IMAD.MOV.U32 R3, RZ, RZ, c[0x0][0x2b8] ;  /* 0x0000ae00ff037624 */ /* 0x000fe200078e00ff */
[----:B------:R-:W-:Y:S01]  /*1080*/  MOV R221, RZ ;  /* 0x000000ff00dd7202 */ /* 0x000fe20000000f00 */
[----:B-----5:R-:W-:-:S03]  /*1090*/  IMAD.WIDE.U32 R134, R0, c[0x0][0x2b0], RZ ;  /* 0x0000ac0000867a25 */ /* 0x020fc600078e00ff */
[----:B------:R-:W-:Y:S02]  /*10a0*/  ISETP.NE.AND P3, PT, R3, 0x1, PT ;  /* 0x000000010300780c */ /* 0x000fe40003f65270 */
[----:B------:R-:W-:Y:S01]  /*10b0*/  SHF.R.S32.HI R3, RZ, 0x1f, R0 ;  /* 0x0000001fff037819 */ /* 0x000fe20000011400 */
[----:B------:R-:W-:Y:S01]  /*10c0*/  BAR.SYNC.DEFER_BLOCKING 0x0 ;  /* 0x0000000000007b1d */ /* 0x000fe20000010000 */
[----:B------:R-:W-:-:S05]  /*10d0*/  SHF.R.S32.HI R37, RZ, 0x1f, R46 ;  /* 0x0000001fff257819 */ /* 0x000fca000001142e */
[----:B------:R-:W-:Y:S01]  /*10e0*/  IMAD R5, R37, c[0x0][0x1b8], RZ ;  /* 0x00006e0025057a24 */ /* 0x000fe200078e02ff */
[----:B------:R-:W-:Y:S01]  /*10f0*/  SHF.R.S32.HI R6, RZ, 0x1f, R8 ;  /* 0x0000001fff067819 */ /* 0x000fe20000011408 */
[----:B------:R-:W3:Y:S02]  /*1100*/  S2R R38, SR_TID.X ;  /* 0x0000000000267919 */ /* 0x000ee40000002100 */
[----:B------:R-:W-:Y:S02]  /*1110*/  IMAD R5, R46, c[0x0][0x1bc], R5 ;  /* 0x00006f002e057a24 */ /* 0x000fe400078e0205 */
[----:B------:R-:W-:Y:S01]  /*1120*/  IMAD R16, R35, c[0x0][0x168], RZ ;  /* 0x00005a0023107a24 */ /* 0x000fe200078e02ff */
[----:B------:R-:W-:Y:S02]  /*1130*/  SHF.R.S32.HI R39, RZ, 0x1f, R228 ;  /* 0x0000001fff277819 */ /* 0x000fe400000114e4 */
[----:B------:R-:W-:Y:S02]  /*1140*/  ISETP.GE.AND P2, PT, R228, c[0x0][0x198], PT ;  /* 0x00006600e4007a0c */ /* 0x000fe40003f46270 */
[----:B------:R-:W-:Y:S01]  /*1150*/  ISETP.GE.AND P6, PT, R241, c[0x0][0x198], PT ;  /* 0x00006600f1007a0c */ /* 0x000fe20003fc6270 */
[----:B------:R-:W-:Y:S01]  /*1160*/  IMAD.WIDE.U32 R132, R46, c[0x0][0x1e8], RZ ;  /* 0x00007a002e847a25 */ /* 0x000fe200078e00ff */
[----:B------:R-:W-:Y:S01]  /*1170*/  IADD3 R71, R204, 0x20, RZ ;  /* 0x00000020cc477810 */ /* 0x000fe20007ffe0ff */
[----:B------:R-:W-:Y:S02]  /*1180*/  STL.64 [R1+0x20], R134 ;  /* 0x0000208601007387 */ /* 0x000fe40000100a00 */
[----:B--2---:R-:W-:-:S05]  /*1190*/  IMAD R2, R226, 0x80, R144 ;  /* 0x00000080e2027824 */ /* 0x004fca00078e0290 */
[----:B------:R-:W-:-:S04]  /*11a0*/  IADD3 R2, R2, -0x80, RZ ;  /* 0xffffff8002027810 */ /* 0x000fc80007ffe0ff */
[C---:B------:R-:W-:Y:S02]  /*11b0*/  ISETP.GE.AND P1, PT, R2.reuse, R41, PT ;  /* 0x000000290200720c */ /* 0x040fe40003f26270 */
[----:B------:R-:W-:Y:S01]  /*11c0*/  IADD3 R13, R2, R145, RZ ;  /* 0x00000091020d7210 */ /* 0x000fe20007ffe0ff */
[----:B------:R-:W-:Y:S01]  /*11d0*/  IMAD R2, R3, c[0x0][0x2b0], RZ ;  /* 0x0000ac0003027a24 */ /* 0x000fe200078e02ff */
[----:B------:R-:W-:-:S03]  /*11e0*/  ISETP.GT.OR P1, PT, R144, 0x7f, P1 ;  /* 0x0000007f9000780c */ /* 0x000fc60000f24670 */
[----:B------:R-:W-:-:S04]  /*11f0*/  @P3 IMAD.HI.U32 R3, R13, c[0x0][0x2bc], RZ ;  /* 0x0000af000d033a27 */ /* 0x000fc800078e00ff */
[----:B------:R-:W-:Y:S01]  /*1200*/  IMAD.MOV.U32 R12, RZ, RZ, R13 ;  /* 0x000000ffff0c7224 */ /* 0x000fe200078e000d */
[----:B------:R-:W-:Y:S01]  /*1210*/  @P3 SHF.R.U32.HI R12, RZ, c[0x0][0x2c0], R3 ;  /* 0x0000b000ff0c3a19 */ /* 0x000fe20000011603 */
[----:B------:R-:W-:-:S04]  /*1220*/  IMAD R2, R0, c[0x0][0x2b4], R2 ;  /* 0x0000ad0000027a24 */ /* 0x000fc800078e0202 */
[----:B------:R-:W-:Y:S01]  /*1230*/  IMAD.IADD R131, R135, 0x1, R2 ;  /* 0x0000000187837824 */ /* 0x000fe200078e0202 */
[----:B------:R-:W-:-:S04]  /*1240*/  @!P1 IADD3 R0, P0, R12, R134, RZ ;  /* 0x000000860c009210 */ /* 0x000fc80007f1e0ff */
[----:B------:R-:W-:Y:S01]  /*1250*/  @!P1 LEA.HI.X.SX32 R3, R12, R131, 0x1, P0 ;  /* 0x000000830c039211 */ /* 0x000fe200000f0eff */
[----:B------:R-:W-:Y:S01]  /*1260*/  IMAD.IADD R4, R144, 0x1, R36 ;  /* 0x0000000190047824 */ /* 0x000fe200078e0224 */
[----:B------:R-:W-:Y:S01]  /*1270*/  @!P1 LEA R2, P0, R0, c[0x0][0x2a0], 0x2 ;  /* 0x0000a80000029a11 */ /* 0x000fe200078010ff */
[----:B------:R-:W-:Y:S01]  /*1280*/  IMAD.WIDE.U32 R44, R46, c[0x0][0x210], RZ ;  /* 0x000084002e2c7a25 */ /* 0x000fe200078e00ff */
[----:B---3--:R-:W-:Y:S01]  /*1290*/  SHF.R.S32.HI R40, RZ, 0x1f, R38 ;  /* 0x0000001fff287819 */ /* 0x008fe20000011426 */
[----:B------:R-:W-:Y:S01]  /*12a0*/  STL [R1+0x34], R131 ;  /* 0x0000348301007387 */ /* 0x000fe20000100800 */
[----:B------:R-:W-:-:S05]  /*12b0*/  @!P1 LEA.HI.X R3, R0, c[0x0][0x2a4], R3, 0x2, P0 ;  /* 0x0000a90000039a11 */ /* 0x000fca00000f1403 */
[----:B------:R2:W3:Y:S01]  /*12c0*/  @!P1 LDG.E R221, [R2.64] ;  /* 0x0000000602dd9981 */ /* 0x0004e2000c1e1900 */
[----:B------:R-:W-:Y:S01]  /*12d0*/  @P4 IMAD.HI.U32 R7, R4, c[0x0][0x2c8], RZ ;  /* 0x0000b20004074a27 */ /* 0x000fe200078e00ff */
[----:B------:R-:W-:Y:S01]  /*12e0*/  LEA.HI R40, R40, R38, RZ, 0x3 ;  /* 0x0000002628287211 */ /* 0x000fe200078f18ff */
[----:B------:R-:W-:Y:S01]  /*12f0*/  BSSY B0, `(.L_x_462) ;  /* 0x0000271000007945 */ /* 0x000fe20003800000 */
[----:B------:R-:W-:Y:S01]  /*1300*/  SHF.R.S32.HI R38, RZ, 0x1f, R241 ;  /* 0x0000001fff267819 */ /* 0x000fe200000114f1 */
[----:B------:R-:W-:Y:S01]  /*1310*/  IMAD.MOV.U32 R0, RZ, RZ, R4 ;  /* 0x000000ffff007224 */ /* 0x000fe200078e0004 */
[----:B------:R-:W-:Y:S01]  /*1320*/  @P4 SHF.R.U32.HI R0, RZ, c[0x0][0x2cc], R7 ;  /* 0x0000b300ff004a19 */ /* 0x000fe20000011607 */
[----:B------:R-:W-:Y:S01]  /*1330*/  STL.64 [R1+0x18], R132 ;  /* 0x0000188401007387 */ /* 0x000fe20000100a00 */
[----:B------:R-:W-:Y:S01]  /*1340*/  SHF.R.S32.HI R40, RZ, 0x3, R40 ;  /* 0x00000003ff287819 */ /* 0x000fe20000011428 */
[----:B------:R-:W-:Y:S01]  /*1350*/  IMAD.SHL.U32 R128, R228, 0x2, RZ ;  /* 0x00000002e4807824 */ /* 0x000fe200078e00ff */
[----:B------:R-:W-:-:S02]  /*1360*/  SHF.R.S32.HI R7, RZ, 0x1f, R0 ;  /* 0x0000001fff077819 */ /* 0x000fc40000011400 */
[C---:B------:R-:W-:Y:S01]  /*1370*/  SHF.L.U32 R129, R241.reuse, 0x1, RZ ;  /* 0x00000001f1817819 */ /* 0x040fe200000006ff */
[----:B------:R-:W-:Y:S01]  /*1380*/  IMAD.IADD R11, R40, 0x1, R36 ;  /* 0x00000001280b7824 */ /* 0x000fe200078e0224 */
[----:B------:R-:W-:Y:S02]  /*1390*/  SHF.L.U64.HI R69, R241, 0x1, R38 ;  /* 0x00000001f1457819 */ /* 0x000fe40000010226 */
[----:B------:R-:W-:Y:S02]  /*13a0*/  SHF.L.U64.HI R68, R228, 0x1, R39 ;  /* 0x00000001e4447819 */ /* 0x000fe40000010227 */
[C---:B------:R-:W-:Y:S02]  /*13b0*/  ISETP.GE.AND P1, PT, R11.reuse, R16, PT ;  /* 0x000000100b00720c */ /* 0x040fe40003f26270 */
[----:B------:R-:W-:Y:S01]  /*13c0*/  IADD3 R14, R11, 0x40, RZ ;  /* 0x000000400b0e7810 */ /* 0x000fe20007ffe0ff */
[----:B--2---:R-:W-:-:S05]  /*13d0*/  IMAD.WIDE.U32 R2, R46, c[0x0][0x1b8], RZ ;  /* 0x00006e002e027a25 */ /* 0x004fca00078e00ff */
[----:B------:R-:W-:Y:S01]  /*13e0*/  IADD3 R3, R3, R5, RZ ;  /* 0x0000000503037210 */ /* 0x000fe20007ffe0ff */
[----:B------:R-:W-:-:S04]  /*13f0*/  IMAD R5, R6, c[0x0][0x1c0], RZ ;  /* 0x0000700006057a24 */ /* 0x000fc800078e02ff */
[C---:B------:R-:W-:Y:S02]  /*1400*/  IMAD R6, R8.reuse, c[0x0][0x1c4], R5 ;  /* 0x0000710008067a24 */ /* 0x040fe400078e0205 */
[----:B------:R-:W-:Y:S02]  /*1410*/  IMAD.MOV R5, RZ, RZ, -R0 ;  /* 0x000000ffff057224 */ /* 0x000fe400078e0a00 */
[----:B------:R-:W-:-:S04]  /*1420*/  IMAD.WIDE.U32 R2, R8, c[0x0][0x1c0], R2 ;  /* 0x0000700008027a25 */ /* 0x000fc800078e0002 */
[----:B------:R-:W-:Y:S02]  /*1430*/  IMAD R4, R5, c[0x0][0x2c4], R4 ;  /* 0x0000b10005047a24 */ /* 0x000fe400078e0204 */
[----:B------:R-:W-:Y:S02]  /*1440*/  IMAD.IADD R3, R3, 0x1, R6 ;  /* 0x0000000103037824 */ /* 0x000fe400078e0206 */
[----:B------:R-:W-:Y:S01]  /*1450*/  IMAD R5, R7, c[0x0][0x1b0], RZ ;  /* 0x00006c0007057a24 */ /* 0x000fe200078e02ff */
[C---:B------:R-:W-:Y:S01]  /*1460*/  IADD3 R7, R11.reuse, 0x20, RZ ;  /* 0x000000200b077810 */ /* 0x040fe20007ffe0ff */
[----:B------:R-:W-:Y:S01]  /*1470*/  IMAD.WIDE.U32 R2, R0, c[0x0][0x1b0], R2 ;  /* 0x00006c0000027a25 */ /* 0x000fe200078e0002 */
[----:B------:R-:W-:-:S03]  /*1480*/  IADD3 R11, R11, 0x60, RZ ;  /* 0x000000600b0b7810 */ /* 0x000fc60007ffe0ff */
[----:B------:R-:W-:Y:S01]  /*1490*/  IMAD R6, R0, c[0x0][0x1b4], R5 ;  /* 0x00006d0000067a24 */ /* 0x000fe200078e0205 */
[----:B------:R-:W-:-:S04]  /*14a0*/  SHF.R.S32.HI R5, RZ, 0x1f, R4 ;  /* 0x0000001fff057819 */ /* 0x000fc80000011404 */
[----:B------:R-:W-:Y:S01]  /*14b0*/  IADD3 R3, R3, R6, RZ ;  /* 0x0000000603037210 */ /* 0x000fe20007ffe0ff */
[----:B------:R-:W-:Y:S01]  /*14c0*/  IMAD R0, R5, c[0x0][0x1a8], RZ ;  /* 0x00006a0005007a24 */ /* 0x000fe200078e02ff */
[----:B------:R-:W-:-:S03]  /*14d0*/  IADD3 R6, -R12, RZ, RZ ;  /* 0x000000ff0c067210 */ /* 0x000fc60007ffe1ff */
[C---:B------:R-:W-:Y:S02]  /*14e0*/  IMAD R0, R4.reuse, c[0x0][0x1ac], R0 ;  /* 0x00006b0004007a24 */ /* 0x040fe400078e0200 */
[----:B------:R-:W-:-:S04]  /*14f0*/  IMAD.WIDE.U32 R2, R4, c[0x0][0x1a8], R2 ;  /* 0x00006a0004027a25 */ /* 0x000fc800078e0002 */
[----:B------:R-:W-:Y:S01]  /*1500*/  IMAD.IADD R9, R3, 0x1, R0 ;  /* 0x0000000103097824 */ /* 0x000fe200078e0200 */
[----:B-1----:R-:W-:Y:S01]  /*1510*/  LEA R8, P0, R2, c[0x0][0x160], 0x1 ;  /* 0x0000580002087a11 */ /* 0x002fe200078008ff */
[----:B------:R-:W-:-:S03]  /*1520*/  IMAD R222, R6, c[0x0][0x2b8], R13 ;  /* 0x0000ae0006de7a24 */ /* 0x000fc600078e020d */
[----:B------:R-:W-:Y:S01]  /*1530*/  LEA.HI.X R9, R2, c[0x0][0x164], R9, 0x1, P0 ;  /* 0x0000590002097a11 */ /* 0x000fe200000f0c09 */
[----:B------:R-:W1:Y:S01]  /*1540*/  SHFL.IDX PT, R0, R8, RZ, 0x181f ;  /* 0x00181fff08007589 */ /* 0x000e6200000e0000 */
[----:B------:R-:W-:-:S03]  /*1550*/  SHF.R.S32.HI R15, RZ, 0x1f, R222 ;  /* 0x0000001fff0f7819 */ /* 0x000fc600000114de */
[----:B------:R-:W2:Y:S04]  /*1560*/  SHFL.IDX PT, R3, R9, RZ, 0x181f ;  /* 0x00181fff09037589 */ /* 0x000ea800000e0000 */
[----:B------:R-:W4:Y:S04]  /*1570*/  SHFL.IDX PT, R10, R8, 0x1, 0x181f ;  /* 0x00381f00080a7f89 */ /* 0x000f2800000e0000 */
[----:B------:R-:W4:Y:S04]  /*1580*/  SHFL.IDX PT, R12, R9, 0x1, 0x181f ;  /* 0x00381f00090c7f89 */ /* 0x000f2800000e0000 */
[----:B------:R-:W-:Y:S04]  /*1590*/  SHFL.IDX PT, R13, R9, 0x2, 0x181f ;  /* 0x00581f00090d7f89 */ /* 0x000fe800000e0000 */
[----:B------:R-:W-:Y:S01]  /*15a0*/  SHFL.IDX PT, R9, R9, 0x3, 0x181f ;  /* 0x00781f0009097f89 */ /* 0x000fe200000e0000 */
[----:B-1----:R-:W-:-:S02]  /*15b0*/  @!P1 LEA R4, P5, R228, R0, 0x1 ;  /* 0x00000000e4049211 */ /* 0x002fc400078a08ff */
[C---:B------:R-:W-:Y:S02]  /*15c0*/  @!P1 LEA R2, P0, R241.reuse, R0, 0x1 ;  /* 0x00000000f1029211 */ /* 0x040fe400078008ff */
[-C--:B--2---:R-:W-:Y:S01]  /*15d0*/  @!P1 LEA.HI.X R5, R228, R3.reuse, R39, 0x1, P5 ;  /* 0x00000003e4059211 */ /* 0x084fe200028f0c27 */
[----:B------:R-:W1:Y:S01]  /*15e0*/  SHFL.IDX PT, R0, R8, 0x2, 0x181f ;  /* 0x00581f0008007f89 */ /* 0x000e6200000e0000 */
[----:B------:R-:W-:Y:S02]  /*15f0*/  @!P1 LEA.HI.X R3, R241, R3, R38, 0x1, P0 ;  /* 0x00000003f1039211 */ /* 0x000fe400000f0c26 */
[-C--:B------:R-:W-:Y:S01]  /*1600*/  ISETP.GE.AND P0, PT, R7, R16.reuse, PT ;  /* 0x000000100700720c */ /* 0x080fe20003f06270 */
[----:B------:R2:W-:Y:S01]  /*1610*/  @!P1 LDGSTS.E.BYPASS.LTC128B.128 [R219+0x100], [R4.64], !P2 ;  /* 0x0010000004db9fae */ /* 0x0005e2000d101d46 */
[----:B------:R-:W-:-:S03]  /*1620*/  ISETP.GE.AND P5, PT, R14, R16, PT ;  /* 0x000000100e00720c */ /* 0x000fc60003fa6270 */
[----:B------:R1:W-:Y:S04]  /*1630*/  @!P1 LDGSTS.E.BYPASS.LTC128B.128 [R219+0x4100], [R2.64], !P6 ;  /* 0x0410000002db9fae */ /* 0x0003e8000f101d46 */
[----:B------:R-:W3:Y:S04]  /*1640*/  SHFL.IDX PT, R8, R8, 0x3, 0x181f ;  /* 0x00781f0008087f89 */ /* 0x000ee800000e0000 */
[----:B----4-:R-:W-:-:S04]  /*1650*/  @!P0 LEA R6, P1, R228, R10, 0x1 ;  /* 0x0000000ae4068211 */ /* 0x010fc800078208ff */
[----:B------:R-:W-:-:S05]  /*1660*/  @!P0 LEA.HI.X R7, R228, R12, R39, 0x1, P1 ;  /* 0x0000000ce4078211 */ /* 0x000fca00008f0c27 */
[----:B------:R4:W-:Y:S01]  /*1670*/  @!P0 LDGSTS.E.BYPASS.LTC128B.128 [R219+0x1100], [R6.64], !P2 ;  /* 0x0110000006db8fae */ /* 0x0009e2000d101d46 */
[----:B--2---:R-:W-:Y:S02]  /*1680*/  IMAD R4, R15, c[0x0][0x1e0], RZ ;  /* 0x000078000f047a24 */ /* 0x004fe400078e02ff */
[----:B-1----:R-:W-:-:S04]  /*1690*/  IMAD.WIDE.U32 R2, R222, c[0x0][0x1e0], RZ ;  /* 0x00007800de027a25 */ /* 0x002fc800078e00ff */
[----:B------:R-:W-:Y:S01]  /*16a0*/  IMAD R5, R222, c[0x0][0x1e4], R4 ;  /* 0x00007900de057a24 */ /* 0x000fe200078e0204 */
[----:B------:R-:W-:Y:S01]  /*16b0*/  @!P0 LEA R4, P1, R241, R10, 0x1 ;  /* 0x0000000af1048211 */ /* 0x000fe200078208ff */
[----:B------:R-:W-:Y:S02]  /*16c0*/  IMAD R10, R37, c[0x0][0x1e8], RZ ;  /* 0x00007a00250a7a24 */ /* 0x000fe400078e02ff */
[----:B------:R-:W-:Y:S01]  /*16d0*/  IMAD.IADD R3, R3, 0x1, R5 ;  /* 0x0000000103037824 */ /* 0x000fe200078e0205 */
[----:B------:R-:W-:-:S05]  /*16e0*/  @!P0 LEA.HI.X R5, R241, R12, R38, 0x1, P1 ;  /* 0x0000000cf1058211 */ /* 0x000fca00008f0c26 */
[----:B------:R1:W-:Y:S01]  /*16f0*/  @!P0 LDGSTS.E.BYPASS.LTC128B.128 [R219+0x5100], [R4.64], !P6 ;  /* 0x0510000004db8fae */ /* 0x0003e2000f101d46 */
[----:B----4-:R-:W-:Y:S01]  /*1700*/  IMAD R6, R46, c[0x0][0x1ec], R10 ;  /* 0x00007b002e067a24 */ /* 0x010fe200078e020a */
[----:B------:R-:W-:-:S03]  /*1710*/  LEA R10, R226, 0xffffff80, 0x7 ;  /* 0xffffff80e20a7811 */ /* 0x000fc600078e38ff */
[----:B------:R-:W-:Y:S01]  /*1720*/  IMAD.IADD R130, R133, 0x1, R6 ;  /* 0x0000000185827824 */ /* 0x000fe200078e0206 */
[----:B------:R-:W-:-:S04]  /*1730*/  IADD3 R127, R41, -R10, RZ ;  /* 0x8000000a297f7210 */ /* 0x000fc80007ffe0ff */
[----:B------:R-:W-:Y:S04]  /*1740*/  STL [R1+0x30], R130 ;  /* 0x0000308201007387 */ /* 0x000fe80000100800 */
[----:B------:R-:W-:Y:S01]  /*1750*/  STL.64 [R1+0x28], R44 ;  /* 0x0000282c01007387 */ /* 0x000fe20000100a00 */
[----:B-1----:R-:W-:Y:S02]  /*1760*/  @!P5 LEA R4, P1, R228, R0, 0x1 ;  /* 0x00000000e404d211 */ /* 0x002fe400078208ff */
[----:B---3--:R-:W-:Y:S01]  /*1770*/  SHF.R.S32.HI R36, RZ, 0x1f, R221 ;  /* 0x0000001fff247819 */ /* 0x008fe200000114dd */
[----:B------:R-:W-:-:S04]  /*1780*/  IMAD.WIDE.U32 R2, R221, c[0x0][0x1f0], R2 ;  /* 0x00007c00dd027a25 */ /* 0x000fc800078e0002 */
[----:B------:R-:W-:Y:S01]  /*1790*/  IMAD R5, R36, c[0x0][0x1f0], RZ ;  /* 0x00007c0024057a24 */ /* 0x000fe200078e02ff */
[----:B------:R-:W-:-:S03]  /*17a0*/  IADD3 R6, P0, R2, R132, RZ ;  /* 0x0000008402067210 */ /* 0x000fc60007f1e0ff */
[----:B------:R-:W-:Y:S01]  /*17b0*/  IMAD R7, R221, c[0x0][0x1f4], R5 ;  /* 0x00007d00dd077a24 */ /* 0x000fe200078e0205 */
[----:B------:R-:W-:Y:S02]  /*17c0*/  @!P5 LEA.HI.X R5, R228, R13, R39, 0x1, P1 ;  /* 0x0000000de405d211 */ /* 0x000fe400008f0c27 */
[C---:B------:R-:W-:Y:S02]  /*17d0*/  @!P5 LEA R2, P1, R241.reuse, R0, 0x1 ;  /* 0x00000000f102d211 */ /* 0x040fe400078208ff */
[----:B------:R-:W-:Y:S01]  /*17e0*/  IADD3.X R7, R130, R3, R7, P0, !PT ;  /* 0x0000000382077210 */ /* 0x000fe200007fe407 */
[----:B------:R1:W-:Y:S01]  /*17f0*/  @!P5 LDGSTS.E.BYPASS.LTC128B.128 [R219+0x2100], [R4.64], !P2 ;  /* 0x0210000004dbdfae */ /* 0x0003e2000d101d46 */
[C---:B------:R-:W-:Y:S02]  /*1800*/  LEA R0, P0, R6.reuse, c[0x0][0x1c8], 0x1 ;  /* 0x0000720006007a11 */ /* 0x040fe400078008ff */
[----:B------:R-:W-:Y:S01]  /*1810*/  @!P5 LEA.HI.X R3, R241, R13, R38, 0x1, P1 ;  /* 0x0000000df103d211 */ /* 0x000fe200008f0c26 */
[----:B------:R-:W-:Y:S01]  /*1820*/  IMAD.IADD R13, R127, 0x1, -R40 ;  /* 0x000000017f0d7824 */ /* 0x000fe200078e0a28 */
[----:B------:R-:W-:Y:S01]  /*1830*/  LEA.HI.X R14, R6, c[0x0][0x1cc], R7, 0x1, P0 ;  /* 0x00007300060e7a11 */ /* 0x000fe200000f0c07 */
[----:B------:R-:W-:Y:S01]  /*1840*/  SHFL.IDX PT, R10, R0, 0x1, 0x181f ;  /* 0x00381f00000a7f89 */ /* 0x000fe200000e0000 */
[----:B------:R-:W-:-:S03]  /*1850*/  ISETP.GE.AND P1, PT, R11, R16, PT ;  /* 0x000000100b00720c */ /* 0x000fc60003f26270 */
[----:B------:R-:W2:Y:S04]  /*1860*/  SHFL.IDX PT, R6, R0, RZ, 0x181f ;  /* 0x00181fff00067589 */ /* 0x000ea800000e0000 */
[----:B------:R-:W3:Y:S04]  /*1870*/  SHFL.IDX PT, R7, R14, RZ, 0x181f ;  /* 0x00181fff0e077589 */ /* 0x000ee800000e0000 */
[----:B------:R4:W-:Y:S01]  /*1880*/  @!P5 LDGSTS.E.BYPASS.LTC128B.128 [R219+0x6100], [R2.64], !P6 ;  /* 0x0610000002dbdfae */ /* 0x0009e2000f101d46 */
[----:B------:R-:W-:-:S03]  /*1890*/  ISETP.GE.AND P5, PT, R13, 0x1, PT ;  /* 0x000000010d00780c */ /* 0x000fc60003fa6270 */
[----:B------:R-:W1:Y:S04]  /*18a0*/  SHFL.IDX PT, R12, R14, 0x1, 0x181f ;  /* 0x00381f000e0c7f89 */ /* 0x000e6800000e0000 */
[----:B------:R-:W-:Y:S04]  /*18b0*/  SHFL.IDX PT, R11, R14, 0x2, 0x181f ;  /* 0x00581f000e0b7f89 */ /* 0x000fe800000e0000 */
[----:B------:R-:W2:Y:S01]  /*18c0*/  S2R R40, SR_TID.X ;  /* 0x0000000000287919 */ /* 0x000ea20000002100 */
[----:B----4-:R-:W-:-:S04]  /*18d0*/  @!P1 LEA R2, P0, R228, R8, 0x1 ;  /* 0x00000008e4029211 */ /* 0x010fc800078008ff */
[CC--:B------:R-:W-:Y:S02]  /*18e0*/  @!P1 LEA.HI.X R3, R228.reuse, R9.reuse, R39, 0x1, P0 ;  /* 0x00000009e4039211 */ /* 0x0c0fe400000f0c27 */
[C---:B-1----:R-:W-:Y:S02]  /*18f0*/  @!P1 LEA R4, P0, R241.reuse, R8, 0x1 ;  /* 0x00000008f1049211 */ /* 0x042fe400078008ff */
[----:B------:R-:W-:Y:S01]  /*1900*/  SHFL.IDX PT, R8, R14, 0x3, 0x181f ;  /* 0x00781f000e087f89 */ /* 0x000fe200000e0000 */
[----:B--2---:R-:W-:Y:S02]  /*1910*/  SHF.R.S32.HI R16, RZ, 0x1f, R40 ;  /* 0x0000001fff107819 */ /* 0x004fe40000011428 */
[----:B------:R-:W-:Y:S01]  /*1920*/  @!P1 LEA.HI.X R5, R241, R9, R38, 0x1, P0 ;  /* 0x00000009f1059211 */ /* 0x000fe200000f0c26 */
[----:B------:R1:W-:Y:S01]  /*1930*/  @!P1 LDGSTS.E.BYPASS.LTC128B.128 [R219+0x3100], [R2.64], !P2 ;  /* 0x0310000002db9fae */ /* 0x0003e2000d101d46 */
[----:B------:R-:W-:Y:S02]  /*1940*/  @P5 ISETP.GE.AND P0, PT, R228, c[0x0][0x1d4], PT ;  /* 0x00007500e4005a0c */ /* 0x000fe40003f06270 */
[----:B------:R-:W-:Y:S01]  /*1950*/  LEA.HI R16, R16, R40, RZ, 0x3 ;  /* 0x0000002810107211 */ /* 0x000fe200078f18ff */
[----:B------:R-:W2:Y:S03]  /*1960*/  SHFL.IDX PT, R9, R0, 0x2, 0x181f ;  /* 0x00581f0000097f89 */ /* 0x000ea600000e0000 */
[----:B------:R-:W-:Y:S01]  /*1970*/  LOP3.LUT R16, R16, 0xfffffff8, RZ, 0xc0, !PT ;  /* 0xfffffff810107812 */ /* 0x000fe200078ec0ff */
[----:B------:R4:W-:Y:S04]  /*1980*/  @!P1 LDGSTS.E.BYPASS.LTC128B.128 [R219+0x7100], [R4.64], !P6 ;  /* 0x0710000004db9fae */ /* 0x0009e8000f101d46 */
[----:B------:R-:W0:Y:S01]  /*1990*/  LDGDEPBAR ;  /* 0x00000000000079af */ /* 0x000e220000000000 */
[----:B------:R-:W-:-:S03]  /*19a0*/  IMAD.IADD R16, R40, 0x1, -R16 ;  /* 0x0000000128107824 */ /* 0x000fc600078e0a10 */
[----:B------:R-:W2:Y:S01]  /*19b0*/  SHFL.IDX PT, R0, R0, 0x3, 0x181f ;  /* 0x00781f0000007f89 */ /* 0x000ea200000e0000 */
[----:B-1----:R-:W-:-:S04]  /*19c0*/  @P5 LEA R2, P2, R228, R6, 0x1 ;  /* 0x00000006e4025211 */ /* 0x002fc800078408ff */
[----:B---3--:R-:W-:Y:S02]  /*19d0*/  @P5 LEA.HI.X R3, R228, R7, R39, 0x1, P2 ;  /* 0x00000007e4035211 */ /* 0x008fe400010f0c27 */
[----:B------:R-:W-:-:S03]  /*19e0*/  ISETP.GE.AND P2, PT, R13, 0x21, PT ;  /* 0x000000210d00780c */ /* 0x000fc60003f46270 */
[----:B------:R1:W-:Y:S01]  /*19f0*/  @P5 LDGSTS.E.BYPASS.LTC128B.128 [R219+0x8100], [R2.64], !P0 ;  /* 0x0810000002db5fae */ /* 0x0003e2000c101d46 */
[C---:B------:R-:W-:Y:S02]  /*1a00*/  @P5 ISETP.GE.AND P0, PT, R241.reuse, c[0x0][0x1d4], PT ;  /* 0x00007500f1005a0c */ /* 0x040fe40003f06270 */
[----:B-1----:R-:W-:-:S07]  /*1a10*/  @P5 LEA R2, P1, R241, R6, 0x1 ;  /* 0x00000006f1025211 */ /* 0x002fce00078208ff */
[C---:B------:R-:W-:Y:S02]  /*1a20*/  @P2 LEA R6, P6, R228.reuse, R10, 0x1 ;  /* 0x0000000ae4062211 */ /* 0x040fe400078c08ff */
[----:B------:R-:W-:Y:S02]  /*1a30*/  @P5 LEA.HI.X R3, R241, R7, R38, 0x1, P1 ;  /* 0x00000007f1035211 */ /* 0x000fe400008f0c26 */
[C---:B------:R-:W-:Y:S02]  /*1a40*/  @P2 LEA.HI.X R7, R228.reuse, R12, R39, 0x1, P6 ;  /* 0x0000000ce4072211 */ /* 0x040fe400030f0c27 */
[----:B------:R-:W-:Y:S01]  /*1a50*/  ISETP.GE.AND P6, PT, R13, 0x41, PT ;  /* 0x000000410d00780c */ /* 0x000fe20003fc6270 */
[----:B------:R2:W-:Y:S01]  /*1a60*/  @P5 LDGSTS.E.BYPASS.LTC128B.128 [R219+0xc100], [R2.64], !P0 ;  /* 0x0c10000002db5fae */ /* 0x0005e2000c101d46 */
[----:B------:R-:W-:Y:S02]  /*1a70*/  @P2 ISETP.GE.AND P1, PT, R228, c[0x0][0x1d4], PT ;  /* 0x00007500e4002a0c */ /* 0x000fe40003f26270 */
[----:B----4-:R-:W-:-:S04]  /*1a80*/  @P2 LEA R4, P0, R241, R10, 0x1 ;  /* 0x0000000af1042211 */ /* 0x010fc800078008ff */
[----:B------:R-:W-:-:S05]  /*1a90*/  @P2 LEA.HI.X R5, R241, R12, R38, 0x1, P0 ;  /* 0x0000000cf1052211 */ /* 0x000fca00000f0c26 */
[C---:B------:R-:W-:Y:S02]  /*1aa0*/  @P6 ISETP.GE.AND P0, PT, R228.reuse, c[0x0][0x1d4], PT ;  /* 0x00007500e4006a0c */ /* 0x040fe40003f06270 */
[----:B------:R1:W-:Y:S01]  /*1ab0*/  @P2 LDGSTS.E.BYPASS.LTC128B.128 [R219+0x9100], [R6.64], !P1 ;  /* 0x0910000006db2fae */ /* 0x0003e2000c901d46 */
[----:B------:R-:W-:Y:S02]  /*1ac0*/  @P2 ISETP.GE.AND P1, PT, R241, c[0x0][0x1d4], PT ;  /* 0x00007500f1002a0c */ /* 0x000fe40003f26270 */
[----:B--2---:R-:W-:-:S11]  /*1ad0*/  @P6 LEA R2, P5, R228, R9, 0x1 ;  /* 0x00000009e4026211 */ /* 0x004fd600078a08ff */
[----:B------:R2:W-:Y:S01]  /*1ae0*/  @P2 LDGSTS.E.BYPASS.LTC128B.128 [R219+0xd100], [R4.64], !P1 ;  /* 0x0d10000004db2fae */ /* 0x0005e2000c901d46 */
[----:B------:R-:W-:Y:S02]  /*1af0*/  @P6 LEA.HI.X R3, R228, R11, R39, 0x1, P5 ;  /* 0x0000000be4036211 */ /* 0x000fe400028f0c27 */
[----:B------:R-:W-:-:S03]  /*1b00*/  ISETP.GE.AND P5, PT, R13, 0x61, PT ;  /* 0x000000610d00780c */ /* 0x000fc60003fa6270 */
[----:B------:R3:W-:Y:S01]  /*1b10*/  @P6 LDGSTS.E.BYPASS.LTC128B.128 [R219+0xa100], [R2.64], !P0 ;  /* 0x0a10000002db6fae */ /* 0x0007e2000c101d46 */
[----:B-1----:R-:W-:-:S04]  /*1b20*/  @P6 LEA R6, P2, R241, R9, 0x1 ;  /* 0x00000009f1066211 */ /* 0x002fc800078408ff */
[C---:B------:R-:W-:Y:S02]  /*1b30*/  @P6 LEA.HI.X R7, R241.reuse, R11, R38, 0x1, P2 ;  /* 0x0000000bf1076211 */ /* 0x040fe400010f0c26 */
[----:B------:R-:W-:-:S03]  /*1b40*/  @P6 ISETP.GE.AND P2, PT, R241, c[0x0][0x1d4], PT ;  /* 0x00007500f1006a0c */ /* 0x000fc60003f46270 */
[----:B--2---:R-:W-:-:S04]  /*1b50*/  @P5 LEA R4, P1, R228, R0, 0x1 ;  /* 0x00000000e4045211 */ /* 0x004fc800078208ff */
[----:B------:R-:W-:-:S06]  /*1b60*/  @P5 LEA.HI.X R5, R228, R8, R39, 0x1, P1 ;  /* 0x00000008e4055211 */ /* 0x000fcc00008f0c27 */
[----:B------:R1:W-:Y:S01]  /*1b70*/  @P6 LDGSTS.E.BYPASS.LTC128B.128 [R219+0xe100], [R6.64], !P2 ;  /* 0x0e10000006db6fae */ /* 0x0003e2000d101d46 */
[----:B------:R-:W-:Y:S02]  /*1b80*/  @P5 ISETP.GE.AND P1, PT, R228, c[0x0][0x1d4], PT ;  /* 0x00007500e4005a0c */ /* 0x000fe40003f26270 */
[----:B---3--:R-:W-:Y:S01]  /*1b90*/  @P5 LEA R2, P0, R241, R0, 0x1 ;  /* 0x00000000f1025211 */ /* 0x008fe200078008ff */
[----:B------:R-:W-:-:S03]  /*1ba0*/  IMAD R0, R15, c[0x0][0x208], RZ ;  /* 0x000082000f007a24 */ /* 0x000fc600078e02ff */
[C---:B------:R-:W-:Y:S01]  /*1bb0*/  @P5 LEA.HI.X R3, R241.reuse, R8, R38, 0x1, P0 ;  /* 0x00000008f1035211 */ /* 0x040fe200000f0c26 */
[----:B------:R-:W-:Y:S01]  /*1bc0*/  IMAD R0, R222, c[0x0][0x20c], R0 ;  /* 0x00008300de007a24 */ /* 0x000fe200078e0200 */
[----:B------:R-:W-:-:S05]  /*1bd0*/  @P5 ISETP.GE.AND P0, PT, R241, c[0x0][0x1d4], PT ;  /* 0x00007500f1005a0c */ /* 0x000fca0003f06270 */
[----:B------:R1:W-:Y:S08]  /*1be0*/  @P5 LDGSTS.E.BYPASS.LTC128B.128 [R219+0xb100], [R4.64], !P1 ;  /* 0x0b10000004db5fae */ /* 0x0003f0000c901d46 */
[----:B------:R2:W-:Y:S01]  /*1bf0*/  @P5 LDGSTS.E.BYPASS.LTC128B.128 [R219+0xf100], [R2.64], !P0 ;  /* 0x0f10000002db5fae */ /* 0x0005e2000c101d46 */
[----:B------:R-:W-:Y:S02]  /*1c00*/  R2P PR, R16, 0x6 ;  /* 0x0000000610007804 */ /* 0x000fe40000000000 */
[----:B------:R-:W-:Y:S01]  /*1c10*/  ISETP.GE.AND P6, PT, R228, c[0x0][0x1d4], PT ;  /* 0x00007500e4007a0c */ /* 0x000fe20003fc6270 */
[----:B------:R-:W0:Y:S10]  /*1c20*/  LDGDEPBAR ;  /* 0x00000000000079af */ /* 0x000e340000000000 */
[----:B------:R-:W-:Y:S01]  /*1c30*/  @P1 IADD3 R71, R204, -0x20, RZ ;  /* 0xffffffe0cc471810 */ /* 0x000fe20007ffe0ff */
[----:B--2---:R-:W-:Y:S01]  /*1c40*/  IMAD.WIDE.U32 R2, R222, c[0x0][0x208], RZ ;  /* 0x00008200de027a25 */ /* 0x004fe200078e00ff */
[----:B------:R-:W-:-:S04]  /*1c50*/  DEPBAR.LE SB0, 0x1 ;  /* 0x000080400000791a */ /* 0x000fc80000000000 */
[----:B------:R-:W-:Y:S01]  /*1c60*/  BAR.SYNC.DEFER_BLOCKING 0x0 ;  /* 0x0000000000007b1d */ /* 0x000fe20000010000 */
[----:B------:R-:W-:Y:S01]  /*1c70*/  IADD3 R3, R3, R0, RZ ;  /* 0x0000000003037210 */ /* 0x000fe20007ffe0ff */
[----:B------:R-:W-:-:S04]  /*1c80*/  IMAD R0, R37, c[0x0][0x210], RZ ;  /* 0x0000840025007a24 */ /* 0x000fc800078e02ff */
[----:B------:R-:W-:Y:S02]  /*1c90*/  IMAD R0, R46, c[0x0][0x214], R0 ;  /* 0x000085002e007a24 */ /* 0x000fe400078e0200 */
[----:B------:R-:W-:-:S05]  /*1ca0*/  IMAD.WIDE.U32 R2, R221, c[0x0][0x218], R2 ;  /* 0x00008600dd027a25 */ /* 0x000fca00078e0002 */
[----:B------:R-:W-:Y:S01]  /*1cb0*/  IADD3 R2, P0, R2, R44, RZ ;  /* 0x0000002c02027210 */ /* 0x000fe20007f1e0ff */
[----:B------:R-:W-:Y:S04]  /*1cc0*/  LDSM.16.M88.4 R136, [R214] ;  /* 0x00000000d688783b */ /* 0x000fe80000000200 */
        /* <DEDUP_REMOVED lines=10> */
[----:B-1----:R-:W1:Y:S04]  /*1d70*/  LDSM.16.M88.4 R4, [R204] ;  /* 0x00000000cc04783b */ /* 0x002e680000000200 */
[----:B------:R-:W2:Y:S04]  /*1d80*/  LDSM.16.M88.4 R20, [R204+0x800] ;  /* 0x00080000cc14783b */ /* 0x000ea80000000200 */
[----:B------:R-:W3:Y:S04]  /*1d90*/  LDSM.16.M88.4 R24, [R71] ;  /* 0x000000004718783b */ /* 0x000ee80000000200 */
[----:B------:R-:W4:Y:S04]  /*1da0*/  LDSM.16.M88.4 R32, [R71+0x800] ;  /* 0x000800004720783b */ /* 0x000f280000000200 */
[----:B------:R-:W2:Y:S04]  /*1db0*/  LDSM.16.M88.4 R28, [R204+0x1000] ;  /* 0x00100000cc1c783b */ /* 0x000ea80000000200 */
[----:B------:R-:W-:Y:S04]  /*1dc0*/  LDSM.16.M88.4 R40, [R204+0x1800] ;  /* 0x00180000cc28783b */ /* 0x000fe80000000200 */
[----:B------:R-:W-:Y:S04]  /*1dd0*/  LDSM.16.M88.4 R48, [R71+0x1800] ;  /* 0x001800004730783b */ /* 0x000fe80000000200 */
[----:B------:R-:W-:Y:S04]  /*1de0*/  LDSM.16.M88.4 R60, [R71+0x2000] ;  /* 0x00200000473c783b */ /* 0x000fe80000000200 */
[----:B------:R-:W-:Y:S04]  /*1df0*/  LDSM.16.M88.4 R56, [R71+0x2800] ;  /* 0x002800004738783b */ /* 0x000fe80000000200 */
[----:B------:R-:W-:Y:S01]  /*1e00*/  LDSM.16.M88.4 R64, [R71+0x3000] ;  /* 0x003000004740783b */ /* 0x000fe20000000200 */
[C---:B-1----:R-:W-:Y:S03]  /*1e10*/  HMMA.16816.F32.BF16 R16, R136.reuse, R4, RZ ;  /* 0x000000048810723c */ /* 0x042fe600000418ff */
[----:B------:R-:W-:Y:S05]  /*1e20*/  LDSM.16.M88.4 R72, [R71+0x3800] ;  /* 0x003800004748783b */ /* 0x000fea0000000200 */
[C---:B------:R-:W-:Y:S08]  /*1e30*/  HMMA.16816.F32.BF16 R8, R136.reuse, R6, RZ ;  /* 0x000000068808723c */ /* 0x040ff000000418ff */
[----:B--2---:R-:W-:Y:S08]  /*1e40*/  HMMA.16816.F32.BF16 R4, R136, R20, RZ ;  /* 0x000000148804723c */ /* 0x004ff000000418ff */
[C---:B---3--:R-:W-:Y:S08]  /*1e50*/  HMMA.16816.F32.BF16 R120, R140.reuse, R24, R16 ;  /* 0x000000188c78723c */ /* 0x048ff00000041810 */
[C---:B------:R-:W-:Y:S01]  /*1e60*/  HMMA.16816.F32.BF16 R100, R140.reuse, R26, R8 ;  /* 0x0000001a8c64723c */ /* 0x040fe20000041808 */
[----:B------:R-:W1:Y:S07]  /*1e70*/  LDSM.16.M88.4 R24, [R71+0x1000] ;  /* 0x001000004718783b */ /* 0x000e6e0000000200 */
[----:B----4-:R-:W-:Y:S07]  /*1e80*/  HMMA.16816.F32.BF16 R108, R140, R32, R4 ;  /* 0x000000208c6c723c */ /* 0x010fee0000041804 */
[----:B------:R-:W-:Y:S01]  /*1e90*/  IMAD R4, R36, c[0x0][0x218], RZ ;  /* 0x0000860024047a24 */ /* 0x000fe200078e02ff */
[----:B------:R-:W-:Y:S01]  /*1ea0*/  HMMA.16816.F32.BF16 R8, R136, R22, RZ ;  /* 0x000000168808723c */ /* 0x000fe200000418ff */
[----:B------:R-:W-:-:S02]  /*1eb0*/  IMAD.IADD R5, R45, 0x1, R0 ;  /* 0x000000012d057824 */ /* 0x000fc400078e0200 */
[----:B------:R-:W-:Y:S01]  /*1ec0*/  IMAD R0, R221, c[0x0][0x21c], R4 ;  /* 0x00008700dd007a24 */ /* 0x000fe200078e0204 */
[----:B------:R-:W-:Y:S04]  /*1ed0*/  LDSM.16.M88.4 R44, [R204+0x3800] ;  /* 0x00380000cc2c783b */ /* 0x000fe80000000200 */
[----:B------:R-:W-:Y:S01]  /*1ee0*/  IADD3.X R3, R5, R3, R0, P0, !PT ;  /* 0x0000000305037210 */ /* 0x000fe200007fe400 */
[C---:B------:R-:W-:Y:S01]  /*1ef0*/  HMMA.16816.F32.BF16 R20, R136.reuse, R28, RZ ;  /* 0x0000001c8814723c */ /* 0x040fe200000418ff */
[C---:B------:R-:W-:Y:S01]  /*1f00*/  LEA R0, P0, R2.reuse, c[0x0][0x1f8], 0x1 ;  /* 0x00007e0002007a11 */ /* 0x040fe200078008ff */
[----:B------:R-:W-:Y:S03]  /*1f10*/  STL [R1+0x38], R5 ;  /* 0x0000380501007387 */ /* 0x000fe60000100800 */
[----:B------:R-:W-:Y:S01]  /*1f20*/  LEA.HI.X R4, R2, c[0x0][0x1fc], R3, 0x1, P0 ;  /* 0x00007f0002047a11 */ /* 0x000fe200000f0c03 */
[----:B------:R-:W-:Y:S02]  /*1f30*/  SHFL.IDX PT, R14, R0, 0x2, 0x181f ;  /* 0x00581f00000e7f89 */ /* 0x000fe400000e0000 */
[----:B------:R-:W-:Y:S02]  /*1f40*/  HMMA.16816.F32.BF16 R16, R136, R30, RZ ;  /* 0x0000001e8810723c */ /* 0x000fe400000418ff */
[----:B------:R-:W2:Y:S04]  /*1f50*/  SHFL.IDX PT, R2, R0, RZ, 0x181f ;  /* 0x00181fff00027589 */ /* 0x000ea800000e0000 */
[----:B------:R-:W3:Y:S02]  /*1f60*/  SHFL.IDX PT, R3, R0, 0x1, 0x181f ;  /* 0x00381f0000037f89 */ /* 0x000ee400000e0000 */
[C---:B------:R-:W-:Y:S02]  /*1f70*/  HMMA.16816.F32.BF16 R80, R140.reuse, R34, R8 ;  /* 0x000000228c50723c */ /* 0x040fe40000041808 */
[----:B------:R-:W4:Y:S04]  /*1f80*/  SHFL.IDX PT, R5, R4, RZ, 0x181f ;  /* 0x00181fff04057589 */ /* 0x000f2800000e0000 */
[----:B------:R-:W4:Y:S02]  /*1f90*/  SHFL.IDX PT, R12, R4, 0x1, 0x181f ;  /* 0x00381f00040c7f89 */ /* 0x000f2400000e0000 */
[C---:B-1----:R-:W-:Y:S02]  /*1fa0*/  HMMA.16816.F32.BF16 R96, R140.reuse, R24, R20 ;  /* 0x000000188c60723c */ /* 0x042fe40000041814 */
[----:B------:R-:W1:Y:S04]  /*1fb0*/  SHFL.IDX PT, R15, R4, 0x2, 0x181f ;  /* 0x00581f00040f7f89 */ /* 0x000e6800000e0000 */
[----:B------:R-:W1:Y:S02]  /*1fc0*/  SHFL.IDX PT, R0, R0, 0x3, 0x181f ;  /* 0x00781f0000007f89 */ /* 0x000e6400000e0000 */
[----:B------:R-:W-:Y:S02]  /*1fd0*/  HMMA.16816.F32.BF16 R112, R140, R26, R16 ;  /* 0x0000001a8c70723c */ /* 0x000fe40000041810 */
[----:B------:R1:W1:Y:S01]  /*1fe0*/  SHFL.IDX PT, R18, R4, 0x3, 0x181f ;  /* 0x00781f0004127f89 */ /* 0x00026200000e0000 */
[----:B--2---:R-:W-:-:S02]  /*1ff0*/  IADD3 R8, P5, R2, R129, RZ ;  /* 0x0000008102087210 */ /* 0x004fc40007fbe0ff */
[-C--:B------:R-:W-:Y:S01]  /*2000*/  IADD3 R10, P1, R2, R128.reuse, RZ ;  /* 0x00000080020a7210 */ /* 0x080fe20007f3e0ff */
[----:B------:R-:W2:Y:S01]  /*2010*/  LDSM.16.M88.4 R28, [R204+0x2000] ;  /* 0x00200000cc1c783b */ /* 0x000ea20000000200 */
[-C--:B---3--:R-:W-:Y:S01]  /*2020*/  IADD3 R6, P0, R3, R128.reuse, RZ ;  /* 0x0000008003067210 */ /* 0x088fe20007f1e0ff */
[C---:B------:R-:W-:Y:S01]  /*2030*/  HMMA.16816.F32.BF16 R20, R136.reuse, R40, RZ ;  /* 0x000000288814723c */ /* 0x040fe200000418ff */
[C---:B----4-:R-:W-:Y:S01]  /*2040*/  IMAD.X R9, R5.reuse, 0x1, R69, P5 ;  /* 0x0000000105097824 */ /* 0x050fe200028e0645 */
[----:B------:R-:W-:Y:S01]  /*2050*/  IADD3 R2, P5, R14, R128, RZ ;  /* 0x000000800e027210 */ /* 0x000fe20007fbe0ff */
[--C-:B------:R-:W-:Y:S01]  /*2060*/  IMAD.X R11, R5, 0x1, R68.reuse, P1 ;  /* 0x00000001050b7824 */ /* 0x100fe200008e0644 */
[----:B------:R-:W3:Y:S01]  /*2070*/  LDSM.16.M88.4 R24, [R204+0x2800] ;  /* 0x00280000cc18783b */ /* 0x000ee20000000200 */
[----:B------:R-:W-:Y:S02]  /*2080*/  IADD3.X R7, R12, R68, RZ, P0, !PT ;  /* 0x000000440c077210 */ /* 0x000fe400007fe4ff */
[-C--:B------:R-:W-:Y:S01]  /*2090*/  IADD3 R14, P0, R14, R129.reuse, RZ ;  /* 0x000000810e0e7210 */ /* 0x080fe20007f1e0ff */
[----:B------:R-:W-:Y:S01]  /*20a0*/  HMMA.16816.F32.BF16 R52, R136, R42, RZ ;  /* 0x0000002a8834723c */ /* 0x000fe200000418ff */
[----:B-1----:R-:W-:Y:S01]  /*20b0*/  IADD3 R4, P1, R3, R129, RZ ;  /* 0x0000008103047210 */ /* 0x002fe20007f3e0ff */
[C---:B------:R-:W-:Y:S01]  /*20c0*/  IMAD.X R3, R15.reuse, 0x1, R68, P5 ;  /* 0x000000010f037824 */ /* 0x040fe200028e0644 */
[----:B------:R-:W-:-:S02]  /*20d0*/  IADD3.X R15, R15, R69, RZ, P0, !PT ;  /* 0x000000450f0f7210 */ /* 0x000fc400007fe4ff */
[----:B------:R-:W-:Y:S01]  /*20e0*/  ISETP.LT.OR P0, PT, R13, 0x1, P6 ;  /* 0x000000010d00780c */ /* 0x000fe20003701670 */
[----:B------:R-:W-:Y:S01]  /*20f0*/  IMAD.X R5, R12, 0x1, R69, P1 ;  /* 0x000000010c057824 */ /* 0x000fe200008e0645 */
[----:B------:R-:W-:-:S09]  /*2100*/  IADD3 R16, P5, R0, R128, RZ ;  /* 0x0000008000107210 */ /* 0x000fd20007fbe0ff */
[----:B------:R-:W-:Y:S01]  /*2110*/  HMMA.16816.F32.BF16 R116, R140, R48, R20 ;  /* 0x000000308c74723c */ /* 0x000fe20000041814 */
[----:B------:R-:W-:Y:S01]  /*2120*/  ISETP.GE.AND P1, PT, R241, c[0x0][0x1d4], PT ;  /* 0x00007500f1007a0c */ /* 0x000fe20003f26270 */
[----:B------:R-:W1:Y:S01]  /*2130*/  LDSM.16.M88.4 R20, [R204+0x3000] ;  /* 0x00300000cc14783b */ /* 0x000e620000000200 */
[----:B------:R-:W-:Y:S02]  /*2140*/  IMAD.X R17, R18, 0x1, R68, P5 ;  /* 0x0000000112117824 */ /* 0x000fe400028e0644 */
[----:B------:R-:W-:-:S03]  /*2150*/  ISETP.LT.OR P5, PT, R13, 0x1, P1 ;  /* 0x000000010d00780c */ /* 0x000fc60000fa1670 */
[----:B------:R-:W-:Y:S01]  /*2160*/  HMMA.16816.F32.BF16 R88, R140, R50, R52 ;  /* 0x000000328c58723c */ /* 0x000fe20000041834 */
[----:B------:R-:W-:Y:S01]  /*2170*/  @!PT LDS RZ, [RZ] ;  /* 0x00000000fffff984 */ /* 0x000fe20000000800 */
[----:B------:R-:W-:Y:S01]  /*2180*/  @!PT LDS RZ, [RZ] ;  /* 0x00000000fffff984 */ /* 0x000fe20000000800 */
[----:B------:R-:W-:Y:S01]  /*2190*/  @!PT LDS RZ, [RZ] ;  /* 0x00000000fffff984 */ /* 0x000fe20000000800 */
[----:B------:R4:W-:Y:S01]  /*21a0*/  LDGSTS.E.BYPASS.LTC128B.128 [R219+0x100], [R10.64], !P0 ;  /* 0x001000000adb7fae */ /* 0x0009e2000c101d46 */
[----:B------:R-:W-:-:S06]  /*21b0*/  ISETP.LT.OR P0, PT, R13, 0x21, P6 ;  /* 0x000000210d00780c */ /* 0x000fcc0003701670 */
[----:B--2---:R-:W-:Y:S02]  /*21c0*/  HMMA.16816.F32.BF16 R40, R136, R28, RZ ;  /* 0x0000001c8828723c */ /* 0x004fe400000418ff */
[----:B------:R4:W-:Y:S01]  /*21d0*/  LDGSTS.E.BYPASS.LTC128B.128 [R219+0x4100], [R8.64], !P5 ;  /* 0x0410000008db7fae */ /* 0x0009e2000e901d46 */
[----:B------:R-:W-:-:S04]  /*21e0*/  ISETP.LT.OR P5, PT, R13, 0x21, P1 ;  /* 0x000000210d00780c */ /* 0x000fc80000fa1670 */
[----:B------:R2:W-:Y:S01]  /*21f0*/  LDGSTS.E.BYPASS.LTC128B.128 [R219+0x1100], [R6.64], !P0 ;  /* 0x0110000006db7fae */ /* 0x0005e2000c101d46 */
[C---:B------:R-:W-:Y:S01]  /*2200*/  ISETP.LT.OR P0, PT, R13.reuse, 0x41, P6 ;  /* 0x000000410d00780c */ /* 0x040fe20003701670 */
[C---:B------:R-:W-:Y:S07]  /*2210*/  HMMA.16816.F32.BF16 R36, R136.reuse, R30, RZ ;  /* 0x0000001e8824723c */ /* 0x040fee00000418ff */
[----:B------:R2:W-:Y:S01]  /*2220*/  LDGSTS.E.BYPASS.LTC128B.128 [R219+0x5100], [R4.64], !P5 ;  /* 0x0510000004db7fae */ /* 0x0005e2000e901d46 */
[C---:B------:R-:W-:Y:S01]  /*2230*/  ISETP.LT.OR P5, PT, R13.reuse, 0x61, P6 ;  /* 0x000000610d00780c */ /* 0x040fe200037a1670 */
[----:B---3--:R-:W-:Y:S01]  /*2240*/  HMMA.16816.F32.BF16 R32, R136, R24, RZ ;  /* 0x000000188820723c */ /* 0x008fe200000418ff */
[----:B------:R-:W-:-:S02]  /*2250*/  ISETP.LT.OR P6, PT, R13, 0x41, P1 ;  /* 0x000000410d00780c */ /* 0x000fc40000fc1670 */
[----:B------:R-:W-:Y:S01]  /*2260*/  ISETP.LT.OR P1, PT, R13, 0x61, P1 ;  /* 0x000000610d00780c */ /* 0x000fe20000f21670 */
[----:B------:R3:W-:Y:S04]  /*2270*/  LDGSTS.E.BYPASS.LTC128B.128 [R219+0x2100], [R2.64], !P0 ;  /* 0x0210000002db7fae */ /* 0x0007e8000c101d46 */
[C---:B------:R-:W-:Y:S06]  /*2280*/  HMMA.16816.F32.BF16 R28, R136.reuse, R26, RZ ;  /* 0x0000001a881c723c */ /* 0x040fec00000418ff */
[----:B------:R2:W-:Y:S02]  /*2290*/  LDGSTS.E.BYPASS.LTC128B.128 [R219+0x6100], [R14.64], !P6 ;  /* 0x061000000edb7fae */ /* 0x0005e4000f101d46 */
[C---:B-1----:R-:W-:Y:S02]  /*22a0*/  HMMA.16816.F32.BF16 R24, R136.reuse, R20, RZ ;  /* 0x000000148818723c */ /* 0x042fe400000418ff */
[----:B------:R1:W-:Y:S06]  /*22b0*/  LDGSTS.E.BYPASS.LTC128B.128 [R219+0x3100], [R16.64], !P5 ;  /* 0x0310000010db7fae */ /* 0x0003ec000e901d46 */
[----:B------:R-:W-:Y:S01]  /*22c0*/  HMMA.16816.F32.BF16 R20, R136, R22, RZ ;  /* 0x000000168814723c */ /* 0x000fe200000418ff */
[----:B---3--:R-:W-:Y:S01]  /*22d0*/  IMAD.MOV.U32 R3, RZ, RZ, 0x40 ;  /* 0x00000040ff037424 */ /* 0x008fe200078e00ff */
[----:B------:R-:W-:-:S06]  /*22e0*/  IADD3 R2, P0, R0, R129, RZ ;  /* 0x0000008100027210 */ /* 0x000fcc0007f1e0ff */
[----:B------:R-:W-:Y:S01]  /*22f0*/  HMMA.16816.F32.BF16 R92, R140, R60, R40 ;  /* 0x0000003c8c5c723c */ /* 0x000fe20000041828 */
[----:B------:R-:W-:Y:S02]  /*2300*/  SEL R0, R3, 0xffffffc0, !P2 ;  /* 0xffffffc003007807 */ /* 0x000fe40005000000 */
[----:B------:R-:W-:Y:S02]  /*2310*/  IADD3.X R3, R18, R69, RZ, P0, !PT ;  /* 0x0000004512037210 */ /* 0x000fe400007fe4ff */
[----:B------:R-:W-:Y:S01]  /*2320*/  ISETP.GE.AND P0, PT, R226, 0x2, PT ;  /* 0x00000002e200780c */ /* 0x000fe20003f06270 */
[----:B------:R-:W-:Y:S02]  /*2330*/  IMAD.IADD R206, R204, 0x1, R0 ;  /* 0x00000001ccce7824 */ /* 0x000fe400078e0200 */
[----:B--2---:R-:W-:Y:S01]  /*2340*/  HMMA.16816.F32.BF16 R12, R136, R46, RZ ;  /* 0x0000002e880c723c */ /* 0x004fe200000418ff */
[----:B------:R2:W-:Y:S01]  /*2350*/  LDGSTS.E.BYPASS.LTC128B.128 [R219+0x7100], [R2.64], !P1 ;  /* 0x0710000002db7fae */ /* 0x0005e2000c901d46 */
[----:B------:R-:W-:-:S03]  /*2360*/  ISETP.GT.AND P1, PT, R144, 0x7f, PT ;  /* 0x0000007f9000780c */ /* 0x000fc60003f24270 */
[----:B----4-:R-:W3:Y:S03]  /*2370*/  LDSM.16.M88.4 R8, [R206] ;  /* 0x00000000ce08783b */ /* 0x010ee60000000200 */
[----:B-1----:R-:W-:Y:S01]  /*2380*/  HMMA.16816.F32.BF16 R16, R136, R44, RZ ;  /* 0x0000002c8810723c */ /* 0x002fe200000418ff */
[----:B------:R-:W1:Y:S04]  /*2390*/  LDSM.16.M88.4 R4, [R206+0x800] ;  /* 0x00080000ce04783b */ /* 0x000e680000000200 */
[----:B------:R-:W-:Y:S03]  /*23a0*/  LDSM.16.M88.4 R44, [R206+0x1000] ;  /* 0x00100000ce2c783b */ /* 0x000fe60000000200 */
[C---:B------:R-:W-:Y:S01]  /*23b0*/  HMMA.16816.F32.BF16 R104, R140.reuse, R62, R36 ;  /* 0x0000003e8c68723c */ /* 0x040fe20000041824 */
[----:B------:R-:W0:Y:S07]  /*23c0*/  LDGDEPBAR ;  /* 0x00000000000079af */ /* 0x000e2e0000000000 */
[----:B------:R-:W-:Y:S01]  /*23d0*/  HMMA.16816.F32.BF16 R48, R140, R64, R24 ;  /* 0x000000408c30723c */ /* 0x000fe20000041818 */
[----:B------:R-:W4:Y:S01]  /*23e0*/  LDSM.16.M88.4 R24, [R206+0x1800] ;  /* 0x00180000ce18783b */ /* 0x000f220000000200 */
[----:B--2---:R-:W-:-:S06]  /*23f0*/  IADD3 R2, R71, 0x4000, RZ ;  /* 0x0000400047027810 */ /* 0x004fcc0007ffe0ff */
[----:B------:R-:W-:Y:S01]  /*2400*/  HMMA.16816.F32.BF16 R84, R140, R56, R32 ;  /* 0x000000388c54723c */ /* 0x000fe20000041820 */
[----:B------:R-:W-:-:S05]  /*2410*/  IADD3 R205, R2, R0, RZ ;  /* 0x0000000002cd7210 */ /* 0x000fca0007ffe0ff */
[----:B------:R-:W-:Y:S02]  /*2420*/  LDSM.16.M88.4 R52, [R205+-0x3800] ;  /* 0xffc80000cd34783b */ /* 0x000fe40000000200 */
[----:B------:R-:W-:Y:S02]  /*2430*/  HMMA.16816.F32.BF16 R60, R140, R66, R20 ;  /* 0x000000428c3c723c */ /* 0x000fe40000041814 */
[----:B------:R-:W2:Y:S06]  /*2440*/  LDSM.16.M88.4 R20, [R206+0x2000] ;  /* 0x00200000ce14783b */ /* 0x000eac0000000200 */
[C---:B---3--:R-:W-:Y:S01]  /*2450*/  HMMA.16816.F32.BF16 R32, R176.reuse, R8, R120 ;  /* 0x00000008b020723c */ /* 0x048fe20000041878 */
[----:B------:R-:W-:Y:S07]  /*2460*/  LDSM.16.M88.4 R120, [R205+-0x2000] ;  /* 0xffe00000cd78783b */ /* 0x000fee0000000200 */
[----:B------:R-:W-:Y:S01]  /*2470*/  HMMA.16816.F32.BF16 R36, R176, R10, R100 ;  /* 0x0000000ab024723c */ /* 0x000fe20000041864 */
[----:B------:R-:W3:Y:S04]  /*2480*/  LDSM.16.M88.4 R8, [R206+0x3000] ;  /* 0x00300000ce08783b */ /* 0x000ee80000000200 */
[----:B------:R-:W-:Y:S03]  /*2490*/  LDSM.16.M88.4 R100, [R205+-0x2800] ;  /* 0xffd80000cd64783b */ /* 0x000fe60000000200 */
[C---:B------:R-:W-:Y:S08]  /*24a0*/  HMMA.16816.F32.BF16 R76, R140.reuse, R58, R28 ;  /* 0x0000003a8c4c723c */ /* 0x040ff0000004181c */
[C---:B------:R-:W-:Y:S01]  /*24b0*/  HMMA.16816.F32.BF16 R56, R140.reuse, R72, R16 ;  /* 0x000000488c38723c */ /* 0x040fe20000041810 */
[----:B------:R-:W3:Y:S07]  /*24c0*/  LDSM.16.M88.4 R16, [R206+0x2800] ;  /* 0x00280000ce10783b */ /* 0x000eee0000000200 */
[----:B------:R-:W-:Y:S01]  /*24d0*/  HMMA.16816.F32.BF16 R40, R140, R74, R12 ;  /* 0x0000004a8c28723c */ /* 0x000fe2000004180c */
[----:B------:R-:W-:Y:S07]  /*24e0*/  LDSM.16.M88.4 R12, [R205+-0x4000] ;  /* 0xffc00000cd0c783b */ /* 0x000fee0000000200 */
[C---:B-1----:R-:W-:Y:S08]  /*24f0*/  HMMA.16816.F32.BF16 R64, R176.reuse, R4, R108 ;  /* 0x00000004b040723c */ /* 0x042ff0000004186c */
[C---:B------:R-:W-:Y:S01]  /*2500*/  HMMA.16816.F32.BF16 R72, R176.reuse, R6, R80 ;  /* 0x00000006b048723c */ /* 0x040fe20000041850 */
[----:B------:R-:W1:Y:S07]  /*2510*/  LDSM.16.M88.4 R4, [R206+0x3800] ;  /* 0x00380000ce04783b */ /* 0x000e6e0000000200 */
[C---:B----4-:R-:W-:Y:S08]  /*2520*/  HMMA.16816.F32.BF16 R108, R176.reuse, R26, R88 ;  /* 0x0000001ab06c723c */ /* 0x050ff00000041858 */
[C---:B--2---:R-:W-:Y:S08]  /*2530*/  HMMA.16816.F32.BF16 R92, R176.reuse, R20, R92 ;  /* 0x00000014b05c723c */ /* 0x044ff0000004185c */
[C---:B------:R-:W-:Y:S08]  /*2540*/  HMMA.16816.F32.BF16 R88, R176.reuse, R22, R104 ;  /* 0x00000016b058723c */ /* 0x040ff00000041868 */
[C---:B---3--:R-:W-:Y:S08]  /*2550*/  HMMA.16816.F32.BF16 R48, R176.reuse, R8, R48 ;  /* 0x00000008b030723c */ /* 0x048ff00000041830 */
[C---:B------:R-:W-:Y:S01]  /*2560*/  HMMA.16816.F32.BF16 R20, R176.reuse, R10, R60 ;  /* 0x0000000ab014723c */ /* 0x040fe2000004183c */
[----:B------:R-:W-:Y:S07]  /*2570*/  LDSM.16.M88.4 R8, [R204+0x4000] ;  /* 0x00400000cc08783b */ /* 0x000fee0000000200 */
[C---:B------:R-:W-:Y:S01]  /*2580*/  HMMA.16816.F32.BF16 R80, R176.reuse, R44, R96 ;  /* 0x0000002cb050723c */ /* 0x040fe20000041860 */
[----:B------:R-:W-:Y:S07]  /*2590*/  LDSM.16.M88.4 R96, [R205+-0x1800] ;  /* 0xffe80000cd60783b */ /* 0x000fee0000000200 */
[C---:B------:R-:W-:Y:S01]  /*25a0*/  HMMA.16816.F32.BF16 R112, R176.reuse, R46, R112 ;  /* 0x0000002eb070723c */ /* 0x040fe20000041870 */
[----:B------:R-:W2:Y:S07]  /*25b0*/  LDSM.16.M88.4 R44, [R205+-0x3000] ;  /* 0xffd00000cd2c783b */ /* 0x000eae0000000200 */
[C---:B------:R-:W-:Y:S08]  /*25c0*/  HMMA.16816.F32.BF16 R116, R176.reuse, R24, R116 ;  /* 0x00000018b074723c */ /* 0x040ff00000041874 */
[C---:B------:R-:W-:Y:S08]  /*25d0*/  HMMA.16816.F32.BF16 R28, R176.reuse, R16, R84 ;  /* 0x00000010b01c723c */ /* 0x040ff00000041854 */
[C---:B------:R-:W-:Y:S01]  /*25e0*/  HMMA.16816.F32.BF16 R24, R176.reuse, R18, R76 ;  /* 0x00000012b018723c */ /* 0x040fe2000004184c */
[----:B------:R-:W-:Y:S07]  /*25f0*/  LDSM.16.M88.4 R16, [R205+-0x1000] ;  /* 0xfff00000cd10783b */ /* 0x000fee0000000200 */
[C---:B-1----:R-:W-:Y:S08]  /*2600*/  HMMA.16816.F32.BF16 R76, R176.reuse, R4, R56 ;  /* 0x00000004b04c723c */ /* 0x042ff00000041838 */
[----:B------:R-:W-:Y:S01]  /*2610*/  HMMA.16816.F32.BF16 R84, R176, R6, R40 ;  /* 0x00000006b054723c */ /* 0x000fe20000041828 */
[----:B------:R-:W-:Y:S07]  /*2620*/  LDSM.16.M88.4 R40, [R205+-0x800] ;  /* 0xfff80000cd28783b */ /* 0x000fee0000000200 */
[C---:B------:R-:W-:Y:S01]  /*2630*/  HMMA.16816.F32.BF16 R4, R180.reuse, R12, R32 ;  /* 0x0000000cb404723c */ /* 0x040fe20000041820 */
[----:B------:R-:W-:Y:S07]  /*2640*/  LDSM.16.M88.4 R32, [R204+0x5800] ;  /* 0x00580000cc20783b */ /* 0x000fee0000000200 */
[C---:B------:R-:W-:Y:S01]  /*2650*/  HMMA.16816.F32.BF16 R12, R180.reuse, R14, R36 ;  /* 0x0000000eb40c723c */ /* 0x040fe20000041824 */
[----:B------:R-:W1:Y:S07]  /*2660*/  LDSM.16.M88.4 R36, [R71+0x4000] ;  /* 0x004000004724783b */ /* 0x000e6e0000000200 */
[----:B--2---:R-:W-:Y:S08]  /*2670*/  HMMA.16816.F32.BF16 R56, R180, R44, R80 ;  /* 0x0000002cb438723c */ /* 0x004ff00000041850 */
[----:B------:R-:W-:Y:S08]  /*2680*/  HMMA.16816.F32.BF16 R4, R184, R8, R4 ;  /* 0x00000008b804723c */ /* 0x000ff00000041804 */
[C---:B------:R-:W-:Y:S08]  /*2690*/  HMMA.16816.F32.BF16 R80, R180.reuse, R120, R92 ;  /* 0x00000078b450723c */ /* 0x040ff0000004185c */
[C---:B------:R-:W-:Y:S01]  /*26a0*/  HMMA.16816.F32.BF16 R92, R180.reuse, R96, R28 ;  /* 0x00000060b45c723c */ /* 0x040fe2000004181c */
[----:B------:R-:W-:Y:S07]  /*26b0*/  LDSM.16.M88.4 R28, [R204+0x5000] ;  /* 0x00500000cc1c783b */ /* 0x000fee0000000200 */
[----:B------:R-:W-:Y:S01]  /*26c0*/  HMMA.16816.F32.BF16 R96, R180, R98, R24 ;  /* 0x00000062b460723c */ /* 0x000fe20000041818 */
[----:B------:R-:W2:Y:S07]  /*26d0*/  LDSM.16.M88.4 R24, [R206+0x4000] ;  /* 0x00400000ce18783b */ /* 0x000eae0000000200 */
[----:B------:R-:W-:Y:S01]  /*26e0*/  HMMA.16816.F32.BF16 R8, R184, R10, R12 ;  /* 0x0000000ab808723c */ /* 0x000fe2000004180c */
[----:B------:R-:W3:Y:S07]  /*26f0*/  LDSM.16.M88.4 R12, [R204+0x4800] ;  /* 0x00480000cc0c783b */ /* 0x000eee0000000200 */
[----:B-1----:R-:W-:Y:S08]  /*2700*/  HMMA.16816.F32.BF16 R4, R188, R36, R4 ;  /* 0x00000024bc04723c */ /* 0x002ff00000041804 */
[C---:B------:R-:W-:Y:S08]  /*2710*/  HMMA.16816.F32.BF16 R64, R180.reuse, R52, R64 ;  /* 0x00000034b440723c */ /* 0x040ff00000041840 */
[C---:B------:R-:W-:Y:S01]  /*2720*/  HMMA.16816.F32.BF16 R60, R180.reuse, R46, R112 ;  /* 0x0000002eb43c723c */ /* 0x040fe20000041870 */
[----:B------:R-:W1:Y:S07]  /*2730*/  LDSM.16.M88.4 R44, [R205] ;  /* 0x00000000cd2c783b */ /* 0x000e6e0000000200 */
[----:B------:R-:W-:Y:S08]  /*2740*/  HMMA.16816.F32.BF16 R52, R180, R54, R72 ;  /* 0x00000036b434723c */ /* 0x000ff00000041848 */
[----:B------:R-:W-:Y:S01]  /*2750*/  HMMA.16816.F32.BF16 R8, R188, R38, R8 ;  /* 0x00000026bc08723c */ /* 0x000fe20000041808 */
[----:B------:R-:W4:Y:S07]  /*2760*/  LDSM.16.M88.4 R36, [R71+0x4800] ;  /* 0x004800004724783b */ /* 0x000f2e0000000200 */
[C---:B------:R-:W-:Y:S08]  /*2770*/  HMMA.16816.F32.BF16 R72, R180.reuse, R100, R116 ;  /* 0x00000064b448723c */ /* 0x040ff00000041874 */
[C---:B------:R-:W-:Y:S08]  /*2780*/  HMMA.16816.F32.BF16 R108, R180.reuse, R102, R108 ;  /* 0x00000066b46c723c */ /* 0x040ff0000004186c */
[C---:B------:R-:W-:Y:S01]  /*2790*/  HMMA.16816.F32.BF16 R100, R180.reuse, R16, R48 ;  /* 0x00000010b464723c */ /* 0x040fe20000041830 */
[----:B------:R-:W-:Y:S07]  /*27a0*/  LDSM.16.M88.4 R48, [R206+0x5000] ;  /* 0x00500000ce30783b */ /* 0x000fee0000000200 */
[----:B------:R-:W-:Y:S08]  /*27b0*/  HMMA.16816.F32.BF16 R104, R180, R18, R20 ;  /* 0x00000012b468723c */ /* 0x000ff00000041814 */
[----:B--2---:R-:W-:Y:S08]  /*27c0*/  HMMA.16816.F32.BF16 R4, R192, R24, R4 ;  /* 0x00000018c004723c */ /* 0x004ff00000041804 */
[C---:B---3--:R-:W-:Y:S08]  /*27d0*/  HMMA.16816.F32.BF16 R16, R184.reuse, R12, R64 ;  /* 0x0000000cb810723c */ /* 0x048ff00000041840 */
[----:B------:R-:W-:Y:S08]  /*27e0*/  HMMA.16816.F32.BF16 R20, R184, R14, R52 ;  /* 0x0000000eb814723c */ /* 0x000ff00000041834 */
[----:B------:R-:W-:Y:S01]  /*27f0*/  HMMA.16816.F32.BF16 R8, R192, R26, R8 ;  /* 0x0000001ac008723c */ /* 0x000fe20000041808 */
[----:B------:R-:W2:Y:S07]  /*2800*/  LDSM.16.M88.4 R24, [R206+0x4800] ;  /* 0x00480000ce18783b */ /* 0x000eae0000000200 */
[C---:B------:R-:W-:Y:S08]  /*2810*/  HMMA.16816.F32.BF16 R112, R180.reuse, R40, R76 ;  /* 0x00000028b470723c */ /* 0x040ff0000004184c */
[----:B------:R-:W-:Y:S01]  /*2820*/  HMMA.16816.F32.BF16 R116, R180, R42, R84 ;  /* 0x0000002ab474723c */ /* 0x000fe20000041854 */
[----:B------:R-:W3:Y:S07]  /*2830*/  LDSM.16.M88.4 R40, [R71+0x5000] ;  /* 0x005000004728783b */ /* 0x000eee0000000200 */
[----:B-1----:R-:W-:Y:S08]  /*2840*/  HMMA.16816.F32.BF16 R12, R196, R44, R4 ;  /* 0x0000002cc40c723c */ /* 0x002ff00000041804 */
[C---:B----4-:R-:W-:Y:S08]  /*2850*/  HMMA.16816.F32.BF16 R4, R188.reuse, R36, R16 ;  /* 0x00000024bc04723c */ /* 0x050ff00000041810 */
[----:B------:R-:W-:Y:S01]  /*2860*/  HMMA.16816.F32.BF16 R16, R188, R38, R20 ;  /* 0x00000026bc10723c */ /* 0x000fe20000041814 */
[----:B------:R-:W-:Y:S04]  /*2870*/  LDSM.16.M88.4 R36, [R205+0x800] ;  /* 0x00080000cd24783b */ /* 0x000fe80000000200 */
[----:B------:R-:W-:Y:S03]  /*2880*/  LDSM.16.M88.4 R20, [R71+0x5800] ;  /* 0x005800004714783b */ /* 0x000fe60000000200 */
[----:B------:R-:W-:Y:S01]  /*2890*/  HMMA.16816.F32.BF16 R52, R184, R28, R56 ;  /* 0x0000001cb834723c */ /* 0x000fe20000041838 */
[----:B------:R-:W-:Y:S01]  /*28a0*/  FMUL.FTZ R0, R12, c[0x0][0x320] ;  /* 0x0000c8000c007a20 */ /* 0x000fe20000410000 */
[----:B------:R-:W1:Y:S03]  /*28b0*/  LDSM.16.M88.4 R56, [R204+0x6000] ;  /* 0x00600000cc38783b */ /* 0x000e660000000200 */
[----:B------:R4:W1:Y:S03]  /*28c0*/  MUFU.TANH R124, R0 ;  /* 0x00000000007c7308 */ /* 0x0008660000002400 */
[----:B--2---:R-:W-:Y:S08]  /*28d0*/  HMMA.16816.F32.BF16 R4, R192, R24, R4 ;  /* 0x00000018c004723c */ /* 0x004ff00000041804 */
[----:B------:R-:W-:Y:S01]  /*28e0*/  HMMA.16816.F32.BF16 R60, R184, R30, R60 ;  /* 0x0000001eb83c723c */ /* 0x000fe2000004183c */
[----:B----4-:R-:W-:-:S07]  /*28f0*/  FMUL.FTZ R0, R13, c[0x0][0x320] ;  /* 0x0000c8000d007a20 */ /* 0x010fce0000410000 */
[----:B------:R-:W-:Y:S01]  /*2900*/  HMMA.16816.F32.BF16 R28, R196, R46, R8 ;  /* 0x0000002ec41c723c */ /* 0x000fe20000041808 */
[----:B------:R-:W2:Y:S07]  /*2910*/  LDSM.16.M88.4 R44, [R204+0x6800] ;  /* 0x00680000cc2c783b */ /* 0x000eae0000000200 */
[----:B------:R-:W-:Y:S01]  /*2920*/  HMMA.16816.F32.BF16 R88, R180, R122, R88 ;  /* 0x0000007ab458723c */ /* 0x000fe20000041858 */
[----:B------:R4:W1:Y:S07]  /*2930*/  MUFU.TANH R123, R0 ;  /* 0x00000000007b7308 */ /* 0x00086e0000002400 */
[----:B---3--:R-:W-:Y:S01]  /*2940*/  HMMA.16816.F32.BF16 R8, R188, R40, R52 ;  /* 0x00000028bc08723c */ /* 0x008fe20000041834 */
[----:B------:R-:W-:Y:S07]  /*2950*/  LDSM.16.M88.4 R52, [R206+0x5800] ;  /* 0x00580000ce34783b */ /* 0x000fee0000000200 */
[----:B------:R-:W-:Y:S01]  /*2960*/  HMMA.16816.F32.BF16 R64, R184, R32, R72 ;  /* 0x00000020b840723c */ /* 0x000fe20000041848 */
[----:B----4-:R-:W-:-:S04]  /*2970*/  FMUL.FTZ R0, R14, c[0x0][0x320] ;  /* 0x0000c8000e007a20 */ /* 0x010fc80000410000 */
[----:B------:R3:W4:Y:S03]  /*2980*/  MUFU.TANH R126, R0 ;  /* 0x00000000007e7308 */ /* 0x0007260000002400 */
[C---:B------:R-:W-:Y:S01]  /*2990*/  HMMA.16816.F32.BF16 R76, R184.reuse, R34, R108 ;  /* 0x00000022b84c723c */ /* 0x040fe2000004186c */
[----:B------:R-:W-:Y:S07]  /*29a0*/  LDSM.16.M88.4 R32, [R205+0x1000] ;  /* 0x00100000cd20783b */ /* 0x000fee0000000200 */
[----:B-1----:R-:W-:Y:S01]  /*29b0*/  HMMA.16816.F32.BF16 R80, R184, R56, R80 ;  /* 0x00000038b850723c */ /* 0x002fe20000041850 */
[----:B---3--:R-:W-:-:S07]  /*29c0*/  FMUL.FTZ R0, R15, c[0x0][0x320] ;  /* 0x0000c8000f007a20 */ /* 0x008fce0000410000 */
[----:B------:R-:W-:Y:S01]  /*29d0*/  HMMA.16816.F32.BF16 R12, R192, R26, R16 ;  /* 0x0000001ac00c723c */ /* 0x000fe20000041810 */
[----:B------:R1:W3:Y:S07]  /*29e0*/  MUFU.TANH R125, R0 ;  /* 0x00000000007d7308 */ /* 0x0002ee0000002400 */
[----:B------:R-:W-:Y:S08]  /*29f0*/  HMMA.16816.F32.BF16 R16, R196, R36, R4 ;  /* 0x00000024c410723c */ /* 0x000ff00000041804 */
[----:B------:R-:W-:Y:S01]  /*2a00*/  HMMA.16816.F32.BF16 R4, R192, R48, R8 ;  /* 0x00000030c004723c */ /* 0x000fe20000041808 */
[----:B-1----:R-:W-:-:S04]  /*2a10*/  FMUL.FTZ R0, R28, c[0x0][0x320] ;  /* 0x0000c8001c007a20 */ /* 0x002fc80000410000 */
[----:B------:R1:W1:Y:S03]  /*2a20*/  MUFU.TANH R120, R0 ;  /* 0x0000000000787308 */ /* 0x0002660000002400 */
[----:B------:R-:W-:Y:S01]  /*2a30*/  HMMA.16816.F32.BF16 R24, R188, R42, R60 ;  /* 0x0000002abc18723c */ /* 0x000fe2000004183c */
[----:B------:R-:W-:Y:S07]  /*2a40*/  LDSM.16.M88.4 R40, [R205+0x1800] ;  /* 0x00180000cd28783b */ /* 0x000fee0000000200 */
[----:B------:R-:W-:Y:S01]  /*2a50*/  HMMA.16816.F32.BF16 R8, R196, R38, R12 ;  /* 0x00000026c408723c */ /* 0x000fe2000004180c */
[----:B------:R-:W-:Y:S01]  /*2a60*/  LDSM.16.M88.4 R36, [R71+0x6800] ;  /* 0x006800004724783b */ /* 0x000fe20000000200 */
[----:B-1----:R-:W-:-:S06]  /*2a70*/  FMUL.FTZ R0, R29, c[0x0][0x320] ;  /* 0x0000c8001d007a20 */ /* 0x002fcc0000410000 */
[----:B------:R-:W-:Y:S01]  /*2a80*/  HMMA.16816.F32.BF16 R12, R188, R20, R64 ;  /* 0x00000014bc0c723c */ /* 0x000fe20000041840 */
[----:B------:R1:W1:Y:S07]  /*2a90*/  MUFU.TANH R111, R0 ;  /* 0x00000000006f7308 */ /* 0x00026e0000002400 */
[----:B--2---:R-:W-:Y:S08]  /*2aa0*/  HMMA.16816.F32.BF16 R60, R184, R44, R92 ;  /* 0x0000002cb83c723c */ /* 0x004ff0000004185c */
[----:B------:R-:W-:Y:S01]  /*2ab0*/  HMMA.16816.F32.BF16 R20, R188, R22, R76 ;  /* 0x00000016bc14723c */ /* 0x000fe2000004184c */
[----:B-1----:R-:W-:-:S04]  /*2ac0*/  FMUL.FTZ R0, R30, c[0x0][0x320] ;  /* 0x0000c8001e007a20 */ /* 0x002fc80000410000 */
[----:B------:R1:W2:Y:S03]  /*2ad0*/  MUFU.TANH R122, R0 ;  /* 0x00000000007a7308 */ /* 0x0002a60000002400 */
[C---:B------:R-:W-:Y:S01]  /*2ae0*/  HMMA.16816.F32.BF16 R72, R184.reuse, R58, R88 ;  /* 0x0000003ab848723c */ /* 0x040fe20000041858 */
[----:B------:R-:W2:Y:S07]  /*2af0*/  LDSM.16.M88.4 R56, [R204+0x7000] ;  /* 0x00700000cc38783b */ /* 0x000eae0000000200 */
[----:B------:R-:W-:Y:S01]  /*2b00*/  HMMA.16816.F32.BF16 R64, R184, R46, R96 ;  /* 0x0000002eb840723c */ /* 0x000fe20000041860 */
[----:B------:R-:W-:Y:S01]  /*2b10*/  LDSM.16.M88.4 R44, [R206+0x6800] ;  /* 0x00680000ce2c783b */ /* 0x000fe20000000200 */
[----:B-1----:R-:W-:-:S03]  /*2b20*/  FMUL.FTZ R0, R31, c[0x0][0x320] ;  /* 0x0000c8001f007a20 */ /* 0x002fc60000410000 */
[----:B------:R-:W1:Y:S01]  /*2b30*/  LDSM.16.M88.4 R28, [R71+0x6000] ;  /* 0x00600000471c783b */ /* 0x000e620000000200 */
[----:B------:R3:W1:Y:S02]  /*2b40*/  MUFU.TANH R121, R0 ;  /* 0x0000000000797308 */ /* 0x0006640000002400 */
[----:B---3--:R-:W-:-:S06]  /*2b50*/  FMUL.FTZ R0, R16, c[0x0][0x320] ;  /* 0x0000c80010007a20 */ /* 0x008fcc0000410000 */
[----:B------:R3:W1:Y:S01]  /*2b60*/  MUFU.TANH R108, R0 ;  /* 0x00000000006c7308 */ /* 0x0006620000002400 */
[----:B--2---:R-:W-:Y:S01]  /*2b70*/  HMMA.16816.F32.BF16 R76, R184, R56, R100 ;  /* 0x00000038b84c723c */ /* 0x004fe20000041864 */
[----:B---3--:R-:W-:-:S06]  /*2b80*/  FMUL.FTZ R0, R17, c[0x0][0x320] ;  /* 0x0000c80011007a20 */ /* 0x008fcc0000410000 */
[----:B------:R2:W3:Y:S02]  /*2b90*/  MUFU.TANH R70, R0 ;  /* 0x0000000000467308 */ /* 0x0004e40000002400 */
[----:B--2---:R-:W-:-:S06]  /*2ba0*/  FMUL.FTZ R0, R18, c[0x0][0x320] ;  /* 0x0000c80012007a20 */ /* 0x004fcc0000410000 */
[----:B------:R2:W1:Y:S02]  /*2bb0*/  MUFU.TANH R110, R0 ;  /* 0x00000000006e7308 */ /* 0x0004640000002400 */
[----:B--2---:R-:W-:Y:S02]  /*2bc0*/  FMUL.FTZ R0, R19, c[0x0][0x320] ;  /* 0x0000c80013007a20 */ /* 0x004fe40000410000 */
[----:B------:R-:W-:Y:S04]  /*2bd0*/  HMMA.16816.F32.BF16 R16, R196, R32, R4 ;  /* 0x00000020c410723c */ /* 0x000fe80000041804 */
[----:B------:R2:W1:Y:S04]  /*2be0*/  MUFU.TANH R109, R0 ;  /* 0x00000000006d7308 */ /* 0x0004680000002400 */
[----:B------:R-:W-:Y:S01]  /*2bf0*/  HMMA.16816.F32.BF16 R4, R192, R50, R24 ;  /* 0x00000032c004723c */ /* 0x000fe20000041818 */
[----:B------:R-:W-:Y:S01]  /*2c00*/  LDSM.16.M88.4 R48, [R205+0x2000] ;  /* 0x00200000cd30783b */ /* 0x000fe20000000200 */
[----:B--2---:R-:W-:-:S04]  /*2c10*/  FMUL.FTZ R0, R8, c[0x0][0x320] ;  /* 0x0000c80008007a20 */ /* 0x004fc80000410000 */
[----:B------:R2:W1:Y:S11]  /*2c20*/  MUFU.TANH R84, R0 ;  /* 0x0000000000547308 */ /* 0x0004760000002400 */
[----:B------:R-:W-:Y:S07]  /*2c30*/  @!UPT UIADD3 URZ, URZ, URZ, URZ ;  /* 0x0000003f3f3ff290 */ /* 0x000fee000fffe03f */
[----:B------:R-:W-:Y:S01]  /*2c40*/  HMMA.16816.F32.BF16 R4, R196, R34, R4 ;  /* 0x00000022c404723c */ /* 0x000fe20000041804 */
[----:B------:R-:W1:Y:S01]  /*2c50*/  LDSM.16.M88.4 R32, [R206+0x6000] ;  /* 0x00600000ce20783b */ /* 0x000e620000000200 */
[----:B--2---:R-:W-:-:S04]  /*2c60*/  FMUL.FTZ R0, R9, c[0x0][0x320] ;  /* 0x0000c80009007a20 */ /* 0x004fc80000410000 */
[----:B------:R2:W1:Y:S02]  /*2c70*/  MUFU.TANH R85, R0 ;  /* 0x0000000000557308 */ /* 0x0004640000002400 */
[----:B--2---:R-:W-:-:S06]  /*2c80*/  FMUL.FTZ R0, R10, c[0x0][0x320] ;  /* 0x0000c8000a007a20 */ /* 0x004fcc0000410000 */
[----:B------:R2:W1:Y:S02]  /*2c90*/  MUFU.TANH R94, R0 ;  /* 0x00000000005e7308 */ /* 0x0004640000002400 */
[----:B--2---:R-:W-:Y:S02]  /*2ca0*/  FMUL.FTZ R0, R11, c[0x0][0x320] ;  /* 0x0000c8000b007a20 */ /* 0x004fe40000410000 */
[----:B------:R-:W-:Y:S04]  /*2cb0*/  HMMA.16816.F32.BF16 R8, R192, R52, R12 ;  /* 0x00000034c008723c */ /* 0x000fe8000004180c */
[----:B------:R2:W2:Y:S04]  /*2cc0*/  MUFU.TANH R93, R0 ;  /* 0x00000000005d7308 */ /* 0x0004a80000002400 */
[----:B-1----:R-:W-:Y:S01]  /*2cd0*/  HMMA.16816.F32.BF16 R12, R188, R28, R80 ;  /* 0x0000001cbc0c723c */ /* 0x002fe20000041850 */
[----:B--2---:R-:W-:-:S04]  /*2ce0*/  FMUL.FTZ R0, R16, c[0x0][0x320] ;  /* 0x0000c80010007a20 */ /* 0x004fc80000410000 */
[----:B------:R1:W2:Y:S11]  /*2cf0*/  MUFU.TANH R90, R0 ;  /* 0x00000000005a7308 */ /* 0x0002b60000002400 */
        /* <DEDUP_REMOVED lines=9> */
[----:B------:R-:W-:Y:S04]  /*2d90*/  HMMA.16816.F32.BF16 R16, R192, R32, R12 ;  /* 0x00000020c010723c */ /* 0x000fe8000004180c */
[----:B------:R1:W1:Y:S04]  /*2da0*/  MUFU.TANH R91, R0 ;  /* 0x00000000005b7308 */ /* 0x0002680000002400 */
[----:B------:R-:W-:Y:S01]  /*2db0*/  HMMA.16816.F32.BF16 R12, R188, R36, R60 ;  /* 0x00000024bc0c723c */ /* 0x000fe2000004183c */
[----:B------:R-:W2:Y:S01]  /*2dc0*/  LDSM.16.M88.4 R60, [R204+0x7800] ;  /* 0x00780000cc3c783b */ /* 0x000ea20000000200 */
[----:B-1----:R-:W-:-:S04]  /*2dd0*/  FMUL.FTZ R0, R4, c[0x0][0x320] ;  /* 0x0000c80004007a20 */ /* 0x002fc80000410000 */
[----:B------:R1:W1:Y:S02]  /*2de0*/  MUFU.TANH R86, R0 ;  /* 0x0000000000567308 */ /* 0x0002640000002400 */
[----:B-1----:R-:W-:-:S06]  /*2df0*/  FMUL.FTZ R0, R5, c[0x0][0x320] ;  /* 0x0000c80005007a20 */ /* 0x002fcc0000410000 */
[----:B------:R1:W1:Y:S01]  /*2e00*/  MUFU.TANH R82, R0 ;  /* 0x0000000000527308 */ /* 0x0002620000002400 */
[----:B--2---:R-:W-:Y:S01]  /*2e10*/  HMMA.16816.F32.BF16 R52, R184, R60, R112 ;  /* 0x0000003cb834723c */ /* 0x004fe20000041870 */
[----:B-1----:R-:W-:-:S06]  /*2e20*/  FMUL.FTZ R0, R6, c[0x0][0x320] ;  /* 0x0000c80006007a20 */ /* 0x002fcc0000410000 */
[----:B------:R1:W2:Y:S02]  /*2e30*/  MUFU.TANH R89, R0 ;  /* 0x0000000000597308 */ /* 0x0002a40000002400 */
[----:B-1----:R-:W-:Y:S02]  /*2e40*/  FMUL.FTZ R0, R7, c[0x0][0x320] ;  /* 0x0000c80007007a20 */ /* 0x002fe40000410000 */
[----:B------:R-:W-:Y:S04]  /*2e50*/  HMMA.16816.F32.BF16 R4, R196, R42, R8 ;  /* 0x0000002ac404723c */ /* 0x000fe80000041808 */
[----:B------:R1:W1:Y:S04]  /*2e60*/  MUFU.TANH R87, R0 ;  /* 0x0000000000577308 */ /* 0x0002680000002400 */
[----:B------:R-:W-:Y:S01]  /*2e70*/  HMMA.16816.F32.BF16 R8, R192, R34, R20 ;  /* 0x00000022c008723c */ /* 0x000fe20000041814 */
[----:B------:R-:W2:Y:S07]  /*2e80*/  LDSM.16.M88.4 R32, [R205+0x2800] ;  /* 0x00280000cd20783b */ /* 0x000eae0000000200 */
        /* <DEDUP_REMOVED lines=25> */
[----:B------:R-:W4:Y:S07]  /*3020*/  LDSM.16.M88.4 R44, [R71+0x7800] ;  /* 0x00780000472c783b */ /* 0x000f2e0000000200 */
[----:B--2---:R-:W-:Y:S01]  /*3030*/  HMMA.16816.F32.BF16 R20, R196, R32, R16 ;  /* 0x00000020c414723c */ /* 0x004fe20000041810 */
[----:B---3--:R-:W-:-:S04]  /*3040*/  FMUL.FTZ R0, R24, c[0x0][0x320] ;  /* 0x0000c80018007a20 */ /* 0x008fc80000410000 */
[----:B------:R2:W3:Y:S11]  /*3050*/  MUFU.TANH R59, R0 ;  /* 0x00000000003b7308 */ /* 0x0004f60000002400 */
[----:B------:R-:W-:Y:S01]  /*3060*/  HMMA.16816.F32.BF16 R8, R196, R34, R8 ;  /* 0x00000022c408723c */ /* 0x000fe20000041808 */
[----:B------:R-:W3:Y:S01]  /*3070*/  LDSM.16.M88.4 R32, [R206+0x7800] ;  /* 0x00780000ce20783b */ /* 0x000ee20000000200 */
[----:B--2---:R-:W-:-:S06]  /*3080*/  FMUL.FTZ R0, R25, c[0x0][0x320] ;  /* 0x0000c80019007a20 */ /* 0x004fcc0000410000 */
[----:B------:R-:W-:Y:S01]  /*3090*/  FMUL.FTZ R21, R21, c[0x0][0x320] ;  /* 0x0000c80015157a20 */ /* 0x000fe20000410000 */
[----:B-1----:R-:W-:Y:S01]  /*30a0*/  HMMA.16816.F32.BF16 R16, R192, R48, R12 ;  /* 0x00000030c010723c */ /* 0x002fe2000004180c */
[----:B------:R1:W2:Y:S01]  /*30b0*/  MUFU.TANH R58, R0 ;  /* 0x00000000003a7308 */ /* 0x0002a20000002400 */
[----:B------:R-:W-:Y:S02]  /*30c0*/  FMUL.FTZ R22, R22, c[0x0][0x320] ;  /* 0x0000c80016167a20 */ /* 0x000fe40000410000 */
[----:B------:R-:W-:-:S04]  /*30d0*/  FMUL.FTZ R23, R23, c[0x0][0x320] ;  /* 0x0000c80017177a20 */ /* 0x000fc80000410000 */
[----:B----4-:R-:W-:Y:S01]  /*30e0*/  HMMA.16816.F32.BF16 R12, R188, R44, R52 ;  /* 0x0000002cbc0c723c */ /* 0x010fe20000041834 */
[----:B------:R-:W4:Y:S06]  /*30f0*/  MUFU.TANH R48, R22 ;  /* 0x0000001600307308 */ /* 0x000f2c0000002400 */
[----:B------:R-:W-:Y:S02]  /*3100*/  FMUL.FTZ R8, R8, c[0x0][0x320] ;  /* 0x0000c80008087a20 */ /* 0x000fe40000410000 */
[----:B-1----:R-:W-:Y:S01]  /*3110*/  FMUL.FTZ R0, R26, c[0x0][0x320] ;  /* 0x0000c8001a007a20 */ /* 0x002fe20000410000 */
[----:B------:R-:W1:Y:S01]  /*3120*/  MUFU.TANH R45, R23 ;  /* 0x00000017002d7308 */ /* 0x000e620000002400 */
[----:B------:R-:W-:-:S02]  /*3130*/  FMUL.FTZ R9, R9, c[0x0][0x320] ;  /* 0x0000c80009097a20 */ /* 0x000fc40000410000 */
[----:B------:R-:W-:Y:S02]  /*3140*/  FMUL.FTZ R10, R10, c[0x0][0x320] ;  /* 0x0000c8000a0a7a20 */ /* 0x000fe40000410000 */
[----:B------:R-:W-:-:S03]  /*3150*/  FMUL.FTZ R11, R11, c[0x0][0x320] ;  /* 0x0000c8000b0b7a20 */ /* 0x000fc60000410000 */
[----:B------:R1:W1:Y:S06]  /*3160*/  MUFU.TANH R66, R0 ;  /* 0x0000000000427308 */ /* 0x00026c0000002400 */
[----:B---3--:R-:W-:Y:S02]  /*3170*/  HMMA.16816.F32.BF16 R12, R192, R32, R12 ;  /* 0x00000020c00c723c */ /* 0x008fe4000004180c */
[----:B------:R-:W3:Y:S01]  /*3180*/  MUFU.TANH R44, R10 ;  /* 0x0000000a002c7308 */ /* 0x000ee20000002400 */
[----:B-1----:R-:W-:-:S05]  /*3190*/  FMUL.FTZ R0, R27, c[0x0][0x320] ;  /* 0x0000c8001b007a20 */ /* 0x002fca0000410000 */
[----:B------:R-:W-:Y:S01]  /*31a0*/  HMMA.16816.F32.BF16 R24, R188, R30, R40 ;  /* 0x0000001ebc18723c */ /* 0x000fe20000041828 */
[----:B------:R-:W1:Y:S01]  /*31b0*/  LDSM.16.M88.4 R28, [R205+0x3800] ;  /* 0x00380000cd1c783b */ /* 0x000e620000000200 */
[----:B------:R2:W1:Y:S01]  /*31c0*/  MUFU.TANH R65, R0 ;  /* 0x0000000000417308 */ /* 0x0004620000002400 */
[----:B------:R-:W-:-:S07]  /*31d0*/  DEPBAR.LE SB0, 0x0 ;  /* 0x000080000000791a */ /* 0x000fce0000000000 */
[----:B------:R-:W1:Y:S01]  /*31e0*/  MUFU.TANH R41, R21 ;  /* 0x0000001500297308 */ /* 0x000e620000002400 */
[----:B--2---:R-:W-:-:S07]  /*31f0*/  FMUL.FTZ R0, R4, c[0x0][0x320] ;  /* 0x0000c80004007a20 */ /* 0x004fce0000410000 */
[----:B------:R-:W2:Y:S06]  /*3200*/  MUFU.TANH R40, R8 ;  /* 0x0000000800287308 */ /* 0x000eac0000002400 */
[----:B------:R-:W-:Y:S02]  /*3210*/  HMMA.16816.F32.BF16 R24, R192, R50, R24 ;  /* 0x00000032c018723c */ /* 0x000fe40000041818 */
[----:B------:R1:W1:Y:S08]  /*3220*/  MUFU.TANH R57, R0 ;  /* 0x0000000000397308 */ /* 0x0002700000002400 */
[----:B------:R-:W2:Y:S01]  /*3230*/  MUFU.TANH R43, R11 ;  /* 0x0000000b002b7308 */ /* 0x000ea20000002400 */
[----:B-1----:R-:W-:-:S07]  /*3240*/  FMUL.FTZ R0, R5, c[0x0][0x320] ;  /* 0x0000c80005007a20 */ /* 0x002fce0000410000 */
        /* <DEDUP_REMOVED lines=8> */
[----:B------:R1:W1:Y:S11]  /*32d0*/  MUFU.TANH R37, R9 ;  /* 0x0000000900257308 */ /* 0x0002760000002400 */
[----:B------:R-:W-:Y:S01]  /*32e0*/  @!UPT UIADD3 URZ, URZ, URZ, URZ ;  /* 0x0000003f3f3ff290 */ /* 0x000fe2000fffe03f */
[----:B------:R-:W-:Y:S01]  /*32f0*/  HMMA.16816.F32.BF16 R4, R188, R46, R4 ;  /* 0x0000002ebc04723c */ /* 0x000fe20000041804 */
[----:B------:R2:W2:Y:S07]  /*3300*/  MUFU.TANH R42, R0 ;  /* 0x00000000002a7308 */ /* 0x0004ae0000002400 */
[C---:B------:R-:W-:Y:S08]  /*3310*/  HMMA.16816.F32.BF16 R16, R196.reuse, R38, R24 ;  /* 0x00000026c410723c */ /* 0x040ff00000041818 */
[----:B-1----:R-:W-:Y:S01]  /*3320*/  HMMA.16816.F32.BF16 R8, R196, R28, R12 ;  /* 0x0000001cc408723c */ /* 0x002fe2000004180c */
[----:B------:R-:W-:-:S02]  /*3330*/  FMUL.FTZ R20, R20, c[0x0][0x320] ;  /* 0x0000c80014147a20 */ /* 0x000fc40000410000 */
[----:B------:R-:W-:Y:S02]  /*3340*/  FMUL.FTZ R21, R21, c[0x0][0x320] ;  /* 0x0000c80015157a20 */ /* 0x000fe40000410000 */
[----:B------:R-:W-:Y:S01]  /*3350*/  FMUL.FTZ R22, R22, c[0x0][0x320] ;  /* 0x0000c80016167a20 */ /* 0x000fe20000410000 */
[----:B------:R1:W1:Y:S01]  /*3360*/  MUFU.TANH R25, R20 ;  /* 0x0000001400197308 */ /* 0x0002620000002400 */
[----:B------:R-:W-:Y:S01]  /*3370*/  FMUL.FTZ R23, R23, c[0x0][0x320] ;  /* 0x0000c80017177a20 */ /* 0x000fe20000410000 */
[----:B------:R-:W-:Y:S06]  /*3380*/  HMMA.16816.F32.BF16 R4, R192, R34, R4 ;  /* 0x00000022c004723c */ /* 0x000fec0000041804 */
[----:B------:R1:W1:Y:S02]  /*3390*/  MUFU.TANH R24, R21 ;  /* 0x0000001500187308 */ /* 0x0002640000002400 */
        /* <DEDUP_REMOVED lines=10> */
[----:B------:R-:W-:Y:S07]  /*3440*/  HMMA.16816.F32.BF16 R4, R196, R30, R4 ;  /* 0x0000001ec404723c */ /* 0x000fee0000041804 */
[----:B------:R1:W1:Y:S08]  /*3450*/  MUFU.TANH R21, R16 ;  /* 0x0000001000157308 */ /* 0x0002700000002400 */
[----:B------:R1:W1:Y:S08]  /*3460*/  MUFU.TANH R20, R17 ;  /* 0x0000001100147308 */ /* 0x0002700000002400 */
[----:B------:R1:W1:Y:S01]  /*3470*/  MUFU.TANH R27, R18 ;  /* 0x00000012001b7308 */ /* 0x0002620000002400 */
[----:B------:R-:W-:-:S02]  /*3480*/  FMUL.FTZ R4, R4, c[0x0][0x320] ;  /* 0x0000c80004047a20 */ /* 0x000fc40000410000 */
[----:B------:R-:W-:Y:S02]  /*3490*/  FMUL.FTZ R5, R5, c[0x0][0x320] ;  /* 0x0000c80005057a20 */ /* 0x000fe40000410000 */
[----:B------:R-:W-:Y:S02]  /*34a0*/  FMUL.FTZ R6, R6, c[0x0][0x320] ;  /* 0x0000c80006067a20 */ /* 0x000fe40000410000 */
[----:B------:R-:W-:Y:S01]  /*34b0*/  FMUL.FTZ R7, R7, c[0x0][0x320] ;  /* 0x0000c80007077a20 */ /* 0x000fe20000410000 */
        /* <DEDUP_REMOVED lines=10> */
[----:B------:R-:W-:Y:S05]  /*3560*/  @!P0 BRA `(.L_x_463) ;  /* 0x0000049000008947 */ /* 0x000fea0003800000 */
[----:B--234-:R-:W-:Y:S01]  /*3570*/  IMAD R2, R226, 0x80, R145 ;  /* 0x00000080e2027824 */ /* 0x01cfe200078e0291 */
[----:B------:R-:W-:-:S04]  /*3580*/  MOV R221, RZ ;  /* 0x000000ff00dd7202 */ /* 0x000fc80000000f00 */
[----:B------:R-:W-:-:S05]  /*3590*/  IADD3 R2, R2, -0x100, R144 ;  /* 0xffffff0002027810 */ /* 0x000fca0007ffe090 */
[----:B------:R-:W-:-:S04]  /*35a0*/  @P3 IMAD.HI.U32 R3, R2, c[0x0][0x2bc], RZ ;  /* 0x0000af0002033a27 */ /* 0x000fc800078e00ff */
[----:B------:R-:W-:Y:S01]  /*35b0*/  IMAD.MOV.U32 R0, RZ, RZ, R2 ;  /* 0x000000ffff007224 */ /* 0x000fe200078e0002 */
[----:B------:R-:W-:-:S04]  /*35c0*/  @P3 SHF.R.U32.HI R0, RZ, c[0x0][0x2c0], R3 ;  /* 0x0000b000ff003a19 */ /* 0x000fc80000011603 */
[----:B------:R-:W-:-:S04]  /*35d0*/  @!P1 IADD3 R3, P0, R0, R134, RZ ;  /* 0x0000008600039210 */ /* 0x000fc80007f1e0ff */
[----:B-1----:R-:W-:Y:S02]  /*35e0*/  @!P1 LEA.HI.X.SX32 R5, R0, R131, 0x1, P0 ;  /* 0x0000008300059211 */ /* 0x002fe400000f0eff */
[----:B------:R-:W-:-:S04]  /*35f0*/  @!P1 LEA R4, P0, R3, c[0x0][0x2a0], 0x2 ;  /* 0x0000a80003049a11 */ /* 0x000fc800078010ff */
[----:B------:R-:W-:-:S05]  /*3600*/  @!P1 LEA.HI.X R5, R3, c[0x0][0x2a4], R5, 0x2, P0 ;  /* 0x0000a90003059a11 */ /* 0x000fca00000f1405 */
[----:B------:R-:W2:Y:S01]  /*3610*/  @!P1 LDG.E R221, [R4.64] ;  /* 0x0000000604dd9981 */ /* 0x000ea2000c1e1900 */
[----:B------:R-:W-:-:S04]  /*3620*/  IMAD.MOV R222, RZ, RZ, -R0 ;  /* 0x000000ffffde7224 */ /* 0x000fc800078e0a00 */
[----:B------:R-:W-:-:S04]  /*3630*/  IMAD R222, R222, c[0x0][0x2b8], R2 ;  /* 0x0000ae00dede7a24 */ /* 0x000fc800078e0202 */
[----:B------:R-:W-:Y:S01]  /*3640*/  IMAD.WIDE.U32 R2, R222, c[0x0][0x1e0], RZ ;  /* 0x00007800de027a25 */ /* 0x000fe200078e00ff */
[----:B------:R-:W-:-:S05]  /*3650*/  SHF.R.S32.HI R0, RZ, 0x1f, R222 ;  /* 0x0000001fff007819 */ /* 0x000fca00000114de */
[----:B------:R-:W-:-:S04]  /*3660*/  IMAD R0, R0, c[0x0][0x1e0], RZ ;  /* 0x0000780000007a24 */ /* 0x000fc800078e02ff */
[----:B------:R-:W-:-:S05]  /*3670*/  IMAD R0, R222, c[0x0][0x1e4], R0 ;  /* 0x00007900de007a24 */ /* 0x000fca00078e0200 */
[----:B------:R-:W-:Y:S02]  /*3680*/  IADD3 R3, R3, R0, RZ ;  /* 0x0000000003037210 */ /* 0x000fe40007ffe0ff */
[----:B--2---:R-:W-:-:S03]  /*3690*/  SHF.R.S32.HI R4, RZ, 0x1f, R221 ;  /* 0x0000001fff047819 */ /* 0x004fc600000114dd */
[----:B------:R-:W-:-:S04]  /*36a0*/  IMAD.WIDE.U32 R2, R221, c[0x0][0x1f0], R2 ;  /* 0x00007c00dd027a25 */ /* 0x000fc800078e0002 */
[----:B------:R-:W-:Y:S01]  /*36b0*/  IMAD R4, R4, c[0x0][0x1f0], RZ ;  /* 0x00007c0004047a24 */ /* 0x000fe200078e02ff */
[----:B------:R-:W-:-:S03]  /*36c0*/  IADD3 R0, P2, R132, R2, RZ ;  /* 0x0000000284007210 */ /* 0x000fc60007f5e0ff */
[----:B------:R-:W-:Y:S01]  /*36d0*/  IMAD R2, R221, c[0x0][0x1f4], R4 ;  /* 0x00007d00dd027a24 */ /* 0x000fe200078e0204 */
[----:B------:R-:W-:-:S04]  /*36e0*/  LEA R4, P0, R0, c[0x0][0x1c8], 0x1 ;  /* 0x0000720000047a11 */ /* 0x000fc800078008ff */
[----:B------:R-:W-:-:S04]  /*36f0*/  IADD3.X R2, R130, R3, R2, P2, !PT ;  /* 0x0000000382027210 */ /* 0x000fc800017fe402 */
[----:B------:R-:W-:Y:S01]  /*3700*/  LEA.HI.X R0, R0, c[0x0][0x1cc], R2, 0x1, P0 ;  /* 0x0000730000007a11 */ /* 0x000fe200000f0c02 */
[----:B------:R-:W-:Y:S05]  /*3710*/  BRA.DIV ~URZ, `(.L_x_464) ;  /* 0x0000de527f007947 */ /* 0x000fea000b800000 */
[----:B------:R1:W2:Y:S02]  /*3720*/  SHFL.IDX PT, R5, R0, RZ, 0x181f ;  /* 0x00181fff00057589 */ /* 0x0002a400000e0000 */
.L_x_520:
[----:B------:R-:W-:Y:S05]  /*3730*/  BRA.DIV ~URZ, `(.L_x_465) ;  /* 0x0000dea27f007947 */ /* 0x000fea000b800000 */
[----:B------:R-:W3:Y:S01]  /*3740*/  SHFL.IDX PT, R2, R4, RZ, 0x181f ;  /* 0x00181fff04027589 */ /* 0x000ee200000e0000 */
[----:B------:R-:W-:Y:S02]  /*3750*/  ISETP.GE.AND P2, PT, R228, c[0x0][0x1d4], PT ;  /* 0x00007500e4007a0c */ /* 0x000fe40003f46270 */
[----:B------:R-:W-:Y:S01]  /*3760*/  ISETP.GE.AND P0, PT, R241, c[0x0][0x1d4], PT ;  /* 0x00007500f1007a0c */ /* 0x000fe20003f06270 */
[----:B------:R-:W4:Y:S04]  /*3770*/  SHFL.IDX PT, R8, R4, 0x1, 0x181f ;  /* 0x00381f0004087f89 */ /* 0x000f2800000e0000 */
[----:B------:R-:W5:Y:S04]  /*3780*/  SHFL.IDX PT, R9, R0, 0x1, 0x181f ;  /* 0x00381f0000097f89 */ /* 0x000f6800000e0000 */
[----:B------:R-:W1:Y:S04]  /*3790*/  SHFL.IDX PT, R12, R4, 0x2, 0x181f ;  /* 0x00581f00040c7f89 */ /* 0x000e6800000e0000 */
[----:B------:R-:W2:Y:S04]  /*37a0*/  SHFL.IDX PT, R13, R0, 0x2, 0x181f ;  /* 0x00581f00000d7f89 */ /* 0x000ea800000e0000 */
[----:B-1----:R-:W1:Y:S01]  /*37b0*/  SHFL.IDX PT, R0, R0, 0x3, 0x181f ;  /* 0x00781f0000007f89 */ /* 0x002e6200000e0000 */
[----:B---3--:R-:W-:-:S03]  /*37c0*/  IADD3 R6, P6, R2, R128, RZ ;  /* 0x0000008002067210 */ /* 0x008fc60007fde0ff */
[----:B------:R-:W3:Y:S01]  /*37d0*/  SHFL.IDX PT, R4, R4, 0x3, 0x181f ;  /* 0x00781f0004047f89 */ /* 0x000ee200000e0000 */
[----:B------:R-:W-:Y:S01]  /*37e0*/  IADD3 R2, P5, R2, R129, RZ ;  /* 0x0000008102027210 */ /* 0x000fe20007fbe0ff */
[----:B--2---:R-:W-:Y:S01]  /*37f0*/  IMAD.X R7, R5, 0x1, R68, P6 ;  /* 0x0000000105077824 */ /* 0x004fe200030e0644 */
[----:B----4-:R-:W-:-:S03]  /*3800*/  IADD3 R10, P6, R8, R128, RZ ;  /* 0x00000080080a7210 */ /* 0x010fc60007fde0ff */
[--C-:B------:R-:W-:Y:S01]  /*3810*/  IMAD.X R3, R5, 0x1, R69.reuse, P5 ;  /* 0x0000000105037824 */ /* 0x100fe200028e0645 */
[-C--:B------:R-:W-:Y:S01]  /*3820*/  IADD3 R8, P5, R8, R129.reuse, RZ ;  /* 0x0000008108087210 */ /* 0x080fe20007fbe0ff */
[----:B------:R2:W-:Y:S01]  /*3830*/  LDGSTS.E.BYPASS.LTC128B.128 [R219+0x8100], [R6.64], !P2 ;  /* 0x0810000006db7fae */ /* 0x0005e2000d101d46 */
[C---:B-----5:R-:W-:Y:S01]  /*3840*/  IMAD.X R11, R9.reuse, 0x1, R68, P6 ;  /* 0x00000001090b7824 */ /* 0x060fe200030e0644 */
[----:B------:R-:W-:Y:S02]  /*3850*/  SEL R5, RZ, 0x10, P0 ;  /* 0x00000010ff057807 */ /* 0x000fe40000000000 */
[----:B------:R-:W-:Y:S01]  /*3860*/  IMAD.X R9, R9, 0x1, R69, P5 ;  /* 0x0000000109097824 */ /* 0x000fe200028e0645 */
[----:B------:R4:W-:Y:S04]  /*3870*/  LDGSTS.E.BYPASS.LTC128B.128 [R219+0xc100], [R2.64], !P0 ;  /* 0x0c10000002db7fae */ /* 0x0009e8000c101d46 */
[----:B------:R1:W-:Y:S04]  /*3880*/  LDGSTS.E.BYPASS.LTC128B.128 [R219+0x9100], [R10.64], !P2 ;  /* 0x091000000adb7fae */ /* 0x0003e8000d101d46 */
[----:B------:R1:W-:Y:S01]  /*3890*/  LDGSTS.E.BYPASS.LTC128B.128 [R219+0xd100], [R8.64], !P0 ;  /* 0x0d10000008db7fae */ /* 0x0003e2000c101d46 */
[----:B--2---:R-:W-:-:S02]  /*38a0*/  IADD3 R6, P5, R12, R129, RZ ;  /* 0x000000810c067210 */ /* 0x004fc40007fbe0ff */
[----:B----4-:R-:W-:-:S03]  /*38b0*/  IADD3 R2, P6, R12, R128, RZ ;  /* 0x000000800c027210 */ /* 0x010fc60007fde0ff */
[C---:B------:R-:W-:Y:S02]  /*38c0*/  IMAD.X R7, R13.reuse, 0x1, R69, P5 ;  /* 0x000000010d077824 */ /* 0x040fe400028e0645 */
[----:B------:R-:W-:-:S05]  /*38d0*/  IMAD.X R3, R13, 0x1, R68, P6 ;  /* 0x000000010d037824 */ /* 0x000fca00030e0644 */
[----:B------:R2:W-:Y:S04]  /*38e0*/  LDGSTS.E.BYPASS.LTC128B.128 [R219+0xa100], [R2.64], !P2 ;  /* 0x0a10000002db7fae */ /* 0x0005e8000d101d46 */
[----:B------:R4:W-:Y:S02]  /*38f0*/  LDGSTS.E.BYPASS.LTC128B.128 [R219+0xe100], [R6.64], !P0 ;  /* 0x0e10000006db7fae */ /* 0x0009e4000c101d46 */
[----:B----4-:R-:W-:-:S04]  /*3900*/  SEL R6, RZ, 0x10, P2 ;  /* 0x00000010ff067807 */ /* 0x010fc80001000000 */
.L_x_521:
[----:B-123--:R-:W-:Y:S02]  /*3910*/  IADD3 R2, -R6, 0x10, RZ ;  /* 0x0000001006027810 */ /* 0x00efe40007ffe1ff */
[----:B------:R-:W-:Y:S02]  /*3920*/  IADD3 R7, -R5, 0x10, RZ ;  /* 0x0000001005077810 */ /* 0x000fe40007ffe1ff */
[----:B------:R-:W-:-:S02]  /*3930*/  LOP3.LUT R2, R2, 0xf, RZ, 0xc0, !PT ;  /* 0x0000000f02027812 */ /* 0x000fc400078ec0ff */
[----:B------:R-:W-:Y:S02]  /*3940*/  ISETP.NE.U32.AND P6, PT, R6, RZ, PT ;  /* 0x000000ff0600720c */ /* 0x000fe40003fc5070 */
[----:B------:R-:W-:Y:S02]  /*3950*/  IADD3 R2, P2, P0, R2, R4, R128 ;  /* 0x0000000402027210 */ /* 0x000fe4000785e080 */
[----:B------:R-:W-:Y:S02]  /*3960*/  LOP3.LUT R7, R7, 0xf, RZ, 0xc0, !PT ;  /* 0x0000000f07077812 */ /* 0x000fe400078ec0ff */
[----:B------:R-:W-:Y:S02]  /*3970*/  ISETP.NE.U32.AND P5, PT, R5, RZ, PT ;  /* 0x000000ff0500720c */ /* 0x000fe40003fa5070 */
[----:B------:R-:W-:Y:S02]  /*3980*/  IADD3.X R3, RZ, R0, R68, P2, P0 ;  /* 0x00000000ff037210 */ /* 0x000fe400017e0444 */
[----:B------:R-:W-:-:S03]  /*3990*/  IADD3 R4, P2, P0, R7, R4, R129 ;  /* 0x0000000407047210 */ /* 0x000fc6000785e081 */
[----:B------:R-:W-:Y:S01]  /*39a0*/  @!PT LDS RZ, [RZ] ;  /* 0x00000000fffff984 */ /* 0x000fe20000000800 */
[----:B------:R-:W-:Y:S01]  /*39b0*/  @!PT LDS RZ, [RZ] ;  /* 0x00000000fffff984 */ /* 0x000fe20000000800 */
[----:B------:R-:W-:Y:S01]  /*39c0*/  @!PT LDS RZ, [RZ] ;  /* 0x00000000fffff984 */ /* 0x000fe20000000800 */
[----:B------:R1:W-:Y:S01]  /*39d0*/  LDGSTS.E.BYPASS.LTC128B.128.ZFILL [R219+0xb100], [R2.64], P6 ;  /* 0x0b10000002db7fae */ /* 0x0003e2000b141d46 */
[----:B------:R-:W-:-:S05]  /*39e0*/  IADD3.X R5, RZ, R0, R69, P2, P0 ;  /* 0x00000000ff057210 */ /* 0x000fca00017e0445 */
[----:B------:R1:W-:Y:S04]  /*39f0*/  LDGSTS.E.BYPASS.LTC128B.128.ZFILL [R219+0xf100], [R4.64], P5 ;  /* 0x0f10000004db7fae */ /* 0x0003e8000a941d46 */
.L_x_463:
[----:B--234-:R-:W-:Y:S05]  /*3a00*/  BSYNC B0 ;  /* 0x0000000000007941 */ /* 0x01cfea0003800000 */
.L_x_462:
[----:B-1----:R-:W2:Y:S04]  /*3a10*/  LDL R3, [R1+0x3c] ;  /* 0x00003c0001037983 */ /* 0x002ea80000100800 */
[----:B------:R-:W2:Y:S04]  /*3a20*/  LDL R2, [R1+0x48] ;  /* 0x0000480001027983 */ /* 0x000ea80000100800 */
[----:B------:R-:W3:Y:S01]  /*3a30*/  LDL R4, [R1+0x4c] ;  /* 0x00004c0001047983 */ /* 0x000ee20000100800 */
[----:B------:R-:W-:-:S03]  /*3a40*/  MOV R0, 0xffffff80 ;  /* 0xffffff8000007802 */ /* 0x000fc60000000f00 */
[----:B------:R-:W0:Y:S02]  /*3a50*/  LDGDEPBAR ;  /* 0x00000000000079af */ /* 0x000e240000000000 */
[----:B------:R-:W-:Y:S01]  /*3a60*/  IMAD R0, R226, R0, 0x81 ;  /* 0x00000081e2007424 */ /* 0x000fe200078e0200 */
[----:B--2---:R-:W-:Y:S02]  /*3a70*/  IADD3 R36, R2, R3, RZ ;  /* 0x0000000302247210 */ /* 0x004fe40007ffe0ff */
[----:B------:R-:W-:Y:S02]  /*3a80*/  MOV R3, c[0x0][0x2ac] ;  /* 0x0000ab0000037a02 */ /* 0x000fe40000000f00 */
[----:B---3--:R-:W-:Y:S01]  /*3a90*/  IADD3 R5, -R4, R127, RZ ;  /* 0x0000007f04057210 */ /* 0x008fe20007ffe1ff */
[----:B------:R-:W-:-:S04]  /*3aa0*/  @P4 IMAD.HI.U32 R2, R36, c[0x0][0x2c8], RZ ;  /* 0x0000b20024024a27 */ /* 0x000fc800078e00ff */
[----:B------:R-:W-:Y:S01]  /*3ab0*/  IMAD R0, R3, c[0x0][0x1d0], R0 ;  /* 0x0000740003007a24 */ /* 0x000fe200078e0200 */
[----:B------:R-:W-:-:S04]  /*3ac0*/  @P4 SHF.R.U32.HI R36, RZ, c[0x0][0x2cc], R2 ;  /* 0x0000b300ff244a19 */ /* 0x000fc80000011602 */
[----:B------:R-:W-:Y:S01]  /*3ad0*/  IADD3 R4, R0, -c[0x0][0x168], -R4 ;  /* 0x80005a0000047a10 */ /* 0x000fe20007ffe804 */
[----:B------:R-:W-:Y:S05]  /*3ae0*/  BRA.DIV ~URZ, `(.L_x_466) ;  /* 0x0000e0227f007947 */ /* 0x000fea000b800000 */
[----:B------:R1:W2:Y:S02]  /*3af0*/  SHFL.IDX PT, R29, R36, RZ, 0x1c1f ;  /* 0x001c1fff241d7589 */ /* 0x0002a400000e0000 */
.L_x_522:
[----:B--2---:R-:W-:-:S05]  /*3b00*/  IMAD.IADD R0, R4, 0x1, R29 ;  /* 0x0000000104007824 */ /* 0x004fca00078e021d */
[----:B------:R-:W-:-:S04]  /*3b10*/  IMNMX R0, R5, R0, PT ;  /* 0x0000000005007217 */ /* 0x000fc80003800200 */
[C---:B------:R-:W-:Y:S02]  /*3b20*/  ISETP.GT.AND P6, PT, R0.reuse, RZ, PT ;  /* 0x000000ff0000720c */ /* 0x040fe40003fc4270 */
[C---:B------:R-:W-:Y:S02]  /*3b30*/  ISETP.GT.AND P5, PT, R0.reuse, 0x1, PT ;  /* 0x000000010000780c */ /* 0x040fe40003fa4270 */
[C---:B------:R-:W-:Y:S02]  /*3b40*/  ISETP.GT.AND P2, PT, R0.reuse, 0x8, PT ;  /* 0x000000080000780c */ /* 0x040fe40003f44270 */
[----:B------:R-:W-:Y:S02]  /*3b50*/  ISETP.GT.AND P0, PT, R0, 0x9, PT ;  /* 0x000000090000780c */ /* 0x000fe40003f04270 */
[----:B------:R-:W-:Y:S02]  /*3b60*/  FSEL R7, R124, -INF , P6 ;  /* 0xff8000007c077808 */ /* 0x000fe40003000000 */
[----:B------:R-:W-:-:S02]  /*3b70*/  FSEL R10, R123, -INF , P5 ;  /* 0xff8000007b0a7808 */ /* 0x000fc40002800000 */
[----:B------:R-:W-:Y:S02]  /*3b80*/  FSEL R11, R120, -INF , P2 ;  /* 0xff800000780b7808 */ /* 0x000fe40001000000 */
[----:B------:R-:W-:Y:S02]  /*3b90*/  FSEL R12, R111, -INF , P0 ;  /* 0xff8000006f0c7808 */ /* 0x000fe40000000000 */
[C---:B------:R-:W-:Y:S02]  /*3ba0*/  ISETP.GT.AND P6, PT, R0.reuse, 0x10, PT ;  /* 0x000000100000780c */ /* 0x040fe40003fc4270 */
[C---:B------:R-:W-:Y:S02]  /*3bb0*/  ISETP.GT.AND P5, PT, R0.reuse, 0x11, PT ;  /* 0x000000110000780c */ /* 0x040fe40003fa4270 */
[C---:B------:R-:W-:Y:S02]  /*3bc0*/  ISETP.GT.AND P2, PT, R0.reuse, 0x18, PT ;  /* 0x000000180000780c */ /* 0x040fe40003f44270 */
[----:B------:R-:W-:-:S02]  /*3bd0*/  ISETP.GT.AND P0, PT, R0, 0x19, PT ;  /* 0x000000190000780c */ /* 0x000fc40003f04270 */
[----:B------:R-:W-:Y:S02]  /*3be0*/  FSEL R69, R108, -INF , P6 ;  /* 0xff8000006c457808 */ /* 0x000fe40003000000 */
[----:B------:R-:W-:Y:S02]  /*3bf0*/  FSEL R70, R70, -INF , P5 ;  /* 0xff80000046467808 */ /* 0x000fe40002800000 */
[----:B------:R-:W-:Y:S02]  /*3c00*/  FSEL R84, R84, -INF , P2 ;  /* 0xff80000054547808 */ /* 0x000fe40001000000 */
[----:B------:R-:W-:Y:S02]  /*3c10*/  FSEL R85, R85, -INF , P0 ;  /* 0xff80000055557808 */ /* 0x000fe40000000000 */
[C---:B------:R-:W-:Y:S02]  /*3c20*/  ISETP.GT.AND P6, PT, R0.reuse, 0x20, PT ;  /* 0x000000200000780c */ /* 0x040fe40003fc4270 */
[----:B------:R-:W-:-:S02]  /*3c30*/  ISETP.GT.AND P5, PT, R0, 0x21, PT ;  /* 0x000000210000780c */ /* 0x000fc40003fa4270 */
[C---:B------:R-:W-:Y:S02]  /*3c40*/  ISETP.GT.AND P2, PT, R0.reuse, 0x28, PT ;  /* 0x000000280000780c */ /* 0x040fe40003f44270 */
[----:B------:R-:W-:Y:S02]  /*3c50*/  ISETP.GT.AND P0, PT, R0, 0x29, PT ;  /* 0x000000290000780c */ /* 0x000fe40003f04270 */
[----:B------:R-:W-:Y:S02]  /*3c60*/  FSEL R128, R90, -INF , P6 ;  /* 0xff8000005a807808 */ /* 0x000fe40003000000 */
[----:B------:R-:W-:Y:S02]  /*3c70*/  FSEL R129, R88, -INF , P5 ;  /* 0xff80000058817808 */ /* 0x000fe40002800000 */
[----:B------:R-:W-:Y:S02]  /*3c80*/  FSEL R130, R86, -INF , P2 ;  /* 0xff80000056827808 */ /* 0x000fe40001000000 */
[----:B------:R-:W-:-:S02]  /*3c90*/  FSEL R131, R82, -INF , P0 ;  /* 0xff80000052837808 */ /* 0x000fc40000000000 */
[C---:B------:R-:W-:Y:S02]  /*3ca0*/  ISETP.GT.AND P6, PT, R0.reuse, 0x30, PT ;  /* 0x000000300000780c */ /* 0x040fe40003fc4270 */
        /* <DEDUP_REMOVED lines=38> */
[----:B------:R-:W-:Y:S01]  /*3f10*/  FSEL R203, R14, -INF , P0 ;  /* 0xff8000000ecb7808 */ /* 0x000fe20000000000 */
[----:B------:R-:W-:Y:S05]  /*3f20*/  BRA.DIV ~URZ, `(.L_x_467) ;  /* 0x0000dc327f007947 */ /* 0x000fea000b800000 */
[----:B------:R-:W2:Y:S01]  /*3f30*/  SHFL.IDX PT, R0, R36, 0x1, 0x1c1f ;  /* 0x003c1f0024007f89 */ /* 0x000ea200000e0000 */
[----:B------:R-:W-:-:S04]  /*3f40*/  FMNMX.FTZ R2, R7, R10, !PT ;  /* 0x0000000a07027209 */ /* 0x000fc80007810000 */
[----:B------:R-:W-:-:S04]  /*3f50*/  FMNMX.FTZ R2, R11, R2, !PT ;  /* 0x000000020b027209 */ /* 0x000fc80007810000 */
[----:B------:R-:W-:-:S04]  /*3f60*/  FMNMX.FTZ R2, R12, R2, !PT ;  /* 0x000000020c027209 */ /* 0x000fc80007810000 */
[----:B------:R-:W-:-:S04]  /*3f70*/  FMNMX.FTZ R2, R69, R2, !PT ;  /* 0x0000000245027209 */ /* 0x000fc80007810000 */
[----:B------:R-:W-:-:S04]  /*3f80*/  FMNMX.FTZ R2, R70, R2, !PT ;  /* 0x0000000246027209 */ /* 0x000fc80007810000 */
[----:B------:R-:W-:Y:S01]  /*3f90*/  FMNMX.FTZ R2, R84, R2, !PT ;  /* 0x0000000254027209 */ /* 0x000fe20007810000 */
[----:B--2---:R-:W-:-:S03]  /*3fa0*/  IMAD.IADD R0, R4, 0x1, R0 ;  /* 0x0000000104007824 */ /* 0x004fc600078e0200 */
[----:B------:R-:W-:Y:S02]  /*3fb0*/  FMNMX.FTZ R2, R85, R2, !PT ;  /* 0x0000000255027209 */ /* 0x000fe40007810000 */
[----:B------:R-:W-:Y:S02]  /*3fc0*/  IMNMX R0, R5, R0, PT ;  /* 0x0000000005007217 */ /* 0x000fe40003800200 */
[----:B------:R-:W-:Y:S02]  /*3fd0*/  FMNMX.FTZ R2, R128, R2, !PT ;  /* 0x0000000280027209 */ /* 0x000fe40007810000 */
[C---:B------:R-:W-:Y:S02]  /*3fe0*/  ISETP.GT.AND P5, PT, R0.reuse, RZ, PT ;  /* 0x000000ff0000720c */ /* 0x040fe40003fa4270 */
[C---:B------:R-:W-:Y:S02]  /*3ff0*/  ISETP.GT.AND P2, PT, R0.reuse, 0x1, PT ;  /* 0x000000010000780c */ /* 0x040fe40003f44270 */
[----:B------:R-:W-:-:S02]  /*4000*/  ISETP.GT.AND P0, PT, R0, 0x8, PT ;  /* 0x000000080000780c */ /* 0x000fc40003f04270 */
[----:B------:R-:W-:Y:S02]  /*4010*/  FSEL R5, R126, -INF , P5 ;  /* 0xff8000007e057808 */ /* 0x000fe40002800000 */
[----:B------:R-:W-:Y:S02]  /*4020*/  FSEL R6, R125, -INF , P2 ;  /* 0xff8000007d067808 */ /* 0x000fe40001000000 */
[----:B------:R-:W-:Y:S02]  /*4030*/  ISETP.GT.AND P2, PT, R0, 0x9, PT ;  /* 0x000000090000780c */ /* 0x000fe40003f44270 */
[----:B------:R-:W-:Y:S02]  /*4040*/  FSEL R9, R122, -INF , P0 ;  /* 0xff8000007a097808 */ /* 0x000fe40000000000 */
[----:B------:R-:W-:Y:S02]  /*4050*/  FMNMX.FTZ R3, R5, R6, !PT ;  /* 0x0000000605037209 */ /* 0x000fe40007810000 */
[----:B------:R-:W-:-:S02]  /*4060*/  ISETP.GT.AND P0, PT, R0, 0x10, PT ;  /* 0x000000100000780c */ /* 0x000fc40003f04270 */
[----:B------:R-:W-:Y:S02]  /*4070*/  FSEL R24, R121, -INF , P2 ;  /* 0xff80000079187808 */ /* 0x000fe40001000000 */
[----:B------:R-:W-:Y:S02]  /*4080*/  FMNMX.FTZ R3, R9, R3, !PT ;  /* 0x0000000309037209 */ /* 0x000fe40007810000 */
        /* <DEDUP_REMOVED lines=15> */
[----:B------:R-:W-:-:S02]  /*4180*/  FMNMX.FTZ R2, R129, R2, !PT ;  /* 0x0000000281027209 */ /* 0x000fc40007810000 */
[----:B------:R-:W-:Y:S02]  /*4190*/  ISETP.GT.AND P0, PT, R0, 0x28, PT ;  /* 0x000000280000780c */ /* 0x000fe40003f04270 */
[----:B------:R-:W-:Y:S02]  /*41a0*/  FSEL R117, R91, -INF , P2 ;  /* 0xff8000005b757808 */ /* 0x000fe40001000000 */
[----:B------:R-:W-:Y:S02]  /*41b0*/  FMNMX.FTZ R3, R116, R3, !PT ;  /* 0x0000000374037209 */ /* 0x000fe40007810000 */
[----:B------:R-:W-:Y:S02]  /*41c0*/  FMNMX.FTZ R2, R130, R2, !PT ;  /* 0x0000000282027209 */ /* 0x000fe40007810000 */
[----:B------:R-:W-:Y:S02]  /*41d0*/  ISETP.GT.AND P2, PT, R0, 0x29, PT ;  /* 0x000000290000780c */ /* 0x000fe40003f44270 */
[----:B------:R-:W-:-:S02]  /*41e0*/  FSEL R118, R89, -INF , P0 ;  /* 0xff80000059767808 */ /* 0x000fc40000000000 */
[----:B------:R-:W-:Y:S02]  /*41f0*/  FMNMX.FTZ R3, R117, R3, !PT ;  /* 0x0000000375037209 */ /* 0x000fe40007810000 */
[----:B------:R-:W-:Y:S02]  /*4200*/  FMNMX.FTZ R2, R131, R2, !PT ;  /* 0x0000000283027209 */ /* 0x000fe40007810000 */
[----:B------:R-:W-:Y:S02]  /*4210*/  ISETP.GT.AND P0, PT, R0, 0x30, PT ;  /* 0x000000300000780c */ /* 0x000fe40003f04270 */
[----:B------:R-:W-:Y:S02]  /*4220*/  FSEL R119, R87, -INF , P2 ;  /* 0xff80000057777808 */ /* 0x000fe40001000000 */
[----:B------:R-:W-:Y:S02]  /*4230*/  FMNMX.FTZ R3, R118, R3, !PT ;  /* 0x0000000376037209 */ /* 0x000fe40007810000 */
[----:B------:R-:W-:-:S02]  /*4240*/  FMNMX.FTZ R2, R144, R2, !PT ;  /* 0x0000000290027209 */ /* 0x000fc40007810000 */
[C---:B------:R-:W-:Y:S02]  /*4250*/  ISETP.GT.AND P2, PT, R0.reuse, 0x31, PT ;  /* 0x000000310000780c */ /* 0x040fe40003f44270 */
        /* <DEDUP_REMOVED lines=75> */
[----:B------:R-:W-:Y:S02]  /*4710*/  FSEL R174, R18, -INF , P2 ;  /* 0xff80000012ae7808 */ /* 0x000fe40001000000 */
[----:B------:R-:W-:-:S02]  /*4720*/  FMNMX.FTZ R2, R175, R3, !PT ;  /* 0x00000003af027209 */ /* 0x000fc40007810000 */
[----:B------:R-:W2:Y:S02]  /*4730*/  SHFL.BFLY PT, R3, R0, 0x2, 0x1f ;  /* 0x0c401f0000037f89 */ /* 0x000ea400000e0000 */
[----:B------:R-:W-:-:S05]  /*4740*/  FMNMX.FTZ R2, R174, R2, !PT ;  /* 0x00000002ae027209 */ /* 0x000fca0007810000 */
[----:B------:R-:W3:Y:S01]  /*4750*/  SHFL.BFLY PT, R8, R2, 0x2, 0x1f ;  /* 0x0c401f0002087f89 */ /* 0x000ee200000e0000 */
[----:B--2---:R-:W-:-:S05]  /*4760*/  FMNMX.FTZ R0, R3, R0, !PT ;  /* 0x0000000003007209 */ /* 0x004fca0007810000 */
[----:B------:R-:W2:Y:S01]  /*4770*/  SHFL.BFLY PT, R68, R0, 0x1, 0x1f ;  /* 0x0c201f0000447f89 */ /* 0x000ea200000e0000 */
[----:B---3--:R-:W-:-:S05]  /*4780*/  FMNMX.FTZ R8, R2, R8, !PT ;  /* 0x0000000802087209 */ /* 0x008fca0007810000 */
[----:B------:R3:W4:Y:S01]  /*4790*/  SHFL.BFLY PT, R3, R8, 0x1, 0x1f ;  /* 0x0c201f0008037f89 */ /* 0x00072200000e0000 */
[----:B--2---:R-:W-:-:S05]  /*47a0*/  FMNMX.FTZ R68, R0, R68, !PT ;  /* 0x0000004400447209 */ /* 0x004fca0007810000 */
.L_x_523:
[C---:B------:R-:W-:Y:S01]  /*47b0*/  FMUL.FTZ R2, R68.reuse, c[0x0][0x2d0] ;  /* 0x0000b40044027a20 */ /* 0x040fe20000410000 */
[----:B------:R-:W-:Y:S01]  /*47c0*/  FSETP.NEU.FTZ.AND P0, PT, R68, -INF , PT ;  /* 0xff8000004400780b */ /* 0x000fe20003f1d000 */
[----:B------:R-:W-:Y:S01]  /*47d0*/  WARPSYNC 0xffffffff ;  /* 0xffffffff00007948 */ /* 0x000fe20003800000 */
[----:B---34-:R-:W-:Y:S01]  /*47e0*/  FMNMX.FTZ R8, R3, R8, !PT ;  /* 0x0000000803087209 */ /* 0x018fe20007810000 */
[----:B------:R-:W-:Y:S01]  /*47f0*/  LDSM.16.MT88.4 R20, [R207] ;  /* 0x00000000cf14783b */ /* 0x000fe20000004200 */
[----:B------:R-:W-:Y:S02]  /*4800*/  FSEL R2, R2, RZ, P0 ;  /* 0x000000ff02027208 */ /* 0x000fe40000000000 */
[----:B------:R-:W-:Y:S01]  /*4810*/  FSETP.NEU.FTZ.AND P0, PT, R8, -INF , PT ;  /* 0xff8000000800780b */ /* 0x000fe20003f1d000 */
[----:B------:R-:W-:Y:S02]  /*4820*/  LDSM.16.MT88.4 R16, [R209] ;  /* 0x00000000d110783b */ /* 0x000fe40000004200 */
[----:B------:R-:W-:-:S02]  /*4830*/  FFMA.FTZ R0, R7, c[0x0][0x2d0], -R2 ;  /* 0x0000b40007007a23 */ /* 0x000fc40000010802 */
[--C-:B------:R-:W-:Y:S01]  /*4840*/  FFMA.FTZ R3, R11, c[0x0][0x2d0], -R2.reuse ;  /* 0x0000b4000b037a23 */ /* 0x100fe20000010802 */
[----:B-1----:R-:W-:Y:S01]  /*4850*/  LDSM.16.MT88.4 R36, [R209+0x4000] ;  /* 0x00400000d124783b */ /* 0x002fe20000004200 */
[----:B------:R1:W-:Y:S03]  /*4860*/  MUFU.EX2 R248, R0 ;  /* 0x0000000000f87308 */ /* 0x0003e60000000800 */
[----:B------:R-:W-:Y:S04]  /*4870*/  LDSM.16.MT88.4 R28, [R213] ;  /* 0x00000000d51c783b */ /* 0x000fe80000004200 */
[----:B------:R-:W-:Y:S01]  /*4880*/  LDSM.16.MT88.4 R32, [R208+0x4000] ;  /* 0x00400000d020783b */ /* 0x000fe20000004200 */
[----:B------:R2:W-:Y:S01]  /*4890*/  MUFU.EX2 R251, R3 ;  /* 0x0000000300fb7308 */ /* 0x0005e20000000800 */
[----:B-1----:R-:W-:-:S07]  /*48a0*/  FFMA.FTZ R0, R10, c[0x0][0x2d0], -R2 ;  /* 0x0000b4000a007a23 */ /* 0x002fce0000010802 */
[----:B------:R1:W3:Y:S01]  /*48b0*/  MUFU.EX2 R247, R0 ;  /* 0x0000000000f77308 */ /* 0x0002e20000000800 */
[----:B--2---:R-:W-:Y:S02]  /*48c0*/  FFMA.FTZ R3, R12, c[0x0][0x2d0], -R2 ;  /* 0x0000b4000c037a23 */ /* 0x004fe40000010802 */
[----:B------:R-:W2:Y:S05]  /*48d0*/  LDSM.16.MT88.4 R12, [R208] ;  /* 0x00000000d00c783b */ /* 0x000eaa0000004200 */
[----:B------:R4:W5:Y:S01]  /*48e0*/  MUFU.EX2 R218, R3 ;  /* 0x0000000300da7308 */ /* 0x0009620000000800 */
[----:B-1----:R-:W-:Y:S01]  /*48f0*/  FMUL.FTZ R0, R8, c[0x0][0x2d0] ;  /* 0x0000b40008007a20 */ /* 0x002fe20000410000 */
[----:B---3--:R-:W-:-:S04]  /*4900*/  F2FP.BF16.PACK_AB R4, R247, R248 ;  /* 0x000000f8f704723e */ /* 0x008fc800000010ff */
[----:B------:R-:W-:-:S05]  /*4910*/  FSEL R0, R0, RZ, P0 ;  /* 0x000000ff00007208 */ /* 0x000fca0000000000 */
[----:B----4-:R-:W-:-:S04]  /*4920*/  FFMA.FTZ R3, R5, c[0x0][0x2d0], -R0 ;  /* 0x0000b40005037a23 */ /* 0x010fc80000010800 */
[----:B------:R1:W-:Y:S02]  /*4930*/  MUFU.EX2 R212, R3 ;  /* 0x0000000300d47308 */ /* 0x0003e40000000800 */
[----:B-1----:R-:W-:Y:S01]  /*4940*/  FFMA.FTZ R3, R6, c[0x0][0x2d0], -R0 ;  /* 0x0000b40006037a23 */ /* 0x002fe20000010800 */
[----:B-----5:R-:W-:-:S05]  /*4950*/  F2FP.BF16.PACK_AB R6, R218, R251 ;  /* 0x000000fbda06723e */ /* 0x020fca00000010ff */
[----:B------:R1:W3:Y:S02]  /*4960*/  MUFU.EX2 R211, R3 ;  /* 0x0000000300d37308 */ /* 0x0002e40000000800 */
[----:B-1----:R-:W-:Y:S01]  /*4970*/  FFMA.FTZ R3, R9, c[0x0][0x2d0], -R0 ;  /* 0x0000b40009037a23 */ /* 0x002fe20000010800 */
[----:B---3--:R-:W-:-:S05]  /*4980*/  F2FP.BF16.PACK_AB R5, R211, R212 ;  /* 0x000000d4d305723e */ /* 0x008fca00000010ff */
[----:B------:R1:W-:Y:S02]  /*4990*/  MUFU.EX2 R220, R3 ;  /* 0x0000000300dc7308 */ /* 0x0003e40000000800 */
[----:B-1----:R-:W-:Y:S02]  /*49a0*/  FFMA.FTZ R3, R24, c[0x0][0x2d0], -R0 ;  /* 0x0000b40018037a23 */ /* 0x002fe40000010800 */
[----:B------:R-:W1:Y:S04]  /*49b0*/  LDSM.16.MT88.4 R24, [R207+0x4000] ;  /* 0x00400000cf18783b */ /* 0x000e680000004200 */
[----:B------:R-:W3:Y:S02]  /*49c0*/  MUFU.EX2 R223, R3 ;  /* 0x0000000300df7308 */ /* 0x000ee40000000800 */
[----:B---3--:R-:W-:Y:S01]  /*49d0*/  F2FP.BF16.PACK_AB R7, R223, R220 ;  /* 0x000000dcdf07723e */ /* 0x008fe200000010ff */
[----:B------:R-:W-:-:S05]  /*49e0*/  FFMA.FTZ R3, R69, c[0x0][0x2d0], -R2 ;  /* 0x0000b40045037a23 */ /* 0x000fca0000010802 */
[----:B------:R3:W-:Y:S01]  /*49f0*/  MUFU.EX2 R250, R3 ;  /* 0x0000000300fa7308 */ /* 0x0007e20000000800 */
[C---:B--2---:R-:W-:Y:S08]  /*4a00*/  HMMA.16816.F32.BF16 R64, R4.reuse, R12, RZ ;  /* 0x0000000c0440723c */ /* 0x044ff000000418ff */
[----:B------:R-:W-:Y:S01]  /*4a10*/  HMMA.16816.F32.BF16 R56, R4, R14, RZ ;  /* 0x0000000e0438723c */ /* 0x000fe200000418ff */
[----:B------:R-:W2:Y:S01]  /*4a20*/  LDSM.16.MT88.4 R12, [R210+0x4000] ;  /* 0x00400000d20c783b */ /* 0x000ea20000004200 */
[----:B---3--:R-:W-:-:S06]  /*4a30*/  FFMA.FTZ R3, R70, c[0x0][0x2d0], -R2 ;  /* 0x0000b40046037a23 */ /* 0x008fcc0000010802 */
[C---:B------:R-:W-:Y:S01]  /*4a40*/  HMMA.16816.F32.BF16 R88, R4.reuse, R20, RZ ;  /* 0x000000140458723c */ /* 0x040fe200000418ff */
[----:B------:R3:W-:Y:S07]  /*4a50*/  MUFU.EX2 R224, R3 ;  /* 0x0000000300e07308 */ /* 0x0007ee0000000800 */
[C---:B------:R-:W-:Y:S01]  /*4a60*/  HMMA.16816.F32.BF16 R80, R4.reuse, R22, RZ ;  /* 0x000000160450723c */ /* 0x040fe200000418ff */
[----:B------:R-:W-:Y:S07]  /*4a70*/  LDSM.16.MT88.4 R20, [R208+0x800] ;  /* 0x00080000d014783b */ /* 0x000fee0000004200 */
[----:B-1----:R-:W-:Y:S01]  /*4a80*/  HMMA.16816.F32.BF16 R44, R4, R24, RZ ;  /* 0x00000018042c723c */ /* 0x002fe200000418ff */
[----:B---3--:R-:W-:-:S04]  /*4a90*/  FFMA.FTZ R3, R84, c[0x0][0x2d0], -R2 ;  /* 0x0000b40054037a23 */ /* 0x008fc80000010802 */
[----:B------:R1:W-:Y:S03]  /*4aa0*/  MUFU.EX2 R249, R3 ;  /* 0x0000000300f97308 */ /* 0x0003e60000000800 */
[C---:B------:R-:W-:Y:S01]  /*4ab0*/  HMMA.16816.F32.BF16 R40, R4.reuse, R26, RZ ;  /* 0x0000001a0428723c */ /* 0x040fe200000418ff */
[----:B------:R-:W3:Y:S07]  /*4ac0*/  LDSM.16.MT88.4 R24, [R209+0x800] ;  /* 0x00080000d118783b */ /* 0x000eee0000004200 */
[----:B------:R-:W-:Y:S01]  /*4ad0*/  HMMA.16816.F32.BF16 R76, R4, R16, RZ ;  /* 0x00000010044c723c */ /* 0x000fe200000418ff */
[----:B-1----:R-:W-:-:S07]  /*4ae0*/  FFMA.FTZ R3, R85, c[0x0][0x2d0], -R2 ;  /* 0x0000b40055037a23 */ /* 0x002fce0000010802 */
[C---:B------:R-:W-:Y:S01]  /*4af0*/  HMMA.16816.F32.BF16 R72, R4.reuse, R18, RZ ;  /* 0x000000120448723c */ /* 0x040fe200000418ff */
[----:B------:R-:W1:Y:S01]  /*4b00*/  LDSM.16.MT88.4 R16, [R210+0x800] ;  /* 0x00080000d210783b */ /* 0x000e620000004200 */
[----:B------:R4:W5:Y:S06]  /*4b10*/  MUFU.EX2 R252, R3 ;  /* 0x0000000300fc7308 */ /* 0x00096c0000000800 */
[C---:B--2---:R-:W-:Y:S08]  /*4b20*/  HMMA.16816.F32.BF16 R108, R4.reuse, R12, RZ ;  /* 0x0000000c046c723c */ /* 0x044ff000000418ff */
[----:B------:R-:W-:Y:S01]  /*4b30*/  HMMA.16816.F32.BF16 R96, R4, R14, RZ ;  /* 0x0000000e0460723c */ /* 0x000fe200000418ff */
[----:B------:R-:W2:Y:S01]  /*4b40*/  LDSM.16.MT88.4 R12, [R207+0x4800] ;  /* 0x00480000cf0c783b */ /* 0x000ea20000004200 */
[----:B----4-:R-:W-:-:S04]  /*4b50*/  FFMA.FTZ R3, R61, c[0x0][0x2d0], -R0 ;  /* 0x0000b4003d037a23 */ /* 0x010fc80000010800 */
[----:B------:R4:W-:Y:S02]  /*4b60*/  MUFU.EX2 R246, R3 ;  /* 0x0000000300f67308 */ /* 0x0009e40000000800 */
[C---:B------:R-:W-:Y:S08]  /*4b70*/  HMMA.16816.F32.BF16 R92, R4.reuse, R36, RZ ;  /* 0x00000024045c723c */ /* 0x040ff000000418ff */
[----:B------:R-:W-:Y:S01]  /*4b80*/  HMMA.16816.F32.BF16 R52, R4, R28, RZ ;  /* 0x0000001c0434723c */ /* 0x000fe200000418ff */
[----:B----4-:R-:W-:-:S07]  /*4b90*/  FFMA.FTZ R3, R60, c[0x0][0x2d0], -R0 ;  /* 0x0000b4003c037a23 */ /* 0x010fce0000010800 */
[C---:B------:R-:W-:Y:S01]  /*4ba0*/  HMMA.16816.F32.BF16 R48, R4.reuse, R30, RZ ;  /* 0x0000001e0430723c */ /* 0x040fe200000418ff */
[----:B------:R-:W4:Y:S01]  /*4bb0*/  LDSM.16.MT88.4 R28, [R207+0x800] ;  /* 0x00080000cf1c783b */ /* 0x000f220000004200 */
[----:B------:R1:W1:Y:S06]  /*4bc0*/  MUFU.EX2 R244, R3 ;  /* 0x0000000300f47308 */ /* 0x00026c0000000800 */
[C---:B------:R-:W-:Y:S08]  /*4bd0*/  HMMA.16816.F32.BF16 R36, R4.reuse, R38, RZ ;  /* 0x000000260424723c */ /* 0x040ff000000418ff */
[----:B------:R-:W-:Y:S01]  /*4be0*/  HMMA.16816.F32.BF16 R100, R4, R32, RZ ;  /* 0x000000200464723c */ /* 0x000fe200000418ff */
[----:B-1----:R-:W-:-:S04]  /*4bf0*/  FFMA.FTZ R3, R63, c[0x0][0x2d0], -R0 ;  /* 0x0000b4003f037a23 */ /* 0x002fc80000010800 */
[----:B------:R1:W-:Y:S03]  /*4c00*/  MUFU.EX2 R245, R3 ;  /* 0x0000000300f57308 */ /* 0x0003e60000000800 */
[----:B------:R-:W-:Y:S01]  /*4c10*/  HMMA.16816.F32.BF16 R104, R4, R34, RZ ;  /* 0x000000220468723c */ /* 0x000fe200000418ff */
[----:B------:R-:W2:Y:S06]  /*4c20*/  LDSM.16.MT88.4 R32, [R209+0x4800] ;  /* 0x00480000d120783b */ /* 0x000eac0000004200 */
[----:B------:R-:W-:Y:S01]  /*4c30*/  FFMA.FTZ R4, R62, c[0x0][0x2d0], -R0 ;  /* 0x0000b4003e047a23 */ /* 0x000fe20000010800 */
[----:B-----5:R-:W-:-:S02]  /*4c40*/  F2FP.BF16.PACK_AB R6, R252, R249 ;  /* 0x000000f9fc06723e */ /* 0x020fc400000010ff */
[----:B------:R-:W-:Y:S01]  /*4c50*/  F2FP.BF16.PACK_AB R5, R244, R246 ;  /* 0x000000f6f405723e */ /* 0x000fe200000010ff */
[----:B------:R5:W3:Y:S01]  /*4c60*/  MUFU.EX2 R243, R4 ;  /* 0x0000000400f37308 */ /* 0x000ae20000000800 */
[----:B-1----:R-:W-:-:S07]  /*4c70*/  FFMA.FTZ R3, R128, c[0x0][0x2d0], -R2 ;  /* 0x0000b40080037a23 */ /* 0x002fce0000010802 */
[----:B------:R1:W-:Y:S01]  /*4c80*/  MUFU.EX2 R238, R3 ;  /* 0x0000000300ee7308 */ /* 0x0003e20000000800 */
[----:B-----5:R-:W-:Y:S02]  /*4c90*/  F2FP.BF16.PACK_AB R4, R224, R250 ;  /* 0x000000fae004723e */ /* 0x020fe400000010ff */
[----:B---3--:R-:W-:Y:S01]  /*4ca0*/  F2FP.BF16.PACK_AB R7, R245, R243 ;  /* 0x000000f3f507723e */ /* 0x008fe200000010ff */
[----:B-1----:R-:W-:-:S06]  /*4cb0*/  FFMA.FTZ R3, R129, c[0x0][0x2d0], -R2 ;  /* 0x0000b40081037a23 */ /* 0x002fcc0000010802 */
[C---:B------:R-:W-:Y:S01]  /*4cc0*/  HMMA.16816.F32.BF16 R112, R4.reuse, R24, R76 ;  /* 0x000000180470723c */ /* 0x040fe2000004184c */
[----:B------:R1:W-:Y:S07]  /*4cd0*/  MUFU.EX2 R242, R3 ;  /* 0x0000000300f27308 */ /* 0x0003ee0000000800 */
[C---:B------:R-:W-:Y:S08]  /*4ce0*/  HMMA.16816.F32.BF16 R84, R4.reuse, R20, R64 ;  /* 0x000000140454723c */ /* 0x040ff00000041840 */
[----:B------:R-:W-:Y:S01]  /*4cf0*/  HMMA.16816.F32.BF16 R76, R4, R16, R52 ;  /* 0x00000010044c723c */ /* 0x000fe20000041834 */
[----:B-1----:R-:W-:-:S04]  /*4d00*/  FFMA.FTZ R3, R130, c[0x0][0x2d0], -R2 ;  /* 0x0000b40082037a23 */ /* 0x002fc80000010802 */
[----:B------:R1:W-:Y:S03]  /*4d10*/  MUFU.EX2 R240, R3 ;  /* 0x0000000300f07308 */ /* 0x0003e60000000800 */
[C---:B------:R-:W-:Y:S01]  /*4d20*/  HMMA.16816.F32.BF16 R64, R4.reuse, R18, R48 ;  /* 0x000000120440723c */ /* 0x040fe20000041830 */
[----:B------:R-:W3:Y:S07]  /*4d30*/  LDSM.16.MT88.4 R16, [R210+0x4800] ;  /* 0x00480000d210783b */ /* 0x000eee0000004200 */
[----:B--2---:R-:W-:Y:S01]  /*4d40*/  HMMA.16816.F32.BF16 R60, R4, R12, R44 ;  /* 0x0000000c043c723c */ /* 0x004fe2000004182c */
[----:B-1----:R-:W-:-:S07]  /*4d50*/  FFMA.FTZ R3, R131, c[0x0][0x2d0], -R2 ;  /* 0x0000b40083037a23 */ /* 0x002fce0000010802 */
[C---:B------:R-:W-:Y:S01]  /*4d60*/  HMMA.16816.F32.BF16 R44, R4.reuse, R14, R40 ;  /* 0x0000000e042c723c */ /* 0x040fe20000041828 */
[----:B------:R-:W1:Y:S01]  /*4d70*/  LDSM.16.MT88.4 R12, [R208+0x4800] ;  /* 0x00480000d00c783b */ /* 0x000e620000004200 */
[----:B------:R2:W5:Y:S06]  /*4d80*/  MUFU.EX2 R239, R3 ;  /* 0x0000000300ef7308 */ /* 0x00056c0000000800 */
[C---:B----4-:R-:W-:Y:S08]  /*4d90*/  HMMA.16816.F32.BF16 R124, R4.reuse, R28, R88 ;  /* 0x0000001c047c723c */ /* 0x050ff00000041858 */
[----:B------:R-:W-:Y:S01]  /*4da0*/  HMMA.16816.F32.BF16 R120, R4, R30, R80 ;  /* 0x0000001e0478723c */ /* 0x000fe20000041850 */
[----:B------:R-:W-:Y:S01]  /*4db0*/  LDSM.16.MT88.4 R28, [R207+0x1000] ;  /* 0x00100000cf1c783b */ /* 0x000fe20000004200 */
[----:B--2---:R-:W-:Y:S01]  /*4dc0*/  FFMA.FTZ R3, R116, c[0x0][0x2d0], -R0 ;  /* 0x0000b40074037a23 */ /* 0x004fe20000010800 */
[----:B------:R-:W-:-:S03]  /*4dd0*/  MOV R116, R224 ;  /* 0x000000e000747202 */ /* 0x000fc60000000f00 */
[----:B------:R2:W-:Y:S02]  /*4de0*/  MUFU.EX2 R237, R3 ;  /* 0x0000000300ed7308 */ /* 0x0005e40000000800 */
[C---:B------:R-:W-:Y:S01]  /*4df0*/  HMMA.16816.F32.BF16 R88, R4.reuse, R26, R72 ;  /* 0x0000001a0458723c */ /* 0x040fe20000041848 */
[----:B------:R-:W4:Y:S07]  /*4e00*/  LDSM.16.MT88.4 R24, [R209+0x1000] ;  /* 0x00100000d118783b */ /* 0x000f2e0000004200 */
[----:B------:R-:W-:Y:S01]  /*4e10*/  HMMA.16816.F32.BF16 R80, R4, R22, R56 ;  /* 0x000000160450723c */ /* 0x000fe20000041838 */
[----:B------:R-:W4:Y:S01]  /*4e20*/  LDSM.16.MT88.4 R20, [R208+0x1000] ;  /* 0x00100000d014783b */ /* 0x000f220000004200 */
[----:B--2---:R-:W-:-:S06]  /*4e30*/  FFMA.FTZ R3, R117, c[0x0][0x2d0], -R0 ;  /* 0x0000b40075037a23 */ /* 0x004fcc0000010800 */
[C---:B------:R-:W-:Y:S01]  /*4e40*/  HMMA.16816.F32.BF16 R56, R4.reuse, R34, R36 ;  /* 0x000000220438723c */ /* 0x040fe20000041824 */
[----:B------:R-:W-:Y:S01]  /*4e50*/  MOV R117, R223 ;  /* 0x000000df00757202 */ /* 0x000fe20000000f00 */
[----:B------:R2:W1:Y:S06]  /*4e60*/  MUFU.EX2 R236, R3 ;  /* 0x0000000300ec7308 */ /* 0x00046c0000000800 */
[C---:B---3--:R-:W-:Y:S08]  /*4e70*/  HMMA.16816.F32.BF16 R72, R4.reuse, R16, R108 ;  /* 0x000000100448723c */ /* 0x048ff0000004186c */
[----:B------:R-:W-:Y:S01]  /*4e80*/  HMMA.16816.F32.BF16 R36, R4, R18, R96 ;  /* 0x000000120424723c */ /* 0x000fe20000041860 */
[----:B------:R-:W3:Y:S01]  /*4e90*/  LDSM.16.MT88.4 R16, [R210+0x1000] ;  /* 0x00100000d210783b */ /* 0x000ee20000004200 */
[----:B--2---:R-:W-:Y:S01]  /*4ea0*/  FFMA.FTZ R3, R119, c[0x0][0x2d0], -R0 ;  /* 0x0000b40077037a23 */ /* 0x004fe20000010800 */
[----:B------:R-:W-:-:S03]  /*4eb0*/  MOV R119, R218 ;  /* 0x000000da00777202 */ /* 0x000fc60000000f00 */
[----:B------:R2:W-:Y:S02]  /*4ec0*/  MUFU.EX2 R235, R3 ;  /* 0x0000000300eb7308 */ /* 0x0005e40000000800 */
[C---:B-1----:R-:W-:Y:S08]  /*4ed0*/  HMMA.16816.F32.BF16 R48, R4.reuse, R12, R100 ;  /* 0x0000000c0430723c */ /* 0x042ff00000041864 */
[----:B------:R-:W-:Y:S01]  /*4ee0*/  HMMA.16816.F32.BF16 R40, R4, R14, R104 ;  /* 0x0000000e0428723c */ /* 0x000fe20000041868 */
[----:B------:R-:W1:Y:S01]  /*4ef0*/  LDSM.16.MT88.4 R12, [R207+0x5000] ;  /* 0x00500000cf0c783b */ /* 0x000e620000004200 */
[----:B--2---:R-:W-:-:S06]  /*4f00*/  FFMA.FTZ R3, R144, c[0x0][0x2d0], -R2 ;  /* 0x0000b40090037a23 */ /* 0x004fcc0000010802 */
[----:B------:R-:W-:Y:S01]  /*4f10*/  HMMA.16816.F32.BF16 R52, R4, R32, R92 ;  /* 0x000000200434723c */ /* 0x000fe2000004185c */
[----:B------:R-:W-:Y:S01]  /*4f20*/  LDSM.16.MT88.4 R32, [R209+0x5000] ;  /* 0x00500000d120783b */ /* 0x000fe20000004200 */
[----:B------:R2:W-:Y:S05]  /*4f30*/  MUFU.EX2 R230, R3 ;  /* 0x0000000300e67308 */ /* 0x0005ea0000000800 */
[----:B------:R-:W-:Y:S01]  /*4f40*/  FFMA.FTZ R4, R118, c[0x0][0x2d0], -R0 ;  /* 0x0000b40076047a23 */ /* 0x000fe20000010800 */
[----:B-----5:R-:W-:Y:S02]  /*4f50*/  F2FP.BF16.PACK_AB R6, R239, R240 ;  /* 0x000000f0ef06723e */ /* 0x020fe400000010ff */
[----:B------:R-:W-:Y:S01]  /*4f60*/  F2FP.BF16.PACK_AB R5, R236, R237 ;  /* 0x000000edec05723e */ /* 0x000fe200000010ff */
[----:B------:R5:W3:Y:S01]  /*4f70*/  MUFU.EX2 R234, R4 ;  /* 0x0000000400ea7308 */ /* 0x000ae20000000800 */
[----:B------:R-:W-:Y:S01]  /*4f80*/  MOV R118, R220 ;  /* 0x000000dc00767202 */ /* 0x000fe20000000f00 */
[----:B--2---:R-:W-:-:S06]  /*4f90*/  FFMA.FTZ R3, R145, c[0x0][0x2d0], -R2 ;  /* 0x0000b40091037a23 */ /* 0x004fcc0000010802 */
[----:B------:R2:W-:Y:S01]  /*4fa0*/  MUFU.EX2 R233, R3 ;  /* 0x0000000300e97308 */ /* 0x0005e20000000800 */
[----:B-----5:R-:W-:Y:S02]  /*4fb0*/  F2FP.BF16.PACK_AB R4, R242, R238 ;  /* 0x000000eef204723e */ /* 0x020fe400000010ff */
[----:B---3--:R-:W-:-:S07]  /*4fc0*/  F2FP.BF16.PACK_AB R7, R235, R234 ;  /* 0x000000eaeb07723e */ /* 0x008fce00000010ff */
[----:B----4-:R-:W-:Y:S01]  /*4fd0*/  HMMA.16816.F32.BF16 R92, R4, R26, R88 ;  /* 0x0000001a045c723c */ /* 0x010fe20000041858 */
[----:B--2---:R-:W-:-:S04]  /*4fe0*/  FFMA.FTZ R3, R146, c[0x0][0x2d0], -R2 ;  /* 0x0000b40092037a23 */ /* 0x004fc80000010802 */
[----:B------:R2:W-:Y:S03]  /*4ff0*/  MUFU.EX2 R232, R3 ;  /* 0x0000000300e87308 */ /* 0x0005e60000000800 */
[C---:B------:R-:W-:Y:S08]  /*5000*/  HMMA.16816.F32.BF16 R88, R4.reuse, R20, R84 ;  /* 0x000000140458723c */ /* 0x040ff00000041854 */
[----:B------:R-:W-:Y:S01]  /*5010*/  HMMA.16816.F32.BF16 R84, R4, R22, R80 ;  /* 0x000000160454723c */ /* 0x000fe20000041850 */
[----:B------:R-:W-:Y:S01]  /*5020*/  LDSM.16.MT88.4 R20, [R208+0x1800] ;  /* 0x00180000d014783b */ /* 0x000fe20000004200 */
[----:B--2---:R-:W-:-:S06]  /*5030*/  FFMA.FTZ R3, R147, c[0x0][0x2d0], -R2 ;  /* 0x0000b40093037a23 */ /* 0x004fcc0000010802 */
[C---:B------:R-:W-:Y:S01]  /*5040*/  HMMA.16816.F32.BF16 R80, R4.reuse, R16, R76 ;  /* 0x000000100450723c */ /* 0x040fe2000004184c */
[----:B------:R2:W3:Y:S07]  /*5050*/  MUFU.EX2 R231, R3 ;  /* 0x0000000300e77308 */ /* 0x0004ee0000000800 */
[C---:B------:R-:W-:Y:S01]  /*5060*/  HMMA.16816.F32.BF16 R76, R4.reuse, R18, R64 ;  /* 0x00000012044c723c */ /* 0x040fe20000041840 */
[----:B------:R-:W4:Y:S07]  /*5070*/  LDSM.16.MT88.4 R16, [R210+0x5000] ;  /* 0x00500000d210783b */ /* 0x000f2e0000004200 */
[----:B-1----:R-:W-:Y:S01]  /*5080*/  HMMA.16816.F32.BF16 R64, R4, R12, R60 ;  /* 0x0000000c0440723c */ /* 0x002fe2000004183c */
[----:B--2---:R-:W-:-:S04]  /*5090*/  FFMA.FTZ R3, R132, c[0x0][0x2d0], -R0 ;  /* 0x0000b40084037a23 */ /* 0x004fc80000010800 */
[----:B------:R1:W-:Y:S03]  /*50a0*/  MUFU.EX2 R229, R3 ;  /* 0x0000000300e57308 */ /* 0x0003e60000000800 */
[C---:B------:R-:W-:Y:S01]  /*50b0*/  HMMA.16816.F32.BF16 R60, R4.reuse, R14, R44 ;  /* 0x0000000e043c723c */ /* 0x040fe2000004182c */
[----:B------:R-:W2:Y:S07]  /*50c0*/  LDSM.16.MT88.4 R12, [R208+0x5000] ;  /* 0x00500000d00c783b */ /* 0x000eae0000004200 */
[----:B------:R-:W-:Y:S01]  /*50d0*/  HMMA.16816.F32.BF16 R108, R4, R28, R124 ;  /* 0x0000001c046c723c */ /* 0x000fe2000004187c */
[----:B-1----:R-:W-:-:S07]  /*50e0*/  FFMA.FTZ R3, R133, c[0x0][0x2d0], -R0 ;  /* 0x0000b40085037a23 */ /* 0x002fce0000010800 */
[----:B------:R-:W-:Y:S01]  /*50f0*/  HMMA.16816.F32.BF16 R104, R4, R30, R120 ;  /* 0x0000001e0468723c */ /* 0x000fe20000041878 */
[----:B------:R-:W-:Y:S01]  /*5100*/  LDSM.16.MT88.4 R28, [R207+0x1800] ;  /* 0x00180000cf1c783b */ /* 0x000fe20000004200 */
[----:B------:R-:W-:Y:S01]  /*5110*/  MOV R127, R212 ;  /* 0x000000d4007f7202 */ /* 0x000fe20000000f00 */
[----:B------:R1:W5:Y:S01]  /*5120*/  MUFU.EX2 R227, R3 ;  /* 0x0000000300e37308 */ /* 0x0003620000000800 */
[----:B------:R-:W-:-:S04]  /*5130*/  MOV R126, R211 ;  /* 0x000000d3007e7202 */ /* 0x000fc80000000f00 */
[C---:B------:R-:W-:Y:S01]  /*5140*/  HMMA.16816.F32.BF16 R96, R4.reuse, R24, R112 ;  /* 0x000000180460723c */ /* 0x040fe20000041870 */
[----:B------:R-:W-:Y:S07]  /*5150*/  LDSM.16.MT88.4 R24, [R209+0x1800] ;  /* 0x00180000d118783b */ /* 0x000fee0000004200 */
[----:B----4-:R-:W-:Y:S01]  /*5160*/  HMMA.16816.F32.BF16 R36, R4, R18, R36 ;  /* 0x000000120424723c */ /* 0x010fe20000041824 */
[----:B-1----:R-:W-:-:S04]  /*5170*/  FFMA.FTZ R3, R135, c[0x0][0x2d0], -R0 ;  /* 0x0000b40087037a23 */ /* 0x002fc80000010800 */
[----:B------:R1:W-:Y:S03]  /*5180*/  MUFU.EX2 R225, R3 ;  /* 0x0000000300e17308 */ /* 0x0003e60000000800 */
[C---:B------:R-:W-:Y:S08]  /*5190*/  HMMA.16816.F32.BF16 R52, R4.reuse, R32, R52 ;  /* 0x000000200434723c */ /* 0x040ff00000041834 */
[----:B--2---:R-:W-:Y:S01]  /*51a0*/  HMMA.16816.F32.BF16 R44, R4, R14, R40 ;  /* 0x0000000e042c723c */ /* 0x004fe20000041828 */
[----:B-1----:R-:W-:-:S07]  /*51b0*/  FFMA.FTZ R3, R154, c[0x0][0x2d0], -R2 ;  /* 0x0000b4009a037a23 */ /* 0x002fce0000010802 */
[C---:B------:R-:W-:Y:S01]  /*51c0*/  HMMA.16816.F32.BF16 R40, R4.reuse, R16, R72 ;  /* 0x000000100428723c */ /* 0x040fe20000041848 */
[----:B------:R-:W1:Y:S01]  /*51d0*/  LDSM.16.MT88.4 R16, [R210+0x1800] ;  /* 0x00180000d210783b */ /* 0x000e620000004200 */
[----:B------:R2:W-:Y:S06]  /*51e0*/  MUFU.EX2 R212, R3 ;  /* 0x0000000300d47308 */ /* 0x0005ec0000000800 */
[C---:B------:R-:W-:Y:S01]  /*51f0*/  HMMA.16816.F32.BF16 R48, R4.reuse, R12, R48 ;  /* 0x0000000c0430723c */ /* 0x040fe20000041830 */
[----:B------:R-:W4:Y:S07]  /*5200*/  LDSM.16.MT88.4 R12, [R207+0x5800] ;  /* 0x00580000cf0c783b */ /* 0x000f2e0000004200 */
[----:B------:R-:W-:Y:S01]  /*5210*/  HMMA.16816.F32.BF16 R56, R4, R34, R56 ;  /* 0x000000220438723c */ /* 0x000fe20000041838 */
[----:B------:R-:W-:Y:S01]  /*5220*/  LDSM.16.MT88.4 R32, [R209+0x5800] ;  /* 0x00580000d120783b */ /* 0x000fe20000004200 */
[----:B--2---:R-:W-:-:S05]  /*5230*/  FFMA.FTZ R3, R153, c[0x0][0x2d0], -R2 ;  /* 0x0000b40099037a23 */ /* 0x004fca0000010802 */
[----:B------:R-:W-:Y:S01]  /*5240*/  FFMA.FTZ R4, R134, c[0x0][0x2d0], -R0 ;  /* 0x0000b40086047a23 */ /* 0x000fe20000010800 */
[----:B---3--:R-:W-:Y:S01]  /*5250*/  F2FP.BF16.PACK_AB R6, R231, R232 ;  /* 0x000000e8e706723e */ /* 0x008fe200000010ff */
[----:B------:R2:W-:Y:S01]  /*5260*/  MUFU.EX2 R223, R3 ;  /* 0x0000000300df7308 */ /* 0x0005e20000000800 */
[----:B-----5:R-:W-:-:S07]  /*5270*/  F2FP.BF16.PACK_AB R5, R227, R229 ;  /* 0x000000e5e305723e */ /* 0x020fce00000010ff */
[----:B------:R3:W5:Y:S01]  /*5280*/  MUFU.EX2 R224, R4 ;  /* 0x0000000400e07308 */ /* 0x0007620000000800 */
[----:B--2---:R-:W-:-:S07]  /*5290*/  FFMA.FTZ R3, R152, c[0x0][0x2d0], -R2 ;  /* 0x0000b40098037a23 */ /* 0x004fce0000010802 */
[----:B------:R2:W-:Y:S01]  /*52a0*/  MUFU.EX2 R220, R3 ;  /* 0x0000000300dc7308 */ /* 0x0005e20000000800 */
[----:B---3--:R-:W-:Y:S02]  /*52b0*/  F2FP.BF16.PACK_AB R4, R233, R230 ;  /* 0x000000e6e904723e */ /* 0x008fe400000010ff */
[----:B-----5:R-:W-:-:S07]  /*52c0*/  F2FP.BF16.PACK_AB R7, R225, R224 ;  /* 0x000000e0e107723e */ /* 0x020fce00000010ff */
[----:B-1----:R-:W-:Y:S01]  /*52d0*/  HMMA.16816.F32.BF16 R80, R4, R16, R80 ;  /* 0x000000100450723c */ /* 0x002fe20000041850 */
[----:B--2---:R-:W-:-:S04]  /*52e0*/  FFMA.FTZ R3, R155, c[0x0][0x2d0], -R2 ;  /* 0x0000b4009b037a23 */ /* 0x004fc80000010802 */
[----:B------:R1:W2:Y:S03]  /*52f0*/  MUFU.EX2 R218, R3 ;  /* 0x0000000300da7308 */ /* 0x0002a60000000800 */
[C---:B------:R-:W-:Y:S01]  /*5300*/  HMMA.16816.F32.BF16 R72, R4.reuse, R18, R76 ;  /* 0x000000120448723c */ /* 0x040fe2000004184c */
[----:B------:R-:W3:Y:S07]  /*5310*/  LDSM.16.MT88.4 R16, [R210+0x5800] ;  /* 0x00580000d210783b */ /* 0x000eee0000004200 */
[----:B----4-:R-:W-:Y:S01]  /*5320*/  HMMA.16816.F32.BF16 R64, R4, R12, R64 ;  /* 0x0000000c0440723c */ /* 0x010fe20000041840 */
[----:B-1----:R-:W-:-:S07]  /*5330*/  FFMA.FTZ R3, R148, c[0x0][0x2d0], -R0 ;  /* 0x0000b40094037a23 */ /* 0x002fce0000010800 */
[C---:B------:R-:W-:Y:S01]  /*5340*/  HMMA.16816.F32.BF16 R60, R4.reuse, R14, R60 ;  /* 0x0000000e043c723c */ /* 0x040fe2000004183c */
[----:B------:R-:W1:Y:S01]  /*5350*/  LDSM.16.MT88.4 R12, [R208+0x5800] ;  /* 0x00580000d00c783b */ /* 0x000e620000004200 */
[----:B------:R4:W-:Y:S06]  /*5360*/  MUFU.EX2 R211, R3 ;  /* 0x0000000300d37308 */ /* 0x0009ec0000000800 */
[C---:B------:R-:W-:Y:S08]  /*5370*/  HMMA.16816.F32.BF16 R96, R4.reuse, R24, R96 ;  /* 0x000000180460723c */ /* 0x040ff00000041860 */
[----:B------:R-:W-:Y:S01]  /*5380*/  HMMA.16816.F32.BF16 R92, R4, R26, R92 ;  /* 0x0000001a045c723c */ /* 0x000fe2000004185c */
[----:B------:R-:W-:Y:S01]  /*5390*/  LDSM.16.MT88.4 R24, [R209+0x2000] ;  /* 0x00200000d118783b */ /* 0x000fe20000004200 */
[----:B----4-:R-:W-:-:S04]  /*53a0*/  FFMA.FTZ R3, R149, c[0x0][0x2d0], -R0 ;  /* 0x0000b40095037a23 */ /* 0x010fc80000010800 */
[----:B------:R4:W5:Y:S02]  /*53b0*/  MUFU.EX2 R155, R3 ;  /* 0x00000003009b7308 */ /* 0x0009640000000800 */
[C---:B------:R-:W-:Y:S08]  /*53c0*/  HMMA.16816.F32.BF16 R88, R4.reuse, R20, R88 ;  /* 0x000000140458723c */ /* 0x040ff00000041858 */
[----:B---3--:R-:W-:Y:S01]  /*53d0*/  HMMA.16816.F32.BF16 R40, R4, R16, R40 ;  /* 0x000000100428723c */ /* 0x008fe20000041828 */
[----:B----4-:R-:W-:-:S07]  /*53e0*/  FFMA.FTZ R3, R151, c[0x0][0x2d0], -R0 ;  /* 0x0000b40097037a23 */ /* 0x010fce0000010800 */
[C---:B------:R-:W-:Y:S01]  /*53f0*/  HMMA.16816.F32.BF16 R36, R4.reuse, R18, R36 ;  /* 0x000000120424723c */ /* 0x040fe20000041824 */
[----:B------:R-:W3:Y:S01]  /*5400*/  LDSM.16.MT88.4 R16, [R210+0x2000] ;  /* 0x00200000d210783b */ /* 0x000ee20000004200 */
[----:B------:R4:W-:Y:S06]  /*5410*/  MUFU.EX2 R123, R3 ;  /* 0x00000003007b7308 */ /* 0x0009ec0000000800 */
[C---:B-1----:R-:W-:Y:S08]  /*5420*/  HMMA.16816.F32.BF16 R48, R4.reuse, R12, R48 ;  /* 0x0000000c0430723c */ /* 0x042ff00000041830 */
[----:B------:R-:W-:Y:S01]  /*5430*/  HMMA.16816.F32.BF16 R44, R4, R14, R44 ;  /* 0x0000000e042c723c */ /* 0x000fe2000004182c */
[----:B------:R-:W1:Y:S01]  /*5440*/  LDSM.16.MT88.4 R12, [R207+0x6000] ;  /* 0x00600000cf0c783b */ /* 0x000e620000004200 */
[----:B----4-:R-:W-:-:S04]  /*5450*/  FFMA.FTZ R3, R162, c[0x0][0x2d0], -R2 ;  /* 0x0000b400a2037a23 */ /* 0x010fc80000010802 */
[----:B------:R4:W-:Y:S02]  /*5460*/  MUFU.EX2 R121, R3 ;  /* 0x0000000300797308 */ /* 0x0009e40000000800 */
[C---:B------:R-:W-:Y:S01]  /*5470*/  HMMA.16816.F32.BF16 R84, R4.reuse, R22, R84 ;  /* 0x000000160454723c */ /* 0x040fe20000041854 */
[----:B------:R-:W1:Y:S07]  /*5480*/  LDSM.16.MT88.4 R20, [R208+0x2000] ;  /* 0x00200000d014783b */ /* 0x000e6e0000004200 */
[----:B------:R-:W-:Y:S01]  /*5490*/  HMMA.16816.F32.BF16 R108, R4, R28, R108 ;  /* 0x0000001c046c723c */ /* 0x000fe2000004186c */
[----:B----4-:R-:W-:-:S07]  /*54a0*/  FFMA.FTZ R3, R161, c[0x0][0x2d0], -R2 ;  /* 0x0000b400a1037a23 */ /* 0x010fce0000010802 */
[C---:B------:R-:W-:Y:S01]  /*54b0*/  HMMA.16816.F32.BF16 R104, R4.reuse, R30, R104 ;  /* 0x0000001e0468723c */ /* 0x040fe20000041868 */
[----:B------:R-:W-:Y:S01]  /*54c0*/  LDSM.16.MT88.4 R28, [R207+0x2000] ;  /* 0x00200000cf1c783b */ /* 0x000fe20000004200 */
[----:B------:R4:W-:Y:S06]  /*54d0*/  MUFU.EX2 R154, R3 ;  /* 0x00000003009a7308 */ /* 0x0009ec0000000800 */
[C---:B------:R-:W-:Y:S08]  /*54e0*/  HMMA.16816.F32.BF16 R52, R4.reuse, R32, R52 ;  /* 0x000000200434723c */ /* 0x040ff00000041834 */
[----:B------:R-:W-:Y:S01]  /*54f0*/  HMMA.16816.F32.BF16 R56, R4, R34, R56 ;  /* 0x000000220438723c */ /* 0x000fe20000041838 */
[----:B------:R-:W1:Y:S01]  /*5500*/  LDSM.16.MT88.4 R32, [R209+0x6000] ;  /* 0x00600000d120783b */ /* 0x000e620000004200 */
[----:B----4-:R-:W-:-:S05]  /*5510*/  FFMA.FTZ R3, R160, c[0x0][0x2d0], -R2 ;  /* 0x0000b400a0037a23 */ /* 0x010fca0000010802 */
[----:B------:R-:W-:Y:S01]  /*5520*/  FFMA.FTZ R4, R150, c[0x0][0x2d0], -R0 ;  /* 0x0000b40096047a23 */ /* 0x000fe20000010800 */
[----:B--2---:R-:W-:Y:S01]  /*5530*/  F2FP.BF16.PACK_AB R6, R218, R220 ;  /* 0x000000dcda06723e */ /* 0x004fe200000010ff */
[----:B------:R2:W-:Y:S01]  /*5540*/  MUFU.EX2 R153, R3 ;  /* 0x0000000300997308 */ /* 0x0005e20000000800 */
[----:B-----5:R-:W-:-:S07]  /*5550*/  F2FP.BF16.PACK_AB R5, R155, R211 ;  /* 0x000000d39b05723e */ /* 0x020fce00000010ff */
[----:B------:R4:W5:Y:S01]  /*5560*/  MUFU.EX2 R122, R4 ;  /* 0x00000004007a7308 */ /* 0x0009620000000800 */
[----:B--2---:R-:W-:-:S07]  /*5570*/  FFMA.FTZ R3, R163, c[0x0][0x2d0], -R2 ;  /* 0x0000b400a3037a23 */ /* 0x004fce0000010802 */
[----:B------:R2:W1:Y:S01]  /*5580*/  MUFU.EX2 R152, R3 ;  /* 0x0000000300987308 */ /* 0x0004620000000800 */
[----:B----4-:R-:W-:Y:S02]  /*5590*/  F2FP.BF16.PACK_AB R4, R223, R212 ;  /* 0x000000d4df04723e */ /* 0x010fe400000010ff */
[----:B-----5:R-:W-:-:S07]  /*55a0*/  F2FP.BF16.PACK_AB R7, R123, R122 ;  /* 0x0000007a7b07723e */ /* 0x020fce00000010ff */
[----:B---3--:R-:W-:Y:S01]  /*55b0*/  HMMA.16816.F32.BF16 R76, R4, R18, R72 ;  /* 0x00000012044c723c */ /* 0x008fe20000041848 */
[----:B--2---:R-:W-:-:S04]  /*55c0*/  FFMA.FTZ R3, R156, c[0x0][0x2d0], -R0 ;  /* 0x0000b4009c037a23 */ /* 0x004fc80000010800 */
[----:B------:R2:W-:Y:S03]  /*55d0*/  MUFU.EX2 R120, R3 ;  /* 0x0000000300787308 */ /* 0x0005e60000000800 */
[C---:B-1----:R-:W-:Y:S08]  /*55e0*/  HMMA.16816.F32.BF16 R72, R4.reuse, R12, R64 ;  /* 0x0000000c0448723c */ /* 0x042ff00000041840 */
[----:B------:R-:W-:Y:S01]  /*55f0*/  HMMA.16816.F32.BF16 R64, R4, R14, R60 ;  /* 0x0000000e0440723c */ /* 0x000fe2000004183c */
[----:B------:R-:W1:Y:S01]  /*5600*/  LDSM.16.MT88.4 R12, [R208+0x6000] ;  /* 0x00600000d00c783b */ /* 0x000e620000004200 */
[----:B--2---:R-:W-:-:S06]  /*5610*/  FFMA.FTZ R3, R157, c[0x0][0x2d0], -R0 ;  /* 0x0000b4009d037a23 */ /* 0x004fcc0000010800 */
[C---:B------:R-:W-:Y:S01]  /*5620*/  HMMA.16816.F32.BF16 R100, R4.reuse, R24, R96 ;  /* 0x000000180464723c */ /* 0x040fe20000041860 */
[----:B------:R2:W3:Y:S07]  /*5630*/  MUFU.EX2 R151, R3 ;  /* 0x0000000300977308 */ /* 0x0004ee0000000800 */
[C---:B------:R-:W-:Y:S01]  /*5640*/  HMMA.16816.F32.BF16 R96, R4.reuse, R26, R92 ;  /* 0x0000001a0460723c */ /* 0x040fe2000004185c */
[----:B------:R-:W-:Y:S07]  /*5650*/  LDSM.16.MT88.4 R24, [R207+0x2800] ;  /* 0x00280000cf18783b */ /* 0x000fee0000004200 */
[----:B------:R-:W-:Y:S01]  /*5660*/  HMMA.16816.F32.BF16 R92, R4, R20, R88 ;  /* 0x00000014045c723c */ /* 0x000fe20000041858 */
[----:B--2---:R-:W-:-:S04]  /*5670*/  FFMA.FTZ R3, R158, c[0x0][0x2d0], -R0 ;  /* 0x0000b4009e037a23 */ /* 0x004fc80000010800 */
[----:B------:R2:W-:Y:S03]  /*5680*/  MUFU.EX2 R130, R3 ;  /* 0x0000000300827308 */ /* 0x0005e60000000800 */
[C---:B------:R-:W-:Y:S01]  /*5690*/  HMMA.16816.F32.BF16 R88, R4.reuse, R22, R84 ;  /* 0x000000160458723c */ /* 0x040fe20000041854 */
[----:B------:R-:W-:Y:S07]  /*56a0*/  LDSM.16.MT88.4 R20, [R209+0x2800] ;  /* 0x00280000d114783b */ /* 0x000fee0000004200 */
[----:B------:R-:W-:Y:S01]  /*56b0*/  HMMA.16816.F32.BF16 R84, R4, R16, R80 ;  /* 0x000000100454723c */ /* 0x000fe20000041850 */
[----:B------:R-:W4:Y:S01]  /*56c0*/  LDSM.16.MT88.4 R16, [R210+0x6000] ;  /* 0x00600000d210783b */ /* 0x000f220000004200 */
[----:B--2---:R-:W-:-:S06]  /*56d0*/  FFMA.FTZ R3, R159, c[0x0][0x2d0], -R0 ;  /* 0x0000b4009f037a23 */ /* 0x004fcc0000010800 */
[C---:B------:R-:W-:Y:S01]  /*56e0*/  HMMA.16816.F32.BF16 R60, R4.reuse, R32, R52 ;  /* 0x00000020043c723c */ /* 0x040fe20000041834 */
[----:B------:R2:W5:Y:S07]  /*56f0*/  MUFU.EX2 R131, R3 ;  /* 0x0000000300837308 */ /* 0x00056e0000000800 */
[C---:B-1----:R-:W-:Y:S08]  /*5700*/  HMMA.16816.F32.BF16 R52, R4.reuse, R12, R48 ;  /* 0x0000000c0434723c */ /* 0x042ff00000041830 */
[----:B------:R-:W-:Y:S01]  /*5710*/  HMMA.16816.F32.BF16 R44, R4, R14, R44 ;  /* 0x0000000e042c723c */ /* 0x000fe2000004182c */
[----:B------:R-:W1:Y:S01]  /*5720*/  LDSM.16.MT88.4 R12, [R210+0x2800] ;  /* 0x00280000d20c783b */ /* 0x000e620000004200 */
[----:B--2---:R-:W-:-:S04]  /*5730*/  FFMA.FTZ R3, R170, c[0x0][0x2d0], -R2 ;  /* 0x0000b400aa037a23 */ /* 0x004fc80000010802 */
[----:B------:R2:W-:Y:S02]  /*5740*/  MUFU.EX2 R129, R3 ;  /* 0x0000000300817308 */ /* 0x0005e40000000800 */
[C---:B------:R-:W-:Y:S08]  /*5750*/  HMMA.16816.F32.BF16 R104, R4.reuse, R30, R104 ;  /* 0x0000001e0468723c */ /* 0x040ff00000041868 */
[----:B------:R-:W-:Y:S01]  /*5760*/  HMMA.16816.F32.BF16 R108, R4, R28, R108 ;  /* 0x0000001c046c723c */ /* 0x000fe2000004186c */
[----:B------:R-:W-:Y:S01]  /*5770*/  LDSM.16.MT88.4 R28, [R207+0x6800] ;  /* 0x00680000cf1c783b */ /* 0x000fe20000004200 */
[----:B--2---:R-:W-:-:S06]  /*5780*/  FFMA.FTZ R3, R169, c[0x0][0x2d0], -R2 ;  /* 0x0000b400a9037a23 */ /* 0x004fcc0000010802 */
[C---:B----4-:R-:W-:Y:S01]  /*5790*/  HMMA.16816.F32.BF16 R48, R4.reuse, R16, R40 ;  /* 0x000000100430723c */ /* 0x050fe20000041828 */
[----:B------:R2:W4:Y:S07]  /*57a0*/  MUFU.EX2 R149, R3 ;  /* 0x0000000300957308 */ /* 0x00052e0000000800 */
[C---:B------:R-:W-:Y:S01]  /*57b0*/  HMMA.16816.F32.BF16 R36, R4.reuse, R18, R36 ;  /* 0x000000120424723c */ /* 0x040fe20000041824 */
[----:B------:R-:W1:Y:S07]  /*57c0*/  LDSM.16.MT88.4 R16, [R208+0x2800] ;  /* 0x00280000d010783b */ /* 0x000e6e0000004200 */
[----:B------:R-:W-:Y:S01]  /*57d0*/  HMMA.16816.F32.BF16 R56, R4, R34, R56 ;  /* 0x000000220438723c */ /* 0x000fe20000041838 */
[----:B--2---:R-:W-:-:S06]  /*57e0*/  FFMA.FTZ R3, R168, c[0x0][0x2d0], -R2 ;  /* 0x0000b400a8037a23 */ /* 0x004fcc0000010802 */
[----:B------:R-:W-:Y:S01]  /*57f0*/  F2FP.BF16.PACK_AB R4, R154, R121 ;  /* 0x000000799a04723e */ /* 0x000fe200000010ff */
[----:B------:R2:W-:Y:S01]  /*5800*/  MUFU.EX2 R150, R3 ;  /* 0x0000000300967308 */ /* 0x0005e20000000800 */
[----:B------:R-:W-:Y:S02]  /*5810*/  F2FP.BF16.PACK_AB R6, R152, R153 ;  /* 0x000000999806723e */ /* 0x000fe400000010ff */
[----:B---3--:R-:W-:Y:S02]  /*5820*/  F2FP.BF16.PACK_AB R5, R151, R120 ;  /* 0x000000789705723e */ /* 0x008fe400000010ff */
[----:B-----5:R-:W-:-:S07]  /*5830*/  F2FP.BF16.PACK_AB R7, R131, R130 ;  /* 0x000000828307723e */ /* 0x020fce00000010ff */
[----:B------:R-:W-:Y:S01]  /*5840*/  HMMA.16816.F32.BF16 R80, R4, R20, R100 ;  /* 0x000000140450723c */ /* 0x000fe20000041864 */
[----:B--2---:R-:W-:-:S07]  /*5850*/  FFMA.FTZ R3, R171, c[0x0][0x2d0], -R2 ;  /* 0x0000b400ab037a23 */ /* 0x004fce0000010802 */
[C---:B------:R-:W-:Y:S01]  /*5860*/  HMMA.16816.F32.BF16 R100, R4.reuse, R22, R96 ;  /* 0x000000160464723c */ /* 0x040fe20000041860 */
[----:B------:R2:W3:Y:S01]  /*5870*/  MUFU.EX2 R148, R3 ;  /* 0x0000000300947308 */ /* 0x0004e20000000800 */
[----:B------:R-:W-:Y:S06]  /*5880*/  LDSM.16.MT88.4 R20, [R207+0x7000] ;  /* 0x00700000cf14783b */ /* 0x000fec0000004200 */
[C---:B-1----:R-:W-:Y:S08]  /*5890*/  HMMA.16816.F32.BF16 R96, R4.reuse, R12, R84 ;  /* 0x0000000c0460723c */ /* 0x042ff00000041854 */
[----:B------:R-:W-:Y:S01]  /*58a0*/  HMMA.16816.F32.BF16 R84, R4, R14, R76 ;  /* 0x0000000e0454723c */ /* 0x000fe2000004184c */
[----:B------:R-:W1:Y:S01]  /*58b0*/  LDSM.16.MT88.4 R12, [R209+0x6800] ;  /* 0x00680000d10c783b */ /* 0x000e620000004200 */
[----:B--2---:R-:W-:-:S04]  /*58c0*/  FFMA.FTZ R3, R164, c[0x0][0x2d0], -R0 ;  /* 0x0000b400a4037a23 */ /* 0x004fc80000010800 */
[----:B------:R2:W-:Y:S02]  /*58d0*/  MUFU.EX2 R128, R3 ;  /* 0x0000000300807308 */ /* 0x0005e40000000800 */
[C---:B------:R-:W-:Y:S08]  /*58e0*/  HMMA.16816.F32.BF16 R40, R4.reuse, R26, R104 ;  /* 0x0000001a0428723c */ /* 0x040ff00000041868 */
[----:B------:R-:W-:Y:S01]  /*58f0*/  HMMA.16816.F32.BF16 R104, R4, R16, R92 ;  /* 0x000000100468723c */ /* 0x000fe2000004185c */
[----:B--2---:R-:W-:-:S07]  /*5900*/  FFMA.FTZ R3, R166, c[0x0][0x2d0], -R0 ;  /* 0x0000b400a6037a23 */ /* 0x004fce0000010800 */
[C---:B------:R-:W-:Y:S01]  /*5910*/  HMMA.16816.F32.BF16 R92, R4.reuse, R18, R88 ;  /* 0x00000012045c723c */ /* 0x040fe20000041858 */
[----:B------:R-:W2:Y:S01]  /*5920*/  LDSM.16.MT88.4 R16, [R208+0x6800] ;  /* 0x00680000d010783b */ /* 0x000ea20000004200 */
[----:B------:R5:W1:Y:S06]  /*5930*/  MUFU.EX2 R147, R3 ;  /* 0x0000000300937308 */ /* 0x000a6c0000000800 */
[C---:B------:R-:W-:Y:S01]  /*5940*/  HMMA.16816.F32.BF16 R32, R4.reuse, R24, R108 ;  /* 0x000000180420723c */ /* 0x040fe2000004186c */
[----:B------:R-:W-:Y:S04]  /*5950*/  LDSM.16.MT88.4 R24, [R209+0x3000] ;  /* 0x00300000d118783b */ /* 0x000fe80000004200 */
[----:B------:R-:W-:Y:S03]  /*5960*/  LDSM.16.MT88.4 R108, [R207+0x7800] ;  /* 0x00780000cf6c783b */ /* 0x000fe60000004200 */
[----:B------:R-:W-:Y:S01]  /*5970*/  HMMA.16816.F32.BF16 R76, R4, R28, R72 ;  /* 0x0000001c044c723c */ /* 0x000fe20000041848 */
[----:B-----5:R-:W-:-:S04]  /*5980*/  FFMA.FTZ R3, R165, c[0x0][0x2d0], -R0 ;  /* 0x0000b400a5037a23 */ /* 0x020fc80000010800 */
[----:B------:R5:W-:Y:S03]  /*5990*/  MUFU.EX2 R145, R3 ;  /* 0x0000000300917308 */ /* 0x000be60000000800 */
[C---:B-1----:R-:W-:Y:S08]  /*59a0*/  HMMA.16816.F32.BF16 R60, R4.reuse, R12, R60 ;  /* 0x0000000c043c723c */ /* 0x042ff0000004183c */
[----:B------:R-:W-:Y:S01]  /*59b0*/  HMMA.16816.F32.BF16 R56, R4, R14, R56 ;  /* 0x0000000e0438723c */ /* 0x000fe20000041838 */
[----:B------:R-:W1:Y:S01]  /*59c0*/  LDSM.16.MT88.4 R12, [R210+0x6800] ;  /* 0x00680000d20c783b */ /* 0x000e620000004200 */
[----:B-----5:R-:W-:-:S06]  /*59d0*/  FFMA.FTZ R3, R167, c[0x0][0x2d0], -R0 ;  /* 0x0000b400a7037a23 */ /* 0x020fcc0000010800 */
[C---:B------:R-:W-:Y:S01]  /*59e0*/  HMMA.16816.F32.BF16 R72, R4.reuse, R30, R64 ;  /* 0x0000001e0448723c */ /* 0x040fe20000041840 */
[----:B------:R5:W1:Y:S07]  /*59f0*/  MUFU.EX2 R146, R3 ;  /* 0x0000000300927308 */ /* 0x000a6e0000000800 */
[C---:B--2---:R-:W-:Y:S08]  /*5a00*/  HMMA.16816.F32.BF16 R52, R4.reuse, R16, R52 ;  /* 0x000000100434723c */ /* 0x044ff00000041834 */
[----:B------:R-:W-:Y:S01]  /*5a10*/  HMMA.16816.F32.BF16 R44, R4, R18, R44 ;  /* 0x00000012042c723c */ /* 0x000fe2000004182c */
[----:B------:R-:W2:Y:S01]  /*5a20*/  LDSM.16.MT88.4 R16, [R207+0x3000] ;  /* 0x00300000cf10783b */ /* 0x000ea20000004200 */
[----:B-----5:R-:W-:-:S04]  /*5a30*/  FFMA.FTZ R3, R200, c[0x0][0x2d0], -R2 ;  /* 0x0000b400c8037a23 */ /* 0x020fc80000010802 */
[----:B------:R5:W-:Y:S02]  /*5a40*/  MUFU.EX2 R69, R3 ;  /* 0x0000000300457308 */ /* 0x000be40000000800 */
[----:B-1----:R-:W-:Y:S01]  /*5a50*/  HMMA.16816.F32.BF16 R48, R4, R12, R48 ;  /* 0x0000000c0430723c */ /* 0x002fe20000041830 */
[----:B-----5:R-:W-:-:S07]  /*5a60*/  FFMA.FTZ R3, R201, c[0x0][0x2d0], -R2 ;  /* 0x0000b400c9037a23 */ /* 0x020fce0000010802 */
[----:B------:R-:W-:Y:S01]  /*5a70*/  HMMA.16816.F32.BF16 R28, R4, R14, R36 ;  /* 0x0000000e041c723c */ /* 0x000fe20000041824 */
[----:B------:R-:W1:Y:S01]  /*5a80*/  LDSM.16.MT88.4 R12, [R210+0x3000] ;  /* 0x00300000d20c783b */ /* 0x000e620000004200 */
[----:B------:R5:W2:Y:S05]  /*5a90*/  MUFU.EX2 R70, R3 ;  /* 0x0000000300467308 */ /* 0x000aaa0000000800 */
[----:B----4-:R-:W-:Y:S02]  /*5aa0*/  F2FP.BF16.PACK_AB R4, R149, R129 ;  /* 0x000000819504723e */ /* 0x010fe400000010ff */
[----:B---3--:R-:W-:Y:S02]  /*5ab0*/  F2FP.BF16.PACK_AB R6, R148, R150 ;  /* 0x000000969406723e */ /* 0x008fe400000010ff */
[----:B------:R-:W-:-:S02]  /*5ac0*/  F2FP.BF16.PACK_AB R5, R147, R128 ;  /* 0x000000809305723e */ /* 0x000fc400000010ff */
[----:B------:R-:W-:Y:S01]  /*5ad0*/  F2FP.BF16.PACK_AB R7, R146, R145 ;  /* 0x000000919207723e */ /* 0x000fe200000010ff */
[----:B-----5:R-:W-:Y:S01]  /*5ae0*/  FFMA.FTZ R3, R202, c[0x0][0x2d0], -R2 ;  /* 0x0000b400ca037a23 */ /* 0x020fe20000010802 */
[----:B------:R-:W-:-:S05]  /*5af0*/  IADD3 R226, R226, -0x2, RZ ;  /* 0xfffffffee2e27810 */ /* 0x000fca0007ffe0ff */
[----:B--2---:R-:W-:Y:S01]  /*5b00*/  HMMA.16816.F32.BF16 R32, R4, R16, R32 ;  /* 0x000000100420723c */ /* 0x004fe20000041820 */
[----:B------:R-:W-:Y:S01]  /*5b10*/  FFMA.FTZ R2, R203, c[0x0][0x2d0], -R2 ;  /* 0x0000b400cb027a23 */ /* 0x000fe20000010802 */
[----:B------:R-:W-:Y:S01]  /*5b20*/  MUFU.EX2 R144, R3 ;  /* 0x0000000300907308 */ /* 0x000fe20000000800 */
[----:B------:R-:W-:-:S05]  /*5b30*/  F2FP.BF16.PACK_AB R132, R70, R69 ;  /* 0x000000454684723e */ /* 0x000fca00000010ff */
[C---:B------:R-:W-:Y:S01]  /*5b40*/  HMMA.16816.F32.BF16 R40, R4.reuse, R18, R40 ;  /* 0x000000120428723c */ /* 0x040fe20000041828 */
[----:B------:R-:W2:Y:S07]  /*5b50*/  LDSM.16.MT88.4 R16, [R208+0x3000] ;  /* 0x00300000d010783b */ /* 0x000eae0000004200 */
[C---:B------:R-:W-:Y:S08]  /*5b60*/  HMMA.16816.F32.BF16 R80, R4.reuse, R24, R80 ;  /* 0x000000180450723c */ /* 0x040ff00000041850 */
[C---:B------:R-:W-:Y:S01]  /*5b70*/  HMMA.16816.F32.BF16 R36, R4.reuse, R26, R100 ;  /* 0x0000001a0424723c */ /* 0x040fe20000041864 */
[----:B------:R-:W3:Y:S04]  /*5b80*/  LDSM.16.MT88.4 R24, [R209+0x7000] ;  /* 0x00700000d118783b */ /* 0x000ee80000004200 */
[----:B------:R-:W-:Y:S03]  /*5b90*/  LDSM.16.MT88.4 R100, [R210+0x3800] ;  /* 0x00380000d264783b */ /* 0x000fe60000004200 */
[C---:B-1----:R-:W-:Y:S08]  /*5ba0*/  HMMA.16816.F32.BF16 R96, R4.reuse, R12, R96 ;  /* 0x0000000c0460723c */ /* 0x042ff00000041860 */
[C---:B------:R-:W-:Y:S01]  /*5bb0*/  HMMA.16816.F32.BF16 R112, R4.reuse, R20, R76 ;  /* 0x000000140470723c */ /* 0x040fe2000004184c */
[----:B------:R-:W-:Y:S07]  /*5bc0*/  LDSM.16.MT88.4 R76, [R207+0x3800] ;  /* 0x00380000cf4c783b */ /* 0x000fee0000004200 */
[C---:B------:R-:W-:Y:S08]  /*5bd0*/  HMMA.16816.F32.BF16 R20, R4.reuse, R22, R72 ;  /* 0x000000160414723c */ /* 0x040ff00000041848 */
[C---:B--2---:R-:W-:Y:S08]  /*5be0*/  HMMA.16816.F32.BF16 R88, R4.reuse, R16, R104 ;  /* 0x000000100458723c */ /* 0x044ff00000041868 */
[C---:B------:R-:W-:Y:S01]  /*5bf0*/  HMMA.16816.F32.BF16 R64, R4.reuse, R18, R92 ;  /* 0x000000120440723c */ /* 0x040fe2000004185c */
[----:B------:R-:W1:Y:S04]  /*5c00*/  LDSM.16.MT88.4 R16, [R210+0x7000] ;  /* 0x00700000d210783b */ /* 0x000e680000004200 */
[----:B------:R-:W-:Y:S03]  /*5c10*/  LDSM.16.MT88.4 R92, [R208+0x3800] ;  /* 0x00380000d05c783b */ /* 0x000fe60000004200 */
[C---:B------:R-:W-:Y:S01]  /*5c20*/  HMMA.16816.F32.BF16 R104, R4.reuse, R14, R84 ;  /* 0x0000000e0468723c */ /* 0x040fe20000041854 */
[----:B------:R-:W2:Y:S04]  /*5c30*/  LDSM.16.MT88.4 R12, [R208+0x7000] ;  /* 0x00700000d00c783b */ /* 0x000ea80000004200 */
[----:B------:R-:W4:Y:S03]  /*5c40*/  LDSM.16.MT88.4 R84, [R209+0x3800] ;  /* 0x00380000d154783b */ /* 0x000f260000004200 */
[C---:B---3--:R-:W-:Y:S01]  /*5c50*/  HMMA.16816.F32.BF16 R60, R4.reuse, R24, R60 ;  /* 0x00000018043c723c */ /* 0x048fe2000004183c */
[----:B------:R3:W5:Y:S07]  /*5c60*/  MUFU.EX2 R25, R2 ;  /* 0x0000000200197308 */ /* 0x00076e0000000800 */
[----:B------:R-:W-:Y:S01]  /*5c70*/  HMMA.16816.F32.BF16 R56, R4, R26, R56 ;  /* 0x0000001a0438723c */ /* 0x000fe20000041838 */
[----:B---3--:R-:W-:Y:S01]  /*5c80*/  FFMA.FTZ R2, R172, c[0x0][0x2d0], -R0 ;  /* 0x0000b400ac027a23 */ /* 0x008fe20000010800 */
[----:B-----5:R-:W-:-:S03]  /*5c90*/  F2FP.BF16.PACK_AB R134, R25, R144 ;  /* 0x000000901986723e */ /* 0x020fc600000010ff */
[----:B------:R3:W-:Y:S03]  /*5ca0*/  MUFU.EX2 R24, R2 ;  /* 0x0000000200187308 */ /* 0x0007e60000000800 */
[C---:B-1----:R-:W-:Y:S08]  /*5cb0*/  HMMA.16816.F32.BF16 R48, R4.reuse, R16, R48 ;  /* 0x000000100430723c */ /* 0x042ff00000041830 */
[----:B--2---:R-:W-:Y:S01]  /*5cc0*/  HMMA.16816.F32.BF16 R52, R4, R12, R52 ;  /* 0x0000000c0434723c */ /* 0x004fe20000041834 */
[----:B---3--:R-:W-:-:S07]  /*5cd0*/  FFMA.FTZ R2, R173, c[0x0][0x2d0], -R0 ;  /* 0x0000b400ad027a23 */ /* 0x008fce0000010800 */
[C---:B------:R-:W-:Y:S01]  /*5ce0*/  HMMA.16816.F32.BF16 R44, R4.reuse, R14, R44 ;  /* 0x0000000e042c723c */ /* 0x040fe2000004182c */
[----:B------:R1:W2:Y:S01]  /*5cf0*/  MUFU.EX2 R11, R2 ;  /* 0x00000002000b7308 */ /* 0x0002a20000000800 */
[----:B------:R-:W-:Y:S06]  /*5d00*/  LDSM.16.MT88.4 R12, [R210+0x7800] ;  /* 0x00780000d20c783b */ /* 0x000fec0000004200 */
[----:B------:R-:W-:Y:S01]  /*5d10*/  HMMA.16816.F32.BF16 R28, R4, R18, R28 ;  /* 0x00000012041c723c */ /* 0x000fe2000004181c */
[----:B------:R-:W3:Y:S01]  /*5d20*/  LDL R5, [R1+0x3c] ;  /* 0x00003c0001057983 */ /* 0x000ee20000100800 */
[--C-:B-1----:R-:W-:Y:S01]  /*5d30*/  FFMA.FTZ R2, R175, c[0x0][0x2d0], -R0.reuse ;  /* 0x0000b400af027a23 */ /* 0x102fe20000010800 */
[----:B--2---:R-:W-:Y:S01]  /*5d40*/  F2FP.BF16.PACK_AB R133, R11, R24 ;  /* 0x000000180b85723e */ /* 0x004fe200000010ff */
[----:B------:R-:W-:-:S02]  /*5d50*/  FFMA.FTZ R0, R174, c[0x0][0x2d0], -R0 ;  /* 0x0000b400ae007a23 */ /* 0x000fc40000010800 */
[----:B------:R1:W-:Y:S08]  /*5d60*/  MUFU.EX2 R10, R2 ;  /* 0x00000002000a7308 */ /* 0x0003f00000000800 */
[----:B------:R2:W5:Y:S01]  /*5d70*/  MUFU.EX2 R9, R0 ;  /* 0x0000000000097308 */ /* 0x0005620000000800 */
[----:B-1----:R-:W-:Y:S02]  /*5d80*/  FADD.FTZ R2, R127, R126 ;  /* 0x0000007e7f027221 */ /* 0x002fe40000010000 */
[----:B------:R-:W-:Y:S02]  /*5d90*/  LDSM.16.MT88.4 R124, [R208+0x7800] ;  /* 0x00780000d07c783b */ /* 0x000fe40000004200 */
[----:B------:R-:W-:-:S02]  /*5da0*/  FADD.FTZ R2, R118, R2 ;  /* 0x0000000276027221 */ /* 0x000fc40000010000 */
[----:B--2---:R-:W-:Y:S01]  /*5db0*/  FADD.FTZ R0, R248, R247 ;  /* 0x000000f7f8007221 */ /* 0x004fe20000010000 */
[----:B-----5:R-:W-:Y:S01]  /*5dc0*/  F2FP.BF16.PACK_AB R135, R9, R10 ;  /* 0x0000000a0987723e */ /* 0x020fe200000010ff */
        /* <DEDUP_REMOVED lines=9> */
[----:B------:R-:W-:Y:S01]  /*5e60*/  FADD.FTZ R2, R243, R2 ;  /* 0x00000002f3027221 */ /* 0x000fe20000010000 */
[----:B------:R-:W1:Y:S01]  /*5e70*/  LDSM.16.MT88.4 R116, [R209+0x7800] ;  /* 0x00780000d174783b */ /* 0x000e620000004200 */
        /* <DEDUP_REMOVED lines=10> */
[----:B------:R-:W-:-:S04]  /*5f20*/  FADD.FTZ R0, R240, R0 ;  /* 0x00000000f0007221 */ /* 0x000fc80000010000 */
        /* <DEDUP_REMOVED lines=16> */
[----:B------:R-:W-:Y:S01]  /*6030*/  HMMA.16816.F32.BF16 R84, R132, R86, R36 ;  /* 0x000000568454723c */ /* 0x000fe20000041824 */
[----:B------:R-:W-:Y:S02]  /*6040*/  FADD.FTZ R0, R155, R0 ;  /* 0x000000009b007221 */ /* 0x000fe40000010000 */
[----:B------:R-:W-:Y:S02]  /*6050*/  FADD.FTZ R2, R220, R2 ;  /* 0x00000002dc027221 */ /* 0x000fe40000010000 */
[----:B------:R-:W-:Y:S02]  /*6060*/  FADD.FTZ R0, R122, R0 ;  /* 0x000000007a007221 */ /* 0x000fe40000010000 */
[----:B------:R-:W-:Y:S02]  /*6070*/  FADD.FTZ R2, R218, R2 ;  /* 0x00000002da027221 */ /* 0x000fe40000010000 */
[----:B------:R-:W-:-:S02]  /*6080*/  FADD.FTZ R0, R123, R0 ;  /* 0x000000007b007221 */ /* 0x000fc40000010000 */
[----:B------:R-:W-:Y:S02]  /*6090*/  FADD.FTZ R2, R121, R2 ;  /* 0x0000000279027221 */ /* 0x000fe40000010000 */
        /* <DEDUP_REMOVED lines=10> */
[----:B------:R-:W-:Y:S01]  /*6140*/  FADD.FTZ R2, R147, R2 ;  /* 0x0000000293027221 */ /* 0x000fe20000010000 */
[C---:B-1----:R-:W-:Y:S08]  /*6150*/  HMMA.16816.F32.BF16 R112, R132.reuse, R116, R60 ;  /* 0x000000748470723c */ /* 0x042ff0000004183c */
[C---:B------:R-:W-:Y:S08]  /*6160*/  HMMA.16816.F32.BF16 R120, R132.reuse, R124, R52 ;  /* 0x0000007c8478723c */ /* 0x040ff00000041834 */
[C---:B------:R-:W-:Y:S08]  /*6170*/  HMMA.16816.F32.BF16 R92, R132.reuse, R94, R64 ;  /* 0x0000005e845c723c */ /* 0x040ff00000041840 */
[C---:B------:R-:W-:Y:S08]  /*6180*/  HMMA.16816.F32.BF16 R108, R132.reuse, R110, R20 ;  /* 0x0000006e846c723c */ /* 0x040ff00000041814 */
[C---:B------:R-:W-:Y:S08]  /*6190*/  HMMA.16816.F32.BF16 R116, R132.reuse, R118, R56 ;  /* 0x000000768474723c */ /* 0x040ff00000041838 */
[C---:B------:R-:W-:Y:S08]  /*61a0*/  HMMA.16816.F32.BF16 R124, R132.reuse, R126, R44 ;  /* 0x0000007e847c723c */ /* 0x040ff0000004182c */
[C---:B------:R-:W-:Y:S08]  /*61b0*/  HMMA.16816.F32.BF16 R128, R132.reuse, R12, R48 ;  /* 0x0000000c8480723c */ /* 0x040ff00000041830 */
[----:B------:R-:W-:Y:S01]  /*61c0*/  HMMA.16816.F32.BF16 R132, R132, R14, R28 ;  /* 0x0000000e8484723c */ /* 0x000fe2000004181c */
[----:B---3--:R-:W-:Y:S01]  /*61d0*/  @P4 IMAD.HI.U32 R4, R5, c[0x0][0x2c8], RZ ;  /* 0x0000b20005044a27 */ /* 0x008fe200078e00ff */
[----:B------:R-:W-:-:S02]  /*61e0*/  MOV R0, R5 ;  /* 0x0000000500007202 */ /* 0x000fc40000000f00 */
[----:B------:R-:W-:Y:S02]  /*61f0*/  MOV R5, c[0x0][0x2ac] ;  /* 0x0000ab0000057a02 */ /* 0x000fe40000000f00 */
[----:B------:R-:W-:-:S03]  /*6200*/  @P4 SHF.R.U32.HI R0, RZ, c[0x0][0x2cc], R4 ;  /* 0x0000b300ff004a19 */ /* 0x000fc60000011604 */
[----:B------:R-:W-:-:S05]  /*6210*/  IMAD R5, R5, c[0x0][0x1d0], RZ ;  /* 0x0000740005057a24 */ /* 0x000fca00078e02ff */
[----:B------:R-:W-:Y:S01]  /*6220*/  IADD3 R0, R0, -c[0x0][0x168], R5 ;  /* 0x80005a0000007a10 */ /* 0x000fe20007ffe005 */
[----:B------:R-:W-:Y:S02]  /*6230*/  FADD.FTZ R4, R150, R3 ;  /* 0x0000000396047221 */ /* 0x000fe40000010000 */
[----:B------:R-:W-:Y:S01]  /*6240*/  FADD.FTZ R3, R145, R2 ;  /* 0x0000000291037221 */ /* 0x000fe20000010000 */
[----:B------:R-:W-:Y:S01]  /*6250*/  SHF.R.S32.HI R5, RZ, 0x1f, R0 ;  /* 0x0000001fff057819 */ /* 0x000fe20000011400 */
[----:B------:R-:W-:-:S03]  /*6260*/  FADD.FTZ R2, R148, R4 ;  /* 0x0000000494027221 */ /* 0x000fc60000010000 */
[----:B------:R-:W-:Y:S01]  /*6270*/  LEA.HI R5, R5, R0, RZ, 0x7 ;  /* 0x0000000005057211 */ /* 0x000fe200078f38ff */
[----:B------:R-:W-:Y:S02]  /*6280*/  FADD.FTZ R0, R146, R3 ;  /* 0x0000000392007221 */ /* 0x000fe40000010000 */
[----:B------:R-:W-:Y:S02]  /*6290*/  FADD.FTZ R2, R69, R2 ;  /* 0x0000000245027221 */ /* 0x000fe40000010000 */
[----:B------:R-:W-:Y:S02]  /*62a0*/  FADD.FTZ R0, R24, R0 ;  /* 0x0000000018007221 */ /* 0x000fe40000010000 */
[----:B------:R-:W-:Y:S02]  /*62b0*/  FADD.FTZ R2, R70, R2 ;  /* 0x0000000246027221 */ /* 0x000fe40000010000 */
[----:B------:R-:W-:Y:S01]  /*62c0*/  FADD.FTZ R0, R11, R0 ;  /* 0x000000000b007221 */ /* 0x000fe20000010000 */
[----:B------:R-:W-:Y:S01]  /*62d0*/  SHF.R.S32.HI R3, RZ, 0x7, R5 ;  /* 0x00000007ff037819 */ /* 0x000fe20000011405 */
[----:B------:R-:W-:-:S02]  /*62e0*/  FADD.FTZ R2, R144, R2 ;  /* 0x0000000290027221 */ /* 0x000fc40000010000 */
[----:B------:R-:W-:Y:S01]  /*62f0*/  FADD.FTZ R0, R10, R0 ;  /* 0x000000000a007221 */ /* 0x000fe20000010000 */
[----:B------:R-:W-:Y:S01]  /*6300*/  IMNMX R6, RZ, R3, !PT ;  /* 0x00000003ff067217 */ /* 0x000fe20007800200 */
[----:B------:R-:W-:Y:S02]  /*6310*/  FADD.FTZ R2, R25, R2 ;  /* 0x0000000219027221 */ /* 0x000fe40000010000 */
[----:B------:R-:W-:Y:S02]  /*6320*/  FADD.FTZ R0, R9, R0 ;  /* 0x0000000009007221 */ /* 0x000fe40000010000 */
[----:B------:R1:W-:Y:S04]  /*6330*/  STL [R1+0x4], R6 ;  /* 0x0000040601007387 */ /* 0x0003e80000100800 */
[----:B------:R1:W-:Y:S04]  /*6340*/  STL [R1+0xc], R0 ;  /* 0x00000c0001007387 */ /* 0x0003e80000100800 */
[----:B------:R1:W-:Y:S01]  /*6350*/  STL [R1+0x8], R2 ;  /* 0x0000080201007387 */ /* 0x0003e20000100800 */
[----:B------:R-:W-:Y:S11]  /*6360*/  ISETP.GE.AND P0, PT, R226, R6, PT ;  /* 0x00000006e200720c */ /* 0x000ff60003f06270 */
[----:B------:R-:W-:Y:S02]  /*6370*/  @!UPT UIADD3 URZ, URZ, URZ, URZ ;  /* 0x0000003f3f3ff290 */ /* 0x000fe4000fffe03f */
[----:B------:R-:W-:Y:S05]  /*6380*/  @!P0 BRA `(.L_x_468) ;  /* 0x00004c8000008947 */ /* 0x000fea0003800000 */
[----:B------:R-:W-:Y:S02]  /*6390*/  MOV R70, R8 ;  /* 0x0000000800467202 */ /* 0x000fe40000000f00 */
[----:B------:R-:W-:Y:S02]  /*63a0*/  MOV R69, R68 ;  /* 0x0000004400457202 */ /* 0x000fe40000000f00 */
.L_x_479:
[----:B------:R-:W-:Y:S04]  /*63b0*/  DEPBAR.LE SB0, 0x0 ;  /* 0x000080000000791a */ /* 0x000fe80000000000 */
[----:B------:R-:W-:Y:S01]  /*63c0*/  WARPSYNC 0xffffffff ;  /* 0xffffffff00007948 */ /* 0x000fe20003800000 */
[----:B------:R-:W-:Y:S01]  /*63d0*/  BAR.SYNC.DEFER_BLOCKING 0x0 ;  /* 0x0000000000007b1d */ /* 0x000fe20000010000 */
[----:B------:R-:W-:Y:S05]  /*63e0*/  ISETP.GE.AND P0, PT, R226, RZ, PT ;  /* 0x000000ffe200720c */ /* 0x000fea0003f06270 */
[----:B------:R2:W3:Y:S01]  /*63f0*/  LDSM.16.M88.4 R8, [R204] ;  /* 0x00000000cc08783b */ /* 0x0004e20000000200 */
[----:B------:R-:W-:Y:S03]  /*6400*/  BSSY B0, `(.L_x_469) ;  /* 0x0000055000007945 */ /* 0x000fe60003800000 */
[----:B------:R2:W4:Y:S04]  /*6410*/  LDSM.16.M88.4 R16, [R204+0x800] ;  /* 0x00080000cc10783b */ /* 0x0005280000000200 */
[----:B------:R2:W1:Y:S04]  /*6420*/  LDSM.16.M88.4 R24, [R204+0x1000] ;  /* 0x00100000cc18783b */ /* 0x0004680000000200 */
[----:B------:R2:W1:Y:S04]  /*6430*/  LDSM.16.M88.4 R32, [R204+0x1800] ;  /* 0x00180000cc20783b */ /* 0x0004680000000200 */
[----:B------:R2:W1:Y:S04]  /*6440*/  LDSM.16.M88.4 R40, [R204+0x2000] ;  /* 0x00200000cc28783b */ /* 0x0004680000000200 */
        /* <DEDUP_REMOVED lines=11> */
[----:B------:R-:W-:-:S05]  /*6500*/  @!P0 BRA `(.L_x_470) ;  /* 0x0000044000008947 */ /* 0x000fca0003800000 */
[----:B-1-34-:R-:W-:Y:S01]  /*6510*/  IMAD.WIDE.U32 R2, R222, c[0x0][0x208], RZ ;  /* 0x00008200de027a25 */ /* 0x01afe200078e00ff */
[----:B------:R-:W-:Y:S01]  /*6520*/  SHF.R.S32.HI R0, RZ, 0x1f, R222 ;  /* 0x0000001fff007819 */ /* 0x000fe200000114de */
[----:B------:R-:W3:Y:S01]  /*6530*/  LDL.64 R6, [R1+0x28] ;  /* 0x0000280001067983 */ /* 0x000ee20000100a00 */
[----:B------:R-:W-:Y:S01]  /*6540*/  SHF.R.S32.HI R4, RZ, 0x1f, R221 ;  /* 0x0000001fff047819 */ /* 0x000fe200000114dd */
[----:B------:R-:W-:Y:S02]  /*6550*/  IMAD.SHL.U32 R30, R241, 0x2, RZ ;  /* 0x00000002f11e7824 */ /* 0x000fe400078e00ff */
[----:B------:R-:W-:Y:S02]  /*6560*/  IMAD R0, R0, c[0x0][0x208], RZ ;  /* 0x0000820000007a24 */ /* 0x000fe400078e02ff */
[----:B------:R-:W4:Y:S01]  /*6570*/  LDL R5, [R1+0x38] ;  /* 0x0000380001057983 */ /* 0x000f220000100800 */
[----:B------:R-:W-:Y:S02]  /*6580*/  IMAD R4, R4, c[0x0][0x218], RZ ;  /* 0x0000860004047a24 */ /* 0x000fe400078e02ff */
[----:B------:R-:W-:Y:S02]  /*6590*/  IMAD R0, R222, c[0x0][0x20c], R0 ;  /* 0x00008300de007a24 */ /* 0x000fe400078e0200 */
[----:B------:R-:W-:Y:S02]  /*65a0*/  IMAD R4, R221, c[0x0][0x21c], R4 ;  /* 0x00008700dd047a24 */ /* 0x000fe400078e0204 */
[----:B------:R-:W-:Y:S02]  /*65b0*/  IMAD.IADD R3, R3, 0x1, R0 ;  /* 0x0000000103037824 */ /* 0x000fe400078e0200 */
[----:B------:R-:W-:Y:S02]  /*65c0*/  IMAD.SHL.U32 R28, R228, 0x2, RZ ;  /* 0x00000002e41c7824 */ /* 0x000fe400078e00ff */
[----:B------:R-:W-:Y:S05]  /*65d0*/  IMAD.WIDE.U32 R2, R221, c[0x0][0x218], R2 ;  /* 0x00008600dd027a25 */ /* 0x000fea00078e0002 */
[----:B---3--:R-:W-:Y:S02]  /*65e0*/  IADD3 R0, P0, R6, R2, RZ ;  /* 0x0000000206007210 */ /* 0x008fe40007f1e0ff */
[----:B------:R-:W-:Y:S02]  /*65f0*/  SHF.R.S32.HI R6, RZ, 0x1f, R241 ;  /* 0x0000001fff067819 */ /* 0x000fe400000114f1 */
[----:B----4-:R-:W-:Y:S02]  /*6600*/  IADD3.X R2, R5, R3, R4, P0, !PT ;  /* 0x0000000305027210 */ /* 0x010fe400007fe404 */
[C---:B------:R-:W-:Y:S02]  /*6610*/  LEA R4, P0, R0.reuse, c[0x0][0x1f8], 0x1 ;  /* 0x00007e0000047a11 */ /* 0x040fe400078008ff */
[----:B------:R-:W-:Y:S02]  /*6620*/  SHF.R.S32.HI R5, RZ, 0x1f, R228 ;  /* 0x0000001fff057819 */ /* 0x000fe400000114e4 */
[----:B------:R-:W-:Y:S02]  /*6630*/  SHF.L.U64.HI R6, R241, 0x1, R6 ;  /* 0x00000001f1067819 */ /* 0x000fe40000010206 */
[----:B------:R-:W-:Y:S02]  /*6640*/  LEA.HI.X R0, R0, c[0x0][0x1fc], R2, 0x1, P0 ;  /* 0x00007f0000007a11 */ /* 0x000fe400000f0c02 */
[----:B------:R-:W-:Y:S01]  /*6650*/  SHF.L.U64.HI R5, R228, 0x1, R5 ;  /* 0x00000001e4057819 */ /* 0x000fe20000010205 */
[----:B------:R-:W-:-:S05]  /*6660*/  BRA.DIV ~URZ, `(.L_x_471) ;  /* 0x0000be827f007947 */ /* 0x000fca000b800000 */
[----:B------:R1:W3:Y:S02]  /*6670*/  SHFL.IDX PT, R7, R0, RZ, 0x181f ;  /* 0x00181fff00077589 */ /* 0x0002e400000e0000 */
.L_x_524:
[----:B------:R-:W-:-:S05]  /*6680*/  BRA.DIV ~URZ, `(.L_x_472) ;  /* 0x0000bed27f007947 */ /* 0x000fca000b800000 */
[----:B------:R-:W4:Y:S01]  /*6690*/  SHFL.IDX PT, R2, R4, RZ, 0x181f ;  /* 0x00181fff04027589 */ /* 0x000f2200000e0000 */
[----:B------:R-:W-:Y:S02]  /*66a0*/  ISETP.GE.AND P2, PT, R228, c[0x0][0x1d4], PT ;  /* 0x00007500e4007a0c */ /* 0x000fe40003f46270 */
[----:B------:R-:W-:Y:S01]  /*66b0*/  ISETP.GE.AND P0, PT, R241, c[0x0][0x1d4], PT ;  /* 0x00007500f1007a0c */ /* 0x000fe20003f06270 */
[----:B------:R-:W5:Y:S04]  /*66c0*/  SHFL.IDX PT, R14, R4, 0x1, 0x181f ;  /* 0x00381f00040e7f89 */ /* 0x000f6800000e0000 */
[----:B------:R-:W1:Y:S04]  /*66d0*/  SHFL.IDX PT, R15, R0, 0x1, 0x181f ;  /* 0x00381f00000f7f89 */ /* 0x000e6800000e0000 */
[----:B------:R-:W2:Y:S04]  /*66e0*/  SHFL.IDX PT, R22, R4, 0x2, 0x181f ;  /* 0x00581f0004167f89 */ /* 0x000ea800000e0000 */
[----:B------:R-:W3:Y:S01]  /*66f0*/  SHFL.IDX PT, R23, R0, 0x2, 0x181f ;  /* 0x00581f0000177f89 */ /* 0x000ee200000e0000 */
[C---:B----4-:R-:W-:Y:S02]  /*6700*/  IADD3 R12, P6, R2.reuse, R28, RZ ;  /* 0x0000001c020c7210 */ /* 0x050fe40007fde0ff */
[----:B------:R-:W-:Y:S03]  /*6710*/  IADD3 R2, P5, R2, R30, RZ ;  /* 0x0000001e02027210 */ /* 0x000fe60007fbe0ff */
[C-C-:B---3--:R-:W-:Y:S01]  /*6720*/  IMAD.X R13, R7.reuse, 0x1, R5.reuse, P6 ;  /* 0x00000001070d7824 */ /* 0x148fe200030e0605 */
[C---:B-----5:R-:W-:Y:S01]  /*6730*/  IADD3 R20, P6, R14.reuse, R28, RZ ;  /* 0x0000001c0e147210 */ /* 0x060fe20007fde0ff */
[--C-:B------:R-:W-:Y:S01]  /*6740*/  IMAD.X R3, R7, 0x1, R6.reuse, P5 ;  /* 0x0000000107037824 */ /* 0x100fe200028e0606 */
[----:B------:R-:W-:Y:S02]  /*6750*/  IADD3 R14, P5, R14, R30, RZ ;  /* 0x0000001e0e0e7210 */ /* 0x000fe40007fbe0ff */
[----:B------:R2:W-:Y:S01]  /*6760*/  LDGSTS.E.BYPASS.LTC128B.128 [R219+0x100], [R12.64], !P2 ;  /* 0x001000000cdb7fae */ /* 0x0005e2000d101d46 */
[C-C-:B-1----:R-:W-:Y:S01]  /*6770*/  IMAD.X R21, R15.reuse, 0x1, R5.reuse, P6 ;  /* 0x000000010f157824 */ /* 0x142fe200030e0605 */
[----:B------:R-:W-:Y:S01]  /*6780*/  SEL R7, RZ, 0x10, P0 ;  /* 0x00000010ff077807 */ /* 0x000fe20000000000 */
[--C-:B------:R-:W-:Y:S01]  /*6790*/  IMAD.X R15, R15, 0x1, R6.reuse, P5 ;  /* 0x000000010f0f7824 */ /* 0x100fe200028e0606 */
[----:B------:R1:W-:Y:S04]  /*67a0*/  LDGSTS.E.BYPASS.LTC128B.128 [R219+0x4100], [R2.64], !P0 ;  /* 0x0410000002db7fae */ /* 0x0003e8000c101d46 */
[----:B------:R3:W-:Y:S04]  /*67b0*/  LDGSTS.E.BYPASS.LTC128B.128 [R219+0x1100], [R20.64], !P2 ;  /* 0x0110000014db7fae */ /* 0x0007e8000d101d46 */
[----:B------:R4:W-:Y:S01]  /*67c0*/  LDGSTS.E.BYPASS.LTC128B.128 [R219+0x5100], [R14.64], !P0 ;  /* 0x051000000edb7fae */ /* 0x0009e2000c101d46 */
[C---:B--2---:R-:W-:Y:S02]  /*67d0*/  IADD3 R12, P6, R22.reuse, R28, RZ ;  /* 0x0000001c160c7210 */ /* 0x044fe40007fde0ff */
[----:B-1----:R-:W-:Y:S03]  /*67e0*/  IADD3 R2, P5, R22, R30, RZ ;  /* 0x0000001e16027210 */ /* 0x002fe60007fbe0ff */
[C---:B------:R-:W-:Y:S02]  /*67f0*/  IMAD.X R13, R23.reuse, 0x1, R5, P6 ;  /* 0x00000001170d7824 */ /* 0x040fe400030e0605 */
[----:B------:R-:W-:Y:S03]  /*6800*/  IMAD.X R3, R23, 0x1, R6, P5 ;  /* 0x0000000117037824 */ /* 0x000fe600028e0606 */
[----:B------:R1:W-:Y:S04]  /*6810*/  LDGSTS.E.BYPASS.LTC128B.128 [R219+0x2100], [R12.64], !P2 ;  /* 0x021000000cdb7fae */ /* 0x0003e8000d101d46 */
[----:B----4-:R3:W2:Y:S04]  /*6820*/  SHFL.IDX PT, R14, R0, 0x3, 0x181f ;  /* 0x00781f00000e7f89 */ /* 0x0106a800000e0000 */
[----:B------:R3:W4:Y:S04]  /*6830*/  SHFL.IDX PT, R0, R4, 0x3, 0x181f ;  /* 0x00781f0004007f89 */ /* 0x00072800000e0000 */
[----:B------:R3:W-:Y:S01]  /*6840*/  LDGSTS.E.BYPASS.LTC128B.128 [R219+0x6100], [R2.64], !P0 ;  /* 0x0610000002db7fae */ /* 0x0007e2000c101d46 */
[----:B-1----:R-:W-:Y:S04]  /*6850*/  SEL R12, RZ, 0x10, P2 ;  /* 0x00000010ff0c7807 */ /* 0x002fe80001000000 */
.L_x_525:
[----:B---3--:R-:W-:Y:S02]  /*6860*/  IADD3 R4, -R12, 0x10, RZ ;  /* 0x000000100c047810 */ /* 0x008fe40007ffe1ff */
[C---:B------:R-:W-:Y:S02]  /*6870*/  IADD3 R2, -R7.reuse, 0x10, RZ ;  /* 0x0000001007027810 */ /* 0x040fe40007ffe1ff */
[----:B------:R-:W-:Y:S02]  /*6880*/  LOP3.LUT R4, R4, 0xf, RZ, 0xc0, !PT ;  /* 0x0000000f04047812 */ /* 0x000fe400078ec0ff */
[----:B------:R-:W-:Y:S02]  /*6890*/  ISETP.NE.U32.AND P6, PT, R12, RZ, PT ;  /* 0x000000ff0c00720c */ /* 0x000fe40003fc5070 */
[----:B----4-:R-:W-:Y:S02]  /*68a0*/  IADD3 R4, P2, P0, R4, R0, R28 ;  /* 0x0000000004047210 */ /* 0x010fe4000785e01c */
[----:B------:R-:W-:Y:S02]  /*68b0*/  LOP3.LUT R2, R2, 0xf, RZ, 0xc0, !PT ;  /* 0x0000000f02027812 */ /* 0x000fe400078ec0ff */
[----:B------:R-:W-:Y:S02]  /*68c0*/  ISETP.NE.U32.AND P5, PT, R7, RZ, PT ;  /* 0x000000ff0700720c */ /* 0x000fe40003fa5070 */
[----:B--2---:R-:W-:Y:S02]  /*68d0*/  IADD3.X R5, RZ, R14, R5, P2, P0 ;  /* 0x0000000eff057210 */ /* 0x004fe400017e0405 */
[----:B------:R-:W-:Y:S03]  /*68e0*/  IADD3 R2, P2, P0, R2, R0, R30 ;  /* 0x0000000002027210 */ /* 0x000fe6000785e01e */
[----:B------:R-:W-:Y:S01]  /*68f0*/  @!PT LDS RZ, [RZ] ;  /* 0x00000000fffff984 */ /* 0x000fe20000000800 */
[----:B------:R-:W-:Y:S01]  /*6900*/  @!PT LDS RZ, [RZ] ;  /* 0x00000000fffff984 */ /* 0x000fe20000000800 */
[----:B------:R-:W-:Y:S01]  /*6910*/  @!PT LDS RZ, [RZ] ;  /* 0x00000000fffff984 */ /* 0x000fe20000000800 */
[----:B------:R1:W-:Y:S01]  /*6920*/  LDGSTS.E.BYPASS.LTC128B.128.ZFILL [R219+0x3100], [R4.64], P6 ;  /* 0x0310000004db7fae */ /* 0x0003e2000b141d46 */
[----:B------:R-:W-:Y:S05]  /*6930*/  IADD3.X R3, RZ, R14, R6, P2, P0 ;  /* 0x0000000eff037210 */ /* 0x000fea00017e0406 */
[----:B------:R1:W-:Y:S04]  /*6940*/  LDGSTS.E.BYPASS.LTC128B.128.ZFILL [R219+0x7100], [R2.64], P5 ;  /* 0x0710000002db7fae */ /* 0x0003e8000a941d46 */
.L_x_470:
[----:B---34-:R-:W-:Y:S05]  /*6950*/  BSYNC B0 ;  /* 0x0000000000007941 */ /* 0x018fea0003800000 */
.L_x_469:
[----:B------:R-:W0:Y:S01]  /*6960*/  LDGDEPBAR ;  /* 0x00000000000079af */ /* 0x000e220000000000 */
[----:B------:R-:W-:Y:S01]  /*6970*/  WARPSYNC 0xffffffff ;  /* 0xffffffff00007948 */ /* 0x000fe20003800000 */
[C---:B-1----:R-:W-:Y:S01]  /*6980*/  HMMA.16816.F32.BF16 R4, R136.reuse, R8, RZ ;  /* 0x000000088804723c */ /* 0x042fe200000418ff */
[----:B------:R-:W-:Y:S02]  /*6990*/  BSSY B0, `(.L_x_473) ;  /* 0x0000189000007945 */ /* 0x000fe40003800000 */
[----:B------:R-:W-:Y:S05]  /*69a0*/  ISETP.GE.AND P0, PT, R226, 0x1, PT ;  /* 0x00000001e200780c */ /* 0x000fea0003f06270 */
[C---:B------:R-:W-:Y:S08]  /*69b0*/  HMMA.16816.F32.BF16 R8, R136.reuse, R10, RZ ;  /* 0x0000000a8808723c */ /* 0x040ff000000418ff */
        /* <DEDUP_REMOVED lines=16> */
[----:B------:R-:W1:Y:S07]  /*6ac0*/  LDSM.16.M88.4 R144, [R206] ;  /* 0x00000000ce90783b */ /* 0x000e6e0000000200 */
        /* <DEDUP_REMOVED lines=11> */
[----:B------:R-:W2:Y:S07]  /*6b80*/  LDSM.16.M88.4 R160, [R206+0x2000] ;  /* 0x00200000cea0783b */ /* 0x000eae0000000200 */
[C---:B------:R-:W-:Y:S08]  /*6b90*/  HMMA.16816.F32.BF16 R44, R140.reuse, R164, R44 ;  /* 0x000000a48c2c723c */ /* 0x040ff0000004182c */
[C---:B------:R-:W-:Y:S01]  /*6ba0*/  HMMA.16816.F32.BF16 R48, R140.reuse, R166, R48 ;  /* 0x000000a68c30723c */ /* 0x040fe20000041830 */
[----:B------:R-:W2:Y:S07]  /*6bb0*/  LDSM.16.M88.4 R164, [R206+0x2800] ;  /* 0x00280000cea4783b */ /* 0x000eae0000000200 */
[C---:B------:R-:W-:Y:S08]  /*6bc0*/  HMMA.16816.F32.BF16 R52, R140.reuse, R168, R52 ;  /* 0x000000a88c34723c */ /* 0x040ff00000041834 */
[C---:B------:R-:W-:Y:S01]  /*6bd0*/  HMMA.16816.F32.BF16 R56, R140.reuse, R170, R56 ;  /* 0x000000aa8c38723c */ /* 0x040fe20000041838 */
[----:B------:R-:W-:Y:S07]  /*6be0*/  LDSM.16.M88.4 R168, [R205+-0x3000] ;  /* 0xffd00000cda8783b */ /* 0x000fee0000000200 */
[C---:B------:R-:W-:Y:S08]  /*6bf0*/  HMMA.16816.F32.BF16 R60, R140.reuse, R172, R60 ;  /* 0x000000ac8c3c723c */ /* 0x040ff0000004183c */
[----:B------:R-:W-:Y:S08]  /*6c00*/  HMMA.16816.F32.BF16 R64, R140, R174, R64 ;  /* 0x000000ae8c40723c */ /* 0x000ff00000041840 */
[C---:B-1----:R-:W-:Y:S08]  /*6c10*/  HMMA.16816.F32.BF16 R4, R176.reuse, R144, R4 ;  /* 0x00000090b004723c */ /* 0x042ff00000041804 */
[C---:B------:R-:W-:Y:S01]  /*6c20*/  HMMA.16816.F32.BF16 R8, R176.reuse, R146, R8 ;  /* 0x00000092b008723c */ /* 0x040fe20000041808 */
[----:B------:R-:W1:Y:S07]  /*6c30*/  LDSM.16.M88.4 R144, [R206+0x3000] ;  /* 0x00300000ce90783b */ /* 0x000e6e0000000200 */
[C---:B---3--:R-:W-:Y:S08]  /*6c40*/  HMMA.16816.F32.BF16 R12, R176.reuse, R148, R12 ;  /* 0x00000094b00c723c */ /* 0x048ff0000004180c */
[C---:B------:R-:W-:Y:S01]  /*6c50*/  HMMA.16816.F32.BF16 R16, R176.reuse, R150, R16 ;  /* 0x00000096b010723c */ /* 0x040fe20000041810 */
[----:B------:R-:W3:Y:S07]  /*6c60*/  LDSM.16.M88.4 R148, [R206+0x3800] ;  /* 0x00380000ce94783b */ /* 0x000eee0000000200 */
[C---:B----4-:R-:W-:Y:S08]  /*6c70*/  HMMA.16816.F32.BF16 R20, R176.reuse, R152, R20 ;  /* 0x00000098b014723c */ /* 0x050ff00000041814 */
[C---:B------:R-:W-:Y:S01]  /*6c80*/  HMMA.16816.F32.BF16 R24, R176.reuse, R154, R24 ;  /* 0x0000009ab018723c */ /* 0x040fe20000041818 */
[----:B------:R-:W4:Y:S07]  /*6c90*/  LDSM.16.M88.4 R152, [R205+-0x4000] ;  /* 0xffc00000cd98783b */ /* 0x000f2e0000000200 */
[C---:B-----5:R-:W-:Y:S08]  /*6ca0*/  HMMA.16816.F32.BF16 R28, R176.reuse, R156, R28 ;  /* 0x0000009cb01c723c */ /* 0x060ff0000004181c */
[C---:B------:R-:W-:Y:S01]  /*6cb0*/  HMMA.16816.F32.BF16 R32, R176.reuse, R158, R32 ;  /* 0x0000009eb020723c */ /* 0x040fe20000041820 */
[----:B------:R-:W5:Y:S07]  /*6cc0*/  LDSM.16.M88.4 R156, [R205+-0x3800] ;  /* 0xffc80000cd9c783b */ /* 0x000f6e0000000200 */
[C---:B--2---:R-:W-:Y:S08]  /*6cd0*/  HMMA.16816.F32.BF16 R36, R176.reuse, R160, R36 ;  /* 0x000000a0b024723c */ /* 0x044ff00000041824 */
[C---:B------:R-:W-:Y:S01]  /*6ce0*/  HMMA.16816.F32.BF16 R40, R176.reuse, R162, R40 ;  /* 0x000000a2b028723c */ /* 0x040fe20000041828 */
[----:B------:R-:W2:Y:S07]  /*6cf0*/  LDSM.16.M88.4 R160, [R205+-0x2800] ;  /* 0xffd80000cda0783b */ /* 0x000eae0000000200 */
[C---:B------:R-:W-:Y:S08]  /*6d00*/  HMMA.16816.F32.BF16 R44, R176.reuse, R164, R44 ;  /* 0x000000a4b02c723c */ /* 0x040ff0000004182c */
[C---:B------:R-:W-:Y:S01]  /*6d10*/  HMMA.16816.F32.BF16 R48, R176.reuse, R166, R48 ;  /* 0x000000a6b030723c */ /* 0x040fe20000041830 */
[----:B------:R-:W2:Y:S07]  /*6d20*/  LDSM.16.M88.4 R164, [R205+-0x2000] ;  /* 0xffe00000cda4783b */ /* 0x000eae0000000200 */
[C---:B-1----:R-:W-:Y:S08]  /*6d30*/  HMMA.16816.F32.BF16 R52, R176.reuse, R144, R52 ;  /* 0x00000090b034723c */ /* 0x042ff00000041834 */
[C---:B------:R-:W-:Y:S01]  /*6d40*/  HMMA.16816.F32.BF16 R56, R176.reuse, R146, R56 ;  /* 0x00000092b038723c */ /* 0x040fe20000041838 */
[----:B------:R-:W1:Y:S07]  /*6d50*/  LDSM.16.M88.4 R144, [R205+-0x1800] ;  /* 0xffe80000cd90783b */ /* 0x000e6e0000000200 */
[C---:B---3--:R-:W-:Y:S08]  /*6d60*/  HMMA.16816.F32.BF16 R60, R176.reuse, R148, R60 ;  /* 0x00000094b03c723c */ /* 0x048ff0000004183c */
[----:B------:R-:W-:Y:S01]  /*6d70*/  HMMA.16816.F32.BF16 R64, R176, R150, R64 ;  /* 0x00000096b040723c */ /* 0x000fe20000041840 */
[----:B------:R-:W3:Y:S07]  /*6d80*/  LDSM.16.M88.4 R148, [R205+-0x1000] ;  /* 0xfff00000cd94783b */ /* 0x000eee0000000200 */
[C---:B----4-:R-:W-:Y:S08]  /*6d90*/  HMMA.16816.F32.BF16 R4, R180.reuse, R152, R4 ;  /* 0x00000098b404723c */ /* 0x050ff00000041804 */
[C---:B------:R-:W-:Y:S01]  /*6da0*/  HMMA.16816.F32.BF16 R8, R180.reuse, R154, R8 ;  /* 0x0000009ab408723c */ /* 0x040fe20000041808 */
[----:B------:R-:W4:Y:S07]  /*6db0*/  LDSM.16.M88.4 R152, [R205+-0x800] ;  /* 0xfff80000cd98783b */ /* 0x000f2e0000000200 */
        /* <DEDUP_REMOVED lines=16> */
[C---:B------:R-:W-:Y:S01]  /*6ec0*/  HMMA.16816.F32.BF16 R56, R180.reuse, R150, R56 ;  /* 0x00000096b438723c */ /* 0x040fe20000041838 */
[----:B------:R-:W3:Y:S07]  /*6ed0*/  LDSM.16.M88.4 R148, [R204+0x6800] ;  /* 0x00680000cc94783b */ /* 0x000eee0000000200 */
[C---:B----4-:R-:W-:Y:S08]  /*6ee0*/  HMMA.16816.F32.BF16 R60, R180.reuse, R152, R60 ;  /* 0x00000098b43c723c */ /* 0x050ff0000004183c */
[----:B------:R-:W-:Y:S01]  /*6ef0*/  HMMA.16816.F32.BF16 R64, R180, R154, R64 ;  /* 0x0000009ab440723c */ /* 0x000fe20000041840 */
[----:B------:R-:W4:Y:S07]  /*6f00*/  LDSM.16.M88.4 R152, [R204+0x7000] ;  /* 0x00700000cc98783b */ /* 0x000f2e0000000200 */
[C---:B-----5:R-:W-:Y:S08]  /*6f10*/  HMMA.16816.F32.BF16 R4, R184.reuse, R156, R4 ;  /* 0x0000009cb804723c */ /* 0x060ff00000041804 */
[C---:B------:R-:W-:Y:S01]  /*6f20*/  HMMA.16816.F32.BF16 R8, R184.reuse, R158, R8 ;  /* 0x0000009eb808723c */ /* 0x040fe20000041808 */
[----:B------:R-:W5:Y:S07]  /*6f30*/  LDSM.16.M88.4 R156, [R204+0x7800] ;  /* 0x00780000cc9c783b */ /* 0x000f6e0000000200 */
        /* <DEDUP_REMOVED lines=18> */
[C---:B-----5:R-:W-:Y:S08]  /*7060*/  HMMA.16816.F32.BF16 R60, R184.reuse, R156, R60 ;  /* 0x0000009cb83c723c */ /* 0x060ff0000004183c */
[----:B------:R-:W-:Y:S01]  /*7070*/  HMMA.16816.F32.BF16 R64, R184, R158, R64 ;  /* 0x0000009eb840723c */ /* 0x000fe20000041840 */
        /* <DEDUP_REMOVED lines=30> */
[----:B------:R-:W2:Y:S07]  /*7260*/  LDSM.16.M88.4 R164, [R205] ;  /* 0x00000000cda4783b */ /* 0x000eae0000000200 */
[C---:B-1----:R-:W-:Y:S08]  /*7270*/  HMMA.16816.F32.BF16 R20, R192.reuse, R144, R20 ;  /* 0x00000090c014723c */ /* 0x042ff00000041814 */
[C---:B------:R-:W-:Y:S01]  /*7280*/  HMMA.16816.F32.BF16 R24, R192.reuse, R146, R24 ;  /* 0x00000092c018723c */ /* 0x040fe20000041818 */
[----:B------:R-:W1:Y:S07]  /*7290*/  LDSM.16.M88.4 R144, [R205+0x800] ;  /* 0x00080000cd90783b */ /* 0x000e6e0000000200 */
[C---:B---3--:R-:W-:Y:S08]  /*72a0*/  HMMA.16816.F32.BF16 R28, R192.reuse, R148, R28 ;  /* 0x00000094c01c723c */ /* 0x048ff0000004181c */
[C---:B------:R-:W-:Y:S08]  /*72b0*/  HMMA.16816.F32.BF16 R32, R192.reuse, R150, R32 ;  /* 0x00000096c020723c */ /* 0x040ff00000041820 */
[C---:B----4-:R-:W-:Y:S08]  /*72c0*/  HMMA.16816.F32.BF16 R36, R192.reuse, R152, R36 ;  /* 0x00000098c024723c */ /* 0x050ff00000041824 */
[C---:B------:R-:W-:Y:S08]  /*72d0*/  HMMA.16816.F32.BF16 R40, R192.reuse, R154, R40 ;  /* 0x0000009ac028723c */ /* 0x040ff00000041828 */
[C---:B-----5:R-:W-:Y:S08]  /*72e0*/  HMMA.16816.F32.BF16 R44, R192.reuse, R156, R44 ;  /* 0x0000009cc02c723c */ /* 0x060ff0000004182c */
[C---:B------:R-:W-:Y:S08]  /*72f0*/  HMMA.16816.F32.BF16 R48, R192.reuse, R158, R48 ;  /* 0x0000009ec030723c */ /* 0x040ff00000041830 */
[C---:B--2---:R-:W-:Y:S08]  /*7300*/  HMMA.16816.F32.BF16 R52, R192.reuse, R160, R52 ;  /* 0x000000a0c034723c */ /* 0x044ff00000041834 */
        /* <DEDUP_REMOVED lines=100> */
[----:B--2---:R-:W-:Y:S01]  /*7950*/  FMUL.FTZ R20, R57, c[0x0][0x320] ;  /* 0x0000c80039147a20 */ /* 0x004fe20000410000 */
        /* <DEDUP_REMOVED lines=14> */
[----:B------:R-:W-:Y:S02]  /*7a40*/  FMUL.FTZ R16, R65, c[0x0][0x320] ;  /* 0x0000c80041107a20 */ /* 0x000fe40000410000 */
[----:B------:R-:W-:Y:S01]  /*7a50*/  FMUL.FTZ R66, R66, c[0x0][0x320] ;  /* 0x0000c80042427a20 */ /* 0x000fe20000410000 */
[----:B------:R-:W1:Y:S01]  /*7a60*/  MUFU.TANH R31, R31 ;  /* 0x0000001f001f7308 */ /* 0x000e620000002400 */
[----:B------:R-:W-:Y:S09]  /*7a70*/  FMUL.FTZ R67, R67, c[0x0][0x320] ;  /* 0x0000c80043437a20 */ /* 0x000ff20000410000 */
[----:B------:R2:W1:Y:S10]  /*7a80*/  MUFU.TANH R27, R32 ;  /* 0x00000020001b7308 */ /* 0x0004740000002400 */
[----:B------:R-:W1:Y:S10]  /*7a90*/  MUFU.TANH R33, R33 ;  /* 0x0000002100217308 */ /* 0x000e740000002400 */
[----:B------:R-:W1:Y:S10]  /*7aa0*/  MUFU.TANH R34, R34 ;  /* 0x0000002200227308 */ /* 0x000e740000002400 */
[----:B------:R-:W1:Y:S10]  /*7ab0*/  MUFU.TANH R35, R35 ;  /* 0x0000002300237308 */ /* 0x000e740000002400 */
        /* <DEDUP_REMOVED lines=33> */
[----:B--234-:R-:W-:Y:S01]  /*7cd0*/  IMAD.MOV.U32 R221, RZ, RZ, RZ ;  /* 0x000000ffffdd7224 */ /* 0x01cfe200078e00ff */
[----:B------:R-:W2:Y:S01]  /*7ce0*/  LDL R2, [R1+0x14] ;  /* 0x0000140001027983 */ /* 0x000ea20000100800 */
[----:B------:R-:W-:Y:S02]  /*7cf0*/  IMAD.SHL.U32 R24, R241, 0x2, RZ ;  /* 0x00000002f1187824 */ /* 0x000fe400078e00ff */
[----:B------:R-:W-:Y:S01]  /*7d00*/  IMAD.SHL.U32 R22, R228, 0x2, RZ ;  /* 0x00000002e4167824 */ /* 0x000fe200078e00ff */
[----:B------:R-:W3:Y:S04]  /*7d10*/  LDL R0, [R1+0x10] ;  /* 0x0000100001007983 */ /* 0x000ee80000100800 */
[----:B------:R-:W4:Y:S04]  /*7d20*/  LDL.64 R224, [R1+0x20] ;  /* 0x0000200001e07983 */ /* 0x000f280000100a00 */
[----:B------:R-:W5:Y:S04]  /*7d30*/  LDL R201, [R1+0x34] ;  /* 0x0000340001c97983 */ /* 0x000f680000100800 */
[----:B------:R-:W4:Y:S04]  /*7d40*/  LDL.64 R202, [R1+0x18] ;  /* 0x0000180001ca7983 */ /* 0x000f280000100a00 */
[----:B------:R-:W5:Y:S01]  /*7d50*/  LDL R200, [R1+0x30] ;  /* 0x0000300001c87983 */ /* 0x000f620000100800 */
[----:B--2---:R-:W-:Y:S05]  /*7d60*/  IMAD R2, R226, 0x80, R2 ;  /* 0x00000080e2027824 */ /* 0x004fea00078e0202 */
[----:B---3--:R-:W-:Y:S05]  /*7d70*/  IADD3 R2, R2, -0x80, R0 ;  /* 0xffffff8002027810 */ /* 0x008fea0007ffe000 */
[----:B------:R-:W-:Y:S04]  /*7d80*/  @P3 IMAD.HI.U32 R3, R2, c[0x0][0x2bc], RZ ;  /* 0x0000af0002033a27 */ /* 0x000fe800078e00ff */
[----:B------:R-:W-:Y:S01]  /*7d90*/  IMAD.MOV.U32 R0, RZ, RZ, R2 ;  /* 0x000000ffff007224 */ /* 0x000fe200078e0002 */
[----:B------:R-:W-:Y:S04]  /*7da0*/  @P3 SHF.R.U32.HI R0, RZ, c[0x0][0x2c0], R3 ;  /* 0x0000b000ff003a19 */ /* 0x000fe80000011603 */
[C---:B----4-:R-:W-:Y:S04]  /*7db0*/  @!P1 IADD3 R3, P0, R0.reuse, R224, RZ ;  /* 0x000000e000039210 */ /* 0x050fe80007f1e0ff */
[----:B-----5:R-:W-:Y:S01]  /*7dc0*/  @!P1 LEA.HI.X.SX32 R5, R0, R201, 0x1, P0 ;  /* 0x000000c900059211 */ /* 0x020fe200000f0eff */
[----:B------:R-:W-:Y:S01]  /*7dd0*/  IMAD.MOV R0, RZ, RZ, -R0 ;  /* 0x000000ffff007224 */ /* 0x000fe200078e0a00 */
[C---:B------:R-:W-:Y:S02]  /*7de0*/  @!P1 LEA R4, P0, R3.reuse, c[0x0][0x2a0], 0x2 ;  /* 0x0000a80003049a11 */ /* 0x040fe400078010ff */
[----:B------:R-:W-:Y:S01]  /*7df0*/  SHF.R.S32.HI R201, RZ, 0x1f, R241 ;  /* 0x0000001fffc97819 */ /* 0x000fe200000114f1 */
[----:B------:R-:W-:Y:S01]  /*7e00*/  IMAD R222, R0, c[0x0][0x2b8], R2 ;  /* 0x0000ae0000de7a24 */ /* 0x000fe200078e0202 */
[----:B------:R-:W-:Y:S02]  /*7e10*/  @!P1 LEA.HI.X R5, R3, c[0x0][0x2a4], R5, 0x2, P0 ;  /* 0x0000a90003059a11 */ /* 0x000fe400000f1405 */
[----:B------:R-:W-:Y:S01]  /*7e20*/  SHF.L.U64.HI R6, R241, 0x1, R201 ;  /* 0x00000001f1067819 */ /* 0x000fe200000102c9 */
[----:B------:R-:W-:Y:S01]  /*7e30*/  IMAD.WIDE.U32 R2, R222, c[0x0][0x1e0], RZ ;  /* 0x00007800de027a25 */ /* 0x000fe200078e00ff */
[----:B------:R-:W-:Y:S01]  /*7e40*/  SHF.R.S32.HI R0, RZ, 0x1f, R222 ;  /* 0x0000001fff007819 */ /* 0x000fe200000114de */
[----:B------:R-:W2:Y:S04]  /*7e50*/  @!P1 LDG.E R221, [R4.64] ;  /* 0x0000000604dd9981 */ /* 0x000ea8000c1e1900 */
[----:B------:R-:W-:Y:S04]  /*7e60*/  IMAD R0, R0, c[0x0][0x1e0], RZ ;  /* 0x0000780000007a24 */ /* 0x000fe800078e02ff */
[----:B------:R-:W-:Y:S04]  /*7e70*/  IMAD R0, R222, c[0x0][0x1e4], R0 ;  /* 0x00007900de007a24 */ /* 0x000fe800078e0200 */
        /* <DEDUP_REMOVED lines=8> */
[----:B------:R-:W-:Y:S02]  /*7f00*/  SHF.R.S32.HI R200, RZ, 0x1f, R228 ;  /* 0x0000001fffc87819 */ /* 0x000fe400000114e4 */
[----:B------:R-:W-:Y:S02]  /*7f10*/  LEA.HI.X R0, R0, c[0x0][0x1cc], R2, 0x1, P0 ;  /* 0x0000730000007a11 */ /* 0x000fe400000f0c02 */
[----:B------:R-:W-:Y:S01]  /*7f20*/  SHF.L.U64.HI R5, R228, 0x1, R200 ;  /* 0x00000001e4057819 */ /* 0x000fe200000102c8 */
[----:B------:R-:W-:-:S05]  /*7f30*/  BRA.DIV ~URZ, `(.L_x_475) ;  /* 0x0000ab527f007947 */ /* 0x000fca000b800000 */
[----:B------:R2:W3:Y:S02]  /*7f40*/  SHFL.IDX PT, R7, R0, RZ, 0x181f ;  /* 0x00181fff00077589 */ /* 0x0004e400000e0000 */
.L_x_526:
[----:B------:R-:W-:-:S05]  /*7f50*/  BRA.DIV ~URZ, `(.L_x_476) ;  /* 0x0000aba27f007947 */ /* 0x000fca000b800000 */
[----:B------:R-:W4:Y:S01]  /*7f60*/  SHFL.IDX PT, R2, R4, RZ, 0x181f ;  /* 0x00181fff04027589 */ /* 0x000f2200000e0000 */
[----:B------:R-:W-:Y:S02]  /*7f70*/  ISETP.GE.AND P2, PT, R228, c[0x0][0x1d4], PT ;  /* 0x00007500e4007a0c */ /* 0x000fe40003f46270 */
[----:B------:R-:W-:Y:S01]  /*7f80*/  ISETP.GE.AND P0, PT, R241, c[0x0][0x1d4], PT ;  /* 0x00007500f1007a0c */ /* 0x000fe20003f06270 */
[----:B------:R-:W5:Y:S04]  /*7f90*/  SHFL.IDX PT, R10, R4, 0x1, 0x181f ;  /* 0x00381f00040a7f89 */ /* 0x000f6800000e0000 */
[----:B------:R-:W2:Y:S04]  /*7fa0*/  SHFL.IDX PT, R11, R0, 0x1, 0x181f ;  /* 0x00381f00000b7f89 */ /* 0x000ea800000e0000 */
[----:B------:R-:W3:Y:S04]  /*7fb0*/  SHFL.IDX PT, R14, R4, 0x2, 0x181f ;  /* 0x00581f00040e7f89 */ /* 0x000ee800000e0000 */
[----:B------:R-:W1:Y:S01]  /*7fc0*/  SHFL.IDX PT, R15, R0, 0x2, 0x181f ;  /* 0x00581f00000f7f89 */ /* 0x000e6200000e0000 */
[C---:B----4-:R-:W-:Y:S02]  /*7fd0*/  IADD3 R8, P6, R2.reuse, R22, RZ ;  /* 0x0000001602087210 */ /* 0x050fe40007fde0ff */
[----:B------:R-:W-:Y:S03]  /*7fe0*/  IADD3 R2, P5, R2, R24, RZ ;  /* 0x0000001802027210 */ /* 0x000fe60007fbe0ff */
[C-C-:B---3--:R-:W-:Y:S01]  /*7ff0*/  IMAD.X R9, R7.reuse, 0x1, R5.reuse, P6 ;  /* 0x0000000107097824 */ /* 0x148fe200030e0605 */
[C---:B-----5:R-:W-:Y:S01]  /*8000*/  IADD3 R12, P6, R10.reuse, R22, RZ ;  /* 0x000000160a0c7210 */ /* 0x060fe20007fde0ff */
[--C-:B------:R-:W-:Y:S01]  /*8010*/  IMAD.X R3, R7, 0x1, R6.reuse, P5 ;  /* 0x0000000107037824 */ /* 0x100fe200028e0606 */
[----:B------:R-:W-:Y:S02]  /*8020*/  IADD3 R10, P5, R10, R24, RZ ;  /* 0x000000180a0a7210 */ /* 0x000fe40007fbe0ff */
[----:B------:R3:W-:Y:S01]  /*8030*/  LDGSTS.E.BYPASS.LTC128B.128 [R219+0x8100], [R8.64], !P2 ;  /* 0x0810000008db7fae */ /* 0x0007e2000d101d46 */
[C-C-:B--2---:R-:W-:Y:S01]  /*8040*/  IMAD.X R13, R11.reuse, 0x1, R5.reuse, P6 ;  /* 0x000000010b0d7824 */ /* 0x144fe200030e0605 */
[----:B------:R-:W-:Y:S01]  /*8050*/  SEL R7, RZ, 0x10, P0 ;  /* 0x00000010ff077807 */ /* 0x000fe20000000000 */
[--C-:B------:R-:W-:Y:S01]  /*8060*/  IMAD.X R11, R11, 0x1, R6.reuse, P5 ;  /* 0x000000010b0b7824 */ /* 0x100fe200028e0606 */
[----:B------:R2:W-:Y:S04]  /*8070*/  LDGSTS.E.BYPASS.LTC128B.128 [R219+0xc100], [R2.64], !P0 ;  /* 0x0c10000002db7fae */ /* 0x0005e8000c101d46 */
[----:B------:R4:W-:Y:S04]  /*8080*/  LDGSTS.E.BYPASS.LTC128B.128 [R219+0x9100], [R12.64], !P2 ;  /* 0x091000000cdb7fae */ /* 0x0009e8000d101d46 */
[----:B------:R5:W-:Y:S01]  /*8090*/  LDGSTS.E.BYPASS.LTC128B.128 [R219+0xd100], [R10.64], !P0 ;  /* 0x0d1000000adb7fae */ /* 0x000be2000c101d46 */
[C---:B---3--:R-:W-:Y:S02]  /*80a0*/  IADD3 R8, P6, R14.reuse, R22, RZ ;  /* 0x000000160e087210 */ /* 0x048fe40007fde0ff */
[----:B--2---:R-:W-:Y:S03]  /*80b0*/  IADD3 R2, P5, R14, R24, RZ ;  /* 0x000000180e027210 */ /* 0x004fe60007fbe0ff */
[C---:B-1----:R-:W-:Y:S02]  /*80c0*/  IMAD.X R9, R15.reuse, 0x1, R5, P6 ;  /* 0x000000010f097824 */ /* 0x042fe400030e0605 */
[----:B------:R-:W-:Y:S03]  /*80d0*/  IMAD.X R3, R15, 0x1, R6, P5 ;  /* 0x000000010f037824 */ /* 0x000fe600028e0606 */
[----:B------:R1:W-:Y:S04]  /*80e0*/  LDGSTS.E.BYPASS.LTC128B.128 [R219+0xa100], [R8.64], !P2 ;  /* 0x0a10000008db7fae */ /* 0x0003e8000d101d46 */
[----:B-----5:R4:W2:Y:S04]  /*80f0*/  SHFL.IDX PT, R10, R0, 0x3, 0x181f ;  /* 0x00781f00000a7f89 */ /* 0x0208a800000e0000 */
[----:B------:R4:W3:Y:S04]  /*8100*/  SHFL.IDX PT, R0, R4, 0x3, 0x181f ;  /* 0x00781f0004007f89 */ /* 0x0008e800000e0000 */
[----:B------:R4:W-:Y:S01]  /*8110*/  LDGSTS.E.BYPASS.LTC128B.128 [R219+0xe100], [R2.64], !P0 ;  /* 0x0e10000002db7fae */ /* 0x0009e2000c101d46 */
[----:B-1----:R-:W-:Y:S04]  /*8120*/  SEL R8, RZ, 0x10, P2 ;  /* 0x00000010ff087807 */ /* 0x002fe80001000000 */
.L_x_527:
[----:B----4-:R-:W-:Y:S02]  /*8130*/  IADD3 R4, -R8, 0x10, RZ ;  /* 0x0000001008047810 */ /* 0x010fe40007ffe1ff */
[C---:B------:R-:W-:Y:S02]  /*8140*/  IADD3 R2, -R7.reuse, 0x10, RZ ;  /* 0x0000001007027810 */ /* 0x040fe40007ffe1ff */
[----:B------:R-:W-:Y:S02]  /*8150*/  LOP3.LUT R4, R4, 0xf, RZ, 0xc0, !PT ;  /* 0x0000000f04047812 */ /* 0x000fe400078ec0ff */
[----:B------:R-:W-:Y:S02]  /*8160*/  ISETP.NE.U32.AND P6, PT, R8, RZ, PT ;  /* 0x000000ff0800720c */ /* 0x000fe40003fc5070 */
[----:B---3--:R-:W-:Y:S02]  /*8170*/  IADD3 R4, P2, P0, R4, R0, R22 ;  /* 0x0000000004047210 */ /* 0x008fe4000785e016 */
        /* <DEDUP_REMOVED lines=10> */
.L_x_474:
[----:B--234-:R-:W-:Y:S05]  /*8220*/  BSYNC B0 ;  /* 0x0000000000007941 */ /* 0x01cfea0003800000 */
.L_x_473:
[----:B-1----:R-:W2:Y:S01]  /*8230*/  LDL R4, [R1+0x3c] ;  /* 0x00003c0001047983 */ /* 0x002ea20000100800 */
[----:B------:R-:W-:Y:S03]  /*8240*/  MOV R0, 0xffffff80 ;  /* 0xffffff8000007802 */ /* 0x000fe60000000f00 */
[----:B------:R-:W2:Y:S02]  /*8250*/  LDL R3, [R1+0x48] ;  /* 0x0000480001037983 */ /* 0x000ea40000100800 */
[----:B------:R-:W-:Y:S02]  /*8260*/  IMAD R0, R226, R0, 0x1 ;  /* 0x00000001e2007424 */ /* 0x000fe400078e0200 */
[----:B------:R-:W3:Y:S04]  /*8270*/  LDL R2, [R1+0x4c] ;  /* 0x00004c0001027983 */ /* 0x000ee80000100800 */
[----:B------:R-:W0:Y:S01]  /*8280*/  LDGDEPBAR ;  /* 0x00000000000079af */ /* 0x000e220000000000 */
[----:B--2---:R-:W-:Y:S02]  /*8290*/  IADD3 R4, R3, R4, RZ ;  /* 0x0000000403047210 */ /* 0x004fe40007ffe0ff */
[----:B------:R-:W-:Y:S02]  /*82a0*/  MOV R3, c[0x0][0x2ac] ;  /* 0x0000ab0000037a02 */ /* 0x000fe40000000f00 */
[----:B---3--:R-:W-:Y:S01]  /*82b0*/  IADD3 R0, -R2, R0, RZ ;  /* 0x0000000002007210 */ /* 0x008fe20007ffe1ff */
[----:B------:R-:W-:Y:S04]  /*82c0*/  @P4 IMAD.HI.U32 R2, R4, c[0x0][0x2c8], RZ ;  /* 0x0000b20004024a27 */ /* 0x000fe800078e00ff */
[----:B------:R-:W-:Y:S01]  /*82d0*/  IMAD R0, R3, c[0x0][0x1d0], R0 ;  /* 0x0000740003007a24 */ /* 0x000fe200078e0200 */
[----:B------:R-:W-:Y:S04]  /*82e0*/  @P4 SHF.R.U32.HI R4, RZ, c[0x0][0x2cc], R2 ;  /* 0x0000b300ff044a19 */ /* 0x000fe80000011602 */
[----:B------:R-:W-:Y:S01]  /*82f0*/  IADD3 R5, R0, -c[0x0][0x168], RZ ;  /* 0x80005a0000057a10 */ /* 0x000fe20007ffe0ff */
[----:B------:R-:W-:-:S05]  /*8300*/  BRA.DIV ~URZ, `(.L_x_477) ;  /* 0x0000ad227f007947 */ /* 0x000fca000b800000 */
[----:B------:R1:W2:Y:S02]  /*8310*/  SHFL.IDX PT, R0, R4, RZ, 0x1c1f ;  /* 0x001c1fff04007589 */ /* 0x0002a400000e0000 */
.L_x_528:
[----:B--2---:R-:W-:Y:S05]  /*8320*/  IMAD.IADD R0, R5, 0x1, R0 ;  /* 0x0000000105007824 */ /* 0x004fea00078e0200 */
[C---:B------:R-:W-:Y:S02]  /*8330*/  ISETP.GT.AND P6, PT, R0.reuse, RZ, PT ;  /* 0x000000ff0000720c */ /* 0x040fe40003fc4270 */
[C---:B------:R-:W-:Y:S02]  /*8340*/  ISETP.GT.AND P5, PT, R0.reuse, 0x1, PT ;  /* 0x000000010000780c */ /* 0x040fe40003fa4270 */
[C---:B------:R-:W-:Y:S02]  /*8350*/  ISETP.GT.AND P2, PT, R0.reuse, 0x8, PT ;  /* 0x000000080000780c */ /* 0x040fe40003f44270 */
[C---:B------:R-:W-:Y:S02]  /*8360*/  ISETP.GT.AND P0, PT, R0.reuse, 0x9, PT ;  /* 0x000000090000780c */ /* 0x040fe40003f04270 */
[----:B------:R-:W-:Y:S02]  /*8370*/  FSEL R6, R163, -INF , P6 ;  /* 0xff800000a3067808 */ /* 0x000fe40003000000 */
[----:B------:R-:W-:Y:S02]  /*8380*/  ISETP.GT.AND P6, PT, R0, 0x10, PT ;  /* 0x000000100000780c */ /* 0x000fe40003fc4270 */
[----:B------:R-:W-:Y:S02]  /*8390*/  FSEL R8, R162, -INF , P5 ;  /* 0xff800000a2087808 */ /* 0x000fe40002800000 */
        /* <DEDUP_REMOVED lines=12> */
[----:B------:R-:W-:Y:S02]  /*8460*/  ISETP.GT.AND P0, PT, R0, 0x29, PT ;  /* 0x000000290000780c */ /* 0x000fe40003f04270 */
[----:B------:R-:W-:Y:S02]  /*8470*/  FSEL R152, R152, -INF , P6 ;  /* 0xff80000098987808 */ /* 0x000fe40003000000 */
[----:B------:R-:W-:Y:S02]  /*8480*/  ISETP.GT.AND P6, PT, R0, 0x30, PT ;  /* 0x000000300000780c */ /* 0x000fe40003fc4270 */
        /* <DEDUP_REMOVED lines=9> */
[C---:B------:R-:W-:Y:S02]  /*8520*/  ISETP.GT.AND P5, PT, R0.reuse, 0x41, PT ;  /* 0x000000410000780c */ /* 0x040fe40003fa4270 */
[----:B------:R-:W-:Y:S02]  /*8530*/  FSEL R164, R27, -INF , P2 ;  /* 0xff8000001ba47808 */ /* 0x000fe40001000000 */
[C---:B------:R-:W-:Y:S02]  /*8540*/  ISETP.GT.AND P2, PT, R0.reuse, 0x48, PT ;  /* 0x000000480000780c */ /* 0x040fe40003f44270 */
[----:B------:R-:W-:Y:S02]  /*8550*/  FSEL R165, R33, -INF , P0 ;  /* 0xff80000021a57808 */ /* 0x000fe40000000000 */
[----:B------:R-:W-:Y:S02]  /*8560*/  ISETP.GT.AND P0, PT, R0, 0x49, PT ;  /* 0x000000490000780c */ /* 0x000fe40003f04270 */
[----:B------:R-:W-:Y:S02]  /*8570*/  FSEL R170, R26, -INF , P6 ;  /* 0xff8000001aaa7808 */ /* 0x000fe40003000000 */
[C---:B------:R-:W-:Y:S02]  /*8580*/  ISETP.GT.AND P6, PT, R0.reuse, 0x50, PT ;  /* 0x000000500000780c */ /* 0x040fe40003fc4270 */
        /* <DEDUP_REMOVED lines=23> */
[----:B------:R-:W-:Y:S02]  /*8700*/  FSEL R237, R18, -INF , P5 ;  /* 0xff80000012ed7808 */ /* 0x000fe40002800000 */
[----:B------:R-:W-:Y:S02]  /*8710*/  FSEL R236, R17, -INF , P2 ;  /* 0xff80000011ec7808 */ /* 0x000fe40001000000 */
[----:B------:R-:W-:Y:S01]  /*8720*/  FSEL R235, R16, -INF , P0 ;  /* 0xff80000010eb7808 */ /* 0x000fe20000000000 */
[----:B------:R-:W-:-:S05]  /*8730*/  BRA.DIV ~URZ, `(.L_x_478) ;  /* 0x0000a9627f007947 */ /* 0x000fca000b800000 */
[----:B------:R-:W-:Y:S01]  /*8740*/  FMNMX.FTZ R2, R6, R69, !PT ;  /* 0x0000004506027209 */ /* 0x000fe20007810000 */
[----:B------:R-:W2:Y:S03]  /*8750*/  SHFL.IDX PT, R0, R4, 0x1, 0x1c1f ;  /* 0x003c1f0004007f89 */ /* 0x000ea600000e0000 */
[----:B------:R-:W-:Y:S04]  /*8760*/  FMNMX.FTZ R2, R8, R2, !PT ;  /* 0x0000000208027209 */ /* 0x000fe80007810000 */
[----:B------:R-:W-:Y:S04]  /*8770*/  FMNMX.FTZ R2, R9, R2, !PT ;  /* 0x0000000209027209 */ /* 0x000fe80007810000 */
[----:B------:R-:W-:Y:S04]  /*8780*/  FMNMX.FTZ R2, R13, R2, !PT ;  /* 0x000000020d027209 */ /* 0x000fe80007810000 */
[----:B------:R-:W-:Y:S04]  /*8790*/  FMNMX.FTZ R2, R32, R2, !PT ;  /* 0x0000000220027209 */ /* 0x000fe80007810000 */
[----:B------:R-:W-:Y:S04]  /*87a0*/  FMNMX.FTZ R2, R40, R2, !PT ;  /* 0x0000000228027209 */ /* 0x000fe80007810000 */
[----:B------:R-:W-:Y:S01]  /*87b0*/  FMNMX.FTZ R2, R41, R2, !PT ;  /* 0x0000000229027209 */ /* 0x000fe20007810000 */
[----:B--2---:R-:W-:Y:S03]  /*87c0*/  IMAD.IADD R0, R5, 0x1, R0 ;  /* 0x0000000105007824 */ /* 0x004fe600078e0200 */
[----:B------:R-:W-:Y:S02]  /*87d0*/  FMNMX.FTZ R2, R49, R2, !PT ;  /* 0x0000000231027209 */ /* 0x000fe40007810000 */
[C---:B------:R-:W-:Y:S02]  /*87e0*/  ISETP.GT.AND P2, PT, R0.reuse, RZ, PT ;  /* 0x000000ff0000720c */ /* 0x040fe40003f44270 */
[C---:B------:R-:W-:Y:S02]  /*87f0*/  ISETP.GT.AND P0, PT, R0.reuse, 0x1, PT ;  /* 0x000000010000780c */ /* 0x040fe40003f04270 */
[----:B------:R-:W-:Y:S02]  /*8800*/  FSEL R7, R169, -INF , P2 ;  /* 0xff800000a9077808 */ /* 0x000fe40001000000 */
[----:B------:R-:W-:Y:S02]  /*8810*/  ISETP.GT.AND P2, PT, R0, 0x8, PT ;  /* 0x000000080000780c */ /* 0x000fe40003f44270 */
[----:B------:R-:W-:Y:S02]  /*8820*/  FSEL R12, R168, -INF , P0 ;  /* 0xff800000a80c7808 */ /* 0x000fe40000000000 */
[----:B-1----:R-:W-:Y:S02]  /*8830*/  FMNMX.FTZ R4, R7, R70, !PT ;  /* 0x0000004607047209 */ /* 0x002fe40007810000 */
[----:B------:R-:W-:Y:S02]  /*8840*/  ISETP.GT.AND P0, PT, R0, 0x9, PT ;  /* 0x000000090000780c */ /* 0x000fe40003f04270 */
[----:B------:R-:W-:Y:S02]  /*8850*/  FSEL R11, R166, -INF , P2 ;  /* 0xff800000a60b7808 */ /* 0x000fe40001000000 */
[----:B------:R-:W-:Y:S02]  /*8860*/  FMNMX.FTZ R4, R12, R4, !PT ;  /* 0x000000040c047209 */ /* 0x000fe40007810000 */
[C---:B------:R-:W-:Y:S02]  /*8870*/  ISETP.GT.AND P2, PT, R0.reuse, 0x10, PT ;  /* 0x000000100000780c */ /* 0x040fe40003f44270 */
[----:B------:R-:W-:Y:S02]  /*8880*/  FSEL R10, R167, -INF , P0 ;  /* 0xff800000a70a7808 */ /* 0x000fe40000000000 */
[----:B------:R-:W-:Y:S02]  /*8890*/  FMNMX.FTZ R4, R11, R4, !PT ;  /* 0x000000040b047209 */ /* 0x000fe40007810000 */
[----:B------:R-:W-:Y:S02]  /*88a0*/  ISETP.GT.AND P0, PT, R0, 0x11, PT ;  /* 0x000000110000780c */ /* 0x000fe40003f04270 */
        /* <DEDUP_REMOVED lines=20> */
[C---:B------:R-:W-:Y:S02]  /*89f0*/  ISETP.GT.AND P0, PT, R0.reuse, 0x29, PT ;  /* 0x000000290000780c */ /* 0x040fe40003f04270 */
        /* <DEDUP_REMOVED lines=83> */
[----:B------:R-:W-:Y:S02]  /*8f30*/  FSEL R225, R67, -INF , P0 ;  /* 0xff80000043e17808 */ /* 0x000fe40000000000 */
[----:B------:R-:W-:Y:S01]  /*8f40*/  FMNMX.FTZ R4, R227, R4, !PT ;  /* 0x00000004e3047209 */ /* 0x000fe20007810000 */
[----:B------:R-:W1:Y:S03]  /*8f50*/  SHFL.BFLY PT, R68, R0, 0x2, 0x1f ;  /* 0x0c401f0000447f89 */ /* 0x000e6600000e0000 */
[----:B------:R-:W-:Y:S05]  /*8f60*/  FMNMX.FTZ R4, R225, R4, !PT ;  /* 0x00000004e1047209 */ /* 0x000fea0007810000 */
[----:B------:R-:W2:Y:S01]  /*8f70*/  SHFL.BFLY PT, R2, R4, 0x2, 0x1f ;  /* 0x0c401f0004027f89 */ /* 0x000ea200000e0000 */
[----:B-1----:R-:W-:Y:S07]  /*8f80*/  FMNMX.FTZ R68, R68, R0, !PT ;  /* 0x0000000044447209 */ /* 0x002fee0007810000 */
[----:B------:R-:W1:Y:S01]  /*8f90*/  SHFL.BFLY PT, R3, R68, 0x1, 0x1f ;  /* 0x0c201f0044037f89 */ /* 0x000e6200000e0000 */
[----:B--2---:R-:W-:Y:S07]  /*8fa0*/  FMNMX.FTZ R4, R4, R2, !PT ;  /* 0x0000000204047209 */ /* 0x004fee0007810000 */
[----:B------:R2:W3:Y:S01]  /*8fb0*/  SHFL.BFLY PT, R0, R4, 0x1, 0x1f ;  /* 0x0c201f0004007f89 */ /* 0x0004e200000e0000 */
[----:B-1----:R-:W-:Y:S07]  /*8fc0*/  FMNMX.FTZ R68, R68, R3, !PT ;  /* 0x0000000344447209 */ /* 0x002fee0007810000 */
.L_x_529:
[C---:B------:R-:W-:Y:S01]  /*8fd0*/  FMUL.FTZ R148, R68.reuse, c[0x0][0x2d0] ;  /* 0x0000b40044947a20 */ /* 0x040fe20000410000 */
[----:B------:R-:W-:Y:S01]  /*8fe0*/  FSETP.NEU.FTZ.AND P0, PT, R68, -INF , PT ;  /* 0xff8000004400780b */ /* 0x000fe20003f1d000 */
[----:B------:R-:W-:Y:S01]  /*8ff0*/  WARPSYNC 0xffffffff ;  /* 0xffffffff00007948 */ /* 0x000fe20003800000 */
[----:B---3--:R-:W-:Y:S01]  /*9000*/  FMNMX.FTZ R3, R0, R4, !PT ;  /* 0x0000000400037209 */ /* 0x008fe20007810000 */
[----:B------:R-:W-:Y:S01]  /*9010*/  LDSM.16.MT88.4 R20, [R209] ;  /* 0x00000000d114783b */ /* 0x000fe20000004200 */
[----:B------:R-:W-:Y:S03]  /*9020*/  FSEL R148, R148, RZ, P0 ;  /* 0x000000ff94947208 */ /* 0x000fe60000000000 */
[----:B------:R-:W-:Y:S02]  /*9030*/  FMUL.FTZ R149, R3, c[0x0][0x2d0] ;  /* 0x0000b40003957a20 */ /* 0x000fe40000410000 */
[--C-:B------:R-:W-:Y:S02]  /*9040*/  FFMA.FTZ R2, R6, c[0x0][0x2d0], -R148.reuse ;  /* 0x0000b40006027a23 */ /* 0x100fe40000010894 */
[--C-:B------:R-:W-:Y:S01]  /*9050*/  FFMA.FTZ R5, R13, c[0x0][0x2d0], -R148.reuse ;  /* 0x0000b4000d057a23 */ /* 0x100fe20000010894 */
[----:B------:R-:W-:Y:S01]  /*9060*/  LDSM.16.MT88.4 R28, [R208] ;  /* 0x00000000d01c783b */ /* 0x000fe20000004200 */
[----:B------:R1:W-:Y:S01]  /*9070*/  MUFU.EX2 R246, R2 ;  /* 0x0000000200f67308 */ /* 0x0003e20000000800 */
[--C-:B------:R-:W-:Y:S06]  /*9080*/  FFMA.FTZ R32, R32, c[0x0][0x2d0], -R148.reuse ;  /* 0x0000b40020207a23 */ /* 0x100fec0000010894 */
[----:B------:R-:W-:Y:S03]  /*9090*/  LDSM.16.MT88.4 R36, [R213] ;  /* 0x00000000d524783b */ /* 0x000fe60000004200 */
[----:B------:R-:W-:Y:S05]  /*90a0*/  MUFU.EX2 R33, R5 ;  /* 0x0000000500217308 */ /* 0x000fea0000000800 */
[----:B------:R-:W-:Y:S05]  /*90b0*/  LDSM.16.MT88.4 R44, [R207+0x4000] ;  /* 0x00400000cf2c783b */ /* 0x000fea0000004200 */
[----:B------:R-:W-:Y:S03]  /*90c0*/  MUFU.EX2 R251, R32 ;  /* 0x0000002000fb7308 */ /* 0x000fe60000000800 */
[----:B------:R-:W-:Y:S01]  /*90d0*/  LDSM.16.MT88.4 R52, [R209+0x4000] ;  /* 0x00400000d134783b */ /* 0x000fe20000004200 */
[--C-:B-1----:R-:W-:Y:S06]  /*90e0*/  FFMA.FTZ R2, R8, c[0x0][0x2d0], -R148.reuse ;  /* 0x0000b40008027a23 */ /* 0x102fec0000010894 */
[----:B------:R1:W3:Y:S01]  /*90f0*/  MUFU.EX2 R43, R2 ;  /* 0x00000002002b7308 */ /* 0x0002e20000000800 */
[----:B------:R-:W-:Y:S01]  /*9100*/  LDSM.16.MT88.4 R60, [R208+0x4000] ;  /* 0x00400000d03c783b */ /* 0x000fe20000004200 */
[--C-:B-1----:R-:W-:Y:S08]  /*9110*/  FFMA.FTZ R2, R9, c[0x0][0x2d0], -R148.reuse ;  /* 0x0000b40009027a23 */ /* 0x102ff00000010894 */
[----:B------:R1:W4:Y:S02]  /*9120*/  MUFU.EX2 R35, R2 ;  /* 0x0000000200237308 */ /* 0x0003240000000800 */
[----:B-1----:R-:W-:Y:S02]  /*9130*/  FSEL R2, R68, RZ, P0 ;  /* 0x000000ff44027208 */ /* 0x002fe40000000000 */
[----:B------:R-:W-:Y:S02]  /*9140*/  FSETP.NEU.FTZ.AND P0, PT, R3, -INF , PT ;  /* 0xff8000000300780b */ /* 0x000fe40003f1d000 */
[----:B---3--:R-:W-:Y:S01]  /*9150*/  F2FP.BF16.PACK_AB R144, R43, R246 ;  /* 0x000000f62b90723e */ /* 0x008fe200000010ff */
[----:B------:R-:W-:Y:S01]  /*9160*/  FADD.FTZ R0, -R2, R69 ;  /* 0x0000004502007221 */ /* 0x000fe20000010100 */
[----:B------:R-:W-:Y:S01]  /*9170*/  FSEL R149, R149, RZ, P0 ;  /* 0x000000ff95957208 */ /* 0x000fe20000000000 */
[--C-:B------:R-:W-:Y:S01]  /*9180*/  FFMA.FTZ R69, R152, c[0x0][0x2d0], -R148.reuse ;  /* 0x0000b40098457a23 */ /* 0x100fe20000010894 */
[----:B----4-:R-:W-:Y:S01]  /*9190*/  F2FP.BF16.PACK_AB R146, R33, R35 ;  /* 0x000000232192723e */ /* 0x010fe200000010ff */
[----:B------:R-:W-:Y:S02]  /*91a0*/  FMUL.FTZ R0, R0, c[0x0][0x2d0] ;  /* 0x0000b40000007a20 */ /* 0x000fe40000410000 */
[--C-:B------:R-:W-:Y:S02]  /*91b0*/  FFMA.FTZ R48, R48, c[0x0][0x2d0], -R149.reuse ;  /* 0x0000b40030307a23 */ /* 0x100fe40000010895 */
[----:B------:R1:W3:Y:S01]  /*91c0*/  MUFU.EX2 R2, R0 ;  /* 0x0000000000027308 */ /* 0x0002e20000000800 */
[--C-:B--2---:R-:W-:Y:S09]  /*91d0*/  FFMA.FTZ R4, R10, c[0x0][0x2d0], -R149.reuse ;  /* 0x0000b4000a047a23 */ /* 0x104ff20000010895 */
[----:B------:R2:W-:Y:S10]  /*91e0*/  MUFU.EX2 R247, R48 ;  /* 0x0000003000f77308 */ /* 0x0005f40000000800 */
[----:B------:R4:W-:Y:S01]  /*91f0*/  MUFU.EX2 R42, R4 ;  /* 0x00000004002a7308 */ /* 0x0009e20000000800 */
[--C-:B-1----:R-:W-:Y:S02]  /*9200*/  FFMA.FTZ R0, R7, c[0x0][0x2d0], -R149.reuse ;  /* 0x0000b40007007a23 */ /* 0x102fe40000010895 */
[C---:B---3--:R-:W-:Y:S02]  /*9210*/  FMUL.FTZ R5, R2.reuse, R73 ;  /* 0x0000004902057220 */ /* 0x048fe40000410000 */
[C---:B------:R-:W-:Y:S05]  /*9220*/  FMUL.FTZ R8, R2.reuse, R76 ;  /* 0x0000004c02087220 */ /* 0x040fea0000410000 */
[----:B------:R1:W-:Y:S01]  /*9230*/  MUFU.EX2 R245, R0 ;  /* 0x0000000000f57308 */ /* 0x0003e20000000800 */
[C---:B------:R-:W-:Y:S02]  /*9240*/  FMUL.FTZ R9, R2.reuse, R77 ;  /* 0x0000004d02097220 */ /* 0x040fe40000410000 */
[C---:B------:R-:W-:Y:S02]  /*9250*/  FMUL.FTZ R16, R2.reuse, R84 ;  /* 0x0000005402107220 */ /* 0x040fe40000410000 */
[C---:B--2---:R-:W-:Y:S02]  /*9260*/  FMUL.FTZ R48, R2.reuse, R116 ;  /* 0x0000007402307220 */ /* 0x044fe40000410000 */
[C---:B------:R-:W-:Y:S02]  /*9270*/  FMUL.FTZ R17, R2.reuse, R85 ;  /* 0x0000005502117220 */ /* 0x040fe40000410000 */
[C---:B------:R-:W-:Y:S01]  /*9280*/  FMUL.FTZ R24, R2.reuse, R92 ;  /* 0x0000005c02187220 */ /* 0x040fe20000410000 */
[----:B------:R2:W-:Y:S01]  /*9290*/  MUFU.EX2 R116, R69 ;  /* 0x0000004500747308 */ /* 0x0005e20000000800 */
[C---:B------:R-:W-:Y:S02]  /*92a0*/  FMUL.FTZ R25, R2.reuse, R93 ;  /* 0x0000005d02197220 */ /* 0x040fe40000410000 */
[C---:B------:R-:W-:Y:S02]  /*92b0*/  FMUL.FTZ R32, R2.reuse, R100 ;  /* 0x0000006402207220 */ /* 0x040fe40000410000 */
[----:B----4-:R-:W-:Y:S02]  /*92c0*/  FMUL.FTZ R4, R2, R72 ;  /* 0x0000004802047220 */ /* 0x010fe40000410000 */
[--C-:B------:R-:W-:Y:S02]  /*92d0*/  FFMA.FTZ R100, R236, c[0x0][0x2d0], -R148.reuse ;  /* 0x0000b400ec647a23 */ /* 0x100fe40000010894 */
[----:B------:R-:W-:Y:S02]  /*92e0*/  FMUL.FTZ R65, R2, R133 ;  /* 0x0000008502417220 */ /* 0x000fe40000410000 */
[--C-:B-1----:R-:W-:Y:S02]  /*92f0*/  FFMA.FTZ R0, R12, c[0x0][0x2d0], -R149.reuse ;  /* 0x0000b4000c007a23 */ /* 0x102fe40000010895 */
[----:B------:R-:W1:Y:S02]  /*9300*/  LDSM.16.MT88.4 R12, [R207] ;  /* 0x00000000cf0c783b */ /* 0x000e640000004200 */
[----:B------:R3:W4:Y:S01]  /*9310*/  MUFU.EX2 R252, R0 ;  /* 0x0000000000fc7308 */ /* 0x0007220000000800 */
[--C-:B--2---:R-:W-:Y:S09]  /*9320*/  FFMA.FTZ R69, R154, c[0x0][0x2d0], -R148.reuse ;  /* 0x0000b4009a457a23 */ /* 0x104ff20000010894 */
[----:B------:R2:W-:Y:S01]  /*9330*/  MUFU.EX2 R244, R69 ;  /* 0x0000004500f47308 */ /* 0x0005e20000000800 */
[--C-:B---3--:R-:W-:Y:S01]  /*9340*/  FFMA.FTZ R0, R11, c[0x0][0x2d0], -R149.reuse ;  /* 0x0000b4000b007a23 */ /* 0x108fe20000010895 */
[----:B----4-:R-:W-:Y:S08]  /*9350*/  F2FP.BF16.PACK_AB R145, R252, R245 ;  /* 0x000000f5fc91723e */ /* 0x010ff000000010ff */
[----:B------:R3:W4:Y:S01]  /*9360*/  MUFU.EX2 R34, R0 ;  /* 0x0000000000227308 */ /* 0x0007220000000800 */
[----:B--2---:R-:W-:Y:S09]  /*9370*/  FFMA.FTZ R69, R156, c[0x0][0x2d0], -R148 ;  /* 0x0000b4009c457a23 */ /* 0x004ff20000010894 */
[----:B------:R2:W-:Y:S01]  /*9380*/  MUFU.EX2 R243, R69 ;  /* 0x0000004500f37308 */ /* 0x0005e20000000800 */
[----:B---3--:R-:W-:Y:S02]  /*9390*/  FSEL R0, R3, RZ, P0 ;  /* 0x000000ff03007208 */ /* 0x008fe40000000000 */
[----:B----4-:R-:W-:Y:S03]  /*93a0*/  F2FP.BF16.PACK_AB R147, R42, R34 ;  /* 0x000000222a93723e */ /* 0x010fe600000010ff */
[----:B------:R-:W-:Y:S02]  /*93b0*/  FADD.FTZ R0, -R0, R70 ;  /* 0x0000004600007221 */ /* 0x000fe40000010100 */
[--C-:B------:R-:W-:Y:S02]  /*93c0*/  FFMA.FTZ R70, R237, c[0x0][0x2d0], -R148.reuse ;  /* 0x0000b400ed467a23 */ /* 0x100fe40000010894 */
[----:B------:R-:W-:Y:S02]  /*93d0*/  FMUL.FTZ R0, R0, c[0x0][0x2d0] ;  /* 0x0000b40000007a20 */ /* 0x000fe40000410000 */
[--C-:B--2---:R-:W-:Y:S04]  /*93e0*/  FFMA.FTZ R69, R157, c[0x0][0x2d0], -R148.reuse ;  /* 0x0000b4009d457a23 */ /* 0x104fe80000010894 */
[----:B------:R-:W2:Y:S10]  /*93f0*/  MUFU.EX2 R0, R0 ;  /* 0x0000000000007308 */ /* 0x000eb40000000800 */
[----:B------:R3:W-:Y:S01]  /*9400*/  MUFU.EX2 R242, R69 ;  /* 0x0000004500f27308 */ /* 0x0007e20000000800 */
[C---:B--2---:R-:W-:Y:S02]  /*9410*/  FMUL.FTZ R6, R0.reuse, R74 ;  /* 0x0000004a00067220 */ /* 0x044fe40000410000 */
[C---:B------:R-:W-:Y:S02]  /*9420*/  FMUL.FTZ R7, R0.reuse, R75 ;  /* 0x0000004b00077220 */ /* 0x040fe40000410000 */
[----:B------:R-:W2:Y:S01]  /*9430*/  LDSM.16.MT88.4 R72, [R210+0x4000] ;  /* 0x00400000d248783b */ /* 0x000ea20000004200 */
[C---:B------:R-:W-:Y:S02]  /*9440*/  FMUL.FTZ R10, R0.reuse, R78 ;  /* 0x0000004e000a7220 */ /* 0x040fe40000410000 */
[C---:B------:R-:W-:Y:S02]  /*9450*/  FMUL.FTZ R11, R0.reuse, R79 ;  /* 0x0000004f000b7220 */ /* 0x040fe40000410000 */
[C---:B-1----:R-:W-:Y:S03]  /*9460*/  HMMA.16816.F32.BF16 R4, R144.reuse, R12, R4 ;  /* 0x0000000c9004723c */ /* 0x042fe60000041804 */
[----:B------:R-:W1:Y:S02]  /*9470*/  LDSM.16.MT88.4 R76, [R207+0x800] ;  /* 0x00080000cf4c783b */ /* 0x000e640000004200 */
        /* <DEDUP_REMOVED lines=10> */
[----:B------:R-:W4:Y:S01]  /*9520*/  LDSM.16.MT88.4 R80, [R209+0x800] ;  /* 0x00080000d150783b */ /* 0x000f220000004200 */
        /* <DEDUP_REMOVED lines=8> */
[--C-:B---3--:R-:W-:Y:S02]  /*95b0*/  FFMA.FTZ R69, R150, c[0x0][0x2d0], -R149.reuse ;  /* 0x0000b40096457a23 */ /* 0x108fe40000010895 */
[C---:B------:R-:W-:Y:S02]  /*95c0*/  FMUL.FTZ R22, R0.reuse, R90 ;  /* 0x0000005a00167220 */ /* 0x040fe40000410000 */
[----:B------:R3:W-:Y:S02]  /*95d0*/  MUFU.EX2 R240, R69 ;  /* 0x0000004500f07308 */ /* 0x0007e40000000800 */
[C---:B------:R-:W-:Y:S02]  /*95e0*/  FMUL.FTZ R23, R0.reuse, R91 ;  /* 0x0000005b00177220 */ /* 0x040fe40000410000 */
[----:B------:R-:W5:Y:S01]  /*95f0*/  LDSM.16.MT88.4 R88, [R210+0x800] ;  /* 0x00080000d258783b */ /* 0x000f620000004200 */
[C---:B------:R-:W-:Y:S02]  /*9600*/  FMUL.FTZ R51, R0.reuse, R119 ;  /* 0x0000007700337220 */ /* 0x040fe40000410000 */
[C---:B------:R-:W-:Y:S02]  /*9610*/  FMUL.FTZ R66, R0.reuse, R134 ;  /* 0x0000008600427220 */ /* 0x040fe40000410000 */
[C---:B------:R-:W-:Y:S03]  /*9620*/  HMMA.16816.F32.BF16 R20, R144.reuse, R28, R20 ;  /* 0x0000001c9014723c */ /* 0x040fe60000041814 */
[----:B------:R-:W-:Y:S04]  /*9630*/  FMUL.FTZ R67, R0, R135 ;  /* 0x0000008700437220 */ /* 0x000fe80000410000 */
[C---:B------:R-:W-:Y:S01]  /*9640*/  FMUL.FTZ R28, R2.reuse, R96 ;  /* 0x00000060021c7220 */ /* 0x040fe20000410000 */
[C---:B------:R-:W-:Y:S04]  /*9650*/  HMMA.16816.F32.BF16 R24, R144.reuse, R30, R24 ;  /* 0x0000001e9018723c */ /* 0x040fe80000041818 */
[----:B------:R-:W-:Y:S01]  /*9660*/  FMUL.FTZ R29, R2, R97 ;  /* 0x00000061021d7220 */ /* 0x000fe20000410000 */
[----:B------:R-:W-:Y:S01]  /*9670*/  MOV R97, R35 ;  /* 0x0000002300617202 */ /* 0x000fe20000000f00 */
[C---:B------:R-:W-:Y:S01]  /*9680*/  FMUL.FTZ R35, R0.reuse, R103 ;  /* 0x0000006700237220 */ /* 0x040fe20000410000 */
[----:B------:R-:W-:Y:S01]  /*9690*/  MOV R96, R43 ;  /* 0x0000002b00607202 */ /* 0x000fe20000000f00 */
[C---:B------:R-:W-:Y:S01]  /*96a0*/  FMUL.FTZ R30, R0.reuse, R98 ;  /* 0x00000062001e7220 */ /* 0x040fe20000410000 */
[----:B------:R-:W-:Y:S03]  /*96b0*/  MOV R98, R34 ;  /* 0x0000002200627202 */ /* 0x000fe60000000f00 */
[----:B------:R-:W-:Y:S01]  /*96c0*/  FMUL.FTZ R31, R0, R99 ;  /* 0x00000063001f7220 */ /* 0x000fe20000410000 */
[----:B------:R-:W-:Y:S01]  /*96d0*/  MOV R99, R33 ;  /* 0x0000002100637202 */ /* 0x000fe20000000f00 */
[--C-:B------:R-:W-:Y:S02]  /*96e0*/  FFMA.FTZ R103, R227, c[0x0][0x2d0], -R149.reuse ;  /* 0x0000b400e3677a23 */ /* 0x100fe40000010895 */
[----:B------:R-:W-:Y:S02]  /*96f0*/  FMUL.FTZ R33, R2, R101 ;  /* 0x0000006502217220 */ /* 0x000fe40000410000 */
[--C-:B------:R-:W-:Y:S01]  /*9700*/  FFMA.FTZ R101, R230, c[0x0][0x2d0], -R149.reuse ;  /* 0x0000b400e6657a23 */ /* 0x100fe20000010895 */
[C---:B------:R-:W-:Y:S03]  /*9710*/  HMMA.16816.F32.BF16 R28, R144.reuse, R36, R28 ;  /* 0x00000024901c723c */ /* 0x040fe6000004181c */
[----:B------:R-:W-:Y:S02]  /*9720*/  FMUL.FTZ R34, R0, R102 ;  /* 0x0000006600227220 */ /* 0x000fe40000410000 */
[--C-:B------:R-:W-:Y:S02]  /*9730*/  FFMA.FTZ R102, R229, c[0x0][0x2d0], -R149.reuse ;  /* 0x0000b400e5667a23 */ /* 0x100fe40000010895 */
[--C-:B------:R-:W-:Y:S02]  /*9740*/  FFMA.FTZ R36, R40, c[0x0][0x2d0], -R148.reuse ;  /* 0x0000b40028247a23 */ /* 0x100fe40000010894 */
[--C-:B---3--:R-:W-:Y:S01]  /*9750*/  FFMA.FTZ R69, R151, c[0x0][0x2d0], -R149.reuse ;  /* 0x0000b40097457a23 */ /* 0x108fe20000010895 */
[C---:B------:R-:W-:Y:S01]  /*9760*/  HMMA.16816.F32.BF16 R32, R144.reuse, R38, R32 ;  /* 0x000000269020723c */ /* 0x040fe20000041820 */
[----:B------:R3:W-:Y:S02]  /*9770*/  MUFU.EX2 R250, R36 ;  /* 0x0000002400fa7308 */ /* 0x0007e40000000800 */
[--C-:B------:R-:W-:Y:S02]  /*9780*/  FFMA.FTZ R40, R41, c[0x0][0x2d0], -R148.reuse ;  /* 0x0000b40029287a23 */ /* 0x100fe40000010894 */
[----:B------:R-:W-:Y:S02]  /*9790*/  FMUL.FTZ R37, R2, R105 ;  /* 0x0000006902257220 */ /* 0x000fe40000410000 */
[C---:B------:R-:W-:Y:S02]  /*97a0*/  FMUL.FTZ R38, R0.reuse, R106 ;  /* 0x0000006a00267220 */ /* 0x040fe40000410000 */
[----:B------:R-:W-:Y:S02]  /*97b0*/  FMUL.FTZ R39, R0, R107 ;  /* 0x0000006b00277220 */ /* 0x000fe40000410000 */
[----:B------:R1:W-:Y:S01]  /*97c0*/  MUFU.EX2 R127, R69 ;  /* 0x00000045007f7308 */ /* 0x0003e20000000800 */
[----:B------:R-:W-:Y:S02]  /*97d0*/  FMUL.FTZ R41, R2, R109 ;  /* 0x0000006d02297220 */ /* 0x000fe40000410000 */
[----:B------:R-:W-:Y:S01]  /*97e0*/  FMUL.FTZ R43, R0, R111 ;  /* 0x0000006f002b7220 */ /* 0x000fe20000410000 */
[----:B------:R-:W-:Y:S06]  /*97f0*/  MOV R111, R97 ;  /* 0x00000061006f7202 */ /* 0x000fec0000000f00 */
[----:B------:R2:W-:Y:S01]  /*9800*/  MUFU.EX2 R249, R40 ;  /* 0x0000002800f97308 */ /* 0x0005e20000000800 */
[C---:B---3--:R-:W-:Y:S02]  /*9810*/  FMUL.FTZ R36, R2.reuse, R104 ;  /* 0x0000006802247220 */ /* 0x048fe40000410000 */
[----:B------:R-:W3:Y:S04]  /*9820*/  LDL.LU R104, [R1+0x8] ;  /* 0x0000080001687983 */ /* 0x000ee80000300800 */
[----:B------:R-:W3:Y:S01]  /*9830*/  LDL.LU R109, [R1+0xc] ;  /* 0x00000c00016d7983 */ /* 0x000ee20000300800 */
[C---:B------:R-:W-:Y:S03]  /*9840*/  HMMA.16816.F32.BF16 R36, R144.reuse, R44, R36 ;  /* 0x0000002c9024723c */ /* 0x040fe60000041824 */
[--C-:B-1----:R-:W-:Y:S04]  /*9850*/  FFMA.FTZ R69, R153, c[0x0][0x2d0], -R149.reuse ;  /* 0x0000b40099457a23 */ /* 0x102fe80000010895 */
[--C-:B------:R-:W-:Y:S01]  /*9860*/  FFMA.FTZ R44, R49, c[0x0][0x2d0], -R148.reuse ;  /* 0x0000b400312c7a23 */ /* 0x100fe20000010894 */
[----:B------:R1:W-:Y:S01]  /*9870*/  MUFU.EX2 R126, R69 ;  /* 0x00000045007e7308 */ /* 0x0003e20000000800 */
[C---:B------:R-:W-:Y:S03]  /*9880*/  FMUL.FTZ R45, R2.reuse, R113 ;  /* 0x00000071022d7220 */ /* 0x040fe60000410000 */
[C---:B------:R-:W-:Y:S02]  /*9890*/  FMUL.FTZ R49, R2.reuse, R117 ;  /* 0x0000007502317220 */ /* 0x040fe40000410000 */
[----:B--2---:R-:W-:Y:S01]  /*98a0*/  FMUL.FTZ R40, R2, R108 ;  /* 0x0000006c02287220 */ /* 0x004fe20000410000 */
[----:B------:R-:W-:Y:S01]  /*98b0*/  MOV R108, R42 ;  /* 0x0000002a006c7202 */ /* 0x000fe20000000f00 */
[C---:B------:R-:W-:Y:S01]  /*98c0*/  FMUL.FTZ R42, R0.reuse, R110 ;  /* 0x0000006e002a7220 */ /* 0x040fe20000410000 */
[----:B------:R-:W-:Y:S01]  /*98d0*/  MOV R110, R98 ;  /* 0x00000062006e7202 */ /* 0x000fe20000000f00 */
[----:B------:R2:W-:Y:S05]  /*98e0*/  MUFU.EX2 R248, R44 ;  /* 0x0000002c00f87308 */ /* 0x0005ea0000000800 */
[C---:B------:R-:W-:Y:S07]  /*98f0*/  HMMA.16816.F32.BF16 R40, R144.reuse, R46, R40 ;  /* 0x0000002e9028723c */ /* 0x040fee0000041828 */
[C---:B------:R-:W-:Y:S02]  /*9900*/  FMUL.FTZ R46, R0.reuse, R114 ;  /* 0x00000072002e7220 */ /* 0x040fe40000410000 */
[----:B------:R-:W-:Y:S03]  /*9910*/  FMUL.FTZ R47, R0, R115 ;  /* 0x00000073002f7220 */ /* 0x000fe60000410000 */
[--C-:B-1----:R-:W-:Y:S02]  /*9920*/  FFMA.FTZ R69, R155, c[0x0][0x2d0], -R149.reuse ;  /* 0x0000b4009b457a23 */ /* 0x102fe40000010895 */
[----:B--2---:R-:W-:Y:S07]  /*9930*/  FMUL.FTZ R44, R2, R112 ;  /* 0x00000070022c7220 */ /* 0x004fee0000410000 */
[C---:B------:R-:W-:Y:S07]  /*9940*/  HMMA.16816.F32.BF16 R44, R144.reuse, R52, R44 ;  /* 0x00000034902c723c */ /* 0x040fee000004182c */
[--C-:B------:R-:W-:Y:S01]  /*9950*/  FFMA.FTZ R52, R56, c[0x0][0x2d0], -R149.reuse ;  /* 0x0000b40038347a23 */ /* 0x100fe20000010895 */
[C---:B------:R-:W-:Y:S03]  /*9960*/  HMMA.16816.F32.BF16 R48, R144.reuse, R54, R48 ;  /* 0x000000369030723c */ /* 0x040fe60000041830 */
[----:B------:R1:W2:Y:S01]  /*9970*/  MUFU.EX2 R119, R52 ;  /* 0x0000003400777308 */ /* 0x0002a20000000800 */
[--C-:B------:R-:W-:Y:S02]  /*9980*/  FFMA.FTZ R56, R57, c[0x0][0x2d0], -R149.reuse ;  /* 0x0000b40039387a23 */ /* 0x100fe40000010895 */
[C---:B------:R-:W-:Y:S02]  /*9990*/  FMUL.FTZ R57, R2.reuse, R125 ;  /* 0x0000007d02397220 */ /* 0x040fe40000410000 */
[----:B------:R-:W-:Y:S04]  /*99a0*/  FMUL.FTZ R53, R2, R121 ;  /* 0x0000007902357220 */ /* 0x000fe80000410000 */
[C---:B------:R-:W-:Y:S01]  /*99b0*/  FMUL.FTZ R54, R0.reuse, R122 ;  /* 0x0000007a00367220 */ /* 0x040fe20000410000 */
[----:B------:R2:W-:Y:S01]  /*99c0*/  MUFU.EX2 R125, R69 ;  /* 0x00000045007d7308 */ /* 0x0005e20000000800 */
[----:B------:R-:W-:Y:S09]  /*99d0*/  FMUL.FTZ R55, R0, R123 ;  /* 0x0000007b00377220 */ /* 0x000ff20000410000 */
[----:B------:R4:W-:Y:S01]  /*99e0*/  MUFU.EX2 R118, R56 ;  /* 0x0000003800767308 */ /* 0x0009e20000000800 */
[----:B-1----:R-:W-:Y:S07]  /*99f0*/  FMUL.FTZ R52, R2, R120 ;  /* 0x0000007802347220 */ /* 0x002fee0000410000 */
[C---:B------:R-:W-:Y:S03]  /*9a00*/  HMMA.16816.F32.BF16 R52, R144.reuse, R60, R52 ;  /* 0x0000003c9034723c */ /* 0x040fe60000041834 */
[--C-:B--2---:R-:W-:Y:S04]  /*9a10*/  FFMA.FTZ R69, R162, c[0x0][0x2d0], -R148.reuse ;  /* 0x0000b400a2457a23 */ /* 0x104fe80000010894 */
[--C-:B------:R-:W-:Y:S02]  /*9a20*/  FFMA.FTZ R60, R64, c[0x0][0x2d0], -R149.reuse ;  /* 0x0000b400403c7a23 */ /* 0x100fe40000010895 */
[C---:B------:R-:W-:Y:S02]  /*9a30*/  FMUL.FTZ R61, R2.reuse, R129 ;  /* 0x00000081023d7220 */ /* 0x040fe40000410000 */
[----:B------:R1:W2:Y:S01]  /*9a40*/  MUFU.EX2 R117, R60 ;  /* 0x0000003c00757308 */ /* 0x0002a20000000800 */
[C---:B------:R-:W-:Y:S01]  /*9a50*/  FMUL.FTZ R64, R2.reuse, R132 ;  /* 0x0000008402407220 */ /* 0x040fe20000410000 */
[----:B------:R-:W-:Y:S01]  /*9a60*/  MOV R132, R96 ;  /* 0x0000006000847202 */ /* 0x000fe20000000f00 */
[----:B----4-:R-:W-:Y:S07]  /*9a70*/  FMUL.FTZ R56, R2, R124 ;  /* 0x0000007c02387220 */ /* 0x010fee0000410000 */
[C---:B------:R-:W-:Y:S01]  /*9a80*/  HMMA.16816.F32.BF16 R56, R144.reuse, R62, R56 ;  /* 0x0000003e9038723c */ /* 0x040fe20000041838 */
[----:B------:R4:W-:Y:S06]  /*9a90*/  MUFU.EX2 R124, R69 ;  /* 0x00000045007c7308 */ /* 0x0009ec0000000800 */
[C---:B------:R-:W-:Y:S02]  /*9aa0*/  FMUL.FTZ R62, R0.reuse, R130 ;  /* 0x00000082003e7220 */ /* 0x040fe40000410000 */
[----:B------:R-:W-:Y:S03]  /*9ab0*/  FMUL.FTZ R63, R0, R131 ;  /* 0x00000083003f7220 */ /* 0x000fe60000410000 */
[----:B-1----:R-:W-:Y:S07]  /*9ac0*/  FMUL.FTZ R60, R2, R128 ;  /* 0x00000080023c7220 */ /* 0x002fee0000410000 */
[C---:B------:R-:W-:Y:S03]  /*9ad0*/  HMMA.16816.F32.BF16 R60, R144.reuse, R72, R60 ;  /* 0x00000048903c723c */ /* 0x040fe6000004183c */
[--C-:B----4-:R-:W-:Y:S04]  /*9ae0*/  FFMA.FTZ R69, R163, c[0x0][0x2d0], -R148.reuse ;  /* 0x0000b400a3457a23 */ /* 0x110fe80000010894 */
[----:B------:R-:W-:Y:S01]  /*9af0*/  F2FP.BF16.PACK_AB R73, R119, R247 ;  /* 0x000000f77749723e */ /* 0x000fe200000010ff */
[----:B------:R-:W-:Y:S01]  /*9b00*/  HMMA.16816.F32.BF16 R64, R144, R74, R64 ;  /* 0x0000004a9040723c */ /* 0x000fe20000041840 */
[----:B------:R1:W-:Y:S03]  /*9b10*/  MUFU.EX2 R239, R69 ;  /* 0x0000004500ef7308 */ /* 0x0003e60000000800 */
[----:B------:R-:W-:Y:S03]  /*9b20*/  F2FP.BF16.PACK_AB R72, R250, R251 ;  /* 0x000000fbfa48723e */ /* 0x000fe600000010ff */
[----:B--2---:R-:W-:Y:S02]  /*9b30*/  F2FP.BF16.PACK_AB R75, R117, R118 ;  /* 0x00000076754b723e */ /* 0x004fe400000010ff */
[----:B------:R-:W-:Y:S02]  /*9b40*/  F2FP.BF16.PACK_AB R74, R248, R249 ;  /* 0x000000f9f84a723e */ /* 0x000fe400000010ff */
[----:B------:R-:W-:Y:S05]  /*9b50*/  MUFU.EX2 R145, R100 ;  /* 0x0000006400917308 */ /* 0x000fea0000000800 */
[C---:B------:R-:W-:Y:S05]  /*9b60*/  HMMA.16816.F32.BF16 R4, R72.reuse, R76, R4 ;  /* 0x0000004c4804723c */ /* 0x040fea0000041804 */
[----:B------:R-:W-:Y:S03]  /*9b70*/  MUFU.EX2 R144, R101 ;  /* 0x0000006500907308 */ /* 0x000fe60000000800 */
[C---:B------:R-:W-:Y:S01]  /*9b80*/  HMMA.16816.F32.BF16 R8, R72.reuse, R78, R8 ;  /* 0x0000004e4808723c */ /* 0x040fe20000041808 */
[----:B------:R-:W2:Y:S03]  /*9b90*/  LDSM.16.MT88.4 R76, [R207+0x4800] ;  /* 0x00480000cf4c783b */ /* 0x000ea60000004200 */
[--C-:B-1----:R-:W-:Y:S03]  /*9ba0*/  FFMA.FTZ R69, R164, c[0x0][0x2d0], -R148.reuse ;  /* 0x0000b400a4457a23 */ /* 0x102fe60000010894 */
[----:B------:R-:W-:Y:S01]  /*9bb0*/  MUFU.EX2 R146, R70 ;  /* 0x0000004600927308 */ /* 0x000fe20000000800 */
[C---:B------:R-:W-:Y:S08]  /*9bc0*/  HMMA.16816.F32.BF16 R12, R72.reuse, R80, R12 ;  /* 0x00000050480c723c */ /* 0x040ff0000004180c */
[C---:B------:R-:W-:Y:S01]  /*9bd0*/  HMMA.16816.F32.BF16 R16, R72.reuse, R82, R16 ;  /* 0x000000524810723c */ /* 0x040fe20000041810 */
[----:B------:R1:W-:Y:S01]  /*9be0*/  MUFU.EX2 R107, R69 ;  /* 0x00000045006b7308 */ /* 0x0003e20000000800 */
[----:B------:R-:W4:Y:S06]  /*9bf0*/  LDSM.16.MT88.4 R80, [R209+0x4800] ;  /* 0x00480000d150783b */ /* 0x000f2c0000004200 */
[C---:B------:R-:W-:Y:S03]  /*9c00*/  HMMA.16816.F32.BF16 R20, R72.reuse, R84, R20 ;  /* 0x000000544814723c */ /* 0x040fe60000041814 */
[----:B------:R-:W2:Y:S05]  /*9c10*/  MUFU.EX2 R70, R102 ;  /* 0x0000006600467308 */ /* 0x000eaa0000000800 */
[C---:B------:R-:W-:Y:S01]  /*9c20*/  HMMA.16816.F32.BF16 R24, R72.reuse, R86, R24 ;  /* 0x000000564818723c */ /* 0x040fe20000041818 */
[----:B------:R-:W4:Y:S07]  /*9c30*/  LDSM.16.MT88.4 R84, [R208+0x4800] ;  /* 0x00480000d054783b */ /* 0x000f2e0000004200 */
[C---:B-----5:R-:W-:Y:S04]  /*9c40*/  HMMA.16816.F32.BF16 R28, R72.reuse, R88, R28 ;  /* 0x00000058481c723c */ /* 0x060fe8000004181c */
[----:B-1----:R-:W-:Y:S02]  /*9c50*/  FFMA.FTZ R69, R165, c[0x0][0x2d0], -R148 ;  /* 0x0000b400a5457a23 */ /* 0x002fe40000010894 */
[----:B------:R-:W5:Y:S02]  /*9c60*/  LDL R165, [R1+0x4] ;  /* 0x0000040001a57983 */ /* 0x000f640000100800 */
[C---:B------:R-:W-:Y:S01]  /*9c70*/  HMMA.16816.F32.BF16 R32, R72.reuse, R90, R32 ;  /* 0x0000005a4820723c */ /* 0x040fe20000041820 */
[----:B------:R1:W-:Y:S01]  /*9c80*/  MUFU.EX2 R164, R69 ;  /* 0x0000004500a47308 */ /* 0x0003e20000000800 */
[----:B------:R-:W1:Y:S02]  /*9c90*/  LDSM.16.MT88.4 R88, [R210+0x4800] ;  /* 0x00480000d258783b */ /* 0x000e640000004200 */
[----:B--2---:R-:W-:Y:S04]  /*9ca0*/  F2FP.BF16.PACK_AB R133, R70, R144 ;  /* 0x000000904685723e */ /* 0x004fe800000010ff */
[C---:B------:R-:W-:Y:S08]  /*9cb0*/  HMMA.16816.F32.BF16 R36, R72.reuse, R76, R36 ;  /* 0x0000004c4824723c */ /* 0x040ff00000041824 */
[C---:B------:R-:W-:Y:S01]  /*9cc0*/  HMMA.16816.F32.BF16 R40, R72.reuse, R78, R40 ;  /* 0x0000004e4828723c */ /* 0x040fe20000041828 */
[----:B------:R-:W2:Y:S07]  /*9cd0*/  LDSM.16.MT88.4 R76, [R207+0x1000] ;  /* 0x00100000cf4c783b */ /* 0x000eae0000004200 */
[C---:B----4-:R-:W-:Y:S04]  /*9ce0*/  HMMA.16816.F32.BF16 R44, R72.reuse, R80, R44 ;  /* 0x00000050482c723c */ /* 0x050fe8000004182c */
[--C-:B-1----:R-:W-:Y:S04]  /*9cf0*/  FFMA.FTZ R69, R158, c[0x0][0x2d0], -R149.reuse ;  /* 0x0000b4009e457a23 */ /* 0x102fe80000010895 */
[C---:B------:R-:W-:Y:S01]  /*9d00*/  HMMA.16816.F32.BF16 R48, R72.reuse, R82, R48 ;  /* 0x000000524830723c */ /* 0x040fe20000041830 */
[----:B------:R1:W4:Y:S01]  /*9d10*/  MUFU.EX2 R106, R69 ;  /* 0x00000045006a7308 */ /* 0x0003220000000800 */
[----:B------:R-:W2:Y:S06]  /*9d20*/  LDSM.16.MT88.4 R80, [R208+0x1000] ;  /* 0x00100000d050783b */ /* 0x000eac0000004200 */
[C---:B------:R-:W-:Y:S08]  /*9d30*/  HMMA.16816.F32.BF16 R52, R72.reuse, R84, R52 ;  /* 0x000000544834723c */ /* 0x040ff00000041834 */
[C---:B------:R-:W-:Y:S01]  /*9d40*/  HMMA.16816.F32.BF16 R56, R72.reuse, R86, R56 ;  /* 0x000000564838723c */ /* 0x040fe20000041838 */
[----:B------:R-:W4:Y:S07]  /*9d50*/  LDSM.16.MT88.4 R84, [R210+0x1000] ;  /* 0x00100000d254783b */ /* 0x000f2e0000004200 */
[C---:B------:R-:W-:Y:S04]  /*9d60*/  HMMA.16816.F32.BF16 R60, R72.reuse, R88, R60 ;  /* 0x00000058483c723c */ /* 0x040fe8000004183c */
[----:B-1----:R-:W-:Y:S04]  /*9d70*/  FFMA.FTZ R69, R159, c[0x0][0x2d0], -R149 ;  /* 0x0000b4009f457a23 */ /* 0x002fe80000010895 */
[----:B------:R-:W-:Y:S01]  /*9d80*/  HMMA.16816.F32.BF16 R64, R72, R90, R64 ;  /* 0x0000005a4840723c */ /* 0x000fe20000041840 */
[----:B------:R1:W1:Y:S01]  /*9d90*/  MUFU.EX2 R105, R69 ;  /* 0x0000004500697308 */ /* 0x0002620000000800 */
[----:B------:R-:W-:Y:S05]  /*9da0*/  LDSM.16.MT88.4 R88, [R209+0x5000] ;  /* 0x00500000d158783b */ /* 0x000fea0000004200 */
[----:B------:R-:W-:Y:S02]  /*9db0*/  F2FP.BF16.PACK_AB R72, R244, R116 ;  /* 0x00000074f448723e */ /* 0x000fe400000010ff */
[----:B------:R-:W-:Y:S03]  /*9dc0*/  F2FP.BF16.PACK_AB R73, R127, R240 ;  /* 0x000000f07f49723e */ /* 0x000fe600000010ff */
[----:B------:R-:W-:Y:S02]  /*9dd0*/  F2FP.BF16.PACK_AB R75, R125, R126 ;  /* 0x0000007e7d4b723e */ /* 0x000fe400000010ff */
[----:B------:R-:W-:Y:S01]  /*9de0*/  F2FP.BF16.PACK_AB R74, R242, R243 ;  /* 0x000000f3f24a723e */ /* 0x000fe200000010ff */
[----:B---3--:R-:W-:Y:S06]  /*9df0*/  FFMA.FTZ R104, R2, R104, R246 ;  /* 0x0000006802687223 */ /* 0x008fec00000100f6 */
[C---:B--2---:R-:W-:Y:S03]  /*9e00*/  HMMA.16816.F32.BF16 R4, R72.reuse, R76, R4 ;  /* 0x0000004c4804723c */ /* 0x044fe60000041804 */
[----:B------:R-:W-:Y:S01]  /*9e10*/  FFMA.FTZ R2, R0, R109, R245 ;  /* 0x0000006d00027223 */ /* 0x000fe200000100f5 */
[----:B------:R-:W-:Y:S01]  /*9e20*/  MOV R109, R99 ;  /* 0x00000063006d7202 */ /* 0x000fe20000000f00 */
[--C-:B-1----:R-:W-:Y:S01]  /*9e30*/  FFMA.FTZ R69, R160, c[0x0][0x2d0], -R149.reuse ;  /* 0x0000b400a0457a23 */ /* 0x102fe20000010895 */
[----:B------:R-:W-:Y:S01]  /*9e40*/  LDSM.16.MT88.4 R96, [R209+0x7000] ;  /* 0x00700000d160783b */ /* 0x000fe20000004200 */
[----:B------:R-:W-:Y:S01]  /*9e50*/  FADD.FTZ R0, R132, R104 ;  /* 0x0000006884007221 */ /* 0x000fe20000010000 */
[C---:B------:R-:W-:Y:S01]  /*9e60*/  HMMA.16816.F32.BF16 R8, R72.reuse, R78, R8 ;  /* 0x0000004e4808723c */ /* 0x040fe20000041808 */
[----:B------:R1:W2:Y:S03]  /*9e70*/  MUFU.EX2 R163, R69 ;  /* 0x0000004500a37308 */ /* 0x0002a60000000800 */
[----:B------:R-:W-:Y:S02]  /*9e80*/  FADD.FTZ R0, R111, R0 ;  /* 0x000000006f007221 */ /* 0x000fe40000010000 */
[----:B------:R-:W3:Y:S01]  /*9e90*/  LDSM.16.MT88.4 R76, [R207+0x5000] ;  /* 0x00500000cf4c783b */ /* 0x000ee20000004200 */
[----:B------:R-:W-:Y:S01]  /*9ea0*/  FADD.FTZ R2, R252, R2 ;  /* 0x00000002fc027221 */ /* 0x000fe20000010000 */
[C---:B------:R-:W-:Y:S04]  /*9eb0*/  HMMA.16816.F32.BF16 R12, R72.reuse, R92, R12 ;  /* 0x0000005c480c723c */ /* 0x040fe8000004180c */
[----:B------:R-:W-:Y:S02]  /*9ec0*/  FADD.FTZ R2, R110, R2 ;  /* 0x000000026e027221 */ /* 0x000fe40000010000 */
[----:B------:R-:W-:Y:S02]  /*9ed0*/  FADD.FTZ R0, R109, R0 ;  /* 0x000000006d007221 */ /* 0x000fe40000010000 */
[C---:B------:R-:W-:Y:S01]  /*9ee0*/  HMMA.16816.F32.BF16 R16, R72.reuse, R94, R16 ;  /* 0x0000005e4810723c */ /* 0x040fe20000041810 */
[----:B------:R-:W-:Y:S03]  /*9ef0*/  LDSM.16.MT88.4 R92, [R209+0x1800] ;  /* 0x00180000d15c783b */ /* 0x000fe60000004200 */
[----:B------:R-:W-:Y:S02]  /*9f00*/  FADD.FTZ R2, R108, R2 ;  /* 0x000000026c027221 */ /* 0x000fe40000010000 */
[----:B------:R-:W-:Y:S02]  /*9f10*/  FADD.FTZ R0, R251, R0 ;  /* 0x00000000fb007221 */ /* 0x000fe40000010000 */
[C---:B------:R-:W-:Y:S01]  /*9f20*/  HMMA.16816.F32.BF16 R20, R72.reuse, R80, R20 ;  /* 0x000000504814723c */ /* 0x040fe20000041814 */
[----:B------:R-:W-:Y:S03]  /*9f30*/  LDSM.16.MT88.4 R108, [R207+0x7800] ;  /* 0x00780000cf6c783b */ /* 0x000fe60000004200 */
[--C-:B-1----:R-:W-:Y:S02]  /*9f40*/  FFMA.FTZ R69, R161, c[0x0][0x2d0], -R149.reuse ;  /* 0x0000b400a1457a23 */ /* 0x102fe40000010895 */
[----:B------:R-:W-:Y:S02]  /*9f50*/  FADD.FTZ R2, R247, R2 ;  /* 0x00000002f7027221 */ /* 0x000fe40000010000 */
[C---:B------:R-:W-:Y:S01]  /*9f60*/  HMMA.16816.F32.BF16 R24, R72.reuse, R82, R24 ;  /* 0x000000524818723c */ /* 0x040fe20000041818 */
[----:B------:R1:W-:Y:S01]  /*9f70*/  MUFU.EX2 R162, R69 ;  /* 0x0000004500a27308 */ /* 0x0003e20000000800 */
[----:B------:R-:W2:Y:S02]  /*9f80*/  LDSM.16.MT88.4 R80, [R208+0x5000] ;  /* 0x00500000d050783b */ /* 0x000ea40000004200 */
[----:B------:R-:W-:Y:S02]  /*9f90*/  FADD.FTZ R2, R119, R2 ;  /* 0x0000000277027221 */ /* 0x000fe40000010000 */
[----:B------:R-:W-:Y:S02]  /*9fa0*/  FADD.FTZ R0, R250, R0 ;  /* 0x00000000fa007221 */ /* 0x000fe40000010000 */
[C---:B----4-:R-:W-:Y:S04]  /*9fb0*/  HMMA.16816.F32.BF16 R28, R72.reuse, R84, R28 ;  /* 0x00000054481c723c */ /* 0x050fe8000004181c */
[----:B------:R-:W-:Y:S02]  /*9fc0*/  FADD.FTZ R2, R118, R2 ;  /* 0x0000000276027221 */ /* 0x000fe40000010000 */
[----:B------:R-:W-:Y:S02]  /*9fd0*/  FADD.FTZ R0, R249, R0 ;  /* 0x00000000f9007221 */ /* 0x000fe40000010000 */
[C---:B------:R-:W-:Y:S01]  /*9fe0*/  HMMA.16816.F32.BF16 R32, R72.reuse, R86, R32 ;  /* 0x000000564820723c */ /* 0x040fe20000041820 */
[----:B------:R-:W4:Y:S03]  /*9ff0*/  LDSM.16.MT88.4 R84, [R210+0x5000] ;  /* 0x00500000d254783b */ /* 0x000f260000004200 */
[----:B------:R-:W-:Y:S02]  /*a000*/  FADD.FTZ R2, R117, R2 ;  /* 0x0000000275027221 */ /* 0x000fe40000010000 */
[----:B------:R-:W-:Y:S02]  /*a010*/  FADD.FTZ R0, R248, R0 ;  /* 0x00000000f8007221 */ /* 0x000fe40000010000 */
[C---:B---3--:R-:W-:Y:S04]  /*a020*/  HMMA.16816.F32.BF16 R36, R72.reuse, R76, R36 ;  /* 0x0000004c4824723c */ /* 0x048fe80000041824 */
[----:B-1----:R-:W-:Y:S02]  /*a030*/  FFMA.FTZ R69, R170, c[0x0][0x2d0], -R148 ;  /* 0x0000b400aa457a23 */ /* 0x002fe40000010894 */
[----:B------:R-:W-:Y:S02]  /*a040*/  FADD.FTZ R0, R116, R0 ;  /* 0x0000000074007221 */ /* 0x000fe40000010000 */
[C---:B------:R-:W-:Y:S01]  /*a050*/  HMMA.16816.F32.BF16 R40, R72.reuse, R78, R40 ;  /* 0x0000004e4828723c */ /* 0x040fe20000041828 */
[----:B------:R1:W3:Y:S01]  /*a060*/  MUFU.EX2 R115, R69 ;  /* 0x0000004500737308 */ /* 0x0002e20000000800 */
[----:B------:R-:W3:Y:S02]  /*a070*/  LDSM.16.MT88.4 R76, [R207+0x1800] ;  /* 0x00180000cf4c783b */ /* 0x000ee40000004200 */
[----:B------:R-:W-:Y:S02]  /*a080*/  FADD.FTZ R2, R240, R2 ;  /* 0x00000002f0027221 */ /* 0x000fe40000010000 */
[----:B------:R-:W-:Y:S02]  /*a090*/  FADD.FTZ R0, R244, R0 ;  /* 0x00000000f4007221 */ /* 0x000fe40000010000 */
[C---:B------:R-:W-:Y:S02]  /*a0a0*/  HMMA.16816.F32.BF16 R44, R72.reuse, R88, R44 ;  /* 0x00000058482c723c */ /* 0x040fe4000004182c */
[----:B------:R-:W-:Y:S02]  /*a0b0*/  LDSM.16.MT88.4 R116, [R209+0x7800] ;  /* 0x00780000d174783b */ /* 0x000fe40000004200 */
[----:B------:R-:W-:Y:S02]  /*a0c0*/  FADD.FTZ R2, R127, R2 ;  /* 0x000000027f027221 */ /* 0x000fe40000010000 */
[----:B------:R-:W-:Y:S02]  /*a0d0*/  FADD.FTZ R0, R243, R0 ;  /* 0x00000000f3007221 */ /* 0x000fe40000010000 */
[C---:B------:R-:W-:Y:S02]  /*a0e0*/  HMMA.16816.F32.BF16 R48, R72.reuse, R90, R48 ;  /* 0x0000005a4830723c */ /* 0x040fe40000041830 */
[----:B------:R-:W3:Y:S02]  /*a0f0*/  LDSM.16.MT88.4 R88, [R208+0x1800] ;  /* 0x00180000d058783b */ /* 0x000ee40000004200 */
[----:B------:R-:W-:Y:S02]  /*a100*/  FADD.FTZ R2, R126, R2 ;  /* 0x000000027e027221 */ /* 0x000fe40000010000 */
[----:B------:R-:W-:Y:S02]  /*a110*/  FADD.FTZ R0, R242, R0 ;  /* 0x00000000f2007221 */ /* 0x000fe40000010000 */
[C---:B--2---:R-:W-:Y:S04]  /*a120*/  HMMA.16816.F32.BF16 R52, R72.reuse, R80, R52 ;  /* 0x000000504834723c */ /* 0x044fe80000041834 */
[----:B-1----:R-:W-:Y:S02]  /*a130*/  FFMA.FTZ R69, R171, c[0x0][0x2d0], -R148 ;  /* 0x0000b400ab457a23 */ /* 0x002fe40000010894 */
[----:B------:R-:W-:Y:S02]  /*a140*/  FADD.FTZ R2, R125, R2 ;  /* 0x000000027d027221 */ /* 0x000fe40000010000 */
[C---:B------:R-:W-:Y:S01]  /*a150*/  HMMA.16816.F32.BF16 R56, R72.reuse, R82, R56 ;  /* 0x000000524838723c */ /* 0x040fe20000041838 */
[----:B------:R1:W2:Y:S01]  /*a160*/  MUFU.EX2 R161, R69 ;  /* 0x0000004500a17308 */ /* 0x0002a20000000800 */
[----:B------:R-:W2:Y:S02]  /*a170*/  LDSM.16.MT88.4 R80, [R210+0x1800] ;  /* 0x00180000d250783b */ /* 0x000ea40000004200 */
[----:B------:R-:W-:Y:S02]  /*a180*/  FADD.FTZ R0, R124, R0 ;  /* 0x000000007c007221 */ /* 0x000fe40000010000 */
[----:B------:R-:W-:Y:S02]  /*a190*/  FADD.FTZ R2, R106, R2 ;  /* 0x000000026a027221 */ /* 0x000fe40000010000 */
[C---:B----4-:R-:W-:Y:S04]  /*a1a0*/  HMMA.16816.F32.BF16 R60, R72.reuse, R84, R60 ;  /* 0x00000054483c723c */ /* 0x050fe8000004183c */
[----:B------:R-:W-:Y:S02]  /*a1b0*/  FADD.FTZ R2, R105, R2 ;  /* 0x0000000269027221 */ /* 0x000fe40000010000 */
[----:B------:R-:W-:Y:S02]  /*a1c0*/  FADD.FTZ R0, R239, R0 ;  /* 0x00000000ef007221 */ /* 0x000fe40000010000 */
[----:B------:R-:W-:Y:S01]  /*a1d0*/  HMMA.16816.F32.BF16 R64, R72, R86, R64 ;  /* 0x000000564840723c */ /* 0x000fe20000041840 */
[----:B------:R-:W-:Y:S03]  /*a1e0*/  LDSM.16.MT88.4 R84, [R209+0x5800] ;  /* 0x00580000d154783b */ /* 0x000fe60000004200 */
[----:B------:R-:W-:Y:S02]  /*a1f0*/  FADD.FTZ R0, R107, R0 ;  /* 0x000000006b007221 */ /* 0x000fe40000010000 */
[----:B------:R-:W-:Y:S01]  /*a200*/  FADD.FTZ R2, R163, R2 ;  /* 0x00000002a3027221 */ /* 0x000fe20000010000 */
[----:B------:R-:W-:Y:S01]  /*a210*/  F2FP.BF16.PACK_AB R72, R239, R124 ;  /* 0x0000007cef48723e */ /* 0x000fe200000010ff */
[C---:B------:R-:W-:Y:S01]  /*a220*/  FADD.FTZ R0, R164.reuse, R0 ;  /* 0x00000000a4007221 */ /* 0x040fe20000010000 */
[----:B------:R-:W-:Y:S01]  /*a230*/  F2FP.BF16.PACK_AB R74, R164, R107 ;  /* 0x0000006ba44a723e */ /* 0x000fe200000010ff */
[----:B------:R-:W-:Y:S02]  /*a240*/  LDSM.16.MT88.4 R124, [R208+0x7800] ;  /* 0x00780000d07c783b */ /* 0x000fe40000004200 */
[----:B-1----:R-:W-:Y:S01]  /*a250*/  FFMA.FTZ R69, R172, c[0x0][0x2d0], -R148 ;  /* 0x0000b400ac457a23 */ /* 0x002fe20000010894 */
[----:B------:R-:W-:Y:S01]  /*a260*/  F2FP.BF16.PACK_AB R73, R105, R106 ;  /* 0x0000006a6949723e */ /* 0x000fe200000010ff */
[----:B---3--:R-:W-:Y:S01]  /*a270*/  FADD.FTZ R0, R115, R0 ;  /* 0x0000000073007221 */ /* 0x008fe20000010000 */
[C---:B------:R-:W-:Y:S01]  /*a280*/  F2FP.BF16.PACK_AB R75, R162.reuse, R163 ;  /* 0x000000a3a24b723e */ /* 0x040fe200000010ff */
[----:B------:R1:W3:Y:S01]  /*a290*/  MUFU.EX2 R114, R69 ;  /* 0x0000004500727308 */ /* 0x0002e20000000800 */
[----:B------:R-:W-:Y:S02]  /*a2a0*/  FADD.FTZ R2, R162, R2 ;  /* 0x00000002a2027221 */ /* 0x000fe40000010000 */
[----:B--2---:R-:W-:Y:S03]  /*a2b0*/  FADD.FTZ R0, R161, R0 ;  /* 0x00000000a1007221 */ /* 0x004fe60000010000 */
[C---:B------:R-:W-:Y:S08]  /*a2c0*/  HMMA.16816.F32.BF16 R4, R72.reuse, R76, R4 ;  /* 0x0000004c4804723c */ /* 0x040ff00000041804 */
[C---:B------:R-:W-:Y:S01]  /*a2d0*/  HMMA.16816.F32.BF16 R8, R72.reuse, R78, R8 ;  /* 0x0000004e4808723c */ /* 0x040fe20000041808 */
[----:B------:R-:W2:Y:S07]  /*a2e0*/  LDSM.16.MT88.4 R76, [R207+0x5800] ;  /* 0x00580000cf4c783b */ /* 0x000eae0000004200 */
[C---:B------:R-:W-:Y:S04]  /*a2f0*/  HMMA.16816.F32.BF16 R12, R72.reuse, R92, R12 ;  /* 0x0000005c480c723c */ /* 0x040fe8000004180c */
[----:B-1----:R-:W-:Y:S02]  /*a300*/  FFMA.FTZ R69, R173, c[0x0][0x2d0], -R148 ;  /* 0x0000b400ad457a23 */ /* 0x002fe40000010894 */
[----:B---3--:R-:W-:Y:S02]  /*a310*/  FADD.FTZ R0, R114, R0 ;  /* 0x0000000072007221 */ /* 0x008fe40000010000 */
[C---:B------:R-:W-:Y:S01]  /*a320*/  HMMA.16816.F32.BF16 R16, R72.reuse, R94, R16 ;  /* 0x0000005e4810723c */ /* 0x040fe20000041810 */
[----:B------:R1:W3:Y:S01]  /*a330*/  MUFU.EX2 R160, R69 ;  /* 0x0000004500a07308 */ /* 0x0002e20000000800 */
[----:B------:R-:W-:Y:S06]  /*a340*/  LDSM.16.MT88.4 R92, [R210+0x5800] ;  /* 0x00580000d25c783b */ /* 0x000fec0000004200 */
[C---:B------:R-:W-:Y:S08]  /*a350*/  HMMA.16816.F32.BF16 R20, R72.reuse, R88, R20 ;  /* 0x000000584814723c */ /* 0x040ff00000041814 */
[C---:B------:R-:W-:Y:S01]  /*a360*/  HMMA.16816.F32.BF16 R24, R72.reuse, R90, R24 ;  /* 0x0000005a4818723c */ /* 0x040fe20000041818 */
[----:B------:R-:W4:Y:S07]  /*a370*/  LDSM.16.MT88.4 R88, [R208+0x5800] ;  /* 0x00580000d058783b */ /* 0x000f2e0000004200 */
[C---:B------:R-:W-:Y:S04]  /*a380*/  HMMA.16816.F32.BF16 R28, R72.reuse, R80, R28 ;  /* 0x00000050481c723c */ /* 0x040fe8000004181c */
[--C-:B-1----:R-:W-:Y:S02]  /*a390*/  FFMA.FTZ R69, R166, c[0x0][0x2d0], -R149.reuse ;  /* 0x0000b400a6457a23 */ /* 0x102fe40000010895 */
[----:B---3--:R-:W-:Y:S02]  /*a3a0*/  FADD.FTZ R0, R160, R0 ;  /* 0x00000000a0007221 */ /* 0x008fe40000010000 */
[C---:B------:R-:W-:Y:S01]  /*a3b0*/  HMMA.16816.F32.BF16 R32, R72.reuse, R82, R32 ;  /* 0x000000524820723c */ /* 0x040fe20000041820 */
[----:B------:R1:W3:Y:S01]  /*a3c0*/  MUFU.EX2 R113, R69 ;  /* 0x0000004500717308 */ /* 0x0002e20000000800 */
[----:B------:R-:W-:Y:S06]  /*a3d0*/  LDSM.16.MT88.4 R80, [R209+0x2000] ;  /* 0x00200000d150783b */ /* 0x000fec0000004200 */
[C---:B--2---:R-:W-:Y:S03]  /*a3e0*/  HMMA.16816.F32.BF16 R36, R72.reuse, R76, R36 ;  /* 0x0000004c4824723c */ /* 0x044fe60000041824 */
[C---:B-----5:R-:W-:Y:S05]  /*a3f0*/  ISETP.GT.AND P0, PT, R226.reuse, R165, PT ;  /* 0x000000a5e200720c */ /* 0x060fea0003f04270 */
[C---:B------:R-:W-:Y:S01]  /*a400*/  HMMA.16816.F32.BF16 R40, R72.reuse, R78, R40 ;  /* 0x0000004e4828723c */ /* 0x040fe20000041828 */
[----:B------:R-:W2:Y:S03]  /*a410*/  LDSM.16.MT88.4 R76, [R207+0x2000] ;  /* 0x00200000cf4c783b */ /* 0x000ea60000004200 */
[----:B------:R-:W-:Y:S04]  /*a420*/  IADD3 R226, R226, -0x1, RZ ;  /* 0xffffffffe2e27810 */ /* 0x000fe80007ffe0ff */
[C---:B------:R-:W-:Y:S04]  /*a430*/  HMMA.16816.F32.BF16 R44, R72.reuse, R84, R44 ;  /* 0x00000054482c723c */ /* 0x040fe8000004182c */
[--C-:B-1----:R-:W-:Y:S02]  /*a440*/  FFMA.FTZ R69, R167, c[0x0][0x2d0], -R149.reuse ;  /* 0x0000b400a7457a23 */ /* 0x102fe40000010895 */
[----:B---3--:R-:W-:Y:S02]  /*a450*/  FADD.FTZ R2, R113, R2 ;  /* 0x0000000271027221 */ /* 0x008fe40000010000 */
        /* <DEDUP_REMOVED lines=8> */
[----:B---3--:R-:W-:Y:S02]  /*a4e0*/  FADD.FTZ R2, R112, R2 ;  /* 0x0000000270027221 */ /* 0x008fe40000010000 */
[----:B------:R-:W-:Y:S01]  /*a4f0*/  HMMA.16816.F32.BF16 R64, R72, R94, R64 ;  /* 0x0000005e4840723c */ /* 0x000fe20000041840 */
[----:B------:R1:W3:Y:S01]  /*a500*/  MUFU.EX2 R159, R69 ;  /* 0x00000045009f7308 */ /* 0x0002e20000000800 */
[----:B------:R-:W-:Y:S05]  /*a510*/  LDSM.16.MT88.4 R92, [R209+0x2800] ;  /* 0x00280000d15c783b */ /* 0x000fea0000004200 */
[----:B------:R-:W-:Y:S02]  /*a520*/  F2FP.BF16.PACK_AB R72, R161, R115 ;  /* 0x00000073a148723e */ /* 0x000fe400000010ff */
[----:B------:R-:W-:Y:S03]  /*a530*/  F2FP.BF16.PACK_AB R74, R160, R114 ;  /* 0x00000072a04a723e */ /* 0x000fe600000010ff */
[----:B------:R-:W-:Y:S01]  /*a540*/  F2FP.BF16.PACK_AB R73, R112, R113 ;  /* 0x000000717049723e */ /* 0x000fe200000010ff */
[--C-:B-1----:R-:W-:Y:S02]  /*a550*/  FFMA.FTZ R69, R169, c[0x0][0x2d0], -R149.reuse ;  /* 0x0000b400a9457a23 */ /* 0x102fe40000010895 */
[----:B---3--:R-:W-:Y:S02]  /*a560*/  FADD.FTZ R2, R159, R2 ;  /* 0x000000029f027221 */ /* 0x008fe40000010000 */
[----:B------:R1:W3:Y:S02]  /*a570*/  MUFU.EX2 R158, R69 ;  /* 0x00000045009e7308 */ /* 0x0002e40000000800 */
[----:B-1----:R-:W-:Y:S01]  /*a580*/  FFMA.FTZ R69, R202, c[0x0][0x2d0], -R148 ;  /* 0x0000b400ca457a23 */ /* 0x002fe20000010894 */
[C---:B---3--:R-:W-:Y:S01]  /*a590*/  F2FP.BF16.PACK_AB R75, R158.reuse, R159 ;  /* 0x0000009f9e4b723e */ /* 0x048fe200000010ff */
[----:B------:R-:W-:Y:S06]  /*a5a0*/  FADD.FTZ R2, R158, R2 ;  /* 0x000000029e027221 */ /* 0x000fec0000010000 */
[----:B------:R1:W3:Y:S01]  /*a5b0*/  MUFU.EX2 R157, R69 ;  /* 0x00000045009d7308 */ /* 0x0002e20000000800 */
[C---:B--2---:R-:W-:Y:S08]  /*a5c0*/  HMMA.16816.F32.BF16 R4, R72.reuse, R76, R4 ;  /* 0x0000004c4804723c */ /* 0x044ff00000041804 */
[C---:B------:R-:W-:Y:S01]  /*a5d0*/  HMMA.16816.F32.BF16 R8, R72.reuse, R78, R8 ;  /* 0x0000004e4808723c */ /* 0x040fe20000041808 */
[----:B------:R-:W2:Y:S07]  /*a5e0*/  LDSM.16.MT88.4 R76, [R207+0x6000] ;  /* 0x00600000cf4c783b */ /* 0x000eae0000004200 */
[C---:B------:R-:W-:Y:S04]  /*a5f0*/  HMMA.16816.F32.BF16 R12, R72.reuse, R80, R12 ;  /* 0x00000050480c723c */ /* 0x040fe8000004180c */
[----:B-1----:R-:W-:Y:S02]  /*a600*/  FFMA.FTZ R69, R203, c[0x0][0x2d0], -R148 ;  /* 0x0000b400cb457a23 */ /* 0x002fe40000010894 */
[----:B---3--:R-:W-:Y:S02]  /*a610*/  FADD.FTZ R0, R157, R0 ;  /* 0x000000009d007221 */ /* 0x008fe40000010000 */
[C---:B------:R-:W-:Y:S01]  /*a620*/  HMMA.16816.F32.BF16 R16, R72.reuse, R82, R16 ;  /* 0x000000524810723c */ /* 0x040fe20000041810 */
[----:B------:R1:W3:Y:S01]  /*a630*/  MUFU.EX2 R123, R69 ;  /* 0x00000045007b7308 */ /* 0x0002e20000000800 */
[----:B------:R-:W2:Y:S06]  /*a640*/  LDSM.16.MT88.4 R80, [R209+0x6000] ;  /* 0x00600000d150783b */ /* 0x000eac0000004200 */
[C---:B-----5:R-:W-:Y:S08]  /*a650*/  HMMA.16816.F32.BF16 R20, R72.reuse, R84, R20 ;  /* 0x000000544814723c */ /* 0x060ff00000041814 */
[C---:B------:R-:W-:Y:S01]  /*a660*/  HMMA.16816.F32.BF16 R24, R72.reuse, R86, R24 ;  /* 0x000000564818723c */ /* 0x040fe20000041818 */
[----:B------:R-:W5:Y:S07]  /*a670*/  LDSM.16.MT88.4 R84, [R208+0x6000] ;  /* 0x00600000d054783b */ /* 0x000f6e0000004200 */
[C---:B----4-:R-:W-:Y:S04]  /*a680*/  HMMA.16816.F32.BF16 R28, R72.reuse, R88, R28 ;  /* 0x00000058481c723c */ /* 0x050fe8000004181c */
[----:B-1----:R-:W-:Y:S02]  /*a690*/  FFMA.FTZ R69, R211, c[0x0][0x2d0], -R148 ;  /* 0x0000b400d3457a23 */ /* 0x002fe40000010894 */
[C---:B---3--:R-:W-:Y:S02]  /*a6a0*/  FADD.FTZ R0, R123.reuse, R0 ;  /* 0x000000007b007221 */ /* 0x048fe40000010000 */
[C---:B------:R-:W-:Y:S01]  /*a6b0*/  HMMA.16816.F32.BF16 R32, R72.reuse, R90, R32 ;  /* 0x0000005a4820723c */ /* 0x040fe20000041820 */
[----:B------:R1:W3:Y:S01]  /*a6c0*/  MUFU.EX2 R122, R69 ;  /* 0x00000045007a7308 */ /* 0x0002e20000000800 */
[----:B------:R-:W4:Y:S06]  /*a6d0*/  LDSM.16.MT88.4 R88, [R210+0x6000] ;  /* 0x00600000d258783b */ /* 0x000f2c0000004200 */
        /* <DEDUP_REMOVED lines=13> */
[--C-:B-1----:R-:W-:Y:S02]  /*a7b0*/  FFMA.FTZ R69, R174, c[0x0][0x2d0], -R149.reuse ;  /* 0x0000b400ae457a23 */ /* 0x102fe40000010895 */
[C---:B---3--:R-:W-:Y:S02]  /*a7c0*/  FADD.FTZ R0, R156.reuse, R0 ;  /* 0x000000009c007221 */ /* 0x048fe40000010000 */
[----:B------:R-:W-:Y:S01]  /*a7d0*/  HMMA.16816.F32.BF16 R64, R72, R90, R64 ;  /* 0x0000005a4840723c */ /* 0x000fe20000041840 */
[----:B------:R1:W3:Y:S01]  /*a7e0*/  MUFU.EX2 R121, R69 ;  /* 0x0000004500797308 */ /* 0x0002e20000000800 */
[----:B------:R-:W-:Y:S05]  /*a7f0*/  LDSM.16.MT88.4 R88, [R209+0x6800] ;  /* 0x00680000d158783b */ /* 0x000fea0000004200 */
[----:B------:R-:W-:Y:S02]  /*a800*/  F2FP.BF16.PACK_AB R72, R123, R157 ;  /* 0x0000009d7b48723e */ /* 0x000fe400000010ff */
[----:B------:R-:W-:Y:S03]  /*a810*/  F2FP.BF16.PACK_AB R74, R156, R122 ;  /* 0x0000007a9c4a723e */ /* 0x000fe600000010ff */
[--C-:B-1----:R-:W-:Y:S02]  /*a820*/  FFMA.FTZ R69, R175, c[0x0][0x2d0], -R149.reuse ;  /* 0x0000b400af457a23 */ /* 0x102fe40000010895 */
[----:B---3--:R-:W-:Y:S02]  /*a830*/  FADD.FTZ R2, R121, R2 ;  /* 0x0000000279027221 */ /* 0x008fe40000010000 */
[----:B------:R1:W3:Y:S02]  /*a840*/  MUFU.EX2 R120, R69 ;  /* 0x0000004500787308 */ /* 0x0002e40000000800 */
[--C-:B-1----:R-:W-:Y:S01]  /*a850*/  FFMA.FTZ R69, R200, c[0x0][0x2d0], -R149.reuse ;  /* 0x0000b400c8457a23 */ /* 0x102fe20000010895 */
[C---:B---3--:R-:W-:Y:S01]  /*a860*/  F2FP.BF16.PACK_AB R73, R120.reuse, R121 ;  /* 0x000000797849723e */ /* 0x048fe200000010ff */
[----:B------:R-:W-:Y:S06]  /*a870*/  FADD.FTZ R2, R120, R2 ;  /* 0x0000000278027221 */ /* 0x000fec0000010000 */
[----:B------:R1:W3:Y:S02]  /*a880*/  MUFU.EX2 R155, R69 ;  /* 0x00000045009b7308 */ /* 0x0002e40000000800 */
[--C-:B-1----:R-:W-:Y:S02]  /*a890*/  FFMA.FTZ R69, R201, c[0x0][0x2d0], -R149.reuse ;  /* 0x0000b400c9457a23 */ /* 0x102fe40000010895 */
[----:B---3--:R-:W-:Y:S06]  /*a8a0*/  FADD.FTZ R2, R155, R2 ;  /* 0x000000029b027221 */ /* 0x008fec0000010000 */
        /* <DEDUP_REMOVED lines=17> */
[C---:B-----5:R-:W-:Y:S04]  /*a9c0*/  HMMA.16816.F32.BF16 R28, R72.reuse, R84, R28 ;  /* 0x00000054481c723c */ /* 0x060fe8000004181c */
[----:B-1----:R-:W-:Y:S02]  /*a9d0*/  FFMA.FTZ R69, R233, c[0x0][0x2d0], -R148 ;  /* 0x0000b400e9457a23 */ /* 0x002fe40000010894 */
[C---:B---3--:R-:W-:Y:S02]  /*a9e0*/  FADD.FTZ R0, R131.reuse, R0 ;  /* 0x0000000083007221 */ /* 0x048fe40000010000 */
[C---:B------:R-:W-:Y:S01]  /*a9f0*/  HMMA.16816.F32.BF16 R32, R72.reuse, R86, R32 ;  /* 0x000000564820723c */ /* 0x040fe20000041820 */
[----:B------:R1:W3:Y:S01]  /*aa00*/  MUFU.EX2 R130, R69 ;  /* 0x0000004500827308 */ /* 0x0002e20000000800 */
[----:B------:R-:W5:Y:S06]  /*aa10*/  LDSM.16.MT88.4 R84, [R210+0x6800] ;  /* 0x00680000d254783b */ /* 0x000f6c0000004200 */
        /* <DEDUP_REMOVED lines=9> */
[C---:B----4-:R-:W-:Y:S08]  /*aab0*/  HMMA.16816.F32.BF16 R52, R72.reuse, R80, R52 ;  /* 0x000000504834723c */ /* 0x050ff00000041834 */
[C---:B------:R-:W-:Y:S01]  /*aac0*/  HMMA.16816.F32.BF16 R56, R72.reuse, R82, R56 ;  /* 0x000000524838723c */ /* 0x040fe20000041838 */
[----:B------:R-:W4:Y:S07]  /*aad0*/  LDSM.16.MT88.4 R80, [R209+0x3000] ;  /* 0x00300000d150783b */ /* 0x000f2e0000004200 */
[C---:B-----5:R-:W-:Y:S04]  /*aae0*/  HMMA.16816.F32.BF16 R60, R72.reuse, R84, R60 ;  /* 0x00000054483c723c */ /* 0x060fe8000004183c */
[--C-:B-1----:R-:W-:Y:S02]  /*aaf0*/  FFMA.FTZ R69, R218, c[0x0][0x2d0], -R149.reuse ;  /* 0x0000b400da457a23 */ /* 0x102fe40000010895 */
[C---:B---3--:R-:W-:Y:S02]  /*ab00*/  FADD.FTZ R0, R152.reuse, R0 ;  /* 0x0000000098007221 */ /* 0x048fe40000010000 */
[----:B------:R-:W-:Y:S01]  /*ab10*/  HMMA.16816.F32.BF16 R64, R72, R86, R64 ;  /* 0x000000564840723c */ /* 0x000fe20000041840 */
[----:B------:R1:W3:Y:S01]  /*ab20*/  MUFU.EX2 R129, R69 ;  /* 0x0000004500817308 */ /* 0x0002e20000000800 */
[----:B------:R-:W5:Y:S05]  /*ab30*/  LDSM.16.MT88.4 R84, [R207+0x7000] ;  /* 0x00700000cf54783b */ /* 0x000f6a0000004200 */
        /* <DEDUP_REMOVED lines=10> */
[----:B------:R-:W-:Y:S06]  /*abe0*/  FFMA.FTZ R149, R225, c[0x0][0x2d0], -R149 ;  /* 0x0000b400e1957a23 */ /* 0x000fec0000010895 */
[----:B------:R-:W1:Y:S01]  /*abf0*/  MUFU.EX2 R150, R69 ;  /* 0x0000004500967308 */ /* 0x000e620000000800 */
[----:B---3--:R-:W-:Y:S09]  /*ac00*/  FADD.FTZ R2, R151, R2 ;  /* 0x0000000297027221 */ /* 0x008ff20000010000 */
[----:B------:R-:W-:Y:S01]  /*ac10*/  MUFU.EX2 R149, R149 ;  /* 0x0000009500957308 */ /* 0x000fe20000000800 */
[----:B-1----:R-:W-:Y:S01]  /*ac20*/  F2FP.BF16.PACK_AB R75, R150, R151 ;  /* 0x00000097964b723e */ /* 0x002fe200000010ff */
[--C-:B------:R-:W-:Y:S02]  /*ac30*/  FFMA.FTZ R69, R238, c[0x0][0x2d0], -R148.reuse ;  /* 0x0000b400ee457a23 */ /* 0x100fe40000010894 */
[----:B------:R-:W-:Y:S06]  /*ac40*/  FFMA.FTZ R148, R235, c[0x0][0x2d0], -R148 ;  /* 0x0000b400eb947a23 */ /* 0x000fec0000010894 */
[----:B------:R-:W1:Y:S01]  /*ac50*/  MUFU.EX2 R147, R69 ;  /* 0x0000004500937308 */ /* 0x000e620000000800 */
[C---:B--2---:R-:W-:Y:S08]  /*ac60*/  HMMA.16816.F32.BF16 R4, R72.reuse, R76, R4 ;  /* 0x0000004c4804723c */ /* 0x044ff00000041804 */
[C---:B------:R-:W-:Y:S01]  /*ac70*/  HMMA.16816.F32.BF16 R8, R72.reuse, R78, R8 ;  /* 0x0000004e4808723c */ /* 0x040fe20000041808 */
[----:B------:R-:W2:Y:S01]  /*ac80*/  LDSM.16.MT88.4 R76, [R208+0x7000] ;  /* 0x00700000d04c783b */ /* 0x000ea20000004200 */
[----:B------:R3:W3:Y:S06]  /*ac90*/  MUFU.EX2 R69, R103 ;  /* 0x0000006700457308 */ /* 0x0006ec0000000800 */
[C---:B----4-:R-:W-:Y:S04]  /*aca0*/  HMMA.16816.F32.BF16 R12, R72.reuse, R80, R12 ;  /* 0x00000050480c723c */ /* 0x050fe8000004180c */
[----:B------:R-:W4:Y:S01]  /*acb0*/  MUFU.EX2 R148, R148 ;  /* 0x0000009400947308 */ /* 0x000f220000000800 */
[----:B-1----:R-:W-:Y:S03]  /*acc0*/  F2FP.BF16.PACK_AB R132, R146, R147 ;  /* 0x000000939284723e */ /* 0x002fe600000010ff */
[C---:B------:R-:W-:Y:S01]  /*acd0*/  HMMA.16816.F32.BF16 R16, R72.reuse, R82, R16 ;  /* 0x000000524810723c */ /* 0x040fe20000041810 */
[----:B------:R-:W1:Y:S07]  /*ace0*/  LDSM.16.MT88.4 R80, [R210+0x7000] ;  /* 0x00700000d250783b */ /* 0x000e6e0000004200 */
[C---:B------:R-:W-:Y:S01]  /*acf0*/  HMMA.16816.F32.BF16 R20, R72.reuse, R88, R20 ;  /* 0x000000584814723c */ /* 0x040fe20000041814 */
[----:B---3--:R-:W-:Y:S03]  /*ad00*/  LDSM.16.MT88.4 R100, [R210+0x3800] ;  /* 0x00380000d264783b */ /* 0x008fe60000004200 */
[----:B------:R-:W-:Y:S04]  /*ad10*/  F2FP.BF16.PACK_AB R135, R149, R69 ;  /* 0x000000459587723e */ /* 0x000fe800000010ff */
[C---:B------:R-:W-:Y:S01]  /*ad20*/  HMMA.16816.F32.BF16 R24, R72.reuse, R90, R24 ;  /* 0x0000005a4818723c */ /* 0x040fe20000041818 */
[----:B------:R-:W-:Y:S03]  /*ad30*/  LDSM.16.MT88.4 R88, [R209+0x3800] ;  /* 0x00380000d158783b */ /* 0x000fe60000004200 */
[----:B----4-:R-:W-:Y:S04]  /*ad40*/  F2FP.BF16.PACK_AB R134, R148, R145 ;  /* 0x000000919486723e */ /* 0x010fe800000010ff */
[C---:B------:R-:W-:Y:S08]  /*ad50*/  HMMA.16816.F32.BF16 R28, R72.reuse, R92, R28 ;  /* 0x0000005c481c723c */ /* 0x040ff0000004181c */
[C---:B------:R-:W-:Y:S01]  /*ad60*/  HMMA.16816.F32.BF16 R32, R72.reuse, R94, R32 ;  /* 0x0000005e4820723c */ /* 0x040fe20000041820 */
[----:B------:R-:W-:Y:S07]  /*ad70*/  LDSM.16.MT88.4 R92, [R208+0x3800] ;  /* 0x00380000d05c783b */ /* 0x000fee0000004200 */
[C---:B-----5:R-:W-:Y:S08]  /*ad80*/  HMMA.16816.F32.BF16 R36, R72.reuse, R84, R36 ;  /* 0x000000544824723c */ /* 0x060ff00000041824 */
[C---:B------:R-:W-:Y:S01]  /*ad90*/  HMMA.16816.F32.BF16 R40, R72.reuse, R86, R40 ;  /* 0x000000564828723c */ /* 0x040fe20000041828 */
[----:B------:R-:W3:Y:S07]  /*ada0*/  LDSM.16.MT88.4 R84, [R207+0x3800] ;  /* 0x00380000cf54783b */ /* 0x000eee0000004200 */
[C---:B------:R-:W-:Y:S08]  /*adb0*/  HMMA.16816.F32.BF16 R44, R72.reuse, R96, R44 ;  /* 0x00000060482c723c */ /* 0x040ff0000004182c */
[C---:B------:R-:W-:Y:S08]  /*adc0*/  HMMA.16816.F32.BF16 R48, R72.reuse, R98, R48 ;  /* 0x000000624830723c */ /* 0x040ff00000041830 */
[C---:B--2---:R-:W-:Y:S08]  /*add0*/  HMMA.16816.F32.BF16 R52, R72.reuse, R76, R52 ;  /* 0x0000004c4834723c */ /* 0x044ff00000041834 */
[C---:B------:R-:W-:Y:S08]  /*ade0*/  HMMA.16816.F32.BF16 R56, R72.reuse, R78, R56 ;  /* 0x0000004e4838723c */ /* 0x040ff00000041838 */
[C---:B-1----:R-:W-:Y:S08]  /*adf0*/  HMMA.16816.F32.BF16 R60, R72.reuse, R80, R60 ;  /* 0x00000050483c723c */ /* 0x042ff0000004183c */
[----:B------:R-:W-:Y:S08]  /*ae00*/  HMMA.16816.F32.BF16 R64, R72, R82, R64 ;  /* 0x000000524840723c */ /* 0x000ff00000041840 */
[C---:B---3--:R-:W-:Y:S01]  /*ae10*/  HMMA.16816.F32.BF16 R72, R132.reuse, R84, R4 ;  /* 0x000000548448723c */ /* 0x048fe20000041804 */
[----:B------:R-:W1:Y:S07]  /*ae20*/  LDSM.16.MT88.4 R4, [R210+0x7800] ;  /* 0x00780000d204783b */ /* 0x000e6e0000004200 */
[C---:B------:R-:W-:Y:S07]  /*ae30*/  HMMA.16816.F32.BF16 R76, R132.reuse, R86, R8 ;  /* 0x00000056844c723c */ /* 0x040fee0000041808 */
[-C--:B------:R-:W-:Y:S01]  /*ae40*/  MOV R8, R3.reuse ;  /* 0x0000000300087202 */ /* 0x080fe20000000f00 */
        /* <DEDUP_REMOVED lines=12> */
[C---:B-1----:R-:W-:Y:S07]  /*af10*/  HMMA.16816.F32.BF16 R128, R132.reuse, R4, R60 ;  /* 0x000000048480723c */ /* 0x042fee000004183c */
[----:B------:R-:W-:Y:S01]  /*af20*/  FADD.FTZ R4, R150, R2 ;  /* 0x0000000296047221 */ /* 0x000fe20000010000 */
[----:B------:R-:W-:Y:S04]  /*af30*/  HMMA.16816.F32.BF16 R132, R132, R6, R64 ;  /* 0x000000068484723c */ /* 0x000fe80000041840 */
[----:B------:R-:W-:Y:S02]  /*af40*/  FADD.FTZ R2, R147, R0 ;  /* 0x0000000093027221 */ /* 0x000fe40000010000 */
[----:B------:R-:W-:Y:S02]  /*af50*/  FADD.FTZ R0, R144, R4 ;  /* 0x0000000490007221 */ /* 0x000fe40000010000 */
[----:B------:R-:W-:Y:S04]  /*af60*/  FADD.FTZ R2, R146, R2 ;  /* 0x0000000292027221 */ /* 0x000fe80000010000 */
[----:B------:R-:W-:Y:S01]  /*af70*/  FADD.FTZ R0, R70, R0 ;  /* 0x0000000046007221 */ /* 0x000fe20000010000 */
[----:B------:R-:W-:Y:S01]  /*af80*/  MOV R70, R3 ;  /* 0x0000000300467202 */ /* 0x000fe20000000f00 */
[----:B------:R-:W-:Y:S02]  /*af90*/  FADD.FTZ R2, R145, R2 ;  /* 0x0000000291027221 */ /* 0x000fe40000010000 */
[----:B------:R-:W-:Y:S01]  /*afa0*/  FADD.FTZ R0, R69, R0 ;  /* 0x0000000045007221 */ /* 0x000fe20000010000 */
[----:B------:R-:W-:Y:S01]  /*afb0*/  MOV R69, R68 ;  /* 0x0000004400457202 */ /* 0x000fe20000000f00 */
[----:B------:R-:W-:Y:S02]  /*afc0*/  FADD.FTZ R2, R148, R2 ;  /* 0x0000000294027221 */ /* 0x000fe40000010000 */
[----:B------:R-:W-:Y:S03]  /*afd0*/  FADD.FTZ R0, R149, R0 ;  /* 0x0000000095007221 */ /* 0x000fe60000010000 */
[----:B------:R1:W-:Y:S04]  /*afe0*/  STL [R1+0x8], R2 ;  /* 0x0000080201007387 */ /* 0x0003e80000100800 */
[----:B------:R1:W-:Y:S02]  /*aff0*/  STL [R1+0xc], R0 ;  /* 0x00000c0001007387 */ /* 0x0003e40000100800 */
[----:B-1----:R-:W-:-:S05]  /*b000*/  @P0 BRA `(.L_x_479) ;  /* 0xffffb3a000000947 */ /* 0x002fca000383ffff */
.L_x_468:
[----:B------:R-:W-:-:S13]  /*b010*/  ISETP.GE.AND P0, PT, R226, RZ, PT ;  /* 0x000000ffe200720c */ /* 0x000fda0003f06270 */
[----:B------:R-:W-:Y:S05]  /*b020*/  @!P0 BRA `(.L_x_480) ;  /* 0x0000441000008947 */ /* 0x000fea0003800000 */
[----:B------:R-:W-:Y:S02]  /*b030*/  MOV R70, R8 ;  /* 0x0000000800467202 */ /* 0x000fe40000000f00 */
[----:B------:R-:W-:Y:S02]  /*b040*/  MOV R69, R68 ;  /* 0x0000004400457202 */ /* 0x000fe40000000f00 */
.L_x_487:
[----:B-1----:R-:W2:Y:S01]  /*b050*/  LDL.64 R6, [R1+0x28] ;  /* 0x0000280001067983 */ /* 0x002ea20000100a00 */
[----:B------:R-:W-:Y:S04]  /*b060*/  DEPBAR.LE SB0, 0x0 ;  /* 0x000080000000791a */ /* 0x000fe80000000000 */
[----:B------:R-:W3:Y:S01]  /*b070*/  LDL R4, [R1+0x38] ;  /* 0x0000380001047983 */ /* 0x000ee20000100800 */
[----:B------:R-:W-:Y:S01]  /*b080*/  WARPSYNC 0xffffffff ;  /* 0xffffffff00007948 */ /* 0x000fe20003800000 */
[----:B------:R-:W-:Y:S01]  /*b090*/  SHF.R.S32.HI R0, RZ, 0x1f, R222 ;  /* 0x0000001fff007819 */ /* 0x000fe200000114de */
[----:B------:R-:W-:Y:S01]  /*b0a0*/  IMAD.WIDE.U32 R2, R222, c[0x0][0x208], RZ ;  /* 0x00008200de027a25 */ /* 0x000fe200078e00ff */
[----:B------:R-:W-:Y:S01]  /*b0b0*/  BAR.SYNC.DEFER_BLOCKING 0x0 ;  /* 0x0000000000007b1d */ /* 0x000fe20000010000 */
[----:B------:R-:W-:Y:S02]  /*b0c0*/  SHF.R.S32.HI R5, RZ, 0x1f, R241 ;  /* 0x0000001fff057819 */ /* 0x000fe400000114f1 */
[----:B------:R-:W-:Y:S01]  /*b0d0*/  IMAD R0, R0, c[0x0][0x208], RZ ;  /* 0x0000820000007a24 */ /* 0x000fe200078e02ff */
[----:B------:R-:W-:Y:S01]  /*b0e0*/  IADD3 R212, R71, 0x7800, RZ ;  /* 0x0000780047d47810 */ /* 0x000fe20007ffe0ff */
[----:B------:R-:W-:Y:S01]  /*b0f0*/  IMAD.SHL.U32 R220, R241, 0x2, RZ ;  /* 0x00000002f1dc7824 */ /* 0x000fe200078e00ff */
[C---:B------:R-:W-:Y:S01]  /*b100*/  IADD3 R211, R71.reuse, 0x7000, RZ ;  /* 0x0000700047d37810 */ /* 0x040fe20007ffe0ff */
[----:B------:R-:W-:Y:S01]  /*b110*/  IMAD R0, R222, c[0x0][0x20c], R0 ;  /* 0x00008300de007a24 */ /* 0x000fe200078e0200 */
[C---:B------:R-:W-:Y:S01]  /*b120*/  IADD3 R203, R71.reuse, 0x6800, RZ ;  /* 0x0000680047cb7810 */ /* 0x040fe20007ffe0ff */
[----:B------:R-:W-:Y:S01]  /*b130*/  IMAD.SHL.U32 R55, R228, 0x2, RZ ;  /* 0x00000002e4377824 */ /* 0x000fe200078e00ff */
[----:B------:R-:W-:Y:S01]  /*b140*/  IADD3 R202, R71, 0x6000, RZ ;  /* 0x0000600047ca7810 */ /* 0x000fe20007ffe0ff */
[----:B------:R-:W-:Y:S01]  /*b150*/  IMAD.IADD R3, R3, 0x1, R0 ;  /* 0x0000000103037824 */ /* 0x000fe200078e0200 */
[----:B------:R-:W-:Y:S02]  /*b160*/  SHF.R.S32.HI R0, RZ, 0x1f, R221 ;  /* 0x0000001fff007819 */ /* 0x000fe400000114dd */
[----:B------:R-:W-:Y:S01]  /*b170*/  IADD3 R201, R71, 0x5800, RZ ;  /* 0x0000580047c97810 */ /* 0x000fe20007ffe0ff */
[----:B------:R-:W-:Y:S01]  /*b180*/  IMAD.WIDE.U32 R2, R221, c[0x0][0x218], R2 ;  /* 0x00008600dd027a25 */ /* 0x000fe200078e0002 */
[C---:B------:R-:W-:Y:S02]  /*b190*/  IADD3 R200, R71.reuse, 0x5000, RZ ;  /* 0x0000500047c87810 */ /* 0x040fe40007ffe0ff */
[----:B------:R-:W-:Y:S01]  /*b1a0*/  IADD3 R68, R71, 0x4800, RZ ;  /* 0x0000480047447810 */ /* 0x000fe20007ffe0ff */
[----:B------:R-:W-:Y:S01]  /*b1b0*/  IMAD R0, R0, c[0x0][0x218], RZ ;  /* 0x0000860000007a24 */ /* 0x000fe200078e02ff */
[----:B------:R-:W-:Y:S03]  /*b1c0*/  SHF.L.U64.HI R60, R241, 0x1, R5 ;  /* 0x00000001f13c7819 */ /* 0x000fe60000010205 */
[----:B------:R-:W-:Y:S01]  /*b1d0*/  IMAD R0, R221, c[0x0][0x21c], R0 ;  /* 0x00008700dd007a24 */ /* 0x000fe200078e0200 */
[----:B------:R1:W4:Y:S04]  /*b1e0*/  LDSM.16.M88.4 R8, [R204] ;  /* 0x00000000cc08783b */ /* 0x0003280000000200 */
[----:B------:R1:W1:Y:S04]  /*b1f0*/  LDSM.16.M88.4 R16, [R204+0x800] ;  /* 0x00080000cc10783b */ /* 0x0002680000000200 */
        /* <DEDUP_REMOVED lines=14> */
[----:B--2---:R-:W-:Y:S04]  /*b2e0*/  IADD3 R36, P0, R6, R2, RZ ;  /* 0x0000000206247210 */ /* 0x004fe80007f1e0ff */
[----:B---3--:R-:W-:Y:S02]  /*b2f0*/  IADD3.X R2, R4, R3, R0, P0, !PT ;  /* 0x0000000304027210 */ /* 0x008fe400007fe400 */
[C---:B------:R-:W-:Y:S02]  /*b300*/  LEA R28, P0, R36.reuse, c[0x0][0x1f8], 0x1 ;  /* 0x00007e00241c7a11 */ /* 0x040fe400078008ff */
[----:B------:R-:W-:Y:S02]  /*b310*/  SHF.R.S32.HI R4, RZ, 0x1f, R228 ;  /* 0x0000001fff047819 */ /* 0x000fe400000114e4 */
[----:B------:R-:W-:Y:S02]  /*b320*/  LEA.HI.X R36, R36, c[0x0][0x1fc], R2, 0x1, P0 ;  /* 0x00007f0024247a11 */ /* 0x000fe400000f0c02 */
[----:B------:R-:W-:Y:S02]  /*b330*/  IADD3 R0, R71, 0x4000, RZ ;  /* 0x0000400047007810 */ /* 0x000fe40007ffe0ff */
[----:B------:R-:W-:Y:S01]  /*b340*/  SHF.L.U64.HI R44, R228, 0x1, R4 ;  /* 0x00000001e42c7819 */ /* 0x000fe20000010204 */
[----:B------:R-:W-:-:S05]  /*b350*/  BRA.DIV ~URZ, `(.L_x_481) ;  /* 0x000086b27f007947 */ /* 0x000fca000b800000 */
[----:B-1--4-:R1:W2:Y:S02]  /*b360*/  SHFL.IDX PT, R29, R36, RZ, 0x181f ;  /* 0x00181fff241d7589 */ /* 0x0122a400000e0000 */
.L_x_530:
[C---:B------:R-:W-:Y:S01]  /*b370*/  HMMA.16816.F32.BF16 R4, R136.reuse, R8, RZ ;  /* 0x000000088804723c */ /* 0x040fe200000418ff */
[----:B------:R-:W3:Y:S01]  /*b380*/  SHFL.IDX PT, R38, R28, RZ, 0x181f ;  /* 0x00181fff1c267589 */ /* 0x000ee200000e0000 */
[----:B------:R-:W-:Y:S01]  /*b390*/  BSSY B0, `(.L_x_482) ;  /* 0x00001af000007945 */ /* 0x000fe20003800000 */
[----:B------:R-:W-:Y:S02]  /*b3a0*/  ISETP.GE.AND P0, PT, R228, c[0x0][0x1d4], PT ;  /* 0x00007500e4007a0c */ /* 0x000fe40003f06270 */
[----:B------:R-:W-:Y:S02]  /*b3b0*/  ISETP.GE.AND P2, PT, R241, c[0x0][0x1d4], PT ;  /* 0x00007500f1007a0c */ /* 0x000fe40003f46270 */
[----:B------:R-:W-:Y:S01]  /*b3c0*/  SEL R218, RZ, 0x10, P0 ;  /* 0x00000010ffda7807 */ /* 0x000fe20000000000 */
[C---:B------:R-:W-:Y:S01]  /*b3d0*/  HMMA.16816.F32.BF16 R8, R136.reuse, R10, RZ ;  /* 0x0000000a8808723c */ /* 0x040fe200000418ff */
[----:B------:R-:W4:Y:S02]  /*b3e0*/  SHFL.IDX PT, R46, R28, 0x1, 0x181f ;  /* 0x00381f001c2e7f89 */ /* 0x000f2400000e0000 */
[----:B------:R-:W-:Y:S02]  /*b3f0*/  ISETP.NE.U32.AND P6, PT, R218, RZ, PT ;  /* 0x000000ffda00720c */ /* 0x000fe40003fc5070 */
[----:B------:R-:W-:Y:S03]  /*b400*/  SEL R63, RZ, 0x10, P2 ;  /* 0x00000010ff3f7807 */ /* 0x000fe60001000000 */
[C---:B------:R-:W-:Y:S01]  /*b410*/  HMMA.16816.F32.BF16 R12, R136.reuse, R16, RZ ;  /* 0x00000010880c723c */ /* 0x040fe200000418ff */
[----:B------:R-:W5:Y:S07]  /*b420*/  SHFL.IDX PT, R37, R36, 0x1, 0x181f ;  /* 0x00381f0024257f89 */ /* 0x000f6e00000e0000 */
[C---:B------:R-:W-:Y:S01]  /*b430*/  HMMA.16816.F32.BF16 R16, R136.reuse, R18, RZ ;  /* 0x000000128810723c */ /* 0x040fe200000418ff */
[----:B------:R-:W1:Y:S07]  /*b440*/  SHFL.IDX PT, R45, R28, 0x2, 0x181f ;  /* 0x00581f001c2d7f89 */ /* 0x000e6e00000e0000 */
[C---:B------:R-:W-:Y:S01]  /*b450*/  HMMA.16816.F32.BF16 R20, R136.reuse, R24, RZ ;  /* 0x000000188814723c */ /* 0x040fe200000418ff */
[----:B------:R-:W2:Y:S07]  /*b460*/  SHFL.IDX PT, R54, R36, 0x2, 0x181f ;  /* 0x00581f0024367f89 */ /* 0x000eae00000e0000 */
[C---:B------:R-:W-:Y:S01]  /*b470*/  HMMA.16816.F32.BF16 R24, R136.reuse, R26, RZ ;  /* 0x0000001a8818723c */ /* 0x040fe200000418ff */
[----:B------:R1:W2:Y:S08]  /*b480*/  SHFL.IDX PT, R62, R28, 0x3, 0x181f ;  /* 0x00781f001c3e7f89 */ /* 0x0002b000000e0000 */
[----:B------:R2:W2:Y:S03]  /*b490*/  SHFL.IDX PT, R61, R36, 0x3, 0x181f ;  /* 0x00781f00243d7f89 */ /* 0x0004a600000e0000 */
[CC--:B---3--:R-:W-:Y:S02]  /*b4a0*/  IADD3 R2, P4, R38.reuse, R55.reuse, RZ ;  /* 0x0000003726027210 */ /* 0x0c8fe40007f9e0ff */
[----:B------:R-:W-:Y:S02]  /*b4b0*/  IADD3 R38, P5, R38, R220, RZ ;  /* 0x000000dc26267210 */ /* 0x000fe40007fbe0ff */
[C---:B--2---:R-:W-:Y:S02]  /*b4c0*/  IADD3.X R3, R29.reuse, R44, RZ, P4, !PT ;  /* 0x0000002c1d037210 */ /* 0x044fe400027fe4ff */
[----:B------:R-:W-:Y:S02]  /*b4d0*/  IADD3.X R39, R29, R60, RZ, P5, !PT ;  /* 0x0000003c1d277210 */ /* 0x000fe40002ffe4ff */
[CC--:B----4-:R-:W-:Y:S01]  /*b4e0*/  IADD3 R52, P4, R46.reuse, R55.reuse, RZ ;  /* 0x000000372e347210 */ /* 0x0d0fe20007f9e0ff */
[----:B------:R2:W-:Y:S01]  /*b4f0*/  LDGSTS.E.BYPASS.LTC128B.128 [R219+0x100], [R2.64], !P0 ;  /* 0x0010000002db7fae */ /* 0x0005e2000c101d46 */
[----:B------:R-:W-:Y:S01]  /*b500*/  IADD3 R46, P5, R46, R220, RZ ;  /* 0x000000dc2e2e7210 */ /* 0x000fe20007fbe0ff */
[C---:B-1----:R-:W-:Y:S01]  /*b510*/  HMMA.16816.F32.BF16 R28, R136.reuse, R32, RZ ;  /* 0x00000020881c723c */ /* 0x042fe200000418ff */
[C---:B-----5:R-:W-:Y:S02]  /*b520*/  IADD3.X R53, R37.reuse, R44, RZ, P4, !PT ;  /* 0x0000002c25357210 */ /* 0x060fe400027fe4ff */
[----:B------:R-:W-:Y:S03]  /*b530*/  IADD3.X R47, R37, R60, RZ, P5, !PT ;  /* 0x0000003c252f7210 */ /* 0x000fe60002ffe4ff */
[----:B------:R1:W-:Y:S01]  /*b540*/  LDGSTS.E.BYPASS.LTC128B.128 [R219+0x4100], [R38.64], !P2 ;  /* 0x0410000026db7fae */ /* 0x0003e2000d101d46 */
[C---:B------:R-:W-:Y:S01]  /*b550*/  ISETP.NE.U32.AND P5, PT, R63.reuse, RZ, PT ;  /* 0x000000ff3f00720c */ /* 0x040fe20003fa5070 */
[C---:B------:R-:W-:Y:S01]  /*b560*/  HMMA.16816.F32.BF16 R32, R136.reuse, R34, RZ ;  /* 0x000000228820723c */ /* 0x040fe200000418ff */
[----:B------:R-:W-:Y:S05]  /*b570*/  IADD3 R63, -R63, 0x10, RZ ;  /* 0x000000103f3f7810 */ /* 0x000fea0007ffe1ff */
[----:B------:R3:W-:Y:S01]  /*b580*/  LDGSTS.E.BYPASS.LTC128B.128 [R219+0x1100], [R52.64], !P0 ;  /* 0x0110000034db7fae */ /* 0x0007e2000c101d46 */
[----:B------:R-:W-:Y:S07]  /*b590*/  LOP3.LUT R63, R63, 0xf, RZ, 0xc0, !PT ;  /* 0x0000000f3f3f7812 */ /* 0x000fee00078ec0ff */
[----:B------:R4:W-:Y:S01]  /*b5a0*/  LDGSTS.E.BYPASS.LTC128B.128 [R219+0x5100], [R46.64], !P2 ;  /* 0x051000002edb7fae */ /* 0x0009e2000d101d46 */
[C---:B--2---:R-:W-:Y:S04]  /*b5b0*/  IADD3 R2, P4, R45.reuse, R55, RZ ;  /* 0x000000372d027210 */ /* 0x044fe80007f9e0ff */
[----:B------:R-:W-:Y:S01]  /*b5c0*/  IADD3.X R3, R54, R44, RZ, P4, !PT ;  /* 0x0000002c36037210 */ /* 0x000fe200027fe4ff */
[C---:B-1----:R-:W-:Y:S04]  /*b5d0*/  HMMA.16816.F32.BF16 R36, R136.reuse, R40, RZ ;  /* 0x000000288824723c */ /* 0x042fe800000418ff */
[----:B------:R1:W-:Y:S04]  /*b5e0*/  LDGSTS.E.BYPASS.LTC128B.128 [R219+0x2100], [R2.64], !P0 ;  /* 0x0210000002db7fae */ /* 0x0003e8000c101d46 */
[C---:B------:R-:W-:Y:S01]  /*b5f0*/  HMMA.16816.F32.BF16 R40, R136.reuse, R42, RZ ;  /* 0x0000002a8828723c */ /* 0x040fe200000418ff */
[----:B---3--:R-:W-:Y:S04]  /*b600*/  IADD3 R52, -R218, 0x10, RZ ;  /* 0x00000010da347810 */ /* 0x008fe80007ffe1ff */
[----:B------:R-:W-:Y:S02]  /*b610*/  LOP3.LUT R52, R52, 0xf, RZ, 0xc0, !PT ;  /* 0x0000000f34347812 */ /* 0x000fe400078ec0ff */
[----:B-1----:R-:W-:Y:S05]  /*b620*/  IADD3 R2, P0, R45, R220, RZ ;  /* 0x000000dc2d027210 */ /* 0x002fea0007f1e0ff */
[----:B------:R-:W-:Y:S02]  /*b630*/  IADD3.X R3, R54, R60, RZ, P0, !PT ;  /* 0x0000003c36037210 */ /* 0x000fe400007fe4ff */
[-C--:B------:R-:W-:Y:S03]  /*b640*/  IADD3 R52, P4, P0, R52, R62.reuse, R55 ;  /* 0x0000003e34347210 */ /* 0x080fe6000789e037 */
[----:B------:R1:W-:Y:S01]  /*b650*/  LDGSTS.E.BYPASS.LTC128B.128 [R219+0x6100], [R2.64], !P2 ;  /* 0x0610000002db7fae */ /* 0x0003e2000d101d46 */
[-C--:B------:R-:W-:Y:S02]  /*b660*/  IADD3.X R53, RZ, R61.reuse, R44, P4, P0 ;  /* 0x0000003dff357210 */ /* 0x080fe400027e042c */
[C---:B----4-:R-:W-:Y:S01]  /*b670*/  HMMA.16816.F32.BF16 R44, R136.reuse, R48, RZ ;  /* 0x00000030882c723c */ /* 0x050fe200000418ff */
[----:B------:R-:W-:Y:S04]  /*b680*/  IADD3 R62, P4, P0, R63, R62, R220 ;  /* 0x0000003e3f3e7210 */ /* 0x000fe8000789e0dc */
[----:B------:R2:W-:Y:S01]  /*b690*/  LDGSTS.E.BYPASS.LTC128B.128.ZFILL [R219+0x3100], [R52.64], P6 ;  /* 0x0310000034db7fae */ /* 0x0005e2000b141d46 */
[----:B------:R-:W-:Y:S02]  /*b6a0*/  IADD3.X R63, RZ, R61, R60, P4, P0 ;  /* 0x0000003dff3f7210 */ /* 0x000fe400027e043c */
[C---:B------:R-:W-:Y:S01]  /*b6b0*/  HMMA.16816.F32.BF16 R48, R136.reuse, R50, RZ ;  /* 0x000000328830723c */ /* 0x040fe200000418ff */
[----:B------:R-:W-:Y:S04]  /*b6c0*/  ISETP.GE.AND P0, PT, R226, 0x1, PT ;  /* 0x00000001e200780c */ /* 0x000fe80003f06270 */
[----:B------:R3:W-:Y:S08]  /*b6d0*/  LDGSTS.E.BYPASS.LTC128B.128.ZFILL [R219+0x7100], [R62.64], P5 ;  /* 0x071000003edb7fae */ /* 0x0007f0000a941d46 */
[----:B------:R-:W0:Y:S01]  /*b6e0*/  LDGDEPBAR ;  /* 0x00000000000079af */ /* 0x000e220000000000 */
[C---:B--2---:R-:W-:Y:S08]  /*b6f0*/  HMMA.16816.F32.BF16 R52, R136.reuse, R56, RZ ;  /* 0x000000388834723c */ /* 0x044ff000000418ff */
[C---:B------:R-:W-:Y:S08]  /*b700*/  HMMA.16816.F32.BF16 R56, R136.reuse, R58, RZ ;  /* 0x0000003a8838723c */ /* 0x040ff000000418ff */
[C---:B---3--:R-:W-:Y:S08]  /*b710*/  HMMA.16816.F32.BF16 R60, R136.reuse, R64, RZ ;  /* 0x00000040883c723c */ /* 0x048ff000000418ff */
[----:B------:R-:W-:Y:S08]  /*b720*/  HMMA.16816.F32.BF16 R64, R136, R66, RZ ;  /* 0x000000428840723c */ /* 0x000ff000000418ff */
[C---:B------:R-:W-:Y:S08]  /*b730*/  HMMA.16816.F32.BF16 R4, R140.reuse, R144, R4 ;  /* 0x000000908c04723c */ /* 0x040ff00000041804 */
[C---:B------:R-:W-:Y:S01]  /*b740*/  HMMA.16816.F32.BF16 R8, R140.reuse, R146, R8 ;  /* 0x000000928c08723c */ /* 0x040fe20000041808 */
[----:B------:R-:W2:Y:S07]  /*b750*/  LDSM.16.M88.4 R144, [R206] ;  /* 0x00000000ce90783b */ /* 0x000eae0000000200 */
        /* <DEDUP_REMOVED lines=20> */
[----:B------:R-:W-:Y:S07]  /*b8a0*/  LDSM.16.M88.4 R172, [R202] ;  /* 0x00000000caac783b */ /* 0x000fee0000000200 */
[C---:B--2---:R-:W-:Y:S08]  /*b8b0*/  HMMA.16816.F32.BF16 R4, R176.reuse, R144, R4 ;  /* 0x00000090b004723c */ /* 0x044ff00000041804 */
[C---:B------:R-:W-:Y:S01]  /*b8c0*/  HMMA.16816.F32.BF16 R8, R176.reuse, R146, R8 ;  /* 0x00000092b008723c */ /* 0x040fe20000041808 */
[----:B------:R-:W2:Y:S07]  /*b8d0*/  LDSM.16.M88.4 R144, [R206+0x3800] ;  /* 0x00380000ce90783b */ /* 0x000eae0000000200 */
[C---:B---3--:R-:W-:Y:S08]  /*b8e0*/  HMMA.16816.F32.BF16 R12, R176.reuse, R148, R12 ;  /* 0x00000094b00c723c */ /* 0x048ff0000004180c */
[C---:B------:R-:W-:Y:S01]  /*b8f0*/  HMMA.16816.F32.BF16 R16, R176.reuse, R150, R16 ;  /* 0x00000096b010723c */ /* 0x040fe20000041810 */
[----:B------:R-:W3:Y:S07]  /*b900*/  LDSM.16.M88.4 R148, [R205+-0x4000] ;  /* 0xffc00000cd94783b */ /* 0x000eee0000000200 */
[C---:B----4-:R-:W-:Y:S08]  /*b910*/  HMMA.16816.F32.BF16 R20, R176.reuse, R152, R20 ;  /* 0x00000098b014723c */ /* 0x050ff00000041814 */
[C---:B------:R-:W-:Y:S01]  /*b920*/  HMMA.16816.F32.BF16 R24, R176.reuse, R154, R24 ;  /* 0x0000009ab018723c */ /* 0x040fe20000041818 */
[----:B------:R-:W4:Y:S07]  /*b930*/  LDSM.16.M88.4 R152, [R205+-0x3800] ;  /* 0xffc80000cd98783b */ /* 0x000f2e0000000200 */
[C---:B-----5:R-:W-:Y:S08]  /*b940*/  HMMA.16816.F32.BF16 R28, R176.reuse, R156, R28 ;  /* 0x0000009cb01c723c */ /* 0x060ff0000004181c */
[C---:B------:R-:W-:Y:S01]  /*b950*/  HMMA.16816.F32.BF16 R32, R176.reuse, R158, R32 ;  /* 0x0000009eb020723c */ /* 0x040fe20000041820 */
[----:B------:R-:W5:Y:S07]  /*b960*/  LDSM.16.M88.4 R156, [R205+-0x3000] ;  /* 0xffd00000cd9c783b */ /* 0x000f6e0000000200 */
[C---:B-1----:R-:W-:Y:S08]  /*b970*/  HMMA.16816.F32.BF16 R36, R176.reuse, R160, R36 ;  /* 0x000000a0b024723c */ /* 0x042ff00000041824 */
[C---:B------:R-:W-:Y:S01]  /*b980*/  HMMA.16816.F32.BF16 R40, R176.reuse, R162, R40 ;  /* 0x000000a2b028723c */ /* 0x040fe20000041828 */
[----:B------:R-:W1:Y:S07]  /*b990*/  LDSM.16.M88.4 R160, [R205+-0x2800] ;  /* 0xffd80000cda0783b */ /* 0x000e6e0000000200 */
[C---:B------:R-:W-:Y:S08]  /*b9a0*/  HMMA.16816.F32.BF16 R44, R176.reuse, R164, R44 ;  /* 0x000000a4b02c723c */ /* 0x040ff0000004182c */
[C---:B------:R-:W-:Y:S01]  /*b9b0*/  HMMA.16816.F32.BF16 R48, R176.reuse, R166, R48 ;  /* 0x000000a6b030723c */ /* 0x040fe20000041830 */
[----:B------:R-:W1:Y:S07]  /*b9c0*/  LDSM.16.M88.4 R164, [R205+-0x2000] ;  /* 0xffe00000cda4783b */ /* 0x000e6e0000000200 */
[C---:B------:R-:W-:Y:S08]  /*b9d0*/  HMMA.16816.F32.BF16 R52, R176.reuse, R168, R52 ;  /* 0x000000a8b034723c */ /* 0x040ff00000041834 */
[C---:B------:R-:W-:Y:S01]  /*b9e0*/  HMMA.16816.F32.BF16 R56, R176.reuse, R170, R56 ;  /* 0x000000aab038723c */ /* 0x040fe20000041838 */
[----:B------:R-:W1:Y:S07]  /*b9f0*/  LDSM.16.M88.4 R168, [R205+-0x1800] ;  /* 0xffe80000cda8783b */ /* 0x000e6e0000000200 */
[C---:B--2---:R-:W-:Y:S08]  /*ba00*/  HMMA.16816.F32.BF16 R60, R176.reuse, R144, R60 ;  /* 0x00000090b03c723c */ /* 0x044ff0000004183c */
[----:B------:R-:W-:Y:S01]  /*ba10*/  HMMA.16816.F32.BF16 R64, R176, R146, R64 ;  /* 0x00000092b040723c */ /* 0x000fe20000041840 */
[----:B------:R-:W2:Y:S07]  /*ba20*/  LDSM.16.M88.4 R144, [R205+-0x1000] ;  /* 0xfff00000cd90783b */ /* 0x000eae0000000200 */
[C---:B---3--:R-:W-:Y:S08]  /*ba30*/  HMMA.16816.F32.BF16 R4, R180.reuse, R148, R4 ;  /* 0x00000094b404723c */ /* 0x048ff00000041804 */
[C---:B------:R-:W-:Y:S01]  /*ba40*/  HMMA.16816.F32.BF16 R8, R180.reuse, R150, R8 ;  /* 0x00000096b408723c */ /* 0x040fe20000041808 */
[----:B------:R-:W3:Y:S07]  /*ba50*/  LDSM.16.M88.4 R148, [R205+-0x800] ;  /* 0xfff80000cd94783b */ /* 0x000eee0000000200 */
        /* <DEDUP_REMOVED lines=15> */
[C---:B--2---:R-:W-:Y:S08]  /*bb50*/  HMMA.16816.F32.BF16 R52, R180.reuse, R144, R52 ;  /* 0x00000090b434723c */ /* 0x044ff00000041834 */
[C---:B------:R-:W-:Y:S01]  /*bb60*/  HMMA.16816.F32.BF16 R56, R180.reuse, R146, R56 ;  /* 0x00000092b438723c */ /* 0x040fe20000041838 */
[----:B------:R-:W2:Y:S07]  /*bb70*/  LDSM.16.M88.4 R144, [R204+0x6800] ;  /* 0x00680000cc90783b */ /* 0x000eae0000000200 */
[C---:B---3--:R-:W-:Y:S08]  /*bb80*/  HMMA.16816.F32.BF16 R60, R180.reuse, R148, R60 ;  /* 0x00000094b43c723c */ /* 0x048ff0000004183c */
[----:B------:R-:W-:Y:S01]  /*bb90*/  HMMA.16816.F32.BF16 R64, R180, R150, R64 ;  /* 0x00000096b440723c */ /* 0x000fe20000041840 */
[----:B------:R-:W3:Y:S07]  /*bba0*/  LDSM.16.M88.4 R148, [R204+0x7000] ;  /* 0x00700000cc94783b */ /* 0x000eee0000000200 */
[C---:B----4-:R-:W-:Y:S08]  /*bbb0*/  HMMA.16816.F32.BF16 R4, R184.reuse, R152, R4 ;  /* 0x00000098b804723c */ /* 0x050ff00000041804 */
[C---:B------:R-:W-:Y:S01]  /*bbc0*/  HMMA.16816.F32.BF16 R8, R184.reuse, R154, R8 ;  /* 0x0000009ab808723c */ /* 0x040fe20000041808 */
[----:B------:R-:W4:Y:S07]  /*bbd0*/  LDSM.16.M88.4 R152, [R204+0x7800] ;  /* 0x00780000cc98783b */ /* 0x000f2e0000000200 */
[C---:B-----5:R-:W-:Y:S08]  /*bbe0*/  HMMA.16816.F32.BF16 R12, R184.reuse, R156, R12 ;  /* 0x0000009cb80c723c */ /* 0x060ff0000004180c */
[C---:B------:R-:W-:Y:S01]  /*bbf0*/  HMMA.16816.F32.BF16 R16, R184.reuse, R158, R16 ;  /* 0x0000009eb810723c */ /* 0x040fe20000041810 */
[----:B------:R-:W5:Y:S07]  /*bc00*/  LDSM.16.M88.4 R156, [R0] ;  /* 0x00000000009c783b */ /* 0x000f6e0000000200 */
[C---:B-1----:R-:W-:Y:S08]  /*bc10*/  HMMA.16816.F32.BF16 R20, R184.reuse, R160, R20 ;  /* 0x000000a0b814723c */ /* 0x042ff00000041814 */
[C---:B------:R-:W-:Y:S01]  /*bc20*/  HMMA.16816.F32.BF16 R24, R184.reuse, R162, R24 ;  /* 0x000000a2b818723c */ /* 0x040fe20000041818 */
[----:B------:R-:W1:Y:S07]  /*bc30*/  LDSM.16.M88.4 R160, [R68] ;  /* 0x0000000044a0783b */ /* 0x000e6e0000000200 */
[C---:B------:R-:W-:Y:S08]  /*bc40*/  HMMA.16816.F32.BF16 R28, R184.reuse, R164, R28 ;  /* 0x000000a4b81c723c */ /* 0x040ff0000004181c */
[C---:B------:R-:W-:Y:S01]  /*bc50*/  HMMA.16816.F32.BF16 R32, R184.reuse, R166, R32 ;  /* 0x000000a6b820723c */ /* 0x040fe20000041820 */
[----:B------:R-:W1:Y:S07]  /*bc60*/  LDSM.16.M88.4 R164, [R200] ;  /* 0x00000000c8a4783b */ /* 0x000e6e0000000200 */
[C---:B------:R-:W-:Y:S08]  /*bc70*/  HMMA.16816.F32.BF16 R36, R184.reuse, R168, R36 ;  /* 0x000000a8b824723c */ /* 0x040ff00000041824 */
[C---:B------:R-:W-:Y:S01]  /*bc80*/  HMMA.16816.F32.BF16 R40, R184.reuse, R170, R40 ;  /* 0x000000aab828723c */ /* 0x040fe20000041828 */
[----:B------:R-:W1:Y:S07]  /*bc90*/  LDSM.16.M88.4 R168, [R201] ;  /* 0x00000000c9a8783b */ /* 0x000e6e0000000200 */
[C---:B--2---:R-:W-:Y:S01]  /*bca0*/  HMMA.16816.F32.BF16 R44, R184.reuse, R144, R44 ;  /* 0x00000090b82c723c */ /* 0x044fe2000004182c */
[----:B------:R-:W2:Y:S07]  /*bcb0*/  LDSM.16.M88.4 R200, [R203] ;  /* 0x00000000cbc8783b */ /* 0x000eae0000000200 */
[C---:B------:R-:W-:Y:S01]  /*bcc0*/  HMMA.16816.F32.BF16 R48, R184.reuse, R146, R48 ;  /* 0x00000092b830723c */ /* 0x040fe20000041830 */
[----:B------:R-:W1:Y:S07]  /*bcd0*/  LDSM.16.M88.4 R144, [R211] ;  /* 0x00000000d390783b */ /* 0x000e6e0000000200 */
[C---:B---3--:R-:W-:Y:S08]  /*bce0*/  HMMA.16816.F32.BF16 R52, R184.reuse, R148, R52 ;  /* 0x00000094b834723c */ /* 0x048ff00000041834 */
[C---:B------:R-:W-:Y:S01]  /*bcf0*/  HMMA.16816.F32.BF16 R56, R184.reuse, R150, R56 ;  /* 0x00000096b838723c */ /* 0x040fe20000041838 */
[----:B------:R-:W3:Y:S07]  /*bd00*/  LDSM.16.M88.4 R148, [R212] ;  /* 0x00000000d494783b */ /* 0x000eee0000000200 */
[C---:B----4-:R-:W-:Y:S08]  /*bd10*/  HMMA.16816.F32.BF16 R60, R184.reuse, R152, R60 ;  /* 0x00000098b83c723c */ /* 0x050ff0000004183c */
[----:B------:R-:W-:Y:S01]  /*bd20*/  HMMA.16816.F32.BF16 R64, R184, R154, R64 ;  /* 0x0000009ab840723c */ /* 0x000fe20000041840 */
[----:B------:R-:W4:Y:S07]  /*bd30*/  LDSM.16.M88.4 R152, [R206+0x4000] ;  /* 0x00400000ce98783b */ /* 0x000f2e0000000200 */
[C---:B-----5:R-:W-:Y:S08]  /*bd40*/  HMMA.16816.F32.BF16 R4, R188.reuse, R156, R4 ;  /* 0x0000009cbc04723c */ /* 0x060ff00000041804 */
[C---:B------:R-:W-:Y:S01]  /*bd50*/  HMMA.16816.F32.BF16 R8, R188.reuse, R158, R8 ;  /* 0x0000009ebc08723c */ /* 0x040fe20000041808 */
[----:B------:R-:W-:Y:S07]  /*bd60*/  LDSM.16.M88.4 R156, [R206+0x5000] ;  /* 0x00500000ce9c783b */ /* 0x000fee0000000200 */
[C---:B-1----:R-:W-:Y:S08]  /*bd70*/  HMMA.16816.F32.BF16 R12, R188.reuse, R160, R12 ;  /* 0x000000a0bc0c723c */ /* 0x042ff0000004180c */
        /* <DEDUP_REMOVED lines=11> */
[C---:B--2---:R-:W-:Y:S08]  /*be30*/  HMMA.16816.F32.BF16 R44, R188.reuse, R200, R44 ;  /* 0x000000c8bc2c723c */ /* 0x044ff0000004182c */
[C---:B------:R-:W-:Y:S01]  /*be40*/  HMMA.16816.F32.BF16 R48, R188.reuse, R202, R48 ;  /* 0x000000cabc30723c */ /* 0x040fe20000041830 */
[----:B------:R-:W-:Y:S07]  /*be50*/  LDSM.16.M88.4 R200, [R206+0x7800] ;  /* 0x00780000cec8783b */ /* 0x000fee0000000200 */
[C---:B------:R-:W-:Y:S08]  /*be60*/  HMMA.16816.F32.BF16 R52, R188.reuse, R144, R52 ;  /* 0x00000090bc34723c */ /* 0x040ff00000041834 */
[C---:B------:R-:W-:Y:S01]  /*be70*/  HMMA.16816.F32.BF16 R56, R188.reuse, R146, R56 ;  /* 0x00000092bc38723c */ /* 0x040fe20000041838 */
[----:B------:R-:W1:Y:S07]  /*be80*/  LDSM.16.M88.4 R144, [R206+0x4800] ;  /* 0x00480000ce90783b */ /* 0x000e6e0000000200 */
[C---:B---3--:R-:W-:Y:S08]  /*be90*/  HMMA.16816.F32.BF16 R60, R188.reuse, R148, R60 ;  /* 0x00000094bc3c723c */ /* 0x048ff0000004183c */
[----:B------:R-:W-:Y:S01]  /*bea0*/  HMMA.16816.F32.BF16 R64, R188, R150, R64 ;  /* 0x00000096bc40723c */ /* 0x000fe20000041840 */
[----:B------:R-:W2:Y:S07]  /*beb0*/  LDSM.16.M88.4 R148, [R205] ;  /* 0x00000000cd94783b */ /* 0x000eae0000000200 */
[C---:B----4-:R-:W-:Y:S08]  /*bec0*/  HMMA.16816.F32.BF16 R4, R192.reuse, R152, R4 ;  /* 0x00000098c004723c */ /* 0x050ff00000041804 */
        /* <DEDUP_REMOVED lines=38> */
[----:B------:R1:W-:Y:S01]  /*c130*/  MUFU.TANH R153, R7 ;  /* 0x0000000700997308 */ /* 0x0003e20000002400 */
[----:B------:R-:W-:Y:S09]  /*c140*/  FMUL.FTZ R19, R19, c[0x0][0x320] ;  /* 0x0000c80013137a20 */ /* 0x000ff20000410000 */
[----:B------:R-:W-:Y:S10]  /*c150*/  MUFU.TANH R150, R8 ;  /* 0x0000000800967308 */ /* 0x000ff40000002400 */
[----:B------:R-:W-:Y:S01]  /*c160*/  MUFU.TANH R144, R9 ;  /* 0x0000000900907308 */ /* 0x000fe20000002400 */
[----:B-1----:R-:W1:Y:S09]  /*c170*/  LDSM.16.M88.4 R4, [R205+0x1000] ;  /* 0x00100000cd04783b */ /* 0x002e720000000200 */
[----:B------:R-:W-:Y:S10]  /*c180*/  MUFU.TANH R145, R10 ;  /* 0x0000000a00917308 */ /* 0x000ff40000002400 */
[----:B------:R2:W-:Y:S10]  /*c190*/  MUFU.TANH R152, R11 ;  /* 0x0000000b00987308 */ /* 0x0005f40000002400 */
[----:B------:R-:W-:Y:S10]  /*c1a0*/  MUFU.TANH R155, R12 ;  /* 0x0000000c009b7308 */ /* 0x000ff40000002400 */
[----:B------:R-:W-:Y:S01]  /*c1b0*/  MUFU.TANH R156, R13 ;  /* 0x0000000d009c7308 */ /* 0x000fe20000002400 */
[----:B--2---:R-:W2:Y:S01]  /*c1c0*/  LDSM.16.M88.4 R8, [R205+0x1800] ;  /* 0x00180000cd08783b */ /* 0x004ea20000000200 */
[C---:B-1----:R-:W-:Y:S08]  /*c1d0*/  HMMA.16816.F32.BF16 R20, R196.reuse, R4, R20 ;  /* 0x00000004c414723c */ /* 0x042ff00000041814 */
[----:B------:R-:W-:Y:S01]  /*c1e0*/  MUFU.TANH R159, R14 ;  /* 0x0000000e009f7308 */ /* 0x000fe20000002400 */
[C---:B------:R-:W-:Y:S01]  /*c1f0*/  HMMA.16816.F32.BF16 R24, R196.reuse, R6, R24 ;  /* 0x00000006c418723c */ /* 0x040fe20000041818 */
[----:B------:R-:W1:Y:S08]  /*c200*/  LDSM.16.M88.4 R4, [R205+0x2000] ;  /* 0x00200000cd04783b */ /* 0x000e700000000200 */
[----:B------:R-:W-:Y:S06]  /*c210*/  MUFU.TANH R161, R15 ;  /* 0x0000000f00a17308 */ /* 0x000fec0000002400 */
[----:B------:R-:W-:Y:S04]  /*c220*/  FMUL.FTZ R20, R20, c[0x0][0x320] ;  /* 0x0000c80014147a20 */ /* 0x000fe80000410000 */
        /* <DEDUP_REMOVED lines=8> */
[----:B------:R-:W-:Y:S01]  /*c2b0*/  FMUL.FTZ R27, R27, c[0x0][0x320] ;  /* 0x0000c8001b1b7a20 */ /* 0x000fe20000410000 */
[C---:B--2---:R-:W-:Y:S06]  /*c2c0*/  HMMA.16816.F32.BF16 R28, R196.reuse, R8, R28 ;  /* 0x00000008c41c723c */ /* 0x044fec000004181c */
[----:B------:R-:W-:Y:S02]  /*c2d0*/  MUFU.TANH R160, R18 ;  /* 0x0000001200a07308 */ /* 0x000fe40000002400 */
[C---:B------:R-:W-:Y:S01]  /*c2e0*/  HMMA.16816.F32.BF16 R32, R196.reuse, R10, R32 ;  /* 0x0000000ac420723c */ /* 0x040fe20000041820 */
[----:B------:R-:W2:Y:S07]  /*c2f0*/  LDSM.16.M88.4 R8, [R205+0x2800] ;  /* 0x00280000cd08783b */ /* 0x000eae0000000200 */
[----:B------:R-:W-:Y:S01]  /*c300*/  MUFU.TANH R162, R19 ;  /* 0x0000001300a27308 */ /* 0x000fe20000002400 */
[C---:B-1----:R-:W-:Y:S07]  /*c310*/  HMMA.16816.F32.BF16 R36, R196.reuse, R4, R36 ;  /* 0x00000004c424723c */ /* 0x042fee0000041824 */
[----:B------:R-:W-:Y:S01]  /*c320*/  FMUL.FTZ R28, R28, c[0x0][0x320] ;  /* 0x0000c8001c1c7a20 */ /* 0x000fe20000410000 */
[C---:B------:R-:W-:Y:S01]  /*c330*/  HMMA.16816.F32.BF16 R40, R196.reuse, R6, R40 ;  /* 0x00000006c428723c */ /* 0x040fe20000041828 */
[----:B------:R-:W-:Y:S01]  /*c340*/  MUFU.TANH R163, R20 ;  /* 0x0000001400a37308 */ /* 0x000fe20000002400 */
[----:B------:R-:W1:Y:S02]  /*c350*/  LDSM.16.M88.4 R4, [R205+0x3000] ;  /* 0x00300000cd04783b */ /* 0x000e640000000200 */
[----:B------:R-:W-:Y:S02]  /*c360*/  FMUL.FTZ R29, R29, c[0x0][0x320] ;  /* 0x0000c8001d1d7a20 */ /* 0x000fe40000410000 */
[----:B------:R-:W-:Y:S02]  /*c370*/  FMUL.FTZ R30, R30, c[0x0][0x320] ;  /* 0x0000c8001e1e7a20 */ /* 0x000fe40000410000 */
[----:B------:R-:W-:Y:S03]  /*c380*/  FMUL.FTZ R31, R31, c[0x0][0x320] ;  /* 0x0000c8001f1f7a20 */ /* 0x000fe60000410000 */
[----:B------:R-:W-:Y:S01]  /*c390*/  MUFU.TANH R166, R21 ;  /* 0x0000001500a67308 */ /* 0x000fe20000002400 */
[----:B------:R-:W-:Y:S02]  /*c3a0*/  FMUL.FTZ R32, R32, c[0x0][0x320] ;  /* 0x0000c80020207a20 */ /* 0x000fe40000410000 */
[----:B------:R-:W-:Y:S02]  /*c3b0*/  FMUL.FTZ R33, R33, c[0x0][0x320] ;  /* 0x0000c80021217a20 */ /* 0x000fe40000410000 */
[----:B------:R-:W-:Y:S02]  /*c3c0*/  FMUL.FTZ R34, R34, c[0x0][0x320] ;  /* 0x0000c80022227a20 */ /* 0x000fe40000410000 */
[----:B------:R-:W-:Y:S02]  /*c3d0*/  FMUL.FTZ R35, R35, c[0x0][0x320] ;  /* 0x0000c80023237a20 */ /* 0x000fe40000410000 */
[----:B------:R-:W-:Y:S01]  /*c3e0*/  FMUL.FTZ R36, R36, c[0x0][0x320] ;  /* 0x0000c80024247a20 */ /* 0x000fe20000410000 */
[----:B------:R-:W-:Y:S01]  /*c3f0*/  MUFU.TANH R167, R22 ;  /* 0x0000001600a77308 */ /* 0x000fe20000002400 */
[----:B------:R-:W-:Y:S01]  /*c400*/  FMUL.FTZ R37, R37, c[0x0][0x320] ;  /* 0x0000c80025257a20 */ /* 0x000fe20000410000 */
[C---:B--2---:R-:W-:Y:S03]  /*c410*/  HMMA.16816.F32.BF16 R44, R196.reuse, R8, R44 ;  /* 0x00000008c42c723c */ /* 0x044fe6000004182c */
[----:B------:R-:W-:Y:S02]  /*c420*/  FMUL.FTZ R38, R38, c[0x0][0x320] ;  /* 0x0000c80026267a20 */ /* 0x000fe40000410000 */
[----:B------:R-:W-:Y:S03]  /*c430*/  FMUL.FTZ R39, R39, c[0x0][0x320] ;  /* 0x0000c80027277a20 */ /* 0x000fe60000410000 */
[----:B------:R-:W-:Y:S01]  /*c440*/  MUFU.TANH R169, R23 ;  /* 0x0000001700a97308 */ /* 0x000fe20000002400 */
[C---:B------:R-:W-:Y:S01]  /*c450*/  HMMA.16816.F32.BF16 R48, R196.reuse, R10, R48 ;  /* 0x0000000ac430723c */ /* 0x040fe20000041830 */
[----:B------:R-:W2:Y:S01]  /*c460*/  LDSM.16.M88.4 R8, [R205+0x3800] ;  /* 0x00380000cd08783b */ /* 0x000ea20000000200 */
[----:B------:R-:W-:Y:S04]  /*c470*/  DEPBAR.LE SB0, 0x0 ;  /* 0x000080000000791a */ /* 0x000fe80000000000 */
[----:B------:R-:W-:Y:S02]  /*c480*/  FMUL.FTZ R40, R40, c[0x0][0x320] ;  /* 0x0000c80028287a20 */ /* 0x000fe40000410000 */
[----:B------:R-:W-:Y:S01]  /*c490*/  FMUL.FTZ R41, R41, c[0x0][0x320] ;  /* 0x0000c80029297a20 */ /* 0x000fe20000410000 */
[----:B------:R-:W-:Y:S01]  /*c4a0*/  MUFU.TANH R164, R24 ;  /* 0x0000001800a47308 */ /* 0x000fe20000002400 */
[----:B------:R-:W-:Y:S01]  /*c4b0*/  BAR.SYNC.DEFER_BLOCKING 0x0 ;  /* 0x0000000000007b1d */ /* 0x000fe20000010000 */
[C---:B-1----:R-:W-:Y:S05]  /*c4c0*/  HMMA.16816.F32.BF16 R52, R196.reuse, R4, R52 ;  /* 0x00000004c434723c */ /* 0x042fea0000041834 */
[----:B------:R-:W-:Y:S02]  /*c4d0*/  FMUL.FTZ R42, R42, c[0x0][0x320] ;  /* 0x0000c8002a2a7a20 */ /* 0x000fe40000410000 */
[----:B------:R-:W-:Y:S01]  /*c4e0*/  FMUL.FTZ R43, R43, c[0x0][0x320] ;  /* 0x0000c8002b2b7a20 */ /* 0x000fe20000410000 */
[----:B------:R-:W-:Y:S01]  /*c4f0*/  MUFU.TANH R165, R25 ;  /* 0x0000001900a57308 */ /* 0x000fe20000002400 */
[C---:B------:R-:W-:Y:S03]  /*c500*/  HMMA.16816.F32.BF16 R56, R196.reuse, R6, R56 ;  /* 0x00000006c438723c */ /* 0x040fe60000041838 */
[----:B------:R-:W-:Y:S02]  /*c510*/  FMUL.FTZ R44, R44, c[0x0][0x320] ;  /* 0x0000c8002c2c7a20 */ /* 0x000fe40000410000 */
[----:B------:R-:W-:Y:S02]  /*c520*/  FMUL.FTZ R45, R45, c[0x0][0x320] ;  /* 0x0000c8002d2d7a20 */ /* 0x000fe40000410000 */
[----:B------:R-:W-:Y:S02]  /*c530*/  FMUL.FTZ R46, R46, c[0x0][0x320] ;  /* 0x0000c8002e2e7a20 */ /* 0x000fe40000410000 */
[----:B------:R-:W-:Y:S03]  /*c540*/  MUFU.TANH R168, R26 ;  /* 0x0000001a00a87308 */ /* 0x000fe60000002400 */
        /* <DEDUP_REMOVED lines=8> */
[----:B------:R-:W-:Y:S02]  /*c5d0*/  FMUL.FTZ R53, R53, c[0x0][0x320] ;  /* 0x0000c80035357a20 */ /* 0x000fe40000410000 */
[----:B------:R-:W-:Y:S01]  /*c5e0*/  FMUL.FTZ R54, R54, c[0x0][0x320] ;  /* 0x0000c80036367a20 */ /* 0x000fe20000410000 */
[----:B------:R-:W-:Y:S01]  /*c5f0*/  MUFU.TANH R171, R28 ;  /* 0x0000001c00ab7308 */ /* 0x000fe20000002400 */
[----:B------:R-:W-:Y:S03]  /*c600*/  HMMA.16816.F32.BF16 R64, R196, R10, R64 ;  /* 0x0000000ac440723c */ /* 0x000fe60000041840 */
        /* <DEDUP_REMOVED lines=16> */
[----:B------:R2:W3:Y:S10]  /*c710*/  MUFU.TANH R201, R31 ;  /* 0x0000001f00c97308 */ /* 0x0004f40000002400 */
[----:B------:R2:W4:Y:S01]  /*c720*/  MUFU.TANH R173, R32 ;  /* 0x0000002000ad7308 */ /* 0x0005220000002400 */
[----:B-1----:R2:W-:Y:S09]  /*c730*/  STL [R1], R0 ;  /* 0x0000000001007387 */ /* 0x0025f20000100800 */
        /* <DEDUP_REMOVED lines=35> */
[----:B---34-:R-:W-:Y:S01]  /*c970*/  IMAD.MOV.U32 R221, RZ, RZ, RZ ;  /* 0x000000ffffdd7224 */ /* 0x018fe200078e00ff */
[----:B------:R-:W3:Y:S01]  /*c980*/  LDL R2, [R1+0x14] ;  /* 0x0000140001027983 */ /* 0x000ee20000100800 */
[C---:B------:R-:W-:Y:S01]  /*c990*/  IMAD.SHL.U32 R18, R241.reuse, 0x2, RZ ;  /* 0x00000002f1127824 */ /* 0x040fe200078e00ff */
[----:B------:R-:W-:Y:S01]  /*c9a0*/  SHF.R.S32.HI R6, RZ, 0x1f, R241 ;  /* 0x0000001fff067819 */ /* 0x000fe200000114f1 */
[----:B------:R-:W-:Y:S01]  /*c9b0*/  IMAD.SHL.U32 R17, R228, 0x2, RZ ;  /* 0x00000002e4117824 */ /* 0x000fe200078e00ff */
[----:B------:R-:W4:Y:S02]  /*c9c0*/  LDL R3, [R1+0x10] ;  /* 0x0000100001037983 */ /* 0x000f240000100800 */
[----:B------:R-:W-:Y:S02]  /*c9d0*/  SHF.L.U64.HI R6, R241, 0x1, R6 ;  /* 0x00000001f1067819 */ /* 0x000fe40000010206 */
[----:B------:R-:W5:Y:S04]  /*c9e0*/  LDL.64 R146, [R1+0x20] ;  /* 0x0000200001927983 */ /* 0x000f680000100a00 */
[----:B--2---:R-:W2:Y:S04]  /*c9f0*/  LDL R68, [R1+0x34] ;  /* 0x0000340001447983 */ /* 0x004ea80000100800 */
[----:B------:R-:W2:Y:S04]  /*ca00*/  LDL.64 R8, [R1+0x18] ;  /* 0x0000180001087983 */ /* 0x000ea80000100a00 */
[----:B------:R-:W2:Y:S01]  /*ca10*/  LDL R7, [R1+0x30] ;  /* 0x0000300001077983 */ /* 0x000ea20000100800 */
[----:B---3--:R-:W-:Y:S05]  /*ca20*/  IMAD R2, R226, 0x80, R2 ;  /* 0x00000080e2027824 */ /* 0x008fea00078e0202 */
[----:B----4-:R-:W-:Y:S05]  /*ca30*/  IADD3 R2, R2, -0x80, R3 ;  /* 0xffffff8002027810 */ /* 0x010fea0007ffe003 */
[----:B------:R-:W-:Y:S04]  /*ca40*/  @P3 IMAD.HI.U32 R3, R2, c[0x0][0x2bc], RZ ;  /* 0x0000af0002033a27 */ /* 0x000fe800078e00ff */
[----:B------:R-:W-:Y:S01]  /*ca50*/  IMAD.MOV.U32 R0, RZ, RZ, R2 ;  /* 0x000000ffff007224 */ /* 0x000fe200078e0002 */
[----:B------:R-:W-:Y:S04]  /*ca60*/  @P3 SHF.R.U32.HI R0, RZ, c[0x0][0x2c0], R3 ;  /* 0x0000b000ff003a19 */ /* 0x000fe80000011603 */
[C---:B-----5:R-:W-:Y:S04]  /*ca70*/  @!P1 IADD3 R3, P0, R0.reuse, R146, RZ ;  /* 0x0000009200039210 */ /* 0x060fe80007f1e0ff */
[----:B--2---:R-:W-:Y:S01]  /*ca80*/  @!P1 LEA.HI.X.SX32 R5, R0, R68, 0x1, P0 ;  /* 0x0000004400059211 */ /* 0x004fe200000f0eff */
[----:B------:R-:W-:Y:S01]  /*ca90*/  IMAD.MOV R0, RZ, RZ, -R0 ;  /* 0x000000ffff007224 */ /* 0x000fe200078e0a00 */
[C---:B------:R-:W-:Y:S03]  /*caa0*/  @!P1 LEA R4, P0, R3.reuse, c[0x0][0x2a0], 0x2 ;  /* 0x0000a80003049a11 */ /* 0x040fe600078010ff */
[----:B------:R-:W-:Y:S01]  /*cab0*/  IMAD R222, R0, c[0x0][0x2b8], R2 ;  /* 0x0000ae0000de7a24 */ /* 0x000fe200078e0202 */
[----:B------:R-:W-:Y:S03]  /*cac0*/  @!P1 LEA.HI.X R5, R3, c[0x0][0x2a4], R5, 0x2, P0 ;  /* 0x0000a90003059a11 */ /* 0x000fe600000f1405 */
        /* <DEDUP_REMOVED lines=18> */
.L_x_531:
[----:B------:R-:W-:-:S05]  /*cbf0*/  BRA.DIV ~URZ, `(.L_x_485) ;  /* 0x00006ed27f007947 */ /* 0x000fca000b800000 */
[----:B------:R-:W4:Y:S01]  /*cc00*/  SHFL.IDX PT, R8, R4, RZ, 0x181f ;  /* 0x00181fff04087589 */ /* 0x000f2200000e0000 */
[C---:B------:R-:W-:Y:S02]  /*cc10*/  IADD3 R2, -R218.reuse, 0x10, RZ ;  /* 0x00000010da027810 */ /* 0x040fe40007ffe1ff */
[----:B------:R-:W-:Y:S01]  /*cc20*/  ISETP.NE.U32.AND P0, PT, R218, RZ, PT ;  /* 0x000000ffda00720c */ /* 0x000fe20003f05070 */
[----:B------:R-:W5:Y:S01]  /*cc30*/  SHFL.IDX PT, R3, R4, 0x1, 0x181f ;  /* 0x00381f0004037f89 */ /* 0x000f6200000e0000 */
[----:B------:R-:W-:Y:S03]  /*cc40*/  LOP3.LUT R2, R2, 0xf, RZ, 0xc0, !PT ;  /* 0x0000000f02027812 */ /* 0x000fe600078ec0ff */
[----:B------:R-:W2:Y:S04]  /*cc50*/  SHFL.IDX PT, R15, R0, 0x1, 0x181f ;  /* 0x00381f00000f7f89 */ /* 0x000ea800000e0000 */
[----:B------:R-:W3:Y:S04]  /*cc60*/  SHFL.IDX PT, R14, R4, 0x2, 0x181f ;  /* 0x00581f00040e7f89 */ /* 0x000ee800000e0000 */
[----:B------:R-:W1:Y:S04]  /*cc70*/  SHFL.IDX PT, R16, R0, 0x2, 0x181f ;  /* 0x00581f0000107f89 */ /* 0x000e6800000e0000 */
[----:B--2---:R-:W2:Y:S04]  /*cc80*/  SHFL.IDX PT, R0, R0, 0x3, 0x181f ;  /* 0x00781f0000007f89 */ /* 0x004ea800000e0000 */
[----:B------:R-:W1:Y:S01]  /*cc90*/  SHFL.IDX PT, R4, R4, 0x3, 0x181f ;  /* 0x00781f0004047f89 */ /* 0x000e6200000e0000 */
[----:B----4-:R-:W-:Y:S02]  /*cca0*/  IADD3 R10, P6, P5, R2, R8, R17 ;  /* 0x00000008020a7210 */ /* 0x010fe40007dde011 */
[----:B------:R-:W-:Y:S02]  /*ccb0*/  IADD3 R8, P4, R8, R18, RZ ;  /* 0x0000001208087210 */ /* 0x000fe40007f9e0ff */
[----:B---3--:R-:W-:Y:S02]  /*ccc0*/  IADD3.X R11, RZ, R7, R5, P6, P5 ;  /* 0x00000007ff0b7210 */ /* 0x008fe400037ea405 */
[C---:B-----5:R-:W-:Y:S01]  /*ccd0*/  IADD3 R12, P6, P5, R2.reuse, R3, R17 ;  /* 0x00000003020c7210 */ /* 0x060fe20007dde011 */
[--C-:B------:R-:W-:Y:S02]  /*cce0*/  IMAD.X R9, R7, 0x1, R6.reuse, P4 ;  /* 0x0000000107097824 */ /* 0x100fe400020e0606 */
[----:B------:R3:W-:Y:S01]  /*ccf0*/  LDGSTS.E.BYPASS.LTC128B.128.ZFILL [R219+0x8100], [R10.64], P0 ;  /* 0x081000000adb7fae */ /* 0x0007e20008141d46 */
[----:B------:R-:W-:Y:S02]  /*cd00*/  IADD3.X R13, RZ, R15, R5, P6, P5 ;  /* 0x0000000fff0d7210 */ /* 0x000fe400037ea405 */
[----:B------:R-:W-:Y:S01]  /*cd10*/  IADD3 R2, P6, P5, R2, R14, R17 ;  /* 0x0000000e02027210 */ /* 0x000fe20007dde011 */
[----:B------:R4:W-:Y:S04]  /*cd20*/  LDGSTS.E.BYPASS.LTC128B.128 [R219+0xc100], [R8.64], !P2 ;  /* 0x0c10000008db7fae */ /* 0x0009e8000d101d46 */
[----:B------:R2:W-:Y:S01]  /*cd30*/  LDGSTS.E.BYPASS.LTC128B.128.ZFILL [R219+0x9100], [R12.64], P0 ;  /* 0x091000000cdb7fae */ /* 0x0005e20008141d46 */
[----:B---3--:R-:W-:Y:S02]  /*cd40*/  IADD3 R10, P4, R3, R18, RZ ;  /* 0x00000012030a7210 */ /* 0x008fe40007f9e0ff */
[----:B-1----:R-:W-:Y:S03]  /*cd50*/  IADD3.X R3, RZ, R16, R5, P6, P5 ;  /* 0x00000010ff037210 */ /* 0x002fe600037ea405 */
[--C-:B------:R-:W-:Y:S01]  /*cd60*/  IMAD.X R11, R15, 0x1, R6.reuse, P4 ;  /* 0x000000010f0b7824 */ /* 0x100fe200020e0606 */
[----:B----4-:R-:W-:Y:S04]  /*cd70*/  IADD3 R8, P4, R14, R18, RZ ;  /* 0x000000120e087210 */ /* 0x010fe80007f9e0ff */
[----:B------:R1:W-:Y:S01]  /*cd80*/  LDGSTS.E.BYPASS.LTC128B.128 [R219+0xd100], [R10.64], !P2 ;  /* 0x0d1000000adb7fae */ /* 0x0003e2000d101d46 */
[----:B------:R-:W-:Y:S03]  /*cd90*/  IMAD.X R9, R16, 0x1, R6, P4 ;  /* 0x0000000110097824 */ /* 0x000fe600020e0606 */
[----:B------:R1:W-:Y:S04]  /*cda0*/  LDGSTS.E.BYPASS.LTC128B.128.ZFILL [R219+0xa100], [R2.64], P0 ;  /* 0x0a10000002db7fae */ /* 0x0003e80008141d46 */
[----:B------:R1:W-:Y:S02]  /*cdb0*/  LDGSTS.E.BYPASS.LTC128B.128 [R219+0xe100], [R8.64], !P2 ;  /* 0x0e10000008db7fae */ /* 0x0003e4000d101d46 */
.L_x_532:
[C---:B-12---:R-:W-:Y:S02]  /*cdc0*/  IADD3 R3, -R218.reuse, 0x10, RZ ;  /* 0x00000010da037810 */ /* 0x046fe40007ffe1ff */
[----:B------:R-:W-:Y:S02]  /*cdd0*/  ISETP.NE.U32.AND P0, PT, R218, RZ, PT ;  /* 0x000000ffda00720c */ /* 0x000fe40003f05070 */
[----:B------:R-:W-:Y:S02]  /*cde0*/  LOP3.LUT R3, R3, 0xf, RZ, 0xc0, !PT ;  /* 0x0000000f03037812 */ /* 0x000fe400078ec0ff */
[----:B------:R-:W-:Y:S02]  /*cdf0*/  IADD3 R2, P4, R4, R18, RZ ;  /* 0x0000001204027210 */ /* 0x000fe40007f9e0ff */
[----:B------:R-:W-:Y:S03]  /*ce00*/  IADD3 R4, P6, P5, R3, R4, R17 ;  /* 0x0000000403047210 */ /* 0x000fe60007dde011 */
[----:B------:R-:W-:Y:S01]  /*ce10*/  IMAD.X R3, R0, 0x1, R6, P4 ;  /* 0x0000000100037824 */ /* 0x000fe200020e0606 */
[----:B------:R-:W-:Y:S05]  /*ce20*/  IADD3.X R5, RZ, R0, R5, P6, P5 ;  /* 0x00000000ff057210 */ /* 0x000fea00037ea405 */
[----:B------:R-:W-:Y:S01]  /*ce30*/  @!PT LDS RZ, [RZ] ;  /* 0x00000000fffff984 */ /* 0x000fe20000000800 */
[----:B------:R-:W-:Y:S01]  /*ce40*/  @!PT LDS RZ, [RZ] ;  /* 0x00000000fffff984 */ /* 0x000fe20000000800 */
[----:B------:R-:W-:Y:S01]  /*ce50*/  @!PT LDS RZ, [RZ] ;  /* 0x00000000fffff984 */ /* 0x000fe20000000800 */
[----:B------:R1:W-:Y:S04]  /*ce60*/  LDGSTS.E.BYPASS.LTC128B.128.ZFILL [R219+0xb100], [R4.64], P0 ;  /* 0x0b10000004db7fae */ /* 0x0003e80008141d46 */
[----:B------:R1:W-:Y:S02]  /*ce70*/  LDGSTS.E.BYPASS.LTC128B.128 [R219+0xf100], [R2.64], !P2 ;  /* 0x0f10000002db7fae */ /* 0x0003e4000d101d46 */
.L_x_483:
[----:B---34-:R-:W-:Y:S05]  /*ce80*/  BSYNC B0 ;  /* 0x0000000000007941 */ /* 0x018fea0003800000 */
.L_x_482:
[----:B-1----:R-:W-:Y:S01]  /*ce90*/  FMNMX.FTZ R2, R148, R69, !PT ;  /* 0x0000004594027209 */ /* 0x002fe20007810000 */
[----:B------:R-:W3:Y:S01]  /*cea0*/  LDL R3, [R1] ;  /* 0x0000000001037983 */ /* 0x000ee20000100800 */
[----:B--2---:R-:W-:Y:S02]  /*ceb0*/  FMNMX.FTZ R0, R149, R70, !PT ;  /* 0x0000004695007209 */ /* 0x004fe40007810000 */
        /* <DEDUP_REMOVED lines=55> */
[----:B------:R-:W-:Y:S04]  /*d230*/  FMNMX.FTZ R0, R252, R0, !PT ;  /* 0x00000000fc007209 */ /* 0x000fe80007810000 */
[----:B------:R-:W-:Y:S04]  /*d240*/  FMNMX.FTZ R0, R250, R0, !PT ;  /* 0x00000000fa007209 */ /* 0x000fe80007810000 */
[----:B------:R-:W-:Y:S04]  /*d250*/  FMNMX.FTZ R0, R248, R0, !PT ;  /* 0x00000000f8007209 */ /* 0x000fe80007810000 */
[----:B------:R-:W-:Y:S02]  /*d260*/  FMNMX.FTZ R5, R246, R0, !PT ;  /* 0x00000000f6057209 */ /* 0x000fe40007810000 */
[----:B---3--:R-:W-:Y:S04]  /*d270*/  FMNMX.FTZ R4, R3, R4, !PT ;  /* 0x0000000403047209 */ /* 0x008fe80007810000 */
[----:B------:R-:W-:Y:S04]  /*d280*/  FMNMX.FTZ R4, R251, R4, !PT ;  /* 0x00000004fb047209 */ /* 0x000fe80007810000 */
[----:B------:R-:W-:Y:S04]  /*d290*/  FMNMX.FTZ R4, R249, R4, !PT ;  /* 0x00000004f9047209 */ /* 0x000fe80007810000 */
[----:B------:R-:W-:Y:S01]  /*d2a0*/  FMNMX.FTZ R4, R247, R4, !PT ;  /* 0x00000004f7047209 */ /* 0x000fe20007810000 */
[----:B------:R-:W-:-:S05]  /*d2b0*/  BRA.DIV ~URZ, `(.L_x_486) ;  /* 0x00006cd27f007947 */ /* 0x000fca000b800000 */
[----:B------:R-:W1:Y:S04]  /*d2c0*/  SHFL.BFLY PT, R68, R4, 0x2, 0x1f ;  /* 0x0c401f0004447f89 */ /* 0x000e6800000e0000 */
[----:B------:R-:W2:Y:S01]  /*d2d0*/  SHFL.BFLY PT, R0, R5, 0x2, 0x1f ;  /* 0x0c401f0005007f89 */ /* 0x000ea200000e0000 */
[----:B-1----:R-:W-:Y:S02]  /*d2e0*/  FMNMX.FTZ R68, R4, R68, !PT ;  /* 0x0000004404447209 */ /* 0x002fe40007810000 */
[----:B--2---:R-:W-:Y:S03]  /*d2f0*/  FMNMX.FTZ R4, R5, R0, !PT ;  /* 0x0000000005047209 */ /* 0x004fe60007810000 */
[----:B------:R-:W1:Y:S04]  /*d300*/  SHFL.BFLY PT, R2, R68, 0x1, 0x1f ;  /* 0x0c201f0044027f89 */ /* 0x000e6800000e0000 */
[----:B------:R2:W3:Y:S01]  /*d310*/  SHFL.BFLY PT, R0, R4, 0x1, 0x1f ;  /* 0x0c201f0004007f89 */ /* 0x0004e200000e0000 */
[----:B-1----:R-:W-:Y:S05]  /*d320*/  FMNMX.FTZ R68, R68, R2, !PT ;  /* 0x0000000244447209 */ /* 0x002fea0007810000 */
.L_x_533:
[C---:B------:R-:W-:Y:S01]  /*d330*/  FMUL.FTZ R154, R68.reuse, c[0x0][0x2d0] ;  /* 0x0000b400449a7a20 */ /* 0x040fe20000410000 */
[----:B------:R-:W-:Y:S01]  /*d340*/  WARPSYNC 0xffffffff ;  /* 0xffffffff00007948 */ /* 0x000fe20003800000 */
[----:B------:R-:W-:Y:S01]  /*d350*/  FADD.FTZ R2, -R68, R69 ;  /* 0x0000004544027221 */ /* 0x000fe20000010100 */
[----:B------:R-:W1:Y:S01]  /*d360*/  LDSM.16.MT88.4 R12, [R207] ;  /* 0x00000000cf0c783b */ /* 0x000e620000004200 */
[--C-:B------:R-:W-:Y:S01]  /*d370*/  FFMA.FTZ R3, R148, c[0x0][0x2d0], -R154.reuse ;  /* 0x0000b40094037a23 */ /* 0x100fe2000001089a */
[----:B------:R-:W-:Y:S01]  /*d380*/  ISETP.GT.AND P0, PT, R226, RZ, PT ;  /* 0x000000ffe200720c */ /* 0x000fe20003f04270 */
[----:B------:R-:W-:Y:S02]  /*d390*/  FMUL.FTZ R2, R2, c[0x0][0x2d0] ;  /* 0x0000b40002027a20 */ /* 0x000fe40000410000 */
[----:B------:R4:W5:Y:S01]  /*d3a0*/  MUFU.EX2 R5, R3 ;  /* 0x0000000300057308 */ /* 0x0009620000000800 */
[--C-:B------:R-:W-:Y:S02]  /*d3b0*/  FFMA.FTZ R32, R155, c[0x0][0x2d0], -R154.reuse ;  /* 0x0000b4009b207a23 */ /* 0x100fe4000001089a */
[----:B------:R-:W2:Y:S01]  /*d3c0*/  LDSM.16.MT88.4 R20, [R209] ;  /* 0x00000000d114783b */ /* 0x000ea20000004200 */
[--C-:B------:R-:W-:Y:S06]  /*d3d0*/  FFMA.FTZ R40, R157, c[0x0][0x2d0], -R154.reuse ;  /* 0x0000b4009d287a23 */ /* 0x100fec000001089a */
[----:B------:R-:W3:Y:S01]  /*d3e0*/  MUFU.EX2 R2, R2 ;  /* 0x0000000200027308 */ /* 0x000ee20000000800 */
[----:B------:R-:W1:Y:S08]  /*d3f0*/  LDSM.16.MT88.4 R28, [R208] ;  /* 0x00000000d01c783b */ /* 0x000e700000004200 */
[----:B------:R-:W1:Y:S01]  /*d400*/  LDSM.16.MT88.4 R36, [R213] ;  /* 0x00000000d524783b */ /* 0x000e620000004200 */
[----:B------:R-:W-:Y:S01]  /*d410*/  MUFU.EX2 R41, R32 ;  /* 0x0000002000297308 */ /* 0x000fe20000000800 */
[--C-:B----4-:R-:W-:Y:S06]  /*d420*/  FFMA.FTZ R3, R151, c[0x0][0x2d0], -R154.reuse ;  /* 0x0000b40097037a23 */ /* 0x110fec000001089a */
[----:B------:R-:W4:Y:S03]  /*d430*/  LDSM.16.MT88.4 R44, [R207+0x4000] ;  /* 0x00400000cf2c783b */ /* 0x000f260000004200 */
[----:B------:R2:W1:Y:S05]  /*d440*/  MUFU.EX2 R6, R3 ;  /* 0x0000000300067308 */ /* 0x00046a0000000800 */
[----:B------:R-:W1:Y:S05]  /*d450*/  LDSM.16.MT88.4 R52, [R209+0x4000] ;  /* 0x00400000d134783b */ /* 0x000e6a0000004200 */
[----:B------:R-:W-:Y:S03]  /*d460*/  MUFU.EX2 R65, R40 ;  /* 0x0000002800417308 */ /* 0x000fe60000000800 */
[----:B------:R-:W1:Y:S01]  /*d470*/  LDSM.16.MT88.4 R60, [R208+0x4000] ;  /* 0x00400000d03c783b */ /* 0x000e620000004200 */
[--C-:B--2---:R-:W-:Y:S06]  /*d480*/  FFMA.FTZ R3, R150, c[0x0][0x2d0], -R154.reuse ;  /* 0x0000b40096037a23 */ /* 0x104fec000001089a */
[----:B------:R2:W-:Y:S02]  /*d490*/  MUFU.EX2 R67, R3 ;  /* 0x0000000300437308 */ /* 0x0005e40000000800 */
[----:B--23--:R-:W-:Y:S01]  /*d4a0*/  FMNMX.FTZ R3, R0, R4, !PT ;  /* 0x0000000400037209 */ /* 0x00cfe20007810000 */
[----:B------:R-:W-:Y:S01]  /*d4b0*/  FFMA.FTZ R0, R144, c[0x0][0x2d0], -R154 ;  /* 0x0000b40090007a23 */ /* 0x000fe2000001089a */
[----:B-----5:R-:W-:Y:S01]  /*d4c0*/  MOV R151, R5 ;  /* 0x0000000500977202 */ /* 0x020fe20000000f00 */
[C---:B------:R-:W-:Y:S02]  /*d4d0*/  FMUL.FTZ R8, R2.reuse, R76 ;  /* 0x0000004c02087220 */ /* 0x040fe40000410000 */
[----:B------:R-:W-:Y:S03]  /*d4e0*/  FMUL.FTZ R148, R3, c[0x0][0x2d0] ;  /* 0x0000b40003947a20 */ /* 0x000fe60000410000 */
[----:B------:R2:W3:Y:S01]  /*d4f0*/  MUFU.EX2 R5, R0 ;  /* 0x0000000000057308 */ /* 0x0004e20000000800 */
[C---:B------:R-:W-:Y:S02]  /*d500*/  FMUL.FTZ R9, R2.reuse, R77 ;  /* 0x0000004d02097220 */ /* 0x040fe40000410000 */
[--C-:B------:R-:W-:Y:S01]  /*d510*/  FFMA.FTZ R4, R149, c[0x0][0x2d0], -R148.reuse ;  /* 0x0000b40095047a23 */ /* 0x100fe20000010894 */
[----:B-1----:R-:W-:Y:S01]  /*d520*/  MOV R149, R6 ;  /* 0x0000000600957202 */ /* 0x002fe20000000f00 */
[C---:B------:R-:W-:Y:S02]  /*d530*/  FMUL.FTZ R16, R2.reuse, R84 ;  /* 0x0000005402107220 */ /* 0x040fe40000410000 */
[C---:B------:R-:W-:Y:S01]  /*d540*/  FMUL.FTZ R17, R2.reuse, R85 ;  /* 0x0000005502117220 */ /* 0x040fe20000410000 */
[----:B------:R-:W-:Y:S01]  /*d550*/  F2FP.BF16.PACK_AB R144, R149, R151 ;  /* 0x000000979590723e */ /* 0x000fe200000010ff */
[C---:B------:R-:W-:Y:S01]  /*d560*/  FMUL.FTZ R25, R2.reuse, R93 ;  /* 0x0000005d02197220 */ /* 0x040fe20000410000 */
[----:B------:R1:W-:Y:S01]  /*d570*/  MUFU.EX2 R150, R4 ;  /* 0x0000000400967308 */ /* 0x0003e20000000800 */
[C---:B------:R-:W-:Y:S02]  /*d580*/  FMUL.FTZ R24, R2.reuse, R92 ;  /* 0x0000005c02187220 */ /* 0x040fe40000410000 */
[C---:B------:R-:W-:Y:S02]  /*d590*/  FMUL.FTZ R32, R2.reuse, R100 ;  /* 0x0000006402207220 */ /* 0x040fe40000410000 */
[----:B------:R-:W-:Y:S02]  /*d5a0*/  FMUL.FTZ R33, R2, R101 ;  /* 0x0000006502217220 */ /* 0x000fe40000410000 */
[--C-:B------:R-:W-:Y:S02]  /*d5b0*/  FFMA.FTZ R64, R162, c[0x0][0x2d0], -R148.reuse ;  /* 0x0000b400a2407a23 */ /* 0x100fe40000010894 */
[----:B------:R-:W-:Y:S02]  /*d5c0*/  FMUL.FTZ R49, R2, R117 ;  /* 0x0000007502317220 */ /* 0x000fe40000410000 */
[----:B------:R5:W-:Y:S01]  /*d5d0*/  MUFU.EX2 R117, R64 ;  /* 0x0000004000757308 */ /* 0x000be20000000800 */
[----:B------:R-:W-:Y:S02]  /*d5e0*/  FFMA.FTZ R50, R159, c[0x0][0x2d0], -R148 ;  /* 0x0000b4009f327a23 */ /* 0x000fe40000010894 */
[----:B--2---:R-:W-:Y:S02]  /*d5f0*/  FADD.FTZ R0, -R3, R70 ;  /* 0x0000004603007221 */ /* 0x004fe40000010100 */
[--C-:B------:R-:W-:Y:S02]  /*d600*/  FFMA.FTZ R58, R160, c[0x0][0x2d0], -R148.reuse ;  /* 0x0000b400a03a7a23 */ /* 0x100fe40000010894 */
[----:B------:R-:W-:Y:S02]  /*d610*/  FMUL.FTZ R0, R0, c[0x0][0x2d0] ;  /* 0x0000b40000007a20 */ /* 0x000fe40000410000 */
[--C-:B------:R-:W-:Y:S02]  /*d620*/  FFMA.FTZ R56, R161, c[0x0][0x2d0], -R148.reuse ;  /* 0x0000b400a1387a23 */ /* 0x100fe40000010894 */
[C---:B------:R-:W-:Y:S02]  /*d630*/  FMUL.FTZ R57, R2.reuse, R125 ;  /* 0x0000007d02397220 */ /* 0x040fe40000410000 */
[----:B-1----:R-:W-:Y:S01]  /*d640*/  FFMA.FTZ R4, R153, c[0x0][0x2d0], -R148 ;  /* 0x0000b40099047a23 */ /* 0x002fe20000010894 */
[----:B---3--:R-:W-:Y:S01]  /*d650*/  MOV R153, R5 ;  /* 0x0000000500997202 */ /* 0x008fe20000000f00 */
[----:B------:R-:W1:Y:S01]  /*d660*/  MUFU.EX2 R0, R0 ;  /* 0x0000000000007308 */ /* 0x000e620000000800 */
[C---:B------:R-:W-:Y:S01]  /*d670*/  FMUL.FTZ R40, R2.reuse, R108 ;  /* 0x0000006c02287220 */ /* 0x040fe20000410000 */
[----:B------:R-:W-:Y:S01]  /*d680*/  MOV R108, R41 ;  /* 0x00000029006c7202 */ /* 0x000fe20000000f00 */
[C---:B------:R-:W-:Y:S01]  /*d690*/  FMUL.FTZ R41, R2.reuse, R109 ;  /* 0x0000006d02297220 */ /* 0x040fe20000410000 */
[----:B------:R-:W-:Y:S01]  /*d6a0*/  F2FP.BF16.PACK_AB R146, R153, R67 ;  /* 0x000000439992723e */ /* 0x000fe200000010ff */
[--C-:B------:R-:W-:Y:S02]  /*d6b0*/  FFMA.FTZ R100, R249, c[0x0][0x2d0], -R154.reuse ;  /* 0x0000b400f9647a23 */ /* 0x100fe4000001089a */
[----:B------:R-:W-:Y:S02]  /*d6c0*/  FFMA.FTZ R101, R247, c[0x0][0x2d0], -R154 ;  /* 0x0000b400f7657a23 */ /* 0x000fe4000001089a */
[C---:B-----5:R-:W-:Y:S01]  /*d6d0*/  FMUL.FTZ R64, R2.reuse, R132 ;  /* 0x0000008402407220 */ /* 0x060fe20000410000 */
[----:B------:R2:W3:Y:S01]  /*d6e0*/  MUFU.EX2 R66, R4 ;  /* 0x0000000400427308 */ /* 0x0004e20000000800 */
[----:B------:R-:W-:Y:S01]  /*d6f0*/  MOV R132, R65 ;  /* 0x0000004100847202 */ /* 0x000fe20000000f00 */
[----:B------:R-:W-:Y:S02]  /*d700*/  FMUL.FTZ R65, R2, R133 ;  /* 0x0000008502417220 */ /* 0x000fe40000410000 */
[C---:B-1----:R-:W-:Y:S02]  /*d710*/  FMUL.FTZ R6, R0.reuse, R74 ;  /* 0x0000004a00067220 */ /* 0x042fe40000410000 */
[C---:B------:R-:W-:Y:S02]  /*d720*/  FMUL.FTZ R7, R0.reuse, R75 ;  /* 0x0000004b00077220 */ /* 0x040fe40000410000 */
[C---:B------:R-:W-:Y:S02]  /*d730*/  FMUL.FTZ R10, R0.reuse, R78 ;  /* 0x0000004e000a7220 */ /* 0x040fe40000410000 */
[C---:B------:R-:W-:Y:S02]  /*d740*/  FMUL.FTZ R11, R0.reuse, R79 ;  /* 0x0000004f000b7220 */ /* 0x040fe40000410000 */
[----:B------:R-:W-:Y:S01]  /*d750*/  FMUL.FTZ R18, R0, R86 ;  /* 0x0000005600127220 */ /* 0x000fe20000410000 */
[----:B------:R-:W-:Y:S01]  /*d760*/  LDSM.16.MT88.4 R76, [R207+0x800] ;  /* 0x00080000cf4c783b */ /* 0x000fe20000004200 */
[--C-:B--2---:R-:W-:Y:S01]  /*d770*/  FFMA.FTZ R4, R145, c[0x0][0x2d0], -R148.reuse ;  /* 0x0000b40091047a23 */ /* 0x104fe20000010894 */
[----:B---3--:R-:W-:Y:S01]  /*d780*/  F2FP.BF16.PACK_AB R145, R66, R150 ;  /* 0x000000964291723e */ /* 0x008fe200000010ff */
[C---:B------:R-:W-:Y:S02]  /*d790*/  FMUL.FTZ R19, R0.reuse, R87 ;  /* 0x0000005700137220 */ /* 0x040fe40000410000 */
[----:B------:R1:W2:Y:S01]  /*d7a0*/  MUFU.EX2 R5, R4 ;  /* 0x0000000400057308 */ /* 0x0002a20000000800 */
[C---:B------:R-:W-:Y:S02]  /*d7b0*/  FMUL.FTZ R26, R0.reuse, R94 ;  /* 0x0000005e001a7220 */ /* 0x040fe40000410000 */
[C---:B------:R-:W-:Y:S01]  /*d7c0*/  FMUL.FTZ R27, R0.reuse, R95 ;  /* 0x0000005f001b7220 */ /* 0x040fe20000410000 */
[----:B------:R-:W-:Y:S01]  /*d7d0*/  LDSM.16.MT88.4 R84, [R208+0x800] ;  /* 0x00080000d054783b */ /* 0x000fe20000004200 */
[C---:B------:R-:W-:Y:S02]  /*d7e0*/  FMUL.FTZ R34, R0.reuse, R102 ;  /* 0x0000006600227220 */ /* 0x040fe40000410000 */
[C---:B------:R-:W-:Y:S02]  /*d7f0*/  FMUL.FTZ R35, R0.reuse, R103 ;  /* 0x0000006700237220 */ /* 0x040fe40000410000 */
[C---:B------:R-:W-:Y:S02]  /*d800*/  FMUL.FTZ R43, R0.reuse, R111 ;  /* 0x0000006f002b7220 */ /* 0x040fe40000410000 */
[C---:B------:R-:W-:Y:S02]  /*d810*/  FMUL.FTZ R42, R0.reuse, R110 ;  /* 0x0000006e002a7220 */ /* 0x040fe40000410000 */
[----:B------:R3:W-:Y:S01]  /*d820*/  MUFU.EX2 R110, R50 ;  /* 0x00000032006e7308 */ /* 0x0007e20000000800 */
[C---:B------:R-:W-:Y:S02]  /*d830*/  FMUL.FTZ R59, R0.reuse, R127 ;  /* 0x0000007f003b7220 */ /* 0x040fe40000410000 */
[----:B------:R-:W-:Y:S02]  /*d840*/  FMUL.FTZ R51, R0, R119 ;  /* 0x0000007700337220 */ /* 0x000fe40000410000 */
[--C-:B------:R-:W-:Y:S02]  /*d850*/  FFMA.FTZ R102, R252, c[0x0][0x2d0], -R148.reuse ;  /* 0x0000b400fc667a23 */ /* 0x100fe40000010894 */
[--C-:B------:R-:W-:Y:S03]  /*d860*/  FFMA.FTZ R103, R250, c[0x0][0x2d0], -R148.reuse ;  /* 0x0000b400fa677a23 */ /* 0x100fe60000010894 */
[----:B------:R5:W-:Y:S01]  /*d870*/  MUFU.EX2 R119, R56 ;  /* 0x0000003800777308 */ /* 0x000be20000000800 */
[----:B-1----:R-:W-:Y:S01]  /*d880*/  FFMA.FTZ R4, R152, c[0x0][0x2d0], -R148 ;  /* 0x0000b40098047a23 */ /* 0x002fe20000010894 */
[----:B--2---:R-:W-:Y:S01]  /*d890*/  MOV R152, R5 ;  /* 0x0000000500987202 */ /* 0x004fe20000000f00 */
[----:B------:R-:W-:Y:S07]  /*d8a0*/  FMUL.FTZ R5, R2, R73 ;  /* 0x0000004902057220 */ /* 0x000fee0000410000 */
[----:B------:R1:W2:Y:S01]  /*d8b0*/  MUFU.EX2 R70, R4 ;  /* 0x0000000400467308 */ /* 0x0002a20000000800 */
[----:B---3--:R-:W-:Y:S09]  /*d8c0*/  FMUL.FTZ R50, R0, R118 ;  /* 0x0000007600327220 */ /* 0x008ff20000410000 */
[----:B------:R3:W-:Y:S01]  /*d8d0*/  MUFU.EX2 R118, R58 ;  /* 0x0000003a00767308 */ /* 0x0007e20000000800 */
[C---:B-----5:R-:W-:Y:S02]  /*d8e0*/  FMUL.FTZ R56, R2.reuse, R124 ;  /* 0x0000007c02387220 */ /* 0x060fe40000410000 */
[----:B-1----:R-:W-:Y:S01]  /*d8f0*/  FMUL.FTZ R4, R2, R72 ;  /* 0x0000004802047220 */ /* 0x002fe20000410000 */
[----:B--2---:R-:W-:Y:S01]  /*d900*/  F2FP.BF16.PACK_AB R147, R70, R152 ;  /* 0x000000984693723e */ /* 0x004fe200000010ff */
[----:B------:R-:W1:Y:S01]  /*d910*/  LDSM.16.MT88.4 R72, [R210+0x4000] ;  /* 0x00400000d248783b */ /* 0x000e620000004200 */
[----:B------:R-:W-:Y:S05]  /*d920*/  MOV R109, R70 ;  /* 0x00000046006d7202 */ /* 0x000fea0000000f00 */
[C---:B------:R-:W-:Y:S02]  /*d930*/  HMMA.16816.F32.BF16 R4, R144.reuse, R12, R4 ;  /* 0x0000000c9004723c */ /* 0x040fe40000041804 */
[----:B------:R-:W2:Y:S03]  /*d940*/  LDL.LU R70, [R1] ;  /* 0x0000000001467983 */ /* 0x000ea60000300800 */
[----:B---3--:R-:W-:Y:S02]  /*d950*/  FMUL.FTZ R58, R0, R126 ;  /* 0x0000007e003a7220 */ /* 0x008fe40000410000 */
[C---:B------:R-:W-:Y:S01]  /*d960*/  FMUL.FTZ R12, R2.reuse, R80 ;  /* 0x00000050020c7220 */ /* 0x040fe20000410000 */
[C---:B------:R-:W-:Y:S04]  /*d970*/  HMMA.16816.F32.BF16 R8, R144.reuse, R14, R8 ;  /* 0x0000000e9008723c */ /* 0x040fe80000041808 */
[----:B------:R-:W-:Y:S03]  /*d980*/  FMUL.FTZ R13, R2, R81 ;  /* 0x00000051020d7220 */ /* 0x000fe60000410000 */
[C---:B------:R-:W-:Y:S02]  /*d990*/  FMUL.FTZ R14, R0.reuse, R82 ;  /* 0x00000052000e7220 */ /* 0x040fe40000410000 */
[----:B------:R-:W-:Y:S02]  /*d9a0*/  FMUL.FTZ R15, R0, R83 ;  /* 0x00000053000f7220 */ /* 0x000fe40000410000 */
[----:B------:R-:W3:Y:S05]  /*d9b0*/  LDSM.16.MT88.4 R80, [R209+0x800] ;  /* 0x00080000d150783b */ /* 0x000eea0000004200 */
[C---:B------:R-:W-:Y:S07]  /*d9c0*/  HMMA.16816.F32.BF16 R12, R144.reuse, R20, R12 ;  /* 0x00000014900c723c */ /* 0x040fee000004180c */
[C---:B------:R-:W-:Y:S01]  /*d9d0*/  FMUL.FTZ R20, R2.reuse, R88 ;  /* 0x0000005802147220 */ /* 0x040fe20000410000 */
[C---:B------:R-:W-:Y:S04]  /*d9e0*/  HMMA.16816.F32.BF16 R16, R144.reuse, R22, R16 ;  /* 0x000000169010723c */ /* 0x040fe80000041810 */
[----:B------:R-:W-:Y:S03]  /*d9f0*/  FMUL.FTZ R21, R2, R89 ;  /* 0x0000005902157220 */ /* 0x000fe60000410000 */
[C---:B------:R-:W-:Y:S02]  /*da00*/  FMUL.FTZ R22, R0.reuse, R90 ;  /* 0x0000005a00167220 */ /* 0x040fe40000410000 */
[----:B------:R-:W-:Y:S02]  /*da10*/  FMUL.FTZ R23, R0, R91 ;  /* 0x0000005b00177220 */ /* 0x000fe40000410000 */
[----:B------:R-:W5:Y:S05]  /*da20*/  LDSM.16.MT88.4 R88, [R210+0x800] ;  /* 0x00080000d258783b */ /* 0x000f6a0000004200 */
[C---:B------:R-:W-:Y:S07]  /*da30*/  HMMA.16816.F32.BF16 R20, R144.reuse, R28, R20 ;  /* 0x0000001c9014723c */ /* 0x040fee0000041814 */
        /* <DEDUP_REMOVED lines=8> */
[C---:B------:R-:W-:Y:S02]  /*dac0*/  FMUL.FTZ R30, R0.reuse, R98 ;  /* 0x00000062001e7220 */ /* 0x040fe40000410000 */
[----:B------:R-:W-:Y:S02]  /*dad0*/  FMUL.FTZ R67, R0, R135 ;  /* 0x0000008700437220 */ /* 0x000fe40000410000 */
[----:B------:R-:W2:Y:S03]  /*dae0*/  LDL.LU R135, [R1+0x8] ;  /* 0x0000080001877983 */ /* 0x000ea60000300800 */
[C---:B------:R-:W-:Y:S07]  /*daf0*/  HMMA.16816.F32.BF16 R28, R144.reuse, R36, R28 ;  /* 0x00000024901c723c */ /* 0x040fee000004181c */
[----:B------:R-:W-:Y:S01]  /*db00*/  FFMA.FTZ R36, R156, c[0x0][0x2d0], -R154 ;  /* 0x0000b4009c247a23 */ /* 0x000fe2000001089a */
[C---:B------:R-:W-:Y:S03]  /*db10*/  HMMA.16816.F32.BF16 R32, R144.reuse, R38, R32 ;  /* 0x000000269020723c */ /* 0x040fe60000041820 */
[----:B------:R1:W1:Y:S01]  /*db20*/  MUFU.EX2 R48, R36 ;  /* 0x0000002400307308 */ /* 0x0002620000000800 */
[----:B------:R-:W-:Y:S02]  /*db30*/  FMUL.FTZ R37, R2, R105 ;  /* 0x0000006902257220 */ /* 0x000fe40000410000 */
[--C-:B------:R-:W-:Y:S02]  /*db40*/  FFMA.FTZ R105, R246, c[0x0][0x2d0], -R148.reuse ;  /* 0x0000b400f6697a23 */ /* 0x100fe40000010894 */
[C---:B------:R-:W-:Y:S04]  /*db50*/  FMUL.FTZ R38, R0.reuse, R106 ;  /* 0x0000006a00267220 */ /* 0x040fe80000410000 */
[----:B------:R-:W-:Y:S02]  /*db60*/  FMUL.FTZ R39, R0, R107 ;  /* 0x0000006b00277220 */ /* 0x000fe40000410000 */
[C---:B-1----:R-:W-:Y:S01]  /*db70*/  FMUL.FTZ R36, R2.reuse, R104 ;  /* 0x0000006802247220 */ /* 0x042fe20000410000 */
[----:B------:R-:W-:Y:S01]  /*db80*/  MOV R111, R48 ;  /* 0x00000030006f7202 */ /* 0x000fe20000000f00 */
[----:B------:R-:W-:Y:S02]  /*db90*/  FMUL.FTZ R48, R2, R116 ;  /* 0x0000007402307220 */ /* 0x000fe40000410000 */
[----:B------:R-:W-:Y:S03]  /*dba0*/  FFMA.FTZ R104, R248, c[0x0][0x2d0], -R148 ;  /* 0x0000b400f8687a23 */ /* 0x000fe60000010894 */
[C---:B----4-:R-:W-:Y:S07]  /*dbb0*/  HMMA.16816.F32.BF16 R36, R144.reuse, R44, R36 ;  /* 0x0000002c9024723c */ /* 0x050fee0000041824 */
[--C-:B------:R-:W-:Y:S01]  /*dbc0*/  FFMA.FTZ R44, R158, c[0x0][0x2d0], -R154.reuse ;  /* 0x0000b4009e2c7a23 */ /* 0x100fe2000001089a */
[C---:B------:R-:W-:Y:S03]  /*dbd0*/  HMMA.16816.F32.BF16 R40, R144.reuse, R46, R40 ;  /* 0x0000002e9028723c */ /* 0x040fe60000041828 */
[----:B------:R-:W1:Y:S01]  /*dbe0*/  MUFU.EX2 R69, R44 ;  /* 0x0000002c00457308 */ /* 0x000e620000000800 */
[----:B------:R-:W-:Y:S03]  /*dbf0*/  FMUL.FTZ R45, R2, R113 ;  /* 0x00000071022d7220 */ /* 0x000fe60000410000 */
[C---:B------:R-:W-:Y:S02]  /*dc00*/  FMUL.FTZ R47, R0.reuse, R115 ;  /* 0x00000073002f7220 */ /* 0x040fe40000410000 */
[----:B------:R-:W-:Y:S03]  /*dc10*/  FMUL.FTZ R46, R0, R114 ;  /* 0x00000072002e7220 */ /* 0x000fe60000410000 */
[----:B-1----:R-:W-:Y:S01]  /*dc20*/  MOV R133, R69 ;  /* 0x0000004500857202 */ /* 0x002fe20000000f00 */
[--C-:B------:R-:W-:Y:S02]  /*dc30*/  FFMA.FTZ R69, R163, c[0x0][0x2d0], -R154.reuse ;  /* 0x0000b400a3457a23 */ /* 0x100fe4000001089a */
[C---:B------:R-:W-:Y:S02]  /*dc40*/  FMUL.FTZ R44, R2.reuse, R112 ;  /* 0x00000070022c7220 */ /* 0x040fe40000410000 */
[----:B------:R1:W-:Y:S05]  /*dc50*/  MUFU.EX2 R116, R69 ;  /* 0x0000004500747308 */ /* 0x0003ea0000000800 */
[C---:B------:R-:W-:Y:S07]  /*dc60*/  HMMA.16816.F32.BF16 R44, R144.reuse, R52, R44 ;  /* 0x00000034902c723c */ /* 0x040fee000004182c */
[C---:B------:R-:W-:Y:S01]  /*dc70*/  FMUL.FTZ R52, R2.reuse, R120 ;  /* 0x0000007802347220 */ /* 0x040fe20000410000 */
[C---:B------:R-:W-:Y:S04]  /*dc80*/  HMMA.16816.F32.BF16 R48, R144.reuse, R54, R48 ;  /* 0x000000369030723c */ /* 0x040fe80000041830 */
[----:B------:R-:W-:Y:S03]  /*dc90*/  FMUL.FTZ R53, R2, R121 ;  /* 0x0000007902357220 */ /* 0x000fe60000410000 */
[C---:B------:R-:W-:Y:S02]  /*dca0*/  FMUL.FTZ R54, R0.reuse, R122 ;  /* 0x0000007a00367220 */ /* 0x040fe40000410000 */
[----:B------:R-:W-:Y:S03]  /*dcb0*/  FMUL.FTZ R55, R0, R123 ;  /* 0x0000007b00377220 */ /* 0x000fe60000410000 */
[--C-:B-1----:R-:W-:Y:S04]  /*dcc0*/  FFMA.FTZ R69, R166, c[0x0][0x2d0], -R154.reuse ;  /* 0x0000b400a6457a23 */ /* 0x102fe8000001089a */
[C---:B------:R-:W-:Y:S01]  /*dcd0*/  HMMA.16816.F32.BF16 R52, R144.reuse, R60, R52 ;  /* 0x0000003c9034723c */ /* 0x040fe20000041834 */
[----:B------:R1:W-:Y:S06]  /*dce0*/  MUFU.EX2 R134, R69 ;  /* 0x0000004500867308 */ /* 0x0003ec0000000800 */
[C---:B------:R-:W-:Y:S01]  /*dcf0*/  FMUL.FTZ R60, R2.reuse, R128 ;  /* 0x00000080023c7220 */ /* 0x040fe20000410000 */
[C---:B------:R-:W-:Y:S04]  /*dd00*/  HMMA.16816.F32.BF16 R56, R144.reuse, R62, R56 ;  /* 0x0000003e9038723c */ /* 0x040fe80000041838 */
[----:B------:R-:W-:Y:S03]  /*dd10*/  FMUL.FTZ R61, R2, R129 ;  /* 0x00000081023d7220 */ /* 0x000fe60000410000 */
[C---:B------:R-:W-:Y:S02]  /*dd20*/  FMUL.FTZ R62, R0.reuse, R130 ;  /* 0x00000082003e7220 */ /* 0x040fe40000410000 */
[----:B------:R-:W-:Y:S07]  /*dd30*/  FMUL.FTZ R63, R0, R131 ;  /* 0x00000083003f7220 */ /* 0x000fee0000410000 */
[C---:B------:R-:W-:Y:S03]  /*dd40*/  HMMA.16816.F32.BF16 R60, R144.reuse, R72, R60 ;  /* 0x00000048903c723c */ /* 0x040fe6000004183c */
[--C-:B-1----:R-:W-:Y:S04]  /*dd50*/  FFMA.FTZ R69, R164, c[0x0][0x2d0], -R154.reuse ;  /* 0x0000b400a4457a23 */ /* 0x102fe8000001089a */
[----:B------:R1:W-:Y:S01]  /*dd60*/  MUFU.EX2 R98, R69 ;  /* 0x0000004500627308 */ /* 0x0003e20000000800 */
[----:B------:R-:W-:Y:S04]  /*dd70*/  HMMA.16816.F32.BF16 R64, R144, R74, R64 ;  /* 0x0000004a9040723c */ /* 0x000fe80000041840 */
[----:B------:R-:W-:Y:S02]  /*dd80*/  F2FP.BF16.PACK_AB R72, R111, R108 ;  /* 0x0000006c6f48723e */ /* 0x000fe400000010ff */
[----:B------:R-:W-:Y:S02]  /*dd90*/  F2FP.BF16.PACK_AB R73, R119, R110 ;  /* 0x0000006e7749723e */ /* 0x000fe400000010ff */
[----:B------:R-:W-:Y:S01]  /*dda0*/  F2FP.BF16.PACK_AB R75, R117, R118 ;  /* 0x00000076754b723e */ /* 0x000fe200000010ff */
[----:B------:R-:W-:Y:S03]  /*ddb0*/  MUFU.EX2 R146, R102 ;  /* 0x0000006600927308 */ /* 0x000fe60000000800 */
[----:B------:R-:W-:Y:S02]  /*ddc0*/  F2FP.BF16.PACK_AB R74, R133, R132 ;  /* 0x00000084854a723e */ /* 0x000fe400000010ff */
[----:B------:R-:W-:Y:S05]  /*ddd0*/  MOV R147, R151 ;  /* 0x0000009700937202 */ /* 0x000fea0000000f00 */
[C---:B------:R-:W-:Y:S01]  /*dde0*/  HMMA.16816.F32.BF16 R4, R72.reuse, R76, R4 ;  /* 0x0000004c4804723c */ /* 0x040fe20000041804 */
[----:B------:R-:W-:Y:S04]  /*ddf0*/  MUFU.EX2 R145, R103 ;  /* 0x0000006700917308 */ /* 0x000fe80000000800 */
[----:B-1----:R-:W-:Y:S03]  /*de00*/  FFMA.FTZ R69, R165, c[0x0][0x2d0], -R154 ;  /* 0x0000b400a5457a23 */ /* 0x002fe6000001089a */
[C---:B------:R-:W-:Y:S01]  /*de10*/  HMMA.16816.F32.BF16 R8, R72.reuse, R78, R8 ;  /* 0x0000004e4808723c */ /* 0x040fe20000041808 */
[----:B------:R-:W1:Y:S02]  /*de20*/  LDSM.16.MT88.4 R76, [R207+0x4800] ;  /* 0x00480000cf4c783b */ /* 0x000e640000004200 */
[----:B------:R4:W1:Y:S05]  /*de30*/  MUFU.EX2 R92, R69 ;  /* 0x00000045005c7308 */ /* 0x00086a0000000800 */
[C---:B---3--:R-:W-:Y:S05]  /*de40*/  HMMA.16816.F32.BF16 R12, R72.reuse, R80, R12 ;  /* 0x00000050480c723c */ /* 0x048fea000004180c */
[----:B------:R-:W-:Y:S03]  /*de50*/  MUFU.EX2 R144, R104 ;  /* 0x0000006800907308 */ /* 0x000fe60000000800 */
[C---:B------:R-:W-:Y:S01]  /*de60*/  HMMA.16816.F32.BF16 R16, R72.reuse, R82, R16 ;  /* 0x000000524810723c */ /* 0x040fe20000041810 */
[----:B------:R-:W3:Y:S07]  /*de70*/  LDSM.16.MT88.4 R80, [R209+0x4800] ;  /* 0x00480000d150783b */ /* 0x000eee0000004200 */
[C---:B------:R-:W-:Y:S04]  /*de80*/  HMMA.16816.F32.BF16 R20, R72.reuse, R84, R20 ;  /* 0x000000544814723c */ /* 0x040fe80000041814 */
[--C-:B----4-:R-:W-:Y:S04]  /*de90*/  FFMA.FTZ R69, R167, c[0x0][0x2d0], -R148.reuse ;  /* 0x0000b400a7457a23 */ /* 0x110fe80000010894 */
[C---:B------:R-:W-:Y:S01]  /*dea0*/  HMMA.16816.F32.BF16 R24, R72.reuse, R86, R24 ;  /* 0x000000564818723c */ /* 0x040fe20000041818 */
[----:B------:R4:W-:Y:S01]  /*deb0*/  MUFU.EX2 R218, R69 ;  /* 0x0000004500da7308 */ /* 0x0009e20000000800 */
[----:B------:R-:W3:Y:S06]  /*dec0*/  LDSM.16.MT88.4 R84, [R208+0x4800] ;  /* 0x00480000d054783b */ /* 0x000eec0000004200 */
[C---:B-----5:R-:W-:Y:S08]  /*ded0*/  HMMA.16816.F32.BF16 R28, R72.reuse, R88, R28 ;  /* 0x00000058481c723c */ /* 0x060ff0000004181c */
[C---:B------:R-:W-:Y:S01]  /*dee0*/  HMMA.16816.F32.BF16 R32, R72.reuse, R90, R32 ;  /* 0x0000005a4820723c */ /* 0x040fe20000041820 */
[----:B------:R-:W5:Y:S07]  /*def0*/  LDSM.16.MT88.4 R88, [R210+0x4800] ;  /* 0x00480000d258783b */ /* 0x000f6e0000004200 */
[C---:B-1----:R-:W-:Y:S04]  /*df00*/  HMMA.16816.F32.BF16 R36, R72.reuse, R76, R36 ;  /* 0x0000004c4824723c */ /* 0x042fe80000041824 */
[--C-:B----4-:R-:W-:Y:S01]  /*df10*/  FFMA.FTZ R69, R169, c[0x0][0x2d0], -R148.reuse ;  /* 0x0000b400a9457a23 */ /* 0x110fe20000010894 */
[----:B------:R-:W-:Y:S02]  /*df20*/  MOV R169, R92 ;  /* 0x0000005c00a97202 */ /* 0x000fe40000000f00 */
[----:B------:R-:W-:Y:S01]  /*df30*/  LDSM.16.MT88.4 R92, [R209+0x1000] ;  /* 0x00100000d15c783b */ /* 0x000fe20000004200 */
[C---:B------:R-:W-:Y:S01]  /*df40*/  HMMA.16816.F32.BF16 R40, R72.reuse, R78, R40 ;  /* 0x0000004e4828723c */ /* 0x040fe20000041828 */
[----:B------:R1:W4:Y:S06]  /*df50*/  MUFU.EX2 R127, R69 ;  /* 0x00000045007f7308 */ /* 0x00032c0000000800 */
[----:B------:R-:W2:Y:S01]  /*df60*/  LDSM.16.MT88.4 R76, [R207+0x1000] ;  /* 0x00100000cf4c783b */ /* 0x000ea20000004200 */
[C---:B---3--:R-:W-:Y:S08]  /*df70*/  HMMA.16816.F32.BF16 R44, R72.reuse, R80, R44 ;  /* 0x00000050482c723c */ /* 0x048ff0000004182c */
[C---:B------:R-:W-:Y:S01]  /*df80*/  HMMA.16816.F32.BF16 R48, R72.reuse, R82, R48 ;  /* 0x000000524830723c */ /* 0x040fe20000041830 */
[----:B------:R-:W3:Y:S07]  /*df90*/  LDSM.16.MT88.4 R80, [R208+0x1000] ;  /* 0x00100000d050783b */ /* 0x000eee0000004200 */
[C---:B------:R-:W-:Y:S04]  /*dfa0*/  HMMA.16816.F32.BF16 R52, R72.reuse, R84, R52 ;  /* 0x000000544834723c */ /* 0x040fe80000041834 */
[--C-:B-1----:R-:W-:Y:S04]  /*dfb0*/  FFMA.FTZ R69, R168, c[0x0][0x2d0], -R148.reuse ;  /* 0x0000b400a8457a23 */ /* 0x102fe80000010894 */
[C---:B------:R-:W-:Y:S01]  /*dfc0*/  HMMA.16816.F32.BF16 R56, R72.reuse, R86, R56 ;  /* 0x000000564838723c */ /* 0x040fe20000041838 */
[----:B------:R1:W-:Y:S01]  /*dfd0*/  MUFU.EX2 R126, R69 ;  /* 0x00000045007e7308 */ /* 0x0003e20000000800 */
[----:B------:R-:W3:Y:S06]  /*dfe0*/  LDSM.16.MT88.4 R84, [R210+0x1000] ;  /* 0x00100000d254783b */ /* 0x000eec0000004200 */
[C---:B-----5:R-:W-:Y:S08]  /*dff0*/  HMMA.16816.F32.BF16 R60, R72.reuse, R88, R60 ;  /* 0x00000058483c723c */ /* 0x060ff0000004183c */
[----:B------:R-:W-:Y:S01]  /*e000*/  HMMA.16816.F32.BF16 R64, R72, R90, R64 ;  /* 0x0000005a4840723c */ /* 0x000fe20000041840 */
[----:B------:R-:W-:Y:S06]  /*e010*/  LDSM.16.MT88.4 R88, [R209+0x5000] ;  /* 0x00500000d158783b */ /* 0x000fec0000004200 */
[----:B------:R-:W-:Y:S01]  /*e020*/  F2FP.BF16.PACK_AB R72, R134, R116 ;  /* 0x000000748648723e */ /* 0x000fe200000010ff */
[----:B-1----:R-:W-:Y:S01]  /*e030*/  FFMA.FTZ R69, R170, c[0x0][0x2d0], -R148 ;  /* 0x0000b400aa457a23 */ /* 0x002fe20000010894 */
[----:B------:R-:W-:Y:S03]  /*e040*/  MOV R170, R98 ;  /* 0x0000006200aa7202 */ /* 0x000fe60000000f00 */
[----:B------:R1:W5:Y:S01]  /*e050*/  MUFU.EX2 R125, R69 ;  /* 0x00000045007d7308 */ /* 0x0003620000000800 */
[----:B----4-:R-:W-:Y:S01]  /*e060*/  F2FP.BF16.PACK_AB R73, R127, R218 ;  /* 0x000000da7f49723e */ /* 0x010fe200000010ff */
[----:B--2---:R-:W-:Y:S01]  /*e070*/  FFMA.FTZ R2, R2, R135, R147 ;  /* 0x0000008702027223 */ /* 0x004fe20000010093 */
[----:B------:R-:W-:Y:S02]  /*e080*/  F2FP.BF16.PACK_AB R74, R169, R170 ;  /* 0x000000aaa94a723e */ /* 0x000fe400000010ff */
[----:B------:R-:W-:Y:S02]  /*e090*/  MOV R98, R152 ;  /* 0x0000009800627202 */ /* 0x000fe40000000f00 */
[----:B------:R-:W-:Y:S03]  /*e0a0*/  MOV R135, R149 ;  /* 0x0000009500877202 */ /* 0x000fe60000000f00 */
[----:B------:R-:W-:Y:S01]  /*e0b0*/  MUFU.EX2 R147, R101 ;  /* 0x0000006500937308 */ /* 0x000fe20000000800 */
[--C-:B-1----:R-:W-:Y:S01]  /*e0c0*/  FFMA.FTZ R69, R171, c[0x0][0x2d0], -R154.reuse ;  /* 0x0000b400ab457a23 */ /* 0x102fe2000001089a */
[----:B-----5:R-:W-:Y:S02]  /*e0d0*/  F2FP.BF16.PACK_AB R75, R125, R126 ;  /* 0x0000007e7d4b723e */ /* 0x020fe400000010ff */
[----:B------:R-:W-:Y:S06]  /*e0e0*/  MOV R171, R150 ;  /* 0x0000009600ab7202 */ /* 0x000fec0000000f00 */
[----:B------:R1:W-:Y:S01]  /*e0f0*/  MUFU.EX2 R124, R69 ;  /* 0x00000045007c7308 */ /* 0x0003e20000000800 */
[C---:B------:R-:W-:Y:S08]  /*e100*/  HMMA.16816.F32.BF16 R4, R72.reuse, R76, R4 ;  /* 0x0000004c4804723c */ /* 0x040ff00000041804 */
[C---:B------:R-:W-:Y:S01]  /*e110*/  HMMA.16816.F32.BF16 R8, R72.reuse, R78, R8 ;  /* 0x0000004e4808723c */ /* 0x040fe20000041808 */
[----:B------:R-:W2:Y:S07]  /*e120*/  LDSM.16.MT88.4 R76, [R207+0x5000] ;  /* 0x00500000cf4c783b */ /* 0x000eae0000004200 */
[C---:B------:R-:W-:Y:S04]  /*e130*/  HMMA.16816.F32.BF16 R12, R72.reuse, R92, R12 ;  /* 0x0000005c480c723c */ /* 0x040fe8000004180c */
[--C-:B-1----:R-:W-:Y:S01]  /*e140*/  FFMA.FTZ R69, R174, c[0x0][0x2d0], -R154.reuse ;  /* 0x0000b400ae457a23 */ /* 0x102fe2000001089a */
[----:B------:R-:W-:Y:S02]  /*e150*/  MOV R174, R133 ;  /* 0x0000008500ae7202 */ /* 0x000fe40000000f00 */
[----:B------:R-:W-:Y:S01]  /*e160*/  MOV R133, R96 ;  /* 0x0000006000857202 */ /* 0x000fe20000000f00 */
[C---:B------:R-:W-:Y:S01]  /*e170*/  HMMA.16816.F32.BF16 R16, R72.reuse, R94, R16 ;  /* 0x0000005e4810723c */ /* 0x040fe20000041810 */
[----:B------:R1:W4:Y:S01]  /*e180*/  MUFU.EX2 R168, R69 ;  /* 0x0000004500a87308 */ /* 0x0003220000000800 */
[----:B------:R-:W-:Y:S06]  /*e190*/  LDSM.16.MT88.4 R92, [R210+0x5000] ;  /* 0x00500000d25c783b */ /* 0x000fec0000004200 */
[C---:B---3--:R-:W-:Y:S08]  /*e1a0*/  HMMA.16816.F32.BF16 R20, R72.reuse, R80, R20 ;  /* 0x000000504814723c */ /* 0x048ff00000041814 */
[C---:B------:R-:W-:Y:S01]  /*e1b0*/  HMMA.16816.F32.BF16 R24, R72.reuse, R82, R24 ;  /* 0x000000524818723c */ /* 0x040fe20000041818 */
[----:B------:R-:W3:Y:S07]  /*e1c0*/  LDSM.16.MT88.4 R80, [R208+0x5000] ;  /* 0x00500000d050783b */ /* 0x000eee0000004200 */
[C---:B------:R-:W-:Y:S04]  /*e1d0*/  HMMA.16816.F32.BF16 R28, R72.reuse, R84, R28 ;  /* 0x00000054481c723c */ /* 0x040fe8000004181c */
[--C-:B-1----:R-:W-:Y:S01]  /*e1e0*/  FFMA.FTZ R69, R173, c[0x0][0x2d0], -R154.reuse ;  /* 0x0000b400ad457a23 */ /* 0x102fe2000001089a */
[----:B------:R-:W-:Y:S02]  /*e1f0*/  MOV R173, R132 ;  /* 0x0000008400ad7202 */ /* 0x000fe40000000f00 */
[----:B------:R-:W-:Y:S01]  /*e200*/  MOV R132, R97 ;  /* 0x0000006100847202 */ /* 0x000fe20000000f00 */
[C---:B------:R-:W-:Y:S01]  /*e210*/  HMMA.16816.F32.BF16 R32, R72.reuse, R86, R32 ;  /* 0x000000564820723c */ /* 0x040fe20000041820 */
[----:B------:R1:W-:Y:S01]  /*e220*/  MUFU.EX2 R167, R69 ;  /* 0x0000004500a77308 */ /* 0x0003e20000000800 */
[----:B------:R-:W-:Y:S06]  /*e230*/  LDSM.16.MT88.4 R84, [R209+0x1800] ;  /* 0x00180000d154783b */ /* 0x000fec0000004200 */
[C---:B--2---:R-:W-:Y:S08]  /*e240*/  HMMA.16816.F32.BF16 R36, R72.reuse, R76, R36 ;  /* 0x0000004c4824723c */ /* 0x044ff00000041824 */
[C---:B------:R-:W-:Y:S01]  /*e250*/  HMMA.16816.F32.BF16 R40, R72.reuse, R78, R40 ;  /* 0x0000004e4828723c */ /* 0x040fe20000041828 */
[----:B------:R-:W2:Y:S07]  /*e260*/  LDSM.16.MT88.4 R76, [R207+0x1800] ;  /* 0x00180000cf4c783b */ /* 0x000eae0000004200 */
[C---:B------:R-:W-:Y:S04]  /*e270*/  HMMA.16816.F32.BF16 R44, R72.reuse, R88, R44 ;  /* 0x00000058482c723c */ /* 0x040fe8000004182c */
[----:B-1----:R-:W-:Y:S01]  /*e280*/  FFMA.FTZ R69, R172, c[0x0][0x2d0], -R154 ;  /* 0x0000b400ac457a23 */ /* 0x002fe2000001089a */
[----:B------:R-:W-:Y:S02]  /*e290*/  MOV R172, R111 ;  /* 0x0000006f00ac7202 */ /* 0x000fe40000000f00 */
[----:B------:R-:W-:Y:S01]  /*e2a0*/  MOV R111, R98 ;  /* 0x00000062006f7202 */ /* 0x000fe20000000f00 */
[C---:B------:R-:W-:Y:S01]  /*e2b0*/  HMMA.16816.F32.BF16 R48, R72.reuse, R90, R48 ;  /* 0x0000005a4830723c */ /* 0x040fe20000041830 */
[----:B------:R1:W5:Y:S01]  /*e2c0*/  MUFU.EX2 R166, R69 ;  /* 0x0000004500a67308 */ /* 0x0003620000000800 */
        /* <DEDUP_REMOVED lines=8> */
[----:B------:R-:W-:Y:S01]  /*e350*/  HMMA.16816.F32.BF16 R64, R72, R94, R64 ;  /* 0x0000005e4840723c */ /* 0x000fe20000041840 */
[----:B------:R1:W-:Y:S01]  /*e360*/  MUFU.EX2 R107, R69 ;  /* 0x00000045006b7308 */ /* 0x0003e20000000800 */
[----:B------:R-:W-:Y:S05]  /*e370*/  LDSM.16.MT88.4 R92, [R210+0x5800] ;  /* 0x00580000d25c783b */ /* 0x000fea0000004200 */
[----:B----4-:R-:W-:Y:S02]  /*e380*/  F2FP.BF16.PACK_AB R72, R168, R124 ;  /* 0x0000007ca848723e */ /* 0x010fe400000010ff */
[----:B-----5:R-:W-:Y:S01]  /*e390*/  F2FP.BF16.PACK_AB R74, R166, R167 ;  /* 0x000000a7a64a723e */ /* 0x020fe200000010ff */
[----:B------:R-:W-:Y:S02]  /*e3a0*/  LDSM.16.MT88.4 R96, [R209+0x7000] ;  /* 0x00700000d160783b */ /* 0x000fe40000004200 */
[--C-:B-1----:R-:W-:Y:S04]  /*e3b0*/  FFMA.FTZ R69, R201, c[0x0][0x2d0], -R148.reuse ;  /* 0x0000b400c9457a23 */ /* 0x102fe80000010894 */
[----:B------:R1:W4:Y:S02]  /*e3c0*/  MUFU.EX2 R106, R69 ;  /* 0x00000045006a7308 */ /* 0x0003240000000800 */
[--C-:B-1----:R-:W-:Y:S01]  /*e3d0*/  FFMA.FTZ R69, R175, c[0x0][0x2d0], -R148.reuse ;  /* 0x0000b400af457a23 */ /* 0x102fe20000010894 */
[----:B----4-:R-:W-:Y:S07]  /*e3e0*/  F2FP.BF16.PACK_AB R73, R106, R107 ;  /* 0x0000006b6a49723e */ /* 0x010fee00000010ff */
[----:B------:R1:W-:Y:S02]  /*e3f0*/  MUFU.EX2 R165, R69 ;  /* 0x0000004500a57308 */ /* 0x0003e40000000800 */
[----:B-1----:R-:W-:Y:S08]  /*e400*/  FFMA.FTZ R69, R202, c[0x0][0x2d0], -R148 ;  /* 0x0000b400ca457a23 */ /* 0x002ff00000010894 */
[----:B------:R1:W4:Y:S02]  /*e410*/  MUFU.EX2 R164, R69 ;  /* 0x0000004500a47308 */ /* 0x0003240000000800 */
[--C-:B-1----:R-:W-:Y:S01]  /*e420*/  FFMA.FTZ R69, R203, c[0x0][0x2d0], -R154.reuse ;  /* 0x0000b400cb457a23 */ /* 0x102fe2000001089a */
[----:B----4-:R-:W-:Y:S07]  /*e430*/  F2FP.BF16.PACK_AB R75, R164, R165 ;  /* 0x000000a5a44b723e */ /* 0x010fee00000010ff */
[----:B------:R1:W-:Y:S01]  /*e440*/  MUFU.EX2 R115, R69 ;  /* 0x0000004500737308 */ /* 0x0003e20000000800 */
[C---:B--2---:R-:W-:Y:S08]  /*e450*/  HMMA.16816.F32.BF16 R4, R72.reuse, R76, R4 ;  /* 0x0000004c4804723c */ /* 0x044ff00000041804 */
[C---:B------:R-:W-:Y:S01]  /*e460*/  HMMA.16816.F32.BF16 R8, R72.reuse, R78, R8 ;  /* 0x0000004e4808723c */ /* 0x040fe20000041808 */
[----:B------:R-:W2:Y:S07]  /*e470*/  LDSM.16.MT88.4 R76, [R207+0x5800] ;  /* 0x00580000cf4c783b */ /* 0x000eae0000004200 */
[C---:B------:R-:W-:Y:S04]  /*e480*/  HMMA.16816.F32.BF16 R12, R72.reuse, R84, R12 ;  /* 0x00000054480c723c */ /* 0x040fe8000004180c */
[--C-:B-1----:R-:W-:Y:S04]  /*e490*/  FFMA.FTZ R69, R212, c[0x0][0x2d0], -R154.reuse ;  /* 0x0000b400d4457a23 */ /* 0x102fe8000001089a */
[C---:B------:R-:W-:Y:S01]  /*e4a0*/  HMMA.16816.F32.BF16 R16, R72.reuse, R86, R16 ;  /* 0x000000564810723c */ /* 0x040fe20000041810 */
[----:B------:R1:W4:Y:S01]  /*e4b0*/  MUFU.EX2 R163, R69 ;  /* 0x0000004500a37308 */ /* 0x0003220000000800 */
        /* <DEDUP_REMOVED lines=8> */
[----:B------:R-:W-:Y:S06]  /*e540*/  LDSM.16.MT88.4 R88, [R209+0x2000] ;  /* 0x00200000d158783b */ /* 0x000fec0000004200 */
[C---:B--2---:R-:W-:Y:S08]  /*e550*/  HMMA.16816.F32.BF16 R36, R72.reuse, R76, R36 ;  /* 0x0000004c4824723c */ /* 0x044ff00000041824 */
[C---:B------:R-:W-:Y:S01]  /*e560*/  HMMA.16816.F32.BF16 R40, R72.reuse, R78, R40 ;  /* 0x0000004e4828723c */ /* 0x040fe20000041828 */
[----:B------:R-:W2:Y:S07]  /*e570*/  LDSM.16.MT88.4 R76, [R207+0x2000] ;  /* 0x00200000cf4c783b */ /* 0x000eae0000004200 */
[C---:B-----5:R-:W-:Y:S04]  /*e580*/  HMMA.16816.F32.BF16 R44, R72.reuse, R84, R44 ;  /* 0x00000054482c723c */ /* 0x060fe8000004182c */
[----:B-1----:R-:W-:Y:S04]  /*e590*/  FFMA.FTZ R69, R211, c[0x0][0x2d0], -R154 ;  /* 0x0000b400d3457a23 */ /* 0x002fe8000001089a */
[C---:B------:R-:W-:Y:S01]  /*e5a0*/  HMMA.16816.F32.BF16 R48, R72.reuse, R86, R48 ;  /* 0x000000564830723c */ /* 0x040fe20000041830 */
[----:B------:R1:W5:Y:S01]  /*e5b0*/  MUFU.EX2 R162, R69 ;  /* 0x0000004500a27308 */ /* 0x0003620000000800 */
[----:B------:R-:W2:Y:S06]  /*e5c0*/  LDSM.16.MT88.4 R84, [R208+0x2000] ;  /* 0x00200000d054783b */ /* 0x000eac0000004200 */
[C---:B---3--:R-:W-:Y:S08]  /*e5d0*/  HMMA.16816.F32.BF16 R52, R72.reuse, R80, R52 ;  /* 0x000000504834723c */ /* 0x048ff00000041834 */
[C---:B------:R-:W-:Y:S01]  /*e5e0*/  HMMA.16816.F32.BF16 R56, R72.reuse, R82, R56 ;  /* 0x000000524838723c */ /* 0x040fe20000041838 */
[----:B------:R-:W3:Y:S07]  /*e5f0*/  LDSM.16.MT88.4 R80, [R210+0x2000] ;  /* 0x00200000d250783b */ /* 0x000eee0000004200 */
[C---:B------:R-:W-:Y:S04]  /*e600*/  HMMA.16816.F32.BF16 R60, R72.reuse, R92, R60 ;  /* 0x0000005c483c723c */ /* 0x040fe8000004183c */
[--C-:B-1----:R-:W-:Y:S04]  /*e610*/  FFMA.FTZ R69, R223, c[0x0][0x2d0], -R148.reuse ;  /* 0x0000b400df457a23 */ /* 0x102fe80000010894 */
[----:B------:R-:W-:Y:S01]  /*e620*/  HMMA.16816.F32.BF16 R64, R72, R94, R64 ;  /* 0x0000005e4840723c */ /* 0x000fe20000041840 */
[----:B------:R1:W-:Y:S01]  /*e630*/  MUFU.EX2 R113, R69 ;  /* 0x0000004500717308 */ /* 0x0003e20000000800 */
[----:B------:R-:W2:Y:S05]  /*e640*/  LDSM.16.MT88.4 R92, [R207+0x6000] ;  /* 0x00600000cf5c783b */ /* 0x000eaa0000004200 */
[----:B----4-:R-:W-:Y:S02]  /*e650*/  F2FP.BF16.PACK_AB R72, R163, R115 ;  /* 0x00000073a348723e */ /* 0x010fe400000010ff */
[----:B-----5:R-:W-:Y:S03]  /*e660*/  F2FP.BF16.PACK_AB R74, R162, R114 ;  /* 0x00000072a24a723e */ /* 0x020fe600000010ff */
        /* <DEDUP_REMOVED lines=17> */
[----:B------:R-:W-:Y:S06]  /*e780*/  LDSM.16.MT88.4 R88, [R207+0x2800] ;  /* 0x00280000cf58783b */ /* 0x000fec0000004200 */
[C---:B------:R-:W-:Y:S08]  /*e790*/  HMMA.16816.F32.BF16 R20, R72.reuse, R84, R20 ;  /* 0x000000544814723c */ /* 0x040ff00000041814 */
[C---:B------:R-:W-:Y:S01]  /*e7a0*/  HMMA.16816.F32.BF16 R24, R72.reuse, R86, R24 ;  /* 0x000000564818723c */ /* 0x040fe20000041818 */
[----:B------:R-:W-:Y:S07]  /*e7b0*/  LDSM.16.MT88.4 R84, [R210+0x6000] ;  /* 0x00600000d254783b */ /* 0x000fee0000004200 */
[C---:B---3--:R-:W-:Y:S04]  /*e7c0*/  HMMA.16816.F32.BF16 R28, R72.reuse, R80, R28 ;  /* 0x00000050481c723c */ /* 0x048fe8000004181c */
[--C-:B-1----:R-:W-:Y:S04]  /*e7d0*/  FFMA.FTZ R69, R231, c[0x0][0x2d0], -R154.reuse ;  /* 0x0000b400e7457a23 */ /* 0x102fe8000001089a */
[C---:B------:R-:W-:Y:S01]  /*e7e0*/  HMMA.16816.F32.BF16 R32, R72.reuse, R82, R32 ;  /* 0x000000524820723c */ /* 0x040fe20000041820 */
[----:B------:R1:W-:Y:S01]  /*e7f0*/  MUFU.EX2 R122, R69 ;  /* 0x00000045007a7308 */ /* 0x0003e20000000800 */
[----:B------:R-:W3:Y:S06]  /*e800*/  LDSM.16.MT88.4 R80, [R208+0x6000] ;  /* 0x00600000d050783b */ /* 0x000eec0000004200 */
[C---:B------:R-:W-:Y:S08]  /*e810*/  HMMA.16816.F32.BF16 R36, R72.reuse, R92, R36 ;  /* 0x0000005c4824723c */ /* 0x040ff00000041824 */
[C---:B------:R-:W-:Y:S01]  /*e820*/  HMMA.16816.F32.BF16 R40, R72.reuse, R94, R40 ;  /* 0x0000005e4828723c */ /* 0x040fe20000041828 */
[----:B------:R-:W5:Y:S07]  /*e830*/  LDSM.16.MT88.4 R92, [R209+0x2800] ;  /* 0x00280000d15c783b */ /* 0x000f6e0000004200 */
[C---:B--2---:R-:W-:Y:S04]  /*e840*/  HMMA.16816.F32.BF16 R44, R72.reuse, R76, R44 ;  /* 0x0000004c482c723c */ /* 0x044fe8000004182c */
[----:B-1----:R-:W-:Y:S04]  /*e850*/  FFMA.FTZ R69, R229, c[0x0][0x2d0], -R154 ;  /* 0x0000b400e5457a23 */ /* 0x002fe8000001089a */
[C---:B------:R-:W-:Y:S01]  /*e860*/  HMMA.16816.F32.BF16 R48, R72.reuse, R78, R48 ;  /* 0x0000004e4830723c */ /* 0x040fe20000041830 */
[----:B------:R1:W2:Y:S01]  /*e870*/  MUFU.EX2 R158, R69 ;  /* 0x00000045009e7308 */ /* 0x0002a20000000800 */
[----:B------:R-:W2:Y:S06]  /*e880*/  LDSM.16.MT88.4 R76, [R208+0x2800] ;  /* 0x00280000d04c783b */ /* 0x000eac0000004200 */
[C---:B---3--:R-:W-:Y:S08]  /*e890*/  HMMA.16816.F32.BF16 R52, R72.reuse, R80, R52 ;  /* 0x000000504834723c */ /* 0x048ff00000041834 */
[C---:B------:R-:W-:Y:S01]  /*e8a0*/  HMMA.16816.F32.BF16 R56, R72.reuse, R82, R56 ;  /* 0x000000524838723c */ /* 0x040fe20000041838 */
[----:B------:R-:W3:Y:S03]  /*e8b0*/  LDSM.16.MT88.4 R80, [R210+0x2800] ;  /* 0x00280000d250783b */ /* 0x000ee60000004200 */
[--C-:B-1----:R-:W-:Y:S04]  /*e8c0*/  FFMA.FTZ R69, R234, c[0x0][0x2d0], -R148.reuse ;  /* 0x0000b400ea457a23 */ /* 0x102fe80000010894 */
[C---:B------:R-:W-:Y:S01]  /*e8d0*/  HMMA.16816.F32.BF16 R60, R72.reuse, R84, R60 ;  /* 0x00000054483c723c */ /* 0x040fe2000004183c */
[----:B------:R1:W-:Y:S07]  /*e8e0*/  MUFU.EX2 R121, R69 ;  /* 0x0000004500797308 */ /* 0x0003ee0000000800 */
[----:B------:R-:W-:Y:S01]  /*e8f0*/  HMMA.16816.F32.BF16 R64, R72, R86, R64 ;  /* 0x000000564840723c */ /* 0x000fe20000041840 */
[----:B------:R-:W3:Y:S06]  /*e900*/  LDSM.16.MT88.4 R84, [R207+0x6800] ;  /* 0x00680000cf54783b */ /* 0x000eec0000004200 */
[----:B----4-:R-:W-:Y:S02]  /*e910*/  F2FP.BF16.PACK_AB R72, R123, R159 ;  /* 0x0000009f7b48723e */ /* 0x010fe400000010ff */
[----:B--2---:R-:W-:Y:S03]  /*e920*/  F2FP.BF16.PACK_AB R74, R158, R122 ;  /* 0x0000007a9e4a723e */ /* 0x004fe600000010ff */
[--C-:B-1----:R-:W-:Y:S04]  /*e930*/  FFMA.FTZ R69, R235, c[0x0][0x2d0], -R148.reuse ;  /* 0x0000b400eb457a23 */ /* 0x102fe80000010894 */
[----:B------:R1:W2:Y:S02]  /*e940*/  MUFU.EX2 R120, R69 ;  /* 0x0000004500787308 */ /* 0x0002a40000000800 */
[--C-:B-1----:R-:W-:Y:S01]  /*e950*/  FFMA.FTZ R69, R233, c[0x0][0x2d0], -R148.reuse ;  /* 0x0000b400e9457a23 */ /* 0x102fe20000010894 */
[----:B--2---:R-:W-:Y:S07]  /*e960*/  F2FP.BF16.PACK_AB R73, R120, R121 ;  /* 0x000000797849723e */ /* 0x004fee00000010ff */
[----:B------:R1:W-:Y:S02]  /*e970*/  MUFU.EX2 R157, R69 ;  /* 0x00000045009d7308 */ /* 0x0003e40000000800 */
[----:B-1----:R-:W-:Y:S08]  /*e980*/  FFMA.FTZ R69, R236, c[0x0][0x2d0], -R148 ;  /* 0x0000b400ec457a23 */ /* 0x002ff00000010894 */
[----:B------:R1:W2:Y:S02]  /*e990*/  MUFU.EX2 R156, R69 ;  /* 0x00000045009c7308 */ /* 0x0002a40000000800 */
[--C-:B-1----:R-:W-:Y:S01]  /*e9a0*/  FFMA.FTZ R69, R238, c[0x0][0x2d0], -R154.reuse ;  /* 0x0000b400ee457a23 */ /* 0x102fe2000001089a */
[----:B--2---:R-:W-:Y:S07]  /*e9b0*/  F2FP.BF16.PACK_AB R75, R156, R157 ;  /* 0x0000009d9c4b723e */ /* 0x004fee00000010ff */
[----:B------:R1:W-:Y:S01]  /*e9c0*/  MUFU.EX2 R155, R69 ;  /* 0x00000045009b7308 */ /* 0x0003e20000000800 */
[C---:B------:R-:W-:Y:S08]  /*e9d0*/  HMMA.16816.F32.BF16 R4, R72.reuse, R88, R4 ;  /* 0x000000584804723c */ /* 0x040ff00000041804 */
[C---:B------:R-:W-:Y:S01]  /*e9e0*/  HMMA.16816.F32.BF16 R8, R72.reuse, R90, R8 ;  /* 0x0000005a4808723c */ /* 0x040fe20000041808 */
[----:B------:R-:W2:Y:S07]  /*e9f0*/  LDSM.16.MT88.4 R88, [R209+0x6800] ;  /* 0x00680000d158783b */ /* 0x000eae0000004200 */
[C---:B-----5:R-:W-:Y:S04]  /*ea00*/  HMMA.16816.F32.BF16 R12, R72.reuse, R92, R12 ;  /* 0x0000005c480c723c */ /* 0x060fe8000004180c */
[--C-:B-1----:R-:W-:Y:S04]  /*ea10*/  FFMA.FTZ R69, R240, c[0x0][0x2d0], -R154.reuse ;  /* 0x0000b400f0457a23 */ /* 0x102fe8000001089a */
[C---:B------:R-:W-:Y:S01]  /*ea20*/  HMMA.16816.F32.BF16 R16, R72.reuse, R94, R16 ;  /* 0x0000005e4810723c */ /* 0x040fe20000041810 */
[----:B------:R1:W4:Y:S01]  /*ea30*/  MUFU.EX2 R131, R69 ;  /* 0x0000004500837308 */ /* 0x0003220000000800 */
[----:B------:R-:W-:Y:S06]  /*ea40*/  LDSM.16.MT88.4 R92, [R210+0x3000] ;  /* 0x00300000d25c783b */ /* 0x000fec0000004200 */
[C---:B------:R-:W-:Y:S08]  /*ea50*/  HMMA.16816.F32.BF16 R20, R72.reuse, R76, R20 ;  /* 0x0000004c4814723c */ /* 0x040ff00000041814 */
[C---:B------:R-:W-:Y:S01]  /*ea60*/  HMMA.16816.F32.BF16 R24, R72.reuse, R78, R24 ;  /* 0x0000004e4818723c */ /* 0x040fe20000041818 */
[----:B------:R-:W5:Y:S07]  /*ea70*/  LDSM.16.MT88.4 R76, [R208+0x6800] ;  /* 0x00680000d04c783b */ /* 0x000f6e0000004200 */
[C---:B---3--:R-:W-:Y:S04]  /*ea80*/  HMMA.16816.F32.BF16 R28, R72.reuse, R80, R28 ;  /* 0x00000050481c723c */ /* 0x048fe8000004181c */
[--C-:B-1----:R-:W-:Y:S04]  /*ea90*/  FFMA.FTZ R69, R237, c[0x0][0x2d0], -R154.reuse ;  /* 0x0000b400ed457a23 */ /* 0x102fe8000001089a */
[C---:B------:R-:W-:Y:S01]  /*eaa0*/  HMMA.16816.F32.BF16 R32, R72.reuse, R82, R32 ;  /* 0x000000524820723c */ /* 0x040fe20000041820 */
[----:B------:R1:W-:Y:S01]  /*eab0*/  MUFU.EX2 R130, R69 ;  /* 0x0000004500827308 */ /* 0x0003e20000000800 */
[----:B------:R-:W3:Y:S06]  /*eac0*/  LDSM.16.MT88.4 R80, [R210+0x6800] ;  /* 0x00680000d250783b */ /* 0x000eec0000004200 */
[C---:B------:R-:W-:Y:S08]  /*ead0*/  HMMA.16816.F32.BF16 R36, R72.reuse, R84, R36 ;  /* 0x000000544824723c */ /* 0x040ff00000041824 */
[C---:B------:R-:W-:Y:S01]  /*eae0*/  HMMA.16816.F32.BF16 R40, R72.reuse, R86, R40 ;  /* 0x000000564828723c */ /* 0x040fe20000041828 */
[----:B------:R-:W4:Y:S07]  /*eaf0*/  LDSM.16.MT88.4 R84, [R207+0x3000] ;  /* 0x00300000cf54783b */ /* 0x000f2e0000004200 */
[C---:B--2---:R-:W-:Y:S04]  /*eb00*/  HMMA.16816.F32.BF16 R44, R72.reuse, R88, R44 ;  /* 0x00000058482c723c */ /* 0x044fe8000004182c */
[----:B-1----:R-:W-:Y:S04]  /*eb10*/  FFMA.FTZ R69, R239, c[0x0][0x2d0], -R154 ;  /* 0x0000b400ef457a23 */ /* 0x002fe8000001089a */
[C---:B------:R-:W-:Y:S01]  /*eb20*/  HMMA.16816.F32.BF16 R48, R72.reuse, R90, R48 ;  /* 0x0000005a4830723c */ /* 0x040fe20000041830 */
[----:B------:R1:W2:Y:S01]  /*eb30*/  MUFU.EX2 R153, R69 ;  /* 0x0000004500997308 */ /* 0x0002a20000000800 */
[----:B------:R-:W-:Y:S06]  /*eb40*/  LDSM.16.MT88.4 R88, [R208+0x3000] ;  /* 0x00300000d058783b */ /* 0x000fec0000004200 */
[C---:B-----5:R-:W-:Y:S08]  /*eb50*/  HMMA.16816.F32.BF16 R52, R72.reuse, R76, R52 ;  /* 0x0000004c4834723c */ /* 0x060ff00000041834 */
[C---:B------:R-:W-:Y:S01]  /*eb60*/  HMMA.16816.F32.BF16 R56, R72.reuse, R78, R56 ;  /* 0x0000004e4838723c */ /* 0x040fe20000041838 */
[----:B------:R-:W5:Y:S07]  /*eb70*/  LDSM.16.MT88.4 R76, [R209+0x3000] ;  /* 0x00300000d14c783b */ /* 0x000f6e0000004200 */
[C---:B---3--:R-:W-:Y:S04]  /*eb80*/  HMMA.16816.F32.BF16 R60, R72.reuse, R80, R60 ;  /* 0x00000050483c723c */ /* 0x048fe8000004183c */
[--C-:B-1----:R-:W-:Y:S04]  /*eb90*/  FFMA.FTZ R69, R243, c[0x0][0x2d0], -R148.reuse ;  /* 0x0000b400f3457a23 */ /* 0x102fe80000010894 */
[----:B------:R-:W-:Y:S01]  /*eba0*/  HMMA.16816.F32.BF16 R64, R72, R82, R64 ;  /* 0x000000524840723c */ /* 0x000fe20000041840 */
[----:B------:R1:W-:Y:S01]  /*ebb0*/  MUFU.EX2 R129, R69 ;  /* 0x0000004500817308 */ /* 0x0003e20000000800 */
[----:B------:R-:W3:Y:S05]  /*ebc0*/  LDSM.16.MT88.4 R80, [R207+0x7000] ;  /* 0x00700000cf50783b */ /* 0x000eea0000004200 */
        /* <DEDUP_REMOVED lines=8> */
[----:B------:R1:W-:Y:S10]  /*ec50*/  MUFU.EX2 R148, R100 ;  /* 0x0000006400947308 */ /* 0x0003f40000000800 */
[----:B------:R2:W4:Y:S01]  /*ec60*/  MUFU.EX2 R151, R69 ;  /* 0x0000004500977308 */ /* 0x0005220000000800 */
[----:B-1----:R-:W-:Y:S01]  /*ec70*/  LDSM.16.MT88.4 R100, [R210+0x3800] ;  /* 0x00380000d264783b */ /* 0x002fe20000004200 */
[--C-:B--2---:R-:W-:Y:S01]  /*ec80*/  FFMA.FTZ R69, R70, c[0x0][0x2d0], -R154.reuse ;  /* 0x0000b40046457a23 */ /* 0x104fe2000001089a */
[----:B----4-:R-:W-:Y:S01]  /*ec90*/  F2FP.BF16.PACK_AB R75, R151, R152 ;  /* 0x00000098974b723e */ /* 0x010fe200000010ff */
[----:B------:R-:W-:Y:S05]  /*eca0*/  FFMA.FTZ R70, R251, c[0x0][0x2d0], -R154 ;  /* 0x0000b400fb467a23 */ /* 0x000fea000001089a */
[----:B------:R-:W2:Y:S01]  /*ecb0*/  LDL.LU R154, [R1+0xc] ;  /* 0x00000c00019a7983 */ /* 0x000ea20000300800 */
[----:B------:R1:W-:Y:S01]  /*ecc0*/  MUFU.EX2 R150, R69 ;  /* 0x0000004500967308 */ /* 0x0003e20000000800 */
[C---:B------:R-:W-:Y:S09]  /*ecd0*/  HMMA.16816.F32.BF16 R4, R72.reuse, R84, R4 ;  /* 0x000000544804723c */ /* 0x040ff20000041804 */
[----:B------:R-:W-:Y:S01]  /*ece0*/  MUFU.EX2 R149, R70 ;  /* 0x0000004600957308 */ /* 0x000fe20000000800 */
[C---:B------:R-:W-:Y:S01]  /*ecf0*/  HMMA.16816.F32.BF16 R8, R72.reuse, R86, R8 ;  /* 0x000000564808723c */ /* 0x040fe20000041808 */
[----:B------:R-:W4:Y:S07]  /*ed00*/  LDSM.16.MT88.4 R84, [R208+0x7000] ;  /* 0x00700000d054783b */ /* 0x000f2e0000004200 */
[C---:B-----5:R-:W-:Y:S01]  /*ed10*/  HMMA.16816.F32.BF16 R12, R72.reuse, R76, R12 ;  /* 0x0000004c480c723c */ /* 0x060fe2000004180c */
[----:B------:R-:W5:Y:S03]  /*ed20*/  MUFU.EX2 R70, R105 ;  /* 0x0000006900467308 */ /* 0x000f660000000800 */
[----:B-1----:R-:W-:Y:S04]  /*ed30*/  FADD.FTZ R69, R135, R2 ;  /* 0x0000000287457221 */ /* 0x002fe80000010000 */
[C---:B------:R-:W-:Y:S01]  /*ed40*/  HMMA.16816.F32.BF16 R16, R72.reuse, R78, R16 ;  /* 0x0000004e4810723c */ /* 0x040fe20000041810 */
[----:B------:R-:W1:Y:S07]  /*ed50*/  LDSM.16.MT88.4 R76, [R210+0x7000] ;  /* 0x00700000d24c783b */ /* 0x000e6e0000004200 */
[C---:B------:R-:W-:Y:S08]  /*ed60*/  HMMA.16816.F32.BF16 R20, R72.reuse, R88, R20 ;  /* 0x000000584814723c */ /* 0x040ff00000041814 */
[C---:B------:R-:W-:Y:S01]  /*ed70*/  HMMA.16816.F32.BF16 R24, R72.reuse, R90, R24 ;  /* 0x0000005a4818723c */ /* 0x040fe20000041818 */
[----:B------:R-:W-:Y:S03]  /*ed80*/  LDSM.16.MT88.4 R88, [R209+0x3800] ;  /* 0x00380000d158783b */ /* 0x000fe60000004200 */
[----:B-----5:R-:W-:Y:S04]  /*ed90*/  F2FP.BF16.PACK_AB R135, R70, R144 ;  /* 0x000000904687723e */ /* 0x020fe800000010ff */
[C---:B------:R-:W-:Y:S08]  /*eda0*/  HMMA.16816.F32.BF16 R28, R72.reuse, R92, R28 ;  /* 0x0000005c481c723c */ /* 0x040ff0000004181c */
[C---:B------:R-:W-:Y:S01]  /*edb0*/  HMMA.16816.F32.BF16 R32, R72.reuse, R94, R32 ;  /* 0x0000005e4820723c */ /* 0x040fe20000041820 */
[----:B------:R-:W-:Y:S07]  /*edc0*/  LDSM.16.MT88.4 R92, [R208+0x3800] ;  /* 0x00380000d05c783b */ /* 0x000fee0000004200 */
[C---:B---3--:R-:W-:Y:S08]  /*edd0*/  HMMA.16816.F32.BF16 R36, R72.reuse, R80, R36 ;  /* 0x000000504824723c */ /* 0x048ff00000041824 */
[C---:B------:R-:W-:Y:S01]  /*ede0*/  HMMA.16816.F32.BF16 R40, R72.reuse, R82, R40 ;  /* 0x000000524828723c */ /* 0x040fe20000041828 */
[----:B------:R-:W3:Y:S07]  /*edf0*/  LDSM.16.MT88.4 R80, [R207+0x3800] ;  /* 0x00380000cf50783b */ /* 0x000eee0000004200 */
[C---:B------:R-:W-:Y:S08]  /*ee00*/  HMMA.16816.F32.BF16 R44, R72.reuse, R96, R44 ;  /* 0x00000060482c723c */ /* 0x040ff0000004182c */
[C---:B------:R-:W-:Y:S08]  /*ee10*/  HMMA.16816.F32.BF16 R48, R72.reuse, R98, R48 ;  /* 0x000000624830723c */ /* 0x040ff00000041830 */
[C---:B----4-:R-:W-:Y:S08]  /*ee20*/  HMMA.16816.F32.BF16 R52, R72.reuse, R84, R52 ;  /* 0x000000544834723c */ /* 0x050ff00000041834 */
[C---:B------:R-:W-:Y:S08]  /*ee30*/  HMMA.16816.F32.BF16 R56, R72.reuse, R86, R56 ;  /* 0x000000564838723c */ /* 0x040ff00000041838 */
[C---:B-1----:R-:W-:Y:S08]  /*ee40*/  HMMA.16816.F32.BF16 R60, R72.reuse, R76, R60 ;  /* 0x0000004c483c723c */ /* 0x042ff0000004183c */
[----:B------:R-:W-:Y:S04]  /*ee50*/  HMMA.16816.F32.BF16 R64, R72, R78, R64 ;  /* 0x0000004e4840723c */ /* 0x000fe80000041840 */
[----:B--2---:R-:W-:Y:S01]  /*ee60*/  FFMA.FTZ R0, R0, R154, R171 ;  /* 0x0000009a00007223 */ /* 0x004fe200000100ab */
[----:B------:R-:W-:Y:S02]  /*ee70*/  MOV R171, R134 ;  /* 0x0000008600ab7202 */ /* 0x000fe40000000f00 */
[----:B------:R-:W-:Y:S01]  /*ee80*/  F2FP.BF16.PACK_AB R134, R147, R148 ;  /* 0x000000949386723e */ /* 0x000fe200000010ff */
[----:B------:R-:W-:Y:S01]  /*ee90*/  FADD.FTZ R2, R133, R0 ;  /* 0x0000000085027221 */ /* 0x000fe20000010000 */
[----:B------:R-:W-:Y:S03]  /*eea0*/  F2FP.BF16.PACK_AB R133, R145, R146 ;  /* 0x000000929185723e */ /* 0x000fe600000010ff */
[----:B------:R-:W-:Y:S01]  /*eeb0*/  FADD.FTZ R0, R132, R69 ;  /* 0x0000004584007221 */ /* 0x000fe20000010000 */
[----:B------:R-:W-:Y:S01]  /*eec0*/  F2FP.BF16.PACK_AB R132, R149, R150 ;  /* 0x000000969584723e */ /* 0x000fe200000010ff */
[----:B------:R-:W-:Y:S01]  /*eed0*/  FADD.FTZ R2, R111, R2 ;  /* 0x000000026f027221 */ /* 0x000fe20000010000 */
[----:B------:R-:W-:Y:S01]  /*eee0*/  MOV R69, R68 ;  /* 0x0000004400457202 */ /* 0x000fe20000000f00 */
[----:B------:R-:W-:Y:S02]  /*eef0*/  FADD.FTZ R0, R110, R0 ;  /* 0x000000006e007221 */ /* 0x000fe40000010000 */
[----:B------:R-:W-:Y:S02]  /*ef00*/  FADD.FTZ R2, R109, R2 ;  /* 0x000000026d027221 */ /* 0x000fe40000010000 */
[C---:B---3--:R-:W-:Y:S01]  /*ef10*/  HMMA.16816.F32.BF16 R72, R132.reuse, R80, R4 ;  /* 0x000000508448723c */ /* 0x048fe20000041804 */
[----:B------:R-:W-:Y:S04]  /*ef20*/  LDSM.16.MT88.4 R4, [R210+0x7800] ;  /* 0x00780000d204783b */ /* 0x000fe80000004200 */
[----:B------:R-:W-:Y:S02]  /*ef30*/  FADD.FTZ R0, R108, R0 ;  /* 0x000000006c007221 */ /* 0x000fe40000010000 */
[----:B------:R-:W-:Y:S01]  /*ef40*/  FADD.FTZ R2, R200, R2 ;  /* 0x00000002c8027221 */ /* 0x000fe20000010000 */
[C---:B------:R-:W-:Y:S01]  /*ef50*/  HMMA.16816.F32.BF16 R76, R132.reuse, R82, R8 ;  /* 0x00000052844c723c */ /* 0x040fe20000041808 */
[----:B------:R-:W1:Y:S03]  /*ef60*/  LDSM.16.MT88.4 R108, [R207+0x7800] ;  /* 0x00780000cf6c783b */ /* 0x000e660000004200 */
[----:B------:R-:W-:Y:S02]  /*ef70*/  FADD.FTZ R2, R119, R2 ;  /* 0x0000000277027221 */ /* 0x000fe40000010000 */
[----:B------:R-:W-:Y:S01]  /*ef80*/  FADD.FTZ R0, R172, R0 ;  /* 0x00000000ac007221 */ /* 0x000fe20000010000 */
[-C--:B------:R-:W-:Y:S01]  /*ef90*/  MOV R8, R3.reuse ;  /* 0x0000000300087202 */ /* 0x080fe20000000f00 */
        /* <DEDUP_REMOVED lines=8> */
[----:B------:R-:W-:Y:S01]  /*f020*/  FADD.FTZ R2, R218, R2 ;  /* 0x00000002da027221 */ /* 0x000fe20000010000 */
[----:B------:R-:W2:Y:S01]  /*f030*/  LDSM.16.MT88.4 R116, [R209+0x7800] ;  /* 0x00780000d174783b */ /* 0x000ea20000004200 */
        /* <DEDUP_REMOVED lines=9> */
[C---:B------:R-:W-:Y:S01]  /*f0d0*/  HMMA.16816.F32.BF16 R100, R132.reuse, R102, R32 ;  /* 0x000000668464723c */ /* 0x040fe20000041820 */
[----:B------:R-:W3:Y:S02]  /*f0e0*/  LDSM.16.MT88.4 R124, [R208+0x7800] ;  /* 0x00780000d07c783b */ /* 0x000ee40000004200 */
[----:B------:R-:W-:Y:S02]  /*f0f0*/  FADD.FTZ R2, R107, R2 ;  /* 0x000000026b027221 */ /* 0x000fe40000010000 */
        /* <DEDUP_REMOVED lines=10> */
[----:B------:R-:W-:Y:S04]  /*f1a0*/  FADD.FTZ R0, R163, R0 ;  /* 0x00000000a3007221 */ /* 0x000fe80000010000 */
[----:B------:R-:W-:Y:S02]  /*f1b0*/  FADD.FTZ R2, R112, R2 ;  /* 0x0000000270027221 */ /* 0x000fe40000010000 */
[----:B------:R-:W-:Y:S02]  /*f1c0*/  FADD.FTZ R0, R114, R0 ;  /* 0x0000000072007221 */ /* 0x000fe40000010000 */
[----:B------:R-:W-:Y:S01]  /*f1d0*/  FADD.FTZ R2, R161, R2 ;  /* 0x00000002a1027221 */ /* 0x000fe20000010000 */
[C---:B--2---:R-:W-:Y:S03]  /*f1e0*/  HMMA.16816.F32.BF16 R112, R132.reuse, R116, R44 ;  /* 0x000000748470723c */ /* 0x044fe6000004182c */
        /* <DEDUP_REMOVED lines=8> */
[----:B------:R-:W-:Y:S01]  /*f270*/  FADD.FTZ R2, R157, R2 ;  /* 0x000000029d027221 */ /* 0x000fe20000010000 */
[C---:B---3--:R-:W-:Y:S03]  /*f280*/  HMMA.16816.F32.BF16 R120, R132.reuse, R124, R52 ;  /* 0x0000007c8478723c */ /* 0x048fe60000041834 */
        /* <DEDUP_REMOVED lines=9> */
[C---:B------:R-:W-:Y:S03]  /*f320*/  HMMA.16816.F32.BF16 R128, R132.reuse, R4, R60 ;  /* 0x000000048480723c */ /* 0x040fe6000004183c */
[----:B------:R-:W-:Y:S04]  /*f330*/  FADD.FTZ R0, R153, R0 ;  /* 0x0000000099007221 */ /* 0x000fe80000010000 */
[----:B------:R-:W-:Y:S01]  /*f340*/  FADD.FTZ R4, R151, R2 ;  /* 0x0000000297047221 */ /* 0x000fe20000010000 */
[----:B------:R-:W-:Y:S04]  /*f350*/  HMMA.16816.F32.BF16 R132, R132, R6, R64 ;  /* 0x000000068484723c */ /* 0x000fe80000041840 */
[----:B------:R-:W-:Y:S02]  /*f360*/  FADD.FTZ R2, R150, R0 ;  /* 0x0000000096027221 */ /* 0x000fe40000010000 */
[----:B------:R-:W-:Y:S02]  /*f370*/  FADD.FTZ R0, R146, R4 ;  /* 0x0000000492007221 */ /* 0x000fe40000010000 */
[----:B------:R-:W-:Y:S04]  /*f380*/  FADD.FTZ R2, R149, R2 ;  /* 0x0000000295027221 */ /* 0x000fe80000010000 */
[----:B------:R-:W-:Y:S02]  /*f390*/  FADD.FTZ R0, R145, R0 ;  /* 0x0000000091007221 */ /* 0x000fe40000010000 */
[----:B------:R-:W-:Y:S02]  /*f3a0*/  FADD.FTZ R4, R148, R2 ;  /* 0x0000000294047221 */ /* 0x000fe40000010000 */
[----:B------:R-:W-:Y:S01]  /*f3b0*/  FADD.FTZ R2, R144, R0 ;  /* 0x0000000090027221 */ /* 0x000fe20000010000 */
[----:B------:R-:W-:Y:S01]  /*f3c0*/  IADD3 R0, R226, -0x1, RZ ;  /* 0xffffffffe2007810 */ /* 0x000fe20007ffe0ff */
[----:B------:R-:W-:Y:S02]  /*f3d0*/  FADD.FTZ R4, R147, R4 ;  /* 0x0000000493047221 */ /* 0x000fe40000010000 */
[----:B------:R-:W-:Y:S01]  /*f3e0*/  FADD.FTZ R2, R70, R2 ;  /* 0x0000000246027221 */ /* 0x000fe20000010000 */
[----:B------:R-:W-:Y:S02]  /*f3f0*/  MOV R226, R0 ;  /* 0x0000000000e27202 */ /* 0x000fe40000000f00 */
[----:B------:R1:W-:Y:S01]  /*f400*/  STL [R1+0x8], R4 ;  /* 0x0000080401007387 */ /* 0x0003e20000100800 */
[----:B------:R-:W-:Y:S03]  /*f410*/  MOV R70, R3 ;  /* 0x0000000300467202 */ /* 0x000fe60000000f00 */
[----:B------:R1:W-:Y:S02]  /*f420*/  STL [R1+0xc], R2 ;  /* 0x00000c0201007387 */ /* 0x0003e40000100800 */
[----:B-1----:R-:W-:-:S05]  /*f430*/  @P0 BRA `(.L_x_487) ;  /* 0xffffbc1000000947 */ /* 0x002fca000383ffff */
.L_x_480:
[----:B------:R-:W-:Y:S05]  /*f440*/  BRA.DIV ~URZ, `(.L_x_488) ;  /* 0x00004c527f007947 */ /* 0x000fea000b800000 */
[----:B-1----:R-:W2:Y:S04]  /*f450*/  LDL R0, [R1+0x8] ;  /* 0x0000080001007983 */ /* 0x002ea80000100800 */
[----:B--2---:R1:W2:Y:S02]  /*f460*/  SHFL.BFLY PT, R5, R0, 0x2, 0x1f ;  /* 0x0c401f0000057f89 */ /* 0x0042a400000e0000 */
.L_x_534:
[----:B-1----:R-:W3:Y:S02]  /*f470*/  LDL.LU R0, [R1+0x8] ;  /* 0x0000080001007983 */ /* 0x002ee40000300800 */
[----:B--23--:R-:W-:Y:S01]  /*f480*/  FADD.FTZ R5, R5, R0 ;  /* 0x0000000005057221 */ /* 0x00cfe20000010000 */
[----:B------:R-:W-:Y:S05]  /*f490*/  BRA.DIV ~URZ, `(.L_x_489) ;  /* 0x00004c627f007947 */ /* 0x000fea000b800000 */
[----:B------:R-:W2:Y:S04]  /*f4a0*/  LDL.LU R2, [R1+0xc] ;  /* 0x00000c0001027983 */ /* 0x000ea80000300800 */
[----:B------:R-:W1:Y:S02]  /*f4b0*/  SHFL.BFLY PT, R0, R5, 0x1, 0x1f ;  /* 0x0c201f0005007f89 */ /* 0x000e6400000e0000 */
[----:B-1----:R-:W-:-:S02]  /*f4c0*/  FADD.FTZ R5, R5, R0 ;  /* 0x0000000005057221 */ /* 0x002fc40000010000 */
[----:B--2---:R-:W1:Y:S02]  /*f4d0*/  SHFL.BFLY PT, R4, R2, 0x2, 0x1f ;  /* 0x0c401f0002047f89 */ /* 0x004e6400000e0000 */
[----:B-1----:R-:W-:-:S05]  /*f4e0*/  FADD.FTZ R4, R4, R2 ;  /* 0x0000000204047221 */ /* 0x002fca0000010000 */
[----:B------:R1:W2:Y:S02]  /*f4f0*/  SHFL.BFLY PT, R3, R4, 0x1, 0x1f ;  /* 0x0c201f0004037f89 */ /* 0x0002a400000e0000 */
.L_x_535:
[----:B------:R-:W-:Y:S01]  /*f500*/  FSETP.NE.FTZ.AND P1, PT, R5, RZ, PT ;  /* 0x000000ff0500720b */ /* 0x000fe20003f35000 */
[----:B--2---:R-:W-:Y:S01]  /*f510*/  FADD.FTZ R3, R3, R4 ;  /* 0x0000000403037221 */ /* 0x004fe20000010000 */
[----:B------:R-:W-:Y:S02]  /*f520*/  MOV R2, RZ ;  /* 0x000000ff00027202 */ /* 0x000fe40000000f00 */
[----:B------:R-:W-:Y:S02]  /*f530*/  MOV R0, RZ ;  /* 0x000000ff00007202 */ /* 0x000fe40000000f00 */
[----:B------:R-:W-:Y:S02]  /*f540*/  FSETP.NE.FTZ.AND P0, PT, R3, RZ, PT ;  /* 0x000000ff0300720b */ /* 0x000fe40003f15000 */
[----:B------:R-:W-:Y:S02]  /*f550*/  MOV R35, 0x1 ;  /* 0x0000000100237802 */ /* 0x000fe40000000f00 */
[----:B------:R-:W-:-:S02]  /*f560*/  MOV R34, 0xff800000 ;  /* 0xff80000000227802 */ /* 0x000fc40000000f00 */
[----:B------:R-:W-:Y:S01]  /*f570*/  MOV R33, 0xff800000 ;  /* 0xff80000000217802 */ /* 0x000fe20000000f00 */
[----:B------:R-:W2:Y:S01]  /*f580*/  @P1 MUFU.RCP R2, R5 ;  /* 0x0000000500021308 */ /* 0x000ea20000001000 */
[----:B-1----:R-:W-:-:S07]  /*f590*/  @P1 MOV R4, 0x3f317218 ;  /* 0x3f31721800041802 */ /* 0x002fce0000000f00 */
[----:B------:R-:W1:Y:S01]  /*f5a0*/  @P1 MUFU.LG2 R5, R5 ;  /* 0x0000000500051308 */ /* 0x000e620000000c00 */
[----:B--2---:R-:W-:-:S07]  /*f5b0*/  FMUL.FTZ R72, R2, R72 ;  /* 0x0000004802487220 */ /* 0x004fce0000410000 */
[----:B------:R-:W2:Y:S01]  /*f5c0*/  @P0 MUFU.RCP R0, R3 ;  /* 0x0000000300000308 */ /* 0x000ea20000001000 */
[C---:B------:R-:W-:Y:S02]  /*f5d0*/  FMUL.FTZ R32, R2.reuse, R73 ;  /* 0x0000004902207220 */ /* 0x040fe40000410000 */
[C---:B------:R-:W-:Y:S02]  /*f5e0*/  FMUL.FTZ R76, R2.reuse, R76 ;  /* 0x0000004c024c7220 */ /* 0x040fe40000410000 */
[----:B------:R-:W-:Y:S02]  /*f5f0*/  FMUL.FTZ R30, R2, R77 ;  /* 0x0000004d021e7220 */ /* 0x000fe40000410000 */
        /* <DEDUP_REMOVED lines=30> */
[----:B------:R1:W3:Y:S01]  /*f7e0*/  @P0 MUFU.LG2 R2, R3 ;  /* 0x0000000300020308 */ /* 0x0002e20000000c00 */
[----:B------:R-:W-:Y:S02]  /*f7f0*/  @P1 FFMA.FTZ R34, R5, R68, R7 ;  /* 0x0000004405221223 */ /* 0x000fe40000010007 */
[C---:B--2---:R-:W-:Y:S02]  /*f800*/  FMUL.FTZ R74, R0.reuse, R74 ;  /* 0x0000004a004a7220 */ /* 0x044fe40000410000 */
[----:B------:R-:W-:-:S02]  /*f810*/  FMUL.FTZ R31, R0, R75 ;  /* 0x0000004b001f7220 */ /* 0x000fc40000410000 */
[C---:B------:R-:W-:Y:S02]  /*f820*/  FMUL.FTZ R78, R0.reuse, R78 ;  /* 0x0000004e004e7220 */ /* 0x040fe40000410000 */
[C---:B------:R-:W-:Y:S02]  /*f830*/  FMUL.FTZ R29, R0.reuse, R79 ;  /* 0x0000004f001d7220 */ /* 0x040fe40000410000 */
[C---:B------:R-:W-:Y:S02]  /*f840*/  FMUL.FTZ R82, R0.reuse, R82 ;  /* 0x0000005200527220 */ /* 0x040fe40000410000 */
[C---:B------:R-:W-:Y:S02]  /*f850*/  FMUL.FTZ R27, R0.reuse, R83 ;  /* 0x00000053001b7220 */ /* 0x040fe40000410000 */
[----:B------:R-:W-:Y:S01]  /*f860*/  FMUL.FTZ R86, R0, R86 ;  /* 0x0000005600567220 */ /* 0x000fe20000410000 */
[----:B-1----:R-:W-:Y:S01]  /*f870*/  @P0 MOV R3, 0x3f317218 ;  /* 0x3f31721800030802 */ /* 0x002fe20000000f00 */
[----:B---3--:R-:W-:-:S02]  /*f880*/  @P0 FMUL.FTZ R2, R2, 0.69314718246459960938 ;  /* 0x3f31721802020820 */ /* 0x008fc40000410000 */
[C---:B------:R-:W-:Y:S02]  /*f890*/  FMUL.FTZ R25, R0.reuse, R87 ;  /* 0x0000005700197220 */ /* 0x040fe40000410000 */
[----:B------:R-:W-:Y:S02]  /*f8a0*/  @P0 FMUL.FTZ R3, R3, c[0x0][0x2d0] ;  /* 0x0000b40003030a20 */ /* 0x000fe40000410000 */
        /* <DEDUP_REMOVED lines=24> */
[----:B------:R-:W-:Y:S01]  /*fa30*/  PRMT R0, R35, 0x7610, R0 ;  /* 0x0000761023007816 */ /* 0x000fe20000000000 */
[----:B------:R-:W-:Y:S02]  /*fa40*/  @P0 FFMA.FTZ R33, R3, R8, R2 ;  /* 0x0000000803210223 */ /* 0x000fe40000010002 */
.L_x_461:
[----:B------:R2:W5:Y:S01]  /*fa50*/  LDL R35, [R1+0x50] ;  /* 0x0000500001237983 */ /* 0x0005620000100800 */
[----:B------:R-:W-:Y:S03]  /*fa60*/  BSSY B0, `(.L_x_490) ;  /* 0x0000012000007945 */ /* 0x000fe60003800000 */
[----:B------:R-:W3:Y:S02]  /*fa70*/  S2R R38, SR_TID.X ;  /* 0x0000000000267919 */ /* 0x000ee40000002100 */
[----:B---3--:R-:W-:-:S13]  /*fa80*/  LOP3.LUT P4, RZ, R38, 0xff, RZ, 0xc0, !PT ;  /* 0x000000ff26ff7812 */ /* 0x008fda000788c0ff */
[----:B------:R-:W-:Y:S05]  /*fa90*/  @P4 BRA `(.L_x_491) ;  /* 0x000000e000004947 */ /* 0x000fea0003800000 */
[----:B-12---:R-:W1:Y:S01]  /*faa0*/  S2R R8, SR_LANEID ;  /* 0x0000000000087919 */ /* 0x006e620000000000 */
[----:B------:R-:W-:Y:S01]  /*fab0*/  VOTEU.ANY UR4, UPT, PT ;  /* 0x0000000000047886 */ /* 0x000fe200038e0100 */
[----:B------:R-:W-:Y:S01]  /*fac0*/  IMAD.MOV.U32 R36, RZ, RZ, c[0x0][0x580] ;  /* 0x00016000ff247624 */ /* 0x000fe200078e00ff */
[----:B------:R-:W1:Y:S01]  /*fad0*/  FLO.U32 R3, UR4 ;  /* 0x0000000400037d00 */ /* 0x000e6200080e0000 */
[----:B------:R-:W-:-:S07]  /*fae0*/  IMAD.MOV.U32 R37, RZ, RZ, c[0x0][0x584] ;  /* 0x00016100ff257624 */ /* 0x000fce00078e00ff */
[----:B------:R-:W2:Y:S01]  /*faf0*/  POPC R2, UR4 ;  /* 0x0000000400027d09 */ /* 0x000ea20008000000 */
[----:B-1----:R-:W-:-:S13]  /*fb00*/  ISETP.EQ.U32.AND P0, PT, R3, R8, PT ;  /* 0x000000080300720c */ /* 0x002fda0003f02070 */
[----:B--2---:R-:W2:Y:S04]  /*fb10*/  @P0 ATOMG.E.ADD.STRONG.GPU PT, R2, [R36.64], R2 ;  /* 0x00000002240209a8 */ /* 0x004ea800081ee1c6 */
[----:B------:R-:W1:Y:S04]  /*fb20*/  S2R R8, SR_LTMASK ;  /* 0x0000000000087919 */ /* 0x000e680000003900 */
[----:B--2---:R1:W2:Y:S02]  /*fb30*/  SHFL.IDX PT, R3, R2, R3, 0x1f ;  /* 0x00001f0302037589 */ /* 0x0042a400000e0000 */
[----:B-1----:R-:W-:-:S06]  /*fb40*/  LOP3.LUT R2, R8, UR4, RZ, 0xc0, !PT ;  /* 0x0000000408027c12 */ /* 0x002fcc000f8ec0ff */
[----:B------:R-:W2:Y:S02]  /*fb50*/  POPC R2, R2 ;  /* 0x0000000200027309 */ /* 0x000ea40000000000 */
[----:B--2--5:R-:W-:-:S05]  /*fb60*/  IADD3 R35, R3, c[0x0][0xc], R2 ;  /* 0x0000030003237a10 */ /* 0x024fca0007ffe002 */
[----:B------:R1:W-:Y:S02]  /*fb70*/  STL [R1+0x50], R35 ;  /* 0x0000502301007387 */ /* 0x0003e40000100800 */
.L_x_491:
[----:B--2---:R-:W-:Y:S05]  /*fb80*/  BSYNC B0 ;  /* 0x0000000000007941 */ /* 0x004fea0003800000 */
.L_x_490:
[----:B------:R-:W-:Y:S01]  /*fb90*/  PRMT R0, R0, 0x9910, RZ ;  /* 0x0000991000007816 */ /* 0x000fe200000000ff */
[----:B------:R-:W-:Y:S01]  /*fba0*/  BSSY B1, `(.L_x_492) ;  /* 0x0000188000017945 */ /* 0x000fe20003800000 */
[----:B-----5:R-:W-:Y:S02]  /*fbb0*/  IMAD.MOV.U32 R44, RZ, RZ, R35 ;  /* 0x000000ffff2c7224 */ /* 0x020fe400078e0023 */
[----:B------:R-:W-:-:S13]  /*fbc0*/  ISETP.NE.AND P0, PT, R0, RZ, PT ;  /* 0x000000ff0000720c */ /* 0x000fda0003f05270 */
[----:B------:R-:W-:Y:S05]  /*fbd0*/  @!P0 BRA `(.L_x_493) ;  /* 0x00000ed000008947 */ /* 0x000fea0003800000 */
[----:B------:R-:W2:Y:S04]  /*fbe0*/  LDL R43, [R1+0x54] ;  /* 0x00005400012b7983 */ /* 0x000ea80000100800 */
[----:B------:R-:W3:Y:S04]  /*fbf0*/  LDL R42, [R1+0x58] ;  /* 0x00005800012a7983 */ /* 0x000ee80000100800 */
[----:B------:R-:W4:Y:S04]  /*fc00*/  LDL R41, [R1+0x60] ;  /* 0x0000600001297983 */ /* 0x000f280000100800 */
[----:B------:R-:W5:Y:S04]  /*fc10*/  LDL R40, [R1+0x5c] ;  /* 0x00005c0001287983 */ /* 0x000f680000100800 */
[----:B------:R-:W4:Y:S04]  /*fc20*/  LDL R39, [R1+0x70] ;  /* 0x0000700001277983 */ /* 0x000f280000100800 */
[----:B------:R-:W5:Y:S04]  /*fc30*/  LDL R37, [R1+0x68] ;  /* 0x0000680001257983 */ /* 0x000f680000100800 */
[----:B-1----:R-:W5:Y:S04]  /*fc40*/  LDL R36, [R1+0x6c] ;  /* 0x00006c0001247983 */ /* 0x002f680000100800 */
[----:B------:R-:W5:Y:S01]  /*fc50*/  LDL R35, [R1+0x64] ;  /* 0x0000640001237983 */ /* 0x000f620000100800 */
[----:B------:R-:W-:Y:S01]  /*fc60*/  WARPSYNC 0xffffffff ;  /* 0xffffffff00007948 */ /* 0x000fe20003800000 */
[----:B------:R-:W-:-:S02]  /*fc70*/  F2FP.BF16.PACK_AB R32, R32, R72 ;  /* 0x000000482020723e */ /* 0x000fc400000010ff */
[----:B------:R-:W-:Y:S01]  /*fc80*/  BAR.SYNC.DEFER_BLOCKING 0x1, 0x100 ;  /* 0x0044000000007b1d */ /* 0x000fe20000010000 */
        /* <DEDUP_REMOVED lines=30> */
[----:B------:R-:W-:Y:S01]  /*fe70*/  F2FP.BF16.PACK_AB R0, R135, R134 ;  /* 0x000000868700723e */ /* 0x000fe200000010ff */
[----:B--2---:R1:W-:Y:S04]  /*fe80*/  STS [R43], R32 ;  /* 0x000000202b007388 */ /* 0x0043e80000000800 */
[----:B------:R1:W-:Y:S04]  /*fe90*/  STS [R43+0x400], R31 ;  /* 0x0004001f2b007388 */ /* 0x0003e80000000800 */
[----:B---3--:R1:W-:Y:S04]  /*fea0*/  STS [R42], R30 ;  /* 0x0000001e2a007388 */ /* 0x0083e80000000800 */
[----:B------:R1:W-:Y:S04]  /*feb0*/  STS [R42+0x400], R29 ;  /* 0x0004001d2a007388 */ /* 0x0003e80000000800 */
[----:B----4-:R1:W-:Y:S04]  /*fec0*/  STS [R41], R28 ;  /* 0x0000001c29007388 */ /* 0x0103e80000000800 */
[----:B------:R1:W-:Y:S04]  /*fed0*/  STS [R41+0x400], R27 ;  /* 0x0004001b29007388 */ /* 0x0003e80000000800 */
[----:B-----5:R1:W-:Y:S04]  /*fee0*/  STS [R40], R26 ;  /* 0x0000001a28007388 */ /* 0x0203e80000000800 */
[----:B------:R1:W-:Y:S04]  /*fef0*/  STS [R40+0x400], R25 ;  /* 0x0004001928007388 */ /* 0x0003e80000000800 */
[----:B------:R1:W-:Y:S04]  /*ff00*/  STS [R39], R24 ;  /* 0x0000001827007388 */ /* 0x0003e80000000800 */
[----:B------:R1:W-:Y:S04]  /*ff10*/  STS [R39+0x400], R23 ;  /* 0x0004001727007388 */ /* 0x0003e80000000800 */
[----:B------:R1:W-:Y:S04]  /*ff20*/  STS [R37], R22 ;  /* 0x0000001625007388 */ /* 0x0003e80000000800 */
[----:B------:R1:W-:Y:S04]  /*ff30*/  STS [R37+0x400], R21 ;  /* 0x0004001525007388 */ /* 0x0003e80000000800 */
[----:B------:R1:W-:Y:S04]  /*ff40*/  STS [R36], R20 ;  /* 0x0000001424007388 */ /* 0x0003e80000000800 */
[----:B------:R1:W-:Y:S04]  /*ff50*/  STS [R36+0x400], R19 ;  /* 0x0004001324007388 */ /* 0x0003e80000000800 */
[----:B------:R1:W-:Y:S04]  /*ff60*/  STS [R35], R18 ;  /* 0x0000001223007388 */ /* 0x0003e80000000800 */
[----:B------:R1:W-:Y:S04]  /*ff70*/  STS [R35+0x400], R17 ;  /* 0x0004001123007388 */ /* 0x0003e80000000800 */
        /* <DEDUP_REMOVED lines=16> */
[----:B------:R-:W-:Y:S06]  /*10080*/  BAR.SYNC.DEFER_BLOCKING 0x1, 0x100 ;  /* 0x0044000000007b1d */ /* 0x000fec0000010000 */
[----:B------:R-:W-:Y:S05]  /*10090*/  BRA.CONV ~URZ, `(.L_x_494) ;  /* 0x000000837f007947 */ /* 0x000fea000b800000 */
[----:B-1----:R-:W-:Y:S01]  /*100a0*/  SHF.R.S32.HI R35, RZ, 0x1f, R38 ;  /* 0x0000001fff237819 */ /* 0x002fe20000011426 */
[----:B------:R-:W-:Y:S01]  /*100b0*/  IMAD.MOV.U32 R3, RZ, RZ, RZ ;  /* 0x000000ffff037224 */ /* 0x000fe200078e00ff */
[----:B------:R-:W-:Y:S01]  /*100c0*/  MOV R2, 0x10120 ;  /* 0x0001012000027802 */ /* 0x000fe20000000f00 */
[----:B------:R-:W-:Y:S01]  /*100d0*/  IMAD.MOV.U32 R29, RZ, RZ, 0x1f ;  /* 0x0000001fff1d7424 */ /* 0x000fe200078e00ff */
[----:B------:R-:W-:-:S04]  /*100e0*/  LEA.HI R35, R35, R38, RZ, 0x7 ;  /* 0x0000002623237211 */ /* 0x000fc800078f38ff */
[----:B------:R-:W-:-:S05]  /*100f0*/  SHF.R.S32.HI R35, RZ, 0x7, R35 ;  /* 0x00000007ff237819 */ /* 0x000fca0000011423 */
[----:B------:R-:W-:Y:S02]  /*10100*/  IMAD.MOV.U32 R36, RZ, RZ, R35 ;  /* 0x000000ffff247224 */ /* 0x000fe400078e0023 */
[----:B------:R-:W-:Y:S05]  /*10110*/  CALL.REL.NOINC `($__internal_1_$__cuda_sm70_shflsync_idx_p) ;  /* 0x0000450000007944 */ /* 0x000fea0003c00000 */
.L_x_494:
[----:B-1----:R-:W2:Y:S04]  /*10120*/  LDL R2, [R1+0x48] ;  /* 0x0000480001027983 */ /* 0x002ea80000100800 */
[----:B------:R-:W3:Y:S04]  /*10130*/  LDL R15, [R1+0x10] ;  /* 0x00001000010f7983 */ /* 0x000ee80000100800 */
[----:B------:R-:W4:Y:S04]  /*10140*/  LDL.LU R10, [R1+0x44] ;  /* 0x00004400010a7983 */ /* 0x000f280000300800 */
[----:B------:R-:W5:Y:S04]  /*10150*/  LDL.LU R12, [R1+0x40] ;  /* 0x00004000010c7983 */ /* 0x000f680000300800 */
[----:B------:R-:W2:Y:S01]  /*10160*/  LDL.LU R14, [R1+0x3c] ;  /* 0x00003c00010e7983 */ /* 0x000ea20000300800 */
[----:B------:R-:W-:-:S03]  /*10170*/  IMAD.MOV.U32 R0, RZ, RZ, 0x1 ;  /* 0x00000001ff007424 */ /* 0x000fc600078e00ff */
[----:B------:R-:W3:Y:S02]  /*10180*/  LDL R13, [R1+0x78] ;  /* 0x00007800010d7983 */ /* 0x000ee40000100800 */
[----:B------:R-:W-:Y:S02]  /*10190*/  ISETP.NE.AND P1, PT, R0, c[0x0][0x4e8], PT ;  /* 0x00013a0000007a0c */ /* 0x000fe40003f25270 */
[----:B------:R-:W1:Y:S01]  /*101a0*/  S2R R16, SR_TID.X ;  /* 0x0000000000107919 */ /* 0x000e620000002100 */
[----:B------:R-:W-:Y:S02]  /*101b0*/  ULDC UR5, c[0x0][0x4e8] ;  /* 0x00013a0000057ab9 */ /* 0x000fe40000000800 */
[----:B------:R-:W-:Y:S02]  /*101c0*/  ULDC UR4, c[0x0][0x388] ;  /* 0x0000e20000047ab9 */ /* 0x000fe40000000800 */
[----:B------:R-:W-:Y:S01]  /*101d0*/  UIMAD UR4, UR5, UR4, URZ ;  /* 0x00000004050472a4 */ /* 0x000fe2000f8e023f */
[----:B------:R-:W-:Y:S01]  /*101e0*/  BSSY B0, `(.L_x_495) ;  /* 0x000005f000007945 */ /* 0x000fe20003800000 */
[----:B------:R-:W-:-:S02]  /*101f0*/  SHF.R.S32.HI R45, RZ, 0x1f, R241 ;  /* 0x0000001fff2d7819 */ /* 0x000fc400000114f1 */
[----:B------:R-:W-:Y:S02]  /*10200*/  SHF.R.S32.HI R46, RZ, 0x1f, R228 ;  /* 0x0000001fff2e7819 */ /* 0x000fe400000114e4 */
[----:B----4-:R-:W-:Y:S01]  /*10210*/  SHF.R.S32.HI R5, RZ, 0x1f, R10 ;  /* 0x0000001fff057819 */ /* 0x010fe2000001140a */
[----:B--2---:R-:W-:-:S04]  /*10220*/  IMAD.IADD R4, R2, 0x1, R14 ;  /* 0x0000000102047824 */ /* 0x004fc800078e020e */
[----:B------:R-:W-:Y:S02]  /*10230*/  IMAD R6, R5, c[0x0][0x490], RZ ;  /* 0x0001240005067a24 */ /* 0x000fe400078e02ff */
[----:B------:R-:W-:Y:S01]  /*10240*/  @P1 IMAD.HI.U32 R7, R4, c[0x0][0x4ec], RZ ;  /* 0x00013b0004071a27 */ /* 0x000fe200078e00ff */
[----:B------:R-:W-:-:S03]  /*10250*/  MOV R0, R4 ;  /* 0x0000000400007202 */ /* 0x000fc60000000f00 */
[----:B------:R-:W-:Y:S01]  /*10260*/  IMAD.WIDE.U32 R2, R10, c[0x0][0x490], RZ ;  /* 0x000124000a027a25 */ /* 0x000fe200078e00ff */
[----:B------:R-:W-:-:S03]  /*10270*/  @P1 SHF.R.U32.HI R0, RZ, c[0x0][0x4f0], R7 ;  /* 0x00013c00ff001a19 */ /* 0x000fc60000011607 */
[----:B------:R-:W-:Y:S01]  /*10280*/  IMAD R6, R10, c[0x0][0x494], R6 ;  /* 0x000125000a067a24 */ /* 0x000fe200078e0206 */
[----:B-----5:R-:W-:Y:S02]  /*10290*/  SHF.R.S32.HI R11, RZ, 0x1f, R12 ;  /* 0x0000001fff0b7819 */ /* 0x020fe4000001140c */
[----:B------:R-:W-:Y:S01]  /*102a0*/  IADD3 R8, -R0, RZ, RZ ;  /* 0x000000ff00087210 */ /* 0x000fe20007ffe1ff */
[----:B------:R-:W-:Y:S02]  /*102b0*/  IMAD.IADD R3, R3, 0x1, R6 ;  /* 0x0000000103037824 */ /* 0x000fe400078e0206 */
[----:B------:R-:W-:Y:S02]  /*102c0*/  IMAD R9, R11, c[0x0][0x498], RZ ;  /* 0x000126000b097a24 */ /* 0x000fe400078e02ff */
[----:B------:R-:W-:-:S04]  /*102d0*/  IMAD.WIDE.U32 R6, R12, c[0x0][0x498], R2 ;  /* 0x000126000c067a25 */ /* 0x000fc800078e0002 */
[----:B------:R-:W-:Y:S01]  /*102e0*/  IMAD R2, R8, c[0x0][0x4e8], R4 ;  /* 0x00013a0008027a24 */ /* 0x000fe200078e0204 */
[----:B------:R-:W-:Y:S01]  /*102f0*/  IADD3 R4, P0, R0, R6, RZ ;  /* 0x0000000600047210 */ /* 0x000fe20007f1e0ff */
[----:B------:R-:W-:Y:S01]  /*10300*/  IMAD R3, R12, c[0x0][0x49c], R9 ;  /* 0x000127000c037a24 */ /* 0x000fe200078e0209 */
[----:B------:R-:W-:Y:S02]  /*10310*/  SHF.R.S32.HI R8, RZ, 0x1f, R0 ;  /* 0x0000001fff087819 */ /* 0x000fe40000011400 */
[----:B------:R-:W-:Y:S01]  /*10320*/  SHF.R.S32.HI R6, RZ, 0x1f, R2 ;  /* 0x0000001fff067819 */ /* 0x000fe20000011402 */
[----:B------:R-:W-:Y:S01]  /*10330*/  IMAD R0, R5, c[0x0][0x3e8], RZ ;  /* 0x0000fa0005007a24 */ /* 0x000fe200078e02ff */
[----:B------:R-:W-:Y:S01]  /*10340*/  IADD3.X R5, R8, R7, R3, P0, !PT ;  /* 0x0000000708057210 */ /* 0x000fe200007fe403 */
[----:B---3--:R-:W-:Y:S02]  /*10350*/  IMAD.IADD R8, R15, 0x1, R14 ;  /* 0x000000010f087824 */ /* 0x008fe400078e020e */
[----:B------:R-:W-:-:S02]  /*10360*/  IMAD R3, R6, c[0x0][0x488], RZ ;  /* 0x0001220006037a24 */ /* 0x000fc400078e02ff */
[C---:B------:R-:W-:Y:S02]  /*10370*/  IMAD R9, R10.reuse, c[0x0][0x3ec], R0 ;  /* 0x0000fb000a097a24 */ /* 0x040fe400078e0200 */
[----:B------:R-:W-:Y:S01]  /*10380*/  IMAD.WIDE.U32 R6, R10, c[0x0][0x3e8], RZ ;  /* 0x0000fa000a067a25 */ /* 0x000fe200078e00ff */
[----:B-1----:R-:W-:-:S03]  /*10390*/  SHF.R.S32.HI R15, RZ, 0x1f, R16 ;  /* 0x0000001fff0f7819 */ /* 0x002fc60000011410 */
[C---:B------:R-:W-:Y:S02]  /*103a0*/  IMAD R10, R2.reuse, c[0x0][0x48c], R3 ;  /* 0x00012300020a7a24 */ /* 0x040fe400078e0203 */
[----:B------:R-:W-:-:S04]  /*103b0*/  IMAD.WIDE.U32 R4, R2, c[0x0][0x488], R4 ;  /* 0x0001220002047a25 */ /* 0x000fc800078e0004 */
[----:B------:R-:W-:Y:S01]  /*103c0*/  @P1 IMAD.HI.U32 R2, R8, c[0x0][0x4ec], RZ ;  /* 0x00013b0008021a27 */ /* 0x000fe200078e00ff */
[----:B------:R-:W-:Y:S02]  /*103d0*/  MOV R0, R8 ;  /* 0x0000000800007202 */ /* 0x000fe40000000f00 */
[----:B------:R-:W-:Y:S01]  /*103e0*/  IADD3 R5, R5, R10, RZ ;  /* 0x0000000a05057210 */ /* 0x000fe20007ffe0ff */
[----:B------:R-:W-:Y:S01]  /*103f0*/  IMAD.IADD R3, R7, 0x1, R9 ;  /* 0x0000000107037824 */ /* 0x000fe200078e0209 */
[C---:B------:R-:W-:Y:S02]  /*10400*/  LEA R9, P0, R4.reuse, c[0x0][0x450], 0x2 ;  /* 0x0001140004097a11 */ /* 0x040fe400078010ff */
[----:B------:R-:W-:Y:S01]  /*10410*/  @P1 SHF.R.U32.HI R0, RZ, c[0x0][0x4f0], R2 ;  /* 0x00013c00ff001a19 */ /* 0x000fe20000011602 */
[----:B------:R-:W-:Y:S01]  /*10420*/  IMAD.MOV.U32 R2, RZ, RZ, R6 ;  /* 0x000000ffff027224 */ /* 0x000fe200078e0006 */
[----:B------:R-:W-:Y:S01]  /*10430*/  LEA.HI R15, R15, R16, RZ, 0x5 ;  /* 0x000000100f0f7211 */ /* 0x000fe200078f28ff */
[----:B------:R-:W-:Y:S01]  /*10440*/  IMAD R6, R11, c[0x0][0x3f0], RZ ;  /* 0x0000fc000b067a24 */ /* 0x000fe200078e02ff */
[----:B------:R-:W-:-:S02]  /*10450*/  LEA.HI.X R5, R4, c[0x0][0x454], R5, 0x2, P0 ;  /* 0x0001150004057a11 */ /* 0x000fc400000f1405 */
[----:B------:R-:W-:Y:S01]  /*10460*/  LOP3.LUT R15, R15, 0xffffffe0, RZ, 0xc0, !PT ;  /* 0xffffffe00f0f7812 */ /* 0x000fe200078ec0ff */
[----:B------:R-:W-:Y:S01]  /*10470*/  IMAD R10, R12, c[0x0][0x3f4], R6 ;  /* 0x0000fd000c0a7a24 */ /* 0x000fe200078e0206 */
[----:B------:R-:W-:Y:S01]  /*10480*/  SHFL.IDX PT, R4, R9, 0x1, 0x1c1f ;  /* 0x003c1f0009047f89 */ /* 0x000fe200000e0000 */
[----:B------:R-:W-:Y:S02]  /*10490*/  IADD3 R11, -R0, RZ, RZ ;  /* 0x000000ff000b7210 */ /* 0x000fe40007ffe1ff */
[----:B------:R-:W-:Y:S01]  /*104a0*/  IMAD.IADD R15, R16, 0x1, -R15 ;  /* 0x00000001100f7824 */ /* 0x000fe200078e0a0f */
[----:B------:R1:W-:Y:S04]  /*104b0*/  SHFL.IDX PT, R6, R9, RZ, 0x1c1f ;  /* 0x001c1fff09067589 */ /* 0x0003e800000e0000 */
[----:B------:R-:W2:Y:S04]  /*104c0*/  SHFL.IDX PT, R7, R5, RZ, 0x1c1f ;  /* 0x001c1fff05077589 */ /* 0x000ea800000e0000 */
[----:B------:R-:W3:Y:S01]  /*104d0*/  SHFL.IDX PT, R5, R5, 0x1, 0x1c1f ;  /* 0x003c1f0005057f89 */ /* 0x000ee200000e0000 */
[----:B------:R-:W-:Y:S01]  /*104e0*/  LOP3.LUT P0, RZ, R15, 0x3, RZ, 0xc0, !PT ;  /* 0x000000030fff7812 */ /* 0x000fe2000780c0ff */
[----:B------:R-:W-:-:S02]  /*104f0*/  IMAD R8, R11, c[0x0][0x4e8], R8 ;  /* 0x00013a000b087a24 */ /* 0x000fc400078e0208 */
[----:B------:R-:W4:Y:S01]  /*10500*/  S2R R15, SR_TID.X ;  /* 0x00000000000f7919 */ /* 0x000f220000002100 */
[----:B-1----:R-:W-:-:S05]  /*10510*/  IMAD.IADD R9, R13, 0x1, R14 ;  /* 0x000000010d097824 */ /* 0x002fca00078e020e */
[C---:B------:R-:W-:Y:S02]  /*10520*/  IADD3 R11, R9.reuse, 0x8, RZ ;  /* 0x00000008090b7810 */ /* 0x040fe40007ffe0ff */
[----:B------:R-:W-:Y:S02]  /*10530*/  ISETP.GE.OR P1, PT, R9, UR4, P0 ;  /* 0x0000000409007c0c */ /* 0x000fe40008726670 */
[----:B------:R-:W-:Y:S01]  /*10540*/  ISETP.GE.OR P0, PT, R11, UR4, P0 ;  /* 0x000000040b007c0c */ /* 0x000fe20008706670 */
[----:B------:R-:W-:Y:S01]  /*10550*/  IMAD.WIDE.U32 R2, R12, c[0x0][0x3f0], R2 ;  /* 0x0000fc000c027a25 */ /* 0x000fe200078e0002 */
[----:B------:R-:W-:-:S04]  /*10560*/  SHF.R.S32.HI R12, RZ, 0x1f, R0 ;  /* 0x0000001fff0c7819 */ /* 0x000fc80000011400 */
[----:B------:R-:W-:Y:S01]  /*10570*/  IADD3 R3, R3, R10, RZ ;  /* 0x0000000a03037210 */ /* 0x000fe20007ffe0ff */
[----:B------:R-:W-:-:S04]  /*10580*/  IMAD R10, R12, c[0x0][0x3e0], RZ ;  /* 0x0000f8000c0a7a24 */ /* 0x000fc800078e02ff */
[----:B--2---:R1:W-:Y:S01]  /*10590*/  @!P1 ST.E [R6.64], R34 ;  /* 0x0000002206009985 */ /* 0x0043e2000c101906 */
[----:B------:R-:W-:-:S03]  /*105a0*/  IMAD R9, R0, c[0x0][0x3e4], R10 ;  /* 0x0000f90000097a24 */ /* 0x000fc600078e020a */
[----:B---3--:R2:W-:Y:S01]  /*105b0*/  @!P0 ST.E [R4.64], R33 ;  /* 0x0000002104008985 */ /* 0x0085e2000c101906 */
[----:B------:R-:W-:Y:S01]  /*105c0*/  IMAD.WIDE.U32 R2, R0, c[0x0][0x3e0], R2 ;  /* 0x0000f80000027a25 */ /* 0x000fe200078e0002 */
[----:B------:R-:W-:Y:S02]  /*105d0*/  SHF.R.S32.HI R0, RZ, 0x1f, R8 ;  /* 0x0000001fff007819 */ /* 0x000fe40000011408 */
[----:B------:R2:W3:Y:S04]  /*105e0*/  LDS.128 R24, [R219+0x1080] ;  /* 0x00108000db187984 */ /* 0x0004e80000000c00 */
[----:B------:R2:W2:Y:S04]  /*105f0*/  LDS.128 R32, [R219+0x2080] ;  /* 0x00208000db207984 */ /* 0x0004a80000000c00 */
[----:B------:R1:W2:Y:S04]  /*10600*/  LDS.128 R36, [R219+0x3080] ;  /* 0x00308000db247984 */ /* 0x0002a80000000c00 */
[----:B------:R1:W2:Y:S04]  /*10610*/  LDS.128 R20, [R219+0x5080] ;  /* 0x00508000db147984 */ /* 0x0002a80000000c00 */
[----:B------:R2:W2:Y:S04]  /*10620*/  LDS.128 R28, [R219+0x6080] ;  /* 0x00608000db1c7984 */ /* 0x0004a80000000c00 */
[----:B------:R2:W2:Y:S01]  /*10630*/  LDS.128 R40, [R219+0x7080] ;  /* 0x00708000db287984 */ /* 0x0004a20000000c00 */
[----:B----4-:R-:W-:Y:S01]  /*10640*/  SHF.R.S32.HI R13, RZ, 0x1f, R15 ;  /* 0x0000001fff0d7819 */ /* 0x010fe2000001140f */
[----:B------:R-:W-:Y:S01]  /*10650*/  IMAD R0, R0, c[0x0][0x3d8], RZ ;  /* 0x0000f60000007a24 */ /* 0x000fe200078e02ff */
[----:B------:R-:W-:-:S02]  /*10660*/  IADD3 R3, R3, R9, RZ ;  /* 0x0000000903037210 */ /* 0x000fc40007ffe0ff */
[----:B------:R-:W-:Y:S01]  /*10670*/  LEA.HI R13, R13, R15, RZ, 0x3 ;  /* 0x0000000f0d0d7211 */ /* 0x000fe200078f18ff */
[C---:B------:R-:W-:Y:S02]  /*10680*/  IMAD R0, R8.reuse, c[0x0][0x3dc], R0 ;  /* 0x0000f70008007a24 */ /* 0x040fe400078e0200 */
[----:B------:R-:W-:Y:S01]  /*10690*/  IMAD.WIDE.U32 R2, R8, c[0x0][0x3d8], R2 ;  /* 0x0000f60008027a25 */ /* 0x000fe200078e0002 */
[----:B------:R-:W-:-:S03]  /*106a0*/  SHF.R.S32.HI R13, RZ, 0x3, R13 ;  /* 0x00000003ff0d7819 */ /* 0x000fc6000001140d */
[----:B------:R-:W-:Y:S01]  /*106b0*/  IMAD.IADD R0, R3, 0x1, R0 ;  /* 0x0000000103007824 */ /* 0x000fe200078e0200 */
[C---:B------:R-:W-:Y:S02]  /*106c0*/  LEA R8, P0, R2.reuse, c[0x0][0x380], 0x1 ;  /* 0x0000e00002087a11 */ /* 0x040fe400078008ff */
[----:B-1----:R-:W-:Y:S02]  /*106d0*/  IADD3 R7, R13, R14, RZ ;  /* 0x0000000e0d077210 */ /* 0x002fe40007ffe0ff */
[----:B------:R-:W-:Y:S02]  /*106e0*/  LEA.HI.X R6, R2, c[0x0][0x384], R0, 0x1, P0 ;  /* 0x0000e10002067a11 */ /* 0x000fe400000f0c00 */
[----:B------:R-:W-:Y:S01]  /*106f0*/  ISETP.GE.AND P0, PT, R7, UR4, PT ;  /* 0x0000000407007c0c */ /* 0x000fe2000bf06270 */
[----:B------:R1:W4:Y:S04]  /*10700*/  SHFL.IDX PT, R0, R8, RZ, 0x181f ;  /* 0x00181fff08007589 */ /* 0x00032800000e0000 */
[----:B------:R1:W1:Y:S08]  /*10710*/  SHFL.IDX PT, R3, R6, RZ, 0x181f ;  /* 0x00181fff06037589 */ /* 0x00027000000e0000 */
[----:B------:R-:W-:Y:S05]  /*10720*/  @P0 BRA `(.L_x_496) ;  /* 0x000000a000000947 */ /* 0x000fea0003800000 */
[----:B---3--:R-:W3:Y:S01]  /*10730*/  LDS.128 R16, [R219+0x80] ;  /* 0x00008000db107984 */ /* 0x008ee20000000c00 */
[----:B------:R-:W-:-:S02]  /*10740*/  ISETP.GE.AND P3, PT, R228, c[0x0][0x3c8], PT ;  /* 0x0000f200e4007a0c */ /* 0x000fc40003f66270 */
[----:B------:R-:W-:Y:S01]  /*10750*/  ISETP.GE.AND P2, PT, R241, c[0x0][0x3c8], PT ;  /* 0x0000f200f1007a0c */ /* 0x000fe20003f46270 */
[----:B------:R-:W5:Y:S10]  /*10760*/  LDS.128 R12, [R219+0x4080] ;  /* 0x00408000db0c7984 */ /* 0x000f740000000c00 */
[----:B--2-4-:R-:W-:-:S02]  /*10770*/  @!P3 LEA R4, P1, R228, R0, 0x1 ;  /* 0x00000000e404b211 */ /* 0x014fc400078208ff */
[C---:B------:R-:W-:Y:S02]  /*10780*/  @!P2 LEA R2, P0, R241.reuse, R0, 0x1 ;  /* 0x00000000f102a211 */ /* 0x040fe400078008ff */
[-C--:B-1----:R-:W-:Y:S02]  /*10790*/  @!P3 LEA.HI.X R5, R228, R3.reuse, R46, 0x1, P1 ;  /* 0x00000003e405b211 */ /* 0x082fe400008f0c2e */
[----:B------:R-:W-:-:S03]  /*107a0*/  @!P2 LEA.HI.X R3, R241, R3, R45, 0x1, P0 ;  /* 0x00000003f103a211 */ /* 0x000fc600000f0c2d */
[----:B---3--:R1:W-:Y:S04]  /*107b0*/  @!P3 ST.E.128 [R4.64], R16 ;  /* 0x000000100400b985 */ /* 0x0083e8000c101d06 */
[----:B-----5:R1:W-:Y:S02]  /*107c0*/  @!P2 ST.E.128 [R2.64], R12 ;  /* 0x0000000c0200a985 */ /* 0x0203e4000c101d06 */
.L_x_496:
[----:B---3--:R-:W-:Y:S05]  /*107d0*/  BSYNC B0 ;  /* 0x0000000000007941 */ /* 0x008fea0003800000 */
.L_x_495:
[----:B-1----:R-:W-:Y:S01]  /*107e0*/  IADD3 R2, R7, 0x20, RZ ;  /* 0x0000002007027810 */ /* 0x002fe20007ffe0ff */
[----:B------:R1:W3:Y:S01]  /*107f0*/  SHFL.IDX PT, R3, R6, 0x1, 0x181f ;  /* 0x00381f0006037f89 */ /* 0x0002e200000e0000 */
[----:B------:R-:W-:Y:S02]  /*10800*/  BSSY B0, `(.L_x_497) ;  /* 0x000000c000007945 */ /* 0x000fe40003800000 */
[----:B------:R-:W-:Y:S01]  /*10810*/  ISETP.GE.AND P0, PT, R2, UR4, PT ;  /* 0x0000000402007c0c */ /* 0x000fe2000bf06270 */
[----:B----4-:R1:W4:-:S12]  /*10820*/  SHFL.IDX PT, R0, R8, 0x1, 0x181f ;  /* 0x00381f0008007f89 */ /* 0x01031800000e0000 */
[----:B------:R-:W-:Y:S05]  /*10830*/  @P0 BRA `(.L_x_498) ;  /* 0x0000008000000947 */ /* 0x000fea0003800000 */
[----:B------:R-:W-:Y:S02]  /*10840*/  ISETP.GE.AND P1, PT, R228, c[0x0][0x3c8], PT ;  /* 0x0000f200e4007a0c */ /* 0x000fe40003f26270 */
[----:B------:R-:W-:-:S11]  /*10850*/  ISETP.GE.AND P0, PT, R241, c[0x0][0x3c8], PT ;  /* 0x0000f200f1007a0c */ /* 0x000fd60003f06270 */
[CC--:B--2-4-:R-:W-:Y:S02]  /*10860*/  @!P1 LEA R4, P3, R228.reuse, R0.reuse, 0x1 ;  /* 0x00000000e4049211 */ /* 0x0d4fe400078608ff */
[C---:B------:R-:W-:Y:S02]  /*10870*/  @!P0 LEA R2, P2, R241.reuse, R0, 0x1 ;  /* 0x00000000f1028211 */ /* 0x040fe400078408ff */
[-C--:B---3--:R-:W-:Y:S02]  /*10880*/  @!P1 LEA.HI.X R5, R228, R3.reuse, R46, 0x1, P3 ;  /* 0x00000003e4059211 */ /* 0x088fe400018f0c2e */
[----:B------:R-:W-:-:S03]  /*10890*/  @!P0 LEA.HI.X R3, R241, R3, R45, 0x1, P2 ;  /* 0x00000003f1038211 */ /* 0x000fc600010f0c2d */
[----:B------:R2:W-:Y:S04]  /*108a0*/  @!P1 ST.E.128 [R4.64], R24 ;  /* 0x0000001804009985 */ /* 0x0005e8000c101d06 */
[----:B------:R2:W-:Y:S02]  /*108b0*/  @!P0 ST.E.128 [R2.64], R20 ;  /* 0x0000001402008985 */ /* 0x0005e4000c101d06 */
.L_x_498:
[----:B------:R-:W-:Y:S05]  /*108c0*/  BSYNC B0 ;  /* 0x0000000000007941 */ /* 0x000fea0003800000 */
.L_x_497:
[----:B--2---:R-:W-:Y:S01]  /*108d0*/  IADD3 R2, R7, 0x40, RZ ;  /* 0x0000004007027810 */ /* 0x004fe20007ffe0ff */
[----:B---3--:R2:W3:Y:S01]  /*108e0*/  SHFL.IDX PT, R3, R6, 0x2, 0x181f ;  /* 0x00581f0006037f89 */ /* 0x0084e200000e0000 */
[----:B------:R-:W-:Y:S02]  /*108f0*/  BSSY B0, `(.L_x_499) ;  /* 0x000000c000007945 */ /* 0x000fe40003800000 */
[----:B------:R-:W-:Y:S01]  /*10900*/  ISETP.GE.AND P0, PT, R2, UR4, PT ;  /* 0x0000000402007c0c */ /* 0x000fe2000bf06270 */
[----:B----4-:R2:W4:-:S12]  /*10910*/  SHFL.IDX PT, R0, R8, 0x2, 0x181f ;  /* 0x00581f0008007f89 */ /* 0x01051800000e0000 */
[----:B------:R-:W-:Y:S05]  /*10920*/  @P0 BRA `(.L_x_500) ;  /* 0x0000008000000947 */ /* 0x000fea0003800000 */
[----:B------:R-:W-:Y:S02]  /*10930*/  ISETP.GE.AND P1, PT, R228, c[0x0][0x3c8], PT ;  /* 0x0000f200e4007a0c */ /* 0x000fe40003f26270 */
[----:B------:R-:W-:-:S11]  /*10940*/  ISETP.GE.AND P0, PT, R241, c[0x0][0x3c8], PT ;  /* 0x0000f200f1007a0c */ /* 0x000fd60003f06270 */
[CC--:B----4-:R-:W-:Y:S02]  /*10950*/  @!P1 LEA R4, P3, R228.reuse, R0.reuse, 0x1 ;  /* 0x00000000e4049211 */ /* 0x0d0fe400078608ff */
[C---:B------:R-:W-:Y:S02]  /*10960*/  @!P0 LEA R2, P2, R241.reuse, R0, 0x1 ;  /* 0x00000000f1028211 */ /* 0x040fe400078408ff */
[-C--:B---3--:R-:W-:Y:S02]  /*10970*/  @!P1 LEA.HI.X R5, R228, R3.reuse, R46, 0x1, P3 ;  /* 0x00000003e4059211 */ /* 0x088fe400018f0c2e */
[----:B------:R-:W-:-:S03]  /*10980*/  @!P0 LEA.HI.X R3, R241, R3, R45, 0x1, P2 ;  /* 0x00000003f1038211 */ /* 0x000fc600010f0c2d */
[----:B------:R3:W-:Y:S04]  /*10990*/  @!P1 ST.E.128 [R4.64], R32 ;  /* 0x0000002004009985 */ /* 0x0007e8000c101d06 */
[----:B------:R3:W-:Y:S02]  /*109a0*/  @!P0 ST.E.128 [R2.64], R28 ;  /* 0x0000001c02008985 */ /* 0x0007e4000c101d06 */
.L_x_500:
[----:B------:R-:W-:Y:S05]  /*109b0*/  BSYNC B0 ;  /* 0x0000000000007941 */ /* 0x000fea0003800000 */
.L_x_499:
[----:B---3--:R-:W-:Y:S01]  /*109c0*/  IADD3 R2, R7, 0x60, RZ ;  /* 0x0000006007027810 */ /* 0x008fe20007ffe0ff */
[----:B------:R3:W1:Y:S03]  /*109d0*/  SHFL.IDX PT, R4, R6, 0x3, 0x181f ;  /* 0x00781f0006047f89 */ /* 0x00066600000e0000 */
[----:B------:R-:W-:Y:S01]  /*109e0*/  ISETP.GE.AND P0, PT, R2, UR4, PT ;  /* 0x0000000402007c0c */ /* 0x000fe2000bf06270 */
[----:B----4-:R3:W4:-:S12]  /*109f0*/  SHFL.IDX PT, R0, R8, 0x3, 0x181f ;  /* 0x00781f0008007f89 */ /* 0x01071800000e0000 */
[----:B------:R-:W-:Y:S05]  /*10a00*/  @P0 BRA `(.L_x_501) ;  /* 0x00000a1000000947 */ /* 0x000fea0003800000 */
[----:B------:R-:W-:-:S13]  /*10a10*/  ISETP.GE.AND P0, PT, R228, c[0x0][0x3c8], PT ;  /* 0x0000f200e4007a0c */ /* 0x000fda0003f06270 */
[----:B----4-:R-:W-:-:S04]  /*10a20*/  @!P0 LEA R2, P1, R228, R0, 0x1 ;  /* 0x00000000e4028211 */ /* 0x010fc800078208ff */
[----:B-1----:R-:W-:-:S05]  /*10a30*/  @!P0 LEA.HI.X R3, R228, R4, R46, 0x1, P1 ;  /* 0x00000004e4038211 */ /* 0x002fca00008f0c2e */
[----:B------:R1:W-:Y:S01]  /*10a40*/  @!P0 ST.E.128 [R2.64], R36 ;  /* 0x0000002402008985 */ /* 0x0003e2000c101d06 */
[----:B------:R-:W-:-:S13]  /*10a50*/  ISETP.GE.AND P0, PT, R241, c[0x0][0x3c8], PT ;  /* 0x0000f200f1007a0c */ /* 0x000fda0003f06270 */
[----:B------:R-:W-:Y:S05]  /*10a60*/  @P0 BRA `(.L_x_501) ;  /* 0x000009b000000947 */ /* 0x000fea0003800000 */
[----:B-1----:R-:W-:-:S04]  /*10a70*/  LEA R2, P0, R241, R0, 0x1 ;  /* 0x00000000f1027211 */ /* 0x002fc800078008ff */
[----:B------:R-:W-:-:S05]  /*10a80*/  LEA.HI.X R3, R241, R4, R45, 0x1, P0 ;  /* 0x00000004f1037211 */ /* 0x000fca00000f0c2d */
[----:B------:R1:W-:Y:S01]  /*10a90*/  ST.E.128 [R2.64], R40 ;  /* 0x0000002802007985 */ /* 0x0003e2000c101d06 */
[----:B------:R-:W-:Y:S05]  /*10aa0*/  BRA `(.L_x_501) ;  /* 0x0000097000007947 */ /* 0x000fea0003800000 */
.L_x_493:
[----:B------:R-:W2:Y:S04]  /*10ab0*/  LDL R2, [R1+0x44] ;  /* 0x0000440001027983 */ /* 0x000ea80000100800 */
[----:B------:R-:W3:Y:S04]  /*10ac0*/  LDL R0, [R1+0x40] ;  /* 0x0000400001007983 */ /* 0x000ee80000100800 */
[----:B------:R-:W4:Y:S04]  /*10ad0*/  LDL R4, [R1+0x3c] ;  /* 0x00003c0001047983 */ /* 0x000f280000100800 */
[----:B------:R-:W5:Y:S01]  /*10ae0*/  S2R R3, SR_TID.X ;  /* 0x0000000000037919 */ /* 0x000f620000002100 */
[----:B------:R-:W-:Y:S01]  /*10af0*/  BSSY B0, `(.L_x_502) ;  /* 0x0000026000007945 */ /* 0x000fe20003800000 */
[----:B-----5:R-:W-:Y:S01]  /*10b00*/  ISETP.GE.AND P0, PT, R3, 0x80, PT ;  /* 0x000000800300780c */ /* 0x020fe20003f06270 */
[----:B--2---:R-:W-:-:S02]  /*10b10*/  IMAD.MOV.U32 R12, RZ, RZ, R2 ;  /* 0x000000ffff0c7224 */ /* 0x004fc400078e0002 */
[----:B---3--:R-:W-:-:S03]  /*10b20*/  IMAD.MOV.U32 R11, RZ, RZ, R0 ;  /* 0x000000ffff0b7224 */ /* 0x008fc600078e0000 */
[----:B------:R-:W-:Y:S01]  /*10b30*/  SHF.R.S32.HI R9, RZ, 0x1f, R12 ;  /* 0x0000001fff097819 */ /* 0x000fe2000001140c */
[----:B----4-:R-:W-:Y:S01]  /*10b40*/  IMAD.MOV.U32 R13, RZ, RZ, R4 ;  /* 0x000000ffff0d7224 */ /* 0x010fe200078e0004 */
[----:B------:R-:W-:-:S05]  /*10b50*/  SHF.R.S32.HI R10, RZ, 0x1f, R11 ;  /* 0x0000001fff0a7819 */ /* 0x000fca000001140b */
[----:B------:R-:W-:Y:S05]  /*10b60*/  @P0 BRA `(.L_x_503) ;  /* 0x000001e000000947 */ /* 0x000fea0003800000 */
[----:B------:R-:W-:Y:S02]  /*10b70*/  MOV R2, c[0x0][0x4e8] ;  /* 0x00013a0000027a02 */ /* 0x000fe40000000f00 */
[----:B------:R-:W-:-:S03]  /*10b80*/  IADD3 R6, R13, R3, RZ ;  /* 0x000000030d067210 */ /* 0x000fc60007ffe0ff */
[----:B------:R-:W-:-:S05]  /*10b90*/  IMAD R0, R2, c[0x0][0x388], RZ ;  /* 0x0000e20002007a24 */ /* 0x000fca00078e02ff */
[----:B------:R-:W-:-:S13]  /*10ba0*/  ISETP.GE.AND P0, PT, R6, R0, PT ;  /* 0x000000000600720c */ /* 0x000fda0003f06270 */
[----:B------:R-:W-:Y:S05]  /*10bb0*/  @P0 BRA `(.L_x_503) ;  /* 0x0000019000000947 */ /* 0x000fea0003800000 */
[----:B------:R-:W-:Y:S01]  /*10bc0*/  ISETP.NE.AND P0, PT, R2, 0x1, PT ;  /* 0x000000010200780c */ /* 0x000fe20003f05270 */
[----:B------:R-:W-:Y:S01]  /*10bd0*/  IMAD R4, R9, c[0x0][0x490], RZ ;  /* 0x0001240009047a24 */ /* 0x000fe200078e02ff */
[----:B------:R-:W-:Y:S01]  /*10be0*/  MOV R0, R6 ;  /* 0x0000000600007202 */ /* 0x000fe20000000f00 */
[----:B------:R-:W-:-:S04]  /*10bf0*/  IMAD.WIDE.U32 R2, R12, c[0x0][0x490], RZ ;  /* 0x000124000c027a25 */ /* 0x000fc800078e00ff */
[----:B------:R-:W-:Y:S02]  /*10c00*/  IMAD R4, R12, c[0x0][0x494], R4 ;  /* 0x000125000c047a24 */ /* 0x000fe400078e0204 */
[----:B-1----:R-:W-:-:S03]  /*10c10*/  IMAD R8, R10, c[0x0][0x498], RZ ;  /* 0x000126000a087a24 */ /* 0x002fc600078e02ff */
[----:B------:R-:W-:Y:S01]  /*10c20*/  IADD3 R3, R3, R4, RZ ;  /* 0x0000000403037210 */ /* 0x000fe20007ffe0ff */
[----:B------:R-:W-:-:S05]  /*10c30*/  @P0 IMAD.HI.U32 R5, R6, c[0x0][0x4ec], RZ ;  /* 0x00013b0006050a27 */ /* 0x000fca00078e00ff */
[----:B------:R-:W-:Y:S01]  /*10c40*/  @P0 SHF.R.U32.HI R0, RZ, c[0x0][0x4f0], R5 ;  /* 0x00013c00ff000a19 */ /* 0x000fe20000011605 */
[----:B------:R-:W-:-:S03]  /*10c50*/  IMAD.WIDE.U32 R4, R11, c[0x0][0x498], R2 ;  /* 0x000126000b047a25 */ /* 0x000fc600078e0002 */
[C---:B------:R-:W-:Y:S01]  /*10c60*/  IADD3 R7, -R0.reuse, RZ, RZ ;  /* 0x000000ff00077210 */ /* 0x040fe20007ffe1ff */
[----:B------:R-:W-:Y:S01]  /*10c70*/  IMAD R3, R11, c[0x0][0x49c], R8 ;  /* 0x000127000b037a24 */ /* 0x000fe200078e0208 */
[----:B------:R-:W-:-:S03]  /*10c80*/  IADD3 R4, P0, R0, R4, RZ ;  /* 0x0000000400047210 */ /* 0x000fc60007f1e0ff */
[----:B------:R-:W-:Y:S01]  /*10c90*/  IMAD R2, R7, c[0x0][0x4e8], R6 ;  /* 0x00013a0007027a24 */ /* 0x000fe200078e0206 */
[----:B------:R-:W-:-:S04]  /*10ca0*/  SHF.R.S32.HI R6, RZ, 0x1f, R0 ;  /* 0x0000001fff067819 */ /* 0x000fc80000011400 */
[----:B------:R-:W-:Y:S02]  /*10cb0*/  SHF.R.S32.HI R0, RZ, 0x1f, R2 ;  /* 0x0000001fff007819 */ /* 0x000fe40000011402 */
[----:B------:R-:W-:-:S03]  /*10cc0*/  IADD3.X R5, R6, R5, R3, P0, !PT ;  /* 0x0000000506057210 */ /* 0x000fc600007fe403 */
[----:B------:R-:W-:-:S04]  /*10cd0*/  IMAD R0, R0, c[0x0][0x488], RZ ;  /* 0x0001220000007a24 */ /* 0x000fc800078e02ff */
[C---:B------:R-:W-:Y:S02]  /*10ce0*/  IMAD R0, R2.reuse, c[0x0][0x48c], R0 ;  /* 0x0001230002007a24 */ /* 0x040fe400078e0200 */
[----:B------:R-:W-:-:S05]  /*10cf0*/  IMAD.WIDE.U32 R2, R2, c[0x0][0x488], R4 ;  /* 0x0001220002027a25 */ /* 0x000fca00078e0004 */
[----:B------:R-:W-:Y:S02]  /*10d00*/  IADD3 R0, R3, R0, RZ ;  /* 0x0000000003007210 */ /* 0x000fe40007ffe0ff */
[----:B------:R-:W-:-:S04]  /*10d10*/  LEA R4, P0, R2, c[0x0][0x450], 0x2 ;  /* 0x0001140002047a11 */ /* 0x000fc800078010ff */
[----:B------:R-:W-:Y:S02]  /*10d20*/  LEA.HI.X R5, R2, c[0x0][0x454], R0, 0x2, P0 ;  /* 0x0001150002057a11 */ /* 0x000fe400000f1400 */
[----:B------:R-:W-:-:S05]  /*10d30*/  MOV R0, 0xff800000 ;  /* 0xff80000000007802 */ /* 0x000fca0000000f00 */
[----:B------:R1:W-:Y:S02]  /*10d40*/  STG.E [R4.64], R0 ;  /* 0x0000000004007986 */ /* 0x0003e4000c101906 */
.L_x_503:
[----:B------:R-:W-:Y:S05]  /*10d50*/  BSYNC B0 ;  /* 0x0000000000007941 */ /* 0x000fea0003800000 */
.L_x_502:
[----:B------:R-:W2:Y:S01]  /*10d60*/  LDL R2, [R1+0x10] ;  /* 0x0000100001027983 */ /* 0x000ea20000100800 */
[----:B-1----:R-:W-:Y:S01]  /*10d70*/  MOV R0, c[0x0][0x4e8] ;  /* 0x00013a0000007a02 */ /* 0x002fe20000000f00 */
[----:B------:R-:W-:-:S03]  /*10d80*/  IMAD R6, R10, c[0x0][0x3f0], RZ ;  /* 0x0000fc000a067a24 */ /* 0x000fc600078e02ff */
[----:B------:R-:W-:Y:S01]  /*10d90*/  ISETP.NE.AND P0, PT, R0, 0x1, PT ;  /* 0x000000010000780c */ /* 0x000fe20003f05270 */
[----:B------:R-:W-:Y:S02]  /*10da0*/  IMAD R0, R9, c[0x0][0x3e8], RZ ;  /* 0x0000fa0009007a24 */ /* 0x000fe400078e02ff */
[----:B------:R-:W-:Y:S02]  /*10db0*/  IMAD R8, R11, c[0x0][0x3f4], R6 ;  /* 0x0000fd000b087a24 */ /* 0x000fe400078e0206 */
[----:B------:R-:W-:Y:S01]  /*10dc0*/  IMAD R5, R12, c[0x0][0x3ec], R0 ;  /* 0x0000fb000c057a24 */ /* 0x000fe200078e0200 */
[----:B--2---:R-:W-:Y:S01]  /*10dd0*/  IADD3 R4, R2, R13, RZ ;  /* 0x0000000d02047210 */ /* 0x004fe20007ffe0ff */
[----:B------:R-:W-:-:S03]  /*10de0*/  IMAD.WIDE.U32 R2, R12, c[0x0][0x3e8], RZ ;  /* 0x0000fa000c027a25 */ /* 0x000fc600078e00ff */
[----:B------:R-:W-:-:S03]  /*10df0*/  MOV R0, R4 ;  /* 0x0000000400007202 */ /* 0x000fc60000000f00 */
[----:B------:R-:W-:Y:S01]  /*10e00*/  @P0 IMAD.HI.U32 R7, R4, c[0x0][0x4ec], RZ ;  /* 0x00013b0004070a27 */ /* 0x000fe200078e00ff */
[----:B------:R-:W-:-:S04]  /*10e10*/  IADD3 R3, R3, R5, RZ ;  /* 0x0000000503037210 */ /* 0x000fc80007ffe0ff */
[----:B------:R-:W-:Y:S01]  /*10e20*/  @P0 SHF.R.U32.HI R0, RZ, c[0x0][0x4f0], R7 ;  /* 0x00013c00ff000a19 */ /* 0x000fe20000011607 */
[----:B------:R-:W-:-:S03]  /*10e30*/  IMAD.WIDE.U32 R2, R11, c[0x0][0x3f0], R2 ;  /* 0x0000fc000b027a25 */ /* 0x000fc600078e0002 */
[----:B------:R-:W-:Y:S02]  /*10e40*/  SHF.R.S32.HI R6, RZ, 0x1f, R0 ;  /* 0x0000001fff067819 */ /* 0x000fe40000011400 */
[----:B------:R-:W-:Y:S02]  /*10e50*/  IADD3 R5, -R0, RZ, RZ ;  /* 0x000000ff00057210 */ /* 0x000fe40007ffe1ff */
[----:B------:R-:W-:Y:S01]  /*10e60*/  IADD3 R3, R3, R8, RZ ;  /* 0x0000000803037210 */ /* 0x000fe20007ffe0ff */
[----:B------:R-:W-:Y:S02]  /*10e70*/  IMAD R6, R6, c[0x0][0x3e0], RZ ;  /* 0x0000f80006067a24 */ /* 0x000fe400078e02ff */
[----:B------:R-:W-:Y:S02]  /*10e80*/  IMAD R4, R5, c[0x0][0x4e8], R4 ;  /* 0x00013a0005047a24 */ /* 0x000fe400078e0204 */
[C---:B------:R-:W-:Y:S02]  /*10e90*/  IMAD R5, R0.reuse, c[0x0][0x3e4], R6 ;  /* 0x0000f90000057a24 */ /* 0x040fe400078e0206 */
[----:B------:R-:W-:Y:S01]  /*10ea0*/  IMAD.WIDE.U32 R2, R0, c[0x0][0x3e0], R2 ;  /* 0x0000f80000027a25 */ /* 0x000fe200078e0002 */
[----:B------:R-:W-:-:S04]  /*10eb0*/  SHF.R.S32.HI R0, RZ, 0x1f, R4 ;  /* 0x0000001fff007819 */ /* 0x000fc80000011404 */
[----:B------:R-:W-:Y:S01]  /*10ec0*/  IADD3 R3, R3, R5, RZ ;  /* 0x0000000503037210 */ /* 0x000fe20007ffe0ff */
[----:B------:R-:W-:-:S04]  /*10ed0*/  IMAD R0, R0, c[0x0][0x3d8], RZ ;  /* 0x0000f60000007a24 */ /* 0x000fc800078e02ff */
[----:B------:R-:W-:-:S04]  /*10ee0*/  IMAD.WIDE.U32 R2, R4, c[0x0][0x3d8], R2 ;  /* 0x0000f60004027a25 */ /* 0x000fc800078e0002 */
[----:B------:R-:W-:Y:S01]  /*10ef0*/  IMAD R4, R4, c[0x0][0x3dc], R0 ;  /* 0x0000f70004047a24 */ /* 0x000fe200078e0200 */
[----:B------:R-:W-:-:S04]  /*10f00*/  LEA R9, P0, R2, c[0x0][0x380], 0x1 ;  /* 0x0000e00002097a11 */ /* 0x000fc800078008ff */
[----:B------:R-:W-:-:S04]  /*10f10*/  IADD3 R4, R3, R4, RZ ;  /* 0x0000000403047210 */ /* 0x000fc80007ffe0ff */
[----:B------:R-:W-:Y:S01]  /*10f20*/  LEA.HI.X R7, R2, c[0x0][0x384], R4, 0x1, P0 ;  /* 0x0000e10002077a11 */ /* 0x000fe200000f0c04 */
[----:B------:R-:W-:Y:S05]  /*10f30*/  BRA.DIV ~URZ, `(.L_x_504) ;  /* 0x000032c27f007947 */ /* 0x000fea000b800000 */
[----:B------:R1:W2:Y:S02]  /*10f40*/  SHFL.IDX PT, R8, R7, RZ, 0x181f ;  /* 0x00181fff07087589 */ /* 0x0002a400000e0000 */
.L_x_536:
[----:B------:R-:W-:Y:S05]  /*10f50*/  BRA.DIV ~URZ, `(.L_x_505) ;  /* 0x000033127f007947 */ /* 0x000fea000b800000 */
[----:B------:R3:W4:Y:S02]  /*10f60*/  SHFL.IDX PT, R0, R9, RZ, 0x181f ;  /* 0x00181fff09007589 */ /* 0x00072400000e0000 */
.L_x_537:
[----:B------:R-:W5:Y:S04]  /*10f70*/  LDL.LU R3, [R1+0x3c] ;  /* 0x00003c0001037983 */ /* 0x000f680000300800 */
[----:B------:R-:W1:Y:S01]  /*10f80*/  S2R R4, SR_TID.X ;  /* 0x0000000000047919 */ /* 0x000e620000002100 */
[----:B------:R-:W-:-:S04]  /*10f90*/  IMAD.MOV.U32 R10, RZ, RZ, c[0x0][0x4e8] ;  /* 0x00013a00ff0a7624 */ /* 0x000fc800078e00ff */
[----:B------:R-:W-:Y:S01]  /*10fa0*/  IMAD R10, R10, c[0x0][0x388], RZ ;  /* 0x0000e2000a0a7a24 */ /* 0x000fe200078e02ff */
[----:B-1----:R-:W-:-:S04]  /*10fb0*/  SHF.R.S32.HI R2, RZ, 0x1f, R4 ;  /* 0x0000001fff027819 */ /* 0x002fc80000011404 */
[----:B------:R-:W-:-:S04]  /*10fc0*/  LEA.HI R2, R2, R4, RZ, 0x3 ;  /* 0x0000000402027211 */ /* 0x000fc800078f18ff */
[----:B------:R-:W-:Y:S01]  /*10fd0*/  SHF.R.S32.HI R2, RZ, 0x3, R2 ;  /* 0x00000003ff027819 */ /* 0x000fe20000011402 */
[----:B------:R-:W-:Y:S04]  /*10fe0*/  BSSY B0, `(.L_x_506) ;  /* 0x000000e000007945 */ /* 0x000fe80003800000 */
[----:B-----5:R-:W-:-:S05]  /*10ff0*/  IMAD.IADD R6, R2, 0x1, R3 ;  /* 0x0000000102067824 */ /* 0x020fca00078e0203 */
[----:B------:R-:W-:-:S13]  /*11000*/  ISETP.GE.AND P0, PT, R6, R10, PT ;  /* 0x0000000a0600720c */ /* 0x000fda0003f06270 */
[----:B------:R-:W-:Y:S05]  /*11010*/  @P0 BRA `(.L_x_507) ;  /* 0x000000a000000947 */ /* 0x000fea0003800000 */
[----:B------:R-:W-:Y:S02]  /*11020*/  ISETP.GE.AND P1, PT, R228, c[0x0][0x3c8], PT ;  /* 0x0000f200e4007a0c */ /* 0x000fe40003f26270 */
[----:B------:R-:W-:Y:S02]  /*11030*/  ISETP.GE.AND P0, PT, R241, c[0x0][0x3c8], PT ;  /* 0x0000f200f1007a0c */ /* 0x000fe40003f06270 */
[----:B------:R-:W-:Y:S02]  /*11040*/  SHF.R.S32.HI R12, RZ, 0x1f, R228 ;  /* 0x0000001fff0c7819 */ /* 0x000fe400000114e4 */
[----:B------:R-:W-:-:S07]  /*11050*/  SHF.R.S32.HI R11, RZ, 0x1f, R241 ;  /* 0x0000001fff0b7819 */ /* 0x000fce00000114f1 */
[CC--:B----4-:R-:W-:Y:S02]  /*11060*/  @!P1 LEA R4, P3, R228.reuse, R0.reuse, 0x1 ;  /* 0x00000000e4049211 */ /* 0x0d0fe400078608ff */
[C---:B------:R-:W-:Y:S02]  /*11070*/  @!P0 LEA R2, P2, R241.reuse, R0, 0x1 ;  /* 0x00000000f1028211 */ /* 0x040fe400078408ff */
[-C--:B--2---:R-:W-:Y:S02]  /*11080*/  @!P1 LEA.HI.X R5, R228, R8.reuse, R12, 0x1, P3 ;  /* 0x00000008e4059211 */ /* 0x084fe400018f0c0c */
[----:B------:R-:W-:-:S03]  /*11090*/  @!P0 LEA.HI.X R3, R241, R8, R11, 0x1, P2 ;  /* 0x00000008f1038211 */ /* 0x000fc600010f0c0b */
[----:B------:R1:W-:Y:S04]  /*110a0*/  @!P1 ST.E.128 [R4.64], RZ ;  /* 0x000000ff04009985 */ /* 0x0003e8000c101d06 */
[----:B------:R1:W-:Y:S02]  /*110b0*/  @!P0 ST.E.128 [R2.64], RZ ;  /* 0x000000ff02008985 */ /* 0x0003e4000c101d06 */
.L_x_507:
[----:B------:R-:W-:Y:S05]  /*110c0*/  BSYNC B0 ;  /* 0x0000000000007941 */ /* 0x000fea0003800000 */
.L_x_506:
[----:B------:R-:W-:Y:S05]  /*110d0*/  BRA.DIV ~URZ, `(.L_x_508) ;  /* 0x000032027f007947 */ /* 0x000fea000b800000 */
[----:B--2---:R2:W1:Y:S04]  /*110e0*/  SHFL.IDX PT, R8, R7, 0x1, 0x181f ;  /* 0x00381f0007087f89 */ /* 0x00446800000e0000 */
[----:B----4-:R2:W4:Y:S02]  /*110f0*/  SHFL.IDX PT, R0, R9, 0x1, 0x181f ;  /* 0x00381f0009007f89 */ /* 0x01052400000e0000 */
.L_x_538:
[----:B-1----:R-:W-:Y:S01]  /*11100*/  IADD3 R2, R6, 0x20, RZ ;  /* 0x0000002006027810 */ /* 0x002fe20007ffe0ff */
[----:B------:R-:W-:Y:S03]  /*11110*/  BSSY B0, `(.L_x_509) ;  /* 0x000000d000007945 */ /* 0x000fe60003800000 */
        /* <DEDUP_REMOVED lines=8> */
[-C--:B------:R-:W-:Y:S02]  /*111a0*/  @!P1 LEA.HI.X R5, R228, R8.reuse, R12, 0x1, P3 ;  /* 0x00000008e4059211 */ /* 0x080fe400018f0c0c */
[----:B------:R-:W-:-:S03]  /*111b0*/  @!P0 LEA.HI.X R3, R241, R8, R11, 0x1, P2 ;  /* 0x00000008f1038211 */ /* 0x000fc600010f0c0b */
[----:B------:R1:W-:Y:S04]  /*111c0*/  @!P1 ST.E.128 [R4.64], RZ ;  /* 0x000000ff04009985 */ /* 0x0003e8000c101d06 */
[----:B------:R1:W-:Y:S02]  /*111d0*/  @!P0 ST.E.128 [R2.64], RZ ;  /* 0x000000ff02008985 */ /* 0x0003e4000c101d06 */
.L_x_510:
[----:B------:R-:W-:Y:S05]  /*111e0*/  BSYNC B0 ;  /* 0x0000000000007941 */ /* 0x000fea0003800000 */
.L_x_509:
[----:B------:R-:W-:Y:S05]  /*111f0*/  BRA.DIV ~URZ, `(.L_x_511) ;  /* 0x000031b27f007947 */ /* 0x000fea000b800000 */
[----:B------:R1:W2:Y:S02]  /*11200*/  SHFL.IDX PT, R8, R7, 0x2, 0x181f ;  /* 0x00581f0007087f89 */ /* 0x0002a400000e0000 */
.L_x_539:
[----:B------:R-:W-:Y:S05]  /*11210*/  BRA.DIV ~URZ, `(.L_x_512) ;  /* 0x000032027f007947 */ /* 0x000fea000b800000 */
[----:B----4-:R4:W1:Y:S02]  /*11220*/  SHFL.IDX PT, R0, R9, 0x2, 0x181f ;  /* 0x00581f0009007f89 */ /* 0x01086400000e0000 */
.L_x_540:
        /* <DEDUP_REMOVED lines=8> */
[CC--:B------:R-:W-:Y:S02]  /*112b0*/  @!P1 LEA R4, P3, R228.reuse, R0.reuse, 0x1 ;  /* 0x00000000e4049211 */ /* 0x0c0fe400078608ff */
[C---:B------:R-:W-:Y:S02]  /*112c0*/  @!P0 LEA R2, P2, R241.reuse, R0, 0x1 ;  /* 0x00000000f1028211 */ /* 0x040fe400078408ff */
[-C--:B--2---:R-:W-:Y:S02]  /*112d0*/  @!P1 LEA.HI.X R5, R228, R8.reuse, R12, 0x1, P3 ;  /* 0x00000008e4059211 */ /* 0x084fe400018f0c0c */
[----:B------:R-:W-:-:S03]  /*112e0*/  @!P0 LEA.HI.X R3, R241, R8, R11, 0x1, P2 ;  /* 0x00000008f1038211 */ /* 0x000fc600010f0c0b */
[----:B------:R1:W-:Y:S04]  /*112f0*/  @!P1 ST.E.128 [R4.64], RZ ;  /* 0x000000ff04009985 */ /* 0x0003e8000c101d06 */
[----:B------:R1:W-:Y:S02]  /*11300*/  @!P0 ST.E.128 [R2.64], RZ ;  /* 0x000000ff02008985 */ /* 0x0003e4000c101d06 */
.L_x_514:
[----:B------:R-:W-:Y:S05]  /*11310*/  BSYNC B0 ;  /* 0x0000000000007941 */ /* 0x000fea0003800000 */
.L_x_513:
[----:B------:R-:W-:Y:S05]  /*11320*/  BRA.DIV ~URZ, `(.L_x_515) ;  /* 0x000031627f007947 */ /* 0x000fea000b800000 */
[----:B--2---:R-:W2:Y:S04]  /*11330*/  SHFL.IDX PT, R7, R7, 0x3, 0x181f ;  /* 0x00781f0007077f89 */ /* 0x004ea800000e0000 */
[----:B------:R1:W3:Y:S02]  /*11340*/  SHFL.IDX PT, R0, R9, 0x3, 0x181f ;  /* 0x00781f0009007f89 */ /* 0x0002e400000e0000 */
.L_x_541:
[----:B------:R-:W-:-:S04]  /*11350*/  IADD3 R6, R6, 0x60, RZ ;  /* 0x0000006006067810 */ /* 0x000fc80007ffe0ff */
[----:B------:R-:W-:-:S13]  /*11360*/  ISETP.GE.AND P0, PT, R6, R10, PT ;  /* 0x0000000a0600720c */ /* 0x000fda0003f06270 */
[----:B------:R-:W-:Y:S05]  /*11370*/  @P0 BRA `(.L_x_501) ;  /* 0x000000a000000947 */ /* 0x000fea0003800000 */
[----:B------:R-:W-:Y:S02]  /*11380*/  ISETP.GE.AND P1, PT, R228, c[0x0][0x3c8], PT ;  /* 0x0000f200e4007a0c */ /* 0x000fe40003f26270 */
[----:B------:R-:W-:Y:S02]  /*11390*/  ISETP.GE.AND P0, PT, R241, c[0x0][0x3c8], PT ;  /* 0x0000f200f1007a0c */ /* 0x000fe40003f06270 */
[----:B-1-34-:R-:W-:Y:S02]  /*113a0*/  SHF.R.S32.HI R9, RZ, 0x1f, R228 ;  /* 0x0000001fff097819 */ /* 0x01afe400000114e4 */
[----:B------:R-:W-:-:S07]  /*113b0*/  SHF.R.S32.HI R8, RZ, 0x1f, R241 ;  /* 0x0000001fff087819 */ /* 0x000fce00000114f1 */
[CC--:B------:R-:W-:Y:S02]  /*113c0*/  @!P1 LEA R4, P3, R228.reuse, R0.reuse, 0x1 ;  /* 0x00000000e4049211 */ /* 0x0c0fe400078608ff */
[C---:B------:R-:W-:Y:S02]  /*113d0*/  @!P0 LEA R2, P2, R241.reuse, R0, 0x1 ;  /* 0x00000000f1028211 */ /* 0x040fe400078408ff */
[-C--:B--2---:R-:W-:Y:S02]  /*113e0*/  @!P1 LEA.HI.X R5, R228, R7.reuse, R9, 0x1, P3 ;  /* 0x00000007e4059211 */ /* 0x084fe400018f0c09 */
[----:B------:R-:W-:-:S03]  /*113f0*/  @!P0 LEA.HI.X R3, R241, R7, R8, 0x1, P2 ;  /* 0x00000007f1038211 */ /* 0x000fc600010f0c08 */
[----:B------:R1:W-:Y:S04]  /*11400*/  @!P1 ST.E.128 [R4.64], RZ ;  /* 0x000000ff04009985 */ /* 0x0003e8000c101d06 */
[----:B------:R1:W-:Y:S02]  /*11410*/  @!P0 ST.E.128 [R2.64], RZ ;  /* 0x000000ff02008985 */ /* 0x0003e4000c101d06 */
.L_x_501:
[----:B------:R-:W-:Y:S05]  /*11420*/  BSYNC B1 ;  /* 0x0000000000017941 */ /* 0x000fea0003800000 */
.L_x_492:
[----:B---34-:R-:W3:Y:S02]  /*11430*/  LDL R0, [R1+0x74] ;  /* 0x0000740001007983 */ /* 0x018ee40000100800 */
[----:B---3--:R-:W-:-:S13]  /*11440*/  ISETP.NE.AND P0, PT, R0, RZ, PT ;  /* 0x000000ff0000720c */ /* 0x008fda0003f05270 */
[----:B------:R-:W-:Y:S01]  /*11450*/  @P0 WARPSYNC 0xffffffff ;  /* 0xffffffff00000948 */ /* 0x000fe20003800000 */
[----:B------:R-:W-:Y:S06]  /*11460*/  @P0 BAR.SYNC.DEFER_BLOCKING 0x5, 0x100 ;  /* 0x0144000000000b1d */ /* 0x000fec0000010000 */
[----:B------:R-:W3:Y:S04]  /*11470*/  @P0 LDS R0, [0x10100] ;  /* 0x01010000ff000984 */ /* 0x000ee80000000800 */
[----:B---3--:R3:W-:Y:S04]  /*11480*/  @P0 STL [R1+0x50], R0 ;  /* 0x0000500001000387 */ /* 0x0087e80000100800 */
[----:B------:R-:W-:Y:S06]  /*11490*/  @P0 BAR.ARV 0x4, 0x100 ;  /* 0x0104000000000b1d */ /* 0x000fec0000002000 */
[----:B------:R-:W-:Y:S05]  /*114a0*/  @P0 BRA `(.L_x_516) ;  /* 0x0000007000000947 */ /* 0x000fea0003800000 */
[----:B------:R-:W-:Y:S05]  /*114b0*/  BRA.DIV ~URZ, `(.L_x_517) ;  /* 0x000030a27f007947 */ /* 0x000fea000b800000 */
[----:B------:R4:W3:Y:S02]  /*114c0*/  SHFL.IDX PT, R29, R44, RZ, 0x1f ;  /* 0x00001fff2c1d7589 */ /* 0x0008e400000e0000 */
.L_x_542:
[----:B------:R-:W-:Y:S01]  /*114d0*/  WARPSYNC 0xffffffff ;  /* 0xffffffff00007948 */ /* 0x000fe20003800000 */
[----:B------:R-:W-:Y:S06]  /*114e0*/  BAR.SYNC.DEFER_BLOCKING 0x4, 0x100 ;  /* 0x0104000000007b1d */ /* 0x000fec0000010000 */
[----:B---3--:R3:W-:Y:S04]  /*114f0*/  STL [R1+0x50], R29 ;  /* 0x0000501d01007387 */ /* 0x0087e80000100800 */
[----:B------:R3:W-:Y:S04]  /*11500*/  @!P4 STS [0x10100], R44 ;  /* 0x0101002cff00c388 */ /* 0x0007e80000000800 */
[----:B------:R-:W-:Y:S06]  /*11510*/  BAR.ARV 0x5, 0x100 ;  /* 0x0144000000007b1d */ /* 0x000fec0000002000 */
.L_x_516:
[----:B---3--:R-:W3:Y:S02]  /*11520*/  LDL R0, [R1+0x50] ;  /* 0x0000500001007983 */ /* 0x008ee40000100800 */
[----:B---3--:R-:W-:-:S13]  /*11530*/  ISETP.GE.AND P0, PT, R0, c[0x0][0x538], PT ;  /* 0x00014e0000007a0c */ /* 0x008fda0003f06270 */
[----:B-12-4-:R-:W-:Y:S01]  /*11540*/  @P0 CALL.REL.NOINC `(.L_x_518) ;  /* 0x0000001000000944 */ /* 0x016fe20003c00000 */
[----:B------:R-:W-:Y:S05]  /*11550*/  BRA `(.L_x_519) ;  /* 0xfffef33000007947 */ /* 0x000fea000383ffff */
.L_x_518:
[----:B------:R-:W-:Y:S05]  /*11560*/  EXIT ;  /* 0x000000000000794d */ /* 0x000fea0003800000 */
.L_x_464:
[----:B------:R-:W-:Y:S01]  /*11570*/  IMAD.MOV.U32 R36, RZ, RZ, R0 ;  /* 0x000000ffff247224 */ /* 0x000fe200078e0000 */
[----:B------:R-:W-:Y:S01]  /*11580*/  MOV R3, RZ ;  /* 0x000000ff00037202 */ /* 0x000fe20000000f00 */
[----:B------:R-:W-:Y:S01]  /*11590*/  IMAD.MOV.U32 R29, RZ, RZ, 0x181f ;  /* 0x0000181fff1d7424 */ /* 0x000fe200078e00ff */
[----:B------:R-:W-:Y:S02]  /*115a0*/  MOV R2, 0x115c0 ;  /* 0x000115c000027802 */ /* 0x000fe40000000f00 */
[----:B------:R-:W-:Y:S05]  /*115b0*/  CALL.REL.NOINC `($__internal_1_$__cuda_sm70_shflsync_idx_p) ;  /* 0x0000306000007944 */ /* 0x000fea0003c00000 */
[----:B------:R-:W-:Y:S01]  /*115c0*/  MOV R5, R29 ;  /* 0x0000001d00057202 */ /* 0x000fe20000000f00 */
[----:B------:R-:W-:Y:S05]  /*115d0*/  BRA `(.L_x_520) ;  /* 0xffff215000007947 */ /* 0x000fea000383ffff */
.L_x_465:
[----:B------:R-:W-:Y:S01]  /*115e0*/  IMAD.MOV.U32 R36, RZ, RZ, R4 ;  /* 0x000000ffff247224 */ /* 0x000fe200078e0004 */
[----:B------:R-:W-:Y:S01]  /*115f0*/  MOV R3, RZ ;  /* 0x000000ff00037202 */ /* 0x000fe20000000f00 */
[----:B------:R-:W-:Y:S01]  /*11600*/  IMAD.MOV.U32 R29, RZ, RZ, 0x181f ;  /* 0x0000181fff1d7424 */ /* 0x000fe200078e00ff */
[----:B------:R-:W-:Y:S02]  /*11610*/  MOV R2, 0x11630 ;  /* 0x0001163000027802 */ /* 0x000fe40000000f00 */
[----:B-12---:R-:W-:Y:S05]  /*11620*/  CALL.REL.NOINC `($__internal_1_$__cuda_sm70_shflsync_idx_p) ;  /* 0x00002ff000007944 */ /* 0x006fea0003c00000 */
[----:B------:R-:W-:Y:S01]  /*11630*/  ISETP.GE.AND P2, PT, R228, c[0x0][0x1d4], PT ;  /* 0x00007500e4007a0c */ /* 0x000fe20003f46270 */
[----:B------:R-:W-:Y:S01]  /*11640*/  IMAD.MOV.U32 R36, RZ, RZ, R0 ;  /* 0x000000ffff247224 */ /* 0x000fe200078e0000 */
[----:B------:R-:W-:Y:S02]  /*11650*/  ISETP.GE.AND P0, PT, R241, c[0x0][0x1d4], PT ;  /* 0x00007500f1007a0c */ /* 0x000fe40003f06270 */
[----:B------:R-:W-:-:S02]  /*11660*/  IADD3 R6, P6, R29, R128, RZ ;  /* 0x000000801d067210 */ /* 0x000fc40007fde0ff */
[----:B------:R-:W-:Y:S01]  /*11670*/  IADD3 R2, P5, R29, R129, RZ ;  /* 0x000000811d027210 */ /* 0x000fe20007fbe0ff */
[----:B------:R-:W-:Y:S02]  /*11680*/  IMAD.MOV.U32 R29, RZ, RZ, 0x181f ;  /* 0x0000181fff1d7424 */ /* 0x000fe400078e00ff */
[C---:B------:R-:W-:Y:S02]  /*11690*/  IMAD.X R7, R5.reuse, 0x1, R68, P6 ;  /* 0x0000000105077824 */ /* 0x040fe400030e0644 */
[----:B------:R-:W-:Y:S01]  /*116a0*/  IMAD.X R3, R5, 0x1, R69, P5 ;  /* 0x0000000105037824 */ /* 0x000fe200028e0645 */
[----:B------:R-:W-:Y:S02]  /*116b0*/  SEL R5, RZ, 0x10, P0 ;  /* 0x00000010ff057807 */ /* 0x000fe40000000000 */
[----:B------:R-:W-:Y:S01]  /*116c0*/  @!PT LDS RZ, [RZ] ;  /* 0x00000000fffff984 */ /* 0x000fe20000000800 */
[----:B------:R-:W-:Y:S01]  /*116d0*/  @!PT LDS RZ, [RZ] ;  /* 0x00000000fffff984 */ /* 0x000fe20000000800 */
[----:B------:R-:W-:Y:S01]  /*116e0*/  @!PT LDS RZ, [RZ] ;  /* 0x00000000fffff984 */ /* 0x000fe20000000800 */
[----:B------:R1:W-:Y:S04]  /*116f0*/  LDGSTS.E.BYPASS.LTC128B.128 [R219+0x8100], [R6.64], !P2 ;  /* 0x0810000006db7fae */ /* 0x0003e8000d101d46 */
[----:B------:R2:W-:Y:S01]  /*11700*/  LDGSTS.E.BYPASS.LTC128B.128 [R219+0xc100], [R2.64], !P0 ;  /* 0x0c10000002db7fae */ /* 0x0005e2000c101d46 */
[----:B-1----:R-:W-:Y:S01]  /*11710*/  SEL R6, RZ, 0x10, P2 ;  /* 0x00000010ff067807 */ /* 0x002fe20001000000 */
[----:B--2---:R-:W-:Y:S01]  /*11720*/  IMAD.MOV.U32 R3, RZ, RZ, 0x1 ;  /* 0x00000001ff037424 */ /* 0x004fe200078e00ff */
[----:B------:R-:W-:-:S02]  /*11730*/  MOV R2, 0x11750 ;  /* 0x0001175000027802 */ /* 0x000fc40000000f00 */
[----:B------:R-:W-:Y:S05]  /*11740*/  CALL.REL.NOINC `($__internal_1_$__cuda_sm70_shflsync_idx_p) ;  /* 0x00002ed000007944 */ /* 0x000fea0003c00000 */
[----:B------:R-:W-:Y:S01]  /*11750*/  IMAD.MOV.U32 R7, RZ, RZ, R29 ;  /* 0x000000ffff077224 */ /* 0x000fe200078e001d */
[----:B------:R-:W-:Y:S01]  /*11760*/  MOV R3, 0x1 ;  /* 0x0000000100037802 */ /* 0x000fe20000000f00 */
[----:B------:R-:W-:Y:S01]  /*11770*/  IMAD.MOV.U32 R36, RZ, RZ, R4 ;  /* 0x000000ffff247224 */ /* 0x000fe200078e0004 */
[----:B------:R-:W-:-:S02]  /*11780*/  MOV R29, 0x181f ;  /* 0x0000181f001d7802 */ /* 0x000fc40000000f00 */
[----:B------:R-:W-:Y:S02]  /*11790*/  MOV R2, 0x117b0 ;  /* 0x000117b000027802 */ /* 0x000fe40000000f00 */
[----:B------:R-:W-:Y:S05]  /*117a0*/  CALL.REL.NOINC `($__internal_1_$__cuda_sm70_shflsync_idx_p) ;  /* 0x00002e7000007944 */ /* 0x000fea0003c00000 */
[----:B------:R-:W-:Y:S01]  /*117b0*/  IADD3 R8, -R6, 0x10, RZ ;  /* 0x0000001006087810 */ /* 0x000fe20007ffe1ff */
[----:B------:R-:W-:Y:S01]  /*117c0*/  IMAD.MOV.U32 R36, RZ, RZ, R0 ;  /* 0x000000ffff247224 */ /* 0x000fe200078e0000 */
[----:B------:R-:W-:Y:S02]  /*117d0*/  IADD3 R2, -R5, 0x10, RZ ;  /* 0x0000001005027810 */ /* 0x000fe40007ffe1ff */
[----:B------:R-:W-:Y:S02]  /*117e0*/  LOP3.LUT R8, R8, 0xf, RZ, 0xc0, !PT ;  /* 0x0000000f08087812 */ /* 0x000fe400078ec0ff */
[----:B------:R-:W-:Y:S02]  /*117f0*/  ISETP.NE.U32.AND P6, PT, R6, RZ, PT ;  /* 0x000000ff0600720c */ /* 0x000fe40003fc5070 */
[----:B------:R-:W-:Y:S02]  /*11800*/  IADD3 R8, P2, P0, R8, R29, R128 ;  /* 0x0000001d08087210 */ /* 0x000fe4000785e080 */
[----:B------:R-:W-:-:S02]  /*11810*/  LOP3.LUT R2, R2, 0xf, RZ, 0xc0, !PT ;  /* 0x0000000f02027812 */ /* 0x000fc400078ec0ff */
[----:B------:R-:W-:Y:S02]  /*11820*/  ISETP.NE.U32.AND P5, PT, R5, RZ, PT ;  /* 0x000000ff0500720c */ /* 0x000fe40003fa5070 */
[----:B------:R-:W-:Y:S02]  /*11830*/  IADD3.X R9, RZ, R7, R68, P2, P0 ;  /* 0x00000007ff097210 */ /* 0x000fe400017e0444 */
[----:B------:R-:W-:Y:S01]  /*11840*/  IADD3 R2, P2, P0, R2, R29, R129 ;  /* 0x0000001d02027210 */ /* 0x000fe2000785e081 */
[----:B------:R-:W-:Y:S02]  /*11850*/  IMAD.MOV.U32 R29, RZ, RZ, 0x181f ;  /* 0x0000181fff1d7424 */ /* 0x000fe400078e00ff */
[----:B------:R-:W-:Y:S01]  /*11860*/  @!PT LDS RZ, [RZ] ;  /* 0x00000000fffff984 */ /* 0x000fe20000000800 */
[----:B------:R-:W-:Y:S01]  /*11870*/  @!PT LDS RZ, [RZ] ;  /* 0x00000000fffff984 */ /* 0x000fe20000000800 */
[----:B------:R-:W-:Y:S01]  /*11880*/  @!PT LDS RZ, [RZ] ;  /* 0x00000000fffff984 */ /* 0x000fe20000000800 */
[----:B------:R1:W-:Y:S01]  /*11890*/  LDGSTS.E.BYPASS.LTC128B.128.ZFILL [R219+0x9100], [R8.64], P6 ;  /* 0x0910000008db7fae */ /* 0x0003e2000b141d46 */
[----:B------:R-:W-:-:S05]  /*118a0*/  IADD3.X R3, RZ, R7, R69, P2, P0 ;  /* 0x00000007ff037210 */ /* 0x000fca00017e0445 */
[----:B------:R2:W-:Y:S02]  /*118b0*/  LDGSTS.E.BYPASS.LTC128B.128.ZFILL [R219+0xd100], [R2.64], P5 ;  /* 0x0d10000002db7fae */ /* 0x0005e4000a941d46 */
[----:B--2---:R-:W-:Y:S01]  /*118c0*/  IMAD.MOV.U32 R3, RZ, RZ, 0x2 ;  /* 0x00000002ff037424 */ /* 0x004fe200078e00ff */
[----:B------:R-:W-:Y:S02]  /*118d0*/  MOV R2, 0x118f0 ;  /* 0x000118f000027802 */ /* 0x000fe40000000f00 */
[----:B-1----:R-:W-:Y:S05]  /*118e0*/  CALL.REL.NOINC `($__internal_1_$__cuda_sm70_shflsync_idx_p) ;  /* 0x00002d3000007944 */ /* 0x002fea0003c00000 */
[----:B------:R-:W-:Y:S01]  /*118f0*/  IMAD.MOV.U32 R7, RZ, RZ, R29 ;  /* 0x000000ffff077224 */ /* 0x000fe200078e001d */
[----:B------:R-:W-:Y:S01]  /*11900*/  MOV R3, 0x2 ;  /* 0x0000000200037802 */ /* 0x000fe20000000f00 */
[----:B------:R-:W-:Y:S01]  /*11910*/  IMAD.MOV.U32 R36, RZ, RZ, R4 ;  /* 0x000000ffff247224 */ /* 0x000fe200078e0004 */
[----:B------:R-:W-:Y:S02]  /*11920*/  MOV R29, 0x181f ;  /* 0x0000181f001d7802 */ /* 0x000fe40000000f00 */
[----:B------:R-:W-:Y:S02]  /*11930*/  MOV R2, 0x11950 ;  /* 0x0001195000027802 */ /* 0x000fe40000000f00 */
[----:B------:R-:W-:Y:S05]  /*11940*/  CALL.REL.NOINC `($__internal_1_$__cuda_sm70_shflsync_idx_p) ;  /* 0x00002cd000007944 */ /* 0x000fea0003c00000 */
[----:B------:R-:W-:Y:S01]  /*11950*/  IADD3 R8, -R6, 0x10, RZ ;  /* 0x0000001006087810 */ /* 0x000fe20007ffe1ff */
[----:B------:R-:W-:Y:S01]  /*11960*/  IMAD.MOV.U32 R36, RZ, RZ, R0 ;  /* 0x000000ffff247224 */ /* 0x000fe200078e0000 */
[----:B------:R-:W-:-:S02]  /*11970*/  IADD3 R2, -R5, 0x10, RZ ;  /* 0x0000001005027810 */ /* 0x000fc40007ffe1ff */
[----:B------:R-:W-:Y:S02]  /*11980*/  LOP3.LUT R8, R8, 0xf, RZ, 0xc0, !PT ;  /* 0x0000000f08087812 */ /* 0x000fe400078ec0ff */
[----:B------:R-:W-:Y:S02]  /*11990*/  ISETP.NE.U32.AND P6, PT, R6, RZ, PT ;  /* 0x000000ff0600720c */ /* 0x000fe40003fc5070 */
[----:B------:R-:W-:Y:S02]  /*119a0*/  IADD3 R8, P2, P0, R8, R29, R128 ;  /* 0x0000001d08087210 */ /* 0x000fe4000785e080 */
[----:B------:R-:W-:Y:S02]  /*119b0*/  LOP3.LUT R2, R2, 0xf, RZ, 0xc0, !PT ;  /* 0x0000000f02027812 */ /* 0x000fe400078ec0ff */
[----:B------:R-:W-:Y:S02]  /*119c0*/  ISETP.NE.U32.AND P5, PT, R5, RZ, PT ;  /* 0x000000ff0500720c */ /* 0x000fe40003fa5070 */
[----:B------:R-:W-:-:S02]  /*119d0*/  IADD3.X R9, RZ, R7, R68, P2, P0 ;  /* 0x00000007ff097210 */ /* 0x000fc400017e0444 */
        /* <DEDUP_REMOVED lines=17> */
[----:B------:R-:W-:Y:S01]  /*11af0*/  MOV R4, R29 ;  /* 0x0000001d00047202 */ /* 0x000fe20000000f00 */
[----:B------:R-:W-:Y:S05]  /*11b00*/  BRA `(.L_x_521) ;  /* 0xffff1e0000007947 */ /* 0x000fea000383ffff */
.L_x_466:
[----:B------:R-:W-:Y:S01]  /*11b10*/  IMAD.MOV.U32 R3, RZ, RZ, RZ ;  /* 0x000000ffff037224 */ /* 0x000fe200078e00ff */
[----:B------:R-:W-:-:S02]  /*11b20*/  MOV R29, 0x1c1f ;  /* 0x00001c1f001d7802 */ /* 0x000fc40000000f00 */
[----:B------:R-:W-:Y:S02]  /*11b30*/  MOV R2, 0x11b50 ;  /* 0x00011b5000027802 */ /* 0x000fe40000000f00 */
[----:B------:R-:W-:Y:S05]  /*11b40*/  CALL.REL.NOINC `($__internal_1_$__cuda_sm70_shflsync_idx_p) ;  /* 0x00002ad000007944 */ /* 0x000fea0003c00000 */
[----:B------:R-:W-:Y:S05]  /*11b50*/  BRA `(.L_x_522) ;  /* 0xffff1fa000007947 */ /* 0x000fea000383ffff */
.L_x_467:
[----:B------:R-:W-:Y:S01]  /*11b60*/  IMAD.MOV.U32 R3, RZ, RZ, 0x1 ;  /* 0x00000001ff037424 */ /* 0x000fe200078e00ff */
[----:B------:R-:W-:Y:S02]  /*11b70*/  MOV R29, 0x1c1f ;  /* 0x00001c1f001d7802 */ /* 0x000fe40000000f00 */
[----:B------:R-:W-:Y:S02]  /*11b80*/  MOV R2, 0x11ba0 ;  /* 0x00011ba000027802 */ /* 0x000fe40000000f00 */
[----:B-1----:R-:W-:Y:S05]  /*11b90*/  CALL.REL.NOINC `($__internal_1_$__cuda_sm70_shflsync_idx_p) ;  /* 0x00002a8000007944 */ /* 0x002fea0003c00000 */
[----:B------:R-:W-:Y:S01]  /*11ba0*/  IMAD.IADD R0, R4, 0x1, R29 ;  /* 0x0000000104007824 */ /* 0x000fe200078e021d */
[----:B------:R-:W-:-:S04]  /*11bb0*/  FMNMX.FTZ R2, R7, R10, !PT ;  /* 0x0000000a07027209 */ /* 0x000fc80007810000 */
[----:B------:R-:W-:Y:S02]  /*11bc0*/  IMNMX R0, R5, R0, PT ;  /* 0x0000000005007217 */ /* 0x000fe40003800200 */
[----:B------:R-:W-:Y:S02]  /*11bd0*/  FMNMX.FTZ R2, R11, R2, !PT ;  /* 0x000000020b027209 */ /* 0x000fe40007810000 */
[C---:B------:R-:W-:Y:S02]  /*11be0*/  ISETP.GT.AND P5, PT, R0.reuse, RZ, PT ;  /* 0x000000ff0000720c */ /* 0x040fe40003fa4270 */
[C---:B------:R-:W-:Y:S02]  /*11bf0*/  ISETP.GT.AND P2, PT, R0.reuse, 0x1, PT ;  /* 0x000000010000780c */ /* 0x040fe40003f44270 */
[----:B------:R-:W-:Y:S02]  /*11c00*/  ISETP.GT.AND P0, PT, R0, 0x8, PT ;  /* 0x000000080000780c */ /* 0x000fe40003f04270 */
[----:B------:R-:W-:-:S02]  /*11c10*/  FSEL R5, R126, -INF , P5 ;  /* 0xff8000007e057808 */ /* 0x000fc40002800000 */
[----:B------:R-:W-:Y:S02]  /*11c20*/  FSEL R6, R125, -INF , P2 ;  /* 0xff8000007d067808 */ /* 0x000fe40001000000 */
        /* <DEDUP_REMOVED lines=112> */
[----:B------:R-:W-:Y:S01]  /*12330*/  ISETP.GT.AND P2, PT, R0, 0x79, PT ;  /* 0x000000790000780c */ /* 0x000fe20003f44270 */
[----:B------:R-:W-:Y:S01]  /*12340*/  IMAD.MOV.U32 R0, RZ, RZ, 0x2 ;  /* 0x00000002ff007424 */ /* 0x000fe200078e00ff */
[----:B------:R-:W-:-:S02]  /*12350*/  FSEL R175, R19, -INF , P0 ;  /* 0xff80000013af7808 */ /* 0x000fc40000000000 */
[----:B------:R-:W-:Y:S02]  /*12360*/  FMNMX.FTZ R8, R173, R8, !PT ;  /* 0x00000008ad087209 */ /* 0x000fe40007810000 */
[----:B------:R-:W-:Y:S02]  /*12370*/  FMNMX.FTZ R68, R203, R68, !PT ;  /* 0x00000044cb447209 */ /* 0x000fe40007810000 */
[----:B------:R-:W-:Y:S02]  /*12380*/  FSEL R174, R18, -INF , P2 ;  /* 0xff80000012ae7808 */ /* 0x000fe40001000000 */
[----:B------:R-:W-:Y:S01]  /*12390*/  FMNMX.FTZ R8, R175, R8, !PT ;  /* 0x00000008af087209 */ /* 0x000fe20007810000 */
[----:B------:R-:W-:Y:S01]  /*123a0*/  IMAD.MOV.U32 R4, RZ, RZ, R68 ;  /* 0x000000ffff047224 */ /* 0x000fe200078e0044 */
[----:B------:R-:W-:Y:S02]  /*123b0*/  MOV R2, 0x123e0 ;  /* 0x000123e000027802 */ /* 0x000fe40000000f00 */
[----:B------:R-:W-:-:S02]  /*123c0*/  FMNMX.FTZ R8, R174, R8, !PT ;  /* 0x00000008ae087209 */ /* 0x000fc40007810000 */
[----:B------:R-:W-:Y:S05]  /*123d0*/  CALL.REL.NOINC `($__internal_0_$__cuda_sm70_shflsync_bfly_p) ;  /* 0x000021e000007944 */ /* 0x000fea0003c00000 */
[----:B------:R-:W-:Y:S01]  /*123e0*/  FMNMX.FTZ R68, R68, R0, !PT ;  /* 0x0000000044447209 */ /* 0x000fe20007810000 */
[----:B------:R-:W-:Y:S01]  /*123f0*/  IMAD.MOV.U32 R0, RZ, RZ, 0x1 ;  /* 0x00000001ff007424 */ /* 0x000fe200078e00ff */
[----:B------:R-:W-:-:S03]  /*12400*/  MOV R2, 0x12430 ;  /* 0x0001243000027802 */ /* 0x000fc60000000f00 */
[----:B------:R-:W-:Y:S02]  /*12410*/  IMAD.MOV.U32 R4, RZ, RZ, R68 ;  /* 0x000000ffff047224 */ /* 0x000fe400078e0044 */
[----:B------:R-:W-:Y:S05]  /*12420*/  CALL.REL.NOINC `($__internal_0_$__cuda_sm70_shflsync_bfly_p) ;  /* 0x0000219000007944 */ /* 0x000fea0003c00000 */
[----:B------:R-:W-:Y:S01]  /*12430*/  FMNMX.FTZ R68, R68, R0, !PT ;  /* 0x0000000044447209 */ /* 0x000fe20007810000 */
[----:B------:R-:W-:Y:S01]  /*12440*/  IMAD.MOV.U32 R4, RZ, RZ, R8 ;  /* 0x000000ffff047224 */ /* 0x000fe200078e0008 */
[----:B------:R-:W-:Y:S01]  /*12450*/  MOV R2, 0x12480 ;  /* 0x0001248000027802 */ /* 0x000fe20000000f00 */
[----:B------:R-:W-:Y:S02]  /*12460*/  IMAD.MOV.U32 R0, RZ, RZ, 0x2 ;  /* 0x00000002ff007424 */ /* 0x000fe400078e00ff */
[----:B------:R-:W-:Y:S05]  /*12470*/  CALL.REL.NOINC `($__internal_0_$__cuda_sm70_shflsync_bfly_p) ;  /* 0x0000214000007944 */ /* 0x000fea0003c00000 */
[----:B------:R-:W-:Y:S01]  /*12480*/  FMNMX.FTZ R8, R8, R0, !PT ;  /* 0x0000000008087209 */ /* 0x000fe20007810000 */
[----:B------:R-:W-:Y:S01]  /*12490*/  IMAD.MOV.U32 R0, RZ, RZ, 0x1 ;  /* 0x00000001ff007424 */ /* 0x000fe200078e00ff */
[----:B------:R-:W-:-:S03]  /*124a0*/  MOV R2, 0x124d0 ;  /* 0x000124d000027802 */ /* 0x000fc60000000f00 */
[----:B------:R-:W-:Y:S02]  /*124b0*/  IMAD.MOV.U32 R4, RZ, RZ, R8 ;  /* 0x000000ffff047224 */ /* 0x000fe400078e0008 */
[----:B------:R-:W-:Y:S05]  /*124c0*/  CALL.REL.NOINC `($__internal_0_$__cuda_sm70_shflsync_bfly_p) ;  /* 0x000020f000007944 */ /* 0x000fea0003c00000 */
[----:B------:R-:W-:Y:S01]  /*124d0*/  MOV R3, R0 ;  /* 0x0000000000037202 */ /* 0x000fe20000000f00 */
[----:B------:R-:W-:Y:S05]  /*124e0*/  BRA `(.L_x_523) ;  /* 0xffff22c000007947 */ /* 0x000fea000383ffff */
.L_x_471:
[----:B------:R-:W-:Y:S01]  /*124f0*/  MOV R3, RZ ;  /* 0x000000ff00037202 */ /* 0x000fe20000000f00 */
[----:B------:R-:W-:Y:S01]  /*12500*/  IMAD.MOV.U32 R36, RZ, RZ, R0 ;  /* 0x000000ffff247224 */ /* 0x000fe200078e0000 */
[----:B------:R-:W-:Y:S01]  /*12510*/  MOV R2, 0x12540 ;  /* 0x0001254000027802 */ /* 0x000fe20000000f00 */
[----:B------:R-:W-:Y:S02]  /*12520*/  IMAD.MOV.U32 R29, RZ, RZ, 0x181f ;  /* 0x0000181fff1d7424 */ /* 0x000fe400078e00ff */
[----:B--2---:R-:W-:Y:S05]  /*12530*/  CALL.REL.NOINC `($__internal_1_$__cuda_sm70_shflsync_idx_p) ;  /* 0x000020e000007944 */ /* 0x004fea0003c00000 */
[----:B------:R-:W-:Y:S01]  /*12540*/  MOV R7, R29 ;  /* 0x0000001d00077202 */ /* 0x000fe20000000f00 */
[----:B------:R-:W-:-:S05]  /*12550*/  BRA `(.L_x_524) ;  /* 0xffff412000007947 */ /* 0x000fca000383ffff */
.L_x_472:
[----:B------:R-:W-:Y:S01]  /*12560*/  MOV R3, RZ ;  /* 0x000000ff00037202 */ /* 0x000fe20000000f00 */
[----:B------:R-:W-:Y:S01]  /*12570*/  IMAD.MOV.U32 R36, RZ, RZ, R4 ;  /* 0x000000ffff247224 */ /* 0x000fe200078e0004 */
[----:B------:R-:W-:Y:S01]  /*12580*/  MOV R2, 0x125b0 ;  /* 0x000125b000027802 */ /* 0x000fe20000000f00 */
[----:B------:R-:W-:Y:S02]  /*12590*/  IMAD.MOV.U32 R29, RZ, RZ, 0x181f ;  /* 0x0000181fff1d7424 */ /* 0x000fe400078e00ff */
[----:B-123--:R-:W-:Y:S05]  /*125a0*/  CALL.REL.NOINC `($__internal_1_$__cuda_sm70_shflsync_idx_p) ;  /* 0x0000207000007944 */ /* 0x00efea0003c00000 */
[----:B------:R-:W-:Y:S01]  /*125b0*/  ISETP.GE.AND P5, PT, R228, c[0x0][0x1d4], PT ;  /* 0x00007500e4007a0c */ /* 0x000fe20003fa6270 */
[----:B------:R-:W-:Y:S01]  /*125c0*/  IMAD.MOV.U32 R36, RZ, RZ, R0 ;  /* 0x000000ffff247224 */ /* 0x000fe200078e0000 */
[----:B------:R-:W-:Y:S02]  /*125d0*/  IADD3 R12, P2, R29, R28, RZ ;  /* 0x0000001c1d0c7210 */ /* 0x000fe40007f5e0ff */
[----:B------:R-:W-:Y:S03]  /*125e0*/  ISETP.GE.AND P0, PT, R241, c[0x0][0x1d4], PT ;  /* 0x00007500f1007a0c */ /* 0x000fe60003f06270 */
[----:B------:R-:W-:Y:S01]  /*125f0*/  IMAD.X R13, R7, 0x1, R5, P2 ;  /* 0x00000001070d7824 */ /* 0x000fe200010e0605 */
[----:B------:R-:W-:Y:S01]  /*12600*/  IADD3 R2, P2, R29, R30, RZ ;  /* 0x0000001e1d027210 */ /* 0x000fe20007f5e0ff */
[----:B------:R-:W-:Y:S04]  /*12610*/  IMAD.MOV.U32 R29, RZ, RZ, 0x181f ;  /* 0x0000181fff1d7424 */ /* 0x000fe800078e00ff */
[----:B------:R-:W-:Y:S01]  /*12620*/  @!PT LDS RZ, [RZ] ;  /* 0x00000000fffff984 */ /* 0x000fe20000000800 */
[----:B------:R-:W-:Y:S01]  /*12630*/  @!PT LDS RZ, [RZ] ;  /* 0x00000000fffff984 */ /* 0x000fe20000000800 */
[----:B------:R-:W-:Y:S01]  /*12640*/  @!PT LDS RZ, [RZ] ;  /* 0x00000000fffff984 */ /* 0x000fe20000000800 */
[----:B------:R1:W-:Y:S01]  /*12650*/  LDGSTS.E.BYPASS.LTC128B.128 [R219+0x100], [R12.64], !P5 ;  /* 0x001000000cdb7fae */ /* 0x0003e2000e901d46 */
[----:B------:R-:W-:Y:S01]  /*12660*/  IMAD.X R3, R7, 0x1, R6, P2 ;  /* 0x0000000107037824 */ /* 0x000fe200010e0606 */
[----:B------:R-:W-:Y:S04]  /*12670*/  SEL R7, RZ, 0x10, P0 ;  /* 0x00000010ff077807 */ /* 0x000fe80000000000 */
[----:B------:R2:W-:Y:S01]  /*12680*/  LDGSTS.E.BYPASS.LTC128B.128 [R219+0x4100], [R2.64], !P0 ;  /* 0x0410000002db7fae */ /* 0x0005e2000c101d46 */
[----:B-1----:R-:W-:Y:S02]  /*12690*/  SEL R12, RZ, 0x10, P5 ;  /* 0x00000010ff0c7807 */ /* 0x002fe40002800000 */
[----:B--2---:R-:W-:Y:S01]  /*126a0*/  MOV R2, 0x126d0 ;  /* 0x000126d000027802 */ /* 0x004fe20000000f00 */
[----:B------:R-:W-:Y:S02]  /*126b0*/  IMAD.MOV.U32 R3, RZ, RZ, 0x1 ;  /* 0x00000001ff037424 */ /* 0x000fe400078e00ff */
[----:B------:R-:W-:Y:S05]  /*126c0*/  CALL.REL.NOINC `($__internal_1_$__cuda_sm70_shflsync_idx_p) ;  /* 0x00001f5000007944 */ /* 0x000fea0003c00000 */
[----:B------:R-:W-:Y:S01]  /*126d0*/  MOV R3, 0x1 ;  /* 0x0000000100037802 */ /* 0x000fe20000000f00 */
[----:B------:R-:W-:Y:S01]  /*126e0*/  IMAD.MOV.U32 R13, RZ, RZ, R29 ;  /* 0x000000ffff0d7224 */ /* 0x000fe200078e001d */
[----:B------:R-:W-:Y:S01]  /*126f0*/  MOV R29, 0x181f ;  /* 0x0000181f001d7802 */ /* 0x000fe20000000f00 */
[----:B------:R-:W-:Y:S01]  /*12700*/  IMAD.MOV.U32 R36, RZ, RZ, R4 ;  /* 0x000000ffff247224 */ /* 0x000fe200078e0004 */
[----:B------:R-:W-:Y:S02]  /*12710*/  MOV R2, 0x12730 ;  /* 0x0001273000027802 */ /* 0x000fe40000000f00 */
[----:B------:R-:W-:Y:S05]  /*12720*/  CALL.REL.NOINC `($__internal_1_$__cuda_sm70_shflsync_idx_p) ;  /* 0x00001ef000007944 */ /* 0x000fea0003c00000 */
[C---:B------:R-:W-:Y:S01]  /*12730*/  IADD3 R2, -R12.reuse, 0x10, RZ ;  /* 0x000000100c027810 */ /* 0x040fe20007ffe1ff */
[----:B------:R-:W-:Y:S01]  /*12740*/  IMAD.MOV.U32 R36, RZ, RZ, R0 ;  /* 0x000000ffff247224 */ /* 0x000fe200078e0000 */
[----:B------:R-:W-:Y:S02]  /*12750*/  ISETP.NE.U32.AND P5, PT, R12, RZ, PT ;  /* 0x000000ff0c00720c */ /* 0x000fe40003fa5070 */
[----:B------:R-:W-:Y:S04]  /*12760*/  LOP3.LUT R2, R2, 0xf, RZ, 0xc0, !PT ;  /* 0x0000000f02027812 */ /* 0x000fe800078ec0ff */
[----:B------:R-:W-:Y:S04]  /*12770*/  IADD3 R2, P2, P0, R2, R29, R28 ;  /* 0x0000001d02027210 */ /* 0x000fe8000785e01c */
[----:B------:R-:W-:Y:S05]  /*12780*/  IADD3.X R3, RZ, R13, R5, P2, P0 ;  /* 0x0000000dff037210 */ /* 0x000fea00017e0405 */
[----:B------:R-:W-:Y:S01]  /*12790*/  @!PT LDS RZ, [RZ] ;  /* 0x00000000fffff984 */ /* 0x000fe20000000800 */
[----:B------:R-:W-:Y:S01]  /*127a0*/  @!PT LDS RZ, [RZ] ;  /* 0x00000000fffff984 */ /* 0x000fe20000000800 */
[----:B------:R-:W-:Y:S01]  /*127b0*/  @!PT LDS RZ, [RZ] ;  /* 0x00000000fffff984 */ /* 0x000fe20000000800 */
[----:B------:R1:W-:Y:S01]  /*127c0*/  LDGSTS.E.BYPASS.LTC128B.128.ZFILL [R219+0x1100], [R2.64], P5 ;  /* 0x0110000002db7fae */ /* 0x0003e2000a941d46 */
[C---:B------:R-:W-:Y:S02]  /*127d0*/  ISETP.NE.U32.AND P5, PT, R7.reuse, RZ, PT ;  /* 0x000000ff0700720c */ /* 0x040fe40003fa5070 */
[----:B-1----:R-:W-:Y:S04]  /*127e0*/  IADD3 R2, -R7, 0x10, RZ ;  /* 0x0000001007027810 */ /* 0x002fe80007ffe1ff */
[----:B------:R-:W-:Y:S04]  /*127f0*/  LOP3.LUT R2, R2, 0xf, RZ, 0xc0, !PT ;  /* 0x0000000f02027812 */ /* 0x000fe800078ec0ff */
[----:B------:R-:W-:Y:S01]  /*12800*/  IADD3 R2, P2, P0, R2, R29, R30 ;  /* 0x0000001d02027210 */ /* 0x000fe2000785e01e */
[----:B------:R-:W-:Y:S03]  /*12810*/  IMAD.MOV.U32 R29, RZ, RZ, 0x181f ;  /* 0x0000181fff1d7424 */ /* 0x000fe600078e00ff */
[----:B------:R-:W-:Y:S05]  /*12820*/  IADD3.X R3, RZ, R13, R6, P2, P0 ;  /* 0x0000000dff037210 */ /* 0x000fea00017e0406 */
[----:B------:R1:W-:Y:S02]  /*12830*/  LDGSTS.E.BYPASS.LTC128B.128.ZFILL [R219+0x5100], [R2.64], P5 ;  /* 0x0510000002db7fae */ /* 0x0003e4000a941d46 */
[----:B-1----:R-:W-:Y:S01]  /*12840*/  MOV R2, 0x12870 ;  /* 0x0001287000027802 */ /* 0x002fe20000000f00 */
[----:B------:R-:W-:Y:S03]  /*12850*/  IMAD.MOV.U32 R3, RZ, RZ, 0x2 ;  /* 0x00000002ff037424 */ /* 0x000fe600078e00ff */
        /* <DEDUP_REMOVED lines=33> */
[----:B------:R-:W-:Y:S01]  /*12a70*/  MOV R0, R29 ;  /* 0x0000001d00007202 */ /* 0x000fe20000000f00 */
[----:B------:R-:W-:-:S05]  /*12a80*/  BRA `(.L_x_525) ;  /* 0xffff3dd000007947 */ /* 0x000fca000383ffff */
.L_x_475:
[----:B------:R-:W-:Y:S01]  /*12a90*/  MOV R3, RZ ;  /* 0x000000ff00037202 */ /* 0x000fe20000000f00 */
[----:B------:R-:W-:Y:S01]  /*12aa0*/  IMAD.MOV.U32 R36, RZ, RZ, R0 ;  /* 0x000000ffff247224 */ /* 0x000fe200078e0000 */
[----:B------:R-:W-:Y:S01]  /*12ab0*/  MOV R2, 0x12ae0 ;  /* 0x00012ae000027802 */ /* 0x000fe20000000f00 */
[----:B------:R-:W-:Y:S02]  /*12ac0*/  IMAD.MOV.U32 R29, RZ, RZ, 0x181f ;  /* 0x0000181fff1d7424 */ /* 0x000fe400078e00ff */
[----:B-1----:R-:W-:Y:S05]  /*12ad0*/  CALL.REL.NOINC `($__internal_1_$__cuda_sm70_shflsync_idx_p) ;  /* 0x00001b4000007944 */ /* 0x002fea0003c00000 */
[----:B------:R-:W-:Y:S01]  /*12ae0*/  MOV R7, R29 ;  /* 0x0000001d00077202 */ /* 0x000fe20000000f00 */
[----:B------:R-:W-:-:S05]  /*12af0*/  BRA `(.L_x_526) ;  /* 0xffff545000007947 */ /* 0x000fca000383ffff */
.L_x_476:
        /* <DEDUP_REMOVED lines=83> */
.L_x_477:
[----:B------:R-:W-:Y:S01]  /*13030*/  MOV R3, RZ ;  /* 0x000000ff00037202 */ /* 0x000fe20000000f00 */
[----:B------:R-:W-:Y:S01]  /*13040*/  IMAD.MOV.U32 R36, RZ, RZ, R4 ;  /* 0x000000ffff247224 */ /* 0x000fe200078e0004 */
[----:B------:R-:W-:Y:S01]  /*13050*/  MOV R2, 0x13080 ;  /* 0x0001308000027802 */ /* 0x000fe20000000f00 */
[----:B------:R-:W-:Y:S02]  /*13060*/  IMAD.MOV.U32 R29, RZ, RZ, 0x1c1f ;  /* 0x00001c1fff1d7424 */ /* 0x000fe400078e00ff */
[----:B------:R-:W-:Y:S05]  /*13070*/  CALL.REL.NOINC `($__internal_1_$__cuda_sm70_shflsync_idx_p) ;  /* 0x000015a000007944 */ /* 0x000fea0003c00000 */
[----:B------:R-:W-:Y:S01]  /*13080*/  MOV R0, R29 ;  /* 0x0000001d00007202 */ /* 0x000fe20000000f00 */
[----:B------:R-:W-:-:S05]  /*13090*/  BRA `(.L_x_528) ;  /* 0xffff528000007947 */ /* 0x000fca000383ffff */
.L_x_478:
[----:B------:R-:W-:Y:S01]  /*130a0*/  MOV R3, 0x1 ;  /* 0x0000000100037802 */ /* 0x000fe20000000f00 */
[----:B------:R-:W-:Y:S01]  /*130b0*/  IMAD.MOV.U32 R36, RZ, RZ, R4 ;  /* 0x000000ffff247224 */ /* 0x000fe200078e0004 */
[----:B------:R-:W-:Y:S01]  /*130c0*/  MOV R2, 0x130f0 ;  /* 0x000130f000027802 */ /* 0x000fe20000000f00 */
[----:B------:R-:W-:Y:S02]  /*130d0*/  IMAD.MOV.U32 R29, RZ, RZ, 0x1c1f ;  /* 0x00001c1fff1d7424 */ /* 0x000fe400078e00ff */
[----:B-1----:R-:W-:Y:S05]  /*130e0*/  CALL.REL.NOINC `($__internal_1_$__cuda_sm70_shflsync_idx_p) ;  /* 0x0000153000007944 */ /* 0x002fea0003c00000 */
[----:B------:R-:W-:Y:S01]  /*130f0*/  FMNMX.FTZ R0, R6, R69, !PT ;  /* 0x0000004506007209 */ /* 0x000fe20007810000 */
[----:B------:R-:W-:Y:S03]  /*13100*/  IMAD.IADD R5, R5, 0x1, R29 ;  /* 0x0000000105057824 */ /* 0x000fe600078e021d */
[----:B------:R-:W-:Y:S02]  /*13110*/  FMNMX.FTZ R0, R8, R0, !PT ;  /* 0x0000000008007209 */ /* 0x000fe40007810000 */
[C---:B------:R-:W-:Y:S02]  /*13120*/  ISETP.GT.AND P6, PT, R5.reuse, RZ, PT ;  /* 0x000000ff0500720c */ /* 0x040fe40003fc4270 */
[----:B------:R-:W-:Y:S02]  /*13130*/  ISETP.GT.AND P5, PT, R5, 0x1, PT ;  /* 0x000000010500780c */ /* 0x000fe40003fa4270 */
[----:B------:R-:W-:Y:S02]  /*13140*/  FSEL R7, R169, -INF , P6 ;  /* 0xff800000a9077808 */ /* 0x000fe40003000000 */
        /* <DEDUP_REMOVED lines=107> */
[C---:B------:R-:W-:Y:S02]  /*13800*/  ISETP.GT.AND P2, PT, R5.reuse, 0x78, PT ;  /* 0x000000780500780c */ /* 0x040fe40003f44270 */
[----:B------:R-:W-:Y:S02]  /*13810*/  ISETP.GT.AND P0, PT, R5, 0x79, PT ;  /* 0x000000790500780c */ /* 0x000fe40003f04270 */
[----:B------:R-:W-:Y:S02]  /*13820*/  FMNMX.FTZ R0, R234, R0, !PT ;  /* 0x00000000ea007209 */ /* 0x000fe40007810000 */
[----:B------:R-:W-:Y:S02]  /*13830*/  FSEL R230, R62, -INF , P6 ;  /* 0xff8000003ee67808 */ /* 0x000fe40003000000 */
[----:B------:R-:W-:Y:S02]  /*13840*/  FMNMX.FTZ R5, R224, R2, !PT ;  /* 0x00000002e0057209 */ /* 0x000fe40007810000 */
[----:B------:R-:W-:Y:S01]  /*13850*/  FMNMX.FTZ R4, R238, R0, !PT ;  /* 0x00000000ee047209 */ /* 0x000fe20007810000 */
[----:B------:R-:W-:Y:S01]  /*13860*/  IMAD.MOV.U32 R0, RZ, RZ, 0x2 ;  /* 0x00000002ff007424 */ /* 0x000fe200078e00ff */
[----:B------:R-:W-:Y:S02]  /*13870*/  FSEL R229, R63, -INF , P5 ;  /* 0xff8000003fe57808 */ /* 0x000fe40002800000 */
[----:B------:R-:W-:Y:S02]  /*13880*/  FMNMX.FTZ R5, R230, R5, !PT ;  /* 0x00000005e6057209 */ /* 0x000fe40007810000 */
[----:B------:R-:W-:Y:S02]  /*13890*/  FMNMX.FTZ R4, R237, R4, !PT ;  /* 0x00000004ed047209 */ /* 0x000fe40007810000 */
[----:B------:R-:W-:Y:S02]  /*138a0*/  FSEL R227, R66, -INF , P2 ;  /* 0xff80000042e37808 */ /* 0x000fe40001000000 */
[----:B------:R-:W-:Y:S02]  /*138b0*/  FMNMX.FTZ R5, R229, R5, !PT ;  /* 0x00000005e5057209 */ /* 0x000fe40007810000 */
[----:B------:R-:W-:Y:S02]  /*138c0*/  FMNMX.FTZ R4, R236, R4, !PT ;  /* 0x00000004ec047209 */ /* 0x000fe40007810000 */
[----:B------:R-:W-:Y:S02]  /*138d0*/  FSEL R225, R67, -INF , P0 ;  /* 0xff80000043e17808 */ /* 0x000fe40000000000 */
[----:B------:R-:W-:Y:S02]  /*138e0*/  FMNMX.FTZ R5, R227, R5, !PT ;  /* 0x00000005e3057209 */ /* 0x000fe40007810000 */
[----:B------:R-:W-:Y:S02]  /*138f0*/  FMNMX.FTZ R4, R235, R4, !PT ;  /* 0x00000004eb047209 */ /* 0x000fe40007810000 */
[----:B------:R-:W-:Y:S02]  /*13900*/  FMNMX.FTZ R5, R225, R5, !PT ;  /* 0x00000005e1057209 */ /* 0x000fe40007810000 */
[----:B------:R-:W-:Y:S02]  /*13910*/  MOV R2, 0x13930 ;  /* 0x0001393000027802 */ /* 0x000fe40000000f00 */
[----:B------:R-:W-:Y:S05]  /*13920*/  CALL.REL.NOINC `($__internal_0_$__cuda_sm70_shflsync_bfly_p) ;  /* 0x00000c9000007944 */ /* 0x000fea0003c00000 */
[----:B------:R-:W-:Y:S01]  /*13930*/  FMNMX.FTZ R4, R4, R0, !PT ;  /* 0x0000000004047209 */ /* 0x000fe20007810000 */
[----:B------:R-:W-:Y:S01]  /*13940*/  IMAD.MOV.U32 R0, RZ, RZ, 0x1 ;  /* 0x00000001ff007424 */ /* 0x000fe200078e00ff */
[----:B------:R-:W-:Y:S02]  /*13950*/  MOV R2, 0x13970 ;  /* 0x0001397000027802 */ /* 0x000fe40000000f00 */
        /* <DEDUP_REMOVED lines=8> */
[----:B------:R-:W-:Y:S02]  /*139e0*/  MOV R2, 0x13a00 ;  /* 0x00013a0000027802 */ /* 0x000fe40000000f00 */
[----:B------:R-:W-:Y:S05]  /*139f0*/  CALL.REL.NOINC `($__internal_0_$__cuda_sm70_shflsync_bfly_p) ;  /* 0x00000bc000007944 */ /* 0x000fea0003c00000 */
[----:B------:R-:W-:-:S05]  /*13a00*/  BRA `(.L_x_529) ;  /* 0xffff55c000007947 */ /* 0x000fca000383ffff */
.L_x_481:
[----:B-1--4-:R-:W-:Y:S01]  /*13a10*/  MOV R29, 0x181f ;  /* 0x0000181f001d7802 */ /* 0x012fe20000000f00 */
[----:B------:R-:W-:Y:S01]  /*13a20*/  IMAD.MOV.U32 R3, RZ, RZ, RZ ;  /* 0x000000ffff037224 */ /* 0x000fe200078e00ff */
[----:B------:R-:W-:Y:S02]  /*13a30*/  MOV R2, 0x13a50 ;  /* 0x00013a5000027802 */ /* 0x000fe40000000f00 */
[----:B------:R-:W-:Y:S05]  /*13a40*/  CALL.REL.NOINC `($__internal_1_$__cuda_sm70_shflsync_idx_p) ;  /* 0x00000bd000007944 */ /* 0x000fea0003c00000 */
[----:B------:R-:W-:-:S05]  /*13a50*/  BRA `(.L_x_530) ;  /* 0xffff791000007947 */ /* 0x000fca000383ffff */
.L_x_484:
[----:B------:R-:W-:Y:S01]  /*13a60*/  MOV R3, RZ ;  /* 0x000000ff00037202 */ /* 0x000fe20000000f00 */
[----:B------:R-:W-:Y:S01]  /*13a70*/  IMAD.MOV.U32 R36, RZ, RZ, R0 ;  /* 0x000000ffff247224 */ /* 0x000fe200078e0000 */
[----:B------:R-:W-:Y:S01]  /*13a80*/  MOV R2, 0x13ab0 ;  /* 0x00013ab000027802 */ /* 0x000fe20000000f00 */
[----:B------:R-:W-:Y:S02]  /*13a90*/  IMAD.MOV.U32 R29, RZ, RZ, 0x181f ;  /* 0x0000181fff1d7424 */ /* 0x000fe400078e00ff */
[----:B-1----:R-:W-:Y:S05]  /*13aa0*/  CALL.REL.NOINC `($__internal_1_$__cuda_sm70_shflsync_idx_p) ;  /* 0x00000b7000007944 */ /* 0x002fea0003c00000 */
[----:B------:R-:W-:Y:S01]  /*13ab0*/  MOV R7, R29 ;  /* 0x0000001d00077202 */ /* 0x000fe20000000f00 */
[----:B------:R-:W-:-:S05]  /*13ac0*/  BRA `(.L_x_531) ;  /* 0xffff912000007947 */ /* 0x000fca000383ffff */
.L_x_485:
[----:B------:R-:W-:Y:S01]  /*13ad0*/  MOV R3, RZ ;  /* 0x000000ff00037202 */ /* 0x000fe20000000f00 */
[----:B------:R-:W-:Y:S01]  /*13ae0*/  IMAD.MOV.U32 R36, RZ, RZ, R4 ;  /* 0x000000ffff247224 */ /* 0x000fe200078e0004 */
[----:B------:R-:W-:Y:S01]  /*13af0*/  MOV R2, 0x13b20 ;  /* 0x00013b2000027802 */ /* 0x000fe20000000f00 */
[----:B------:R-:W-:Y:S02]  /*13b00*/  IMAD.MOV.U32 R29, RZ, RZ, 0x181f ;  /* 0x0000181fff1d7424 */ /* 0x000fe400078e00ff */
[----:B-123--:R-:W-:Y:S05]  /*13b10*/  CALL.REL.NOINC `($__internal_1_$__cuda_sm70_shflsync_idx_p) ;  /* 0x00000b0000007944 */ /* 0x00efea0003c00000 */
[C---:B------:R-:W-:Y:S01]  /*13b20*/  IADD3 R8, -R218.reuse, 0x10, RZ ;  /* 0x00000010da087810 */ /* 0x040fe20007ffe1ff */
[----:B------:R-:W-:Y:S01]  /*13b30*/  IMAD.MOV.U32 R36, RZ, RZ, R0 ;  /* 0x000000ffff247224 */ /* 0x000fe200078e0000 */
[----:B------:R-:W-:Y:S02]  /*13b40*/  ISETP.NE.U32.AND P0, PT, R218, RZ, PT ;  /* 0x000000ffda00720c */ /* 0x000fe40003f05070 */
[----:B------:R-:W-:Y:S04]  /*13b50*/  LOP3.LUT R8, R8, 0xf, RZ, 0xc0, !PT ;  /* 0x0000000f08087812 */ /* 0x000fe800078ec0ff */
[----:B------:R-:W-:Y:S04]  /*13b60*/  IADD3 R8, P5, P4, R8, R29, R17 ;  /* 0x0000001d08087210 */ /* 0x000fe80007cbe011 */
[----:B------:R-:W-:Y:S02]  /*13b70*/  IADD3.X R9, RZ, R7, R5, P5, P4 ;  /* 0x00000007ff097210 */ /* 0x000fe40002fe8405 */
[----:B------:R-:W-:Y:S01]  /*13b80*/  IADD3 R2, P4, R29, R18, RZ ;  /* 0x000000121d027210 */ /* 0x000fe20007f9e0ff */
[----:B------:R-:W-:Y:S02]  /*13b90*/  IMAD.MOV.U32 R29, RZ, RZ, 0x181f ;  /* 0x0000181fff1d7424 */ /* 0x000fe400078e00ff */
[----:B------:R-:W-:Y:S01]  /*13ba0*/  @!PT LDS RZ, [RZ] ;  /* 0x00000000fffff984 */ /* 0x000fe20000000800 */
[----:B------:R-:W-:Y:S01]  /*13bb0*/  @!PT LDS RZ, [RZ] ;  /* 0x00000000fffff984 */ /* 0x000fe20000000800 */
[----:B------:R-:W-:Y:S01]  /*13bc0*/  @!PT LDS RZ, [RZ] ;  /* 0x00000000fffff984 */ /* 0x000fe20000000800 */
[----:B------:R1:W-:Y:S02]  /*13bd0*/  LDGSTS.E.BYPASS.LTC128B.128.ZFILL [R219+0x8100], [R8.64], P0 ;  /* 0x0810000008db7fae */ /* 0x0003e40008141d46 */
[----:B------:R-:W-:Y:S05]  /*13be0*/  IMAD.X R3, R7, 0x1, R6, P4 ;  /* 0x0000000107037824 */ /* 0x000fea00020e0606 */
[----:B------:R2:W-:Y:S02]  /*13bf0*/  LDGSTS.E.BYPASS.LTC128B.128 [R219+0xc100], [R2.64], !P2 ;  /* 0x0c10000002db7fae */ /* 0x0005e4000d101d46 */
[----:B--2---:R-:W-:Y:S01]  /*13c00*/  MOV R2, 0x13c30 ;  /* 0x00013c3000027802 */ /* 0x004fe20000000f00 */
[----:B------:R-:W-:Y:S02]  /*13c10*/  IMAD.MOV.U32 R3, RZ, RZ, 0x1 ;  /* 0x00000001ff037424 */ /* 0x000fe400078e00ff */
[----:B-1----:R-:W-:Y:S05]  /*13c20*/  CALL.REL.NOINC `($__internal_1_$__cuda_sm70_shflsync_idx_p) ;  /* 0x000009f000007944 */ /* 0x002fea0003c00000 */
        /* <DEDUP_REMOVED lines=54> */
.L_x_486:
[----:B------:R-:W-:Y:S02]  /*13f90*/  MOV R0, 0x2 ;  /* 0x0000000200007802 */ /* 0x000fe40000000f00 */
        /* <DEDUP_REMOVED lines=16> */
.L_x_488:
[----:B------:R2:W5:Y:S01]  /*140a0*/  LDL R4, [R1+0x8] ;  /* 0x0000080001047983 */ /* 0x0005620000100800 */
[----:B-1----:R-:W-:-:S02]  /*140b0*/  MOV R0, 0x2 ;  /* 0x0000000200007802 */ /* 0x002fc40000000f00 */
[----:B------:R-:W-:Y:S02]  /*140c0*/  MOV R2, 0x140e0 ;  /* 0x000140e000027802 */ /* 0x000fe40000000f00 */
[----:B--2--5:R-:W-:Y:S05]  /*140d0*/  CALL.REL.NOINC `($__internal_0_$__cuda_sm70_shflsync_bfly_p) ;  /* 0x000004e000007944 */ /* 0x024fea0003c00000 */
[----:B------:R-:W-:Y:S01]  /*140e0*/  MOV R5, R0 ;  /* 0x0000000000057202 */ /* 0x000fe20000000f00 */
[----:B------:R-:W-:Y:S05]  /*140f0*/  BRA `(.L_x_534) ;  /* 0xffffb37000007947 */ /* 0x000fea000383ffff */
.L_x_489:
[----:B------:R-:W-:Y:S01]  /*14100*/  IMAD.MOV.U32 R4, RZ, RZ, R5 ;  /* 0x000000ffff047224 */ /* 0x000fe200078e0005 */
[----:B------:R-:W-:Y:S02]  /*14110*/  MOV R0, 0x1 ;  /* 0x0000000100007802 */ /* 0x000fe40000000f00 */
[----:B------:R-:W-:Y:S02]  /*14120*/  MOV R2, 0x14140 ;  /* 0x0001414000027802 */ /* 0x000fe40000000f00 */
[----:B------:R-:W-:Y:S05]  /*14130*/  CALL.REL.NOINC `($__internal_0_$__cuda_sm70_shflsync_bfly_p) ;  /* 0x0000048000007944 */ /* 0x000fea0003c00000 */
[----:B------:R1:W5:Y:S01]  /*14140*/  LDL R4, [R1+0xc] ;  /* 0x00000c0001047983 */ /* 0x0003620000100800 */
[----:B------:R-:W-:Y:S01]  /*14150*/  FADD.FTZ R5, R5, R0 ;  /* 0x0000000005057221 */ /* 0x000fe20000010000 */
[----:B------:R-:W-:Y:S02]  /*14160*/  MOV R0, 0x2 ;  /* 0x0000000200007802 */ /* 0x000fe40000000f00 */
[----:B------:R-:W-:Y:S02]  /*14170*/  MOV R2, 0x14190 ;  /* 0x0001419000027802 */ /* 0x000fe40000000f00 */
[----:B-1---5:R-:W-:Y:S05]  /*14180*/  CALL.REL.NOINC `($__internal_0_$__cuda_sm70_shflsync_bfly_p) ;  /* 0x0000043000007944 */ /* 0x022fea0003c00000 */
[----:B------:R-:W2:Y:S02]  /*14190*/  LDL.LU R2, [R1+0xc] ;  /* 0x00000c0001027983 */ /* 0x000ea40000300800 */
[----:B--2---:R-:W-:Y:S01]  /*141a0*/  FADD.FTZ R4, R2, R0 ;  /* 0x0000000002047221 */ /* 0x004fe20000010000 */
[----:B------:R-:W-:-:S02]  /*141b0*/  MOV R0, 0x1 ;  /* 0x0000000100007802 */ /* 0x000fc40000000f00 */
[----:B------:R-:W-:Y:S02]  /*141c0*/  MOV R2, 0x141e0 ;  /* 0x000141e000027802 */ /* 0x000fe40000000f00 */
[----:B------:R-:W-:Y:S05]  /*141d0*/  CALL.REL.NOINC `($__internal_0_$__cuda_sm70_shflsync_bfly_p) ;  /* 0x000003e000007944 */ /* 0x000fea0003c00000 */
[----:B------:R-:W-:Y:S01]  /*141e0*/  MOV R3, R0 ;  /* 0x0000000000037202 */ /* 0x000fe20000000f00 */
[----:B------:R-:W-:Y:S05]  /*141f0*/  BRA `(.L_x_535) ;  /* 0xffffb30000007947 */ /* 0x000fea000383ffff */
.L_x_504:
[----:B------:R-:W-:Y:S01]  /*14200*/  IMAD.MOV.U32 R36, RZ, RZ, R7 ;  /* 0x000000ffff247224 */ /* 0x000fe200078e0007 */
[----:B------:R-:W-:Y:S01]  /*14210*/  MOV R3, RZ ;  /* 0x000000ff00037202 */ /* 0x000fe20000000f00 */
[----:B------:R-:W-:Y:S01]  /*14220*/  IMAD.MOV.U32 R29, RZ, RZ, 0x181f ;  /* 0x0000181fff1d7424 */ /* 0x000fe200078e00ff */
[----:B------:R-:W-:Y:S02]  /*14230*/  MOV R2, 0x14250 ;  /* 0x0001425000027802 */ /* 0x000fe40000000f00 */
[----:B------:R-:W-:Y:S05]  /*14240*/  CALL.REL.NOINC `($__internal_1_$__cuda_sm70_shflsync_idx_p) ;  /* 0x000003d000007944 */ /* 0x000fea0003c00000 */
[----:B------:R-:W-:Y:S01]  /*14250*/  MOV R8, R29 ;  /* 0x0000001d00087202 */ /* 0x000fe20000000f00 */
[----:B------:R-:W-:Y:S05]  /*14260*/  BRA `(.L_x_536) ;  /* 0xffffcce000007947 */ /* 0x000fea000383ffff */
.L_x_505:
[----:B------:R-:W-:Y:S01]  /*14270*/  IMAD.MOV.U32 R36, RZ, RZ, R9 ;  /* 0x000000ffff247224 */ /* 0x000fe200078e0009 */
[----:B------:R-:W-:Y:S01]  /*14280*/  MOV R3, RZ ;  /* 0x000000ff00037202 */ /* 0x000fe20000000f00 */
[----:B------:R-:W-:Y:S01]  /*14290*/  IMAD.MOV.U32 R29, RZ, RZ, 0x181f ;  /* 0x0000181fff1d7424 */ /* 0x000fe200078e00ff */
[----:B------:R-:W-:Y:S02]  /*142a0*/  MOV R2, 0x142c0 ;  /* 0x000142c000027802 */ /* 0x000fe40000000f00 */
[----:B-12---:R-:W-:Y:S05]  /*142b0*/  CALL.REL.NOINC `($__internal_1_$__cuda_sm70_shflsync_idx_p) ;  /* 0x0000036000007944 */ /* 0x006fea0003c00000 */
[----:B------:R-:W-:Y:S01]  /*142c0*/  MOV R0, R29 ;  /* 0x0000001d00007202 */ /* 0x000fe20000000f00 */
[----:B------:R-:W-:Y:S05]  /*142d0*/  BRA `(.L_x_537) ;  /* 0xffffcc9000007947 */ /* 0x000fea000383ffff */
.L_x_508:
[----:B------:R-:W-:Y:S01]  /*142e0*/  IMAD.MOV.U32 R36, RZ, RZ, R7 ;  /* 0x000000ffff247224 */ /* 0x000fe200078e0007 */
[----:B-1----:R-:W-:Y:S01]  /*142f0*/  MOV R3, 0x1 ;  /* 0x0000000100037802 */ /* 0x002fe20000000f00 */
[----:B------:R-:W-:Y:S01]  /*14300*/  IMAD.MOV.U32 R29, RZ, RZ, 0x181f ;  /* 0x0000181fff1d7424 */ /* 0x000fe200078e00ff */
[----:B------:R-:W-:-:S02]  /*14310*/  MOV R2, 0x14330 ;  /* 0x0001433000027802 */ /* 0x000fc40000000f00 */
[----:B--234-:R-:W-:Y:S05]  /*14320*/  CALL.REL.NOINC `($__internal_1_$__cuda_sm70_shflsync_idx_p) ;  /* 0x000002f000007944 */ /* 0x01cfea0003c00000 */
[----:B------:R-:W-:Y:S01]  /*14330*/  IMAD.MOV.U32 R8, RZ, RZ, R29 ;  /* 0x000000ffff087224 */ /* 0x000fe200078e001d */
[----:B------:R-:W-:Y:S01]  /*14340*/  MOV R3, 0x1 ;  /* 0x0000000100037802 */ /* 0x000fe20000000f00 */
[----:B------:R-:W-:Y:S01]  /*14350*/  IMAD.MOV.U32 R36, RZ, RZ, R9 ;  /* 0x000000ffff247224 */ /* 0x000fe200078e0009 */
[----:B------:R-:W-:-:S02]  /*14360*/  MOV R29, 0x181f ;  /* 0x0000181f001d7802 */ /* 0x000fc40000000f00 */
[----:B------:R-:W-:Y:S02]  /*14370*/  MOV R2, 0x14390 ;  /* 0x0001439000027802 */ /* 0x000fe40000000f00 */
[----:B------:R-:W-:Y:S05]  /*14380*/  CALL.REL.NOINC `($__internal_1_$__cuda_sm70_shflsync_idx_p) ;  /* 0x0000029000007944 */ /* 0x000fea0003c00000 */
[----:B------:R-:W-:Y:S01]  /*14390*/  MOV R0, R29 ;  /* 0x0000001d00007202 */ /* 0x000fe20000000f00 */
[----:B------:R-:W-:Y:S05]  /*143a0*/  BRA `(.L_x_538) ;  /* 0xffffcd5000007947 */ /* 0x000fea000383ffff */
.L_x_511:
[----:B------:R-:W-:Y:S01]  /*143b0*/  IMAD.MOV.U32 R36, RZ, RZ, R7 ;  /* 0x000000ffff247224 */ /* 0x000fe200078e0007 */
[----:B-1----:R-:W-:Y:S01]  /*143c0*/  MOV R3, 0x2 ;  /* 0x0000000200037802 */ /* 0x002fe20000000f00 */
[----:B------:R-:W-:Y:S01]  /*143d0*/  IMAD.MOV.U32 R29, RZ, RZ, 0x181f ;  /* 0x0000181fff1d7424 */ /* 0x000fe200078e00ff */
[----:B------:R-:W-:Y:S02]  /*143e0*/  MOV R2, 0x14400 ;  /* 0x0001440000027802 */ /* 0x000fe40000000f00 */
[----:B--234-:R-:W-:Y:S05]  /*143f0*/  CALL.REL.NOINC `($__internal_1_$__cuda_sm70_shflsync_idx_p) ;  /* 0x0000022000007944 */ /* 0x01cfea0003c00000 */
[----:B------:R-:W-:Y:S01]  /*14400*/  MOV R8, R29 ;  /* 0x0000001d00087202 */ /* 0x000fe20000000f00 */
[----:B------:R-:W-:Y:S05]  /*14410*/  BRA `(.L_x_539) ;  /* 0xffffcdf000007947 */ /* 0x000fea000383ffff */
.L_x_512:
[----:B------:R-:W-:Y:S01]  /*14420*/  IMAD.MOV.U32 R36, RZ, RZ, R9 ;  /* 0x000000ffff247224 */ /* 0x000fe200078e0009 */
[----:B-1----:R-:W-:Y:S01]  /*14430*/  MOV R3, 0x2 ;  /* 0x0000000200037802 */ /* 0x002fe20000000f00 */
[----:B------:R-:W-:Y:S01]  /*14440*/  IMAD.MOV.U32 R29, RZ, RZ, 0x181f ;  /* 0x0000181fff1d7424 */ /* 0x000fe200078e00ff */
[----:B------:R-:W-:Y:S02]  /*14450*/  MOV R2, 0x14470 ;  /* 0x0001447000027802 */ /* 0x000fe40000000f00 */
[----:B--234-:R-:W-:Y:S05]  /*14460*/  CALL.REL.NOINC `($__internal_1_$__cuda_sm70_shflsync_idx_p) ;  /* 0x000001b000007944 */ /* 0x01cfea0003c00000 */
[----:B------:R-:W-:Y:S01]  /*14470*/  MOV R0, R29 ;  /* 0x0000001d00007202 */ /* 0x000fe20000000f00 */
[----:B------:R-:W-:Y:S05]  /*14480*/  BRA `(.L_x_540) ;  /* 0xffffcda000007947 */ /* 0x000fea000383ffff */
.L_x_515:
        /* <DEDUP_REMOVED lines=13> */
.L_x_517:
[----:B-1----:R-:W-:Y:S01]  /*14560*/  IMAD.MOV.U32 R36, RZ, RZ, R44 ;  /* 0x000000ffff247224 */ /* 0x002fe200078e002c */
[----:B------:R-:W-:Y:S01]  /*14570*/  MOV R3, RZ ;  /* 0x000000ff00037202 */ /* 0x000fe20000000f00 */
[----:B------:R-:W-:Y:S01]  /*14580*/  IMAD.MOV.U32 R29, RZ, RZ, 0x1f ;  /* 0x0000001fff1d7424 */ /* 0x000fe200078e00ff */
[----:B------:R-:W-:Y:S02]  /*14590*/  MOV R2, 0x145b0 ;  /* 0x000145b000027802 */ /* 0x000fe40000000f00 */
[----:B--23--:R-:W-:Y:S05]  /*145a0*/  CALL.REL.NOINC `($__internal_1_$__cuda_sm70_shflsync_idx_p) ;  /* 0x0000007000007944 */ /* 0x00cfea0003c00000 */
[----:B------:R-:W-:Y:S05]  /*145b0*/  BRA `(.L_x_542) ;  /* 0xffffcf1000007947 */ /* 0x000fea000383ffff */
        .weak           $__internal_0_$__cuda_sm70_shflsync_bfly_p
        .type           $__internal_0_$__cuda_sm70_shflsync_bfly_p,@function
        .size           $__internal_0_$__cuda_sm70_shflsync_bfly_p,($__internal_1_$__cuda_sm70_shflsync_idx_p - $__internal_0_$__cuda_sm70_shflsync_bfly_p)
$__internal_0_$__cuda_sm70_shflsync_bfly_p:
[----:B------:R-:W-:Y:S02]  /*145c0*/  MOV R14, 0xffffffff ;  /* 0xffffffff000e7802 */ /* 0x000fe40000000f00 */
[----:B------:R-:W-:Y:S02]  /*145d0*/  MOV R3, 0x1f ;  /* 0x0000001f00037802 */ /* 0x000fe40000000f00 */
[----:B------:R-:W-:Y:S04]  /*145e0*/  WARPSYNC R14 ;  /* 0x0000000e00007348 */ /* 0x000fe80003800000 */
[----:B------:R1:W2:Y:S02]  /*145f0*/  SHFL.BFLY PT, R0, R4, R0, R3 ;  /* 0x0c00000004007389 */ /* 0x0002a400000e0003 */
[----:B-1----:R-:W-:-:S04]  /*14600*/  MOV R3, 0x0 ;  /* 0x0000000000037802 */ /* 0x002fc80000000f00 */
[----:B--2---:R-:W-:Y:S05]  /*14610*/  RET.REL.NODEC R2 `(_ZN7cutlass13device_kernelIN5flash19enable_sm80_to_sm89INS1_16FlashAttnFwdSm80INS1_25CollectiveMainloopFwdSm80ILi8ELi1ELb1EN4cute5tupleIJNS5_1CILi128EEES8_S8_EEELi128ENS_10bfloat16_tEfNS_4arch4Sm80ELb1ELb0ELb1ELb0ELb1ELb0ELb1ELb0EEENS1_21CollectiveEpilogueFwdIS9_NS6_IJNS7_ILi1EEESF_SF_EEESA_SC_Li256ELb0ELb1ELb0ELb0EEENS1_30DynamicPersistentTileSchedulerILi256ELi256ELb0ELb1ELb0EEEEEEEEEvNT_6ParamsE) ;  /* 0xfffeb9e002007950 */ /* 0x004fea0003c3ffff */
        .weak           $__internal_1_$__cuda_sm70_shflsync_idx_p
        .type           $__internal_1_$__cuda_sm70_shflsync_idx_p,@function
        .size           $__internal_1_$__cuda_sm70_shflsync_idx_p,(.L_x_4336 - $__internal_1_$__cuda_sm70_shflsync_idx_p)
$__internal_1_$__cuda_sm70_shflsync_idx_p:
[----:B------:R-:W-:-:S04]  /*14620*/  MOV R61, 0xffffffff ;  /* 0xffffffff003d7802 */ /* 0x000fc80000000f00 */
[----:B------:R-:W-:Y:S04]  /*14630*/  WARPSYNC R61 ;  /* 0x0000003d00007348 */ /* 0x000fe80003800000 */
[----:B------:R1:W2:Y:S02]  /*14640*/  SHFL.IDX PT, R29, R36, R3, R29 ;  /* 0x00000003241d7389 */ /* 0x0002a400000e001d */
[----:B-1----:R-:W-:-:S04]  /*14650*/  MOV R3, 0x0 ;  /* 0x0000000000037802 */ /* 0x002fc80000000f00 */
[----:B--2---:R-:W-:Y:S05]  /*14660*/  RET.REL.NODEC R2 `(_ZN7cutlass13device_kernelIN5flash19enable_sm80_to_sm89INS1_16FlashAttnFwdSm80INS1_25CollectiveMainloopFwdSm80ILi8ELi1ELb1EN4cute5tupleIJNS5_1CILi128EEES8_S8_EEELi128ENS_10bfloat16_tEfNS_4arch4Sm80ELb1ELb0ELb1ELb0ELb1ELb0ELb1ELb0EEENS1_21CollectiveEpilogueFwdIS9_NS6_IJNS7_ILi1EEESF_SF_EEESA_SC_Li256ELb0ELb1ELb0ELb0EEENS1_30DynamicPersistentTileSchedulerILi256ELi256ELb0ELb1ELb0EEEEEEEEEvNT_6ParamsE) ;  /* 0xfffeb99002007950 */ /* 0x004fea0003c3ffff */
.L_x_543:
        /* <DEDUP_REMOVED lines=9> */
.L_x_4336:


//--------------------- .text._ZN7cutlass13device_kernelIN5flash19enable_sm80_to_sm89INS1_16FlashAttnFwdSm80INS1_25CollectiveMainloopFwdSm80ILi8ELi1ELb1EN4cute5tupleIJNS5_1CILi128EEES8_S8_EEELi128ENS_10bfloat16_tEfNS_4arch4Sm80ELb1ELb0ELb1ELb1ELb1ELb0ELb1ELb0EEENS1_21CollectiveEpilogueFwdIS9_NS6_IJNS7_ILi1EEESF_SF_EEESA_SC_Li256ELb1ELb1ELb0ELb0EEENS1_19SingleTileSchedulerILb1ELb0ELb1ELi128EEEEEEEEEvNT_6ParamsE --------------------------
	.section	.text._ZN7cutlass13device_kernelIN5flash19enable_sm80_to_sm89INS1_16FlashAttnFwdSm80INS1_25CollectiveMainloopFwdSm80ILi8ELi1ELb1EN4cute5tupleIJNS5_1CILi128EEES8_S8_EEELi128ENS_10bfloat16_tEfNS_4arch4Sm80ELb1ELb0ELb1ELb1ELb1ELb0ELb1ELb0EEENS1_21CollectiveEpilogueFwdIS9_NS6_IJNS7_ILi1EEESF_SF_EEESA_SC_Li256ELb1ELb1ELb0ELb0EEENS1_19SingleTileSchedulerILb1ELb0ELb1ELi128EEEEEEEEEvNT_6ParamsE,"ax",@progbits
	.sectioninfo	@"SHI_REGISTERS=255"
	.align	128
.text._ZN7cutlass13device_kernelIN5flash19enable_sm80_to_sm89INS1_16FlashAttnFwdSm80INS1_25CollectiveMainloopFwdSm80ILi8ELi1ELb1EN4cute5tupleIJNS5_1CILi128EEES8_S8_EEELi128ENS_10bfloat16_tEfNS_4arch4Sm80ELb1ELb0ELb1ELb1ELb1ELb0ELb1ELb0EEENS1_21CollectiveEpilogueFwdIS9_NS6_IJNS7_ILi1EEESF_SF_EEESA_SC_Li256ELb1ELb1ELb0ELb0EEENS1_19SingleTileSchedulerILb1ELb0ELb1ELi128EEEEEEEEEvNT_6ParamsE:
        .type           _ZN7cutlass13device_kernelIN5flash19enable_sm80_to_sm89INS1_16FlashAttnFwdSm80INS1_25CollectiveMainloopFwdSm80ILi8ELi1ELb1EN4cute5tupleIJNS5_1CILi128EEES8_S8_EEELi128ENS_10bfloat16_tEfNS_4arch4Sm80ELb1ELb0ELb1ELb1ELb1ELb0ELb1ELb0EEENS1_21CollectiveEpilogueFwdIS9_NS6_IJNS7_ILi1EEESF_SF_EEESA_SC_Li256ELb1ELb1ELb0ELb0EEENS1_19SingleTileSchedulerILb1ELb0ELb1ELi128EEEEEEEEEvNT_6ParamsE,@function
        .size           _ZN7cutlass13device_kernelIN5flash19enable_sm80_to_sm89INS1_16FlashAttnFwdSm80INS1_25CollectiveMainloopFwdSm80ILi8ELi1ELb1EN4cute5tupleIJNS5_1CILi128EEES8_S8_EEELi128ENS_10bfloat16_tEfNS_4arch4Sm80ELb1ELb0ELb1ELb1ELb1ELb0ELb1ELb0EEENS1_21CollectiveEpilogueFwdIS9_NS6_IJNS7_ILi1EEESF_SF_EEESA_SC_Li256ELb1ELb1ELb0ELb0EEENS1_19SingleTileSchedulerILb1ELb0ELb1ELi128EEEEEEEEEvNT_6ParamsE,(.L_x_4339 - _ZN7cutlass13device_kernelIN5flash19enable_sm80_to_sm89INS1_16FlashAttnFwdSm80INS1_25CollectiveMainloopFwdSm80ILi8ELi1ELb1EN4cute5tupleIJNS5_1CILi128EEES8_S8_EEELi128ENS_10bfloat16_tEfNS_4arch4Sm80ELb1ELb0ELb1ELb1ELb1ELb0ELb1ELb0EEENS1_21CollectiveEpilogueFwdIS9_NS6_IJNS7_ILi1EEESF_SF_EEESA_SC_Li256ELb1ELb1ELb0ELb0EEENS1_19SingleTileSchedulerILb1ELb0ELb1ELi128EEEEEEEEEvNT_6ParamsE)
        .other          _ZN7cutlass13device_kernelIN5flash19enable_sm80_to_sm89INS1_16FlashAttnFwdSm80INS1_25CollectiveMainloopFwdSm80ILi8ELi1ELb1EN4cute5tupleIJNS5_1CILi128EEES8_S8_EEELi128ENS_10bfloat16_tEfNS_4arch4Sm80ELb1ELb0ELb1ELb1ELb1ELb0ELb1ELb0EEENS1_21CollectiveEpilogueFwdIS9_NS6_IJNS7_ILi1EEESF_SF_EEESA_SC_Li256ELb1ELb1ELb0ELb0EEENS1_19SingleTileSchedulerILb1ELb0ELb1ELi128EEEEEEEEEvNT_6ParamsE,@"STO_CUDA_ENTRY STV_DEFAULT"
_ZN7cutlass13device_kernelIN5flash19enable_sm80_to_sm89INS1_16FlashAttnFwdSm80INS1_25CollectiveMainloopFwdSm80ILi8ELi1ELb1EN4cute5tupleIJNS5_1CILi128EEES8_S8_EEELi128ENS_10bfloat16_tEfNS_4arch4Sm80ELb1ELb0ELb1ELb1ELb1ELb0ELb1ELb0EEENS1_21CollectiveEpilogueFwdIS9_NS6_IJNS7_ILi1EEESF_SF_EEESA_SC_Li256ELb1ELb1ELb0ELb0EEENS1_19SingleTileSchedulerILb1ELb0ELb1ELi128EEEEEEEEEvNT_6ParamsE:
        /* <DEDUP_REMOVED lines=21> */
.L_x_545:
        /* <DEDUP_REMOVED lines=13> */
.L_x_547:
[----:B------:R-:W-:Y:S02]  /*0220*/  ULDC UR5, c[0x0][0x54c] ;  /* 0x0001530000057ab9 */ /* 0x000fe40000000800 */
.L_x_546:
[----:B------:R-:W-:Y:S02]  /*0230*/  ULDC UR4, c[0x0][0x548] ;  /* 0x0001520000047ab9 */ /* 0x000fe40000000800 */
[----:B------:R-:W-:-:S02]  /*0240*/  USHF.L.U32 UR7, UR7, 0x7, URZ ;  /* 0x0000000707077899 */ /* 0x000fc4000800063f */
[----:B------:R-:W-:-:S04]  /*0250*/  UIMAD UR4, UR5, UR4, URZ ;  /* 0x00000004050472a4 */ /* 0x000fc8000f8e023f */
[----:B------:R-:W-:-:S04]  /*0260*/  UISETP.GE.AND UP0, UPT, UR7, UR4, UPT ;  /* 0x000000040700728c */ /* 0x000fc8000bf06270 */
[----:B------:R-:W-:Y:S01]  /*0270*/  USEL UR13, UR13, 0xffffffff, !UP0 ;  /* 0xffffffff0d0d7887 */ /* 0x000fe2000c000000 */
[----:B------:R-:W-:Y:S05]  /*0280*/  BRA `(.L_x_548) ;  /* 0x000001b000007947 */ /* 0x000fea0003800000 */
.L_x_544:
        /* <DEDUP_REMOVED lines=8> */
.L_x_549:
        /* <DEDUP_REMOVED lines=13> */
.L_x_551:
[----:B------:R-:W-:Y:S02]  /*03e0*/  ULDC UR5, c[0x0][0x54c] ;  /* 0x0001530000057ab9 */ /* 0x000fe40000000800 */
.L_x_550:
[----:B------:R-:W-:Y:S02]  /*03f0*/  ULDC UR4, c[0x0][0x548] ;  /* 0x0001520000047ab9 */ /* 0x000fe40000000800 */
[----:B------:R-:W-:-:S02]  /*0400*/  USHF.L.U32 UR7, UR7, 0x7, URZ ;  /* 0x0000000707077899 */ /* 0x000fc4000800063f */
[----:B------:R-:W-:-:S04]  /*0410*/  UIMAD UR4, UR5, UR4, URZ ;  /* 0x00000004050472a4 */ /* 0x000fc8000f8e023f */
[----:B------:R-:W-:-:S04]  /*0420*/  UISETP.GE.AND UP0, UPT, UR7, UR4, UPT ;  /* 0x000000040700728c */ /* 0x000fc8000bf06270 */
[----:B------:R-:W-:-:S06]  /*0430*/  USEL UR13, UR13, 0xffffffff, !UP0 ;  /* 0xffffffff0d0d7887 */ /* 0x000fcc000c000000 */
.L_x_548:
[----:B------:R-:W-:-:S13]  /*0440*/  ISETP.LE.AND P0, PT, RZ, UR13, PT ;  /* 0x0000000dff007c0c */ /* 0x000fda000bf03270 */
[----:B------:R-:W-:Y:S05]  /*0450*/  @!P0 EXIT ;  /* 0x000000000000894d */ /* 0x000fea0003800000 */
[----:B------:R-:W-:Y:S02]  /*0460*/  ULDC.64 UR10, c[0x0][0x370] ;  /* 0x0000dc00000a7ab9 */ /* 0x000fe40000000a00 */
[----:B------:R-:W-:Y:S02]  /*0470*/  ULDC.64 UR4, c[0x0][0x360] ;  /* 0x0000d80000047ab9 */ /* 0x000fe40000000a00 */
[----:B------:R-:W-:Y:S02]  /*0480*/  UISETP.NE.U32.AND UP1, UPT, URZ, UR10, UPT ;  /* 0x0000000a3f00728c */ /* 0x000fe4000bf25070 */
[----:B------:R-:W-:Y:S02]  /*0490*/  UISETP.NE.U32.AND UP0, UPT, URZ, UR4, UPT ;  /* 0x000000043f00728c */ /* 0x000fe4000bf05070 */
[----:B------:R-:W-:Y:S02]  /*04a0*/  ULDC.64 UR8, c[0x0][0x348] ;  /* 0x0000d20000087ab9 */ /* 0x000fe40000000a00 */
[----:B------:R-:W-:-:S02]  /*04b0*/  UISETP.NE.U32.AND UP2, UPT, URZ, UR8, UPT ;  /* 0x000000083f00728c */ /* 0x000fc4000bf45070 */
[----:B------:R-:W-:Y:S02]  /*04c0*/  UISETP.NE.AND.EX UP1, UPT, URZ, UR11, UPT, UP1 ;  /* 0x0000000b3f00728c */ /* 0x000fe4000bf25310 */
[----:B------:R-:W-:Y:S02]  /*04d0*/  UISETP.NE.AND.EX UP0, UPT, URZ, UR5, UPT, UP0 ;  /* 0x000000053f00728c */ /* 0x000fe4000bf05300 */
[----:B------:R-:W-:Y:S02]  /*04e0*/  UISETP.NE.AND.EX UP2, UPT, URZ, UR9, UPT, UP2 ;  /* 0x000000093f00728c */ /* 0x000fe4000bf45320 */
[----:B------:R-:W-:Y:S01]  /*04f0*/  ULDC.64 UR10, c[0x0][0x370] ;  /* 0x0000dc00000a7ab9 */ /* 0x000fe20000000a00 */
[----:B------:R-:W-:Y:S01]  /*0500*/  PLOP3.LUT P2, PT, PT, PT, UP1, 0x80, 0x0 ;  /* 0x000000000000781c */ /* 0x000fe20003f4f018 */
[----:B------:R-:W-:Y:S01]  /*0510*/  ULDC.64 UR8, c[0x0][0x348] ;  /* 0x0000d20000087ab9 */ /* 0x000fe20000000a00 */
[----:B------:R-:W-:Y:S01]  /*0520*/  PLOP3.LUT P0, PT, PT, PT, UP0, 0x80, 0x0 ;  /* 0x000000000000781c */ /* 0x000fe20003f0f008 */
[----:B------:R-:W-:Y:S01]  /*0530*/  ULDC.64 UR4, c[0x0][0x360] ;  /* 0x0000d80000047ab9 */ /* 0x000fe20000000a00 */
[----:B------:R-:W-:Y:S01]  /*0540*/  PLOP3.LUT P1, PT, PT, PT, UP2, 0x80, 0x0 ;  /* 0x000000000000781c */ /* 0x000fe20003f2f028 */
[----:B------:R-:W-:-:S02]  /*0550*/  @UP1 UIMAD.WIDE UR10, UR13, UR6, UR10 ;  /* 0x000000060d0a12a5 */ /* 0x000fc4000f8e020a */
[----:B------:R-:W-:Y:S02]  /*0560*/  @UP0 UIMAD.WIDE UR4, UR13, UR6, UR4 ;  /* 0x000000060d0402a5 */ /* 0x000fe4000f8e0204 */
[----:B------:R-:W-:Y:S02]  /*0570*/  UIMAD.WIDE UR8, UR13, UR6, UR8 ;  /* 0x000000060d0872a5 */ /* 0x000fe4000f8e0208 */
[----:B------:R-:W-:Y:S02]  /*0580*/  IMAD.U32 R8, RZ, RZ, UR10 ;  /* 0x0000000aff087e24 */ /* 0x000fe4000f8e00ff */
[----:B------:R-:W-:Y:S01]  /*0590*/  IMAD.U32 R9, RZ, RZ, UR11 ;  /* 0x0000000bff097e24 */ /* 0x000fe2000f8e00ff */
[----:B------:R-:W-:Y:S01]  /*05a0*/  MOV R6, UR4 ;  /* 0x0000000400067c02 */ /* 0x000fe20008000f00 */
[----:B------:R-:W-:Y:S01]  /*05b0*/  IMAD.U32 R7, RZ, RZ, UR5 ;  /* 0x00000005ff077e24 */ /* 0x000fe2000f8e00ff */
[----:B------:R-:W-:Y:S01]  /*05c0*/  MOV R4, UR8 ;  /* 0x0000000800047c02 */ /* 0x000fe20008000f00 */
[----:B------:R-:W-:Y:S01]  /*05d0*/  IMAD.U32 R5, RZ, RZ, UR9 ;  /* 0x00000009ff057e24 */ /* 0x000fe2000f8e00ff */
[----:B------:R-:W2:Y:S04]  /*05e0*/  @P2 LDG.E R3, [R8.64] ;  /* 0x0000000e08032981 */ /* 0x000ea8000c1e1900 */
[----:B------:R-:W3:Y:S04]  /*05f0*/  @P0 LDG.E R0, [R6.64] ;  /* 0x0000000e06000981 */ /* 0x000ee8000c1e1900 */
[----:B------:R-:W4:Y:S01]  /*0600*/  @P1 LDG.E R2, [R4.64] ;  /* 0x0000000e04021981 */ /* 0x000f22000c1e1900 */
[----:B------:R-:W1:Y:S01]  /*0610*/  S2UR UR9, SR_CTAID.Y ;  /* 0x00000000000979c3 */ /* 0x000e620000002600 */
[----:B------:R-:W-:-:S02]  /*0620*/  UMOV UR11, URZ ;  /* 0x0000003f000b7c82 */ /* 0x000fc40008000000 */
[----:B------:R-:W-:Y:S02]  /*0630*/  ULDC UR12, c[0x0][0x168] ;  /* 0x00005a00000c7ab9 */ /* 0x000fe40000000800 */
[----:B------:R-:W-:Y:S02]  /*0640*/  UMOV UR17, URZ ;  /* 0x0000003f00117c82 */ /* 0x000fe40008000000 */
[----:B------:R-:W-:Y:S02]  /*0650*/  ULDC UR4, c[0x0][0x2ac] ;  /* 0x0000ab0000047ab9 */ /* 0x000fe40000000800 */
[----:B------:R-:W-:Y:S02]  /*0660*/  ULDC UR8, c[0x0][0x1d0] ;  /* 0x0000740000087ab9 */ /* 0x000fe40000000800 */
[----:B------:R-:W-:Y:S02]  /*0670*/  UIMAD UR8, UR4, UR8, URZ ;  /* 0x00000008040872a4 */ /* 0x000fe4000f8e023f */
[----:B-1----:R-:W-:Y:S01]  /*0680*/  USHF.R.S32.HI UR16, URZ, 0x1f, UR9 ;  /* 0x0000001f3f107899 */ /* 0x002fe20008011409 */
[----:B--2---:R1:W2:Y:S08]  /*0690*/  @P2 R2UR UR11, R3 ;  /* 0x00000000030b23c2 */ /* 0x0042b000000e0000 */
[----:B---3--:R1:W3:Y:S08]  /*06a0*/  @P0 R2UR UR12, R0 ;  /* 0x00000000000c03c2 */ /* 0x0082f000000e0000 */
[----:B----4-:R1:W4:Y:S02]  /*06b0*/  @P1 R2UR UR17, R2 ;  /* 0x00000000021113c2 */ /* 0x01032400000e0000 */
[----:B-1234-:R-:W-:Y:S05]  /*06c0*/  @P0 BRA `(.L_x_552) ;  /* 0x0000006000000947 */ /* 0x01efea0003800000 */
[----:B------:R-:W-:Y:S05]  /*06d0*/  @!P1 BRA `(.L_x_552) ;  /* 0x0000005000009947 */ /* 0x000fea0003800000 */
[----:B------:R-:W2:Y:S04]  /*06e0*/  LDG.E R0, [R4.64] ;  /* 0x0000000e04007981 */ /* 0x000ea8000c1e1900 */
[----:B------:R-:W3:Y:S01]  /*06f0*/  LDG.E R2, [R4.64+0x4] ;  /* 0x0000040e04027981 */ /* 0x000ee2000c1e1900 */
[----:B--2---:R-:W1:Y:S08]  /*0700*/  R2UR UR12, R0 ;  /* 0x00000000000c73c2 */ /* 0x004e7000000e0000 */
[----:B---3--:R-:W1:Y:S02]  /*0710*/  R2UR UR4, R2 ;  /* 0x00000000020473c2 */ /* 0x008e6400000e0000 */
[----:B-1----:R-:W-:-:S06]  /*0720*/  UIADD3 UR12, -UR12, UR4, URZ ;  /* 0x000000040c0c7290 */ /* 0x002fcc000fffe13f */
.L_x_552:
        /* <DEDUP_REMOVED lines=10> */
.L_x_553:
        /* <DEDUP_REMOVED lines=12> */
.L_x_554:
[----:B------:R-:W-:Y:S01]  /*0890*/  ULDC UR4, c[0x0][0x2c4] ;  /* 0x0000b10000047ab9 */ /* 0x000fe20000000800 */
[----:B------:R-:W-:Y:S01]  /*08a0*/  PLOP3.LUT P2, PT, PT, PT, PT, 0x80, 0x0 ;  /* 0x000000000000781c */ /* 0x000fe20003f4f070 */
[----:B------:R-:W-:Y:S01]  /*08b0*/  UISETP.NE.AND UP1, UPT, UR4, 0x1, UPT ;  /* 0x000000010400788c */ /* 0x000fe2000bf25270 */
[----:B------:R-:W-:Y:S01]  /*08c0*/  IMAD.MOV.U32 R3, RZ, RZ, RZ ;  /* 0x000000ffff037224 */ /* 0x000fe200078e00ff */
[----:B------:R-:W-:Y:S01]  /*08d0*/  UMOV UR10, UR7 ;  /* 0x00000007000a7c82 */ /* 0x000fe20008000000 */
[----:B------:R-:W-:Y:S01]  /*08e0*/  IMAD.MOV.U32 R70, RZ, RZ, RZ ;  /* 0x000000ffff467224 */ /* 0x000fe200078e00ff */
[----:B------:R-:W-:Y:S01]  /*08f0*/  ULDC.64 UR4, c[0x0][0x2c8] ;  /* 0x0000b20000047ab9 */ /* 0x000fe20000000a00 */
[----:B------:R-:W-:Y:S01]  /*0900*/  CS2R R68, SRZ ;  /* 0x0000000000447805 */ /* 0x000fe2000001ff00 */
[----:B------:R-:W-:Y:S01]  /*0910*/  UIADD3 UR8, -UR11, UR8, URZ ;  /* 0x000000080b087290 */ /* 0x000fe2000fffe13f */
[----:B------:R-:W-:Y:S01]  /*0920*/  CS2R R74, SRZ ;  /* 0x00000000004a7805 */ /* 0x000fe2000001ff00 */
[----:B------:R-:W-:Y:S01]  /*0930*/  CS2R R72, SRZ ;  /* 0x0000000000487805 */ /* 0x000fe2000001ff00 */
[----:B------:R-:W-:Y:S01]  /*0940*/  CS2R R78, SRZ ;  /* 0x00000000004e7805 */ /* 0x000fe2000001ff00 */
[----:B------:R-:W-:Y:S01]  /*0950*/  CS2R R76, SRZ ;  /* 0x00000000004c7805 */ /* 0x000fe2000001ff00 */
[----:B------:R-:W-:Y:S01]  /*0960*/  @UP1 UIADD3 UR18, UR10, 0x7f, URZ ;  /* 0x0000007f0a121890 */ /* 0x000fe2000fffe03f */
[----:B------:R-:W-:Y:S01]  /*0970*/  CS2R R82, SRZ ;  /* 0x0000000000527805 */ /* 0x000fe2000001ff00 */
[----:B------:R-:W-:Y:S01]  /*0980*/  CS2R R80, SRZ ;  /* 0x0000000000507805 */ /* 0x000fe2000001ff00 */
[----:B------:R-:W-:Y:S01]  /*0990*/  CS2R R86, SRZ ;  /* 0x0000000000567805 */ /* 0x000fe2000001ff00 */
[----:B------:R-:W-:Y:S01]  /*09a0*/  UIMAD.WIDE.U32 UR18, UR18, UR4, URZ ;  /* 0x00000004121272a5 */ /* 0x000fe2000f8e003f */
[----:B------:R-:W-:Y:S01]  /*09b0*/  CS2R R84, SRZ ;  /* 0x0000000000547805 */ /* 0x000fe2000001ff00 */
[----:B------:R-:W-:Y:S01]  /*09c0*/  UIADD3 UR4, UR7, 0x7f, URZ ;  /* 0x0000007f07047890 */ /* 0x000fe2000fffe03f */
[----:B------:R-:W-:Y:S01]  /*09d0*/  CS2R R90, SRZ ;  /* 0x00000000005a7805 */ /* 0x000fe2000001ff00 */
[----:B------:R-:W-:Y:S01]  /*09e0*/  @UP1 USHF.R.U32.HI UR4, URZ, UR5, UR19 ;  /* 0x000000053f041299 */ /* 0x000fe20008011613 */
[----:B------:R-:W-:Y:S01]  /*09f0*/  CS2R R88, SRZ ;  /* 0x0000000000587805 */ /* 0x000fe2000001ff00 */
[----:B------:R-:W-:Y:S01]  /*0a00*/  UIADD3 UR7, UR8, 0x80, -UR12 ;  /* 0x0000008008077890 */ /* 0x000fe2000fffe80c */
[----:B------:R-:W-:Y:S01]  /*0a10*/  CS2R R94, SRZ ;  /* 0x00000000005e7805 */ /* 0x000fe2000001ff00 */
[----:B------:R-:W-:Y:S01]  /*0a20*/  UIADD3 UR5, UR8, 0x7f, URZ ;  /* 0x0000007f08057890 */ /* 0x000fe2000fffe03f */
[----:B------:R-:W-:Y:S01]  /*0a30*/  CS2R R92, SRZ ;  /* 0x00000000005c7805 */ /* 0x000fe2000001ff00 */
[----:B------:R-:W-:Y:S01]  /*0a40*/  UIADD3 UR7, UR7, UR4, URZ ;  /* 0x0000000407077290 */ /* 0x000fe2000fffe03f */
[----:B------:R-:W-:Y:S01]  /*0a50*/  CS2R R98, SRZ ;  /* 0x0000000000627805 */ /* 0x000fe2000001ff00 */
[----:B------:R-:W-:Y:S01]  /*0a60*/  USHF.R.S32.HI UR18, URZ, 0x1f, UR5 ;  /* 0x0000001f3f127899 */ /* 0x000fe20008011405 */
[----:B------:R-:W-:Y:S01]  /*0a70*/  CS2R R96, SRZ ;  /* 0x0000000000607805 */ /* 0x000fe2000001ff00 */
[----:B------:R-:W-:Y:S01]  /*0a80*/  USHF.R.S32.HI UR4, URZ, 0x1f, UR7 ;  /* 0x0000001f3f047899 */ /* 0x000fe20008011407 */
[----:B------:R-:W-:Y:S01]  /*0a90*/  CS2R R102, SRZ ;  /* 0x0000000000667805 */ /* 0x000fe2000001ff00 */
[----:B------:R-:W-:Y:S01]  /*0aa0*/  ULEA.HI UR18, UR18, UR5, URZ, 0x7 ;  /* 0x0000000512127291 */ /* 0x000fe2000f8f383f */
[----:B------:R-:W-:Y:S01]  /*0ab0*/  CS2R R100, SRZ ;  /* 0x0000000000647805 */ /* 0x000fe2000001ff00 */
[----:B------:R-:W-:Y:S01]  /*0ac0*/  ULEA.HI UR4, UR4, UR7, URZ, 0x7 ;  /* 0x0000000704047291 */ /* 0x000fe2000f8f383f */
[----:B------:R-:W-:Y:S01]  /*0ad0*/  CS2R R106, SRZ ;  /* 0x00000000006a7805 */ /* 0x000fe2000001ff00 */
[----:B------:R-:W-:Y:S01]  /*0ae0*/  USHF.R.S32.HI UR18, URZ, 0x7, UR18 ;  /* 0x000000073f127899 */ /* 0x000fe20008011412 */
[----:B------:R-:W-:Y:S01]  /*0af0*/  CS2R R104, SRZ ;  /* 0x0000000000687805 */ /* 0x000fe2000001ff00 */
[----:B------:R-:W-:Y:S01]  /*0b00*/  USHF.R.S32.HI UR4, URZ, 0x7, UR4 ;  /* 0x000000073f047899 */ /* 0x000fe20008011404 */
[----:B------:R-:W-:Y:S01]  /*0b10*/  CS2R R110, SRZ ;  /* 0x00000000006e7805 */ /* 0x000fe2000001ff00 */
[----:B------:R-:W-:Y:S01]  /*0b20*/  CS2R R108, SRZ ;  /* 0x00000000006c7805 */ /* 0x000fe2000001ff00 */
[----:B------:R-:W-:Y:S01]  /*0b30*/  CS2R R114, SRZ ;  /* 0x0000000000727805 */ /* 0x000fe2000001ff00 */
[----:B------:R-:W-:Y:S01]  /*0b40*/  UISETP.LT.AND UP0, UPT, UR18, UR4, UPT ;  /* 0x000000041200728c */ /* 0x000fe2000bf01270 */
[----:B------:R-:W-:Y:S01]  /*0b50*/  CS2R R112, SRZ ;  /* 0x0000000000707805 */ /* 0x000fe2000001ff00 */
[----:B------:R-:W-:Y:S01]  /*0b60*/  CS2R R118, SRZ ;  /* 0x0000000000767805 */ /* 0x000fe2000001ff00 */
[----:B------:R-:W-:Y:S01]  /*0b70*/  MOV R117, RZ ;  /* 0x000000ff00757202 */ /* 0x000fe20000000f00 */
[----:B------:R-:W-:Y:S01]  /*0b80*/  USEL UR7, UR18, UR4, UP0 ;  /* 0x0000000412077287 */ /* 0x000fe20008000000 */
[----:B------:R-:W-:Y:S01]  /*0b90*/  CS2R R6, SRZ ;  /* 0x0000000000067805 */ /* 0x000fe2000001ff00 */
[----:B------:R-:W-:Y:S01]  /*0ba0*/  CS2R R122, SRZ ;  /* 0x00000000007a7805 */ /* 0x000fe2000001ff00 */
[----:B------:R-:W-:Y:S01]  /*0bb0*/  CS2R R120, SRZ ;  /* 0x0000000000787805 */ /* 0x000fe2000001ff00 */
[----:B------:R-:W-:Y:S01]  /*0bc0*/  UISETP.GE.AND UP0, UPT, UR7, 0x1, UPT ;  /* 0x000000010700788c */ /* 0x000fe2000bf06270 */
[----:B------:R-:W-:Y:S01]  /*0bd0*/  CS2R R126, SRZ ;  /* 0x00000000007e7805 */ /* 0x000fe2000001ff00 */
[----:B------:R-:W-:Y:S01]  /*0be0*/  CS2R R124, SRZ ;  /* 0x00000000007c7805 */ /* 0x000fe2000001ff00 */
[----:B------:R-:W-:Y:S01]  /*0bf0*/  CS2R R130, SRZ ;  /* 0x0000000000827805 */ /* 0x000fe2000001ff00 */
[----:B------:R-:W-:Y:S01]  /*0c00*/  CS2R R128, SRZ ;  /* 0x0000000000807805 */ /* 0x000fe2000001ff00 */
[----:B------:R-:W-:Y:S01]  /*0c10*/  IMAD.MOV.U32 R4, RZ, RZ, RZ ;  /* 0x000000ffff047224 */ /* 0x000fe200078e00ff */
[----:B------:R-:W-:-:S13]  /*0c20*/  PLOP3.LUT P0, PT, PT, PT, UP0, 0x80, 0x0 ;  /* 0x000000000000781c */ /* 0x000fda0003f0f008 */
        /* <DEDUP_REMOVED lines=10> */
[----:B------:R-:W-:Y:S01]  /*0cd0*/  IMAD.U32 R0, RZ, RZ, UR7 ;  /* 0x00000007ff007e24 */ /* 0x000fe2000f8e00ff */
[----:B------:R-:W-:Y:S02]  /*0ce0*/  ULDC.64 UR4, c[0x0][0x2b0] ;  /* 0x0000ac0000047ab9 */ /* 0x000fe40000000a00 */
[----:B------:R-:W-:Y:S01]  /*0cf0*/  LEA.HI R3, R119, R116, RZ, 0x3 ;  /* 0x0000007477037211 */ /* 0x000fe200078f18ff */
[----:B------:R-:W2:Y:S01]  /*0d00*/  @P0 LDG.E R4, [R6.64] ;  /* 0x0000000e06040981 */ /* 0x000ea2000c1e1900 */
[----:B------:R-:W-:Y:S02]  /*0d10*/  IMAD.MOV.U32 R2, RZ, RZ, c[0x0][0x2b8] ;  /* 0x0000ae00ff027624 */ /* 0x000fe400078e00ff */
[----:B------:R-:W-:Y:S01]  /*0d20*/  LOP3.LUT R5, R3, 0xfffffff8, RZ, 0xc0, !PT ;  /* 0xfffffff803057812 */ /* 0x000fe200078ec0ff */
[----:B------:R-:W-:Y:S01]  /*0d30*/  IMAD.MOV.U32 R251, RZ, RZ, RZ ;  /* 0x000000fffffb7224 */ /* 0x000fe200078e00ff */
[----:B------:R-:W-:Y:S01]  /*0d40*/  SHF.R.S32.HI R3, RZ, 0x3, R3 ;  /* 0x00000003ff037819 */ /* 0x000fe20000011403 */
[----:B------:R-:W-:Y:S01]  /*0d50*/  BAR.SYNC.DEFER_BLOCKING 0x0 ;  /* 0x0000000000007b1d */ /* 0x000fe20000010000 */
[----:B------:R-:W-:Y:S01]  /*0d60*/  ISETP.NE.AND P3, PT, R2, 0x1, PT ;  /* 0x000000010200780c */ /* 0x000fe20003f65270 */
[----:B------:R-:W-:-:S04]  /*0d70*/  IMAD.IADD R48, R116, 0x1, -R5 ;  /* 0x0000000174307824 */ /* 0x000fc800078e0a05 */
[----:B------:R-:W-:-:S04]  /*0d80*/  IMAD R122, R48, 0x20, R3 ;  /* 0x00000020307a7824 */ /* 0x000fc800078e0203 */
[----:B------:R-:W-:Y:S01]  /*0d90*/  IMAD R0, R0, 0x80, R122 ;  /* 0x0000008000007824 */ /* 0x000fe200078e027a */
[----:B------:R-:W-:Y:S01]  /*0da0*/  USEL UR21, UR13, URZ, !UP2 ;  /* 0x0000003f0d157287 */ /* 0x000fe2000d000000 */
[----:B--2---:R1:W2:Y:S03]  /*0db0*/  @P0 R2UR UR20, R4 ;  /* 0x00000000041403c2 */ /* 0x0042a600000e0000 */
[----:B------:R-:W-:Y:S01]  /*0dc0*/  IADD3 R0, R0, -0x80, RZ ;  /* 0xffffff8000007810 */ /* 0x000fe20007ffe0ff */
[----:B--2---:R-:W-:Y:S01]  /*0dd0*/  @!UP0 UMOV UR20, UR13 ;  /* 0x0000000d00148c82 */ /* 0x004fe20008000000 */
[----:B------:R-:W-:Y:S01]  /*0de0*/  IMAD.SHL.U32 R177, R48, 0x8, RZ ;  /* 0x0000000830b17824 */ /* 0x000fe200078e00ff */
[----:B------:R-:W-:Y:S01]  /*0df0*/  USHF.R.S32.HI UR6, URZ, 0x1f, UR20 ;  /* 0x0000001f3f067899 */ /* 0x000fe20008011414 */
[C---:B------:R-:W-:Y:S01]  /*0e00*/  ISETP.GE.AND P2, PT, R0.reuse, UR8, PT ;  /* 0x0000000800007c0c */ /* 0x040fe2000bf46270 */
[----:B------:R-:W-:Y:S01]  /*0e10*/  UIMAD.WIDE.U32 UR18, UR20, UR4, URZ ;  /* 0x00000004141272a5 */ /* 0x000fe2000f8e003f */
[----:B------:R-:W-:Y:S01]  /*0e20*/  IADD3 R252, R0, UR11, RZ ;  /* 0x0000000b00fc7c10 */ /* 0x000fe2000fffe0ff */
[----:B------:R-:W-:Y:S01]  /*0e30*/  UIMAD UR6, UR6, UR4, URZ ;  /* 0x00000004060672a4 */ /* 0x000fe2000f8e023f */
[----:B------:R-:W-:Y:S01]  /*0e40*/  ISETP.GT.OR P2, PT, R122, 0x7f, P2 ;  /* 0x0000007f7a00780c */ /* 0x000fe20001744670 */
[----:B------:R-:W-:Y:S01]  /*0e50*/  IMAD.MOV.U32 R52, RZ, RZ, 0x20 ;  /* 0x00000020ff347424 */ /* 0x000fe200078e00ff */
[----:B------:R-:W-:Y:S01]  /*0e60*/  LEA.HI R118, R119, R116, RZ, 0x5 ;  /* 0x0000007477767211 */ /* 0x000fe200078f28ff */
[----:B------:R-:W-:Y:S01]  /*0e70*/  @P3 IMAD.HI.U32 R0, R252, c[0x0][0x2bc], RZ ;  /* 0x0000af00fc003a27 */ /* 0x000fe200078e00ff */
[----:B------:R-:W-:Y:S01]  /*0e80*/  UIMAD UR6, UR20, UR5, UR6 ;  /* 0x00000005140672a4 */ /* 0x000fe2000f8e0206 */
[----:B------:R-:W-:Y:S02]  /*0e90*/  STL [R1+0x4], R122 ;  /* 0x0000047a01007387 */ /* 0x000fe40000100800 */
[----:B-1----:R-:W-:Y:S01]  /*0ea0*/  IMAD.MOV.U32 R4, RZ, RZ, R252 ;  /* 0x000000ffff047224 */ /* 0x002fe200078e00fc */
[----:B------:R-:W-:Y:S01]  /*0eb0*/  @P3 SHF.R.U32.HI R4, RZ, c[0x0][0x2c0], R0 ;  /* 0x0000b000ff043a19 */ /* 0x000fe20000011600 */
[----:B------:R-:W-:-:S02]  /*0ec0*/  UIADD3 UR6, UR19, UR6, URZ ;  /* 0x0000000613067290 */ /* 0x000fc4000fffe03f */
[----:B------:R-:W-:Y:S02]  /*0ed0*/  USHF.R.S32.HI UR20, URZ, 0x1f, UR17 ;  /* 0x0000001f3f147899 */ /* 0x000fe40008011411 */
[----:B------:R-:W-:Y:S01]  /*0ee0*/  @!P2 IADD3 R5, P1, R4, UR18, RZ ;  /* 0x000000120405ac10 */ /* 0x000fe2000ff3e0ff */
[----:B------:R-:W-:-:S03]  /*0ef0*/  ULDC.64 UR4, c[0x0][0x178] ;  /* 0x00005e0000047ab9 */ /* 0x000fc60000000a00 */
[----:B------:R-:W-:Y:S02]  /*0f00*/  @!P2 LEA R6, P0, R5, c[0x0][0x2a0], 0x2 ;  /* 0x0000a8000506aa11 */ /* 0x000fe400078010ff */
[----:B------:R-:W-:-:S04]  /*0f10*/  @!P2 LEA.HI.X.SX32 R0, R4, UR6, 0x1, P1 ;  /* 0x000000060400ac11 */ /* 0x000fc800088f0eff */
[----:B------:R-:W-:-:S05]  /*0f20*/  @!P2 LEA.HI.X R7, R5, c[0x0][0x2a4], R0, 0x2, P0 ;  /* 0x0000a9000507aa11 */ /* 0x000fca00000f1400 */
[----:B------:R1:W2:Y:S01]  /*0f30*/  @!P2 LDG.E R251, [R6.64] ;  /* 0x0000000e06fba981 */ /* 0x0002a2000c1e1900 */
[----:B------:R-:W-:Y:S01]  /*0f40*/  UIMAD UR20, UR20, UR4, URZ ;  /* 0x00000004141472a4 */ /* 0x000fe2000f8e023f */
[----:B------:R-:W-:Y:S01]  /*0f50*/  PLOP3.LUT P1, PT, PT, PT, UP1, 0x80, 0x0 ;  /* 0x000000000000781c */ /* 0x000fe20003f2f018 */
[----:B------:R-:W-:Y:S01]  /*0f60*/  UIMAD.WIDE.U32 UR22, UR17, UR4, URZ ;  /* 0x00000004111672a5 */ /* 0x000fe2000f8e003f */
[----:B------:R-:W-:Y:S01]  /*0f70*/  PLOP3.LUT P0, PT, PT, PT, UP1, 0x80, 0x0 ;  /* 0x000000000000781c */ /* 0x000fe20003f0f018 */
[----:B------:R-:W-:Y:S01]  /*0f80*/  UIMAD UR20, UR17, UR5, UR20 ;  /* 0x00000005111472a4 */ /* 0x000fe2000f8e0214 */
[----:B------:R-:W-:Y:S01]  /*0f90*/  IADD3 R0, R122, UR10, RZ ;  /* 0x0000000a7a007c10 */ /* 0x000fe2000fffe0ff */
[----:B------:R-:W-:Y:S01]  /*0fa0*/  STL [R1+0x2c], R177 ;  /* 0x00002cb101007387 */ /* 0x000fe20000100800 */
[----:B------:R-:W-:Y:S01]  /*0fb0*/  ULDC.64 UR4, c[0x0][0x1b8] ;  /* 0x00006e0000047ab9 */ /* 0x000fe20000000a00 */
[C---:B------:R-:W-:Y:S01]  /*0fc0*/  IADD3 R53, R177.reuse, 0x40, RZ ;  /* 0x00000040b1357810 */ /* 0x040fe20007ffe0ff */
[----:B------:R-:W-:Y:S01]  /*0fd0*/  UIADD3 UR23, UR23, UR20, URZ ;  /* 0x0000001417177290 */ /* 0x000fe2000fffe03f */
[----:B------:R-:W-:Y:S01]  /*0fe0*/  ISETP.GE.AND P6, PT, R177, c[0x0][0x198], PT ;  /* 0x00006600b1007a0c */ /* 0x000fe20003fc6270 */
[----:B------:R-:W-:Y:S01]  /*0ff0*/  UIMAD UR17, UR16, UR4, URZ ;  /* 0x00000004101172a4 */ /* 0x000fe2000f8e023f */
[----:B------:R-:W-:Y:S01]  /*1000*/  ISETP.GE.AND P5, PT, R53, c[0x0][0x198], PT ;  /* 0x0000660035007a0c */ /* 0x000fe20003fa6270 */
[----:B------:R-:W-:Y:S01]  /*1010*/  USHF.R.S32.HI UR20, URZ, 0x1f, UR13 ;  /* 0x0000001f3f147899 */ /* 0x000fe2000801140d */
[----:B------:R-:W-:Y:S01]  /*1020*/  @P1 IMAD.HI.U32 R2, R0, c[0x0][0x2c8], RZ ;  /* 0x0000b20000021a27 */ /* 0x000fe200078e00ff */
[----:B------:R-:W-:Y:S01]  /*1030*/  UIMAD UR17, UR9, UR5, UR17 ;  /* 0x00000005091172a4 */ /* 0x000fe2000f8e0211 */
[----:B------:R-:W-:Y:S01]  /*1040*/  SHF.R.S32.HI R117, RZ, 0x5, R118 ;  /* 0x00000005ff757819 */ /* 0x000fe20000011476 */
[----:B------:R-:W-:-:S02]  /*1050*/  UIMAD.WIDE.U32 UR22, UR9, UR4, UR22 ;  /* 0x00000004091672a5 */ /* 0x000fc4000f8e0016 */
[----:B------:R-:W-:Y:S02]  /*1060*/  USEL UR20, UR20, URZ, !UP2 ;  /* 0x0000003f14147287 */ /* 0x000fe4000d000000 */
[----:B------:R-:W-:Y:S02]  /*1070*/  ULDC.64 UR4, c[0x0][0x1c0] ;  /* 0x0000700000047ab9 */ /* 0x000fe40000000a00 */
[----:B------:R-:W-:Y:S01]  /*1080*/  UIMAD UR20, UR20, UR4, URZ ;  /* 0x00000004141472a4 */ /* 0x000fe2000f8e023f */
[----:B-1----:R-:W-:Y:S01]  /*1090*/  IMAD.MOV.U32 R6, RZ, RZ, R0 ;  /* 0x000000ffff067224 */ /* 0x002fe200078e0000 */
[----:B------:R-:W-:Y:S01]  /*10a0*/  UIADD3 UR23, UR23, UR17, URZ ;  /* 0x0000001117177290 */ /* 0x000fe2000fffe03f */
[----:B------:R-:W-:Y:S01]  /*10b0*/  @P0 SHF.R.U32.HI R6, RZ, c[0x0][0x2cc], R2 ;  /* 0x0000b300ff060a19 */ /* 0x000fe20000011602 */
[----:B------:R-:W-:Y:S02]  /*10c0*/  UIMAD UR5, UR21, UR5, UR20 ;  /* 0x00000005150572a4 */ /* 0x000fe4000f8e0214 */
[----:B------:R-:W-:Y:S01]  /*10d0*/  UIMAD.WIDE.U32 UR22, UR21, UR4, UR22 ;  /* 0x00000004151672a5 */ /* 0x000fe2000f8e0016 */
[--C-:B------:R-:W-:Y:S01]  /*10e0*/  SHF.R.S32.HI R2, RZ, 0x1f, R6.reuse ;  /* 0x0000001fff027819 */ /* 0x100fe20000011406 */
[----:B------:R-:W-:Y:S01]  /*10f0*/  IMAD.MOV R5, RZ, RZ, -R6 ;  /* 0x000000ffff057224 */ /* 0x000fe200078e0a06 */
[----:B------:R-:W-:-:S02]  /*1100*/  ULDC UR4, c[0x0][0x2c4] ;  /* 0x0000b10000047ab9 */ /* 0x000fc40000000800 */
[----:B------:R-:W-:Y:S01]  /*1110*/  UIADD3 UR5, UR23, UR5, URZ ;  /* 0x0000000517057290 */ /* 0x000fe2000fffe03f */
[----:B------:R-:W-:Y:S01]  /*1120*/  IMAD R5, R5, c[0x0][0x2c4], R0 ;  /* 0x0000b10005057a24 */ /* 0x000fe200078e0200 */
[----:B------:R-:W-:Y:S01]  /*1130*/  UIMAD UR4, UR12, UR4, URZ ;  /* 0x000000040c0472a4 */ /* 0x000fe2000f8e023f */
[----:B------:R-:W-:Y:S01]  /*1140*/  IMAD.U32 R9, RZ, RZ, UR23 ;  /* 0x00000017ff097e24 */ /* 0x000fe2000f8e00ff */
[----:B------:R-:W-:Y:S01]  /*1150*/  UISETP.GE.AND UP0, UPT, UR7, 0x2, UPT ;  /* 0x000000020700788c */ /* 0x000fe2000bf06270 */
[----:B------:R-:W-:Y:S01]  /*1160*/  IMAD.U32 R8, RZ, RZ, UR22 ;  /* 0x00000016ff087e24 */ /* 0x000fe2000f8e00ff */
[----:B------:R-:W-:Y:S01]  /*1170*/  SHF.R.S32.HI R0, RZ, 0x1f, R5 ;  /* 0x0000001fff007819 */ /* 0x000fe20000011405 */
[----:B------:R-:W-:Y:S01]  /*1180*/  IMAD.U32 R9, RZ, RZ, UR5 ;  /* 0x00000005ff097e24 */ /* 0x000fe2000f8e00ff */
[----:B------:R-:W-:Y:S01]  /*1190*/  ULEA UR22, UR7, 0xffffff80, 0x7 ;  /* 0xffffff8007167891 */ /* 0x000fe2000f8e383f */
[----:B------:R-:W-:Y:S01]  /*11a0*/  IMAD R7, R2, c[0x0][0x1b0], RZ ;  /* 0x00006c0002077a24 */ /* 0x000fe200078e02ff */
[----:B------:R-:W-:Y:S01]  /*11b0*/  IADD3 R2, R3, UR10, RZ ;  /* 0x0000000a03027c10 */ /* 0x000fe2000fffe0ff */
[----:B------:R-:W-:Y:S01]  /*11c0*/  IMAD.WIDE.U32 R8, R6, c[0x0][0x1b0], R8 ;  /* 0x00006c0006087a25 */ /* 0x000fe200078e0008 */
[----:B------:R-:W-:-:S03]  /*11d0*/  UIADD3 UR22, UR8, -UR22, URZ ;  /* 0x8000001608167290 */ /* 0x000fc6000fffe03f */
[----:B------:R-:W-:Y:S02]  /*11e0*/  IMAD R7, R6, c[0x0][0x1b4], R7 ;  /* 0x00006d0006077a24 */ /* 0x000fe400078e0207 */
[----:B------:R-:W-:Y:S01]  /*11f0*/  IMAD R0, R0, c[0x0][0x1a8], RZ ;  /* 0x00006a0000007a24 */ /* 0x000fe200078e02ff */
[----:B------:R-:W-:Y:S01]  /*1200*/  IADD3 R72, -R3, UR22, RZ ;  /* 0x0000001603487c10 */ /* 0x000fe2000fffe1ff */
[----:B------:R-:W-:Y:S02]  /*1210*/  IMAD.IADD R11, R9, 0x1, R7 ;  /* 0x00000001090b7824 */ /* 0x000fe400078e0207 */
[----:B------:R-:W-:Y:S02]  /*1220*/  IMAD.MOV.U32 R10, RZ, RZ, R8 ;  /* 0x000000ffff0a7224 */ /* 0x000fe400078e0008 */
[C---:B------:R-:W-:Y:S02]  /*1230*/  IMAD R9, R5.reuse, c[0x0][0x1ac], R0 ;  /* 0x00006b0005097a24 */ /* 0x040fe400078e0200 */
[----:B------:R-:W-:-:S04]  /*1240*/  IMAD.WIDE.U32 R10, R5, c[0x0][0x1a8], R10 ;  /* 0x00006a00050a7a25 */ /* 0x000fc800078e000a */
[----:B------:R-:W-:Y:S01]  /*1250*/  IMAD.SHL.U32 R8, R3, 0x40, RZ ;  /* 0x0000004003087824 */ /* 0x000fe200078e00ff */
[----:B------:R-:W-:Y:S01]  /*1260*/  LEA R6, P0, R10, c[0x0][0x160], 0x1 ;  /* 0x000058000a067a11 */ /* 0x000fe200078008ff */
[----:B------:R-:W-:Y:S01]  /*1270*/  IMAD.IADD R5, R11, 0x1, R9 ;  /* 0x000000010b057824 */ /* 0x000fe200078e0209 */
[-C--:B------:R-:W-:Y:S01]  /*1280*/  LEA.HI R11, R119, R116.reuse, RZ, 0x4 ;  /* 0x00000074770b7211 */ /* 0x080fe200078f20ff */
[----:B------:R-:W-:Y:S01]  /*1290*/  IMAD.MOV R7, RZ, RZ, -R4 ;  /* 0x000000ffff077224 */ /* 0x000fe200078e0a04 */
[----:B------:R-:W-:Y:S01]  /*12a0*/  LOP3.LUT R8, R8, 0x1c0, RZ, 0xc0, !PT ;  /* 0x000001c008087812 */ /* 0x000fe200078ec0ff */
[----:B------:R-:W-:Y:S01]  /*12b0*/  SHFL.IDX PT, R14, R6, RZ, 0x181f ;  /* 0x00181fff060e7589 */ /* 0x000fe200000e0000 */
[----:B------:R-:W-:Y:S01]  /*12c0*/  LEA.HI.X R0, R10, c[0x0][0x164], R5, 0x1, P0 ;  /* 0x000059000a007a11 */ /* 0x000fe200000f0c05 */
[----:B------:R-:W-:Y:S01]  /*12d0*/  IMAD R252, R7, c[0x0][0x2b8], R252 ;  /* 0x0000ae0007fc7a24 */ /* 0x000fe200078e02fc */
[----:B------:R-:W-:Y:S01]  /*12e0*/  SHF.R.U32.HI R5, RZ, 0x3, R8 ;  /* 0x00000003ff057819 */ /* 0x000fe20000011608 */
[----:B------:R-:W-:Y:S01]  /*12f0*/  SHFL.IDX PT, R12, R6, 0x1, 0x181f ;  /* 0x00381f00060c7f89 */ /* 0x000fe200000e0000 */
[----:B------:R-:W-:Y:S01]  /*1300*/  LOP3.LUT R8, R8, 0x38, R177, 0xf8, !PT ;  /* 0x0000003808087812 */ /* 0x000fe200078ef8b1 */
[----:B------:R-:W-:Y:S01]  /*1310*/  IMAD.SHL.U32 R3, R3, 0x8, RZ ;  /* 0x0000000803037824 */ /* 0x000fe200078e00ff */
[----:B------:R-:W-:Y:S01]  /*1320*/  LEA.HI R7, R119, R116, RZ, 0x6 ;  /* 0x0000007477077211 */ /* 0x000fe200078f30ff */
[----:B------:R-:W1:Y:S01]  /*1330*/  SHFL.IDX PT, R15, R0, RZ, 0x181f ;  /* 0x00181fff000f7589 */ /* 0x000e6200000e0000 */
[----:B------:R-:W-:-:S02]  /*1340*/  LOP3.LUT R8, R8, R5, RZ, 0x3c, !PT ;  /* 0x0000000508087212 */ /* 0x000fc400078e3cff */
[C---:B------:R-:W-:Y:S01]  /*1350*/  IADD3 R5, R2.reuse, 0x20, RZ ;  /* 0x0000002002057810 */ /* 0x040fe20007ffe0ff */
[----:B------:R-:W-:Y:S01]  /*1360*/  IMAD.SHL.U32 R7, R7, 0x8, RZ ;  /* 0x0000000807077824 */ /* 0x000fe200078e00ff */
[----:B------:R-:W-:Y:S02]  /*1370*/  ISETP.GE.AND P0, PT, R2, UR4, PT ;  /* 0x0000000402007c0c */ /* 0x000fe4000bf06270 */
[----:B------:R-:W-:Y:S02]  /*1380*/  ISETP.GE.AND P4, PT, R5, UR4, PT ;  /* 0x0000000405007c0c */ /* 0x000fe4000bf86270 */
[----:B------:R-:W-:Y:S01]  /*1390*/  LOP3.LUT R5, R8, 0xfffffe00, R7, 0xf8, !PT ;  /* 0xfffffe0008057812 */ /* 0x000fe200078ef807 */
[----:B------:R-:W-:Y:S01]  /*13a0*/  IMAD.WIDE.U32 R8, R252, c[0x0][0x1e0], RZ ;  /* 0x00007800fc087a25 */ /* 0x000fe200078e00ff */
[C---:B------:R-:W-:Y:S02]  /*13b0*/  IADD3 R7, R2.reuse, 0x40, RZ ;  /* 0x0000004002077810 */ /* 0x040fe40007ffe0ff */
[----:B------:R-:W-:Y:S01]  /*13c0*/  IADD3 R2, R2, 0x60, RZ ;  /* 0x0000006002027810 */ /* 0x000fe20007ffe0ff */
[----:B------:R-:W-:Y:S01]  /*13d0*/  IMAD.SHL.U32 R120, R5, 0x2, RZ ;  /* 0x0000000205787824 */ /* 0x000fe200078e00ff */
[----:B------:R-:W-:Y:S01]  /*13e0*/  SHF.R.S32.HI R36, RZ, 0x1f, R252 ;  /* 0x0000001fff247819 */ /* 0x000fe200000114fc */
[----:B------:R-:W-:Y:S01]  /*13f0*/  SHFL.IDX PT, R5, R0, 0x3, 0x181f ;  /* 0x00781f0000057f89 */ /* 0x000fe200000e0000 */
[----:B------:R-:W-:-:S02]  /*1400*/  ISETP.GE.AND P1, PT, R2, UR4, PT ;  /* 0x0000000402007c0c */ /* 0x000fc4000bf26270 */
[----:B------:R-:W-:Y:S01]  /*1410*/  SHF.R.S32.HI R4, RZ, 0x4, R11 ;  /* 0x00000004ff047819 */ /* 0x000fe2000001140b */
[----:B------:R-:W-:Y:S01]  /*1420*/  IMAD R13, R36, c[0x0][0x1e0], RZ ;  /* 0x00007800240d7a24 */ /* 0x000fe200078e02ff */
[----:B------:R-:W-:Y:S01]  /*1430*/  SHF.R.S32.HI R2, RZ, 0x1f, R53 ;  /* 0x0000001fff027819 */ /* 0x000fe20000011435 */
[----:B------:R-:W-:Y:S01]  /*1440*/  STL [R1], R120 ;  /* 0x0000007801007387 */ /* 0x000fe20000100800 */
[----:B------:R-:W-:Y:S01]  /*1450*/  LEA.HI R250, R11, R4, RZ, 0x1 ;  /* 0x000000040bfa7211 */ /* 0x000fe200078f08ff */
[----:B------:R-:W-:Y:S01]  /*1460*/  IMAD R18, R252, c[0x0][0x1e4], R13 ;  /* 0x00007900fc127a24 */ /* 0x000fe200078e020d */
[----:B------:R-:W-:Y:S01]  /*1470*/  LEA.HI R2, R2, R53, RZ, 0x3 ;  /* 0x0000003502027211 */ /* 0x000fe200078f18ff */
[----:B------:R-:W-:Y:S01]  /*1480*/  SHFL.IDX PT, R13, R0, 0x1, 0x181f ;  /* 0x00381f00000d7f89 */ /* 0x000fe200000e0000 */
[----:B------:R-:W-:Y:S01]  /*1490*/  ISETP.GE.AND P2, PT, R7, UR4, PT ;  /* 0x0000000407007c0c */ /* 0x000fe2000bf46270 */
[----:B------:R-:W-:Y:S01]  /*14a0*/  ULDC.64 UR4, c[0x0][0x1e8] ;  /* 0x00007a0000047ab9 */ /* 0x000fe20000000a00 */
[----:B------:R-:W-:Y:S01]  /*14b0*/  LOP3.LUT R250, R250, 0xfffffffe, RZ, 0xc0, !PT ;  /* 0xfffffffefafa7812 */ /* 0x000fe200078ec0ff */
[----:B------:R-:W-:Y:S01]  /*14c0*/  UIMAD.WIDE.U32 UR20, UR9, UR4, URZ ;  /* 0x00000004091472a5 */ /* 0x000fe2000f8e003f */
[----:B------:R-:W-:Y:S01]  /*14d0*/  LOP3.LUT R173, R2, 0xfffffff8, RZ, 0xc0, !PT ;  /* 0xfffffff802ad7812 */ /* 0x000fe200078ec0ff */
[----:B------:R-:W-:Y:S01]  /*14e0*/  IMAD.IADD R19, R9, 0x1, R18 ;  /* 0x0000000109137824 */ /* 0x000fe200078e0212 */
[----:B------:R-:W-:Y:S01]  /*14f0*/  UIMAD UR4, UR16, UR4, URZ ;  /* 0x00000004100472a4 */ /* 0x000fe2000f8e023f */
[----:B------:R-:W-:Y:S01]  /*1500*/  IMAD.MOV.U32 R18, RZ, RZ, R8 ;  /* 0x000000ffff127224 */ /* 0x000fe200078e0008 */
[----:B------:R-:W-:Y:S01]  /*1510*/  LOP3.LUT R11, R11, 0xfffffff0, RZ, 0xc0, !PT ;  /* 0xfffffff00b0b7812 */ /* 0x000fe200078ec0ff */
[----:B-1----:R-:W-:Y:S01]  /*1520*/  @!P0 IMAD.WIDE R16, R177, 0x2, R14 ;  /* 0x00000002b1108825 */ /* 0x002fe200078e020e */
[----:B------:R-:W-:Y:S01]  /*1530*/  SHFL.IDX PT, R8, R6, 0x2, 0x181f ;  /* 0x00581f0006087f89 */ /* 0x000fe200000e0000 */
[----:B------:R-:W-:Y:S01]  /*1540*/  UIMAD UR4, UR9, UR5, UR4 ;  /* 0x00000005090472a4 */ /* 0x000fe2000f8e0204 */
[----:B------:R-:W-:Y:S01]  /*1550*/  SHF.R.S32.HI R175, RZ, 0x1f, R173 ;  /* 0x0000001fffaf7819 */ /* 0x000fe200000114ad */
[----:B------:R-:W-:Y:S01]  /*1560*/  IMAD.IADD R250, R4, 0x1, -R250 ;  /* 0x0000000104fa7824 */ /* 0x000fe200078e0afa */
[----:B------:R1:W3:Y:S01]  /*1570*/  SHFL.IDX PT, R9, R0, 0x2, 0x181f ;  /* 0x00581f0000097f89 */ /* 0x0002e200000e0000 */
[----:B------:R-:W-:Y:S01]  /*1580*/  @!P0 IMAD.WIDE R20, R173, 0x2, R14 ;  /* 0x00000002ad148825 */ /* 0x000fe200078e020e */
[----:B------:R-:W-:-:S02]  /*1590*/  UIADD3 UR17, UR21, UR4, URZ ;  /* 0x0000000415117290 */ /* 0x000fc4000fffe03f */
[----:B------:R-:W4:Y:S01]  /*15a0*/  SHFL.IDX PT, R4, R6, 0x3, 0x181f ;  /* 0x00781f0006047f89 */ /* 0x000f2200000e0000 */
[----:B------:R-:W-:Y:S01]  /*15b0*/  IMAD.IADD R11, R116, 0x1, -R11 ;  /* 0x00000001740b7824 */ /* 0x000fe200078e0a0b */
[----:B------:R-:W-:Y:S02]  /*15c0*/  ULDC.64 UR4, c[0x0][0x210] ;  /* 0x0000840000047ab9 */ /* 0x000fe40000000a00 */
[----:B------:R5:W-:Y:S01]  /*15d0*/  @!P0 LDGSTS.E.BYPASS.LTC128B.128 [R120+0x100], [R16.64], !P6 ;  /* 0x0010000010788fae */ /* 0x000be2000f101d4e */
[----:B------:R-:W-:Y:S01]  /*15e0*/  UIMAD UR16, UR16, UR4, URZ ;  /* 0x00000004101072a4 */ /* 0x000fe2000f8e023f */
[----:B------:R-:W-:Y:S01]  /*15f0*/  SHF.R.S32.HI R2, RZ, 0x1f, R11 ;  /* 0x0000001fff027819 */ /* 0x000fe2000001140b */
[----:B------:R-:W-:Y:S01]  /*1600*/  UIMAD.WIDE.U32 UR24, UR9, UR4, URZ ;  /* 0x00000004091872a5 */ /* 0x000fe2000f8e003f */
[----:B------:R5:W-:Y:S01]  /*1610*/  @!P0 LDGSTS.E.BYPASS.LTC128B.128 [R120+0x4100], [R20.64], !P5 ;  /* 0x0410000014788fae */ /* 0x000be2000e901d4e */
[----:B------:R-:W-:Y:S01]  /*1620*/  UIMAD UR16, UR9, UR5, UR16 ;  /* 0x00000005091072a4 */ /* 0x000fe2000f8e0210 */
[----:B------:R-:W-:-:S02]  /*1630*/  LEA.HI R2, R2, R11, RZ, 0x3 ;  /* 0x0000000b02027211 */ /* 0x000fc400078f18ff */
[----:B------:R-:W-:Y:S01]  /*1640*/  STL [R1+0x28], R173 ;  /* 0x000028ad01007387 */ /* 0x000fe20000100800 */
[----:B------:R-:W-:Y:S01]  /*1650*/  UIADD3 UR16, UR25, UR16, URZ ;  /* 0x0000001019107290 */ /* 0x000fe2000fffe03f */
[----:B-1----:R-:W-:Y:S01]  /*1660*/  LOP3.LUT R0, R2, 0xfffffff8, RZ, 0xc0, !PT ;  /* 0xfffffff802007812 */ /* 0x002fe200078ec0ff */
[----:B---3--:R-:W-:-:S04]  /*1670*/  @!P2 IMAD.WIDE R24, R173, 0x2, R8 ;  /* 0x00000002ad18a825 */ /* 0x008fc800078e0208 */
[----:B------:R-:W-:Y:S02]  /*1680*/  IMAD.IADD R0, R11, 0x1, -R0 ;  /* 0x000000010b007824 */ /* 0x000fe400078e0a00 */
[----:B----4-:R-:W-:-:S04]  /*1690*/  @!P1 IMAD.WIDE R22, R177, 0x2, R4 ;  /* 0x00000002b1169825 */ /* 0x010fc800078e0204 */
[----:B-----5:R-:W-:-:S04]  /*16a0*/  @!P4 IMAD.WIDE R16, R177, 0x2, R12 ;  /* 0x00000002b110c825 */ /* 0x020fc800078e020c */
[----:B------:R-:W-:Y:S01]  /*16b0*/  @!P4 IMAD.WIDE R20, R173, 0x2, R12 ;  /* 0x00000002ad14c825 */ /* 0x000fe200078e020c */
[----:B------:R1:W-:Y:S04]  /*16c0*/  @!P4 LDGSTS.E.BYPASS.LTC128B.128 [R120+0x1100], [R16.64], !P6 ;  /* 0x011000001078cfae */ /* 0x0003e8000f101d4e */
[----:B------:R3:W-:Y:S01]  /*16d0*/  @!P4 LDGSTS.E.BYPASS.LTC128B.128 [R120+0x5100], [R20.64], !P5 ;  /* 0x051000001478cfae */ /* 0x0007e2000e901d4e */
[----:B------:R-:W-:-:S04]  /*16e0*/  ISETP.GE.AND P4, PT, R53, c[0x0][0x1d4], PT ;  /* 0x0000750035007a0c */ /* 0x000fc80003f86270 */
[----:B------:R-:W-:Y:S01]  /*16f0*/  SEL R121, RZ, 0x10, P4 ;  /* 0x00000010ff797807 */ /* 0x000fe20002000000 */
[----:B-1----:R-:W-:-:S04]  /*1700*/  @!P1 IMAD.WIDE R16, R173, 0x2, R4 ;  /* 0x00000002ad109825 */ /* 0x002fc800078e0204 */
[----:B------:R-:W-:Y:S02]  /*1710*/  IMAD.SHL.U32 R4, R0, 0x40, RZ ;  /* 0x0000004000047824 */ /* 0x000fe400078e00ff */
[----:B------:R-:W-:-:S03]  /*1720*/  IMAD.SHL.U32 R5, R250, 0x8, RZ ;  /* 0x00000008fa057824 */ /* 0x000fc600078e00ff */
[----:B------:R-:W-:-:S04]  /*1730*/  LOP3.LUT R4, R4, 0x1c0, RZ, 0xc0, !PT ;  /* 0x000001c004047812 */ /* 0x000fc800078ec0ff */
[----:B------:R-:W-:Y:S02]  /*1740*/  LOP3.LUT R5, R4, 0x8, R5, 0xf8, !PT ;  /* 0x0000000804057812 */ /* 0x000fe400078ef805 */
[----:B------:R-:W-:-:S04]  /*1750*/  SHF.R.U32.HI R4, RZ, 0x3, R4 ;  /* 0x00000003ff047819 */ /* 0x000fc80000011604 */
[----:B------:R-:W-:Y:S01]  /*1760*/  LOP3.LUT R4, R5, R4, RZ, 0x3c, !PT ;  /* 0x0000000405047212 */ /* 0x000fe200078e3cff */
[----:B------:R-:W-:Y:S01]  /*1770*/  IMAD.SHL.U32 R5, R48, 0x40, RZ ;  /* 0x0000004030057824 */ /* 0x000fe200078e00ff */
[----:B--2---:R-:W-:Y:S01]  /*1780*/  SHF.R.S32.HI R49, RZ, 0x1f, R251 ;  /* 0x0000001fff317819 */ /* 0x004fe200000114fb */
[----:B------:R-:W-:-:S04]  /*1790*/  IMAD.WIDE.U32 R18, R251, c[0x0][0x1f0], R18 ;  /* 0x00007c00fb127a25 */ /* 0x000fc800078e0012 */
[----:B------:R-:W-:Y:S01]  /*17a0*/  IMAD R14, R49, c[0x0][0x1f0], RZ ;  /* 0x00007c00310e7a24 */ /* 0x000fe200078e02ff */
[----:B------:R-:W-:-:S03]  /*17b0*/  IADD3 R7, P0, R18, UR20, RZ ;  /* 0x0000001412077c10 */ /* 0x000fc6000ff1e0ff */
[----:B------:R-:W-:-:S05]  /*17c0*/  IMAD R14, R251, c[0x0][0x1f4], R14 ;  /* 0x00007d00fb0e7a24 */ /* 0x000fca00078e020e */
[----:B------:R-:W-:Y:S01]  /*17d0*/  IADD3.X R14, R19, UR17, R14, P0, !PT ;  /* 0x00000011130e7c10 */ /* 0x000fe200087fe40e */
[----:B------:R-:W-:Y:S01]  /*17e0*/  @!P2 IMAD.WIDE R18, R177, 0x2, R8 ;  /* 0x00000002b112a825 */ /* 0x000fe200078e0208 */
[----:B------:R-:W-:-:S04]  /*17f0*/  LEA R15, P0, R7, c[0x0][0x1c8], 0x1 ;  /* 0x00007200070f7a11 */ /* 0x000fc800078008ff */
[----:B------:R-:W-:Y:S01]  /*1800*/  LEA.HI.X R14, R7, c[0x0][0x1cc], R14, 0x1, P0 ;  /* 0x00007300070e7a11 */ /* 0x000fe200000f0c0e */
[----:B------:R-:W-:Y:S01]  /*1810*/  SHFL.IDX PT, R12, R15, RZ, 0x181f ;  /* 0x00181fff0f0c7589 */ /* 0x000fe200000e0000 */
[----:B------:R-:W-:-:S03]  /*1820*/  ISETP.GT.AND P0, PT, R72, 0x60, PT ;  /* 0x000000604800780c */ /* 0x000fc60003f04270 */
[----:B------:R-:W1:Y:S04]  /*1830*/  SHFL.IDX PT, R13, R14, RZ, 0x181f ;  /* 0x00181fff0e0d7589 */ /* 0x000e6800000e0000 */
[----:B------:R-:W-:Y:S04]  /*1840*/  SHFL.IDX PT, R10, R15, 0x1, 0x181f ;  /* 0x00381f000f0a7f89 */ /* 0x000fe800000e0000 */
[----:B------:R-:W-:Y:S04]  /*1850*/  SHFL.IDX PT, R11, R14, 0x1, 0x181f ;  /* 0x00381f000e0b7f89 */ /* 0x000fe800000e0000 */
[----:B------:R-:W-:Y:S04]  /*1860*/  SHFL.IDX PT, R8, R15, 0x2, 0x181f ;  /* 0x00581f000f087f89 */ /* 0x000fe800000e0000 */
[----:B------:R-:W3:Y:S04]  /*1870*/  SHFL.IDX PT, R9, R14, 0x2, 0x181f ;  /* 0x00581f000e097f89 */ /* 0x000ee800000e0000 */
[----:B------:R-:W-:Y:S04]  /*1880*/  SHFL.IDX PT, R6, R15, 0x3, 0x181f ;  /* 0x00781f000f067f89 */ /* 0x000fe800000e0000 */
[----:B------:R1:W2:Y:S04]  /*1890*/  SHFL.IDX PT, R7, R14, 0x3, 0x181f ;  /* 0x00781f000e077f89 */ /* 0x0002a800000e0000 */
[----:B------:R4:W-:Y:S04]  /*18a0*/  @!P2 LDGSTS.E.BYPASS.LTC128B.128 [R120+0x2100], [R18.64], !P6 ;  /* 0x021000001278afae */ /* 0x0009e8000f101d4e */
[----:B------:R5:W-:Y:S01]  /*18b0*/  @!P2 LDGSTS.E.BYPASS.LTC128B.128 [R120+0x6100], [R24.64], !P5 ;  /* 0x061000001878afae */ /* 0x000be2000e901d4e */
[----:B------:R-:W-:-:S03]  /*18c0*/  ISETP.GE.AND P2, PT, R72, 0x21, PT ;  /* 0x000000214800780c */ /* 0x000fc60003f46270 */
[----:B------:R2:W-:Y:S01]  /*18d0*/  @!P1 LDGSTS.E.BYPASS.LTC128B.128 [R120+0x3100], [R22.64], !P6 ;  /* 0x0310000016789fae */ /* 0x0005e2000f101d4e */
[----:B------:R-:W-:-:S03]  /*18e0*/  ISETP.GE.AND P6, PT, R72, 0x1, PT ;  /* 0x000000014800780c */ /* 0x000fc60003fc6270 */
[----:B------:R2:W-:Y:S01]  /*18f0*/  @!P1 LDGSTS.E.BYPASS.LTC128B.128 [R120+0x7100], [R16.64], !P5 ;  /* 0x0710000010789fae */ /* 0x0005e2000e901d4e */
[----:B------:R-:W-:Y:S02]  /*1900*/  ISETP.GE.AND P1, PT, R72, 0x41, PT ;  /* 0x000000414800780c */ /* 0x000fe40003f26270 */
[C---:B------:R-:W-:Y:S01]  /*1910*/  ISETP.GE.AND P5, PT, R177.reuse, c[0x0][0x1d4], PT ;  /* 0x00007500b1007a0c */ /* 0x040fe20003fa6270 */
[----:B------:R-:W0:Y:S06]  /*1920*/  LDGDEPBAR ;  /* 0x00000000000079af */ /* 0x000e2c0000000000 */
[----:B-1----:R-:W-:-:S04]  /*1930*/  @P6 IMAD.WIDE R14, R177, 0x2, R12 ;  /* 0x00000002b10e6825 */ /* 0x002fc800078e020c */
[C---:B---3--:R-:W-:Y:S02]  /*1940*/  @P1 IMAD.WIDE R20, R173.reuse, 0x2, R8 ;  /* 0x00000002ad141825 */ /* 0x048fe400078e0208 */
[----:B------:R1:W-:Y:S02]  /*1950*/  @P6 LDGSTS.E.BYPASS.LTC128B.128 [R120+0x8100], [R14.64], !P5 ;  /* 0x081000000e786fae */ /* 0x0003e4000e901d4e */
[----:B----4-:R-:W-:-:S04]  /*1960*/  @P2 IMAD.WIDE R18, R173, 0x2, R10 ;  /* 0x00000002ad122825 */ /* 0x010fc800078e020a */
[----:B--2---:R-:W-:-:S04]  /*1970*/  @P6 IMAD.WIDE R16, R173, 0x2, R12 ;  /* 0x00000002ad106825 */ /* 0x004fc800078e020c */
[C---:B------:R-:W-:Y:S01]  /*1980*/  @P2 IMAD.WIDE R12, R177.reuse, 0x2, R10 ;  /* 0x00000002b10c2825 */ /* 0x040fe200078e020a */
[----:B------:R2:W-:Y:S03]  /*1990*/  @P6 LDGSTS.E.BYPASS.LTC128B.128 [R120+0xc100], [R16.64], !P4 ;  /* 0x0c10000010786fae */ /* 0x0005e6000e101d4e */
[C---:B------:R-:W-:Y:S01]  /*19a0*/  @P1 IMAD.WIDE R10, R177.reuse, 0x2, R8 ;  /* 0x00000002b10a1825 */ /* 0x040fe200078e0208 */
[----:B------:R3:W-:Y:S03]  /*19b0*/  @P2 LDGSTS.E.BYPASS.LTC128B.128 [R120+0x9100], [R12.64], !P5 ;  /* 0x091000000c782fae */ /* 0x0007e6000e901d4e */
[--C-:B------:R-:W-:Y:S01]  /*19c0*/  @P0 IMAD.WIDE R8, R177, 0x2, R6.reuse ;  /* 0x00000002b1080825 */ /* 0x100fe200078e0206 */
[----:B------:R2:W-:Y:S03]  /*19d0*/  @P2 LDGSTS.E.BYPASS.LTC128B.128 [R120+0xd100], [R18.64], !P4 ;  /* 0x0d10000012782fae */ /* 0x0005e6000e101d4e */
[----:B------:R-:W-:Y:S01]  /*19e0*/  @P0 IMAD.WIDE R6, R173, 0x2, R6 ;  /* 0x00000002ad060825 */ /* 0x000fe200078e0206 */
[----:B------:R4:W-:Y:S04]  /*19f0*/  @P1 LDGSTS.E.BYPASS.LTC128B.128 [R120+0xa100], [R10.64], !P5 ;  /* 0x0a1000000a781fae */ /* 0x0009e8000e901d4e */
[----:B------:R1:W-:Y:S01]  /*1a00*/  @P1 LDGSTS.E.BYPASS.LTC128B.128 [R120+0xe100], [R20.64], !P4 ;  /* 0x0e10000014781fae */ /* 0x0003e2000e101d4e */
[----:B------:R-:W-:-:S03]  /*1a10*/  R2P PR, R0, 0x6 ;  /* 0x0000000600007804 */ /* 0x000fc60000000000 */
[----:B------:R4:W-:Y:S04]  /*1a20*/  @P0 LDGSTS.E.BYPASS.LTC128B.128 [R120+0xb100], [R8.64], !P5 ;  /* 0x0b10000008780fae */ /* 0x0009e8000e901d4e */
[----:B------:R1:W-:Y:S01]  /*1a30*/  @P0 LDGSTS.E.BYPASS.LTC128B.128 [R120+0xf100], [R6.64], !P4 ;  /* 0x0f10000006780fae */ /* 0x0003e2000e101d4e */
[----:B------:R-:W-:-:S03]  /*1a40*/  LOP3.LUT P0, RZ, R48, 0x2, RZ, 0xc0, !PT ;  /* 0x0000000230ff7812 */ /* 0x000fc6000780c0ff */
[----:B------:R-:W0:Y:S01]  /*1a50*/  LDGDEPBAR ;  /* 0x00000000000079af */ /* 0x000e220000000000 */
[----:B---3--:R-:W-:Y:S01]  /*1a60*/  IMAD.SHL.U32 R13, R2, 0x40, RZ ;  /* 0x00000040020d7824 */ /* 0x008fe200078e00ff */
[----:B------:R-:W-:Y:S01]  /*1a70*/  LOP3.LUT R12, R5, 0x1c0, RZ, 0xc0, !PT ;  /* 0x000001c0050c7812 */ /* 0x000fe200078ec0ff */
[----:B------:R-:W-:-:S03]  /*1a80*/  IMAD.MOV.U32 R5, RZ, RZ, 0x10 ;  /* 0x00000010ff057424 */ /* 0x000fc600078e00ff */
[----:B------:R-:W-:Y:S02]  /*1a90*/  LOP3.LUT R2, R4, 0xfffffe00, R13, 0xf8, !PT ;  /* 0xfffffe0004027812 */ /* 0x000fe400078ef80d */
[----:B------:R-:W-:Y:S02]  /*1aa0*/  LOP3.LUT R3, R12, 0x8, R3, 0xf8, !PT ;  /* 0x000000080c037812 */ /* 0x000fe400078ef803 */
[----:B------:R-:W-:Y:S02]  /*1ab0*/  SHF.R.U32.HI R4, RZ, 0x3, R12 ;  /* 0x00000003ff047819 */ /* 0x000fe4000001160c */
[----:B------:R-:W-:Y:S02]  /*1ac0*/  SEL R5, R5, 0xfffffff0, !P1 ;  /* 0xfffffff005057807 */ /* 0x000fe40004800000 */
[----:B------:R-:W-:-:S05]  /*1ad0*/  LOP3.LUT R3, R3, R4, RZ, 0x3c, !PT ;  /* 0x0000000403037212 */ /* 0x000fca00078e3cff */
[----:B------:R-:W-:Y:S01]  /*1ae0*/  IMAD R250, R250, 0x200, R3 ;  /* 0x00000200fafa7824 */ /* 0x000fe200078e0203 */
[----:B------:R-:W-:Y:S01]  /*1af0*/  SEL R3, R52, 0xffffffe0, !P2 ;  /* 0xffffffe034037807 */ /* 0x000fe20005000000 */
[----:B-1----:R-:W-:Y:S01]  /*1b00*/  IMAD R7, R117, 0x400, R2 ;  /* 0x0000040075077824 */ /* 0x002fe200078e0202 */
[----:B------:R-:W-:-:S04]  /*1b10*/  DEPBAR.LE SB0, 0x1 ;  /* 0x000080400000791a */ /* 0x000fc80000000000 */
[C---:B------:R-:W-:Y:S01]  /*1b20*/  LEA R4, R7.reuse, 0x100, 0x1 ;  /* 0x0000010007047811 */ /* 0x040fe200078e08ff */
[----:B------:R-:W-:Y:S01]  /*1b30*/  IMAD.SHL.U32 R7, R7, 0x2, RZ ;  /* 0x0000000207077824 */ /* 0x000fe200078e00ff */
[----:B------:R-:W-:Y:S01]  /*1b40*/  BAR.SYNC.DEFER_BLOCKING 0x0 ;  /* 0x0000000000007b1d */ /* 0x000fe20000010000 */
[----:B------:R-:W-:Y:S01]  /*1b50*/  IMAD.SHL.U32 R250, R250, 0x2, RZ ;  /* 0x00000002fafa7824 */ /* 0x000fe200078e00ff */
[----:B------:R-:W-:Y:S01]  /*1b60*/  LOP3.LUT P2, RZ, R48, 0x4, RZ, 0xc0, !PT ;  /* 0x0000000430ff7812 */ /* 0x000fe2000784c0ff */
[--C-:B------:R-:W-:Y:S02]  /*1b70*/  IMAD R6, R5, 0x2, R4.reuse ;  /* 0x0000000205067824 */ /* 0x100fe400078e0204 */
[C---:B------:R-:W-:Y:S01]  /*1b80*/  IMAD R4, R3.reuse, 0x2, R4 ;  /* 0x0000000203047824 */ /* 0x040fe200078e0204 */
[C---:B------:R-:W-:Y:S01]  /*1b90*/  IADD3 R249, R250.reuse, 0x8120, RZ ;  /* 0x00008120faf97810 */ /* 0x040fe20007ffe0ff */
[----:B------:R-:W-:Y:S01]  /*1ba0*/  IMAD R0, R3, 0x2, R6 ;  /* 0x0000000203007824 */ /* 0x000fe200078e0206 */
[----:B------:R-:W-:Y:S04]  /*1bb0*/  LDSM.16.M88.4 R136, [R7+0x100] ;  /* 0x000100000788783b */ /* 0x000fe80000000200 */
[----:B------:R-:W-:Y:S04]  /*1bc0*/  LDSM.16.M88.4 R212, [R7+0x4100] ;  /* 0x0041000007d4783b */ /* 0x000fe80000000200 */
[----:B------:R-:W-:Y:S04]  /*1bd0*/  LDSM.16.M88.4 R168, [R6] ;  /* 0x0000000006a8783b */ /* 0x000fe80000000200 */
[----:B------:R1:W-:Y:S04]  /*1be0*/  LDSM.16.M88.4 R216, [R6+0x4000] ;  /* 0x0040000006d8783b */ /* 0x0003e80000000200 */
[----:B------:R-:W-:Y:S04]  /*1bf0*/  LDSM.16.M88.4 R204, [R4] ;  /* 0x0000000004cc783b */ /* 0x000fe80000000200 */
[----:B------:R-:W-:Y:S04]  /*1c00*/  LDSM.16.M88.4 R220, [R4+0x4000] ;  /* 0x0040000004dc783b */ /* 0x000fe80000000200 */
[----:B------:R-:W-:Y:S04]  /*1c10*/  LDSM.16.M88.4 R208, [R0] ;  /* 0x0000000000d0783b */ /* 0x000fe80000000200 */
[----:B------:R3:W-:Y:S04]  /*1c20*/  LDSM.16.M88.4 R224, [R0+0x4000] ;  /* 0x0040000000e0783b */ /* 0x0007e80000000200 */
[----:B------:R-:W-:Y:S01]  /*1c30*/  BAR.SYNC.DEFER_BLOCKING 0x0 ;  /* 0x0000000000007b1d */ /* 0x000fe20000010000 */
[----:B-1----:R-:W-:-:S04]  /*1c40*/  IADD3 R6, R250, 0x8100, RZ ;  /* 0x00008100fa067810 */ /* 0x002fc80007ffe0ff */
[----:B------:R-:W-:Y:S01]  /*1c50*/  @P0 IADD3 R249, R6, -0x20, RZ ;  /* 0xffffffe006f90810 */ /* 0x000fe20007ffe0ff */
[----:B------:R-:W-:-:S03]  /*1c60*/  IMAD.WIDE.U32 R6, R252, c[0x0][0x208], RZ ;  /* 0x00008200fc067a25 */ /* 0x000fc600078e00ff */
[C---:B------:R-:W-:Y:S02]  /*1c70*/  IADD3 R243, R249.reuse, 0x800, RZ ;  /* 0x00000800f9f37810 */ /* 0x040fe40007ffe0ff */
[C---:B------:R-:W-:Y:S02]  /*1c80*/  IADD3 R242, R249.reuse, 0x1000, RZ ;  /* 0x00001000f9f27810 */ /* 0x040fe40007ffe0ff */
[C---:B------:R-:W-:Y:S02]  /*1c90*/  IADD3 R241, R249.reuse, 0x1800, RZ ;  /* 0x00001800f9f17810 */ /* 0x040fe40007ffe0ff */
[----:B------:R-:W-:Y:S01]  /*1ca0*/  IADD3 R240, R249, 0x2000, RZ ;  /* 0x00002000f9f07810 */ /* 0x000fe20007ffe0ff */
[----:B---3--:R-:W-:Y:S01]  /*1cb0*/  IMAD R0, R49, c[0x0][0x218], RZ ;  /* 0x0000860031007a24 */ /* 0x008fe200078e02ff */
[C---:B------:R-:W-:Y:S02]  /*1cc0*/  IADD3 R239, R249.reuse, 0x2800, RZ ;  /* 0x00002800f9ef7810 */ /* 0x040fe40007ffe0ff */
[----:B------:R-:W-:Y:S01]  /*1cd0*/  IADD3 R238, R249, 0x3000, RZ ;  /* 0x00003000f9ee7810 */ /* 0x000fe20007ffe0ff */
[----:B------:R-:W-:-:S04]  /*1ce0*/  DEPBAR.LE SB0, 0x0 ;  /* 0x000080000000791a */ /* 0x000fc80000000000 */
[----:B------:R-:W-:Y:S01]  /*1cf0*/  BAR.SYNC.DEFER_BLOCKING 0x0 ;  /* 0x0000000000007b1d */ /* 0x000fe20000010000 */
[C---:B------:R-:W-:Y:S02]  /*1d00*/  IADD3 R237, R249.reuse, 0x3800, RZ ;  /* 0x00003800f9ed7810 */ /* 0x040fe40007ffe0ff */
[C---:B------:R-:W-:Y:S02]  /*1d10*/  IADD3 R235, R249.reuse, 0x4000, RZ ;  /* 0x00004000f9eb7810 */ /* 0x040fe40007ffe0ff */
[C---:B------:R-:W-:Y:S02]  /*1d20*/  IADD3 R234, R249.reuse, 0x4800, RZ ;  /* 0x00004800f9ea7810 */ /* 0x040fe40007ffe0ff */
[C---:B------:R-:W-:Y:S02]  /*1d30*/  IADD3 R233, R249.reuse, 0x5000, RZ ;  /* 0x00005000f9e97810 */ /* 0x040fe40007ffe0ff */
[C---:B------:R-:W-:Y:S02]  /*1d40*/  IADD3 R232, R249.reuse, 0x5800, RZ ;  /* 0x00005800f9e87810 */ /* 0x040fe40007ffe0ff */
[----:B------:R-:W-:-:S02]  /*1d50*/  IADD3 R231, R249, 0x6000, RZ ;  /* 0x00006000f9e77810 */ /* 0x000fc40007ffe0ff */
[C---:B------:R-:W-:Y:S02]  /*1d60*/  IADD3 R230, R249.reuse, 0x6800, RZ ;  /* 0x00006800f9e67810 */ /* 0x040fe40007ffe0ff */
[C---:B------:R-:W-:Y:S02]  /*1d70*/  IADD3 R229, R249.reuse, 0x7000, RZ ;  /* 0x00007000f9e57810 */ /* 0x040fe40007ffe0ff */
[----:B------:R-:W-:Y:S01]  /*1d80*/  IADD3 R228, R249, 0x7800, RZ ;  /* 0x00007800f9e47810 */ /* 0x000fe20007ffe0ff */
[----:B------:R-:W1:Y:S04]  /*1d90*/  LDSM.16.M88.4 R12, [R250+0x8900] ;  /* 0x00890000fa0c783b */ /* 0x000e680000000200 */
[----:B--2---:R-:W-:Y:S04]  /*1da0*/  LDSM.16.M88.4 R16, [R249+0x800] ;  /* 0x00080000f910783b */ /* 0x004fe80000000200 */
[----:B----4-:R-:W-:Y:S04]  /*1db0*/  LDSM.16.M88.4 R8, [R250+0x9900] ;  /* 0x00990000fa08783b */ /* 0x010fe80000000200 */
[----:B------:R-:W2:Y:S04]  /*1dc0*/  LDSM.16.M88.4 R32, [R250+0x8100] ;  /* 0x00810000fa20783b */ /* 0x000ea80000000200 */
[----:B-----5:R-:W3:Y:S04]  /*1dd0*/  LDSM.16.M88.4 R24, [R249] ;  /* 0x00000000f918783b */ /* 0x020ee80000000200 */
[----:B------:R-:W4:Y:S04]  /*1de0*/  LDSM.16.M88.4 R20, [R250+0x9100] ;  /* 0x00910000fa14783b */ /* 0x000f280000000200 */
        /* <DEDUP_REMOVED lines=8> */
[C---:B------:R-:W-:Y:S07]  /*1e70*/  HMMA.16816.F32.BF16 R28, R168.reuse, R16, R28 ;  /* 0x00000010a81c723c */ /* 0x040fee000004181c */
[----:B------:R-:W-:Y:S01]  /*1e80*/  IMAD R17, R36, c[0x0][0x208], RZ ;  /* 0x0000820024117a24 */ /* 0x000fe200078e02ff */
[----:B------:R-:W-:Y:S01]  /*1e90*/  HMMA.16816.F32.BF16 R12, R168, R18, R12 ;  /* 0x00000012a80c723c */ /* 0x000fe2000004180c */
[----:B------:R-:W1:Y:S02]  /*1ea0*/  LDSM.16.M88.4 R36, [R249+0x1800] ;  /* 0x00180000f924783b */ /* 0x000e640000000200 */
[----:B------:R-:W-:-:S04]  /*1eb0*/  IMAD R17, R252, c[0x0][0x20c], R17 ;  /* 0x00008300fc117a24 */ /* 0x000fc800078e0211 */
[----:B------:R-:W-:Y:S01]  /*1ec0*/  IMAD.IADD R7, R7, 0x1, R17 ;  /* 0x0000000107077824 */ /* 0x000fe200078e0211 */
[----:B------:R-:W-:Y:S03]  /*1ed0*/  HMMA.16816.F32.BF16 R32, R136, R34, RZ ;  /* 0x000000228820723c */ /* 0x000fe600000418ff */
[----:B------:R-:W-:-:S05]  /*1ee0*/  IMAD.WIDE.U32 R6, R251, c[0x0][0x218], R6 ;  /* 0x00008600fb067a25 */ /* 0x000fca00078e0006 */
[----:B------:R-:W-:Y:S01]  /*1ef0*/  HMMA.16816.F32.BF16 R16, R136, R8, RZ ;  /* 0x000000088810723c */ /* 0x000fe200000418ff */
[----:B------:R-:W-:-:S06]  /*1f00*/  IADD3 R51, P0, R6, UR24, RZ ;  /* 0x0000001806337c10 */ /* 0x000fcc000ff1e0ff */
[----:B------:R-:W-:Y:S01]  /*1f10*/  IMAD R9, R251, c[0x0][0x21c], R0 ;  /* 0x00008700fb097a24 */ /* 0x000fe200078e0200 */
[C---:B---3--:R-:W-:Y:S04]  /*1f20*/  HMMA.16816.F32.BF16 R40, R168.reuse, R24, R40 ;  /* 0x00000018a828723c */ /* 0x048fe80000041828 */
[----:B------:R-:W-:Y:S02]  /*1f30*/  IADD3.X R6, R7, UR16, R9, P0, !PT ;  /* 0x0000001007067c10 */ /* 0x000fe400087fe409 */
[C---:B------:R-:W-:Y:S02]  /*1f40*/  LEA R56, P0, R51.reuse, c[0x0][0x1f8], 0x1 ;  /* 0x00007e0033387a11 */ /* 0x040fe400078008ff */
[----:B------:R-:W-:Y:S02]  /*1f50*/  HMMA.16816.F32.BF16 R32, R168, R26, R32 ;  /* 0x0000001aa820723c */ /* 0x000fe40000041820 */
[----:B------:R-:W-:Y:S01]  /*1f60*/  LEA.HI.X R51, R51, c[0x0][0x1fc], R6, 0x1, P0 ;  /* 0x00007f0033337a11 */ /* 0x000fe200000f0c06 */
[----:B------:R-:W2:Y:S01]  /*1f70*/  SHFL.IDX PT, R82, R56, RZ, 0x181f ;  /* 0x00181fff38527589 */ /* 0x000ea200000e0000 */
[----:B------:R-:W-:-:S03]  /*1f80*/  IMAD.WIDE R6, R177, 0x2, RZ ;  /* 0x00000002b1067825 */ /* 0x000fc600078e02ff */
[----:B------:R-:W3:Y:S01]  /*1f90*/  SHFL.IDX PT, R74, R56, 0x1, 0x181f ;  /* 0x00381f00384a7f89 */ /* 0x000ee200000e0000 */
[----:B----4-:R-:W-:Y:S03]  /*1fa0*/  HMMA.16816.F32.BF16 R24, R136, R20, RZ ;  /* 0x000000148818723c */ /* 0x010fe600000418ff */
[----:B------:R-:W4:Y:S04]  /*1fb0*/  SHFL.IDX PT, R92, R56, 0x2, 0x181f ;  /* 0x00581f00385c7f89 */ /* 0x000f2800000e0000 */
[----:B------:R-:W5:Y:S01]  /*1fc0*/  SHFL.IDX PT, R50, R51, RZ, 0x181f ;  /* 0x00181fff33327589 */ /* 0x000f6200000e0000 */
[----:B-1----:R-:W-:Y:S03]  /*1fd0*/  HMMA.16816.F32.BF16 R16, R168, R36, R16 ;  /* 0x00000024a810723c */ /* 0x002fe60000041810 */
[----:B------:R-:W1:Y:S04]  /*1fe0*/  SHFL.IDX PT, R94, R56, 0x3, 0x181f ;  /* 0x00781f00385e7f89 */ /* 0x000e6800000e0000 */
[----:B------:R-:W1:Y:S01]  /*1ff0*/  SHFL.IDX PT, R49, R51, 0x1, 0x181f ;  /* 0x00381f0033317f89 */ /* 0x000e6200000e0000 */
[----:B------:R-:W-:Y:S01]  /*2000*/  IMAD.WIDE R36, R173, 0x2, RZ ;  /* 0x00000002ad247825 */ /* 0x000fe200078e02ff */
[----:B------:R-:W-:Y:S02]  /*2010*/  HMMA.16816.F32.BF16 R20, R136, R22, RZ ;  /* 0x000000168814723c */ /* 0x000fe400000418ff */
[----:B------:R-:W1:Y:S01]  /*2020*/  SHFL.IDX PT, R4, R51, 0x2, 0x181f ;  /* 0x00581f0033047f89 */ /* 0x000e6200000e0000 */
[----:B--2---:R-:W-:-:S03]  /*2030*/  IADD3 R54, P0, R82, R6, RZ ;  /* 0x0000000652367210 */ /* 0x004fc60007f1e0ff */
[----:B------:R-:W2:Y:S01]  /*2040*/  SHFL.IDX PT, R0, R51, 0x3, 0x181f ;  /* 0x00781f0033007f89 */ /* 0x000ea200000e0000 */
[C---:B---3--:R-:W-:Y:S01]  /*2050*/  IADD3 R80, P6, R6.reuse, R74, RZ ;  /* 0x0000004a06507210 */ /* 0x048fe20007fde0ff */
[----:B------:R-:W-:Y:S01]  /*2060*/  HMMA.16816.F32.BF16 R8, R136, R10, RZ ;  /* 0x0000000a8808723c */ /* 0x000fe200000418ff */
[----:B----4-:R-:W-:Y:S01]  /*2070*/  IADD3 R96, P1, R6, R92, RZ ;  /* 0x0000005c06607210 */ /* 0x010fe20007f3e0ff */
[----:B------:R-:W3:Y:S01]  /*2080*/  LDSM.16.M88.4 R56, [R250+0xa900] ;  /* 0x00a90000fa38783b */ /* 0x000ee20000000200 */
[----:B-----5:R-:W-:-:S05]  /*2090*/  IMAD.X R55, R50, 0x1, R7, P0 ;  /* 0x0000000132377824 */ /* 0x020fca00000e0607 */
[----:B------:R-:W-:Y:S01]  /*20a0*/  HMMA.16816.F32.BF16 R24, R168, R44, R24 ;  /* 0x0000002ca818723c */ /* 0x000fe20000041818 */
[----:B-1----:R-:W-:Y:S01]  /*20b0*/  IADD3 R6, P0, R6, R94, RZ ;  /* 0x0000005e06067210 */ /* 0x002fe20007f1e0ff */
[----:B------:R-:W-:Y:S01]  /*20c0*/  IMAD.X R81, R7, 0x1, R49, P6 ;  /* 0x0000000107517824 */ /* 0x000fe200030e0631 */
[----:B------:R-:W-:-:S05]  /*20d0*/  IADD3 R82, P6, R82, R36, RZ ;  /* 0x0000002452527210 */ /* 0x000fca0007fde0ff */
[C---:B------:R-:W-:Y:S01]  /*20e0*/  HMMA.16816.F32.BF16 R20, R168.reuse, R46, R20 ;  /* 0x0000002ea814723c */ /* 0x040fe20000041814 */
[----:B------:R-:W1:Y:S01]  /*20f0*/  LDSM.16.M88.4 R44, [R249+0x2000] ;  /* 0x00200000f92c783b */ /* 0x000e620000000200 */
[----:B------:R-:W-:Y:S01]  /*2100*/  IMAD.X R97, R7, 0x1, R4, P1 ;  /* 0x0000000107617824 */ /* 0x000fe200008e0604 */
[----:B------:R-:W-:Y:S01]  /*2110*/  IADD3 R92, P1, R36, R92, RZ ;  /* 0x0000005c245c7210 */ /* 0x000fe20007f3e0ff */
[----:B------:R-:W-:Y:S01]  /*2120*/  IMAD.X R83, R50, 0x1, R37, P6 ;  /* 0x0000000132537824 */ /* 0x000fe200030e0625 */
[----:B------:R-:W-:Y:S01]  /*2130*/  ISETP.GE.AND P6, PT, R177, c[0x0][0x1d4], PT ;  /* 0x00007500b1007a0c */ /* 0x000fe20003fc6270 */
[----:B--2---:R-:W-:Y:S01]  /*2140*/  IMAD.X R7, R7, 0x1, R0, P0 ;  /* 0x0000000107077824 */ /* 0x004fe200000e0600 */
[----:B------:R-:W-:Y:S01]  /*2150*/  IADD3 R74, P0, R36, R74, RZ ;  /* 0x0000004a244a7210 */ /* 0x000fe20007f1e0ff */
[----:B------:R-:W-:Y:S01]  /*2160*/  IMAD.X R93, R37, 0x1, R4, P1 ;  /* 0x00000001255d7824 */ /* 0x000fe200008e0604 */
[----:B------:R-:W-:Y:S01]  /*2170*/  ISETP.GE.AND P1, PT, R53, c[0x0][0x1d4], PT ;  /* 0x0000750035007a0c */ /* 0x000fe20003f26270 */
[----:B------:R-:W-:Y:S01]  /*2180*/  HMMA.16816.F32.BF16 R8, R168, R38, R8 ;  /* 0x00000026a808723c */ /* 0x000fe20000041808 */
[----:B------:R-:W-:Y:S01]  /*2190*/  IADD3 R4, R120, 0x100, RZ ;  /* 0x0000010078047810 */ /* 0x000fe20007ffe0ff */
[C---:B------:R-:W-:Y:S01]  /*21a0*/  IMAD.X R75, R37.reuse, 0x1, R49, P0 ;  /* 0x00000001254b7824 */ /* 0x040fe200000e0631 */
[----:B------:R-:W-:Y:S01]  /*21b0*/  IADD3 R94, P0, R36, R94, RZ ;  /* 0x0000005e245e7210 */ /* 0x000fe20007f1e0ff */
[----:B------:R-:W2:Y:S04]  /*21c0*/  LDSM.16.M88.4 R48, [R250+0xb100] ;  /* 0x00b10000fa30783b */ /* 0x000ea80000000200 */
[----:B------:R-:W-:Y:S01]  /*21d0*/  IMAD.X R95, R37, 0x1, R0, P0 ;  /* 0x00000001255f7824 */ /* 0x000fe200000e0600 */
[----:B------:R-:W-:Y:S01]  /*21e0*/  ISETP.LT.OR P0, PT, R72, 0x1, P6 ;  /* 0x000000014800780c */ /* 0x000fe20003701670 */
[----:B------:R-:W4:Y:S01]  /*21f0*/  LDSM.16.M88.4 R36, [R250+0xb900] ;  /* 0x00b90000fa24783b */ /* 0x000f220000000200 */
[----:B------:R-:W-:Y:S01]  /*2200*/  SEL R0, R52, 0xffffffe0, !P2 ;  /* 0xffffffe034007807 */ /* 0x000fe20005000000 */
[----:B------:R-:W-:Y:S01]  /*2210*/  HMMA.16816.F32.BF16 R68, R136, R64, RZ ;  /* 0x000000408844723c */ /* 0x000fe200000418ff */
[----:B------:R-:W-:Y:S01]  /*2220*/  ISETP.LT.OR P2, PT, R72, 0x1, P1 ;  /* 0x000000014800780c */ /* 0x000fe20000f41670 */
[----:B------:R5:W-:Y:S02]  /*2230*/  STL [R1+0x1c], R4 ;  /* 0x00001c0401007387 */ /* 0x000be40000100800 */
[----:B------:R-:W-:-:S02]  /*2240*/  IMAD R247, R0, 0x2, R250 ;  /* 0x0000000200f77824 */ /* 0x000fc400078e02fa */
[----:B------:R-:W-:Y:S01]  /*2250*/  IMAD R236, R0, 0x2, R249 ;  /* 0x0000000200ec7824 */ /* 0x000fe200078e02f9 */
[----:B------:R-:W-:Y:S01]  /*2260*/  IADD3 R0, R120, 0x4100, RZ ;  /* 0x0000410078007810 */ /* 0x000fe20007ffe0ff */
[----:B------:R-:W-:Y:S02]  /*2270*/  HMMA.16816.F32.BF16 R64, R136, R66, RZ ;  /* 0x000000428840723c */ /* 0x000fe400000418ff */
[----:B------:R-:W-:Y:S01]  /*2280*/  @!PT LDS RZ, [RZ] ;  /* 0x00000000fffff984 */ /* 0x000fe20000000800 */
[----:B------:R-:W-:Y:S01]  /*2290*/  @!PT LDS RZ, [RZ] ;  /* 0x00000000fffff984 */ /* 0x000fe20000000800 */
[----:B------:R-:W-:Y:S01]  /*22a0*/  @!PT LDS RZ, [RZ] ;  /* 0x00000000fffff984 */ /* 0x000fe20000000800 */
[----:B------:R2:W-:Y:S01]  /*22b0*/  LDGSTS.E.BYPASS.LTC128B.128 [R120+0x100], [R54.64], !P0 ;  /* 0x0010000036787fae */ /* 0x0005e2000c101d4e */
[----:B------:R-:W-:-:S03]  /*22c0*/  ISETP.LT.OR P0, PT, R72, 0x21, P6 ;  /* 0x000000214800780c */ /* 0x000fc60003701670 */
[----:B------:R2:W-:Y:S01]  /*22d0*/  LDGSTS.E.BYPASS.LTC128B.128 [R120+0x4100], [R82.64], !P2 ;  /* 0x0410000052787fae */ /* 0x0005e2000d101d4e */
[C---:B------:R-:W-:Y:S01]  /*22e0*/  ISETP.LT.OR P2, PT, R72.reuse, 0x21, P1 ;  /* 0x000000214800780c */ /* 0x040fe20000f41670 */
[----:B---3--:R-:W-:Y:S02]  /*22f0*/  HMMA.16816.F32.BF16 R60, R136, R56, RZ ;  /* 0x00000038883c723c */ /* 0x008fe400000418ff */
[----:B------:R3:W-:Y:S04]  /*2300*/  STL [R1+0x18], R0 ;  /* 0x0000180001007387 */ /* 0x0007e80000100800 */
[----:B------:R-:W-:Y:S02]  /*2310*/  STL [R1+0x30], R175 ;  /* 0x000030af01007387 */ /* 0x000fe40000100800 */
[----:B-1----:R-:W-:Y:S02]  /*2320*/  HMMA.16816.F32.BF16 R68, R168, R44, R68 ;  /* 0x0000002ca844723c */ /* 0x002fe40000041844 */
[----:B------:R1:W-:Y:S01]  /*2330*/  LDGSTS.E.BYPASS.LTC128B.128 [R120+0x1100], [R80.64], !P0 ;  /* 0x0110000050787fae */ /* 0x0003e2000c101d4e */
[----:B------:R-:W-:-:S02]  /*2340*/  ISETP.LT.OR P0, PT, R72, 0x41, P6 ;  /* 0x000000414800780c */ /* 0x000fc40003701670 */
[C---:B------:R-:W-:Y:S01]  /*2350*/  ISETP.LT.OR P6, PT, R72.reuse, 0x61, P6 ;  /* 0x000000614800780c */ /* 0x040fe200037c1670 */
[----:B------:R4:W-:Y:S01]  /*2360*/  LDGSTS.E.BYPASS.LTC128B.128 [R120+0x5100], [R74.64], !P2 ;  /* 0x051000004a787fae */ /* 0x0009e2000d101d4e */
[C---:B------:R-:W-:Y:S01]  /*2370*/  ISETP.LT.OR P2, PT, R72.reuse, 0x41, P1 ;  /* 0x000000414800780c */ /* 0x040fe20000f41670 */
[----:B------:R-:W-:Y:S01]  /*2380*/  HMMA.16816.F32.BF16 R64, R168, R46, R64 ;  /* 0x0000002ea840723c */ /* 0x000fe20000041840 */
[----:B------:R-:W-:Y:S02]  /*2390*/  ISETP.LT.OR P1, PT, R72, 0x61, P1 ;  /* 0x000000614800780c */ /* 0x000fe40000f21670 */
[----:B-----5:R-:W-:-:S05]  /*23a0*/  IADD3 R4, R120, 0x1100, RZ ;  /* 0x0000110078047810 */ /* 0x020fca0007ffe0ff */
[----:B------:R5:W-:Y:S01]  /*23b0*/  LDGSTS.E.BYPASS.LTC128B.128 [R120+0x2100], [R96.64], !P0 ;  /* 0x0210000060787fae */ /* 0x000be2000c101d4e */
[C---:B--2---:R-:W-:Y:S01]  /*23c0*/  HMMA.16816.F32.BF16 R52, R136.reuse, R48, RZ ;  /* 0x000000308834723c */ /* 0x044fe200000418ff */
[----:B------:R-:W-:Y:S02]  /*23d0*/  PLOP3.LUT P0, PT, PT, PT, UP0, 0x80, 0x0 ;  /* 0x000000000000781c */ /* 0x000fe40003f0f008 */
[----:B------:R2:W-:Y:S01]  /*23e0*/  LDGSTS.E.BYPASS.LTC128B.128 [R120+0x6100], [R92.64], !P2 ;  /* 0x061000005c787fae */ /* 0x0005e2000d101d4e */
[----:B---3--:R-:W-:Y:S02]  /*23f0*/  IADD3 R0, R120, 0x5100, RZ ;  /* 0x0000510078007810 */ /* 0x008fe40007ffe0ff */
[----:B------:R-:W-:Y:S01]  /*2400*/  ISETP.GT.AND P2, PT, R122, 0x7f, PT ;  /* 0x0000007f7a00780c */ /* 0x000fe20003f44270 */
[----:B------:R3:W-:Y:S01]  /*2410*/  LDGSTS.E.BYPASS.LTC128B.128 [R120+0x3100], [R6.64], !P6 ;  /* 0x0310000006787fae */ /* 0x0007e2000f101d4e */
[C---:B------:R-:W-:Y:S03]  /*2420*/  HMMA.16816.F32.BF16 R48, R136.reuse, R50, RZ ;  /* 0x000000328830723c */ /* 0x040fe600000418ff */
[----:B------:R2:W-:Y:S04]  /*2430*/  LDGSTS.E.BYPASS.LTC128B.128 [R120+0x7100], [R94.64], !P1 ;  /* 0x071000005e787fae */ /* 0x0005e8000c901d4e */
[----:B-1----:R-:W-:Y:S01]  /*2440*/  LDSM.16.M88.4 R80, [R247+0x8100] ;  /* 0x00810000f750783b */ /* 0x002fe20000000200 */
[C---:B----4-:R-:W-:Y:S03]  /*2450*/  HMMA.16816.F32.BF16 R44, R136.reuse, R36, RZ ;  /* 0x00000024882c723c */ /* 0x050fe600000418ff */
[----:B------:R-:W1:Y:S04]  /*2460*/  LDSM.16.M88.4 R72, [R247+0x8900] ;  /* 0x00890000f748783b */ /* 0x000e680000000200 */
[----:B------:R-:W-:Y:S01]  /*2470*/  LDSM.16.M88.4 R100, [R250+0xd100] ;  /* 0x00d10000fa64783b */ /* 0x000fe20000000200 */
[C---:B------:R-:W-:Y:S03]  /*2480*/  HMMA.16816.F32.BF16 R36, R136.reuse, R38, RZ ;  /* 0x000000268824723c */ /* 0x040fe600000418ff */
[----:B-----5:R-:W-:Y:S04]  /*2490*/  LDSM.16.M88.4 R96, [R236+0x800] ;  /* 0x00080000ec60783b */ /* 0x020fe80000000200 */
[----:B------:R-:W-:Y:S01]  /*24a0*/  LDSM.16.M88.4 R104, [R249+0x5800] ;  /* 0x00580000f968783b */ /* 0x000fe20000000200 */
[----:B------:R-:W-:Y:S03]  /*24b0*/  HMMA.16816.F32.BF16 R56, R136, R58, RZ ;  /* 0x0000003a8838723c */ /* 0x000fe600000418ff */
[----:B------:R-:W-:Y:S04]  /*24c0*/  LDSM.16.M88.4 R112, [R247+0xe900] ;  /* 0x00e90000f770783b */ /* 0x000fe80000000200 */
[----:B--2---:R-:W-:Y:S01]  /*24d0*/  LDSM.16.M88.4 R92, [R236+0x1000] ;  /* 0x00100000ec5c783b */ /* 0x004fe20000000200 */
[C---:B------:R-:W-:Y:S03]  /*24e0*/  HMMA.16816.F32.BF16 R52, R168.reuse, R76, R52 ;  /* 0x0000004ca834723c */ /* 0x040fe60000041834 */
[----:B------:R-:W-:Y:S04]  /*24f0*/  LDSM.16.M88.4 R108, [R247+0xf100] ;  /* 0x00f10000f76c783b */ /* 0x000fe80000000200 */
[----:B------:R-:W0:Y:S01]  /*2500*/  LDGDEPBAR ;  /* 0x00000000000079af */ /* 0x000e220000000000 */
[C---:B------:R-:W-:Y:S03]  /*2510*/  HMMA.16816.F32.BF16 R48, R168.reuse, R78, R48 ;  /* 0x0000004ea830723c */ /* 0x040fe60000041830 */
[----:B------:R-:W-:Y:S04]  /*2520*/  LDSM.16.M88.4 R76, [R247+0x9900] ;  /* 0x00990000f74c783b */ /* 0x000fe80000000200 */
[----:B------:R2:W-:Y:S01]  /*2530*/  STL [R1+0x14], R4 ;  /* 0x0000140401007387 */ /* 0x0005e20000100800 */
[----:B------:R-:W-:Y:S03]  /*2540*/  HMMA.16816.F32.BF16 R44, R168, R88, R44 ;  /* 0x00000058a82c723c */ /* 0x000fe6000004182c */
[----:B------:R4:W-:Y:S05]  /*2550*/  STL [R1+0x10], R0 ;  /* 0x0000100001007387 */ /* 0x0009ea0000100800 */
[C---:B-1----:R-:W-:Y:S08]  /*2560*/  HMMA.16816.F32.BF16 R28, R204.reuse, R72, R28 ;  /* 0x00000048cc1c723c */ /* 0x042ff0000004181c */
[----:B------:R-:W-:Y:S01]  /*2570*/  HMMA.16816.F32.BF16 R12, R204, R74, R12 ;  /* 0x0000004acc0c723c */ /* 0x000fe2000004180c */
[----:B------:R-:W1:Y:S07]  /*2580*/  LDSM.16.M88.4 R72, [R247+0xb100] ;  /* 0x00b10000f748783b */ /* 0x000e6e0000000200 */
[----:B------:R-:W-:Y:S01]  /*2590*/  HMMA.16816.F32.BF16 R36, R168, R90, R36 ;  /* 0x0000005aa824723c */ /* 0x000fe20000041824 */
[----:B------:R-:W5:Y:S01]  /*25a0*/  LDSM.16.M88.4 R88, [R247+0xa100] ;  /* 0x00a10000f758783b */ /* 0x000f620000000200 */
[----:B--2---:R-:W-:-:S02]  /*25b0*/  IADD3 R4, R120, 0x2100, RZ ;  /* 0x0000210078047810 */ /* 0x004fc40007ffe0ff */
[----:B----4-:R-:W-:-:S03]  /*25c0*/  IADD3 R0, R120, 0x6100, RZ ;  /* 0x0000610078007810 */ /* 0x010fc60007ffe0ff */
[----:B------:R-:W-:Y:S01]  /*25d0*/  STL [R1+0xc], R4 ;  /* 0x00000c0401007387 */ /* 0x000fe20000100800 */
[C---:B------:R-:W-:Y:S03]  /*25e0*/  HMMA.16816.F32.BF16 R60, R168.reuse, R84, R60 ;  /* 0x00000054a83c723c */ /* 0x040fe6000004183c */
[----:B------:R-:W-:Y:S05]  /*25f0*/  STL [R1+0x8], R0 ;  /* 0x0000080001007387 */ /* 0x000fea0000100800 */
[----:B------:R-:W-:Y:S01]  /*2600*/  HMMA.16816.F32.BF16 R56, R168, R86, R56 ;  /* 0x00000056a838723c */ /* 0x000fe20000041838 */
[----:B------:R-:W2:Y:S07]  /*2610*/  LDSM.16.M88.4 R84, [R247+0x9100] ;  /* 0x00910000f754783b */ /* 0x000eae0000000200 */
        /* <DEDUP_REMOVED lines=8> */
[----:B------:R-:W4:Y:S07]  /*26a0*/  LDSM.16.M88.4 R76, [R236] ;  /* 0x00000000ec4c783b */ /* 0x000f2e0000000200 */
[C---:B-----5:R-:W-:Y:S08]  /*26b0*/  HMMA.16816.F32.BF16 R68, R204.reuse, R88, R68 ;  /* 0x00000058cc44723c */ /* 0x060ff00000041844 */
[C---:B------:R-:W-:Y:S01]  /*26c0*/  HMMA.16816.F32.BF16 R64, R204.reuse, R90, R64 ;  /* 0x0000005acc40723c */ /* 0x040fe20000041840 */
[----:B------:R-:W-:Y:S07]  /*26d0*/  LDSM.16.M88.4 R88, [R236+0x2800] ;  /* 0x00280000ec58783b */ /* 0x000fee0000000200 */
[C---:B--2---:R-:W-:Y:S08]  /*26e0*/  HMMA.16816.F32.BF16 R24, R204.reuse, R84, R24 ;  /* 0x00000054cc18723c */ /* 0x044ff00000041818 */
[----:B------:R-:W-:Y:S01]  /*26f0*/  HMMA.16816.F32.BF16 R20, R204, R86, R20 ;  /* 0x00000056cc14723c */ /* 0x000fe20000041814 */
[----:B------:R-:W2:Y:S07]  /*2700*/  LDSM.16.M88.4 R84, [R247+0xb900] ;  /* 0x00b90000f754783b */ /* 0x000eae0000000200 */
[C---:B-1----:R-:W-:Y:S08]  /*2710*/  HMMA.16816.F32.BF16 R68, R208.reuse, R72, R68 ;  /* 0x00000048d044723c */ /* 0x042ff00000041844 */
[----:B------:R-:W-:Y:S01]  /*2720*/  HMMA.16816.F32.BF16 R64, R208, R74, R64 ;  /* 0x0000004ad040723c */ /* 0x000fe20000041840 */
[----:B------:R-:W1:Y:S07]  /*2730*/  LDSM.16.M88.4 R72, [R250+0xc100] ;  /* 0x00c10000fa48783b */ /* 0x000e6e0000000200 */
[C---:B------:R-:W-:Y:S08]  /*2740*/  HMMA.16816.F32.BF16 R60, R204.reuse, R80, R60 ;  /* 0x00000050cc3c723c */ /* 0x040ff0000004183c */
[----:B------:R-:W-:Y:S01]  /*2750*/  HMMA.16816.F32.BF16 R56, R204, R82, R56 ;  /* 0x00000052cc38723c */ /* 0x000fe20000041838 */
[----:B------:R-:W5:Y:S07]  /*2760*/  LDSM.16.M88.4 R80, [R236+0x1800] ;  /* 0x00180000ec50783b */ /* 0x000f6e0000000200 */
[C---:B----4-:R-:W-:Y:S08]  /*2770*/  HMMA.16816.F32.BF16 R40, R208.reuse, R76, R40 ;  /* 0x0000004cd028723c */ /* 0x050ff00000041828 */
[----:B------:R-:W-:Y:S01]  /*2780*/  HMMA.16816.F32.BF16 R32, R208, R78, R32 ;  /* 0x0000004ed020723c */ /* 0x000fe20000041820 */
[----:B------:R-:W4:Y:S07]  /*2790*/  LDSM.16.M88.4 R76, [R236+0x3800] ;  /* 0x00380000ec4c783b */ /* 0x000f2e0000000200 */
[C---:B--2---:R-:W-:Y:S08]  /*27a0*/  HMMA.16816.F32.BF16 R44, R204.reuse, R84, R44 ;  /* 0x00000054cc2c723c */ /* 0x044ff0000004182c */
[----:B------:R-:W-:Y:S01]  /*27b0*/  HMMA.16816.F32.BF16 R36, R204, R86, R36 ;  /* 0x00000056cc24723c */ /* 0x000fe20000041824 */
[----:B------:R-:W2:Y:S07]  /*27c0*/  LDSM.16.M88.4 R84, [R236+0x3000] ;  /* 0x00300000ec54783b */ /* 0x000eae0000000200 */
[C---:B-1----:R-:W-:Y:S08]  /*27d0*/  HMMA.16816.F32.BF16 R40, R212.reuse, R72, R40 ;  /* 0x00000048d428723c */ /* 0x042ff00000041828 */
[----:B------:R-:W-:Y:S01]  /*27e0*/  HMMA.16816.F32.BF16 R32, R212, R74, R32 ;  /* 0x0000004ad420723c */ /* 0x000fe20000041820 */
[----:B------:R-:W1:Y:S07]  /*27f0*/  LDSM.16.M88.4 R72, [R250+0xf900] ;  /* 0x00f90000fa48783b */ /* 0x000e6e0000000200 */
[C---:B-----5:R-:W-:Y:S08]  /*2800*/  HMMA.16816.F32.BF16 R16, R208.reuse, R80, R16 ;  /* 0x00000050d010723c */ /* 0x060ff00000041810 */
[C---:B------:R-:W-:Y:S01]  /*2810*/  HMMA.16816.F32.BF16 R8, R208.reuse, R82, R8 ;  /* 0x00000052d008723c */ /* 0x040fe20000041808 */
[----:B------:R-:W5:Y:S07]  /*2820*/  LDSM.16.M88.4 R80, [R250+0xc900] ;  /* 0x00c90000fa50783b */ /* 0x000f6e0000000200 */
[C---:B----4-:R-:W-:Y:S08]  /*2830*/  HMMA.16816.F32.BF16 R44, R208.reuse, R76, R44 ;  /* 0x0000004cd02c723c */ /* 0x050ff0000004182c */
[C---:B------:R-:W-:Y:S01]  /*2840*/  HMMA.16816.F32.BF16 R36, R208.reuse, R78, R36 ;  /* 0x0000004ed024723c */ /* 0x040fe20000041824 */
[----:B------:R-:W4:Y:S07]  /*2850*/  LDSM.16.M88.4 R76, [R250+0xf100] ;  /* 0x00f10000fa4c783b */ /* 0x000f2e0000000200 */
[C---:B------:R-:W-:Y:S08]  /*2860*/  HMMA.16816.F32.BF16 R60, R208.reuse, R88, R60 ;  /* 0x00000058d03c723c */ /* 0x040ff0000004183c */
[C---:B------:R-:W-:Y:S01]  /*2870*/  HMMA.16816.F32.BF16 R56, R208.reuse, R90, R56 ;  /* 0x0000005ad038723c */ /* 0x040fe20000041838 */
[----:B------:R-:W1:Y:S07]  /*2880*/  LDSM.16.M88.4 R88, [R250+0xe900] ;  /* 0x00e90000fa58783b */ /* 0x000e6e0000000200 */
[C---:B------:R-:W-:Y:S08]  /*2890*/  HMMA.16816.F32.BF16 R28, R208.reuse, R96, R28 ;  /* 0x00000060d01c723c */ /* 0x040ff0000004181c */
[C---:B------:R-:W-:Y:S01]  /*28a0*/  HMMA.16816.F32.BF16 R12, R208.reuse, R98, R12 ;  /* 0x00000062d00c723c */ /* 0x040fe2000004180c */
[----:B------:R-:W3:Y:S07]  /*28b0*/  LDSM.16.M88.4 R96, [R250+0xd900] ;  /* 0x00d90000fa60783b */ /* 0x000eee0000000200 */
[C---:B--2---:R-:W-:Y:S08]  /*28c0*/  HMMA.16816.F32.BF16 R52, R208.reuse, R84, R52 ;  /* 0x00000054d034723c */ /* 0x044ff00000041834 */
[C---:B------:R-:W-:Y:S01]  /*28d0*/  HMMA.16816.F32.BF16 R48, R208.reuse, R86, R48 ;  /* 0x00000056d030723c */ /* 0x040fe20000041830 */
[----:B------:R-:W-:Y:S07]  /*28e0*/  LDSM.16.M88.4 R84, [R249+0x4000] ;  /* 0x00400000f954783b */ /* 0x000fee0000000200 */
[C---:B------:R-:W-:Y:S08]  /*28f0*/  HMMA.16816.F32.BF16 R24, R208.reuse, R92, R24 ;  /* 0x0000005cd018723c */ /* 0x040ff00000041818 */
[----:B------:R-:W-:Y:S01]  /*2900*/  HMMA.16816.F32.BF16 R20, R208, R94, R20 ;  /* 0x0000005ed014723c */ /* 0x000fe20000041814 */
[----:B------:R-:W2:Y:S07]  /*2910*/  LDSM.16.M88.4 R92, [R250+0xe100] ;  /* 0x00e10000fa5c783b */ /* 0x000eae0000000200 */
[C---:B-1----:R-:W-:Y:S08]  /*2920*/  HMMA.16816.F32.BF16 R44, R212.reuse, R72, R44 ;  /* 0x00000048d42c723c */ /* 0x042ff0000004182c */
[C---:B------:R-:W-:Y:S01]  /*2930*/  HMMA.16816.F32.BF16 R36, R212.reuse, R74, R36 ;  /* 0x0000004ad424723c */ /* 0x040fe20000041824 */
        /* <DEDUP_REMOVED lines=12> */
[----:B------:R-:W-:Y:S07]  /*2a00*/  LDSM.16.M88.4 R88, [R247+0xc100] ;  /* 0x00c10000f758783b */ /* 0x000fee0000000200 */
[C---:B---3--:R-:W-:Y:S08]  /*2a10*/  HMMA.16816.F32.BF16 R16, R212.reuse, R96, R16 ;  /* 0x00000060d410723c */ /* 0x048ff00000041810 */
[C---:B------:R-:W-:Y:S01]  /*2a20*/  HMMA.16816.F32.BF16 R8, R212.reuse, R98, R8 ;  /* 0x00000062d408723c */ /* 0x040fe20000041808 */
[----:B------:R-:W-:Y:S07]  /*2a30*/  LDSM.16.M88.4 R96, [R249+0x7000] ;  /* 0x00700000f960783b */ /* 0x000fee0000000200 */
[C---:B--2---:R-:W-:Y:S08]  /*2a40*/  HMMA.16816.F32.BF16 R68, R212.reuse, R92, R68 ;  /* 0x0000005cd444723c */ /* 0x044ff00000041844 */
[----:B------:R-:W-:Y:S01]  /*2a50*/  HMMA.16816.F32.BF16 R64, R212, R94, R64 ;  /* 0x0000005ed440723c */ /* 0x000fe20000041840 */
[----:B------:R-:W2:Y:S07]  /*2a60*/  LDSM.16.M88.4 R92, [R249+0x7800] ;  /* 0x00780000f95c783b */ /* 0x000eae0000000200 */
[C---:B-1----:R-:W-:Y:S08]  /*2a70*/  HMMA.16816.F32.BF16 R60, R216.reuse, R72, R60 ;  /* 0x00000048d83c723c */ /* 0x042ff0000004183c */
[C---:B------:R-:W-:Y:S01]  /*2a80*/  HMMA.16816.F32.BF16 R56, R216.reuse, R74, R56 ;  /* 0x0000004ad838723c */ /* 0x040fe20000041838 */
[----:B------:R-:W1:Y:S07]  /*2a90*/  LDSM.16.M88.4 R72, [R247+0xe100] ;  /* 0x00e10000f748783b */ /* 0x000e6e0000000200 */
[C---:B------:R-:W-:Y:S08]  /*2aa0*/  HMMA.16816.F32.BF16 R40, R216.reuse, R84, R40 ;  /* 0x00000054d828723c */ /* 0x040ff00000041828 */
[C---:B------:R-:W-:Y:S01]  /*2ab0*/  HMMA.16816.F32.BF16 R32, R216.reuse, R86, R32 ;  /* 0x00000056d820723c */ /* 0x040fe20000041820 */
[----:B------:R-:W3:Y:S07]  /*2ac0*/  LDSM.16.M88.4 R84, [R247+0xc900] ;  /* 0x00c90000f754783b */ /* 0x000eee0000000200 */
        /* <DEDUP_REMOVED lines=12> */
[C---:B--2---:R-:W-:Y:S08]  /*2b90*/  HMMA.16816.F32.BF16 R44, R216.reuse, R92, R44 ;  /* 0x0000005cd82c723c */ /* 0x044ff0000004182c */
[C---:B------:R-:W-:Y:S08]  /*2ba0*/  HMMA.16816.F32.BF16 R52, R216.reuse, R96, R52 ;  /* 0x00000060d834723c */ /* 0x040ff00000041834 */
[C---:B------:R-:W-:Y:S01]  /*2bb0*/  HMMA.16816.F32.BF16 R48, R216.reuse, R98, R48 ;  /* 0x00000062d830723c */ /* 0x040fe20000041830 */
[----:B------:R-:W-:Y:S07]  /*2bc0*/  LDSM.16.M88.4 R96, [R236+0x4800] ;  /* 0x00480000ec60783b */ /* 0x000fee0000000200 */
[----:B------:R-:W-:Y:S01]  /*2bd0*/  HMMA.16816.F32.BF16 R36, R216, R94, R36 ;  /* 0x0000005ed824723c */ /* 0x000fe20000041824 */
[----:B------:R-:W-:Y:S07]  /*2be0*/  LDSM.16.M88.4 R92, [R236+0x5000] ;  /* 0x00500000ec5c783b */ /* 0x000fee0000000200 */
[C---:B-1----:R-:W-:Y:S08]  /*2bf0*/  HMMA.16816.F32.BF16 R68, R220.reuse, R72, R68 ;  /* 0x00000048dc44723c */ /* 0x042ff00000041844 */
[C---:B------:R-:W-:Y:S01]  /*2c00*/  HMMA.16816.F32.BF16 R64, R220.reuse, R74, R64 ;  /* 0x0000004adc40723c */ /* 0x040fe20000041840 */
[----:B------:R-:W1:Y:S07]  /*2c10*/  LDSM.16.M88.4 R72, [R236+0x7800] ;  /* 0x00780000ec48783b */ /* 0x000e6e0000000200 */
[C---:B------:R-:W-:Y:S08]  /*2c20*/  HMMA.16816.F32.BF16 R40, R220.reuse, R88, R40 ;  /* 0x00000058dc28723c */ /* 0x040ff00000041828 */
[C---:B------:R-:W-:Y:S01]  /*2c30*/  HMMA.16816.F32.BF16 R32, R220.reuse, R90, R32 ;  /* 0x0000005adc20723c */ /* 0x040fe20000041820 */
[----:B------:R-:W2:Y:S07]  /*2c40*/  LDSM.16.M88.4 R88, [R236+0x5800] ;  /* 0x00580000ec58783b */ /* 0x000eae0000000200 */
[C---:B---3--:R-:W-:Y:S08]  /*2c50*/  HMMA.16816.F32.BF16 R28, R220.reuse, R84, R28 ;  /* 0x00000054dc1c723c */ /* 0x048ff0000004181c */
[C---:B------:R-:W-:Y:S01]  /*2c60*/  HMMA.16816.F32.BF16 R12, R220.reuse, R86, R12 ;  /* 0x00000056dc0c723c */ /* 0x040fe2000004180c */
[----:B------:R-:W3:Y:S07]  /*2c70*/  LDSM.16.M88.4 R84, [R236+0x6000] ;  /* 0x00600000ec54783b */ /* 0x000eee0000000200 */
[C---:B-----5:R-:W-:Y:S08]  /*2c80*/  HMMA.16816.F32.BF16 R24, R220.reuse, R80, R24 ;  /* 0x00000050dc18723c */ /* 0x060ff00000041818 */
[C---:B------:R-:W-:Y:S01]  /*2c90*/  HMMA.16816.F32.BF16 R20, R220.reuse, R82, R20 ;  /* 0x00000052dc14723c */ /* 0x040fe20000041814 */
[----:B------:R-:W5:Y:S07]  /*2ca0*/  LDSM.16.M88.4 R80, [R236+0x6800] ;  /* 0x00680000ec50783b */ /* 0x000f6e0000000200 */
[C---:B----4-:R-:W-:Y:S08]  /*2cb0*/  HMMA.16816.F32.BF16 R16, R220.reuse, R76, R16 ;  /* 0x0000004cdc10723c */ /* 0x050ff00000041810 */
[----:B------:R-:W-:Y:S01]  /*2cc0*/  HMMA.16816.F32.BF16 R8, R220, R78, R8 ;  /* 0x0000004edc08723c */ /* 0x000fe20000041808 */
[----:B------:R-:W4:Y:S01]  /*2cd0*/  LDSM.16.M88.4 R76, [R236+0x7000] ;  /* 0x00700000ec4c783b */ /* 0x000f220000000200 */
[----:B------:R-:W-:-:S06]  /*2ce0*/  DEPBAR.LE SB0, 0x0 ;  /* 0x000080000000791a */ /* 0x000fcc0000000000 */
        /* <DEDUP_REMOVED lines=13> */
[C---:B--2---:R-:W-:Y:S08]  /*2dc0*/  HMMA.16816.F32.BF16 R16, R224.reuse, R88, R16 ;  /* 0x00000058e010723c */ /* 0x044ff00000041810 */
[C---:B------:R-:W-:Y:S08]  /*2dd0*/  HMMA.16816.F32.BF16 R8, R224.reuse, R90, R8 ;  /* 0x0000005ae008723c */ /* 0x040ff00000041808 */
[C---:B---3--:R-:W-:Y:S08]  /*2de0*/  HMMA.16816.F32.BF16 R68, R224.reuse, R84, R68 ;  /* 0x00000054e044723c */ /* 0x048ff00000041844 */
[C---:B------:R-:W-:Y:S08]  /*2df0*/  HMMA.16816.F32.BF16 R64, R224.reuse, R86, R64 ;  /* 0x00000056e040723c */ /* 0x040ff00000041840 */
[C---:B-----5:R-:W-:Y:S08]  /*2e00*/  HMMA.16816.F32.BF16 R60, R224.reuse, R80, R60 ;  /* 0x00000050e03c723c */ /* 0x060ff0000004183c */
[C---:B------:R-:W-:Y:S08]  /*2e10*/  HMMA.16816.F32.BF16 R56, R224.reuse, R82, R56 ;  /* 0x00000052e038723c */ /* 0x040ff00000041838 */
[C---:B----4-:R-:W-:Y:S08]  /*2e20*/  HMMA.16816.F32.BF16 R52, R224.reuse, R76, R52 ;  /* 0x0000004ce034723c */ /* 0x050ff00000041834 */
[C---:B------:R-:W-:Y:S08]  /*2e30*/  HMMA.16816.F32.BF16 R48, R224.reuse, R78, R48 ;  /* 0x0000004ee030723c */ /* 0x040ff00000041830 */
[----:B------:R-:W-:Y:S07]  /*2e40*/  HMMA.16816.F32.BF16 R72, R224, R74, R36 ;  /* 0x0000004ae048723c */ /* 0x000fee0000041824 */
[----:B------:R-:W-:Y:S01]  /*2e50*/  SHF.R.S32.HI R36, RZ, 0x1f, R177 ;  /* 0x0000001fff247819 */ /* 0x000fe200000114b1 */
[----:B------:R-:W-:Y:S06]  /*2e60*/  BAR.SYNC.DEFER_BLOCKING 0x0 ;  /* 0x0000000000007b1d */ /* 0x000fec0000010000 */
[----:B------:R-:W-:Y:S05]  /*2e70*/  @!P0 BRA `(.L_x_556) ;  /* 0x0000046000008947 */ /* 0x000fea0003800000 */
[----:B------:R-:W-:Y:S01]  /*2e80*/  ULEA UR4, UR7, UR11, 0x7 ;  /* 0x0000000b07047291 */ /* 0x000fe2000f8e383f */
        /* <DEDUP_REMOVED lines=12> */
[----:B------:R-:W-:-:S03]  /*2f50*/  SHF.L.U64.HI R4, R173, 0x1, R175 ;  /* 0x00000001ad047819 */ /* 0x000fc600000102af */
[----:B------:R-:W-:-:S04]  /*2f60*/  IMAD R252, R37, c[0x0][0x2b8], R252 ;  /* 0x0000ae0025fc7a24 */ /* 0x000fc800078e02fc */
[----:B------:R-:W-:Y:S01]  /*2f70*/  IMAD.WIDE.U32 R38, R252, c[0x0][0x1e0], RZ ;  /* 0x00007800fc267a25 */ /* 0x000fe200078e00ff */
[----:B------:R-:W-:-:S05]  /*2f80*/  SHF.R.S32.HI R37, RZ, 0x1f, R252 ;  /* 0x0000001fff257819 */ /* 0x000fca00000114fc */
[----:B------:R-:W-:-:S04]  /*2f90*/  IMAD R37, R37, c[0x0][0x1e0], RZ ;  /* 0x0000780025257a24 */ /* 0x000fc800078e02ff */
[----:B------:R-:W-:-:S04]  /*2fa0*/  IMAD R37, R252, c[0x0][0x1e4], R37 ;  /* 0x00007900fc257a24 */ /* 0x000fc800078e0225 */
[----:B------:R-:W-:Y:S01]  /*2fb0*/  IMAD.IADD R39, R39, 0x1, R37 ;  /* 0x0000000127277824 */ /* 0x000fe200078e0225 */
[----:B------:R-:W-:Y:S02]  /*2fc0*/  SHF.L.U64.HI R37, R177, 0x1, R36 ;  /* 0x00000001b1257819 */ /* 0x000fe40000010224 */
[----:B--2---:R-:W-:Y:S01]  /*2fd0*/  SHF.R.S32.HI R0, RZ, 0x1f, R251 ;  /* 0x0000001fff007819 */ /* 0x004fe200000114fb */
[----:B------:R-:W-:Y:S01]  /*2fe0*/  IMAD.WIDE.U32 R6, R251, c[0x0][0x1f0], R38 ;  /* 0x00007c00fb067a25 */ /* 0x000fe200078e0026 */
[----:B------:R-:W-:-:S03]  /*2ff0*/  IADD3 R38, -R121, 0x10, RZ ;  /* 0x0000001079267810 */ /* 0x000fc60007ffe1ff */
[----:B------:R-:W-:Y:S01]  /*3000*/  IMAD R0, R0, c[0x0][0x1f0], RZ ;  /* 0x00007c0000007a24 */ /* 0x000fe200078e02ff */
[----:B------:R-:W-:Y:S02]  /*3010*/  IADD3 R83, P0, R6, UR20, RZ ;  /* 0x0000001406537c10 */ /* 0x000fe4000ff1e0ff */
[----:B------:R-:W-:Y:S01]  /*3020*/  SEL R6, RZ, 0x10, P5 ;  /* 0x00000010ff067807 */ /* 0x000fe20002800000 */
[----:B------:R-:W-:Y:S01]  /*3030*/  IMAD R0, R251, c[0x0][0x1f4], R0 ;  /* 0x00007d00fb007a24 */ /* 0x000fe200078e0200 */
[----:B------:R-:W-:Y:S02]  /*3040*/  LOP3.LUT R38, R38, 0xf, RZ, 0xc0, !PT ;  /* 0x0000000f26267812 */ /* 0x000fe400078ec0ff */
[----:B------:R-:W-:Y:S02]  /*3050*/  IADD3 R76, -R6, 0x10, RZ ;  /* 0x00000010064c7810 */ /* 0x000fe40007ffe1ff */
[----:B------:R-:W-:Y:S01]  /*3060*/  IADD3.X R0, R7, UR17, R0, P0, !PT ;  /* 0x0000001107007c10 */ /* 0x000fe200087fe400 */
[----:B------:R-:W-:Y:S01]  /*3070*/  IMAD.SHL.U32 R7, R177, 0x2, RZ ;  /* 0x00000002b1077824 */ /* 0x000fe200078e00ff */
[----:B------:R-:W-:-:S02]  /*3080*/  LEA R84, P0, R83, c[0x0][0x1c8], 0x1 ;  /* 0x0000720053547a11 */ /* 0x000fc400078008ff */
[----:B------:R-:W-:Y:S02]  /*3090*/  LOP3.LUT R76, R76, 0xf, RZ, 0xc0, !PT ;  /* 0x0000000f4c4c7812 */ /* 0x000fe400078ec0ff */
[----:B------:R-:W-:Y:S01]  /*30a0*/  LEA.HI.X R83, R83, c[0x0][0x1cc], R0, 0x1, P0 ;  /* 0x0000730053537a11 */ /* 0x000fe200000f0c00 */
[----:B------:R-:W1:Y:S01]  /*30b0*/  SHFL.IDX PT, R86, R84, RZ, 0x181f ;  /* 0x00181fff54567589 */ /* 0x000e6200000e0000 */
[----:B------:R-:W-:-:S03]  /*30c0*/  IMAD.SHL.U32 R0, R173, 0x2, RZ ;  /* 0x00000002ad007824 */ /* 0x000fc600078e00ff */
[----:B------:R-:W-:Y:S04]  /*30d0*/  SHFL.IDX PT, R80, R84, 0x1, 0x181f ;  /* 0x00381f0054507f89 */ /* 0x000fe800000e0000 */
[----:B------:R-:W2:Y:S04]  /*30e0*/  SHFL.IDX PT, R82, R83, RZ, 0x181f ;  /* 0x00181fff53527589 */ /* 0x000ea800000e0000 */
[----:B------:R-:W3:Y:S04]  /*30f0*/  SHFL.IDX PT, R78, R84, 0x2, 0x181f ;  /* 0x00581f00544e7f89 */ /* 0x000ee800000e0000 */
[----:B------:R-:W4:Y:S04]  /*3100*/  SHFL.IDX PT, R81, R83, 0x1, 0x181f ;  /* 0x00381f0053517f89 */ /* 0x000f2800000e0000 */
[----:B------:R5:W4:Y:S04]  /*3110*/  SHFL.IDX PT, R39, R84, 0x3, 0x181f ;  /* 0x00781f0054277f89 */ /* 0x000b2800000e0000 */
[----:B------:R-:W4:Y:S01]  /*3120*/  SHFL.IDX PT, R79, R83, 0x2, 0x181f ;  /* 0x00581f00534f7f89 */ /* 0x000f2200000e0000 */
[----:B-1----:R-:W-:-:S02]  /*3130*/  IADD3 R88, P0, R86, R7, RZ ;  /* 0x0000000756587210 */ /* 0x002fc40007f1e0ff */
[----:B------:R-:W-:Y:S01]  /*3140*/  IADD3 R86, P6, R86, R0, RZ ;  /* 0x0000000056567210 */ /* 0x000fe20007fde0ff */
[----:B------:R1:W1:Y:S02]  /*3150*/  SHFL.IDX PT, R77, R83, 0x3, 0x181f ;  /* 0x00781f00534d7f89 */ /* 0x00026400000e0000 */
[C---:B--2---:R-:W-:Y:S02]  /*3160*/  IMAD.X R89, R82.reuse, 0x1, R37, P0 ;  /* 0x0000000152597824 */ /* 0x044fe400000e0625 */
[----:B------:R-:W-:Y:S01]  /*3170*/  IMAD.X R87, R82, 0x1, R4, P6 ;  /* 0x0000000152577824 */ /* 0x000fe200030e0604 */
[-C--:B---3--:R-:W-:Y:S02]  /*3180*/  IADD3 R82, P6, R78, R7.reuse, RZ ;  /* 0x000000074e527210 */ /* 0x088fe40007fde0ff */
[----:B------:R2:W-:Y:S04]  /*3190*/  LDGSTS.E.BYPASS.LTC128B.128 [R120+0x8100], [R88.64], !P5 ;  /* 0x0810000058787fae */ /* 0x0005e8000e901d4e */
[----:B------:R2:W-:Y:S01]  /*31a0*/  LDGSTS.E.BYPASS.LTC128B.128 [R120+0xc100], [R86.64], !P4 ;  /* 0x0c10000056787fae */ /* 0x0005e2000e101d4e */
[----:B-----5:R-:W-:-:S02]  /*31b0*/  IADD3 R84, P1, R80, R7, RZ ;  /* 0x0000000750547210 */ /* 0x020fc40007f3e0ff */
[----:B------:R-:W-:-:S03]  /*31c0*/  IADD3 R80, P0, R80, R0, RZ ;  /* 0x0000000050507210 */ /* 0x000fc60007f1e0ff */
[C---:B----4-:R-:W-:Y:S02]  /*31d0*/  IMAD.X R85, R81.reuse, 0x1, R37, P1 ;  /* 0x0000000151557824 */ /* 0x050fe400008e0625 */
[----:B------:R-:W-:Y:S01]  /*31e0*/  IMAD.X R81, R81, 0x1, R4, P0 ;  /* 0x0000000151517824 */ /* 0x000fe200000e0604 */
[----:B------:R-:W-:Y:S01]  /*31f0*/  IADD3 R90, P1, P0, R76, R39, R7 ;  /* 0x000000274c5a7210 */ /* 0x000fe2000783e007 */
[C-C-:B-1----:R-:W-:Y:S01]  /*3200*/  IMAD.X R83, R79.reuse, 0x1, R37.reuse, P6 ;  /* 0x000000014f537824 */ /* 0x142fe200030e0625 */
[----:B------:R-:W-:Y:S01]  /*3210*/  IADD3 R78, P6, R78, R0, RZ ;  /* 0x000000004e4e7210 */ /* 0x000fe20007fde0ff */
[----:B------:R2:W-:Y:S01]  /*3220*/  LDGSTS.E.BYPASS.LTC128B.128 [R120+0x9100], [R84.64], !P5 ;  /* 0x0910000054787fae */ /* 0x0005e2000e901d4e */
[----:B------:R-:W-:Y:S02]  /*3230*/  IADD3.X R91, RZ, R77, R37, P1, P0 ;  /* 0x0000004dff5b7210 */ /* 0x000fe40000fe0425 */
[----:B------:R-:W-:Y:S01]  /*3240*/  IADD3 R38, P1, P0, R38, R39, R0 ;  /* 0x0000002726267210 */ /* 0x000fe2000783e000 */
[--C-:B------:R-:W-:Y:S01]  /*3250*/  IMAD.X R79, R79, 0x1, R4.reuse, P6 ;  /* 0x000000014f4f7824 */ /* 0x100fe200030e0604 */
[----:B------:R-:W-:Y:S01]  /*3260*/  ISETP.NE.U32.AND P6, PT, R6, RZ, PT ;  /* 0x000000ff0600720c */ /* 0x000fe20003fc5070 */
[----:B------:R2:W-:Y:S01]  /*3270*/  LDGSTS.E.BYPASS.LTC128B.128 [R120+0xd100], [R80.64], !P4 ;  /* 0x0d10000050787fae */ /* 0x0005e2000e101d4e */
[----:B------:R-:W-:-:S02]  /*3280*/  IADD3.X R39, RZ, R77, R4, P1, P0 ;  /* 0x0000004dff277210 */ /* 0x000fc40000fe0404 */
[----:B------:R-:W-:Y:S01]  /*3290*/  ISETP.NE.U32.AND P0, PT, R121, RZ, PT ;  /* 0x000000ff7900720c */ /* 0x000fe20003f05070 */
[----:B------:R2:W-:Y:S04]  /*32a0*/  LDGSTS.E.BYPASS.LTC128B.128 [R120+0xa100], [R82.64], !P5 ;  /* 0x0a10000052787fae */ /* 0x0005e8000e901d4e */
[----:B------:R2:W-:Y:S04]  /*32b0*/  LDGSTS.E.BYPASS.LTC128B.128 [R120+0xe100], [R78.64], !P4 ;  /* 0x0e1000004e787fae */ /* 0x0005e8000e101d4e */
[----:B------:R2:W-:Y:S04]  /*32c0*/  LDGSTS.E.BYPASS.LTC128B.128.ZFILL [R120+0xb100], [R90.64], P6 ;  /* 0x0b1000005a787fae */ /* 0x0005e8000b141d4e */
[----:B------:R2:W-:Y:S02]  /*32d0*/  LDGSTS.E.BYPASS.LTC128B.128.ZFILL [R120+0xf100], [R38.64], P0 ;  /* 0x0f10000026787fae */ /* 0x0005e40008141d4e */
.L_x_556:
[----:B------:R-:W-:Y:S01]  /*32e0*/  FMUL.FTZ R21, R21, c[0x0][0x320] ;  /* 0x0000c80015157a20 */ /* 0x000fe20000410000 */
[----:B------:R-:W-:Y:S01]  /*32f0*/  PLOP3.LUT P1, PT, PT, PT, UP1, 0x80, 0x0 ;  /* 0x000000000000781c */ /* 0x000fe20003f2f018 */
[----:B------:R-:W-:Y:S01]  /*3300*/  FMUL.FTZ R9, R9, c[0x0][0x320] ;  /* 0x0000c80009097a20 */ /* 0x000fe20000410000 */
[----:B------:R-:W-:Y:S01]  /*3310*/  PLOP3.LUT P0, PT, PT, PT, UP1, 0x80, 0x0 ;  /* 0x000000000000781c */ /* 0x000fe20003f0f018 */
[----:B------:R1:W-:Y:S01]  /*3320*/  MUFU.TANH R37, R21 ;  /* 0x0000001500257308 */ /* 0x0003e20000002400 */
[----:B------:R-:W-:Y:S01]  /*3330*/  FMUL.FTZ R13, R13, c[0x0][0x320] ;  /* 0x0000c8000d0d7a20 */ /* 0x000fe20000410000 */
[----:B------:R-:W-:Y:S01]  /*3340*/  UMOV UR4, 0xffffff80 ;  /* 0xffffff8000047882 */ /* 0x000fe20000000000 */
[----:B------:R-:W-:Y:S01]  /*3350*/  FMUL.FTZ R158, R18, c[0x0][0x320] ;  /* 0x0000c800129e7a20 */ /* 0x000fe20000410000 */
[----:B------:R-:W-:Y:S01]  /*3360*/  SHF.R.S32.HI R18, RZ, 0x1f, R117 ;  /* 0x0000001fff127819 */ /* 0x000fe20000011475 */
[----:B--2---:R-:W-:Y:S01]  /*3370*/  FMUL.FTZ R38, R28, c[0x0][0x320] ;  /* 0x0000c8001c267a20 */ /* 0x004fe20000410000 */
[----:B------:R-:W-:Y:S01]  /*3380*/  UIMAD UR4, UR7, UR4, 0x81 ;  /* 0x00000081070474a4 */ /* 0x000fe2000f8e0204 */
[----:B------:R-:W-:Y:S01]  /*3390*/  FMUL.FTZ R22, R22, c[0x0][0x320] ;  /* 0x0000c80016167a20 */ /* 0x000fe20000410000 */
[----:B------:R2:W-:Y:S01]  /*33a0*/  MUFU.TANH R135, R9 ;  /* 0x0000000900877308 */ /* 0x0005e20000002400 */
[----:B------:R-:W-:Y:S01]  /*33b0*/  FMUL.FTZ R146, R19, c[0x0][0x320] ;  /* 0x0000c80013927a20 */ /* 0x000fe20000410000 */
[----:B------:R-:W0:Y:S01]  /*33c0*/  LDGDEPBAR ;  /* 0x00000000000079af */ /* 0x000e220000000000 */
[----:B------:R-:W-:-:S02]  /*33d0*/  FMUL.FTZ R27, R27, c[0x0][0x320] ;  /* 0x0000c8001b1b7a20 */ /* 0x000fc40000410000 */
[----:B------:R-:W-:Y:S02]  /*33e0*/  FMUL.FTZ R0, R40, c[0x0][0x320] ;  /* 0x0000c80028007a20 */ /* 0x000fe40000410000 */
[----:B------:R-:W-:Y:S01]  /*33f0*/  FMUL.FTZ R20, R20, c[0x0][0x320] ;  /* 0x0000c80014147a20 */ /* 0x000fe20000410000 */
[----:B-1----:R-:W-:Y:S01]  /*3400*/  LEA.HI R21, R119, R116, RZ, 0x2 ;  /* 0x0000007477157211 */ /* 0x002fe200078f10ff */
[----:B------:R1:W-:Y:S01]  /*3410*/  MUFU.TANH R28, R13 ;  /* 0x0000000d001c7308 */ /* 0x0003e20000002400 */
[----:B------:R-:W-:Y:S02]  /*3420*/  FMUL.FTZ R4, R41, c[0x0][0x320] ;  /* 0x0000c80029047a20 */ /* 0x000fe40000410000 */
[----:B------:R-:W-:Y:S01]  /*3430*/  LOP3.LUT R21, R21, 0xfffffffc, RZ, 0xc0, !PT ;  /* 0xfffffffc15157812 */ /* 0x000fe200078ec0ff */
[----:B------:R-:W-:Y:S02]  /*3440*/  FMUL.FTZ R7, R33, c[0x0][0x320] ;  /* 0x0000c80021077a20 */ /* 0x000fe40000410000 */
[----:B------:R-:W-:Y:S01]  /*3450*/  FMUL.FTZ R6, R32, c[0x0][0x320] ;  /* 0x0000c80020067a20 */ /* 0x000fe20000410000 */
[----:B--2---:R-:W-:Y:S01]  /*3460*/  LOP3.LUT R9, R118, 0xffffffe0, RZ, 0xc0, !PT ;  /* 0xffffffe076097812 */ /* 0x004fe200078ec0ff */
[----:B------:R2:W-:Y:S01]  /*3470*/  MUFU.TANH R142, R22 ;  /* 0x00000016008e7308 */ /* 0x0005e20000002400 */
[----:B------:R-:W-:-:S02]  /*3480*/  FMUL.FTZ R33, R29, c[0x0][0x320] ;  /* 0x0000c8001d217a20 */ /* 0x000fc40000410000 */
[----:B------:R-:W-:Y:S02]  /*3490*/  FMUL.FTZ R12, R12, c[0x0][0x320] ;  /* 0x0000c8000c0c7a20 */ /* 0x000fe40000410000 */
[C---:B------:R-:W-:Y:S02]  /*34a0*/  IMAD.IADD R9, R116.reuse, 0x1, -R9 ;  /* 0x0000000174097824 */ /* 0x040fe400078e0a09 */
[----:B------:R-:W-:Y:S01]  /*34b0*/  IMAD.IADD R116, R116, 0x1, -R21 ;  /* 0x0000000174747824 */ /* 0x000fe200078e0a15 */
[----:B-1----:R-:W-:Y:S01]  /*34c0*/  LEA.HI R13, R18, R117, RZ, 0x3 ;  /* 0x00000075120d7211 */ /* 0x002fe200078f18ff */
[----:B------:R1:W-:Y:S01]  /*34d0*/  MUFU.TANH R180, R27 ;  /* 0x0000001b00b47308 */ /* 0x0003e20000002400 */
[----:B------:R-:W-:Y:S01]  /*34e0*/  SHF.R.S32.HI R18, RZ, 0x1f, R9 ;  /* 0x0000001fff127819 */ /* 0x000fe20000011409 */
[----:B------:R-:W-:Y:S02]  /*34f0*/  FMUL.FTZ R150, R10, c[0x0][0x320] ;  /* 0x0000c8000a967a20 */ /* 0x000fe40000410000 */
[----:B------:R-:W-:Y:S01]  /*3500*/  FMUL.FTZ R39, R24, c[0x0][0x320] ;  /* 0x0000c80018277a20 */ /* 0x000fe20000410000 */
[----:B------:R-:W-:Y:S01]  /*3510*/  LEA.HI R18, R18, R9, RZ, 0x2 ;  /* 0x0000000912127211 */ /* 0x000fe200078f10ff */
[----:B------:R-:W-:Y:S01]  /*3520*/  FMUL.FTZ R24, R25, c[0x0][0x320] ;  /* 0x0000c80019187a20 */ /* 0x000fe20000410000 */
[----:B--2---:R-:W-:Y:S01]  /*3530*/  LOP3.LUT R22, R13, 0xffffff8, RZ, 0xc0, !PT ;  /* 0x0ffffff80d167812 */ /* 0x004fe200078ec0ff */
[----:B------:R-:W2:Y:S01]  /*3540*/  MUFU.TANH R0, R0 ;  /* 0x0000000000007308 */ /* 0x000ea20000002400 */
[----:B------:R-:W-:Y:S01]  /*3550*/  LEA.HI R13, R116, R116, RZ, 0x1 ;  /* 0x00000074740d7211 */ /* 0x000fe200078f08ff */
[----:B------:R-:W-:Y:S01]  /*3560*/  FMUL.FTZ R16, R16, c[0x0][0x320] ;  /* 0x0000c80010107a20 */ /* 0x000fe20000410000 */
[C---:B------:R-:W-:Y:S01]  /*3570*/  LEA.HI.SX32 R21, R18.reuse, UR10, 0x1e ;  /* 0x0000000a12157c11 */ /* 0x040fe2000f8ff2ff */
[----:B------:R-:W-:Y:S01]  /*3580*/  IMAD.IADD R22, R117, 0x1, -R22 ;  /* 0x0000000175167824 */ /* 0x000fe200078e0a16 */
[----:B------:R-:W-:Y:S01]  /*3590*/  LOP3.LUT R13, R13, 0x1ffffffe, RZ, 0xc0, !PT ;  /* 0x1ffffffe0d0d7812 */ /* 0x000fe200078ec0ff */
[----:B------:R-:W-:Y:S01]  /*35a0*/  FMUL.FTZ R17, R17, c[0x0][0x320] ;  /* 0x0000c80011117a20 */ /* 0x000fe20000410000 */
[----:B------:R-:W-:Y:S01]  /*35b0*/  LOP3.LUT R18, R18, 0x7ffffffc, RZ, 0xc0, !PT ;  /* 0x7ffffffc12127812 */ /* 0x000fe200078ec0ff */
[----:B------:R-:W-:Y:S01]  /*35c0*/  IMAD R21, R22, 0x10, R21 ;  /* 0x0000001016157824 */ /* 0x000fe200078e0215 */
[----:B------:R3:W-:Y:S01]  /*35d0*/  MUFU.TANH R29, R20 ;  /* 0x00000014001d7308 */ /* 0x0007e20000002400 */
[----:B------:R-:W-:-:S02]  /*35e0*/  IMAD.IADD R116, R116, 0x1, -R13 ;  /* 0x0000000174747824 */ /* 0x000fc400078e0a0d */
[----:B-1----:R-:W-:Y:S02]  /*35f0*/  FMUL.FTZ R27, R14, c[0x0][0x320] ;  /* 0x0000c8000e1b7a20 */ /* 0x002fe40000410000 */
[----:B------:R-:W-:Y:S02]  /*3600*/  IMAD R179, R116, 0x8, R21 ;  /* 0x0000000874b37824 */ /* 0x000fe400078e0215 */
[----:B------:R-:W-:Y:S01]  /*3610*/  IMAD.IADD R18, R9, 0x1, -R18 ;  /* 0x0000000109127824 */ /* 0x000fe200078e0a12 */
[----:B------:R-:W1:Y:S01]  /*3620*/  MUFU.TANH R4, R4 ;  /* 0x0000000400047308 */ /* 0x000e620000002400 */
[----:B------:R-:W-:Y:S01]  /*3630*/  @P1 IMAD.HI.U32 R13, R179, c[0x0][0x2c8], RZ ;  /* 0x0000b200b30d1a27 */ /* 0x000fe200078e00ff */
[----:B------:R-:W-:Y:S03]  /*3640*/  STL [R1+0x34], R179 ;  /* 0x000034b301007387 */ /* 0x000fe60000100800 */
[----:B------:R-:W-:Y:S01]  /*3650*/  IMAD.MOV.U32 R19, RZ, RZ, R179 ;  /* 0x000000ffff137224 */ /* 0x000fe200078e00b3 */
[----:B------:R-:W-:Y:S01]  /*3660*/  @P0 SHF.R.U32.HI R19, RZ, c[0x0][0x2cc], R13 ;  /* 0x0000b300ff130a19 */ /* 0x000fe2000001160d */
[----:B------:R-:W-:Y:S01]  /*3670*/  IMAD.U32 R9, RZ, RZ, UR4 ;  /* 0x00000004ff097e24 */ /* 0x000fe2000f8e00ff */
[----:B------:R-:W4:Y:S01]  /*3680*/  MUFU.TANH R6, R6 ;  /* 0x0000000600067308 */ /* 0x000f220000002400 */
[----:B------:R-:W-:Y:S01]  /*3690*/  IMAD.SHL.U32 R76, R18, 0x2, RZ ;  /* 0x00000002124c7824 */ /* 0x000fe200078e00ff */
[----:B------:R-:W-:Y:S01]  /*36a0*/  ULDC.64 UR4, c[0x0][0x2c8] ;  /* 0x0000b20000047ab9 */ /* 0x000fe20000000a00 */
[----:B------:R-:W5:Y:S01]  /*36b0*/  SHFL.IDX PT, R14, R19, RZ, 0x1c1f ;  /* 0x001c1fff130e7589 */ /* 0x000f6200000e0000 */
[----:B---3--:R-:W-:-:S02]  /*36c0*/  FMUL.FTZ R20, R30, c[0x0][0x320] ;  /* 0x0000c8001e147a20 */ /* 0x008fc40000410000 */
[C---:B------:R-:W-:Y:S01]  /*36d0*/  IADD3 R9, -R76.reuse, UR8, R9 ;  /* 0x000000084c097c10 */ /* 0x040fe2000fffe109 */
[----:B------:R-:W3:Y:S01]  /*36e0*/  SHFL.IDX PT, R13, R19, 0x1, 0x1c1f ;  /* 0x003c1f00130d7f89 */ /* 0x000ee200000e0000 */
[----:B------:R-:W-:Y:S01]  /*36f0*/  FMUL.FTZ R30, R15, c[0x0][0x320] ;  /* 0x0000c8000f1e7a20 */ /* 0x000fe20000410000 */
[----:B------:R-:W-:Y:S01]  /*3700*/  IADD3 R22, -R76, UR22, RZ ;  /* 0x000000164c167c10 */ /* 0x000fe2000fffe1ff */
[----:B------:R-:W1:Y:S01]  /*3710*/  MUFU.TANH R7, R7 ;  /* 0x0000000700077308 */ /* 0x000e620000002400 */
[----:B------:R-:W-:Y:S01]  /*3720*/  IADD3 R9, R9, -UR12, RZ ;  /* 0x8000000c09097c10 */ /* 0x000fe2000fffe0ff */
[----:B------:R-:W-:Y:S01]  /*3730*/  FMUL.FTZ R8, R8, c[0x0][0x320] ;  /* 0x0000c80008087a20 */ /* 0x000fe20000410000 */
[----:B------:R-:W-:Y:S01]  /*3740*/  STL [R1+0x38], R76 ;  /* 0x0000384c01007387 */ /* 0x000fe20000100800 */
[----:B------:R-:W-:Y:S01]  /*3750*/  FMUL.FTZ R68, R68, c[0x0][0x320] ;  /* 0x0000c80044447a20 */ /* 0x000fe20000410000 */
[----:B------:R-:W1:Y:S01]  /*3760*/  @UP1 S2UR UR22, SR_CTAID.X ;  /* 0x00000000001619c3 */ /* 0x000e620000002500 */
[----:B------:R-:W-:-:S02]  /*3770*/  FMUL.FTZ R69, R69, c[0x0][0x320] ;  /* 0x0000c80045457a20 */ /* 0x000fc40000410000 */
[----:B------:R-:W1:Y:S01]  /*3780*/  MUFU.TANH R38, R38 ;  /* 0x0000002600267308 */ /* 0x000e620000002400 */
[----:B------:R-:W-:Y:S02]  /*3790*/  FMUL.FTZ R64, R64, c[0x0][0x320] ;  /* 0x0000c80040407a20 */ /* 0x000fe40000410000 */
[----:B------:R-:W-:Y:S02]  /*37a0*/  FMUL.FTZ R65, R65, c[0x0][0x320] ;  /* 0x0000c80041417a20 */ /* 0x000fe40000410000 */
[----:B------:R-:W-:Y:S02]  /*37b0*/  FMUL.FTZ R25, R31, c[0x0][0x320] ;  /* 0x0000c8001f197a20 */ /* 0x000fe40000410000 */
[----:B------:R-:W-:Y:S01]  /*37c0*/  FMUL.FTZ R60, R60, c[0x0][0x320] ;  /* 0x0000c8003c3c7a20 */ /* 0x000fe20000410000 */
[----:B------:R-:W1:Y:S01]  /*37d0*/  MUFU.TANH R33, R33 ;  /* 0x0000002100217308 */ /* 0x000e620000002400 */
[----:B-----5:R-:W-:Y:S02]  /*37e0*/  IMAD.IADD R15, R9, 0x1, R14 ;  /* 0x00000001090f7824 */ /* 0x020fe400078e020e */
[----:B------:R-:W-:-:S02]  /*37f0*/  FMUL.FTZ R14, R11, c[0x0][0x320] ;  /* 0x0000c8000b0e7a20 */ /* 0x000fc40000410000 */
[----:B---3--:R-:W-:Y:S01]  /*3800*/  IMAD.IADD R13, R9, 0x1, R13 ;  /* 0x00000001090d7824 */ /* 0x008fe200078e020d */
[----:B------:R-:W-:Y:S01]  /*3810*/  IMNMX R10, R22, R15, PT ;  /* 0x0000000f160a7217 */ /* 0x000fe20003800200 */
[----:B------:R-:W-:Y:S01]  /*3820*/  FMUL.FTZ R61, R61, c[0x0][0x320] ;  /* 0x0000c8003d3d7a20 */ /* 0x000fe20000410000 */
[----:B------:R3:W5:Y:S01]  /*3830*/  MUFU.TANH R32, R12 ;  /* 0x0000000c00207308 */ /* 0x0007620000002400 */
[----:B------:R-:W-:Y:S01]  /*3840*/  FMUL.FTZ R56, R56, c[0x0][0x320] ;  /* 0x0000c80038387a20 */ /* 0x000fe20000410000 */
[C---:B------:R-:W-:Y:S01]  /*3850*/  ISETP.GT.AND P1, PT, R10.reuse, RZ, PT ;  /* 0x000000ff0a00720c */ /* 0x040fe20003f24270 */
[----:B------:R-:W-:Y:S01]  /*3860*/  FMUL.FTZ R57, R57, c[0x0][0x320] ;  /* 0x0000c80039397a20 */ /* 0x000fe20000410000 */
[----:B------:R-:W-:Y:S01]  /*3870*/  ISETP.GT.AND P0, PT, R10, 0x1, PT ;  /* 0x000000010a00780c */ /* 0x000fe20003f04270 */
[----:B------:R-:W-:Y:S01]  /*3880*/  FMUL.FTZ R52, R52, c[0x0][0x320] ;  /* 0x0000c80034347a20 */ /* 0x000fe20000410000 */
[----:B--2---:R-:W-:Y:S01]  /*3890*/  FSEL R18, R0, -INF , P1 ;  /* 0xff80000000127808 */ /* 0x004fe20000800000 */
[----:B------:R-:W-:Y:S01]  /*38a0*/  FMUL.FTZ R53, R53, c[0x0][0x320] ;  /* 0x0000c80035357a20 */ /* 0x000fe20000410000 */
[----:B------:R-:W2:Y:S01]  /*38b0*/  MUFU.TANH R39, R39 ;  /* 0x0000002700277308 */ /* 0x000ea20000002400 */
[----:B------:R-:W-:Y:S01]  /*38c0*/  ISETP.GT.AND P6, PT, R10, 0x8, PT ;  /* 0x000000080a00780c */ /* 0x000fe20003fc4270 */
[----:B------:R-:W-:Y:S01]  /*38d0*/  FMUL.FTZ R48, R48, c[0x0][0x320] ;  /* 0x0000c80030307a20 */ /* 0x000fe20000410000 */
[----:B------:R-:W-:Y:S01]  /*38e0*/  ISETP.GT.AND P1, PT, R10, 0x9, PT ;  /* 0x000000090a00780c */ /* 0x000fe20003f24270 */
[----:B------:R-:W-:Y:S01]  /*38f0*/  FMUL.FTZ R49, R49, c[0x0][0x320] ;  /* 0x0000c80031317a20 */ /* 0x000fe20000410000 */
[----:B-1----:R-:W-:Y:S01]  /*3900*/  FSEL R21, R4, -INF , P0 ;  /* 0xff80000004157808 */ /* 0x002fe20000000000 */
[----:B------:R-:W-:Y:S01]  /*3910*/  FMUL.FTZ R45, R45, c[0x0][0x320] ;  /* 0x0000c8002d2d7a20 */ /* 0x000fe20000410000 */
[----:B------:R-:W-:Y:S01]  /*3920*/  ISETP.GT.AND P0, PT, R10, 0x10, PT ;  /* 0x000000100a00780c */ /* 0x000fe20003f04270 */
[----:B------:R-:W1:Y:S01]  /*3930*/  MUFU.TANH R24, R24 ;  /* 0x0000001800187308 */ /* 0x000e620000002400 */
[----:B----4-:R-:W-:Y:S01]  /*3940*/  FSEL R19, R6, -INF , P6 ;  /* 0xff80000006137808 */ /* 0x010fe20003000000 */
[----:B---3--:R-:W-:Y:S01]  /*3950*/  FMUL.FTZ R12, R72, c[0x0][0x320] ;  /* 0x0000c800480c7a20 */ /* 0x008fe20000410000 */
[----:B------:R-:W-:Y:S01]  /*3960*/  FSEL R15, R7, -INF , P1 ;  /* 0xff800000070f7808 */ /* 0x000fe20000800000 */
[----:B------:R-:W-:Y:S01]  /*3970*/  FMUL.FTZ R140, R23, c[0x0][0x320] ;  /* 0x0000c800178c7a20 */ /* 0x000fe20000410000 */
[----:B------:R-:W-:Y:S01]  /*3980*/  ISETP.GT.AND P6, PT, R10, 0x11, PT ;  /* 0x000000110a00780c */ /* 0x000fe20003fc4270 */
[----:B------:R-:W-:Y:S01]  /*3990*/  FMUL.FTZ R26, R26, c[0x0][0x320] ;  /* 0x0000c8001a1a7a20 */ /* 0x000fe20000410000 */
[----:B------:R-:W-:Y:S01]  /*39a0*/  ISETP.GT.AND P1, PT, R10, 0x18, PT ;  /* 0x000000180a00780c */ /* 0x000fe20003f24270 */
[----:B------:R3:W4:Y:S01]  /*39b0*/  MUFU.TANH R133, R16 ;  /* 0x0000001000857308 */ /* 0x0007220000002400 */
[----:B------:R-:W-:Y:S01]  /*39c0*/  IMNMX R22, R22, R13, PT ;  /* 0x0000000d16167217 */ /* 0x000fe20003800200 */
[----:B------:R-:W-:Y:S01]  /*39d0*/  FMUL.FTZ R23, R34, c[0x0][0x320] ;  /* 0x0000c80022177a20 */ /* 0x000fe20000410000 */
[----:B------:R-:W-:Y:S01]  /*39e0*/  FSEL R13, R38, -INF , P0 ;  /* 0xff800000260d7808 */ /* 0x000fe20000000000 */
[----:B------:R-:W-:Y:S01]  /*39f0*/  FMUL.FTZ R67, R67, c[0x0][0x320] ;  /* 0x0000c80043437a20 */ /* 0x000fe20000410000 */
[----:B------:R-:W-:Y:S01]  /*3a00*/  ISETP.GT.AND P0, PT, R10, 0x19, PT ;  /* 0x000000190a00780c */ /* 0x000fe20003f04270 */
[----:B------:R-:W-:Y:S01]  /*3a10*/  FMUL.FTZ R63, R63, c[0x0][0x320] ;  /* 0x0000c8003f3f7a20 */ /* 0x000fe20000410000 */
[----:B------:R-:W-:Y:S01]  /*3a20*/  FSEL R11, R33, -INF , P6 ;  /* 0xff800000210b7808 */ /* 0x000fe20003000000 */
[----:B------:R4:W4:Y:S01]  /*3a30*/  MUFU.TANH R143, R17 ;  /* 0x00000011008f7308 */ /* 0x0009220000002400 */
[----:B-----5:R-:W-:Y:S01]  /*3a40*/  FSEL R7, R32, -INF , P1 ;  /* 0xff80000020077808 */ /* 0x020fe20000800000 */
[----:B------:R-:W-:Y:S01]  /*3a50*/  FMUL.FTZ R70, R70, c[0x0][0x320] ;  /* 0x0000c80046467a20 */ /* 0x000fe20000410000 */
[C---:B------:R-:W-:Y:S01]  /*3a60*/  ISETP.GT.AND P6, PT, R10.reuse, 0x20, PT ;  /* 0x000000200a00780c */ /* 0x040fe20003fc4270 */
[----:B------:R-:W-:Y:S01]  /*3a70*/  FMUL.FTZ R71, R71, c[0x0][0x320] ;  /* 0x0000c80047477a20 */ /* 0x000fe20000410000 */
[----:B------:R-:W-:Y:S01]  /*3a80*/  ISETP.GT.AND P1, PT, R10, 0x21, PT ;  /* 0x000000210a00780c */ /* 0x000fe20003f24270 */
[----:B------:R-:W-:Y:S01]  /*3a90*/  FMUL.FTZ R66, R66, c[0x0][0x320] ;  /* 0x0000c80042427a20 */ /* 0x000fe20000410000 */
[----:B------:R-:W-:Y:S01]  /*3aa0*/  FSEL R9, R28, -INF , P0 ;  /* 0xff8000001c097808 */ /* 0x000fe20000000000 */
[----:B------:R5:W5:Y:S01]  /*3ab0*/  MUFU.TANH R141, R8 ;  /* 0x00000008008d7308 */ /* 0x000b620000002400 */
[----:B------:R-:W-:Y:S01]  /*3ac0*/  ISETP.GT.AND P0, PT, R10, 0x28, PT ;  /* 0x000000280a00780c */ /* 0x000fe20003f04270 */
[----:B---3--:R-:W-:Y:S01]  /*3ad0*/  FMUL.FTZ R16, R44, c[0x0][0x320] ;  /* 0x0000c8002c107a20 */ /* 0x008fe20000410000 */
[----:B--2---:R-:W-:Y:S01]  /*3ae0*/  FSEL R39, R39, -INF , P6 ;  /* 0xff80000027277808 */ /* 0x004fe20003000000 */
[----:B------:R-:W-:Y:S01]  /*3af0*/  FMUL.FTZ R62, R62, c[0x0][0x320] ;  /* 0x0000c8003e3e7a20 */ /* 0x000fe20000410000 */
[----:B-1----:R-:W-:Y:S01]  /*3b00*/  FSEL R31, R24, -INF , P1 ;  /* 0xff800000181f7808 */ /* 0x002fe20000800000 */
[----:B------:R-:W-:Y:S01]  /*3b10*/  FMUL.FTZ R58, R58, c[0x0][0x320] ;  /* 0x0000c8003a3a7a20 */ /* 0x000fe20000410000 */
[C---:B------:R-:W-:Y:S01]  /*3b20*/  ISETP.GT.AND P6, PT, R10.reuse, 0x29, PT ;  /* 0x000000290a00780c */ /* 0x040fe20003fc4270 */
[----:B------:R-:W1:Y:S01]  /*3b30*/  MUFU.TANH R153, R68 ;  /* 0x0000004400997308 */ /* 0x000e620000002400 */
[C---:B------:R-:W-:Y:S01]  /*3b40*/  ISETP.GT.AND P1, PT, R10.reuse, 0x30, PT ;  /* 0x000000300a00780c */ /* 0x040fe20003f24270 */
[----:B----4-:R-:W-:Y:S01]  /*3b50*/  FMUL.FTZ R17, R43, c[0x0][0x320] ;  /* 0x0000c8002b117a20 */ /* 0x010fe20000410000 */
[----:B------:R-:W-:Y:S01]  /*3b60*/  FSEL R29, R29, -INF , P0 ;  /* 0xff8000001d1d7808 */ /* 0x000fe20000000000 */
[----:B------:R-:W-:Y:S01]  /*3b70*/  FMUL.FTZ R59, R59, c[0x0][0x320] ;  /* 0x0000c8003b3b7a20 */ /* 0x000fe20000410000 */
[----:B------:R-:W-:Y:S01]  /*3b80*/  ISETP.GT.AND P0, PT, R10, 0x31, PT ;  /* 0x000000310a00780c */ /* 0x000fe20003f04270 */
[----:B------:R-:W-:Y:S01]  /*3b90*/  FMUL.FTZ R54, R54, c[0x0][0x320] ;  /* 0x0000c80036367a20 */ /* 0x000fe20000410000 */
[----:B------:R-:W-:Y:S01]  /*3ba0*/  FSEL R37, R37, -INF , P6 ;  /* 0xff80000025257808 */ /* 0x000fe20003000000 */
[----:B------:R-:W2:Y:S01]  /*3bb0*/  MUFU.TANH R159, R69 ;  /* 0x00000045009f7308 */ /* 0x000ea20000002400 */
[----:B------:R-:W-:Y:S01]  /*3bc0*/  FSEL R133, R133, -INF , P1 ;  /* 0xff80000085857808 */ /* 0x000fe20000800000 */
[----:B-----5:R-:W-:Y:S01]  /*3bd0*/  FMUL.FTZ R8, R42, c[0x0][0x320] ;  /* 0x0000c8002a087a20 */ /* 0x020fe20000410000 */
[C---:B------:R-:W-:Y:S01]  /*3be0*/  ISETP.GT.AND P6, PT, R10.reuse, 0x38, PT ;  /* 0x000000380a00780c */ /* 0x040fe20003fc4270 */
[----:B------:R-:W-:Y:S01]  /*3bf0*/  FMUL.FTZ R55, R55, c[0x0][0x320] ;  /* 0x0000c80037377a20 */ /* 0x000fe20000410000 */
[----:B------:R-:W-:Y:S01]  /*3c00*/  ISETP.GT.AND P1, PT, R10, 0x39, PT ;  /* 0x000000390a00780c */ /* 0x000fe20003f24270 */
[----:B------:R-:W-:Y:S01]  /*3c10*/  FMUL.FTZ R50, R50, c[0x0][0x320] ;  /* 0x0000c80032327a20 */ /* 0x000fe20000410000 */
[----:B------:R-:W-:Y:S01]  /*3c20*/  FSEL R143, R143, -INF , P0 ;  /* 0xff8000008f8f7808 */ /* 0x000fe20000000000 */
[----:B------:R-:W3:Y:S01]  /*3c30*/  MUFU.TANH R157, R64 ;  /* 0x00000040009d7308 */ /* 0x000ee20000002400 */
[----:B------:R-:W-:Y:S01]  /*3c40*/  ISETP.GT.AND P0, PT, R10, 0x40, PT ;  /* 0x000000400a00780c */ /* 0x000fe20003f04270 */
[----:B------:R-:W-:Y:S01]  /*3c50*/  FMUL.FTZ R51, R51, c[0x0][0x320] ;  /* 0x0000c80033337a20 */ /* 0x000fe20000410000 */
[----:B------:R-:W-:Y:S01]  /*3c60*/  FSEL R141, R141, -INF , P6 ;  /* 0xff8000008d8d7808 */ /* 0x000fe20003000000 */
[----:B------:R-:W-:Y:S01]  /*3c70*/  FMUL.FTZ R46, R46, c[0x0][0x320] ;  /* 0x0000c8002e2e7a20 */ /* 0x000fe20000410000 */
[----:B------:R-:W-:Y:S01]  /*3c80*/  FSEL R135, R135, -INF , P1 ;  /* 0xff80000087877808 */ /* 0x000fe20000800000 */
[----:B------:R-:W-:Y:S01]  /*3c90*/  FMUL.FTZ R47, R47, c[0x0][0x320] ;  /* 0x0000c8002f2f7a20 */ /* 0x000fe20000410000 */
[C---:B------:R-:W-:Y:S01]  /*3ca0*/  ISETP.GT.AND P6, PT, R10.reuse, 0x41, PT ;  /* 0x000000410a00780c */ /* 0x040fe20003fc4270 */
[----:B------:R-:W4:Y:S01]  /*3cb0*/  MUFU.TANH R155, R65 ;  /* 0x00000041009b7308 */ /* 0x000f220000002400 */
[----:B------:R-:W-:Y:S01]  /*3cc0*/  ISETP.GT.AND P1, PT, R10, 0x48, PT ;  /* 0x000000480a00780c */ /* 0x000fe20003f24270 */
[----:B------:R-:W-:Y:S01]  /*3cd0*/  FMUL.FTZ R75, R75, c[0x0][0x320] ;  /* 0x0000c8004b4b7a20 */ /* 0x000fe20000410000 */
[----:B-1----:R-:W-:Y:S01]  /*3ce0*/  FSEL R153, R153, -INF , P0 ;  /* 0xff80000099997808 */ /* 0x002fe20000000000 */
[----:B------:R-:W-:Y:S01]  /*3cf0*/  IMAD.SHL.U32 R248, R2, 0x2, RZ ;  /* 0x0000000202f87824 */ /* 0x000fe200078e00ff */
[C---:B------:R-:W-:Y:S01]  /*3d00*/  ISETP.GT.AND P0, PT, R10.reuse, 0x49, PT ;  /* 0x000000490a00780c */ /* 0x040fe20003f04270 */
[----:B------:R-:W-:Y:S01]  /*3d10*/  @UP1 USHF.L.U32 UR22, UR22, 0x7, URZ ;  /* 0x0000000716161899 */ /* 0x000fe2000800063f */
[----:B--2---:R-:W-:Y:S01]  /*3d20*/  FSEL R159, R159, -INF , P6 ;  /* 0xff8000009f9f7808 */ /* 0x004fe20003000000 */
[----:B------:R-:W1:Y:S01]  /*3d30*/  MUFU.TANH R167, R60 ;  /* 0x0000003c00a77308 */ /* 0x000e620000002400 */
[----:B---3--:R-:W-:Y:S01]  /*3d40*/  FSEL R157, R157, -INF , P1 ;  /* 0xff8000009d9d7808 */ /* 0x008fe20000800000 */
[----:B------:R-:W-:Y:S01]  /*3d50*/  IMAD R246, R5, 0x2, R248 ;  /* 0x0000000205f67824 */ /* 0x000fe200078e02f8 */
[C---:B------:R-:W-:Y:S01]  /*3d60*/  ISETP.GT.AND P6, PT, R10.reuse, 0x50, PT ;  /* 0x000000500a00780c */ /* 0x040fe20003fc4270 */
[----:B------:R-:W-:Y:S01]  /*3d70*/  LDSM.16.MT88.4 R92, [R248+0x4100] ;  /* 0x00410000f85c783b */ /* 0x000fe20000004200 */
[----:B------:R-:W-:Y:S01]  /*3d80*/  ISETP.GT.AND P1, PT, R10, 0x51, PT ;  /* 0x000000510a00780c */ /* 0x000fe20003f24270 */
[----:B------:R-:W-:Y:S01]  /*3d90*/  IMAD R244, R3, 0x2, R246 ;  /* 0x0000000203f47824 */ /* 0x000fe200078e02f6 */
[----:B------:R-:W-:Y:S01]  /*3da0*/  FMNMX.FTZ R0, R18, R21, !PT ;  /* 0x0000001512007209 */ /* 0x000fe20007810000 */
[----:B------:R2:W3:Y:S01]  /*3db0*/  MUFU.TANH R165, R61 ;  /* 0x0000003d00a57308 */ /* 0x0004e20000002400 */
[----:B----4-:R-:W-:Y:S01]  /*3dc0*/  FSEL R155, R155, -INF , P0 ;  /* 0xff8000009b9b7808 */ /* 0x010fe20000000000 */
[----:B------:R-:W-:Y:S01]  /*3dd0*/  IMAD R245, R3, 0x2, R248 ;  /* 0x0000000203f57824 */ /* 0x000fe200078e02f8 */
[----:B------:R-:W-:Y:S01]  /*3de0*/  ISETP.GT.AND P0, PT, R10, 0x58, PT ;  /* 0x000000580a00780c */ /* 0x000fe20003f04270 */
[----:B------:R-:W-:Y:S01]  /*3df0*/  LDSM.16.MT88.4 R100, [R244+0x100] ;  /* 0x00010000f464783b */ /* 0x000fe20000004200 */
[----:B------:R-:W-:Y:S01]  /*3e00*/  FMNMX.FTZ R0, R19, R0, !PT ;  /* 0x0000000013007209 */ /* 0x000fe20007810000 */
[----:B------:R-:W-:-:S02]  /*3e10*/  UIMAD.WIDE.U32 UR22, UR22, UR4, URZ ;  /* 0x00000004161672a5 */ /* 0x000fc4000f8e003f */
[----:B------:R-:W4:Y:S01]  /*3e20*/  MUFU.TANH R163, R56 ;  /* 0x0000003800a37308 */ /* 0x000f220000002400 */
[----:B-1----:R-:W-:Y:S01]  /*3e30*/  FSEL R167, R167, -INF , P6 ;  /* 0xff800000a7a77808 */ /* 0x002fe20003000000 */
[----:B------:R-:W-:Y:S01]  /*3e40*/  LDSM.16.MT88.4 R124, [R248+0x100] ;  /* 0x00010000f87c783b */ /* 0x000fe20000004200 */
[C---:B------:R-:W-:Y:S01]  /*3e50*/  ISETP.GT.AND P6, PT, R10.reuse, 0x59, PT ;  /* 0x000000590a00780c */ /* 0x040fe20003fc4270 */
[----:B------:R-:W-:Y:S01]  /*3e60*/  @UP1 USHF.R.U32.HI UR10, URZ, UR5, UR23 ;  /* 0x000000053f0a1299 */ /* 0x000fe20008011617 */
[----:B------:R-:W-:Y:S01]  /*3e70*/  FMNMX.FTZ R0, R15, R0, !PT ;  /* 0x000000000f007209 */ /* 0x000fe20007810000 */
[----:B------:R-:W-:Y:S02]  /*3e80*/  LDSM.16.MT88.4 R116, [R246+0x100] ;  /* 0x00010000f674783b */ /* 0x000fe40000004200 */
[----:B------:R-:W1:Y:S01]  /*3e90*/  MUFU.TANH R161, R57 ;  /* 0x0000003900a17308 */ /* 0x000e620000002400 */
[----:B--2---:R-:W-:Y:S01]  /*3ea0*/  FMUL.FTZ R61, R73, c[0x0][0x320] ;  /* 0x0000c800493d7a20 */ /* 0x004fe20000410000 */
[----:B---3--:R-:W-:Y:S01]  /*3eb0*/  FSEL R165, R165, -INF , P1 ;  /* 0xff800000a5a57808 */ /* 0x008fe20000800000 */
[----:B------:R-:W-:Y:S01]  /*3ec0*/  LDSM.16.MT88.4 R108, [R245+0x100] ;  /* 0x00010000f56c783b */ /* 0x000fe20000004200 */
[C---:B------:R-:W-:Y:S01]  /*3ed0*/  ISETP.GT.AND P1, PT, R10.reuse, 0x60, PT ;  /* 0x000000600a00780c */ /* 0x040fe20003f24270 */
[----:B------:R-:W-:Y:S01]  /*3ee0*/  UIADD3 UR10, UR10, UR8, -UR12 ;  /* 0x000000080a0a7290 */ /* 0x000fe2000fffe80c */
[----:B------:R-:W-:Y:S01]  /*3ef0*/  FMNMX.FTZ R0, R13, R0, !PT ;  /* 0x000000000d007209 */ /* 0x000fe20007810000 */
[----:B------:R-:W-:Y:S01]  /*3f00*/  LDSM.16.MT88.4 R84, [R246+0x4100] ;  /* 0x00410000f654783b */ /* 0x000fe20000004200 */
[----:B------:R-:W2:Y:S01]  /*3f10*/  MUFU.TANH R151, R52 ;  /* 0x0000003400977308 */ /* 0x000ea20000002400 */
[----:B----4-:R-:W-:Y:S01]  /*3f20*/  FSEL R163, R163, -INF , P0 ;  /* 0xff800000a3a37808 */ /* 0x010fe20000000000 */
[----:B------:R-:W-:Y:S01]  /*3f30*/  USHF.R.S32.HI UR4, URZ, 0x1f, UR10 ;  /* 0x0000001f3f047899 */ /* 0x000fe2000801140a */
[----:B------:R-:W-:Y:S01]  /*3f40*/  ISETP.GT.AND P0, PT, R10, 0x61, PT ;  /* 0x000000610a00780c */ /* 0x000fe20003f04270 */
[----:B------:R-:W-:Y:S01]  /*3f50*/  LDSM.16.MT88.4 R76, [R245+0x4100] ;  /* 0x00410000f54c783b */ /* 0x000fe20000004200 */
[----:B------:R-:W-:Y:S01]  /*3f60*/  FMNMX.FTZ R0, R11, R0, !PT ;  /* 0x000000000b007209 */ /* 0x000fe20007810000 */
[----:B------:R-:W-:-:S02]  /*3f70*/  ULEA.HI UR4, UR4, UR10, URZ, 0x7 ;  /* 0x0000000a04047291 */ /* 0x000fc4000f8f383f */
[----:B------:R-:W3:Y:S01]  /*3f80*/  MUFU.TANH R149, R53 ;  /* 0x0000003500957308 */ /* 0x000ee20000002400 */
[----:B-1----:R-:W-:Y:S01]  /*3f90*/  FSEL R161, R161, -INF , P6 ;  /* 0xff800000a1a17808 */ /* 0x002fe20003000000 */
[----:B------:R-:W-:Y:S01]  /*3fa0*/  USHF.R.S32.HI UR5, URZ, 0x7, UR4 ;  /* 0x000000073f057899 */ /* 0x000fe20008011404 */
[C---:B------:R-:W-:Y:S01]  /*3fb0*/  ISETP.GT.AND P6, PT, R10.reuse, 0x68, PT ;  /* 0x000000680a00780c */ /* 0x040fe20003fc4270 */
[----:B------:R-:W-:Y:S01]  /*3fc0*/  UIADD3 UR10, UR7, -0x2, URZ ;  /* 0xfffffffe070a7890 */ /* 0x000fe2000fffe03f */
[----:B------:R-:W-:Y:S01]  /*3fd0*/  FMNMX.FTZ R0, R7, R0, !PT ;  /* 0x0000000007007209 */ /* 0x000fe20007810000 */
[----:B------:R-:W-:Y:S02]  /*3fe0*/  UISETP.LT.AND UP0, UPT, URZ, UR5, UPT ;  /* 0x000000053f00728c */ /* 0x000fe4000bf01270 */
[----:B------:R-:W1:Y:S01]  /*3ff0*/  MUFU.TANH R147, R48 ;  /* 0x0000003000937308 */ /* 0x000e620000002400 */
[----:B--2---:R-:W-:Y:S01]  /*4000*/  FSEL R151, R151, -INF , P1 ;  /* 0xff80000097977808 */ /* 0x004fe20000800000 */
[----:B------:R-:W-:Y:S01]  /*4010*/  USEL UR5, URZ, UR5, !UP0 ;  /* 0x000000053f057287 */ /* 0x000fe2000c000000 */
[----:B------:R-:W-:-:S02]  /*4020*/  ISETP.GT.AND P1, PT, R10, 0x69, PT ;  /* 0x000000690a00780c */ /* 0x000fc40003f24270 */
[----:B------:R-:W-:Y:S01]  /*4030*/  FMNMX.FTZ R0, R9, R0, !PT ;  /* 0x0000000009007209 */ /* 0x000fe20007810000 */
[----:B------:R-:W-:Y:S02]  /*4040*/  UISETP.GE.AND UP0, UPT, UR10, UR5, UPT ;  /* 0x000000050a00728c */ /* 0x000fe4000bf06270 */
[----:B------:R-:W2:Y:S01]  /*4050*/  MUFU.TANH R145, R49 ;  /* 0x0000003100917308 */ /* 0x000ea20000002400 */
[----:B---3--:R-:W-:Y:S02]  /*4060*/  FSEL R149, R149, -INF , P0 ;  /* 0xff80000095957808 */ /* 0x008fe40000000000 */
[----:B------:R-:W-:Y:S02]  /*4070*/  ISETP.GT.AND P0, PT, R10, 0x70, PT ;  /* 0x000000700a00780c */ /* 0x000fe40003f04270 */
[----:B------:R-:W-:-:S03]  /*4080*/  FMNMX.FTZ R0, R39, R0, !PT ;  /* 0x0000000027007209 */ /* 0x000fc60007810000 */
[----:B------:R-:W-:Y:S01]  /*4090*/  MUFU.TANH R16, R16 ;  /* 0x0000001000107308 */ /* 0x000fe20000002400 */
[----:B-1----:R-:W-:Y:S02]  /*40a0*/  FSEL R147, R147, -INF , P6 ;  /* 0xff80000093937808 */ /* 0x002fe40003000000 */
[----:B------:R-:W-:Y:S02]  /*40b0*/  ISETP.GT.AND P6, PT, R10, 0x71, PT ;  /* 0x000000710a00780c */ /* 0x000fe40003fc4270 */
[----:B------:R-:W-:-:S03]  /*40c0*/  FMNMX.FTZ R0, R31, R0, !PT ;  /* 0x000000001f007209 */ /* 0x000fc60007810000 */
[----:B------:R-:W1:Y:S01]  /*40d0*/  MUFU.TANH R65, R45 ;  /* 0x0000002d00417308 */ /* 0x000e620000002400 */
[----:B--2---:R-:W-:Y:S02]  /*40e0*/  FSEL R145, R145, -INF , P1 ;  /* 0xff80000091917808 */ /* 0x004fe40000800000 */
[----:B------:R-:W-:Y:S02]  /*40f0*/  ISETP.GT.AND P1, PT, R10, 0x78, PT ;  /* 0x000000780a00780c */ /* 0x000fe40003f24270 */
[----:B------:R-:W-:-:S03]  /*4100*/  FMNMX.FTZ R0, R29, R0, !PT ;  /* 0x000000001d007209 */ /* 0x000fc60007810000 */
[----:B------:R-:W-:Y:S01]  /*4110*/  MUFU.TANH R12, R12 ;  /* 0x0000000c000c7308 */ /* 0x000fe20000002400 */
[----:B------:R-:W-:-:S04]  /*4120*/  FMNMX.FTZ R0, R37, R0, !PT ;  /* 0x0000000025007209 */ /* 0x000fc80007810000 */
[----:B------:R-:W-:-:S03]  /*4130*/  FMNMX.FTZ R0, R133, R0, !PT ;  /* 0x0000000085007209 */ /* 0x000fc60007810000 */
[----:B------:R-:W-:Y:S01]  /*4140*/  MUFU.TANH R61, R61 ;  /* 0x0000003d003d7308 */ /* 0x000fe20000002400 */
[----:B-1----:R-:W-:Y:S02]  /*4150*/  FSEL R65, R65, -INF , P6 ;  /* 0xff80000041417808 */ /* 0x002fe40003000000 */
[----:B------:R-:W-:Y:S02]  /*4160*/  ISETP.GT.AND P6, PT, R22, RZ, PT ;  /* 0x000000ff1600720c */ /* 0x000fe40003fc4270 */
[----:B------:R-:W-:-:S03]  /*4170*/  FMNMX.FTZ R0, R143, R0, !PT ;  /* 0x000000008f007209 */ /* 0x000fc60007810000 */
[----:B------:R-:W1:Y:S01]  /*4180*/  MUFU.TANH R8, R8 ;  /* 0x0000000800087308 */ /* 0x000e620000002400 */
[----:B------:R-:W-:-:S04]  /*4190*/  FMNMX.FTZ R0, R141, R0, !PT ;  /* 0x000000008d007209 */ /* 0x000fc80007810000 */
[----:B------:R-:W-:-:S03]  /*41a0*/  FMNMX.FTZ R0, R135, R0, !PT ;  /* 0x0000000087007209 */ /* 0x000fc60007810000 */
[----:B------:R-:W-:Y:S01]  /*41b0*/  MUFU.TANH R17, R17 ;  /* 0x0000001100117308 */ /* 0x000fe20000002400 */
[----:B------:R-:W-:-:S04]  /*41c0*/  FMNMX.FTZ R0, R153, R0, !PT ;  /* 0x0000000099007209 */ /* 0x000fc80007810000 */
[----:B------:R-:W-:-:S03]  /*41d0*/  FMNMX.FTZ R0, R159, R0, !PT ;  /* 0x000000009f007209 */ /* 0x000fc60007810000 */
[----:B------:R2:W-:Y:S01]  /*41e0*/  MUFU.TANH R40, R26 ;  /* 0x0000001a00287308 */ /* 0x0005e20000002400 */
[----:B------:R-:W-:-:S04]  /*41f0*/  FMNMX.FTZ R0, R157, R0, !PT ;  /* 0x000000009d007209 */ /* 0x000fc80007810000 */
[----:B------:R-:W-:-:S03]  /*4200*/  FMNMX.FTZ R0, R155, R0, !PT ;  /* 0x000000009b007209 */ /* 0x000fc60007810000 */
[----:B------:R-:W3:Y:S01]  /*4210*/  MUFU.TANH R23, R23 ;  /* 0x0000001700177308 */ /* 0x000ee20000002400 */
[----:B------:R-:W-:-:S04]  /*4220*/  FMNMX.FTZ R0, R167, R0, !PT ;  /* 0x00000000a7007209 */ /* 0x000fc80007810000 */
[----:B------:R-:W-:Y:S01]  /*4230*/  FMNMX.FTZ R0, R165, R0, !PT ;  /* 0x00000000a5007209 */ /* 0x000fe20007810000 */
[----:B--2---:R-:W-:Y:S02]  /*4240*/  FMUL.FTZ R26, R35, c[0x0][0x320] ;  /* 0x0000c800231a7a20 */ /* 0x004fe40000410000 */
[----:B------:R2:W-:Y:S01]  /*4250*/  MUFU.TANH R164, R67 ;  /* 0x0000004300a47308 */ /* 0x0005e20000002400 */
[----:B------:R-:W-:Y:S01]  /*4260*/  FMNMX.FTZ R0, R163, R0, !PT ;  /* 0x00000000a3007209 */ /* 0x000fe20007810000 */
[----:B------:R-:W-:Y:S03]  /*4270*/  LDSM.16.MT88.4 R32, [R246+0x4900] ;  /* 0x00490000f620783b */ /* 0x000fe60000004200 */
[----:B------:R-:W-:-:S03]  /*4280*/  FMNMX.FTZ R0, R161, R0, !PT ;  /* 0x00000000a1007209 */ /* 0x000fc60007810000 */
[----:B------:R-:W4:Y:S01]  /*4290*/  MUFU.TANH R26, R26 ;  /* 0x0000001a001a7308 */ /* 0x000f220000002400 */
[----:B------:R-:W-:-:S04]  /*42a0*/  FMNMX.FTZ R0, R151, R0, !PT ;  /* 0x0000000097007209 */ /* 0x000fc80007810000 */
[----:B------:R-:W-:Y:S02]  /*42b0*/  FMNMX.FTZ R0, R149, R0, !PT ;  /* 0x0000000095007209 */ /* 0x000fe40007810000 */
[----:B--2---:R-:W-:Y:S01]  /*42c0*/  FSEL R67, R16, -INF , P0 ;  /* 0xff80000010437808 */ /* 0x004fe20000000000 */
[----:B------:R2:W-:Y:S01]  /*42d0*/  MUFU.TANH R172, R63 ;  /* 0x0000003f00ac7308 */ /* 0x0005e20000002400 */
[----:B------:R-:W-:Y:S02]  /*42e0*/  ISETP.GT.AND P0, PT, R10, 0x79, PT ;  /* 0x000000790a00780c */ /* 0x000fe40003f04270 */
[----:B-1----:R-:W-:Y:S02]  /*42f0*/  FSEL R16, R8, -INF , P6 ;  /* 0xff80000008107808 */ /* 0x002fe40003000000 */
[----:B------:R-:W-:Y:S02]  /*4300*/  FSEL R61, R61, -INF , P0 ;  /* 0xff8000003d3d7808 */ /* 0x000fe40000000000 */
[----:B------:R-:W-:Y:S01]  /*4310*/  ISETP.GT.AND P0, PT, R22, 0x8, PT ;  /* 0x000000081600780c */ /* 0x000fe20003f04270 */
[----:B------:R-:W-:Y:S01]  /*4320*/  MUFU.TANH R20, R20 ;  /* 0x0000001400147308 */ /* 0x000fe20000002400 */
[----:B------:R-:W-:-:S02]  /*4330*/  FMNMX.FTZ R0, R147, R0, !PT ;  /* 0x0000000093007209 */ /* 0x000fc40007810000 */
[----:B---3--:R-:W-:Y:S02]  /*4340*/  FSEL R4, R23, -INF , P0 ;  /* 0xff80000017047808 */ /* 0x008fe40000000000 */
[----:B------:R-:W-:Y:S02]  /*4350*/  ISETP.GT.AND P0, PT, R22, 0x10, PT ;  /* 0x000000101600780c */ /* 0x000fe40003f04270 */
[----:B------:R-:W-:Y:S01]  /*4360*/  FMNMX.FTZ R0, R145, R0, !PT ;  /* 0x0000000091007209 */ /* 0x000fe20007810000 */
[----:B------:R-:W1:Y:S01]  /*4370*/  MUFU.TANH R25, R25 ;  /* 0x0000001900197308 */ /* 0x000e620000002400 */
[----:B--2---:R-:W-:Y:S02]  /*4380*/  FSEL R63, R12, -INF , P1 ;  /* 0xff8000000c3f7808 */ /* 0x004fe40000800000 */
[----:B------:R-:W-:Y:S02]  /*4390*/  ISETP.GT.AND P1, PT, R22, 0x1, PT ;  /* 0x000000011600780c */ /* 0x000fe40003f24270 */
[----:B------:R-:W-:-:S02]  /*43a0*/  FMNMX.FTZ R0, R67, R0, !PT ;  /* 0x0000000043007209 */ /* 0x000fc40007810000 */
[----:B------:R-:W-:Y:S01]  /*43b0*/  FSEL R6, R17, -INF , P1 ;  /* 0xff80000011067808 */ /* 0x000fe20000800000 */
[----:B------:R-:W-:Y:S01]  /*43c0*/  MUFU.TANH R27, R27 ;  /* 0x0000001b001b7308 */ /* 0x000fe20000002400 */
[----:B------:R-:W-:Y:S02]  /*43d0*/  ISETP.GT.AND P1, PT, R22, 0x9, PT ;  /* 0x000000091600780c */ /* 0x000fe40003f24270 */
[----:B------:R-:W-:Y:S02]  /*43e0*/  FMNMX.FTZ R23, R16, R6, !PT ;  /* 0x0000000610177209 */ /* 0x000fe40007810000 */
[----:B----4-:R-:W-:Y:S02]  /*43f0*/  FSEL R26, R26, -INF , P1 ;  /* 0xff8000001a1a7808 */ /* 0x010fe40000800000 */
[----:B------:R-:W-:Y:S01]  /*4400*/  FMNMX.FTZ R23, R4, R23, !PT ;  /* 0x0000001704177209 */ /* 0x000fe20007810000 */
[----:B------:R-:W2:Y:S01]  /*4410*/  MUFU.TANH R30, R30 ;  /* 0x0000001e001e7308 */ /* 0x000ea20000002400 */
[----:B------:R-:W-:-:S02]  /*4420*/  ISETP.GT.AND P1, PT, R22, 0x11, PT ;  /* 0x000000111600780c */ /* 0x000fc40003f24270 */
[----:B------:R-:W-:Y:S02]  /*4430*/  FMNMX.FTZ R23, R26, R23, !PT ;  /* 0x000000171a177209 */ /* 0x000fe40007810000 */
[----:B-1----:R-:W-:Y:S02]  /*4440*/  FSEL R10, R25, -INF , P1 ;  /* 0xff800000190a7808 */ /* 0x002fe40000800000 */
[----:B------:R-:W-:Y:S01]  /*4450*/  ISETP.GT.AND P1, PT, R22, 0x19, PT ;  /* 0x000000191600780c */ /* 0x000fe20003f24270 */
[----:B------:R1:W-:Y:S01]  /*4460*/  MUFU.TANH R156, R14 ;  /* 0x0000000e009c7308 */ /* 0x0003e20000002400 */
[----:B------:R-:W-:-:S04]  /*4470*/  FMNMX.FTZ R0, R65, R0, !PT ;  /* 0x0000000041007209 */ /* 0x000fc80007810000 */
[----:B------:R-:W-:-:S03]  /*4480*/  FMNMX.FTZ R0, R63, R0, !PT ;  /* 0x000000003f007209 */ /* 0x000fc60007810000 */
[----:B------:R-:W3:Y:S01]  /*4490*/  MUFU.TANH R140, R140 ;  /* 0x0000008c008c7308 */ /* 0x000ee20000002400 */
[----:B--2---:R-:W-:Y:S02]  /*44a0*/  FSEL R12, R30, -INF , P1 ;  /* 0xff8000001e0c7808 */ /* 0x004fe40000800000 */
[----:B------:R-:W-:Y:S02]  /*44b0*/  ISETP.GT.AND P1, PT, R22, 0x21, PT ;  /* 0x000000211600780c */ /* 0x000fe40003f24270 */
[----:B------:R-:W-:Y:S02]  /*44c0*/  FMNMX.FTZ R0, R61, R0, !PT ;  /* 0x000000003d007209 */ /* 0x000fe40007810000 */
[----:B------:R-:W-:Y:S01]  /*44d0*/  FSEL R180, R180, -INF , P1 ;  /* 0xff800000b4b47808 */ /* 0x000fe20000800000 */
[----:B------:R-:W2:Y:S01]  /*44e0*/  MUFU.TANH R158, R158 ;  /* 0x0000009e009e7308 */ /* 0x000ea20000002400 */
[----:B-1----:R-:W-:Y:S01]  /*44f0*/  FSEL R14, R20, -INF , P0 ;  /* 0xff800000140e7808 */ /* 0x002fe20000000000 */
[----:B------:R-:W1:Y:S01]  /*4500*/  SHFL.BFLY PT, R17, R0, 0x2, 0x1f ;  /* 0x0c401f0000117f89 */ /* 0x000e6200000e0000 */
[----:B------:R-:W-:-:S02]  /*4510*/  ISETP.GT.AND P0, PT, R22, 0x18, PT ;  /* 0x000000181600780c */ /* 0x000fc40003f04270 */
[----:B------:R-:W-:Y:S02]  /*4520*/  FMNMX.FTZ R23, R14, R23, !PT ;  /* 0x000000170e177209 */ /* 0x000fe40007810000 */
[----:B------:R-:W-:Y:S01]  /*4530*/  FSEL R8, R27, -INF , P0 ;  /* 0xff8000001b087808 */ /* 0x000fe20000000000 */
[----:B------:R-:W4:Y:S01]  /*4540*/  MUFU.TANH R146, R146 ;  /* 0x0000009200927308 */ /* 0x000f220000002400 */
[----:B------:R-:W-:Y:S02]  /*4550*/  FMNMX.FTZ R23, R10, R23, !PT ;  /* 0x000000170a177209 */ /* 0x000fe40007810000 */
[----:B------:R-:W-:Y:S02]  /*4560*/  ISETP.GT.AND P0, PT, R22, 0x20, PT ;  /* 0x000000201600780c */ /* 0x000fe40003f04270 */
[----:B------:R-:W-:Y:S02]  /*4570*/  FMNMX.FTZ R23, R8, R23, !PT ;  /* 0x0000001708177209 */ /* 0x000fe40007810000 */
[----:B------:R-:W-:Y:S01]  /*4580*/  FSEL R40, R40, -INF , P0 ;  /* 0xff80000028287808 */ /* 0x000fe20000000000 */
[----:B------:R-:W5:Y:S01]  /*4590*/  MUFU.TANH R150, R150 ;  /* 0x0000009600967308 */ /* 0x000f620000002400 */
[----:B------:R-:W-:-:S02]  /*45a0*/  FMNMX.FTZ R23, R12, R23, !PT ;  /* 0x000000170c177209 */ /* 0x000fc40007810000 */
[----:B------:R-:W-:Y:S02]  /*45b0*/  ISETP.GT.AND P0, PT, R22, 0x28, PT ;  /* 0x000000281600780c */ /* 0x000fe40003f04270 */
[----:B------:R-:W-:Y:S02]  /*45c0*/  FMNMX.FTZ R23, R40, R23, !PT ;  /* 0x0000001728177209 */ /* 0x000fe40007810000 */
[----:B------:R-:W-:Y:S01]  /*45d0*/  ISETP.GT.AND P1, PT, R22, 0x29, PT ;  /* 0x000000291600780c */ /* 0x000fe20003f24270 */
[----:B------:R-:W1:Y:S01]  /*45e0*/  MUFU.TANH R178, R70 ;  /* 0x0000004600b27308 */ /* 0x000e620000002400 */
[----:B------:R-:W-:Y:S02]  /*45f0*/  FSEL R142, R142, -INF , P0 ;  /* 0xff8000008e8e7808 */ /* 0x000fe40000000000 */
[----:B------:R-:W-:Y:S02]  /*4600*/  FMNMX.FTZ R23, R180, R23, !PT ;  /* 0x00000017b4177209 */ /* 0x000fe40007810000 */
[----:B------:R-:W-:-:S02]  /*4610*/  ISETP.GT.AND P0, PT, R22, 0x30, PT ;  /* 0x000000301600780c */ /* 0x000fc40003f04270 */
[----:B---3--:R-:W-:Y:S01]  /*4620*/  FSEL R140, R140, -INF , P1 ;  /* 0xff8000008c8c7808 */ /* 0x008fe20000800000 */
[----:B------:R-:W3:Y:S01]  /*4630*/  MUFU.TANH R160, R71 ;  /* 0x0000004700a07308 */ /* 0x000ee20000002400 */
[----:B------:R-:W-:Y:S02]  /*4640*/  FMNMX.FTZ R23, R142, R23, !PT ;  /* 0x000000178e177209 */ /* 0x000fe40007810000 */
[----:B------:R-:W-:Y:S02]  /*4650*/  ISETP.GT.AND P1, PT, R22, 0x31, PT ;  /* 0x000000311600780c */ /* 0x000fe40003f24270 */
[----:B--2---:R-:W-:Y:S02]  /*4660*/  FSEL R158, R158, -INF , P0 ;  /* 0xff8000009e9e7808 */ /* 0x004fe40000000000 */
[----:B------:R-:W-:Y:S01]  /*4670*/  FMNMX.FTZ R23, R140, R23, !PT ;  /* 0x000000178c177209 */ /* 0x000fe20007810000 */
[----:B------:R-:W2:Y:S01]  /*4680*/  MUFU.TANH R176, R66 ;  /* 0x0000004200b07308 */ /* 0x000ea20000002400 */
[----:B------:R-:W-:-:S02]  /*4690*/  ISETP.GT.AND P0, PT, R22, 0x38, PT ;  /* 0x000000381600780c */ /* 0x000fc40003f04270 */
[----:B----4-:R-:W-:Y:S02]  /*46a0*/  FSEL R146, R146, -INF , P1 ;  /* 0xff80000092927808 */ /* 0x010fe40000800000 */
[----:B------:R-:W-:Y:S02]  /*46b0*/  FMNMX.FTZ R23, R158, R23, !PT ;  /* 0x000000179e177209 */ /* 0x000fe40007810000 */
[----:B------:R-:W-:Y:S01]  /*46c0*/  ISETP.GT.AND P1, PT, R22, 0x39, PT ;  /* 0x000000391600780c */ /* 0x000fe20003f24270 */
[----:B------:R4:W2:Y:S01]  /*46d0*/  MUFU.TANH R174, R62 ;  /* 0x0000003e00ae7308 */ /* 0x0008a20000002400 */
[----:B-----5:R-:W-:Y:S02]  /*46e0*/  FSEL R150, R150, -INF , P0 ;  /* 0xff80000096967808 */ /* 0x020fe40000000000 */
[----:B------:R-:W-:Y:S02]  /*46f0*/  FMNMX.FTZ R23, R146, R23, !PT ;  /* 0x0000001792177209 */ /* 0x000fe40007810000 */
[----:B------:R-:W-:-:S02]  /*4700*/  ISETP.GT.AND P0, PT, R22, 0x40, PT ;  /* 0x000000401600780c */ /* 0x000fc40003f04270 */
[----:B------:R-:W-:Y:S01]  /*4710*/  FSEL R156, R156, -INF , P1 ;  /* 0xff8000009c9c7808 */ /* 0x000fe20000800000 */
[----:B------:R-:W5:Y:S01]  /*4720*/  MUFU.TANH R166, R58 ;  /* 0x0000003a00a67308 */ /* 0x000f620000002400 */
[----:B------:R-:W-:Y:S02]  /*4730*/  FMNMX.FTZ R23, R150, R23, !PT ;  /* 0x0000001796177209 */ /* 0x000fe40007810000 */
[----:B------:R-:W-:Y:S02]  /*4740*/  ISETP.GT.AND P1, PT, R22, 0x41, PT ;  /* 0x000000411600780c */ /* 0x000fe40003f24270 */
[----:B-1----:R-:W-:Y:S02]  /*4750*/  FSEL R178, R178, -INF , P0 ;  /* 0xff800000b2b27808 */ /* 0x002fe40000000000 */
[----:B------:R-:W-:Y:S01]  /*4760*/  FMNMX.FTZ R23, R156, R23, !PT ;  /* 0x000000179c177209 */ /* 0x000fe20007810000 */
[----:B------:R-:W1:Y:S01]  /*4770*/  MUFU.TANH R162, R59 ;  /* 0x0000003b00a27308 */ /* 0x000e620000002400 */
[----:B------:R-:W-:Y:S01]  /*4780*/  ISETP.GT.AND P0, PT, R22, 0x48, PT ;  /* 0x000000481600780c */ /* 0x000fe20003f04270 */
[----:B----4-:R-:W-:Y:S01]  /*4790*/  FMUL.FTZ R62, R74, c[0x0][0x320] ;  /* 0x0000c8004a3e7a20 */ /* 0x010fe20000410000 */
[----:B---3--:R-:W-:-:S02]  /*47a0*/  FSEL R160, R160, -INF , P1 ;  /* 0xff800000a0a07808 */ /* 0x008fc40000800000 */
[----:B------:R-:W-:Y:S02]  /*47b0*/  FMNMX.FTZ R23, R178, R23, !PT ;  /* 0x00000017b2177209 */ /* 0x000fe40007810000 */
[----:B------:R-:W-:Y:S01]  /*47c0*/  ISETP.GT.AND P1, PT, R22, 0x49, PT ;  /* 0x000000491600780c */ /* 0x000fe20003f24270 */
[----:B------:R-:W3:Y:S01]  /*47d0*/  MUFU.TANH R154, R54 ;  /* 0x00000036009a7308 */ /* 0x000ee20000002400 */
[----:B--2---:R-:W-:Y:S02]  /*47e0*/  FSEL R176, R176, -INF , P0 ;  /* 0xff800000b0b07808 */ /* 0x004fe40000000000 */
[----:B------:R-:W-:Y:S02]  /*47f0*/  FMNMX.FTZ R23, R160, R23, !PT ;  /* 0x00000017a0177209 */ /* 0x000fe40007810000 */
[----:B------:R-:W-:Y:S02]  /*4800*/  ISETP.GT.AND P0, PT, R22, 0x50, PT ;  /* 0x000000501600780c */ /* 0x000fe40003f04270 */
[----:B------:R-:W-:Y:S01]  /*4810*/  FSEL R164, R164, -INF , P1 ;  /* 0xff800000a4a47808 */ /* 0x000fe20000800000 */
[----:B------:R-:W2:Y:S01]  /*4820*/  MUFU.TANH R152, R55 ;  /* 0x0000003700987308 */ /* 0x000ea20000002400 */
[----:B------:R-:W-:-:S02]  /*4830*/  FMNMX.FTZ R23, R176, R23, !PT ;  /* 0x00000017b0177209 */ /* 0x000fc40007810000 */
[----:B------:R-:W-:Y:S02]  /*4840*/  ISETP.GT.AND P1, PT, R22, 0x51, PT ;  /* 0x000000511600780c */ /* 0x000fe40003f24270 */
[----:B------:R-:W-:Y:S02]  /*4850*/  FSEL R174, R174, -INF , P0 ;  /* 0xff800000aeae7808 */ /* 0x000fe40000000000 */
[----:B------:R-:W-:Y:S01]  /*4860*/  FMNMX.FTZ R23, R164, R23, !PT ;  /* 0x00000017a4177209 */ /* 0x000fe20007810000 */
[----:B------:R-:W4:Y:S01]  /*4870*/  MUFU.TANH R148, R50 ;  /* 0x0000003200947308 */ /* 0x000f220000002400 */
[----:B------:R-:W-:Y:S02]  /*4880*/  ISETP.GT.AND P0, PT, R22, 0x58, PT ;  /* 0x000000581600780c */ /* 0x000fe40003f04270 */
[----:B------:R-:W-:Y:S02]  /*4890*/  FSEL R172, R172, -INF , P1 ;  /* 0xff800000acac7808 */ /* 0x000fe40000800000 */
[----:B------:R-:W-:-:S02]  /*48a0*/  FMNMX.FTZ R23, R174, R23, !PT ;  /* 0x00000017ae177209 */ /* 0x000fc40007810000 */
[----:B------:R-:W-:Y:S01]  /*48b0*/  ISETP.GT.AND P1, PT, R22, 0x59, PT ;  /* 0x000000591600780c */ /* 0x000fe20003f24270 */
[----:B------:R-:W2:Y:S01]  /*48c0*/  MUFU.TANH R144, R51 ;  /* 0x0000003300907308 */ /* 0x000ea20000002400 */
[----:B-----5:R-:W-:Y:S02]  /*48d0*/  FSEL R166, R166, -INF , P0 ;  /* 0xff800000a6a67808 */ /* 0x020fe40000000000 */
[----:B------:R-:W-:Y:S02]  /*48e0*/  FMNMX.FTZ R23, R172, R23, !PT ;  /* 0x00000017ac177209 */ /* 0x000fe40007810000 */
[----:B------:R-:W-:Y:S02]  /*48f0*/  ISETP.GT.AND P0, PT, R22, 0x60, PT ;  /* 0x000000601600780c */ /* 0x000fe40003f04270 */
[----:B-1----:R-:W-:Y:S01]  /*4900*/  FSEL R162, R162, -INF , P1 ;  /* 0xff800000a2a27808 */ /* 0x002fe20000800000 */
[----:B------:R-:W1:Y:S01]  /*4910*/  MUFU.TANH R66, R46 ;  /* 0x0000002e00427308 */ /* 0x000e620000002400 */
[----:B------:R-:W-:-:S02]  /*4920*/  FMNMX.FTZ R23, R166, R23, !PT ;  /* 0x00000017a6177209 */ /* 0x000fc40007810000 */
[----:B------:R-:W-:Y:S02]  /*4930*/  ISETP.GT.AND P1, PT, R22, 0x61, PT ;  /* 0x000000611600780c */ /* 0x000fe40003f24270 */
[----:B---3--:R-:W-:Y:S02]  /*4940*/  FSEL R154, R154, -INF , P0 ;  /* 0xff8000009a9a7808 */ /* 0x008fe40000000000 */
[----:B------:R-:W-:Y:S01]  /*4950*/  FMNMX.FTZ R23, R162, R23, !PT ;  /* 0x00000017a2177209 */ /* 0x000fe20007810000 */
[----:B------:R-:W3:Y:S01]  /*4960*/  MUFU.TANH R64, R47 ;  /* 0x0000002f00407308 */ /* 0x000ee20000002400 */
[----:B------:R-:W-:Y:S02]  /*4970*/  ISETP.GT.AND P0, PT, R22, 0x68, PT ;  /* 0x000000681600780c */ /* 0x000fe40003f04270 */
[----:B--2---:R-:W-:Y:S02]  /*4980*/  FSEL R152, R152, -INF , P1 ;  /* 0xff80000098987808 */ /* 0x004fe40000800000 */
[----:B------:R-:W-:-:S02]  /*4990*/  FMNMX.FTZ R23, R154, R23, !PT ;  /* 0x000000179a177209 */ /* 0x000fc40007810000 */
[----:B------:R-:W-:Y:S01]  /*49a0*/  ISETP.GT.AND P1, PT, R22, 0x69, PT ;  /* 0x000000691600780c */ /* 0x000fe20003f24270 */
[----:B------:R-:W2:Y:S01]  /*49b0*/  MUFU.TANH R62, R62 ;  /* 0x0000003e003e7308 */ /* 0x000ea20000002400 */
[----:B----4-:R-:W-:Y:S02]  /*49c0*/  FSEL R148, R148, -INF , P0 ;  /* 0xff80000094947808 */ /* 0x010fe40000000000 */
[----:B------:R-:W-:Y:S02]  /*49d0*/  FMNMX.FTZ R23, R152, R23, !PT ;  /* 0x0000001798177209 */ /* 0x000fe40007810000 */
[----:B------:R-:W-:Y:S02]  /*49e0*/  ISETP.GT.AND P0, PT, R22, 0x70, PT ;  /* 0x000000701600780c */ /* 0x000fe40003f04270 */
[----:B------:R-:W-:Y:S01]  /*49f0*/  FSEL R144, R144, -INF , P1 ;  /* 0xff80000090907808 */ /* 0x000fe20000800000 */
[----:B------:R-:W4:Y:S01]  /*4a00*/  MUFU.TANH R60, R75 ;  /* 0x0000004b003c7308 */ /* 0x000f220000002400 */
[----:B------:R-:W-:-:S02]  /*4a10*/  FMNMX.FTZ R23, R148, R23, !PT ;  /* 0x0000001794177209 */ /* 0x000fc40007810000 */
[----:B------:R-:W-:Y:S02]  /*4a20*/  ISETP.GT.AND P1, PT, R22, 0x71, PT ;  /* 0x000000711600780c */ /* 0x000fe40003f24270 */
[----:B-1----:R-:W-:Y:S02]  /*4a30*/  FSEL R66, R66, -INF , P0 ;  /* 0xff80000042427808 */ /* 0x002fe40000000000 */
[----:B------:R-:W-:Y:S02]  /*4a40*/  FMNMX.FTZ R23, R144, R23, !PT ;  /* 0x0000001790177209 */ /* 0x000fe40007810000 */
[----:B------:R-:W-:Y:S02]  /*4a50*/  ISETP.GT.AND P0, PT, R22, 0x78, PT ;  /* 0x000000781600780c */ /* 0x000fe40003f04270 */
[----:B---3--:R-:W-:Y:S02]  /*4a60*/  FSEL R64, R64, -INF , P1 ;  /* 0xff80000040407808 */ /* 0x008fe40000800000 */
[----:B------:R-:W-:-:S02]  /*4a70*/  FMNMX.FTZ R23, R66, R23, !PT ;  /* 0x0000001742177209 */ /* 0x000fc40007810000 */
[----:B------:R-:W-:Y:S02]  /*4a80*/  ISETP.GT.AND P1, PT, R22, 0x79, PT ;  /* 0x000000791600780c */ /* 0x000fe40003f24270 */
[----:B--2---:R-:W-:Y:S02]  /*4a90*/  FSEL R62, R62, -INF , P0 ;  /* 0xff8000003e3e7808 */ /* 0x004fe40000000000 */
[----:B------:R-:W-:Y:S02]  /*4aa0*/  FMNMX.FTZ R23, R64, R23, !PT ;  /* 0x0000001740177209 */ /* 0x000fe40007810000 */
[----:B----4-:R-:W-:Y:S02]  /*4ab0*/  FSEL R60, R60, -INF , P1 ;  /* 0xff8000003c3c7808 */ /* 0x010fe40000800000 */
[----:B------:R-:W-:-:S04]  /*4ac0*/  FMNMX.FTZ R23, R62, R23, !PT ;  /* 0x000000173e177209 */ /* 0x000fc80007810000 */
[----:B------:R-:W-:Y:S02]  /*4ad0*/  FMNMX.FTZ R20, R60, R23, !PT ;  /* 0x000000173c147209 */ /* 0x000fe40007810000 */
[----:B------:R-:W-:-:S03]  /*4ae0*/  FMNMX.FTZ R23, R17, R0, !PT ;  /* 0x0000000011177209 */ /* 0x000fc60007810000 */
        /* <DEDUP_REMOVED lines=10> */
[--C-:B------:R-:W-:Y:S01]  /*4b90*/  FFMA.FTZ R54, R19, c[0x0][0x2d0], -R134.reuse ;  /* 0x0000b40013367a23 */ /* 0x100fe20000010886 */
[----:B------:R-:W-:Y:S01]  /*4ba0*/  LDSM.16.MT88.4 R20, [R246+0x900] ;  /* 0x00090000f614783b */ /* 0x000fe20000004200 */
[--C-:B------:R-:W-:Y:S01]  /*4bb0*/  FFMA.FTZ R51, R15, c[0x0][0x2d0], -R134.reuse ;  /* 0x0000b4000f337a23 */ /* 0x100fe20000010886 */
[----:B------:R-:W-:Y:S01]  /*4bc0*/  MUFU.EX2 R56, R56 ;  /* 0x0000003800387308 */ /* 0x000fe20000000800 */
[--C-:B------:R-:W-:Y:S01]  /*4bd0*/  FFMA.FTZ R47, R7, c[0x0][0x2d0], -R134.reuse ;  /* 0x0000b400072f7a23 */ /* 0x100fe20000010886 */
[----:B-1----:R-:W-:Y:S01]  /*4be0*/  FMNMX.FTZ R132, R132, R17, !PT ;  /* 0x0000001184847209 */ /* 0x002fe20007810000 */
[----:B------:R-:W-:-:S02]  /*4bf0*/  FFMA.FTZ R49, R11, c[0x0][0x2d0], -R134 ;  /* 0x0000b4000b317a23 */ /* 0x000fc40000010886 */
[--C-:B------:R-:W-:Y:S01]  /*4c00*/  FFMA.FTZ R46, R9, c[0x0][0x2d0], -R134.reuse ;  /* 0x0000b400092e7a23 */ /* 0x100fe20000010886 */
[C---:B------:R-:W-:Y:S01]  /*4c10*/  FSETP.NEU.FTZ.AND P0, PT, R132.reuse, -INF , PT ;  /* 0xff8000008400780b */ /* 0x040fe20003f1d000 */
[----:B------:R-:W-:Y:S01]  /*4c20*/  FMUL.FTZ R59, R132, c[0x0][0x2d0] ;  /* 0x0000b400843b7a20 */ /* 0x000fe20000410000 */
[----:B------:R-:W1:Y:S01]  /*4c30*/  MUFU.EX2 R55, R55 ;  /* 0x0000003700377308 */ /* 0x000e620000000800 */
[--C-:B------:R-:W-:Y:S02]  /*4c40*/  FFMA.FTZ R52, R13, c[0x0][0x2d0], -R134.reuse ;  /* 0x0000b4000d347a23 */ /* 0x100fe40000010886 */
[--C-:B------:R-:W-:Y:S01]  /*4c50*/  FFMA.FTZ R43, R39, c[0x0][0x2d0], -R134.reuse ;  /* 0x0000b400272b7a23 */ /* 0x100fe20000010886 */
[----:B------:R-:W-:Y:S01]  /*4c60*/  FSEL R59, R59, RZ, P0 ;  /* 0x000000ff3b3b7208 */ /* 0x000fe20000000000 */
[--C-:B------:R-:W-:Y:S01]  /*4c70*/  FFMA.FTZ R42, R31, c[0x0][0x2d0], -R134.reuse ;  /* 0x0000b4001f2a7a23 */ /* 0x100fe20000010886 */
[----:B------:R-:W-:Y:S01]  /*4c80*/  PLOP3.LUT P0, PT, PT, PT, UP0, 0x80, 0x0 ;  /* 0x000000000000781c */ /* 0x000fe20003f0f008 */
[----:B------:R-:W-:Y:S01]  /*4c90*/  FFMA.FTZ R39, R29, c[0x0][0x2d0], -R134 ;  /* 0x0000b4001d277a23 */ /* 0x000fe20000010886 */
[----:B------:R-:W-:Y:S01]  /*4ca0*/  MUFU.EX2 R54, R54 ;  /* 0x0000003600367308 */ /* 0x000fe20000000800 */
[--C-:B------:R-:W-:Y:S01]  /*4cb0*/  FFMA.FTZ R58, R16, c[0x0][0x2d0], -R59.reuse ;  /* 0x0000b400103a7a23 */ /* 0x100fe2000001083b */
[----:B------:R-:W-:Y:S01]  /*4cc0*/  LDSM.16.MT88.4 R28, [R245+0x4900] ;  /* 0x00490000f51c783b */ /* 0x000fe20000004200 */
[----:B------:R-:W-:-:S02]  /*4cd0*/  FFMA.FTZ R57, R6, c[0x0][0x2d0], -R59 ;  /* 0x0000b40006397a23 */ /* 0x000fc4000001083b */
[--C-:B------:R-:W-:Y:S01]  /*4ce0*/  FFMA.FTZ R53, R4, c[0x0][0x2d0], -R59.reuse ;  /* 0x0000b40004357a23 */ /* 0x100fe2000001083b */
[----:B------:R-:W-:Y:S01]  /*4cf0*/  LDSM.16.MT88.4 R16, [R245+0x900] ;  /* 0x00090000f510783b */ /* 0x000fe20000004200 */
[--C-:B------:R-:W-:Y:S01]  /*4d00*/  FFMA.FTZ R48, R26, c[0x0][0x2d0], -R59.reuse ;  /* 0x0000b4001a307a23 */ /* 0x100fe2000001083b */
[----:B------:R-:W2:Y:S01]  /*4d10*/  MUFU.EX2 R51, R51 ;  /* 0x0000003300337308 */ /* 0x000ea20000000800 */
[--C-:B------:R-:W-:Y:S01]  /*4d20*/  FFMA.FTZ R45, R10, c[0x0][0x2d0], -R59.reuse ;  /* 0x0000b4000a2d7a23 */ /* 0x100fe2000001083b */
[----:B------:R-:W3:Y:S01]  /*4d30*/  LDSM.16.MT88.4 R4, [R244+0x4100] ;  /* 0x00410000f404783b */ /* 0x000ee20000004200 */
[--C-:B------:R-:W-:Y:S01]  /*4d40*/  FFMA.FTZ R44, R8, c[0x0][0x2d0], -R59.reuse ;  /* 0x0000b400082c7a23 */ /* 0x100fe2000001083b */
[----:B-1----:R-:W-:Y:S01]  /*4d50*/  F2FP.BF16.PACK_AB R68, R55, R56 ;  /* 0x000000383744723e */ /* 0x002fe200000010ff */
[--C-:B------:R-:W-:Y:S01]  /*4d60*/  FFMA.FTZ R50, R14, c[0x0][0x2d0], -R59.reuse ;  /* 0x0000b4000e327a23 */ /* 0x100fe2000001083b */
[----:B------:R-:W1:Y:S01]  /*4d70*/  LDSM.16.MT88.4 R8, [R244+0x900] ;  /* 0x00090000f408783b */ /* 0x000e620000004200 */
[--C-:B------:R-:W-:Y:S01]  /*4d80*/  FFMA.FTZ R41, R12, c[0x0][0x2d0], -R59.reuse ;  /* 0x0000b4000c297a23 */ /* 0x100fe2000001083b */
[----:B------:R-:W-:Y:S01]  /*4d90*/  MUFU.EX2 R58, R58 ;  /* 0x0000003a003a7308 */ /* 0x000fe20000000800 */
[----:B------:R-:W-:Y:S01]  /*4da0*/  FFMA.FTZ R38, R37, c[0x0][0x2d0], -R134 ;  /* 0x0000b40025267a23 */ /* 0x000fe20000010886 */
[----:B------:R-:W4:Y:S01]  /*4db0*/  LDSM.16.MT88.4 R12, [R248+0x4900] ;  /* 0x00490000f80c783b */ /* 0x000f220000004200 */
[----:B------:R-:W-:-:S02]  /*4dc0*/  FFMA.FTZ R40, R40, c[0x0][0x2d0], -R59 ;  /* 0x0000b40028287a23 */ /* 0x000fc4000001083b */
[--C-:B------:R-:W-:Y:S01]  /*4dd0*/  FFMA.FTZ R37, R180, c[0x0][0x2d0], -R59.reuse ;  /* 0x0000b400b4257a23 */ /* 0x100fe2000001083b */
[----:B------:R-:W5:Y:S01]  /*4de0*/  LDSM.16.MT88.4 R24, [R248+0x900] ;  /* 0x00090000f818783b */ /* 0x000f620000004200 */
[--C-:B------:R-:W-:Y:S01]  /*4df0*/  FFMA.FTZ R3, R142, c[0x0][0x2d0], -R59.reuse ;  /* 0x0000b4008e037a23 */ /* 0x100fe2000001083b */
[----:B------:R-:W3:Y:S01]  /*4e00*/  MUFU.EX2 R57, R57 ;  /* 0x0000003900397308 */ /* 0x000ee20000000800 */
[----:B--2---:R-:W-:Y:S01]  /*4e10*/  F2FP.BF16.PACK_AB R70, R51, R54 ;  /* 0x000000363346723e */ /* 0x004fe200000010ff */
[----:B------:R-:W-:Y:S02]  /*4e20*/  FFMA.FTZ R2, R140, c[0x0][0x2d0], -R59 ;  /* 0x0000b4008c027a23 */ /* 0x000fe4000001083b */
[--C-:B------:R-:W-:Y:S02]  /*4e30*/  FFMA.FTZ R140, R143, c[0x0][0x2d0], -R134.reuse ;  /* 0x0000b4008f8c7a23 */ /* 0x100fe40000010886 */
[--C-:B------:R-:W-:Y:S02]  /*4e40*/  FFMA.FTZ R142, R141, c[0x0][0x2d0], -R134.reuse ;  /* 0x0000b4008d8e7a23 */ /* 0x100fe40000010886 */
[----:B------:R-:W-:Y:S01]  /*4e50*/  MUFU.EX2 R53, R53 ;  /* 0x0000003500357308 */ /* 0x000fe20000000800 */
[----:B------:R-:W-:-:S02]  /*4e60*/  FFMA.FTZ R133, R133, c[0x0][0x2d0], -R134 ;  /* 0x0000b40085857a23 */ /* 0x000fc40000010886 */
[--C-:B------:R-:W-:Y:S02]  /*4e70*/  FFMA.FTZ R135, R135, c[0x0][0x2d0], -R134.reuse ;  /* 0x0000b40087877a23 */ /* 0x100fe40000010886 */
[--C-:B------:R-:W-:Y:S02]  /*4e80*/  FFMA.FTZ R141, R158, c[0x0][0x2d0], -R59.reuse ;  /* 0x0000b4009e8d7a23 */ /* 0x100fe4000001083b */
[--C-:B------:R-:W-:Y:S01]  /*4e90*/  FFMA.FTZ R146, R146, c[0x0][0x2d0], -R59.reuse ;  /* 0x0000b40092927a23 */ /* 0x100fe2000001083b */
[----:B------:R-:W2:Y:S01]  /*4ea0*/  MUFU.EX2 R48, R48 ;  /* 0x0000003000307308 */ /* 0x000ea20000000800 */
[----:B---3--:R-:W-:Y:S01]  /*4eb0*/  F2FP.BF16.PACK_AB R69, R57, R58 ;  /* 0x0000003a3945723e */ /* 0x008fe200000010ff */
[--C-:B------:R-:W-:Y:S02]  /*4ec0*/  FFMA.FTZ R150, R150, c[0x0][0x2d0], -R59.reuse ;  /* 0x0000b40096967a23 */ /* 0x100fe4000001083b */
[----:B------:R-:W-:Y:S02]  /*4ed0*/  FFMA.FTZ R143, R156, c[0x0][0x2d0], -R59 ;  /* 0x0000b4009c8f7a23 */ /* 0x000fe4000001083b */
[----:B------:R-:W-:-:S02]  /*4ee0*/  FFMA.FTZ R156, R159, c[0x0][0x2d0], -R134 ;  /* 0x0000b4009f9c7a23 */ /* 0x000fc40000010886 */
[----:B------:R-:W-:Y:S01]  /*4ef0*/  MUFU.EX2 R52, R52 ;  /* 0x0000003400347308 */ /* 0x000fe20000000800 */
[--C-:B------:R-:W-:Y:S02]  /*4f00*/  FFMA.FTZ R158, R157, c[0x0][0x2d0], -R134.reuse ;  /* 0x0000b4009d9e7a23 */ /* 0x100fe40000010886 */
[--C-:B------:R-:W-:Y:S02]  /*4f10*/  FFMA.FTZ R153, R153, c[0x0][0x2d0], -R134.reuse ;  /* 0x0000b40099997a23 */ /* 0x100fe40000010886 */
[----:B------:R-:W-:Y:S02]  /*4f20*/  FFMA.FTZ R155, R155, c[0x0][0x2d0], -R134 ;  /* 0x0000b4009b9b7a23 */ /* 0x000fe40000010886 */
[--C-:B------:R-:W-:Y:S01]  /*4f30*/  FFMA.FTZ R157, R178, c[0x0][0x2d0], -R59.reuse ;  /* 0x0000b400b29d7a23 */ /* 0x100fe2000001083b */
[----:B--2---:R-:W-:Y:S01]  /*4f40*/  F2FP.BF16.PACK_AB R71, R48, R53 ;  /* 0x000000353047723e */ /* 0x004fe200000010ff */
[----:B------:R-:W2:Y:S01]  /*4f50*/  MUFU.EX2 R49, R49 ;  /* 0x0000003100317308 */ /* 0x000ea20000000800 */
[----:B------:R-:W-:-:S02]  /*4f60*/  FFMA.FTZ R160, R160, c[0x0][0x2d0], -R59 ;  /* 0x0000b400a0a07a23 */ /* 0x000fc4000001083b */
[--C-:B------:R-:W-:Y:S02]  /*4f70*/  FFMA.FTZ R159, R176, c[0x0][0x2d0], -R59.reuse ;  /* 0x0000b400b09f7a23 */ /* 0x100fe4000001083b */
[--C-:B------:R-:W-:Y:S01]  /*4f80*/  FFMA.FTZ R164, R164, c[0x0][0x2d0], -R59.reuse ;  /* 0x0000b400a4a47a23 */ /* 0x100fe2000001083b */
        /* <DEDUP_REMOVED lines=20> */
[----:B------:R-:W3:Y:S01]  /*50d0*/  MUFU.EX2 R45, R45 ;  /* 0x0000002d002d7308 */ /* 0x000ee20000000800 */
[----:B------:R-:W-:-:S02]  /*50e0*/  FFMA.FTZ R152, R152, c[0x0][0x2d0], -R59 ;  /* 0x0000b40098987a23 */ /* 0x000fc4000001083b */
[--C-:B------:R-:W-:Y:S02]  /*50f0*/  FFMA.FTZ R148, R148, c[0x0][0x2d0], -R59.reuse ;  /* 0x0000b40094947a23 */ /* 0x100fe4000001083b */
[----:B------:R-:W-:Y:S01]  /*5100*/  FFMA.FTZ R63, R63, c[0x0][0x2d0], -R134 ;  /* 0x0000b4003f3f7a23 */ /* 0x000fe20000010886 */
        /* <DEDUP_REMOVED lines=8> */
[----:B------:R-:W1:Y:S01]  /*5190*/  MUFU.EX2 R41, R41 ;  /* 0x0000002900297308 */ /* 0x000e620000000800 */
[----:B------:R-:W-:-:S02]  /*51a0*/  FADD.FTZ R54, R54, R55 ;  /* 0x0000003736367221 */ /* 0x000fc40000010000 */
[----:B------:R-:W-:Y:S02]  /*51b0*/  FADD.FTZ R53, R48, R53 ;  /* 0x0000003530357221 */ /* 0x000fe40000010000 */
[----:B------:R-:W-:Y:S01]  /*51c0*/  FADD.FTZ R51, R51, R54 ;  /* 0x0000003633337221 */ /* 0x000fe20000010000 */
[C---:B------:R-:W-:Y:S02]  /*51d0*/  HMMA.16816.F32.BF16 R112, R68.reuse, R108, RZ ;  /* 0x0000006c4470723c */ /* 0x040fe400000418ff */
[----:B------:R-:W-:Y:S06]  /*51e0*/  MUFU.EX2 R43, R43 ;  /* 0x0000002b002b7308 */ /* 0x000fec0000000800 */
[C---:B------:R-:W-:Y:S02]  /*51f0*/  HMMA.16816.F32.BF16 R88, R68.reuse, R84, RZ ;  /* 0x000000544458723c */ /* 0x040fe400000418ff */
[----:B------:R-:W1:Y:S06]  /*5200*/  MUFU.EX2 R42, R42 ;  /* 0x0000002a002a7308 */ /* 0x000e6c0000000800 */
[C---:B------:R-:W-:Y:S02]  /*5210*/  HMMA.16816.F32.BF16 R80, R68.reuse, R76, RZ ;  /* 0x0000004c4450723c */ /* 0x040fe400000418ff */
[----:B------:R-:W-:Y:S06]  /*5220*/  MUFU.EX2 R39, R39 ;  /* 0x0000002700277308 */ /* 0x000fec0000000800 */
[C---:B------:R-:W-:Y:S02]  /*5230*/  HMMA.16816.F32.BF16 R124, R68.reuse, R126, RZ ;  /* 0x0000007e447c723c */ /* 0x040fe400000418ff */
[----:B------:R-:W-:Y:S06]  /*5240*/  MUFU.EX2 R38, R38 ;  /* 0x0000002600267308 */ /* 0x000fec0000000800 */
        /* <DEDUP_REMOVED lines=10> */
[----:B--2---:R-:W-:Y:S01]  /*52f0*/  F2FP.BF16.PACK_AB R4, R49, R52 ;  /* 0x000000343104723e */ /* 0x004fe200000010ff */
[----:B------:R-:W-:Y:S01]  /*5300*/  HMMA.16816.F32.BF16 R68, R68, R6, RZ ;  /* 0x000000064444723c */ /* 0x000fe200000418ff */
[----:B---3--:R-:W-:Y:S01]  /*5310*/  F2FP.BF16.PACK_AB R5, R45, R50 ;  /* 0x000000322d05723e */ /* 0x008fe200000010ff */
[----:B------:R-:W2:Y:S01]  /*5320*/  MUFU.EX2 R140, R140 ;  /* 0x0000008c008c7308 */ /* 0x000ea20000000800 */
[----:B------:R-:W-:-:S04]  /*5330*/  FADD.FTZ R50, R50, R53 ;  /* 0x0000003532327221 */ /* 0x000fc80000010000 */
[----:B------:R-:W-:Y:S01]  /*5340*/  F2FP.BF16.PACK_AB R6, R46, R47 ;  /* 0x0000002f2e06723e */ /* 0x000fe200000010ff */
[----:B------:R-:W-:Y:S01]  /*5350*/  FADD.FTZ R45, R45, R50 ;  /* 0x000000322d2d7221 */ /* 0x000fe20000010000 */
[----:B-1----:R-:W-:Y:S01]  /*5360*/  F2FP.BF16.PACK_AB R7, R41, R44 ;  /* 0x0000002c2907723e */ /* 0x002fe200000010ff */
[----:B------:R-:W-:Y:S02]  /*5370*/  MUFU.EX2 R142, R142 ;  /* 0x0000008e008e7308 */ /* 0x000fe40000000800 */
[----:B------:R-:W-:-:S04]  /*5380*/  FADD.FTZ R44, R44, R45 ;  /* 0x0000002d2c2c7221 */ /* 0x000fc80000010000 */
[C---:B------:R-:W-:Y:S01]  /*5390*/  HMMA.16816.F32.BF16 R104, R4.reuse, R8, R104 ;  /* 0x000000080468723c */ /* 0x040fe20000041868 */
[----:B------:R-:W-:Y:S01]  /*53a0*/  FADD.FTZ R41, R41, R44 ;  /* 0x0000002c29297221 */ /* 0x000fe20000010000 */
[----:B------:R-:W-:Y:S06]  /*53b0*/  MUFU.EX2 R135, R135 ;  /* 0x0000008700877308 */ /* 0x000fec0000000800 */
[C---:B------:R-:W-:Y:S01]  /*53c0*/  HMMA.16816.F32.BF16 R100, R4.reuse, R10, R100 ;  /* 0x0000000a0464723c */ /* 0x040fe20000041864 */
[----:B------:R-:W1:Y:S01]  /*53d0*/  LDSM.16.MT88.4 R8, [R244+0x4900] ;  /* 0x00490000f408783b */ /* 0x000e620000004200 */
[----:B------:R-:W-:Y:S06]  /*53e0*/  MUFU.EX2 R141, R141 ;  /* 0x0000008d008d7308 */ /* 0x000fec0000000800 */
[C---:B----4-:R-:W-:Y:S02]  /*53f0*/  HMMA.16816.F32.BF16 R96, R4.reuse, R12, R96 ;  /* 0x0000000c0460723c */ /* 0x050fe40000041860 */
[----:B------:R-:W3:Y:S06]  /*5400*/  MUFU.EX2 R146, R146 ;  /* 0x0000009200927308 */ /* 0x000eec0000000800 */
[C---:B------:R-:W-:Y:S01]  /*5410*/  HMMA.16816.F32.BF16 R92, R4.reuse, R14, R92 ;  /* 0x0000000e045c723c */ /* 0x040fe2000004185c */
[----:B------:R-:W4:Y:S01]  /*5420*/  LDSM.16.MT88.4 R12, [R244+0x1100] ;  /* 0x00110000f40c783b */ /* 0x000f220000004200 */
[----:B------:R-:W-:Y:S06]  /*5430*/  MUFU.EX2 R150, R150 ;  /* 0x0000009600967308 */ /* 0x000fec0000000800 */
[C---:B-----5:R-:W-:Y:S02]  /*5440*/  HMMA.16816.F32.BF16 R128, R4.reuse, R24, R128 ;  /* 0x000000180480723c */ /* 0x060fe40000041880 */
[----:B------:R-:W5:Y:S06]  /*5450*/  MUFU.EX2 R143, R143 ;  /* 0x0000008f008f7308 */ /* 0x000f6c0000000800 */
        /* <DEDUP_REMOVED lines=19> */
[----:B------:R-:W2:Y:S06]  /*5590*/  MUFU.EX2 R164, R164 ;  /* 0x000000a400a47308 */ /* 0x000eac0000000800 */
[C---:B------:R-:W-:Y:S01]  /*55a0*/  HMMA.16816.F32.BF16 R76, R4.reuse, R30, R76 ;  /* 0x0000001e044c723c */ /* 0x040fe2000004184c */
[----:B------:R-:W-:Y:S01]  /*55b0*/  LDSM.16.MT88.4 R28, [R245+0x5100] ;  /* 0x00510000f51c783b */ /* 0x000fe20000004200 */
[----:B------:R-:W-:Y:S06]  /*55c0*/  MUFU.EX2 R167, R167 ;  /* 0x000000a700a77308 */ /* 0x000fec0000000800 */
[C---:B-1----:R-:W-:Y:S02]  /*55d0*/  HMMA.16816.F32.BF16 R72, R4.reuse, R8, R72 ;  /* 0x000000080448723c */ /* 0x042fe40000041848 */
[----:B------:R-:W1:Y:S06]  /*55e0*/  MUFU.EX2 R176, R176 ;  /* 0x000000b000b07308 */ /* 0x000e6c0000000800 */
[----:B------:R-:W-:Y:S01]  /*55f0*/  HMMA.16816.F32.BF16 R68, R4, R10, R68 ;  /* 0x0000000a0444723c */ /* 0x000fe20000041844 */
[----:B------:R-:W1:Y:S01]  /*5600*/  LDSM.16.MT88.4 R8, [R248+0x5100] ;  /* 0x00510000f808783b */ /* 0x000e620000004200 */
[----:B------:R-:W-:Y:S05]  /*5610*/  MUFU.EX2 R178, R178 ;  /* 0x000000b200b27308 */ /* 0x000fea0000000800 */
[----:B------:R-:W-:-:S02]  /*5620*/  F2FP.BF16.PACK_AB R4, R42, R43 ;  /* 0x0000002b2a04723e */ /* 0x000fc400000010ff */
[----:B------:R-:W-:Y:S01]  /*5630*/  F2FP.BF16.PACK_AB R5, R37, R40 ;  /* 0x000000282505723e */ /* 0x000fe200000010ff */
[----:B------:R-:W-:Y:S01]  /*5640*/  MUFU.EX2 R161, R161 ;  /* 0x000000a100a17308 */ /* 0x000fe20000000800 */
[----:B------:R-:W-:Y:S01]  /*5650*/  F2FP.BF16.PACK_AB R6, R38, R39 ;  /* 0x000000272606723e */ /* 0x000fe200000010ff */
[----:B------:R-:W-:Y:S01]  /*5660*/  FADD.FTZ R40, R40, R41 ;  /* 0x0000002928287221 */ /* 0x000fe20000010000 */
[----:B------:R-:W-:-:S03]  /*5670*/  F2FP.BF16.PACK_AB R7, R2, R3 ;  /* 0x000000030207723e */ /* 0x000fc600000010ff */
[----:B------:R-:W-:Y:S02]  /*5680*/  FADD.FTZ R40, R37, R40 ;  /* 0x0000002825287221 */ /* 0x000fe40000010000 */
[----:B------:R-:W-:Y:S02]  /*5690*/  MUFU.EX2 R163, R163 ;  /* 0x000000a300a37308 */ /* 0x000fe40000000800 */
[----:B----4-:R-:W-:Y:S01]  /*56a0*/  HMMA.16816.F32.BF16 R104, R4, R12, R104 ;  /* 0x0000000c0468723c */ /* 0x010fe20000041868 */
[----:B------:R-:W-:-:S04]  /*56b0*/  FADD.FTZ R3, R3, R40 ;  /* 0x0000002803037221 */ /* 0x000fc80000010000 */
[----:B------:R-:W-:Y:S01]  /*56c0*/  FADD.FTZ R2, R2, R3 ;  /* 0x0000000302027221 */ /* 0x000fe20000010000 */
[----:B------:R-:W4:Y:S02]  /*56d0*/  MUFU.EX2 R172, R172 ;  /* 0x000000ac00ac7308 */ /* 0x000f240000000800 */
[C---:B------:R-:W-:Y:S01]  /*56e0*/  HMMA.16816.F32.BF16 R100, R4.reuse, R14, R100 ;  /* 0x0000000e0464723c */ /* 0x040fe20000041864 */
[----:B------:R-:W2:Y:S05]  /*56f0*/  LDSM.16.MT88.4 R12, [R244+0x5100] ;  /* 0x00510000f40c783b */ /* 0x000eaa0000004200 */
[----:B------:R-:W-:Y:S02]  /*5700*/  MUFU.EX2 R165, R165 ;  /* 0x000000a500a57308 */ /* 0x000fe40000000800 */
[C---:B------:R-:W-:Y:S06]  /*5710*/  HMMA.16816.F32.BF16 R128, R4.reuse, R24, R128 ;  /* 0x000000180480723c */ /* 0x040fec0000041880 */
[----:B------:R-:W2:Y:S02]  /*5720*/  MUFU.EX2 R162, R162 ;  /* 0x000000a200a27308 */ /* 0x000ea40000000800 */
[C---:B-1----:R-:W-:Y:S06]  /*5730*/  HMMA.16816.F32.BF16 R96, R4.reuse, R8, R96 ;  /* 0x000000080460723c */ /* 0x042fec0000041860 */
[----:B------:R-:W-:Y:S02]  /*5740*/  MUFU.EX2 R151, R151 ;  /* 0x0000009700977308 */ /* 0x000fe40000000800 */
[C---:B------:R-:W-:Y:S01]  /*5750*/  HMMA.16816.F32.BF16 R92, R4.reuse, R10, R92 ;  /* 0x0000000a045c723c */ /* 0x040fe2000004185c */
[----:B------:R-:W1:Y:S05]  /*5760*/  LDSM.16.MT88.4 R8, [R244+0x1900] ;  /* 0x00190000f408783b */ /* 0x000e6a0000004200 */
[----:B------:R-:W1:Y:S02]  /*5770*/  MUFU.EX2 R166, R166 ;  /* 0x000000a600a67308 */ /* 0x000e640000000800 */
[C---:B------:R-:W-:Y:S01]  /*5780*/  HMMA.16816.F32.BF16 R124, R4.reuse, R26, R124 ;  /* 0x0000001a047c723c */ /* 0x040fe2000004187c */
[----:B------:R-:W-:Y:S05]  /*5790*/  LDSM.16.MT88.4 R24, [R248+0x1900] ;  /* 0x00190000f818783b */ /* 0x000fea0000004200 */
[----:B------:R-:W-:Y:S02]  /*57a0*/  MUFU.EX2 R174, R174 ;  /* 0x000000ae00ae7308 */ /* 0x000fe40000000800 */
[C---:B------:R-:W-:Y:S06]  /*57b0*/  HMMA.16816.F32.BF16 R120, R4.reuse, R20, R120 ;  /* 0x000000140478723c */ /* 0x040fec0000041878 */
[----:B------:R-:W-:Y:S02]  /*57c0*/  MUFU.EX2 R145, R145 ;  /* 0x0000009100917308 */ /* 0x000fe40000000800 */
[C---:B--2---:R-:W-:Y:S06]  /*57d0*/  HMMA.16816.F32.BF16 R72, R4.reuse, R12, R72 ;  /* 0x0000000c0448723c */ /* 0x044fec0000041848 */
[----:B------:R-:W-:Y:S02]  /*57e0*/  MUFU.EX2 R147, R147 ;  /* 0x0000009300937308 */ /* 0x000fe40000000800 */
[C---:B------:R-:W-:Y:S01]  /*57f0*/  HMMA.16816.F32.BF16 R68, R4.reuse, R14, R68 ;  /* 0x0000000e0444723c */ /* 0x040fe20000041844 */
[----:B------:R-:W2:Y:S05]  /*5800*/  LDSM.16.MT88.4 R12, [R248+0x5900] ;  /* 0x00590000f80c783b */ /* 0x000eaa0000004200 */
[----:B------:R-:W1:Y:S02]  /*5810*/  MUFU.EX2 R152, R152 ;  /* 0x0000009800987308 */ /* 0x000e640000000800 */
[C---:B------:R-:W-:Y:S01]  /*5820*/  HMMA.16816.F32.BF16 R116, R4.reuse, R22, R116 ;  /* 0x000000160474723c */ /* 0x040fe20000041874 */
[----:B------:R-:W1:Y:S05]  /*5830*/  LDSM.16.MT88.4 R20, [R246+0x1900] ;  /* 0x00190000f614783b */ /* 0x000e6a0000004200 */
[----:B------:R-:W-:Y:S02]  /*5840*/  MUFU.EX2 R63, R63 ;  /* 0x0000003f003f7308 */ /* 0x000fe40000000800 */
[C---:B------:R-:W-:Y:S06]  /*5850*/  HMMA.16816.F32.BF16 R112, R4.reuse, R16, R112 ;  /* 0x000000100470723c */ /* 0x040fec0000041870 */
[----:B------:R-:W-:Y:S02]  /*5860*/  MUFU.EX2 R64, R64 ;  /* 0x0000004000407308 */ /* 0x000fe40000000800 */
[C---:B------:R-:W-:Y:S01]  /*5870*/  HMMA.16816.F32.BF16 R108, R4.reuse, R18, R108 ;  /* 0x00000012046c723c */ /* 0x040fe2000004186c */
[----:B------:R-:W1:Y:S07]  /*5880*/  LDSM.16.MT88.4 R16, [R245+0x1900] ;  /* 0x00190000f510783b */ /* 0x000e6e0000004200 */
[C---:B------:R-:W-:Y:S08]  /*5890*/  HMMA.16816.F32.BF16 R88, R4.reuse, R32, R88 ;  /* 0x000000200458723c */ /* 0x040ff00000041858 */
[C---:B------:R-:W-:Y:S01]  /*58a0*/  HMMA.16816.F32.BF16 R84, R4.reuse, R34, R84 ;  /* 0x000000220454723c */ /* 0x040fe20000041854 */
[----:B------:R-:W2:Y:S07]  /*58b0*/  LDSM.16.MT88.4 R32, [R246+0x5900] ;  /* 0x00590000f620783b */ /* 0x000eae0000004200 */
[C---:B------:R-:W-:Y:S08]  /*58c0*/  HMMA.16816.F32.BF16 R80, R4.reuse, R28, R80 ;  /* 0x0000001c0450723c */ /* 0x040ff00000041850 */
[----:B------:R-:W-:Y:S01]  /*58d0*/  HMMA.16816.F32.BF16 R76, R4, R30, R76 ;  /* 0x0000001e044c723c */ /* 0x000fe2000004184c */
[----:B------:R-:W4:Y:S06]  /*58e0*/  LDSM.16.MT88.4 R28, [R245+0x5900] ;  /* 0x00590000f51c783b */ /* 0x000f2c0000004200 */
[----:B------:R-:W-:-:S02]  /*58f0*/  F2FP.BF16.PACK_AB R4, R140, R133 ;  /* 0x000000858c04723e */ /* 0x000fc400000010ff */
[C---:B---3--:R-:W-:Y:S01]  /*5900*/  F2FP.BF16.PACK_AB R5, R146.reuse, R141 ;  /* 0x0000008d9205723e */ /* 0x048fe200000010ff */
[----:B------:R-:W-:Y:S01]  /*5910*/  FADD.FTZ R141, R141, R2 ;  /* 0x000000028d8d7221 */ /* 0x000fe20000010000 */
[----:B------:R-:W-:Y:S02]  /*5920*/  F2FP.BF16.PACK_AB R6, R135, R142 ;  /* 0x0000008e8706723e */ /* 0x000fe400000010ff */
[----:B-----5:R-:W-:Y:S01]  /*5930*/  F2FP.BF16.PACK_AB R7, R143, R150 ;  /* 0x000000968f07723e */ /* 0x020fe200000010ff */
[----:B------:R-:W-:-:S04]  /*5940*/  FADD.FTZ R141, R146, R141 ;  /* 0x0000008d928d7221 */ /* 0x000fc80000010000 */
[----:B------:R-:W-:Y:S02]  /*5950*/  FADD.FTZ R150, R150, R141 ;  /* 0x0000008d96967221 */ /* 0x000fe40000010000 */
[----:B-1----:R-:W-:Y:S02]  /*5960*/  HMMA.16816.F32.BF16 R104, R4, R8, R104 ;  /* 0x000000080468723c */ /* 0x002fe40000041868 */
[----:B------:R-:W-:-:S06]  /*5970*/  FADD.FTZ R150, R143, R150 ;  /* 0x000000968f967221 */ /* 0x000fcc0000010000 */
[C---:B------:R-:W-:Y:S01]  /*5980*/  HMMA.16816.F32.BF16 R100, R4.reuse, R10, R100 ;  /* 0x0000000a0464723c */ /* 0x040fe20000041864 */
[----:B------:R-:W1:Y:S07]  /*5990*/  LDSM.16.MT88.4 R8, [R244+0x5900] ;  /* 0x00590000f408783b */ /* 0x000e6e0000004200 */
[C---:B--2---:R-:W-:Y:S08]  /*59a0*/  HMMA.16816.F32.BF16 R96, R4.reuse, R12, R96 ;  /* 0x0000000c0460723c */ /* 0x044ff00000041860 */
[C---:B------:R-:W-:Y:S01]  /*59b0*/  HMMA.16816.F32.BF16 R92, R4.reuse, R14, R92 ;  /* 0x0000000e045c723c */ /* 0x040fe2000004185c */
[----:B------:R-:W2:Y:S07]  /*59c0*/  LDSM.16.MT88.4 R12, [R244+0x2100] ;  /* 0x00210000f40c783b */ /* 0x000eae0000004200 */
[C---:B------:R-:W-:Y:S08]  /*59d0*/  HMMA.16816.F32.BF16 R128, R4.reuse, R24, R128 ;  /* 0x000000180480723c */ /* 0x040ff00000041880 */
        /* <DEDUP_REMOVED lines=8> */
[C---:B------:R-:W-:Y:S08]  /*5a60*/  HMMA.16816.F32.BF16 R88, R4.reuse, R32, R88 ;  /* 0x000000200458723c */ /* 0x040ff00000041858 */
[C---:B------:R-:W-:Y:S01]  /*5a70*/  HMMA.16816.F32.BF16 R84, R4.reuse, R34, R84 ;  /* 0x000000220454723c */ /* 0x040fe20000041854 */
[----:B------:R-:W-:Y:S07]  /*5a80*/  LDSM.16.MT88.4 R32, [R246+0x6100] ;  /* 0x00610000f620783b */ /* 0x000fee0000004200 */
[C---:B----4-:R-:W-:Y:S08]  /*5a90*/  HMMA.16816.F32.BF16 R80, R4.reuse, R28, R80 ;  /* 0x0000001c0450723c */ /* 0x050ff00000041850 */
[C---:B------:R-:W-:Y:S01]  /*5aa0*/  HMMA.16816.F32.BF16 R76, R4.reuse, R30, R76 ;  /* 0x0000001e044c723c */ /* 0x040fe2000004184c */
[----:B------:R-:W-:Y:S07]  /*5ab0*/  LDSM.16.MT88.4 R28, [R245+0x6100] ;  /* 0x00610000f51c783b */ /* 0x000fee0000004200 */
[C---:B-1----:R-:W-:Y:S08]  /*5ac0*/  HMMA.16816.F32.BF16 R72, R4.reuse, R8, R72 ;  /* 0x000000080448723c */ /* 0x042ff00000041848 */
[----:B------:R-:W-:Y:S01]  /*5ad0*/  HMMA.16816.F32.BF16 R68, R4, R10, R68 ;  /* 0x0000000a0444723c */ /* 0x000fe20000041844 */
[----:B------:R-:W1:Y:S06]  /*5ae0*/  LDSM.16.MT88.4 R8, [R248+0x6100] ;  /* 0x00610000f808783b */ /* 0x000e6c0000004200 */
[----:B------:R-:W-:-:S02]  /*5af0*/  F2FP.BF16.PACK_AB R4, R156, R153 ;  /* 0x000000999c04723e */ /* 0x000fc400000010ff */
[----:B------:R-:W-:Y:S01]  /*5b00*/  F2FP.BF16.PACK_AB R5, R160, R157 ;  /* 0x0000009da005723e */ /* 0x000fe200000010ff */
[----:B------:R-:W-:Y:S01]  /*5b10*/  FADD.FTZ R157, R157, R150 ;  /* 0x000000969d9d7221 */ /* 0x000fe20000010000 */
[----:B------:R-:W-:Y:S02]  /*5b20*/  F2FP.BF16.PACK_AB R6, R155, R158 ;  /* 0x0000009e9b06723e */ /* 0x000fe400000010ff */
[----:B------:R-:W-:Y:S01]  /*5b30*/  F2FP.BF16.PACK_AB R7, R164, R159 ;  /* 0x0000009fa407723e */ /* 0x000fe200000010ff */
[----:B------:R-:W-:-:S04]  /*5b40*/  FADD.FTZ R160, R160, R157 ;  /* 0x0000009da0a07221 */ /* 0x000fc80000010000 */
[----:B------:R-:W-:Y:S02]  /*5b50*/  FADD.FTZ R159, R159, R160 ;  /* 0x000000a09f9f7221 */ /* 0x000fe40000010000 */
[----:B--2---:R-:W-:Y:S02]  /*5b60*/  HMMA.16816.F32.BF16 R104, R4, R12, R104 ;  /* 0x0000000c0468723c */ /* 0x004fe40000041868 */
[----:B------:R-:W-:-:S06]  /*5b70*/  FADD.FTZ R164, R164, R159 ;  /* 0x0000009fa4a47221 */ /* 0x000fcc0000010000 */
[C---:B------:R-:W-:Y:S01]  /*5b80*/  HMMA.16816.F32.BF16 R100, R4.reuse, R14, R100 ;  /* 0x0000000e0464723c */ /* 0x040fe20000041864 */
[----:B------:R-:W2:Y:S07]  /*5b90*/  LDSM.16.MT88.4 R12, [R244+0x6100] ;  /* 0x00610000f40c783b */ /* 0x000eae0000004200 */
[C---:B---3--:R-:W-:Y:S08]  /*5ba0*/  HMMA.16816.F32.BF16 R128, R4.reuse, R24, R128 ;  /* 0x000000180480723c */ /* 0x048ff00000041880 */
[C---:B-1----:R-:W-:Y:S08]  /*5bb0*/  HMMA.16816.F32.BF16 R96, R4.reuse, R8, R96 ;  /* 0x000000080460723c */ /* 0x042ff00000041860 */
[C---:B------:R-:W-:Y:S01]  /*5bc0*/  HMMA.16816.F32.BF16 R92, R4.reuse, R10, R92 ;  /* 0x0000000a045c723c */ /* 0x040fe2000004185c */
[----:B------:R-:W1:Y:S07]  /*5bd0*/  LDSM.16.MT88.4 R8, [R244+0x2900] ;  /* 0x00290000f408783b */ /* 0x000e6e0000004200 */
[C---:B------:R-:W-:Y:S01]  /*5be0*/  HMMA.16816.F32.BF16 R124, R4.reuse, R26, R124 ;  /* 0x0000001a047c723c */ /* 0x040fe2000004187c */
[----:B------:R-:W3:Y:S07]  /*5bf0*/  LDSM.16.MT88.4 R24, [R248+0x2900] ;  /* 0x00290000f818783b */ /* 0x000eee0000004200 */
[C---:B------:R-:W-:Y:S08]  /*5c00*/  HMMA.16816.F32.BF16 R120, R4.reuse, R20, R120 ;  /* 0x000000140478723c */ /* 0x040ff00000041878 */
[C---:B--2---:R-:W-:Y:S08]  /*5c10*/  HMMA.16816.F32.BF16 R72, R4.reuse, R12, R72 ;  /* 0x0000000c0448723c */ /* 0x044ff00000041848 */
[C---:B------:R-:W-:Y:S01]  /*5c20*/  HMMA.16816.F32.BF16 R68, R4.reuse, R14, R68 ;  /* 0x0000000e0444723c */ /* 0x040fe20000041844 */
[----:B------:R-:W2:Y:S07]  /*5c30*/  LDSM.16.MT88.4 R12, [R248+0x6900] ;  /* 0x00690000f80c783b */ /* 0x000eae0000004200 */
[C---:B------:R-:W-:Y:S01]  /*5c40*/  HMMA.16816.F32.BF16 R116, R4.reuse, R22, R116 ;  /* 0x000000160474723c */ /* 0x040fe20000041874 */
[----:B------:R-:W4:Y:S07]  /*5c50*/  LDSM.16.MT88.4 R20, [R246+0x2900] ;  /* 0x00290000f614783b */ /* 0x000f2e0000004200 */
[C---:B------:R-:W-:Y:S08]  /*5c60*/  HMMA.16816.F32.BF16 R88, R4.reuse, R32, R88 ;  /* 0x000000200458723c */ /* 0x040ff00000041858 */
[C---:B------:R-:W-:Y:S01]  /*5c70*/  HMMA.16816.F32.BF16 R84, R4.reuse, R34, R84 ;  /* 0x000000220454723c */ /* 0x040fe20000041854 */
[----:B------:R-:W5:Y:S07]  /*5c80*/  LDSM.16.MT88.4 R32, [R246+0x6900] ;  /* 0x00690000f620783b */ /* 0x000f6e0000004200 */
[C---:B------:R-:W-:Y:S08]  /*5c90*/  HMMA.16816.F32.BF16 R80, R4.reuse, R28, R80 ;  /* 0x0000001c0450723c */ /* 0x040ff00000041850 */
[C---:B------:R-:W-:Y:S01]  /*5ca0*/  HMMA.16816.F32.BF16 R76, R4.reuse, R30, R76 ;  /* 0x0000001e044c723c */ /* 0x040fe2000004184c */
[----:B------:R-:W2:Y:S07]  /*5cb0*/  LDSM.16.MT88.4 R28, [R245+0x6900] ;  /* 0x00690000f51c783b */ /* 0x000eae0000004200 */
[C---:B------:R-:W-:Y:S08]  /*5cc0*/  HMMA.16816.F32.BF16 R112, R4.reuse, R16, R112 ;  /* 0x000000100470723c */ /* 0x040ff00000041870 */
[----:B------:R-:W-:Y:S01]  /*5cd0*/  HMMA.16816.F32.BF16 R108, R4, R18, R108 ;  /* 0x00000012046c723c */ /* 0x000fe2000004186c */
[----:B------:R-:W2:Y:S06]  /*5ce0*/  LDSM.16.MT88.4 R16, [R245+0x2900] ;  /* 0x00290000f510783b */ /* 0x000eac0000004200 */
[----:B------:R-:W-:-:S02]  /*5cf0*/  F2FP.BF16.PACK_AB R4, R176, R167 ;  /* 0x000000a7b004723e */ /* 0x000fc400000010ff */
[----:B------:R-:W-:Y:S01]  /*5d00*/  F2FP.BF16.PACK_AB R5, R172, R163 ;  /* 0x000000a3ac05723e */ /* 0x000fe200000010ff */
[----:B------:R-:W-:Y:S01]  /*5d10*/  FADD.FTZ R163, R163, R164 ;  /* 0x000000a4a3a37221 */ /* 0x000fe20000010000 */
[----:B------:R-:W-:Y:S02]  /*5d20*/  F2FP.BF16.PACK_AB R6, R161, R178 ;  /* 0x000000b2a106723e */ /* 0x000fe400000010ff */
[----:B------:R-:W-:Y:S01]  /*5d30*/  F2FP.BF16.PACK_AB R7, R162, R165 ;  /* 0x000000a5a207723e */ /* 0x000fe200000010ff */
[----:B------:R-:W-:-:S04]  /*5d40*/  FADD.FTZ R172, R172, R163 ;  /* 0x000000a3acac7221 */ /* 0x000fc80000010000 */
[----:B------:R-:W-:Y:S02]  /*5d50*/  FADD.FTZ R165, R165, R172 ;  /* 0x000000aca5a57221 */ /* 0x000fe40000010000 */
[----:B-1----:R-:W-:Y:S02]  /*5d60*/  HMMA.16816.F32.BF16 R104, R4, R8, R104 ;  /* 0x000000080468723c */ /* 0x002fe40000041868 */
[----:B------:R-:W-:-:S06]  /*5d70*/  FADD.FTZ R162, R162, R165 ;  /* 0x000000a5a2a27221 */ /* 0x000fcc0000010000 */
[C---:B------:R-:W-:Y:S01]  /*5d80*/  HMMA.16816.F32.BF16 R100, R4.reuse, R10, R100 ;  /* 0x0000000a0464723c */ /* 0x040fe20000041864 */
[----:B------:R-:W1:Y:S07]  /*5d90*/  LDSM.16.MT88.4 R8, [R244+0x6900] ;  /* 0x00690000f408783b */ /* 0x000e6e0000004200 */
[C---:B---3--:R-:W-:Y:S08]  /*5da0*/  HMMA.16816.F32.BF16 R128, R4.reuse, R24, R128 ;  /* 0x000000180480723c */ /* 0x048ff00000041880 */
[C---:B------:R-:W-:Y:S01]  /*5db0*/  HMMA.16816.F32.BF16 R124, R4.reuse, R26, R124 ;  /* 0x0000001a047c723c */ /* 0x040fe2000004187c */
[----:B------:R-:W3:Y:S07]  /*5dc0*/  LDSM.16.MT88.4 R24, [R248+0x3100] ;  /* 0x00310000f818783b */ /* 0x000eee0000004200 */
[C---:B--2---:R-:W-:Y:S08]  /*5dd0*/  HMMA.16816.F32.BF16 R96, R4.reuse, R12, R96 ;  /* 0x0000000c0460723c */ /* 0x044ff00000041860 */
[C---:B------:R-:W-:Y:S01]  /*5de0*/  HMMA.16816.F32.BF16 R92, R4.reuse, R14, R92 ;  /* 0x0000000e045c723c */ /* 0x040fe2000004185c */
[----:B------:R-:W2:Y:S07]  /*5df0*/  LDSM.16.MT88.4 R12, [R244+0x3100] ;  /* 0x00310000f40c783b */ /* 0x000eae0000004200 */
[C---:B----4-:R-:W-:Y:S08]  /*5e00*/  HMMA.16816.F32.BF16 R120, R4.reuse, R20, R120 ;  /* 0x000000140478723c */ /* 0x050ff00000041878 */
[C---:B------:R-:W-:Y:S01]  /*5e10*/  HMMA.16816.F32.BF16 R116, R4.reuse, R22, R116 ;  /* 0x000000160474723c */ /* 0x040fe20000041874 */
[----:B------:R-:W4:Y:S07]  /*5e20*/  LDSM.16.MT88.4 R20, [R246+0x3100] ;  /* 0x00310000f614783b */ /* 0x000f2e0000004200 */
[C---:B-----5:R-:W-:Y:S01]  /*5e30*/  HMMA.16816.F32.BF16 R88, R4.reuse, R32, R88 ;  /* 0x000000200458723c */ /* 0x060fe20000041858 */
[----:B------:R-:W-:Y:S06]  /*5e40*/  MUFU.EX2 R32, R148 ;  /* 0x0000009400207308 */ /* 0x000fec0000000800 */
[----:B------:R-:W-:Y:S01]  /*5e50*/  FFMA.FTZ R33, R144, c[0x0][0x2d0], -R59 ;  /* 0x0000b40090217a23 */ /* 0x000fe2000001083b */
[C---:B------:R-:W-:Y:S05]  /*5e60*/  HMMA.16816.F32.BF16 R80, R4.reuse, R28, R80 ;  /* 0x0000001c0450723c */ /* 0x040fea0000041850 */
[----:B------:R-:W5:Y:S03]  /*5e70*/  MUFU.EX2 R33, R33 ;  /* 0x0000002100217308 */ /* 0x000f660000000800 */
[C---:B------:R-:W-:Y:S01]  /*5e80*/  HMMA.16816.F32.BF16 R76, R4.reuse, R30, R76 ;  /* 0x0000001e044c723c */ /* 0x040fe2000004184c */
[----:B------:R-:W2:Y:S07]  /*5e90*/  LDSM.16.MT88.4 R28, [R246+0x7100] ;  /* 0x00710000f61c783b */ /* 0x000eae0000004200 */
[C---:B------:R-:W-:Y:S08]  /*5ea0*/  HMMA.16816.F32.BF16 R112, R4.reuse, R16, R112 ;  /* 0x000000100470723c */ /* 0x040ff00000041870 */
[C---:B------:R-:W-:Y:S01]  /*5eb0*/  HMMA.16816.F32.BF16 R108, R4.reuse, R18, R108 ;  /* 0x00000012046c723c */ /* 0x040fe2000004186c */
[----:B------:R-:W2:Y:S07]  /*5ec0*/  LDSM.16.MT88.4 R16, [R245+0x3100] ;  /* 0x00310000f510783b */ /* 0x000eae0000004200 */
[C---:B------:R-:W-:Y:S07]  /*5ed0*/  HMMA.16816.F32.BF16 R84, R4.reuse, R34, R84 ;  /* 0x000000220454723c */ /* 0x040fee0000041854 */
[--C-:B------:R-:W-:Y:S01]  /*5ee0*/  FFMA.FTZ R34, R67, c[0x0][0x2d0], -R134.reuse ;  /* 0x0000b40043227a23 */ /* 0x100fe20000010886 */
[----:B-1----:R-:W-:Y:S01]  /*5ef0*/  HMMA.16816.F32.BF16 R72, R4, R8, R72 ;  /* 0x000000080448723c */ /* 0x002fe20000041848 */
[----:B------:R-:W-:-:S02]  /*5f00*/  FFMA.FTZ R35, R65, c[0x0][0x2d0], -R134 ;  /* 0x0000b40041237a23 */ /* 0x000fc40000010886 */
[----:B------:R-:W-:Y:S02]  /*5f10*/  FFMA.FTZ R134, R61, c[0x0][0x2d0], -R134 ;  /* 0x0000b4003d867a23 */ /* 0x000fe40000010886 */
[----:B------:R-:W-:Y:S01]  /*5f20*/  FFMA.FTZ R61, R66, c[0x0][0x2d0], -R59 ;  /* 0x0000b400423d7a23 */ /* 0x000fe2000001083b */
[----:B------:R-:W-:Y:S02]  /*5f30*/  MUFU.EX2 R34, R34 ;  /* 0x0000002200227308 */ /* 0x000fe40000000800 */
[----:B------:R-:W-:Y:S01]  /*5f40*/  HMMA.16816.F32.BF16 R68, R4, R10, R68 ;  /* 0x0000000a0444723c */ /* 0x000fe20000041844 */
[----:B------:R-:W1:Y:S05]  /*5f50*/  LDSM.16.MT88.4 R8, [R248+0x7100] ;  /* 0x00710000f808783b */ /* 0x000e6a0000004200 */
[----:B------:R-:W1:Y:S01]  /*5f60*/  MUFU.EX2 R35, R35 ;  /* 0x0000002300237308 */ /* 0x000e620000000800 */
[----:B------:R-:W-:-:S02]  /*5f70*/  F2FP.BF16.PACK_AB R4, R166, R151 ;  /* 0x00000097a604723e */ /* 0x000fc400000010ff */
[C---:B------:R-:W-:Y:S01]  /*5f80*/  F2FP.BF16.PACK_AB R5, R152.reuse, R147 ;  /* 0x000000939805723e */ /* 0x040fe200000010ff */
[----:B------:R-:W-:Y:S01]  /*5f90*/  FADD.FTZ R147, R147, R162 ;  /* 0x000000a293937221 */ /* 0x000fe20000010000 */
[----:B------:R-:W-:Y:S02]  /*5fa0*/  F2FP.BF16.PACK_AB R6, R145, R174 ;  /* 0x000000ae9106723e */ /* 0x000fe400000010ff */
[----:B-----5:R-:W-:Y:S01]  /*5fb0*/  F2FP.BF16.PACK_AB R7, R33, R32 ;  /* 0x000000202107723e */ /* 0x020fe200000010ff */
[----:B------:R-:W-:Y:S01]  /*5fc0*/  MUFU.EX2 R134, R134 ;  /* 0x0000008600867308 */ /* 0x000fe20000000800 */
[----:B------:R-:W-:-:S04]  /*5fd0*/  FADD.FTZ R147, R152, R147 ;  /* 0x0000009398937221 */ /* 0x000fc80000010000 */
[----:B------:R-:W-:Y:S01]  /*5fe0*/  FADD.FTZ R32, R32, R147 ;  /* 0x0000009320207221 */ /* 0x000fe20000010000 */
[----:B---3--:R-:W-:Y:S02]  /*5ff0*/  HMMA.16816.F32.BF16 R128, R4, R24, R128 ;  /* 0x000000180480723c */ /* 0x008fe40000041880 */
[----:B------:R-:W3:Y:S01]  /*6000*/  MUFU.EX2 R61, R61 ;  /* 0x0000003d003d7308 */ /* 0x000ee20000000800 */
[----:B------:R-:W-:-:S05]  /*6010*/  FADD.FTZ R32, R33, R32 ;  /* 0x0000002021207221 */ /* 0x000fca0000010000 */
[C---:B------:R-:W-:Y:S01]  /*6020*/  HMMA.16816.F32.BF16 R124, R4.reuse, R26, R124 ;  /* 0x0000001a047c723c */ /* 0x040fe2000004187c */
[----:B------:R-:W5:Y:S07]  /*6030*/  LDSM.16.MT88.4 R24, [R245+0x7100] ;  /* 0x00710000f518783b */ /* 0x000f6e0000004200 */
[C---:B--2---:R-:W-:Y:S08]  /*6040*/  HMMA.16816.F32.BF16 R104, R4.reuse, R12, R104 ;  /* 0x0000000c0468723c */ /* 0x044ff00000041868 */
[C---:B------:R-:W-:Y:S01]  /*6050*/  HMMA.16816.F32.BF16 R100, R4.reuse, R14, R100 ;  /* 0x0000000e0464723c */ /* 0x040fe20000041864 */
[----:B------:R-:W2:Y:S07]  /*6060*/  LDSM.16.MT88.4 R12, [R244+0x7100] ;  /* 0x00710000f40c783b */ /* 0x000eae0000004200 */
[C---:B----4-:R-:W-:Y:S08]  /*6070*/  HMMA.16816.F32.BF16 R120, R4.reuse, R20, R120 ;  /* 0x000000140478723c */ /* 0x050ff00000041878 */
[C---:B------:R-:W-:Y:S01]  /*6080*/  HMMA.16816.F32.BF16 R116, R4.reuse, R22, R116 ;  /* 0x000000160474723c */ /* 0x040fe20000041874 */
[----:B------:R-:W4:Y:S07]  /*6090*/  LDSM.16.MT88.4 R20, [R248+0x3900] ;  /* 0x00390000f814783b */ /* 0x000f2e0000004200 */
[C---:B------:R-:W-:Y:S01]  /*60a0*/  HMMA.16816.F32.BF16 R88, R4.reuse, R28, R88 ;  /* 0x0000001c0458723c */ /* 0x040fe20000041858 */
[----:B------:R-:W-:Y:S06]  /*60b0*/  MUFU.EX2 R28, R62 ;  /* 0x0000003e001c7308 */ /* 0x000fec0000000800 */
[----:B------:R-:W-:Y:S01]  /*60c0*/  FFMA.FTZ R29, R60, c[0x0][0x2d0], -R59 ;  /* 0x0000b4003c1d7a23 */ /* 0x000fe2000001083b */
[C---:B------:R-:W-:Y:S05]  /*60d0*/  HMMA.16816.F32.BF16 R112, R4.reuse, R16, R112 ;  /* 0x000000100470723c */ /* 0x040fea0000041870 */
[----:B------:R-:W2:Y:S03]  /*60e0*/  MUFU.EX2 R29, R29 ;  /* 0x0000001d001d7308 */ /* 0x000ea60000000800 */
[C---:B------:R-:W-:Y:S01]  /*60f0*/  HMMA.16816.F32.BF16 R108, R4.reuse, R18, R108 ;  /* 0x00000012046c723c */ /* 0x040fe2000004186c */
[----:B------:R-:W-:Y:S07]  /*6100*/  LDSM.16.MT88.4 R16, [R245+0x3900] ;  /* 0x00390000f510783b */ /* 0x000fee0000004200 */
[C---:B-1----:R-:W-:Y:S08]  /*6110*/  HMMA.16816.F32.BF16 R96, R4.reuse, R8, R96 ;  /* 0x000000080460723c */ /* 0x042ff00000041860 */
[C---:B------:R-:W-:Y:S01]  /*6120*/  HMMA.16816.F32.BF16 R92, R4.reuse, R10, R92 ;  /* 0x0000000a045c723c */ /* 0x040fe2000004185c */
[----:B------:R-:W1:Y:S07]  /*6130*/  LDSM.16.MT88.4 R8, [R246+0x3900] ;  /* 0x00390000f608783b */ /* 0x000e6e0000004200 */
[C---:B------:R-:W-:Y:S08]  /*6140*/  HMMA.16816.F32.BF16 R84, R4.reuse, R30, R84 ;  /* 0x0000001e0454723c */ /* 0x040ff00000041854 */
[C---:B-----5:R-:W-:Y:S08]  /*6150*/  HMMA.16816.F32.BF16 R80, R4.reuse, R24, R80 ;  /* 0x000000180450723c */ /* 0x060ff00000041850 */
[C---:B------:R-:W-:Y:S08]  /*6160*/  HMMA.16816.F32.BF16 R76, R4.reuse, R26, R76 ;  /* 0x0000001a044c723c */ /* 0x040ff0000004184c */
[C---:B--2---:R-:W-:Y:S08]  /*6170*/  HMMA.16816.F32.BF16 R72, R4.reuse, R12, R72 ;  /* 0x0000000c0448723c */ /* 0x044ff00000041848 */
[----:B------:R-:W-:Y:S01]  /*6180*/  HMMA.16816.F32.BF16 R68, R4, R14, R68 ;  /* 0x0000000e0444723c */ /* 0x000fe20000041844 */
[----:B------:R-:W2:Y:S06]  /*6190*/  LDSM.16.MT88.4 R12, [R244+0x3900] ;  /* 0x00390000f40c783b */ /* 0x000eac0000004200 */
[----:B------:R-:W-:-:S02]  /*61a0*/  F2FP.BF16.PACK_AB R4, R35, R34 ;  /* 0x000000222304723e */ /* 0x000fc400000010ff */
[----:B---3--:R-:W-:Y:S01]  /*61b0*/  F2FP.BF16.PACK_AB R5, R64, R61 ;  /* 0x0000003d4005723e */ /* 0x008fe200000010ff */
[----:B------:R-:W-:Y:S01]  /*61c0*/  FADD.FTZ R61, R61, R32 ;  /* 0x000000203d3d7221 */ /* 0x000fe20000010000 */
[----:B------:R-:W-:Y:S02]  /*61d0*/  F2FP.BF16.PACK_AB R6, R134, R63 ;  /* 0x0000003f8606723e */ /* 0x000fe400000010ff */
[----:B------:R-:W-:Y:S01]  /*61e0*/  F2FP.BF16.PACK_AB R7, R29, R28 ;  /* 0x0000001c1d07723e */ /* 0x000fe200000010ff */
[----:B------:R-:W-:-:S04]  /*61f0*/  FADD.FTZ R61, R64, R61 ;  /* 0x0000003d403d7221 */ /* 0x000fc80000010000 */
[----:B------:R-:W-:Y:S02]  /*6200*/  FADD.FTZ R28, R28, R61 ;  /* 0x0000003d1c1c7221 */ /* 0x000fe40000010000 */
[C---:B----4-:R-:W-:Y:S07]  /*6210*/  HMMA.16816.F32.BF16 R128, R4.reuse, R20, R128 ;  /* 0x000000140480723c */ /* 0x050fee0000041880 */
        /* <DEDUP_REMOVED lines=25> */
[----:B-1----:R-:W-:Y:S03]  /*63b0*/  HMMA.16816.F32.BF16 R96, R4, R8, R96 ;  /* 0x000000080460723c */ /* 0x002fe60000041860 */
[----:B------:R-:W-:-:S04]  /*63c0*/  FADD.FTZ R2, R155, R2 ;  /* 0x000000029b027221 */ /* 0x000fc80000010000 */
[----:B------:R-:W-:Y:S01]  /*63d0*/  FADD.FTZ R167, R167, R2 ;  /* 0x00000002a7a77221 */ /* 0x000fe20000010000 */
[----:B------:R-:W-:Y:S01]  /*63e0*/  HMMA.16816.F32.BF16 R92, R4, R10, R92 ;  /* 0x0000000a045c723c */ /* 0x000fe2000004185c */
[----:B------:R-:W1:Y:S01]  /*63f0*/  LDSM.16.MT88.4 R8, [R244+0x7900] ;  /* 0x00790000f408783b */ /* 0x000e620000004200 */
[----:B------:R-:W-:Y:S02]  /*6400*/  FADD.FTZ R2, R29, R28 ;  /* 0x0000001c1d027221 */ /* 0x000fe40000010000 */
[----:B------:R-:W-:-:S03]  /*6410*/  FADD.FTZ R167, R176, R167 ;  /* 0x000000a7b0a77221 */ /* 0x000fc60000010000 */
[----:B------:R4:W-:Y:S01]  /*6420*/  STL [R1+0x24], R2 ;  /* 0x0000240201007387 */ /* 0x0009e20000100800 */
[----:B------:R-:W-:Y:S01]  /*6430*/  FADD.FTZ R178, R178, R167 ;  /* 0x000000a7b2b27221 */ /* 0x000fe20000010000 */
[----:B---3--:R-:W-:Y:S03]  /*6440*/  HMMA.16816.F32.BF16 R88, R4, R16, R88 ;  /* 0x000000100458723c */ /* 0x008fe60000041858 */
[----:B------:R-:W-:-:S04]  /*6450*/  FADD.FTZ R178, R161, R178 ;  /* 0x000000b2a1b27221 */ /* 0x000fc80000010000 */
[----:B------:R-:W-:Y:S01]  /*6460*/  FADD.FTZ R151, R151, R178 ;  /* 0x000000b297977221 */ /* 0x000fe20000010000 */
[----:B------:R-:W-:Y:S03]  /*6470*/  HMMA.16816.F32.BF16 R84, R4, R18, R84 ;  /* 0x000000120454723c */ /* 0x000fe60000041854 */
[----:B------:R-:W-:-:S04]  /*6480*/  FADD.FTZ R151, R166, R151 ;  /* 0x00000097a6977221 */ /* 0x000fc80000010000 */
[----:B------:R-:W-:Y:S01]  /*6490*/  FADD.FTZ R174, R174, R151 ;  /* 0x00000097aeae7221 */ /* 0x000fe20000010000 */
[----:B--2---:R-:W-:Y:S03]  /*64a0*/  HMMA.16816.F32.BF16 R80, R4, R12, R80 ;  /* 0x0000000c0450723c */ /* 0x004fe60000041850 */
[----:B------:R-:W-:-:S04]  /*64b0*/  FADD.FTZ R145, R145, R174 ;  /* 0x000000ae91917221 */ /* 0x000fc80000010000 */
[----:B------:R-:W-:Y:S01]  /*64c0*/  FADD.FTZ R34, R34, R145 ;  /* 0x0000009122227221 */ /* 0x000fe20000010000 */
[----:B------:R-:W-:Y:S03]  /*64d0*/  HMMA.16816.F32.BF16 R76, R4, R14, R76 ;  /* 0x0000000e044c723c */ /* 0x000fe6000004184c */
[----:B------:R-:W-:-:S04]  /*64e0*/  FADD.FTZ R34, R35, R34 ;  /* 0x0000002223227221 */ /* 0x000fc80000010000 */
[----:B------:R-:W-:Y:S01]  /*64f0*/  FADD.FTZ R63, R63, R34 ;  /* 0x000000223f3f7221 */ /* 0x000fe20000010000 */
[----:B-1----:R-:W-:Y:S03]  /*6500*/  HMMA.16816.F32.BF16 R72, R4, R8, R72 ;  /* 0x000000080448723c */ /* 0x002fe60000041848 */
[----:B------:R-:W-:-:S05]  /*6510*/  FADD.FTZ R3, R134, R63 ;  /* 0x0000003f86037221 */ /* 0x000fca0000010000 */
[----:B------:R4:W-:Y:S01]  /*6520*/  STL [R1+0x20], R3 ;  /* 0x0000200301007387 */ /* 0x0009e20000100800 */
[----:B------:R-:W-:Y:S01]  /*6530*/  HMMA.16816.F32.BF16 R68, R4, R10, R68 ;  /* 0x0000000a0444723c */ /* 0x000fe20000041844 */
[----:B------:R-:W-:Y:S07]  /*6540*/  @!P0 BRA `(.L_x_557) ;  /* 0x00004ab000008947 */ /* 0x000fee0003800000 */
[----:B------:R-:W-:Y:S01]  /*6550*/  PLOP3.LUT P1, PT, PT, PT, UP1, 0x80, 0x0 ;  /* 0x000000000000781c */ /* 0x000fe20003f2f018 */
[----:B----4-:R-:W-:Y:S01]  /*6560*/  IMAD.MOV.U32 R3, RZ, RZ, R0 ;  /* 0x000000ffff037224 */ /* 0x010fe200078e0000 */
[----:B------:R-:W-:Y:S01]  /*6570*/  PLOP3.LUT P0, PT, PT, PT, UP1, 0x80, 0x0 ;  /* 0x000000000000781c */ /* 0x000fe20003f0f018 */
[C---:B------:R-:W-:Y:S01]  /*6580*/  IMAD.SHL.U32 R6, R177.reuse, 0x2, RZ ;  /* 0x00000002b1067824 */ /* 0x040fe200078e00ff */
[----:B------:R-:W-:Y:S01]  /*6590*/  SHF.L.U64.HI R4, R177, 0x1, R36 ;  /* 0x00000001b1047819 */ /* 0x000fe20000010224 */
[----:B------:R-:W-:Y:S01]  /*65a0*/  IMAD.MOV.U32 R2, RZ, RZ, R132 ;  /* 0x000000ffff027224 */ /* 0x000fe200078e0084 */
[----:B------:R-:W-:Y:S01]  /*65b0*/  SHF.L.U64.HI R5, R173, 0x1, R175 ;  /* 0x00000001ad057819 */ /* 0x000fe200000102af */
[----:B------:R-:W-:Y:S02]  /*65c0*/  UMOV UR4, 0xffffff80 ;  /* 0xffffff8000047882 */ /* 0x000fe40000000000 */
[----:B------:R1:W-:Y:S04]  /*65d0*/  STL [R1+0x50], R4 ;  /* 0x0000500401007387 */ /* 0x0003e80000100800 */
[----:B------:R-:W-:Y:S01]  /*65e0*/  @P1 IMAD.HI.U32 R0, R179, c[0x0][0x2c8], RZ ;  /* 0x0000b200b3001a27 */ /* 0x000fe200078e00ff */
[----:B------:R2:W-:Y:S04]  /*65f0*/  STL [R1+0x4c], R6 ;  /* 0x00004c0601007387 */ /* 0x0005e80000100800 */
[----:B------:R-:W-:Y:S01]  /*6600*/  @P0 SHF.R.U32.HI R0, RZ, c[0x0][0x2cc], R0 ;  /* 0x0000b300ff000a19 */ /* 0x000fe20000011600 */
[----:B------:R2:W-:Y:S01]  /*6610*/  STL [R1+0x48], R5 ;  /* 0x0000480501007387 */ /* 0x0005e20000100800 */
[----:B-1----:R-:W-:-:S05]  /*6620*/  IMAD.SHL.U32 R4, R173, 0x2, RZ ;  /* 0x00000002ad047824 */ /* 0x002fca00078e00ff */
[----:B------:R2:W-:Y:S04]  /*6630*/  STL [R1+0x44], R4 ;  /* 0x0000440401007387 */ /* 0x0005e80000100800 */
[----:B------:R2:W-:Y:S02]  /*6640*/  @P0 STL [R1+0x40], R0 ;  /* 0x0000400001000387 */ /* 0x0005e40000100800 */
.L_x_560:
[----:B------:R-:W-:Y:S04]  /*6650*/  DEPBAR.LE SB0, 0x0 ;  /* 0x000080000000791a */ /* 0x000fe80000000000 */
[----:B------:R-:W-:Y:S01]  /*6660*/  BAR.SYNC.DEFER_BLOCKING 0x0 ;  /* 0x0000000000007b1d */ /* 0x000fe20000010000 */
[----:B------:R-:W-:Y:S05]  /*6670*/  ISETP.LE.AND P0, PT, RZ, UR10, PT ;  /* 0x0000000aff007c0c */ /* 0x000fea000bf03270 */
[----:B------:R1:W3:Y:S04]  /*6680*/  LDSM.16.M88.4 R132, [R250+0x8100] ;  /* 0x00810000fa84783b */ /* 0x0002e80000000200 */
[----:B------:R1:W4:Y:S04]  /*6690*/  LDSM.16.M88.4 R140, [R250+0x8900] ;  /* 0x00890000fa8c783b */ /* 0x0003280000000200 */
[----:B------:R1:W2:Y:S04]  /*66a0*/  LDSM.16.M88.4 R144, [R250+0x9100] ;  /* 0x00910000fa90783b */ /* 0x0002a80000000200 */
[----:B------:R1:W1:Y:S04]  /*66b0*/  LDSM.16.M88.4 R148, [R250+0x9900] ;  /* 0x00990000fa94783b */ /* 0x0002680000000200 */
        /* <DEDUP_REMOVED lines=9> */
[----:B------:R1:W1:Y:S04]  /*6750*/  LDSM.16.M88.4 R192, [R239] ;  /* 0x00000000efc0783b */ /* 0x0002680000000200 */
[----:B------:R1:W1:Y:S04]  /*6760*/  LDSM.16.M88.4 R196, [R238] ;  /* 0x00000000eec4783b */ /* 0x0002680000000200 */
[----:B------:R1:W1:Y:S01]  /*6770*/  LDSM.16.M88.4 R200, [R237] ;  /* 0x00000000edc8783b */ /* 0x0002620000000200 */
[----:B------:R-:W-:-:S05]  /*6780*/  @!P0 BRA `(.L_x_558) ;  /* 0x000003b000008947 */ /* 0x000fca0003800000 */
[----:B--234-:R-:W2:Y:S01]  /*6790*/  LDL R20, [R1+0x4c] ;  /* 0x00004c0001147983 */ /* 0x01cea20000100800 */
[----:B------:R-:W-:Y:S01]  /*67a0*/  SEL R28, RZ, 0x10, P4 ;  /* 0x00000010ff1c7807 */ /* 0x000fe20002000000 */
[----:B------:R-:W-:Y:S01]  /*67b0*/  IMAD.WIDE.U32 R6, R252, c[0x0][0x208], RZ ;  /* 0x00008200fc067a25 */ /* 0x000fe200078e00ff */
[----:B------:R-:W-:Y:S01]  /*67c0*/  SHF.R.S32.HI R5, RZ, 0x1f, R252 ;  /* 0x0000001fff057819 */ /* 0x000fe200000114fc */
[----:B------:R-:W3:Y:S01]  /*67d0*/  LDL R21, [R1+0x44] ;  /* 0x0000440001157983 */ /* 0x000ee20000100800 */
[----:B------:R-:W-:Y:S03]  /*67e0*/  SHF.R.S32.HI R4, RZ, 0x1f, R251 ;  /* 0x0000001fff047819 */ /* 0x000fe600000114fb */
[----:B------:R-:W4:Y:S01]  /*67f0*/  LDL R29, [R1+0x50] ;  /* 0x00005000011d7983 */ /* 0x000f220000100800 */
[----:B------:R-:W-:Y:S02]  /*6800*/  IMAD R5, R5, c[0x0][0x208], RZ ;  /* 0x0000820005057a24 */ /* 0x000fe400078e02ff */
[----:B------:R-:W-:Y:S01]  /*6810*/  IMAD R4, R4, c[0x0][0x218], RZ ;  /* 0x0000860004047a24 */ /* 0x000fe200078e02ff */
[----:B------:R-:W5:Y:S01]  /*6820*/  LDL R25, [R1+0x48] ;  /* 0x0000480001197983 */ /* 0x000f620000100800 */
[----:B------:R-:W-:Y:S02]  /*6830*/  IMAD R5, R252, c[0x0][0x20c], R5 ;  /* 0x00008300fc057a24 */ /* 0x000fe400078e0205 */
[----:B------:R-:W-:Y:S01]  /*6840*/  IMAD R4, R251, c[0x0][0x21c], R4 ;  /* 0x00008700fb047a24 */ /* 0x000fe200078e0204 */
[----:B------:R-:W5:Y:S01]  /*6850*/  LDL R22, [R1+0x1c] ;  /* 0x00001c0001167983 */ /* 0x000f620000100800 */
[----:B------:R-:W-:Y:S03]  /*6860*/  IMAD.IADD R7, R7, 0x1, R5 ;  /* 0x0000000107077824 */ /* 0x000fe600078e0205 */
[----:B------:R-:W5:Y:S01]  /*6870*/  LDL R30, [R1+0x18] ;  /* 0x00001800011e7983 */ /* 0x000f620000100800 */
[----:B------:R-:W-:Y:S03]  /*6880*/  IMAD.WIDE.U32 R6, R251, c[0x0][0x218], R6 ;  /* 0x00008600fb067a25 */ /* 0x000fe600078e0006 */
[----:B------:R-:W5:Y:S02]  /*6890*/  LDL R27, [R1+0x14] ;  /* 0x00001400011b7983 */ /* 0x000f640000100800 */
[----:B------:R-:W-:Y:S02]  /*68a0*/  IADD3 R0, P0, R6, UR24, RZ ;  /* 0x0000001806007c10 */ /* 0x000fe4000ff1e0ff */
[----:B------:R-:W5:Y:S02]  /*68b0*/  LDL R26, [R1+0x10] ;  /* 0x00001000011a7983 */ /* 0x000f640000100800 */
[----:B------:R-:W-:Y:S02]  /*68c0*/  IADD3.X R7, R7, UR16, R4, P0, !PT ;  /* 0x0000001007077c10 */ /* 0x000fe400087fe404 */
[----:B------:R-:W5:Y:S01]  /*68d0*/  LDL R24, [R1+0xc] ;  /* 0x00000c0001187983 */ /* 0x000f620000100800 */
[C---:B------:R-:W-:Y:S03]  /*68e0*/  LEA R19, P0, R0.reuse, c[0x0][0x1f8], 0x1 ;  /* 0x00007e0000137a11 */ /* 0x040fe600078008ff */
[----:B------:R-:W5:Y:S01]  /*68f0*/  LDL R23, [R1+0x8] ;  /* 0x0000080001177983 */ /* 0x000f620000100800 */
[----:B------:R-:W-:Y:S02]  /*6900*/  LEA.HI.X R18, R0, c[0x0][0x1fc], R7, 0x1, P0 ;  /* 0x00007f0000127a11 */ /* 0x000fe400000f0c07 */
[----:B------:R-:W-:Y:S01]  /*6910*/  IADD3 R0, -R28, 0x10, RZ ;  /* 0x000000101c007810 */ /* 0x000fe20007ffe1ff */
[----:B------:R-:W2:Y:S03]  /*6920*/  SHFL.IDX PT, R14, R19, RZ, 0x181f ;  /* 0x00181fff130e7589 */ /* 0x000ea600000e0000 */
[----:B------:R-:W-:Y:S01]  /*6930*/  LOP3.LUT R0, R0, 0xf, RZ, 0xc0, !PT ;  /* 0x0000000f00007812 */ /* 0x000fe200078ec0ff */
[----:B------:R-:W-:Y:S04]  /*6940*/  SHFL.IDX PT, R10, R18, RZ, 0x181f ;  /* 0x00181fff120a7589 */ /* 0x000fe800000e0000 */
[----:B------:R-:W1:Y:S04]  /*6950*/  SHFL.IDX PT, R8, R19, 0x1, 0x181f ;  /* 0x00381f0013087f89 */ /* 0x000e6800000e0000 */
[----:B------:R-:W1:Y:S04]  /*6960*/  SHFL.IDX PT, R9, R18, 0x1, 0x181f ;  /* 0x00381f0012097f89 */ /* 0x000e6800000e0000 */
[----:B------:R-:W1:Y:S04]  /*6970*/  SHFL.IDX PT, R6, R19, 0x2, 0x181f ;  /* 0x00581f0013067f89 */ /* 0x000e6800000e0000 */
[----:B------:R-:W1:Y:S04]  /*6980*/  SHFL.IDX PT, R7, R18, 0x2, 0x181f ;  /* 0x00581f0012077f89 */ /* 0x000e6800000e0000 */
[----:B------:R-:W1:Y:S04]  /*6990*/  SHFL.IDX PT, R5, R19, 0x3, 0x181f ;  /* 0x00781f0013057f89 */ /* 0x000e6800000e0000 */
[----:B------:R1:W1:Y:S01]  /*69a0*/  SHFL.IDX PT, R4, R18, 0x3, 0x181f ;  /* 0x00781f0012047f89 */ /* 0x00026200000e0000 */
[-C--:B--2---:R-:W-:Y:S02]  /*69b0*/  IADD3 R16, P1, R14, R20.reuse, RZ ;  /* 0x000000140e107210 */ /* 0x084fe40007f3e0ff */
[-C--:B-1----:R-:W-:Y:S02]  /*69c0*/  IADD3 R12, P6, R8, R20.reuse, RZ ;  /* 0x00000014080c7210 */ /* 0x082fe40007fde0ff */
[-C--:B---3--:R-:W-:Y:S01]  /*69d0*/  IADD3 R14, P0, R14, R21.reuse, RZ ;  /* 0x000000150e0e7210 */ /* 0x088fe20007f1e0ff */
[--C-:B----4-:R-:W-:Y:S01]  /*69e0*/  IMAD.X R17, R10, 0x1, R29.reuse, P1 ;  /* 0x000000010a117824 */ /* 0x110fe200008e061d */
[-C--:B------:R-:W-:Y:S01]  /*69f0*/  IADD3 R8, P1, R8, R21.reuse, RZ ;  /* 0x0000001508087210 */ /* 0x080fe20007f3e0ff */
[C---:B------:R-:W-:Y:S02]  /*6a00*/  IMAD.X R13, R9.reuse, 0x1, R29, P6 ;  /* 0x00000001090d7824 */ /* 0x040fe400030e061d */
[--C-:B-----5:R-:W-:Y:S01]  /*6a10*/  IMAD.X R15, R10, 0x1, R25.reuse, P0 ;  /* 0x000000010a0f7824 */ /* 0x120fe200000e0619 */
[CC--:B------:R-:W-:Y:S01]  /*6a20*/  IADD3 R10, P0, R6.reuse, R20.reuse, RZ ;  /* 0x00000014060a7210 */ /* 0x0c0fe20007f1e0ff */
[----:B------:R-:W-:Y:S01]  /*6a30*/  IMAD.X R9, R9, 0x1, R25, P1 ;  /* 0x0000000109097824 */ /* 0x000fe200008e0619 */
[----:B------:R-:W-:Y:S01]  /*6a40*/  IADD3 R6, P6, R6, R21, RZ ;  /* 0x0000001506067210 */ /* 0x000fe20007fde0ff */
[----:B------:R1:W-:Y:S02]  /*6a50*/  LDGSTS.E.BYPASS.LTC128B.128 [R22], [R16.64], !P5 ;  /* 0x0000000010167fae */ /* 0x0003e4000e901d4e */
[C---:B------:R-:W-:Y:S01]  /*6a60*/  IMAD.X R11, R7.reuse, 0x1, R29, P0 ;  /* 0x00000001070b7824 */ /* 0x040fe200000e061d */
[----:B------:R-:W-:Y:S01]  /*6a70*/  IADD3 R18, P1, P0, R0, R5, R21 ;  /* 0x0000000500127210 */ /* 0x000fe2000783e015 */
[----:B------:R1:W-:Y:S01]  /*6a80*/  LDGSTS.E.BYPASS.LTC128B.128 [R30], [R14.64], !P4 ;  /* 0x000000000e1e7fae */ /* 0x0003e2000e101d4e */
[--C-:B------:R-:W-:Y:S01]  /*6a90*/  IMAD.X R7, R7, 0x1, R25.reuse, P6 ;  /* 0x0000000107077824 */ /* 0x100fe200030e0619 */
[----:B------:R-:W-:Y:S02]  /*6aa0*/  IADD3 R20, P6, R5, R20, RZ ;  /* 0x0000001405147210 */ /* 0x000fe40007fde0ff */
[----:B------:R1:W-:Y:S01]  /*6ab0*/  LDGSTS.E.BYPASS.LTC128B.128 [R27], [R12.64], !P5 ;  /* 0x000000000c1b7fae */ /* 0x0003e2000e901d4e */
[----:B------:R-:W-:Y:S02]  /*6ac0*/  IADD3.X R19, RZ, R4, R25, P1, P0 ;  /* 0x00000004ff137210 */ /* 0x000fe40000fe0419 */
[----:B------:R-:W-:Y:S01]  /*6ad0*/  IMAD.X R21, R4, 0x1, R29, P6 ;  /* 0x0000000104157824 */ /* 0x000fe200030e061d */
[----:B------:R1:W-:Y:S01]  /*6ae0*/  LDGSTS.E.BYPASS.LTC128B.128 [R26], [R8.64], !P4 ;  /* 0x00000000081a7fae */ /* 0x0003e2000e101d4e */
[----:B------:R-:W-:Y:S03]  /*6af0*/  ISETP.NE.U32.AND P6, PT, R28, RZ, PT ;  /* 0x000000ff1c00720c */ /* 0x000fe60003fc5070 */
[----:B------:R1:W-:Y:S04]  /*6b00*/  LDGSTS.E.BYPASS.LTC128B.128 [R24], [R10.64], !P5 ;  /* 0x000000000a187fae */ /* 0x0003e8000e901d4e */
[----:B------:R1:W-:Y:S04]  /*6b10*/  LDGSTS.E.BYPASS.LTC128B.128 [R23], [R6.64], !P4 ;  /* 0x0000000006177fae */ /* 0x0003e8000e101d4e */
[----:B------:R1:W-:Y:S04]  /*6b20*/  LDGSTS.E.BYPASS.LTC128B.128 [R22+0x3000], [R20.64], !P5 ;  /* 0x0300000014167fae */ /* 0x0003e8000e901d4e */
[----:B------:R1:W-:Y:S02]  /*6b30*/  LDGSTS.E.BYPASS.LTC128B.128.ZFILL [R22+0x7000], [R18.64], P6 ;  /* 0x0700000012167fae */ /* 0x0003e4000b141d4e */
.L_x_558:
[C---:B-1234-:R-:W-:Y:S01]  /*6b40*/  HMMA.16816.F32.BF16 R4, R136.reuse, R132, RZ ;  /* 0x000000848804723c */ /* 0x05efe200000418ff */
[----:B------:R-:W0:Y:S01]  /*6b50*/  LDGDEPBAR ;  /* 0x00000000000079af */ /* 0x000e220000000000 */
[----:B------:R-:W-:Y:S06]  /*6b60*/  UISETP.GE.AND UP0, UPT, UR10, 0x1, UPT ;  /* 0x000000010a00788c */ /* 0x000fec000bf06270 */
[C---:B------:R-:W-:Y:S01]  /*6b70*/  HMMA.16816.F32.BF16 R8, R136.reuse, R134, RZ ;  /* 0x000000868808723c */ /* 0x040fe200000418ff */
[----:B------:R-:W1:Y:S01]  /*6b80*/  LDSM.16.M88.4 R132, [R247+0x8100] ;  /* 0x00810000f784783b */ /* 0x000e620000000200 */
[----:B------:R-:W-:Y:S06]  /*6b90*/  PLOP3.LUT P0, PT, PT, PT, UP0, 0x80, 0x0 ;  /* 0x000000000000781c */ /* 0x000fec0003f0f008 */
[C---:B------:R-:W-:Y:S08]  /*6ba0*/  HMMA.16816.F32.BF16 R12, R136.reuse, R140, RZ ;  /* 0x0000008c880c723c */ /* 0x040ff000000418ff */
[C---:B------:R-:W-:Y:S01]  /*6bb0*/  HMMA.16816.F32.BF16 R16, R136.reuse, R142, RZ ;  /* 0x0000008e8810723c */ /* 0x040fe200000418ff */
[----:B------:R-:W2:Y:S07]  /*6bc0*/  LDSM.16.M88.4 R140, [R247+0x8900] ;  /* 0x00890000f78c783b */ /* 0x000eae0000000200 */
[C---:B------:R-:W-:Y:S08]  /*6bd0*/  HMMA.16816.F32.BF16 R20, R136.reuse, R144, RZ ;  /* 0x000000908814723c */ /* 0x040ff000000418ff */
[C---:B------:R-:W-:Y:S01]  /*6be0*/  HMMA.16816.F32.BF16 R24, R136.reuse, R146, RZ ;  /* 0x000000928818723c */ /* 0x040fe200000418ff */
[----:B------:R-:W3:Y:S07]  /*6bf0*/  LDSM.16.M88.4 R144, [R247+0x9100] ;  /* 0x00910000f790783b */ /* 0x000eee0000000200 */
[C---:B------:R-:W-:Y:S08]  /*6c00*/  HMMA.16816.F32.BF16 R28, R136.reuse, R148, RZ ;  /* 0x00000094881c723c */ /* 0x040ff000000418ff */
[C---:B------:R-:W-:Y:S01]  /*6c10*/  HMMA.16816.F32.BF16 R32, R136.reuse, R150, RZ ;  /* 0x000000968820723c */ /* 0x040fe200000418ff */
[----:B------:R-:W4:Y:S07]  /*6c20*/  LDSM.16.M88.4 R148, [R247+0x9900] ;  /* 0x00990000f794783b */ /* 0x000f2e0000000200 */
[C---:B------:R-:W-:Y:S08]  /*6c30*/  HMMA.16816.F32.BF16 R36, R136.reuse, R152, RZ ;  /* 0x000000988824723c */ /* 0x040ff000000418ff */
[C---:B------:R-:W-:Y:S01]  /*6c40*/  HMMA.16816.F32.BF16 R40, R136.reuse, R154, RZ ;  /* 0x0000009a8828723c */ /* 0x040fe200000418ff */
[----:B------:R-:W5:Y:S07]  /*6c50*/  LDSM.16.M88.4 R152, [R247+0xa100] ;  /* 0x00a10000f798783b */ /* 0x000f6e0000000200 */
[C---:B------:R-:W-:Y:S08]  /*6c60*/  HMMA.16816.F32.BF16 R44, R136.reuse, R156, RZ ;  /* 0x0000009c882c723c */ /* 0x040ff000000418ff */
[C---:B------:R-:W-:Y:S01]  /*6c70*/  HMMA.16816.F32.BF16 R48, R136.reuse, R158, RZ ;  /* 0x0000009e8830723c */ /* 0x040fe200000418ff */
[----:B------:R-:W1:Y:S07]  /*6c80*/  LDSM.16.M88.4 R156, [R247+0xa900] ;  /* 0x00a90000f79c783b */ /* 0x000e6e0000000200 */
[C---:B------:R-:W-:Y:S08]  /*6c90*/  HMMA.16816.F32.BF16 R52, R136.reuse, R160, RZ ;  /* 0x000000a08834723c */ /* 0x040ff000000418ff */
[C---:B------:R-:W-:Y:S01]  /*6ca0*/  HMMA.16816.F32.BF16 R56, R136.reuse, R162, RZ ;  /* 0x000000a28838723c */ /* 0x040fe200000418ff */
[----:B------:R-:W1:Y:S07]  /*6cb0*/  LDSM.16.M88.4 R160, [R247+0xb100] ;  /* 0x00b10000f7a0783b */ /* 0x000e6e0000000200 */
        /* <DEDUP_REMOVED lines=22> */
[C---:B------:R-:W-:Y:S01]  /*6e20*/  HMMA.16816.F32.BF16 R8, R204.reuse, R134, R8 ;  /* 0x00000086cc08723c */ /* 0x040fe20000041808 */
[----:B------:R-:W1:Y:S07]  /*6e30*/  LDSM.16.M88.4 R132, [R236] ;  /* 0x00000000ec84783b */ /* 0x000e6e0000000200 */
        /* <DEDUP_REMOVED lines=41> */
[----:B------:R-:W1:Y:S07]  /*70d0*/  LDSM.16.M88.4 R160, [R235] ;  /* 0x00000000eba0783b */ /* 0x000e6e0000000200 */
[C---:B------:R-:W-:Y:S08]  /*70e0*/  HMMA.16816.F32.BF16 R60, R208.reuse, R164, R60 ;  /* 0x000000a4d03c723c */ /* 0x040ff0000004183c */
[----:B------:R-:W-:Y:S01]  /*70f0*/  HMMA.16816.F32.BF16 R64, R208, R166, R64 ;  /* 0x000000a6d040723c */ /* 0x000fe20000041840 */
[----:B------:R-:W2:Y:S07]  /*7100*/  LDSM.16.M88.4 R164, [R234] ;  /* 0x00000000eaa4783b */ /* 0x000eae0000000200 */
        /* <DEDUP_REMOVED lines=8> */
[----:B------:R-:W1:Y:S07]  /*7190*/  LDSM.16.M88.4 R132, [R231] ;  /* 0x00000000e784783b */ /* 0x000e6e0000000200 */
[C---:B--2---:R-:W-:Y:S08]  /*71a0*/  HMMA.16816.F32.BF16 R28, R212.reuse, R140, R28 ;  /* 0x0000008cd41c723c */ /* 0x044ff0000004181c */
[C---:B------:R-:W-:Y:S01]  /*71b0*/  HMMA.16816.F32.BF16 R32, R212.reuse, R142, R32 ;  /* 0x0000008ed420723c */ /* 0x040fe20000041820 */
[----:B------:R-:W2:Y:S07]  /*71c0*/  LDSM.16.M88.4 R140, [R230] ;  /* 0x00000000e68c783b */ /* 0x000eae0000000200 */
[C---:B---3--:R-:W-:Y:S08]  /*71d0*/  HMMA.16816.F32.BF16 R36, R212.reuse, R144, R36 ;  /* 0x00000090d424723c */ /* 0x048ff00000041824 */
[C---:B------:R-:W-:Y:S01]  /*71e0*/  HMMA.16816.F32.BF16 R40, R212.reuse, R146, R40 ;  /* 0x00000092d428723c */ /* 0x040fe20000041828 */
[----:B------:R-:W3:Y:S07]  /*71f0*/  LDSM.16.M88.4 R144, [R229] ;  /* 0x00000000e590783b */ /* 0x000eee0000000200 */
[C---:B----4-:R-:W-:Y:S08]  /*7200*/  HMMA.16816.F32.BF16 R44, R212.reuse, R148, R44 ;  /* 0x00000094d42c723c */ /* 0x050ff0000004182c */
[C---:B------:R-:W-:Y:S01]  /*7210*/  HMMA.16816.F32.BF16 R48, R212.reuse, R150, R48 ;  /* 0x00000096d430723c */ /* 0x040fe20000041830 */
[----:B------:R-:W4:Y:S07]  /*7220*/  LDSM.16.M88.4 R148, [R228] ;  /* 0x00000000e494783b */ /* 0x000f2e0000000200 */
[C---:B-----5:R-:W-:Y:S08]  /*7230*/  HMMA.16816.F32.BF16 R52, R212.reuse, R152, R52 ;  /* 0x00000098d434723c */ /* 0x060ff00000041834 */
[C---:B------:R-:W-:Y:S01]  /*7240*/  HMMA.16816.F32.BF16 R56, R212.reuse, R154, R56 ;  /* 0x0000009ad438723c */ /* 0x040fe20000041838 */
[----:B------:R-:W-:Y:S07]  /*7250*/  LDSM.16.M88.4 R152, [R247+0xd100] ;  /* 0x00d10000f798783b */ /* 0x000fee0000000200 */
        /* <DEDUP_REMOVED lines=25> */
[----:B------:R-:W-:Y:S08]  /*73f0*/  HMMA.16816.F32.BF16 R64, R216, R150, R64 ;  /* 0x00000096d840723c */ /* 0x000ff00000041840 */
[C---:B-1----:R-:W-:Y:S08]  /*7400*/  HMMA.16816.F32.BF16 R4, R220.reuse, R132, R4 ;  /* 0x00000084dc04723c */ /* 0x042ff00000041804 */
[C---:B------:R-:W-:Y:S01]  /*7410*/  HMMA.16816.F32.BF16 R8, R220.reuse, R134, R8 ;  /* 0x00000086dc08723c */ /* 0x040fe20000041808 */
[----:B------:R-:W1:Y:S07]  /*7420*/  LDSM.16.M88.4 R132, [R236+0x4800] ;  /* 0x00480000ec84783b */ /* 0x000e6e0000000200 */
[C---:B--2---:R-:W-:Y:S08]  /*7430*/  HMMA.16816.F32.BF16 R12, R220.reuse, R140, R12 ;  /* 0x0000008cdc0c723c */ /* 0x044ff0000004180c */
[C---:B------:R-:W-:Y:S01]  /*7440*/  HMMA.16816.F32.BF16 R16, R220.reuse, R142, R16 ;  /* 0x0000008edc10723c */ /* 0x040fe20000041810 */
[----:B------:R-:W2:Y:S07]  /*7450*/  LDSM.16.M88.4 R140, [R236+0x5000] ;  /* 0x00500000ec8c783b */ /* 0x000eae0000000200 */
        /* <DEDUP_REMOVED lines=12> */
[C---:B---3--:R-:W-:Y:S08]  /*7520*/  HMMA.16816.F32.BF16 R4, R224.reuse, R144, R4 ;  /* 0x00000090e004723c */ /* 0x048ff00000041804 */
[C---:B------:R-:W-:Y:S08]  /*7530*/  HMMA.16816.F32.BF16 R8, R224.reuse, R146, R8 ;  /* 0x00000092e008723c */ /* 0x040ff00000041808 */
[C---:B-1----:R-:W-:Y:S08]  /*7540*/  HMMA.16816.F32.BF16 R12, R224.reuse, R132, R12 ;  /* 0x00000084e00c723c */ /* 0x042ff0000004180c */
[C---:B------:R-:W-:Y:S01]  /*7550*/  HMMA.16816.F32.BF16 R16, R224.reuse, R134, R16 ;  /* 0x00000086e010723c */ /* 0x040fe20000041810 */
[----:B------:R-:W1:Y:S03]  /*7560*/  LDSM.16.M88.4 R132, [R236+0x5800] ;  /* 0x00580000ec84783b */ /* 0x000e660000000200 */
[----:B------:R-:W-:Y:S02]  /*7570*/  FMUL.FTZ R175, R7, c[0x0][0x320] ;  /* 0x0000c80007af7a20 */ /* 0x000fe40000410000 */
[----:B------:R-:W-:Y:S02]  /*7580*/  FMUL.FTZ R172, R4, c[0x0][0x320] ;  /* 0x0000c80004ac7a20 */ /* 0x000fe40000410000 */
[C---:B--2---:R-:W-:Y:S02]  /*7590*/  HMMA.16816.F32.BF16 R20, R224.reuse, R140, R20 ;  /* 0x0000008ce014723c */ /* 0x044fe40000041814 */
        /* <DEDUP_REMOVED lines=23> */
[----:B------:R-:W5:Y:S02]  /*7710*/  LDSM.16.M88.4 R132, [R236+0x6800] ;  /* 0x00680000ec84783b */ /* 0x000f640000000200 */
[----:B------:R-:W-:Y:S02]  /*7720*/  FMUL.FTZ R189, R20, c[0x0][0x320] ;  /* 0x0000c80014bd7a20 */ /* 0x000fe40000410000 */
[----:B------:R-:W-:Y:S02]  /*7730*/  FMUL.FTZ R186, R21, c[0x0][0x320] ;  /* 0x0000c80015ba7a20 */ /* 0x000fe40000410000 */
[C---:B---3--:R-:W-:Y:S03]  /*7740*/  HMMA.16816.F32.BF16 R36, R224.reuse, R140, R36 ;  /* 0x0000008ce024723c */ /* 0x048fe60000041824 */
[----:B------:R-:W3:Y:S01]  /*7750*/  MUFU.TANH R176, R176 ;  /* 0x000000b000b07308 */ /* 0x000ee20000002400 */
[----:B------:R-:W-:Y:S02]  /*7760*/  FMUL.FTZ R202, R22, c[0x0][0x320] ;  /* 0x0000c80016ca7a20 */ /* 0x000fe40000410000 */
[----:B------:R-:W-:Y:S02]  /*7770*/  FMUL.FTZ R191, R23, c[0x0][0x320] ;  /* 0x0000c80017bf7a20 */ /* 0x000fe40000410000 */
[C---:B------:R-:W-:Y:S01]  /*7780*/  HMMA.16816.F32.BF16 R40, R224.reuse, R142, R40 ;  /* 0x0000008ee028723c */ /* 0x040fe20000041828 */
[----:B------:R-:W1:Y:S03]  /*7790*/  LDSM.16.M88.4 R140, [R236+0x7000] ;  /* 0x00700000ec8c783b */ /* 0x000e660000000200 */
        /* <DEDUP_REMOVED lines=12> */
[----:B------:R-:W2:Y:S01]  /*7860*/  MUFU.TANH R179, R179 ;  /* 0x000000b300b37308 */ /* 0x000ea20000002400 */
[C---:B-----5:R-:W-:Y:S03]  /*7870*/  HMMA.16816.F32.BF16 R44, R224.reuse, R132, R44 ;  /* 0x00000084e02c723c */ /* 0x060fe6000004182c */
[----:B------:R-:W-:Y:S02]  /*7880*/  FMUL.FTZ R196, R33, c[0x0][0x320] ;  /* 0x0000c80021c47a20 */ /* 0x000fe40000410000 */
[----:B------:R-:W-:Y:S02]  /*7890*/  FMUL.FTZ R203, R35, c[0x0][0x320] ;  /* 0x0000c80023cb7a20 */ /* 0x000fe40000410000 */
[----:B------:R-:W-:Y:S01]  /*78a0*/  FMUL.FTZ R5, R36, c[0x0][0x320] ;  /* 0x0000c80024057a20 */ /* 0x000fe20000410000 */
[C---:B------:R-:W-:Y:S01]  /*78b0*/  HMMA.16816.F32.BF16 R48, R224.reuse, R134, R48 ;  /* 0x00000086e030723c */ /* 0x040fe20000041830 */
[----:B------:R-:W2:Y:S01]  /*78c0*/  MUFU.TANH R181, R181 ;  /* 0x000000b500b57308 */ /* 0x000ea20000002400 */
[----:B------:R-:W5:Y:S01]  /*78d0*/  LDSM.16.M88.4 R132, [R236+0x7800] ;  /* 0x00780000ec84783b */ /* 0x000f620000000200 */
[----:B------:R-:W-:Y:S04]  /*78e0*/  DEPBAR.LE SB0, 0x0 ;  /* 0x000080000000791a */ /* 0x000fe80000000000 */
[----:B------:R-:W-:Y:S01]  /*78f0*/  FMUL.FTZ R198, R37, c[0x0][0x320] ;  /* 0x0000c80025c67a20 */ /* 0x000fe20000410000 */
[C---:B-1----:R-:W-:Y:S03]  /*7900*/  HMMA.16816.F32.BF16 R52, R224.reuse, R140, R52 ;  /* 0x0000008ce034723c */ /* 0x042fe60000041834 */
[----:B------:R-:W1:Y:S01]  /*7910*/  MUFU.TANH R178, R178 ;  /* 0x000000b200b27308 */ /* 0x000e620000002400 */
        /* <DEDUP_REMOVED lines=17> */
[C---:B-----5:R-:W-:Y:S03]  /*7a30*/  HMMA.16816.F32.BF16 R60, R224.reuse, R132, R60 ;  /* 0x00000084e03c723c */ /* 0x060fe6000004183c */
[----:B------:R-:W-:Y:S02]  /*7a40*/  FMUL.FTZ R27, R50, c[0x0][0x320] ;  /* 0x0000c800321b7a20 */ /* 0x000fe40000410000 */
[----:B------:R-:W-:Y:S02]  /*7a50*/  FMUL.FTZ R26, R51, c[0x0][0x320] ;  /* 0x0000c800331a7a20 */ /* 0x000fe40000410000 */
[----:B------:R-:W-:Y:S01]  /*7a60*/  FMUL.FTZ R17, R52, c[0x0][0x320] ;  /* 0x0000c80034117a20 */ /* 0x000fe20000410000 */
[----:B------:R-:W-:Y:S01]  /*7a70*/  HMMA.16816.F32.BF16 R64, R224, R134, R64 ;  /* 0x00000086e040723c */ /* 0x000fe20000041840 */
[----:B------:R-:W1:Y:S03]  /*7a80*/  MUFU.TANH R182, R182 ;  /* 0x000000b600b67308 */ /* 0x000e660000002400 */
[----:B------:R-:W-:Y:S02]  /*7a90*/  FMUL.FTZ R34, R54, c[0x0][0x320] ;  /* 0x0000c80036227a20 */ /* 0x000fe40000410000 */
        /* <DEDUP_REMOVED lines=16> */
[----:B------:R-:W-:Y:S07]  /*7ba0*/  FMUL.FTZ R67, R67, c[0x0][0x320] ;  /* 0x0000c80043437a20 */ /* 0x000fee0000410000 */
        /* <DEDUP_REMOVED lines=43> */
[----:B------:R-:W1:Y:S10]  /*7e60*/  MUFU.TANH R30, R30 ;  /* 0x0000001e001e7308 */ /* 0x000e740000002400 */
[----:B------:R1:W1:Y:S10]  /*7e70*/  MUFU.TANH R151, R66 ;  /* 0x0000004200977308 */ /* 0x0002740000002400 */
[----:B------:R1:W1:Y:S01]  /*7e80*/  MUFU.TANH R133, R67 ;  /* 0x0000004300857308 */ /* 0x0002620000002400 */
[----:B------:R-:W-:-:S05]  /*7e90*/  @!P0 BRA `(.L_x_559) ;  /* 0x0000046000008947 */ /* 0x000fca0003800000 */
[----:B--234-:R-:W2:Y:S01]  /*7ea0*/  LDL R152, [R1+0x4] ;  /* 0x0000040001987983 */ /* 0x01cea20000100800 */
[----:B------:R-:W-:Y:S01]  /*7eb0*/  ULEA UR7, UR10, UR11, 0x7 ;  /* 0x0000000b0a077291 */ /* 0x000fe2000f8e383f */
[----:B------:R-:W-:Y:S02]  /*7ec0*/  IMAD.MOV.U32 R251, RZ, RZ, RZ ;  /* 0x000000fffffb7224 */ /* 0x000fe400078e00ff */
[----:B------:R-:W3:Y:S03]  /*7ed0*/  LDL R148, [R1+0x44] ;  /* 0x0000440001947983 */ /* 0x000ee60000100800 */
[----:B------:R-:W-:Y:S01]  /*7ee0*/  IMAD.U32 R252, RZ, RZ, UR7 ;  /* 0x00000007fffc7e24 */ /* 0x000fe2000f8e00ff */
[----:B------:R-:W4:Y:S04]  /*7ef0*/  LDL R153, [R1+0x4c] ;  /* 0x00004c0001997983 */ /* 0x000f280000100800 */
[----:B------:R-:W5:Y:S04]  /*7f00*/  LDL R150, [R1+0x50] ;  /* 0x0000500001967983 */ /* 0x000f680000100800 */
[----:B------:R-:W4:Y:S04]  /*7f10*/  LDL R149, [R1+0x48] ;  /* 0x0000480001957983 */ /* 0x000f280000100800 */
[----:B------:R-:W4:Y:S01]  /*7f20*/  LDL R48, [R1] ;  /* 0x0000000001307983 */ /* 0x000f220000100800 */
[----:B--2---:R-:W-:Y:S01]  /*7f30*/  IADD3 R252, R252, -0x80, R152 ;  /* 0xffffff80fcfc7810 */ /* 0x004fe20007ffe098 */
[----:B---3--:R-:W-:Y:S01]  /*7f40*/  IMAD.MOV.U32 R152, RZ, RZ, R148 ;  /* 0x000000ffff987224 */ /* 0x008fe200078e0094 */
[----:B------:R-:W-:Y:S03]  /*7f50*/  SEL R148, RZ, 0x10, P4 ;  /* 0x00000010ff947807 */ /* 0x000fe60002000000 */
        /* <DEDUP_REMOVED lines=23> */
[----:B------:R-:W4:Y:S01]  /*80d0*/  SHFL.IDX PT, R36, R35, RZ, 0x181f ;  /* 0x00181fff23247589 */ /* 0x000f2200000e0000 */
[----:B------:R-:W-:Y:S03]  /*80e0*/  IADD3 R4, -R148, 0x10, RZ ;  /* 0x0000001094047810 */ /* 0x000fe60007ffe1ff */
[----:B------:R-:W5:Y:S01]  /*80f0*/  SHFL.IDX PT, R28, R31, RZ, 0x181f ;  /* 0x00181fff1f1c7589 */ /* 0x000f6200000e0000 */
[----:B------:R-:W-:Y:S03]  /*8100*/  LOP3.LUT R4, R4, 0xf, RZ, 0xc0, !PT ;  /* 0x0000000f04047812 */ /* 0x000fe600078ec0ff */
[----:B------:R-:W2:Y:S04]  /*8110*/  SHFL.IDX PT, R20, R35, 0x1, 0x181f ;  /* 0x00381f0023147f89 */ /* 0x000ea800000e0000 */
[----:B------:R-:W3:Y:S04]  /*8120*/  SHFL.IDX PT, R24, R31, 0x1, 0x181f ;  /* 0x00381f001f187f89 */ /* 0x000ee800000e0000 */
[----:B------:R-:W1:Y:S04]  /*8130*/  SHFL.IDX PT, R12, R35, 0x2, 0x181f ;  /* 0x00581f00230c7f89 */ /* 0x000e6800000e0000 */
[----:B------:R-:W1:Y:S04]  /*8140*/  SHFL.IDX PT, R16, R31, 0x2, 0x181f ;  /* 0x00581f001f107f89 */ /* 0x000e6800000e0000 */
[----:B------:R-:W1:Y:S01]  /*8150*/  SHFL.IDX PT, R29, R35, 0x3, 0x181f ;  /* 0x00781f00231d7f89 */ /* 0x000e6200000e0000 */
[CC--:B----4-:R-:W-:Y:S02]  /*8160*/  IADD3 R38, P1, R36.reuse, R153.reuse, RZ ;  /* 0x0000009924267210 */ /* 0x0d0fe40007f3e0ff */
[-C--:B------:R-:W-:Y:S01]  /*8170*/  IADD3 R36, P0, R36, R152.reuse, RZ ;  /* 0x0000009824247210 */ /* 0x080fe20007f1e0ff */
[----:B------:R-:W4:Y:S02]  /*8180*/  SHFL.IDX PT, R8, R31, 0x3, 0x181f ;  /* 0x00781f001f087f89 */ /* 0x000f2400000e0000 */
[--C-:B-----5:R-:W-:Y:S01]  /*8190*/  IMAD.X R39, R28, 0x1, R150.reuse, P1 ;  /* 0x000000011c277824 */ /* 0x120fe200008e0696 */
[-C--:B--2---:R-:W-:Y:S01]  /*81a0*/  IADD3 R32, P6, R20, R153.reuse, RZ ;  /* 0x0000009914207210 */ /* 0x084fe20007fde0ff */
[--C-:B------:R-:W-:Y:S01]  /*81b0*/  IMAD.X R37, R28, 0x1, R149.reuse, P0 ;  /* 0x000000011c257824 */ /* 0x100fe200000e0695 */
[-C--:B------:R-:W-:Y:S02]  /*81c0*/  IADD3 R40, P1, R20, R152.reuse, RZ ;  /* 0x0000009814287210 */ /* 0x080fe40007f3e0ff */
[----:B------:R2:W-:Y:S01]  /*81d0*/  LDGSTS.E.BYPASS.LTC128B.128 [R48+0x8100], [R38.64], !P5 ;  /* 0x0810000026307fae */ /* 0x0005e2000e901d4e */
[--C-:B---3--:R-:W-:Y:S03]  /*81e0*/  IMAD.X R33, R24, 0x1, R150.reuse, P6 ;  /* 0x0000000118217824 */ /* 0x108fe600030e0696 */
[----:B------:R2:W-:Y:S01]  /*81f0*/  LDGSTS.E.BYPASS.LTC128B.128 [R48+0xc100], [R36.64], !P4 ;  /* 0x0c10000024307fae */ /* 0x0005e2000e101d4e */
[----:B-1----:R-:W-:Y:S01]  /*8200*/  IADD3 R44, P6, R12, R152, RZ ;  /* 0x000000980c2c7210 */ /* 0x002fe20007fde0ff */
[--C-:B------:R-:W-:Y:S01]  /*8210*/  IMAD.X R41, R24, 0x1, R149.reuse, P1 ;  /* 0x0000000118297824 */ /* 0x100fe200008e0695 */
[-C--:B------:R-:W-:Y:S01]  /*8220*/  IADD3 R42, P0, R12, R153.reuse, RZ ;  /* 0x000000990c2a7210 */ /* 0x080fe20007f1e0ff */
[----:B------:R2:W-:Y:S02]  /*8230*/  LDGSTS.E.BYPASS.LTC128B.128 [R48+0x9100], [R32.64], !P5 ;  /* 0x0910000020307fae */ /* 0x0005e4000e901d4e */
[C-C-:B------:R-:W-:Y:S02]  /*8240*/  IMAD.X R45, R16.reuse, 0x1, R149.reuse, P6 ;  /* 0x00000001102d7824 */ /* 0x140fe400030e0695 */
[----:B------:R2:W-:Y:S01]  /*8250*/  LDGSTS.E.BYPASS.LTC128B.128 [R48+0xd100], [R40.64], !P4 ;  /* 0x0d10000028307fae */ /* 0x0005e2000e101d4e */
[----:B------:R-:W-:Y:S01]  /*8260*/  IADD3 R46, P6, R29, R153, RZ ;  /* 0x000000991d2e7210 */ /* 0x000fe20007fde0ff */
[----:B------:R-:W-:Y:S01]  /*8270*/  IMAD.X R43, R16, 0x1, R150, P0 ;  /* 0x00000001102b7824 */ /* 0x000fe200000e0696 */
[----:B------:R-:W-:Y:S03]  /*8280*/  IADD3 R28, P1, P0, R4, R29, R152 ;  /* 0x0000001d041c7210 */ /* 0x000fe6000783e098 */
[----:B----4-:R-:W-:Y:S01]  /*8290*/  IMAD.X R47, R8, 0x1, R150, P6 ;  /* 0x00000001082f7824 */ /* 0x010fe200030e0696 */
[----:B------:R2:W-:Y:S01]  /*82a0*/  LDGSTS.E.BYPASS.LTC128B.128 [R48+0xa100], [R42.64], !P5 ;  /* 0x0a1000002a307fae */ /* 0x0005e2000e901d4e */
[----:B------:R-:W-:Y:S02]  /*82b0*/  ISETP.NE.U32.AND P6, PT, R148, RZ, PT ;  /* 0x000000ff9400720c */ /* 0x000fe40003fc5070 */
[----:B------:R-:W-:Y:S01]  /*82c0*/  IADD3.X R29, RZ, R8, R149, P1, P0 ;  /* 0x00000008ff1d7210 */ /* 0x000fe20000fe0495 */
[----:B------:R2:W-:Y:S04]  /*82d0*/  LDGSTS.E.BYPASS.LTC128B.128 [R48+0xe100], [R44.64], !P4 ;  /* 0x0e1000002c307fae */ /* 0x0005e8000e101d4e */
[----:B------:R2:W-:Y:S06]  /*82e0*/  LDGSTS.E.BYPASS.LTC128B.128 [R48+0xb100], [R46.64], !P5 ;  /* 0x0b1000002e307fae */ /* 0x0005ec000e901d4e */
[----:B------:R2:W-:Y:S02]  /*82f0*/  LDGSTS.E.BYPASS.LTC128B.128.ZFILL [R48+0xf100], [R28.64], P6 ;  /* 0x0f1000001c307fae */ /* 0x0005e4000b141d4e */
.L_x_559:
[----:B--234-:R-:W2:Y:S01]  /*8300*/  LDL R4, [R1+0x40] ;  /* 0x0000400001047983 */ /* 0x01cea20000100800 */
[----:B------:R-:W-:Y:S01]  /*8310*/  PLOP3.LUT P0, PT, PT, PT, UP1, 0x80, 0x0 ;  /* 0x000000000000781c */ /* 0x000fe20003f0f018 */
[----:B------:R-:W-:Y:S02]  /*8320*/  UIMAD UR7, UR10, UR4, 0x1 ;  /* 0x000000010a0774a4 */ /* 0x000fe4000f8e0204 */
[----:B------:R3:W2:Y:S01]  /*8330*/  LDL R8, [R1+0x34] ;  /* 0x0000340001087983 */ /* 0x0006a20000100800 */
[----:B------:R-:W-:Y:S02]  /*8340*/  UISETP.GT.AND UP0, UPT, UR10, UR5, UPT ;  /* 0x000000050a00728c */ /* 0x000fe4000bf04270 */
[----:B------:R-:W-:Y:S01]  /*8350*/  UIADD3 UR10, UR10, -0x1, URZ ;  /* 0xffffffff0a0a7890 */ /* 0x000fe2000fffe03f */
[----:B------:R-:W4:Y:S04]  /*8360*/  LDL R12, [R1+0x38] ;  /* 0x00003800010c7983 */ /* 0x000f280000100800 */
[----:B------:R-:W-:Y:S08]  /*8370*/  LDSM.16.MT88.4 R44, [R248+0x4100] ;  /* 0x00410000f82c783b */ /* 0x000ff00000004200 */
[----:B-1----:R-:W-:Y:S08]  /*8380*/  LDSM.16.MT88.4 R52, [R246+0x4100] ;  /* 0x00410000f634783b */ /* 0x002ff00000004200 */
[----:B------:R-:W-:Y:S08]  /*8390*/  LDSM.16.MT88.4 R60, [R245+0x4100] ;  /* 0x00410000f53c783b */ /* 0x000ff00000004200 */
[----:B------:R-:W0:Y:S01]  /*83a0*/  LDGDEPBAR ;  /* 0x00000000000079af */ /* 0x000e220000000000 */
[----:B--2---:R-:W-:Y:S02]  /*83b0*/  @P0 IMAD.MOV.U32 R8, RZ, RZ, R4 ;  /* 0x000000ffff080224 */ /* 0x004fe400078e0004 */
[----:B------:R-:W-:Y:S05]  /*83c0*/  IMAD.U32 R4, RZ, RZ, UR8 ;  /* 0x00000008ff047e24 */ /* 0x000fea000f8e00ff */
[----:B------:R-:W1:Y:S01]  /*83d0*/  SHFL.IDX PT, R31, R8, 0x1, 0x1c1f ;  /* 0x003c1f00081f7f89 */ /* 0x000e6200000e0000 */
[----:B----4-:R-:W-:Y:S04]  /*83e0*/  IADD3 R4, R4, UR7, -R12 ;  /* 0x0000000704047c10 */ /* 0x010fe8000fffe80c */
[----:B------:R-:W-:Y:S03]  /*83f0*/  IADD3 R20, R4, -UR12, RZ ;  /* 0x8000000c04147c10 */ /* 0x000fe6000fffe0ff */
[----:B------:R-:W2:Y:S02]  /*8400*/  SHFL.IDX PT, R29, R8, RZ, 0x1c1f ;  /* 0x001c1fff081d7589 */ /* 0x000ea400000e0000 */
[----:B-1----:R-:W-:Y:S05]  /*8410*/  IMAD.IADD R24, R20, 0x1, R31 ;  /* 0x0000000114187824 */ /* 0x002fea00078e021f */
[C---:B------:R-:W-:Y:S02]  /*8420*/  ISETP.GT.AND P0, PT, R24.reuse, 0x8, PT ;  /* 0x000000081800780c */ /* 0x040fe40003f04270 */
[----:B------:R-:W-:Y:S01]  /*8430*/  ISETP.GT.AND P1, PT, R24, 0x1, PT ;  /* 0x000000011800780c */ /* 0x000fe20003f24270 */
[----:B--2---:R-:W-:Y:S01]  /*8440*/  IMAD.IADD R20, R20, 0x1, R29 ;  /* 0x0000000114147824 */ /* 0x004fe200078e021d */
[----:B------:R-:W-:Y:S02]  /*8450*/  FSEL R31, R177, -INF , P0 ;  /* 0xff800000b11f7808 */ /* 0x000fe40000000000 */
[C---:B------:R-:W-:Y:S02]  /*8460*/  ISETP.GT.AND P0, PT, R24.reuse, 0x11, PT ;  /* 0x000000111800780c */ /* 0x040fe40003f04270 */
[----:B------:R-:W-:Y:S02]  /*8470*/  FSEL R33, R175, -INF , P1 ;  /* 0xff800000af217808 */ /* 0x000fe40000800000 */
[----:B------:R-:W-:Y:S02]  /*8480*/  ISETP.GT.AND P1, PT, R24, 0x10, PT ;  /* 0x000000101800780c */ /* 0x000fe40003f24270 */
[----:B------:R-:W-:Y:S02]  /*8490*/  FSEL R49, R183, -INF , P0 ;  /* 0xff800000b7317808 */ /* 0x000fe40000000000 */
[----:B------:R-:W-:Y:S02]  /*84a0*/  ISETP.GT.AND P0, PT, R20, 0x1, PT ;  /* 0x000000011400780c */ /* 0x000fe40003f04270 */
[----:B------:R-:W-:Y:S02]  /*84b0*/  ISETP.GT.AND P6, PT, R24, RZ, PT ;  /* 0x000000ff1800720c */ /* 0x000fe40003fc4270 */
        /* <DEDUP_REMOVED lines=11> */
[----:B------:R-:W-:Y:S02]  /*8570*/  ISETP.GT.AND P6, PT, R20, RZ, PT ;  /* 0x000000ff1400720c */ /* 0x000fe40003fc4270 */
        /* <DEDUP_REMOVED lines=11> */
[----:B------:R-:W-:Y:S02]  /*8630*/  FSEL R65, R185, -INF , P6 ;  /* 0xff800000b9417808 */ /* 0x000fe40003000000 */
[----:B------:R-:W-:Y:S02]  /*8640*/  ISETP.GT.AND P6, PT, R20, 0x9, PT ;  /* 0x000000091400780c */ /* 0x000fe40003fc4270 */
        /* <DEDUP_REMOVED lines=8> */
[----:B------:R-:W-:Y:S02]  /*86d0*/  FMNMX.FTZ R0, R35, R2, !PT ;  /* 0x0000000223007209 */ /* 0x000fe40007810000 */
[----:B------:R-:W-:Y:S02]  /*86e0*/  FMNMX.FTZ R7, R4, R3, !PT ;  /* 0x0000000304077209 */ /* 0x000fe40007810000 */
[----:B------:R-:W-:Y:S02]  /*86f0*/  FSEL R28, R189, -INF , P1 ;  /* 0xff800000bd1c7808 */ /* 0x000fe40000800000 */
[C---:B------:R-:W-:Y:S02]  /*8700*/  ISETP.GT.AND P0, PT, R20.reuse, 0x28, PT ;  /* 0x000000281400780c */ /* 0x040fe40003f04270 */
[----:B------:R-:W-:Y:S02]  /*8710*/  FSEL R181, R197, -INF , P6 ;  /* 0xff800000c5b57808 */ /* 0x000fe40003000000 */
[----:B------:R-:W-:Y:S02]  /*8720*/  ISETP.GT.AND P6, PT, R20, 0x18, PT ;  /* 0x000000181400780c */ /* 0x000fe40003fc4270 */
[----:B------:R-:W-:Y:S02]  /*8730*/  ISETP.GT.AND P1, PT, R24, 0x39, PT ;  /* 0x000000391800780c */ /* 0x000fe40003f24270 */
[----:B------:R-:W-:Y:S02]  /*8740*/  FMNMX.FTZ R0, R33, R0, !PT ;  /* 0x0000000021007209 */ /* 0x000fe40007810000 */
[----:B------:R-:W-:Y:S02]  /*8750*/  FMNMX.FTZ R7, R8, R7, !PT ;  /* 0x0000000708077209 */ /* 0x000fe40007810000 */
[----:B------:R-:W-:Y:S02]  /*8760*/  FMNMX.FTZ R0, R31, R0, !PT ;  /* 0x000000001f007209 */ /* 0x000fe40007810000 */
[----:B------:R-:W-:Y:S02]  /*8770*/  FSEL R48, R180, -INF , P6 ;  /* 0xff800000b4307808 */ /* 0x000fe40003000000 */
[----:B------:R-:W-:Y:S02]  /*8780*/  ISETP.GT.AND P6, PT, R24, 0x31, PT ;  /* 0x000000311800780c */ /* 0x000fe40003fc4270 */
[----:B------:R-:W-:Y:S02]  /*8790*/  FSEL R191, R203, -INF , P1 ;  /* 0xff800000cbbf7808 */ /* 0x000fe40000800000 */
[----:B------:R-:W-:Y:S02]  /*87a0*/  ISETP.GT.AND P1, PT, R20, 0x29, PT ;  /* 0x000000291400780c */ /* 0x000fe40003f24270 */
[----:B------:R-:W-:Y:S02]  /*87b0*/  FMNMX.FTZ R7, R16, R7, !PT ;  /* 0x0000000710077209 */ /* 0x000fe40007810000 */
[----:B------:R-:W-:Y:S02]  /*87c0*/  FSEL R174, R188, -INF , P0 ;  /* 0xff800000bcae7808 */ /* 0x000fe40000000000 */
[----:B------:R-:W-:Y:S02]  /*87d0*/  ISETP.GT.AND P0, PT, R24, 0x41, PT ;  /* 0x000000411800780c */ /* 0x000fe40003f04270 */
[----:B------:R-:W-:Y:S02]  /*87e0*/  FMNMX.FTZ R0, R29, R0, !PT ;  /* 0x000000001d007209 */ /* 0x000fe40007810000 */
[----:B------:R-:W-:Y:S02]  /*87f0*/  FMNMX.FTZ R7, R12, R7, !PT ;  /* 0x000000070c077209 */ /* 0x000fe40007810000 */
        /* <DEDUP_REMOVED lines=12> */
[----:B------:R-:W-:Y:S02]  /*88c0*/  FSEL R180, R192, -INF , P0 ;  /* 0xff800000c0b47808 */ /* 0x000fe40000000000 */
[----:B------:R-:W-:Y:S02]  /*88d0*/  ISETP.GT.AND P0, PT, R24, 0x50, PT ;  /* 0x000000501800780c */ /* 0x000fe40003f04270 */
[----:B------:R-:W-:Y:S02]  /*88e0*/  FSEL R197, R14, -INF , P6 ;  /* 0xff8000000ec57808 */ /* 0x000fe40003000000 */
[----:B------:R-:W-:Y:S02]  /*88f0*/  ISETP.GT.AND P6, PT, R20, 0x30, PT ;  /* 0x000000301400780c */ /* 0x000fe40003fc4270 */
[----:B------:R-:W-:Y:S02]  /*8900*/  FMNMX.FTZ R0, R49, R0, !PT ;  /* 0x0000000031007209 */ /* 0x000fe40007810000 */
[----:B------:R-:W-:Y:S02]  /*8910*/  FSEL R182, R193, -INF , P1 ;  /* 0xff800000c1b67808 */ /* 0x000fe40000800000 */
[----:B------:R-:W-:Y:S02]  /*8920*/  FSEL R193, R22, -INF , P0 ;  /* 0xff80000016c17808 */ /* 0x000fe40000000000 */
[----:B------:R-:W-:Y:S02]  /*8930*/  ISETP.GT.AND P0, PT, R20, 0x40, PT ;  /* 0x000000401400780c */ /* 0x000fe40003f04270 */
[----:B------:R-:W-:Y:S02]  /*8940*/  FMNMX.FTZ R7, R40, R7, !PT ;  /* 0x0000000728077209 */ /* 0x000fe40007810000 */
[----:B------:R-:W-:Y:S02]  /*8950*/  FMNMX.FTZ R0, R57, R0, !PT ;  /* 0x0000000039007209 */ /* 0x000fe40007810000 */
[----:B------:R-:W-:Y:S02]  /*8960*/  FSEL R178, R194, -INF , P6 ;  /* 0xff800000c2b27808 */ /* 0x000fe40003000000 */
[----:B------:R-:W-:Y:S02]  /*8970*/  FSEL R194, R5, -INF , P0 ;  /* 0xff80000005c27808 */ /* 0x000fe40000000000 */
        /* <DEDUP_REMOVED lines=11> */
[----:B------:R-:W-:Y:S02]  /*8a30*/  ISETP.GT.AND P6, PT, R24, 0x49, PT ;  /* 0x000000491800780c */ /* 0x000fe40003fc4270 */
[----:B------:R-:W-:Y:S02]  /*8a40*/  FMNMX.FTZ R0, R185, R0, !PT ;  /* 0x00000000b9007209 */ /* 0x000fe40007810000 */
[----:B------:R-:W-:Y:S02]  /*8a50*/  FMNMX.FTZ R5, R178, R5, !PT ;  /* 0x00000005b2057209 */ /* 0x000fe40007810000 */
[----:B------:R-:W-:Y:S02]  /*8a60*/  FSEL R199, R18, -INF , P6 ;  /* 0xff80000012c77808 */ /* 0x000fe40003000000 */
[----:B------:R-:W-:Y:S02]  /*8a70*/  ISETP.GT.AND P6, PT, R20, 0x39, PT ;  /* 0x000000391400780c */ /* 0x000fe40003fc4270 */
[----:B------:R-:W-:Y:S02]  /*8a80*/  FMNMX.FTZ R0, R187, R0, !PT ;  /* 0x00000000bb007209 */ /* 0x000fe40007810000 */
[----:B------:R-:W-:Y:S02]  /*8a90*/  FMNMX.FTZ R5, R180, R5, !PT ;  /* 0x00000005b4057209 */ /* 0x000fe40007810000 */
[----:B------:R-:W-:Y:S02]  /*8aa0*/  ISETP.GT.AND P1, PT, R24, 0x51, PT ;  /* 0x000000511800780c */ /* 0x000fe40003f24270 */
[----:B------:R-:W-:Y:S02]  /*8ab0*/  FSEL R188, R196, -INF , P6 ;  /* 0xff800000c4bc7808 */ /* 0x000fe40003000000 */
[----:B------:R-:W-:Y:S02]  /*8ac0*/  FMNMX.FTZ R0, R195, R0, !PT ;  /* 0x00000000c3007209 */ /* 0x000fe40007810000 */
[----:B------:R-:W-:Y:S02]  /*8ad0*/  FMNMX.FTZ R5, R182, R5, !PT ;  /* 0x00000005b6057209 */ /* 0x000fe40007810000 */
[----:B------:R-:W-:Y:S02]  /*8ae0*/  FSEL R189, R21, -INF , P1 ;  /* 0xff80000015bd7808 */ /* 0x000fe40000800000 */
[----:B------:R-:W-:Y:S02]  /*8af0*/  ISETP.GT.AND P1, PT, R20, 0x41, PT ;  /* 0x000000411400780c */ /* 0x000fe40003f24270 */
[----:B------:R-:W-:Y:S02]  /*8b00*/  ISETP.GT.AND P6, PT, R24, 0x58, PT ;  /* 0x000000581800780c */ /* 0x000fe40003fc4270 */
[----:B------:R-:W-:Y:S02]  /*8b10*/  FMNMX.FTZ R0, R191, R0, !PT ;  /* 0x00000000bf007209 */ /* 0x000fe40007810000 */
[----:B------:R-:W-:Y:S02]  /*8b20*/  FMNMX.FTZ R5, R188, R5, !PT ;  /* 0x00000005bc057209 */ /* 0x000fe40007810000 */
[----:B------:R-:W-:Y:S02]  /*8b30*/  ISETP.GT.AND P0, PT, R24, 0x59, PT ;  /* 0x000000591800780c */ /* 0x000fe40003f04270 */
[----:B------:R-:W-:Y:S02]  /*8b40*/  FSEL R183, R27, -INF , P6 ;  /* 0xff8000001bb77808 */ /* 0x000fe40003000000 */
[----:B------:R-:W-:Y:S02]  /*8b50*/  ISETP.GT.AND P6, PT, R20, 0x48, PT ;  /* 0x000000481400780c */ /* 0x000fe40003fc4270 */
[----:B------:R-:W-:Y:S02]  /*8b60*/  FSEL R196, R198, -INF , P1 ;  /* 0xff800000c6c47808 */ /* 0x000fe40000800000 */
        /* <DEDUP_REMOVED lines=32> */
[----:B------:R-:W-:Y:S02]  /*8d70*/  FSEL R184, R15, -INF , P1 ;  /* 0xff8000000fb87808 */ /* 0x000fe40000800000 */
[----:B------:R-:W-:Y:S02]  /*8d80*/  FSEL R157, R157, -INF , P6 ;  /* 0xff8000009d9d7808 */ /* 0x000fe40003000000 */
[----:B------:R-:W-:Y:S02]  /*8d90*/  ISETP.GT.AND P6, PT, R20, 0x60, PT ;  /* 0x000000601400780c */ /* 0x000fe40003fc4270 */
[----:B------:R-:W-:Y:S02]  /*8da0*/  FMNMX.FTZ R0, R183, R0, !PT ;  /* 0x00000000b7007209 */ /* 0x000fe40007810000 */
[----:B------:R-:W-:Y:S02]  /*8db0*/  FMNMX.FTZ R7, R186, R5, !PT ;  /* 0x00000005ba077209 */ /* 0x000fe40007810000 */
[C---:B------:R-:W-:Y:S02]  /*8dc0*/  ISETP.GT.AND P0, PT, R24.reuse, 0x71, PT ;  /* 0x000000711800780c */ /* 0x040fe40003f04270 */
[----:B------:R-:W-:Y:S02]  /*8dd0*/  ISETP.GT.AND P1, PT, R24, 0x78, PT ;  /* 0x000000781800780c */ /* 0x000fe40003f24270 */
[----:B------:R-:W-:Y:S02]  /*8de0*/  FSEL R172, R17, -INF , P6 ;  /* 0xff80000011ac7808 */ /* 0x000fe40003000000 */
[----:B------:R-:W-:Y:S02]  /*8df0*/  ISETP.GT.AND P6, PT, R20, 0x61, PT ;  /* 0x000000611400780c */ /* 0x000fe40003fc4270 */
        /* <DEDUP_REMOVED lines=8> */
[----:B------:R-:W-:Y:S02]  /*8e80*/  FMNMX.FTZ R7, R172, R7, !PT ;  /* 0x00000007ac077209 */ /* 0x000fe40007810000 */
[----:B------:R-:W-:Y:S02]  /*8e90*/  FSEL R133, R133, -INF , P0 ;  /* 0xff80000085857808 */ /* 0x000fe40000000000 */
        /* <DEDUP_REMOVED lines=17> */
[----:B------:R-:W-:Y:S01]  /*8fb0*/  FSEL R154, R154, -INF , P1 ;  /* 0xff8000009a9a7808 */ /* 0x000fe20000800000 */
[----:B------:R-:W-:Y:S01]  /*8fc0*/  LDSM.16.MT88.4 R20, [R246+0x100] ;  /* 0x00010000f614783b */ /* 0x000fe20000004200 */
[----:B------:R-:W-:Y:S02]  /*8fd0*/  FMNMX.FTZ R7, R158, R7, !PT ;  /* 0x000000079e077209 */ /* 0x000fe40007810000 */
[----:B------:R-:W-:Y:S02]  /*8fe0*/  FMNMX.FTZ R0, R155, R0, !PT ;  /* 0x000000009b007209 */ /* 0x000fe40007810000 */
[----:B------:R-:W-:Y:S02]  /*8ff0*/  FSEL R152, R30, -INF , P0 ;  /* 0xff8000001e987808 */ /* 0x000fe40000000000 */
[----:B------:R-:W-:Y:S02]  /*9000*/  FMNMX.FTZ R7, R154, R7, !PT ;  /* 0x000000079a077209 */ /* 0x000fe40007810000 */
[----:B------:R-:W-:Y:S02]  /*9010*/  FMNMX.FTZ R0, R151, R0, !PT ;  /* 0x0000000097007209 */ /* 0x000fe40007810000 */
[----:B------:R-:W-:Y:S02]  /*9020*/  FMNMX.FTZ R9, R152, R7, !PT ;  /* 0x0000000798097209 */ /* 0x000fe40007810000 */
[----:B------:R-:W-:Y:S03]  /*9030*/  FMNMX.FTZ R5, R133, R0, !PT ;  /* 0x0000000085057209 */ /* 0x000fe60007810000 */
[----:B------:R-:W1:Y:S08]  /*9040*/  SHFL.BFLY PT, R10, R9, 0x2, 0x1f ;  /* 0x0c401f00090a7f89 */ /* 0x000e7000000e0000 */
[----:B------:R-:W2:Y:S01]  /*9050*/  SHFL.BFLY PT, R0, R5, 0x2, 0x1f ;  /* 0x0c401f0005007f89 */ /* 0x000ea200000e0000 */
[----:B-1----:R-:W-:Y:S07]  /*9060*/  FMNMX.FTZ R6, R10, R9, !PT ;  /* 0x000000090a067209 */ /* 0x002fee0007810000 */
[----:B------:R-:W-:Y:S01]  /*9070*/  SHFL.BFLY PT, R7, R6, 0x1, 0x1f ;  /* 0x0c201f0006077f89 */ /* 0x000fe200000e0000 */
[----:B--2---:R-:W-:Y:S07]  /*9080*/  FMNMX.FTZ R5, R5, R0, !PT ;  /* 0x0000000005057209 */ /* 0x004fee0007810000 */
[----:B------:R-:W1:Y:S02]  /*9090*/  SHFL.BFLY PT, R0, R5, 0x1, 0x1f ;  /* 0x0c201f0005007f89 */ /* 0x000e6400000e0000 */
[----:B-1----:R-:W-:Y:S02]  /*90a0*/  FMNMX.FTZ R132, R0, R5, !PT ;  /* 0x0000000500847209 */ /* 0x002fe40007810000 */
[----:B------:R-:W-:Y:S02]  /*90b0*/  FMNMX.FTZ R0, R6, R7, !PT ;  /* 0x0000000706007209 */ /* 0x000fe40007810000 */
[C---:B------:R-:W-:Y:S01]  /*90c0*/  FSETP.NEU.FTZ.AND P1, PT, R132.reuse, -INF , PT ;  /* 0xff8000008400780b */ /* 0x040fe20003f3d000 */
[----:B------:R-:W-:Y:S01]  /*90d0*/  FMUL.FTZ R150, R132, c[0x0][0x2d0] ;  /* 0x0000b40084967a20 */ /* 0x000fe20000410000 */
[C---:B------:R-:W-:Y:S01]  /*90e0*/  FSETP.NEU.FTZ.AND P0, PT, R0.reuse, -INF , PT ;  /* 0xff8000000000780b */ /* 0x040fe20003f1d000 */
[----:B------:R-:W-:Y:S01]  /*90f0*/  FMUL.FTZ R153, R0, c[0x0][0x2d0] ;  /* 0x0000b40000997a20 */ /* 0x000fe20000410000 */
[----:B------:R-:W-:Y:S02]  /*9100*/  FSEL R5, R132, RZ, P1 ;  /* 0x000000ff84057208 */ /* 0x000fe40000800000 */
[----:B------:R-:W-:Y:S02]  /*9110*/  FSEL R150, R150, RZ, P1 ;  /* 0x000000ff96967208 */ /* 0x000fe40000800000 */
[----:B------:R-:W-:Y:S01]  /*9120*/  FSEL R153, R153, RZ, P0 ;  /* 0x000000ff99997208 */ /* 0x000fe20000000000 */
[----:B------:R-:W-:Y:S02]  /*9130*/  FADD.FTZ R5, -R5, R2 ;  /* 0x0000000205057221 */ /* 0x000fe40000010100 */
[--C-:B------:R-:W-:Y:S02]  /*9140*/  FFMA.FTZ R135, R31, c[0x0][0x2d0], -R150.reuse ;  /* 0x0000b4001f877a23 */ /* 0x100fe40000010896 */
[--C-:B------:R-:W-:Y:S01]  /*9150*/  FFMA.FTZ R148, R4, c[0x0][0x2d0], -R153.reuse ;  /* 0x0000b40004947a23 */ /* 0x100fe20000010899 */
[----:B------:R-:W-:Y:S01]  /*9160*/  FSEL R4, R0, RZ, P0 ;  /* 0x000000ff00047208 */ /* 0x000fe20000000000 */
[----:B------:R-:W-:Y:S01]  /*9170*/  FFMA.FTZ R145, R12, c[0x0][0x2d0], -R153 ;  /* 0x0000b4000c917a23 */ /* 0x000fe20000010899 */
[----:B------:R-:W-:Y:S01]  /*9180*/  PLOP3.LUT P0, PT, PT, PT, UP0, 0x80, 0x0 ;  /* 0x000000000000781c */ /* 0x000fe20003f0f008 */
[----:B------:R-:W1:Y:S01]  /*9190*/  LDSM.16.MT88.4 R12, [R248+0x100] ;  /* 0x00010000f80c783b */ /* 0x000e620000004200 */
[--C-:B------:R-:W-:Y:S01]  /*91a0*/  FFMA.FTZ R134, R29, c[0x0][0x2d0], -R150.reuse ;  /* 0x0000b4001d867a23 */ /* 0x100fe20000010896 */
[----:B------:R-:W-:Y:S01]  /*91b0*/  MUFU.EX2 R135, R135 ;  /* 0x0000008700877308 */ /* 0x000fe20000000800 */
[----:B------:R-:W-:Y:S02]  /*91c0*/  FADD.FTZ R4, -R4, R3 ;  /* 0x0000000304047221 */ /* 0x000fe40000010100 */
[--C-:B------:R-:W-:Y:S02]  /*91d0*/  FFMA.FTZ R149, R35, c[0x0][0x2d0], -R150.reuse ;  /* 0x0000b40023957a23 */ /* 0x100fe40000010896 */
[--C-:B------:R-:W-:Y:S02]  /*91e0*/  FFMA.FTZ R144, R33, c[0x0][0x2d0], -R150.reuse ;  /* 0x0000b40021907a23 */ /* 0x100fe40000010896 */
[--C-:B------:R-:W-:Y:S02]  /*91f0*/  FFMA.FTZ R147, R8, c[0x0][0x2d0], -R153.reuse ;  /* 0x0000b40008937a23 */ /* 0x100fe40000010899 */
[--C-:B------:R-:W-:Y:S01]  /*9200*/  FFMA.FTZ R146, R16, c[0x0][0x2d0], -R153.reuse ;  /* 0x0000b40010927a23 */ /* 0x100fe20000010899 */
[----:B------:R-:W-:Y:S01]  /*9210*/  MUFU.EX2 R149, R149 ;  /* 0x0000009500957308 */ /* 0x000fe20000000800 */
[----:B------:R-:W-:Y:S02]  /*9220*/  FMUL.FTZ R3, R4, c[0x0][0x2d0] ;  /* 0x0000b40004037a20 */ /* 0x000fe40000410000 */
[----:B------:R-:W-:Y:S02]  /*9230*/  FMUL.FTZ R2, R5, c[0x0][0x2d0] ;  /* 0x0000b40005027a20 */ /* 0x000fe40000410000 */
        /* <DEDUP_REMOVED lines=9> */
[----:B------:R-:W4:Y:S01]  /*92d0*/  MUFU.EX2 R2, R2 ;  /* 0x0000000200027308 */ /* 0x000f220000000800 */
[--C-:B------:R-:W-:Y:S02]  /*92e0*/  FFMA.FTZ R191, R191, c[0x0][0x2d0], -R150.reuse ;  /* 0x0000b400bfbf7a23 */ /* 0x100fe40000010896 */
[--C-:B------:R-:W-:Y:S02]  /*92f0*/  FFMA.FTZ R194, R194, c[0x0][0x2d0], -R153.reuse ;  /* 0x0000b400c2c27a23 */ /* 0x100fe40000010899 */
[--C-:B------:R-:W-:Y:S02]  /*9300*/  FFMA.FTZ R197, R197, c[0x0][0x2d0], -R150.reuse ;  /* 0x0000b400c5c57a23 */ /* 0x100fe40000010896 */
[--C-:B------:R-:W-:Y:S02]  /*9310*/  FFMA.FTZ R198, R198, c[0x0][0x2d0], -R153.reuse ;  /* 0x0000b400c6c67a23 */ /* 0x100fe40000010899 */
[--C-:B------:R-:W-:Y:S01]  /*9320*/  FFMA.FTZ R199, R199, c[0x0][0x2d0], -R150.reuse ;  /* 0x0000b400c7c77a23 */ /* 0x100fe20000010896 */
[----:B------:R-:W5:Y:S01]  /*9330*/  MUFU.EX2 R144, R144 ;  /* 0x0000009000907308 */ /* 0x000f620000000800 */
[--C-:B------:R-:W-:Y:S02]  /*9340*/  FFMA.FTZ R192, R192, c[0x0][0x2d0], -R153.reuse ;  /* 0x0000b400c0c07a23 */ /* 0x100fe40000010899 */
[----:B------:R-:W-:Y:S02]  /*9350*/  FFMA.FTZ R189, R189, c[0x0][0x2d0], -R150 ;  /* 0x0000b400bdbd7a23 */ /* 0x000fe40000010896 */
[C---:B--2---:R-:W-:Y:S02]  /*9360*/  FMUL.FTZ R4, R3.reuse, R128 ;  /* 0x0000008003047220 */ /* 0x044fe40000410000 */
[C---:B------:R-:W-:Y:S02]  /*9370*/  FMUL.FTZ R5, R3.reuse, R129 ;  /* 0x0000008103057220 */ /* 0x040fe40000410000 */
[C---:B------:R-:W-:Y:S01]  /*9380*/  FMUL.FTZ R8, R3.reuse, R124 ;  /* 0x0000007c03087220 */ /* 0x040fe20000410000 */
[----:B------:R-:W2:Y:S01]  /*9390*/  MUFU.EX2 R134, R134 ;  /* 0x0000008600867308 */ /* 0x000ea20000000800 */
[C---:B------:R-:W-:Y:S02]  /*93a0*/  FMUL.FTZ R9, R3.reuse, R125 ;  /* 0x0000007d03097220 */ /* 0x040fe40000410000 */
[----:B------:R-:W-:Y:S02]  /*93b0*/  IMAD.MOV.U32 R129, RZ, RZ, R28 ;  /* 0x000000ffff817224 */ /* 0x000fe400078e001c */
[C---:B----4-:R-:W-:Y:S01]  /*93c0*/  FMUL.FTZ R6, R2.reuse, R130 ;  /* 0x0000008202067220 */ /* 0x050fe20000410000 */
[----:B------:R-:W4:Y:S01]  /*93d0*/  LDSM.16.MT88.4 R28, [R245+0x100] ;  /* 0x00010000f51c783b */ /* 0x000f220000004200 */
[C---:B------:R-:W-:Y:S02]  /*93e0*/  FMUL.FTZ R7, R2.reuse, R131 ;  /* 0x0000008302077220 */ /* 0x040fe40000410000 */
[C---:B------:R-:W-:Y:S01]  /*93f0*/  FMUL.FTZ R10, R2.reuse, R126 ;  /* 0x0000007e020a7220 */ /* 0x040fe20000410000 */
[----:B------:R-:W-:Y:S01]  /*9400*/  MUFU.EX2 R148, R148 ;  /* 0x0000009400947308 */ /* 0x000fe20000000800 */
[----:B------:R-:W-:Y:S02]  /*9410*/  FMUL.FTZ R11, R2, R127 ;  /* 0x0000007f020b7220 */ /* 0x000fe40000410000 */
[C---:B------:R-:W-:Y:S01]  /*9420*/  FMUL.FTZ R16, R3.reuse, R116 ;  /* 0x0000007403107220 */ /* 0x040fe20000410000 */
[----:B-----5:R-:W-:Y:S01]  /*9430*/  F2FP.BF16.PACK_AB R141, R144, R149 ;  /* 0x00000095908d723e */ /* 0x020fe200000010ff */
[C---:B------:R-:W-:Y:S01]  /*9440*/  FMUL.FTZ R17, R3.reuse, R117 ;  /* 0x0000007503117220 */ /* 0x040fe20000410000 */
[----:B------:R-:W-:Y:S01]  /*9450*/  LDSM.16.MT88.4 R124, [R248+0x3900] ;  /* 0x00390000f87c783b */ /* 0x000fe20000004200 */
[C---:B------:R-:W-:Y:S02]  /*9460*/  FMUL.FTZ R18, R2.reuse, R118 ;  /* 0x0000007602127220 */ /* 0x040fe40000410000 */
[----:B------:R-:W-:Y:S01]  /*9470*/  FMUL.FTZ R19, R2, R119 ;  /* 0x0000007702137220 */ /* 0x000fe20000410000 */
[----:B------:R-:W5:Y:S01]  /*9480*/  MUFU.EX2 R147, R147 ;  /* 0x0000009300937308 */ /* 0x000f620000000800 */
[----:B------:R-:W-:Y:S02]  /*9490*/  IMAD.MOV.U32 R128, RZ, RZ, R36 ;  /* 0x000000ffff807224 */ /* 0x000fe400078e0024 */
[C---:B------:R-:W-:Y:S01]  /*94a0*/  FMUL.FTZ R24, R3.reuse, R108 ;  /* 0x0000006c03187220 */ /* 0x040fe20000410000 */
[----:B--2---:R-:W-:Y:S01]  /*94b0*/  F2FP.BF16.PACK_AB R143, R134, R135 ;  /* 0x00000087868f723e */ /* 0x004fe200000010ff */
[----:B------:R-:W2:Y:S01]  /*94c0*/  LDSM.16.MT88.4 R36, [R244+0x100] ;  /* 0x00010000f424783b */ /* 0x000ea20000004200 */
[C---:B------:R-:W-:Y:S02]  /*94d0*/  FMUL.FTZ R25, R3.reuse, R109 ;  /* 0x0000006d03197220 */ /* 0x040fe40000410000 */
[C---:B------:R-:W-:Y:S02]  /*94e0*/  FMUL.FTZ R26, R2.reuse, R110 ;  /* 0x0000006e021a7220 */ /* 0x040fe40000410000 */
[----:B------:R-:W-:Y:S01]  /*94f0*/  MUFU.EX2 R146, R146 ;  /* 0x0000009200927308 */ /* 0x000fe20000000800 */
[C---:B------:R-:W-:Y:S02]  /*9500*/  FMUL.FTZ R27, R2.reuse, R111 ;  /* 0x0000006f021b7220 */ /* 0x040fe40000410000 */
[C---:B------:R-:W-:Y:S01]  /*9510*/  FMUL.FTZ R33, R3.reuse, R101 ;  /* 0x0000006503217220 */ /* 0x040fe20000410000 */
[----:B------:R-:W-:Y:S01]  /*9520*/  LDSM.16.MT88.4 R116, [R246+0x3900] ;  /* 0x00390000f674783b */ /* 0x000fe20000004200 */
[C---:B------:R-:W-:Y:S02]  /*9530*/  FMUL.FTZ R34, R2.reuse, R102 ;  /* 0x0000006602227220 */ /* 0x040fe40000410000 */
[C---:B------:R-:W-:Y:S02]  /*9540*/  FMUL.FTZ R35, R2.reuse, R103 ;  /* 0x0000006702237220 */ /* 0x040fe40000410000 */
[C---:B------:R-:W-:Y:S01]  /*9550*/  FMUL.FTZ R42, R2.reuse, R94 ;  /* 0x0000005e022a7220 */ /* 0x040fe20000410000 */
[----:B------:R-:W1:Y:S01]  /*9560*/  MUFU.EX2 R145, R145 ;  /* 0x0000009100917308 */ /* 0x000e620000000800 */
[C---:B------:R-:W-:Y:S01]  /*9570*/  FMUL.FTZ R43, R2.reuse, R95 ;  /* 0x0000005f022b7220 */ /* 0x040fe20000410000 */
[----:B------:R-:W-:Y:S01]  /*9580*/  LDSM.16.MT88.4 R108, [R245+0x3900] ;  /* 0x00390000f56c783b */ /* 0x000fe20000004200 */
[----:B------:R-:W-:Y:S01]  /*9590*/  FMUL.FTZ R48, R3, R84 ;  /* 0x0000005403307220 */ /* 0x000fe20000410000 */
[----:B-----5:R-:W-:Y:S01]  /*95a0*/  F2FP.BF16.PACK_AB R140, R147, R148 ;  /* 0x00000094938c723e */ /* 0x020fe200000010ff */
[C---:B------:R-:W-:Y:S02]  /*95b0*/  FMUL.FTZ R50, R2.reuse, R86 ;  /* 0x0000005602327220 */ /* 0x040fe40000410000 */
[C---:B------:R-:W-:Y:S02]  /*95c0*/  FMUL.FTZ R51, R2.reuse, R87 ;  /* 0x0000005702337220 */ /* 0x040fe40000410000 */
[C---:B------:R-:W-:Y:S01]  /*95d0*/  FMUL.FTZ R56, R3.reuse, R76 ;  /* 0x0000004c03387220 */ /* 0x040fe20000410000 */
[----:B------:R-:W-:Y:S01]  /*95e0*/  MUFU.EX2 R156, R156 ;  /* 0x0000009c009c7308 */ /* 0x000fe20000000800 */
[C---:B------:R-:W-:Y:S02]  /*95f0*/  FMUL.FTZ R58, R2.reuse, R78 ;  /* 0x0000004e023a7220 */ /* 0x040fe40000410000 */
[C---:B------:R-:W-:Y:S02]  /*9600*/  FMUL.FTZ R59, R2.reuse, R79 ;  /* 0x0000004f023b7220 */ /* 0x040fe40000410000 */
[C---:B------:R-:W-:Y:S02]  /*9610*/  FMUL.FTZ R64, R3.reuse, R68 ;  /* 0x0000004403407220 */ /* 0x040fe40000410000 */
[----:B------:R-:W-:Y:S02]  /*9620*/  FMUL.FTZ R65, R3, R69 ;  /* 0x0000004503417220 */ /* 0x000fe40000410000 */
[C---:B------:R-:W-:Y:S01]  /*9630*/  FMUL.FTZ R66, R2.reuse, R70 ;  /* 0x0000004602427220 */ /* 0x040fe20000410000 */
[----:B------:R-:W5:Y:S01]  /*9640*/  MUFU.EX2 R159, R159 ;  /* 0x0000009f009f7308 */ /* 0x000f620000000800 */
[----:B------:R-:W-:Y:S02]  /*9650*/  FMUL.FTZ R67, R2, R71 ;  /* 0x0000004702437220 */ /* 0x000fe40000410000 */
        /* <DEDUP_REMOVED lines=10> */
[----:B------:R-:W-:Y:S03]  /*9700*/  MUFU.EX2 R174, R174 ;  /* 0x000000ae00ae7308 */ /* 0x000fe60000000800 */
[----:B------:R-:W-:Y:S01]  /*9710*/  FMUL.FTZ R13, R3, R121 ;  /* 0x00000079030d7220 */ /* 0x000fe20000410000 */
[----:B-----5:R-:W-:Y:S01]  /*9720*/  F2FP.BF16.PACK_AB R70, R159, R156 ;  /* 0x0000009c9f46723e */ /* 0x020fe200000010ff */
[--C-:B------:R-:W-:Y:S02]  /*9730*/  FFMA.FTZ R163, R163, c[0x0][0x2d0], -R150.reuse ;  /* 0x0000b400a3a37a23 */ /* 0x100fe40000010896 */
[C---:B------:R-:W-:Y:S03]  /*9740*/  FMUL.FTZ R14, R2.reuse, R122 ;  /* 0x0000007a020e7220 */ /* 0x040fe60000410000 */
[----:B------:R-:W-:Y:S01]  /*9750*/  MUFU.EX2 R177, R177 ;  /* 0x000000b100b17308 */ /* 0x000fe20000000800 */
[----:B------:R-:W-:Y:S02]  /*9760*/  FMUL.FTZ R15, R2, R123 ;  /* 0x0000007b020f7220 */ /* 0x000fe40000410000 */
[--C-:B------:R-:W-:Y:S02]  /*9770*/  FFMA.FTZ R160, R160, c[0x0][0x2d0], -R153.reuse ;  /* 0x0000b400a0a07a23 */ /* 0x100fe40000010899 */
[--C-:B------:R-:W-:Y:S02]  /*9780*/  FFMA.FTZ R157, R157, c[0x0][0x2d0], -R150.reuse ;  /* 0x0000b4009d9d7a23 */ /* 0x100fe40000010896 */
[--C-:B------:R-:W-:Y:S01]  /*9790*/  FFMA.FTZ R154, R154, c[0x0][0x2d0], -R153.reuse ;  /* 0x0000b4009a9a7a23 */ /* 0x100fe20000010899 */
[C---:B------:R-:W-:Y:S02]  /*97a0*/  HMMA.16816.F32.BF16 R12, R140.reuse, R20, R12 ;  /* 0x000000148c0c723c */ /* 0x040fe4000004180c */
[----:B------:R-:W-:Y:S01]  /*97b0*/  MUFU.EX2 R178, R178 ;  /* 0x000000b200b27308 */ /* 0x000fe20000000800 */
[--C-:B------:R-:W-:Y:S04]  /*97c0*/  FFMA.FTZ R151, R151, c[0x0][0x2d0], -R150.reuse ;  /* 0x0000b40097977a23 */ /* 0x100fe80000010896 */
[C---:B------:R-:W-:Y:S01]  /*97d0*/  FMUL.FTZ R21, R3.reuse, R113 ;  /* 0x0000007103157220 */ /* 0x040fe20000410000 */
[C---:B------:R-:W-:Y:S04]  /*97e0*/  HMMA.16816.F32.BF16 R16, R140.reuse, R22, R16 ;  /* 0x000000168c10723c */ /* 0x040fe80000041810 */
[----:B------:R-:W-:Y:S01]  /*97f0*/  FMUL.FTZ R20, R3, R112 ;  /* 0x0000007003147220 */ /* 0x000fe20000410000 */
[----:B------:R-:W-:Y:S01]  /*9800*/  MUFU.EX2 R185, R185 ;  /* 0x000000b900b97308 */ /* 0x000fe20000000800 */
[--C-:B------:R-:W-:Y:S02]  /*9810*/  FFMA.FTZ R112, R57, c[0x0][0x2d0], -R150.reuse ;  /* 0x0000b40039707a23 */ /* 0x100fe40000010896 */
[C---:B------:R-:W-:Y:S04]  /*9820*/  FMUL.FTZ R22, R2.reuse, R114 ;  /* 0x0000007202167220 */ /* 0x040fe80000410000 */
[----:B------:R-:W-:Y:S02]  /*9830*/  FMUL.FTZ R23, R2, R115 ;  /* 0x0000007302177220 */ /* 0x000fe40000410000 */
[C---:B------:R-:W-:Y:S01]  /*9840*/  FMUL.FTZ R57, R3.reuse, R77 ;  /* 0x0000004d03397220 */ /* 0x040fe20000410000 */
[----:B------:R-:W1:Y:S01]  /*9850*/  MUFU.EX2 R112, R112 ;  /* 0x0000007000707308 */ /* 0x000e620000000800 */
[----:B------:R-:W-:Y:S03]  /*9860*/  LDSM.16.MT88.4 R76, [R248+0x900] ;  /* 0x00090000f84c783b */ /* 0x000fe60000004200 */
[C---:B----4-:R-:W-:Y:S06]  /*9870*/  HMMA.16816.F32.BF16 R20, R140.reuse, R28, R20 ;  /* 0x0000001c8c14723c */ /* 0x050fec0000041814 */
[----:B------:R-:W-:Y:S01]  /*9880*/  MUFU.EX2 R182, R182 ;  /* 0x000000b600b67308 */ /* 0x000fe20000000800 */
[C---:B------:R-:W-:Y:S01]  /*9890*/  FMUL.FTZ R28, R3.reuse, R104 ;  /* 0x00000068031c7220 */ /* 0x040fe20000410000 */
[C---:B------:R-:W-:Y:S04]  /*98a0*/  HMMA.16816.F32.BF16 R24, R140.reuse, R30, R24 ;  /* 0x0000001e8c18723c */ /* 0x040fe80000041818 */
[----:B------:R-:W-:Y:S02]  /*98b0*/  FMUL.FTZ R29, R3, R105 ;  /* 0x00000069031d7220 */ /* 0x000fe40000410000 */
[--C-:B------:R-:W-:Y:S02]  /*98c0*/  FFMA.FTZ R104, R32, c[0x0][0x2d0], -R153.reuse ;  /* 0x0000b40020687a23 */ /* 0x100fe40000010899 */
[C---:B------:R-:W-:Y:S01]  /*98d0*/  FMUL.FTZ R30, R2.reuse, R106 ;  /* 0x0000006a021e7220 */ /* 0x040fe20000410000 */
[----:B------:R-:W-:Y:S03]  /*98e0*/  MUFU.EX2 R191, R191 ;  /* 0x000000bf00bf7308 */ /* 0x000fe60000000800 */
[----:B------:R-:W-:Y:S01]  /*98f0*/  FMUL.FTZ R31, R2, R107 ;  /* 0x0000006b021f7220 */ /* 0x000fe20000410000 */
[----:B-1----:R-:W-:Y:S01]  /*9900*/  F2FP.BF16.PACK_AB R71, R161, R112 ;  /* 0x00000070a147723e */ /* 0x002fe200000010ff */
[C---:B------:R-:W-:Y:S02]  /*9910*/  FMUL.FTZ R32, R3.reuse, R100 ;  /* 0x0000006403207220 */ /* 0x040fe40000410000 */
[----:B------:R-:W4:Y:S01]  /*9920*/  LDL.LU R100, [R1+0x24] ;  /* 0x0000240001647983 */ /* 0x000f220000300800 */
[--C-:B------:R-:W-:Y:S02]  /*9930*/  FFMA.FTZ R105, R40, c[0x0][0x2d0], -R153.reuse ;  /* 0x0000b40028697a23 */ /* 0x100fe40000010899 */
[C---:B--2---:R-:W-:Y:S01]  /*9940*/  HMMA.16816.F32.BF16 R28, R140.reuse, R36, R28 ;  /* 0x000000248c1c723c */ /* 0x044fe2000004181c */
[----:B------:R-:W2:Y:S01]  /*9950*/  LDL.LU R113, [R1+0x20] ;  /* 0x0000200001717983 */ /* 0x000ea20000300800 */
[----:B------:R-:W-:Y:S01]  /*9960*/  MUFU.EX2 R104, R104 ;  /* 0x0000006800687308 */ /* 0x000fe20000000800 */
[----:B------:R-:W-:Y:S02]  /*9970*/  FMUL.FTZ R40, R3, R92 ;  /* 0x0000005c03287220 */ /* 0x000fe40000410000 */
[--C-:B------:R-:W-:Y:S02]  /*9980*/  FFMA.FTZ R106, R41, c[0x0][0x2d0], -R150.reuse ;  /* 0x0000b400296a7a23 */ /* 0x100fe40000010896 */
[C---:B------:R-:W-:Y:S01]  /*9990*/  FMUL.FTZ R36, R3.reuse, R96 ;  /* 0x0000006003247220 */ /* 0x040fe20000410000 */
[C---:B------:R-:W-:Y:S04]  /*99a0*/  HMMA.16816.F32.BF16 R32, R140.reuse, R38, R32 ;  /* 0x000000268c20723c */ /* 0x040fe80000041820 */
[C---:B------:R-:W-:Y:S01]  /*99b0*/  FMUL.FTZ R37, R3.reuse, R97 ;  /* 0x0000006103257220 */ /* 0x040fe20000410000 */
[----:B------:R-:W1:Y:S01]  /*99c0*/  MUFU.EX2 R105, R105 ;  /* 0x0000006900697308 */ /* 0x000e620000000800 */
[----:B------:R-:W-:Y:S02]  /*99d0*/  FMUL.FTZ R41, R3, R93 ;  /* 0x0000005d03297220 */ /* 0x000fe40000410000 */
[C---:B------:R-:W-:Y:S01]  /*99e0*/  FMUL.FTZ R38, R2.reuse, R98 ;  /* 0x0000006202267220 */ /* 0x040fe20000410000 */
[----:B------:R-:W-:Y:S03]  /*99f0*/  LDSM.16.MT88.4 R92, [R244+0x5100] ;  /* 0x00510000f45c783b */ /* 0x000fe60000004200 */
[C---:B------:R-:W-:Y:S02]  /*9a00*/  FMUL.FTZ R39, R2.reuse, R99 ;  /* 0x0000006302277220 */ /* 0x040fe40000410000 */
[--C-:B------:R-:W-:Y:S01]  /*9a10*/  FFMA.FTZ R107, R49, c[0x0][0x2d0], -R150.reuse ;  /* 0x0000b400316b7a23 */ /* 0x100fe20000010896 */
[----:B------:R-:W-:Y:S01]  /*9a20*/  MUFU.EX2 R106, R106 ;  /* 0x0000006a006a7308 */ /* 0x000fe20000000800 */
[C---:B------:R-:W-:Y:S01]  /*9a30*/  FMUL.FTZ R49, R3.reuse, R85 ;  /* 0x0000005503317220 */ /* 0x040fe20000410000 */
[----:B------:R-:W-:Y:S02]  /*9a40*/  LDSM.16.MT88.4 R96, [R244+0x7100] ;  /* 0x00710000f460783b */ /* 0x000fe40000004200 */
[C---:B------:R-:W-:Y:S06]  /*9a50*/  HMMA.16816.F32.BF16 R36, R140.reuse, R44, R36 ;  /* 0x0000002c8c24723c */ /* 0x040fec0000041824 */
[----:B------:R-:W5:Y:S01]  /*9a60*/  LDSM.16.MT88.4 R84, [R244+0x4100] ;  /* 0x00410000f454783b */ /* 0x000f620000004200 */
[C---:B------:R-:W-:Y:S01]  /*9a70*/  FMUL.FTZ R44, R3.reuse, R88 ;  /* 0x00000058032c7220 */ /* 0x040fe20000410000 */
[C---:B------:R-:W-:Y:S01]  /*9a80*/  HMMA.16816.F32.BF16 R40, R140.reuse, R46, R40 ;  /* 0x0000002e8c28723c */ /* 0x040fe20000041828 */
[----:B------:R-:W3:Y:S03]  /*9a90*/  MUFU.EX2 R107, R107 ;  /* 0x0000006b006b7308 */ /* 0x000ee60000000800 */
[----:B------:R-:W-:Y:S01]  /*9aa0*/  FMUL.FTZ R45, R3, R89 ;  /* 0x00000059032d7220 */ /* 0x000fe20000410000 */
[----:B-1----:R-:W-:Y:S02]  /*9ab0*/  F2FP.BF16.PACK_AB R68, R105, R104 ;  /* 0x000000686944723e */ /* 0x002fe400000010ff */
[C---:B------:R-:W-:Y:S02]  /*9ac0*/  FMUL.FTZ R46, R2.reuse, R90 ;  /* 0x0000005a022e7220 */ /* 0x040fe40000410000 */
[C---:B------:R-:W-:Y:S02]  /*9ad0*/  FMUL.FTZ R47, R2.reuse, R91 ;  /* 0x0000005b022f7220 */ /* 0x040fe40000410000 */
[----:B------:R-:W-:Y:S01]  /*9ae0*/  LDSM.16.MT88.4 R88, [R244+0x4900] ;  /* 0x00490000f458783b */ /* 0x000fe20000004200 */
[----:B------:R-:W-:Y:S04]  /*9af0*/  MUFU.EX2 R194, R194 ;  /* 0x000000c200c27308 */ /* 0x000fe80000000800 */
[C---:B------:R-:W-:Y:S06]  /*9b00*/  HMMA.16816.F32.BF16 R44, R140.reuse, R52, R44 ;  /* 0x000000348c2c723c */ /* 0x040fec000004182c */
[----:B------:R-:W-:Y:S01]  /*9b10*/  MUFU.EX2 R197, R197 ;  /* 0x000000c500c57308 */ /* 0x000fe20000000800 */
[C---:B------:R-:W-:Y:S01]  /*9b20*/  FMUL.FTZ R52, R3.reuse, R80 ;  /* 0x0000005003347220 */ /* 0x040fe20000410000 */
[C---:B------:R-:W-:Y:S04]  /*9b30*/  HMMA.16816.F32.BF16 R48, R140.reuse, R54, R48 ;  /* 0x000000368c30723c */ /* 0x040fe80000041830 */
[----:B------:R-:W-:Y:S01]  /*9b40*/  FMUL.FTZ R53, R3, R81 ;  /* 0x0000005103357220 */ /* 0x000fe20000410000 */
[----:B---3--:R-:W-:Y:S02]  /*9b50*/  F2FP.BF16.PACK_AB R69, R107, R106 ;  /* 0x0000006a6b45723e */ /* 0x008fe400000010ff */
[C---:B------:R-:W-:Y:S01]  /*9b60*/  FMUL.FTZ R54, R2.reuse, R82 ;  /* 0x0000005202367220 */ /* 0x040fe20000410000 */
[----:B------:R-:W-:Y:S01]  /*9b70*/  MUFU.EX2 R198, R198 ;  /* 0x000000c600c67308 */ /* 0x000fe20000000800 */
[C---:B------:R-:W-:Y:S02]  /*9b80*/  FMUL.FTZ R55, R2.reuse, R83 ;  /* 0x0000005302377220 */ /* 0x040fe40000410000 */
[----:B------:R-:W-:Y:S05]  /*9b90*/  LDSM.16.MT88.4 R80, [R245+0x900] ;  /* 0x00090000f550783b */ /* 0x000fea0000004200 */
[C---:B------:R-:W-:Y:S02]  /*9ba0*/  HMMA.16816.F32.BF16 R52, R140.reuse, R60, R52 ;  /* 0x0000003c8c34723c */ /* 0x040fe40000041834 */
[----:B------:R-:W-:Y:S05]  /*9bb0*/  MUFU.EX2 R199, R199 ;  /* 0x000000c700c77308 */ /* 0x000fea0000000800 */
[C---:B------:R-:W-:Y:S01]  /*9bc0*/  FMUL.FTZ R60, R3.reuse, R72 ;  /* 0x00000048033c7220 */ /* 0x040fe20000410000 */
[C---:B------:R-:W-:Y:S04]  /*9bd0*/  HMMA.16816.F32.BF16 R56, R140.reuse, R62, R56 ;  /* 0x0000003e8c38723c */ /* 0x040fe80000041838 */
[----:B------:R-:W-:Y:S01]  /*9be0*/  FMUL.FTZ R61, R3, R73 ;  /* 0x00000049033d7220 */ /* 0x000fe20000410000 */
[----:B------:R-:W-:Y:S02]  /*9bf0*/  MUFU.EX2 R192, R192 ;  /* 0x000000c000c07308 */ /* 0x000fe40000000800 */
[C---:B------:R-:W-:Y:S02]  /*9c00*/  FMUL.FTZ R62, R2.reuse, R74 ;  /* 0x0000004a023e7220 */ /* 0x040fe40000410000 */
[----:B------:R-:W-:Y:S02]  /*9c10*/  FMUL.FTZ R63, R2, R75 ;  /* 0x0000004b023f7220 */ /* 0x000fe40000410000 */
[----:B------:R-:W1:Y:S04]  /*9c20*/  LDSM.16.MT88.4 R72, [R246+0x900] ;  /* 0x00090000f648783b */ /* 0x000e680000004200 */
[----:B------:R-:W-:Y:S01]  /*9c30*/  MUFU.EX2 R189, R189 ;  /* 0x000000bd00bd7308 */ /* 0x000fe20000000800 */
[C---:B-----5:R-:W-:Y:S08]  /*9c40*/  HMMA.16816.F32.BF16 R60, R140.reuse, R84, R60 ;  /* 0x000000548c3c723c */ /* 0x060ff0000004183c */
[----:B------:R-:W-:Y:S01]  /*9c50*/  HMMA.16816.F32.BF16 R64, R140, R86, R64 ;  /* 0x000000568c40723c */ /* 0x000fe20000041840 */
[----:B------:R-:W3:Y:S01]  /*9c60*/  LDSM.16.MT88.4 R84, [R244+0x900] ;  /* 0x00090000f454783b */ /* 0x000ee20000004200 */
[----:B------:R-:W-:Y:S05]  /*9c70*/  MUFU.EX2 R186, R186 ;  /* 0x000000ba00ba7308 */ /* 0x000fea0000000800 */
[--C-:B------:R-:W-:Y:S01]  /*9c80*/  FFMA.FTZ R140, R129, c[0x0][0x2d0], -R153.reuse ;  /* 0x0000b400818c7a23 */ /* 0x100fe20000010899 */
[C---:B------:R-:W-:Y:S04]  /*9c90*/  HMMA.16816.F32.BF16 R4, R68.reuse, R76, R4 ;  /* 0x0000004c4404723c */ /* 0x040fe80000041804 */
[----:B------:R-:W-:Y:S01]  /*9ca0*/  MUFU.EX2 R183, R183 ;  /* 0x000000b700b77308 */ /* 0x000fe20000000800 */
[--C-:B------:R-:W-:Y:S02]  /*9cb0*/  FFMA.FTZ R141, R128, c[0x0][0x2d0], -R153.reuse ;  /* 0x0000b400808d7a23 */ /* 0x100fe40000010899 */
[--C-:B------:R-:W-:Y:S01]  /*9cc0*/  FFMA.FTZ R142, R202, c[0x0][0x2d0], -R150.reuse ;  /* 0x0000b400ca8e7a23 */ /* 0x100fe20000010896 */
[C---:B------:R-:W-:Y:S01]  /*9cd0*/  HMMA.16816.F32.BF16 R8, R68.reuse, R78, R8 ;  /* 0x0000004e4408723c */ /* 0x040fe20000041808 */
[----:B------:R-:W5:Y:S03]  /*9ce0*/  LDSM.16.MT88.4 R76, [R248+0x4900] ;  /* 0x00490000f84c783b */ /* 0x000f660000004200 */
[--C-:B------:R-:W-:Y:S02]  /*9cf0*/  FFMA.FTZ R143, R175, c[0x0][0x2d0], -R150.reuse ;  /* 0x0000b400af8f7a23 */ /* 0x100fe40000010896 */
[----:B------:R-:W-:Y:S01]  /*9d00*/  MUFU.EX2 R140, R140 ;  /* 0x0000008c008c7308 */ /* 0x000fe20000000800 */
[--C-:B------:R-:W-:Y:S02]  /*9d10*/  FFMA.FTZ R175, R176, c[0x0][0x2d0], -R153.reuse ;  /* 0x0000b400b0af7a23 */ /* 0x100fe40000010899 */
[--C-:B------:R-:W-:Y:S01]  /*9d20*/  FFMA.FTZ R176, R181, c[0x0][0x2d0], -R150.reuse ;  /* 0x0000b400b5b07a23 */ /* 0x100fe20000010896 */
[C---:B-1----:R-:W-:Y:S03]  /*9d30*/  HMMA.16816.F32.BF16 R12, R68.reuse, R72, R12 ;  /* 0x00000048440c723c */ /* 0x042fe6000004180c */
[--C-:B------:R-:W-:Y:S03]  /*9d40*/  FFMA.FTZ R181, R180, c[0x0][0x2d0], -R153.reuse ;  /* 0x0000b400b4b57a23 */ /* 0x100fe60000010899 */
[----:B------:R-:W1:Y:S01]  /*9d50*/  MUFU.EX2 R141, R141 ;  /* 0x0000008d008d7308 */ /* 0x000e620000000800 */
[--C-:B------:R-:W-:Y:S01]  /*9d60*/  FFMA.FTZ R180, R187, c[0x0][0x2d0], -R150.reuse ;  /* 0x0000b400bbb47a23 */ /* 0x100fe20000010896 */
[C---:B------:R-:W-:Y:S01]  /*9d70*/  HMMA.16816.F32.BF16 R16, R68.reuse, R74, R16 ;  /* 0x0000004a4410723c */ /* 0x040fe20000041810 */
[----:B------:R-:W1:Y:S03]  /*9d80*/  LDSM.16.MT88.4 R72, [R246+0x4900] ;  /* 0x00490000f648783b */ /* 0x000e660000004200 */
[--C-:B------:R-:W-:Y:S02]  /*9d90*/  FFMA.FTZ R187, R188, c[0x0][0x2d0], -R153.reuse ;  /* 0x0000b400bcbb7a23 */ /* 0x100fe40000010899 */
[--C-:B------:R-:W-:Y:S02]  /*9da0*/  FFMA.FTZ R188, R195, c[0x0][0x2d0], -R150.reuse ;  /* 0x0000b400c3bc7a23 */ /* 0x100fe40000010896 */
[----:B------:R-:W-:Y:S01]  /*9db0*/  MUFU.EX2 R142, R142 ;  /* 0x0000008e008e7308 */ /* 0x000fe20000000800 */
[C---:B------:R-:W-:Y:S03]  /*9dc0*/  HMMA.16816.F32.BF16 R20, R68.reuse, R80, R20 ;  /* 0x000000504414723c */ /* 0x040fe60000041814 */
[--C-:B------:R-:W-:Y:S02]  /*9dd0*/  FFMA.FTZ R195, R196, c[0x0][0x2d0], -R153.reuse ;  /* 0x0000b400c4c37a23 */ /* 0x100fe40000010899 */
[--C-:B------:R-:W-:Y:S03]  /*9de0*/  FFMA.FTZ R196, R201, c[0x0][0x2d0], -R150.reuse ;  /* 0x0000b400c9c47a23 */ /* 0x100fe60000010896 */
[C---:B------:R-:W-:Y:S01]  /*9df0*/  HMMA.16816.F32.BF16 R24, R68.reuse, R82, R24 ;  /* 0x000000524418723c */ /* 0x040fe20000041818 */
[----:B------:R-:W1:Y:S01]  /*9e00*/  LDSM.16.MT88.4 R80, [R245+0x4900] ;  /* 0x00490000f550783b */ /* 0x000e620000004200 */
[----:B------:R-:W1:Y:S02]  /*9e10*/  MUFU.EX2 R143, R143 ;  /* 0x0000008f008f7308 */ /* 0x000e640000000800 */
[--C-:B------:R-:W-:Y:S02]  /*9e20*/  FFMA.FTZ R201, R200, c[0x0][0x2d0], -R153.reuse ;  /* 0x0000b400c8c97a23 */ /* 0x100fe40000010899 */
[--C-:B------:R-:W-:Y:S02]  /*9e30*/  FFMA.FTZ R200, R203, c[0x0][0x2d0], -R150.reuse ;  /* 0x0000b400cbc87a23 */ /* 0x100fe40000010896 */
[C---:B---3--:R-:W-:Y:S04]  /*9e40*/  HMMA.16816.F32.BF16 R28, R68.reuse, R84, R28 ;  /* 0x00000054441c723c */ /* 0x048fe8000004181c */
[----:B------:R-:W3:Y:S01]  /*9e50*/  MUFU.EX2 R175, R175 ;  /* 0x000000af00af7308 */ /* 0x000ee20000000800 */
[--C-:B------:R-:W-:Y:S02]  /*9e60*/  FFMA.FTZ R203, R190, c[0x0][0x2d0], -R153.reuse ;  /* 0x0000b400becb7a23 */ /* 0x100fe40000010899 */
[--C-:B------:R-:W-:Y:S01]  /*9e70*/  FFMA.FTZ R190, R193, c[0x0][0x2d0], -R150.reuse ;  /* 0x0000b400c1be7a23 */ /* 0x100fe20000010896 */
[C---:B------:R-:W-:Y:S01]  /*9e80*/  HMMA.16816.F32.BF16 R32, R68.reuse, R86, R32 ;  /* 0x000000564420723c */ /* 0x040fe20000041820 */
[----:B------:R-:W3:Y:S03]  /*9e90*/  LDSM.16.MT88.4 R84, [R248+0x1100] ;  /* 0x00110000f854783b */ /* 0x000ee60000004200 */
[--C-:B------:R-:W-:Y:S02]  /*9ea0*/  FFMA.FTZ R193, R184, c[0x0][0x2d0], -R153.reuse ;  /* 0x0000b400b8c17a23 */ /* 0x100fe40000010899 */
[----:B------:R-:W3:Y:S01]  /*9eb0*/  MUFU.EX2 R176, R176 ;  /* 0x000000b000b07308 */ /* 0x000ee20000000800 */
[--C-:B------:R-:W-:Y:S01]  /*9ec0*/  FFMA.FTZ R184, R179, c[0x0][0x2d0], -R150.reuse ;  /* 0x0000b400b3b87a23 */ /* 0x100fe20000010896 */
[C---:B-----5:R-:W-:Y:S04]  /*9ed0*/  HMMA.16816.F32.BF16 R36, R68.reuse, R76, R36 ;  /* 0x0000004c4424723c */ /* 0x060fe80000041824 */
[--C-:B------:R-:W-:Y:S02]  /*9ee0*/  FFMA.FTZ R179, R166, c[0x0][0x2d0], -R153.reuse ;  /* 0x0000b400a6b37a23 */ /* 0x100fe40000010899 */
[--C-:B------:R-:W-:Y:S02]  /*9ef0*/  FFMA.FTZ R166, R173, c[0x0][0x2d0], -R150.reuse ;  /* 0x0000b400ada67a23 */ /* 0x100fe40000010896 */
[C---:B------:R-:W-:Y:S01]  /*9f00*/  HMMA.16816.F32.BF16 R40, R68.reuse, R78, R40 ;  /* 0x0000004e4428723c */ /* 0x040fe20000041828 */
[----:B------:R-:W5:Y:S01]  /*9f10*/  LDSM.16.MT88.4 R76, [R246+0x1100] ;  /* 0x00110000f64c783b */ /* 0x000f620000004200 */
[----:B------:R-:W2:Y:S02]  /*9f20*/  MUFU.EX2 R181, R181 ;  /* 0x000000b500b57308 */ /* 0x000ea40000000800 */
[--C-:B------:R-:W-:Y:S02]  /*9f30*/  FFMA.FTZ R173, R162, c[0x0][0x2d0], -R153.reuse ;  /* 0x0000b400a2ad7a23 */ /* 0x100fe40000010899 */
[--C-:B------:R-:W-:Y:S02]  /*9f40*/  FFMA.FTZ R162, R165, c[0x0][0x2d0], -R150.reuse ;  /* 0x0000b400a5a27a23 */ /* 0x100fe40000010896 */
[C---:B-1----:R-:W-:Y:S04]  /*9f50*/  HMMA.16816.F32.BF16 R44, R68.reuse, R72, R44 ;  /* 0x00000048442c723c */ /* 0x042fe8000004182c */
[----:B------:R-:W1:Y:S01]  /*9f60*/  MUFU.EX2 R180, R180 ;  /* 0x000000b400b47308 */ /* 0x000e620000000800 */
[--C-:B------:R-:W-:Y:S02]  /*9f70*/  FFMA.FTZ R165, R158, c[0x0][0x2d0], -R153.reuse ;  /* 0x0000b4009ea57a23 */ /* 0x100fe40000010899 */
[----:B------:R-:W-:Y:S01]  /*9f80*/  FFMA.FTZ R153, R152, c[0x0][0x2d0], -R153 ;  /* 0x0000b40098997a23 */ /* 0x000fe20000010899 */
[C---:B------:R-:W-:Y:S01]  /*9f90*/  HMMA.16816.F32.BF16 R48, R68.reuse, R74, R48 ;  /* 0x0000004a4430723c */ /* 0x040fe20000041830 */
[----:B------:R-:W1:Y:S03]  /*9fa0*/  LDSM.16.MT88.4 R72, [R245+0x1100] ;  /* 0x00110000f548783b */ /* 0x000e660000004200 */
[--C-:B------:R-:W-:Y:S02]  /*9fb0*/  FFMA.FTZ R158, R155, c[0x0][0x2d0], -R150.reuse ;  /* 0x0000b4009b9e7a23 */ /* 0x100fe40000010896 */
[----:B------:R-:W-:Y:S01]  /*9fc0*/  MUFU.EX2 R153, R153 ;  /* 0x0000009900997308 */ /* 0x000fe20000000800 */
[----:B------:R-:W-:Y:S01]  /*9fd0*/  FFMA.FTZ R150, R133, c[0x0][0x2d0], -R150 ;  /* 0x0000b40085967a23 */ /* 0x000fe20000010896 */
[C---:B------:R-:W-:Y:S08]  /*9fe0*/  HMMA.16816.F32.BF16 R52, R68.reuse, R80, R52 ;  /* 0x000000504434723c */ /* 0x040ff00000041834 */
[C---:B------:R-:W-:Y:S01]  /*9ff0*/  HMMA.16816.F32.BF16 R56, R68.reuse, R82, R56 ;  /* 0x000000524438723c */ /* 0x040fe20000041838 */
[----:B------:R-:W1:Y:S01]  /*a000*/  LDSM.16.MT88.4 R80, [R244+0x1100] ;  /* 0x00110000f450783b */ /* 0x000e620000004200 */
[----:B------:R-:W-:Y:S06]  /*a010*/  MUFU.EX2 R150, R150 ;  /* 0x0000009600967308 */ /* 0x000fec0000000800 */
[C---:B------:R-:W-:Y:S04]  /*a020*/  HMMA.16816.F32.BF16 R60, R68.reuse, R88, R60 ;  /* 0x00000058443c723c */ /* 0x040fe8000004183c */
[----:B------:R-:W1:Y:S04]  /*a030*/  MUFU.EX2 R187, R187 ;  /* 0x000000bb00bb7308 */ /* 0x000e680000000800 */
[----:B------:R-:W-:Y:S01]  /*a040*/  HMMA.16816.F32.BF16 R64, R68, R90, R64 ;  /* 0x0000005a4440723c */ /* 0x000fe20000041840 */
[----:B------:R-:W-:Y:S05]  /*a050*/  LDSM.16.MT88.4 R88, [R245+0x5100] ;  /* 0x00510000f558783b */ /* 0x000fea0000004200 */
[----:B------:R-:W1:Y:S01]  /*a060*/  MUFU.EX2 R188, R188 ;  /* 0x000000bc00bc7308 */ /* 0x000e620000000800 */
[----:B------:R-:W-:Y:S02]  /*a070*/  F2FP.BF16.PACK_AB R68, R141, R140 ;  /* 0x0000008c8d44723e */ /* 0x000fe400000010ff */
[----:B------:R-:W-:Y:S03]  /*a080*/  F2FP.BF16.PACK_AB R69, R143, R142 ;  /* 0x0000008e8f45723e */ /* 0x000fe600000010ff */
[----:B---3--:R-:W-:Y:S02]  /*a090*/  F2FP.BF16.PACK_AB R70, R175, R174 ;  /* 0x000000aeaf46723e */ /* 0x008fe400000010ff */
[----:B------:R-:W-:Y:S02]  /*a0a0*/  F2FP.BF16.PACK_AB R71, R177, R176 ;  /* 0x000000b0b147723e */ /* 0x000fe400000010ff */
[----:B------:R-:W3:Y:S05]  /*a0b0*/  MUFU.EX2 R195, R195 ;  /* 0x000000c300c37308 */ /* 0x000eea0000000800 */
[C---:B------:R-:W-:Y:S05]  /*a0c0*/  HMMA.16816.F32.BF16 R4, R68.reuse, R84, R4 ;  /* 0x000000544404723c */ /* 0x040fea0000041804 */
[----:B------:R-:W1:Y:S03]  /*a0d0*/  MUFU.EX2 R196, R196 ;  /* 0x000000c400c47308 */ /* 0x000e660000000800 */
[C---:B------:R-:W-:Y:S01]  /*a0e0*/  HMMA.16816.F32.BF16 R8, R68.reuse, R86, R8 ;  /* 0x000000564408723c */ /* 0x040fe20000041808 */
[----:B------:R-:W3:Y:S06]  /*a0f0*/  LDSM.16.MT88.4 R84, [R248+0x5100] ;  /* 0x00510000f854783b */ /* 0x000eec0000004200 */
[----:B------:R-:W2:Y:S01]  /*a100*/  MUFU.EX2 R201, R201 ;  /* 0x000000c900c97308 */ /* 0x000ea20000000800 */
[C---:B-----5:R-:W-:Y:S08]  /*a110*/  HMMA.16816.F32.BF16 R12, R68.reuse, R76, R12 ;  /* 0x0000004c440c723c */ /* 0x060ff0000004180c */
[C---:B------:R-:W-:Y:S01]  /*a120*/  HMMA.16816.F32.BF16 R16, R68.reuse, R78, R16 ;  /* 0x0000004e4410723c */ /* 0x040fe20000041810 */
[----:B------:R-:W5:Y:S01]  /*a130*/  LDSM.16.MT88.4 R76, [R246+0x5100] ;  /* 0x00510000f64c783b */ /* 0x000f620000004200 */
[----:B------:R-:W3:Y:S06]  /*a140*/  MUFU.EX2 R200, R200 ;  /* 0x000000c800c87308 */ /* 0x000eec0000000800 */
[C---:B-1----:R-:W-:Y:S04]  /*a150*/  HMMA.16816.F32.BF16 R20, R68.reuse, R72, R20 ;  /* 0x000000484414723c */ /* 0x042fe80000041814 */
[----:B------:R-:W1:Y:S01]  /*a160*/  MUFU.EX2 R203, R203 ;  /* 0x000000cb00cb7308 */ /* 0x000e620000000800 */
[----:B----4-:R-:W-:Y:S03]  /*a170*/  FFMA.FTZ R149, R2, R100, R149 ;  /* 0x0000006402957223 */ /* 0x010fe60000010095 */
[C---:B------:R-:W-:Y:S01]  /*a180*/  HMMA.16816.F32.BF16 R24, R68.reuse, R74, R24 ;  /* 0x0000004a4418723c */ /* 0x040fe20000041818 */
[----:B------:R-:W4:Y:S03]  /*a190*/  LDSM.16.MT88.4 R72, [R248+0x1900] ;  /* 0x00190000f848783b */ /* 0x000f260000004200 */
[----:B--2---:R-:W-:Y:S02]  /*a1a0*/  FFMA.FTZ R148, R3, R113, R148 ;  /* 0x0000007103947223 */ /* 0x004fe40000010094 */
[----:B------:R-:W2:Y:S01]  /*a1b0*/  MUFU.EX2 R190, R190 ;  /* 0x000000be00be7308 */ /* 0x000ea20000000800 */
[----:B------:R-:W-:Y:S01]  /*a1c0*/  FADD.FTZ R144, R144, R149 ;  /* 0x0000009590907221 */ /* 0x000fe20000010000 */
[C---:B------:R-:W-:Y:S01]  /*a1d0*/  HMMA.16816.F32.BF16 R28, R68.reuse, R80, R28 ;  /* 0x00000050441c723c */ /* 0x040fe2000004181c */
[----:B------:R-:W-:Y:S03]  /*a1e0*/  LDSM.16.MT88.4 R100, [R244+0x3900] ;  /* 0x00390000f464783b */ /* 0x000fe60000004200 */
[----:B------:R-:W-:Y:S02]  /*a1f0*/  FADD.FTZ R135, R135, R144 ;  /* 0x0000009087877221 */ /* 0x000fe40000010000 */
[----:B------:R-:W-:Y:S02]  /*a200*/  FADD.FTZ R147, R147, R148 ;  /* 0x0000009493937221 */ /* 0x000fe40000010000 */
[C---:B------:R-:W-:Y:S01]  /*a210*/  HMMA.16816.F32.BF16 R32, R68.reuse, R82, R32 ;  /* 0x000000524420723c */ /* 0x040fe20000041820 */
[----:B------:R-:W1:Y:S01]  /*a220*/  LDSM.16.MT88.4 R80, [R246+0x1900] ;  /* 0x00190000f650783b */ /* 0x000e620000004200 */
[----:B------:R-:W1:Y:S02]  /*a230*/  MUFU.EX2 R193, R193 ;  /* 0x000000c100c17308 */ /* 0x000e640000000800 */
[----:B------:R-:W-:Y:S02]  /*a240*/  FADD.FTZ R135, R134, R135 ;  /* 0x0000008786877221 */ /* 0x000fe40000010000 */
[----:B------:R-:W-:Y:S02]  /*a250*/  FADD.FTZ R146, R146, R147 ;  /* 0x0000009392927221 */ /* 0x000fe40000010000 */
[C---:B---3--:R-:W-:Y:S04]  /*a260*/  HMMA.16816.F32.BF16 R36, R68.reuse, R84, R36 ;  /* 0x000000544424723c */ /* 0x048fe80000041824 */
[----:B------:R-:W3:Y:S01]  /*a270*/  MUFU.EX2 R184, R184 ;  /* 0x000000b800b87308 */ /* 0x000ee20000000800 */
[----:B------:R-:W-:Y:S02]  /*a280*/  FADD.FTZ R106, R106, R135 ;  /* 0x000000876a6a7221 */ /* 0x000fe40000010000 */
[----:B------:R-:W-:Y:S01]  /*a290*/  FADD.FTZ R145, R145, R146 ;  /* 0x0000009291917221 */ /* 0x000fe20000010000 */
[C---:B------:R-:W-:Y:S01]  /*a2a0*/  HMMA.16816.F32.BF16 R40, R68.reuse, R86, R40 ;  /* 0x000000564428723c */ /* 0x040fe20000041828 */
[----:B------:R-:W-:Y:S03]  /*a2b0*/  LDSM.16.MT88.4 R84, [R244+0x1900] ;  /* 0x00190000f454783b */ /* 0x000fe60000004200 */
[----:B------:R-:W-:Y:S02]  /*a2c0*/  FADD.FTZ R107, R107, R106 ;  /* 0x0000006a6b6b7221 */ /* 0x000fe40000010000 */
[----:B------:R-:W-:Y:S01]  /*a2d0*/  MUFU.EX2 R172, R172 ;  /* 0x000000ac00ac7308 */ /* 0x000fe20000000800 */
[----:B------:R-:W-:Y:S01]  /*a2e0*/  FADD.FTZ R104, R104, R145 ;  /* 0x0000009168687221 */ /* 0x000fe20000010000 */
[C---:B-----5:R-:W-:Y:S04]  /*a2f0*/  HMMA.16816.F32.BF16 R44, R68.reuse, R76, R44 ;  /* 0x0000004c442c723c */ /* 0x060fe8000004182c */
[----:B------:R-:W-:Y:S02]  /*a300*/  FADD.FTZ R2, R112, R107 ;  /* 0x0000006b70027221 */ /* 0x000fe40000010000 */
[----:B------:R-:W-:Y:S02]  /*a310*/  FADD.FTZ R105, R105, R104 ;  /* 0x0000006869697221 */ /* 0x000fe40000010000 */
[C---:B------:R-:W-:Y:S01]  /*a320*/  HMMA.16816.F32.BF16 R48, R68.reuse, R78, R48 ;  /* 0x0000004e4430723c */ /* 0x040fe20000041830 */
[----:B------:R-:W5:Y:S01]  /*a330*/  LDSM.16.MT88.4 R76, [R245+0x1900] ;  /* 0x00190000f54c783b */ /* 0x000f620000004200 */
[----:B------:R-:W1:Y:S02]  /*a340*/  MUFU.EX2 R179, R179 ;  /* 0x000000b300b37308 */ /* 0x000e640000000800 */
        /* <DEDUP_REMOVED lines=9> */
[----:B------:R-:W1:Y:S01]  /*a3e0*/  MUFU.EX2 R167, R167 ;  /* 0x000000a700a77308 */ /* 0x000e620000000800 */
[----:B------:R-:W-:Y:S01]  /*a3f0*/  FADD.FTZ R140, R140, R159 ;  /* 0x0000009f8c8c7221 */ /* 0x000fe20000010000 */
[C---:B------:R-:W-:Y:S04]  /*a400*/  HMMA.16816.F32.BF16 R60, R68.reuse, R92, R60 ;  /* 0x0000005c443c723c */ /* 0x040fe8000004183c */
[----:B------:R-:W-:Y:S02]  /*a410*/  FADD.FTZ R176, R176, R143 ;  /* 0x0000008fb0b07221 */ /* 0x000fe40000010000 */
[----:B------:R-:W-:Y:S02]  /*a420*/  FADD.FTZ R141, R141, R140 ;  /* 0x0000008c8d8d7221 */ /* 0x000fe40000010000 */
[----:B------:R-:W-:Y:S01]  /*a430*/  HMMA.16816.F32.BF16 R64, R68, R94, R64 ;  /* 0x0000005e4440723c */ /* 0x000fe20000041840 */
[----:B------:R-:W-:Y:S01]  /*a440*/  LDSM.16.MT88.4 R92, [R244+0x6100] ;  /* 0x00610000f45c783b */ /* 0x000fe20000004200 */
[----:B------:R-:W-:Y:S02]  /*a450*/  MUFU.EX2 R164, R164 ;  /* 0x000000a400a47308 */ /* 0x000fe40000000800 */
[----:B------:R-:W-:Y:S02]  /*a460*/  FADD.FTZ R176, R177, R176 ;  /* 0x000000b0b1b07221 */ /* 0x000fe40000010000 */
[----:B------:R-:W-:Y:S01]  /*a470*/  FADD.FTZ R174, R174, R141 ;  /* 0x0000008daeae7221 */ /* 0x000fe20000010000 */
[----:B------:R-:W-:Y:S02]  /*a480*/  F2FP.BF16.PACK_AB R68, R181, R178 ;  /* 0x000000b2b544723e */ /* 0x000fe400000010ff */
[C---:B------:R-:W-:Y:S03]  /*a490*/  F2FP.BF16.PACK_AB R69, R180.reuse, R185 ;  /* 0x000000b9b445723e */ /* 0x040fe600000010ff */
[----:B------:R-:W-:Y:S01]  /*a4a0*/  F2FP.BF16.PACK_AB R70, R187, R182 ;  /* 0x000000b6bb46723e */ /* 0x000fe200000010ff */
[----:B------:R-:W1:Y:S01]  /*a4b0*/  MUFU.EX2 R173, R173 ;  /* 0x000000ad00ad7308 */ /* 0x000e620000000800 */
[----:B------:R-:W-:Y:S01]  /*a4c0*/  F2FP.BF16.PACK_AB R71, R191, R188 ;  /* 0x000000bcbf47723e */ /* 0x000fe200000010ff */
[----:B------:R-:W-:Y:S02]  /*a4d0*/  FADD.FTZ R185, R185, R176 ;  /* 0x000000b0b9b97221 */ /* 0x000fe40000010000 */
[----:B------:R-:W-:Y:S02]  /*a4e0*/  FADD.FTZ R175, R175, R174 ;  /* 0x000000aeafaf7221 */ /* 0x000fe40000010000 */
[----:B------:R-:W-:Y:S02]  /*a4f0*/  FADD.FTZ R185, R180, R185 ;  /* 0x000000b9b4b97221 */ /* 0x000fe40000010000 */
[C---:B----4-:R-:W-:Y:S02]  /*a500*/  HMMA.16816.F32.BF16 R4, R68.reuse, R72, R4 ;  /* 0x000000484404723c */ /* 0x050fe40000041804 */
[----:B------:R-:W-:Y:S01]  /*a510*/  MUFU.EX2 R162, R162 ;  /* 0x000000a200a27308 */ /* 0x000fe20000000800 */
[----:B------:R-:W-:Y:S02]  /*a520*/  FADD.FTZ R188, R188, R185 ;  /* 0x000000b9bcbc7221 */ /* 0x000fe40000010000 */
[----:B------:R-:W-:Y:S02]  /*a530*/  FADD.FTZ R178, R178, R175 ;  /* 0x000000afb2b27221 */ /* 0x000fe40000010000 */
[----:B------:R-:W-:Y:S01]  /*a540*/  FADD.FTZ R188, R191, R188 ;  /* 0x000000bcbfbc7221 */ /* 0x000fe20000010000 */
[C---:B------:R-:W-:Y:S01]  /*a550*/  HMMA.16816.F32.BF16 R8, R68.reuse, R74, R8 ;  /* 0x0000004a4408723c */ /* 0x040fe20000041808 */
[----:B------:R-:W4:Y:S03]  /*a560*/  LDSM.16.MT88.4 R72, [R248+0x5900] ;  /* 0x00590000f848783b */ /* 0x000f260000004200 */
[----:B------:R-:W2:Y:S01]  /*a570*/  MUFU.EX2 R163, R163 ;  /* 0x000000a300a37308 */ /* 0x000ea20000000800 */
[----:B------:R-:W-:Y:S03]  /*a580*/  FADD.FTZ R181, R181, R178 ;  /* 0x000000b2b5b57221 */ /* 0x000fe60000010000 */
[C---:B-1----:R-:W-:Y:S04]  /*a590*/  HMMA.16816.F32.BF16 R12, R68.reuse, R80, R12 ;  /* 0x00000050440c723c */ /* 0x042fe8000004180c */
[----:B------:R-:W-:Y:S02]  /*a5a0*/  FADD.FTZ R182, R182, R181 ;  /* 0x000000b5b6b67221 */ /* 0x000fe40000010000 */
[----:B------:R-:W-:Y:S02]  /*a5b0*/  MUFU.EX2 R160, R160 ;  /* 0x000000a000a07308 */ /* 0x000fe40000000800 */
[C---:B------:R-:W-:Y:S01]  /*a5c0*/  HMMA.16816.F32.BF16 R16, R68.reuse, R82, R16 ;  /* 0x000000524410723c */ /* 0x040fe20000041810 */
[----:B------:R-:W1:Y:S03]  /*a5d0*/  LDSM.16.MT88.4 R80, [R246+0x5900] ;  /* 0x00590000f650783b */ /* 0x000e660000004200 */
[----:B------:R-:W-:Y:S04]  /*a5e0*/  FADD.FTZ R187, R187, R182 ;  /* 0x000000b6bbbb7221 */ /* 0x000fe80000010000 */
[C---:B-----5:R-:W-:Y:S01]  /*a5f0*/  HMMA.16816.F32.BF16 R20, R68.reuse, R76, R20 ;  /* 0x0000004c4414723c */ /* 0x060fe20000041814 */
[----:B------:R-:W5:Y:S07]  /*a600*/  MUFU.EX2 R165, R165 ;  /* 0x000000a500a57308 */ /* 0x000f6e0000000800 */
[C---:B------:R-:W-:Y:S01]  /*a610*/  HMMA.16816.F32.BF16 R24, R68.reuse, R78, R24 ;  /* 0x0000004e4418723c */ /* 0x040fe20000041818 */
[----:B------:R-:W2:Y:S02]  /*a620*/  LDSM.16.MT88.4 R76, [R244+0x5900] ;  /* 0x00590000f44c783b */ /* 0x000ea40000004200 */
[----:B------:R-:W-:Y:S05]  /*a630*/  MUFU.EX2 R157, R157 ;  /* 0x0000009d009d7308 */ /* 0x000fea0000000800 */
[C---:B------:R-:W-:Y:S05]  /*a640*/  HMMA.16816.F32.BF16 R28, R68.reuse, R84, R28 ;  /* 0x00000054441c723c */ /* 0x040fea000004181c */
[----:B------:R-:W1:Y:S03]  /*a650*/  MUFU.EX2 R158, R158 ;  /* 0x0000009e009e7308 */ /* 0x000e660000000800 */
[C---:B------:R-:W-:Y:S01]  /*a660*/  HMMA.16816.F32.BF16 R32, R68.reuse, R86, R32 ;  /* 0x000000564420723c */ /* 0x040fe20000041820 */
[----:B------:R-:W2:Y:S06]  /*a670*/  LDSM.16.MT88.4 R84, [R248+0x2100] ;  /* 0x00210000f854783b */ /* 0x000eac0000004200 */
[----:B------:R-:W2:Y:S01]  /*a680*/  MUFU.EX2 R154, R154 ;  /* 0x0000009a009a7308 */ /* 0x000ea20000000800 */
[C---:B----4-:R-:W-:Y:S08]  /*a690*/  HMMA.16816.F32.BF16 R36, R68.reuse, R72, R36 ;  /* 0x000000484424723c */ /* 0x050ff00000041824 */
[C---:B------:R-:W-:Y:S01]  /*a6a0*/  HMMA.16816.F32.BF16 R40, R68.reuse, R74, R40 ;  /* 0x0000004a4428723c */ /* 0x040fe20000041828 */
[----:B------:R-:W4:Y:S01]  /*a6b0*/  LDSM.16.MT88.4 R72, [R246+0x2100] ;  /* 0x00210000f648783b */ /* 0x000f220000004200 */
[----:B------:R-:W2:Y:S06]  /*a6c0*/  MUFU.EX2 R151, R151 ;  /* 0x0000009700977308 */ /* 0x000eac0000000800 */
[C---:B-1----:R-:W-:Y:S08]  /*a6d0*/  HMMA.16816.F32.BF16 R44, R68.reuse, R80, R44 ;  /* 0x00000050442c723c */ /* 0x042ff0000004182c */
[C---:B------:R-:W-:Y:S01]  /*a6e0*/  HMMA.16816.F32.BF16 R48, R68.reuse, R82, R48 ;  /* 0x000000524430723c */ /* 0x040fe20000041830 */
[----:B------:R-:W-:Y:S07]  /*a6f0*/  LDSM.16.MT88.4 R80, [R244+0x2100] ;  /* 0x00210000f450783b */ /* 0x000fee0000004200 */
[C---:B------:R-:W-:Y:S08]  /*a700*/  HMMA.16816.F32.BF16 R52, R68.reuse, R88, R52 ;  /* 0x000000584434723c */ /* 0x040ff00000041834 */
[C---:B------:R-:W-:Y:S01]  /*a710*/  HMMA.16816.F32.BF16 R56, R68.reuse, R90, R56 ;  /* 0x0000005a4438723c */ /* 0x040fe20000041838 */
[----:B------:R-:W-:Y:S07]  /*a720*/  LDSM.16.MT88.4 R88, [R245+0x6100] ;  /* 0x00610000f558783b */ /* 0x000fee0000004200 */
[C---:B--2---:R-:W-:Y:S08]  /*a730*/  HMMA.16816.F32.BF16 R60, R68.reuse, R76, R60 ;  /* 0x0000004c443c723c */ /* 0x044ff0000004183c */
[----:B------:R-:W-:Y:S01]  /*a740*/  HMMA.16816.F32.BF16 R64, R68, R78, R64 ;  /* 0x0000004e4440723c */ /* 0x000fe20000041840 */
[----:B------:R-:W1:Y:S06]  /*a750*/  LDSM.16.MT88.4 R76, [R245+0x2100] ;  /* 0x00210000f54c783b */ /* 0x000e6c0000004200 */
        /* <DEDUP_REMOVED lines=9> */
[C---:B------:R-:W-:Y:S03]  /*a7f0*/  HMMA.16816.F32.BF16 R4, R68.reuse, R84, R4 ;  /* 0x000000544404723c */ /* 0x040fe60000041804 */
[----:B------:R-:W-:Y:S02]  /*a800*/  FADD.FTZ R201, R201, R198 ;  /* 0x000000c6c9c97221 */ /* 0x000fe40000010000 */
[----:B------:R-:W-:Y:S03]  /*a810*/  FADD.FTZ R200, R200, R197 ;  /* 0x000000c5c8c87221 */ /* 0x000fe60000010000 */
[C---:B------:R-:W-:Y:S01]  /*a820*/  HMMA.16816.F32.BF16 R8, R68.reuse, R86, R8 ;  /* 0x000000564408723c */ /* 0x040fe20000041808 */
[----:B------:R-:W2:Y:S03]  /*a830*/  LDSM.16.MT88.4 R84, [R248+0x6100] ;  /* 0x00610000f854783b */ /* 0x000ea60000004200 */
[----:B------:R-:W-:Y:S04]  /*a840*/  FADD.FTZ R199, R199, R200 ;  /* 0x000000c8c7c77221 */ /* 0x000fe80000010000 */
        /* <DEDUP_REMOVED lines=8> */
[----:B------:R-:W1:Y:S07]  /*a8d0*/  LDSM.16.MT88.4 R80, [R246+0x2900] ;  /* 0x00290000f650783b */ /* 0x000e6e0000004200 */
[C---:B--2---:R-:W-:Y:S08]  /*a8e0*/  HMMA.16816.F32.BF16 R36, R68.reuse, R84, R36 ;  /* 0x000000544424723c */ /* 0x044ff00000041824 */
[C---:B------:R-:W-:Y:S01]  /*a8f0*/  HMMA.16816.F32.BF16 R40, R68.reuse, R86, R40 ;  /* 0x000000564428723c */ /* 0x040fe20000041828 */
[----:B------:R-:W2:Y:S07]  /*a900*/  LDSM.16.MT88.4 R84, [R245+0x2900] ;  /* 0x00290000f554783b */ /* 0x000eae0000004200 */
[C---:B----4-:R-:W-:Y:S08]  /*a910*/  HMMA.16816.F32.BF16 R44, R68.reuse, R72, R44 ;  /* 0x00000048442c723c */ /* 0x050ff0000004182c */
[C---:B------:R-:W-:Y:S01]  /*a920*/  HMMA.16816.F32.BF16 R48, R68.reuse, R74, R48 ;  /* 0x0000004a4430723c */ /* 0x040fe20000041830 */
[----:B------:R-:W4:Y:S07]  /*a930*/  LDSM.16.MT88.4 R72, [R244+0x2900] ;  /* 0x00290000f448783b */ /* 0x000f2e0000004200 */
        /* <DEDUP_REMOVED lines=11> */
[----:B---3--:R-:W-:Y:S01]  /*a9f0*/  F2FP.BF16.PACK_AB R71, R184, R183 ;  /* 0x000000b7b847723e */ /* 0x008fe200000010ff */
[----:B------:R-:W-:Y:S02]  /*aa00*/  FADD.FTZ R190, R190, R199 ;  /* 0x000000c7bebe7221 */ /* 0x000fe40000010000 */
[----:B------:R-:W-:Y:S02]  /*aa10*/  FADD.FTZ R186, R186, R203 ;  /* 0x000000cbbaba7221 */ /* 0x000fe40000010000 */
[----:B------:R-:W-:Y:S02]  /*aa20*/  FADD.FTZ R190, R189, R190 ;  /* 0x000000bebdbe7221 */ /* 0x000fe40000010000 */
[C---:B-1----:R-:W-:Y:S03]  /*aa30*/  HMMA.16816.F32.BF16 R4, R68.reuse, R76, R4 ;  /* 0x0000004c4404723c */ /* 0x042fe60000041804 */
[----:B------:R-:W-:Y:S02]  /*aa40*/  FADD.FTZ R193, R193, R186 ;  /* 0x000000bac1c17221 */ /* 0x000fe40000010000 */
[----:B------:R-:W-:Y:S03]  /*aa50*/  FADD.FTZ R183, R183, R190 ;  /* 0x000000beb7b77221 */ /* 0x000fe60000010000 */
[C---:B------:R-:W-:Y:S01]  /*aa60*/  HMMA.16816.F32.BF16 R8, R68.reuse, R78, R8 ;  /* 0x0000004e4408723c */ /* 0x040fe20000041808 */
[----:B------:R-:W1:Y:S03]  /*aa70*/  LDSM.16.MT88.4 R76, [R246+0x6900] ;  /* 0x00690000f64c783b */ /* 0x000e660000004200 */
[----:B------:R-:W-:Y:S04]  /*aa80*/  FADD.FTZ R183, R184, R183 ;  /* 0x000000b7b8b77221 */ /* 0x000fe80000010000 */
[C---:B------:R-:W-:Y:S08]  /*aa90*/  HMMA.16816.F32.BF16 R12, R68.reuse, R80, R12 ;  /* 0x00000050440c723c */ /* 0x040ff0000004180c */
[C---:B------:R-:W-:Y:S01]  /*aaa0*/  HMMA.16816.F32.BF16 R16, R68.reuse, R82, R16 ;  /* 0x000000524410723c */ /* 0x040fe20000041810 */
[----:B------:R-:W3:Y:S07]  /*aab0*/  LDSM.16.MT88.4 R80, [R245+0x6900] ;  /* 0x00690000f550783b */ /* 0x000eee0000004200 */
[C---:B--2---:R-:W-:Y:S08]  /*aac0*/  HMMA.16816.F32.BF16 R20, R68.reuse, R84, R20 ;  /* 0x000000544414723c */ /* 0x044ff00000041814 */
[C---:B------:R-:W-:Y:S01]  /*aad0*/  HMMA.16816.F32.BF16 R24, R68.reuse, R86, R24 ;  /* 0x000000564418723c */ /* 0x040fe20000041818 */
[----:B------:R-:W-:Y:S07]  /*aae0*/  LDSM.16.MT88.4 R84, [R244+0x3100] ;  /* 0x00310000f454783b */ /* 0x000fee0000004200 */
[C---:B----4-:R-:W-:Y:S08]  /*aaf0*/  HMMA.16816.F32.BF16 R28, R68.reuse, R72, R28 ;  /* 0x00000048441c723c */ /* 0x050ff0000004181c */
        /* <DEDUP_REMOVED lines=8> */
[C---:B---3--:R-:W-:Y:S08]  /*ab80*/  HMMA.16816.F32.BF16 R52, R68.reuse, R80, R52 ;  /* 0x000000504434723c */ /* 0x048ff00000041834 */
[C---:B------:R-:W-:Y:S01]  /*ab90*/  HMMA.16816.F32.BF16 R56, R68.reuse, R82, R56 ;  /* 0x000000524438723c */ /* 0x040fe20000041838 */
[----:B------:R-:W3:Y:S07]  /*aba0*/  LDSM.16.MT88.4 R80, [R246+0x3100] ;  /* 0x00310000f650783b */ /* 0x000eee0000004200 */
[C---:B--2---:R-:W-:Y:S08]  /*abb0*/  HMMA.16816.F32.BF16 R60, R68.reuse, R72, R60 ;  /* 0x00000048443c723c */ /* 0x044ff0000004183c */
[----:B------:R-:W-:Y:S01]  /*abc0*/  HMMA.16816.F32.BF16 R64, R68, R74, R64 ;  /* 0x0000004a4440723c */ /* 0x000fe20000041840 */
[----:B------:R-:W2:Y:S06]  /*abd0*/  LDSM.16.MT88.4 R72, [R245+0x3100] ;  /* 0x00310000f548783b */ /* 0x000eac0000004200 */
        /* <DEDUP_REMOVED lines=15> */
[C---:B---3--:R-:W-:Y:S08]  /*acd0*/  HMMA.16816.F32.BF16 R12, R68.reuse, R80, R12 ;  /* 0x00000050440c723c */ /* 0x048ff0000004180c */
[C---:B------:R-:W-:Y:S08]  /*ace0*/  HMMA.16816.F32.BF16 R16, R68.reuse, R82, R16 ;  /* 0x000000524410723c */ /* 0x040ff00000041810 */
[C---:B--2---:R-:W-:Y:S08]  /*acf0*/  HMMA.16816.F32.BF16 R20, R68.reuse, R72, R20 ;  /* 0x000000484414723c */ /* 0x044ff00000041814 */
[C---:B------:R-:W-:Y:S08]  /*ad00*/  HMMA.16816.F32.BF16 R24, R68.reuse, R74, R24 ;  /* 0x0000004a4418723c */ /* 0x040ff00000041818 */
[C---:B------:R-:W-:Y:S08]  /*ad10*/  HMMA.16816.F32.BF16 R28, R68.reuse, R84, R28 ;  /* 0x00000054441c723c */ /* 0x040ff0000004181c */
[C---:B------:R-:W-:Y:S01]  /*ad20*/  HMMA.16816.F32.BF16 R32, R68.reuse, R86, R32 ;  /* 0x000000564420723c */ /* 0x040fe20000041820 */
[----:B------:R-:W-:Y:S07]  /*ad30*/  LDSM.16.MT88.4 R84, [R246+0x7900] ;  /* 0x00790000f654783b */ /* 0x000fee0000004200 */
[C---:B-1----:R-:W-:Y:S08]  /*ad40*/  HMMA.16816.F32.BF16 R36, R68.reuse, R76, R36 ;  /* 0x0000004c4424723c */ /* 0x042ff00000041824 */
[C---:B------:R-:W-:Y:S01]  /*ad50*/  HMMA.16816.F32.BF16 R40, R68.reuse, R78, R40 ;  /* 0x0000004e4428723c */ /* 0x040fe20000041828 */
[----:B------:R-:W-:Y:S07]  /*ad60*/  LDSM.16.MT88.4 R76, [R245+0x7900] ;  /* 0x00790000f54c783b */ /* 0x000fee0000004200 */
[C---:B------:R-:W-:Y:S08]  /*ad70*/  HMMA.16816.F32.BF16 R44, R68.reuse, R88, R44 ;  /* 0x00000058442c723c */ /* 0x040ff0000004182c */
[C---:B------:R-:W-:Y:S08]  /*ad80*/  HMMA.16816.F32.BF16 R48, R68.reuse, R90, R48 ;  /* 0x0000005a4430723c */ /* 0x040ff00000041830 */
[C---:B------:R-:W-:Y:S08]  /*ad90*/  HMMA.16816.F32.BF16 R52, R68.reuse, R92, R52 ;  /* 0x0000005c4434723c */ /* 0x040ff00000041834 */
[C---:B------:R-:W-:Y:S01]  /*ada0*/  HMMA.16816.F32.BF16 R56, R68.reuse, R94, R56 ;  /* 0x0000005e4438723c */ /* 0x040fe20000041838 */
[----:B------:R-:W1:Y:S07]  /*adb0*/  LDSM.16.MT88.4 R92, [R248+0x7900] ;  /* 0x00790000f85c783b */ /* 0x000e6e0000004200 */
[C---:B------:R-:W-:Y:S08]  /*adc0*/  HMMA.16816.F32.BF16 R60, R68.reuse, R96, R60 ;  /* 0x00000060443c723c */ /* 0x040ff0000004183c */
[----:B------:R-:W-:Y:S07]  /*add0*/  HMMA.16816.F32.BF16 R64, R68, R98, R64 ;  /* 0x000000624440723c */ /* 0x000fee0000041840 */
[----:B-----5:R-:W-:Y:S01]  /*ade0*/  F2FP.BF16.PACK_AB R68, R165, R160 ;  /* 0x000000a0a544723e */ /* 0x020fe200000010ff */
        /* <DEDUP_REMOVED lines=8> */
[C---:B------:R-:W-:Y:S01]  /*ae70*/  HMMA.16816.F32.BF16 R128, R68.reuse, R124, R4 ;  /* 0x0000007c4480723c */ /* 0x040fe20000041804 */
[----:B------:R-:W2:Y:S02]  /*ae80*/  LDSM.16.MT88.4 R4, [R244+0x7900] ;  /* 0x00790000f404783b */ /* 0x000ea40000004200 */
[----:B------:R-:W-:Y:S02]  /*ae90*/  FADD.FTZ R3, R153, R154 ;  /* 0x0000009a99037221 */ /* 0x000fe40000010000 */
[----:B------:R-:W-:Y:S03]  /*aea0*/  FADD.FTZ R151, R151, R158 ;  /* 0x0000009e97977221 */ /* 0x000fe60000010000 */
[C---:B------:R-:W-:Y:S04]  /*aeb0*/  HMMA.16816.F32.BF16 R124, R68.reuse, R126, R8 ;  /* 0x0000007e447c723c */ /* 0x040fe80000041808 */
[----:B------:R-:W-:Y:S04]  /*aec0*/  FADD.FTZ R2, R150, R151 ;  /* 0x0000009796027221 */ /* 0x000fe80000010000 */
[C---:B------:R-:W-:Y:S01]  /*aed0*/  HMMA.16816.F32.BF16 R120, R68.reuse, R116, R12 ;  /* 0x000000744478723c */ /* 0x040fe2000004180c */
[----:B------:R3:W-:Y:S04]  /*aee0*/  STL [R1+0x24], R2 ;  /* 0x0000240201007387 */ /* 0x0007e80000100800 */
[----:B------:R4:W-:Y:S03]  /*aef0*/  STL [R1+0x20], R3 ;  /* 0x0000200301007387 */ /* 0x0009e60000100800 */
[C---:B------:R-:W-:Y:S08]  /*af00*/  HMMA.16816.F32.BF16 R116, R68.reuse, R118, R16 ;  /* 0x000000764474723c */ /* 0x040ff00000041810 */
[C---:B------:R-:W-:Y:S08]  /*af10*/  HMMA.16816.F32.BF16 R112, R68.reuse, R108, R20 ;  /* 0x0000006c4470723c */ /* 0x040ff00000041814 */
[C---:B------:R-:W-:Y:S04]  /*af20*/  HMMA.16816.F32.BF16 R108, R68.reuse, R110, R24 ;  /* 0x0000006e446c723c */ /* 0x040fe80000041818 */
[----:B---3--:R-:W-:Y:S02]  /*af30*/  IMAD.MOV.U32 R2, RZ, RZ, R132 ;  /* 0x000000ffff027224 */ /* 0x008fe400078e0084 */
[----:B----4-:R-:W-:Y:S02]  /*af40*/  IMAD.MOV.U32 R3, RZ, RZ, R0 ;  /* 0x000000ffff037224 */ /* 0x010fe400078e0000 */
[C---:B------:R-:W-:Y:S08]  /*af50*/  HMMA.16816.F32.BF16 R104, R68.reuse, R100, R28 ;  /* 0x000000644468723c */ /* 0x040ff0000004181c */
[C---:B------:R-:W-:Y:S08]  /*af60*/  HMMA.16816.F32.BF16 R100, R68.reuse, R102, R32 ;  /* 0x000000664464723c */ /* 0x040ff00000041820 */
[C---:B-1----:R-:W-:Y:S08]  /*af70*/  HMMA.16816.F32.BF16 R96, R68.reuse, R92, R36 ;  /* 0x0000005c4460723c */ /* 0x042ff00000041824 */
        /* <DEDUP_REMOVED lines=8> */
.L_x_557:
[----:B------:R-:W-:-:S13]  /*b000*/  ISETP.LE.AND P0, PT, RZ, UR10, PT ;  /* 0x0000000aff007c0c */ /* 0x000fda000bf03270 */
[----:B------:R-:W-:Y:S05]  /*b010*/  @!P0 BRA `(.L_x_561) ;  /* 0x0000414000008947 */ /* 0x000fea0003800000 */
[----:B------:R-:W2:Y:S01]  /*b020*/  LDL.LU R4, [R1+0x2c] ;  /* 0x00002c0001047983 */ /* 0x000ea20000300800 */
[----:B------:R-:W-:Y:S02]  /*b030*/  IMAD.MOV.U32 R135, RZ, RZ, R132 ;  /* 0x000000ffff877224 */ /* 0x000fe400078e0084 */
[----:B----4-:R-:W-:Y:S01]  /*b040*/  IMAD.MOV.U32 R3, RZ, RZ, R0 ;  /* 0x000000ffff037224 */ /* 0x010fe200078e0000 */
[----:B------:R-:W3:Y:S01]  /*b050*/  LDL.LU R5, [R1+0x30] ;  /* 0x0000300001057983 */ /* 0x000ee20000300800 */
[----:B--2---:R-:W-:Y:S02]  /*b060*/  SHF.R.S32.HI R192, RZ, 0x1f, R4 ;  /* 0x0000001fffc07819 */ /* 0x004fe40000011404 */
[C---:B------:R-:W-:Y:S02]  /*b070*/  SHF.L.U32 R193, R4.reuse, 0x1, RZ ;  /* 0x0000000104c17819 */ /* 0x040fe400000006ff */
[----:B------:R-:W-:Y:S02]  /*b080*/  SHF.L.U64.HI R192, R4, 0x1, R192 ;  /* 0x0000000104c07819 */ /* 0x000fe400000102c0 */
[----:B------:R-:W3:Y:S02]  /*b090*/  LDL.LU R4, [R1+0x28] ;  /* 0x0000280001047983 */ /* 0x000ee40000300800 */
[C---:B---3--:R-:W-:Y:S01]  /*b0a0*/  SHF.L.U64.HI R194, R4.reuse, 0x1, R5 ;  /* 0x0000000104c27819 */ /* 0x048fe20000010205 */
[----:B------:R-:W-:Y:S01]  /*b0b0*/  IMAD.SHL.U32 R195, R4, 0x2, RZ ;  /* 0x0000000204c37824 */ /* 0x000fe200078e00ff */
[----:B------:R-:W-:Y:S05]  /*b0c0*/  BRA `(.L_x_562) ;  /* 0x000003e000007947 */ /* 0x000fea0003800000 */
.L_x_564:
[----:B------:R-:W2:Y:S01]  /*b0d0*/  LDL R2, [R1+0x4] ;  /* 0x0000040001027983 */ /* 0x000ea20000100800 */
[----:B------:R-:W-:Y:S01]  /*b0e0*/  ULEA UR4, UR10, UR11, 0x7 ;  /* 0x0000000b0a047291 */ /* 0x000fe2000f8e383f */
[----:B------:R-:W-:Y:S02]  /*b0f0*/  IMAD.MOV.U32 R251, RZ, RZ, RZ ;  /* 0x000000fffffb7224 */ /* 0x000fe400078e00ff */
[----:B------:R-:W3:Y:S03]  /*b100*/  LDL R20, [R1] ;  /* 0x0000000001147983 */ /* 0x000ee60000100800 */
[----:B------:R-:W-:Y:S05]  /*b110*/  IMAD.U32 R252, RZ, RZ, UR4 ;  /* 0x00000004fffc7e24 */ /* 0x000fea000f8e00ff */
[----:B--2---:R-:W-:Y:S05]  /*b120*/  IADD3 R252, R252, -0x80, R2 ;  /* 0xffffff80fcfc7810 */ /* 0x004fea0007ffe002 */
        /* <DEDUP_REMOVED lines=25> */
[----:B------:R-:W4:Y:S04]  /*b2c0*/  SHFL.IDX PT, R6, R12, 0x1, 0x181f ;  /* 0x00381f000c067f89 */ /* 0x000f2800000e0000 */
[----:B------:R-:W5:Y:S04]  /*b2d0*/  SHFL.IDX PT, R7, R0, 0x1, 0x181f ;  /* 0x00381f0000077f89 */ /* 0x000f6800000e0000 */
[----:B------:R-:W5:Y:S04]  /*b2e0*/  SHFL.IDX PT, R4, R12, 0x2, 0x181f ;  /* 0x00581f000c047f89 */ /* 0x000f6800000e0000 */
[----:B------:R-:W5:Y:S04]  /*b2f0*/  SHFL.IDX PT, R5, R0, 0x2, 0x181f ;  /* 0x00581f0000057f89 */ /* 0x000f6800000e0000 */
[----:B------:R-:W5:Y:S01]  /*b300*/  SHFL.IDX PT, R2, R12, 0x3, 0x181f ;  /* 0x00781f000c027f89 */ /* 0x000f6200000e0000 */
[C---:B-1----:R-:W-:Y:S02]  /*b310*/  IADD3 R10, P6, R8.reuse, R193, RZ ;  /* 0x000000c1080a7210 */ /* 0x042fe40007fde0ff */
[----:B------:R-:W-:Y:S01]  /*b320*/  IADD3 R14, P1, R8, R195, RZ ;  /* 0x000000c3080e7210 */ /* 0x000fe20007f3e0ff */
[----:B------:R-:W1:Y:S02]  /*b330*/  SHFL.IDX PT, R13, R0, 0x3, 0x181f ;  /* 0x00781f00000d7f89 */ /* 0x000e6400000e0000 */
[C-C-:B--2---:R-:W-:Y:S01]  /*b340*/  IMAD.X R11, R9.reuse, 0x1, R192.reuse, P6 ;  /* 0x00000001090b7824 */ /* 0x144fe200030e06c0 */
[-C--:B------:R-:W-:Y:S02]  /*b350*/  IADD3.X R15, R9, R194.reuse, RZ, P1, !PT ;  /* 0x000000c2090f7210 */ /* 0x080fe40000ffe4ff */
[C---:B----4-:R-:W-:Y:S02]  /*b360*/  IADD3 R8, P0, R6.reuse, R193, RZ ;  /* 0x000000c106087210 */ /* 0x050fe40007f1e0ff */
[----:B---3--:R2:W-:Y:S01]  /*b370*/  LDGSTS.E.BYPASS.LTC128B.128 [R20+0x8100], [R10.64], !P5 ;  /* 0x081000000a147fae */ /* 0x0085e2000e901d4e */
[----:B------:R-:W-:Y:S02]  /*b380*/  IADD3 R6, P1, R6, R195, RZ ;  /* 0x000000c306067210 */ /* 0x000fe40007f3e0ff */
[C---:B-----5:R-:W-:Y:S01]  /*b390*/  IMAD.X R9, R7.reuse, 0x1, R192, P0 ;  /* 0x0000000107097824 */ /* 0x060fe200000e06c0 */
[----:B------:R2:W-:Y:S01]  /*b3a0*/  LDGSTS.E.BYPASS.LTC128B.128 [R20+0xc100], [R14.64], !P4 ;  /* 0x0c1000000e147fae */ /* 0x0005e2000e101d4e */
[C---:B------:R-:W-:Y:S01]  /*b3b0*/  IADD3 R16, P0, R4.reuse, R193, RZ ;  /* 0x000000c104107210 */ /* 0x040fe20007f1e0ff */
[----:B------:R-:W-:Y:S01]  /*b3c0*/  IMAD.X R7, R7, 0x1, R194, P1 ;  /* 0x0000000107077824 */ /* 0x000fe200008e06c2 */
[----:B------:R-:W-:Y:S01]  /*b3d0*/  IADD3 R18, P6, R4, R195, RZ ;  /* 0x000000c304127210 */ /* 0x000fe20007fde0ff */
[----:B------:R2:W-:Y:S02]  /*b3e0*/  LDGSTS.E.BYPASS.LTC128B.128 [R20+0x9100], [R8.64], !P5 ;  /* 0x0910000008147fae */ /* 0x0005e4000e901d4e */
[C-C-:B------:R-:W-:Y:S01]  /*b3f0*/  IMAD.X R17, R5.reuse, 0x1, R192.reuse, P0 ;  /* 0x0000000105117824 */ /* 0x140fe200000e06c0 */
[----:B------:R-:W-:Y:S01]  /*b400*/  IADD3.X R19, R5, R194, RZ, P6, !PT ;  /* 0x000000c205137210 */ /* 0x000fe200037fe4ff */
[----:B------:R2:W-:Y:S01]  /*b410*/  LDGSTS.E.BYPASS.LTC128B.128 [R20+0xd100], [R6.64], !P4 ;  /* 0x0d10000006147fae */ /* 0x0005e2000e101d4e */
[C---:B------:R-:W-:Y:S02]  /*b420*/  IADD3 R4, P1, R2.reuse, R193, RZ ;  /* 0x000000c102047210 */ /* 0x040fe40007f3e0ff */
[----:B------:R-:W-:Y:S01]  /*b430*/  IADD3 R12, P0, R2, R195, RZ ;  /* 0x000000c3020c7210 */ /* 0x000fe20007f1e0ff */
[----:B------:R2:W-:Y:S02]  /*b440*/  LDGSTS.E.BYPASS.LTC128B.128 [R20+0xa100], [R16.64], !P5 ;  /* 0x0a10000010147fae */ /* 0x0005e4000e901d4e */
[C---:B-1----:R-:W-:Y:S02]  /*b450*/  IMAD.X R5, R13.reuse, 0x1, R192, P1 ;  /* 0x000000010d057824 */ /* 0x042fe400008e06c0 */
[----:B------:R2:W-:Y:S01]  /*b460*/  LDGSTS.E.BYPASS.LTC128B.128 [R20+0xe100], [R18.64], !P4 ;  /* 0x0e10000012147fae */ /* 0x0005e2000e101d4e */
[----:B------:R-:W-:Y:S03]  /*b470*/  IMAD.X R13, R13, 0x1, R194, P0 ;  /* 0x000000010d0d7824 */ /* 0x000fe600000e06c2 */
[----:B------:R2:W-:Y:S04]  /*b480*/  LDGSTS.E.BYPASS.LTC128B.128 [R20+0xb100], [R4.64], !P5 ;  /* 0x0b10000004147fae */ /* 0x0005e8000e901d4e */
[----:B------:R2:W-:Y:S01]  /*b490*/  LDGSTS.E.BYPASS.LTC128B.128 [R20+0xf100], [R12.64], !P4 ;  /* 0x0f1000000c147fae */ /* 0x0005e2000e101d4e */
[----:B------:R-:W-:-:S05]  /*b4a0*/  BRA `(.L_x_563) ;  /* 0x0000180000007947 */ /* 0x000fca0003800000 */
.L_x_562:
[----:B------:R-:W2:Y:S01]  /*b4b0*/  LDL R134, [R1+0x1c] ;  /* 0x00001c0001867983 */ /* 0x000ea20000100800 */
[----:B------:R-:W-:Y:S04]  /*b4c0*/  DEPBAR.LE SB0, 0x0 ;  /* 0x000080000000791a */ /* 0x000fe80000000000 */
[----:B------:R-:W3:Y:S01]  /*b4d0*/  LDL R187, [R1+0x18] ;  /* 0x0000180001bb7983 */ /* 0x000ee20000100800 */
[----:B------:R-:W-:Y:S01]  /*b4e0*/  SHF.R.S32.HI R29, RZ, 0x1f, R252 ;  /* 0x0000001fff1d7819 */ /* 0x000fe200000114fc */
[C---:B------:R-:W-:Y:S01]  /*b4f0*/  IMAD.WIDE.U32 R38, R252.reuse, c[0x0][0x208], RZ ;  /* 0x00008200fc267a25 */ /* 0x040fe200078e00ff */
[----:B------:R-:W-:Y:S01]  /*b500*/  SHF.R.S32.HI R37, RZ, 0x1f, R251 ;  /* 0x0000001fff257819 */ /* 0x000fe200000114fb */
[----:B------:R-:W4:Y:S01]  /*b510*/  LDL R186, [R1+0x14] ;  /* 0x0000140001ba7983 */ /* 0x000f220000100800 */
[----:B------:R-:W-:Y:S01]  /*b520*/  UISETP.GE.AND UP0, UPT, UR10, 0x1, UPT ;  /* 0x000000010a00788c */ /* 0x000fe2000bf06270 */
[----:B------:R-:W-:Y:S02]  /*b530*/  IMAD R29, R29, c[0x0][0x208], RZ ;  /* 0x000082001d1d7a24 */ /* 0x000fe400078e02ff */
[----:B------:R-:W5:Y:S01]  /*b540*/  LDL R185, [R1+0x10] ;  /* 0x0000100001b97983 */ /* 0x000f620000100800 */
[----:B------:R-:W-:Y:S02]  /*b550*/  IMAD R37, R37, c[0x0][0x218], RZ ;  /* 0x0000860025257a24 */ /* 0x000fe400078e02ff */
[----:B------:R-:W-:Y:S01]  /*b560*/  IMAD R29, R252, c[0x0][0x20c], R29 ;  /* 0x00008300fc1d7a24 */ /* 0x000fe200078e021d */
[----:B------:R-:W5:Y:S01]  /*b570*/  LDL R184, [R1+0xc] ;  /* 0x00000c0001b87983 */ /* 0x000f620000100800 */
[----:B------:R-:W-:Y:S03]  /*b580*/  IMAD R37, R251, c[0x0][0x21c], R37 ;  /* 0x00008700fb257a24 */ /* 0x000fe600078e0225 */
[----:B------:R-:W5:Y:S01]  /*b590*/  LDL R176, [R1+0x8] ;  /* 0x0000080001b07983 */ /* 0x000f620000100800 */
[----:B------:R-:W-:Y:S03]  /*b5a0*/  IADD3 R39, R39, R29, RZ ;  /* 0x0000001d27277210 */ /* 0x000fe60007ffe0ff */
[----:B------:R-:W-:Y:S02]  /*b5b0*/  BAR.SYNC.DEFER_BLOCKING 0x0 ;  /* 0x0000000000007b1d */ /* 0x000fe40000010000 */
[----:B------:R-:W-:Y:S05]  /*b5c0*/  IMAD.WIDE.U32 R38, R251, c[0x0][0x218], R38 ;  /* 0x00008600fb267a25 */ /* 0x000fea00078e0026 */
[----:B------:R-:W-:Y:S04]  /*b5d0*/  IADD3 R0, P0, R38, UR24, RZ ;  /* 0x0000001826007c10 */ /* 0x000fe8000ff1e0ff */
[----:B------:R-:W-:Y:S02]  /*b5e0*/  IADD3.X R37, R39, UR16, R37, P0, !PT ;  /* 0x0000001027257c10 */ /* 0x000fe400087fe425 */
[C---:B------:R-:W-:Y:S04]  /*b5f0*/  LEA R60, P0, R0.reuse, c[0x0][0x1f8], 0x1 ;  /* 0x00007e00003c7a11 */ /* 0x040fe800078008ff */
[----:B------:R-:W-:Y:S01]  /*b600*/  LEA.HI.X R2, R0, c[0x0][0x1fc], R37, 0x1, P0 ;  /* 0x00007f0000027a11 */ /* 0x000fe200000f0c25 */
[----:B------:R-:W1:Y:S08]  /*b610*/  LDSM.16.M88.4 R8, [R250+0x8100] ;  /* 0x00810000fa08783b */ /* 0x000e700000000200 */
[----:B------:R-:W1:Y:S08]  /*b620*/  LDSM.16.M88.4 R16, [R250+0x8900] ;  /* 0x00890000fa10783b */ /* 0x000e700000000200 */
[----:B------:R-:W1:Y:S08]  /*b630*/  LDSM.16.M88.4 R24, [R250+0x9100] ;  /* 0x00910000fa18783b */ /* 0x000e700000000200 */
[----:B------:R-:W1:Y:S08]  /*b640*/  LDSM.16.M88.4 R32, [R250+0x9900] ;  /* 0x00990000fa20783b */ /* 0x000e700000000200 */
[----:B------:R-:W1:Y:S02]  /*b650*/  LDSM.16.M88.4 R40, [R250+0xa100] ;  /* 0x00a10000fa28783b */ /* 0x000e640000000200 */
[C---:B-1----:R-:W-:Y:S06]  /*b660*/  HMMA.16816.F32.BF16 R4, R136.reuse, R8, RZ ;  /* 0x000000088804723c */ /* 0x042fec00000418ff */
[----:B------:R-:W-:Y:S02]  /*b670*/  LDSM.16.M88.4 R48, [R250+0xa900] ;  /* 0x00a90000fa30783b */ /* 0x000fe40000000200 */
[C---:B------:R-:W-:Y:S06]  /*b680*/  HMMA.16816.F32.BF16 R8, R136.reuse, R10, RZ ;  /* 0x0000000a8808723c */ /* 0x040fec00000418ff */
[----:B------:R-:W-:Y:S02]  /*b690*/  LDSM.16.M88.4 R56, [R250+0xb100] ;  /* 0x00b10000fa38783b */ /* 0x000fe40000000200 */
[C---:B------:R-:W-:Y:S06]  /*b6a0*/  HMMA.16816.F32.BF16 R12, R136.reuse, R16, RZ ;  /* 0x00000010880c723c */ /* 0x040fec00000418ff */
[----:B------:R-:W-:Y:S02]  /*b6b0*/  LDSM.16.M88.4 R64, [R250+0xb900] ;  /* 0x00b90000fa40783b */ /* 0x000fe40000000200 */
[C---:B------:R-:W-:Y:S06]  /*b6c0*/  HMMA.16816.F32.BF16 R16, R136.reuse, R18, RZ ;  /* 0x000000128810723c */ /* 0x040fec00000418ff */
[----:B------:R-:W-:Y:S02]  /*b6d0*/  LDSM.16.M88.4 R140, [R249] ;  /* 0x00000000f98c783b */ /* 0x000fe40000000200 */
[C---:B------:R-:W-:Y:S06]  /*b6e0*/  HMMA.16816.F32.BF16 R20, R136.reuse, R24, RZ ;  /* 0x000000188814723c */ /* 0x040fec00000418ff */
[----:B------:R-:W-:Y:S02]  /*b6f0*/  LDSM.16.M88.4 R144, [R243] ;  /* 0x00000000f390783b */ /* 0x000fe40000000200 */
[C---:B------:R-:W-:Y:S06]  /*b700*/  HMMA.16816.F32.BF16 R24, R136.reuse, R26, RZ ;  /* 0x0000001a8818723c */ /* 0x040fec00000418ff */
[----:B------:R-:W-:Y:S02]  /*b710*/  LDSM.16.M88.4 R148, [R242] ;  /* 0x00000000f294783b */ /* 0x000fe40000000200 */
[C---:B------:R-:W-:Y:S06]  /*b720*/  HMMA.16816.F32.BF16 R28, R136.reuse, R32, RZ ;  /* 0x00000020881c723c */ /* 0x040fec00000418ff */
[----:B------:R-:W1:Y:S02]  /*b730*/  SHFL.IDX PT, R52, R60, RZ, 0x181f ;  /* 0x00181fff3c347589 */ /* 0x000e6400000e0000 */
[C---:B------:R-:W-:Y:S06]  /*b740*/  HMMA.16816.F32.BF16 R32, R136.reuse, R34, RZ ;  /* 0x000000228820723c */ /* 0x040fec00000418ff */
[----:B------:R-:W1:Y:S02]  /*b750*/  SHFL.IDX PT, R53, R2, RZ, 0x181f ;  /* 0x00181fff02357589 */ /* 0x000e6400000e0000 */
[C---:B------:R-:W-:Y:S06]  /*b760*/  HMMA.16816.F32.BF16 R36, R136.reuse, R40, RZ ;  /* 0x000000288824723c */ /* 0x040fec00000418ff */
[----:B------:R-:W1:Y:S02]  /*b770*/  SHFL.IDX PT, R54, R60, 0x1, 0x181f ;  /* 0x00381f003c367f89 */ /* 0x000e6400000e0000 */
[C---:B------:R-:W-:Y:S01]  /*b780*/  HMMA.16816.F32.BF16 R40, R136.reuse, R42, RZ ;  /* 0x0000002a8828723c */ /* 0x040fe200000418ff */
[C---:B-1----:R-:W-:Y:S05]  /*b790*/  IADD3 R62, P0, R52.reuse, R193, RZ ;  /* 0x000000c1343e7210 */ /* 0x042fea0007f1e0ff */
[----:B------:R-:W-:Y:S01]  /*b7a0*/  LDSM.16.M88.4 R152, [R241] ;  /* 0x00000000f198783b */ /* 0x000fe20000000200 */
[----:B------:R-:W-:Y:S01]  /*b7b0*/  IADD3 R180, P6, R52, R195, RZ ;  /* 0x000000c334b47210 */ /* 0x000fe20007fde0ff */
[C---:B------:R-:W-:Y:S01]  /*b7c0*/  HMMA.16816.F32.BF16 R44, R136.reuse, R48, RZ ;  /* 0x00000030882c723c */ /* 0x040fe200000418ff */
[C---:B------:R-:W-:Y:S05]  /*b7d0*/  IADD3.X R63, R53.reuse, R192, RZ, P0, !PT ;  /* 0x000000c0353f7210 */ /* 0x040fea00007fe4ff */
[----:B------:R-:W-:Y:S01]  /*b7e0*/  LDSM.16.M88.4 R156, [R240] ;  /* 0x00000000f09c783b */ /* 0x000fe20000000200 */
[----:B------:R-:W-:Y:S01]  /*b7f0*/  IADD3.X R181, R53, R194, RZ, P6, !PT ;  /* 0x000000c235b57210 */ /* 0x000fe200037fe4ff */
[C---:B------:R-:W-:Y:S01]  /*b800*/  HMMA.16816.F32.BF16 R48, R136.reuse, R50, RZ ;  /* 0x000000328830723c */ /* 0x040fe200000418ff */
[C---:B------:R-:W-:Y:S05]  /*b810*/  IADD3 R182, P1, R54.reuse, R193, RZ ;  /* 0x000000c136b67210 */ /* 0x040fea0007f3e0ff */
[----:B------:R-:W-:Y:S01]  /*b820*/  LDSM.16.M88.4 R160, [R239] ;  /* 0x00000000efa0783b */ /* 0x000fe20000000200 */
[----:B------:R-:W-:Y:S02]  /*b830*/  IADD3 R178, P0, R54, R195, RZ ;  /* 0x000000c336b27210 */ /* 0x000fe40007f1e0ff */
[C---:B------:R-:W-:Y:S05]  /*b840*/  HMMA.16816.F32.BF16 R52, R136.reuse, R56, RZ ;  /* 0x000000388834723c */ /* 0x040fea00000418ff */
[----:B------:R-:W-:Y:S03]  /*b850*/  LDSM.16.M88.4 R164, [R238] ;  /* 0x00000000eea4783b */ /* 0x000fe60000000200 */
[C---:B------:R-:W-:Y:S05]  /*b860*/  HMMA.16816.F32.BF16 R56, R136.reuse, R58, RZ ;  /* 0x0000003a8838723c */ /* 0x040fea00000418ff */
[----:B------:R-:W-:Y:S08]  /*b870*/  LDSM.16.M88.4 R172, [R237] ;  /* 0x00000000edac783b */ /* 0x000ff00000000200 */
[----:B------:R-:W1:Y:S08]  /*b880*/  SHFL.IDX PT, R61, R2, 0x1, 0x181f ;  /* 0x00381f00023d7f89 */ /* 0x000e7000000e0000 */
[----:B------:R-:W1:Y:S08]  /*b890*/  SHFL.IDX PT, R0, R60, 0x2, 0x181f ;  /* 0x00581f003c007f89 */ /* 0x000e7000000e0000 */
[----:B------:R-:W1:Y:S02]  /*b8a0*/  SHFL.IDX PT, R132, R60, 0x3, 0x181f ;  /* 0x00781f003c847f89 */ /* 0x000e6400000e0000 */
[C---:B-1----:R-:W-:Y:S06]  /*b8b0*/  IADD3.X R183, R61.reuse, R192, RZ, P1, !PT ;  /* 0x000000c03db77210 */ /* 0x042fec0000ffe4ff */
[----:B------:R-:W1:Y:S01]  /*b8c0*/  SHFL.IDX PT, R133, R2, 0x2, 0x181f ;  /* 0x00581f0002857f89 */ /* 0x000e6200000e0000 */
[----:B------:R-:W-:Y:S02]  /*b8d0*/  IADD3.X R179, R61, R194, RZ, P0, !PT ;  /* 0x000000c23db37210 */ /* 0x000fe400007fe4ff */
[C---:B------:R-:W-:Y:S05]  /*b8e0*/  IADD3 R190, P0, R0.reuse, R193, RZ ;  /* 0x000000c100be7210 */ /* 0x040fea0007f1e0ff */
[----:B------:R-:W1:Y:S01]  /*b8f0*/  SHFL.IDX PT, R177, R2, 0x3, 0x181f ;  /* 0x00781f0002b17f89 */ /* 0x000e6200000e0000 */
[----:B------:R-:W-:Y:S02]  /*b900*/  IADD3 R196, P6, R0, R195, RZ ;  /* 0x000000c300c47210 */ /* 0x000fe40007fde0ff */
[C---:B------:R-:W-:Y:S02]  /*b910*/  IADD3 R188, P1, R132.reuse, R193, RZ ;  /* 0x000000c184bc7210 */ /* 0x040fe40007f3e0ff */
[C---:B-1----:R-:W-:Y:S02]  /*b920*/  IADD3.X R191, R133.reuse, R192, RZ, P0, !PT ;  /* 0x000000c085bf7210 */ /* 0x042fe400007fe4ff */
[----:B------:R-:W-:Y:S02]  /*b930*/  IADD3.X R197, R133, R194, RZ, P6, !PT ;  /* 0x000000c285c57210 */ /* 0x000fe400037fe4ff */
[----:B------:R-:W-:Y:S02]  /*b940*/  IADD3 R132, P0, R132, R195, RZ ;  /* 0x000000c384847210 */ /* 0x000fe40007f1e0ff */
[C---:B------:R-:W-:Y:S02]  /*b950*/  IADD3.X R189, R177.reuse, R192, RZ, P1, !PT ;  /* 0x000000c0b1bd7210 */ /* 0x040fe40000ffe4ff */
[----:B------:R-:W-:Y:S02]  /*b960*/  IADD3.X R133, R177, R194, RZ, P0, !PT ;  /* 0x000000c2b1857210 */ /* 0x000fe400007fe4ff */
[----:B------:R-:W-:Y:S01]  /*b970*/  PLOP3.LUT P0, PT, PT, PT, UP0, 0x80, 0x0 ;  /* 0x000000000000781c */ /* 0x000fe20003f0f008 */
[----:B--2---:R1:W-:Y:S08]  /*b980*/  LDGSTS.E.BYPASS.LTC128B.128 [R134], [R62.64], !P5 ;  /* 0x000000003e867fae */ /* 0x0043f0000e901d4e */
[----:B---3--:R2:W-:Y:S08]  /*b990*/  LDGSTS.E.BYPASS.LTC128B.128 [R187], [R180.64], !P4 ;  /* 0x00000000b4bb7fae */ /* 0x0085f0000e101d4e */
[----:B----4-:R2:W-:Y:S08]  /*b9a0*/  LDGSTS.E.BYPASS.LTC128B.128 [R186], [R182.64], !P5 ;  /* 0x00000000b6ba7fae */ /* 0x0105f0000e901d4e */
[----:B-----5:R3:W-:Y:S01]  /*b9b0*/  LDGSTS.E.BYPASS.LTC128B.128 [R185], [R178.64], !P4 ;  /* 0x00000000b2b97fae */ /* 0x0207e2000e101d4e */
[C---:B-1----:R-:W-:Y:S07]  /*b9c0*/  HMMA.16816.F32.BF16 R60, R136.reuse, R64, RZ ;  /* 0x00000040883c723c */ /* 0x042fee00000418ff */
[----:B------:R1:W-:Y:S01]  /*b9d0*/  LDGSTS.E.BYPASS.LTC128B.128 [R184], [R190.64], !P5 ;  /* 0x00000000beb87fae */ /* 0x0003e2000e901d4e */
[----:B------:R-:W-:Y:S07]  /*b9e0*/  HMMA.16816.F32.BF16 R64, R136, R66, RZ ;  /* 0x000000428840723c */ /* 0x000fee00000418ff */
[----:B------:R3:W-:Y:S01]  /*b9f0*/  LDGSTS.E.BYPASS.LTC128B.128 [R176], [R196.64], !P4 ;  /* 0x00000000c4b07fae */ /* 0x0007e2000e101d4e */
[C---:B------:R-:W-:Y:S07]  /*ba00*/  HMMA.16816.F32.BF16 R4, R168.reuse, R140, R4 ;  /* 0x0000008ca804723c */ /* 0x040fee0000041804 */
[----:B------:R4:W-:Y:S01]  /*ba10*/  LDGSTS.E.BYPASS.LTC128B.128 [R134+0x3000], [R188.64], !P5 ;  /* 0x03000000bc867fae */ /* 0x0009e2000e901d4e */
[C---:B------:R-:W-:Y:S07]  /*ba20*/  HMMA.16816.F32.BF16 R8, R168.reuse, R142, R8 ;  /* 0x0000008ea808723c */ /* 0x040fee0000041808 */
[----:B------:R5:W-:Y:S01]  /*ba30*/  LDGSTS.E.BYPASS.LTC128B.128 [R134+0x7000], [R132.64], !P4 ;  /* 0x0700000084867fae */ /* 0x000be2000e101d4e */
[C---:B------:R-:W-:Y:S07]  /*ba40*/  HMMA.16816.F32.BF16 R12, R168.reuse, R144, R12 ;  /* 0x00000090a80c723c */ /* 0x040fee000004180c */
[----:B--2---:R-:W-:Y:S01]  /*ba50*/  LDSM.16.M88.4 R180, [R247+0x8900] ;  /* 0x00890000f7b4783b */ /* 0x004fe20000000200 */
[C---:B------:R-:W-:Y:S07]  /*ba60*/  HMMA.16816.F32.BF16 R16, R168.reuse, R146, R16 ;  /* 0x00000092a810723c */ /* 0x040fee0000041810 */
[----:B------:R-:W0:Y:S01]  /*ba70*/  LDGDEPBAR ;  /* 0x00000000000079af */ /* 0x000e220000000000 */
[C---:B------:R-:W-:Y:S07]  /*ba80*/  HMMA.16816.F32.BF16 R20, R168.reuse, R148, R20 ;  /* 0x00000094a814723c */ /* 0x040fee0000041814 */
[----:B---3--:R-:W2:Y:S01]  /*ba90*/  LDSM.16.M88.4 R176, [R247+0x8100] ;  /* 0x00810000f7b0783b */ /* 0x008ea20000000200 */
[C---:B------:R-:W-:Y:S07]  /*baa0*/  HMMA.16816.F32.BF16 R24, R168.reuse, R150, R24 ;  /* 0x00000096a818723c */ /* 0x040fee0000041818 */
[----:B-1----:R-:W1:Y:S01]  /*bab0*/  LDSM.16.M88.4 R184, [R247+0x9100] ;  /* 0x00910000f7b8783b */ /* 0x002e620000000200 */
[C---:B------:R-:W-:Y:S07]  /*bac0*/  HMMA.16816.F32.BF16 R28, R168.reuse, R152, R28 ;  /* 0x00000098a81c723c */ /* 0x040fee000004181c */
[----:B------:R-:W3:Y:S01]  /*bad0*/  LDSM.16.M88.4 R140, [R247+0x9900] ;  /* 0x00990000f78c783b */ /* 0x000ee20000000200 */
[C---:B------:R-:W-:Y:S07]  /*bae0*/  HMMA.16816.F32.BF16 R32, R168.reuse, R154, R32 ;  /* 0x0000009aa820723c */ /* 0x040fee0000041820 */
[----:B------:R-:W1:Y:S01]  /*baf0*/  LDSM.16.M88.4 R144, [R247+0xa100] ;  /* 0x00a10000f790783b */ /* 0x000e620000000200 */
[C---:B------:R-:W-:Y:S07]  /*bb00*/  HMMA.16816.F32.BF16 R36, R168.reuse, R156, R36 ;  /* 0x0000009ca824723c */ /* 0x040fee0000041824 */
[----:B------:R-:W1:Y:S01]  /*bb10*/  LDSM.16.M88.4 R148, [R247+0xa900] ;  /* 0x00a90000f794783b */ /* 0x000e620000000200 */
[C---:B------:R-:W-:Y:S07]  /*bb20*/  HMMA.16816.F32.BF16 R40, R168.reuse, R158, R40 ;  /* 0x0000009ea828723c */ /* 0x040fee0000041828 */
[----:B------:R-:W1:Y:S01]  /*bb30*/  LDSM.16.M88.4 R152, [R247+0xb100] ;  /* 0x00b10000f798783b */ /* 0x000e620000000200 */
[C---:B------:R-:W-:Y:S07]  /*bb40*/  HMMA.16816.F32.BF16 R44, R168.reuse, R160, R44 ;  /* 0x000000a0a82c723c */ /* 0x040fee000004182c */
[----:B------:R-:W1:Y:S01]  /*bb50*/  LDSM.16.M88.4 R156, [R247+0xb900] ;  /* 0x00b90000f79c783b */ /* 0x000e620000000200 */
[C---:B------:R-:W-:Y:S07]  /*bb60*/  HMMA.16816.F32.BF16 R48, R168.reuse, R162, R48 ;  /* 0x000000a2a830723c */ /* 0x040fee0000041830 */
[----:B------:R-:W1:Y:S01]  /*bb70*/  LDSM.16.M88.4 R160, [R236] ;  /* 0x00000000eca0783b */ /* 0x000e620000000200 */
[C---:B------:R-:W-:Y:S07]  /*bb80*/  HMMA.16816.F32.BF16 R52, R168.reuse, R164, R52 ;  /* 0x000000a4a834723c */ /* 0x040fee0000041834 */
[----:B----4-:R-:W-:Y:S01]  /*bb90*/  LDSM.16.M88.4 R188, [R247+0xf900] ;  /* 0x00f90000f7bc783b */ /* 0x010fe20000000200 */
[C---:B------:R-:W-:Y:S07]  /*bba0*/  HMMA.16816.F32.BF16 R56, R168.reuse, R166, R56 ;  /* 0x000000a6a838723c */ /* 0x040fee0000041838 */
[----:B------:R-:W4:Y:S01]  /*bbb0*/  LDSM.16.M88.4 R164, [R236+0x800] ;  /* 0x00080000eca4783b */ /* 0x000f220000000200 */
        /* <DEDUP_REMOVED lines=8> */
[----:B------:R-:W-:Y:S07]  /*bc40*/  LDSM.16.M88.4 R180, [R236+0x3800] ;  /* 0x00380000ecb4783b */ /* 0x000fee0000000200 */
[C---:B-1----:R-:W-:Y:S08]  /*bc50*/  HMMA.16816.F32.BF16 R20, R204.reuse, R184, R20 ;  /* 0x000000b8cc14723c */ /* 0x042ff00000041814 */
[C---:B------:R-:W-:Y:S01]  /*bc60*/  HMMA.16816.F32.BF16 R24, R204.reuse, R186, R24 ;  /* 0x000000bacc18723c */ /* 0x040fe20000041818 */
[----:B------:R-:W-:Y:S07]  /*bc70*/  LDSM.16.M88.4 R184, [R247+0xf100] ;  /* 0x00f10000f7b8783b */ /* 0x000fee0000000200 */
[C---:B---3--:R-:W-:Y:S08]  /*bc80*/  HMMA.16816.F32.BF16 R28, R204.reuse, R140, R28 ;  /* 0x0000008ccc1c723c */ /* 0x048ff0000004181c */
[C---:B------:R-:W-:Y:S01]  /*bc90*/  HMMA.16816.F32.BF16 R32, R204.reuse, R142, R32 ;  /* 0x0000008ecc20723c */ /* 0x040fe20000041820 */
[----:B------:R-:W1:Y:S07]  /*bca0*/  LDSM.16.M88.4 R140, [R236+0x2000] ;  /* 0x00200000ec8c783b */ /* 0x000e6e0000000200 */
[C---:B------:R-:W-:Y:S08]  /*bcb0*/  HMMA.16816.F32.BF16 R36, R204.reuse, R144, R36 ;  /* 0x00000090cc24723c */ /* 0x040ff00000041824 */
[C---:B------:R-:W-:Y:S01]  /*bcc0*/  HMMA.16816.F32.BF16 R40, R204.reuse, R146, R40 ;  /* 0x00000092cc28723c */ /* 0x040fe20000041828 */
[----:B------:R-:W3:Y:S07]  /*bcd0*/  LDSM.16.M88.4 R144, [R236+0x2800] ;  /* 0x00280000ec90783b */ /* 0x000eee0000000200 */
        /* <DEDUP_REMOVED lines=12> */
[C---:B----4-:R-:W-:Y:S08]  /*bda0*/  HMMA.16816.F32.BF16 R12, R208.reuse, R164, R12 ;  /* 0x000000a4d00c723c */ /* 0x050ff0000004180c */
[C---:B------:R-:W-:Y:S01]  /*bdb0*/  HMMA.16816.F32.BF16 R16, R208.reuse, R166, R16 ;  /* 0x000000a6d010723c */ /* 0x040fe20000041810 */
[----:B------:R-:W4:Y:S07]  /*bdc0*/  LDSM.16.M88.4 R164, [R250+0xd900] ;  /* 0x00d90000faa4783b */ /* 0x000f2e0000000200 */
[C---:B------:R-:W-:Y:S08]  /*bdd0*/  HMMA.16816.F32.BF16 R20, R208.reuse, R172, R20 ;  /* 0x000000acd014723c */ /* 0x040ff00000041814 */
[C---:B------:R-:W-:Y:S01]  /*bde0*/  HMMA.16816.F32.BF16 R24, R208.reuse, R174, R24 ;  /* 0x000000aed018723c */ /* 0x040fe20000041818 */
[----:B------:R-:W4:Y:S07]  /*bdf0*/  LDSM.16.M88.4 R172, [R250+0xe100] ;  /* 0x00e10000faac783b */ /* 0x000f2e0000000200 */
[C---:B--2---:R-:W-:Y:S08]  /*be00*/  HMMA.16816.F32.BF16 R28, R208.reuse, R176, R28 ;  /* 0x000000b0d01c723c */ /* 0x044ff0000004181c */
[C---:B------:R-:W-:Y:S01]  /*be10*/  HMMA.16816.F32.BF16 R32, R208.reuse, R178, R32 ;  /* 0x000000b2d020723c */ /* 0x040fe20000041820 */
[----:B------:R-:W-:Y:S07]  /*be20*/  LDSM.16.M88.4 R176, [R235] ;  /* 0x00000000ebb0783b */ /* 0x000fee0000000200 */
[C---:B-1----:R-:W-:Y:S08]  /*be30*/  HMMA.16816.F32.BF16 R36, R208.reuse, R140, R36 ;  /* 0x0000008cd024723c */ /* 0x042ff00000041824 */
[C---:B------:R-:W-:Y:S01]  /*be40*/  HMMA.16816.F32.BF16 R40, R208.reuse, R142, R40 ;  /* 0x0000008ed028723c */ /* 0x040fe20000041828 */
[----:B------:R-:W1:Y:S07]  /*be50*/  LDSM.16.M88.4 R140, [R250+0xe900] ;  /* 0x00e90000fa8c783b */ /* 0x000e6e0000000200 */
[C---:B---3--:R-:W-:Y:S08]  /*be60*/  HMMA.16816.F32.BF16 R44, R208.reuse, R144, R44 ;  /* 0x00000090d02c723c */ /* 0x048ff0000004182c */
[C---:B------:R-:W-:Y:S01]  /*be70*/  HMMA.16816.F32.BF16 R48, R208.reuse, R146, R48 ;  /* 0x00000092d030723c */ /* 0x040fe20000041830 */
[----:B------:R-:W2:Y:S07]  /*be80*/  LDSM.16.M88.4 R144, [R250+0xf100] ;  /* 0x00f10000fa90783b */ /* 0x000eae0000000200 */
[C---:B------:R-:W-:Y:S08]  /*be90*/  HMMA.16816.F32.BF16 R52, R208.reuse, R148, R52 ;  /* 0x00000094d034723c */ /* 0x040ff00000041834 */
[C---:B------:R-:W-:Y:S01]  /*bea0*/  HMMA.16816.F32.BF16 R56, R208.reuse, R150, R56 ;  /* 0x00000096d038723c */ /* 0x040fe20000041838 */
[----:B------:R-:W3:Y:S07]  /*beb0*/  LDSM.16.M88.4 R148, [R250+0xf900] ;  /* 0x00f90000fa94783b */ /* 0x000eee0000000200 */
[C---:B------:R-:W-:Y:S08]  /*bec0*/  HMMA.16816.F32.BF16 R60, R208.reuse, R180, R60 ;  /* 0x000000b4d03c723c */ /* 0x040ff0000004183c */
[----:B------:R-:W-:Y:S01]  /*bed0*/  HMMA.16816.F32.BF16 R64, R208, R182, R64 ;  /* 0x000000b6d040723c */ /* 0x000fe20000041840 */
[----:B------:R-:W1:Y:S07]  /*bee0*/  LDSM.16.M88.4 R180, [R234] ;  /* 0x00000000eab4783b */ /* 0x000e6e0000000200 */
        /* <DEDUP_REMOVED lines=11> */
[----:B------:R-:W-:Y:S07]  /*bfa0*/  LDSM.16.M88.4 R164, [R247+0xd100] ;  /* 0x00d10000f7a4783b */ /* 0x000fee0000000200 */
[C---:B------:R-:W-:Y:S08]  /*bfb0*/  HMMA.16816.F32.BF16 R36, R212.reuse, R172, R36 ;  /* 0x000000acd424723c */ /* 0x040ff00000041824 */
[C---:B------:R-:W-:Y:S01]  /*bfc0*/  HMMA.16816.F32.BF16 R40, R212.reuse, R174, R40 ;  /* 0x000000aed428723c */ /* 0x040fe20000041828 */
[----:B------:R-:W-:Y:S07]  /*bfd0*/  LDSM.16.M88.4 R172, [R247+0xd900] ;  /* 0x00d90000f7ac783b */ /* 0x000fee0000000200 */
[C---:B-1----:R-:W-:Y:S08]  /*bfe0*/  HMMA.16816.F32.BF16 R44, R212.reuse, R140, R44 ;  /* 0x0000008cd42c723c */ /* 0x042ff0000004182c */
[C---:B------:R-:W-:Y:S01]  /*bff0*/  HMMA.16816.F32.BF16 R48, R212.reuse, R142, R48 ;  /* 0x0000008ed430723c */ /* 0x040fe20000041830 */
[----:B------:R-:W1:Y:S07]  /*c000*/  LDSM.16.M88.4 R140, [R230] ;  /* 0x00000000e68c783b */ /* 0x000e6e0000000200 */
[C---:B--2---:R-:W-:Y:S08]  /*c010*/  HMMA.16816.F32.BF16 R52, R212.reuse, R144, R52 ;  /* 0x00000090d434723c */ /* 0x044ff00000041834 */
[C---:B------:R-:W-:Y:S01]  /*c020*/  HMMA.16816.F32.BF16 R56, R212.reuse, R146, R56 ;  /* 0x00000092d438723c */ /* 0x040fe20000041838 */
[----:B------:R-:W2:Y:S07]  /*c030*/  LDSM.16.M88.4 R144, [R229] ;  /* 0x00000000e590783b */ /* 0x000eae0000000200 */
[C---:B---3--:R-:W-:Y:S08]  /*c040*/  HMMA.16816.F32.BF16 R60, R212.reuse, R148, R60 ;  /* 0x00000094d43c723c */ /* 0x048ff0000004183c */
[----:B------:R-:W-:Y:S01]  /*c050*/  HMMA.16816.F32.BF16 R64, R212, R150, R64 ;  /* 0x00000096d440723c */ /* 0x000fe20000041840 */
[----:B------:R-:W3:Y:S07]  /*c060*/  LDSM.16.M88.4 R148, [R228] ;  /* 0x00000000e494783b */ /* 0x000eee0000000200 */
        /* <DEDUP_REMOVED lines=8> */
[----:B------:R-:W4:Y:S07]  /*c0f0*/  LDSM.16.M88.4 R152, [R247+0xc100] ;  /* 0x00c10000f798783b */ /* 0x000f2e0000000200 */
[C---:B------:R-:W-:Y:S08]  /*c100*/  HMMA.16816.F32.BF16 R28, R216.reuse, R156, R28 ;  /* 0x0000009cd81c723c */ /* 0x040ff0000004181c */
[C---:B------:R-:W-:Y:S01]  /*c110*/  HMMA.16816.F32.BF16 R32, R216.reuse, R158, R32 ;  /* 0x0000009ed820723c */ /* 0x040fe20000041820 */
[----:B------:R-:W3:Y:S07]  /*c120*/  LDSM.16.M88.4 R156, [R247+0xc900] ;  /* 0x00c90000f79c783b */ /* 0x000eee0000000200 */
[C---:B------:R-:W-:Y:S08]  /*c130*/  HMMA.16816.F32.BF16 R36, R216.reuse, R160, R36 ;  /* 0x000000a0d824723c */ /* 0x040ff00000041824 */
[C---:B------:R-:W-:Y:S01]  /*c140*/  HMMA.16816.F32.BF16 R40, R216.reuse, R162, R40 ;  /* 0x000000a2d828723c */ /* 0x040fe20000041828 */
[----:B------:R-:W4:Y:S07]  /*c150*/  LDSM.16.M88.4 R160, [R236+0x4000] ;  /* 0x00400000eca0783b */ /* 0x000f2e0000000200 */
[C---:B-1----:R-:W-:Y:S08]  /*c160*/  HMMA.16816.F32.BF16 R44, R216.reuse, R140, R44 ;  /* 0x0000008cd82c723c */ /* 0x042ff0000004182c */
[C---:B------:R-:W-:Y:S01]  /*c170*/  HMMA.16816.F32.BF16 R48, R216.reuse, R142, R48 ;  /* 0x0000008ed830723c */ /* 0x040fe20000041830 */
[----:B------:R-:W1:Y:S07]  /*c180*/  LDSM.16.M88.4 R140, [R236+0x4800] ;  /* 0x00480000ec8c783b */ /* 0x000e6e0000000200 */
[C---:B--2---:R-:W-:Y:S08]  /*c190*/  HMMA.16816.F32.BF16 R52, R216.reuse, R144, R52 ;  /* 0x00000090d834723c */ /* 0x044ff00000041834 */
[C---:B------:R-:W-:Y:S08]  /*c1a0*/  HMMA.16816.F32.BF16 R56, R216.reuse, R146, R56 ;  /* 0x00000092d838723c */ /* 0x040ff00000041838 */
[C---:B---3--:R-:W-:Y:S08]  /*c1b0*/  HMMA.16816.F32.BF16 R60, R216.reuse, R148, R60 ;  /* 0x00000094d83c723c */ /* 0x048ff0000004183c */
[----:B------:R-:W-:Y:S08]  /*c1c0*/  HMMA.16816.F32.BF16 R64, R216, R150, R64 ;  /* 0x00000096d840723c */ /* 0x000ff00000041840 */
[C---:B----4-:R-:W-:Y:S08]  /*c1d0*/  HMMA.16816.F32.BF16 R4, R220.reuse, R152, R4 ;  /* 0x00000098dc04723c */ /* 0x050ff00000041804 */
        /* <DEDUP_REMOVED lines=26> */
[----:B------:R-:W-:Y:S01]  /*c380*/  MUFU.TANH R141, R9 ;  /* 0x00000009008d7308 */ /* 0x000fe20000002400 */
[----:B------:R-:W-:Y:S02]  /*c390*/  FMUL.FTZ R0, R7, c[0x0][0x320] ;  /* 0x0000c80007007a20 */ /* 0x000fe40000410000 */
[----:B------:R-:W2:Y:S01]  /*c3a0*/  LDSM.16.M88.4 R4, [R236+0x5000] ;  /* 0x00500000ec04783b */ /* 0x000ea20000000200 */
[----:B------:R-:W-:Y:S02]  /*c3b0*/  FMUL.FTZ R148, R8, c[0x0][0x320] ;  /* 0x0000c80008947a20 */ /* 0x000fe40000410000 */
[----:B------:R-:W-:Y:S02]  /*c3c0*/  FMUL.FTZ R13, R13, c[0x0][0x320] ;  /* 0x0000c8000d0d7a20 */ /* 0x000fe40000410000 */
[----:B------:R-:W-:Y:S02]  /*c3d0*/  FMUL.FTZ R14, R14, c[0x0][0x320] ;  /* 0x0000c8000e0e7a20 */ /* 0x000fe40000410000 */
[----:B------:R-:W-:Y:S01]  /*c3e0*/  MUFU.TANH R140, R10 ;  /* 0x0000000a008c7308 */ /* 0x000fe20000002400 */
[----:B------:R-:W-:Y:S02]  /*c3f0*/  FMUL.FTZ R152, R16, c[0x0][0x320] ;  /* 0x0000c80010987a20 */ /* 0x000fe40000410000 */
[----:B------:R-:W-:Y:S01]  /*c400*/  FMUL.FTZ R15, R15, c[0x0][0x320] ;  /* 0x0000c8000f0f7a20 */ /* 0x000fe20000410000 */
[----:B-1----:R1:W-:Y:S01]  /*c410*/  STL [R1+0x48], R2 ;  /* 0x0000480201007387 */ /* 0x0023e20000100800 */
[----:B------:R-:W-:Y:S02]  /*c420*/  FMUL.FTZ R17, R17, c[0x0][0x320] ;  /* 0x0000c80011117a20 */ /* 0x000fe40000410000 */
[----:B------:R-:W-:Y:S02]  /*c430*/  FMUL.FTZ R18, R18, c[0x0][0x320] ;  /* 0x0000c80012127a20 */ /* 0x000fe40000410000 */
[----:B------:R-:W-:Y:S01]  /*c440*/  FMUL.FTZ R19, R19, c[0x0][0x320] ;  /* 0x0000c80013137a20 */ /* 0x000fe20000410000 */
[----:B------:R-:W3:Y:S10]  /*c450*/  MUFU.TANH R0, R0 ;  /* 0x0000000000007308 */ /* 0x000ef40000002400 */
[----:B------:R-:W-:Y:S10]  /*c460*/  MUFU.TANH R144, R144 ;  /* 0x0000009000907308 */ /* 0x000ff40000002400 */
[----:B-1----:R1:W4:Y:S01]  /*c470*/  MUFU.TANH R2, R11 ;  /* 0x0000000b00027308 */ /* 0x0023220000002400 */
[C---:B--2---:R-:W-:Y:S01]  /*c480*/  HMMA.16816.F32.BF16 R20, R224.reuse, R4, R20 ;  /* 0x00000004e014723c */ /* 0x044fe20000041814 */
[----:B---3--:R2:W-:Y:S08]  /*c490*/  STL [R1+0x44], R0 ;  /* 0x0000440001007387 */ /* 0x0085f00000100800 */
[----:B------:R-:W-:Y:S01]  /*c4a0*/  MUFU.TANH R145, R145 ;  /* 0x0000009100917308 */ /* 0x000fe20000002400 */
[C---:B------:R-:W-:Y:S01]  /*c4b0*/  HMMA.16816.F32.BF16 R24, R224.reuse, R6, R24 ;  /* 0x00000006e018723c */ /* 0x040fe20000041818 */
[----:B------:R-:W-:Y:S08]  /*c4c0*/  LDSM.16.M88.4 R4, [R236+0x6000] ;  /* 0x00600000ec04783b */ /* 0x000ff00000000200 */
[----:B------:R-:W-:Y:S01]  /*c4d0*/  MUFU.TANH R148, R148 ;  /* 0x0000009400947308 */ /* 0x000fe20000002400 */
[----:B-1----:R-:W1:Y:S04]  /*c4e0*/  LDSM.16.M88.4 R8, [R236+0x5800] ;  /* 0x00580000ec08783b */ /* 0x002e680000000200 */
[----:B------:R-:W-:Y:S02]  /*c4f0*/  FMUL.FTZ R156, R20, c[0x0][0x320] ;  /* 0x0000c800149c7a20 */ /* 0x000fe40000410000 */
[----:B--2---:R-:W-:Y:S03]  /*c500*/  FMUL.FTZ R0, R12, c[0x0][0x320] ;  /* 0x0000c8000c007a20 */ /* 0x004fe60000410000 */
[----:B------:R-:W-:Y:S01]  /*c510*/  MUFU.TANH R142, R14 ;  /* 0x0000000e008e7308 */ /* 0x000fe20000002400 */
[----:B------:R-:W-:Y:S01]  /*c520*/  FMUL.FTZ R21, R21, c[0x0][0x320] ;  /* 0x0000c80015157a20 */ /* 0x000fe20000410000 */
[----:B----4-:R2:W-:Y:S01]  /*c530*/  STL [R1+0x4c], R2 ;  /* 0x00004c0201007387 */ /* 0x0105e20000100800 */
[----:B------:R-:W-:Y:S02]  /*c540*/  FMUL.FTZ R22, R22, c[0x0][0x320] ;  /* 0x0000c80016167a20 */ /* 0x000fe40000410000 */
[----:B------:R-:W-:Y:S02]  /*c550*/  FMUL.FTZ R187, R24, c[0x0][0x320] ;  /* 0x0000c80018bb7a20 */ /* 0x000fe40000410000 */
[----:B------:R-:W-:Y:S02]  /*c560*/  FMUL.FTZ R23, R23, c[0x0][0x320] ;  /* 0x0000c80017177a20 */ /* 0x000fe40000410000 */
[----:B------:R-:W-:Y:S01]  /*c570*/  FMUL.FTZ R25, R25, c[0x0][0x320] ;  /* 0x0000c80019197a20 */ /* 0x000fe20000410000 */
[----:B------:R-:W-:Y:S01]  /*c580*/  MUFU.TANH R160, R15 ;  /* 0x0000000f00a07308 */ /* 0x000fe20000002400 */
[----:B------:R-:W-:Y:S02]  /*c590*/  FMUL.FTZ R26, R26, c[0x0][0x320] ;  /* 0x0000c8001a1a7a20 */ /* 0x000fe40000410000 */
[----:B------:R-:W-:Y:S07]  /*c5a0*/  FMUL.FTZ R27, R27, c[0x0][0x320] ;  /* 0x0000c8001b1b7a20 */ /* 0x000fee0000410000 */
[----:B------:R-:W-:Y:S10]  /*c5b0*/  MUFU.TANH R152, R152 ;  /* 0x0000009800987308 */ /* 0x000ff40000002400 */
[----:B--2---:R-:W2:Y:S01]  /*c5c0*/  MUFU.TANH R2, R0 ;  /* 0x0000000000027308 */ /* 0x004ea20000002400 */
[C---:B-1----:R-:W-:Y:S09]  /*c5d0*/  HMMA.16816.F32.BF16 R28, R224.reuse, R8, R28 ;  /* 0x00000008e01c723c */ /* 0x042ff2000004181c */
[----:B------:R-:W1:Y:S01]  /*c5e0*/  MUFU.TANH R0, R13 ;  /* 0x0000000d00007308 */ /* 0x000e620000002400 */
[C---:B------:R-:W-:Y:S01]  /*c5f0*/  HMMA.16816.F32.BF16 R32, R224.reuse, R10, R32 ;  /* 0x0000000ae020723c */ /* 0x040fe20000041820 */
[----:B------:R-:W3:Y:S08]  /*c600*/  LDSM.16.M88.4 R8, [R236+0x6800] ;  /* 0x00680000ec08783b */ /* 0x000ef00000000200 */
[----:B------:R-:W4:Y:S01]  /*c610*/  MUFU.TANH R157, R17 ;  /* 0x00000011009d7308 */ /* 0x000f220000002400 */
[C---:B------:R-:W-:Y:S01]  /*c620*/  HMMA.16816.F32.BF16 R36, R224.reuse, R4, R36 ;  /* 0x00000004e024723c */ /* 0x040fe20000041824 */
[----:B--2---:R-:W-:Y:S03]  /*c630*/  STL [R1+0x40], R2 ;  /* 0x0000400201007387 */ /* 0x004fe60000100800 */
[----:B------:R-:W-:Y:S04]  /*c640*/  FMUL.FTZ R164, R28, c[0x0][0x320] ;  /* 0x0000c8001ca47a20 */ /* 0x000fe80000410000 */
[C---:B------:R-:W-:Y:S01]  /*c650*/  HMMA.16816.F32.BF16 R40, R224.reuse, R6, R40 ;  /* 0x00000006e028723c */ /* 0x040fe20000041828 */
[----:B------:R-:W2:Y:S01]  /*c660*/  MUFU.TANH R154, R18 ;  /* 0x00000012009a7308 */ /* 0x000ea20000002400 */
[----:B------:R-:W2:Y:S02]  /*c670*/  LDSM.16.M88.4 R4, [R236+0x7000] ;  /* 0x00700000ec04783b */ /* 0x000ea40000000200 */
[----:B------:R-:W-:Y:S02]  /*c680*/  FMUL.FTZ R29, R29, c[0x0][0x320] ;  /* 0x0000c8001d1d7a20 */ /* 0x000fe40000410000 */
[----:B------:R-:W-:Y:S02]  /*c690*/  FMUL.FTZ R30, R30, c[0x0][0x320] ;  /* 0x0000c8001e1e7a20 */ /* 0x000fe40000410000 */
[----:B------:R-:W-:Y:S02]  /*c6a0*/  FMUL.FTZ R172, R32, c[0x0][0x320] ;  /* 0x0000c80020ac7a20 */ /* 0x000fe40000410000 */
[----:B-1----:R1:W-:Y:S01]  /*c6b0*/  STL [R1+0x3c], R0 ;  /* 0x00003c0001007387 */ /* 0x0023e20000100800 */
[----:B------:R-:W1:Y:S01]  /*c6c0*/  MUFU.TANH R167, R19 ;  /* 0x0000001300a77308 */ /* 0x000e620000002400 */
[----:B------:R-:W-:Y:S02]  /*c6d0*/  FMUL.FTZ R31, R31, c[0x0][0x320] ;  /* 0x0000c8001f1f7a20 */ /* 0x000fe40000410000 */
[----:B------:R-:W-:Y:S02]  /*c6e0*/  FMUL.FTZ R33, R33, c[0x0][0x320] ;  /* 0x0000c80021217a20 */ /* 0x000fe40000410000 */
[----:B------:R-:W-:Y:S02]  /*c6f0*/  FMUL.FTZ R34, R34, c[0x0][0x320] ;  /* 0x0000c80022227a20 */ /* 0x000fe40000410000 */
[----:B------:R-:W-:Y:S02]  /*c700*/  FMUL.FTZ R35, R35, c[0x0][0x320] ;  /* 0x0000c80023237a20 */ /* 0x000fe40000410000 */
[----:B------:R-:W-:Y:S01]  /*c710*/  FMUL.FTZ R37, R37, c[0x0][0x320] ;  /* 0x0000c80025257a20 */ /* 0x000fe20000410000 */
[----:B------:R-:W4:Y:S01]  /*c720*/  MUFU.TANH R156, R156 ;  /* 0x0000009c009c7308 */ /* 0x000f220000002400 */
[----:B------:R-:W-:Y:S01]  /*c730*/  FMUL.FTZ R38, R38, c[0x0][0x320] ;  /* 0x0000c80026267a20 */ /* 0x000fe20000410000 */
[C---:B---3--:R-:W-:Y:S03]  /*c740*/  HMMA.16816.F32.BF16 R44, R224.reuse, R8, R44 ;  /* 0x00000008e02c723c */ /* 0x048fe6000004182c */
[----:B------:R-:W-:Y:S02]  /*c750*/  FMUL.FTZ R198, R40, c[0x0][0x320] ;  /* 0x0000c80028c67a20 */ /* 0x000fe40000410000 */
[----:B------:R-:W-:Y:S03]  /*c760*/  FMUL.FTZ R39, R39, c[0x0][0x320] ;  /* 0x0000c80027277a20 */ /* 0x000fe60000410000 */
[----:B------:R-:W3:Y:S01]  /*c770*/  MUFU.TANH R183, R21 ;  /* 0x0000001500b77308 */ /* 0x000ee20000002400 */
[C---:B------:R-:W-:Y:S01]  /*c780*/  HMMA.16816.F32.BF16 R48, R224.reuse, R10, R48 ;  /* 0x0000000ae030723c */ /* 0x040fe20000041830 */
[----:B------:R-:W3:Y:S01]  /*c790*/  LDSM.16.M88.4 R8, [R236+0x7800] ;  /* 0x00780000ec08783b */ /* 0x000ee20000000200 */
[----:B------:R-:W-:Y:S04]  /*c7a0*/  DEPBAR.LE SB0, 0x0 ;  /* 0x000080000000791a */ /* 0x000fe80000000000 */
[----:B-1----:R-:W-:Y:S02]  /*c7b0*/  FMUL.FTZ R0, R36, c[0x0][0x320] ;  /* 0x0000c80024007a20 */ /* 0x002fe40000410000 */
[----:B------:R-:W-:Y:S01]  /*c7c0*/  FMUL.FTZ R41, R41, c[0x0][0x320] ;  /* 0x0000c80029297a20 */ /* 0x000fe20000410000 */
[----:B------:R-:W1:Y:S01]  /*c7d0*/  MUFU.TANH R158, R22 ;  /* 0x00000016009e7308 */ /* 0x000e620000002400 */
[----:B------:R-:W-:Y:S01]  /*c7e0*/  BAR.SYNC.DEFER_BLOCKING 0x0 ;  /* 0x0000000000007b1d */ /* 0x000fe20000010000 */
[C---:B--2---:R-:W-:Y:S05]  /*c7f0*/  HMMA.16816.F32.BF16 R52, R224.reuse, R4, R52 ;  /* 0x00000004e034723c */ /* 0x044fea0000041834 */
[----:B------:R-:W-:Y:S02]  /*c800*/  FMUL.FTZ R188, R44, c[0x0][0x320] ;  /* 0x0000c8002cbc7a20 */ /* 0x000fe40000410000 */
[----:B------:R-:W-:Y:S01]  /*c810*/  FMUL.FTZ R42, R42, c[0x0][0x320] ;  /* 0x0000c8002a2a7a20 */ /* 0x000fe20000410000 */
[----:B-----5:R2:W1:Y:S01]  /*c820*/  MUFU.TANH R132, R0 ;  /* 0x0000000000847308 */ /* 0x0204620000002400 */
        /* <DEDUP_REMOVED lines=10> */
[----:B------:R-:W-:Y:S01]  /*c8d0*/  FMUL.FTZ R50, R50, c[0x0][0x320] ;  /* 0x0000c80032327a20 */ /* 0x000fe20000410000 */
[C---:B---3--:R-:W-:Y:S03]  /*c8e0*/  HMMA.16816.F32.BF16 R60, R224.reuse, R8, R60 ;  /* 0x00000008e03c723c */ /* 0x048fe6000004183c */
        /* <DEDUP_REMOVED lines=20> */
[----:B--2---:R-:W-:Y:S09]  /*ca30*/  FMUL.FTZ R0, R67, c[0x0][0x320] ;  /* 0x0000c80043007a20 */ /* 0x004ff20000410000 */
[----:B------:R3:W2:Y:S10]  /*ca40*/  MUFU.TANH R201, R29 ;  /* 0x0000001d00c97308 */ /* 0x0006b40000002400 */
[----:B------:R3:W1:Y:S10]  /*ca50*/  MUFU.TANH R166, R30 ;  /* 0x0000001e00a67308 */ /* 0x0006740000002400 */
[----:B------:R3:W1:Y:S10]  /*ca60*/  MUFU.TANH R203, R31 ;  /* 0x0000001f00cb7308 */ /* 0x0006740000002400 */
[----:B------:R-:W1:Y:S10]  /*ca70*/  MUFU.TANH R172, R172 ;  /* 0x000000ac00ac7308 */ /* 0x000e740000002400 */
[----:B------:R3:W1:Y:S10]  /*ca80*/  MUFU.TANH R176, R33 ;  /* 0x0000002100b07308 */ /* 0x0006740000002400 */
[----:B------:R3:W1:Y:S10]  /*ca90*/  MUFU.TANH R182, R34 ;  /* 0x0000002200b67308 */ /* 0x0006740000002400 */
[----:B------:R3:W1:Y:S10]  /*caa0*/  MUFU.TANH R186, R35 ;  /* 0x0000002300ba7308 */ /* 0x0006740000002400 */
        /* <DEDUP_REMOVED lines=30> */
[----:B------:R3:W1:Y:S02]  /*cc90*/  MUFU.TANH R133, R0 ;  /* 0x0000000000857308 */ /* 0x0006640000002400 */
[----:B-1234-:R-:W-:-:S05]  /*cca0*/  @P0 BRA `(.L_x_564) ;  /* 0xffffe42000000947 */ /* 0x01efca000383ffff */
.L_x_563:
[----:B--2---:R-:W2:Y:S01]  /*ccb0*/  LDL.LU R13, [R1+0x48] ;  /* 0x00004800010d7983 */ /* 0x004ea20000300800 */
[----:B------:R-:W-:Y:S02]  /*ccc0*/  FMNMX.FTZ R0, R144, R3, !PT ;  /* 0x0000000390007209 */ /* 0x000fe40007810000 */
[----:B------:R-:W-:Y:S01]  /*ccd0*/  MOV R48, R142 ;  /* 0x0000008e00307202 */ /* 0x000fe20000000f00 */
[----:B------:R-:W3:Y:S01]  /*cce0*/  LDL.LU R12, [R1+0x44] ;  /* 0x00004400010c7983 */ /* 0x000ee20000300800 */
[----:B------:R-:W-:Y:S02]  /*ccf0*/  FMNMX.FTZ R5, R145, R0, !PT ;  /* 0x0000000091057209 */ /* 0x000fe40007810000 */
[----:B------:R-:W-:Y:S01]  /*cd00*/  MOV R40, R143 ;  /* 0x0000008f00287202 */ /* 0x000fe20000000f00 */
[----:B------:R-:W4:Y:S01]  /*cd10*/  LDL.LU R10, [R1+0x4c] ;  /* 0x00004c00010a7983 */ /* 0x000f220000300800 */
[----:B------:R-:W-:Y:S02]  /*cd20*/  FMNMX.FTZ R0, R148, R5, !PT ;  /* 0x0000000594007209 */ /* 0x000fe40007810000 */
[----:B------:R-:W-:Y:S01]  /*cd30*/  MOV R43, R132 ;  /* 0x00000084002b7202 */ /* 0x000fe20000000f00 */
[----:B------:R-:W5:Y:S01]  /*cd40*/  LDL.LU R32, [R1+0x40] ;  /* 0x0000400001207983 */ /* 0x000f620000300800 */
[----:B------:R-:W-:Y:S02]  /*cd50*/  FMNMX.FTZ R5, R141, R0, !PT ;  /* 0x000000008d057209 */ /* 0x000fe40007810000 */
[----:B------:R-:W-:Y:S01]  /*cd60*/  MOV R41, R150 ;  /* 0x0000009600297202 */ /* 0x000fe20000000f00 */
[----:B------:R-:W4:Y:S01]  /*cd70*/  LDL.LU R49, [R1+0x3c] ;  /* 0x00003c0001317983 */ /* 0x000f220000300800 */
        /* <DEDUP_REMOVED lines=11> */
[----:B---3--:R-:W-:Y:S04]  /*ce30*/  FMNMX.FTZ R7, R12, R7, !PT ;  /* 0x000000070c077209 */ /* 0x008fe80007810000 */
[----:B------:R-:W-:Y:S02]  /*ce40*/  FMNMX.FTZ R7, R140, R7, !PT ;  /* 0x000000078c077209 */ /* 0x000fe40007810000 */
[----:B-----5:R-:W-:Y:S02]  /*ce50*/  FMNMX.FTZ R5, R32, R5, !PT ;  /* 0x0000000520057209 */ /* 0x020fe40007810000 */
[----:B----4-:R-:W-:Y:S02]  /*ce60*/  FMNMX.FTZ R7, R10, R7, !PT ;  /* 0x000000070a077209 */ /* 0x010fe40007810000 */
        /* <DEDUP_REMOVED lines=67> */
[----:B------:R-:W-:Y:S02]  /*d2a0*/  FMUL.FTZ R148, R132, c[0x0][0x2d0] ;  /* 0x0000b40084947a20 */ /* 0x000fe40000410000 */
[----:B------:R-:W-:Y:S01]  /*d2b0*/  FFMA.FTZ R143, R141, c[0x0][0x2d0], -R150 ;  /* 0x0000b4008d8f7a23 */ /* 0x000fe20000010896 */
[----:B------:R-:W-:Y:S01]  /*d2c0*/  MUFU.EX2 R146, R146 ;  /* 0x0000009200927308 */ /* 0x000fe20000000800 */
[--C-:B------:R-:W-:Y:S02]  /*d2d0*/  FFMA.FTZ R142, R13, c[0x0][0x2d0], -R148.reuse ;  /* 0x0000b4000d8e7a23 */ /* 0x100fe40000010894 */
[--C-:B------:R-:W-:Y:S02]  /*d2e0*/  FFMA.FTZ R141, R12, c[0x0][0x2d0], -R148.reuse ;  /* 0x0000b4000c8d7a23 */ /* 0x100fe40000010894 */
[----:B------:R-:W1:Y:S01]  /*d2f0*/  LDSM.16.MT88.4 R12, [R248+0x100] ;  /* 0x00010000f80c783b */ /* 0x000e620000004200 */
[----:B------:R-:W-:Y:S02]  /*d300*/  FMUL.FTZ R3, R2, c[0x0][0x2d0] ;  /* 0x0000b40002037a20 */ /* 0x000fe40000410000 */
[----:B------:R-:W-:Y:S02]  /*d310*/  FADD.FTZ R2, -R132, R135 ;  /* 0x0000008784027221 */ /* 0x000fe40000010100 */
[----:B------:R-:W-:Y:S01]  /*d320*/  FFMA.FTZ R135, R10, c[0x0][0x2d0], -R148 ;  /* 0x0000b4000a877a23 */ /* 0x000fe20000010894 */
[----:B------:R-:W-:Y:S01]  /*d330*/  MUFU.EX2 R144, R144 ;  /* 0x0000009000907308 */ /* 0x000fe20000000800 */
[----:B------:R-:W-:Y:S02]  /*d340*/  FFMA.FTZ R145, R145, c[0x0][0x2d0], -R150 ;  /* 0x0000b40091917a23 */ /* 0x000fe40000010896 */
[----:B------:R-:W-:Y:S02]  /*d350*/  FFMA.FTZ R140, R140, c[0x0][0x2d0], -R148 ;  /* 0x0000b4008c8c7a23 */ /* 0x000fe40000010894 */
[----:B------:R-:W-:Y:S02]  /*d360*/  FMUL.FTZ R6, R2, c[0x0][0x2d0] ;  /* 0x0000b40002067a20 */ /* 0x000fe40000410000 */
[--C-:B------:R-:W-:Y:S02]  /*d370*/  FFMA.FTZ R152, R152, c[0x0][0x2d0], -R150.reuse ;  /* 0x0000b40098987a23 */ /* 0x100fe40000010896 */
[----:B------:R-:W-:Y:S01]  /*d380*/  FFMA.FTZ R157, R157, c[0x0][0x2d0], -R150 ;  /* 0x0000b4009d9d7a23 */ /* 0x000fe20000010896 */
[----:B------:R-:W2:Y:S01]  /*d390*/  MUFU.EX2 R3, R3 ;  /* 0x0000000300037308 */ /* 0x000ea20000000800 */
[--C-:B------:R-:W-:Y:S02]  /*d3a0*/  FFMA.FTZ R154, R154, c[0x0][0x2d0], -R148.reuse ;  /* 0x0000b4009a9a7a23 */ /* 0x100fe40000010894 */
[----:B------:R-:W-:Y:S02]  /*d3b0*/  FFMA.FTZ R167, R167, c[0x0][0x2d0], -R148 ;  /* 0x0000b400a7a77a23 */ /* 0x000fe40000010894 */
[--C-:B------:R-:W-:Y:S02]  /*d3c0*/  FFMA.FTZ R156, R156, c[0x0][0x2d0], -R150.reuse ;  /* 0x0000b4009c9c7a23 */ /* 0x100fe40000010896 */
[----:B------:R-:W-:Y:S02]  /*d3d0*/  FFMA.FTZ R183, R183, c[0x0][0x2d0], -R150 ;  /* 0x0000b400b7b77a23 */ /* 0x000fe40000010896 */
[--C-:B------:R-:W-:Y:S01]  /*d3e0*/  FFMA.FTZ R158, R158, c[0x0][0x2d0], -R148.reuse ;  /* 0x0000b4009e9e7a23 */ /* 0x100fe20000010894 */
[----:B------:R-:W3:Y:S01]  /*d3f0*/  MUFU.EX2 R2, R6 ;  /* 0x0000000600027308 */ /* 0x000ee20000000800 */
[--C-:B------:R-:W-:Y:S02]  /*d400*/  FFMA.FTZ R185, R185, c[0x0][0x2d0], -R148.reuse ;  /* 0x0000b400b9b97a23 */ /* 0x100fe40000010894 */
[--C-:B------:R-:W-:Y:S02]  /*d410*/  FFMA.FTZ R162, R162, c[0x0][0x2d0], -R148.reuse ;  /* 0x0000b400a2a27a23 */ /* 0x100fe40000010894 */
[----:B------:R-:W-:Y:S02]  /*d420*/  FFMA.FTZ R191, R191, c[0x0][0x2d0], -R148 ;  /* 0x0000b400bfbf7a23 */ /* 0x000fe40000010894 */
[--C-:B------:R-:W-:Y:S02]  /*d430*/  FFMA.FTZ R164, R164, c[0x0][0x2d0], -R150.reuse ;  /* 0x0000b400a4a47a23 */ /* 0x100fe40000010896 */
[----:B------:R-:W-:Y:S01]  /*d440*/  FFMA.FTZ R201, R201, c[0x0][0x2d0], -R150 ;  /* 0x0000b400c9c97a23 */ /* 0x000fe20000010896 */
[----:B------:R-:W4:Y:S01]  /*d450*/  MUFU.EX2 R145, R145 ;  /* 0x0000009100917308 */ /* 0x000f220000000800 */
[--C-:B------:R-:W-:Y:S02]  /*d460*/  FFMA.FTZ R166, R166, c[0x0][0x2d0], -R148.reuse ;  /* 0x0000b400a6a67a23 */ /* 0x100fe40000010894 */
[----:B------:R-:W-:Y:S02]  /*d470*/  FFMA.FTZ R203, R203, c[0x0][0x2d0], -R148 ;  /* 0x0000b400cbcb7a23 */ /* 0x000fe40000010894 */
[C---:B--2---:R-:W-:Y:S02]  /*d480*/  FMUL.FTZ R4, R3.reuse, R128 ;  /* 0x0000008003047220 */ /* 0x044fe40000410000 */
[C---:B------:R-:W-:Y:S02]  /*d490*/  FMUL.FTZ R5, R3.reuse, R129 ;  /* 0x0000008103057220 */ /* 0x040fe40000410000 */
[C---:B------:R-:W-:Y:S01]  /*d4a0*/  FMUL.FTZ R8, R3.reuse, R124 ;  /* 0x0000007c03087220 */ /* 0x040fe20000410000 */
[----:B------:R-:W2:Y:S01]  /*d4b0*/  MUFU.EX2 R143, R143 ;  /* 0x0000008f008f7308 */ /* 0x000ea20000000800 */
[C---:B------:R-:W-:Y:S01]  /*d4c0*/  FMUL.FTZ R9, R3.reuse, R125 ;  /* 0x0000007d03097220 */ /* 0x040fe20000410000 */
[----:B------:R-:W-:Y:S01]  /*d4d0*/  MOV R125, R42 ;  /* 0x0000002a007d7202 */ /* 0x000fe20000000f00 */
[C---:B------:R-:W-:Y:S01]  /*d4e0*/  FMUL.FTZ R16, R3.reuse, R116 ;  /* 0x0000007403107220 */ /* 0x040fe20000410000 */
[----:B------:R-:W-:Y:S01]  /*d4f0*/  MOV R124, R41 ;  /* 0x00000029007c7202 */ /* 0x000fe20000000f00 */
[C---:B---3--:R-:W-:Y:S02]  /*d500*/  FMUL.FTZ R6, R2.reuse, R130 ;  /* 0x0000008202067220 */ /* 0x048fe40000410000 */
[C---:B------:R-:W-:Y:S02]  /*d510*/  FMUL.FTZ R7, R2.reuse, R131 ;  /* 0x0000008302077220 */ /* 0x040fe40000410000 */
[C---:B------:R-:W-:Y:S01]  /*d520*/  FMUL.FTZ R10, R2.reuse, R126 ;  /* 0x0000007e020a7220 */ /* 0x040fe20000410000 */
[----:B------:R-:W-:Y:S01]  /*d530*/  MUFU.EX2 R142, R142 ;  /* 0x0000008e008e7308 */ /* 0x000fe20000000800 */
[C---:B------:R-:W-:Y:S01]  /*d540*/  FMUL.FTZ R11, R2.reuse, R127 ;  /* 0x0000007f020b7220 */ /* 0x040fe20000410000 */
[----:B------:R-:W-:Y:S01]  /*d550*/  MOV R126, R43 ;  /* 0x0000002b007e7202 */ /* 0x000fe20000000f00 */
[----:B------:R-:W-:Y:S01]  /*d560*/  FMUL.FTZ R17, R3, R117 ;  /* 0x0000007503117220 */ /* 0x000fe20000410000 */
[----:B----4-:R-:W-:Y:S01]  /*d570*/  F2FP.BF16.PACK_AB R128, R145, R146 ;  /* 0x000000929180723e */ /* 0x010fe200000010ff */
[C---:B------:R-:W-:Y:S01]  /*d580*/  FMUL.FTZ R18, R2.reuse, R118 ;  /* 0x0000007602127220 */ /* 0x040fe20000410000 */
[----:B------:R-:W-:Y:S01]  /*d590*/  MOV R127, R40 ;  /* 0x00000028007f7202 */ /* 0x000fe20000000f00 */
[C---:B------:R-:W-:Y:S02]  /*d5a0*/  FMUL.FTZ R19, R2.reuse, R119 ;  /* 0x0000007702137220 */ /* 0x040fe40000410000 */
[C---:B------:R-:W-:Y:S01]  /*d5b0*/  FMUL.FTZ R24, R3.reuse, R108 ;  /* 0x0000006c03187220 */ /* 0x040fe20000410000 */
[----:B------:R-:W3:Y:S01]  /*d5c0*/  MUFU.EX2 R141, R141 ;  /* 0x0000008d008d7308 */ /* 0x000ee20000000800 */
[----:B------:R-:W-:Y:S01]  /*d5d0*/  FMUL.FTZ R25, R3, R109 ;  /* 0x0000006d03197220 */ /* 0x000fe20000410000 */
[----:B------:R-:W-:Y:S01]  /*d5e0*/  LDSM.16.MT88.4 R116, [R246+0x3900] ;  /* 0x00390000f674783b */ /* 0x000fe20000004200 */
[C---:B------:R-:W-:Y:S01]  /*d5f0*/  FMUL.FTZ R26, R2.reuse, R110 ;  /* 0x0000006e021a7220 */ /* 0x040fe20000410000 */
[----:B--2---:R-:W-:Y:S01]  /*d600*/  F2FP.BF16.PACK_AB R130, R143, R144 ;  /* 0x000000908f82723e */ /* 0x004fe200000010ff */
[C---:B------:R-:W-:Y:S02]  /*d610*/  FMUL.FTZ R27, R2.reuse, R111 ;  /* 0x0000006f021b7220 */ /* 0x040fe40000410000 */
[C---:B------:R-:W-:Y:S02]  /*d620*/  FMUL.FTZ R33, R3.reuse, R101 ;  /* 0x0000006503217220 */ /* 0x040fe40000410000 */
[C---:B------:R-:W-:Y:S01]  /*d630*/  FMUL.FTZ R34, R2.reuse, R102 ;  /* 0x0000006602227220 */ /* 0x040fe20000410000 */
[----:B------:R-:W-:Y:S01]  /*d640*/  MUFU.EX2 R140, R140 ;  /* 0x0000008c008c7308 */ /* 0x000fe20000000800 */
[C---:B------:R-:W-:Y:S01]  /*d650*/  FMUL.FTZ R35, R2.reuse, R103 ;  /* 0x0000006702237220 */ /* 0x040fe20000410000 */
[----:B------:R-:W-:Y:S01]  /*d660*/  LDSM.16.MT88.4 R108, [R245+0x3900] ;  /* 0x00390000f56c783b */ /* 0x000fe20000004200 */
[C---:B------:R-:W-:Y:S02]  /*d670*/  FMUL.FTZ R40, R3.reuse, R92 ;  /* 0x0000005c03287220 */ /* 0x040fe40000410000 */
[----:B------:R-:W-:Y:S02]  /*d680*/  FMUL.FTZ R41, R3, R93 ;  /* 0x0000005d03297220 */ /* 0x000fe40000410000 */
[C---:B------:R-:W-:Y:S02]  /*d690*/  FMUL.FTZ R42, R2.reuse, R94 ;  /* 0x0000005e022a7220 */ /* 0x040fe40000410000 */
[C---:B------:R-:W-:Y:S01]  /*d6a0*/  FMUL.FTZ R43, R2.reuse, R95 ;  /* 0x0000005f022b7220 */ /* 0x040fe20000410000 */
[----:B------:R-:W2:Y:S01]  /*d6b0*/  MUFU.EX2 R135, R135 ;  /* 0x0000008700877308 */ /* 0x000ea20000000800 */
[C---:B------:R-:W-:Y:S01]  /*d6c0*/  FMUL.FTZ R50, R2.reuse, R86 ;  /* 0x0000005602327220 */ /* 0x040fe20000410000 */
[----:B------:R-:W-:Y:S01]  /*d6d0*/  LDSM.16.MT88.4 R92, [R245+0x5100] ;  /* 0x00510000f55c783b */ /* 0x000fe20000004200 */
[C---:B------:R-:W-:Y:S01]  /*d6e0*/  FMUL.FTZ R51, R2.reuse, R87 ;  /* 0x0000005702337220 */ /* 0x040fe20000410000 */
[----:B---3--:R-:W-:Y:S01]  /*d6f0*/  F2FP.BF16.PACK_AB R129, R141, R142 ;  /* 0x0000008e8d81723e */ /* 0x008fe200000010ff */
[C---:B------:R-:W-:Y:S02]  /*d700*/  FMUL.FTZ R56, R3.reuse, R76 ;  /* 0x0000004c03387220 */ /* 0x040fe40000410000 */
[C---:B------:R-:W-:Y:S02]  /*d710*/  FMUL.FTZ R57, R3.reuse, R77 ;  /* 0x0000004d03397220 */ /* 0x040fe40000410000 */
[C---:B------:R-:W-:Y:S01]  /*d720*/  FMUL.FTZ R58, R2.reuse, R78 ;  /* 0x0000004e023a7220 */ /* 0x040fe20000410000 */
[----:B------:R-:W-:Y:S01]  /*d730*/  MUFU.EX2 R152, R152 ;  /* 0x0000009800987308 */ /* 0x000fe20000000800 */
[C---:B------:R-:W-:Y:S02]  /*d740*/  FMUL.FTZ R59, R2.reuse, R79 ;  /* 0x0000004f023b7220 */ /* 0x040fe40000410000 */
[----:B------:R-:W-:Y:S01]  /*d750*/  LDSM.16.MT88.4 R76, [R248+0x900] ;  /* 0x00090000f84c783b */ /* 0x000fe20000004200 */
[C---:B------:R-:W-:Y:S02]  /*d760*/  FMUL.FTZ R64, R3.reuse, R68 ;  /* 0x0000004403407220 */ /* 0x040fe40000410000 */
[----:B------:R-:W-:Y:S02]  /*d770*/  FMUL.FTZ R65, R3, R69 ;  /* 0x0000004503417220 */ /* 0x000fe40000410000 */
[C---:B------:R-:W-:Y:S02]  /*d780*/  FMUL.FTZ R66, R2.reuse, R70 ;  /* 0x0000004602427220 */ /* 0x040fe40000410000 */
[----:B------:R-:W-:Y:S01]  /*d790*/  FMUL.FTZ R67, R2, R71 ;  /* 0x0000004702437220 */ /* 0x000fe20000410000 */
[----:B------:R-:W3:Y:S01]  /*d7a0*/  MUFU.EX2 R157, R157 ;  /* 0x0000009d009d7308 */ /* 0x000ee20000000800 */
[--C-:B------:R-:W-:Y:S01]  /*d7b0*/  FFMA.FTZ R172, R172, c[0x0][0x2d0], -R150.reuse ;  /* 0x0000b400acac7a23 */ /* 0x100fe20000010896 */
[----:B--2---:R-:W-:Y:S01]  /*d7c0*/  F2FP.BF16.PACK_AB R131, R135, R140 ;  /* 0x0000008c8783723e */ /* 0x004fe200000010ff */
[----:B------:R-:W-:Y:S02]  /*d7d0*/  FFMA.FTZ R176, R176, c[0x0][0x2d0], -R150 ;  /* 0x0000b400b0b07a23 */ /* 0x000fe40000010896 */
[--C-:B------:R-:W-:Y:S02]  /*d7e0*/  FFMA.FTZ R182, R182, c[0x0][0x2d0], -R148.reuse ;  /* 0x0000b400b6b67a23 */ /* 0x100fe40000010894 */
[--C-:B------:R-:W-:Y:S02]  /*d7f0*/  FFMA.FTZ R186, R186, c[0x0][0x2d0], -R148.reuse ;  /* 0x0000b400baba7a23 */ /* 0x100fe40000010894 */
[C---:B-1----:R-:W-:Y:S01]  /*d800*/  HMMA.16816.F32.BF16 R4, R128.reuse, R12, R4 ;  /* 0x0000000c8004723c */ /* 0x042fe20000041804 */
[----:B------:R-:W-:Y:S04]  /*d810*/  MUFU.EX2 R154, R154 ;  /* 0x0000009a009a7308 */ /* 0x000fe80000000800 */
[----:B------:R-:W-:Y:S02]  /*d820*/  FFMA.FTZ R202, R202, c[0x0][0x2d0], -R148 ;  /* 0x0000b400caca7a23 */ /* 0x000fe40000010894 */
[C---:B------:R-:W-:Y:S01]  /*d830*/  FMUL.FTZ R12, R3.reuse, R120 ;  /* 0x00000078030c7220 */ /* 0x040fe20000410000 */
[C---:B------:R-:W-:Y:S01]  /*d840*/  HMMA.16816.F32.BF16 R8, R128.reuse, R14, R8 ;  /* 0x0000000e8008723c */ /* 0x040fe20000041808 */
[----:B------:R-:W2:Y:S02]  /*d850*/  LDL.LU R120, [R1+0x20] ;  /* 0x0000200001787983 */ /* 0x000ea40000300800 */
[----:B------:R-:W1:Y:S01]  /*d860*/  MUFU.EX2 R167, R167 ;  /* 0x000000a700a77308 */ /* 0x000e620000000800 */
[----:B------:R-:W-:Y:S01]  /*d870*/  FMUL.FTZ R13, R3, R121 ;  /* 0x00000079030d7220 */ /* 0x000fe20000410000 */
[----:B---3--:R-:W-:Y:S02]  /*d880*/  F2FP.BF16.PACK_AB R70, R157, R152 ;  /* 0x000000989d46723e */ /* 0x008fe400000010ff */
[C---:B------:R-:W-:Y:S02]  /*d890*/  FMUL.FTZ R14, R2.reuse, R122 ;  /* 0x0000007a020e7220 */ /* 0x040fe40000410000 */
[----:B------:R-:W-:Y:S03]  /*d8a0*/  FMUL.FTZ R15, R2, R123 ;  /* 0x0000007b020f7220 */ /* 0x000fe60000410000 */
[--C-:B------:R-:W-:Y:S01]  /*d8b0*/  FFMA.FTZ R198, R198, c[0x0][0x2d0], -R150.reuse ;  /* 0x0000b400c6c67a23 */ /* 0x100fe20000010896 */
[----:B------:R-:W-:Y:S01]  /*d8c0*/  MUFU.EX2 R156, R156 ;  /* 0x0000009c009c7308 */ /* 0x000fe20000000800 */
[----:B------:R-:W-:Y:S02]  /*d8d0*/  FFMA.FTZ R200, R200, c[0x0][0x2d0], -R150 ;  /* 0x0000b400c8c87a23 */ /* 0x000fe40000010896 */
[C---:B------:R-:W-:Y:S03]  /*d8e0*/  HMMA.16816.F32.BF16 R12, R128.reuse, R20, R12 ;  /* 0x00000014800c723c */ /* 0x040fe6000004180c */
[--C-:B------:R-:W-:Y:S02]  /*d8f0*/  FFMA.FTZ R196, R196, c[0x0][0x2d0], -R148.reuse ;  /* 0x0000b400c4c47a23 */ /* 0x100fe40000010894 */
[----:B------:R-:W-:Y:S02]  /*d900*/  FFMA.FTZ R190, R190, c[0x0][0x2d0], -R148 ;  /* 0x0000b400bebe7a23 */ /* 0x000fe40000010894 */
[C---:B------:R-:W-:Y:S01]  /*d910*/  FMUL.FTZ R20, R3.reuse, R112 ;  /* 0x0000007003147220 */ /* 0x040fe20000410000 */
[C---:B------:R-:W-:Y:S01]  /*d920*/  HMMA.16816.F32.BF16 R16, R128.reuse, R22, R16 ;  /* 0x000000168010723c */ /* 0x040fe20000041810 */
[----:B------:R-:W-:Y:S03]  /*d930*/  MUFU.EX2 R183, R183 ;  /* 0x000000b700b77308 */ /* 0x000fe60000000800 */
[----:B------:R-:W-:Y:S01]  /*d940*/  FMUL.FTZ R21, R3, R113 ;  /* 0x0000007103157220 */ /* 0x000fe20000410000 */
[----:B-1----:R-:W-:Y:S01]  /*d950*/  F2FP.BF16.PACK_AB R71, R167, R154 ;  /* 0x0000009aa747723e */ /* 0x002fe200000010ff */
[--C-:B------:R-:W-:Y:S02]  /*d960*/  FFMA.FTZ R188, R188, c[0x0][0x2d0], -R150.reuse ;  /* 0x0000b400bcbc7a23 */ /* 0x100fe40000010896 */
[C---:B------:R-:W-:Y:S02]  /*d970*/  FMUL.FTZ R23, R2.reuse, R115 ;  /* 0x0000007302177220 */ /* 0x040fe40000410000 */
[----:B------:R-:W3:Y:S01]  /*d980*/  LDL.LU R115, [R1+0x24] ;  /* 0x0000240001737983 */ /* 0x000ee20000300800 */
[----:B------:R-:W-:Y:S01]  /*d990*/  MUFU.EX2 R158, R158 ;  /* 0x0000009e009e7308 */ /* 0x000fe20000000800 */
[----:B------:R-:W-:Y:S02]  /*d9a0*/  FMUL.FTZ R22, R2, R114 ;  /* 0x0000007202167220 */ /* 0x000fe40000410000 */
[----:B------:R-:W-:Y:S02]  /*d9b0*/  FFMA.FTZ R184, R184, c[0x0][0x2d0], -R150 ;  /* 0x0000b400b8b87a23 */ /* 0x000fe40000010896 */
[--C-:B------:R-:W-:Y:S02]  /*d9c0*/  FFMA.FTZ R180, R180, c[0x0][0x2d0], -R148.reuse ;  /* 0x0000b400b4b47a23 */ /* 0x100fe40000010894 */
[----:B------:R-:W-:Y:S01]  /*d9d0*/  FFMA.FTZ R178, R178, c[0x0][0x2d0], -R148 ;  /* 0x0000b400b2b27a23 */ /* 0x000fe20000010894 */
[C---:B------:R-:W-:Y:S02]  /*d9e0*/  HMMA.16816.F32.BF16 R20, R128.reuse, R28, R20 ;  /* 0x0000001c8014723c */ /* 0x040fe40000041814 */
[----:B------:R-:W-:Y:S01]  /*d9f0*/  MUFU.EX2 R185, R185 ;  /* 0x000000b900b97308 */ /* 0x000fe20000000800 */
[--C-:B------:R-:W-:Y:S02]  /*da00*/  FFMA.FTZ R174, R174, c[0x0][0x2d0], -R150.reuse ;  /* 0x0000b400aeae7a23 */ /* 0x100fe40000010896 */
[--C-:B------:R-:W-:Y:S02]  /*da10*/  FFMA.FTZ R199, R199, c[0x0][0x2d0], -R150.reuse ;  /* 0x0000b400c7c77a23 */ /* 0x100fe40000010896 */
[C---:B------:R-:W-:Y:S01]  /*da20*/  FMUL.FTZ R28, R3.reuse, R104 ;  /* 0x00000068031c7220 */ /* 0x040fe20000410000 */
[C---:B------:R-:W-:Y:S04]  /*da30*/  HMMA.16816.F32.BF16 R24, R128.reuse, R30, R24 ;  /* 0x0000001e8018723c */ /* 0x040fe80000041818 */
[C---:B------:R-:W-:Y:S01]  /*da40*/  FMUL.FTZ R29, R3.reuse, R105 ;  /* 0x00000069031d7220 */ /* 0x040fe20000410000 */
[----:B------:R-:W-:Y:S01]  /*da50*/  MUFU.EX2 R162, R162 ;  /* 0x000000a200a27308 */ /* 0x000fe20000000800 */
[--C-:B------:R-:W-:Y:S02]  /*da60*/  FFMA.FTZ R104, R32, c[0x0][0x2d0], -R150.reuse ;  /* 0x0000b40020687a23 */ /* 0x100fe40000010896 */
[C---:B------:R-:W-:Y:S04]  /*da70*/  FMUL.FTZ R30, R2.reuse, R106 ;  /* 0x0000006a021e7220 */ /* 0x040fe80000410000 */
[----:B------:R-:W-:Y:S02]  /*da80*/  FMUL.FTZ R31, R2, R107 ;  /* 0x0000006b021f7220 */ /* 0x000fe40000410000 */
[----:B------:R-:W-:Y:S01]  /*da90*/  FMUL.FTZ R32, R3, R100 ;  /* 0x0000006403207220 */ /* 0x000fe20000410000 */
[----:B------:R-:W-:Y:S01]  /*daa0*/  MUFU.EX2 R104, R104 ;  /* 0x0000006800687308 */ /* 0x000fe20000000800 */
[----:B------:R-:W-:Y:S01]  /*dab0*/  LDSM.16.MT88.4 R100, [R246+0x1900] ;  /* 0x00190000f664783b */ /* 0x000fe20000004200 */
[----:B------:R-:W-:Y:S02]  /*dac0*/  FFMA.FTZ R105, R49, c[0x0][0x2d0], -R150 ;  /* 0x0000b40031697a23 */ /* 0x000fe40000010896 */
[C---:B------:R-:W-:Y:S03]  /*dad0*/  HMMA.16816.F32.BF16 R28, R128.reuse, R36, R28 ;  /* 0x00000024801c723c */ /* 0x040fe6000004181c */
[C---:B------:R-:W-:Y:S02]  /*dae0*/  FMUL.FTZ R49, R3.reuse, R85 ;  /* 0x0000005503317220 */ /* 0x040fe40000410000 */
[--C-:B------:R-:W-:Y:S01]  /*daf0*/  FFMA.FTZ R106, R48, c[0x0][0x2d0], -R148.reuse ;  /* 0x0000b400306a7a23 */ /* 0x100fe20000010894 */
[----:B------:R-:W1:Y:S01]  /*db00*/  MUFU.EX2 R105, R105 ;  /* 0x0000006900697308 */ /* 0x000e620000000800 */
[C---:B------:R-:W-:Y:S01]  /*db10*/  FMUL.FTZ R36, R3.reuse, R96 ;  /* 0x0000006003247220 */ /* 0x040fe20000410000 */
[C---:B------:R-:W-:Y:S04]  /*db20*/  HMMA.16816.F32.BF16 R32, R128.reuse, R38, R32 ;  /* 0x000000268020723c */ /* 0x040fe80000041820 */
[C---:B------:R-:W-:Y:S02]  /*db30*/  FMUL.FTZ R37, R3.reuse, R97 ;  /* 0x0000006103257220 */ /* 0x040fe40000410000 */
[----:B------:R-:W-:Y:S02]  /*db40*/  FMUL.FTZ R48, R3, R84 ;  /* 0x0000005403307220 */ /* 0x000fe40000410000 */
[C---:B------:R-:W-:Y:S01]  /*db50*/  FMUL.FTZ R38, R2.reuse, R98 ;  /* 0x0000006202267220 */ /* 0x040fe20000410000 */
[----:B------:R-:W4:Y:S01]  /*db60*/  LDSM.16.MT88.4 R84, [R244+0x4100] ;  /* 0x00410000f454783b */ /* 0x000f220000004200 */
[----:B------:R-:W-:Y:S02]  /*db70*/  MUFU.EX2 R106, R106 ;  /* 0x0000006a006a7308 */ /* 0x000fe40000000800 */
[----:B------:R-:W-:Y:S02]  /*db80*/  FMUL.FTZ R39, R2, R99 ;  /* 0x0000006302277220 */ /* 0x000fe40000410000 */
[----:B------:R-:W-:Y:S02]  /*db90*/  FFMA.FTZ R107, R160, c[0x0][0x2d0], -R148 ;  /* 0x0000b400a06b7a23 */ /* 0x000fe40000010894 */
[--C-:B------:R-:W-:Y:S01]  /*dba0*/  FFMA.FTZ R160, R187, c[0x0][0x2d0], -R150.reuse ;  /* 0x0000b400bba07a23 */ /* 0x100fe20000010896 */
[----:B------:R-:W-:Y:S01]  /*dbb0*/  LDSM.16.MT88.4 R96, [R244+0x5100] ;  /* 0x00510000f460783b */ /* 0x000fe20000004200 */
[----:B------:R-:W-:Y:S01]  /*dbc0*/  FFMA.FTZ R187, R127, c[0x0][0x2d0], -R150 ;  /* 0x0000b4007fbb7a23 */ /* 0x000fe20000010896 */
[C---:B------:R-:W-:Y:S01]  /*dbd0*/  HMMA.16816.F32.BF16 R36, R128.reuse, R44, R36 ;  /* 0x0000002c8024723c */ /* 0x040fe20000041824 */
[----:B------:R-:W5:Y:S02]  /*dbe0*/  MUFU.EX2 R107, R107 ;  /* 0x0000006b006b7308 */ /* 0x000f640000000800 */
[----:B-1----:R-:W-:Y:S01]  /*dbf0*/  F2FP.BF16.PACK_AB R68, R105, R104 ;  /* 0x000000686944723e */ /* 0x002fe200000010ff */
[--C-:B------:R-:W-:Y:S02]  /*dc00*/  FFMA.FTZ R197, R197, c[0x0][0x2d0], -R148.reuse ;  /* 0x0000b400c5c57a23 */ /* 0x100fe40000010894 */
[----:B------:R-:W-:Y:S02]  /*dc10*/  FFMA.FTZ R189, R189, c[0x0][0x2d0], -R148 ;  /* 0x0000b400bdbd7a23 */ /* 0x000fe40000010894 */
[C---:B------:R-:W-:Y:S03]  /*dc20*/  HMMA.16816.F32.BF16 R40, R128.reuse, R46, R40 ;  /* 0x0000002e8028723c */ /* 0x040fe60000041828 */
[----:B------:R-:W-:Y:S01]  /*dc30*/  MUFU.EX2 R160, R160 ;  /* 0x000000a000a07308 */ /* 0x000fe20000000800 */
[C---:B------:R-:W-:Y:S02]  /*dc40*/  FMUL.FTZ R44, R3.reuse, R88 ;  /* 0x00000058032c7220 */ /* 0x040fe40000410000 */
[----:B------:R-:W-:Y:S02]  /*dc50*/  FMUL.FTZ R45, R3, R89 ;  /* 0x00000059032d7220 */ /* 0x000fe40000410000 */
[C---:B------:R-:W-:Y:S04]  /*dc60*/  FMUL.FTZ R46, R2.reuse, R90 ;  /* 0x0000005a022e7220 */ /* 0x040fe80000410000 */
[C---:B------:R-:W-:Y:S01]  /*dc70*/  FMUL.FTZ R47, R2.reuse, R91 ;  /* 0x0000005b022f7220 */ /* 0x040fe20000410000 */
[----:B------:R-:W1:Y:S01]  /*dc80*/  MUFU.EX2 R187, R187 ;  /* 0x000000bb00bb7308 */ /* 0x000e620000000800 */
[----:B------:R-:W-:Y:S01]  /*dc90*/  LDSM.16.MT88.4 R88, [R244+0x900] ;  /* 0x00090000f458783b */ /* 0x000fe20000004200 */
[--C-:B------:R-:W-:Y:S01]  /*dca0*/  FFMA.FTZ R181, R181, c[0x0][0x2d0], -R150.reuse ;  /* 0x0000b400b5b57a23 */ /* 0x100fe20000010896 */
[----:B-----5:R-:W-:Y:S01]  /*dcb0*/  F2FP.BF16.PACK_AB R69, R107, R106 ;  /* 0x0000006a6b45723e */ /* 0x020fe200000010ff */
[----:B------:R-:W-:Y:S02]  /*dcc0*/  FFMA.FTZ R179, R179, c[0x0][0x2d0], -R150 ;  /* 0x0000b400b3b37a23 */ /* 0x000fe40000010896 */
[C---:B------:R-:W-:Y:S03]  /*dcd0*/  HMMA.16816.F32.BF16 R44, R128.reuse, R52, R44 ;  /* 0x00000034802c723c */ /* 0x040fe6000004182c */
[--C-:B------:R-:W-:Y:S01]  /*dce0*/  FFMA.FTZ R177, R177, c[0x0][0x2d0], -R148.reuse ;  /* 0x0000b400b1b17a23 */ /* 0x100fe20000010894 */
[----:B------:R-:W5:Y:S01]  /*dcf0*/  MUFU.EX2 R191, R191 ;  /* 0x000000bf00bf7308 */ /* 0x000f620000000800 */
[----:B------:R-:W-:Y:S02]  /*dd00*/  FFMA.FTZ R175, R175, c[0x0][0x2d0], -R148 ;  /* 0x0000b400afaf7a23 */ /* 0x000fe40000010894 */
[C---:B------:R-:W-:Y:S01]  /*dd10*/  FMUL.FTZ R52, R3.reuse, R80 ;  /* 0x0000005003347220 */ /* 0x040fe20000410000 */
[C---:B------:R-:W-:Y:S04]  /*dd20*/  HMMA.16816.F32.BF16 R48, R128.reuse, R54, R48 ;  /* 0x000000368030723c */ /* 0x040fe80000041830 */
[----:B------:R-:W-:Y:S02]  /*dd30*/  FMUL.FTZ R53, R3, R81 ;  /* 0x0000005103357220 */ /* 0x000fe40000410000 */
[----:B------:R-:W-:Y:S01]  /*dd40*/  MUFU.EX2 R164, R164 ;  /* 0x000000a400a47308 */ /* 0x000fe20000000800 */
[C---:B------:R-:W-:Y:S02]  /*dd50*/  FMUL.FTZ R54, R2.reuse, R82 ;  /* 0x0000005202367220 */ /* 0x040fe40000410000 */
[C---:B------:R-:W-:Y:S02]  /*dd60*/  FMUL.FTZ R55, R2.reuse, R83 ;  /* 0x0000005302377220 */ /* 0x040fe40000410000 */
[----:B------:R-:W1:Y:S01]  /*dd70*/  LDSM.16.MT88.4 R80, [R246+0x900] ;  /* 0x00090000f650783b */ /* 0x000e620000004200 */
[--C-:B------:R-:W-:Y:S02]  /*dd80*/  FFMA.FTZ R173, R173, c[0x0][0x2d0], -R150.reuse ;  /* 0x0000b400adad7a23 */ /* 0x100fe40000010896 */
[----:B------:R-:W-:Y:S02]  /*dd90*/  FFMA.FTZ R165, R165, c[0x0][0x2d0], -R150 ;  /* 0x0000b400a5a57a23 */ /* 0x000fe40000010896 */
[C---:B------:R-:W-:Y:S01]  /*dda0*/  HMMA.16816.F32.BF16 R52, R128.reuse, R60, R52 ;  /* 0x0000003c8034723c */ /* 0x040fe20000041834 */
[----:B------:R-:W-:Y:S02]  /*ddb0*/  MUFU.EX2 R201, R201 ;  /* 0x000000c900c97308 */ /* 0x000fe40000000800 */
[--C-:B------:R-:W-:Y:S02]  /*ddc0*/  FFMA.FTZ R163, R163, c[0x0][0x2d0], -R148.reuse ;  /* 0x0000b400a3a37a23 */ /* 0x100fe40000010894 */
[----:B------:R-:W-:Y:S02]  /*ddd0*/  FFMA.FTZ R161, R161, c[0x0][0x2d0], -R148 ;  /* 0x0000b400a1a17a23 */ /* 0x000fe40000010894 */
        /* <DEDUP_REMOVED lines=8> */
[----:B------:R-:W5:Y:S01]  /*de60*/  LDSM.16.MT88.4 R72, [R245+0x900] ;  /* 0x00090000f548783b */ /* 0x000f620000004200 */
[----:B------:R-:W-:Y:S02]  /*de70*/  FFMA.FTZ R159, R159, c[0x0][0x2d0], -R150 ;  /* 0x0000b4009f9f7a23 */ /* 0x000fe40000010896 */
[--C-:B------:R-:W-:Y:S02]  /*de80*/  FFMA.FTZ R153, R153, c[0x0][0x2d0], -R148.reuse ;  /* 0x0000b40099997a23 */ /* 0x100fe40000010894 */
[C---:B----4-:R-:W-:Y:S03]  /*de90*/  HMMA.16816.F32.BF16 R60, R128.reuse, R84, R60 ;  /* 0x00000054803c723c */ /* 0x050fe6000004183c */
[----:B------:R-:W-:Y:S01]  /*dea0*/  FFMA.FTZ R151, R151, c[0x0][0x2d0], -R148 ;  /* 0x0000b40097977a23 */ /* 0x000fe20000010894 */
[----:B------:R-:W-:Y:S01]  /*deb0*/  MUFU.EX2 R172, R172 ;  /* 0x000000ac00ac7308 */ /* 0x000fe20000000800 */
[----:B------:R-:W-:Y:S02]  /*dec0*/  FFMA.FTZ R149, R149, c[0x0][0x2d0], -R150 ;  /* 0x0000b40095957a23 */ /* 0x000fe40000010896 */
[----:B------:R-:W-:Y:S01]  /*ded0*/  FFMA.FTZ R134, R134, c[0x0][0x2d0], -R148 ;  /* 0x0000b40086867a23 */ /* 0x000fe20000010894 */
[----:B------:R-:W-:Y:S01]  /*dee0*/  HMMA.16816.F32.BF16 R64, R128, R86, R64 ;  /* 0x000000568040723c */ /* 0x000fe20000041840 */
[----:B------:R-:W4:Y:S05]  /*def0*/  LDSM.16.MT88.4 R84, [R248+0x4900] ;  /* 0x00490000f854783b */ /* 0x000f2a0000004200 */
[----:B------:R-:W-:Y:S02]  /*df00*/  MUFU.EX2 R176, R176 ;  /* 0x000000b000b07308 */ /* 0x000fe40000000800 */
[C---:B------:R-:W-:Y:S08]  /*df10*/  HMMA.16816.F32.BF16 R4, R68.reuse, R76, R4 ;  /* 0x0000004c4404723c */ /* 0x040ff00000041804 */
[C---:B------:R-:W-:Y:S01]  /*df20*/  HMMA.16816.F32.BF16 R8, R68.reuse, R78, R8 ;  /* 0x0000004e4408723c */ /* 0x040fe20000041808 */
[----:B------:R-:W4:Y:S01]  /*df30*/  LDSM.16.MT88.4 R76, [R246+0x4900] ;  /* 0x00490000f64c783b */ /* 0x000f220000004200 */
[----:B------:R-:W-:Y:S06]  /*df40*/  MUFU.EX2 R182, R182 ;  /* 0x000000b600b67308 */ /* 0x000fec0000000800 */
[C---:B-1----:R-:W-:Y:S04]  /*df50*/  HMMA.16816.F32.BF16 R12, R68.reuse, R80, R12 ;  /* 0x00000050440c723c */ /* 0x042fe8000004180c */
[----:B------:R-:W-:Y:S04]  /*df60*/  MUFU.EX2 R186, R186 ;  /* 0x000000ba00ba7308 */ /* 0x000fe80000000800 */
[C---:B------:R-:W-:Y:S01]  /*df70*/  HMMA.16816.F32.BF16 R16, R68.reuse, R82, R16 ;  /* 0x000000524410723c */ /* 0x040fe20000041810 */
[----:B------:R-:W-:Y:S05]  /*df80*/  LDSM.16.MT88.4 R80, [R244+0x4900] ;  /* 0x00490000f450783b */ /* 0x000fea0000004200 */
[----:B------:R-:W-:Y:S02]  /*df90*/  MUFU.EX2 R202, R202 ;  /* 0x000000ca00ca7308 */ /* 0x000fe40000000800 */
[C---:B-----5:R-:W-:Y:S08]  /*dfa0*/  HMMA.16816.F32.BF16 R20, R68.reuse, R72, R20 ;  /* 0x000000484414723c */ /* 0x060ff00000041814 */
[C---:B------:R-:W-:Y:S01]  /*dfb0*/  HMMA.16816.F32.BF16 R24, R68.reuse, R74, R24 ;  /* 0x0000004a4418723c */ /* 0x040fe20000041818 */
[----:B------:R-:W1:Y:S01]  /*dfc0*/  LDSM.16.MT88.4 R72, [R245+0x4900] ;  /* 0x00490000f548783b */ /* 0x000e620000004200 */
[----:B------:R-:W-:Y:S06]  /*dfd0*/  MUFU.EX2 R198, R198 ;  /* 0x000000c600c67308 */ /* 0x000fec0000000800 */
[C---:B------:R-:W-:Y:S04]  /*dfe0*/  HMMA.16816.F32.BF16 R28, R68.reuse, R88, R28 ;  /* 0x00000058441c723c */ /* 0x040fe8000004181c */
[----:B------:R-:W-:Y:S04]  /*dff0*/  MUFU.EX2 R200, R200 ;  /* 0x000000c800c87308 */ /* 0x000fe80000000800 */
[C---:B------:R-:W-:Y:S01]  /*e000*/  HMMA.16816.F32.BF16 R32, R68.reuse, R90, R32 ;  /* 0x0000005a4420723c */ /* 0x040fe20000041820 */
[----:B------:R-:W-:Y:S05]  /*e010*/  LDSM.16.MT88.4 R88, [R246+0x5100] ;  /* 0x00510000f658783b */ /* 0x000fea0000004200 */
[----:B------:R-:W-:Y:S02]  /*e020*/  MUFU.EX2 R196, R196 ;  /* 0x000000c400c47308 */ /* 0x000fe40000000800 */
[C---:B----4-:R-:W-:Y:S08]  /*e030*/  HMMA.16816.F32.BF16 R36, R68.reuse, R84, R36 ;  /* 0x000000544424723c */ /* 0x050ff00000041824 */
[C---:B------:R-:W-:Y:S01]  /*e040*/  HMMA.16816.F32.BF16 R40, R68.reuse, R86, R40 ;  /* 0x000000564428723c */ /* 0x040fe20000041828 */
[----:B------:R-:W-:Y:S01]  /*e050*/  LDSM.16.MT88.4 R84, [R244+0x1100] ;  /* 0x00110000f454783b */ /* 0x000fe20000004200 */
[----:B------:R-:W-:Y:S06]  /*e060*/  MUFU.EX2 R190, R190 ;  /* 0x000000be00be7308 */ /* 0x000fec0000000800 */
[C---:B------:R-:W-:Y:S04]  /*e070*/  HMMA.16816.F32.BF16 R44, R68.reuse, R76, R44 ;  /* 0x0000004c442c723c */ /* 0x040fe8000004182c */
[----:B------:R-:W-:Y:S04]  /*e080*/  MUFU.EX2 R188, R188 ;  /* 0x000000bc00bc7308 */ /* 0x000fe80000000800 */
[C---:B------:R-:W-:Y:S01]  /*e090*/  HMMA.16816.F32.BF16 R48, R68.reuse, R78, R48 ;  /* 0x0000004e4430723c */ /* 0x040fe20000041830 */
[----:B------:R-:W4:Y:S05]  /*e0a0*/  LDSM.16.MT88.4 R76, [R248+0x1100] ;  /* 0x00110000f84c783b */ /* 0x000f2a0000004200 */
[----:B------:R-:W-:Y:S02]  /*e0b0*/  MUFU.EX2 R184, R184 ;  /* 0x000000b800b87308 */ /* 0x000fe40000000800 */
[C---:B-1----:R-:W-:Y:S08]  /*e0c0*/  HMMA.16816.F32.BF16 R52, R68.reuse, R72, R52 ;  /* 0x000000484434723c */ /* 0x042ff00000041834 */
[C---:B------:R-:W-:Y:S01]  /*e0d0*/  HMMA.16816.F32.BF16 R56, R68.reuse, R74, R56 ;  /* 0x0000004a4438723c */ /* 0x040fe20000041838 */
[----:B------:R-:W1:Y:S01]  /*e0e0*/  LDSM.16.MT88.4 R72, [R246+0x1100] ;  /* 0x00110000f648783b */ /* 0x000e620000004200 */
[----:B------:R-:W-:Y:S02]  /*e0f0*/  MUFU.EX2 R180, R180 ;  /* 0x000000b400b47308 */ /* 0x000fe40000000800 */
[----:B--2---:R-:W-:Y:S04]  /*e100*/  FFMA.FTZ R146, R3, R120, R146 ;  /* 0x0000007803927223 */ /* 0x004fe80000010092 */
[C---:B------:R-:W-:Y:S04]  /*e110*/  HMMA.16816.F32.BF16 R60, R68.reuse, R80, R60 ;  /* 0x00000050443c723c */ /* 0x040fe8000004183c */
[----:B------:R-:W-:Y:S01]  /*e120*/  MUFU.EX2 R178, R178 ;  /* 0x000000b200b27308 */ /* 0x000fe20000000800 */
[----:B------:R-:W-:Y:S03]  /*e130*/  FADD.FTZ R145, R145, R146 ;  /* 0x0000009291917221 */ /* 0x000fe60000010000 */
[----:B------:R-:W-:Y:S01]  /*e140*/  HMMA.16816.F32.BF16 R64, R68, R82, R64 ;  /* 0x000000524440723c */ /* 0x000fe20000041840 */
[----:B------:R-:W2:Y:S03]  /*e150*/  LDSM.16.MT88.4 R80, [R245+0x1100] ;  /* 0x00110000f550783b */ /* 0x000ea60000004200 */
[----:B------:R-:W-:Y:S02]  /*e160*/  FADD.FTZ R144, R144, R145 ;  /* 0x0000009190907221 */ /* 0x000fe40000010000 */
[----:B------:R-:W-:Y:S01]  /*e170*/  MUFU.EX2 R174, R174 ;  /* 0x000000ae00ae7308 */ /* 0x000fe20000000800 */
[----:B------:R-:W-:Y:S01]  /*e180*/  F2FP.BF16.PACK_AB R68, R183, R156 ;  /* 0x0000009cb744723e */ /* 0x000fe200000010ff */
[----:B------:R-:W-:Y:S01]  /*e190*/  FADD.FTZ R143, R143, R144 ;  /* 0x000000908f8f7221 */ /* 0x000fe20000010000 */
[----:B------:R-:W-:Y:S03]  /*e1a0*/  F2FP.BF16.PACK_AB R69, R185, R158 ;  /* 0x0000009eb945723e */ /* 0x000fe600000010ff */
[----:B------:R-:W-:Y:S01]  /*e1b0*/  F2FP.BF16.PACK_AB R70, R187, R160 ;  /* 0x000000a0bb46723e */ /* 0x000fe200000010ff */
[----:B------:R-:W-:Y:S01]  /*e1c0*/  FADD.FTZ R104, R104, R143 ;  /* 0x0000008f68687221 */ /* 0x000fe20000010000 */
[----:B------:R-:W-:Y:S02]  /*e1d0*/  F2FP.BF16.PACK_AB R71, R191, R162 ;  /* 0x000000a2bf47723e */ /* 0x000fe400000010ff */
[----:B------:R-:W-:Y:S01]  /*e1e0*/  MUFU.EX2 R199, R199 ;  /* 0x000000c700c77308 */ /* 0x000fe20000000800 */
[----:B------:R-:W-:Y:S04]  /*e1f0*/  FADD.FTZ R105, R105, R104 ;  /* 0x0000006869697221 */ /* 0x000fe80000010000 */
[C---:B----4-:R-:W-:Y:S03]  /*e200*/  HMMA.16816.F32.BF16 R4, R68.reuse, R76, R4 ;  /* 0x0000004c4404723c */ /* 0x050fe60000041804 */
[----:B---3--:R-:W-:Y:S02]  /*e210*/  FFMA.FTZ R142, R2, R115, R142 ;  /* 0x00000073028e7223 */ /* 0x008fe4000001008e */
[----:B------:R-:W-:Y:S01]  /*e220*/  MUFU.EX2 R197, R197 ;  /* 0x000000c500c57308 */ /* 0x000fe20000000800 */
[----:B------:R-:W-:Y:S02]  /*e230*/  FADD.FTZ R152, R152, R105 ;  /* 0x0000006998987221 */ /* 0x000fe40000010000 */
[C---:B------:R-:W-:Y:S01]  /*e240*/  HMMA.16816.F32.BF16 R8, R68.reuse, R78, R8 ;  /* 0x0000004e4408723c */ /* 0x040fe20000041808 */
[----:B------:R-:W3:Y:S03]  /*e250*/  LDSM.16.MT88.4 R76, [R248+0x5100] ;  /* 0x00510000f84c783b */ /* 0x000ee60000004200 */
[----:B------:R-:W-:Y:S02]  /*e260*/  FADD.FTZ R157, R157, R152 ;  /* 0x000000989d9d7221 */ /* 0x000fe40000010000 */
[----:B------:R-:W-:Y:S01]  /*e270*/  FADD.FTZ R141, R141, R142 ;  /* 0x0000008e8d8d7221 */ /* 0x000fe20000010000 */
[----:B------:R-:W-:Y:S01]  /*e280*/  MUFU.EX2 R189, R189 ;  /* 0x000000bd00bd7308 */ /* 0x000fe20000000800 */
[C---:B-1----:R-:W-:Y:S04]  /*e290*/  HMMA.16816.F32.BF16 R12, R68.reuse, R72, R12 ;  /* 0x00000048440c723c */ /* 0x042fe8000004180c */
[----:B------:R-:W-:Y:S02]  /*e2a0*/  FADD.FTZ R156, R156, R157 ;  /* 0x0000009d9c9c7221 */ /* 0x000fe40000010000 */
[----:B------:R-:W-:Y:S02]  /*e2b0*/  FADD.FTZ R140, R140, R141 ;  /* 0x0000008d8c8c7221 */ /* 0x000fe40000010000 */
[C---:B------:R-:W-:Y:S01]  /*e2c0*/  HMMA.16816.F32.BF16 R16, R68.reuse, R74, R16 ;  /* 0x0000004a4410723c */ /* 0x040fe20000041810 */
[----:B------:R-:W1:Y:S01]  /*e2d0*/  LDSM.16.MT88.4 R72, [R248+0x1900] ;  /* 0x00190000f848783b */ /* 0x000e620000004200 */
[----:B------:R-:W-:Y:S02]  /*e2e0*/  MUFU.EX2 R181, R181 ;  /* 0x000000b500b57308 */ /* 0x000fe40000000800 */
[----:B------:R-:W-:Y:S02]  /*e2f0*/  FADD.FTZ R183, R183, R156 ;  /* 0x0000009cb7b77221 */ /* 0x000fe40000010000 */
[----:B------:R-:W-:Y:S02]  /*e300*/  FADD.FTZ R135, R135, R140 ;  /* 0x0000008c87877221 */ /* 0x000fe40000010000 */
[C---:B--2---:R-:W-:Y:S04]  /*e310*/  HMMA.16816.F32.BF16 R20, R68.reuse, R80, R20 ;  /* 0x000000504414723c */ /* 0x044fe80000041814 */
[----:B------:R-:W-:Y:S01]  /*e320*/  MUFU.EX2 R179, R179 ;  /* 0x000000b300b37308 */ /* 0x000fe20000000800 */
[----:B------:R-:W-:Y:S02]  /*e330*/  FADD.FTZ R160, R160, R183 ;  /* 0x000000b7a0a07221 */ /* 0x000fe40000010000 */
[----:B------:R-:W-:Y:S01]  /*e340*/  FADD.FTZ R106, R106, R135 ;  /* 0x000000876a6a7221 */ /* 0x000fe20000010000 */
[C---:B------:R-:W-:Y:S01]  /*e350*/  HMMA.16816.F32.BF16 R24, R68.reuse, R82, R24 ;  /* 0x000000524418723c */ /* 0x040fe20000041818 */
[----:B------:R-:W2:Y:S03]  /*e360*/  LDSM.16.MT88.4 R80, [R245+0x1900] ;  /* 0x00190000f550783b */ /* 0x000ea60000004200 */
[----:B------:R-:W-:Y:S01]  /*e370*/  FADD.FTZ R187, R187, R160 ;  /* 0x000000a0bbbb7221 */ /* 0x000fe20000010000 */
[----:B------:R-:W-:Y:S01]  /*e380*/  MOV R135, R132 ;  /* 0x0000008400877202 */ /* 0x000fe20000000f00 */
[----:B------:R-:W-:Y:S01]  /*e390*/  MUFU.EX2 R177, R177 ;  /* 0x000000b100b17308 */ /* 0x000fe20000000800 */
[----:B------:R-:W-:Y:S01]  /*e3a0*/  FADD.FTZ R107, R107, R106 ;  /* 0x0000006a6b6b7221 */ /* 0x000fe20000010000 */
[C---:B------:R-:W-:Y:S04]  /*e3b0*/  HMMA.16816.F32.BF16 R28, R68.reuse, R84, R28 ;  /* 0x00000054441c723c */ /* 0x040fe8000004181c */
[----:B------:R-:W-:Y:S04]  /*e3c0*/  FADD.FTZ R154, R154, R107 ;  /* 0x0000006b9a9a7221 */ /* 0x000fe80000010000 */
[C---:B------:R-:W-:Y:S01]  /*e3d0*/  HMMA.16816.F32.BF16 R32, R68.reuse, R86, R32 ;  /* 0x000000564420723c */ /* 0x040fe20000041820 */
[----:B------:R-:W-:Y:S01]  /*e3e0*/  LDSM.16.MT88.4 R84, [R246+0x5900] ;  /* 0x00590000f654783b */ /* 0x000fe20000004200 */
[----:B------:R-:W-:Y:S02]  /*e3f0*/  MUFU.EX2 R175, R175 ;  /* 0x000000af00af7308 */ /* 0x000fe40000000800 */
[----:B------:R-:W-:Y:S04]  /*e400*/  FADD.FTZ R167, R167, R154 ;  /* 0x0000009aa7a77221 */ /* 0x000fe80000010000 */
[C---:B---3--:R-:W-:Y:S04]  /*e410*/  HMMA.16816.F32.BF16 R36, R68.reuse, R76, R36 ;  /* 0x0000004c4424723c */ /* 0x048fe80000041824 */
[----:B------:R-:W-:Y:S01]  /*e420*/  MUFU.EX2 R173, R173 ;  /* 0x000000ad00ad7308 */ /* 0x000fe20000000800 */
[----:B------:R-:W-:Y:S03]  /*e430*/  FADD.FTZ R158, R158, R167 ;  /* 0x000000a79e9e7221 */ /* 0x000fe60000010000 */
[C---:B------:R-:W-:Y:S01]  /*e440*/  HMMA.16816.F32.BF16 R40, R68.reuse, R78, R40 ;  /* 0x0000004e4428723c */ /* 0x040fe20000041828 */
[----:B------:R-:W3:Y:S03]  /*e450*/  LDSM.16.MT88.4 R76, [R244+0x1900] ;  /* 0x00190000f44c783b */ /* 0x000ee60000004200 */
[----:B------:R-:W-:Y:S02]  /*e460*/  FADD.FTZ R185, R185, R158 ;  /* 0x0000009eb9b97221 */ /* 0x000fe40000010000 */
[----:B------:R-:W-:Y:S02]  /*e470*/  MUFU.EX2 R165, R165 ;  /* 0x000000a500a57308 */ /* 0x000fe40000000800 */
[C---:B------:R-:W-:Y:S04]  /*e480*/  HMMA.16816.F32.BF16 R44, R68.reuse, R88, R44 ;  /* 0x00000058442c723c */ /* 0x040fe8000004182c */
[----:B------:R-:W-:Y:S03]  /*e490*/  FADD.FTZ R162, R162, R185 ;  /* 0x000000b9a2a27221 */ /* 0x000fe60000010000 */
[----:B------:R-:W-:Y:S01]  /*e4a0*/  FFMA.FTZ R88, R125, c[0x0][0x2d0], -R150 ;  /* 0x0000b4007d587a23 */ /* 0x000fe20000010896 */
[C---:B------:R-:W-:Y:S01]  /*e4b0*/  HMMA.16816.F32.BF16 R48, R68.reuse, R90, R48 ;  /* 0x0000005a4430723c */ /* 0x040fe20000041830 */
[----:B------:R-:W-:Y:S03]  /*e4c0*/  MUFU.EX2 R163, R163 ;  /* 0x000000a300a37308 */ /* 0x000fe60000000800 */
[--C-:B------:R-:W-:Y:S02]  /*e4d0*/  FFMA.FTZ R89, R124, c[0x0][0x2d0], -R148.reuse ;  /* 0x0000b4007c597a23 */ /* 0x100fe40000010894 */
[----:B------:R-:W-:Y:S02]  /*e4e0*/  FFMA.FTZ R148, R133, c[0x0][0x2d0], -R148 ;  /* 0x0000b40085947a23 */ /* 0x000fe40000010894 */
[C---:B------:R-:W-:Y:S03]  /*e4f0*/  HMMA.16816.F32.BF16 R52, R68.reuse, R92, R52 ;  /* 0x0000005c4434723c */ /* 0x040fe60000041834 */
[----:B------:R-:W4:Y:S01]  /*e500*/  MUFU.EX2 R114, R88 ;  /* 0x0000005800727308 */ /* 0x000f220000000800 */
[--C-:B------:R-:W-:Y:S02]  /*e510*/  FFMA.FTZ R90, R126, c[0x0][0x2d0], -R150.reuse ;  /* 0x0000b4007e5a7a23 */ /* 0x100fe40000010896 */
[----:B------:R-:W-:Y:S01]  /*e520*/  LDSM.16.MT88.4 R124, [R248+0x3900] ;  /* 0x00390000f87c783b */ /* 0x000fe20000004200 */
[----:B------:R-:W-:Y:S01]  /*e530*/  FFMA.FTZ R150, R147, c[0x0][0x2d0], -R150 ;  /* 0x0000b40093967a23 */ /* 0x000fe20000010896 */
[C---:B------:R-:W-:Y:S04]  /*e540*/  HMMA.16816.F32.BF16 R56, R68.reuse, R94, R56 ;  /* 0x0000005e4438723c */ /* 0x040fe80000041838 */
[----:B------:R-:W-:Y:S01]  /*e550*/  FADD.FTZ R191, R191, R162 ;  /* 0x000000a2bfbf7221 */ /* 0x000fe20000010000 */
[----:B------:R-:W5:Y:S01]  /*e560*/  MUFU.EX2 R112, R90 ;  /* 0x0000005a00707308 */ /* 0x000f620000000800 */
[----:B------:R-:W-:Y:S02]  /*e570*/  LDSM.16.MT88.4 R92, [R245+0x6100] ;  /* 0x00610000f55c783b */ /* 0x000fe40000004200 */
[C---:B------:R-:W-:Y:S07]  /*e580*/  HMMA.16816.F32.BF16 R60, R68.reuse, R96, R60 ;  /* 0x00000060443c723c */ /* 0x040fee000004183c */
[----:B------:R2:W2:Y:S01]  /*e590*/  MUFU.EX2 R113, R89 ;  /* 0x0000005900717308 */ /* 0x0004a20000000800 */
[----:B------:R-:W-:Y:S01]  /*e5a0*/  HMMA.16816.F32.BF16 R64, R68, R98, R64 ;  /* 0x000000624440723c */ /* 0x000fe20000041840 */
[----:B------:R-:W-:Y:S03]  /*e5b0*/  LDSM.16.MT88.4 R96, [R246+0x2900] ;  /* 0x00290000f660783b */ /* 0x000fe60000004200 */
[----:B----4-:R-:W-:Y:S03]  /*e5c0*/  MOV R147, R114 ;  /* 0x0000007200937202 */ /* 0x010fe60000000f00 */
[----:B------:R-:W-:Y:S01]  /*e5d0*/  F2FP.BF16.PACK_AB R68, R201, R164 ;  /* 0x000000a4c944723e */ /* 0x000fe200000010ff */
[----:B------:R-:W-:Y:S01]  /*e5e0*/  FADD.FTZ R164, R164, R187 ;  /* 0x000000bba4a47221 */ /* 0x000fe20000010000 */
[----:B------:R-:W-:Y:S01]  /*e5f0*/  F2FP.BF16.PACK_AB R69, R203, R166 ;  /* 0x000000a6cb45723e */ /* 0x000fe200000010ff */
[----:B------:R-:W-:Y:S02]  /*e600*/  MUFU.EX2 R150, R150 ;  /* 0x0000009600967308 */ /* 0x000fe40000000800 */
[----:B------:R-:W-:Y:S01]  /*e610*/  F2FP.BF16.PACK_AB R70, R176, R172 ;  /* 0x000000acb046723e */ /* 0x000fe200000010ff */
[----:B------:R-:W-:Y:S01]  /*e620*/  FADD.FTZ R201, R201, R164 ;  /* 0x000000a4c9c97221 */ /* 0x000fe20000010000 */
[----:B------:R-:W-:Y:S01]  /*e630*/  F2FP.BF16.PACK_AB R71, R186, R182 ;  /* 0x000000b6ba47723e */ /* 0x000fe200000010ff */
[----:B------:R-:W-:Y:S02]  /*e640*/  FADD.FTZ R166, R166, R191 ;  /* 0x000000bfa6a67221 */ /* 0x000fe40000010000 */
[----:B------:R-:W-:Y:S02]  /*e650*/  FADD.FTZ R201, R172, R201 ;  /* 0x000000c9acc97221 */ /* 0x000fe40000010000 */
[----:B------:R-:W-:Y:S01]  /*e660*/  FADD.FTZ R203, R203, R166 ;  /* 0x000000a6cbcb7221 */ /* 0x000fe20000010000 */
[----:B------:R-:W-:Y:S01]  /*e670*/  MUFU.EX2 R133, R148 ;  /* 0x0000009400857308 */ /* 0x000fe20000000800 */
[C---:B-1----:R-:W-:Y:S01]  /*e680*/  HMMA.16816.F32.BF16 R4, R68.reuse, R72, R4 ;  /* 0x000000484404723c */ /* 0x042fe20000041804 */
[----:B--2---:R-:W-:Y:S02]  /*e690*/  LDSM.16.MT88.4 R88, [R246+0x6100] ;  /* 0x00610000f658783b */ /* 0x004fe40000004200 */
[----:B------:R-:W-:Y:S02]  /*e6a0*/  FADD.FTZ R176, R176, R201 ;  /* 0x000000c9b0b07221 */ /* 0x000fe40000010000 */
[----:B------:R-:W-:Y:S03]  /*e6b0*/  FADD.FTZ R203, R182, R203 ;  /* 0x000000cbb6cb7221 */ /* 0x000fe60000010000 */
[C---:B------:R-:W-:Y:S01]  /*e6c0*/  HMMA.16816.F32.BF16 R8, R68.reuse, R74, R8 ;  /* 0x0000004a4408723c */ /* 0x040fe20000041808 */
[----:B------:R-:W1:Y:S01]  /*e6d0*/  MUFU.EX2 R161, R161 ;  /* 0x000000a100a17308 */ /* 0x000e620000000800 */
[----:B------:R-:W2:Y:S02]  /*e6e0*/  LDSM.16.MT88.4 R72, [R248+0x5900] ;  /* 0x00590000f848783b */ /* 0x000ea40000004200 */
[----:B------:R-:W-:Y:S04]  /*e6f0*/  FADD.FTZ R186, R186, R203 ;  /* 0x000000cbbaba7221 */ /* 0x000fe80000010000 */
[C---:B------:R-:W-:Y:S03]  /*e700*/  HMMA.16816.F32.BF16 R12, R68.reuse, R100, R12 ;  /* 0x00000064440c723c */ /* 0x040fe6000004180c */
[----:B------:R-:W-:Y:S05]  /*e710*/  MUFU.EX2 R155, R155 ;  /* 0x0000009b009b7308 */ /* 0x000fea0000000800 */
[C---:B------:R-:W-:Y:S01]  /*e720*/  HMMA.16816.F32.BF16 R16, R68.reuse, R102, R16 ;  /* 0x000000664410723c */ /* 0x040fe20000041810 */
[----:B------:R-:W-:Y:S04]  /*e730*/  LDSM.16.MT88.4 R100, [R244+0x3900] ;  /* 0x00390000f464783b */ /* 0x000fe80000004200 */
[----:B------:R-:W4:Y:S03]  /*e740*/  MUFU.EX2 R159, R159 ;  /* 0x0000009f009f7308 */ /* 0x000f260000000800 */
[C---:B------:R-:W-:Y:S07]  /*e750*/  HMMA.16816.F32.BF16 R20, R68.reuse, R80, R20 ;  /* 0x000000504414723c */ /* 0x040fee0000041814 */
[----:B------:R-:W-:Y:S01]  /*e760*/  MUFU.EX2 R153, R153 ;  /* 0x0000009900997308 */ /* 0x000fe20000000800 */
[C---:B------:R-:W-:Y:S01]  /*e770*/  HMMA.16816.F32.BF16 R24, R68.reuse, R82, R24 ;  /* 0x000000524418723c */ /* 0x040fe20000041818 */
[----:B------:R-:W1:Y:S07]  /*e780*/  LDSM.16.MT88.4 R80, [R245+0x5900] ;  /* 0x00590000f550783b */ /* 0x000e6e0000004200 */
[C---:B---3--:R-:W-:Y:S01]  /*e790*/  HMMA.16816.F32.BF16 R28, R68.reuse, R76, R28 ;  /* 0x0000004c441c723c */ /* 0x048fe2000004181c */
[----:B------:R-:W3:Y:S07]  /*e7a0*/  MUFU.EX2 R151, R151 ;  /* 0x0000009700977308 */ /* 0x000eee0000000800 */
[C---:B------:R-:W-:Y:S01]  /*e7b0*/  HMMA.16816.F32.BF16 R32, R68.reuse, R78, R32 ;  /* 0x0000004e4420723c */ /* 0x040fe20000041820 */
[----:B------:R-:W3:Y:S02]  /*e7c0*/  LDSM.16.MT88.4 R76, [R244+0x5900] ;  /* 0x00590000f44c783b */ /* 0x000ee40000004200 */
[----:B------:R-:W1:Y:S05]  /*e7d0*/  MUFU.EX2 R149, R149 ;  /* 0x0000009500957308 */ /* 0x000e6a0000000800 */
[C---:B--2---:R-:W-:Y:S05]  /*e7e0*/  HMMA.16816.F32.BF16 R36, R68.reuse, R72, R36 ;  /* 0x000000484424723c */ /* 0x044fea0000041824 */
[----:B------:R-:W2:Y:S03]  /*e7f0*/  MUFU.EX2 R134, R134 ;  /* 0x0000008600867308 */ /* 0x000ea60000000800 */
[C---:B------:R-:W-:Y:S01]  /*e800*/  HMMA.16816.F32.BF16 R40, R68.reuse, R74, R40 ;  /* 0x0000004a4428723c */ /* 0x040fe20000041828 */
[----:B------:R-:W2:Y:S07]  /*e810*/  LDSM.16.MT88.4 R72, [R248+0x2100] ;  /* 0x00210000f848783b */ /* 0x000eae0000004200 */
[C---:B------:R-:W-:Y:S08]  /*e820*/  HMMA.16816.F32.BF16 R44, R68.reuse, R84, R44 ;  /* 0x00000054442c723c */ /* 0x040ff0000004182c */
[C---:B------:R-:W-:Y:S01]  /*e830*/  HMMA.16816.F32.BF16 R48, R68.reuse, R86, R48 ;  /* 0x000000564430723c */ /* 0x040fe20000041830 */
[----:B------:R-:W2:Y:S07]  /*e840*/  LDSM.16.MT88.4 R84, [R246+0x2100] ;  /* 0x00210000f654783b */ /* 0x000eae0000004200 */
[C---:B-1----:R-:W-:Y:S08]  /*e850*/  HMMA.16816.F32.BF16 R52, R68.reuse, R80, R52 ;  /* 0x000000504434723c */ /* 0x042ff00000041834 */
[C---:B------:R-:W-:Y:S01]  /*e860*/  HMMA.16816.F32.BF16 R56, R68.reuse, R82, R56 ;  /* 0x000000524438723c */ /* 0x040fe20000041838 */
[----:B------:R-:W1:Y:S07]  /*e870*/  LDSM.16.MT88.4 R80, [R245+0x2100] ;  /* 0x00210000f550783b */ /* 0x000e6e0000004200 */
[C---:B---3--:R-:W-:Y:S08]  /*e880*/  HMMA.16816.F32.BF16 R60, R68.reuse, R76, R60 ;  /* 0x0000004c443c723c */ /* 0x048ff0000004183c */
[----:B------:R-:W-:Y:S01]  /*e890*/  HMMA.16816.F32.BF16 R64, R68, R78, R64 ;  /* 0x0000004e4440723c */ /* 0x000fe20000041840 */
[----:B------:R-:W3:Y:S06]  /*e8a0*/  LDSM.16.MT88.4 R76, [R244+0x2100] ;  /* 0x00210000f44c783b */ /* 0x000eec0000004200 */
[----:B-----5:R-:W-:Y:S02]  /*e8b0*/  F2FP.BF16.PACK_AB R68, R114, R112 ;  /* 0x000000707244723e */ /* 0x020fe400000010ff */
[----:B------:R-:W-:Y:S03]  /*e8c0*/  F2FP.BF16.PACK_AB R69, R202, R113 ;  /* 0x00000071ca45723e */ /* 0x000fe600000010ff */
[----:B------:R-:W-:Y:S02]  /*e8d0*/  F2FP.BF16.PACK_AB R70, R200, R198 ;  /* 0x000000c6c846723e */ /* 0x000fe400000010ff */
[----:B------:R-:W-:Y:S07]  /*e8e0*/  F2FP.BF16.PACK_AB R71, R190, R196 ;  /* 0x000000c4be47723e */ /* 0x000fee00000010ff */
[C---:B--2---:R-:W-:Y:S08]  /*e8f0*/  HMMA.16816.F32.BF16 R4, R68.reuse, R72, R4 ;  /* 0x000000484404723c */ /* 0x044ff00000041804 */
[C---:B------:R-:W-:Y:S01]  /*e900*/  HMMA.16816.F32.BF16 R8, R68.reuse, R74, R8 ;  /* 0x0000004a4408723c */ /* 0x040fe20000041808 */
[----:B------:R-:W2:Y:S07]  /*e910*/  LDSM.16.MT88.4 R72, [R248+0x6100] ;  /* 0x00610000f848783b */ /* 0x000eae0000004200 */
[C---:B------:R-:W-:Y:S08]  /*e920*/  HMMA.16816.F32.BF16 R12, R68.reuse, R84, R12 ;  /* 0x00000054440c723c */ /* 0x040ff0000004180c */
[C---:B------:R-:W-:Y:S01]  /*e930*/  HMMA.16816.F32.BF16 R16, R68.reuse, R86, R16 ;  /* 0x000000564410723c */ /* 0x040fe20000041810 */
[----:B------:R-:W5:Y:S07]  /*e940*/  LDSM.16.MT88.4 R84, [R244+0x6100] ;  /* 0x00610000f454783b */ /* 0x000f6e0000004200 */
[C---:B-1----:R-:W-:Y:S08]  /*e950*/  HMMA.16816.F32.BF16 R20, R68.reuse, R80, R20 ;  /* 0x000000504414723c */ /* 0x042ff00000041814 */
        /* <DEDUP_REMOVED lines=21> */
[C---:B-1----:R-:W-:Y:S08]  /*eab0*/  HMMA.16816.F32.BF16 R4, R68.reuse, R80, R4 ;  /* 0x000000504404723c */ /* 0x042ff00000041804 */
[C---:B------:R-:W-:Y:S01]  /*eac0*/  HMMA.16816.F32.BF16 R8, R68.reuse, R82, R8 ;  /* 0x000000524408723c */ /* 0x040fe20000041808 */
[----:B------:R-:W1:Y:S07]  /*ead0*/  LDSM.16.MT88.4 R80, [R248+0x6900] ;  /* 0x00690000f850783b */ /* 0x000e6e0000004200 */
[C---:B------:R-:W-:Y:S08]  /*eae0*/  HMMA.16816.F32.BF16 R12, R68.reuse, R96, R12 ;  /* 0x00000060440c723c */ /* 0x040ff0000004180c */
[C---:B------:R-:W-:Y:S01]  /*eaf0*/  HMMA.16816.F32.BF16 R16, R68.reuse, R98, R16 ;  /* 0x000000624410723c */ /* 0x040fe20000041810 */
[----:B------:R-:W-:Y:S07]  /*eb00*/  LDSM.16.MT88.4 R96, [R244+0x7100] ;  /* 0x00710000f460783b */ /* 0x000fee0000004200 */
[C---:B---3--:R-:W-:Y:S08]  /*eb10*/  HMMA.16816.F32.BF16 R20, R68.reuse, R76, R20 ;  /* 0x0000004c4414723c */ /* 0x048ff00000041814 */
[C---:B------:R-:W-:Y:S01]  /*eb20*/  HMMA.16816.F32.BF16 R24, R68.reuse, R78, R24 ;  /* 0x0000004e4418723c */ /* 0x040fe20000041818 */
[----:B------:R-:W3:Y:S07]  /*eb30*/  LDSM.16.MT88.4 R76, [R245+0x6900] ;  /* 0x00690000f54c783b */ /* 0x000eee0000004200 */
        /* <DEDUP_REMOVED lines=13> */
[----:B------:R-:W-:Y:S01]  /*ec10*/  HMMA.16816.F32.BF16 R64, R68, R74, R64 ;  /* 0x0000004a4440723c */ /* 0x000fe20000041840 */
[----:B------:R-:W2:Y:S06]  /*ec20*/  LDSM.16.MT88.4 R72, [R245+0x3100] ;  /* 0x00310000f548783b */ /* 0x000eac0000004200 */
[----:B------:R-:W-:Y:S02]  /*ec30*/  F2FP.BF16.PACK_AB R68, R179, R181 ;  /* 0x000000b5b344723e */ /* 0x000fe400000010ff */
[----:B------:R-:W-:Y:S03]  /*ec40*/  F2FP.BF16.PACK_AB R69, R175, R177 ;  /* 0x000000b1af45723e */ /* 0x000fe600000010ff */
[----:B------:R-:W-:Y:S02]  /*ec50*/  F2FP.BF16.PACK_AB R70, R165, R173 ;  /* 0x000000ada546723e */ /* 0x000fe400000010ff */
[----:B------:R-:W-:Y:S07]  /*ec60*/  F2FP.BF16.PACK_AB R71, R161, R163 ;  /* 0x000000a3a147723e */ /* 0x000fee00000010ff */
[C---:B-1----:R-:W-:Y:S08]  /*ec70*/  HMMA.16816.F32.BF16 R4, R68.reuse, R80, R4 ;  /* 0x000000504404723c */ /* 0x042ff00000041804 */
[C---:B------:R-:W-:Y:S01]  /*ec80*/  HMMA.16816.F32.BF16 R8, R68.reuse, R82, R8 ;  /* 0x000000524408723c */ /* 0x040fe20000041808 */
[----:B------:R-:W1:Y:S07]  /*ec90*/  LDSM.16.MT88.4 R80, [R248+0x7100] ;  /* 0x00710000f850783b */ /* 0x000e6e0000004200 */
[C---:B---3--:R-:W-:Y:S08]  /*eca0*/  HMMA.16816.F32.BF16 R12, R68.reuse, R76, R12 ;  /* 0x0000004c440c723c */ /* 0x048ff0000004180c */
[C---:B------:R-:W-:Y:S01]  /*ecb0*/  HMMA.16816.F32.BF16 R16, R68.reuse, R78, R16 ;  /* 0x0000004e4410723c */ /* 0x040fe20000041810 */
[----:B------:R-:W-:Y:S07]  /*ecc0*/  LDSM.16.MT88.4 R76, [R245+0x7900] ;  /* 0x00790000f54c783b */ /* 0x000fee0000004200 */
[C---:B--2---:R-:W-:Y:S07]  /*ecd0*/  HMMA.16816.F32.BF16 R20, R68.reuse, R72, R20 ;  /* 0x000000484414723c */ /* 0x044fee0000041814 */
[----:B------:R-:W-:Y:S01]  /*ece0*/  MOV R73, R113 ;  /* 0x0000007100497202 */ /* 0x000fe20000000f00 */
[C---:B------:R-:W-:Y:S04]  /*ecf0*/  HMMA.16816.F32.BF16 R24, R68.reuse, R74, R24 ;  /* 0x0000004a4418723c */ /* 0x040fe80000041818 */
[----:B------:R-:W-:Y:S04]  /*ed00*/  MOV R72, R112 ;  /* 0x0000007000487202 */ /* 0x000fe80000000f00 */
[C---:B------:R-:W-:Y:S08]  /*ed10*/  HMMA.16816.F32.BF16 R28, R68.reuse, R84, R28 ;  /* 0x00000054441c723c */ /* 0x040ff0000004181c */
[C---:B------:R-:W-:Y:S01]  /*ed20*/  HMMA.16816.F32.BF16 R32, R68.reuse, R86, R32 ;  /* 0x000000564420723c */ /* 0x040fe20000041820 */
[----:B------:R-:W-:Y:S07]  /*ed30*/  LDSM.16.MT88.4 R84, [R246+0x7900] ;  /* 0x00790000f654783b */ /* 0x000fee0000004200 */
[C---:B-1----:R-:W-:Y:S08]  /*ed40*/  HMMA.16816.F32.BF16 R36, R68.reuse, R80, R36 ;  /* 0x000000504424723c */ /* 0x042ff00000041824 */
[C---:B------:R-:W-:Y:S08]  /*ed50*/  HMMA.16816.F32.BF16 R40, R68.reuse, R82, R40 ;  /* 0x000000524428723c */ /* 0x040ff00000041828 */
[C---:B------:R-:W-:Y:S08]  /*ed60*/  HMMA.16816.F32.BF16 R44, R68.reuse, R88, R44 ;  /* 0x00000058442c723c */ /* 0x040ff0000004182c */
[C---:B------:R-:W-:Y:S08]  /*ed70*/  HMMA.16816.F32.BF16 R48, R68.reuse, R90, R48 ;  /* 0x0000005a4430723c */ /* 0x040ff00000041830 */
[C---:B------:R-:W-:Y:S08]  /*ed80*/  HMMA.16816.F32.BF16 R52, R68.reuse, R92, R52 ;  /* 0x0000005c4434723c */ /* 0x040ff00000041834 */
[C---:B------:R-:W-:Y:S01]  /*ed90*/  HMMA.16816.F32.BF16 R56, R68.reuse, R94, R56 ;  /* 0x0000005e4438723c */ /* 0x040fe20000041838 */
[----:B------:R-:W1:Y:S07]  /*eda0*/  LDSM.16.MT88.4 R92, [R248+0x7900] ;  /* 0x00790000f85c783b */ /* 0x000e6e0000004200 */
[C---:B------:R-:W-:Y:S08]  /*edb0*/  HMMA.16816.F32.BF16 R60, R68.reuse, R96, R60 ;  /* 0x00000060443c723c */ /* 0x040ff0000004183c */
[----:B------:R-:W-:Y:S07]  /*edc0*/  HMMA.16816.F32.BF16 R64, R68, R98, R64 ;  /* 0x000000624440723c */ /* 0x000fee0000041840 */
[----:B----4-:R-:W-:Y:S02]  /*edd0*/  F2FP.BF16.PACK_AB R68, R159, R155 ;  /* 0x0000009b9f44723e */ /* 0x010fe400000010ff */
[----:B------:R-:W-:Y:S03]  /*ede0*/  F2FP.BF16.PACK_AB R69, R151, R153 ;  /* 0x000000999745723e */ /* 0x000fe600000010ff */
[----:B------:R-:W-:Y:S02]  /*edf0*/  F2FP.BF16.PACK_AB R70, R150, R149 ;  /* 0x000000959646723e */ /* 0x000fe400000010ff */
[----:B------:R-:W-:Y:S07]  /*ee00*/  F2FP.BF16.PACK_AB R71, R133, R134 ;  /* 0x000000868547723e */ /* 0x000fee00000010ff */
[C---:B------:R-:W-:Y:S01]  /*ee10*/  HMMA.16816.F32.BF16 R128, R68.reuse, R124, R4 ;  /* 0x0000007c4480723c */ /* 0x040fe20000041804 */
[----:B------:R-:W2:Y:S07]  /*ee20*/  LDSM.16.MT88.4 R4, [R244+0x7900] ;  /* 0x00790000f404783b */ /* 0x000eae0000004200 */
        /* <DEDUP_REMOVED lines=36> */
[----:B------:R-:W-:Y:S01]  /*f070*/  FADD.FTZ R2, R159, R2 ;  /* 0x000000029f027221 */ /* 0x000fe20000010000 */
[C---:B--2---:R-:W-:Y:S03]  /*f080*/  HMMA.16816.F32.BF16 R72, R68.reuse, R4, R60 ;  /* 0x000000044448723c */ /* 0x044fe6000004183c */
[----:B------:R-:W-:Y:S04]  /*f090*/  FADD.FTZ R149, R149, R2 ;  /* 0x0000000295957221 */ /* 0x000fe80000010000 */
[----:B------:R-:W-:Y:S01]  /*f0a0*/  FADD.FTZ R4, R163, R8 ;  /* 0x00000008a3047221 */ /* 0x000fe20000010000 */
[----:B------:R-:W-:Y:S04]  /*f0b0*/  HMMA.16816.F32.BF16 R68, R68, R6, R64 ;  /* 0x000000064444723c */ /* 0x000fe80000041840 */
[----:B------:R-:W-:Y:S02]  /*f0c0*/  FADD.FTZ R4, R161, R4 ;  /* 0x00000004a1047221 */ /* 0x000fe40000010000 */
[----:B------:R-:W-:Y:S02]  /*f0d0*/  FADD.FTZ R3, R150, R149 ;  /* 0x0000009596037221 */ /* 0x000fe40000010000 */
[----:B------:R-:W-:Y:S03]  /*f0e0*/  FADD.FTZ R4, R153, R4 ;  /* 0x0000000499047221 */ /* 0x000fe60000010000 */
[----:B------:R1:W-:Y:S01]  /*f0f0*/  STL [R1+0x20], R3 ;  /* 0x0000200301007387 */ /* 0x0003e20000100800 */
[----:B------:R-:W-:Y:S04]  /*f100*/  FADD.FTZ R151, R151, R4 ;  /* 0x0000000497977221 */ /* 0x000fe80000010000 */
[----:B------:R-:W-:Y:S04]  /*f110*/  FADD.FTZ R134, R134, R151 ;  /* 0x0000009786867221 */ /* 0x000fe80000010000 */
[----:B------:R-:W-:Y:S05]  /*f120*/  FADD.FTZ R2, R133, R134 ;  /* 0x0000008685027221 */ /* 0x000fea0000010000 */
[----:B------:R2:W-:Y:S01]  /*f130*/  STL [R1+0x24], R2 ;  /* 0x0000240201007387 */ /* 0x0005e20000100800 */
[----:B-1----:R-:W-:Y:S01]  /*f140*/  MOV R3, R0 ;  /* 0x0000000000037202 */ /* 0x002fe20000000f00 */
[----:B--2---:R-:W-:-:S05]  /*f150*/  @P0 BRA `(.L_x_562) ;  /* 0xffffc35000000947 */ /* 0x004fca000383ffff */
.L_x_561:
[----:B------:R-:W2:Y:S04]  /*f160*/  LDL.LU R4, [R1+0x20] ;  /* 0x0000200001047983 */ /* 0x000ea80000300800 */
[----:B----4-:R-:W3:Y:S01]  /*f170*/  LDL.LU R2, [R1+0x24] ;  /* 0x0000240001027983 */ /* 0x010ee20000300800 */
[----:B------:R-:W-:-:S02]  /*f180*/  MOV R3, RZ ;  /* 0x000000ff00037202 */ /* 0x000fc40000000f00 */
[----:B------:R-:W-:Y:S01]  /*f190*/  PLOP3.LUT P2, PT, PT, PT, PT, 0x8, 0x0 ;  /* 0x000000000000781c */ /* 0x000fe20003f4e170 */
[----:B--2---:R-:W1:Y:S04]  /*f1a0*/  SHFL.BFLY PT, R6, R4, 0x2, 0x1f ;  /* 0x0c401f0004067f89 */ /* 0x004e6800000e0000 */
[----:B---3--:R-:W2:Y:S01]  /*f1b0*/  SHFL.BFLY PT, R7, R2, 0x2, 0x1f ;  /* 0x0c401f0002077f89 */ /* 0x008ea200000e0000 */
[----:B-1----:R-:W-:Y:S01]  /*f1c0*/  FADD.FTZ R6, R6, R4 ;  /* 0x0000000406067221 */ /* 0x002fe20000010000 */
[----:B------:R-:W-:Y:S01]  /*f1d0*/  MOV R4, RZ ;  /* 0x000000ff00047202 */ /* 0x000fe20000000f00 */
        /* <DEDUP_REMOVED lines=49> */
[----:B------:R-:W-:Y:S01]  /*f4f0*/  FMUL.FTZ R69, R4, R69 ;  /* 0x0000004504457220 */ /* 0x000fe20000410000 */
[----:B------:R-:W-:Y:S01]  /*f500*/  MOV R4, 0xff800000 ;  /* 0xff80000000047802 */ /* 0x000fe20000000f00 */
        /* <DEDUP_REMOVED lines=34> */
.L_x_555:
[----:B------:R-:W-:Y:S01]  /*f730*/  USHF.R.S32.HI UR8, URZ, 0x1f, UR9 ;  /* 0x0000001f3f087899 */ /* 0x000fe20008011409 */
        /* <DEDUP_REMOVED lines=48> */
[----:B------:R-:W-:Y:S01]  /*fa40*/  F2FP.BF16.PACK_AB R88, R89, R88 ;  /* 0x000000585958723e */ /* 0x000fe200000010ff */
[----:B------:R-:W-:Y:S01]  /*fa50*/  IMAD.SHL.U32 R13, R12, 0x2, RZ ;  /* 0x000000020c0d7824 */ /* 0x000fe200078e00ff */
[----:B------:R-:W-:Y:S01]  /*fa60*/  BAR.SYNC.DEFER_BLOCKING 0x1, 0x100 ;  /* 0x0044000000007b1d */ /* 0x000fe20000010000 */
[----:B------:R-:W-:-:S02]  /*fa70*/  F2FP.BF16.PACK_AB R90, R91, R90 ;  /* 0x0000005a5b5a723e */ /* 0x000fc400000010ff */
[----:B------:R-:W-:Y:S02]  /*fa80*/  F2FP.BF16.PACK_AB R84, R85, R84 ;  /* 0x000000545554723e */ /* 0x000fe400000010ff */
[C---:B------:R-:W-:Y:S02]  /*fa90*/  IADD3 R10, R13.reuse, 0x80, RZ ;  /* 0x000000800d0a7810 */ /* 0x040fe40007ffe0ff */
[----:B------:R-:W-:Y:S02]  /*faa0*/  IADD3 R15, R13, 0x70, RZ ;  /* 0x000000700d0f7810 */ /* 0x000fe40007ffe0ff */
[----:B------:R-:W-:Y:S02]  /*fab0*/  @P0 IADD3 R15, R10, 0x10, RZ ;  /* 0x000000100a0f0810 */ /* 0x000fe40007ffe0ff */
[----:B------:R-:W-:Y:S01]  /*fac0*/  SEL R10, R9, 0xffffffe0, !P1 ;  /* 0xffffffe0090a7807 */ /* 0x000fe20004800000 */
[----:B------:R-:W-:Y:S01]  /*fad0*/  IMAD.MOV.U32 R9, RZ, RZ, 0x40 ;  /* 0x00000040ff097424 */ /* 0x000fe200078e00ff */
[----:B------:R-:W-:-:S02]  /*fae0*/  F2FP.BF16.PACK_AB R86, R87, R86 ;  /* 0x000000565756723e */ /* 0x000fc400000010ff */
[----:B------:R-:W-:Y:S01]  /*faf0*/  F2FP.BF16.PACK_AB R80, R81, R80 ;  /* 0x000000505150723e */ /* 0x000fe200000010ff */
[----:B------:R-:W-:Y:S01]  /*fb00*/  IMAD.IADD R17, R13, 0x1, R10 ;  /* 0x000000010d117824 */ /* 0x000fe200078e020a */
[----:B------:R-:W-:Y:S01]  /*fb10*/  SEL R12, R9, 0xffffffc0, !P2 ;  /* 0xffffffc0090c7807 */ /* 0x000fe20005000000 */
[--C-:B------:R-:W-:Y:S01]  /*fb20*/  IMAD.IADD R9, R10, 0x1, R15.reuse ;  /* 0x000000010a097824 */ /* 0x100fe200078e020f */
[----:B------:R-:W-:Y:S02]  /*fb30*/  F2FP.BF16.PACK_AB R82, R83, R82 ;  /* 0x000000525352723e */ /* 0x000fe400000010ff */
[----:B------:R-:W-:Y:S01]  /*fb40*/  F2FP.BF16.PACK_AB R76, R77, R76 ;  /* 0x0000004c4d4c723e */ /* 0x000fe200000010ff */
[--C-:B------:R-:W-:Y:S01]  /*fb50*/  IMAD.IADD R19, R13, 0x1, R12.reuse ;  /* 0x000000010d137824 */ /* 0x100fe200078e020c */
[----:B------:R-:W-:Y:S01]  /*fb60*/  F2FP.BF16.PACK_AB R78, R79, R78 ;  /* 0x0000004e4f4e723e */ /* 0x000fe200000010ff */
[----:B------:R-:W-:Y:S01]  /*fb70*/  STS [R13+0x80], R128 ;  /* 0x000080800d007388 */ /* 0x000fe20000000800 */
[C---:B------:R-:W-:Y:S01]  /*fb80*/  IMAD.IADD R21, R12.reuse, 0x1, R15 ;  /* 0x000000010c157824 */ /* 0x040fe200078e020f */
[----:B------:R-:W-:Y:S01]  /*fb90*/  F2FP.BF16.PACK_AB R72, R73, R72 ;  /* 0x000000484948723e */ /* 0x000fe200000010ff */
[----:B------:R-:W-:Y:S01]  /*fba0*/  IMAD.IADD R23, R12, 0x1, R17 ;  /* 0x000000010c177824 */ /* 0x000fe200078e0211 */
[----:B------:R-:W-:Y:S01]  /*fbb0*/  STS [R13+0x480], R130 ;  /* 0x000480820d007388 */ /* 0x000fe20000000800 */
[----:B------:R-:W-:Y:S01]  /*fbc0*/  IMAD.IADD R25, R9, 0x1, R12 ;  /* 0x0000000109197824 */ /* 0x000fe200078e020c */
[----:B------:R-:W-:Y:S01]  /*fbd0*/  F2FP.BF16.PACK_AB R74, R75, R74 ;  /* 0x0000004a4b4a723e */ /* 0x000fe200000010ff */
[----:B------:R-:W-:Y:S01]  /*fbe0*/  IMAD.U32 R12, RZ, RZ, UR4 ;  /* 0x00000004ff0c7e24 */ /* 0x000fe2000f8e00ff */
[----:B------:R-:W-:Y:S01]  /*fbf0*/  STS [R15], R124 ;  /* 0x0000007c0f007388 */ /* 0x000fe20000000800 */
[----:B------:R-:W-:-:S02]  /*fc00*/  F2FP.BF16.PACK_AB R68, R69, R68 ;  /* 0x000000444544723e */ /* 0x000fc400000010ff */
        /* <DEDUP_REMOVED lines=23> */
[----:B-1----:R-:W-:Y:S01]  /*fd80*/  IMAD.U32 R13, RZ, RZ, UR5 ;  /* 0x00000005ff0d7e24 */ /* 0x002fe2000f8e00ff */
[----:B------:R-:W-:-:S02]  /*fd90*/  ULDC.64 UR4, c[0x0][0x508] ;  /* 0x0001420000047ab9 */ /* 0x000fc40000000a00 */
        /* <DEDUP_REMOVED lines=8> */
[----:B------:R-:W-:Y:S01]  /*fe20*/  BAR.SYNC.DEFER_BLOCKING 0x1, 0x100 ;  /* 0x0044000000007b1d */ /* 0x000fe20000010000 */
[----:B------:R-:W-:-:S04]  /*fe30*/  UISETP.NE.U32.AND UP0, UPT, URZ, UR4, UPT ;  /* 0x000000043f00728c */ /* 0x000fc8000bf05070 */
[----:B------:R-:W-:Y:S01]  /*fe40*/  UISETP.NE.AND.EX UP0, UPT, URZ, UR5, UPT, UP0 ;  /* 0x000000053f00728c */ /* 0x000fe2000bf05300 */
[----:B------:R-:W3:Y:S02]  /*fe50*/  @P1 LDG.E R6, [R12.64] ;  /* 0x0000000e0c061981 */ /* 0x000ee4000c1e1900 */
[----:B------:R-:W-:-:S03]  /*fe60*/  ULDC.64 UR4, c[0x0][0x508] ;  /* 0x0001420000047ab9 */ /* 0x000fc60000000a00 */
[----:B------:R-:W-:-:S05]  /*fe70*/  PLOP3.LUT P0, PT, PT, PT, UP0, 0x80, 0x0 ;  /* 0x000000000000781c */ /* 0x000fca0003f0f008 */
[----:B------:R-:W-:Y:S01]  /*fe80*/  @UP0 UIMAD.WIDE UR4, UR13, UR6, UR4 ;  /* 0x000000060d0402a5 */ /* 0x000fe2000f8e0204 */
[----:B--2---:R-:W-:-:S05]  /*fe90*/  IMAD.MOV.U32 R9, RZ, RZ, c[0x0][0x388] ;  /* 0x0000e200ff097624 */ /* 0x004fca00078e00ff */
[----:B------:R-:W-:Y:S02]  /*fea0*/  IMAD.U32 R14, RZ, RZ, UR4 ;  /* 0x00000004ff0e7e24 */ /* 0x000fe4000f8e00ff */
[----:B------:R-:W-:-:S05]  /*feb0*/  IMAD.U32 R15, RZ, RZ, UR5 ;  /* 0x00000005ff0f7e24 */ /* 0x000fca000f8e00ff */
[----:B------:R1:W5:Y:S01]  /*fec0*/  @P0 LDG.E R9, [R14.64] ;  /* 0x0000000e0e090981 */ /* 0x000362000c1e1900 */
[----:B------:R-:W-:Y:S02]  /*fed0*/  UMOV UR16, URZ ;  /* 0x0000003f00107c82 */ /* 0x000fe40008000000 */
[----:B------:R-:W-:Y:S01]  /*fee0*/  UMOV UR17, URZ ;  /* 0x0000003f00117c82 */ /* 0x000fe20008000000 */
[----:B---3--:R-:W2:Y:S02]  /*fef0*/  @P1 R2UR UR5, R6 ;  /* 0x00000000060513c2 */ /* 0x008ea400000e0000 */
[----:B--2---:R-:W-:Y:S02]  /*ff00*/  @UP1 USHF.R.S32.HI UR4, URZ, 0x1f, UR5 ;  /* 0x0000001f3f041899 */ /* 0x004fe40008011405 */
[----:B------:R-:W-:-:S05]  /*ff10*/  @UP1 UMOV UR16, UR5 ;  /* 0x0000000500101c82 */ /* 0x000fca0008000000 */
[----:B------:R-:W-:Y:S01]  /*ff20*/  @UP1 UMOV UR17, UR4 ;  /* 0x0000000400111c82 */ /* 0x000fe20008000000 */
[----:B------:R-:W-:Y:S05]  /*ff30*/  @P0 BRA `(.L_x_566) ;  /* 0x0000004000000947 */ /* 0x000fea0003800000 */
[----:B-1----:R-:W-:Y:S05]  /*ff40*/  @!P1 BRA `(.L_x_566) ;  /* 0x0000003000009947 */ /* 0x002fea0003800000 */
[----:B-----5:R-:W2:Y:S04]  /*ff50*/  LDG.E R9, [R12.64] ;  /* 0x0000000e0c097981 */ /* 0x020ea8000c1e1900 */
[----:B------:R-:W2:Y:S02]  /*ff60*/  LDG.E R6, [R12.64+0x4] ;  /* 0x0000040e0c067981 */ /* 0x000ea4000c1e1900 */
[----:B--2---:R-:W-:Y:S02]  /*ff70*/  IADD3 R9, -R9, R6, RZ ;  /* 0x0000000609097210 */ /* 0x004fe40007ffe1ff */
.L_x_566:
[----:B-1----:R-:W-:Y:S01]  /*ff80*/  LOP3.LUT R3, R8, 0xffffffe0, RZ, 0xc0, !PT ;  /* 0xffffffe008037812 */ /* 0x002fe200078ec0ff */
[----:B------:R-:W1:Y:S01]  /*ff90*/  S2R R39, SR_CTAID.X ;  /* 0x0000000000277919 */ /* 0x000e620000002500 */
[----:B------:R-:W-:Y:S01]  /*ffa0*/  SHF.R.S32.HI R13, RZ, 0x1f, R2 ;  /* 0x0000001fff0d7819 */ /* 0x000fe20000011402 */
[----:B------:R-:W-:Y:S01]  /*ffb0*/  IMAD.MOV.U32 R10, RZ, RZ, c[0x0][0x4e8] ;  /* 0x00013a00ff0a7624 */ /* 0x000fe200078e00ff */
[----:B------:R-:W-:Y:S01]  /*ffc0*/  LEA.HI R6, R11, R11, RZ, 0x1 ;  /* 0x0000000b0b067211 */ /* 0x000fe200078f08ff */
[----:B------:R-:W-:Y:S01]  /*ffd0*/  IMAD.IADD R3, R0, 0x1, -R3 ;  /* 0x0000000100037824 */ /* 0x000fe200078e0a03 */
[----:B------:R-:W-:Y:S01]  /*ffe0*/  LEA.HI R13, R13, R2, RZ, 0x3 ;  /* 0x000000020d0d7211 */ /* 0x000fe200078f18ff */
[----:B------:R-:W-:Y:S01]  /*fff0*/  ULDC.64 UR4, c[0x0][0x490] ;  /* 0x0001240000047ab9 */ /* 0x000fe20000000a00 */
[----:B------:R-:W-:Y:S01]  /*10000*/  LOP3.LUT R6, R6, 0x1ffffffe, RZ, 0xc0, !PT ;  /* 0x1ffffffe06067812 */ /* 0x000fe200078ec0ff */
[----:B------:R-:W-:Y:S01]  /*10010*/  UIMAD UR11, UR8, UR4, URZ ;  /* 0x00000004080b72a4 */ /* 0x000fe2000f8e023f */
[----:B------:R-:W-:Y:S01]  /*10020*/  SHF.R.S32.HI R8, RZ, 0x1f, R3 ;  /* 0x0000001fff087819 */ /* 0x000fe20000011403 */
[----:B------:R-:W-:Y:S01]  /*10030*/  USHF.R.S32.HI UR10, URZ, 0x1f, UR13 ;  /* 0x0000001f3f0a7899 */ /* 0x000fe2000801140d */
[----:B------:R-:W-:Y:S01]  /*10040*/  LOP3.LUT R13, R13, 0xffffff8, RZ, 0xc0, !PT ;  /* 0x0ffffff80d0d7812 */ /* 0x000fe200078ec0ff */
[----:B------:R-:W-:Y:S01]  /*10050*/  IMAD.IADD R11, R11, 0x1, -R6 ;  /* 0x000000010b0b7824 */ /* 0x000fe200078e0a06 */
[----:B------:R-:W-:Y:S01]  /*10060*/  LEA.HI R8, R8, R3, RZ, 0x2 ;  /* 0x0000000308087211 */ /* 0x000fe200078f10ff */
[----:B------:R-:W-:Y:S01]  /*10070*/  UMOV UR20, UR16 ;  /* 0x0000001000147c82 */ /* 0x000fe20008000000 */
[----:B------:R-:W-:Y:S01]  /*10080*/  ISETP.NE.AND P1, PT, R10, 0x1, PT ;  /* 0x000000010a00780c */ /* 0x000fe20003f25270 */
[----:B------:R-:W-:Y:S01]  /*10090*/  IMAD.IADD R2, R2, 0x1, -R13 ;  /* 0x0000000102027824 */ /* 0x000fe200078e0a0d */
[----:B------:R-:W-:Y:S01]  /*100a0*/  SHF.R.S32.HI R13, RZ, 0x2, R8 ;  /* 0x00000002ff0d7819 */ /* 0x000fe20000011408 */
[----:B------:R-:W-:Y:S01]  /*100b0*/  UMOV UR21, UR17 ;  /* 0x0000001100157c82 */ /* 0x000fe20008000000 */
[----:B------:R-:W-:Y:S01]  /*100c0*/  LOP3.LUT P2, RZ, R3, 0x3, RZ, 0xc0, !PT ;  /* 0x0000000303ff7812 */ /* 0x000fe2000784c0ff */
[----:B------:R-:W-:Y:S01]  /*100d0*/  UIMAD.WIDE.U32 UR20, UR9, UR4, UR20 ;  /* 0x00000004091472a5 */ /* 0x000fe2000f8e0014 */
[----:B------:R-:W-:Y:S01]  /*100e0*/  BSSY B0, `(.L_x_567) ;  /* 0x0000073000007945 */ /* 0x000fe20003800000 */
[----:B------:R-:W-:Y:S01]  /*100f0*/  IMAD R2, R2, 0x10, R13 ;  /* 0x0000001002027824 */ /* 0x000fe200078e020d */
[----:B------:R-:W-:-:S02]  /*10100*/  UIMAD UR11, UR9, UR5, UR11 ;  /* 0x00000005090b72a4 */ /* 0x000fc4000f8e020b */
[----:B------:R-:W-:Y:S01]  /*10110*/  USEL UR10, UR10, URZ, !UP1 ;  /* 0x0000003f0a0a7287 */ /* 0x000fe2000c800000 */
[----:B------:R-:W-:Y:S01]  /*10120*/  IMAD R6, R11, 0x8, R2 ;  /* 0x000000080b067824 */ /* 0x000fe200078e0202 */
[----:B------:R-:W-:Y:S02]  /*10130*/  ULDC.64 UR6, c[0x0][0x498] ;  /* 0x0001260000067ab9 */ /* 0x000fe40000000a00 */
[----:B------:R-:W-:Y:S01]  /*10140*/  UIADD3 UR21, UR21, UR11, URZ ;  /* 0x0000000b15157290 */ /* 0x000fe2000fffe03f */
[----:B-1----:R-:W-:Y:S01]  /*10150*/  IMAD R6, R39, 0x80, R6 ;  /* 0x0000008027067824 */ /* 0x002fe200078e0206 */
[----:B------:R-:W-:Y:S02]  /*10160*/  USEL UR13, UR13, URZ, !UP1 ;  /* 0x0000003f0d0d7287 */ /* 0x000fe4000c800000 */
[----:B------:R-:W-:Y:S01]  /*10170*/  UIMAD UR11, UR10, UR6, URZ ;  /* 0x000000060a0b72a4 */ /* 0x000fe2000f8e023f */
[----:B------:R-:W-:Y:S01]  /*10180*/  @P1 IMAD.HI.U32 R8, R6, c[0x0][0x4ec], RZ ;  /* 0x00013b0006081a27 */ /* 0x000fe200078e00ff */
[----:B------:R-:W-:-:S02]  /*10190*/  UIMAD.WIDE.U32 UR20, UR13, UR6, UR20 ;  /* 0x000000060d1472a5 */ /* 0x000fc4000f8e0014 */
[----:B------:R-:W-:Y:S01]  /*101a0*/  UIMAD UR7, UR13, UR7, UR11 ;  /* 0x000000070d0772a4 */ /* 0x000fe2000f8e020b */
[----:B------:R-:W-:Y:S01]  /*101b0*/  IMAD.MOV.U32 R14, RZ, RZ, R6 ;  /* 0x000000ffff0e7224 */ /* 0x000fe200078e0006 */
[----:B------:R-:W-:Y:S01]  /*101c0*/  @P1 SHF.R.U32.HI R14, RZ, c[0x0][0x4f0], R8 ;  /* 0x00013c00ff0e1a19 */ /* 0x000fe20000011608 */
[----:B------:R-:W-:Y:S02]  /*101d0*/  ULDC.64 UR4, c[0x0][0x3a0] ;  /* 0x0000e80000047ab9 */ /* 0x000fe40000000a00 */
[----:B------:R-:W-:Y:S01]  /*101e0*/  UIMAD.WIDE.U32 UR18, UR16, UR4, URZ ;  /* 0x00000004101272a5 */ /* 0x000fe2000f8e003f */
[--C-:B------:R-:W-:Y:S01]  /*101f0*/  SHF.R.S32.HI R8, RZ, 0x1f, R14.reuse ;  /* 0x0000001fff087819 */ /* 0x100fe2000001140e */
[----:B------:R-:W-:Y:S01]  /*10200*/  IMAD.MOV R11, RZ, RZ, -R14 ;  /* 0x000000ffff0b7224 */ /* 0x000fe200078e0a0e */
[----:B------:R-:W-:Y:S01]  /*10210*/  MOV R3, UR7 ;  /* 0x0000000700037c02 */ /* 0x000fe20008000f00 */
[----:B------:R-:W-:Y:S01]  /*10220*/  UIMAD UR4, UR17, UR4, URZ ;  /* 0x00000004110472a4 */ /* 0x000fe2000f8e023f */
[----:B------:R-:W-:Y:S01]  /*10230*/  IADD3 R14, P0, R14, UR20, RZ ;  /* 0x000000140e0e7c10 */ /* 0x000fe2000ff1e0ff */
[----:B------:R-:W-:Y:S01]  /*10240*/  IMAD R11, R11, c[0x0][0x4e8], R6 ;  /* 0x00013a000b0b7a24 */ /* 0x000fe200078e0206 */
[CC--:B------:R-:W-:Y:S01]  /*10250*/  LEA.HI R6, R5.reuse, R0.reuse, RZ, 0x3 ;  /* 0x0000000005067211 */ /* 0x0c0fe200078f18ff */
[----:B------:R-:W-:Y:S01]  /*10260*/  UIMAD UR16, UR16, UR5, UR4 ;  /* 0x00000005101072a4 */ /* 0x000fe2000f8e0204 */
[----:B------:R-:W-:-:S02]  /*10270*/  LEA.HI R5, R5, R0, RZ, 0x6 ;  /* 0x0000000005057211 */ /* 0x000fc400078f30ff */
[----:B------:R-:W-:Y:S01]  /*10280*/  LOP3.LUT R13, R6, 0xfffffff8, RZ, 0xc0, !PT ;  /* 0xfffffff8060d7812 */ /* 0x000fe200078ec0ff */
[----:B------:R-:W-:Y:S01]  /*10290*/  ULDC.64 UR4, c[0x0][0x3e8] ;  /* 0x0000fa0000047ab9 */ /* 0x000fe20000000a00 */
[----:B------:R-:W-:Y:S01]  /*102a0*/  SHF.R.S32.HI R6, RZ, 0x3, R6 ;  /* 0x00000003ff067819 */ /* 0x000fe20000011406 */
[----:B------:R-:W-:Y:S01]  /*102b0*/  UIADD3 UR17, UR19, UR16, URZ ;  /* 0x0000001013117290 */ /* 0x000fe2000fffe03f */
[----:B------:R-:W-:Y:S01]  /*102c0*/  IADD3.X R15, R8, UR21, R3, P0, !PT ;  /* 0x00000015080f7c10 */ /* 0x000fe200087fe403 */
[----:B------:R-:W-:Y:S01]  /*102d0*/  IMAD.IADD R13, R0, 0x1, -R13 ;  /* 0x00000001000d7824 */ /* 0x000fe200078e0a0d */
[----:B------:R-:W-:Y:S01]  /*102e0*/  SHF.R.S32.HI R0, RZ, 0x1f, R11 ;  /* 0x0000001fff007819 */ /* 0x000fe2000001140b */
[----:B------:R-:W-:Y:S01]  /*102f0*/  UIMAD UR8, UR8, UR4, URZ ;  /* 0x00000004080872a4 */ /* 0x000fe2000f8e023f */
[----:B------:R-:W-:Y:S01]  /*10300*/  IMAD.SHL.U32 R3, R6, 0x40, RZ ;  /* 0x0000004006037824 */ /* 0x000fe200078e00ff */
[----:B------:R-:W-:Y:S01]  /*10310*/  UMOV UR16, UR18 ;  /* 0x0000001200107c82 */ /* 0x000fe20008000000 */
[----:B------:R-:W-:Y:S01]  /*10320*/  IMAD R8, R13, 0x20, R6 ;  /* 0x000000200d087824 */ /* 0x000fe200078e0206 */
[----:B------:R-:W-:Y:S01]  /*10330*/  UIMAD UR8, UR9, UR5, UR8 ;  /* 0x00000005090872a4 */ /* 0x000fe2000f8e0208 */
[----:B------:R-:W-:Y:S01]  /*10340*/  IMAD R0, R0, c[0x0][0x488], RZ ;  /* 0x0001220000007a24 */ /* 0x000fe200078e02ff */
[----:B------:R-:W-:Y:S01]  /*10350*/  UIMAD.WIDE.U32 UR16, UR9, UR4, UR16 ;  /* 0x00000004091072a5 */ /* 0x000fe2000f8e0010 */
[----:B------:R-:W-:Y:S01]  /*10360*/  IMAD.WIDE.U32 R14, R11, c[0x0][0x488], R14 ;  /* 0x000122000b0e7a25 */ /* 0x000fe200078e000e */
[----:B------:R-:W-:Y:S01]  /*10370*/  LOP3.LUT R3, R3, 0x1c0, RZ, 0xc0, !PT ;  /* 0x000001c003037812 */ /* 0x000fe200078ec0ff */
[----:B------:R-:W-:-:S02]  /*10380*/  ULDC.64 UR4, c[0x0][0x3f0] ;  /* 0x0000fc0000047ab9 */ /* 0x000fc40000000a00 */
[----:B------:R-:W-:Y:S01]  /*10390*/  IMAD R11, R11, c[0x0][0x48c], R0 ;  /* 0x000123000b0b7a24 */ /* 0x000fe200078e0200 */
[C---:B------:R-:W-:Y:S01]  /*103a0*/  LEA R12, P0, R14.reuse, c[0x0][0x450], 0x2 ;  /* 0x000114000e0c7a11 */ /* 0x040fe200078010ff */
[----:B------:R-:W-:Y:S01]  /*103b0*/  IMAD.SHL.U32 R0, R13, 0x8, RZ ;  /* 0x000000080d007824 */ /* 0x000fe200078e00ff */
[----:B------:R-:W-:Y:S01]  /*103c0*/  UIADD3 UR9, UR17, UR8, URZ ;  /* 0x0000000811097290 */ /* 0x000fe2000fffe03f */
[----:B------:R-:W-:Y:S01]  /*103d0*/  IMAD R13, R39, 0x80, R8 ;  /* 0x00000080270d7824 */ /* 0x000fe200078e0208 */
[----:B------:R-:W-:Y:S01]  /*103e0*/  IADD3 R11, R15, R11, RZ ;  /* 0x0000000b0f0b7210 */ /* 0x000fe20007ffe0ff */
[----:B------:R-:W-:Y:S01]  /*103f0*/  UIMAD UR10, UR10, UR4, URZ ;  /* 0x000000040a0a72a4 */ /* 0x000fe2000f8e023f */
[----:B------:R-:W-:Y:S01]  /*10400*/  LOP3.LUT R10, R3, 0x38, R0, 0xf8, !PT ;  /* 0x00000038030a7812 */ /* 0x000fe200078ef800 */
[----:B------:R-:W-:Y:S01]  /*10410*/  @P1 IMAD.HI.U32 R16, R13, c[0x0][0x4ec], RZ ;  /* 0x00013b000d101a27 */ /* 0x000fe200078e00ff */
[----:B------:R-:W-:Y:S01]  /*10420*/  LEA.HI.X R11, R14, c[0x0][0x454], R11, 0x2, P0 ;  /* 0x000115000e0b7a11 */ /* 0x000fe200000f140b */
[----:B------:R-:W-:Y:S01]  /*10430*/  UMOV UR8, UR16 ;  /* 0x0000001000087c82 */ /* 0x000fe20008000000 */
[----:B------:R-:W-:Y:S01]  /*10440*/  SHF.R.U32.HI R3, RZ, 0x3, R3 ;  /* 0x00000003ff037819 */ /* 0x000fe20000011603 */
[--C-:B------:R-:W-:Y:S01]  /*10450*/  IMAD.MOV.U32 R8, RZ, RZ, R13.reuse ;  /* 0x000000ffff087224 */ /* 0x100fe200078e000d */
[----:B------:R-:W-:Y:S01]  /*10460*/  @P1 SHF.R.U32.HI R8, RZ, c[0x0][0x4f0], R16 ;  /* 0x00013c00ff081a19 */ /* 0x000fe20000011610 */
[----:B------:R-:W-:Y:S01]  /*10470*/  UIMAD UR5, UR13, UR5, UR10 ;  /* 0x000000050d0572a4 */ /* 0x000fe2000f8e020a */
[----:B------:R-:W-:Y:S01]  /*10480*/  SHFL.IDX PT, R42, R12, RZ, 0x1c1f ;  /* 0x001c1fff0c2a7589 */ /* 0x000fe200000e0000 */
[----:B------:R-:W-:Y:S01]  /*10490*/  UIMAD.WIDE.U32 UR8, UR13, UR4, UR8 ;  /* 0x000000040d0872a5 */ /* 0x000fe2000f8e0008 */
[----:B------:R-:W-:Y:S01]  /*104a0*/  LOP3.LUT R3, R10, R3, RZ, 0x3c, !PT ;  /* 0x000000030a037212 */ /* 0x000fe200078e3cff */
[--C-:B------:R-:W-:Y:S01]  /*104b0*/  IMAD.MOV R32, RZ, RZ, -R8.reuse ;  /* 0x000000ffff207224 */ /* 0x100fe200078e0a08 */
[----:B------:R-:W1:Y:S01]  /*104c0*/  SHFL.IDX PT, R43, R11, RZ, 0x1c1f ;  /* 0x001c1fff0b2b7589 */ /* 0x000e6200000e0000 */
[----:B------:R-:W-:Y:S01]  /*104d0*/  UIADD3 UR5, UR9, UR5, URZ ;  /* 0x0000000509057290 */ /* 0x000fe2000fffe03f */
[----:B------:R-:W-:Y:S01]  /*104e0*/  SHF.R.S32.HI R10, RZ, 0x1f, R8 ;  /* 0x0000001fff0a7819 */ /* 0x000fe20000011408 */
[----:B------:R-:W-:Y:S01]  /*104f0*/  IMAD R32, R32, c[0x0][0x4e8], R13 ;  /* 0x00013a0020207a24 */ /* 0x000fe200078e020d */
[----:B------:R-:W-:Y:S01]  /*10500*/  SHFL.IDX PT, R34, R12, 0x1, 0x1c1f ;  /* 0x003c1f000c227f89 */ /* 0x000fe200000e0000 */
[----:B------:R-:W-:Y:S01]  /*10510*/  IMAD R13, R39, 0x80, R2 ;  /* 0x00000080270d7824 */ /* 0x000fe200078e0202 */
[----:B------:R-:W-:Y:S01]  /*10520*/  IADD3 R36, R0, 0x40, RZ ;  /* 0x0000004000247810 */ /* 0x000fe20007ffe0ff */
[----:B-----5:R-:W-:Y:S01]  /*10530*/  IMAD R2, R9, c[0x0][0x4e8], RZ ;  /* 0x00013a0009027a24 */ /* 0x020fe200078e02ff */
[----:B------:R-:W2:Y:S01]  /*10540*/  SHFL.IDX PT, R35, R11, 0x1, 0x1c1f ;  /* 0x003c1f000b237f89 */ /* 0x000ea200000e0000 */
[----:B------:R-:W-:Y:S01]  /*10550*/  IMAD.U32 R15, RZ, RZ, UR9 ;  /* 0x00000009ff0f7e24 */ /* 0x000fe2000f8e00ff */
[C---:B------:R-:W-:Y:S01]  /*10560*/  IADD3 R9, R13.reuse, 0x8, RZ ;  /* 0x000000080d097810 */ /* 0x040fe20007ffe0ff */
[----:B------:R-:W-:Y:S01]  /*10570*/  IMAD.U32 R14, RZ, RZ, UR8 ;  /* 0x00000008ff0e7e24 */ /* 0x000fe2000f8e00ff */
[-C--:B------:R-:W-:Y:S01]  /*10580*/  ISETP.GE.OR P0, PT, R13, R2.reuse, P2 ;  /* 0x000000020d00720c */ /* 0x080fe20001706670 */
[----:B------:R-:W-:Y:S01]  /*10590*/  IMAD.U32 R15, RZ, RZ, UR5 ;  /* 0x00000005ff0f7e24 */ /* 0x000fe2000f8e00ff */
[----:B------:R-:W-:Y:S01]  /*105a0*/  ISETP.GE.OR P2, PT, R9, R2, P2 ;  /* 0x000000020900720c */ /* 0x000fe20001746670 */
[----:B------:R-:W-:Y:S01]  /*105b0*/  IMAD R17, R10, c[0x0][0x3e0], RZ ;  /* 0x0000f8000a117a24 */ /* 0x000fe200078e02ff */
[----:B------:R-:W-:Y:S01]  /*105c0*/  SHF.L.U32 R10, R5, 0x3, RZ ;  /* 0x00000003050a7819 */ /* 0x000fe200000006ff */
[----:B------:R-:W-:-:S03]  /*105d0*/  IMAD.WIDE.U32 R14, R8, c[0x0][0x3e0], R14 ;  /* 0x0000f800080e7a25 */ /* 0x000fc600078e000e */
[----:B------:R-:W-:Y:S01]  /*105e0*/  LOP3.LUT R10, R3, 0x7ffffe00, R10, 0xf8, !PT ;  /* 0x7ffffe00030a7812 */ /* 0x000fe200078ef80a */
[----:B------:R-:W-:Y:S01]  /*105f0*/  IMAD R17, R8, c[0x0][0x3e4], R17 ;  /* 0x0000f90008117a24 */ /* 0x000fe200078e0211 */
[----:B------:R-:W-:Y:S01]  /*10600*/  SHF.R.S32.HI R8, RZ, 0x1f, R32 ;  /* 0x0000001fff087819 */ /* 0x000fe20000011420 */
[----:B------:R-:W-:Y:S02]  /*10610*/  IMAD R39, R39, 0x80, R6 ;  /* 0x0000008027277824 */ /* 0x000fe400078e0206 */
[----:B------:R-:W-:Y:S01]  /*10620*/  IMAD.IADD R15, R15, 0x1, R17 ;  /* 0x000000010f0f7824 */ /* 0x000fe200078e0211 */
[----:B-1----:R1:W-:Y:S01]  /*10630*/  @!P0 ST.E [R42.64], R4 ;  /* 0x000000042a008985 */ /* 0x0023e2000c10190e */
[----:B------:R-:W-:Y:S02]  /*10640*/  IMAD R5, R8, c[0x0][0x3d8], RZ ;  /* 0x0000f60008057a24 */ /* 0x000fe400078e02ff */
[----:B------:R-:W-:Y:S02]  /*10650*/  IMAD.SHL.U32 R40, R10, 0x2, RZ ;  /* 0x000000020a287824 */ /* 0x000fe400078e00ff */
[C---:B------:R-:W-:Y:S01]  /*10660*/  IMAD R3, R32.reuse, c[0x0][0x3dc], R5 ;  /* 0x0000f70020037a24 */ /* 0x040fe200078e0205 */
[----:B--2---:R1:W-:Y:S01]  /*10670*/  @!P2 ST.E [R34.64], R7 ;  /* 0x000000072200a985 */ /* 0x0043e2000c10190e */
[----:B------:R-:W-:-:S03]  /*10680*/  IMAD.WIDE.U32 R32, R32, c[0x0][0x3d8], R14 ;  /* 0x0000f60020207a25 */ /* 0x000fc600078e000e */
[----:B------:R1:W2:Y:S01]  /*10690*/  LDS.128 R28, [R40+0x1080] ;  /* 0x00108000281c7984 */ /* 0x0002a20000000c00 */
[----:B------:R-:W-:Y:S01]  /*106a0*/  IMAD.IADD R3, R33, 0x1, R3 ;  /* 0x0000000121037824 */ /* 0x000fe200078e0203 */
[C---:B------:R-:W-:Y:S02]  /*106b0*/  LEA R38, P0, R32.reuse, c[0x0][0x380], 0x1 ;  /* 0x0000e00020267a11 */ /* 0x040fe400078008ff */
[----:B------:R1:W3:Y:S02]  /*106c0*/  LDS.128 R24, [R40+0x2080] ;  /* 0x0020800028187984 */ /* 0x0002e40000000c00 */
[----:B------:R-:W-:Y:S02]  /*106d0*/  LEA.HI.X R37, R32, c[0x0][0x384], R3, 0x1, P0 ;  /* 0x0000e10020257a11 */ /* 0x000fe400000f0c03 */
[----:B------:R1:W4:Y:S01]  /*106e0*/  LDS.128 R20, [R40+0x3080] ;  /* 0x0030800028147984 */ /* 0x0003220000000c00 */
[----:B------:R-:W-:-:S03]  /*106f0*/  ISETP.GE.AND P0, PT, R39, R2, PT ;  /* 0x000000022700720c */ /* 0x000fc60003f06270 */
[----:B------:R1:W1:Y:S04]  /*10700*/  LDS.128 R16, [R40+0x5080] ;  /* 0x0050800028107984 */ /* 0x0002680000000c00 */
[----:B------:R1:W1:Y:S04]  /*10710*/  LDS.128 R12, [R40+0x6080] ;  /* 0x00608000280c7984 */ /* 0x0002680000000c00 */
[----:B------:R1:W1:Y:S04]  /*10720*/  LDS.128 R8, [R40+0x7080] ;  /* 0x0070800028087984 */ /* 0x0002680000000c00 */
[----:B------:R1:W1:Y:S04]  /*10730*/  SHFL.IDX PT, R42, R38, RZ, 0x181f ;  /* 0x00181fff262a7589 */ /* 0x00026800000e0000 */
[----:B------:R1:W1:Y:S01]  /*10740*/  SHFL.IDX PT, R43, R37, RZ, 0x181f ;  /* 0x00181fff252b7589 */ /* 0x00026200000e0000 */
[----:B------:R-:W-:Y:S05]  /*10750*/  @P0 BRA `(.L_x_568) ;  /* 0x000000b000000947 */ /* 0x000fea0003800000 */
[----:B-1----:R-:W1:Y:S01]  /*10760*/  LDS.128 R32, [R40+0x80] ;  /* 0x0000800028207984 */ /* 0x002e620000000c00 */
[----:B------:R-:W-:-:S02]  /*10770*/  ISETP.GE.AND P0, PT, R36, c[0x0][0x3c8], PT ;  /* 0x0000f20024007a0c */ /* 0x000fc40003f06270 */
[----:B------:R-:W-:Y:S01]  /*10780*/  ISETP.GE.AND P1, PT, R0, c[0x0][0x3c8], PT ;  /* 0x0000f20000007a0c */ /* 0x000fe20003f26270 */
[----:B------:R-:W5:Y:S10]  /*10790*/  LDS.128 R4, [R40+0x4080] ;  /* 0x0040800028047984 */ /* 0x000f740000000c00 */
[----:B------:R-:W-:-:S02]  /*107a0*/  @!P0 SHF.R.S32.HI R3, RZ, 0x1f, R36 ;  /* 0x0000001fff038819 */ /* 0x000fc40000011424 */
[----:B------:R-:W-:Y:S02]  /*107b0*/  @!P1 IMAD.WIDE R44, R0, 0x2, R42 ;  /* 0x00000002002c9825 */ /* 0x000fe400078e022a */
[----:B------:R-:W-:-:S04]  /*107c0*/  @!P0 LEA.HI R3, R3, R36, RZ, 0x3 ;  /* 0x0000002403038211 */ /* 0x000fc800078f18ff */
[----:B------:R-:W-:-:S05]  /*107d0*/  @!P0 LOP3.LUT R3, R3, 0xfffffff8, RZ, 0xc0, !PT ;  /* 0xfffffff803038812 */ /* 0x000fca00078ec0ff */
[----:B------:R-:W-:Y:S01]  /*107e0*/  @!P0 IMAD.WIDE R42, R3, 0x2, R42 ;  /* 0x00000002032a8825 */ /* 0x000fe200078e022a */
[----:B-1----:R1:W-:Y:S04]  /*107f0*/  @!P1 ST.E.128 [R44.64], R32 ;  /* 0x000000202c009985 */ /* 0x0023e8000c101d0e */
[----:B-----5:R1:W-:Y:S02]  /*10800*/  @!P0 ST.E.128 [R42.64], R4 ;  /* 0x000000042a008985 */ /* 0x0203e4000c101d0e */
.L_x_568:
[----:B------:R-:W-:Y:S05]  /*10810*/  BSYNC B0 ;  /* 0x0000000000007941 */ /* 0x000fea0003800000 */
.L_x_567:
        /* <DEDUP_REMOVED lines=15> */
.L_x_570:
[----:B------:R-:W-:Y:S05]  /*10910*/  BSYNC B0 ;  /* 0x0000000000007941 */ /* 0x000fea0003800000 */
.L_x_569:
        /* <DEDUP_REMOVED lines=15> */
.L_x_572:
[----:B------:R-:W-:Y:S05]  /*10a10*/  BSYNC B0 ;  /* 0x0000000000007941 */ /* 0x000fea0003800000 */
.L_x_571:
        /* <DEDUP_REMOVED lines=16> */
.L_x_565:
        /* <DEDUP_REMOVED lines=31> */
.L_x_573:
[----:B-1----:R-:W1:Y:S01]  /*10d10*/  S2R R0, SR_TID.X ;  /* 0x0000000000007919 */ /* 0x002e620000002100 */
[----:B------:R-:W-:Y:S01]  /*10d20*/  USHF.R.S32.HI UR6, URZ, 0x1f, UR13 ;  /* 0x0000001f3f067899 */ /* 0x000fe2000801140d */
[----:B------:R-:W-:Y:S01]  /*10d30*/  BSSY B0, `(.L_x_574) ;  /* 0x0000029000007945 */ /* 0x000fe20003800000 */
[----:B------:R-:W-:-:S02]  /*10d40*/  USEL UR13, UR13, URZ, !UP1 ;  /* 0x0000003f0d0d7287 */ /* 0x000fc4000c800000 */
[----:B------:R-:W-:Y:S01]  /*10d50*/  USEL UR6, UR6, URZ, !UP1 ;  /* 0x0000003f06067287 */ /* 0x000fe2000c800000 */
[----:B-1----:R-:W-:-:S13]  /*10d60*/  ISETP.GT.AND P0, PT, R0, 0x7f, PT ;  /* 0x0000007f0000780c */ /* 0x002fda0003f04270 */
        /* <DEDUP_REMOVED lines=31> */
[----:B------:R-:W-:Y:S02]  /*10f60*/  IMAD R2, R5, c[0x0][0x48c], R2 ;  /* 0x0001230005027a24 */ /* 0x000fe400078e0202 */
[----:B------:R-:W-:-:S03]  /*10f70*/  IMAD.MOV.U32 R5, RZ, RZ, -0x800000 ;  /* 0xff800000ff057424 */ /* 0x000fc600078e00ff */
[----:B------:R-:W-:Y:S02]  /*10f80*/  IADD3 R3, R7, R2, RZ ;  /* 0x0000000207037210 */ /* 0x000fe40007ffe0ff */
[----:B------:R-:W-:-:S04]  /*10f90*/  LEA R2, P0, R6, c[0x0][0x450], 0x2 ;  /* 0x0001140006027a11 */ /* 0x000fc800078010ff */
[----:B------:R-:W-:-:S05]  /*10fa0*/  LEA.HI.X R3, R6, c[0x0][0x454], R3, 0x2, P0 ;  /* 0x0001150006037a11 */ /* 0x000fca00000f1403 */
[----:B------:R1:W-:Y:S04]  /*10fb0*/  STG.E [R2.64], R5 ;  /* 0x0000000502007986 */ /* 0x0003e8000c10190e */
.L_x_575:
[----:B------:R-:W-:Y:S05]  /*10fc0*/  BSYNC B0 ;  /* 0x0000000000007941 */ /* 0x000fea0003800000 */
.L_x_574:
[----:B-1----:R-:W1:Y:S01]  /*10fd0*/  S2R R2, SR_CTAID.X ;  /* 0x0000000000027919 */ /* 0x002e620000002500 */
[----:B------:R-:W-:Y:S01]  /*10fe0*/  SHF.R.S32.HI R3, RZ, 0x1f, R0 ;  /* 0x0000001fff037819 */ /* 0x000fe20000011400 */
        /* <DEDUP_REMOVED lines=16> */
[----:B------:R-:W-:Y:S01]  /*110f0*/  UIMAD.WIDE.U32 UR16, UR9, UR4, UR16 ;  /* 0x00000004091072a5 */ /* 0x000fe2000f8e0010 */
[----:B------:R-:W-:Y:S01]  /*11100*/  SHF.L.U32 R9, R0, 0x3, RZ ;  /* 0x0000000300097819 */ /* 0x000fe200000006ff */
[----:B------:R-:W-:Y:S02]  /*11110*/  UIMAD UR7, UR9, UR5, UR7 ;  /* 0x00000005090772a4 */ /* 0x000fe4000f8e0207 */
[C---:B-1----:R-:W-:Y:S01]  /*11120*/  IMAD R5, R2.reuse, 0x80, R5 ;  /* 0x0000008002057824 */ /* 0x042fe200078e0205 */
[----:B------:R-:W-:Y:S01]  /*11130*/  ULDC.64 UR4, c[0x0][0x3f0] ;  /* 0x0000fc0000047ab9 */ /* 0x000fe20000000a00 */
[----:B------:R-:W-:Y:S01]  /*11140*/  IMAD R3, R2, 0x80, R3 ;  /* 0x0000008002037824 */ /* 0x000fe200078e0203 */
[----:B------:R-:W-:Y:S01]  /*11150*/  UIMAD UR6, UR6, UR4, URZ ;  /* 0x00000004060672a4 */ /* 0x000fe2000f8e023f */
[----:B------:R-:W-:Y:S01]  /*11160*/  @P0 IMAD.HI.U32 R4, R5, c[0x0][0x4ec], RZ ;  /* 0x00013b0005040a27 */ /* 0x000fe200078e00ff */
[----:B------:R-:W-:Y:S01]  /*11170*/  UIADD3 UR17, UR7, UR17, URZ ;  /* 0x0000001107117290 */ /* 0x000fe2000fffe03f */
[----:B------:R-:W-:Y:S01]  /*11180*/  MOV R7, R5 ;  /* 0x0000000500077202 */ /* 0x000fe20000000f00 */
[----:B------:R-:W-:Y:S01]  /*11190*/  UIMAD UR5, UR13, UR5, UR6 ;  /* 0x000000050d0572a4 */ /* 0x000fe2000f8e0206 */
[----:B------:R-:W-:Y:S01]  /*111a0*/  IADD3 R0, R9, 0x40, RZ ;  /* 0x0000004009007810 */ /* 0x000fe20007ffe0ff */
[----:B------:R-:W-:Y:S01]  /*111b0*/  UIMAD.WIDE.U32 UR16, UR13, UR4, UR16 ;  /* 0x000000040d1072a5 */ /* 0x000fe2000f8e0010 */
[----:B------:R-:W-:-:S03]  /*111c0*/  @P0 SHF.R.U32.HI R7, RZ, c[0x0][0x4f0], R4 ;  /* 0x00013c00ff070a19 */ /* 0x000fc60000011604 */
        /* <DEDUP_REMOVED lines=31> */
.L_x_577:
[----:B------:R-:W-:Y:S05]  /*113c0*/  BSYNC B0 ;  /* 0x0000000000007941 */ /* 0x000fea0003800000 */
.L_x_576:
[----:B------:R-:W-:Y:S01]  /*113d0*/  IADD3 R11, R3, 0x20, RZ ;  /* 0x00000020030b7810 */ /* 0x000fe20007ffe0ff */
[----:B--23--:R2:W3:Y:S01]  /*113e0*/  SHFL.IDX PT, R7, R4, 0x1, 0x181f ;  /* 0x00381f0004077f89 */ /* 0x00c4e200000e0000 */
[----:B------:R-:W-:Y:S02]  /*113f0*/  BSSY B0, `(.L_x_578) ;  /* 0x000000d000007945 */ /* 0x000fe40003800000 */
[----:B------:R-:W-:Y:S01]  /*11400*/  ISETP.GE.AND P0, PT, R11, R8, PT ;  /* 0x000000080b00720c */ /* 0x000fe20003f06270 */
[----:B------:R2:W4:-:S12]  /*11410*/  SHFL.IDX PT, R6, R5, 0x1, 0x181f ;  /* 0x00381f0005067f89 */ /* 0x00051800000e0000 */
[----:B------:R-:W-:Y:S05]  /*11420*/  @P0 BRA `(.L_x_579) ;  /* 0x0000009000000947 */ /* 0x000fea0003800000 */
[----:B------:R-:W-:Y:S02]  /*11430*/  ISETP.GE.AND P0, PT, R0, c[0x0][0x3c8], PT ;  /* 0x0000f20000007a0c */ /* 0x000fe40003f06270 */
[----:B------:R-:W-:-:S11]  /*11440*/  ISETP.GE.AND P1, PT, R9, c[0x0][0x3c8], PT ;  /* 0x0000f20009007a0c */ /* 0x000fd60003f26270 */
[----:B------:R-:W-:-:S04]  /*11450*/  @!P0 SHF.R.S32.HI R11, RZ, 0x1f, R0 ;  /* 0x0000001fff0b8819 */ /* 0x000fc80000011400 */
[----:B------:R-:W-:Y:S01]  /*11460*/  @!P0 LEA.HI R2, R11, R0, RZ, 0x3 ;  /* 0x000000000b028211 */ /* 0x000fe200078f18ff */
[----:B---34-:R-:W-:-:S03]  /*11470*/  @!P1 IMAD.WIDE R10, R9, 0x2, R6 ;  /* 0x00000002090a9825 */ /* 0x018fc600078e0206 */
[----:B------:R-:W-:Y:S02]  /*11480*/  @!P0 LOP3.LUT R2, R2, 0xfffffff8, RZ, 0xc0, !PT ;  /* 0xfffffff802028812 */ /* 0x000fe400078ec0ff */
[----:B------:R3:W-:Y:S03]  /*11490*/  @!P1 ST.E.128 [R10.64], RZ ;  /* 0x000000ff0a009985 */ /* 0x0007e6000c101d0e */
[----:B------:R-:W-:-:S05]  /*114a0*/  @!P0 IMAD.WIDE R6, R2, 0x2, R6 ;  /* 0x0000000202068825 */ /* 0x000fca00078e0206 */
[----:B------:R3:W-:Y:S02]  /*114b0*/  @!P0 ST.E.128 [R6.64], RZ ;  /* 0x000000ff06008985 */ /* 0x0007e4000c101d0e */
.L_x_579:
[----:B------:R-:W-:Y:S05]  /*114c0*/  BSYNC B0 ;  /* 0x0000000000007941 */ /* 0x000fea0003800000 */
.L_x_578:
        /* <DEDUP_REMOVED lines=9> */
[----:B------:R-:W-:Y:S01]  /*11560*/  @!P0 LEA.HI R2, R11, R0, RZ, 0x3 ;  /* 0x000000000b028211 */ /* 0x000fe200078f18ff */
[----:B-1--4-:R-:W-:-:S03]  /*11570*/  @!P1 IMAD.WIDE R10, R9, 0x2, R6 ;  /* 0x00000002090a9825 */ /* 0x012fc600078e0206 */
[----:B------:R-:W-:Y:S02]  /*11580*/  @!P0 LOP3.LUT R2, R2, 0xfffffff8, RZ, 0xc0, !PT ;  /* 0xfffffff802028812 */ /* 0x000fe400078ec0ff */
[----:B------:R1:W-:Y:S03]  /*11590*/  @!P1 ST.E.128 [R10.64], RZ ;  /* 0x000000ff0a009985 */ /* 0x0003e6000c101d0e */
[----:B------:R-:W-:-:S05]  /*115a0*/  @!P0 IMAD.WIDE R6, R2, 0x2, R6 ;  /* 0x0000000202068825 */ /* 0x000fca00078e0206 */
[----:B------:R1:W-:Y:S02]  /*115b0*/  @!P0 ST.E.128 [R6.64], RZ ;  /* 0x000000ff06008985 */ /* 0x0003e4000c101d0e */
.L_x_581:
[----:B------:R-:W-:Y:S05]  /*115c0*/  BSYNC B0 ;  /* 0x0000000000007941 */ /* 0x000fea0003800000 */
.L_x_580:
[----:B------:R-:W-:Y:S01]  /*115d0*/  IADD3 R3, R3, 0x60, RZ ;  /* 0x0000006003037810 */ /* 0x000fe20007ffe0ff */
[----:B-1----:R1:W2:Y:S03]  /*115e0*/  SHFL.IDX PT, R7, R4, 0x3, 0x181f ;  /* 0x00781f0004077f89 */ /* 0x0022a600000e0000 */
        /* <DEDUP_REMOVED lines=8> */
[----:B--2---:R-:W-:-:S04]  /*11670*/  SHF.R.S32.HI R3, RZ, 0x1f, R0 ;  /* 0x0000001fff037819 */ /* 0x004fc80000011400 */
[----:B------:R-:W-:-:S04]  /*11680*/  LEA.HI R3, R3, R0, RZ, 0x3 ;  /* 0x0000000003037211 */ /* 0x000fc800078f18ff */
[----:B------:R-:W-:-:S05]  /*11690*/  LOP3.LUT R3, R3, 0xfffffff8, RZ, 0xc0, !PT ;  /* 0xfffffff803037812 */ /* 0x000fca00078ec0ff */
[----:B------:R-:W-:-:S05]  /*116a0*/  IMAD.WIDE R6, R3, 0x2, R6 ;  /* 0x0000000203067825 */ /* 0x000fca00078e0206 */
[----:B------:R-:W-:Y:S01]  /*116b0*/  ST.E.128 [R6.64], RZ ;  /* 0x000000ff06007985 */ /* 0x000fe2000c101d0e */
[----:B------:R-:W-:Y:S05]  /*116c0*/  EXIT ;  /* 0x000000000000794d */ /* 0x000fea0003800000 */
.L_x_582:
        /* <DEDUP_REMOVED lines=11> */
.L_x_4339:


//--------------------- .text._ZN7cutlass13device_kernelIN5flash19enable_sm80_to_sm89INS1_16FlashAttnFwdSm80INS1_25CollectiveMainloopFwdSm80ILi8ELi1ELb1EN4cute5tupleIJNS5_1CILi128EEES8_S8_EEELi128ENS_10bfloat16_tEfNS_4arch4Sm80ELb1ELb0ELb1ELb1ELb1ELb1ELb1ELb0EEENS1_21CollectiveEpilogueFwdIS9_NS6_IJNS7_ILi1EEESF_SF_EEESA_SC_Li256ELb1ELb1ELb0ELb0EEENS1_19SingleTileSchedulerILb1ELb0ELb1ELi128EEEEEEEEEvNT_6ParamsE --------------------------
	.section	.text._ZN7cutlass13device_kernelIN5flash19enable_sm80_to_sm89INS1_16FlashAttnFwdSm80INS1_25CollectiveMainloopFwdSm80ILi8ELi1ELb1EN4cute5tupleIJNS5_1CILi128EEES8_S8_EEELi128ENS_10bfloat16_tEfNS_4arch4Sm80ELb1ELb0ELb1ELb1ELb1ELb1ELb1ELb0EEENS1_21CollectiveEpilogueFwdIS9_NS6_IJNS7_ILi1EEESF_SF_EEESA_SC_Li256ELb1ELb1ELb0ELb0EEENS1_19SingleTileSchedulerILb1ELb0ELb1ELi128EEEEEEEEEvNT_6ParamsE,"ax",@progbits
	.sectioninfo	@"SHI_REGISTERS=255"
	.align	128
.text._ZN7cutlass13device_kernelIN5flash19enable_sm80_to_sm89INS1_16FlashAttnFwdSm80INS1_25CollectiveMainloopFwdSm80ILi8ELi1ELb1EN4cute5tupleIJNS5_1CILi128EEES8_S8_EEELi128ENS_10bfloat16_tEfNS_4arch4Sm80ELb1ELb0ELb1ELb1ELb1ELb1ELb1ELb0EEENS1_21CollectiveEpilogueFwdIS9_NS6_IJNS7_ILi1EEESF_SF_EEESA_SC_Li256ELb1ELb1ELb0ELb0EEENS1_19SingleTileSchedulerILb1ELb0ELb1ELi128EEEEEEEEEvNT_6ParamsE:
        .type           _ZN7cutlass13device_kernelIN5flash19enable_sm80_to_sm89INS1_16FlashAttnFwdSm80INS1_25CollectiveMainloopFwdSm80ILi8ELi1ELb1EN4cute5tupleIJNS5_1CILi128EEES8_S8_EEELi128ENS_10bfloat16_tEfNS_4arch4Sm80ELb1ELb0ELb1ELb1ELb1ELb1ELb1ELb0EEENS1_21CollectiveEpilogueFwdIS9_NS6_IJNS7_ILi1EEESF_SF_EEESA_SC_Li256ELb1ELb1ELb0ELb0EEENS1_19SingleTileSchedulerILb1ELb0ELb1ELi128EEEEEEEEEvNT_6ParamsE,@function
        .size           _ZN7cutlass13device_kernelIN5flash19enable_sm80_to_sm89INS1_16FlashAttnFwdSm80INS1_25CollectiveMainloopFwdSm80ILi8ELi1ELb1EN4cute5tupleIJNS5_1CILi128EEES8_S8_EEELi128ENS_10bfloat16_tEfNS_4arch4Sm80ELb1ELb0ELb1ELb1ELb1ELb1ELb1ELb0EEENS1_21CollectiveEpilogueFwdIS9_NS6_IJNS7_ILi1EEESF_SF_EEESA_SC_Li256ELb1ELb1ELb0ELb0EEENS1_19SingleTileSchedulerILb1ELb0ELb1ELi128EEEEEEEEEvNT_6ParamsE,(.L_x_4340 - _ZN7cutlass13device_kernelIN5flash19enable_sm80_to_sm89INS1_16FlashAttnFwdSm80INS1_25CollectiveMainloopFwdSm80ILi8ELi1ELb1EN4cute5tupleIJNS5_1CILi128EEES8_S8_EEELi128ENS_10bfloat16_tEfNS_4arch4Sm80ELb1ELb0ELb1ELb1ELb1ELb1ELb1ELb0EEENS1_21CollectiveEpilogueFwdIS9_NS6_IJNS7_ILi1EEESF_SF_EEESA_SC_Li256ELb1ELb1ELb0ELb0EEENS1_19SingleTileSchedulerILb1ELb0ELb1ELi128EEEEEEEEEvNT_6ParamsE)
        .other          _ZN7cutlass13device_kernelIN5flash19enable_sm80_to_sm89INS1_16FlashAttnFwdSm80INS1_25CollectiveMainloopFwdSm80ILi8ELi1ELb1EN4cute5tupleIJNS5_1CILi128EEES8_S8_EEELi128ENS_10bfloat16_tEfNS_4arch4Sm80ELb1ELb0ELb1ELb1ELb1ELb1ELb1ELb0EEENS1_21CollectiveEpilogueFwdIS9_NS6_IJNS7_ILi1EEESF_SF_EEESA_SC_Li256ELb1ELb1ELb0ELb0EEENS1_19SingleTileSchedulerILb1ELb0ELb1ELi128EEEEEEEEEvNT_6ParamsE,@"STO_CUDA_ENTRY STV_DEFAULT"
_ZN7cutlass13device_kernelIN5flash19enable_sm80_to_sm89INS1_16FlashAttnFwdSm80INS1_25CollectiveMainloopFwdSm80ILi8ELi1ELb1EN4cute5tupleIJNS5_1CILi128EEES8_S8_EEELi128ENS_10bfloat16_tEfNS_4arch4Sm80ELb1ELb0ELb1ELb1ELb1ELb1ELb1ELb0EEENS1_21CollectiveEpilogueFwdIS9_NS6_IJNS7_ILi1EEESF_SF_EEESA_SC_Li256ELb1ELb1ELb0ELb0EEENS1_19SingleTileSchedulerILb1ELb0ELb1ELi128EEEEEEEEEvNT_6ParamsE:
        /* <DEDUP_REMOVED lines=21> */
.L_x_584:
[----:B------:R-:W-:-:S04]  /*0150*/  ISETP.NE.U32.AND P0, PT, RZ, c[0x0][0x560], PT ;  /* 0x00015800ff007a0c */ /* 0x000fc80003f05070 */
[----:B------:R-:W-:-:S13]  /*0160*/  ISETP.NE.AND.EX P0, PT, RZ, c[0x0][0x564], PT, P0 ;  /* 0x00015900ff007a0c */ /* 0x000fda0003f05300 */
[----:B------:R-:W-:Y:S05]  /*0170*/  @!P0 BRA `(.L_x_586) ;  /* 0x000000a000008947 */ /* 0x000fea0003800000 */
[----:B------:R-:W-:Y:S02]  /*0180*/  ULDC.64 UR4, c[0x0][0x560] ;  /* 0x0001580000047ab9 */ /* 0x000fe40000000a00 */
[----:B------:R-:W-:-:S06]  /*0190*/  UIMAD.WIDE UR4, UR21, UR7, UR4 ;  /* 0x00000007150472a5 */ /* 0x000fcc000f8e0204 */
[----:B------:R-:W-:Y:S02]  /*01a0*/  MOV R2, UR4 ;  /* 0x0000000400027c02 */ /* 0x000fe40008000f00 */
[----:B------:R-:W-:-:S05]  /*01b0*/  MOV R3, UR5 ;  /* 0x0000000500037c02 */ /* 0x000fca0008000f00 */
[----:B------:R1:W2:Y:S04]  /*01c0*/  LDG.E R0, [R2.64] ;  /* 0x0000001602007981 */ /* 0x0002a8000c1e1900 */
[----:B-1----:R-:W3:Y:S01]  /*01d0*/  LDG.E R2, [R2.64+0x4] ;  /* 0x0000041602027981 */ /* 0x002ee2000c1e1900 */
[----:B--2---:R-:W1:Y:S08]  /*01e0*/  R2UR UR4, R0 ;  /* 0x00000000000473c2 */ /* 0x004e7000000e0000 */
[----:B---3--:R-:W1:Y:S02]  /*01f0*/  R2UR UR5, R2 ;  /* 0x00000000020573c2 */ /* 0x008e6400000e0000 */
[----:B-1----:R-:W-:Y:S01]  /*0200*/  UIADD3 UR5, -UR4, UR5, URZ ;  /* 0x0000000504057290 */ /* 0x002fe2000fffe13f */
[----:B------:R-:W-:Y:S05]  /*0210*/  BRA `(.L_x_585) ;  /* 0x0000001000007947 */ /* 0x000fea0003800000 */
.L_x_586:
[----:B------:R-:W-:Y:S02]  /*0220*/  ULDC UR5, c[0x0][0x54c] ;  /* 0x0001530000057ab9 */ /* 0x000fe40000000800 */
.L_x_585:
[----:B------:R-:W-:Y:S02]  /*0230*/  ULDC UR4, c[0x0][0x548] ;  /* 0x0001520000047ab9 */ /* 0x000fe40000000800 */
[----:B------:R-:W-:-:S02]  /*0240*/  USHF.L.U32 UR14, UR14, 0x7, URZ ;  /* 0x000000070e0e7899 */ /* 0x000fc4000800063f */
[----:B------:R-:W-:-:S04]  /*0250*/  UIMAD UR4, UR5, UR4, URZ ;  /* 0x00000004050472a4 */ /* 0x000fc8000f8e023f */
[----:B------:R-:W-:-:S04]  /*0260*/  UISETP.GE.AND UP0, UPT, UR14, UR4, UPT ;  /* 0x000000040e00728c */ /* 0x000fc8000bf06270 */
[----:B------:R-:W-:Y:S01]  /*0270*/  USEL UR21, UR21, 0xffffffff, !UP0 ;  /* 0xffffffff15157887 */ /* 0x000fe2000c000000 */
[----:B------:R-:W-:Y:S05]  /*0280*/  BRA `(.L_x_587) ;  /* 0x000001b000007947 */ /* 0x000fea0003800000 */
.L_x_583:
        /* <DEDUP_REMOVED lines=8> */
.L_x_588:
        /* <DEDUP_REMOVED lines=13> */
.L_x_590:
[----:B------:R-:W-:Y:S02]  /*03e0*/  ULDC UR5, c[0x0][0x54c] ;  /* 0x0001530000057ab9 */ /* 0x000fe40000000800 */
.L_x_589:
[----:B------:R-:W-:Y:S02]  /*03f0*/  ULDC UR4, c[0x0][0x548] ;  /* 0x0001520000047ab9 */ /* 0x000fe40000000800 */
[----:B------:R-:W-:-:S02]  /*0400*/  USHF.L.U32 UR14, UR14, 0x7, URZ ;  /* 0x000000070e0e7899 */ /* 0x000fc4000800063f */
[----:B------:R-:W-:-:S04]  /*0410*/  UIMAD UR4, UR5, UR4, URZ ;  /* 0x00000004050472a4 */ /* 0x000fc8000f8e023f */
[----:B------:R-:W-:-:S04]  /*0420*/  UISETP.GE.AND UP0, UPT, UR14, UR4, UPT ;  /* 0x000000040e00728c */ /* 0x000fc8000bf06270 */
[----:B------:R-:W-:-:S06]  /*0430*/  USEL UR21, UR21, 0xffffffff, !UP0 ;  /* 0xffffffff15157887 */ /* 0x000fcc000c000000 */
.L_x_587:
        /* <DEDUP_REMOVED lines=34> */
[----:B------:R3:W4:Y:S01]  /*0660*/  @P2 LDG.E R7, [R4.64] ;  /* 0x0000001604072981 */ /* 0x000722000c1e1900 */
[----:B------:R-:W-:Y:S01]  /*0670*/  UIMAD.WIDE UR4, UR21, UR7, UR4 ;  /* 0x00000007150472a5 */ /* 0x000fe2000f8e0204 */
[----:B------:R-:W-:Y:S01]  /*0680*/  MOV R24, RZ ;  /* 0x000000ff00187202 */ /* 0x000fe20000000f00 */
[----:B------:R-:W-:Y:S01]  /*0690*/  IMAD.MOV.U32 R8, RZ, RZ, RZ ;  /* 0x000000ffff087224 */ /* 0x000fe200078e00ff */
[----:B------:R-:W4:Y:S03]  /*06a0*/  @P3 LDG.E R6, [R10.64] ;  /* 0x000000160a063981 */ /* 0x000f26000c1e1900 */
[----:B-1----:R-:W-:Y:S01]  /*06b0*/  IMAD.U32 R2, RZ, RZ, UR4 ;  /* 0x00000004ff027e24 */ /* 0x002fe2000f8e00ff */
[----:B------:R-:W-:Y:S01]  /*06c0*/  MOV R3, UR5 ;  /* 0x0000000500037c02 */ /* 0x000fe20008000f00 */
[----:B---3--:R-:W-:Y:S01]  /*06d0*/  IMAD.U32 R4, RZ, RZ, UR8 ;  /* 0x00000008ff047e24 */ /* 0x008fe2000f8e00ff */
[----:B------:R-:W-:-:S03]  /*06e0*/  MOV R5, UR9 ;  /* 0x0000000900057c02 */ /* 0x000fc60008000f00 */
[----:B------:R1:W5:Y:S04]  /*06f0*/  @P1 LDG.E R8, [R2.64] ;  /* 0x0000001602081981 */ /* 0x000368000c1e1900 */
[----:B------:R1:W5:Y:S01]  /*0700*/  @P4 LDG.E R24, [R4.64] ;  /* 0x0000001604184981 */ /* 0x000362000c1e1900 */
[----:B------:R-:W3:Y:S01]  /*0710*/  S2UR UR13, SR_CTAID.Y ;  /* 0x00000000000d79c3 */ /* 0x000ee20000002600 */
[----:B------:R-:W-:Y:S02]  /*0720*/  UMOV UR16, URZ ;  /* 0x0000003f00107c82 */ /* 0x000fe40008000000 */
[----:B------:R-:W-:Y:S02]  /*0730*/  ULDC UR20, c[0x0][0x168] ;  /* 0x00005a0000147ab9 */ /* 0x000fe40000000800 */
[----:B------:R-:W-:-:S02]  /*0740*/  UMOV UR17, URZ ;  /* 0x0000003f00117c82 */ /* 0x000fc40008000000 */
[----:B------:R-:W-:Y:S02]  /*0750*/  ULDC UR4, c[0x0][0x2ac] ;  /* 0x0000ab0000047ab9 */ /* 0x000fe40000000800 */
[----:B------:R-:W-:Y:S02]  /*0760*/  ULDC UR19, c[0x0][0x1d0] ;  /* 0x0000740000137ab9 */ /* 0x000fe40000000800 */
[----:B------:R-:W-:Y:S02]  /*0770*/  UIMAD UR19, UR4, UR19, URZ ;  /* 0x00000013041372a4 */ /* 0x000fe4000f8e023f */
[----:B------:R-:W-:Y:S02]  /*0780*/  ULDC UR18, c[0x0][0x228] ;  /* 0x00008a0000127ab9 */ /* 0x000fe40000000800 */
[----:B---3--:R-:W-:Y:S01]  /*0790*/  USHF.R.S32.HI UR12, URZ, 0x1f, UR13 ;  /* 0x0000001f3f0c7899 */ /* 0x008fe2000801140d */
[----:B--2---:R1:W2:Y:S08]  /*07a0*/  @P0 R2UR UR20, R0 ;  /* 0x00000000001403c2 */ /* 0x0042b000000e0000 */
[----:B----4-:R1:W3:Y:S08]  /*07b0*/  @P2 R2UR UR16, R7 ;  /* 0x00000000071023c2 */ /* 0x0102f000000e0000 */
[----:B------:R1:W4:Y:S01]  /*07c0*/  @P3 R2UR UR17, R6 ;  /* 0x00000000061133c2 */ /* 0x00032200000e0000 */
[----:B------:R-:W-:Y:S05]  /*07d0*/  @P0 BRA `(.L_x_591) ;  /* 0x0000006000000947 */ /* 0x000fea0003800000 */
[----:B------:R-:W-:Y:S05]  /*07e0*/  @!P3 BRA `(.L_x_591) ;  /* 0x000000500000b947 */ /* 0x000fea0003800000 */
[----:B-1--4-:R-:W4:Y:S04]  /*07f0*/  LDG.E R6, [R10.64] ;  /* 0x000000160a067981 */ /* 0x012f28000c1e1900 */
[----:B---3--:R-:W3:Y:S01]  /*0800*/  LDG.E R0, [R10.64+0x4] ;  /* 0x000004160a007981 */ /* 0x008ee2000c1e1900 */
[----:B--2-4-:R-:W1:Y:S08]  /*0810*/  R2UR UR20, R6 ;  /* 0x00000000061473c2 */ /* 0x014e7000000e0000 */
[----:B---3--:R-:W1:Y:S02]  /*0820*/  R2UR UR4, R0 ;  /* 0x00000000000473c2 */ /* 0x008e6400000e0000 */
[----:B-1----:R-:W-:-:S06]  /*0830*/  UIADD3 UR20, -UR20, UR4, URZ ;  /* 0x0000000414147290 */ /* 0x002fcc000fffe13f */
.L_x_591:
[----:B------:R-:W-:-:S04]  /*0840*/  ISETP.NE.U32.AND P0, PT, RZ, c[0x0][0x368], PT ;  /* 0x0000da00ff007a0c */ /* 0x000fc80003f05070 */
[----:B------:R-:W-:-:S13]  /*0850*/  ISETP.NE.AND.EX P0, PT, RZ, c[0x0][0x36c], PT, P0 ;  /* 0x0000db00ff007a0c */ /* 0x000fda0003f05300 */
[----:B------:R-:W-:Y:S05]  /*0860*/  @!P0 BRA `(.L_x_592) ;  /* 0x0000007000008947 */ /* 0x000fea0003800000 */
[----:B------:R-:W-:Y:S02]  /*0870*/  ULDC.64 UR4, c[0x0][0x368] ;  /* 0x0000da0000047ab9 */ /* 0x000fe40000000a00 */
[----:B------:R-:W-:-:S06]  /*0880*/  UIMAD.WIDE UR4, UR21, UR7, UR4 ;  /* 0x00000007150472a5 */ /* 0x000fcc000f8e0204 */
[----:B-1----:R-:W-:Y:S02]  /*0890*/  MOV R4, UR4 ;  /* 0x0000000400047c02 */ /* 0x002fe40008000f00 */
[----:B------:R-:W-:-:S05]  /*08a0*/  MOV R5, UR5 ;  /* 0x0000000500057c02 */ /* 0x000fca0008000f00 */
[----:B----4-:R-:W4:Y:S02]  /*08b0*/  LDG.E R0, [R4.64] ;  /* 0x0000001604007981 */ /* 0x010f24000c1e1900 */
[----:B----4-:R1:W4:Y:S02]  /*08c0*/  R2UR UR19, R0 ;  /* 0x00000000001373c2 */ /* 0x01032400000e0000 */
[----:B-1--4-:R-:W-:Y:S05]  /*08d0*/  BRA `(.L_x_593) ;  /* 0x0000006000007947 */ /* 0x012fea0003800000 */
.L_x_592:
[----:B------:R-:W-:Y:S05]  /*08e0*/  @!P4 BRA `(.L_x_593) ;  /* 0x000000500000c947 */ /* 0x000fea0003800000 */
[----:B-1--4-:R1:W4:Y:S04]  /*08f0*/  LDG.E R0, [R4.64] ;  /* 0x0000001604007981 */ /* 0x012328000c1e1900 */
[----:B-1-3--:R-:W3:Y:S01]  /*0900*/  LDG.E R4, [R4.64+0x4] ;  /* 0x0000041604047981 */ /* 0x00aee2000c1e1900 */
[----:B----4-:R-:W1:Y:S08]  /*0910*/  R2UR UR19, R0 ;  /* 0x00000000001373c2 */ /* 0x010e7000000e0000 */
[----:B---3--:R-:W1:Y:S02]  /*0920*/  R2UR UR4, R4 ;  /* 0x00000000040473c2 */ /* 0x008e6400000e0000 */
[----:B-1----:R-:W-:-:S06]  /*0930*/  UIADD3 UR19, -UR19, UR4, URZ ;  /* 0x0000000413137290 */ /* 0x002fcc000fffe13f */
.L_x_593:
[----:B-1--4-:R1:W4:Y:S01]  /*0940*/  @P1 LDG.E R5, [R2.64] ;  /* 0x0000001602051981 */ /* 0x012322000c1e1900 */
[----:B------:R-:W-:-:S03]  /*0950*/  ULDC.64 UR4, c[0x0][0x378] ;  /* 0x0000de0000047ab9 */ /* 0x000fc60000000a00 */
[----:B---3--:R1:W3:Y:S01]  /*0960*/  @P1 LDG.E R4, [R2.64+0x4] ;  /* 0x0000041602041981 */ /* 0x0082e2000c1e1900 */
[----:B------:R-:W-:-:S04]  /*0970*/  UISETP.NE.U32.AND UP0, UPT, URZ, UR4, UPT ;  /* 0x000000043f00728c */ /* 0x000fc8000bf05070 */
[----:B------:R-:W-:-:S03]  /*0980*/  UISETP.NE.AND.EX UP0, UPT, URZ, UR5, UPT, UP0 ;  /* 0x000000053f00728c */ /* 0x000fc6000bf05300 */
[----:B------:R-:W-:-:S03]  /*0990*/  ULDC.64 UR4, c[0x0][0x378] ;  /* 0x0000de0000047ab9 */ /* 0x000fc60000000a00 */
[----:B------:R-:W-:-:S05]  /*09a0*/  PLOP3.LUT P0, PT, PT, PT, UP0, 0x80, 0x0 ;  /* 0x000000000000781c */ /* 0x000fca0003f0f008 */
[----:B------:R-:W-:-:S06]  /*09b0*/  @UP0 UIMAD.WIDE UR4, UR21, UR7, UR4 ;  /* 0x00000007150402a5 */ /* 0x000fcc000f8e0204 */
[----:B-1----:R-:W-:Y:S02]  /*09c0*/  IMAD.U32 R2, RZ, RZ, UR4 ;  /* 0x00000004ff027e24 */ /* 0x002fe4000f8e00ff */
[----:B------:R-:W-:-:S05]  /*09d0*/  IMAD.U32 R3, RZ, RZ, UR5 ;  /* 0x00000005ff037e24 */ /* 0x000fca000f8e00ff */
[----:B--2---:R-:W2:Y:S01]  /*09e0*/  @P0 LDG.E R0, [R2.64] ;  /* 0x0000001602000981 */ /* 0x004ea2000c1e1900 */
[----:B------:R-:W-:Y:S02]  /*09f0*/  ULDC UR6, c[0x0][0x2c4] ;  /* 0x0000b10000067ab9 */ /* 0x000fe40000000800 */
[----:B------:R-:W-:Y:S02]  /*0a00*/  UISETP.NE.AND UP2, UPT, UR6, 0x1, UPT ;  /* 0x000000010600788c */ /* 0x000fe4000bf45270 */
[----:B------:R-:W-:Y:S02]  /*0a10*/  UIADD3 UR6, -UR16, UR19, URZ ;  /* 0x0000001310067290 */ /* 0x000fe4000fffe13f */
[----:B------:R-:W-:-:S07]  /*0a20*/  UMOV UR15, UR19 ;  /* 0x00000013000f7c82 */ /* 0x000fce0008000000 */
[----:B------:R-:W-:Y:S01]  /*0a30*/  @UP2 UIADD3 UR24, UR14, 0x7f, URZ ;  /* 0x0000007f0e182890 */ /* 0x000fe2000fffe03f */
[----:B----4-:R-:W1:Y:S08]  /*0a40*/  @P1 R2UR UR4, R5 ;  /* 0x00000000050413c2 */ /* 0x010e7000000e0000 */
[----:B---3--:R-:W1:Y:S02]  /*0a50*/  @P1 R2UR UR5, R4 ;  /* 0x00000000040513c2 */ /* 0x008e6400000e0000 */
[----:B-1----:R-:W-:-:S03]  /*0a60*/  @UP3 UIADD3 UR18, -UR4, UR5, URZ ;  /* 0x0000000504123290 */ /* 0x002fc6000fffe13f */
[----:B------:R-:W-:-:S03]  /*0a70*/  ULDC.64 UR4, c[0x0][0x2c8] ;  /* 0x0000b20000047ab9 */ /* 0x000fc60000000a00 */
[----:B--2---:R1:W2:Y:S01]  /*0a80*/  @P0 R2UR UR15, R0 ;  /* 0x00000000000f03c2 */ /* 0x0042a200000e0000 */
[----:B------:R-:W-:Y:S02]  /*0a90*/  UIMAD.WIDE.U32 UR24, UR24, UR4, URZ ;  /* 0x00000004181872a5 */ /* 0x000fe4000f8e003f */
[----:B------:R-:W-:Y:S02]  /*0aa0*/  UIADD3 UR11, UR6, UR18, URZ ;  /* 0x00000012060b7290 */ /* 0x000fe4000fffe03f */
[----:B------:R-:W-:Y:S02]  /*0ab0*/  UIADD3 UR4, UR14, 0x7f, URZ ;  /* 0x0000007f0e047890 */ /* 0x000fe4000fffe03f */
[----:B------:R-:W-:Y:S02]  /*0ac0*/  UIADD3 UR9, UR11, 0x80, -UR20 ;  /* 0x000000800b097890 */ /* 0x000fe4000fffe814 */
[----:B------:R-:W-:Y:S02]  /*0ad0*/  @UP2 USHF.R.U32.HI UR4, URZ, UR5, UR25 ;  /* 0x000000053f042299 */ /* 0x000fe40008011619 */
[----:B------:R-:W-:-:S02]  /*0ae0*/  UIADD3 UR10, UR11, 0x7f, URZ ;  /* 0x0000007f0b0a7890 */ /* 0x000fc4000fffe03f */
[----:B------:R-:W-:Y:S02]  /*0af0*/  UIADD3 UR5, UR9, UR4, URZ ;  /* 0x0000000409057290 */ /* 0x000fe4000fffe03f */
[----:B------:R-:W-:Y:S02]  /*0b00*/  USHF.R.S32.HI UR8, URZ, 0x1f, UR10 ;  /* 0x0000001f3f087899 */ /* 0x000fe4000801140a */
[----:B------:R-:W-:Y:S02]  /*0b10*/  USHF.R.S32.HI UR4, URZ, 0x1f, UR5 ;  /* 0x0000001f3f047899 */ /* 0x000fe40008011405 */
[----:B------:R-:W-:Y:S02]  /*0b20*/  ULEA.HI UR10, UR8, UR10, URZ, 0x7 ;  /* 0x0000000a080a7291 */ /* 0x000fe4000f8f383f */
[----:B------:R-:W-:Y:S02]  /*0b30*/  ULEA.HI UR4, UR4, UR5, URZ, 0x7 ;  /* 0x0000000504047291 */ /* 0x000fe4000f8f383f */
[----:B------:R-:W-:-:S02]  /*0b40*/  USHF.R.S32.HI UR10, URZ, 0x7, UR10 ;  /* 0x000000073f0a7899 */ /* 0x000fc4000801140a */
[----:B------:R-:W-:-:S04]  /*0b50*/  USHF.R.S32.HI UR4, URZ, 0x7, UR4 ;  /* 0x000000073f047899 */ /* 0x000fc80008011404 */
[----:B------:R-:W-:-:S04]  /*0b60*/  UISETP.LT.AND UP0, UPT, UR10, UR4, UPT ;  /* 0x000000040a00728c */ /* 0x000fc8000bf01270 */
[----:B------:R-:W-:Y:S02]  /*0b70*/  USEL UR5, UR10, UR4, UP0 ;  /* 0x000000040a057287 */ /* 0x000fe40008000000 */
[----:B------:R-:W-:Y:S02]  /*0b80*/  UIADD3 UR4, -UR6, URZ, URZ ;  /* 0x0000003f06047290 */ /* 0x000fe4000fffe13f */
[----:B------:R-:W-:Y:S02]  /*0b90*/  ULEA UR6, UR5, -UR6, 0x7 ;  /* 0x8000000605067291 */ /* 0x000fe4000f8e383f */
[----:B------:R-:W-:Y:S02]  /*0ba0*/  UISETP.LT.AND UP1, UPT, URZ, UR4, UPT ;  /* 0x000000043f00728c */ /* 0x000fe4000bf21270 */
[----:B------:R-:W-:Y:S02]  /*0bb0*/  UISETP.LT.AND UP0, UPT, UR6, UR18, UPT ;  /* 0x000000120600728c */ /* 0x000fe4000bf01270 */
[----:B------:R-:W-:-:S02]  /*0bc0*/  USEL UR4, URZ, UR4, !UP1 ;  /* 0x000000043f047287 */ /* 0x000fc4000c800000 */
[----:B------:R-:W-:Y:S02]  /*0bd0*/  USEL UR5, UR6, UR18, UP0 ;  /* 0x0000001206057287 */ /* 0x000fe40008000000 */
[----:B------:R-:W-:Y:S02]  /*0be0*/  USHF.R.U32.HI UR8, URZ, 0x7, UR4 ;  /* 0x000000073f087899 */ /* 0x000fe40008011604 */
[----:B------:R-:W-:-:S05]  /*0bf0*/  UISETP.GT.AND UP0, UPT, UR5, UR4, UPT ;  /* 0x000000040500728c */ /* 0x000fca000bf04270 */
[----:B------:R-:W-:-:S06]  /*0c00*/  UMOV UR6, UR8 ;  /* 0x0000000800067c82 */ /* 0x000fcc0008000000 */
        /* <DEDUP_REMOVED lines=16> */
[----:B------:R-:W-:-:S03]  /*0d10*/  ULDC.64 UR4, c[0x0][0x240] ;  /* 0x0000900000047ab9 */ /* 0x000fc60000000a00 */
[----:B------:R-:W-:Y:S01]  /*0d20*/  LEA.HI R0, R4, R183, RZ, 0x3 ;  /* 0x000000b704007211 */ /* 0x000fe200078f18ff */
[----:B------:R1:W2:Y:S01]  /*0d30*/  @P4 LDG.E R23, [R2.64] ;  /* 0x0000001602174981 */ /* 0x0002a2000c1e1900 */
[----:B------:R-:W-:Y:S01]  /*0d40*/  UIMAD UR4, UR12, UR4, URZ ;  /* 0x000000040c0472a4 */ /* 0x000fe2000f8e023f */
[----:B------:R-:W-:Y:S01]  /*0d50*/  IMAD.MOV.U32 R147, RZ, RZ, c[0x0][0x238] ;  /* 0x00008e00ff937624 */ /* 0x000fe200078e00ff */
[----:B------:R-:W-:Y:S01]  /*0d60*/  SHF.R.S32.HI R96, RZ, 0x3, R0 ;  /* 0x00000003ff607819 */ /* 0x000fe20000011400 */
[----:B------:R-:W-:Y:S01]  /*0d70*/  USHF.R.S32.HI UR24, URZ, 0x1f, UR21 ;  /* 0x0000001f3f187899 */ /* 0x000fe20008011415 */
[----:B------:R-:W-:Y:S01]  /*0d80*/  LOP3.LUT R0, R0, 0xfffffff8, RZ, 0xc0, !PT ;  /* 0xfffffff800007812 */ /* 0x000fe200078ec0ff */
[----:B------:R-:W-:Y:S01]  /*0d90*/  UIADD3 UR25, UR6, -0x1, URZ ;  /* 0xffffffff06197890 */ /* 0x000fe2000fffe03f */
[----:B------:R-:W-:Y:S01]  /*0da0*/  SHF.R.S32.HI R7, RZ, 0x1f, R96 ;  /* 0x0000001fff077819 */ /* 0x000fe20000011460 */
[----:B------:R-:W-:Y:S01]  /*0db0*/  UIMAD UR7, UR13, UR5, UR4 ;  /* 0x000000050d0772a4 */ /* 0x000fe2000f8e0204 */
[C---:B-----5:R-:W-:Y:S01]  /*0dc0*/  IADD3 R118, P0, R96.reuse, R8, RZ ;  /* 0x0000000860767210 */ /* 0x060fe20007f1e0ff */
[----:B------:R-:W-:Y:S01]  /*0dd0*/  IMAD.IADD R22, R183, 0x1, -R0 ;  /* 0x00000001b7167824 */ /* 0x000fe200078e0a00 */
[----:B------:R-:W-:Y:S01]  /*0de0*/  USEL UR27, UR21, URZ, !UP3 ;  /* 0x0000003f151b7287 */ /* 0x000fe2000d800000 */
[----:B------:R-:W-:Y:S01]  /*0df0*/  IADD3 R143, -R96, UR18, RZ ;  /* 0x00000012608f7c10 */ /* 0x000fe2000fffe1ff */
[----:B------:R-:W-:Y:S01]  /*0e00*/  USEL UR26, UR24, URZ, !UP3 ;  /* 0x0000003f181a7287 */ /* 0x000fe2000d800000 */
[----:B------:R-:W-:Y:S01]  /*0e10*/  IMAD.SHL.U32 R20, R22, 0x8, RZ ;  /* 0x0000000816147824 */ /* 0x000fe200078e00ff */
[----:B------:R-:W-:Y:S01]  /*0e20*/  LEA.HI.X.SX32 R119, R8, R7, 0x1, P0 ;  /* 0x0000000708777211 */ /* 0x000fe200000f0eff */
[----:B------:R-:W-:Y:S01]  /*0e30*/  ULDC.64 UR4, c[0x0][0x248] ;  /* 0x0000920000047ab9 */ /* 0x000fe20000000a00 */
[----:B------:R-:W-:Y:S01]  /*0e40*/  IMAD.MOV.U32 R158, RZ, RZ, 0x7 ;  /* 0x00000007ff9e7424 */ /* 0x000fe200078e00ff */
[----:B------:R-:W-:Y:S01]  /*0e50*/  UIMAD UR4, UR26, UR4, URZ ;  /* 0x000000041a0472a4 */ /* 0x000fe2000f8e023f */
[----:B------:R-:W-:Y:S01]  /*0e60*/  SHF.R.S32.HI R21, RZ, 0x1f, R20 ;  /* 0x0000001fff157819 */ /* 0x000fe20000011414 */
[----:B------:R-:W-:Y:S01]  /*0e70*/  IMAD R0, R119, c[0x0][0x238], RZ ;  /* 0x00008e0077007a24 */ /* 0x000fe200078e02ff */
[----:B------:R-:W-:Y:S01]  /*0e80*/  LEA.HI R4, R4, R183, RZ, 0x6 ;  /* 0x000000b704047211 */ /* 0x000fe200078f30ff */
[----:B------:R-:W-:Y:S01]  /*0e90*/  IMAD.U32 R100, RZ, RZ, UR27 ;  /* 0x0000001bff647e24 */ /* 0x000fe2000f8e00ff */
[----:B------:R-:W-:Y:S01]  /*0ea0*/  UIMAD UR4, UR27, UR5, UR4 ;  /* 0x000000051b0472a4 */ /* 0x000fe2000f8e0204 */
[C---:B------:R-:W-:Y:S01]  /*0eb0*/  IMAD R0, R118.reuse, c[0x0][0x23c], R0 ;  /* 0x00008f0076007a24 */ /* 0x040fe200078e0200 */
[----:B------:R-:W-:Y:S01]  /*0ec0*/  SHF.L.U64.HI R166, R147, R158, c[0x0][0x23c] ;  /* 0x00008f0093a67619 */ /* 0x000fe2000001029e */
[----:B-1----:R-:W-:Y:S01]  /*0ed0*/  IMAD.WIDE.U32 R2, R118, c[0x0][0x238], R20 ;  /* 0x00008e0076027a25 */ /* 0x002fe200078e0014 */
[----:B------:R-:W-:Y:S01]  /*0ee0*/  USHF.R.S32.HI UR5, URZ, 0x1f, UR25 ;  /* 0x0000001f3f057899 */ /* 0x000fe20008011419 */
[C---:B------:R-:W-:Y:S01]  /*0ef0*/  IADD3 R92, R20.reuse, 0x40, RZ ;  /* 0x00000040145c7810 */ /* 0x040fe20007ffe0ff */
[----:B------:R-:W-:Y:S01]  /*0f00*/  USHF.R.S32.HI UR28, URZ, 0x1f, UR15 ;  /* 0x0000001f3f1c7899 */ /* 0x000fe2000801140f */
[----:B------:R-:W-:Y:S01]  /*0f10*/  IMAD.IADD R3, R3, 0x1, R0 ;  /* 0x0000000103037824 */ /* 0x000fe200078e0200 */
[----:B------:R-:W-:Y:S01]  /*0f20*/  ISETP.GE.AND P6, PT, R20, c[0x0][0x1d4], PT ;  /* 0x0000750014007a0c */ /* 0x000fe20003fc6270 */
[----:B------:R-:W-:Y:S01]  /*0f30*/  IMAD.U32 R0, RZ, RZ, UR13 ;  /* 0x0000000dff007e24 */ /* 0x000fe2000f8e00ff */
[----:B------:R-:W-:Y:S01]  /*0f40*/  ISETP.GE.AND P5, PT, R92, c[0x0][0x1d4], PT ;  /* 0x000075005c007a0c */ /* 0x000fe20003fa6270 */
[----:B------:R-:W-:Y:S01]  /*0f50*/  IMAD.SHL.U32 R174, R147, 0x80, RZ ;  /* 0x0000008093ae7824 */ /* 0x000fe200078e00ff */
[----:B------:R-:W-:Y:S01]  /*0f60*/  IADD3 R156, R96, 0x20, RZ ;  /* 0x00000020609c7810 */ /* 0x000fe20007ffe0ff */
[----:B------:R-:W-:Y:S01]  /*0f70*/  IMAD.WIDE.U32 R2, R0, c[0x0][0x240], R2 ;  /* 0x0000900000027a25 */ /* 0x000fe200078e0002 */
[----:B------:R-:W-:-:S02]  /*0f80*/  IADD3 R154, R96, 0x60, RZ ;  /* 0x00000060609a7810 */ /* 0x000fc40007ffe0ff */
[----:B------:R-:W-:Y:S01]  /*0f90*/  IADD3 R155, R96, 0x40, RZ ;  /* 0x00000040609b7810 */ /* 0x000fe20007ffe0ff */
[----:B------:R-:W-:Y:S01]  /*0fa0*/  IMAD.U32 R0, RZ, RZ, UR25 ;  /* 0x00000019ff007e24 */ /* 0x000fe2000f8e00ff */
[----:B------:R-:W-:Y:S01]  /*0fb0*/  IADD3 R3, R3, UR7, RZ ;  /* 0x0000000703037c10 */ /* 0x000fe2000fffe0ff */
[----:B------:R-:W-:Y:S01]  /*0fc0*/  IMAD.MOV.U32 R25, RZ, RZ, c[0x0][0x23c] ;  /* 0x00008f00ff197624 */ /* 0x000fe200078e00ff */
[----:B------:R-:W-:Y:S01]  /*0fd0*/  ULDC.64 UR6, c[0x0][0x280] ;  /* 0x0000a00000067ab9 */ /* 0x000fe20000000a00 */
[----:B------:R-:W-:Y:S01]  /*0fe0*/  IMAD R6, R0, -0x80, R143 ;  /* 0xffffff8000067824 */ /* 0x000fe200078e028f */
[----:B------:R-:W-:Y:S01]  /*0ff0*/  UIMAD UR6, UR28, UR6, URZ ;  /* 0x000000061c0672a4 */ /* 0x000fe2000f8e023f */
[----:B------:R-:W-:Y:S01]  /*1000*/  IMAD.WIDE.U32 R132, R100, c[0x0][0x248], R2 ;  /* 0x0000920064847a25 */ /* 0x000fe200078e0002 */
[----:B------:R-:W-:Y:S01]  /*1010*/  IADD3 R142, R24, UR19, RZ ;  /* 0x00000013188e7c10 */ /* 0x000fe2000fffe0ff */
[----:B------:R-:W-:Y:S01]  /*1020*/  ULDC UR19, c[0x0][0x294] ;  /* 0x0000a50000137ab9 */ /* 0x000fe20000000800 */
[----:B------:R-:W-:Y:S01]  /*1030*/  ISETP.GE.AND P0, PT, R6, 0x1, PT ;  /* 0x000000010600780c */ /* 0x000fe20003f06270 */
[----:B------:R-:W-:Y:S01]  /*1040*/  IMAD.SHL.U32 R3, R96, 0x40, RZ ;  /* 0x0000004060037824 */ /* 0x000fe200078e00ff */
[----:B------:R-:W-:Y:S01]  /*1050*/  IADD3 R129, R133, UR4, RZ ;  /* 0x0000000485817c10 */ /* 0x000fe2000fffe0ff */
[----:B------:R-:W-:Y:S01]  /*1060*/  IMAD.SHL.U32 R0, R4, 0x8, RZ ;  /* 0x0000000804007824 */ /* 0x000fe200078e00ff */
[----:B------:R-:W-:Y:S01]  /*1070*/  ISETP.GE.AND P2, PT, R6, 0x21, PT ;  /* 0x000000210600780c */ /* 0x000fe20003f46270 */
[----:B------:R-:W-:Y:S01]  /*1080*/  IMAD R2, R166, UR25, RZ ;  /* 0x00000019a6027c24 */ /* 0x000fe2000f8e02ff */
[----:B------:R-:W-:Y:S01]  /*1090*/  LOP3.LUT R130, R3, 0x1c0, RZ, 0xc0, !PT ;  /* 0x000001c003827812 */ /* 0x000fe200078ec0ff */
[----:B------:R-:W-:Y:S01]  /*10a0*/  IMAD.MOV.U32 R128, RZ, RZ, R132 ;  /* 0x000000ffff807224 */ /* 0x000fe200078e0084 */
[----:B------:R-:W-:Y:S01]  /*10b0*/  LOP3.LUT R134, R0, 0xfffffe00, RZ, 0xc0, !PT ;  /* 0xfffffe0000867812 */ /* 0x000fe200078ec0ff */
[----:B------:R-:W-:Y:S01]  /*10c0*/  IMAD R2, R174, UR5, R2 ;  /* 0x00000005ae027c24 */ /* 0x000fe2000f8e0202 */
[----:B------:R-:W-:Y:S01]  /*10d0*/  LOP3.LUT R74, R130, 0x38, R20, 0xf8, !PT ;  /* 0x00000038824a7812 */ /* 0x000fe200078ef814 */
[----:B------:R-:W-:Y:S01]  /*10e0*/  IMAD.WIDE.U32 R14, R174, UR25, R128 ;  /* 0x00000019ae0e7c25 */ /* 0x000fe2000f8e0080 */
[----:B------:R-:W-:Y:S01]  /*10f0*/  SHF.R.U32.HI R167, RZ, 0x3, R130 ;  /* 0x00000003ffa77819 */ /* 0x000fe20000011682 */
[----:B------:R-:W-:Y:S01]  /*1100*/  ULDC.64 UR4, c[0x0][0x260] ;  /* 0x0000980000047ab9 */ /* 0x000fe20000000a00 */
[----:B------:R-:W-:Y:S01]  /*1110*/  P2R R145, PR, RZ, 0x20 ;  /* 0x00000020ff917803 */ /* 0x000fe20000000000 */
[----:B------:R-:W-:Y:S01]  /*1120*/  IMAD.IADD R3, R15, 0x1, R2 ;  /* 0x000000010f037824 */ /* 0x000fe200078e0202 */
[----:B------:R-:W-:Y:S01]  /*1130*/  LOP3.LUT R74, R134, R74, R167, 0xf6, !PT ;  /* 0x0000004a864a7212 */ /* 0x000fe200078ef6a7 */
[----:B------:R-:W-:Y:S01]  /*1140*/  IMAD.U32 R0, RZ, RZ, UR13 ;  /* 0x0000000dff007e24 */ /* 0x000fe2000f8e00ff */
[----:B------:R-:W-:Y:S01]  /*1150*/  @P0 LEA R4, P1, R14, c[0x0][0x220], 0x1 ;  /* 0x000088000e040a11 */ /* 0x000fe200078208ff */
[----:B------:R-:W-:Y:S01]  /*1160*/  UIMAD UR4, UR12, UR4, URZ ;  /* 0x000000040c0472a4 */ /* 0x000fe2000f8e023f */
[----:B------:R-:W-:Y:S01]  /*1170*/  IMAD.SHL.U32 R32, R22, 0x4, RZ ;  /* 0x0000000416207824 */ /* 0x000fe200078e00ff */
[----:B------:R-:W-:Y:S01]  /*1180*/  P2R R146, PR, RZ, 0x40 ;  /* 0x00000040ff927803 */ /* 0x000fe20000000000 */
[----:B------:R-:W-:Y:S01]  /*1190*/  IMAD.SHL.U32 R74, R74, 0x2, RZ ;  /* 0x000000024a4a7824 */ /* 0x000fe200078e00ff */
[----:B------:R-:W-:Y:S01]  /*11a0*/  @P0 LEA.HI.X R5, R14, c[0x0][0x224], R3, 0x1, P1 ;  /* 0x000089000e050a11 */ /* 0x000fe200008f0c03 */
[----:B------:R-:W-:Y:S01]  /*11b0*/  UIMAD UR4, UR13, UR5, UR4 ;  /* 0x000000050d0472a4 */ /* 0x000fe2000f8e0204 */
[----:B------:R-:W-:Y:S01]  /*11c0*/  SHF.R.S32.HI R33, RZ, 0x1f, R32 ;  /* 0x0000001fff217819 */ /* 0x000fe20000011420 */
[----:B------:R-:W-:Y:S01]  /*11d0*/  IMAD.WIDE.U32 R18, R96, c[0x0][0x290], R20 ;  /* 0x0000a40060127a25 */ /* 0x000fe200078e0014 */
[----:B------:R-:W-:Y:S01]  /*11e0*/  ISETP.GE.AND P1, PT, R6, 0x41, PT ;  /* 0x000000410600780c */ /* 0x000fe20003f26270 */
[----:B------:R-:W-:Y:S01]  /*11f0*/  @!PT LDS RZ, [RZ] ;  /* 0x00000000fffff984 */ /* 0x000fe20000000800 */
[----:B------:R-:W-:Y:S01]  /*1200*/  @!PT LDS RZ, [RZ] ;  /* 0x00000000fffff984 */ /* 0x000fe20000000800 */
[----:B------:R-:W-:Y:S01]  /*1210*/  @!PT LDS RZ, [RZ] ;  /* 0x00000000fffff984 */ /* 0x000fe20000000800 */
[----:B------:R1:W-:Y:S01]  /*1220*/  @P0 LDGSTS.E.BYPASS.LTC128B.128 [R74+0x8100], [R4.64], !P6 ;  /* 0x08100000044a0fae */ /* 0x0003e2000f101d56 */
[----:B------:R-:W-:Y:S01]  /*1230*/  IADD3 R34, R32, 0x20, RZ ;  /* 0x0000002020227810 */ /* 0x000fe20007ffe0ff */
[----:B------:R-:W-:-:S02]  /*1240*/  IMAD.WIDE.U32 R8, R96, c[0x0][0x290], R32 ;  /* 0x0000a40060087a25 */ /* 0x000fc400078e0020 */
[----:B------:R1:W-:Y:S01]  /*1250*/  @P0 LDGSTS.E.BYPASS.LTC128B.128 [R74+0xc100], [R4.64+0x80], !P5 ;  /* 0x0c100080044a0fae */ /* 0x0003e2000e901d56 */
[----:B------:R-:W-:Y:S01]  /*1260*/  ISETP.GT.AND P0, PT, R6, 0x60, PT ;  /* 0x000000600600780c */ /* 0x000fe20003f04270 */
[----:B------:R-:W-:Y:S02]  /*1270*/  IMAD.MOV.U32 R151, RZ, RZ, 0x6 ;  /* 0x00000006ff977424 */ /* 0x000fe400078e00ff */
[----:B------:R-:W-:Y:S02]  /*1280*/  IMAD.MOV.U32 R153, RZ, RZ, 0x5 ;  /* 0x00000005ff997424 */ /* 0x000fe400078e00ff */
[----:B------:R-:W-:Y:S02]  /*1290*/  IMAD.SHL.U32 R149, R147, 0x40, RZ ;  /* 0x0000004093957824 */ /* 0x000fe400078e00ff */
[----:B------:R-:W-:Y:S02]  /*12a0*/  IMAD.MOV.U32 R176, RZ, RZ, c[0x0][0x2b8] ;  /* 0x0000ae00ffb07624 */ /* 0x000fe400078e00ff */
[----:B------:R-:W-:-:S02]  /*12b0*/  IMAD.MOV.U32 R175, RZ, RZ, c[0x0][0x27c] ;  /* 0x00009f00ffaf7624 */ /* 0x000fc400078e00ff */
[----:B------:R-:W-:Y:S02]  /*12c0*/  IMAD.MOV.U32 R148, RZ, RZ, c[0x0][0x27c] ;  /* 0x00009f00ff947624 */ /* 0x000fe400078e00ff */
[----:B------:R-:W-:Y:S02]  /*12d0*/  IMAD.U32 R91, RZ, RZ, UR25 ;  /* 0x00000019ff5b7e24 */ /* 0x000fe4000f8e00ff */
[----:B------:R-:W-:Y:S02]  /*12e0*/  IMAD.SHL.U32 R148, R148, 0x2, RZ ;  /* 0x0000000294947824 */ /* 0x000fe400078e00ff */
[----:B------:R-:W-:Y:S02]  /*12f0*/  IMAD R120, R22, 0x20, R96 ;  /* 0x0000002016787824 */ /* 0x000fe400078e0260 */
[----:B-1----:R-:W-:Y:S01]  /*1300*/  IMAD.WIDE.U32 R4, R0, c[0x0][0x260], R20 ;  /* 0x0000980000047a25 */ /* 0x002fe200078e0014 */
[----:B------:R-:W-:-:S03]  /*1310*/  @P2 LEA R0, P3, R147, R14, 0x5 ;  /* 0x0000000e93002211 */ /* 0x000fc600078628ff */
[----:B------:R-:W-:Y:S01]  /*1320*/  IMAD.MOV.U32 R12, RZ, RZ, R4 ;  /* 0x000000ffff0c7224 */ /* 0x000fe200078e0004 */
[----:B------:R-:W-:Y:S02]  /*1330*/  @P2 LEA.HI.X R2, R147, R3, R25, 0x5, P3 ;  /* 0x0000000393022211 */ /* 0x000fe400018f2c19 */
[----:B------:R-:W-:Y:S01]  /*1340*/  IADD3 R13, R5, UR4, RZ ;  /* 0x00000004050d7c10 */ /* 0x000fe2000fffe0ff */
[C---:B------:R-:W-:Y:S01]  /*1350*/  IMAD R5, R7.reuse, c[0x0][0x280], RZ ;  /* 0x0000a00007057a24 */ /* 0x040fe200078e02ff */
[----:B------:R-:W-:Y:S01]  /*1360*/  @P2 LEA R16, P3, R0, c[0x0][0x220], 0x1 ;  /* 0x0000880000102a11 */ /* 0x000fe200078608ff */
[----:B------:R-:W-:Y:S02]  /*1370*/  ULDC.64 UR4, c[0x0][0x290] ;  /* 0x0000a40000047ab9 */ /* 0x000fe40000000a00 */
[----:B------:R-:W-:Y:S01]  /*1380*/  IMAD.WIDE.U32 R100, R100, c[0x0][0x268], R12 ;  /* 0x00009a0064647a25 */ /* 0x000fe200078e000c */
[----:B------:R-:W-:Y:S01]  /*1390*/  @P2 LEA.HI.X R17, R0, c[0x0][0x224], R2, 0x1, P3 ;  /* 0x0000890000112a11 */ /* 0x000fe200018f0c02 */
[----:B------:R-:W-:Y:S01]  /*13a0*/  UIMAD UR4, UR28, UR4, URZ ;  /* 0x000000041c0472a4 */ /* 0x000fe2000f8e023f */
[----:B------:R-:W-:Y:S01]  /*13b0*/  ISETP.GE.AND P3, PT, R20, c[0x0][0x27c], PT ;  /* 0x00009f0014007a0c */ /* 0x000fe20003f66270 */
[C---:B------:R-:W-:Y:S01]  /*13c0*/  IMAD R2, R96.reuse, c[0x0][0x284], R5 ;  /* 0x0000a10060027a24 */ /* 0x040fe200078e0205 */
[----:B------:R-:W-:Y:S01]  /*13d0*/  UIMAD UR28, UR15, UR7, UR6 ;  /* 0x000000070f1c72a4 */ /* 0x000fe2000f8e0206 */
[C---:B------:R-:W-:Y:S01]  /*13e0*/  IMAD.WIDE.U32 R4, R96.reuse, c[0x0][0x280], R32 ;  /* 0x0000a00060047a25 */ /* 0x040fe200078e0020 */
[----:B------:R1:W-:Y:S01]  /*13f0*/  @P2 LDGSTS.E.BYPASS.LTC128B.128 [R74+0x9100], [R16.64], !P6 ;  /* 0x09100000104a2fae */ /* 0x0003e2000f101d56 */
[----:B------:R-:W-:Y:S01]  /*1400*/  P2R R144, PR, RZ, 0x8 ;  /* 0x00000008ff907803 */ /* 0x000fe20000000000 */
[----:B------:R-:W-:Y:S01]  /*1410*/  UIMAD UR29, UR15, UR5, UR4 ;  /* 0x000000050f1d72a4 */ /* 0x000fe2000f8e0204 */
[----:B------:R-:W-:Y:S01]  /*1420*/  IMAD R0, R7, c[0x0][0x290], RZ ;  /* 0x0000a40007007a24 */ /* 0x000fe200078e02ff */
[----:B------:R1:W-:Y:S01]  /*1430*/  @P2 LDGSTS.E.BYPASS.LTC128B.128 [R74+0xd100], [R16.64+0x80], !P5 ;  /* 0x0d100080104a2fae */ /* 0x0003e2000e901d56 */
[----:B------:R-:W-:Y:S01]  /*1440*/  IMAD.IADD R11, R5, 0x1, R2 ;  /* 0x00000001050b7824 */ /* 0x000fe200078e0202 */
[----:B------:R-:W-:Y:S01]  /*1450*/  SEL R5, RZ, c[0x0][0x27c], !P3 ;  /* 0x00009f00ff057a07 */ /* 0x000fe20005800000 */
[----:B------:R-:W-:Y:S01]  /*1460*/  IMAD.WIDE.U32 R6, R96, c[0x0][0x280], R20 ;  /* 0x0000a00060067a25 */ /* 0x000fe200078e0014 */
[----:B------:R-:W-:-:S02]  /*1470*/  ULDC.64 UR4, c[0x0][0x1e8] ;  /* 0x00007a0000047ab9 */ /* 0x000fc40000000a00 */
[----:B------:R-:W-:Y:S01]  /*1480*/  UIMAD UR31, UR12, UR4, URZ ;  /* 0x000000040c1f72a4 */ /* 0x000fe2000f8e023f */
[----:B------:R-:W-:Y:S01]  /*1490*/  IMAD.IADD R7, R2, 0x1, R7 ;  /* 0x0000000102077824 */ /* 0x000fe200078e0207 */
[----:B------:R-:W-:Y:S01]  /*14a0*/  UIMAD.WIDE.U32 UR32, UR13, UR4, URZ ;  /* 0x000000040d2072a5 */ /* 0x000fe2000f8e003f */
[----:B------:R-:W-:Y:S01]  /*14b0*/  IMAD R0, R96, c[0x0][0x294], R0 ;  /* 0x0000a50060007a24 */ /* 0x000fe200078e0200 */
[----:B------:R-:W-:Y:S01]  /*14c0*/  UIMAD UR31, UR13, UR5, UR31 ;  /* 0x000000050d1f72a4 */ /* 0x000fe2000f8e021f */
[----:B------:R-:W-:Y:S01]  /*14d0*/  IMAD.IADD R2, R20, 0x1, R5 ;  /* 0x0000000114027824 */ /* 0x000fe200078e0205 */
[----:B------:R-:W-:Y:S01]  /*14e0*/  ULDC.64 UR6, c[0x0][0x268] ;  /* 0x00009a0000067ab9 */ /* 0x000fe20000000a00 */
[----:B------:R-:W-:Y:S01]  /*14f0*/  IMAD.IADD R9, R9, 0x1, R0 ;  /* 0x0000000109097824 */ /* 0x000fe200078e0200 */
[----:B------:R-:W-:Y:S01]  /*1500*/  ULDC.64 UR4, c[0x0][0x210] ;  /* 0x0000840000047ab9 */ /* 0x000fe20000000a00 */
[----:B------:R-:W-:Y:S01]  /*1510*/  IMAD.IADD R5, R0, 0x1, R19 ;  /* 0x0000000100057824 */ /* 0x000fe200078e0213 */
[----:B------:R-:W-:Y:S01]  /*1520*/  SHF.R.S32.HI R0, RZ, 0x1f, R2 ;  /* 0x0000001fff007819 */ /* 0x000fe20000011402 */
[----:B------:R-:W-:Y:S01]  /*1530*/  IMAD.MOV.U32 R10, RZ, RZ, R4 ;  /* 0x000000ffff0a7224 */ /* 0x000fe200078e0004 */
[----:B------:R-:W-:Y:S01]  /*1540*/  UIMAD UR34, UR12, UR4, URZ ;  /* 0x000000040c2272a4 */ /* 0x000fe2000f8e023f */
[----:B------:R-:W-:Y:S01]  /*1550*/  IMAD.MOV.U32 R4, RZ, RZ, R18 ;  /* 0x000000ffff047224 */ /* 0x000fe200078e0012 */
[CC--:B------:R-:W-:Y:S01]  /*1560*/  LEA.HI R15, R0.reuse, R2.reuse, RZ, 0x3 ;  /* 0x00000002000f7211 */ /* 0x0c0fe200078f18ff */
[----:B------:R-:W-:Y:S01]  /*1570*/  IMAD.U32 R12, RZ, RZ, UR15 ;  /* 0x0000000fff0c7e24 */ /* 0x000fe2000f8e00ff */
[----:B------:R-:W-:Y:S01]  /*1580*/  LEA.HI R18, R0, R2, RZ, 0x6 ;  /* 0x0000000200127211 */ /* 0x000fe200078f30ff */
[----:B------:R-:W-:Y:S01]  /*1590*/  IMAD.U32 R0, RZ, RZ, UR15 ;  /* 0x0000000fff007e24 */ /* 0x000fe2000f8e00ff */
[----:B------:R-:W-:Y:S01]  /*15a0*/  UIMAD UR6, UR26, UR6, URZ ;  /* 0x000000061a0672a4 */ /* 0x000fe2000f8e023f */
[----:B------:R-:W-:Y:S01]  /*15b0*/  IMAD.WIDE.U32 R108, R12, c[0x0][0x280], R10 ;  /* 0x0000a0000c6c7a25 */ /* 0x000fe200078e000a */
[----:B------:R-:W-:Y:S01]  /*15c0*/  UIMAD.WIDE.U32 UR36, UR13, UR4, URZ ;  /* 0x000000040d2472a5 */ /* 0x000fe2000f8e003f */
[----:B------:R-:W-:Y:S01]  /*15d0*/  LOP3.LUT R94, R15, 0xfffffff8, RZ, 0xc0, !PT ;  /* 0xfffffff80f5e7812 */ /* 0x000fe200078ec0ff */
[----:B------:R-:W-:Y:S01]  /*15e0*/  UIMAD UR34, UR13, UR5, UR34 ;  /* 0x000000050d2272a4 */ /* 0x000fe2000f8e0222 */
[----:B------:R-:W-:Y:S01]  /*15f0*/  IMAD.WIDE.U32 R104, R0, c[0x0][0x280], R6 ;  /* 0x0000a00000687a25 */ /* 0x000fe200078e0006 */
[----:B------:R-:W-:Y:S01]  /*1600*/  UIMAD UR6, UR27, UR7, UR6 ;  /* 0x000000071b0672a4 */ /* 0x000fe2000f8e0206 */
[----:B------:R-:W-:Y:S01]  /*1610*/  SHF.R.S32.HI R115, RZ, 0x3, R15 ;  /* 0x00000003ff737819 */ /* 0x000fe2000001140f */
[----:B------:R-:W-:Y:S01]  /*1620*/  ULDC.64 UR4, c[0x0][0x2b0] ;  /* 0x0000ac0000047ab9 */ /* 0x000fe20000000a00 */
[----:B------:R-:W-:Y:S01]  /*1630*/  IMAD.WIDE.U32 R6, R147, 0x40, RZ ;  /* 0x0000004093067825 */ /* 0x000fe200078e00ff */
[----:B------:R-:W-:Y:S01]  /*1640*/  IADD3 R113, R109, UR28, RZ ;  /* 0x0000001c6d717c10 */ /* 0x000fe2000fffe0ff */
[----:B------:R-:W-:Y:S01]  /*1650*/  UIADD3 UR31, UR33, UR31, URZ ;  /* 0x0000001f211f7290 */ /* 0x000fe2000fffe03f */
[----:B------:R-:W-:Y:S01]  /*1660*/  IADD3 R99, R101, UR6, RZ ;  /* 0x0000000665637c10 */ /* 0x000fe2000fffe0ff */
[----:B------:R-:W-:Y:S01]  /*1670*/  IMAD.SHL.U32 R11, R25, 0x40, RZ ;  /* 0x00000040190b7824 */ /* 0x000fe200078e00ff */
[----:B------:R-:W-:Y:S01]  /*1680*/  @P1 IADD3 R0, P2, R14, R6, RZ ;  /* 0x000000060e001210 */ /* 0x000fe20007f5e0ff */
[----:B------:R-:W-:Y:S01]  /*1690*/  IMAD.U32 R2, RZ, RZ, UR15 ;  /* 0x0000000fff027e24 */ /* 0x000fe2000f8e00ff */
[----:B------:R-:W-:Y:S01]  /*16a0*/  IADD3 R124, P3, R6, 0x80, RZ ;  /* 0x00000080067c7810 */ /* 0x000fe20007f7e0ff */
[----:B------:R-:W-:Y:S01]  /*16b0*/  IMAD.IADD R11, R7, 0x1, R11 ;  /* 0x00000001070b7824 */ /* 0x000fe200078e020b */
[----:B------:R-:W-:Y:S01]  /*16c0*/  IADD3 R111, R105, UR28, RZ ;  /* 0x0000001c696f7c10 */ /* 0x000fe2000fffe0ff */
[----:B------:R-:W-:Y:S01]  /*16d0*/  IMAD.WIDE.U32 R102, R2, c[0x0][0x290], R4 ;  /* 0x0000a40002667a25 */ /* 0x000fe200078e0004 */
[----:B------:R-:W-:Y:S01]  /*16e0*/  SHF.R.S32.HI R114, RZ, 0x1f, R94 ;  /* 0x0000001fff727819 */ /* 0x000fe2000001145e */
[----:B------:R-:W-:-:S02]  /*16f0*/  UIADD3 UR34, UR37, UR34, URZ ;  /* 0x0000002225227290 */ /* 0x000fc4000fffe03f */
[----:B------:R-:W-:Y:S01]  /*1700*/  @P1 IMAD.X R4, R11, 0x1, R3, P2 ;  /* 0x000000010b041824 */ /* 0x000fe200010e0603 */
[----:B------:R-:W-:Y:S01]  /*1710*/  @P1 LEA R6, P2, R0, c[0x0][0x220], 0x1 ;  /* 0x0000880000061a11 */ /* 0x000fe200078408ff */
[----:B------:R-:W-:Y:S01]  /*1720*/  IMAD.WIDE.U32 R106, R2, c[0x0][0x290], R8 ;  /* 0x0000a400026a7a25 */ /* 0x000fe200078e0008 */
[----:B------:R-:W-:Y:S02]  /*1730*/  SHF.R.S32.HI R9, RZ, 0x1f, R154 ;  /* 0x0000001fff097819 */ /* 0x000fe4000001149a */
[----:B------:R-:W-:Y:S01]  /*1740*/  @P1 LEA.HI.X R7, R0, c[0x0][0x224], R4, 0x1, P2 ;  /* 0x0000890000071a11 */ /* 0x000fe200010f0c04 */
[----:B------:R-:W-:Y:S01]  /*1750*/  IMAD.SHL.U32 R0, R156, 0x40, RZ ;  /* 0x000000409c007824 */ /* 0x000fe200078e00ff */
[----:B------:R-:W-:Y:S01]  /*1760*/  SHF.R.S32.HI R4, RZ, 0x1f, R155 ;  /* 0x0000001fff047819 */ /* 0x000fe2000001149b */
[----:B------:R-:W-:Y:S01]  /*1770*/  IMAD.SHL.U32 R5, R155, 0x40, RZ ;  /* 0x000000409b057824 */ /* 0x000fe200078e00ff */
[----:B------:R-:W-:Y:S01]  /*1780*/  SHF.R.S32.HI R8, RZ, 0x1f, R156 ;  /* 0x0000001fff087819 */ /* 0x000fe2000001149c */
[----:B------:R-:W-:Y:S01]  /*1790*/  IMAD.SHL.U32 R10, R154, 0x40, RZ ;  /* 0x000000409a0a7824 */ /* 0x000fe200078e00ff */
[----:B------:R-:W-:Y:S01]  /*17a0*/  LOP3.LUT R127, R0, 0x1c0, RZ, 0xc0, !PT ;  /* 0x000001c0007f7812 */ /* 0x000fe200078ec0ff */
[----:B------:R-:W-:Y:S01]  /*17b0*/  @P0 IMAD.MOV.U32 R2, RZ, RZ, R14 ;  /* 0x000000ffff020224 */ /* 0x000fe200078e000e */
[----:B------:R-:W-:Y:S01]  /*17c0*/  LEA.HI R0, R9, R154, RZ, 0x3 ;  /* 0x0000009a09007211 */ /* 0x000fe200078f18ff */
[----:B------:R-:W-:Y:S01]  /*17d0*/  @P0 IMAD R12, R25, 0x60, RZ ;  /* 0x00000060190c0824 */ /* 0x000fe200078e02ff */
[----:B------:R-:W-:Y:S01]  /*17e0*/  LEA.HI R4, R4, R155, RZ, 0x3 ;  /* 0x0000009b04047211 */ /* 0x000fe200078f18ff */
[----:B------:R-:W-:Y:S01]  /*17f0*/  @P0 IMAD.WIDE.U32 R2, R147, 0x60, R2 ;  /* 0x0000006093020825 */ /* 0x000fe200078e0002 */
[----:B------:R-:W-:Y:S01]  /*1800*/  LEA.HI R8, R8, R156, RZ, 0x3 ;  /* 0x0000009c08087211 */ /* 0x000fe200078f18ff */
[----:B------:R1:W-:Y:S01]  /*1810*/  @P1 LDGSTS.E.BYPASS.LTC128B.128 [R74+0xa100], [R6.64], !P6 ;  /* 0x0a100000064a1fae */ /* 0x0003e2000f101d56 */
[----:B------:R-:W-:Y:S01]  /*1820*/  LOP3.LUT R126, R5, 0x1c0, RZ, 0xc0, !PT ;  /* 0x000001c0057e7812 */ /* 0x000fe200078ec0ff */
[----:B------:R-:W-:Y:S01]  /*1830*/  IMAD.SHL.U32 R0, R0, 0x40, RZ ;  /* 0x0000004000007824 */ /* 0x000fe200078e00ff */
[----:B------:R-:W-:Y:S01]  /*1840*/  LOP3.LUT R125, R10, 0x1c0, RZ, 0xc0, !PT ;  /* 0x000001c00a7d7812 */ /* 0x000fe200078ec0ff */
[----:B------:R-:W-:Y:S01]  /*1850*/  IMAD.SHL.U32 R4, R4, 0x40, RZ ;  /* 0x0000004004047824 */ /* 0x000fe200078e00ff */
[----:B------:R-:W-:Y:S01]  /*1860*/  SHF.R.U32.HI R165, RZ, 0x3, R127 ;  /* 0x00000003ffa57819 */ /* 0x000fe2000001167f */
[----:B------:R-:W-:Y:S01]  /*1870*/  IMAD.SHL.U32 R5, R8, 0x40, RZ ;  /* 0x0000004008057824 */ /* 0x000fe200078e00ff */
[----:B------:R-:W-:Y:S01]  /*1880*/  LOP3.LUT R135, R0, 0xfffffe00, RZ, 0xc0, !PT ;  /* 0xfffffe0000877812 */ /* 0x000fe200078ec0ff */
[----:B------:R-:W-:Y:S01]  /*1890*/  IMAD.SHL.U32 R0, R18, 0x80, RZ ;  /* 0x0000008012007824 */ /* 0x000fe200078e00ff */
[----:B------:R-:W-:Y:S01]  /*18a0*/  LOP3.LUT R136, R4, 0xfffffe00, RZ, 0xc0, !PT ;  /* 0xfffffe0004887812 */ /* 0x000fe200078ec0ff */
[----:B------:R-:W-:Y:S01]  /*18b0*/  @P0 IMAD.IADD R3, R3, 0x1, R12 ;  /* 0x0000000103030824 */ /* 0x000fe200078e020c */
[----:B------:R-:W-:Y:S01]  /*18c0*/  LOP3.LUT R4, R127, 0x38, R15, 0xf8, !PT ;  /* 0x000000387f047812 */ /* 0x000fe200078ef80f */
[----:B------:R1:W-:Y:S01]  /*18d0*/  @P1 LDGSTS.E.BYPASS.LTC128B.128 [R74+0xe100], [R6.64+0x80], !P5 ;  /* 0x0e100080064a1fae */ /* 0x0003e2000e901d56 */
[----:B------:R-:W-:Y:S01]  /*18e0*/  LOP3.LUT R137, R5, 0xfffffe00, RZ, 0xc0, !PT ;  /* 0xfffffe0005897812 */ /* 0x000fe200078ec0ff */
[----:B------:R-:W-:Y:S01]  /*18f0*/  IMAD.X R121, RZ, RZ, R11, P3 ;  /* 0x000000ffff797224 */ /* 0x000fe200018e060b */
[----:B------:R-:W-:-:S02]  /*1900*/  LOP3.LUT R5, R130, 0x38, R15, 0xf8, !PT ;  /* 0x0000003882057812 */ /* 0x000fc400078ef80f */
[----:B------:R-:W-:Y:S02]  /*1910*/  SHF.R.U32.HI R164, RZ, 0x3, R126 ;  /* 0x00000003ffa47819 */ /* 0x000fe4000001167e */
[----:B------:R-:W-:Y:S02]  /*1920*/  SHF.R.U32.HI R159, RZ, 0x3, R125 ;  /* 0x00000003ff9f7819 */ /* 0x000fe4000001167d */
[--C-:B------:R-:W-:Y:S02]  /*1930*/  LOP3.LUT R8, R126, 0x38, R15.reuse, 0xf8, !PT ;  /* 0x000000387e087812 */ /* 0x100fe400078ef80f */
[----:B------:R-:W-:Y:S02]  /*1940*/  LOP3.LUT R10, R125, 0x38, R15, 0xf8, !PT ;  /* 0x000000387d0a7812 */ /* 0x000fe400078ef80f */
[----:B------:R-:W-:Y:S02]  /*1950*/  LOP3.LUT R0, R0, 0xffffe000, RZ, 0xc0, !PT ;  /* 0xffffe00000007812 */ /* 0x000fe400078ec0ff */
[----:B------:R-:W-:-:S02]  /*1960*/  LOP3.LUT R4, R4, R165, RZ, 0x3c, !PT ;  /* 0x000000a504047212 */ /* 0x000fc400078e3cff */
[----:B------:R-:W-:Y:S02]  /*1970*/  LOP3.LUT R9, R5, R167, RZ, 0x3c, !PT ;  /* 0x000000a705097212 */ /* 0x000fe400078e3cff */
[----:B------:R-:W-:Y:S02]  /*1980*/  LOP3.LUT R8, R8, R164, RZ, 0x3c, !PT ;  /* 0x000000a408087212 */ /* 0x000fe400078e3cff */
[----:B------:R-:W-:Y:S02]  /*1990*/  LOP3.LUT R5, R10, R159, RZ, 0x3c, !PT ;  /* 0x0000009f0a057212 */ /* 0x000fe400078e3cff */
[-C--:B------:R-:W-:Y:S02]  /*19a0*/  IADD3 R10, R4, R0.reuse, R137 ;  /* 0x00000000040a7210 */ /* 0x080fe40007ffe089 */
[----:B------:R-:W-:Y:S02]  /*19b0*/  @P0 LEA R4, P2, R2, c[0x0][0x220], 0x1 ;  /* 0x0000880002040a11 */ /* 0x000fe400078408ff */
[-C--:B------:R-:W-:Y:S01]  /*19c0*/  IADD3 R13, R9, R0.reuse, R134 ;  /* 0x00000000090d7210 */ /* 0x080fe20007ffe086 */
[----:B------:R-:W-:Y:S01]  /*19d0*/  IMAD.SHL.U32 R140, R10, 0x2, RZ ;  /* 0x000000020a8c7824 */ /* 0x000fe200078e00ff */
[----:B------:R-:W-:-:S02]  /*19e0*/  IADD3 R9, R8, R0, R136 ;  /* 0x0000000008097210 */ /* 0x000fc40007ffe088 */
[----:B------:R-:W-:Y:S01]  /*19f0*/  IADD3 R8, R5, R0, R135 ;  /* 0x0000000005087210 */ /* 0x000fe20007ffe087 */
[----:B------:R-:W-:Y:S01]  /*1a00*/  IMAD.MOV.U32 R0, RZ, RZ, c[0x0][0x290] ;  /* 0x0000a400ff007624 */ /* 0x000fe200078e00ff */
[----:B------:R-:W-:Y:S01]  /*1a10*/  @P0 LEA.HI.X R5, R2, c[0x0][0x224], R3, 0x1, P2 ;  /* 0x0000890002050a11 */ /* 0x000fe200010f0c03 */
[----:B------:R-:W-:Y:S01]  /*1a20*/  IMAD.MOV.U32 R2, RZ, RZ, c[0x0][0x280] ;  /* 0x0000a000ff027624 */ /* 0x000fe200078e00ff */
[-C--:B------:R-:W-:Y:S01]  /*1a30*/  SHF.L.U64.HI R147, R147, R151.reuse, c[0x0][0x23c] ;  /* 0x00008f0093937619 */ /* 0x080fe20000010297 */
[----:B------:R-:W-:Y:S01]  /*1a40*/  IMAD.SHL.U32 R168, R0, 0x40, RZ ;  /* 0x0000004000a87824 */ /* 0x000fe200078e00ff */
[----:B------:R-:W-:Y:S01]  /*1a50*/  IADD3 R112, R107, UR29, RZ ;  /* 0x0000001d6b707c10 */ /* 0x000fe2000fffe0ff */
[----:B------:R1:W-:Y:S01]  /*1a60*/  @P0 LDGSTS.E.BYPASS.LTC128B.128 [R74+0xb100], [R4.64], !P6 ;  /* 0x0b100000044a0fae */ /* 0x0003e2000f101d56 */
[----:B------:R-:W-:Y:S01]  /*1a70*/  SHF.L.U64.HI R150, R2, R151, c[0x0][0x284] ;  /* 0x0000a10002967619 */ /* 0x000fe20000010297 */
[----:B------:R-:W-:Y:S01]  /*1a80*/  IMAD.SHL.U32 R169, R0, 0x80, RZ ;  /* 0x0000008000a97824 */ /* 0x000fe200078e00ff */
[CC--:B------:R-:W-:Y:S01]  /*1a90*/  SHF.L.U64.HI R157, R2.reuse, R158.reuse, c[0x0][0x284] ;  /* 0x0000a100029d7619 */ /* 0x0c0fe2000001029e */
[----:B------:R1:W-:Y:S01]  /*1aa0*/  @P0 LDGSTS.E.BYPASS.LTC128B.128 [R74+0xf100], [R4.64+0x80], !P5 ;  /* 0x0f100080044a0fae */ /* 0x0003e2000e901d56 */
[----:B------:R-:W-:Y:S01]  /*1ab0*/  SHF.L.U64.HI R152, R2, R153, c[0x0][0x284] ;  /* 0x0000a10002987619 */ /* 0x000fe20000010299 */
[C---:B------:R-:W-:Y:S01]  /*1ac0*/  IMAD.SHL.U32 R170, R0.reuse, 0x20, RZ ;  /* 0x0000002000aa7824 */ /* 0x040fe200078e00ff */
[C---:B------:R-:W-:Y:S01]  /*1ad0*/  SHF.L.U64.HI R151, R0.reuse, R151, c[0x0][0x294] ;  /* 0x0000a50000977619 */ /* 0x040fe20000010297 */
[----:B------:R-:W0:Y:S01]  /*1ae0*/  LDGDEPBAR ;  /* 0x00000000000079af */ /* 0x000e220000000000 */
[C---:B------:R-:W-:Y:S01]  /*1af0*/  SHF.L.U64.HI R158, R0.reuse, R158, c[0x0][0x294] ;  /* 0x0000a500009e7619 */ /* 0x040fe2000001029e */
[C---:B------:R-:W-:Y:S01]  /*1b00*/  IMAD.WIDE.U32 R160, R0.reuse, 0x60, RZ ;  /* 0x0000006000a07825 */ /* 0x040fe200078e00ff */
[----:B------:R-:W-:-:S02]  /*1b10*/  SHF.L.U64.HI R153, R0, R153, c[0x0][0x294] ;  /* 0x0000a50000997619 */ /* 0x000fc40000010299 */
[----:B------:R-:W-:Y:S01]  /*1b20*/  SHF.R.S32.HI R0, RZ, 0x1f, R92 ;  /* 0x0000001fff007819 */ /* 0x000fe2000001145c */
[----:B------:R-:W-:Y:S01]  /*1b30*/  IMAD.WIDE.U32 R162, R2, 0x60, RZ ;  /* 0x0000006002a27825 */ /* 0x000fe200078e00ff */
[----:B------:R-:W-:Y:S02]  /*1b40*/  ISETP.GE.AND P5, PT, R20, c[0x0][0x1d4], PT ;  /* 0x0000750014007a0c */ /* 0x000fe40003fa6270 */
[----:B------:R-:W-:Y:S01]  /*1b50*/  LEA.HI R0, R0, R92, RZ, 0x3 ;  /* 0x0000005c00007211 */ /* 0x000fe200078f18ff */
[C---:B------:R-:W-:Y:S01]  /*1b60*/  IMAD.SHL.U32 R171, R2.reuse, 0x40, RZ ;  /* 0x0000004002ab7824 */ /* 0x040fe200078e00ff */
[----:B------:R-:W-:Y:S01]  /*1b70*/  IADD3 R110, R103, UR29, RZ ;  /* 0x0000001d676e7c10 */ /* 0x000fe2000fffe0ff */
[----:B------:R-:W-:Y:S01]  /*1b80*/  IMAD.SHL.U32 R172, R2, 0x80, RZ ;  /* 0x0000008002ac7824 */ /* 0x000fe200078e00ff */
[----:B------:R-:W-:Y:S01]  /*1b90*/  LOP3.LUT R82, R0, 0xfffffff8, RZ, 0xc0, !PT ;  /* 0xfffffff800527812 */ /* 0x000fe200078ec0ff */
[----:B------:R-:W-:Y:S01]  /*1ba0*/  IMAD.SHL.U32 R173, R2, 0x20, RZ ;  /* 0x0000002002ad7824 */ /* 0x000fe200078e00ff */
[----:B------:R-:W-:Y:S01]  /*1bb0*/  BAR.SYNC.DEFER_BLOCKING 0x0 ;  /* 0x0000000000007b1d */ /* 0x000fe20000010000 */
[----:B------:R-:W-:Y:S01]  /*1bc0*/  IMAD.SHL.U32 R141, R13, 0x2, RZ ;  /* 0x000000020d8d7824 */ /* 0x000fe200078e00ff */
[----:B------:R-:W-:Y:S01]  /*1bd0*/  SHF.R.S32.HI R93, RZ, 0x1f, R82 ;  /* 0x0000001fff5d7819 */ /* 0x000fe20000011452 */
[----:B------:R-:W-:Y:S01]  /*1be0*/  IMAD.SHL.U32 R139, R9, 0x2, RZ ;  /* 0x00000002098b7824 */ /* 0x000fe200078e00ff */
[----:B------:R-:W-:Y:S01]  /*1bf0*/  ISETP.NE.AND P1, PT, R176, 0x1, PT ;  /* 0x00000001b000780c */ /* 0x000fe20003f25270 */
[----:B------:R-:W-:Y:S01]  /*1c00*/  IMAD.SHL.U32 R138, R8, 0x2, RZ ;  /* 0x00000002088a7824 */ /* 0x000fe200078e00ff */
[----:B------:R-:W-:Y:S01]  /*1c10*/  ISETP.GE.AND P0, PT, R175, 0x1, PT ;  /* 0x00000001af00780c */ /* 0x000fe20003f06270 */
[----:B--2---:R-:W2:Y:S02]  /*1c20*/  @P4 R2UR UR30, R23 ;  /* 0x00000000171e43c2 */ /* 0x004ea400000e0000 */
[----:B--2---:R-:W-:-:S02]  /*1c30*/  @UP0 USHF.R.S32.HI UR39, URZ, 0x1f, UR30 ;  /* 0x0000001f3f270899 */ /* 0x004fc4000801141e */
[----:B------:R-:W-:Y:S02]  /*1c40*/  @UP0 UMOV UR38, UR30 ;  /* 0x0000001e00260c82 */ /* 0x000fe40008000000 */
[----:B------:R-:W-:Y:S02]  /*1c50*/  @!UP0 UMOV UR38, UR21 ;  /* 0x0000001500268c82 */ /* 0x000fe40008000000 */
[----:B------:R-:W-:Y:S02]  /*1c60*/  UIMAD.WIDE.U32 UR26, UR38, UR4, URZ ;  /* 0x00000004261a72a5 */ /* 0x000fe4000f8e003f */
[----:B------:R-:W-:Y:S02]  /*1c70*/  @!UP0 UMOV UR39, UR24 ;  /* 0x0000001800278c82 */ /* 0x000fe40008000000 */
[----:B------:R-:W-:-:S03]  /*1c80*/  UIMAD UR7, UR39, UR4, URZ ;  /* 0x00000004270772a4 */ /* 0x000fc6000f8e023f */
[----:B------:R-:W-:Y:S02]  /*1c90*/  ULDC UR4, c[0x0][0x284] ;  /* 0x0000a10000047ab9 */ /* 0x000fe40000000800 */
[----:B------:R-:W-:-:S03]  /*1ca0*/  UIMAD UR7, UR38, UR5, UR7 ;  /* 0x00000005260772a4 */ /* 0x000fc6000f8e0207 */
[----:B------:R-:W-:Y:S02]  /*1cb0*/  UMOV UR5, 0x60 ;  /* 0x0000006000057882 */ /* 0x000fe40000000000 */
[----:B------:R-:W-:Y:S02]  /*1cc0*/  UIMAD UR19, UR5, UR19, URZ ;  /* 0x00000013051372a4 */ /* 0x000fe4000f8e023f */
[----:B------:R-:W-:Y:S02]  /*1cd0*/  UIMAD UR4, UR5, UR4, URZ ;  /* 0x00000004050472a4 */ /* 0x000fe4000f8e023f */
[----:B------:R-:W-:Y:S02]  /*1ce0*/  UIADD3 UR7, UR27, UR7, URZ ;  /* 0x000000071b077290 */ /* 0x000fe4000fffe03f */
[----:B------:R-:W-:Y:S02]  /*1cf0*/  IADD3 R123, R161, UR19, RZ ;  /* 0x00000013a17b7c10 */ /* 0x000fe4000fffe0ff */
[----:B------:R-:W-:Y:S01]  /*1d00*/  IADD3 R122, R163, UR4, RZ ;  /* 0x00000004a37a7c10 */ /* 0x000fe2000fffe0ff */
[----:B-1----:R-:W-:-:S02]  /*1d10*/  ULDC.U8 UR4, c[0x0][0x298] ;  /* 0x0000a60000047ab9 */ /* 0x002fc40000000000 */
.L_x_641:
        /* <DEDUP_REMOVED lines=10> */
[----:B-1----:R-:W-:Y:S04]  /*1dc0*/  IMAD.MOV.U32 R4, RZ, RZ, R0 ;  /* 0x000000ffff047224 */ /* 0x002fe800078e0000 */
[----:B------:R-:W-:Y:S05]  /*1dd0*/  @P1 IMAD.HI.U32 R2, R0, c[0x0][0x2bc], RZ ;  /* 0x0000af0000021a27 */ /* 0x000fea00078e00ff */
[----:B------:R-:W-:Y:S04]  /*1de0*/  @P1 SHF.R.U32.HI R4, RZ, c[0x0][0x2c0], R2 ;  /* 0x0000b000ff041a19 */ /* 0x000fe80000011602 */
[C---:B------:R-:W-:Y:S04]  /*1df0*/  @!P0 IADD3 R3, P1, R4.reuse, UR26, RZ ;  /* 0x0000001a04038c10 */ /* 0x040fe8000ff3e0ff */
[----:B------:R-:W-:Y:S02]  /*1e00*/  @!P0 LEA.HI.X.SX32 R5, R4, UR7, 0x1, P1 ;  /* 0x0000000704058c11 */ /* 0x000fe400088f0eff */
[C---:B------:R-:W-:Y:S04]  /*1e10*/  @!P0 LEA R2, P1, R3.reuse, c[0x0][0x2a0], 0x2 ;  /* 0x0000a80003028a11 */ /* 0x040fe800078210ff */
[----:B------:R-:W-:Y:S05]  /*1e20*/  @!P0 LEA.HI.X R3, R3, c[0x0][0x2a4], R5, 0x2, P1 ;  /* 0x0000a90003038a11 */ /* 0x000fea00008f1405 */
[----:B------:R1:W2:Y:S04]  /*1e30*/  @!P0 LDG.E R95, [R2.64] ;  /* 0x00000016025f8981 */ /* 0x0002a8000c1e1900 */
[----:B------:R-:W-:Y:S01]  /*1e40*/  BAR.SYNC.DEFER_BLOCKING 0x0 ;  /* 0x0000000000007b1d */ /* 0x000fe20000010000 */
[----:B-1----:R-:W-:Y:S04]  /*1e50*/  IMAD.MOV R2, RZ, RZ, -R4 ;  /* 0x000000ffff027224 */ /* 0x002fe800078e0a04 */
[----:B------:R-:W-:Y:S04]  /*1e60*/  IMAD R97, R2, c[0x0][0x2b8], R0 ;  /* 0x0000ae0002617a24 */ /* 0x000fe800078e0200 */
[C---:B------:R-:W-:Y:S01]  /*1e70*/  IMAD.WIDE.U32 R2, R97.reuse, c[0x0][0x1e0], RZ ;  /* 0x0000780061027a25 */ /* 0x040fe200078e00ff */
[----:B------:R-:W-:Y:S05]  /*1e80*/  SHF.R.S32.HI R116, RZ, 0x1f, R97 ;  /* 0x0000001fff747819 */ /* 0x000fea0000011461 */
        /* <DEDUP_REMOVED lines=16> */
[----:B------:R-:W-:Y:S04]  /*1f90*/  IMAD.WIDE.U32 R36, R172, R91, RZ ;  /* 0x0000005bac247225 */ /* 0x000fe800078e00ff */
[C---:B------:R-:W-:Y:S02]  /*1fa0*/  IMAD R3, R0.reuse, R172, R3 ;  /* 0x000000ac00037224 */ /* 0x040fe400078e0203 */
[----:B------:R-:W-:Y:S01]  /*1fb0*/  IMAD R0, R0, R169, R2 ;  /* 0x000000a900007224 */ /* 0x000fe200078e0202 */
[----:B------:R-:W-:Y:S01]  /*1fc0*/  IADD3 R2, -R98, UR18, RZ ;  /* 0x0000001262027c10 */ /* 0x000fe2000fffe1ff */
[----:B------:R-:W-:Y:S01]  /*1fd0*/  IMAD.WIDE.U32 R68, R169, R91, RZ ;  /* 0x0000005ba9447225 */ /* 0x000fe200078e00ff */
[----:B------:R-:W-:Y:S02]  /*1fe0*/  IADD3 R41, R37, R3, RZ ;  /* 0x0000000325297210 */ /* 0x000fe40007ffe0ff */
[----:B------:R-:W-:Y:S02]  /*1ff0*/  IMNMX R90, R2, 0x80, PT ;  /* 0x00000080025a7817 */ /* 0x000fe40003800200 */
        /* <DEDUP_REMOVED lines=30> */
.L_x_599:
[----:B------:R-:W-:Y:S05]  /*21e0*/  BSYNC B0 ;  /* 0x0000000000007941 */ /* 0x000fea0003800000 */
.L_x_598:
        /* <DEDUP_REMOVED lines=38> */
.L_x_601:
[----:B------:R-:W-:Y:S05]  /*2450*/  BSYNC B0 ;  /* 0x0000000000007941 */ /* 0x000fea0003800000 */
.L_x_600:
[----:B------:R-:W-:Y:S01]  /*2460*/  ISETP.GE.AND P4, PT, R155, R90, PT ;  /* 0x0000005a9b00720c */ /* 0x000fe20003f86270 */
[----:B-----5:R-:W-:Y:S01]  /*2470*/  IMAD.MOV.U32 R6, RZ, RZ, R16 ;  /* 0x000000ffff067224 */ /* 0x020fe200078e0010 */
[----:B-1----:R-:W-:Y:S01]  /*2480*/  MOV R4, R14 ;  /* 0x0000000e00047202 */ /* 0x002fe20000000f00 */
        /* <DEDUP_REMOVED lines=37> */
.L_x_603:
[----:B------:R-:W-:Y:S05]  /*26e0*/  BSYNC B0 ;  /* 0x0000000000007941 */ /* 0x000fea0003800000 */
.L_x_602:
        /* <DEDUP_REMOVED lines=38> */
.L_x_605:
[----:B------:R-:W-:Y:S05]  /*2950*/  BSYNC B0 ;  /* 0x0000000000007941 */ /* 0x000fea0003800000 */
.L_x_604:
[----:B-1---5:R-:W-:Y:S01]  /*2960*/  MOV R4, R24 ;  /* 0x0000001800047202 */ /* 0x022fe20000000f00 */
[----:B------:R1:W2:Y:S01]  /*2970*/  SHFL.IDX PT, R68, R88, RZ, 0x181f ;  /* 0x00181fff58447589 */ /* 0x0002a200000e0000 */
[----:B------:R-:W-:Y:S01]  /*2980*/  IMAD.MOV.U32 R6, RZ, RZ, R26 ;  /* 0x000000ffff067224 */ /* 0x000fe200078e001a */
[----:B------:R-:W-:Y:S01]  /*2990*/  BSSY B1, `(.L_x_606) ;  /* 0x000007f000017945 */ /* 0x000fe20003800000 */
[----:B------:R-:W-:Y:S02]  /*29a0*/  IMAD.MOV.U32 R5, RZ, RZ, R27 ;  /* 0x000000ffff057224 */ /* 0x000fe400078e001b */
[----:B------:R-:W-:Y:S01]  /*29b0*/  IMAD.MOV.U32 R0, RZ, RZ, R25 ;  /* 0x000000ffff007224 */ /* 0x000fe200078e0019 */
[----:B------:R1:W3:Y:S02]  /*29c0*/  SHFL.IDX PT, R66, R89, RZ, 0x181f ;  /* 0x00181fff59427589 */ /* 0x0002e400000e0000 */
        /* <DEDUP_REMOVED lines=11> */
[C---:B---3--:R-:W-:Y:S01]  /*2a80*/  LEA R64, P0, R20.reuse, R66, 0x1 ;  /* 0x0000004214407211 */ /* 0x048fe200078008ff */
[----:B------:R-:W3:Y:S03]  /*2a90*/  LDS.128 R8, [R74+0x8100] ;  /* 0x008100004a087984 */ /* 0x000ee60000000c00 */
[----:B--2---:R-:W-:Y:S02]  /*2aa0*/  LEA.HI.X R65, R20, R68, R21, 0x1, P0 ;  /* 0x0000004414417211 */ /* 0x004fe400000f0c15 */
[----:B------:R-:W-:Y:S11]  /*2ab0*/  ISETP.GE.AND P0, PT, R32, c[0x0][0x27c], PT ;  /* 0x00009f0020007a0c */ /* 0x000ff60003f06270 */
[----:B------:R-:W-:Y:S02]  /*2ac0*/  @!UPT UIADD3 URZ, URZ, URZ, URZ ;  /* 0x0000003f3f3ff290 */ /* 0x000fe4000fffe03f */
[----:B------:R-:W-:Y:S02]  /*2ad0*/  @!P0 SHF.R.U64 R4, R38, 0x10, R39 ;  /* 0x0000001026048819 */ /* 0x000fe40000001227 */
[--C-:B------:R-:W-:Y:S02]  /*2ae0*/  @!P0 SHF.R.U64 R0, R2, 0x10, R3.reuse ;  /* 0x0000001002008819 */ /* 0x100fe40000001203 */
[----:B------:R-:W-:Y:S02]  /*2af0*/  @!P0 SHF.R.U32.HI R2, RZ, 0x10, R3 ;  /* 0x00000010ff028819 */ /* 0x000fe40000011603 */
[----:B------:R-:W-:Y:S02]  /*2b00*/  @!P0 SHF.R.U32.HI R41, RZ, 0x10, R39 ;  /* 0x00000010ff298819 */ /* 0x000fe40000011627 */
[----:B------:R-:W-:Y:S02]  /*2b10*/  @!P0 PRMT R39, R40, 0x5410, R4 ;  /* 0x0000541028278816 */ /* 0x000fe40000000004 */
[C---:B------:R-:W-:Y:S02]  /*2b20*/  @!P0 PRMT R0, R7.reuse, 0x5432, R0 ;  /* 0x0000543207008816 */ /* 0x040fe40000000000 */
[----:B------:R-:W-:Y:S01]  /*2b30*/  @!P0 PRMT R5, R7, 0x5410, R2 ;  /* 0x0000541007058816 */ /* 0x000fe20000000002 */
[C---:B------:R-:W-:Y:S01]  /*2b40*/  @!P0 IMAD.U32 R7, R39.reuse, 0x10000, RZ ;  /* 0x0001000027078824 */ /* 0x040fe200078e00ff */
[C---:B------:R-:W-:Y:S01]  /*2b50*/  @!P0 LOP3.LUT R4, R0.reuse, 0xffff0000, RZ, 0xc0, !PT ;  /* 0xffff000000048812 */ /* 0x040fe200078ec0ff */
[----:B------:R-:W-:Y:S01]  /*2b60*/  @!P0 IMAD.U32 R6, R0, 0x10000, RZ ;  /* 0x0001000000068824 */ /* 0x000fe200078e00ff */
[----:B------:R-:W-:Y:S02]  /*2b70*/  @!P0 LOP3.LUT R39, R39, 0xffff0000, RZ, 0xc0, !PT ;  /* 0xffff000027278812 */ /* 0x000fe400078ec0ff */
[----:B------:R-:W-:Y:S01]  /*2b80*/  @!P0 PRMT R41, R40, 0x5432, R41 ;  /* 0x0000543228298816 */ /* 0x000fe20000000029 */
[C---:B---3--:R-:W-:Y:S01]  /*2b90*/  @!P0 IMAD.U32 R38, R8.reuse, 0x10000, RZ ;  /* 0x0001000008268824 */ /* 0x048fe200078e00ff */
        /* <DEDUP_REMOVED lines=8> */
[----:B------:R-:W-:Y:S01]  /*2c20*/  @!P0 FMUL.FTZ R2, R3, R4 ;  /* 0x0000000403028220 */ /* 0x000fe20000410000 */
        /* <DEDUP_REMOVED lines=27> */
.L_x_609:
[----:B------:R-:W-:Y:S05]  /*2de0*/  BSYNC B0 ;  /* 0x0000000000007941 */ /* 0x000fea0003800000 */
.L_x_608:
[----:B------:R-:W-:Y:S11]  /*2df0*/  ISETP.GE.AND P0, PT, R92, c[0x0][0x1d4], PT ;  /* 0x000075005c007a0c */ /* 0x000ff60003f06270 */
[----:B------:R-:W-:Y:S02]  /*2e00*/  @!UPT UIADD3 URZ, URZ, URZ, URZ ;  /* 0x0000003f3f3ff290 */ /* 0x000fe4000fffe03f */
[----:B------:R-:W-:-:S05]  /*2e10*/  @P0 BRA `(.L_x_607) ;  /* 0x0000036000000947 */ /* 0x000fca0003800000 */
[C---:B---3--:R-:W-:Y:S01]  /*2e20*/  LEA R40, P0, R82.reuse, R66, 0x1 ;  /* 0x0000004252287211 */ /* 0x048fe200078008ff */
[----:B--2---:R-:W2:Y:S03]  /*2e30*/  LDS.128 R8, [R74+0xc100] ;  /* 0x00c100004a087984 */ /* 0x004ea60000000c00 */
[----:B------:R-:W-:Y:S02]  /*2e40*/  LEA.HI.X R41, R82, R68, R93, 0x1, P0 ;  /* 0x0000004452297211 */ /* 0x000fe400000f0c5d */
        /* <DEDUP_REMOVED lines=9> */
[----:B------:R-:W-:Y:S01]  /*2ee0*/  @!P0 SHF.R.U32.HI R38, RZ, 0x10, R45 ;  /* 0x00000010ff268819 */ /* 0x000fe2000001162d */
[C---:B------:R-:W-:Y:S01]  /*2ef0*/  @!P0 IMAD.U32 R6, R0.reuse, 0x10000, RZ ;  /* 0x0001000000068824 */ /* 0x040fe200078e00ff */
[----:B------:R-:W-:Y:S02]  /*2f00*/  @!P0 LOP3.LUT R13, R13, 0xffff0000, RZ, 0xc0, !PT ;  /* 0xffff00000d0d8812 */ /* 0x000fe400078ec0ff */
[----:B------:R-:W-:Y:S02]  /*2f10*/  @!P0 LOP3.LUT R4, R0, 0xffff0000, RZ, 0xc0, !PT ;  /* 0xffff000000048812 */ /* 0x000fe400078ec0ff */
        /* <DEDUP_REMOVED lines=38> */
.L_x_607:
[----:B------:R-:W-:Y:S05]  /*3180*/  BSYNC B1 ;  /* 0x0000000000017941 */ /* 0x000fea0003800000 */
.L_x_606:
[----:B--2---:R2:W4:Y:S01]  /*3190*/  SHFL.IDX PT, R41, R88, 0x1, 0x181f ;  /* 0x00381f0058297f89 */ /* 0x00452200000e0000 */
[----:B------:R-:W-:Y:S03]  /*31a0*/  BSSY B1, `(.L_x_610) ;  /* 0x0000075000017945 */ /* 0x000fe60003800000 */
[----:B------:R2:W1:Y:S01]  /*31b0*/  SHFL.IDX PT, R40, R89, 0x1, 0x181f ;  /* 0x00381f0059287f89 */ /* 0x00046200000e0000 */
[----:B------:R-:W-:-:S05]  /*31c0*/  @P6 BRA `(.L_x_611) ;  /* 0x0000072000006947 */ /* 0x000fca0003800000 */
[----:B------:R-:W-:Y:S01]  /*31d0*/  BSSY B0, `(.L_x_612) ;  /* 0x0000038000007945 */ /* 0x000fe20003800000 */
[----:B------:R-:W-:-:S05]  /*31e0*/  @P5 BRA `(.L_x_613) ;  /* 0x0000036000005947 */ /* 0x000fca0003800000 */
[C---:B-1----:R-:W-:Y:S01]  /*31f0*/  LEA R38, P0, R20.reuse, R40, 0x1 ;  /* 0x0000002814267211 */ /* 0x042fe200078008ff */
[----:B------:R-:W1:Y:S03]  /*3200*/  LDS.128 R8, [R74+0x9100] ;  /* 0x009100004a087984 */ /* 0x000e660000000c00 */
[----:B----4-:R-:W-:Y:S02]  /*3210*/  LEA.HI.X R39, R20, R41, R21, 0x1, P0 ;  /* 0x0000002914277211 */ /* 0x010fe400000f0c15 */
        /* <DEDUP_REMOVED lines=51> */
.L_x_613:
[----:B------:R-:W-:Y:S05]  /*3550*/  BSYNC B0 ;  /* 0x0000000000007941 */ /* 0x000fea0003800000 */
.L_x_612:
[----:B------:R-:W-:Y:S11]  /*3560*/  ISETP.GE.AND P0, PT, R92, c[0x0][0x1d4], PT ;  /* 0x000075005c007a0c */ /* 0x000ff60003f06270 */
[----:B------:R-:W-:Y:S02]  /*3570*/  @!UPT UIADD3 URZ, URZ, URZ, URZ ;  /* 0x0000003f3f3ff290 */ /* 0x000fe4000fffe03f */
        /* <DEDUP_REMOVED lines=55> */
.L_x_611:
[----:B------:R-:W-:Y:S05]  /*38f0*/  BSYNC B1 ;  /* 0x0000000000017941 */ /* 0x000fea0003800000 */
.L_x_610:
[----:B-1----:R1:W2:Y:S01]  /*3900*/  SHFL.IDX PT, R38, R88, 0x2, 0x181f ;  /* 0x00581f0058267f89 */ /* 0x0022a200000e0000 */
[----:B------:R-:W-:Y:S03]  /*3910*/  BSSY B1, `(.L_x_614) ;  /* 0x0000075000017945 */ /* 0x000fe60003800000 */
[----:B------:R1:W4:Y:S01]  /*3920*/  SHFL.IDX PT, R30, R89, 0x2, 0x181f ;  /* 0x00581f00591e7f89 */ /* 0x00032200000e0000 */
[----:B------:R-:W-:-:S05]  /*3930*/  @P4 BRA `(.L_x_615) ;  /* 0x0000072000004947 */ /* 0x000fca0003800000 */
[----:B------:R-:W-:Y:S01]  /*3940*/  BSSY B0, `(.L_x_616) ;  /* 0x0000038000007945 */ /* 0x000fe20003800000 */
        /* <DEDUP_REMOVED lines=18> */
[C---:B----4-:R-:W-:Y:S01]  /*3a70*/  @!P0 IMAD.U32 R12, R8.reuse, 0x10000, RZ ;  /* 0x00010000080c8824 */ /* 0x050fe200078e00ff */
        /* <DEDUP_REMOVED lines=36> */
.L_x_617:
[----:B------:R-:W-:Y:S05]  /*3cc0*/  BSYNC B0 ;  /* 0x0000000000007941 */ /* 0x000fea0003800000 */
.L_x_616:
[----:B------:R-:W-:Y:S11]  /*3cd0*/  ISETP.GE.AND P0, PT, R92, c[0x0][0x1d4], PT ;  /* 0x000075005c007a0c */ /* 0x000ff60003f06270 */
[----:B------:R-:W-:Y:S02]  /*3ce0*/  @!UPT UIADD3 URZ, URZ, URZ, URZ ;  /* 0x0000003f3f3ff290 */ /* 0x000fe4000fffe03f */
[----:B------:R-:W-:-:S05]  /*3cf0*/  @P0 BRA `(.L_x_615) ;  /* 0x0000036000000947 */ /* 0x000fca0003800000 */
[C---:B----4-:R-:W-:Y:S01]  /*3d00*/  LEA R18, P0, R82.reuse, R30, 0x1 ;  /* 0x0000001e52127211 */ /* 0x050fe200078008ff */
        /* <DEDUP_REMOVED lines=53> */
.L_x_615:
[----:B------:R-:W-:Y:S05]  /*4060*/  BSYNC B1 ;  /* 0x0000000000017941 */ /* 0x000fea0003800000 */
.L_x_614:
[----:B--2---:R2:W1:Y:S04]  /*4070*/  SHFL.IDX PT, R29, R88, 0x3, 0x181f ;  /* 0x00781f00581d7f89 */ /* 0x00446800000e0000 */
[----:B------:R2:W4:Y:S01]  /*4080*/  SHFL.IDX PT, R28, R89, 0x3, 0x181f ;  /* 0x00781f00591c7f89 */ /* 0x00052200000e0000 */
[----:B------:R-:W-:-:S05]  /*4090*/  @P2 BRA `(.L_x_618) ;  /* 0x0000313000002947 */ /* 0x000fca0003800000 */
[----:B------:R-:W-:Y:S01]  /*40a0*/  BSSY B0, `(.L_x_619) ;  /* 0x0000038000007945 */ /* 0x000fe20003800000 */
[----:B------:R-:W-:-:S05]  /*40b0*/  @P5 BRA `(.L_x_620) ;  /* 0x0000036000005947 */ /* 0x000fca0003800000 */
[C---:B----4-:R-:W-:Y:S01]  /*40c0*/  LEA R22, P0, R20.reuse, R28, 0x1 ;  /* 0x0000001c14167211 */ /* 0x050fe200078008ff */
[----:B------:R-:W4:Y:S03]  /*40d0*/  LDS.128 R8, [R74+0xb100] ;  /* 0x00b100004a087984 */ /* 0x000f260000000c00 */
[----:B-1----:R-:W-:Y:S02]  /*40e0*/  LEA.HI.X R23, R20, R29, R21, 0x1, P0 ;  /* 0x0000001d14177211 */ /* 0x002fe400000f0c15 */
        /* <DEDUP_REMOVED lines=51> */
.L_x_620:
[----:B------:R-:W-:Y:S05]  /*4420*/  BSYNC B0 ;  /* 0x0000000000007941 */ /* 0x000fea0003800000 */
.L_x_619:
[----:B------:R-:W-:Y:S11]  /*4430*/  ISETP.GE.AND P0, PT, R92, c[0x0][0x1d4], PT ;  /* 0x000075005c007a0c */ /* 0x000ff60003f06270 */
[----:B------:R-:W-:Y:S02]  /*4440*/  @!UPT UIADD3 URZ, URZ, URZ, URZ ;  /* 0x0000003f3f3ff290 */ /* 0x000fe4000fffe03f */
[----:B------:R-:W-:-:S05]  /*4450*/  @P0 BRA `(.L_x_618) ;  /* 0x00002d7000000947 */ /* 0x000fca0003800000 */
[C---:B-1--4-:R-:W-:Y:S01]  /*4460*/  LEA R22, P0, R82.reuse, R28, 0x1 ;  /* 0x0000001c52167211 */ /* 0x052fe200078008ff */
[----:B------:R-:W1:Y:S03]  /*4470*/  LDS.128 R8, [R74+0xf100] ;  /* 0x00f100004a087984 */ /* 0x000e660000000c00 */
[----:B------:R-:W-:Y:S02]  /*4480*/  LEA.HI.X R23, R82, R29, R93, 0x1, P0 ;  /* 0x0000001d52177211 */ /* 0x000fe400000f0c5d */
[----:B------:R-:W-:Y:S11]  /*4490*/  ISETP.GE.AND P0, PT, R34, c[0x0][0x27c], PT ;  /* 0x00009f0022007a0c */ /* 0x000ff60003f06270 */
[----:B------:R-:W-:Y:S02]  /*44a0*/  @!UPT UIADD3 URZ, URZ, URZ, URZ ;  /* 0x0000003f3f3ff290 */ /* 0x000fe4000fffe03f */
[----:B------:R-:W-:Y:S02]  /*44b0*/  @!P0 SHF.R.U64 R13, R56, 0x10, R57 ;  /* 0x00000010380d8819 */ /* 0x000fe40000001239 */
[--C-:B------:R-:W-:Y:S02]  /*44c0*/  @!P0 SHF.R.U64 R0, R26, 0x10, R27.reuse ;  /* 0x000000101a008819 */ /* 0x100fe4000000121b */
[----:B------:R-:W-:Y:S02]  /*44d0*/  @!P0 SHF.R.U32.HI R2, RZ, 0x10, R27 ;  /* 0x00000010ff028819 */ /* 0x000fe4000001161b */
[----:B------:R-:W-:Y:S02]  /*44e0*/  @!P0 PRMT R13, R63, 0x5410, R13 ;  /* 0x000054103f0d8816 */ /* 0x000fe4000000000d */
[----:B------:R-:W-:Y:S02]  /*44f0*/  @!P0 PRMT R0, R37, 0x5432, R0 ;  /* 0x0000543225008816 */ /* 0x000fe40000000000 */
[----:B------:R-:W-:Y:S01]  /*4500*/  @!P0 SHF.R.U32.HI R3, RZ, 0x10, R57 ;  /* 0x00000010ff038819 */ /* 0x000fe20000011639 */
[----:B------:R-:W-:Y:S01]  /*4510*/  @!P0 IMAD.U32 R7, R13, 0x10000, RZ ;  /* 0x000100000d078824 */ /* 0x000fe200078e00ff */
[----:B------:R-:W-:Y:S01]  /*4520*/  @!P0 PRMT R5, R37, 0x5410, R2 ;  /* 0x0000541025058816 */ /* 0x000fe20000000002 */
[C---:B------:R-:W-:Y:S01]  /*4530*/  @!P0 IMAD.U32 R6, R0.reuse, 0x10000, RZ ;  /* 0x0001000000068824 */ /* 0x040fe200078e00ff */
[----:B------:R-:W-:Y:S02]  /*4540*/  @!P0 PRMT R15, R63, 0x5432, R3 ;  /* 0x000054323f0f8816 */ /* 0x000fe40000000003 */
[----:B------:R-:W-:Y:S02]  /*4550*/  @!P0 LOP3.LUT R13, R13, 0xffff0000, RZ, 0xc0, !PT ;  /* 0xffff00000d0d8812 */ /* 0x000fe400078ec0ff */
        /* <DEDUP_REMOVED lines=39> */
.L_x_597:
[----:B------:R-:W-:Y:S01]  /*47d0*/  ISETP.GE.AND P0, PT, R156, R90, PT ;  /* 0x0000005a9c00720c */ /* 0x000fe20003f06270 */
[----:B------:R-:W-:Y:S01]  /*47e0*/  CS2R R26, SRZ ;  /* 0x00000000001a7805 */ /* 0x000fe2000001ff00 */
[----:B------:R-:W-:Y:S01]  /*47f0*/  ISETP.NE.AND P6, PT, R144, RZ, PT ;  /* 0x000000ff9000720c */ /* 0x000fe20003fc5270 */
[----:B------:R-:W-:Y:S01]  /*4800*/  CS2R R24, SRZ ;  /* 0x0000000000187805 */ /* 0x000fe2000001ff00 */
[----:B------:R-:W-:Y:S01]  /*4810*/  ISETP.GE.OR P4, PT, R20, c[0x0][0x27c], P0 ;  /* 0x00009f0014007a0c */ /* 0x000fe20000786670 */
[----:B------:R-:W-:Y:S01]  /*4820*/  CS2R R18, SRZ ;  /* 0x0000000000127805 */ /* 0x000fe2000001ff00 */
[----:B------:R-:W-:Y:S01]  /*4830*/  IADD3 R131, -R148, c[0x0][0x1d4], RZ ;  /* 0x0000750094837a10 */ /* 0x000fe20007ffe1ff */
        /* <DEDUP_REMOVED lines=10> */
[----:B------:R-:W-:Y:S01]  /*48e0*/  @!P4 IADD3 R0, P1, P0, R104, R36, R173 ;  /* 0x000000246800c210 */ /* 0x000fe2000783e0ad */
[----:B------:R-:W-:Y:S03]  /*48f0*/  BSSY B0, `(.L_x_621) ;  /* 0x00000d9000007945 */ /* 0x000fe60003800000 */
[----:B------:R-:W-:Y:S02]  /*4900*/  @!P4 IADD3.X R2, R111, R41, R152, P1, P0 ;  /* 0x000000296f02c210 */ /* 0x000fe40000fe0498 */
[----:B------:R-:W-:Y:S01]  /*4910*/  @!P4 IADD3 R3, P1, P0, R102, R68, R170 ;  /* 0x000000446603c210 */ /* 0x000fe2000783e0aa */
[----:B------:R1:W3:Y:S03]  /*4920*/  SHFL.IDX PT, R48, R89, RZ, 0x181f ;  /* 0x00181fff59307589 */ /* 0x0002e600000e0000 */
[----:B------:R-:W-:Y:S02]  /*4930*/  @!P4 IADD3.X R8, R110, R42, R153, P1, P0 ;  /* 0x0000002a6e08c210 */ /* 0x000fe40000fe0499 */
[----:B------:R-:W-:Y:S04]  /*4940*/  ISETP.GE.AND P0, PT, R155, R90, PT ;  /* 0x0000005a9b00720c */ /* 0x000fe80003f06270 */
[----:B------:R-:W-:Y:S11]  /*4950*/  ISETP.GE.OR P2, PT, R20, c[0x0][0x27c], P0 ;  /* 0x00009f0014007a0c */ /* 0x000ff60000746670 */
[----:B------:R-:W-:Y:S02]  /*4960*/  @!UPT UIADD3 URZ, URZ, URZ, URZ ;  /* 0x0000003f3f3ff290 */ /* 0x000fe4000fffe03f */
[----:B------:R-:W-:Y:S04]  /*4970*/  @!P2 IADD3 R6, P1, P0, R104, R171, R36 ;  /* 0x000000ab6806a210 */ /* 0x000fe8000783e024 */
[C-C-:B------:R-:W-:Y:S02]  /*4980*/  @!P2 IADD3.X R9, R111.reuse, R150, R41.reuse, P1, P0 ;  /* 0x000000966f09a210 */ /* 0x140fe40000fe0429 */
        /* <DEDUP_REMOVED lines=19> */
[C---:B------:R-:W-:Y:S01]  /*4ac0*/  @!P1 LEA R12, P0, R10.reuse, c[0x0][0x270], 0x1 ;  /* 0x00009c000a0c9a11 */ /* 0x040fe200078008ff */
[----:B------:R1:W3:Y:S03]  /*4ad0*/  @!P2 LDG.E.128 R24, [R8.64] ;  /* 0x000000160818a981 */ /* 0x0002e6000c1e1d00 */
[----:B------:R-:W-:Y:S02]  /*4ae0*/  @!P1 LEA.HI.X R13, R10, c[0x0][0x274], R13, 0x1, P0 ;  /* 0x00009d000a0d9a11 */ /* 0x000fe400000f0c0d */
[C---:B------:R-:W-:Y:S03]  /*4af0*/  @!P1 LEA R10, P0, R11.reuse, c[0x0][0x288], 0x1 ;  /* 0x0000a2000b0a9a11 */ /* 0x040fe600078008ff */
[----:B------:R1:W3:Y:S01]  /*4b00*/  @!P2 LDG.E.128 R60, [R6.64] ;  /* 0x00000016063ca981 */ /* 0x0002e2000c1e1d00 */
[----:B------:R-:W-:Y:S01]  /*4b10*/  @!P1 LEA.HI.X R11, R11, c[0x0][0x28c], R14, 0x1, P0 ;  /* 0x0000a3000b0b9a11 */ /* 0x000fe200000f0c0e */
[----:B----4-:R-:W-:Y:S01]  /*4b20*/  CS2R R4, SRZ ;  /* 0x0000000000047805 */ /* 0x010fe2000001ff00 */
[----:B------:R-:W-:Y:S04]  /*4b30*/  ISETP.GE.AND P0, PT, R96, R90, PT ;  /* 0x0000005a6000720c */ /* 0x000fe80003f06270 */
[----:B------:R-:W-:Y:S01]  /*4b40*/  ISETP.GE.OR P0, PT, R20, c[0x0][0x27c], P0 ;  /* 0x00009f0014007a0c */ /* 0x000fe20000706670 */
[----:B------:R-:W4:Y:S08]  /*4b50*/  @!P1 LDG.E.128 R28, [R12.64] ;  /* 0x000000160c1c9981 */ /* 0x000f30000c1e1d00 */
[----:B------:R2:W4:Y:S04]  /*4b60*/  @!P1 LDG.E.128 R64, [R10.64] ;  /* 0x000000160a409981 */ /* 0x000528000c1e1d00 */
[----:B------:R-:W-:Y:S05]  /*4b70*/  @!P0 IADD3 R36, P1, R104, R36, RZ ;  /* 0x0000002468248210 */ /* 0x000fea0007f3e0ff */
[----:B------:R-:W-:Y:S01]  /*4b80*/  @!P0 IMAD.X R0, R111, 0x1, R41, P1 ;  /* 0x000000016f008824 */ /* 0x000fe200008e0629 */
[C---:B-1----:R-:W-:Y:S01]  /*4b90*/  @!P0 LEA R8, P1, R36.reuse, c[0x0][0x270], 0x1 ;  /* 0x00009c0024088a11 */ /* 0x042fe200078208ff */
[----:B------:R-:W-:Y:S01]  /*4ba0*/  CS2R R6, SRZ ;  /* 0x0000000000067805 */ /* 0x000fe2000001ff00 */
[----:B------:R-:W-:Y:S02]  /*4bb0*/  CS2R R40, SRZ ;  /* 0x0000000000287805 */ /* 0x000fe4000001ff00 */
[----:B------:R-:W-:Y:S02]  /*4bc0*/  @!P0 LEA.HI.X R9, R36, c[0x0][0x274], R0, 0x1, P1 ;  /* 0x00009d0024098a11 */ /* 0x000fe400008f0c00 */
[----:B------:R-:W-:Y:S03]  /*4bd0*/  @!P0 IADD3 R68, P1, R102, R68, RZ ;  /* 0x0000004466448210 */ /* 0x000fe60007f3e0ff */
[----:B------:R2:W5:Y:S02]  /*4be0*/  @!P0 LDG.E.128 R4, [R8.64] ;  /* 0x0000001608048981 */ /* 0x000564000c1e1d00 */
[----:B------:R-:W-:Y:S01]  /*4bf0*/  @!P0 IMAD.X R0, R110, 0x1, R42, P1 ;  /* 0x000000016e008824 */ /* 0x000fe200008e062a */
[C---:B------:R-:W-:Y:S01]  /*4c00*/  @!P0 LEA R2, P1, R68.reuse, c[0x0][0x288], 0x1 ;  /* 0x0000a20044028a11 */ /* 0x040fe200078208ff */
[----:B------:R-:W-:Y:S03]  /*4c10*/  CS2R R42, SRZ ;  /* 0x00000000002a7805 */ /* 0x000fe6000001ff00 */
[----:B------:R-:W-:Y:S02]  /*4c20*/  @!P0 LEA.HI.X R3, R68, c[0x0][0x28c], R0, 0x1, P1 ;  /* 0x0000a30044038a11 */ /* 0x000fe400008f0c00 */
[----:B------:R-:W-:Y:S03]  /*4c30*/  ISETP.GE.AND P1, PT, R20, c[0x0][0x27c], PT ;  /* 0x00009f0014007a0c */ /* 0x000fe60003f26270 */
[----:B------:R1:W5:Y:S01]  /*4c40*/  @!P0 LDG.E.128 R40, [R2.64] ;  /* 0x0000001602288981 */ /* 0x000362000c1e1d00 */
[----:B------:R-:W-:Y:S01]  /*4c50*/  ISETP.GE.OR P0, PT, R96, R90, P5 ;  /* 0x0000005a6000720c */ /* 0x000fe20002f06670 */
[----:B--2---:R-:W-:Y:S02]  /*4c60*/  IMAD.MOV.U32 R8, RZ, RZ, R18 ;  /* 0x000000ffff087224 */ /* 0x004fe400078e0012 */
[----:B-1----:R-:W-:Y:S02]  /*4c70*/  IMAD.MOV.U32 R3, RZ, RZ, R19 ;  /* 0x000000ffff037224 */ /* 0x002fe400078e0013 */
        /* <DEDUP_REMOVED lines=21> */
[----:B----4-:R-:W-:Y:S02]  /*4dd0*/  IMAD.MOV.U32 R8, RZ, RZ, R30 ;  /* 0x000000ffff087224 */ /* 0x010fe400078e001e */
        /* <DEDUP_REMOVED lines=13> */
[----:B------:R-:W-:Y:S01]  /*4eb0*/  SEL R0, R148, R131, !P6 ;  /* 0x0000008394007207 */ /* 0x000fe20007000000 */
        /* <DEDUP_REMOVED lines=9> */
[----:B------:R-:W-:Y:S02]  /*4f50*/  @!P1 SHF.R.U64 R8, R4, 0x10, R5 ;  /* 0x0000001004089819 */ /* 0x000fe40000001205 */
[----:B------:R-:W-:Y:S02]  /*4f60*/  LEA.HI.SX32 R0, R0, R115, 0x1c ;  /* 0x0000007300007211 */ /* 0x000fe400078fe2ff */
[----:B------:R-:W-:Y:S02]  /*4f70*/  LEA R78, P0, R94, R48, 0x1 ;  /* 0x000000305e4e7211 */ /* 0x000fe400078008ff */
[----:B------:R-:W-:Y:S01]  /*4f80*/  SHF.R.S32.HI R2, RZ, 0x1f, R0 ;  /* 0x0000001fff027819 */ /* 0x000fe20000011400 */
[----:B------:R-:W-:Y:S01]  /*4f90*/  IMAD.SHL.U32 R47, R0, 0x8, RZ ;  /* 0x00000008002f7824 */ /* 0x000fe200078e00ff */
[----:B------:R-:W-:Y:S02]  /*4fa0*/  LEA.HI.X R79, R94, R49, R114, 0x1, P0 ;  /* 0x000000315e4f7211 */ /* 0x000fe400000f0c72 */
[----:B------:R-:W-:Y:S02]  /*4fb0*/  LEA.HI R0, R2, R0, RZ, 0x3 ;  /* 0x0000000002007211 */ /* 0x000fe400078f18ff */
[C---:B------:R-:W-:Y:S02]  /*4fc0*/  ISETP.GE.AND P0, PT, R47.reuse, c[0x0][0x1d4], PT ;  /* 0x000075002f007a0c */ /* 0x040fe40003f06270 */
[----:B------:R-:W-:Y:S01]  /*4fd0*/  LOP3.LUT R2, R130, 0x38, R47, 0xf8, !PT ;  /* 0x0000003882027812 */ /* 0x000fe200078ef82f */
[----:B------:R-:W-:Y:S01]  /*4fe0*/  IMAD.SHL.U32 R0, R0, 0x400, RZ ;  /* 0x0000040000007824 */ /* 0x000fe200078e00ff */
[----:B------:R-:W-:Y:S02]  /*4ff0*/  @!P1 SHF.R.U32.HI R41, RZ, 0x10, R41 ;  /* 0x00000010ff299819 */ /* 0x000fe40000011629 */
[----:B------:R-:W-:Y:S02]  /*5000*/  LOP3.LUT R2, R2, R167, RZ, 0x3c, !PT ;  /* 0x000000a702027212 */ /* 0x000fe400078e3cff */
[----:B------:R-:W-:Y:S02]  /*5010*/  LOP3.LUT R0, R0, 0x7fffe000, RZ, 0xc0, !PT ;  /* 0x7fffe00000007812 */ /* 0x000fe400078ec0ff */
[----:B------:R-:W-:Y:S02]  /*5020*/  MOV R39, R42 ;  /* 0x0000002a00277202 */ /* 0x000fe40000000f00 */
[----:B------:R-:W-:Y:S01]  /*5030*/  IADD3 R0, R2, R0, R134 ;  /* 0x0000000002007210 */ /* 0x000fe20007ffe086 */
[----:B------:R-:W-:Y:S01]  /*5040*/  IMAD.MOV.U32 R2, RZ, RZ, R4 ;  /* 0x000000ffff027224 */ /* 0x000fe200078e0004 */
[----:B------:R-:W-:Y:S01]  /*5050*/  @!P1 PRMT R38, R38, 0x5410, R40 ;  /* 0x0000541026269816 */ /* 0x000fe20000000028 */
[----:B------:R-:W-:Y:S01]  /*5060*/  IMAD.MOV.U32 R4, RZ, RZ, R6 ;  /* 0x000000ffff047224 */ /* 0x000fe200078e0006 */
[----:B------:R-:W-:Y:S01]  /*5070*/  @!P1 SHF.R.U32.HI R3, RZ, 0x10, R5 ;  /* 0x00000010ff039819 */ /* 0x000fe20000011605 */
[----:B------:R-:W-:Y:S01]  /*5080*/  IMAD.SHL.U32 R0, R0, 0x2, RZ ;  /* 0x0000000200007824 */ /* 0x000fe200078e00ff */
[----:B------:R-:W-:Y:S01]  /*5090*/  @!P1 SHF.R.U64 R5, R6, 0x10, R7 ;  /* 0x0000001006059819 */ /* 0x000fe20000001207 */
[----:B------:R-:W-:Y:S01]  /*50a0*/  @!P0 IMAD.WIDE R86, R47, 0x2, R48 ;  /* 0x000000022f568825 */ /* 0x000fe200078e0230 */
[----:B-1----:R-:W-:Y:S02]  /*50b0*/  @!P1 LOP3.LUT R47, R54, 0xffff0000, RZ, 0xc0, !PT ;  /* 0xffff0000362f9812 */ /* 0x002fe400078ec0ff */
[----:B------:R1:W2:Y:S01]  /*50c0*/  LDS.128 R12, [R0+0x8100] ;  /* 0x00810000000c7984 */ /* 0x0002a20000000c00 */
[C---:B------:R-:W-:Y:S02]  /*50d0*/  @!P1 SHF.L.U32 R49, R55.reuse, 0x10, RZ ;  /* 0x0000001037319819 */ /* 0x040fe400000006ff */
[----:B------:R-:W-:Y:S02]  /*50e0*/  @!P1 LOP3.LUT R51, R55, 0xffff0000, RZ, 0xc0, !PT ;  /* 0xffff000037339812 */ /* 0x000fe400078ec0ff */
[----:B------:R-:W-:Y:S02]  /*50f0*/  @!P1 PRMT R6, R9, 0x5410, R3 ;  /* 0x0000541009069816 */ /* 0x000fe40000000003 */
[----:B------:R-:W-:Y:S02]  /*5100*/  @!P1 SHF.L.U32 R9, R52, 0x10, RZ ;  /* 0x0000001034099819 */ /* 0x000fe400000006ff */
[----:B------:R-:W-:Y:S02]  /*5110*/  @!P1 SHF.R.U64 R46, R42, 0x10, R43 ;  /* 0x000000102a2e9819 */ /* 0x000fe4000000122b */
[----:B------:R-:W-:Y:S02]  /*5120*/  @!P1 PRMT R42, R44, 0x5410, R41 ;  /* 0x000054102c2a9816 */ /* 0x000fe40000000029 */
[----:B------:R-:W-:Y:S02]  /*5130*/  @!P1 SHF.L.U32 R41, R53, 0x10, RZ ;  /* 0x0000001035299819 */ /* 0x000fe400000006ff */
[----:B------:R-:W-:Y:S02]  /*5140*/  @!P1 PRMT R46, R39, 0x5410, R46 ;  /* 0x00005410272e9816 */ /* 0x000fe4000000002e */
[----:B------:R-:W-:Y:S02]  /*5150*/  @!P1 LOP3.LUT R39, R52, 0xffff0000, RZ, 0xc0, !PT ;  /* 0xffff000034279812 */ /* 0x000fe400078ec0ff */
[----:B------:R-:W-:Y:S01]  /*5160*/  @!P1 SHF.R.U32.HI R43, RZ, 0x10, R43 ;  /* 0x00000010ff2b9819 */ /* 0x000fe2000001162b */
[----:B------:R-:W-:Y:S01]  /*5170*/  @!P1 IMAD.U32 R44, R46, 0x10000, RZ ;  /* 0x000100002e2c9824 */ /* 0x000fe200078e00ff */
[----:B------:R-:W-:Y:S02]  /*5180*/  @!P1 PRMT R2, R2, 0x5410, R8 ;  /* 0x0000541002029816 */ /* 0x000fe40000000008 */
[----:B-1----:R-:W-:Y:S01]  /*5190*/  @!P1 SHF.R.U32.HI R0, RZ, 0x10, R7 ;  /* 0x00000010ff009819 */ /* 0x002fe20000011607 */
[----:B------:R-:W-:Y:S01]  /*51a0*/  @!P1 IMAD.U32 R7, R38, 0x10000, RZ ;  /* 0x0001000026079824 */ /* 0x000fe200078e00ff */
[----:B------:R-:W-:Y:S01]  /*51b0*/  @!P1 PRMT R8, R4, 0x5410, R5 ;  /* 0x0000541004089816 */ /* 0x000fe20000000005 */
[----:B------:R-:W-:Y:S01]  /*51c0*/  @!P1 IMAD.U32 R4, R2, 0x10000, RZ ;  /* 0x0001000002049824 */ /* 0x000fe200078e00ff */
[----:B------:R-:W-:Y:S02]  /*51d0*/  @!P1 LOP3.LUT R38, R38, 0xffff0000, RZ, 0xc0, !PT ;  /* 0xffff000026269812 */ /* 0x000fe400078ec0ff */
[----:B------:R-:W-:Y:S02]  /*51e0*/  @!P1 PRMT R10, R10, 0x5410, R0 ;  /* 0x000054100a0a9816 */ /* 0x000fe40000000000 */
[----:B------:R-:W-:Y:S02]  /*51f0*/  @!P1 LOP3.LUT R3, R2, 0xffff0000, RZ, 0xc0, !PT ;  /* 0xffff000002039812 */ /* 0x000fe400078ec0ff */
[----:B------:R-:W-:Y:S02]  /*5200*/  @!P1 PRMT R50, R45, 0x5410, R43 ;  /* 0x000054102d329816 */ /* 0x000fe4000000002b */
[----:B------:R-:W-:Y:S02]  /*5210*/  @!P1 LOP3.LUT R43, R53, 0xffff0000, RZ, 0xc0, !PT ;  /* 0xffff0000352b9812 */ /* 0x000fe400078ec0ff */
[----:B------:R-:W-:Y:S02]  /*5220*/  @!P1 SHF.L.U32 R45, R54, 0x10, RZ ;  /* 0x00000010362d9819 */ /* 0x000fe400000006ff */
[----:B------:R-:W-:Y:S01]  /*5230*/  @!P1 LOP3.LUT R46, R46, 0xffff0000, RZ, 0xc0, !PT ;  /* 0xffff00002e2e9812 */ /* 0x000fe200078ec0ff */
[C---:B--2---:R-:W-:Y:S01]  /*5240*/  @!P1 IMAD.U32 R0, R12.reuse, 0x10000, RZ ;  /* 0x000100000c009824 */ /* 0x044fe200078e00ff */
[----:B------:R-:W-:Y:S03]  /*5250*/  @!P1 LOP3.LUT R5, R12, 0xffff0000, RZ, 0xc0, !PT ;  /* 0xffff00000c059812 */ /* 0x000fe600078ec0ff */
[C---:B------:R-:W-:Y:S02]  /*5260*/  @!P1 FMUL.FTZ R2, R0.reuse, R7 ;  /* 0x0000000700029220 */ /* 0x040fe40000410000 */
[----:B------:R-:W-:Y:S02]  /*5270*/  @!P1 FMUL.FTZ R40, R5, R38 ;  /* 0x0000002605289220 */ /* 0x000fe40000410000 */
[-C--:B------:R-:W-:Y:S02]  /*5280*/  @!P1 FMUL.FTZ R0, R0, R4.reuse ;  /* 0x0000000400009220 */ /* 0x080fe40000410000 */
[----:B------:R-:W-:Y:S02]  /*5290*/  @!P1 FFMA.FTZ R85, R9, R4, -R2 ;  /* 0x0000000409559223 */ /* 0x000fe40000010802 */
[-C--:B------:R-:W-:Y:S01]  /*52a0*/  @!P1 FMUL.FTZ R2, R5, R3.reuse ;  /* 0x0000000305029220 */ /* 0x080fe20000410000 */
[----:B------:R-:W-:Y:S01]  /*52b0*/  @!P1 LOP3.LUT R5, R13, 0xffff0000, RZ, 0xc0, !PT ;  /* 0xffff00000d059812 */ /* 0x000fe200078ec0ff */
[----:B------:R-:W-:Y:S02]  /*52c0*/  @!P1 FFMA.FTZ R84, R39, R3, -R40 ;  /* 0x0000000327549223 */ /* 0x000fe40000010828 */
[C---:B------:R-:W-:Y:S01]  /*52d0*/  @!P1 IMAD.U32 R40, R42.reuse, 0x10000, RZ ;  /* 0x000100002a289824 */ /* 0x040fe200078e00ff */
[----:B------:R-:W-:Y:S01]  /*52e0*/  @!P1 LOP3.LUT R42, R42, 0xffff0000, RZ, 0xc0, !PT ;  /* 0xffff00002a2a9812 */ /* 0x000fe200078ec0ff */
[----:B------:R-:W-:Y:S02]  /*52f0*/  @!P1 IMAD.U32 R3, R13, 0x10000, RZ ;  /* 0x000100000d039824 */ /* 0x000fe400078e00ff */
[----:B------:R-:W-:Y:S02]  /*5300*/  @!P1 FFMA.FTZ R0, R7, R9, R0 ;  /* 0x0000000907009223 */ /* 0x000fe40000010000 */
[C---:B------:R-:W-:Y:S01]  /*5310*/  @!P1 IMAD.U32 R4, R6.reuse, 0x10000, RZ ;  /* 0x0001000006049824 */ /* 0x040fe200078e00ff */
[----:B------:R-:W-:Y:S01]  /*5320*/  @!P1 LOP3.LUT R6, R6, 0xffff0000, RZ, 0xc0, !PT ;  /* 0xffff000006069812 */ /* 0x000fe200078ec0ff */
[----:B------:R-:W-:Y:S02]  /*5330*/  @!P1 FMUL.FTZ R7, R3, R40 ;  /* 0x0000002803079220 */ /* 0x000fe40000410000 */
[----:B------:R-:W-:Y:S02]  /*5340*/  @!P1 FMUL.FTZ R9, R5, R42 ;  /* 0x0000002a05099220 */ /* 0x000fe40000410000 */
[-C--:B------:R-:W-:Y:S01]  /*5350*/  @!P1 FFMA.FTZ R83, R41, R4.reuse, -R7 ;  /* 0x0000000429539223 */ /* 0x080fe20000010807 */
[C---:B------:R-:W-:Y:S01]  /*5360*/  @!P1 LOP3.LUT R7, R14.reuse, 0xffff0000, RZ, 0xc0, !PT ;  /* 0xffff00000e079812 */ /* 0x040fe200078ec0ff */
[----:B------:R-:W-:Y:S02]  /*5370*/  @!P1 FMUL.FTZ R3, R3, R4 ;  /* 0x0000000403039220 */ /* 0x000fe40000410000 */
[-C--:B------:R-:W-:Y:S02]  /*5380*/  @!P1 FMUL.FTZ R4, R5, R6.reuse ;  /* 0x0000000605049220 */ /* 0x080fe40000410000 */
[----:B------:R-:W-:Y:S02]  /*5390*/  @!P1 IMAD.U32 R5, R14, 0x10000, RZ ;  /* 0x000100000e059824 */ /* 0x000fe400078e00ff */
[----:B------:R-:W-:Y:S02]  /*53a0*/  @!P1 FFMA.FTZ R81, R43, R6, -R9 ;  /* 0x000000062b519223 */ /* 0x000fe40000010809 */
[C---:B------:R-:W-:Y:S01]  /*53b0*/  @!P1 IMAD.U32 R6, R8.reuse, 0x10000, RZ ;  /* 0x0001000008069824 */ /* 0x040fe200078e00ff */
[----:B------:R-:W-:Y:S01]  /*53c0*/  @!P1 LOP3.LUT R8, R8, 0xffff0000, RZ, 0xc0, !PT ;  /* 0xffff000008089812 */ /* 0x000fe200078ec0ff */
[----:B------:R-:W-:Y:S02]  /*53d0*/  @!P1 FMUL.FTZ R9, R5, R44 ;  /* 0x0000002c05099220 */ /* 0x000fe40000410000 */
[----:B------:R-:W-:Y:S02]  /*53e0*/  @!P1 FMUL.FTZ R48, R7, R46 ;  /* 0x0000002e07309220 */ /* 0x000fe40000410000 */
[----:B------:R-:W-:Y:S01]  /*53f0*/  @!P1 FFMA.FTZ R80, R45, R6, -R9 ;  /* 0x000000062d509223 */ /* 0x000fe20000010809 */
[----:B------:R-:W-:Y:S01]  /*5400*/  @!P1 LOP3.LUT R9, R15, 0xffff0000, RZ, 0xc0, !PT ;  /* 0xffff00000f099812 */ /* 0x000fe200078ec0ff */
[----:B------:R-:W-:Y:S02]  /*5410*/  @!P1 FFMA.FTZ R77, R47, R8, -R48 ;  /* 0x000000082f4d9223 */ /* 0x000fe40000010830 */
[C---:B------:R-:W-:Y:S01]  /*5420*/  @!P1 IMAD.U32 R48, R50.reuse, 0x10000, RZ ;  /* 0x0001000032309824 */ /* 0x040fe200078e00ff */
[----:B------:R-:W-:Y:S01]  /*5430*/  @!P1 LOP3.LUT R50, R50, 0xffff0000, RZ, 0xc0, !PT ;  /* 0xffff000032329812 */ /* 0x000fe200078ec0ff */
[----:B------:R-:W-:Y:S02]  /*5440*/  @!P1 FMUL.FTZ R5, R5, R6 ;  /* 0x0000000605059220 */ /* 0x000fe40000410000 */
        /* <DEDUP_REMOVED lines=35> */
.L_x_622:
[----:B------:R-:W-:Y:S05]  /*5680*/  BSYNC B0 ;  /* 0x0000000000007941 */ /* 0x000fea0003800000 */
.L_x_621:
[----:B-----5:R2:W3:Y:S01]  /*5690*/  SHFL.IDX PT, R43, R88, 0x1, 0x181f ;  /* 0x00381f00582b7f89 */ /* 0x0204e200000e0000 */
[----:B------:R-:W-:Y:S01]  /*56a0*/  ISETP.GE.OR P0, PT, R156, R90, P5 ;  /* 0x0000005a9c00720c */ /* 0x000fe20002f06670 */
[----:B------:R-:W-:Y:S02]  /*56b0*/  BSSY B0, `(.L_x_623) ;  /* 0x0000078000007945 */ /* 0x000fe40003800000 */
[----:B------:R2:W4:Y:S10]  /*56c0*/  SHFL.IDX PT, R42, R89, 0x1, 0x181f ;  /* 0x00381f00592a7f89 */ /* 0x00053400000e0000 */
[----:B------:R-:W-:-:S05]  /*56d0*/  @P0 BRA `(.L_x_624) ;  /* 0x0000075000000947 */ /* 0x000fca0003800000 */
[----:B------:R-:W-:Y:S01]  /*56e0*/  SEL R0, R148, R131, !P6 ;  /* 0x0000008394007207 */ /* 0x000fe20007000000 */
[----:B------:R-:W5:Y:S01]  /*56f0*/  LDS.128 R48, [R140+0x8100] ;  /* 0x008100008c307984 */ /* 0x000f620000000c00 */
[----:B------:R-:W-:Y:S02]  /*5700*/  @!P1 SHF.R.U64 R5, R56, 0x10, R57 ;  /* 0x0000001038059819 */ /* 0x000fe40000001239 */
[----:B------:R-:W-:Y:S02]  /*5710*/  SHF.R.S32.HI R2, RZ, 0x1f, R0 ;  /* 0x0000001fff027819 */ /* 0x000fe40000011400 */
[----:B----4-:R-:W-:Y:S02]  /*5720*/  LEA R76, P0, R94, R42, 0x1 ;  /* 0x0000002a5e4c7211 */ /* 0x010fe400078008ff */
[----:B------:R-:W-:Y:S02]  /*5730*/  LEA.HI R0, R2, R0, RZ, 0x4 ;  /* 0x0000000002007211 */ /* 0x000fe400078f20ff */
[----:B---3--:R-:W-:Y:S02]  /*5740*/  LEA.HI.X R77, R94, R43, R114, 0x1, P0 ;  /* 0x0000002b5e4d7211 */ /* 0x008fe400000f0c72 */
[----:B------:R-:W-:Y:S02]  /*5750*/  LEA.HI.SX32 R0, R0, R115, 0x1c ;  /* 0x0000007300007211 */ /* 0x000fe400078fe2ff */
[--C-:B------:R-:W-:Y:S02]  /*5760*/  @!P1 SHF.R.U64 R8, R58, 0x10, R59.reuse ;  /* 0x000000103a089819 */ /* 0x100fe4000000123b */
[----:B------:R-:W-:Y:S01]  /*5770*/  SHF.R.S32.HI R2, RZ, 0x1f, R0 ;  /* 0x0000001fff027819 */ /* 0x000fe20000011400 */
[----:B------:R-:W-:Y:S01]  /*5780*/  IMAD.SHL.U32 R39, R0, 0x8, RZ ;  /* 0x0000000800277824 */ /* 0x000fe200078e00ff */
[----:B------:R-:W-:Y:S02]  /*5790*/  @!P1 SHF.R.U32.HI R9, RZ, 0x10, R59 ;  /* 0x00000010ff099819 */ /* 0x000fe4000001163b */
[----:B------:R-:W-:Y:S02]  /*57a0*/  LEA.HI R0, R2, R0, RZ, 0x3 ;  /* 0x0000000002007211 */ /* 0x000fe400078f18ff */
[----:B------:R-:W-:Y:S02]  /*57b0*/  ISETP.GE.AND P0, PT, R39, c[0x0][0x1d4], PT ;  /* 0x0000750027007a0c */ /* 0x000fe40003f06270 */
[----:B------:R-:W-:Y:S01]  /*57c0*/  @!P1 SHF.R.U64 R3, R18, 0x10, R19 ;  /* 0x0000001012039819 */ /* 0x000fe20000001213 */
[----:B------:R-:W-:Y:S01]  /*57d0*/  IMAD.SHL.U32 R0, R0, 0x400, RZ ;  /* 0x0000040000007824 */ /* 0x000fe200078e00ff */
[----:B------:R-:W-:Y:S02]  /*57e0*/  LOP3.LUT R2, R127, 0x38, R39, 0xf8, !PT ;  /* 0x000000387f027812 */ /* 0x000fe400078ef827 */
[----:B------:R-:W-:Y:S02]  /*57f0*/  @!P1 PRMT R40, R69, 0x5432, R8 ;  /* 0x0000543245289816 */ /* 0x000fe40000000008 */
[----:B------:R-:W-:Y:S02]  /*5800*/  LOP3.LUT R2, R2, R165, RZ, 0x3c, !PT ;  /* 0x000000a502027212 */ /* 0x000fe400078e3cff */
[----:B------:R-:W-:Y:S02]  /*5810*/  LOP3.LUT R0, R0, 0x7fffe000, RZ, 0xc0, !PT ;  /* 0x7fffe00000007812 */ /* 0x000fe400078ec0ff */
[----:B------:R-:W-:Y:S01]  /*5820*/  @!P1 PRMT R10, R22, 0x5432, R3 ;  /* 0x00005432160a9816 */ /* 0x000fe20000000003 */
[----:B------:R-:W-:Y:S01]  /*5830*/  @!P0 IMAD.WIDE R58, R39, 0x2, R42 ;  /* 0x00000002273a8825 */ /* 0x000fe200078e022a */
[----:B------:R-:W-:Y:S02]  /*5840*/  IADD3 R0, R2, R0, R137 ;  /* 0x0000000002007210 */ /* 0x000fe40007ffe089 */
[----:B------:R-:W-:Y:S02]  /*5850*/  @!P1 SHF.R.U32.HI R6, RZ, 0x10, R57 ;  /* 0x00000010ff069819 */ /* 0x000fe40000011639 */
[----:B------:R-:W-:Y:S01]  /*5860*/  @!P1 SHF.R.U32.HI R2, RZ, 0x10, R17 ;  /* 0x00000010ff029819 */ /* 0x000fe20000011611 */
[----:B------:R-:W-:Y:S01]  /*5870*/  IMAD.SHL.U32 R0, R0, 0x2, RZ ;  /* 0x0000000200007824 */ /* 0x000fe200078e00ff */
[----:B-----5:R-:W-:Y:S01]  /*5880*/  @!P1 SHF.L.U32 R18, R49, 0x10, RZ ;  /* 0x0000001031129819 */ /* 0x020fe200000006ff */
[----:B------:R-:W-:Y:S01]  /*5890*/  @!P1 IMAD.U32 R8, R48, 0x10000, RZ ;  /* 0x0001000030089824 */ /* 0x000fe200078e00ff */
[C---:B------:R-:W-:Y:S01]  /*58a0*/  @!P1 LOP3.LUT R45, R51.reuse, 0xffff0000, RZ, 0xc0, !PT ;  /* 0xffff0000332d9812 */ /* 0x040fe200078ec0ff */
[----:B------:R-:W-:Y:S01]  /*58b0*/  @!P1 IMAD.U32 R43, R51, 0x10000, RZ ;  /* 0x00010000332b9824 */ /* 0x000fe200078e00ff */
[----:B-1----:R1:W3:Y:S01]  /*58c0*/  LDS.128 R12, [R0+0x8100] ;  /* 0x00810000000c7984 */ /* 0x0022e20000000c00 */
[----:B------:R-:W-:Y:S02]  /*58d0*/  @!P1 LOP3.LUT R41, R50, 0xffff0000, RZ, 0xc0, !PT ;  /* 0xffff000032299812 */ /* 0x000fe400078ec0ff */
[----:B------:R-:W-:Y:S02]  /*58e0*/  @!P1 SHF.R.U32.HI R4, RZ, 0x10, R19 ;  /* 0x00000010ff049819 */ /* 0x000fe40000011613 */
[----:B------:R-:W-:Y:S02]  /*58f0*/  @!P1 PRMT R19, R68, 0x5432, R6 ;  /* 0x0000543244139816 */ /* 0x000fe40000000006 */
[----:B------:R-:W-:Y:S02]  /*5900*/  @!P1 PRMT R38, R69, 0x5410, R9 ;  /* 0x0000541045269816 */ /* 0x000fe40000000009 */
[----:B------:R-:W-:Y:S02]  /*5910*/  @!P1 PRMT R9, R22, 0x5410, R4 ;  /* 0x0000541016099816 */ /* 0x000fe40000000004 */
[C---:B------:R-:W-:Y:S01]  /*5920*/  @!P1 LOP3.LUT R44, R38.reuse, 0xffff0000, RZ, 0xc0, !PT ;  /* 0xffff0000262c9812 */ /* 0x040fe200078ec0ff */
[----:B------:R-:W-:Y:S01]  /*5930*/  @!P1 IMAD.U32 R42, R38, 0x10000, RZ ;  /* 0x00010000262a9824 */ /* 0x000fe200078e00ff */
[----:B-1----:R-:W-:Y:S01]  /*5940*/  @!P1 SHF.R.U64 R0, R16, 0x10, R17 ;  /* 0x0000001010009819 */ /* 0x002fe20000001211 */
[----:B------:R-:W-:Y:S01]  /*5950*/  @!P1 IMAD.U32 R17, R19, 0x10000, RZ ;  /* 0x0001000013119824 */ /* 0x000fe200078e00ff */
[----:B------:R-:W-:Y:S02]  /*5960*/  @!P1 PRMT R16, R68, 0x5410, R5 ;  /* 0x0000541044109816 */ /* 0x000fe40000000005 */
[C---:B------:R-:W-:Y:S02]  /*5970*/  @!P1 PRMT R7, R11.reuse, 0x5432, R0 ;  /* 0x000054320b079816 */ /* 0x040fe40000000000 */
[----:B------:R-:W-:Y:S01]  /*5980*/  @!P1 PRMT R5, R11, 0x5410, R2 ;  /* 0x000054100b059816 */ /* 0x000fe20000000002 */
[----:B------:R-:W-:Y:S01]  /*5990*/  @!P1 IMAD.U32 R6, R16, 0x10000, RZ ;  /* 0x0001000010069824 */ /* 0x000fe200078e00ff */
[----:B------:R-:W-:Y:S01]  /*59a0*/  @!P1 LOP3.LUT R19, R19, 0xffff0000, RZ, 0xc0, !PT ;  /* 0xffff000013139812 */ /* 0x000fe200078ec0ff */
[C---:B------:R-:W-:Y:S01]  /*59b0*/  @!P1 IMAD.U32 R2, R7.reuse, 0x10000, RZ ;  /* 0x0001000007029824 */ /* 0x040fe200078e00ff */
[----:B------:R-:W-:Y:S01]  /*59c0*/  @!P1 LOP3.LUT R7, R7, 0xffff0000, RZ, 0xc0, !PT ;  /* 0xffff000007079812 */ /* 0x000fe200078ec0ff */
[C---:B------:R-:W-:Y:S01]  /*59d0*/  @!P1 IMAD.U32 R4, R5.reuse, 0x10000, RZ ;  /* 0x0001000005049824 */ /* 0x040fe200078e00ff */
[----:B------:R-:W-:Y:S01]  /*59e0*/  @!P1 LOP3.LUT R5, R5, 0xffff0000, RZ, 0xc0, !PT ;  /* 0xffff000005059812 */ /* 0x000fe200078ec0ff */
[----:B---3--:R-:W-:Y:S01]  /*59f0*/  @!P1 IMAD.U32 R3, R13, 0x10000, RZ ;  /* 0x000100000d039824 */ /* 0x008fe200078e00ff */
[----:B------:R-:W-:Y:S03]  /*5a00*/  @!P1 SHF.L.U32 R0, R12, 0x10, RZ ;  /* 0x000000100c009819 */ /* 0x000fe600000006ff */
[----:B------:R-:W-:Y:S02]  /*5a10*/  @!P1 FMUL.FTZ R22, R3, R17 ;  /* 0x0000001103169220 */ /* 0x000fe40000410000 */
[C---:B------:R-:W-:Y:S02]  /*5a20*/  @!P1 FMUL.FTZ R11, R0.reuse, R6 ;  /* 0x00000006000b9220 */ /* 0x040fe40000410000 */
[-C--:B------:R-:W-:Y:S02]  /*5a30*/  @!P1 FMUL.FTZ R0, R0, R2.reuse ;  /* 0x0000000200009220 */ /* 0x080fe40000410000 */
[----:B------:R-:W-:Y:S01]  /*5a40*/  @!P1 FFMA.FTZ R57, R8, R2, -R11 ;  /* 0x0000000208399223 */ /* 0x000fe2000001080b */
[----:B------:R-:W-:Y:S01]  /*5a50*/  @!P1 LOP3.LUT R2, R13, 0xffff0000, RZ, 0xc0, !PT ;  /* 0xffff00000d029812 */ /* 0x000fe200078ec0ff */
[----:B------:R-:W-:Y:S01]  /*5a60*/  @!P1 FFMA.FTZ R0, R6, R8, R0 ;  /* 0x0000000806009223 */ /* 0x000fe20000010000 */
[----:B------:R-:W-:Y:S01]  /*5a70*/  @!P1 LOP3.LUT R6, R12, 0xffff0000, RZ, 0xc0, !PT ;  /* 0xffff00000c069812 */ /* 0x000fe200078ec0ff */
[-C--:B------:R-:W-:Y:S01]  /*5a80*/  @!P1 FFMA.FTZ R56, R18, R4.reuse, -R22 ;  /* 0x0000000412389223 */ /* 0x080fe20000010816 */
[----:B------:R-:W-:Y:S01]  /*5a90*/  @!P1 LOP3.LUT R22, R49, 0xffff0000, RZ, 0xc0, !PT ;  /* 0xffff000031169812 */ /* 0x000fe200078ec0ff */
[----:B------:R-:W-:Y:S01]  /*5aa0*/  @!P1 FMUL.FTZ R3, R3, R4 ;  /* 0x0000000403039220 */ /* 0x000fe20000410000 */
[----:B------:R-:W-:Y:S01]  /*5ab0*/  @!P1 LOP3.LUT R11, R16, 0xffff0000, RZ, 0xc0, !PT ;  /* 0xffff0000100b9812 */ /* 0x000fe200078ec0ff */
[----:B------:R-:W-:Y:S01]  /*5ac0*/  @!P1 FMUL.FTZ R8, R2, R19 ;  /* 0x0000001302089220 */ /* 0x000fe20000410000 */
[----:B------:R-:W-:Y:S01]  /*5ad0*/  @!P1 LOP3.LUT R16, R48, 0xffff0000, RZ, 0xc0, !PT ;  /* 0xffff000030109812 */ /* 0x000fe200078ec0ff */
[----:B------:R-:W-:Y:S02]  /*5ae0*/  @!P1 FMUL.FTZ R4, R2, R5 ;  /* 0x0000000502049220 */ /* 0x000fe40000410000 */
[C---:B------:R-:W-:Y:S02]  /*5af0*/  @!P1 FMUL.FTZ R39, R6.reuse, R11 ;  /* 0x0000000b06279220 */ /* 0x040fe40000410000 */
[-C--:B------:R-:W-:Y:S01]  /*5b00*/  @!P1 FMUL.FTZ R2, R6, R7.reuse ;  /* 0x0000000706029220 */ /* 0x080fe20000410000 */
[C---:B------:R-:W-:Y:S01]  /*5b10*/  @!P1 LOP3.LUT R6, R15.reuse, 0xffff0000, RZ, 0xc0, !PT ;  /* 0xffff00000f069812 */ /* 0x040fe200078ec0ff */
[----:B------:R-:W-:Y:S01]  /*5b20*/  @!P1 FFMA.FTZ R54, R16, R7, -R39 ;  /* 0x0000000710369223 */ /* 0x000fe20000010827 */
[----:B------:R-:W-:Y:S01]  /*5b30*/  @!P1 SHF.L.U32 R39, R50, 0x10, RZ ;  /* 0x0000001032279819 */ /* 0x000fe200000006ff */
[----:B------:R-:W-:Y:S02]  /*5b40*/  @!P1 IMAD.U32 R7, R15, 0x10000, RZ ;  /* 0x000100000f079824 */ /* 0x000fe400078e00ff */
[----:B------:R-:W-:Y:S02]  /*5b50*/  @!P1 FFMA.FTZ R55, R22, R5, -R8 ;  /* 0x0000000516379223 */ /* 0x000fe40000010808 */
[C---:B------:R-:W-:Y:S01]  /*5b60*/  @!P1 IMAD.U32 R5, R9.reuse, 0x10000, RZ ;  /* 0x0001000009059824 */ /* 0x040fe200078e00ff */
[----:B------:R-:W-:Y:S01]  /*5b70*/  @!P1 LOP3.LUT R9, R9, 0xffff0000, RZ, 0xc0, !PT ;  /* 0xffff000009099812 */ /* 0x000fe200078ec0ff */
[----:B------:R-:W-:Y:S02]  /*5b80*/  @!P1 FMUL.FTZ R8, R7, R42 ;  /* 0x0000002a07089220 */ /* 0x000fe40000410000 */
[C---:B------:R-:W-:Y:S02]  /*5b90*/  @!P1 FMUL.FTZ R38, R6.reuse, R44 ;  /* 0x0000002c06269220 */ /* 0x040fe40000410000 */
[----:B------:R-:W-:Y:S02]  /*5ba0*/  @!P1 FFMA.FTZ R53, R43, R5, -R8 ;  /* 0x000000052b359223 */ /* 0x000fe40000010808 */
[-C--:B------:R-:W-:Y:S02]  /*5bb0*/  @!P1 FMUL.FTZ R8, R6, R9.reuse ;  /* 0x0000000906089220 */ /* 0x080fe40000410000 */
[----:B------:R-:W-:Y:S01]  /*5bc0*/  @!P1 FFMA.FTZ R52, R45, R9, -R38 ;  /* 0x000000092d349223 */ /* 0x000fe20000010826 */
[----:B------:R-:W-:Y:S01]  /*5bd0*/  @!P1 LOP3.LUT R9, R14, 0xffff0000, RZ, 0xc0, !PT ;  /* 0xffff00000e099812 */ /* 0x000fe200078ec0ff */
[C---:B------:R-:W-:Y:S01]  /*5be0*/  @!P1 IMAD.U32 R38, R40.reuse, 0x10000, RZ ;  /* 0x0001000028269824 */ /* 0x040fe200078e00ff */
[----:B------:R-:W-:Y:S01]  /*5bf0*/  @!P1 LOP3.LUT R40, R40, 0xffff0000, RZ, 0xc0, !PT ;  /* 0xffff000028289812 */ /* 0x000fe200078ec0ff */
[----:B------:R-:W-:Y:S02]  /*5c00*/  @!P1 FMUL.FTZ R7, R7, R5 ;  /* 0x0000000507079220 */ /* 0x000fe40000410000 */
[----:B------:R-:W-:Y:S02]  /*5c10*/  @!P1 IMAD.U32 R5, R14, 0x10000, RZ ;  /* 0x000100000e059824 */ /* 0x000fe400078e00ff */
        /* <DEDUP_REMOVED lines=10> */
[-C--:B------:R-:W-:Y:S01]  /*5cc0*/  @!P1 FMUL.FTZ R6, R9, R10.reuse ;  /* 0x0000000a09069220 */ /* 0x080fe20000410000 */
        /* <DEDUP_REMOVED lines=22> */
.L_x_624:
[----:B------:R-:W-:Y:S05]  /*5e30*/  BSYNC B0 ;  /* 0x0000000000007941 */ /* 0x000fea0003800000 */
.L_x_623:
[----:B------:R1:W2:Y:S01]  /*5e40*/  SHFL.IDX PT, R19, R88, 0x2, 0x181f ;  /* 0x00581f0058137f89 */ /* 0x0002a200000e0000 */
[----:B------:R-:W-:Y:S01]  /*5e50*/  ISETP.GE.OR P0, PT, R155, R90, P5 ;  /* 0x0000005a9b00720c */ /* 0x000fe20002f06670 */
[----:B------:R-:W-:Y:S02]  /*5e60*/  BSSY B0, `(.L_x_625) ;  /* 0x0000078000007945 */ /* 0x000fe40003800000 */
[----:B------:R1:W4:Y:S10]  /*5e70*/  SHFL.IDX PT, R18, R89, 0x2, 0x181f ;  /* 0x00581f0059127f89 */ /* 0x00033400000e0000 */
[----:B------:R-:W-:-:S05]  /*5e80*/  @P0 BRA `(.L_x_626) ;  /* 0x0000075000000947 */ /* 0x000fca0003800000 */
[----:B------:R-:W-:Y:S01]  /*5e90*/  SEL R0, R148, R131, !P6 ;  /* 0x0000008394007207 */ /* 0x000fe20007000000 */
[----:B---34-:R-:W3:Y:S01]  /*5ea0*/  LDS.128 R40, [R139+0x8100] ;  /* 0x008100008b287984 */ /* 0x018ee20000000c00 */
[C---:B-1----:R-:W-:Y:S02]  /*5eb0*/  LEA R52, P0, R94.reuse, R18, 0x1 ;  /* 0x000000125e347211 */ /* 0x042fe400078008ff */
[----:B------:R-:W-:Y:S02]  /*5ec0*/  SHF.R.S32.HI R2, RZ, 0x1f, R0 ;  /* 0x0000001fff027819 */ /* 0x000fe40000011400 */
[----:B--2---:R-:W-:Y:S02]  /*5ed0*/  LEA.HI.X R53, R94, R19, R114, 0x1, P0 ;  /* 0x000000135e357211 */ /* 0x004fe400000f0c72 */
[----:B------:R-:W-:Y:S02]  /*5ee0*/  LEA.HI R0, R2, R0, RZ, 0x4 ;  /* 0x0000000002007211 */ /* 0x000fe400078f20ff */
[----:B------:R-:W-:Y:S02]  /*5ef0*/  @!P1 SHF.R.U32.HI R8, RZ, 0x10, R63 ;  /* 0x00000010ff089819 */ /* 0x000fe4000001163f */
[----:B------:R-:W-:Y:S02]  /*5f00*/  LEA.HI.SX32 R0, R0, R115, 0x1c ;  /* 0x0000007300007211 */ /* 0x000fe400078fe2ff */
[----:B------:R-:W-:Y:S02]  /*5f10*/  @!P1 SHF.R.U64 R3, R26, 0x10, R27 ;  /* 0x000000101a039819 */ /* 0x000fe4000000121b */
[----:B------:R-:W-:Y:S01]  /*5f20*/  SHF.R.S32.HI R2, RZ, 0x1f, R0 ;  /* 0x0000001fff027819 */ /* 0x000fe20000011400 */
[----:B------:R-:W-:Y:S01]  /*5f30*/  IMAD.SHL.U32 R17, R0, 0x8, RZ ;  /* 0x0000000800117824 */ /* 0x000fe200078e00ff */
[----:B------:R-:W-:Y:S02]  /*5f40*/  @!P1 SHF.R.U64 R5, R60, 0x10, R61 ;  /* 0x000000103c059819 */ /* 0x000fe4000000123d */
[----:B------:R-:W-:Y:S02]  /*5f50*/  LEA.HI R0, R2, R0, RZ, 0x3 ;  /* 0x0000000002007211 */ /* 0x000fe400078f18ff */
[C---:B------:R-:W-:Y:S02]  /*5f60*/  ISETP.GE.AND P0, PT, R17.reuse, c[0x0][0x1d4], PT ;  /* 0x0000750011007a0c */ /* 0x040fe40003f06270 */
[----:B------:R-:W-:Y:S01]  /*5f70*/  @!P1 PRMT R16, R70, 0x5410, R5 ;  /* 0x0000541046109816 */ /* 0x000fe20000000005 */
[----:B------:R-:W-:Y:S01]  /*5f80*/  IMAD.SHL.U32 R0, R0, 0x400, RZ ;  /* 0x0000040000007824 */ /* 0x000fe200078e00ff */
[----:B------:R-:W-:Y:S02]  /*5f90*/  LOP3.LUT R2, R126, 0x38, R17, 0xf8, !PT ;  /* 0x000000387e027812 */ /* 0x000fe400078ef811 */
[----:B------:R-:W-:Y:S02]  /*5fa0*/  @!P1 SHF.R.U32.HI R6, RZ, 0x10, R61 ;  /* 0x00000010ff069819 */ /* 0x000fe4000001163d */
[----:B------:R-:W-:Y:S02]  /*5fb0*/  LOP3.LUT R2, R2, R164, RZ, 0x3c, !PT ;  /* 0x000000a402027212 */ /* 0x000fe400078e3cff */
[----:B------:R-:W-:Y:S02]  /*5fc0*/  LOP3.LUT R0, R0, 0x7fffe000, RZ, 0xc0, !PT ;  /* 0x7fffe00000007812 */ /* 0x000fe400078ec0ff */
[----:B------:R-:W-:Y:S01]  /*5fd0*/  @!P1 PRMT R11, R70, 0x5432, R6 ;  /* 0x00005432460b9816 */ /* 0x000fe20000000006 */
[----:B------:R-:W-:Y:S01]  /*5fe0*/  @!P1 IMAD.U32 R6, R16, 0x10000, RZ ;  /* 0x0001000010069824 */ /* 0x000fe200078e00ff */
[----:B------:R-:W-:Y:S01]  /*5ff0*/  IADD3 R0, R2, R0, R136 ;  /* 0x0000000002007210 */ /* 0x000fe20007ffe088 */
[----:B------:R-:W-:Y:S01]  /*6000*/  @!P0 IMAD.WIDE R54, R17, 0x2, R18 ;  /* 0x0000000211368825 */ /* 0x000fe200078e0212 */
[----:B------:R-:W-:Y:S02]  /*6010*/  @!P1 SHF.R.U32.HI R2, RZ, 0x10, R25 ;  /* 0x00000010ff029819 */ /* 0x000fe40000011619 */
[----:B------:R-:W-:Y:S01]  /*6020*/  @!P1 SHF.R.U64 R10, R62, 0x10, R63 ;  /* 0x000000103e0a9819 */ /* 0x000fe2000000123f */
[----:B------:R-:W-:Y:S01]  /*6030*/  IMAD.SHL.U32 R0, R0, 0x2, RZ ;  /* 0x0000000200007824 */ /* 0x000fe200078e00ff */
[----:B---3--:R-:W-:Y:S01]  /*6040*/  @!P1 SHF.L.U32 R18, R41, 0x10, RZ ;  /* 0x0000001029129819 */ /* 0x008fe200000006ff */
[----:B------:R-:W-:Y:S01]  /*6050*/  @!P1 IMAD.U32 R17, R11, 0x10000, RZ ;  /* 0x000100000b119824 */ /* 0x000fe200078e00ff */
[----:B------:R-:W-:Y:S02]  /*6060*/  @!P1 LOP3.LUT R39, R43, 0xffff0000, RZ, 0xc0, !PT ;  /* 0xffff00002b279812 */ /* 0x000fe400078ec0ff */
[----:B------:R1:W2:Y:S01]  /*6070*/  LDS.128 R12, [R0+0x8100] ;  /* 0x00810000000c7984 */ /* 0x0002a20000000c00 */
[----:B------:R-:W-:Y:S02]  /*6080*/  @!P1 LOP3.LUT R26, R42, 0xffff0000, RZ, 0xc0, !PT ;  /* 0xffff00002a1a9812 */ /* 0x000fe400078ec0ff */
[----:B------:R-:W-:Y:S02]  /*6090*/  @!P1 PRMT R5, R23, 0x5410, R2 ;  /* 0x0000541017059816 */ /* 0x000fe40000000002 */
[----:B------:R-:W-:Y:S04]  /*60a0*/  @!P1 SHF.R.U32.HI R4, RZ, 0x10, R27 ;  /* 0x00000010ff049819 */ /* 0x000fe8000001161b */
[----:B------:R-:W-:Y:S01]  /*60b0*/  @!P1 PRMT R9, R35, 0x5410, R4 ;  /* 0x0000541023099816 */ /* 0x000fe20000000004 */
[C---:B------:R-:W-:Y:S01]  /*60c0*/  @!P1 IMAD.U32 R4, R5.reuse, 0x10000, RZ ;  /* 0x0001000005049824 */ /* 0x040fe200078e00ff */
[----:B------:R-:W-:Y:S02]  /*60d0*/  @!P1 LOP3.LUT R5, R5, 0xffff0000, RZ, 0xc0, !PT ;  /* 0xffff000005059812 */ /* 0x000fe400078ec0ff */
[----:B-1----:R-:W-:Y:S02]  /*60e0*/  @!P1 SHF.R.U64 R0, R24, 0x10, R25 ;  /* 0x0000001018009819 */ /* 0x002fe40000001219 */
[----:B------:R-:W-:Y:S02]  /*60f0*/  @!P1 PRMT R25, R71, 0x5432, R10 ;  /* 0x0000543247199816 */ /* 0x000fe4000000000a */
[----:B------:R-:W-:Y:S02]  /*6100*/  @!P1 PRMT R7, R23, 0x5432, R0 ;  /* 0x0000543217079816 */ /* 0x000fe40000000000 */
[----:B------:R-:W-:Y:S01]  /*6110*/  @!P1 PRMT R23, R71, 0x5410, R8 ;  /* 0x0000541047179816 */ /* 0x000fe20000000008 */
[----:B------:R-:W-:Y:S01]  /*6120*/  @!P1 IMAD.U32 R8, R40, 0x10000, RZ ;  /* 0x0001000028089824 */ /* 0x000fe200078e00ff */
[----:B------:R-:W-:Y:S01]  /*6130*/  @!P1 PRMT R10, R35, 0x5432, R3 ;  /* 0x00005432230a9816 */ /* 0x000fe20000000003 */
[C---:B------:R-:W-:Y:S01]  /*6140*/  @!P1 IMAD.U32 R2, R7.reuse, 0x10000, RZ ;  /* 0x0001000007029824 */ /* 0x040fe200078e00ff */
[----:B------:R-:W-:Y:S01]  /*6150*/  @!P1 LOP3.LUT R7, R7, 0xffff0000, RZ, 0xc0, !PT ;  /* 0xffff000007079812 */ /* 0x000fe200078ec0ff */
[C---:B------:R-:W-:Y:S01]  /*6160*/  @!P1 IMAD.U32 R27, R23.reuse, 0x10000, RZ ;  /* 0x00010000171b9824 */ /* 0x040fe200078e00ff */
[----:B------:R-:W-:Y:S01]  /*6170*/  @!P1 LOP3.LUT R38, R23, 0xffff0000, RZ, 0xc0, !PT ;  /* 0xffff000017269812 */ /* 0x000fe200078ec0ff */
[----:B------:R-:W-:Y:S02]  /*6180*/  @!P1 IMAD.U32 R35, R43, 0x10000, RZ ;  /* 0x000100002b239824 */ /* 0x000fe400078e00ff */
[----:B--2---:R-:W-:Y:S01]  /*6190*/  @!P1 IMAD.U32 R3, R13, 0x10000, RZ ;  /* 0x000100000d039824 */ /* 0x004fe200078e00ff */
        /* <DEDUP_REMOVED lines=13> */
[----:B------:R-:W-:Y:S02]  /*6270*/  @!P1 LOP3.LUT R11, R16, 0xffff0000, RZ, 0xc0, !PT ;  /* 0xffff0000100b9812 */ /* 0x000fe400078ec0ff */
        /* <DEDUP_REMOVED lines=16> */
[C---:B------:R-:W-:Y:S01]  /*6380*/  @!P1 LOP3.LUT R9, R14.reuse, 0xffff0000, RZ, 0xc0, !PT ;  /* 0xffff00000e099812 */ /* 0x040fe200078ec0ff */
        /* <DEDUP_REMOVED lines=37> */
.L_x_626:
[----:B------:R-:W-:Y:S05]  /*65e0*/  BSYNC B0 ;  /* 0x0000000000007941 */ /* 0x000fea0003800000 */
.L_x_625:
[----:B------:R1:W4:Y:S01]  /*65f0*/  SHFL.IDX PT, R45, R88, 0x3, 0x181f ;  /* 0x00781f00582d7f89 */ /* 0x00032200000e0000 */
[----:B------:R-:W-:Y:S03]  /*6600*/  ISETP.GE.OR P0, PT, R154, R90, P5 ;  /* 0x0000005a9a00720c */ /* 0x000fe60002f06670 */
[----:B------:R1:W3:Y:S10]  /*6610*/  SHFL.IDX PT, R44, R89, 0x3, 0x181f ;  /* 0x00781f00592c7f89 */ /* 0x0002f400000e0000 */
[----:B------:R-:W-:-:S05]  /*6620*/  @P0 BRA `(.L_x_618) ;  /* 0x00000ba000000947 */ /* 0x000fca0003800000 */
[----:B------:R-:W-:Y:S01]  /*6630*/  SEL R0, R148, R131, !P6 ;  /* 0x0000008394007207 */ /* 0x000fe20007000000 */
[----:B-1-34-:R-:W1:Y:S01]  /*6640*/  LDS.128 R40, [R138+0x8100] ;  /* 0x008100008a287984 */ /* 0x01ae620000000c00 */
[----:B------:R-:W-:Y:S02]  /*6650*/  @!P1 SHF.R.U64 R3, R28, 0x10, R29 ;  /* 0x000000101c039819 */ /* 0x000fe4000000121d */
[----:B------:R-:W-:Y:S02]  /*6660*/  SHF.R.S32.HI R2, RZ, 0x1f, R0 ;  /* 0x0000001fff027819 */ /* 0x000fe40000011400 */
[----:B------:R-:W-:Y:S02]  /*6670*/  LEA R52, P0, R94, R44, 0x1 ;  /* 0x0000002c5e347211 */ /* 0x000fe400078008ff */
[----:B------:R-:W-:Y:S02]  /*6680*/  LEA.HI R0, R2, R0, RZ, 0x4 ;  /* 0x0000000002007211 */ /* 0x000fe400078f20ff */
[----:B------:R-:W-:Y:S02]  /*6690*/  LEA.HI.X R53, R94, R45, R114, 0x1, P0 ;  /* 0x0000002d5e357211 */ /* 0x000fe400000f0c72 */
[----:B------:R-:W-:Y:S02]  /*66a0*/  LEA.HI.SX32 R0, R0, R115, 0x1c ;  /* 0x0000007300007211 */ /* 0x000fe400078fe2ff */
[----:B------:R-:W-:Y:S02]  /*66b0*/  @!P1 SHF.R.U64 R4, R30, 0x10, R31 ;  /* 0x000000101e049819 */ /* 0x000fe4000000121f */
[----:B------:R-:W-:Y:S01]  /*66c0*/  SHF.R.S32.HI R2, RZ, 0x1f, R0 ;  /* 0x0000001fff027819 */ /* 0x000fe20000011400 */
[----:B------:R-:W-:Y:S01]  /*66d0*/  IMAD.SHL.U32 R46, R0, 0x8, RZ ;  /* 0x00000008002e7824 */ /* 0x000fe200078e00ff */
[----:B------:R-:W-:Y:S02]  /*66e0*/  @!P1 PRMT R7, R36, 0x5432, R3 ;  /* 0x0000543224079816 */ /* 0x000fe40000000003 */
[----:B------:R-:W-:Y:S02]  /*66f0*/  LEA.HI R0, R2, R0, RZ, 0x3 ;  /* 0x0000000002007211 */ /* 0x000fe400078f18ff */
[----:B------:R-:W-:Y:S02]  /*6700*/  @!P1 SHF.R.U32.HI R5, RZ, 0x10, R31 ;  /* 0x00000010ff059819 */ /* 0x000fe4000001161f */
[----:B------:R-:W-:Y:S01]  /*6710*/  LOP3.LUT R2, R125, 0x38, R46, 0xf8, !PT ;  /* 0x000000387d027812 */ /* 0x000fe200078ef82e */
[----:B------:R-:W-:Y:S01]  /*6720*/  IMAD.SHL.U32 R0, R0, 0x400, RZ ;  /* 0x0000040000007824 */ /* 0x000fe200078e00ff */
[C---:B------:R-:W-:Y:S02]  /*6730*/  @!P1 PRMT R8, R37.reuse, 0x5410, R4 ;  /* 0x0000541025089816 */ /* 0x040fe40000000004 */
[----:B------:R-:W-:Y:S02]  /*6740*/  LOP3.LUT R2, R2, R159, RZ, 0x3c, !PT ;  /* 0x0000009f02027212 */ /* 0x000fe400078e3cff */
[----:B------:R-:W-:Y:S02]  /*6750*/  LOP3.LUT R0, R0, 0x7fffe000, RZ, 0xc0, !PT ;  /* 0x7fffe00000007812 */ /* 0x000fe400078ec0ff */
[----:B------:R-:W-:Y:S01]  /*6760*/  @!P1 PRMT R10, R37, 0x5432, R5 ;  /* 0x00005432250a9816 */ /* 0x000fe20000000005 */
[----:B------:R-:W-:Y:S01]  /*6770*/  @!P1 IMAD.U32 R5, R7, 0x10000, RZ ;  /* 0x0001000007059824 */ /* 0x000fe200078e00ff */
[----:B------:R-:W-:Y:S02]  /*6780*/  IADD3 R0, R2, R0, R135 ;  /* 0x0000000002007210 */ /* 0x000fe40007ffe087 */
[----:B------:R-:W-:Y:S02]  /*6790*/  @!P1 SHF.R.U32.HI R2, RZ, 0x10, R65 ;  /* 0x00000010ff029819 */ /* 0x000fe40000011641 */
[----:B------:R-:W-:Y:S01]  /*67a0*/  @!P1 SHF.R.U64 R6, R66, 0x10, R67 ;  /* 0x0000001042069819 */ /* 0x000fe20000001243 */
[----:B------:R-:W-:Y:S01]  /*67b0*/  IMAD.SHL.U32 R12, R0, 0x2, RZ ;  /* 0x00000002000c7824 */ /* 0x000fe200078e00ff */
[----:B------:R-:W-:Y:S01]  /*67c0*/  @!P1 SHF.R.U32.HI R0, RZ, 0x10, R29 ;  /* 0x00000010ff009819 */ /* 0x000fe2000001161d */
[----:B-1----:R-:W-:Y:S01]  /*67d0*/  @!P1 IMAD.U32 R17, R40, 0x10000, RZ ;  /* 0x0001000028119824 */ /* 0x002fe200078e00ff */
[C---:B------:R-:W-:Y:S01]  /*67e0*/  @!P1 SHF.L.U32 R23, R41.reuse, 0x10, RZ ;  /* 0x0000001029179819 */ /* 0x040fe200000006ff */
[----:B------:R-:W-:Y:S01]  /*67f0*/  @!P1 IMAD.U32 R27, R42, 0x10000, RZ ;  /* 0x000100002a1b9824 */ /* 0x000fe200078e00ff */
[----:B------:R-:W-:Y:S01]  /*6800*/  @!P1 LOP3.LUT R25, R41, 0xffff0000, RZ, 0xc0, !PT ;  /* 0xffff000029199812 */ /* 0x000fe200078ec0ff */
[C---:B------:R-:W-:Y:S01]  /*6810*/  @!P1 IMAD.U32 R31, R43.reuse, 0x10000, RZ ;  /* 0x000100002b1f9824 */ /* 0x040fe200078e00ff */
[----:B------:R-:W1:Y:S01]  /*6820*/  LDS.128 R12, [R12+0x8100] ;  /* 0x008100000c0c7984 */ /* 0x000e620000000c00 */
[----:B--2---:R-:W-:Y:S02]  /*6830*/  @!P1 LOP3.LUT R19, R40, 0xffff0000, RZ, 0xc0, !PT ;  /* 0xffff000028139812 */ /* 0x004fe400078ec0ff */
[----:B------:R-:W-:Y:S02]  /*6840*/  @!P1 LOP3.LUT R29, R42, 0xffff0000, RZ, 0xc0, !PT ;  /* 0xffff00002a1d9812 */ /* 0x000fe400078ec0ff */
[----:B------:R-:W-:Y:S02]  /*6850*/  @!P1 PRMT R24, R72, 0x5410, R2 ;  /* 0x0000541048189816 */ /* 0x000fe40000000002 */
[----:B------:R-:W-:Y:S02]  /*6860*/  @!P1 PRMT R2, R36, 0x5410, R0 ;  /* 0x0000541024029816 */ /* 0x000fe40000000000 */
[----:B------:R-:W-:Y:S01]  /*6870*/  @!P1 LOP3.LUT R36, R43, 0xffff0000, RZ, 0xc0, !PT ;  /* 0xffff00002b249812 */ /* 0x000fe200078ec0ff */
[C---:B------:R-:W-:Y:S01]  /*6880*/  @!P1 IMAD.U32 R22, R24.reuse, 0x10000, RZ ;  /* 0x0001000018169824 */ /* 0x040fe200078e00ff */
[----:B------:R-:W-:Y:S01]  /*6890*/  @!P1 LOP3.LUT R24, R24, 0xffff0000, RZ, 0xc0, !PT ;  /* 0xffff000018189812 */ /* 0x000fe200078ec0ff */
[C---:B------:R-:W-:Y:S01]  /*68a0*/  @!P1 IMAD.U32 R0, R2.reuse, 0x10000, RZ ;  /* 0x0001000002009824 */ /* 0x040fe200078e00ff */
[----:B------:R-:W-:Y:S02]  /*68b0*/  @!P1 LOP3.LUT R2, R2, 0xffff0000, RZ, 0xc0, !PT ;  /* 0xffff000002029812 */ /* 0x000fe400078ec0ff */
[C---:B------:R-:W-:Y:S02]  /*68c0*/  @!P1 PRMT R28, R73.reuse, 0x5410, R6 ;  /* 0x00005410491c9816 */ /* 0x040fe40000000006 */
[----:B------:R-:W-:Y:S02]  /*68d0*/  @!P1 SHF.R.U32.HI R35, RZ, 0x10, R67 ;  /* 0x00000010ff239819 */ /* 0x000fe40000011643 */
[----:B------:R-:W-:Y:S01]  /*68e0*/  @!P1 SHF.R.U64 R18, R64, 0x10, R65 ;  /* 0x0000001040129819 */ /* 0x000fe20000001241 */
[C---:B------:R-:W-:Y:S01]  /*68f0*/  @!P1 IMAD.U32 R26, R28.reuse, 0x10000, RZ ;  /* 0x000100001c1a9824 */ /* 0x040fe200078e00ff */
[----:B------:R-:W-:Y:S02]  /*6900*/  @!P1 LOP3.LUT R28, R28, 0xffff0000, RZ, 0xc0, !PT ;  /* 0xffff00001c1c9812 */ /* 0x000fe400078ec0ff */
[----:B------:R-:W-:Y:S02]  /*6910*/  @!P1 PRMT R35, R73, 0x5432, R35 ;  /* 0x0000543249239816 */ /* 0x000fe40000000023 */
[----:B------:R-:W-:Y:S02]  /*6920*/  @!P1 PRMT R18, R72, 0x5432, R18 ;  /* 0x0000543248129816 */ /* 0x000fe40000000012 */
[----:B------:R-:W-:Y:S01]  /*6930*/  ISETP.GE.AND P0, PT, R46, c[0x0][0x1d4], PT ;  /* 0x000075002e007a0c */ /* 0x000fe20003f06270 */
[C---:B------:R-:W-:Y:S01]  /*6940*/  @!P1 IMAD.U32 R30, R35.reuse, 0x10000, RZ ;  /* 0x00010000231e9824 */ /* 0x040fe200078e00ff */
[----:B------:R-:W-:Y:S01]  /*6950*/  @!P1 LOP3.LUT R35, R35, 0xffff0000, RZ, 0xc0, !PT ;  /* 0xffff000023239812 */ /* 0x000fe200078ec0ff */
[C---:B------:R-:W-:Y:S01]  /*6960*/  @!P1 IMAD.U32 R16, R18.reuse, 0x10000, RZ ;  /* 0x0001000012109824 */ /* 0x040fe200078e00ff */
[----:B------:R-:W-:Y:S01]  /*6970*/  @!P1 LOP3.LUT R18, R18, 0xffff0000, RZ, 0xc0, !PT ;  /* 0xffff000012129812 */ /* 0x000fe200078ec0ff */
[----:B-1----:R-:W-:Y:S02]  /*6980*/  @!P1 IMAD.U32 R3, R13, 0x10000, RZ ;  /* 0x000100000d039824 */ /* 0x002fe400078e00ff */
[----:B------:R-:W-:Y:S02]  /*6990*/  @!P1 IMAD.U32 R6, R12, 0x10000, RZ ;  /* 0x000100000c069824 */ /* 0x000fe400078e00ff */
[C---:B------:R-:W-:Y:S02]  /*69a0*/  @!P1 FMUL.FTZ R4, R3.reuse, R22 ;  /* 0x0000001603049220 */ /* 0x040fe40000410000 */
[-C--:B------:R-:W-:Y:S02]  /*69b0*/  @!P1 FMUL.FTZ R3, R3, R0.reuse ;  /* 0x0000000003039220 */ /* 0x080fe40000410000 */
[----:B------:R-:W-:Y:S01]  /*69c0*/  @!P1 FFMA.FTZ R54, R23, R0, -R4 ;  /* 0x0000000017369223 */ /* 0x000fe20000010804 */
[----:B------:R-:W-:Y:S01]  /*69d0*/  @!P1 LOP3.LUT R0, R13, 0xffff0000, RZ, 0xc0, !PT ;  /* 0xffff00000d009812 */ /* 0x000fe200078ec0ff */
[----:B------:R-:W-:Y:S04]  /*69e0*/  @!P1 FMUL.FTZ R11, R6, R16 ;  /* 0x00000010060b9220 */ /* 0x000fe80000410000 */
[C---:B------:R-:W-:Y:S02]  /*69f0*/  @!P1 FMUL.FTZ R9, R0.reuse, R24 ;  /* 0x0000001800099220 */ /* 0x040fe40000410000 */
[-C--:B------:R-:W-:Y:S02]  /*6a00*/  @!P1 FMUL.FTZ R4, R0, R2.reuse ;  /* 0x0000000200049220 */ /* 0x080fe40000410000 */
[----:B------:R-:W-:Y:S01]  /*6a10*/  @!P1 FFMA.FTZ R51, R25, R2, -R9 ;  /* 0x0000000219339223 */ /* 0x000fe20000010809 */
[----:B------:R-:W-:Y:S01]  /*6a20*/  @!P1 LOP3.LUT R2, R12, 0xffff0000, RZ, 0xc0, !PT ;  /* 0xffff00000c029812 */ /* 0x000fe200078ec0ff */
[-C--:B------:R-:W-:Y:S01]  /*6a30*/  @!P1 FMUL.FTZ R0, R6, R5.reuse ;  /* 0x0000000506009220 */ /* 0x080fe20000410000 */
[----:B------:R-:W-:Y:S01]  /*6a40*/  @!P1 SHF.L.U32 R6, R14, 0x10, RZ ;  /* 0x000000100e069819 */ /* 0x000fe200000006ff */
[----:B------:R-:W-:Y:S01]  /*6a50*/  @!P1 FFMA.FTZ R50, R17, R5, -R11 ;  /* 0x0000000511329223 */ /* 0x000fe2000001080b */
[----:B------:R-:W-:Y:S01]  /*6a60*/  @!P1 LOP3.LUT R5, R7, 0xffff0000, RZ, 0xc0, !PT ;  /* 0xffff000007059812 */ /* 0x000fe200078ec0ff */
[C---:B------:R-:W-:Y:S01]  /*6a70*/  @!P1 IMAD.U32 R7, R8.reuse, 0x10000, RZ ;  /* 0x0001000008079824 */ /* 0x040fe200078e00ff */
[----:B------:R-:W-:Y:S01]  /*6a80*/  @!P1 LOP3.LUT R8, R8, 0xffff0000, RZ, 0xc0, !PT ;  /* 0xffff000008089812 */ /* 0x000fe200078ec0ff */
[----:B------:R-:W-:Y:S02]  /*6a90*/  @!P1 FMUL.FTZ R9, R2, R18 ;  /* 0x0000001202099220 */ /* 0x000fe40000410000 */
[----:B------:R-:W-:Y:S02]  /*6aa0*/  @!P1 FMUL.FTZ R11, R6, R26 ;  /* 0x0000001a060b9220 */ /* 0x000fe40000410000 */
[-C--:B------:R-:W-:Y:S02]  /*6ab0*/  @!P1 FMUL.FTZ R2, R2, R5.reuse ;  /* 0x0000000502029220 */ /* 0x080fe40000410000 */
[----:B------:R-:W-:Y:S02]  /*6ac0*/  @!P1 FFMA.FTZ R49, R19, R5, -R9 ;  /* 0x0000000513319223 */ /* 0x000fe40000010809 */
[-C--:B------:R-:W-:Y:S01]  /*6ad0*/  @!P1 FMUL.FTZ R5, R6, R7.reuse ;  /* 0x0000000706059220 */ /* 0x080fe20000410000 */
[----:B------:R-:W-:Y:S01]  /*6ae0*/  @!P1 LOP3.LUT R6, R14, 0xffff0000, RZ, 0xc0, !PT ;  /* 0xffff00000e069812 */ /* 0x000fe200078ec0ff */
[----:B------:R-:W-:Y:S01]  /*6af0*/  @!P1 FFMA.FTZ R48, R27, R7, -R11 ;  /* 0x000000071b309223 */ /* 0x000fe2000001080b */
[C---:B------:R-:W-:Y:S01]  /*6b00*/  @!P1 SHF.L.U32 R7, R10.reuse, 0x10, RZ ;  /* 0x000000100a079819 */ /* 0x040fe200000006ff */
[C---:B------:R-:W-:Y:S01]  /*6b10*/  @!P1 IMAD.U32 R9, R15.reuse, 0x10000, RZ ;  /* 0x000100000f099824 */ /* 0x040fe200078e00ff */
[----:B------:R-:W-:Y:S01]  /*6b20*/  @!P1 LOP3.LUT R10, R10, 0xffff0000, RZ, 0xc0, !PT ;  /* 0xffff00000a0a9812 */ /* 0x000fe200078ec0ff */
[C---:B------:R-:W-:Y:S01]  /*6b30*/  @!P1 FMUL.FTZ R39, R6.reuse, R28 ;  /* 0x0000001c06279220 */ /* 0x040fe20000410000 */
[----:B------:R-:W-:Y:S01]  /*6b40*/  @!P1 LOP3.LUT R11, R15, 0xffff0000, RZ, 0xc0, !PT ;  /* 0xffff00000f0b9812 */ /* 0x000fe200078ec0ff */
[----:B------:R-:W-:Y:S02]  /*6b50*/  @!P1 FMUL.FTZ R38, R9, R30 ;  /* 0x0000001e09269220 */ /* 0x000fe40000410000 */
[----:B------:R-:W-:Y:S02]  /*6b60*/  @!P1 FMUL.FTZ R6, R6, R8 ;  /* 0x0000000806069220 */ /* 0x000fe40000410000 */
[----:B------:R-:W-:Y:S02]  /*6b70*/  @!P1 FMUL.FTZ R37, R11, R35 ;  /* 0x000000230b259220 */ /* 0x000fe40000410000 */
[-C--:B------:R-:W-:Y:S01]  /*6b80*/  @!P1 FFMA.FTZ R47, R31, R7.reuse, -R38 ;  /* 0x000000071f2f9223 */ /* 0x080fe20000010826 */
[----:B------:R-:W-:Y:S01]  /*6b90*/  @!P1 F2FP.BF16.PACK_AB R38, R49, R50 ;  /* 0x000000323126923e */ /* 0x000fe200000010ff */
[----:B------:R-:W-:Y:S02]  /*6ba0*/  @!P1 FFMA.FTZ R37, R36, R10, -R37 ;  /* 0x0000000a24259223 */ /* 0x000fe40000010825 */
[----:B------:R-:W-:Y:S01]  /*6bb0*/  @!P1 FFMA.FTZ R8, R29, R8, -R39 ;  /* 0x000000081d089223 */ /* 0x000fe20000010827 */
[----:B------:R-:W-:Y:S01]  /*6bc0*/  @!P1 F2FP.BF16.PACK_AB R39, R51, R54 ;  /* 0x000000363327923e */ /* 0x000fe200000010ff */
[----:B------:R-:W-:Y:S01]  /*6bd0*/  @!P1 FMUL.FTZ R7, R9, R7 ;  /* 0x0000000709079220 */ /* 0x000fe20000410000 */
[----:B------:R-:W-:Y:S01]  /*6be0*/  @!P1 F2FP.BF16.PACK_AB R37, R37, R47 ;  /* 0x0000002f2525923e */ /* 0x000fe200000010ff */
[----:B------:R-:W-:Y:S01]  /*6bf0*/  @!P1 IMAD.MOV.U32 R40, RZ, RZ, R38 ;  /* 0x000000ffff289224 */ /* 0x000fe200078e0026 */
[----:B------:R-:W-:Y:S01]  /*6c00*/  @!P1 F2FP.BF16.PACK_AB R9, R8, R48 ;  /* 0x000000300809923e */ /* 0x000fe200000010ff */
[----:B------:R-:W-:Y:S02]  /*6c10*/  @!P1 IMAD.MOV.U32 R41, RZ, RZ, R39 ;  /* 0x000000ffff299224 */ /* 0x000fe400078e0027 */
[----:B------:R-:W-:Y:S02]  /*6c20*/  @!P1 IMAD.MOV.U32 R43, RZ, RZ, R37 ;  /* 0x000000ffff2b9224 */ /* 0x000fe400078e0025 */
[----:B------:R-:W-:Y:S02]  /*6c30*/  @!P1 IMAD.MOV.U32 R42, RZ, RZ, R9 ;  /* 0x000000ffff2a9224 */ /* 0x000fe400078e0009 */
[----:B------:R-:W-:Y:S02]  /*6c40*/  @!P1 FFMA.FTZ R0, R16, R17, R0 ;  /* 0x0000001110009223 */ /* 0x000fe40000010000 */
[----:B------:R-:W-:Y:S01]  /*6c50*/  @!P1 FFMA.FTZ R2, R18, R19, R2 ;  /* 0x0000001312029223 */ /* 0x000fe20000010002 */
[----:B------:R1:W-:Y:S01]  /*6c60*/  ST.E.128 [R52.64], R40 ;  /* 0x0000002834007985 */ /* 0x0003e2000c101d16 */
[----:B------:R-:W-:Y:S02]  /*6c70*/  @!P1 FFMA.FTZ R3, R22, R23, R3 ;  /* 0x0000001716039223 */ /* 0x000fe40000010003 */
[----:B------:R-:W-:Y:S01]  /*6c80*/  @!P1 FFMA.FTZ R4, R24, R25, R4 ;  /* 0x0000001918049223 */ /* 0x000fe20000010004 */
[----:B------:R-:W-:Y:S01]  /*6c90*/  @!P1 F2FP.BF16.PACK_AB R0, R2, R0 ;  /* 0x000000000200923e */ /* 0x000fe200000010ff */
[----:B------:R-:W-:Y:S02]  /*6ca0*/  @!P1 FFMA.FTZ R5, R26, R27, R5 ;  /* 0x0000001b1a059223 */ /* 0x000fe40000010005 */
[----:B------:R-:W-:Y:S01]  /*6cb0*/  @!P1 FMUL.FTZ R8, R11, R10 ;  /* 0x0000000a0b089220 */ /* 0x000fe20000410000 */
[----:B------:R-:W-:Y:S01]  /*6cc0*/  @!P1 F2FP.BF16.PACK_AB R3, R4, R3 ;  /* 0x000000030403923e */ /* 0x000fe200000010ff */
        /* <DEDUP_REMOVED lines=14> */
.L_x_596:
        /* <DEDUP_REMOVED lines=19> */
.L_x_628:
[----:B-123--:R-:W-:Y:S05]  /*6ee0*/  BSYNC B0 ;  /* 0x0000000000007941 */ /* 0x00efea0003800000 */
.L_x_627:
[----:B------:R1:W2:Y:S01]  /*6ef0*/  SHFL.IDX PT, R0, R88, 0x1, 0x181f ;  /* 0x00381f0058007f89 */ /* 0x0002a200000e0000 */
[----:B------:R-:W-:Y:S01]  /*6f00*/  ISETP.GE.AND P0, PT, R6, 0x21, PT ;  /* 0x000000210600780c */ /* 0x000fe20003f06270 */
[----:B------:R-:W-:Y:S02]  /*6f10*/  BSSY B0, `(.L_x_629) ;  /* 0x000000d000007945 */ /* 0x000fe40003800000 */
[----:B------:R1:W3:Y:S10]  /*6f20*/  SHFL.IDX PT, R4, R89, 0x1, 0x181f ;  /* 0x00381f0059047f89 */ /* 0x0002f400000e0000 */
[----:B------:R-:W-:-:S05]  /*6f30*/  @!P0 BRA `(.L_x_630) ;  /* 0x000000a000008947 */ /* 0x000fca0003800000 */
[----:B------:R-:W4:Y:S01]  /*6f40*/  @!P5 LDS.128 R8, [R74+0x9100] ;  /* 0x009100004a08d984 */ /* 0x000f220000000c00 */
[C---:B---3--:R-:W-:Y:S04]  /*6f50*/  @!P5 LEA R2, P0, R20.reuse, R4, 0x1 ;  /* 0x000000041402d211 */ /* 0x048fe800078008ff */
[----:B--2---:R-:W-:Y:S02]  /*6f60*/  @!P5 LEA.HI.X R3, R20, R0, R21, 0x1, P0 ;  /* 0x000000001403d211 */ /* 0x004fe400000f0c15 */
[----:B------:R-:W-:Y:S11]  /*6f70*/  ISETP.GE.AND P0, PT, R92, c[0x0][0x1d4], PT ;  /* 0x000075005c007a0c */ /* 0x000ff60003f06270 */
[----:B------:R-:W-:Y:S02]  /*6f80*/  @!UPT UIADD3 URZ, URZ, URZ, URZ ;  /* 0x0000003f3f3ff290 */ /* 0x000fe4000fffe03f */
[C---:B------:R-:W-:Y:S04]  /*6f90*/  @!P0 LEA R4, P1, R82.reuse, R4, 0x1 ;  /* 0x0000000452048211 */ /* 0x040fe800078208ff */
[----:B------:R-:W-:Y:S01]  /*6fa0*/  @!P0 LEA.HI.X R5, R82, R0, R93, 0x1, P1 ;  /* 0x0000000052058211 */ /* 0x000fe200008f0c5d */
[----:B----4-:R-:W-:Y:S04]  /*6fb0*/  @!P5 ST.E.128 [R2.64], R8 ;  /* 0x000000080200d985 */ /* 0x010fe8000c101d16 */
[----:B------:R-:W2:Y:S04]  /*6fc0*/  @!P0 LDS.128 R8, [R74+0xd100] ;  /* 0x00d100004a088984 */ /* 0x000ea80000000c00 */
[----:B--2---:R2:W-:Y:S02]  /*6fd0*/  @!P0 ST.E.128 [R4.64], R8 ;  /* 0x0000000804008985 */ /* 0x0045e4000c101d16 */
.L_x_630:
[----:B------:R-:W-:Y:S05]  /*6fe0*/  BSYNC B0 ;  /* 0x0000000000007941 */ /* 0x000fea0003800000 */
.L_x_629:
[----:B--2---:R2:W4:Y:S01]  /*6ff0*/  SHFL.IDX PT, R0, R88, 0x2, 0x181f ;  /* 0x00581f0058007f89 */ /* 0x00452200000e0000 */
[----:B------:R-:W-:Y:S01]  /*7000*/  ISETP.GE.AND P0, PT, R6, 0x41, PT ;  /* 0x000000410600780c */ /* 0x000fe20003f06270 */
[----:B------:R-:W-:Y:S02]  /*7010*/  BSSY B0, `(.L_x_631) ;  /* 0x000000d000007945 */ /* 0x000fe40003800000 */
[----:B---3--:R2:W3:Y:S10]  /*7020*/  SHFL.IDX PT, R4, R89, 0x2, 0x181f ;  /* 0x00581f0059047f89 */ /* 0x0084f400000e0000 */
[----:B------:R-:W-:-:S05]  /*7030*/  @!P0 BRA `(.L_x_632) ;  /* 0x000000a000008947 */ /* 0x000fca0003800000 */
[----:B------:R-:W5:Y:S01]  /*7040*/  @!P5 LDS.128 R8, [R74+0xa100] ;  /* 0x00a100004a08d984 */ /* 0x000f620000000c00 */
[C---:B---3--:R-:W-:Y:S04]  /*7050*/  @!P5 LEA R2, P0, R20.reuse, R4, 0x1 ;  /* 0x000000041402d211 */ /* 0x048fe800078008ff */
[----:B----4-:R-:W-:Y:S02]  /*7060*/  @!P5 LEA.HI.X R3, R20, R0, R21, 0x1, P0 ;  /* 0x000000001403d211 */ /* 0x010fe400000f0c15 */
[----:B------:R-:W-:Y:S11]  /*7070*/  ISETP.GE.AND P0, PT, R92, c[0x0][0x1d4], PT ;  /* 0x000075005c007a0c */ /* 0x000ff60003f06270 */
[----:B------:R-:W-:Y:S02]  /*7080*/  @!UPT UIADD3 URZ, URZ, URZ, URZ ;  /* 0x0000003f3f3ff290 */ /* 0x000fe4000fffe03f */
[C---:B------:R-:W-:Y:S04]  /*7090*/  @!P0 LEA R4, P1, R82.reuse, R4, 0x1 ;  /* 0x0000000452048211 */ /* 0x040fe800078208ff */
[----:B------:R-:W-:Y:S01]  /*70a0*/  @!P0 LEA.HI.X R5, R82, R0, R93, 0x1, P1 ;  /* 0x0000000052058211 */ /* 0x000fe200008f0c5d */
[----:B-----5:R-:W-:Y:S04]  /*70b0*/  @!P5 ST.E.128 [R2.64], R8 ;  /* 0x000000080200d985 */ /* 0x020fe8000c101d16 */
[----:B------:R-:W3:Y:S04]  /*70c0*/  @!P0 LDS.128 R8, [R74+0xe100] ;  /* 0x00e100004a088984 */ /* 0x000ee80000000c00 */
[----:B---3--:R3:W-:Y:S02]  /*70d0*/  @!P0 ST.E.128 [R4.64], R8 ;  /* 0x0000000804008985 */ /* 0x0087e4000c101d16 */
.L_x_632:
[----:B------:R-:W-:Y:S05]  /*70e0*/  BSYNC B0 ;  /* 0x0000000000007941 */ /* 0x000fea0003800000 */
.L_x_631:
[----:B----4-:R4:W1:Y:S01]  /*70f0*/  SHFL.IDX PT, R0, R88, 0x3, 0x181f ;  /* 0x00781f0058007f89 */ /* 0x01086200000e0000 */
[----:B------:R-:W-:Y:S03]  /*7100*/  ISETP.GE.AND P0, PT, R6, 0x61, PT ;  /* 0x000000610600780c */ /* 0x000fe60003f06270 */
[----:B---3--:R4:W3:Y:S10]  /*7110*/  SHFL.IDX PT, R4, R89, 0x3, 0x181f ;  /* 0x00781f0059047f89 */ /* 0x0088f400000e0000 */
[----:B------:R-:W-:-:S05]  /*7120*/  @!P0 BRA `(.L_x_618) ;  /* 0x000000a000008947 */ /* 0x000fca0003800000 */
[----:B------:R-:W5:Y:S01]  /*7130*/  @!P5 LDS.128 R8, [R74+0xb100] ;  /* 0x00b100004a08d984 */ /* 0x000f620000000c00 */
[C---:B---3--:R-:W-:Y:S04]  /*7140*/  @!P5 LEA R2, P0, R20.reuse, R4, 0x1 ;  /* 0x000000041402d211 */ /* 0x048fe800078008ff */
[----:B-1----:R-:W-:Y:S02]  /*7150*/  @!P5 LEA.HI.X R3, R20, R0, R21, 0x1, P0 ;  /* 0x000000001403d211 */ /* 0x002fe400000f0c15 */
[----:B------:R-:W-:Y:S11]  /*7160*/  ISETP.GE.AND P0, PT, R92, c[0x0][0x1d4], PT ;  /* 0x000075005c007a0c */ /* 0x000ff60003f06270 */
[----:B------:R-:W-:Y:S02]  /*7170*/  @!UPT UIADD3 URZ, URZ, URZ, URZ ;  /* 0x0000003f3f3ff290 */ /* 0x000fe4000fffe03f */
[C---:B------:R-:W-:Y:S04]  /*7180*/  @!P0 LEA R4, P1, R82.reuse, R4, 0x1 ;  /* 0x0000000452048211 */ /* 0x040fe800078208ff */
[----:B------:R-:W-:Y:S01]  /*7190*/  @!P0 LEA.HI.X R5, R82, R0, R93, 0x1, P1 ;  /* 0x0000000052058211 */ /* 0x000fe200008f0c5d */
[----:B-----5:R-:W-:Y:S04]  /*71a0*/  @!P5 ST.E.128 [R2.64], R8 ;  /* 0x000000080200d985 */ /* 0x020fe8000c101d16 */
[----:B------:R-:W1:Y:S04]  /*71b0*/  @!P0 LDS.128 R8, [R74+0xf100] ;  /* 0x00f100004a088984 */ /* 0x000e680000000c00 */
[----:B-1----:R1:W-:Y:S02]  /*71c0*/  @!P0 ST.E.128 [R4.64], R8 ;  /* 0x0000000804008985 */ /* 0x0023e4000c101d16 */
.L_x_618:
[----:B------:R-:W-:Y:S05]  /*71d0*/  BSYNC B2 ;  /* 0x0000000000027941 */ /* 0x000fea0003800000 */
.L_x_595:
[----:B-1----:R-:W-:Y:S01]  /*71e0*/  IMAD.IADD R0, R143, 0x1, -R98 ;  /* 0x000000018f007824 */ /* 0x002fe200078e0a62 */
[----:B--2---:R-:W-:Y:S01]  /*71f0*/  LEA R2, P0, R91, R118, 0x7 ;  /* 0x000000765b027211 */ /* 0x004fe200078038ff */
[----:B------:R-:W-:Y:S01]  /*7200*/  BSSY B0, `(.L_x_633) ;  /* 0x0000058000007945 */ /* 0x000fe20003800000 */
[----:B------:R-:W-:Y:S02]  /*7210*/  ISETP.NE.AND P6, PT, R145, RZ, PT ;  /* 0x000000ff9100720c */ /* 0x000fe40003fc5270 */
[C---:B------:R-:W-:Y:S02]  /*7220*/  ISETP.GE.AND P2, PT, R0.reuse, 0x21, PT ;  /* 0x000000210000780c */ /* 0x040fe40003f46270 */
[----:B------:R-:W-:Y:S02]  /*7230*/  ISETP.GE.AND P1, PT, R0, 0x41, PT ;  /* 0x000000410000780c */ /* 0x000fe40003f26270 */
[----:B------:R-:W-:Y:S09]  /*7240*/  LEA.HI.X.SX32 R3, R91, R119, 0x7, P0 ;  /* 0x000000775b037211 */ /* 0x000ff200000f3eff */
[C---:B------:R-:W-:Y:S05]  /*7250*/  @P2 IADD3 R6, P0, R2.reuse, 0x20, RZ ;  /* 0x0000002002062810 */ /* 0x040fea0007f1e0ff */
[--C-:B------:R-:W-:Y:S01]  /*7260*/  @P2 IMAD.X R7, RZ, RZ, R3.reuse, P0 ;  /* 0x000000ffff072224 */ /* 0x100fe200000e0603 */
[----:B------:R-:W-:Y:S04]  /*7270*/  @P1 IADD3 R12, P0, R2, 0x40, RZ ;  /* 0x00000040020c1810 */ /* 0x000fe80007f1e0ff */
[----:B------:R-:W-:Y:S02]  /*7280*/  @P1 IADD3.X R14, RZ, R3, RZ, P0, !PT ;  /* 0x00000003ff0e1210 */ /* 0x000fe400007fe4ff */
[----:B------:R-:W-:Y:S11]  /*7290*/  ISETP.GE.AND P0, PT, R0, 0x61, PT ;  /* 0x000000610000780c */ /* 0x000ff60003f06270 */
[----:B------:R-:W-:Y:S02]  /*72a0*/  @!UPT UIADD3 URZ, URZ, URZ, URZ ;  /* 0x0000003f3f3ff290 */ /* 0x000fe4000fffe03f */
[----:B------:R-:W-:Y:S05]  /*72b0*/  @P0 IADD3 R13, P3, R2, 0x60, RZ ;  /* 0x00000060020d0810 */ /* 0x000fea0007f7e0ff */
[----:B------:R-:W-:Y:S01]  /*72c0*/  @P0 IMAD.X R15, RZ, RZ, R3, P3 ;  /* 0x000000ffff0f0224 */ /* 0x000fe200018e0603 */
[----:B------:R-:W-:Y:S11]  /*72d0*/  ISETP.GE.AND P3, PT, R0, 0x1, PT ;  /* 0x000000010000780c */ /* 0x000ff60003f66270 */
[----:B------:R-:W-:Y:S02]  /*72e0*/  @!UPT UIADD3 URZ, URZ, URZ, URZ ;  /* 0x0000003f3f3ff290 */ /* 0x000fe4000fffe03f */
[----:B------:R-:W-:Y:S01]  /*72f0*/  @P3 IMAD R0, R3, c[0x0][0x258], RZ ;  /* 0x0000960003003a24 */ /* 0x000fe200078e02ff */
[-C--:B------:R-:W-:Y:S01]  /*7300*/  @P3 MOV R5, R99.reuse ;  /* 0x0000006300053202 */ /* 0x080fe20000000f00 */
[----:B---3--:R-:W-:Y:S01]  /*7310*/  @P3 IMAD.MOV.U32 R4, RZ, RZ, R100 ;  /* 0x000000ffff043224 */ /* 0x008fe200078e0064 */
[-C--:B------:R-:W-:Y:S03]  /*7320*/  @P2 MOV R3, R99.reuse ;  /* 0x0000006300032202 */ /* 0x080fe60000000f00 */
[C---:B------:R-:W-:Y:S04]  /*7330*/  @P3 IMAD.WIDE.U32 R4, R2.reuse, c[0x0][0x258], R4 ;  /* 0x0000960002043a25 */ /* 0x040fe800078e0004 */
[----:B------:R-:W-:Y:S01]  /*7340*/  @P3 IMAD R2, R2, c[0x0][0x25c], R0 ;  /* 0x0000970002023a24 */ /* 0x000fe200078e0200 */
[----:B------:R-:W-:Y:S01]  /*7350*/  @P3 LEA R10, P4, R4, c[0x0][0x250], 0x1 ;  /* 0x00009400040a3a11 */ /* 0x000fe200078808ff */
[----:B------:R-:W-:Y:S02]  /*7360*/  @P2 IMAD R0, R7, c[0x0][0x258], RZ ;  /* 0x0000960007002a24 */ /* 0x000fe400078e02ff */
[----:B------:R-:W-:Y:S02]  /*7370*/  @P3 IMAD.IADD R2, R5, 0x1, R2 ;  /* 0x0000000105023824 */ /* 0x000fe400078e0202 */
[----:B------:R-:W-:Y:S03]  /*7380*/  @P2 IMAD R0, R6, c[0x0][0x25c], R0 ;  /* 0x0000970006002a24 */ /* 0x000fe600078e0200 */
[----:B------:R-:W-:Y:S01]  /*7390*/  @P3 LEA.HI.X R11, R4, c[0x0][0x254], R2, 0x1, P4 ;  /* 0x00009500040b3a11 */ /* 0x000fe200020f0c02 */
[----:B------:R-:W-:Y:S04]  /*73a0*/  @P2 IMAD.MOV.U32 R2, RZ, RZ, R100 ;  /* 0x000000ffff022224 */ /* 0x000fe800078e0064 */
[----:B------:R-:W-:Y:S04]  /*73b0*/  @P2 IMAD.WIDE.U32 R2, R6, c[0x0][0x258], R2 ;  /* 0x0000960006022a25 */ /* 0x000fe800078e0002 */
[----:B------:R-:W-:Y:S01]  /*73c0*/  @P2 IMAD.IADD R0, R3, 0x1, R0 ;  /* 0x0000000103002824 */ /* 0x000fe200078e0200 */
[C---:B------:R-:W-:Y:S02]  /*73d0*/  @P2 LEA R8, P4, R2.reuse, c[0x0][0x250], 0x1 ;  /* 0x0000940002082a11 */ /* 0x040fe400078808ff */
[----:B------:R-:W-:Y:S02]  /*73e0*/  @P1 MOV R3, R99 ;  /* 0x0000006300031202 */ /* 0x000fe40000000f00 */
[----:B------:R-:W-:Y:S01]  /*73f0*/  @P2 LEA.HI.X R9, R2, c[0x0][0x254], R0, 0x1, P4 ;  /* 0x0000950002092a11 */ /* 0x000fe200020f0c00 */
[----:B------:R-:W-:Y:S02]  /*7400*/  @P1 IMAD.MOV.U32 R2, RZ, RZ, R100 ;  /* 0x000000ffff021224 */ /* 0x000fe400078e0064 */
[----:B------:R-:W-:Y:S02]  /*7410*/  @P1 IMAD R0, R14, c[0x0][0x258], RZ ;  /* 0x000096000e001a24 */ /* 0x000fe400078e02ff */
[C---:B------:R-:W-:Y:S04]  /*7420*/  @P1 IMAD.WIDE.U32 R2, R12.reuse, c[0x0][0x258], R2 ;  /* 0x000096000c021a25 */ /* 0x040fe800078e0002 */
[----:B------:R-:W-:Y:S01]  /*7430*/  @P1 IMAD R0, R12, c[0x0][0x25c], R0 ;  /* 0x000097000c001a24 */ /* 0x000fe200078e0200 */
[C---:B------:R-:W-:Y:S03]  /*7440*/  @P1 LEA R4, P4, R2.reuse, c[0x0][0x250], 0x1 ;  /* 0x0000940002041a11 */ /* 0x040fe600078808ff */
[----:B------:R-:W-:Y:S02]  /*7450*/  @P1 IMAD.IADD R0, R3, 0x1, R0 ;  /* 0x0000000103001824 */ /* 0x000fe400078e0200 */
[----:B------:R-:W-:Y:S03]  /*7460*/  @P0 IMAD.MOV.U32 R3, RZ, RZ, R99 ;  /* 0x000000ffff030224 */ /* 0x000fe600078e0063 */
[----:B------:R-:W-:Y:S01]  /*7470*/  @P1 LEA.HI.X R5, R2, c[0x0][0x254], R0, 0x1, P4 ;  /* 0x0000950002051a11 */ /* 0x000fe200020f0c00 */
[----:B------:R-:W-:Y:S01]  /*7480*/  @P0 IMAD R0, R15, c[0x0][0x258], RZ ;  /* 0x000096000f000a24 */ /* 0x000fe200078e02ff */
[----:B------:R-:W-:Y:S03]  /*7490*/  @P0 MOV R2, R100 ;  /* 0x0000006400020202 */ /* 0x000fe60000000f00 */
[C---:B------:R-:W-:Y:S02]  /*74a0*/  @P0 IMAD R0, R13.reuse, c[0x0][0x25c], R0 ;  /* 0x000097000d000a24 */ /* 0x040fe400078e0200 */
[----:B------:R-:W-:Y:S05]  /*74b0*/  @P0 IMAD.WIDE.U32 R2, R13, c[0x0][0x258], R2 ;  /* 0x000096000d020a25 */ /* 0x000fea00078e0002 */
[C---:B------:R-:W-:Y:S02]  /*74c0*/  @P0 LEA R6, P4, R2.reuse, c[0x0][0x250], 0x1 ;  /* 0x0000940002060a11 */ /* 0x040fe400078808ff */
[----:B------:R-:W-:Y:S04]  /*74d0*/  @P0 IADD3 R0, R3, R0, RZ ;  /* 0x0000000003000210 */ /* 0x000fe80007ffe0ff */
[----:B------:R-:W-:Y:S01]  /*74e0*/  @P0 LEA.HI.X R7, R2, c[0x0][0x254], R0, 0x1, P4 ;  /* 0x0000950002070a11 */ /* 0x000fe200020f0c00 */
[----:B------:R-:W-:Y:S01]  /*74f0*/  IMAD R0, R116, c[0x0][0x208], RZ ;  /* 0x0000820074007a24 */ /* 0x000fe200078e02ff */
[----:B------:R-:W-:Y:S01]  /*7500*/  ISETP.NE.AND P4, PT, R146, RZ, PT ;  /* 0x000000ff9200720c */ /* 0x000fe20003f85270 */
[C---:B------:R-:W-:Y:S04]  /*7510*/  IMAD.WIDE.U32 R2, R97.reuse, c[0x0][0x208], RZ ;  /* 0x0000820061027a25 */ /* 0x040fe800078e00ff */
[----:B------:R-:W-:Y:S04]  /*7520*/  IMAD R0, R97, c[0x0][0x20c], R0 ;  /* 0x0000830061007a24 */ /* 0x000fe800078e0200 */
[----:B------:R-:W-:Y:S04]  /*7530*/  IMAD.IADD R3, R3, 0x1, R0 ;  /* 0x0000000103037824 */ /* 0x000fe800078e0200 */
[----:B------:R-:W-:Y:S01]  /*7540*/  @!PT LDS RZ, [RZ] ;  /* 0x00000000fffff984 */ /* 0x000fe20000000800 */
[----:B------:R-:W-:Y:S01]  /*7550*/  @!PT LDS RZ, [RZ] ;  /* 0x00000000fffff984 */ /* 0x000fe20000000800 */
[----:B------:R-:W-:Y:S01]  /*7560*/  @!PT LDS RZ, [RZ] ;  /* 0x00000000fffff984 */ /* 0x000fe20000000800 */
[----:B------:R1:W-:Y:S01]  /*7570*/  @P3 LDGSTS.E.BYPASS.LTC128B.128 [R74+0x100], [R10.64], !P4 ;  /* 0x001000000a4a3fae */ /* 0x0003e2000e101d56 */
[----:B------:R-:W-:Y:S03]  /*7580*/  IMAD.WIDE.U32 R2, R95, c[0x0][0x218], R2 ;  /* 0x000086005f027a25 */ /* 0x000fe600078e0002 */
[----:B------:R1:W-:Y:S04]  /*7590*/  @P3 LDGSTS.E.BYPASS.LTC128B.128 [R74+0x4100], [R10.64+0x80], !P6 ;  /* 0x041000800a4a3fae */ /* 0x0003e8000f101d56 */
[----:B------:R1:W-:Y:S04]  /*75a0*/  @P2 LDGSTS.E.BYPASS.LTC128B.128 [R74+0x1100], [R8.64], !P4 ;  /* 0x01100000084a2fae */ /* 0x0003e8000e101d56 */
[----:B------:R1:W-:Y:S04]  /*75b0*/  @P2 LDGSTS.E.BYPASS.LTC128B.128 [R74+0x5100], [R8.64+0x80], !P6 ;  /* 0x05100080084a2fae */ /* 0x0003e8000f101d56 */
[----:B------:R2:W-:Y:S04]  /*75c0*/  @P1 LDGSTS.E.BYPASS.LTC128B.128 [R74+0x2100], [R4.64], !P4 ;  /* 0x02100000044a1fae */ /* 0x0005e8000e101d56 */
[----:B------:R2:W-:Y:S04]  /*75d0*/  @P1 LDGSTS.E.BYPASS.LTC128B.128 [R74+0x6100], [R4.64+0x80], !P6 ;  /* 0x06100080044a1fae */ /* 0x0005e8000f101d56 */
[----:B------:R3:W-:Y:S04]  /*75e0*/  @P0 LDGSTS.E.BYPASS.LTC128B.128 [R74+0x3100], [R6.64], !P4 ;  /* 0x03100000064a0fae */ /* 0x0007e8000e101d56 */
[----:B------:R3:W-:Y:S01]  /*75f0*/  @P0 LDGSTS.E.BYPASS.LTC128B.128 [R74+0x7100], [R6.64+0x80], !P6 ;  /* 0x07100080064a0fae */ /* 0x0007e2000f101d56 */
[----:B------:R-:W-:Y:S03]  /*7600*/  IADD3 R0, P0, R2, UR36, RZ ;  /* 0x0000002402007c10 */ /* 0x000fe6000ff1e0ff */
[----:B------:R-:W0:Y:S01]  /*7610*/  LDGDEPBAR ;  /* 0x00000000000079af */ /* 0x000e220000000000 */
[----:B--2---:R-:W-:Y:S04]  /*7620*/  IMAD R4, R117, c[0x0][0x218], RZ ;  /* 0x0000860075047a24 */ /* 0x004fe800078e02ff */
[----:B------:R-:W-:Y:S01]  /*7630*/  IMAD R4, R95, c[0x0][0x21c], R4 ;  /* 0x000087005f047a24 */ /* 0x000fe200078e0204 */
[----:B---3--:R-:W-:Y:S01]  /*7640*/  IADD3 R7, -R96, R90, RZ ;  /* 0x0000005a60077210 */ /* 0x008fe20007ffe1ff */
[----:B------:R-:W-:Y:S04]  /*7650*/  DEPBAR.LE SB0, 0x0 ;  /* 0x000080000000791a */ /* 0x000fe80000000000 */
[----:B------:R-:W-:Y:S01]  /*7660*/  BAR.SYNC.DEFER_BLOCKING 0x0 ;  /* 0x0000000000007b1d */ /* 0x000fe20000010000 */
[----:B------:R-:W-:Y:S02]  /*7670*/  IADD3.X R2, R3, UR34, R4, P0, !PT ;  /* 0x0000002203027c10 */ /* 0x000fe400087fe404 */
[C---:B------:R-:W-:Y:S04]  /*7680*/  LEA R12, P0, R0.reuse, c[0x0][0x1f8], 0x1 ;  /* 0x00007e00000c7a11 */ /* 0x040fe800078008ff */
[----:B------:R-:W-:Y:S01]  /*7690*/  LEA.HI.X R6, R0, c[0x0][0x1fc], R2, 0x1, P0 ;  /* 0x00007f0000067a11 */ /* 0x000fe200000f0c02 */
[----:B------:R1:W2:Y:S01]  /*76a0*/  SHFL.IDX PT, R4, R12, RZ, 0x181f ;  /* 0x00181fff0c047589 */ /* 0x0002a200000e0000 */
[----:B------:R-:W-:Y:S03]  /*76b0*/  ISETP.GE.AND P0, PT, R7, 0x1, PT ;  /* 0x000000010700780c */ /* 0x000fe60003f06270 */
[----:B------:R1:W3:Y:S10]  /*76c0*/  SHFL.IDX PT, R0, R6, RZ, 0x181f ;  /* 0x00181fff06007589 */ /* 0x0002f400000e0000 */
[----:B------:R-:W-:-:S05]  /*76d0*/  @!P0 BRA `(.L_x_634) ;  /* 0x000000a000008947 */ /* 0x000fca0003800000 */
[----:B-1----:R-:W1:Y:S01]  /*76e0*/  @!P5 LDS.128 R8, [R74+0x100] ;  /* 0x000100004a08d984 */ /* 0x002e620000000c00 */
[C---:B--2---:R-:W-:Y:S04]  /*76f0*/  @!P5 LEA R2, P0, R20.reuse, R4, 0x1 ;  /* 0x000000041402d211 */ /* 0x044fe800078008ff */
[----:B---3--:R-:W-:Y:S02]  /*7700*/  @!P5 LEA.HI.X R3, R20, R0, R21, 0x1, P0 ;  /* 0x000000001403d211 */ /* 0x008fe400000f0c15 */
[----:B------:R-:W-:Y:S11]  /*7710*/  ISETP.GE.AND P0, PT, R92, c[0x0][0x1d4], PT ;  /* 0x000075005c007a0c */ /* 0x000ff60003f06270 */
[----:B------:R-:W-:Y:S02]  /*7720*/  @!UPT UIADD3 URZ, URZ, URZ, URZ ;  /* 0x0000003f3f3ff290 */ /* 0x000fe4000fffe03f */
[C---:B------:R-:W-:Y:S04]  /*7730*/  @!P0 LEA R4, P1, R82.reuse, R4, 0x1 ;  /* 0x0000000452048211 */ /* 0x040fe800078208ff */
[----:B------:R-:W-:Y:S01]  /*7740*/  @!P0 LEA.HI.X R5, R82, R0, R93, 0x1, P1 ;  /* 0x0000000052058211 */ /* 0x000fe200008f0c5d */
[----:B-1----:R-:W-:Y:S04]  /*7750*/  @!P5 ST.E.128 [R2.64], R8 ;  /* 0x000000080200d985 */ /* 0x002fe8000c101d16 */
[----:B------:R-:W1:Y:S04]  /*7760*/  @!P0 LDS.128 R8, [R74+0x4100] ;  /* 0x004100004a088984 */ /* 0x000e680000000c00 */
[----:B-1----:R1:W-:Y:S02]  /*7770*/  @!P0 ST.E.128 [R4.64], R8 ;  /* 0x0000000804008985 */ /* 0x0023e4000c101d16 */
.L_x_634:
[----:B------:R-:W-:Y:S05]  /*7780*/  BSYNC B0 ;  /* 0x0000000000007941 */ /* 0x000fea0003800000 */
.L_x_633:
[----:B---3--:R3:W1:Y:S01]  /*7790*/  SHFL.IDX PT, R0, R6, 0x1, 0x181f ;  /* 0x00381f0006007f89 */ /* 0x00866200000e0000 */
[----:B------:R-:W-:Y:S01]  /*77a0*/  ISETP.GE.AND P0, PT, R7, 0x21, PT ;  /* 0x000000210700780c */ /* 0x000fe20003f06270 */
[----:B------:R-:W-:Y:S02]  /*77b0*/  BSSY B0, `(.L_x_635) ;  /* 0x000000d000007945 */ /* 0x000fe40003800000 */
[----:B-12---:R3:W1:Y:S10]  /*77c0*/  SHFL.IDX PT, R4, R12, 0x1, 0x181f ;  /* 0x00381f000c047f89 */ /* 0x00667400000e0000 */
[----:B------:R-:W-:-:S05]  /*77d0*/  @!P0 BRA `(.L_x_636) ;  /* 0x000000a000008947 */ /* 0x000fca0003800000 */
[----:B------:R-:W2:Y:S01]  /*77e0*/  @!P5 LDS.128 R8, [R74+0x1100] ;  /* 0x001100004a08d984 */ /* 0x000ea20000000c00 */
[C---:B-1----:R-:W-:Y:S04]  /*77f0*/  @!P5 LEA R2, P0, R20.reuse, R4, 0x1 ;  /* 0x000000041402d211 */ /* 0x042fe800078008ff */
[----:B------:R-:W-:Y:S02]  /*7800*/  @!P5 LEA.HI.X R3, R20, R0, R21, 0x1, P0 ;  /* 0x000000001403d211 */ /* 0x000fe400000f0c15 */
[----:B------:R-:W-:Y:S11]  /*7810*/  ISETP.GE.AND P0, PT, R92, c[0x0][0x1d4], PT ;  /* 0x000075005c007a0c */ /* 0x000ff60003f06270 */
[----:B------:R-:W-:Y:S02]  /*7820*/  @!UPT UIADD3 URZ, URZ, URZ, URZ ;  /* 0x0000003f3f3ff290 */ /* 0x000fe4000fffe03f */
[C---:B------:R-:W-:Y:S04]  /*7830*/  @!P0 LEA R4, P1, R82.reuse, R4, 0x1 ;  /* 0x0000000452048211 */ /* 0x040fe800078208ff */
[----:B------:R-:W-:Y:S01]  /*7840*/  @!P0 LEA.HI.X R5, R82, R0, R93, 0x1, P1 ;  /* 0x0000000052058211 */ /* 0x000fe200008f0c5d */
[----:B--2---:R-:W-:Y:S04]  /*7850*/  @!P5 ST.E.128 [R2.64], R8 ;  /* 0x000000080200d985 */ /* 0x004fe8000c101d16 */
[----:B------:R-:W1:Y:S04]  /*7860*/  @!P0 LDS.128 R8, [R74+0x5100] ;  /* 0x005100004a088984 */ /* 0x000e680000000c00 */
[----:B-1----:R1:W-:Y:S02]  /*7870*/  @!P0 ST.E.128 [R4.64], R8 ;  /* 0x0000000804008985 */ /* 0x0023e4000c101d16 */
.L_x_636:
[----:B------:R-:W-:Y:S05]  /*7880*/  BSYNC B0 ;  /* 0x0000000000007941 */ /* 0x000fea0003800000 */
.L_x_635:
[----:B------:R2:W3:Y:S01]  /*7890*/  SHFL.IDX PT, R0, R6, 0x2, 0x181f ;  /* 0x00581f0006007f89 */ /* 0x0004e200000e0000 */
[----:B------:R-:W-:Y:S01]  /*78a0*/  ISETP.GE.AND P0, PT, R7, 0x41, PT ;  /* 0x000000410700780c */ /* 0x000fe20003f06270 */
[----:B------:R-:W-:Y:S02]  /*78b0*/  BSSY B0, `(.L_x_637) ;  /* 0x000000d000007945 */ /* 0x000fe40003800000 */
[----:B-1----:R2:W1:Y:S10]  /*78c0*/  SHFL.IDX PT, R4, R12, 0x2, 0x181f ;  /* 0x00581f000c047f89 */ /* 0x00247400000e0000 */
[----:B------:R-:W-:-:S05]  /*78d0*/  @!P0 BRA `(.L_x_638) ;  /* 0x000000a000008947 */ /* 0x000fca0003800000 */
[----:B------:R-:W5:Y:S01]  /*78e0*/  @!P5 LDS.128 R8, [R74+0x2100] ;  /* 0x002100004a08d984 */ /* 0x000f620000000c00 */
[C---:B-1----:R-:W-:Y:S04]  /*78f0*/  @!P5 LEA R2, P0, R20.reuse, R4, 0x1 ;  /* 0x000000041402d211 */ /* 0x042fe800078008ff */
[----:B---3--:R-:W-:Y:S02]  /*7900*/  @!P5 LEA.HI.X R3, R20, R0, R21, 0x1, P0 ;  /* 0x000000001403d211 */ /* 0x008fe400000f0c15 */
[----:B------:R-:W-:Y:S11]  /*7910*/  ISETP.GE.AND P0, PT, R92, c[0x0][0x1d4], PT ;  /* 0x000075005c007a0c */ /* 0x000ff60003f06270 */
[----:B------:R-:W-:Y:S02]  /*7920*/  @!UPT UIADD3 URZ, URZ, URZ, URZ ;  /* 0x0000003f3f3ff290 */ /* 0x000fe4000fffe03f */
[C---:B------:R-:W-:Y:S04]  /*7930*/  @!P0 LEA R4, P1, R82.reuse, R4, 0x1 ;  /* 0x0000000452048211 */ /* 0x040fe800078208ff */
[----:B------:R-:W-:Y:S01]  /*7940*/  @!P0 LEA.HI.X R5, R82, R0, R93, 0x1, P1 ;  /* 0x0000000052058211 */ /* 0x000fe200008f0c5d */
[----:B-----5:R-:W-:Y:S04]  /*7950*/  @!P5 ST.E.128 [R2.64], R8 ;  /* 0x000000080200d985 */ /* 0x020fe8000c101d16 */
[----:B------:R-:W1:Y:S04]  /*7960*/  @!P0 LDS.128 R8, [R74+0x6100] ;  /* 0x006100004a088984 */ /* 0x000e680000000c00 */
[----:B-1----:R1:W-:Y:S02]  /*7970*/  @!P0 ST.E.128 [R4.64], R8 ;  /* 0x0000000804008985 */ /* 0x0023e4000c101d16 */
.L_x_638:
[----:B------:R-:W-:Y:S05]  /*7980*/  BSYNC B0 ;  /* 0x0000000000007941 */ /* 0x000fea0003800000 */
.L_x_637:
[----:B---3--:R3:W2:Y:S01]  /*7990*/  SHFL.IDX PT, R0, R6, 0x3, 0x181f ;  /* 0x00781f0006007f89 */ /* 0x0086a200000e0000 */
[----:B------:R-:W-:Y:S01]  /*79a0*/  ISETP.GE.AND P0, PT, R7, 0x61, PT ;  /* 0x000000610700780c */ /* 0x000fe20003f06270 */
[----:B------:R-:W-:Y:S02]  /*79b0*/  BSSY B0, `(.L_x_639) ;  /* 0x000000d000007945 */ /* 0x000fe40003800000 */
[----:B------:R3:W4:Y:S10]  /*79c0*/  SHFL.IDX PT, R2, R12, 0x3, 0x181f ;  /* 0x00781f000c027f89 */ /* 0x00073400000e0000 */
[----:B------:R-:W-:-:S05]  /*79d0*/  @!P0 BRA `(.L_x_640) ;  /* 0x000000a000008947 */ /* 0x000fca0003800000 */
[----:B-1----:R-:W1:Y:S01]  /*79e0*/  @!P5 LDS.128 R8, [R74+0x3100] ;  /* 0x003100004a08d984 */ /* 0x002e620000000c00 */
[C---:B----4-:R-:W-:Y:S04]  /*79f0*/  @!P5 LEA R4, P0, R20.reuse, R2, 0x1 ;  /* 0x000000021404d211 */ /* 0x050fe800078008ff */
[----:B--2---:R-:W-:Y:S02]  /*7a00*/  @!P5 LEA.HI.X R5, R20, R0, R21, 0x1, P0 ;  /* 0x000000001405d211 */ /* 0x004fe400000f0c15 */
[----:B------:R-:W-:Y:S11]  /*7a10*/  ISETP.GE.AND P0, PT, R92, c[0x0][0x1d4], PT ;  /* 0x000075005c007a0c */ /* 0x000ff60003f06270 */
[----:B------:R-:W-:Y:S02]  /*7a20*/  @!UPT UIADD3 URZ, URZ, URZ, URZ ;  /* 0x0000003f3f3ff290 */ /* 0x000fe4000fffe03f */
[C---:B------:R-:W-:Y:S04]  /*7a30*/  @!P0 LEA R2, P1, R82.reuse, R2, 0x1 ;  /* 0x0000000252028211 */ /* 0x040fe800078208ff */
[----:B------:R-:W-:Y:S01]  /*7a40*/  @!P0 LEA.HI.X R3, R82, R0, R93, 0x1, P1 ;  /* 0x0000000052038211 */ /* 0x000fe200008f0c5d */
[----:B-1----:R-:W-:Y:S04]  /*7a50*/  @!P5 ST.E.128 [R4.64], R8 ;  /* 0x000000080400d985 */ /* 0x002fe8000c101d16 */
[----:B---3--:R-:W1:Y:S04]  /*7a60*/  @!P0 LDS.128 R4, [R74+0x7100] ;  /* 0x007100004a048984 */ /* 0x008e680000000c00 */
[----:B-1----:R1:W-:Y:S02]  /*7a70*/  @!P0 ST.E.128 [R2.64], R4 ;  /* 0x0000000402008985 */ /* 0x0023e4000c101d16 */
.L_x_640:
[----:B------:R-:W-:Y:S05]  /*7a80*/  BSYNC B0 ;  /* 0x0000000000007941 */ /* 0x000fea0003800000 */
.L_x_639:
[C---:B------:R-:W-:Y:S02]  /*7a90*/  ISETP.GT.AND P0, PT, R91.reuse, UR8, PT ;  /* 0x000000085b007c0c */ /* 0x040fe4000bf04270 */
[----:B------:R-:W-:Y:S11]  /*7aa0*/  IADD3 R91, R91, -0x1, RZ ;  /* 0xffffffff5b5b7810 */ /* 0x000ff60007ffe0ff */
[----:B-1--4-:R-:W-:Y:S01]  /*7ab0*/  @P0 SHF.R.S32.HI R2, RZ, 0x1f, R91 ;  /* 0x0000001fff020819 */ /* 0x012fe2000001145b */
[----:B--2---:R-:W-:Y:S02]  /*7ac0*/  @P0 IMAD R0, R166, R91, RZ ;  /* 0x0000005ba6000224 */ /* 0x004fe400078e02ff */
        /* <DEDUP_REMOVED lines=13> */
[-C--:B---3--:R-:W-:Y:S01]  /*7ba0*/  @P0 IADD3 R6, P1, R2, R149.reuse, RZ ;  /* 0x0000009502060210 */ /* 0x088fe20007f3e0ff */
[----:B------:R1:W-:Y:S04]  /*7bb0*/  @P0 LDGSTS.E.BYPASS.LTC128B.128 [R74+0xc100], [R2.64+0x80], !P6 ;  /* 0x0c100080024a0fae */ /* 0x0003e8000f101d56 */
[--C-:B------:R-:W-:Y:S01]  /*7bc0*/  @P0 IMAD.X R7, R3, 0x1, R147.reuse, P1 ;  /* 0x0000000103070824 */ /* 0x100fe200008e0693 */
[CC--:B------:R-:W-:Y:S04]  /*7bd0*/  @P0 IADD3 R4, P1, R6.reuse, R149.reuse, RZ ;  /* 0x0000009506040210 */ /* 0x0c0fe80007f3e0ff */
[----:B------:R1:W-:Y:S01]  /*7be0*/  @P0 LDGSTS.E.BYPASS.LTC128B.128 [R74+0x9100], [R6.64], !P4 ;  /* 0x09100000064a0fae */ /* 0x0003e2000e101d56 */
[C---:B------:R-:W-:Y:S01]  /*7bf0*/  @P0 IMAD.X R5, R7.reuse, 0x1, R147, P1 ;  /* 0x0000000107050824 */ /* 0x040fe200008e0693 */
[-C--:B------:R-:W-:Y:S02]  /*7c00*/  @P0 IADD3 R12, P1, R6, R124.reuse, RZ ;  /* 0x0000007c060c0210 */ /* 0x080fe40007f3e0ff */
        /* <DEDUP_REMOVED lines=13> */
.L_x_594:
[----:B-12---:R-:W-:Y:S01]  /*7ce0*/  UIADD3 UR6, UR14, 0x7f, URZ ;  /* 0x0000007f0e067890 */ /* 0x006fe2000fffe03f */
[----:B------:R-:W-:Y:S01]  /*7cf0*/  PLOP3.LUT P2, PT, PT, PT, PT, 0x80, 0x0 ;  /* 0x000000000000781c */ /* 0x000fe20003f4f070 */
[----:B------:R-:W-:Y:S01]  /*7d00*/  ULDC.64 UR4, c[0x0][0x2c8] ;  /* 0x0000b20000047ab9 */ /* 0x000fe20000000a00 */
[----:B------:R-:W-:Y:S01]  /*7d10*/  CS2R R10, SRZ ;  /* 0x00000000000a7805 */ /* 0x000fe2000001ff00 */
[----:B------:R-:W-:Y:S01]  /*7d20*/  UIMAD.WIDE.U32 UR18, UR6, UR4, URZ ;  /* 0x00000004061272a5 */ /* 0x000fe2000f8e003f */
[----:B------:R-:W-:Y:S01]  /*7d30*/  IMAD.MOV.U32 R138, RZ, RZ, RZ ;  /* 0x000000ffff8a7224 */ /* 0x000fe200078e00ff */
[----:B------:R-:W-:Y:S01]  /*7d40*/  CS2R R14, SRZ ;  /* 0x00000000000e7805 */ /* 0x000fe2000001ff00 */
[----:B------:R-:W-:Y:S01]  /*7d50*/  IMAD.MOV.U32 R136, RZ, RZ, RZ ;  /* 0x000000ffff887224 */ /* 0x000fe200078e00ff */
[----:B------:R-:W-:Y:S01]  /*7d60*/  @UP2 USHF.R.U32.HI UR6, URZ, UR5, UR19 ;  /* 0x000000053f062299 */ /* 0x000fe20008011613 */
[----:B------:R-:W-:Y:S01]  /*7d70*/  MOV R134, RZ ;  /* 0x000000ff00867202 */ /* 0x000fe20000000f00 */
[----:B-----5:R-:W-:Y:S01]  /*7d80*/  CS2R R8, SRZ ;  /* 0x0000000000087805 */ /* 0x020fe2000001ff00 */
[----:B------:R-:W-:Y:S01]  /*7d90*/  IMAD.MOV.U32 R132, RZ, RZ, RZ ;  /* 0x000000ffff847224 */ /* 0x000fe200078e00ff */
[----:B------:R-:W-:Y:S01]  /*7da0*/  UIADD3 UR6, UR9, UR6, URZ ;  /* 0x0000000609067290 */ /* 0x000fe2000fffe03f */
[----:B------:R-:W-:Y:S01]  /*7db0*/  MOV R130, RZ ;  /* 0x000000ff00827202 */ /* 0x000fe20000000f00 */
[----:B------:R-:W-:Y:S01]  /*7dc0*/  CS2R R12, SRZ ;  /* 0x00000000000c7805 */ /* 0x000fe2000001ff00 */
[----:B------:R-:W-:Y:S01]  /*7dd0*/  IMAD.MOV.U32 R128, RZ, RZ, RZ ;  /* 0x000000ffff807224 */ /* 0x000fe200078e00ff */
[----:B------:R-:W-:Y:S01]  /*7de0*/  USHF.R.S32.HI UR4, URZ, 0x1f, UR6 ;  /* 0x0000001f3f047899 */ /* 0x000fe20008011406 */
[----:B------:R-:W-:Y:S01]  /*7df0*/  MOV R126, RZ ;  /* 0x000000ff007e7202 */ /* 0x000fe20000000f00 */
[----:B------:R-:W-:Y:S01]  /*7e00*/  CS2R R16, SRZ ;  /* 0x0000000000107805 */ /* 0x000fe2000001ff00 */
[----:B------:R-:W-:Y:S01]  /*7e10*/  IMAD.MOV.U32 R124, RZ, RZ, RZ ;  /* 0x000000ffff7c7224 */ /* 0x000fe200078e00ff */
[----:B------:R-:W-:Y:S01]  /*7e20*/  ULEA.HI UR4, UR4, UR6, URZ, 0x7 ;  /* 0x0000000604047291 */ /* 0x000fe2000f8f383f */
[----:B------:R-:W-:Y:S01]  /*7e30*/  MOV R122, RZ ;  /* 0x000000ff007a7202 */ /* 0x000fe20000000f00 */
[----:B------:R-:W-:Y:S01]  /*7e40*/  CS2R R18, SRZ ;  /* 0x0000000000127805 */ /* 0x000fe2000001ff00 */
[----:B------:R-:W-:Y:S01]  /*7e50*/  IMAD.MOV.U32 R120, RZ, RZ, RZ ;  /* 0x000000ffff787224 */ /* 0x000fe200078e00ff */
[----:B------:R-:W-:Y:S01]  /*7e60*/  USHF.R.S32.HI UR4, URZ, 0x7, UR4 ;  /* 0x000000073f047899 */ /* 0x000fe20008011404 */
[----:B------:R-:W-:Y:S01]  /*7e70*/  MOV R118, RZ ;  /* 0x000000ff00767202 */ /* 0x000fe20000000f00 */
[----:B------:R-:W-:Y:S01]  /*7e80*/  CS2R R20, SRZ ;  /* 0x0000000000147805 */ /* 0x000fe2000001ff00 */
[----:B------:R-:W-:Y:S01]  /*7e90*/  IMAD.MOV.U32 R116, RZ, RZ, RZ ;  /* 0x000000ffff747224 */ /* 0x000fe200078e00ff */
[----:B------:R-:W-:Y:S01]  /*7ea0*/  UISETP.LT.AND UP0, UPT, UR10, UR4, UPT ;  /* 0x000000040a00728c */ /* 0x000fe2000bf01270 */
[----:B------:R-:W-:Y:S01]  /*7eb0*/  CS2R R114, SRZ ;  /* 0x0000000000727805 */ /* 0x000fe2000001ff00 */
[----:B------:R-:W-:Y:S01]  /*7ec0*/  MOV R112, RZ ;  /* 0x000000ff00707202 */ /* 0x000fe20000000f00 */
[----:B------:R-:W-:Y:S01]  /*7ed0*/  CS2R R110, SRZ ;  /* 0x00000000006e7805 */ /* 0x000fe2000001ff00 */
[----:B------:R-:W-:Y:S01]  /*7ee0*/  USEL UR10, UR10, UR4, UP0 ;  /* 0x000000040a0a7287 */ /* 0x000fe20008000000 */
[----:B------:R-:W-:Y:S01]  /*7ef0*/  IMAD.MOV.U32 R23, RZ, RZ, RZ ;  /* 0x000000ffff177224 */ /* 0x000fe200078e00ff */
[----:B------:R-:W-:Y:S01]  /*7f00*/  MOV R108, RZ ;  /* 0x000000ff006c7202 */ /* 0x000fe20000000f00 */
[----:B------:R-:W-:Y:S01]  /*7f10*/  CS2R R106, SRZ ;  /* 0x00000000006a7805 */ /* 0x000fe2000001ff00 */
[----:B------:R-:W-:Y:S01]  /*7f20*/  UISETP.GE.AND UP0, UPT, UR10, 0x1, UPT ;  /* 0x000000010a00788c */ /* 0x000fe2000bf06270 */
[----:B------:R-:W-:Y:S01]  /*7f30*/  CS2R R24, SRZ ;  /* 0x0000000000187805 */ /* 0x000fe2000001ff00 */
[----:B------:R-:W-:Y:S01]  /*7f40*/  IMAD.MOV.U32 R104, RZ, RZ, RZ ;  /* 0x000000ffff687224 */ /* 0x000fe200078e00ff */
[----:B------:R-:W-:Y:S01]  /*7f50*/  CS2R R102, SRZ ;  /* 0x0000000000667805 */ /* 0x000fe2000001ff00 */
[----:B------:R-:W-:Y:S01]  /*7f60*/  MOV R100, RZ ;  /* 0x000000ff00647202 */ /* 0x000fe20000000f00 */
[----:B------:R-:W-:Y:S01]  /*7f70*/  CS2R R98, SRZ ;  /* 0x0000000000627805 */ /* 0x000fe2000001ff00 */
[----:B------:R-:W-:Y:S01]  /*7f80*/  PLOP3.LUT P0, PT, PT, PT, UP0, 0x80, 0x0 ;  /* 0x000000000000781c */ /* 0x000fe20003f0f008 */
[----:B------:R-:W-:Y:S01]  /*7f90*/  CS2R R26, SRZ ;  /* 0x00000000001a7805 */ /* 0x000fe2000001ff00 */
[----:B------:R-:W-:Y:S01]  /*7fa0*/  IMAD.MOV.U32 R96, RZ, RZ, RZ ;  /* 0x000000ffff607224 */ /* 0x000fe200078e00ff */
[----:B------:R-:W-:Y:S01]  /*7fb0*/  CS2R R94, SRZ ;  /* 0x00000000005e7805 */ /* 0x000fe2000001ff00 */
[----:B------:R-:W-:Y:S01]  /*7fc0*/  CS2R R92, SRZ ;  /* 0x00000000005c7805 */ /* 0x000fe2000001ff00 */
[----:B------:R-:W-:Y:S01]  /*7fd0*/  CS2R R90, SRZ ;  /* 0x00000000005a7805 */ /* 0x000fe2000001ff00 */
[----:B------:R-:W-:Y:S01]  /*7fe0*/  MOV R88, RZ ;  /* 0x000000ff00587202 */ /* 0x000fe20000000f00 */
[----:B------:R-:W-:Y:S01]  /*7ff0*/  CS2R R86, SRZ ;  /* 0x0000000000567805 */ /* 0x000fe2000001ff00 */
[----:B------:R-:W-:Y:S01]  /*8000*/  CS2R R84, SRZ ;  /* 0x0000000000547805 */ /* 0x000fe2000001ff00 */
[----:B------:R-:W-:Y:S01]  /*8010*/  CS2R R82, SRZ ;  /* 0x0000000000527805 */ /* 0x000fe2000001ff00 */
[----:B------:R-:W-:Y:S01]  /*8020*/  IMAD.MOV.U32 R7, RZ, RZ, RZ ;  /* 0x000000ffff077224 */ /* 0x000fe200078e00ff */
[----:B------:R-:W-:Y:S01]  /*8030*/  MOV R80, RZ ;  /* 0x000000ff00507202 */ /* 0x000fe20000000f00 */
[----:B------:R-:W-:Y:S01]  /*8040*/  CS2R R78, SRZ ;  /* 0x00000000004e7805 */ /* 0x000fe2000001ff00 */
[----:B------:R-:W-:Y:S01]  /*8050*/  IMAD.MOV.U32 R76, RZ, RZ, RZ ;  /* 0x000000ffff4c7224 */ /* 0x000fe200078e00ff */
        /* <DEDUP_REMOVED lines=12> */
[----:B------:R-:W-:Y:S01]  /*8120*/  IMAD.MOV.U32 R172, RZ, RZ, c[0x0][0x2b8] ;  /* 0x0000ae00ffac7624 */ /* 0x000fe200078e00ff */
[----:B------:R-:W-:Y:S02]  /*8130*/  ULDC.64 UR4, c[0x0][0x2b0] ;  /* 0x0000ac0000047ab9 */ /* 0x000fe40000000a00 */
[----:B------:R1:W2:Y:S01]  /*8140*/  @P0 LDG.E R0, [R2.64] ;  /* 0x0000001602000981 */ /* 0x0002a2000c1e1900 */
[----:B------:R-:W-:-:S03]  /*8150*/  IMAD.MOV.U32 R245, RZ, RZ, RZ ;  /* 0x000000fffff57224 */ /* 0x000fc600078e00ff */
[----:B------:R-:W-:Y:S01]  /*8160*/  BAR.SYNC.DEFER_BLOCKING 0x0 ;  /* 0x0000000000007b1d */ /* 0x000fe20000010000 */
[----:B------:R-:W-:Y:S02]  /*8170*/  ISETP.NE.AND P1, PT, R172, 0x1, PT ;  /* 0x00000001ac00780c */ /* 0x000fe40003f25270 */
[----:B-1----:R-:W-:-:S04]  /*8180*/  LEA.HI R2, R174, R183, RZ, 0x3 ;  /* 0x000000b7ae027211 */ /* 0x002fc800078f18ff */
[----:B------:R-:W-:Y:S01]  /*8190*/  SHF.R.S32.HI R57, RZ, 0x3, R2 ;  /* 0x00000003ff397819 */ /* 0x000fe20000011402 */
[----:B--2---:R1:W2:Y:S02]  /*81a0*/  @P0 R2UR UR7, R0 ;  /* 0x00000000000703c2 */ /* 0x0042a400000e0000 */
[----:B--2---:R-:W-:Y:S02]  /*81b0*/  @!UP0 UMOV UR7, UR21 ;  /* 0x0000001500078c82 */ /* 0x004fe40008000000 */
[----:B------:R-:W-:Y:S02]  /*81c0*/  USHF.R.S32.HI UR6, URZ, 0x1f, UR7 ;  /* 0x0000001f3f067899 */ /* 0x000fe40008011407 */
[----:B------:R-:W-:Y:S02]  /*81d0*/  UIMAD.WIDE.U32 UR18, UR7, UR4, URZ ;  /* 0x00000004071272a5 */ /* 0x000fe4000f8e003f */
[----:B------:R-:W-:-:S04]  /*81e0*/  UIMAD UR6, UR6, UR4, URZ ;  /* 0x00000004060672a4 */ /* 0x000fc8000f8e023f */
[----:B------:R-:W-:-:S04]  /*81f0*/  UIMAD UR5, UR7, UR5, UR6 ;  /* 0x00000005070572a4 */ /* 0x000fc8000f8e0206 */
[----:B------:R-:W-:Y:S01]  /*8200*/  UIADD3 UR8, UR19, UR5, URZ ;  /* 0x0000000513087290 */ /* 0x000fe2000fffe03f */
[----:B-1----:R-:W-:Y:S01]  /*8210*/  LOP3.LUT R0, R2, 0xfffffff8, RZ, 0xc0, !PT ;  /* 0xfffffff802007812 */ /* 0x002fe200078ec0ff */
[----:B------:R-:W-:Y:S02]  /*8220*/  USHF.R.S32.HI UR6, URZ, 0x1f, UR17 ;  /* 0x0000001f3f067899 */ /* 0x000fe40008011411 */
[----:B------:R-:W-:Y:S02]  /*8230*/  ULDC.64 UR4, c[0x0][0x178] ;  /* 0x00005e0000047ab9 */ /* 0x000fe40000000a00 */
[----:B------:R-:W-:Y:S02]  /*8240*/  IMAD.IADD R56, R183, 0x1, -R0 ;  /* 0x00000001b7387824 */ /* 0x000fe400078e0a00 */
[----:B------:R-:W-:Y:S02]  /*8250*/  IMAD.U32 R0, RZ, RZ, UR10 ;  /* 0x0000000aff007e24 */ /* 0x000fe4000f8e00ff */
[----:B------:R-:W-:-:S04]  /*8260*/  IMAD R169, R56, 0x20, R57 ;  /* 0x0000002038a97824 */ /* 0x000fc800078e0239 */
[----:B------:R-:W-:Y:S01]  /*8270*/  IMAD R0, R0, 0x80, R169 ;  /* 0x0000008000007824 */ /* 0x000fe200078e02a9 */
[----:B------:R-:W-:Y:S02]  /*8280*/  UIMAD UR6, UR6, UR4, URZ ;  /* 0x00000004060672a4 */ /* 0x000fe4000f8e023f */
[----:B------:R-:W-:Y:S01]  /*8290*/  UIMAD.WIDE.U32 UR24, UR17, UR4, URZ ;  /* 0x00000004111872a5 */ /* 0x000fe2000f8e003f */
[----:B------:R-:W-:Y:S02]  /*82a0*/  IADD3 R4, R169, UR14, RZ ;  /* 0x0000000ea9047c10 */ /* 0x000fe4000fffe0ff */
[----:B------:R-:W-:Y:S01]  /*82b0*/  IADD3 R19, R57, UR14, RZ ;  /* 0x0000000e39137c10 */ /* 0x000fe2000fffe0ff */
[----:B------:R-:W-:Y:S01]  /*82c0*/  IMAD.SHL.U32 R167, R56, 0x8, RZ ;  /* 0x0000000838a77824 */ /* 0x000fe200078e00ff */
[----:B------:R-:W-:Y:S01]  /*82d0*/  IADD3 R0, R0, -0x80, RZ ;  /* 0xffffff8000007810 */ /* 0x000fe20007ffe0ff */
[----:B------:R-:W-:Y:S03]  /*82e0*/  STL [R1+0x28], R169 ;  /* 0x000028a901007387 */ /* 0x000fe60000100800 */
[----:B------:R-:W-:-:S02]  /*82f0*/  ISETP.GE.AND P0, PT, R0, UR11, PT ;  /* 0x0000000b00007c0c */ /* 0x000fc4000bf06270 */
        /* <DEDUP_REMOVED lines=10> */
[----:B------:R-:W-:Y:S01]  /*83a0*/  UIMAD UR17, UR17, UR5, UR6 ;  /* 0x00000005111172a4 */ /* 0x000fe2000f8e0206 */
[----:B------:R-:W-:Y:S01]  /*83b0*/  PLOP3.LUT P1, PT, PT, PT, UP2, 0x80, 0x0 ;  /* 0x000000000000781c */ /* 0x000fe20003f2f028 */
[----:B------:R-:W-:Y:S01]  /*83c0*/  IMAD.MOV.U32 R0, RZ, RZ, R4 ;  /* 0x000000ffff007224 */ /* 0x000fe200078e0004 */
[----:B------:R-:W-:Y:S01]  /*83d0*/  ULDC.64 UR6, c[0x0][0x348] ;  /* 0x0000d20000067ab9 */ /* 0x000fe20000000a00 */
[----:B------:R-:W-:Y:S01]  /*83e0*/  PLOP3.LUT P0, PT, PT, PT, UP2, 0x80, 0x0 ;  /* 0x000000000000781c */ /* 0x000fe20003f0f028 */
[----:B------:R-:W-:Y:S01]  /*83f0*/  UISETP.NE.U32.AND UP0, UPT, URZ, UR6, UPT ;  /* 0x000000063f00728c */ /* 0x000fe2000bf05070 */
[----:B------:R-:W-:Y:S01]  /*8400*/  IADD3 R79, R167, 0x40, RZ ;  /* 0x00000040a74f7810 */ /* 0x000fe20007ffe0ff */
[----:B------:R-:W-:Y:S01]  /*8410*/  ULDC.64 UR4, c[0x0][0x1b8] ;  /* 0x00006e0000047ab9 */ /* 0x000fe20000000a00 */
[----:B------:R-:W-:Y:S01]  /*8420*/  STL [R1], R167 ;  /* 0x000000a701007387 */ /* 0x000fe20000100800 */
[----:B------:R-:W-:-:S02]  /*8430*/  UISETP.NE.AND.EX UP0, UPT, URZ, UR7, UPT, UP0 ;  /* 0x000000073f00728c */ /* 0x000fc4000bf05300 */
[----:B------:R-:W-:Y:S02]  /*8440*/  UIADD3 UR25, UR25, UR17, URZ ;  /* 0x0000001119197290 */ /* 0x000fe4000fffe03f */
[----:B------:R-:W-:Y:S02]  /*8450*/  UIMAD UR6, UR12, UR4, URZ ;  /* 0x000000040c0672a4 */ /* 0x000fe4000f8e023f */
[----:B------:R-:W-:Y:S02]  /*8460*/  USHF.R.S32.HI UR7, URZ, 0x1f, UR21 ;  /* 0x0000001f3f077899 */ /* 0x000fe40008011415 */
[----:B------:R-:W-:Y:S02]  /*8470*/  UIMAD UR6, UR13, UR5, UR6 ;  /* 0x000000050d0672a4 */ /* 0x000fe4000f8e0206 */
[----:B------:R-:W-:Y:S02]  /*8480*/  UIMAD.WIDE.U32 UR24, UR13, UR4, UR24 ;  /* 0x000000040d1872a5 */ /* 0x000fe4000f8e0018 */
[----:B------:R-:W-:-:S02]  /*8490*/  USEL UR7, UR7, URZ, !UP0 ;  /* 0x0000003f07077287 */ /* 0x000fc4000c000000 */
[----:B------:R-:W-:Y:S01]  /*84a0*/  ULDC.64 UR4, c[0x0][0x1c0] ;  /* 0x0000700000047ab9 */ /* 0x000fe20000000a00 */
[----:B-1----:R-:W-:Y:S01]  /*84b0*/  @P1 IMAD.HI.U32 R2, R4, c[0x0][0x2c8], RZ ;  /* 0x0000b20004021a27 */ /* 0x002fe200078e00ff */
[----:B------:R-:W-:Y:S01]  /*84c0*/  USEL UR9, UR21, URZ, !UP0 ;  /* 0x0000003f15097287 */ /* 0x000fe2000c000000 */
[----:B------:R-:W-:Y:S01]  /*84d0*/  ISETP.GE.AND P1, PT, R79, c[0x0][0x198], PT ;  /* 0x000066004f007a0c */ /* 0x000fe20003f26270 */
[----:B------:R-:W-:Y:S02]  /*84e0*/  UIMAD UR7, UR7, UR4, URZ ;  /* 0x00000004070772a4 */ /* 0x000fe4000f8e023f */
        /* <DEDUP_REMOVED lines=8> */
[----:B------:R-:W-:Y:S01]  /*8570*/  IMAD.U32 R3, RZ, RZ, UR25 ;  /* 0x00000019ff037e24 */ /* 0x000fe2000f8e00ff */
[----:B------:R-:W-:Y:S01]  /*8580*/  UIMAD UR17, UR20, UR17, URZ ;  /* 0x00000011141172a4 */ /* 0x000fe2000f8e023f */
[----:B------:R-:W-:Y:S01]  /*8590*/  IMAD.U32 R2, RZ, RZ, UR24 ;  /* 0x00000018ff027e24 */ /* 0x000fe2000f8e00ff */
[----:B------:R-:W-:Y:S01]  /*85a0*/  ULEA UR24, UR10, 0xffffff80, 0x7 ;  /* 0xffffff800a187891 */ /* 0x000fe2000f8e383f */
[----:B------:R-:W-:Y:S02]  /*85b0*/  IMAD R6, R6, c[0x0][0x1b0], RZ ;  /* 0x00006c0006067a24 */ /* 0x000fe400078e02ff */
[----:B------:R-:W-:Y:S01]  /*85c0*/  IMAD.U32 R3, RZ, RZ, UR5 ;  /* 0x00000005ff037e24 */ /* 0x000fe2000f8e00ff */
[----:B------:R-:W-:Y:S01]  /*85d0*/  ISETP.GE.AND P3, PT, R19, UR17, PT ;  /* 0x0000001113007c0c */ /* 0x000fe2000bf66270 */
[----:B------:R-:W-:Y:S01]  /*85e0*/  IMAD R4, R5, c[0x0][0x2c4], R4 ;  /* 0x0000b10005047a24 */ /* 0x000fe200078e0204 */
[----:B------:R-:W-:Y:S01]  /*85f0*/  ULDC.64 UR4, c[0x0][0x1e8] ;  /* 0x00007a0000047ab9 */ /* 0x000fe20000000a00 */
[C---:B------:R-:W-:Y:S01]  /*8600*/  IMAD R5, R0.reuse, c[0x0][0x1b4], R6 ;  /* 0x00006d0000057a24 */ /* 0x040fe200078e0206 */
[----:B------:R-:W-:Y:S01]  /*8610*/  UIMAD.WIDE.U32 UR26, UR13, UR4, URZ ;  /* 0x000000040d1a72a5 */ /* 0x000fe2000f8e003f */
[----:B------:R-:W-:Y:S01]  /*8620*/  IMAD.WIDE.U32 R2, R0, c[0x0][0x1b0], R2 ;  /* 0x00006c0000027a25 */ /* 0x000fe200078e0002 */
[----:B------:R-:W-:Y:S01]  /*8630*/  SHF.R.S32.HI R0, RZ, 0x1f, R4 ;  /* 0x0000001fff007819 */ /* 0x000fe20000011404 */
[----:B------:R-:W-:-:S02]  /*8640*/  UIMAD UR4, UR12, UR4, URZ ;  /* 0x000000040c0472a4 */ /* 0x000fc4000f8e023f */
[----:B------:R-:W-:Y:S01]  /*8650*/  IMAD.IADD R3, R3, 0x1, R5 ;  /* 0x0000000103037824 */ /* 0x000fe200078e0205 */
[----:B------:R-:W-:Y:S01]  /*8660*/  IADD3 R5, R19, 0x20, RZ ;  /* 0x0000002013057810 */ /* 0x000fe20007ffe0ff */
[----:B------:R-:W-:Y:S01]  /*8670*/  IMAD R0, R0, c[0x0][0x1a8], RZ ;  /* 0x00006a0000007a24 */ /* 0x000fe200078e02ff */
[----:B------:R-:W-:Y:S01]  /*8680*/  UIMAD UR4, UR13, UR5, UR4 ;  /* 0x000000050d0472a4 */ /* 0x000fe2000f8e0204 */
[C---:B------:R-:W-:Y:S01]  /*8690*/  IMAD.WIDE.U32 R2, R4.reuse, c[0x0][0x1a8], R2 ;  /* 0x00006a0004027a25 */ /* 0x040fe200078e0002 */
[----:B------:R-:W-:Y:S01]  /*86a0*/  ISETP.GE.AND P4, PT, R5, UR17, PT ;  /* 0x0000001105007c0c */ /* 0x000fe2000bf86270 */
[----:B------:R-:W-:Y:S02]  /*86b0*/  UIADD3 UR24, UR11, -UR24, URZ ;  /* 0x800000180b187290 */ /* 0x000fe4000fffe03f */
[----:B------:R-:W-:Y:S01]  /*86c0*/  IMAD R6, R4, c[0x0][0x1ac], R0 ;  /* 0x00006b0004067a24 */ /* 0x000fe200078e0200 */
[----:B------:R-:W-:Y:S01]  /*86d0*/  IADD3 R0, R19, 0x60, RZ ;  /* 0x0000006013007810 */ /* 0x000fe20007ffe0ff */
[----:B------:R-:W-:Y:S01]  /*86e0*/  UIADD3 UR9, UR27, UR4, URZ ;  /* 0x000000041b097290 */ /* 0x000fe2000fffe03f */
[----:B------:R-:W-:-:S02]  /*86f0*/  LEA R15, P0, R2, c[0x0][0x160], 0x1 ;  /* 0x00005800020f7a11 */ /* 0x000fc400078008ff */
[----:B------:R-:W-:Y:S01]  /*8700*/  ISETP.GE.AND P5, PT, R0, UR17, PT ;  /* 0x0000001100007c0c */ /* 0x000fe2000bfa6270 */
[----:B------:R-:W-:Y:S01]  /*8710*/  IMAD.IADD R0, R3, 0x1, R6 ;  /* 0x0000000103007824 */ /* 0x000fe200078e0206 */
[----:B------:R-:W-:Y:S01]  /*8720*/  IADD3 R4, R19, 0x40, RZ ;  /* 0x0000004013047810 */ /* 0x000fe20007ffe0ff */
[----:B------:R-:W-:Y:S01]  /*8730*/  SHFL.IDX PT, R8, R15, RZ, 0x181f ;  /* 0x00181fff0f087589 */ /* 0x000fe200000e0000 */
[----:B------:R-:W-:Y:S01]  /*8740*/  LEA.HI R3, R174, R183, RZ, 0x6 ;  /* 0x000000b7ae037211 */ /* 0x000fe200078f30ff */
[----:B------:R-:W-:Y:S01]  /*8750*/  ULDC.64 UR4, c[0x0][0x210] ;  /* 0x0000840000047ab9 */ /* 0x000fe20000000a00 */
[----:B------:R-:W-:Y:S01]  /*8760*/  LEA.HI.X R14, R2, c[0x0][0x164], R0, 0x1, P0 ;  /* 0x00005900020e7a11 */ /* 0x000fe200000f0c00 */
[----:B------:R-:W-:Y:S01]  /*8770*/  IMAD.MOV R2, RZ, RZ, -R7 ;  /* 0x000000ffff027224 */ /* 0x000fe200078e0a07 */
[----:B------:R-:W-:Y:S01]  /*8780*/  ISETP.GE.AND P6, PT, R4, UR17, PT ;  /* 0x0000001104007c0c */ /* 0x000fe2000bfc6270 */
[----:B------:R-:W-:Y:S01]  /*8790*/  IMAD.SHL.U32 R4, R57, 0x40, RZ ;  /* 0x0000004039047824 */ /* 0x000fe200078e00ff */
[----:B------:R-:W-:Y:S01]  /*87a0*/  ISETP.GE.AND P0, PT, R167, c[0x0][0x198], PT ;  /* 0x00006600a7007a0c */ /* 0x000fe20003f06270 */
[----:B------:R-:W1:Y:S01]  /*87b0*/  SHFL.IDX PT, R9, R14, RZ, 0x181f ;  /* 0x00181fff0e097589 */ /* 0x000e6200000e0000 */
[----:B------:R-:W-:Y:S01]  /*87c0*/  IMAD.SHL.U32 R0, R3, 0x8, RZ ;  /* 0x0000000803007824 */ /* 0x000fe200078e00ff */
[--C-:B------:R-:W-:Y:S01]  /*87d0*/  @!P4 SHF.R.S32.HI R16, RZ, 0x1f, R79.reuse ;  /* 0x0000001fff10c819 */ /* 0x100fe2000001144f */
[----:B------:R-:W-:Y:S01]  /*87e0*/  IMAD R83, R2, c[0x0][0x2b8], R10 ;  /* 0x0000ae0002537a24 */ /* 0x000fe200078e020a */
[----:B------:R-:W-:Y:S01]  /*87f0*/  LOP3.LUT R24, R4, 0x1c0, RZ, 0xc0, !PT ;  /* 0x000001c004187812 */ /* 0x000fe200078ec0ff */
[----:B------:R-:W-:Y:S01]  /*8800*/  SHFL.IDX PT, R3, R14, 0x2, 0x181f ;  /* 0x00581f000e037f89 */ /* 0x000fe200000e0000 */
[----:B------:R-:W-:Y:S01]  /*8810*/  LOP3.LUT R30, R0, 0xfffffe00, RZ, 0xc0, !PT ;  /* 0xfffffe00001e7812 */ /* 0x000fe200078ec0ff */
[C---:B------:R-:W-:Y:S01]  /*8820*/  IMAD.WIDE.U32 R6, R83.reuse, c[0x0][0x1e0], RZ ;  /* 0x0000780053067a25 */ /* 0x040fe200078e00ff */
[----:B------:R-:W-:Y:S01]  /*8830*/  @!P3 SHF.R.S32.HI R0, RZ, 0x1f, R79 ;  /* 0x0000001fff00b819 */ /* 0x000fe2000001144f */
[----:B------:R-:W-:Y:S01]  /*8840*/  SHFL.IDX PT, R4, R15, 0x1, 0x181f ;  /* 0x00381f000f047f89 */ /* 0x000fe200000e0000 */
[----:B------:R-:W-:Y:S01]  /*8850*/  SHF.R.S32.HI R82, RZ, 0x1f, R83 ;  /* 0x0000001fff527819 */ /* 0x000fe20000011453 */
[----:B------:R-:W-:Y:S01]  /*8860*/  UIMAD UR12, UR12, UR4, URZ ;  /* 0x000000040c0c72a4 */ /* 0x000fe2000f8e023f */
[----:B------:R-:W-:Y:S01]  /*8870*/  SHF.R.U32.HI R42, RZ, 0x3, R24 ;  /* 0x00000003ff2a7819 */ /* 0x000fe20000011618 */
[----:B------:R-:W3:Y:S01]  /*8880*/  SHFL.IDX PT, R5, R14, 0x1, 0x181f ;  /* 0x00381f000e057f89 */ /* 0x000ee200000e0000 */
[----:B------:R-:W-:Y:S01]  /*8890*/  LOP3.LUT R2, R24, 0x38, R167, 0xf8, !PT ;  /* 0x0000003818027812 */ /* 0x000fe200078ef8a7 */
[----:B------:R-:W-:Y:S01]  /*88a0*/  UIMAD.WIDE.U32 UR28, UR13, UR4, URZ ;  /* 0x000000040d1c72a5 */ /* 0x000fe2000f8e003f */
[-C--:B------:R-:W-:Y:S01]  /*88b0*/  @!P3 LEA.HI R10, R0, R79.reuse, RZ, 0x3 ;  /* 0x0000004f000ab211 */ /* 0x080fe200078f18ff */
[----:B------:R-:W-:Y:S01]  /*88c0*/  IMAD R0, R82, c[0x0][0x1e0], RZ ;  /* 0x0000780052007a24 */ /* 0x000fe200078e02ff */
[----:B------:R-:W-:Y:S01]  /*88d0*/  LOP3.LUT R11, R2, R42, RZ, 0x3c, !PT ;  /* 0x0000002a020b7212 */ /* 0x000fe200078e3cff */
[----:B------:R-:W-:Y:S01]  /*88e0*/  STL [R1+0x4], R83 ;  /* 0x0000045301007387 */ /* 0x000fe20000100800 */
[----:B------:R-:W-:Y:S01]  /*88f0*/  @!P3 LOP3.LUT R12, R10, 0xfffffff8, RZ, 0xc0, !PT ;  /* 0xfffffff80a0cb812 */ /* 0x000fe200078ec0ff */
[----:B------:R-:W-:Y:S01]  /*8900*/  IMAD R0, R83, c[0x0][0x1e4], R0 ;  /* 0x0000790053007a24 */ /* 0x000fe200078e0200 */
[----:B------:R-:W-:Y:S01]  /*8910*/  IADD3 R58, -R57, UR24, RZ ;  /* 0x00000018393a7c10 */ /* 0x000fe2000fffe1ff */
[----:B------:R-:W4:Y:S01]  /*8920*/  SHFL.IDX PT, R2, R15, 0x2, 0x181f ;  /* 0x00581f000f027f89 */ /* 0x000f2200000e0000 */
[----:B------:R-:W-:Y:S01]  /*8930*/  IMAD.IADD R239, R30, 0x1, R11 ;  /* 0x000000011eef7824 */ /* 0x000fe200078e020b */
[----:B------:R-:W-:Y:S01]  /*8940*/  P2R R40, PR, RZ, 0x40 ;  /* 0x00000040ff287803 */ /* 0x000fe20000000000 */
[----:B------:R-:W-:Y:S01]  /*8950*/  IMAD.IADD R13, R7, 0x1, R0 ;  /* 0x00000001070d7824 */ /* 0x000fe200078e0200 */
[----:B------:R-:W-:Y:S01]  /*8960*/  @!P4 LEA.HI R7, R16, R79, RZ, 0x3 ;  /* 0x0000004f1007c211 */ /* 0x000fe200078f18ff */
[----:B-1----:R-:W-:Y:S01]  /*8970*/  @!P3 IMAD.WIDE R10, R167, 0x2, R8 ;  /* 0x00000002a70ab825 */ /* 0x002fe200078e0208 */
[----:B------:R-:W-:Y:S01]  /*8980*/  P2R R46, PR, RZ, 0x20 ;  /* 0x00000020ff2e7803 */ /* 0x000fe20000000000 */
[----:B------:R-:W-:-:S02]  /*8990*/  UIMAD UR12, UR13, UR5, UR12 ;  /* 0x000000050d0c72a4 */ /* 0x000fc4000f8e020c */
[C---:B------:R-:W-:Y:S02]  /*89a0*/  @!P3 IMAD.SHL.U32 R0, R239.reuse, 0x2, RZ ;  /* 0x00000002ef00b824 */ /* 0x040fe400078e00ff */
[----:B------:R-:W-:Y:S01]  /*89b0*/  @!P3 IMAD.WIDE R8, R12, 0x2, R8 ;  /* 0x000000020c08b825 */ /* 0x000fe200078e0208 */
[----:B------:R-:W-:Y:S02]  /*89c0*/  UIADD3 UR12, UR29, UR12, URZ ;  /* 0x0000000c1d0c7290 */ /* 0x000fe4000fffe03f */
[----:B------:R1:W-:Y:S01]  /*89d0*/  @!P3 LDGSTS.E.BYPASS.LTC128B.128 [R0+0x100], [R10.64], !P0 ;  /* 0x001000000a00bfae */ /* 0x0003e2000c101d56 */
[----:B------:R-:W-:Y:S01]  /*89e0*/  IMAD.MOV.U32 R12, RZ, RZ, R6 ;  /* 0x000000ffff0c7224 */ /* 0x000fe200078e0006 */
[----:B------:R-:W-:Y:S01]  /*89f0*/  @!P6 SHF.R.S32.HI R6, RZ, 0x1f, R79 ;  /* 0x0000001fff06e819 */ /* 0x000fe2000001144f */
[----:B------:R-:W-:Y:S01]  /*8a00*/  @!P4 IMAD.SHL.U32 R17, R239, 0x2, RZ ;  /* 0x00000002ef11c824 */ /* 0x000fe200078e00ff */
[----:B------:R1:W-:Y:S02]  /*8a10*/  @!P3 LDGSTS.E.BYPASS.LTC128B.128 [R0+0x4100], [R8.64], !P1 ;  /* 0x041000000800bfae */ /* 0x0003e4000c901d56 */
[----:B-1----:R-:W-:-:S02]  /*8a20*/  @!P6 LEA.HI R0, R6, R79, RZ, 0x3 ;  /* 0x0000004f0600e211 */ /* 0x002fc400078f18ff */
[----:B------:R-:W-:Y:S01]  /*8a30*/  @!P4 LOP3.LUT R8, R7, 0xfffffff8, RZ, 0xc0, !PT ;  /* 0xfffffff80708c812 */ /* 0x000fe200078ec0ff */
[----:B------:R1:W-:Y:S01]  /*8a40*/  SHFL.IDX PT, R6, R15, 0x3, 0x181f ;  /* 0x00781f000f067f89 */ /* 0x0003e200000e0000 */
[----:B------:R-:W-:-:S03]  /*8a50*/  @!P6 LOP3.LUT R0, R0, 0xfffffff8, RZ, 0xc0, !PT ;  /* 0xfffffff80000e812 */ /* 0x000fc600078ec0ff */
[----:B------:R5:W5:Y:S01]  /*8a60*/  SHFL.IDX PT, R7, R14, 0x3, 0x181f ;  /* 0x00781f000e077f89 */ /* 0x000b6200000e0000 */
[----:B---3--:R-:W-:-:S04]  /*8a70*/  @!P4 IMAD.WIDE R8, R8, 0x2, R4 ;  /* 0x000000020808c825 */ /* 0x008fc800078e0204 */
[----:B----4-:R-:W-:Y:S01]  /*8a80*/  @!P6 IMAD.WIDE R10, R0, 0x2, R2 ;  /* 0x00000002000ae825 */ /* 0x010fe200078e0202 */
[----:B------:R-:W-:-:S03]  /*8a90*/  @!P5 SHF.R.S32.HI R0, RZ, 0x1f, R79 ;  /* 0x0000001fff00d819 */ /* 0x000fc6000001144f */
[----:B------:R-:W-:Y:S01]  /*8aa0*/  @!P4 IMAD.WIDE R4, R167, 0x2, R4 ;  /* 0x00000002a704c825 */ /* 0x000fe200078e0204 */
[----:B------:R-:W-:-:S03]  /*8ab0*/  @!P5 LEA.HI R0, R0, R79, RZ, 0x3 ;  /* 0x0000004f0000d211 */ /* 0x000fc600078f18ff */
[----:B------:R-:W-:Y:S01]  /*8ac0*/  @!P6 IMAD.WIDE R2, R167, 0x2, R2 ;  /* 0x00000002a702e825 */ /* 0x000fe200078e0202 */
[----:B------:R3:W-:Y:S01]  /*8ad0*/  @!P4 LDGSTS.E.BYPASS.LTC128B.128 [R17+0x1100], [R4.64], !P0 ;  /* 0x011000000411cfae */ /* 0x0007e2000c101d56 */
[----:B------:R-:W-:-:S03]  /*8ae0*/  @!P5 LOP3.LUT R0, R0, 0xfffffff8, RZ, 0xc0, !PT ;  /* 0xfffffff80000d812 */ /* 0x000fc600078ec0ff */
[----:B------:R4:W-:Y:S01]  /*8af0*/  @!P4 LDGSTS.E.BYPASS.LTC128B.128 [R17+0x5100], [R8.64], !P1 ;  /* 0x051000000811cfae */ /* 0x0009e2000c901d56 */
[----:B-1----:R-:W-:Y:S01]  /*8b00*/  LEA.HI R15, R174, R183, RZ, 0x4 ;  /* 0x000000b7ae0f7211 */ /* 0x002fe200078f20ff */
[----:B-----5:R-:W-:-:S05]  /*8b10*/  @!P6 IMAD.SHL.U32 R14, R239, 0x2, RZ ;  /* 0x00000002ef0ee824 */ /* 0x020fca00078e00ff */
[----:B------:R1:W-:Y:S04]  /*8b20*/  @!P6 LDGSTS.E.BYPASS.LTC128B.128 [R14+0x2100], [R2.64], !P0 ;  /* 0x02100000020eefae */ /* 0x0003e8000c101d56 */
[----:B------:R5:W-:Y:S01]  /*8b30*/  @!P6 LDGSTS.E.BYPASS.LTC128B.128 [R14+0x6100], [R10.64], !P1 ;  /* 0x061000000a0eefae */ /* 0x000be2000c901d56 */
[----:B----4-:R-:W-:Y:S01]  /*8b40*/  @!P5 IMAD.SHL.U32 R8, R239, 0x2, RZ ;  /* 0x00000002ef08d824 */ /* 0x010fe200078e00ff */
[----:B-1----:R-:W-:Y:S01]  /*8b50*/  LOP3.LUT R2, R15, 0xfffffff0, RZ, 0xc0, !PT ;  /* 0xfffffff00f027812 */ /* 0x002fe200078ec0ff */
[----:B-----5:R-:W-:-:S04]  /*8b60*/  @!P5 IMAD.WIDE R10, R0, 0x2, R6 ;  /* 0x00000002000ad825 */ /* 0x020fc800078e0206 */
[----:B------:R-:W-:-:S04]  /*8b70*/  @!P5 IMAD.WIDE R6, R167, 0x2, R6 ;  /* 0x00000002a706d825 */ /* 0x000fc800078e0206 */
[----:B------:R-:W-:Y:S01]  /*8b80*/  IMAD.IADD R0, R183, 0x1, -R2 ;  /* 0x00000001b7007824 */ /* 0x000fe200078e0a02 */
[----:B------:R1:W-:Y:S04]  /*8b90*/  @!P5 LDGSTS.E.BYPASS.LTC128B.128 [R8+0x3100], [R6.64], !P0 ;  /* 0x031000000608dfae */ /* 0x0003e8000c101d56 */
[----:B------:R4:W-:Y:S04]  /*8ba0*/  @!P5 LDGSTS.E.BYPASS.LTC128B.128 [R8+0x7100], [R10.64], !P1 ;  /* 0x071000000a08dfae */ /* 0x0009e8000c901d56 */
[----:B------:R-:W0:Y:S01]  /*8bb0*/  LDGDEPBAR ;  /* 0x00000000000079af */ /* 0x000e220000000000 */
[----:B-1----:R-:W-:-:S02]  /*8bc0*/  SHF.R.S32.HI R6, RZ, 0x1f, R0 ;  /* 0x0000001fff067819 */ /* 0x002fc40000011400 */
[----:B--2---:R-:W-:Y:S01]  /*8bd0*/  SHF.R.S32.HI R81, RZ, 0x1f, R245 ;  /* 0x0000001fff517819 */ /* 0x004fe200000114f5 */
[----:B------:R-:W-:Y:S01]  /*8be0*/  IMAD.WIDE.U32 R2, R245, c[0x0][0x1f0], R12 ;  /* 0x00007c00f5027a25 */ /* 0x000fe200078e000c */
[----:B------:R-:W-:-:S03]  /*8bf0*/  LEA.HI R12, R6, R0, RZ, 0x3 ;  /* 0x00000000060c7211 */ /* 0x000fc600078f18ff */
[----:B---3--:R-:W-:Y:S01]  /*8c00*/  IMAD R5, R81, c[0x0][0x1f0], RZ ;  /* 0x00007c0051057a24 */ /* 0x008fe200078e02ff */
[----:B------:R-:W-:-:S03]  /*8c10*/  IADD3 R4, P0, R2, UR26, RZ ;  /* 0x0000001a02047c10 */ /* 0x000fc6000ff1e0ff */
[----:B------:R-:W-:-:S05]  /*8c20*/  IMAD R5, R245, c[0x0][0x1f4], R5 ;  /* 0x00007d00f5057a24 */ /* 0x000fca00078e0205 */
[----:B------:R-:W-:Y:S02]  /*8c30*/  IADD3.X R2, R3, UR9, R5, P0, !PT ;  /* 0x0000000903027c10 */ /* 0x000fe400087fe405 */
[----:B------:R-:W-:Y:S02]  /*8c40*/  LOP3.LUT R3, R12, 0xfffffff8, RZ, 0xc0, !PT ;  /* 0xfffffff80c037812 */ /* 0x000fe400078ec0ff */
[----:B----4-:R-:W-:-:S03]  /*8c50*/  LEA R10, P0, R4, c[0x0][0x1c8], 0x1 ;  /* 0x00007200040a7a11 */ /* 0x010fc600078008ff */
[----:B------:R-:W-:Y:S01]  /*8c60*/  IMAD.IADD R11, R0, 0x1, -R3 ;  /* 0x00000001000b7824 */ /* 0x000fe200078e0a03 */
[----:B------:R-:W-:Y:S01]  /*8c70*/  LEA.HI.X R5, R4, c[0x0][0x1cc], R2, 0x1, P0 ;  /* 0x0000730004057a11 */ /* 0x000fe200000f0c02 */
[----:B------:R-:W-:Y:S01]  /*8c80*/  SHFL.IDX PT, R6, R10, RZ, 0x181f ;  /* 0x00181fff0a067589 */ /* 0x000fe200000e0000 */
[----:B------:R-:W-:Y:S02]  /*8c90*/  IMAD.MOV.U32 R4, RZ, RZ, 0x10 ;  /* 0x00000010ff047424 */ /* 0x000fe400078e00ff */
[----:B------:R-:W-:Y:S01]  /*8ca0*/  R2P PR, R11, 0x6 ;  /* 0x000000060b007804 */ /* 0x000fe20000000000 */
[----:B------:R-:W1:Y:S01]  /*8cb0*/  SHFL.IDX PT, R7, R5, RZ, 0x181f ;  /* 0x00181fff05077589 */ /* 0x000e6200000e0000 */
[----:B------:R-:W-:Y:S01]  /*8cc0*/  ISETP.GE.AND P0, PT, R58, 0x1, PT ;  /* 0x000000013a00780c */ /* 0x000fe20003f06270 */
[----:B------:R-:W-:Y:S01]  /*8cd0*/  IMAD.MOV.U32 R2, RZ, RZ, 0x20 ;  /* 0x00000020ff027424 */ /* 0x000fe200078e00ff */
[----:B------:R-:W-:Y:S02]  /*8ce0*/  ISETP.GE.AND P6, PT, R167, c[0x0][0x1d4], PT ;  /* 0x00007500a7007a0c */ /* 0x000fe40003fc6270 */
[----:B------:R-:W-:-:S02]  /*8cf0*/  ISETP.GE.AND P5, PT, R79, c[0x0][0x1d4], PT ;  /* 0x000075004f007a0c */ /* 0x000fc40003fa6270 */
[----:B------:R-:W-:Y:S02]  /*8d00*/  SEL R4, R4, 0xfffffff0, !P1 ;  /* 0xfffffff004047807 */ /* 0x000fe40004800000 */
[----:B------:R-:W-:Y:S02]  /*8d10*/  SEL R2, R2, 0xffffffe0, !P2 ;  /* 0xffffffe002027807 */ /* 0x000fe40005000000 */
[----:B------:R-:W-:Y:S02]  /*8d20*/  SEL R164, RZ, 0x10, P5 ;  /* 0x00000010ffa47807 */ /* 0x000fe40002800000 */
[----:B------:R-:W-:Y:S02]  /*8d30*/  ISETP.GT.AND P1, PT, R169, 0x7f, PT ;  /* 0x0000007fa900780c */ /* 0x000fe40003f24270 */
        /* <DEDUP_REMOVED lines=8> */
[----:B------:R-:W-:-:S03]  /*8dc0*/  ISETP.GE.AND P0, PT, R58, 0x21, PT ;  /* 0x000000213a00780c */ /* 0x000fc60003f06270 */
[----:B--2---:R-:W-:Y:S10]  /*8dd0*/  SHFL.IDX PT, R6, R10, 0x1, 0x181f ;  /* 0x00381f000a067f89 */ /* 0x004ff400000e0000 */
[----:B-1----:R-:W-:Y:S01]  /*8de0*/  @P0 SHF.R.S32.HI R0, RZ, 0x1f, R79 ;  /* 0x0000001fff000819 */ /* 0x002fe2000001144f */
[----:B------:R-:W1:Y:S03]  /*8df0*/  SHFL.IDX PT, R7, R5, 0x1, 0x181f ;  /* 0x00381f0005077f89 */ /* 0x000e6600000e0000 */
        /* <DEDUP_REMOVED lines=29> */
[----:B------:R-:W-:-:S03]  /*8fd0*/  ISETP.LT.AND P0, PT, RZ, c[0x0][0x27c], PT ;  /* 0x00009f00ff007a0c */ /* 0x000fc60003f01270 */
[----:B------:R-:W0:Y:S01]  /*8fe0*/  LDGDEPBAR ;  /* 0x00000000000079af */ /* 0x000e220000000000 */
[----:B-1----:R-:W-:-:S04]  /*8ff0*/  SHF.R.S32.HI R0, RZ, 0x4, R15 ;  /* 0x00000004ff007819 */ /* 0x002fc8000001140f */
[----:B------:R-:W-:-:S04]  /*9000*/  LEA.HI R3, R15, R0, RZ, 0x1 ;  /* 0x000000000f037211 */ /* 0x000fc800078f08ff */
[----:B------:R-:W-:-:S05]  /*9010*/  LOP3.LUT R3, R3, 0xfffffffe, RZ, 0xc0, !PT ;  /* 0xfffffffe03037812 */ /* 0x000fca00078ec0ff */
[----:B------:R-:W-:Y:S02]  /*9020*/  IMAD.IADD R80, R0, 0x1, -R3 ;  /* 0x0000000100507824 */ /* 0x000fe400078e0a03 */
[----:B------:R-:W-:Y:S02]  /*9030*/  IMAD.SHL.U32 R0, R11, 0x40, RZ ;  /* 0x000000400b007824 */ /* 0x000fe400078e00ff */
[----:B------:R-:W-:-:S03]  /*9040*/  IMAD.SHL.U32 R5, R80, 0x8, RZ ;  /* 0x0000000850057824 */ /* 0x000fc600078e00ff */
[----:B------:R-:W-:-:S04]  /*9050*/  LOP3.LUT R0, R0, 0x1c0, RZ, 0xc0, !PT ;  /* 0x000001c000007812 */ /* 0x000fc800078ec0ff */
[----:B------:R-:W-:Y:S02]  /*9060*/  LOP3.LUT R5, R0, 0x8, R5, 0xf8, !PT ;  /* 0x0000000800057812 */ /* 0x000fe400078ef805 */
[----:B------:R-:W-:Y:S01]  /*9070*/  SHF.R.U32.HI R3, RZ, 0x3, R0 ;  /* 0x00000003ff037819 */ /* 0x000fe20000011600 */
[----:B------:R-:W-:-:S03]  /*9080*/  IMAD.SHL.U32 R0, R12, 0x40, RZ ;  /* 0x000000400c007824 */ /* 0x000fc600078e00ff */
[----:B------:R-:W-:-:S04]  /*9090*/  LOP3.LUT R3, R5, R3, RZ, 0x3c, !PT ;  /* 0x0000000305037212 */ /* 0x000fc800078e3cff */
[----:B------:R-:W-:Y:S01]  /*90a0*/  LOP3.LUT R3, R3, 0xfffffe00, R0, 0xf8, !PT ;  /* 0xfffffe0003037812 */ /* 0x000fe200078ef800 */
[----:B------:R-:W-:Y:S05]  /*90b0*/  @P0 BRA `(.L_x_643) ;  /* 0x0000002000000947 */ /* 0x000fea0003800000 */
[----:B------:R-:W-:-:S04]  /*90c0*/  DEPBAR.LE SB0, 0x1 ;  /* 0x000080400000791a */ /* 0x000fc80000000000 */
[----:B------:R-:W-:Y:S05]  /*90d0*/  BRA `(.L_x_644) ;  /* 0x00004e5000007947 */ /* 0x000fea0003800000 */
.L_x_643:
[----:B------:R-:W-:Y:S01]  /*90e0*/  USHF.R.S32.HI UR25, URZ, 0x1f, UR15 ;  /* 0x0000001f3f197899 */ /* 0x000fe2000801140f */
[----:B------:R-:W-:Y:S01]  /*90f0*/  BSSY B2, `(.L_x_644) ;  /* 0x00004e3000027945 */ /* 0x000fe20003800000 */
[----:B------:R-:W-:Y:S01]  /*9100*/  ULDC.64 UR6, c[0x0][0x280] ;  /* 0x0000a00000067ab9 */ /* 0x000fe20000000a00 */
[----:B------:R-:W-:Y:S01]  /*9110*/  IMAD R0, R56, 0x20, R19 ;  /* 0x0000002038007824 */ /* 0x000fe200078e0213 */
[----:B------:R-:W-:Y:S01]  /*9120*/  ULDC.64 UR4, c[0x0][0x290] ;  /* 0x0000a40000047ab9 */ /* 0x000fe20000000a00 */
[----:B------:R-:W-:Y:S01]  /*9130*/  SHF.L.U32 R45, R239, 0x1, RZ ;  /* 0x00000001ef2d7819 */ /* 0x000fe200000006ff */
[----:B------:R-:W-:Y:S02]  /*9140*/  UIMAD.WIDE.U32 UR30, UR15, UR6, URZ ;  /* 0x000000060f1e72a5 */ /* 0x000fe4000f8e003f */
[----:B------:R-:W-:Y:S02]  /*9150*/  UIMAD UR6, UR25, UR6, URZ ;  /* 0x00000006190672a4 */ /* 0x000fe4000f8e023f */
[----:B------:R-:W-:-:S02]  /*9160*/  UIMAD UR25, UR25, UR4, URZ ;  /* 0x00000004191972a4 */ /* 0x000fc4000f8e023f */
[----:B------:R-:W-:Y:S02]  /*9170*/  UIMAD.WIDE.U32 UR32, UR15, UR4, URZ ;  /* 0x000000040f2072a5 */ /* 0x000fe4000f8e003f */
[----:B------:R-:W-:Y:S02]  /*9180*/  UIMAD UR6, UR15, UR7, UR6 ;  /* 0x000000070f0672a4 */ /* 0x000fe4000f8e0206 */
[----:B------:R-:W-:Y:S02]  /*9190*/  ULDC.U8 UR4, c[0x0][0x298] ;  /* 0x0000a60000047ab9 */ /* 0x000fe40000000000 */
[----:B------:R-:W-:Y:S01]  /*91a0*/  ISETP.NE.AND P0, PT, RZ, UR4, PT ;  /* 0x00000004ff007c0c */ /* 0x000fe2000bf05270 */
[----:B------:R-:W-:Y:S02]  /*91b0*/  UIMAD UR5, UR15, UR5, UR25 ;  /* 0x000000050f0572a4 */ /* 0x000fe4000f8e0219 */
[----:B------:R-:W-:Y:S02]  /*91c0*/  UIADD3 UR6, UR6, UR31, URZ ;  /* 0x0000001f06067290 */ /* 0x000fe4000fffe03f */
[----:B------:R-:W-:-:S08]  /*91d0*/  UIADD3 UR5, UR5, UR33, URZ ;  /* 0x0000002105057290 */ /* 0x000fd0000fffe03f */
[----:B------:R-:W-:Y:S05]  /*91e0*/  @!P0 BRA `(.L_x_645) ;  /* 0x0000264000008947 */ /* 0x000fea0003800000 */
[----:B------:R-:W-:Y:S01]  /*91f0*/  PLOP3.LUT P0, PT, PT, PT, UP2, 0x80, 0x0 ;  /* 0x000000000000781c */ /* 0x000fe20003f0f028 */
[----:B------:R-:W-:Y:S01]  /*9200*/  IMAD.U32 R7, RZ, RZ, UR6 ;  /* 0x00000006ff077e24 */ /* 0x000fe2000f8e00ff */
[----:B------:R-:W-:Y:S01]  /*9210*/  MOV R8, UR30 ;  /* 0x0000001e00087c02 */ /* 0x000fe20008000f00 */
[----:B------:R-:W-:Y:S01]  /*9220*/  IMAD.U32 R9, RZ, RZ, UR31 ;  /* 0x0000001fff097e24 */ /* 0x000fe2000f8e00ff */
[----:B------:R-:W-:Y:S01]  /*9230*/  MOV R9, UR33 ;  /* 0x0000002100097c02 */ /* 0x000fe20008000f00 */
[----:B------:R-:W-:Y:S01]  /*9240*/  BSSY B0, `(.L_x_646) ;  /* 0x0000032000007945 */ /* 0x000fe20003800000 */
[----:B------:R-:W-:Y:S01]  /*9250*/  MOV R6, R8 ;  /* 0x0000000800067202 */ /* 0x000fe20000000f00 */
[----:B------:R-:W-:Y:S01]  /*9260*/  IMAD.U32 R8, RZ, RZ, UR32 ;  /* 0x00000020ff087e24 */ /* 0x000fe2000f8e00ff */
[----:B------:R-:W-:Y:S01]  /*9270*/  CS2R R32, SRZ ;  /* 0x0000000000207805 */ /* 0x000fe2000001ff00 */
[----:B------:R-:W-:Y:S01]  /*9280*/  IMAD.SHL.U32 R38, R56, 0x4, RZ ;  /* 0x0000000438267824 */ /* 0x000fe200078e00ff */
[----:B------:R-:W-:Y:S01]  /*9290*/  CS2R R20, SRZ ;  /* 0x0000000000147805 */ /* 0x000fe2000001ff00 */
[----:B------:R-:W-:Y:S01]  /*92a0*/  CS2R R14, SRZ ;  /* 0x00000000000e7805 */ /* 0x000fe2000001ff00 */
[----:B------:R-:W-:Y:S01]  /*92b0*/  CS2R R22, SRZ ;  /* 0x0000000000167805 */ /* 0x000fe2000001ff00 */
[----:B------:R-:W-:Y:S01]  /*92c0*/  @P0 IMAD.HI.U32 R5, R0, c[0x0][0x2c8], RZ ;  /* 0x0000b20000050a27 */ /* 0x000fe200078e00ff */
[----:B------:R-:W-:Y:S01]  /*92d0*/  PLOP3.LUT P0, PT, PT, PT, UP2, 0x80, 0x0 ;  /* 0x000000000000781c */ /* 0x000fe20003f0f028 */
[----:B------:R-:W-:-:S12]  /*92e0*/  CS2R R16, SRZ ;  /* 0x0000000000107805 */ /* 0x000fd8000001ff00 */
[----:B------:R-:W-:-:S04]  /*92f0*/  @P0 SHF.R.U32.HI R0, RZ, c[0x0][0x2cc], R5 ;  /* 0x0000b300ff000a19 */ /* 0x000fc80000011605 */
[----:B------:R-:W-:Y:S01]  /*9300*/  SHF.R.S32.HI R10, RZ, 0x1f, R0 ;  /* 0x0000001fff0a7819 */ /* 0x000fe20000011400 */
[----:B------:R-:W-:-:S04]  /*9310*/  IMAD.WIDE.U32 R6, R0, c[0x0][0x280], R6 ;  /* 0x0000a00000067a25 */ /* 0x000fc800078e0006 */
[----:B------:R-:W-:Y:S01]  /*9320*/  IMAD R5, R10, c[0x0][0x280], RZ ;  /* 0x0000a0000a057a24 */ /* 0x000fe200078e02ff */
[----:B------:R-:W-:-:S03]  /*9330*/  LEA R25, P0, R6, c[0x0][0x270], 0x1 ;  /* 0x00009c0006197a11 */ /* 0x000fc600078008ff */
[----:B------:R-:W-:-:S04]  /*9340*/  IMAD R5, R0, c[0x0][0x284], R5 ;  /* 0x0000a10000057a24 */ /* 0x000fc800078e0205 */
[----:B------:R-:W-:Y:S01]  /*9350*/  IMAD.IADD R5, R7, 0x1, R5 ;  /* 0x0000000107057824 */ /* 0x000fe200078e0205 */
[----:B------:R-:W-:-:S04]  /*9360*/  MOV R7, UR5 ;  /* 0x0000000500077c02 */ /* 0x000fc80008000f00 */
[----:B------:R-:W-:Y:S01]  /*9370*/  LEA.HI.X R24, R6, c[0x0][0x274], R5, 0x1, P0 ;  /* 0x00009d0006187a11 */ /* 0x000fe200000f0c05 */
[----:B------:R-:W-:Y:S02]  /*9380*/  IMAD.MOV.U32 R6, RZ, RZ, R8 ;  /* 0x000000ffff067224 */ /* 0x000fe400078e0008 */
[----:B------:R-:W-:Y:S01]  /*9390*/  IMAD R5, R10, c[0x0][0x290], RZ ;  /* 0x0000a4000a057a24 */ /* 0x000fe200078e02ff */
[----:B------:R1:W2:Y:S01]  /*93a0*/  SHFL.IDX PT, R8, R25, RZ, 0x181f ;  /* 0x00181fff19087589 */ /* 0x0002a200000e0000 */
[----:B------:R-:W-:-:S03]  /*93b0*/  IMAD.WIDE.U32 R6, R0, c[0x0][0x290], R6 ;  /* 0x0000a40000067a25 */ /* 0x000fc600078e0006 */
[----:B------:R1:W3:Y:S01]  /*93c0*/  SHFL.IDX PT, R9, R24, RZ, 0x181f ;  /* 0x00181fff18097589 */ /* 0x0002e200000e0000 */
        /* <DEDUP_REMOVED lines=25> */
.L_x_647:
[----:B------:R-:W-:Y:S05]  /*9560*/  BSYNC B0 ;  /* 0x0000000000007941 */ /* 0x000fea0003800000 */
.L_x_646:
        /* <DEDUP_REMOVED lines=39> */
.L_x_649:
[----:B------:R-:W-:Y:S05]  /*97e0*/  BSYNC B0 ;  /* 0x0000000000007941 */ /* 0x000fea0003800000 */
.L_x_648:
[----:B------:R-:W-:Y:S01]  /*97f0*/  ISETP.NE.AND P0, PT, R40, RZ, PT ;  /* 0x000000ff2800720c */ /* 0x000fe20003f05270 */
        /* <DEDUP_REMOVED lines=23> */
[C---:B------:R-:W-:Y:S01]  /*9970*/  IADD3 R5, R38.reuse, 0x20, RZ ;  /* 0x0000002026057810 */ /* 0x040fe20007ffe0ff */
[----:B------:R-:W-:Y:S01]  /*9980*/  CS2R R34, SRZ ;  /* 0x0000000000227805 */ /* 0x000fe2000001ff00 */
[----:B------:R-:W-:Y:S01]  /*9990*/  ISETP.GE.AND P1, PT, R38, c[0x0][0x27c], PT ;  /* 0x00009f0026007a0c */ /* 0x000fe20003f26270 */
[----:B------:R-:W-:Y:S01]  /*99a0*/  CS2R R36, SRZ ;  /* 0x0000000000247805 */ /* 0x000fe2000001ff00 */
[----:B------:R-:W-:Y:S01]  /*99b0*/  ISETP.GE.AND P0, PT, R5, c[0x0][0x27c], PT ;  /* 0x00009f0005007a0c */ /* 0x000fe20003f06270 */
[----:B------:R-:W-:Y:S01]  /*99c0*/  CS2R R40, SRZ ;  /* 0x0000000000287805 */ /* 0x000fe2000001ff00 */
[----:B------:R-:W-:-:S09]  /*99d0*/  CS2R R42, SRZ ;  /* 0x00000000002a7805 */ /* 0x000fd2000001ff00 */
[----:B-1-3--:R-:W-:Y:S02]  /*99e0*/  @!P1 IMAD.WIDE R12, R38, 0x2, R8 ;  /* 0x00000002260c9825 */ /* 0x00afe400078e0208 */
[----:B------:R-:W-:-:S03]  /*99f0*/  @!P0 SHF.R.S32.HI R0, RZ, 0x1f, R5 ;  /* 0x0000001fff008819 */ /* 0x000fc60000011405 */
[----:B------:R1:W5:Y:S01]  /*9a00*/  @!P1 LD.E.64 R34, [R12.64] ;  /* 0x000000160c229980 */ /* 0x000362000c101b00 */
[----:B------:R-:W-:-:S04]  /*9a10*/  @!P0 LEA.HI R0, R0, R5, RZ, 0x2 ;  /* 0x0000000500008211 */ /* 0x000fc800078f10ff */
[----:B------:R-:W-:-:S05]  /*9a20*/  @!P0 LOP3.LUT R0, R0, 0xfffffffc, RZ, 0xc0, !PT ;  /* 0xfffffffc00008812 */ /* 0x000fca00078ec0ff */
[----:B------:R-:W-:-:S04]  /*9a30*/  @!P0 IMAD.WIDE R10, R0, 0x2, R8 ;  /* 0x00000002000a8825 */ /* 0x000fc800078e0208 */
[--C-:B----4-:R-:W-:Y:S01]  /*9a40*/  @!P0 IMAD.WIDE R8, R0, 0x2, R6.reuse ;  /* 0x0000000200088825 */ /* 0x110fe200078e0206 */
[----:B------:R1:W5:Y:S03]  /*9a50*/  @!P0 LD.E.64 R40, [R10.64] ;  /* 0x000000160a288980 */ /* 0x000366000c101b00 */
[----:B------:R-:W-:Y:S01]  /*9a60*/  @!P1 IMAD.WIDE R6, R38, 0x2, R6 ;  /* 0x0000000226069825 */ /* 0x000fe200078e0206 */
[----:B------:R1:W5:Y:S04]  /*9a70*/  @!P0 LD.E.64 R42, [R8.64] ;  /* 0x00000016082a8980 */ /* 0x000368000c101b00 */
[----:B------:R1:W5:Y:S02]  /*9a80*/  @!P1 LD.E.64 R36, [R6.64] ;  /* 0x0000001606249980 */ /* 0x000364000c101b00 */
.L_x_651:
[----:B------:R-:W-:Y:S05]  /*9a90*/  BSYNC B0 ;  /* 0x0000000000007941 */ /* 0x000fea0003800000 */
.L_x_650:
[----:B------:R-:W-:Y:S01]  /*9aa0*/  ISETP.NE.AND P0, PT, R46, RZ, PT ;  /* 0x000000ff2e00720c */ /* 0x000fe20003f05270 */
        /* <DEDUP_REMOVED lines=28> */
[----:B-1----:R-:W-:Y:S02]  /*9c70*/  @!P1 IMAD.WIDE R12, R38, 0x2, R8 ;  /* 0x00000002260c9825 */ /* 0x002fe400078e0208 */
[----:B------:R-:W-:-:S03]  /*9c80*/  @!P0 SHF.R.S32.HI R0, RZ, 0x1f, R5 ;  /* 0x0000001fff008819 */ /* 0x000fc60000011405 */
[----:B------:R1:W5:Y:S01]  /*9c90*/  @!P1 LD.E.64 R24, [R12.64] ;  /* 0x000000160c189980 */ /* 0x000362000c101b00 */
[----:B------:R-:W-:-:S04]  /*9ca0*/  @!P0 LEA.HI R0, R0, R5, RZ, 0x2 ;  /* 0x0000000500008211 */ /* 0x000fc800078f10ff */
[----:B------:R-:W-:-:S05]  /*9cb0*/  @!P0 LOP3.LUT R0, R0, 0xfffffffc, RZ, 0xc0, !PT ;  /* 0xfffffffc00008812 */ /* 0x000fca00078ec0ff */
[----:B------:R-:W-:-:S04]  /*9cc0*/  @!P0 IMAD.WIDE R10, R0, 0x2, R8 ;  /* 0x00000002000a8825 */ /* 0x000fc800078e0208 */
[--C-:B------:R-:W-:Y:S01]  /*9cd0*/  @!P0 IMAD.WIDE R8, R0, 0x2, R6.reuse ;  /* 0x0000000200088825 */ /* 0x100fe200078e0206 */
[----:B------:R1:W5:Y:S03]  /*9ce0*/  @!P0 LD.E.64 R50, [R10.64] ;  /* 0x000000160a328980 */ /* 0x000366000c101b00 */
[----:B------:R-:W-:Y:S01]  /*9cf0*/  @!P1 IMAD.WIDE R6, R38, 0x2, R6 ;  /* 0x0000000226069825 */ /* 0x000fe200078e0206 */
[----:B------:R1:W5:Y:S04]  /*9d00*/  @!P0 LD.E.64 R48, [R8.64] ;  /* 0x0000001608308980 */ /* 0x000368000c101b00 */
[----:B------:R1:W5:Y:S02]  /*9d10*/  @!P1 LD.E.64 R46, [R6.64] ;  /* 0x00000016062e9980 */ /* 0x000364000c101b00 */
.L_x_653:
[----:B------:R-:W-:Y:S05]  /*9d20*/  BSYNC B0 ;  /* 0x0000000000007941 */ /* 0x000fea0003800000 */
.L_x_652:
[----:B------:R-:W-:Y:S01]  /*9d30*/  UIADD3 UR4, -UR14, UR17, URZ ;  /* 0x000000110e047290 */ /* 0x000fe2000fffe13f */
[----:B-----5:R-:W-:Y:S01]  /*9d40*/  IMAD.MOV.U32 R0, RZ, RZ, R50 ;  /* 0x000000ffff007224 */ /* 0x020fe200078e0032 */
[----:B------:R-:W-:-:S04]  /*9d50*/  DEPBAR.LE SB0, 0x1 ;  /* 0x000080400000791a */ /* 0x000fc80000000000 */
[----:B------:R-:W-:Y:S01]  /*9d60*/  UISETP.LT.AND UP0, UPT, UR4, 0x80, UPT ;  /* 0x000000800400788c */ /* 0x000fe2000bf01270 */
[----:B------:R-:W-:Y:S01]  /*9d70*/  PRMT R68, R68, 0x5410, R0 ;  /* 0x0000541044447816 */ /* 0x000fe20000000000 */
[----:B-1----:R-:W-:Y:S01]  /*9d80*/  IMAD.MOV.U32 R6, RZ, RZ, R51 ;  /* 0x000000ffff067224 */ /* 0x002fe200078e0033 */
[----:B------:R-:W-:Y:S01]  /*9d90*/  MOV R7, R48 ;  /* 0x0000003000077202 */ /* 0x000fe20000000f00 */
[----:B------:R-:W-:Y:S01]  /*9da0*/  USEL UR4, UR4, 0x80, UP0 ;  /* 0x0000008004047887 */ /* 0x000fe20008000000 */
[----:B------:R-:W-:Y:S01]  /*9db0*/  IMAD.MOV.U32 R5, RZ, RZ, R24 ;  /* 0x000000ffff057224 */ /* 0x000fe200078e0018 */
[----:B------:R-:W-:Y:S01]  /*9dc0*/  BSSY B1, `(.L_x_654) ;  /* 0x000006f000017945 */ /* 0x000fe20003800000 */
[----:B------:R-:W-:Y:S01]  /*9dd0*/  IMAD.MOV.U32 R0, RZ, RZ, R25 ;  /* 0x000000ffff007224 */ /* 0x000fe200078e0019 */
[----:B------:R-:W-:Y:S01]  /*9de0*/  PRMT R68, R6, 0x7610, R68 ;  /* 0x0000761006447816 */ /* 0x000fe20000000044 */
[----:B------:R-:W-:Y:S01]  /*9df0*/  IMAD.MOV.U32 R6, RZ, RZ, R49 ;  /* 0x000000ffff067224 */ /* 0x000fe200078e0031 */
[----:B------:R-:W-:Y:S01]  /*9e00*/  BAR.SYNC.DEFER_BLOCKING 0x0 ;  /* 0x0000000000007b1d */ /* 0x000fe20000010000 */
[----:B------:R-:W-:-:S02]  /*9e10*/  ISETP.GE.AND P0, PT, R57, UR4, PT ;  /* 0x0000000439007c0c */ /* 0x000fc4000bf06270 */
[----:B------:R-:W-:Y:S01]  /*9e20*/  PRMT R66, R0, 0x5410, R5 ;  /* 0x0000541000427816 */ /* 0x000fe20000000005 */
[----:B------:R-:W-:Y:S01]  /*9e30*/  IMAD.MOV.U32 R5, RZ, RZ, R46 ;  /* 0x000000ffff057224 */ /* 0x000fe200078e002e */
[----:B------:R-:W-:Y:S02]  /*9e40*/  MOV R0, R47 ;  /* 0x0000002f00007202 */ /* 0x000fe40000000f00 */
[----:B------:R-:W-:Y:S02]  /*9e50*/  PRMT R67, R6, 0x5410, R7 ;  /* 0x0000541006437816 */ /* 0x000fe40000000007 */
[----:B------:R-:W-:-:S05]  /*9e60*/  PRMT R65, R0, 0x5410, R5 ;  /* 0x0000541000417816 */ /* 0x000fca0000000005 */
        /* <DEDUP_REMOVED lines=50> */
.L_x_657:
[----:B------:R-:W-:Y:S05]  /*a190*/  BSYNC B0 ;  /* 0x0000000000007941 */ /* 0x000fea0003800000 */
.L_x_656:
        /* <DEDUP_REMOVED lines=49> */
.L_x_655:
[----:B------:R-:W-:Y:S05]  /*a4b0*/  BSYNC B1 ;  /* 0x0000000000017941 */ /* 0x000fea0003800000 */
.L_x_654:
[----:B------:R-:W-:Y:S01]  /*a4c0*/  IADD3 R0, R57, 0x20, RZ ;  /* 0x0000002039007810 */ /* 0x000fe20007ffe0ff */
[----:B------:R-:W-:Y:S03]  /*a4d0*/  BSSY B1, `(.L_x_658) ;  /* 0x0000066000017945 */ /* 0x000fe60003800000 */
[----:B------:R-:W-:-:S13]  /*a4e0*/  ISETP.GE.AND P0, PT, R0, UR4, PT ;  /* 0x0000000400007c0c */ /* 0x000fda000bf06270 */
        /* <DEDUP_REMOVED lines=50> */
.L_x_661:
[----:B------:R-:W-:Y:S05]  /*a810*/  BSYNC B0 ;  /* 0x0000000000007941 */ /* 0x000fea0003800000 */
.L_x_660:
        /* <DEDUP_REMOVED lines=49> */
.L_x_659:
[----:B------:R-:W-:Y:S05]  /*ab30*/  BSYNC B1 ;  /* 0x0000000000017941 */ /* 0x000fea0003800000 */
.L_x_658:
        /* <DEDUP_REMOVED lines=53> */
.L_x_665:
[----:B------:R-:W-:Y:S05]  /*ae90*/  BSYNC B0 ;  /* 0x0000000000007941 */ /* 0x000fea0003800000 */
.L_x_664:
        /* <DEDUP_REMOVED lines=49> */
.L_x_663:
[----:B------:R-:W-:Y:S05]  /*b1b0*/  BSYNC B1 ;  /* 0x0000000000017941 */ /* 0x000fea0003800000 */
.L_x_662:
[----:B------:R-:W-:-:S04]  /*b1c0*/  IADD3 R0, R57, 0x60, RZ ;  /* 0x0000006039007810 */ /* 0x000fc80007ffe0ff */
        /* <DEDUP_REMOVED lines=51> */
.L_x_668:
[----:B------:R-:W-:Y:S05]  /*b500*/  BSYNC B0 ;  /* 0x0000000000007941 */ /* 0x000fea0003800000 */
.L_x_667:
        /* <DEDUP_REMOVED lines=50> */
.L_x_645:
[----:B------:R-:W-:Y:S01]  /*b830*/  PLOP3.LUT P0, PT, PT, PT, UP2, 0x80, 0x0 ;  /* 0x000000000000781c */ /* 0x000fe20003f0f028 */
[----:B------:R-:W-:Y:S01]  /*b840*/  IMAD.U32 R8, RZ, RZ, UR30 ;  /* 0x0000001eff087e24 */ /* 0x000fe2000f8e00ff */
[----:B------:R-:W-:Y:S01]  /*b850*/  SHF.R.S32.HI R41, RZ, 0x1f, R167 ;  /* 0x0000001fff297819 */ /* 0x000fe200000114a7 */
[----:B------:R-:W-:Y:S01]  /*b860*/  IMAD.U32 R7, RZ, RZ, UR6 ;  /* 0x00000006ff077e24 */ /* 0x000fe2000f8e00ff */
[----:B------:R-:W-:Y:S01]  /*b870*/  CS2R R18, SRZ ;  /* 0x0000000000127805 */ /* 0x000fe2000001ff00 */
[----:B------:R-:W-:Y:S01]  /*b880*/  IMAD.MOV.U32 R6, RZ, RZ, R8 ;  /* 0x000000ffff067224 */ /* 0x000fe200078e0008 */
[----:B------:R-:W-:Y:S01]  /*b890*/  CS2R R16, SRZ ;  /* 0x0000000000107805 */ /* 0x000fe2000001ff00 */
[----:B------:R-:W-:Y:S02]  /*b8a0*/  IMAD.U32 R8, RZ, RZ, UR32 ;  /* 0x00000020ff087e24 */ /* 0x000fe4000f8e00ff */
[----:B------:R-:W-:-:S02]  /*b8b0*/  IMAD.U32 R9, RZ, RZ, UR31 ;  /* 0x0000001fff097e24 */ /* 0x000fc4000f8e00ff */
[----:B------:R-:W-:Y:S02]  /*b8c0*/  IMAD.U32 R9, RZ, RZ, UR33 ;  /* 0x00000021ff097e24 */ /* 0x000fe4000f8e00ff */
[----:B------:R-:W-:Y:S01]  /*b8d0*/  @P0 IMAD.HI.U32 R5, R0, c[0x0][0x2c8], RZ ;  /* 0x0000b20000050a27 */ /* 0x000fe200078e00ff */
[----:B------:R-:W-:-:S13]  /*b8e0*/  PLOP3.LUT P0, PT, PT, PT, UP2, 0x80, 0x0 ;  /* 0x000000000000781c */ /* 0x000fda0003f0f028 */
[----:B------:R-:W-:-:S04]  /*b8f0*/  @P0 SHF.R.U32.HI R0, RZ, c[0x0][0x2cc], R5 ;  /* 0x0000b300ff000a19 */ /* 0x000fc80000011605 */
[----:B------:R-:W-:Y:S01]  /*b900*/  SHF.R.S32.HI R10, RZ, 0x1f, R0 ;  /* 0x0000001fff0a7819 */ /* 0x000fe20000011400 */
[----:B------:R-:W-:-:S04]  /*b910*/  IMAD.WIDE.U32 R6, R0, c[0x0][0x280], R6 ;  /* 0x0000a00000067a25 */ /* 0x000fc800078e0006 */
[----:B------:R-:W-:Y:S01]  /*b920*/  IMAD R5, R10, c[0x0][0x280], RZ ;  /* 0x0000a0000a057a24 */ /* 0x000fe200078e02ff */
[----:B------:R-:W-:-:S03]  /*b930*/  LEA R15, P0, R6, c[0x0][0x270], 0x1 ;  /* 0x00009c00060f7a11 */ /* 0x000fc600078008ff */
[----:B------:R-:W-:-:S05]  /*b940*/  IMAD R5, R0, c[0x0][0x284], R5 ;  /* 0x0000a10000057a24 */ /* 0x000fca00078e0205 */
[----:B------:R-:W-:Y:S01]  /*b950*/  IADD3 R5, R7, R5, RZ ;  /* 0x0000000507057210 */ /* 0x000fe20007ffe0ff */
[----:B------:R-:W-:-:S03]  /*b960*/  IMAD.U32 R7, RZ, RZ, UR5 ;  /* 0x00000005ff077e24 */ /* 0x000fc6000f8e00ff */
[----:B------:R-:W-:Y:S01]  /*b970*/  LEA.HI.X R14, R6, c[0x0][0x274], R5, 0x1, P0 ;  /* 0x00009d00060e7a11 */ /* 0x000fe200000f0c05 */
[----:B------:R-:W-:Y:S01]  /*b980*/  IMAD R5, R10, c[0x0][0x290], RZ ;  /* 0x0000a4000a057a24 */ /* 0x000fe200078e02ff */
[----:B------:R-:W-:Y:S02]  /*b990*/  MOV R6, R8 ;  /* 0x0000000800067202 */ /* 0x000fe40000000f00 */
        /* <DEDUP_REMOVED lines=11> */
[----:B-1----:R-:W-:-:S05]  /*ba50*/  @!P0 IADD3 R8, P1, R8, R6, RZ ;  /* 0x0000000608088210 */ /* 0x002fca0007f3e0ff */
[----:B--2---:R-:W-:Y:S01]  /*ba60*/  @!P0 IMAD.X R9, R5, 0x1, R0, P1 ;  /* 0x0000000105098824 */ /* 0x004fe200008e0600 */
[----:B---3--:R-:W-:Y:S01]  /*ba70*/  @!P0 IADD3 R6, P1, R7, R6, RZ ;  /* 0x0000000607068210 */ /* 0x008fe20007f3e0ff */
[----:B------:R-:W1:Y:S01]  /*ba80*/  SHFL.IDX PT, R5, R11, RZ, 0x181f ;  /* 0x00181fff0b057589 */ /* 0x000e6200000e0000 */
[----:B------:R-:W-:Y:S01]  /*ba90*/  CS2R R22, SRZ ;  /* 0x0000000000167805 */ /* 0x000fe2000001ff00 */
[----:B------:R-:W-:Y:S02]  /*baa0*/  CS2R R20, SRZ ;  /* 0x0000000000147805 */ /* 0x000fe4000001ff00 */
[----:B------:R2:W3:Y:S01]  /*bab0*/  @!P0 LD.E.128 R16, [R8.64] ;  /* 0x0000001608108980 */ /* 0x0004e2000c101d00 */
[----:B-1----:R-:W-:-:S05]  /*bac0*/  @!P0 IADD3.X R7, R5, R0, RZ, P1, !PT ;  /* 0x0000000005078210 */ /* 0x002fca0000ffe4ff */
        /* <DEDUP_REMOVED lines=38> */
.L_x_670:
[----:B-12---:R-:W-:Y:S05]  /*bd30*/  BSYNC B0 ;  /* 0x0000000000007941 */ /* 0x006fea0003800000 */
.L_x_669:
[----:B------:R-:W1:Y:S01]  /*bd40*/  SHFL.IDX PT, R5, R15, 0x2, 0x181f ;  /* 0x00581f000f057f89 */ /* 0x000e6200000e0000 */
[----:B------:R-:W-:Y:S01]  /*bd50*/  ISETP.NE.AND P0, PT, R40, RZ, PT ;  /* 0x000000ff2800720c */ /* 0x000fe20003f05270 */
[----:B------:R-:W-:Y:S01]  /*bd60*/  CS2R R50, SRZ ;  /* 0x0000000000327805 */ /* 0x000fe2000001ff00 */
[----:B------:R-:W-:Y:S01]  /*bd70*/  CS2R R48, SRZ ;  /* 0x0000000000307805 */ /* 0x000fe2000001ff00 */
[----:B------:R-:W2:Y:S01]  /*bd80*/  SHFL.IDX PT, R6, R14, 0x2, 0x181f ;  /* 0x00581f000e067f89 */ /* 0x000ea200000e0000 */
[----:B------:R-:W-:Y:S02]  /*bd90*/  ISETP.GE.OR P0, PT, R167, c[0x0][0x27c], P0 ;  /* 0x00009f00a7007a0c */ /* 0x000fe40000706670 */
[----:B------:R-:W-:-:S11]  /*bda0*/  ISETP.NE.AND P3, PT, R46, RZ, PT ;  /* 0x000000ff2e00720c */ /* 0x000fd60003f65270 */
[C---:B------:R-:W-:Y:S01]  /*bdb0*/  @!P0 IMAD.SHL.U32 R0, R167.reuse, 0x2, RZ ;  /* 0x00000002a7008824 */ /* 0x040fe200078e00ff */
[----:B------:R-:W-:-:S04]  /*bdc0*/  @!P0 SHF.L.U64.HI R7, R167, 0x1, R41 ;  /* 0x00000001a7078819 */ /* 0x000fc80000010229 */
[-C--:B-1----:R-:W-:Y:S02]  /*bdd0*/  @!P0 IADD3 R8, P2, R5, R0.reuse, RZ ;  /* 0x0000000005088210 */ /* 0x082fe40007f5e0ff */
[----:B------:R-:W-:Y:S03]  /*bde0*/  SHFL.IDX PT, R5, R11, 0x2, 0x181f ;  /* 0x00581f000b057f89 */ /* 0x000fe600000e0000 */
[----:B--2---:R-:W-:Y:S02]  /*bdf0*/  @!P0 IMAD.X R9, R6, 0x1, R7, P2 ;  /* 0x0000000106098824 */ /* 0x004fe400010e0607 */
[----:B------:R-:W1:Y:S01]  /*be00*/  SHFL.IDX PT, R6, R12, 0x2, 0x181f ;  /* 0x00581f000c067f89 */ /* 0x000e6200000e0000 */
[----:B------:R-:W-:Y:S01]  /*be10*/  CS2R R54, SRZ ;  /* 0x0000000000367805 */ /* 0x000fe2000001ff00 */
[----:B------:R-:W-:Y:S02]  /*be20*/  CS2R R52, SRZ ;  /* 0x0000000000347805 */ /* 0x000fe4000001ff00 */
        /* <DEDUP_REMOVED lines=16> */
[----:B------:R1:W1:Y:S01]  /*bf30*/  SHFL.IDX PT, R10, R14, 0x3, 0x181f ;  /* 0x00781f000e0a7f89 */ /* 0x00026200000e0000 */
[----:B------:R-:W-:Y:S03]  /*bf40*/  BSSY B0, `(.L_x_671) ;  /* 0x0000020000007945 */ /* 0x000fe60003800000 */
[----:B--2---:R2:W1:Y:S01]  /*bf50*/  SHFL.IDX PT, R8, R15, 0x3, 0x181f ;  /* 0x00781f000f087f89 */ /* 0x00446200000e0000 */
        /* <DEDUP_REMOVED lines=8> */
[----:B------:R-:W-:Y:S02]  /*bfe0*/  IMAD.MOV.U32 R5, RZ, RZ, R48 ;  /* 0x000000ffff057224 */ /* 0x000fe400078e0030 */
[----:B------:R-:W-:Y:S01]  /*bff0*/  IMAD.MOV.U32 R0, RZ, RZ, R49 ;  /* 0x000000ffff007224 */ /* 0x000fe200078e0031 */
[----:B------:R-:W-:-:S04]  /*c000*/  PRMT R74, R6, 0x5410, R7 ;  /* 0x00005410064a7816 */ /* 0x000fc80000000007 */
[----:B------:R-:W-:Y:S01]  /*c010*/  PRMT R72, R0, 0x5410, R5 ;  /* 0x0000541000487816 */ /* 0x000fe20000000005 */
[----:B----4-:R-:W-:Y:S01]  /*c020*/  IMAD.MOV.U32 R7, RZ, RZ, R54 ;  /* 0x000000ffff077224 */ /* 0x010fe200078e0036 */
[----:B------:R-:W-:Y:S01]  /*c030*/  MOV R6, R55 ;  /* 0x0000003700067202 */ /* 0x000fe20000000f00 */
[----:B------:R-:W-:Y:S02]  /*c040*/  IMAD.MOV.U32 R5, RZ, RZ, R52 ;  /* 0x000000ffff057224 */ /* 0x000fe400078e0034 */
[----:B------:R-:W-:Y:S01]  /*c050*/  IMAD.MOV.U32 R0, RZ, RZ, R53 ;  /* 0x000000ffff007224 */ /* 0x000fe200078e0035 */
[----:B------:R-:W-:-:S04]  /*c060*/  PRMT R73, R6, 0x5410, R7 ;  /* 0x0000541006497816 */ /* 0x000fc80000000007 */
[----:B------:R-:W-:Y:S01]  /*c070*/  PRMT R71, R0, 0x5410, R5 ;  /* 0x0000541000477816 */ /* 0x000fe20000000005 */
[----:B------:R-:W-:Y:S05]  /*c080*/  @P3 BRA `(.L_x_672) ;  /* 0x000000b000003947 */ /* 0x000fea0003800000 */
[C---:B-12---:R-:W-:Y:S01]  /*c090*/  IMAD.SHL.U32 R6, R167.reuse, 0x2, RZ ;  /* 0x00000002a7067824 */ /* 0x046fe200078e00ff */
[----:B------:R-:W-:Y:S01]  /*c0a0*/  SHF.L.U64.HI R0, R167, 0x1, R41 ;  /* 0x00000001a7007819 */ /* 0x000fe20000010229 */
[----:B------:R-:W-:Y:S01]  /*c0b0*/  CS2R R64, SRZ ;  /* 0x0000000000407805 */ /* 0x000fe2000001ff00 */
[----:B------:R-:W-:Y:S01]  /*c0c0*/  CS2R R62, SRZ ;  /* 0x00000000003e7805 */ /* 0x000fe2000001ff00 */
[----:B------:R-:W-:Y:S01]  /*c0d0*/  CS2R R60, SRZ ;  /* 0x00000000003c7805 */ /* 0x000fe2000001ff00 */
[-C--:B------:R-:W-:Y:S02]  /*c0e0*/  IADD3 R8, P2, R8, R6.reuse, RZ ;  /* 0x0000000608087210 */ /* 0x080fe40007f5e0ff */
[----:B------:R-:W-:-:S03]  /*c0f0*/  IADD3 R6, P0, R9, R6, RZ ;  /* 0x0000000609067210 */ /* 0x000fc60007f1e0ff */
[--C-:B------:R-:W-:Y:S02]  /*c100*/  IMAD.X R9, R10, 0x1, R0.reuse, P2 ;  /* 0x000000010a097824 */ /* 0x100fe400010e0600 */
[----:B------:R-:W-:-:S03]  /*c110*/  IMAD.X R7, R11, 0x1, R0, P0 ;  /* 0x000000010b077824 */ /* 0x000fc600000e0600 */
[----:B------:R1:W5:Y:S04]  /*c120*/  @!P1 LD.E.128 R64, [R8.64] ;  /* 0x0000001608409980 */ /* 0x000368000c101d00 */
[----:B------:R1:W5:Y:S02]  /*c130*/  @!P1 LD.E.128 R60, [R6.64] ;  /* 0x00000016063c9980 */ /* 0x000364000c101d00 */
.L_x_672:
[----:B-12---:R-:W-:Y:S05]  /*c140*/  BSYNC B0 ;  /* 0x0000000000007941 */ /* 0x006fea0003800000 */
.L_x_671:
[----:B------:R-:W-:Y:S01]  /*c150*/  UIADD3 UR4, -UR14, UR17, URZ ;  /* 0x000000110e047290 */ /* 0x000fe2000fffe13f */
[----:B-----5:R-:W-:Y:S01]  /*c160*/  IMAD.MOV.U32 R0, RZ, RZ, R66 ;  /* 0x000000ffff007224 */ /* 0x020fe200078e0042 */
[----:B------:R-:W-:-:S04]  /*c170*/  DEPBAR.LE SB0, 0x1 ;  /* 0x000080400000791a */ /* 0x000fc80000000000 */
[----:B------:R-:W-:Y:S01]  /*c180*/  UISETP.LT.AND UP0, UPT, UR4, 0x80, UPT ;  /* 0x000000800400788c */ /* 0x000fe2000bf01270 */
[----:B------:R-:W-:Y:S01]  /*c190*/  PRMT R78, R78, 0x5410, R0 ;  /* 0x000054104e4e7816 */ /* 0x000fe20000000000 */
[----:B------:R-:W-:Y:S01]  /*c1a0*/  IMAD.MOV.U32 R6, RZ, RZ, R67 ;  /* 0x000000ffff067224 */ /* 0x000fe200078e0043 */
        /* <DEDUP_REMOVED lines=8> */
[----:B------:R-:W-:-:S02]  /*c230*/  ISETP.GE.OR P0, PT, R57, UR4, P1 ;  /* 0x0000000439007c0c */ /* 0x000fc40008f06670 */
[----:B------:R-:W-:Y:S01]  /*c240*/  PRMT R76, R0, 0x5410, R5 ;  /* 0x00005410004c7816 */ /* 0x000fe20000000005 */
[----:B------:R-:W-:Y:S01]  /*c250*/  IMAD.MOV.U32 R5, RZ, RZ, R60 ;  /* 0x000000ffff057224 */ /* 0x000fe200078e003c */
[----:B------:R-:W-:Y:S02]  /*c260*/  MOV R0, R61 ;  /* 0x0000003d00007202 */ /* 0x000fe40000000f00 */
[----:B------:R-:W-:Y:S02]  /*c270*/  PRMT R77, R6, 0x5410, R7 ;  /* 0x00005410064d7816 */ /* 0x000fe40000000007 */
[----:B------:R-:W-:-:S05]  /*c280*/  PRMT R75, R0, 0x5410, R5 ;  /* 0x00005410004b7816 */ /* 0x000fca0000000005 */
        /* <DEDUP_REMOVED lines=9> */
[----:B------:R-:W-:Y:S01]  /*c320*/  SHF.R.U64 R24, R16, 0x10, R17 ;  /* 0x0000001010187819 */ /* 0x000fe20000001211 */
[----:B------:R-:W-:Y:S01]  /*c330*/  IMAD.SHL.U32 R0, R0, 0x400, RZ ;  /* 0x0000040000007824 */ /* 0x000fe200078e00ff */
[----:B------:R-:W-:Y:S02]  /*c340*/  LOP3.LUT R5, R5, R42, RZ, 0x3c, !PT ;  /* 0x0000002a05057212 */ /* 0x000fe400078e3cff */
[----:B------:R-:W-:Y:S02]  /*c350*/  SHF.R.U32.HI R6, RZ, 0x10, R19 ;  /* 0x00000010ff067819 */ /* 0x000fe40000011613 */
[----:B------:R-:W-:-:S02]  /*c360*/  LOP3.LUT R0, R0, 0x7fffe000, RZ, 0xc0, !PT ;  /* 0x7fffe00000007812 */ /* 0x000fc400078ec0ff */
[----:B------:R-:W-:Y:S02]  /*c370*/  SHF.R.U32.HI R16, RZ, 0x10, R21 ;  /* 0x00000010ff107819 */ /* 0x000fe40000011615 */
[----:B------:R-:W-:Y:S02]  /*c380*/  IADD3 R0, R5, R0, R30 ;  /* 0x0000000005007210 */ /* 0x000fe40007ffe01e */
[----:B------:R-:W-:Y:S02]  /*c390*/  SHF.R.U64 R5, R18, 0x10, R19 ;  /* 0x0000001012057819 */ /* 0x000fe40000001213 */
[----:B------:R-:W-:Y:S01]  /*c3a0*/  PRMT R19, R25, 0x5432, R7 ;  /* 0x0000543219137816 */ /* 0x000fe20000000007 */
[----:B------:R-:W-:Y:S01]  /*c3b0*/  IMAD.SHL.U32 R43, R0, 0x2, RZ ;  /* 0x00000002002b7824 */ /* 0x000fe200078e00ff */
[----:B------:R-:W-:Y:S02]  /*c3c0*/  SHF.R.U32.HI R0, RZ, 0x10, R17 ;  /* 0x00000010ff007819 */ /* 0x000fe40000011611 */
[--C-:B------:R-:W-:Y:S01]  /*c3d0*/  SHF.R.U32.HI R18, RZ, 0x10, R23.reuse ;  /* 0x00000010ff127819 */ /* 0x100fe20000011617 */
[----:B------:R-:W-:Y:S01]  /*c3e0*/  IMAD.U32 R41, R19, 0x10000, RZ ;  /* 0x0001000013297824 */ /* 0x000fe200078e00ff */
[----:B------:R-:W2:Y:S01]  /*c3f0*/  LDS.128 R8, [R43+0x100] ;  /* 0x000100002b087984 */ /* 0x000ea20000000c00 */
[----:B------:R-:W-:-:S02]  /*c400*/  SHF.R.U64 R17, R22, 0x10, R23 ;  /* 0x0000001016117819 */ /* 0x000fc40000001217 */
[C---:B------:R-:W-:Y:S02]  /*c410*/  PRMT R24, R26.reuse, 0x5432, R24 ;  /* 0x000054321a187816 */ /* 0x040fe40000000018 */
[----:B------:R-:W-:Y:S02]  /*c420*/  PRMT R23, R26, 0x5410, R0 ;  /* 0x000054101a177816 */ /* 0x000fe40000000000 */
[----:B------:R-:W-:Y:S01]  /*c430*/  PRMT R20, R25, 0x5410, R16 ;  /* 0x0000541019147816 */ /* 0x000fe20000000010 */
[----:B-1----:R-:W-:Y:S01]  /*c440*/  IMAD.U32 R16, R12, 0x10000, RZ ;  /* 0x000100000c107824 */ /* 0x002fe200078e00ff */
[----:B------:R-:W-:Y:S01]  /*c450*/  PRMT R26, R29, 0x5410, R18 ;  /* 0x000054101d1a7816 */ /* 0x000fe20000000012 */
[----:B------:R-:W-:Y:S01]  /*c460*/  IMAD.U32 R40, R24, 0x10000, RZ ;  /* 0x0001000018287824 */ /* 0x000fe200078e00ff */
[----:B------:R-:W-:Y:S01]  /*c470*/  LOP3.LUT R18, R12, 0xffff0000, RZ, 0xc0, !PT ;  /* 0xffff00000c127812 */ /* 0x000fe200078ec0ff */
[----:B------:R-:W-:Y:S01]  /*c480*/  IMAD.U32 R47, R20, 0x10000, RZ ;  /* 0x00010000142f7824 */ /* 0x000fe200078e00ff */
[----:B------:R-:W-:Y:S01]  /*c490*/  PRMT R27, R27, 0x5410, R17 ;  /* 0x000054101b1b7816 */ /* 0x000fe20000000011 */
[----:B------:R-:W-:Y:S01]  /*c4a0*/  IMAD.U32 R25, R14, 0x10000, RZ ;  /* 0x000100000e197824 */ /* 0x000fe200078e00ff */
[----:B------:R-:W-:-:S02]  /*c4b0*/  PRMT R28, R28, 0x5410, R6 ;  /* 0x000054101c1c7816 */ /* 0x000fc40000000006 */
[C---:B------:R-:W-:Y:S02]  /*c4c0*/  SHF.L.U32 R17, R13.reuse, 0x10, RZ ;  /* 0x000000100d117819 */ /* 0x040fe400000006ff */
[----:B------:R-:W-:Y:S01]  /*c4d0*/  LOP3.LUT R21, R13, 0xffff0000, RZ, 0xc0, !PT ;  /* 0xffff00000d157812 */ /* 0x000fe200078ec0ff */
[----:B------:R-:W-:Y:S01]  /*c4e0*/  IMAD.U32 R13, R15, 0x10000, RZ ;  /* 0x000100000f0d7824 */ /* 0x000fe200078e00ff */
[----:B------:R-:W-:Y:S02]  /*c4f0*/  PRMT R31, R31, 0x5410, R5 ;  /* 0x000054101f1f7816 */ /* 0x000fe40000000005 */
[----:B------:R-:W-:Y:S02]  /*c500*/  LOP3.LUT R29, R15, 0xffff0000, RZ, 0xc0, !PT ;  /* 0xffff00000f1d7812 */ /* 0x000fe400078ec0ff */
[----:B------:R-:W-:Y:S01]  /*c510*/  LOP3.LUT R30, R14, 0xffff0000, RZ, 0xc0, !PT ;  /* 0xffff00000e1e7812 */ /* 0x000fe200078ec0ff */
[C---:B--2---:R-:W-:Y:S01]  /*c520*/  IMAD.U32 R0, R8.reuse, 0x10000, RZ ;  /* 0x0001000008007824 */ /* 0x044fe200078e00ff */
[----:B------:R-:W-:Y:S01]  /*c530*/  LOP3.LUT R12, R8, 0xffff0000, RZ, 0xc0, !PT ;  /* 0xffff0000080c7812 */ /* 0x000fe200078ec0ff */
[----:B------:R-:W-:Y:S01]  /*c540*/  IMAD.U32 R6, R11, 0x10000, RZ ;  /* 0x000100000b067824 */ /* 0x000fe200078e00ff */
[----:B------:R-:W-:Y:S01]  /*c550*/  SHF.L.U32 R7, R9, 0x10, RZ ;  /* 0x0000001009077819 */ /* 0x000fe200000006ff */
[C---:B------:R-:W-:Y:S01]  /*c560*/  FMUL.FTZ R8, R0.reuse, R41 ;  /* 0x0000002900087220 */ /* 0x040fe20000410000 */
[----:B------:R-:W-:Y:S01]  /*c570*/  LOP3.LUT R15, R11, 0xffff0000, RZ, 0xc0, !PT ;  /* 0xffff00000b0f7812 */ /* 0x000fe200078ec0ff */
[-C--:B------:R-:W-:Y:S01]  /*c580*/  FMUL.FTZ R5, R0, R40.reuse ;  /* 0x0000002800057220 */ /* 0x080fe20000410000 */
[----:B------:R-:W-:Y:S01]  /*c590*/  SHF.L.U32 R14, R10, 0x10, RZ ;  /* 0x000000100a0e7819 */ /* 0x000fe200000006ff */
[----:B------:R-:W-:Y:S01]  /*c5a0*/  FFMA.FTZ R46, R16, R40, -R8 ;  /* 0x00000028102e7223 */ /* 0x000fe20000010808 */
[----:B------:R-:W-:Y:S01]  /*c5b0*/  LOP3.LUT R22, R10, 0xffff0000, RZ, 0xc0, !PT ;  /* 0xffff00000a167812 */ /* 0x000fe200078ec0ff */
[----:B------:R-:W-:Y:S01]  /*c5c0*/  IMAD.U32 R11, R26, 0x10000, RZ ;  /* 0x000100001a0b7824 */ /* 0x000fe200078e00ff */
[----:B------:R-:W-:Y:S01]  /*c5d0*/  SHF.L.U32 R8, R28, 0x10, RZ ;  /* 0x000000101c087819 */ /* 0x000fe200000006ff */
[----:B------:R-:W-:Y:S01]  /*c5e0*/  IMAD.U32 R10, R23, 0x10000, RZ ;  /* 0x00010000170a7824 */ /* 0x000fe200078e00ff */
[----:B------:R-:W-:Y:S01]  /*c5f0*/  LOP3.LUT R9, R9, 0xffff0000, RZ, 0xc0, !PT ;  /* 0xffff000009097812 */ /* 0x000fe200078ec0ff */
[----:B------:R-:W-:-:S02]  /*c600*/  FMUL.FTZ R0, R7, R47 ;  /* 0x0000002f07007220 */ /* 0x000fc40000410000 */
[----:B------:R-:W-:Y:S01]  /*c610*/  FFMA.FTZ R44, R16, R41, R5 ;  /* 0x00000029102c7223 */ /* 0x000fe20000010005 */
[----:B------:R-:W-:Y:S01]  /*c620*/  LOP3.LUT R16, R19, 0xffff0000, RZ, 0xc0, !PT ;  /* 0xffff000013107812 */ /* 0x000fe200078ec0ff */
[CC--:B------:R-:W-:Y:S02]  /*c630*/  FMUL.FTZ R5, R6.reuse, R11.reuse ;  /* 0x0000000b06057220 */ /* 0x0c0fe40000410000 */
[----:B------:R-:W-:Y:S02]  /*c640*/  FFMA.FTZ R42, R17, R10, -R0 ;  /* 0x0000000a112a7223 */ /* 0x000fe40000010800 */
[-C--:B------:R-:W-:Y:S02]  /*c650*/  FMUL.FTZ R0, R6, R8.reuse ;  /* 0x0000000806007220 */ /* 0x080fe40000410000 */
[C---:B------:R-:W-:Y:S01]  /*c660*/  FFMA.FTZ R41, R13.reuse, R8, -R5 ;  /* 0x000000080d297223 */ /* 0x040fe20000010805 */
[----:B------:R-:W-:Y:S01]  /*c670*/  LOP3.LUT R5, R24, 0xffff0000, RZ, 0xc0, !PT ;  /* 0xffff000018057812 */ /* 0x000fe200078ec0ff */
[----:B------:R-:W-:Y:S01]  /*c680*/  FFMA.FTZ R19, R13, R11, R0 ;  /* 0x0000000b0d137223 */ /* 0x000fe20000010000 */
[----:B------:R-:W-:Y:S01]  /*c690*/  LOP3.LUT R11, R23, 0xffff0000, RZ, 0xc0, !PT ;  /* 0xffff0000170b7812 */ /* 0x000fe200078ec0ff */
[----:B------:R-:W-:-:S02]  /*c6a0*/  FMUL.FTZ R0, R12, R16 ;  /* 0x000000100c007220 */ /* 0x000fc40000410000 */
[----:B------:R-:W-:Y:S01]  /*c6b0*/  FMUL.FTZ R7, R7, R10 ;  /* 0x0000000a07077220 */ /* 0x000fe20000410000 */
[----:B------:R-:W-:Y:S01]  /*c6c0*/  LOP3.LUT R10, R20, 0xffff0000, RZ, 0xc0, !PT ;  /* 0xffff0000140a7812 */ /* 0x000fe200078ec0ff */
[-C--:B------:R-:W-:Y:S02]  /*c6d0*/  FMUL.FTZ R6, R12, R5.reuse ;  /* 0x000000050c067220 */ /* 0x080fe40000410000 */
[----:B------:R-:W-:Y:S02]  /*c6e0*/  FFMA.FTZ R12, R18, R5, -R0 ;  /* 0x00000005120c7223 */ /* 0x000fe40000010800 */
[----:B------:R-:W-:Y:S01]  /*c6f0*/  FFMA.FTZ R40, R17, R47, R7 ;  /* 0x0000002f11287223 */ /* 0x000fe20000010007 */
[----:B------:R-:W-:Y:S01]  /*c700*/  LOP3.LUT R17, R26, 0xffff0000, RZ, 0xc0, !PT ;  /* 0xffff00001a117812 */ /* 0x000fe200078ec0ff */
[----:B------:R-:W-:Y:S01]  /*c710*/  FMUL.FTZ R0, R9, R11 ;  /* 0x0000000b09007220 */ /* 0x000fe20000410000 */
[----:B------:R-:W-:Y:S01]  /*c720*/  F2FP.BF16.PACK_AB R12, R12, R46 ;  /* 0x0000002e0c0c723e */ /* 0x000fe200000010ff */
[----:B------:R-:W-:-:S02]  /*c730*/  IMAD.U32 R20, R27, 0x10000, RZ ;  /* 0x000100001b147824 */ /* 0x000fc400078e00ff */
[----:B------:R-:W-:Y:S02]  /*c740*/  IMAD.U32 R7, R31, 0x10000, RZ ;  /* 0x000100001f077824 */ /* 0x000fe400078e00ff */
[----:B------:R-:W-:Y:S02]  /*c750*/  FMUL.FTZ R5, R9, R10 ;  /* 0x0000000a09057220 */ /* 0x000fe40000410000 */
[----:B------:R-:W-:Y:S01]  /*c760*/  FFMA.FTZ R8, R18, R16, R6 ;  /* 0x0000001012087223 */ /* 0x000fe20000010006 */
[----:B------:R-:W-:Y:S01]  /*c770*/  LOP3.LUT R18, R27, 0xffff0000, RZ, 0xc0, !PT ;  /* 0xffff00001b127812 */ /* 0x000fe200078ec0ff */
[----:B------:R-:W-:Y:S01]  /*c780*/  FFMA.FTZ R9, R21, R10, R0 ;  /* 0x0000000a15097223 */ /* 0x000fe20000010000 */
[----:B------:R-:W-:Y:S01]  /*c790*/  LOP3.LUT R16, R31, 0xffff0000, RZ, 0xc0, !PT ;  /* 0xffff00001f107812 */ /* 0x000fe200078ec0ff */
[----:B------:R-:W-:Y:S01]  /*c7a0*/  FMUL.FTZ R6, R14, R20 ;  /* 0x000000140e067220 */ /* 0x000fe20000410000 */
[----:B------:R-:W-:Y:S01]  /*c7b0*/  F2FP.BF16.PACK_AB R8, R8, R44 ;  /* 0x0000002c0808723e */ /* 0x000fe200000010ff */
[----:B------:R-:W-:Y:S01]  /*c7c0*/  FMUL.FTZ R0, R14, R7 ;  /* 0x000000070e007220 */ /* 0x000fe20000410000 */
        /* <DEDUP_REMOVED lines=10> */
[----:B------:R-:W-:-:S02]  /*c870*/  FFMA.FTZ R7, R30, R16, -R7 ;  /* 0x000000101e077223 */ /* 0x000fc40000010807 */
[----:B------:R-:W-:Y:S02]  /*c880*/  FFMA.FTZ R5, R29, R14, -R5 ;  /* 0x0000000e1d057223 */ /* 0x000fe40000010805 */
        /* <DEDUP_REMOVED lines=8> */
.L_x_674:
[----:B------:R-:W-:Y:S05]  /*c910*/  BSYNC B0 ;  /* 0x0000000000007941 */ /* 0x000fea0003800000 */
.L_x_673:
[----:B------:R-:W-:Y:S01]  /*c920*/  IADD3 R0, R57, 0x20, RZ ;  /* 0x0000002039007810 */ /* 0x000fe20007ffe0ff */
[----:B------:R-:W-:Y:S03]  /*c930*/  BSSY B0, `(.L_x_675) ;  /* 0x0000074000007945 */ /* 0x000fe60003800000 */
[----:B------:R-:W-:-:S13]  /*c940*/  ISETP.GE.OR P0, PT, R0, UR4, P1 ;  /* 0x0000000400007c0c */ /* 0x000fda0008f06670 */
        /* <DEDUP_REMOVED lines=22> */
[----:B------:R-:W-:Y:S02]  /*cab0*/  SHF.R.U64 R18, R34, 0x10, R35 ;  /* 0x0000001022127819 */ /* 0x000fe40000001223 */
[----:B------:R-:W-:Y:S02]  /*cac0*/  IADD3 R0, R5, R0, R6 ;  /* 0x0000000005007210 */ /* 0x000fe40007ffe006 */
[----:B------:R-:W1:Y:S01]  /*cad0*/  LDS.128 R12, [R41+0x100] ;  /* 0x00010000290c7984 */ /* 0x000e620000000c00 */
[--C-:B------:R-:W-:Y:S02]  /*cae0*/  SHF.R.U32.HI R5, RZ, 0x10, R37.reuse ;  /* 0x00000010ff057819 */ /* 0x100fe40000011625 */
[----:B------:R-:W-:Y:S01]  /*caf0*/  IMAD.SHL.U32 R40, R0, 0x2, RZ ;  /* 0x0000000200287824 */ /* 0x000fe200078e00ff */
[----:B------:R-:W-:-:S02]  /*cb00*/  SHF.R.U64 R0, R36, 0x10, R37 ;  /* 0x0000001024007819 */ /* 0x000fc40000001225 */
[----:B------:R-:W-:Y:S02]  /*cb10*/  PRMT R23, R68, 0x5410, R5 ;  /* 0x0000541044177816 */ /* 0x000fe40000000005 */
[----:B------:R-:W2:Y:S01]  /*cb20*/  LDS.128 R8, [R40+0x100] ;  /* 0x0001000028087984 */ /* 0x000ea20000000c00 */
[----:B------:R-:W-:Y:S02]  /*cb30*/  PRMT R5, R59, 0x5432, R16 ;  /* 0x000054323b057816 */ /* 0x000fe40000000010 */
[----:B------:R-:W-:Y:S02]  /*cb40*/  SHF.R.U64 R6, R38, 0x10, R39 ;  /* 0x0000001026067819 */ /* 0x000fe40000001227 */
[----:B------:R-:W-:Y:S01]  /*cb50*/  PRMT R19, R68, 0x5432, R0 ;  /* 0x0000543244137816 */ /* 0x000fe20000000000 */
[----:B------:R-:W-:Y:S01]  /*cb60*/  IMAD.U32 R32, R5, 0x10000, RZ ;  /* 0x0001000005207824 */ /* 0x000fe200078e00ff */
[----:B------:R-:W-:Y:S02]  /*cb70*/  SHF.R.U32.HI R20, RZ, 0x10, R35 ;  /* 0x00000010ff147819 */ /* 0x000fe40000011623 */
[----:B------:R-:W-:-:S02]  /*cb80*/  SHF.R.U32.HI R7, RZ, 0x10, R39 ;  /* 0x00000010ff077819 */ /* 0x000fc40000011627 */
[C---:B------:R-:W-:Y:S02]  /*cb90*/  PRMT R28, R70.reuse, 0x5432, R6 ;  /* 0x00005432461c7816 */ /* 0x040fe40000000006 */
[----:B------:R-:W-:Y:S02]  /*cba0*/  PRMT R21, R59, 0x5410, R17 ;  /* 0x000054103b157816 */ /* 0x000fe40000000011 */
[C---:B------:R-:W-:Y:S02]  /*cbb0*/  PRMT R27, R69.reuse, 0x5432, R18 ;  /* 0x00005432451b7816 */ /* 0x040fe40000000012 */
[----:B------:R-:W-:Y:S02]  /*cbc0*/  PRMT R26, R69, 0x5410, R20 ;  /* 0x00005410451a7816 */ /* 0x000fe40000000014 */
[----:B------:R-:W-:Y:S02]  /*cbd0*/  LOP3.LUT R33, R5, 0xffff0000, RZ, 0xc0, !PT ;  /* 0xffff000005217812 */ /* 0x000fe400078ec0ff */
[----:B------:R-:W-:Y:S01]  /*cbe0*/  PRMT R29, R70, 0x5410, R7 ;  /* 0x00005410461d7816 */ /* 0x000fe20000000007 */
[C---:B-1----:R-:W-:Y:S01]  /*cbf0*/  IMAD.U32 R25, R14.reuse, 0x10000, RZ ;  /* 0x000100000e197824 */ /* 0x042fe200078e00ff */
[----:B------:R-:W-:Y:S01]  /*cc00*/  LOP3.LUT R31, R14, 0xffff0000, RZ, 0xc0, !PT ;  /* 0xffff00000e1f7812 */ /* 0x000fe200078ec0ff */
[C---:B------:R-:W-:Y:S01]  /*cc10*/  IMAD.U32 R16, R12.reuse, 0x10000, RZ ;  /* 0x000100000c107824 */ /* 0x040fe200078e00ff */
[----:B------:R-:W-:Y:S01]  /*cc20*/  LOP3.LUT R17, R12, 0xffff0000, RZ, 0xc0, !PT ;  /* 0xffff00000c117812 */ /* 0x000fe200078ec0ff */
[----:B------:R-:W-:Y:S01]  /*cc30*/  IMAD.U32 R14, R19, 0x10000, RZ ;  /* 0x00010000130e7824 */ /* 0x000fe200078e00ff */
[C---:B------:R-:W-:Y:S01]  /*cc40*/  LOP3.LUT R22, R13.reuse, 0xffff0000, RZ, 0xc0, !PT ;  /* 0xffff00000d167812 */ /* 0x040fe200078ec0ff */
[----:B------:R-:W-:Y:S01]  /*cc50*/  IMAD.U32 R18, R13, 0x10000, RZ ;  /* 0x000100000d127824 */ /* 0x000fe200078e00ff */
[C---:B------:R-:W-:Y:S01]  /*cc60*/  LOP3.LUT R30, R15.reuse, 0xffff0000, RZ, 0xc0, !PT ;  /* 0xffff00000f1e7812 */ /* 0x040fe200078ec0ff */
[----:B--2---:R-:W-:Y:S01]  /*cc70*/  IMAD.U32 R13, R10, 0x10000, RZ ;  /* 0x000100000a0d7824 */ /* 0x004fe200078e00ff */
[C---:B------:R-:W-:Y:S01]  /*cc80*/  SHF.L.U32 R0, R8.reuse, 0x10, RZ ;  /* 0x0000001008007819 */ /* 0x040fe200000006ff */
[----:B------:R-:W-:Y:S01]  /*cc90*/  IMAD.U32 R20, R15, 0x10000, RZ ;  /* 0x000100000f147824 */ /* 0x000fe200078e00ff */
[----:B------:R-:W-:Y:S01]  /*cca0*/  LOP3.LUT R6, R8, 0xffff0000, RZ, 0xc0, !PT ;  /* 0xffff000008067812 */ /* 0x000fe200078ec0ff */
[C---:B------:R-:W-:Y:S01]  /*ccb0*/  IMAD.U32 R8, R9.reuse, 0x10000, RZ ;  /* 0x0001000009087824 */ /* 0x040fe200078e00ff */
[----:B------:R-:W-:Y:S01]  /*ccc0*/  LOP3.LUT R12, R9, 0xffff0000, RZ, 0xc0, !PT ;  /* 0xffff0000090c7812 */ /* 0x000fe200078ec0ff */
[----:B------:R-:W-:Y:S01]  /*ccd0*/  FMUL.FTZ R9, R0, R32 ;  /* 0x0000002000097220 */ /* 0x000fe20000410000 */
[----:B------:R-:W-:Y:S01]  /*cce0*/  LOP3.LUT R24, R10, 0xffff0000, RZ, 0xc0, !PT ;  /* 0xffff00000a187812 */ /* 0x000fe200078ec0ff */
[----:B------:R-:W-:Y:S01]  /*ccf0*/  IMAD.U32 R7, R11, 0x10000, RZ ;  /* 0x000100000b077824 */ /* 0x000fe200078e00ff */
[----:B------:R-:W-:Y:S01]  /*cd00*/  LOP3.LUT R10, R19, 0xffff0000, RZ, 0xc0, !PT ;  /* 0xffff0000130a7812 */ /* 0x000fe200078ec0ff */
[----:B------:R-:W-:Y:S01]  /*cd10*/  FMUL.FTZ R5, R0, R14 ;  /* 0x0000000e00057220 */ /* 0x000fe20000410000 */
[----:B------:R-:W-:Y:S01]  /*cd20*/  LOP3.LUT R15, R11, 0xffff0000, RZ, 0xc0, !PT ;  /* 0xffff00000b0f7812 */ /* 0x000fe200078ec0ff */
[----:B------:R-:W-:-:S02]  /*cd30*/  IMAD.U32 R11, R21, 0x10000, RZ ;  /* 0x00010000150b7824 */ /* 0x000fc400078e00ff */
[----:B------:R-:W-:Y:S01]  /*cd40*/  FFMA.FTZ R36, R16, R14, -R9 ;  /* 0x0000000e10247223 */ /* 0x000fe20000010809 */
[----:B------:R-:W-:Y:S01]  /*cd50*/  SHF.L.U32 R9, R23, 0x10, RZ ;  /* 0x0000001017097819 */ /* 0x000fe200000006ff */
[----:B------:R-:W-:Y:S02]  /*cd60*/  FMUL.FTZ R0, R6, R33 ;  /* 0x0000002106007220 */ /* 0x000fe40000410000 */
[----:B------:R-:W-:Y:S01]  /*cd70*/  FFMA.FTZ R35, R16, R32, R5 ;  /* 0x0000002010237223 */ /* 0x000fe20000010005 */
[----:B------:R-:W-:Y:S01]  /*cd80*/  LOP3.LUT R16, R27, 0xffff0000, RZ, 0xc0, !PT ;  /* 0xffff00001b107812 */ /* 0x000fe200078ec0ff */
[----:B------:R-:W-:Y:S02]  /*cd90*/  FMUL.FTZ R6, R6, R10 ;  /* 0x0000000a06067220 */ /* 0x000fe40000410000 */
[----:B------:R-:W-:Y:S02]  /*cda0*/  FMUL.FTZ R5, R8, R11 ;  /* 0x0000000b08057220 */ /* 0x000fe40000410000 */
[----:B------:R-:W-:-:S02]  /*cdb0*/  IMAD.U32 R14, R26, 0x10000, RZ ;  /* 0x000100001a0e7824 */ /* 0x000fc400078e00ff */
[----:B------:R-:W-:Y:S01]  /*cdc0*/  FFMA.FTZ R34, R17, R10, -R0 ;  /* 0x0000000a11227223 */ /* 0x000fe20000010800 */
[----:B------:R-:W-:Y:S01]  /*cdd0*/  LOP3.LUT R10, R23, 0xffff0000, RZ, 0xc0, !PT ;  /* 0xffff0000170a7812 */ /* 0x000fe200078ec0ff */
[----:B------:R-:W-:Y:S02]  /*cde0*/  FMUL.FTZ R0, R8, R9 ;  /* 0x0000000908007220 */ /* 0x000fe40000410000 */
[----:B------:R-:W-:Y:S02]  /*cdf0*/  FFMA.FTZ R33, R17, R33, R6 ;  /* 0x0000002111217223 */ /* 0x000fe40000010006 */
[----:B------:R-:W-:Y:S01]  /*ce00*/  FFMA.FTZ R32, R18, R9, -R5 ;  /* 0x0000000912207223 */ /* 0x000fe20000010805 */
[----:B------:R-:W-:Y:S01]  /*ce10*/  LOP3.LUT R9, R21, 0xffff0000, RZ, 0xc0, !PT ;  /* 0xffff000015097812 */ /* 0x000fe200078ec0ff */
[----:B------:R-:W-:Y:S02]  /*ce20*/  IMAD.U32 R6, R29, 0x10000, RZ ;  /* 0x000100001d067824 */ /* 0x000fe400078e00ff */
[----:B------:R-:W-:-:S02]  /*ce30*/  FMUL.FTZ R5, R7, R14 ;  /* 0x0000000e07057220 */ /* 0x000fc40000410000 */
[----:B------:R-:W-:Y:S02]  /*ce40*/  IMAD.U32 R21, R27, 0x10000, RZ ;  /* 0x000100001b157824 */ /* 0x000fe400078e00ff */
[----:B------:R-:W-:Y:S02]  /*ce50*/  FFMA.FTZ R19, R18, R11, R0 ;  /* 0x0000000b12137223 */ /* 0x000fe40000010000 */
[-C--:B------:R-:W-:Y:S02]  /*ce60*/  FMUL.FTZ R0, R7, R6.reuse ;  /* 0x0000000607007220 */ /* 0x080fe40000410000 */
[----:B------:R-:W-:Y:S02]  /*ce70*/  FFMA.FTZ R18, R20, R6, -R5 ;  /* 0x0000000614127223 */ /* 0x000fe40000010805 */
[----:B------:R-:W-:Y:S02]  /*ce80*/  IMAD.U32 R8, R28, 0x10000, RZ ;  /* 0x000100001c087824 */ /* 0x000fe400078e00ff */
[----:B------:R-:W-:-:S02]  /*ce90*/  FMUL.FTZ R5, R13, R21 ;  /* 0x000000150d057220 */ /* 0x000fc40000410000 */
[----:B------:R-:W-:Y:S02]  /*cea0*/  FFMA.FTZ R17, R20, R14, R0 ;  /* 0x0000000e14117223 */ /* 0x000fe40000010000 */
[----:B------:R-:W-:Y:S01]  /*ceb0*/  FMUL.FTZ R0, R13, R8 ;  /* 0x000000080d007220 */ /* 0x000fe20000410000 */
[----:B------:R-:W-:Y:S01]  /*cec0*/  LOP3.LUT R13, R26, 0xffff0000, RZ, 0xc0, !PT ;  /* 0xffff00001a0d7812 */ /* 0x000fe200078ec0ff */
[C---:B------:R-:W-:Y:S02]  /*ced0*/  FMUL.FTZ R7, R12.reuse, R9 ;  /* 0x000000090c077220 */ /* 0x040fe40000410000 */
[----:B------:R-:W-:Y:S01]  /*cee0*/  FMUL.FTZ R6, R12, R10 ;  /* 0x0000000a0c067220 */ /* 0x000fe20000410000 */
[----:B------:R-:W-:Y:S01]  /*cef0*/  LOP3.LUT R12, R29, 0xffff0000, RZ, 0xc0, !PT ;  /* 0xffff00001d0c7812 */ /* 0x000fe200078ec0ff */
[----:B------:R-:W-:Y:S01]  /*cf00*/  FFMA.FTZ R11, R25, R8, -R5 ;  /* 0x00000008190b7223 */ /* 0x000fe20000010805 */
[----:B------:R-:W-:Y:S01]  /*cf10*/  LOP3.LUT R8, R28, 0xffff0000, RZ, 0xc0, !PT ;  /* 0xffff00001c087812 */ /* 0x000fe200078ec0ff */
[----:B------:R-:W-:-:S02]  /*cf20*/  FFMA.FTZ R14, R22, R10, -R7 ;  /* 0x0000000a160e7223 */ /* 0x000fc40000010807 */
[----:B------:R-:W-:Y:S02]  /*cf30*/  FFMA.FTZ R9, R22, R9, R6 ;  /* 0x0000000916097223 */ /* 0x000fe40000010006 */
[----:B------:R-:W-:Y:S02]  /*cf40*/  FFMA.FTZ R10, R25, R21, R0 ;  /* 0x00000015190a7223 */ /* 0x000fe40000010000 */
[C---:B------:R-:W-:Y:S01]  /*cf50*/  FMUL.FTZ R7, R24.reuse, R16 ;  /* 0x0000001018077220 */ /* 0x040fe20000410000 */
[----:B------:R-:W-:Y:S01]  /*cf60*/  F2FP.BF16.PACK_AB R9, R9, R19 ;  /* 0x000000130909723e */ /* 0x000fe200000010ff */
[C---:B------:R-:W-:Y:S02]  /*cf70*/  FMUL.FTZ R5, R15.reuse, R13 ;  /* 0x0000000d0f057220 */ /* 0x040fe40000410000 */
[----:B------:R-:W-:Y:S02]  /*cf80*/  FMUL.FTZ R6, R24, R8 ;  /* 0x0000000818067220 */ /* 0x000fe40000410000 */
[----:B------:R-:W-:-:S02]  /*cf90*/  FMUL.FTZ R0, R15, R12 ;  /* 0x0000000c0f007220 */ /* 0x000fc40000410000 */
[----:B------:R-:W-:Y:S01]  /*cfa0*/  FFMA.FTZ R7, R31, R8, -R7 ;  /* 0x000000081f077223 */ /* 0x000fe20000010807 */
[----:B------:R-:W-:Y:S01]  /*cfb0*/  F2FP.BF16.PACK_AB R8, R33, R35 ;  /* 0x000000232108723e */ /* 0x000fe200000010ff */
[----:B------:R-:W-:Y:S01]  /*cfc0*/  FFMA.FTZ R5, R30, R12, -R5 ;  /* 0x0000000c1e057223 */ /* 0x000fe20000010805 */
[----:B------:R-:W-:Y:S01]  /*cfd0*/  F2FP.BF16.PACK_AB R12, R34, R36 ;  /* 0x00000024220c723e */ /* 0x000fe200000010ff */
[----:B------:R-:W-:Y:S02]  /*cfe0*/  FFMA.FTZ R6, R31, R16, R6 ;  /* 0x000000101f067223 */ /* 0x000fe40000010006 */
[----:B------:R-:W-:Y:S01]  /*cff0*/  FFMA.FTZ R0, R30, R13, R0 ;  /* 0x0000000d1e007223 */ /* 0x000fe20000010000 */
[----:B------:R-:W-:Y:S02]  /*d000*/  F2FP.BF16.PACK_AB R13, R14, R32 ;  /* 0x000000200e0d723e */ /* 0x000fe400000010ff */
[----:B------:R-:W-:Y:S02]  /*d010*/  F2FP.BF16.PACK_AB R14, R7, R11 ;  /* 0x0000000b070e723e */ /* 0x000fe400000010ff */
[----:B------:R-:W-:-:S02]  /*d020*/  F2FP.BF16.PACK_AB R15, R5, R18 ;  /* 0x00000012050f723e */ /* 0x000fc400000010ff */
[----:B------:R-:W-:Y:S02]  /*d030*/  F2FP.BF16.PACK_AB R10, R6, R10 ;  /* 0x0000000a060a723e */ /* 0x000fe400000010ff */
[----:B------:R-:W-:Y:S01]  /*d040*/  F2FP.BF16.PACK_AB R11, R0, R17 ;  /* 0x00000011000b723e */ /* 0x000fe200000010ff */
[----:B------:R1:W-:Y:S04]  /*d050*/  STS.128 [R41+0x100], R12 ;  /* 0x0001000c29007388 */ /* 0x0003e80000000c00 */
[----:B------:R1:W-:Y:S02]  /*d060*/  STS.128 [R40+0x100], R8 ;  /* 0x0001000828007388 */ /* 0x0003e40000000c00 */
.L_x_676:
[----:B------:R-:W-:Y:S05]  /*d070*/  BSYNC B0 ;  /* 0x0000000000007941 */ /* 0x000fea0003800000 */
.L_x_675:
        /* <DEDUP_REMOVED lines=117> */
.L_x_678:
[----:B------:R-:W-:Y:S05]  /*d7d0*/  BSYNC B0 ;  /* 0x0000000000007941 */ /* 0x000fea0003800000 */
.L_x_677:
[----:B------:R-:W-:-:S04]  /*d7e0*/  IADD3 R0, R57, 0x60, RZ ;  /* 0x0000006039007810 */ /* 0x000fc80007ffe0ff */
        /* <DEDUP_REMOVED lines=29> */
[--C-:B------:R-:W-:Y:S02]  /*d9c0*/  SHF.R.U64 R6, R66, 0x10, R67.reuse ;  /* 0x0000001042067819 */ /* 0x100fe40000001243 */
[----:B------:R-:W2:Y:S01]  /*d9d0*/  LDS.128 R8, [R33+0x100] ;  /* 0x0001000021087984 */ /* 0x000ea20000000c00 */
[C---:B------:R-:W-:Y:S02]  /*d9e0*/  PRMT R19, R76.reuse, 0x5432, R0 ;  /* 0x000054324c137816 */ /* 0x040fe40000000000 */
[----:B------:R-:W-:Y:S02]  /*d9f0*/  PRMT R0, R75, 0x5432, R16 ;  /* 0x000054324b007816 */ /* 0x000fe40000000010 */
[----:B------:R-:W-:Y:S02]  /*da00*/  SHF.R.U32.HI R7, RZ, 0x10, R67 ;  /* 0x00000010ff077819 */ /* 0x000fe40000011643 */
[----:B------:R-:W-:Y:S01]  /*da10*/  PRMT R23, R76, 0x5410, R5 ;  /* 0x000054104c177816 */ /* 0x000fe20000000005 */
[----:B------:R-:W-:Y:S01]  /*da20*/  IMAD.U32 R32, R0, 0x10000, RZ ;  /* 0x0001000000207824 */ /* 0x000fe200078e00ff */
[----:B------:R-:W-:-:S02]  /*da30*/  PRMT R28, R78, 0x5432, R6 ;  /* 0x000054324e1c7816 */ /* 0x000fc40000000006 */
[----:B------:R-:W-:Y:S02]  /*da40*/  PRMT R21, R75, 0x5410, R17 ;  /* 0x000054104b157816 */ /* 0x000fe40000000011 */
[C---:B------:R-:W-:Y:S02]  /*da50*/  PRMT R26, R77.reuse, 0x5410, R20 ;  /* 0x000054104d1a7816 */ /* 0x040fe40000000014 */
[----:B------:R-:W-:Y:S02]  /*da60*/  SHF.R.U64 R18, R62, 0x10, R63 ;  /* 0x000000103e127819 */ /* 0x000fe4000000123f */
[----:B------:R-:W-:Y:S02]  /*da70*/  PRMT R29, R78, 0x5410, R7 ;  /* 0x000054104e1d7816 */ /* 0x000fe40000000007 */
[----:B------:R-:W-:Y:S01]  /*da80*/  PRMT R27, R77, 0x5432, R18 ;  /* 0x000054324d1b7816 */ /* 0x000fe20000000012 */
[C---:B-1----:R-:W-:Y:S01]  /*da90*/  IMAD.U32 R16, R12.reuse, 0x10000, RZ ;  /* 0x000100000c107824 */ /* 0x042fe200078e00ff */
[----:B------:R-:W-:Y:S01]  /*daa0*/  LOP3.LUT R17, R12, 0xffff0000, RZ, 0xc0, !PT ;  /* 0xffff00000c117812 */ /* 0x000fe200078ec0ff */
[C---:B------:R-:W-:Y:S01]  /*dab0*/  IMAD.U32 R20, R15.reuse, 0x10000, RZ ;  /* 0x000100000f147824 */ /* 0x040fe200078e00ff */
[----:B------:R-:W-:Y:S01]  /*dac0*/  LOP3.LUT R30, R15, 0xffff0000, RZ, 0xc0, !PT ;  /* 0xffff00000f1e7812 */ /* 0x000fe200078ec0ff */
[C---:B------:R-:W-:Y:S01]  /*dad0*/  IMAD.U32 R25, R14.reuse, 0x10000, RZ ;  /* 0x000100000e197824 */ /* 0x040fe200078e00ff */
[----:B------:R-:W-:Y:S01]  /*dae0*/  LOP3.LUT R31, R14, 0xffff0000, RZ, 0xc0, !PT ;  /* 0xffff00000e1f7812 */ /* 0x000fe200078ec0ff */
[----:B------:R-:W-:Y:S01]  /*daf0*/  IMAD.U32 R14, R19, 0x10000, RZ ;  /* 0x00010000130e7824 */ /* 0x000fe200078e00ff */
[----:B------:R-:W-:Y:S01]  /*db00*/  LOP3.LUT R22, R13, 0xffff0000, RZ, 0xc0, !PT ;  /* 0xffff00000d167812 */ /* 0x000fe200078ec0ff */
        /* <DEDUP_REMOVED lines=10> */
[-C--:B------:R-:W-:Y:S01]  /*dbb0*/  FMUL.FTZ R5, R5, R14.reuse ;  /* 0x0000000e05057220 */ /* 0x080fe20000410000 */
[----:B------:R-:W-:Y:S01]  /*dbc0*/  LOP3.LUT R19, R19, 0xffff0000, RZ, 0xc0, !PT ;  /* 0xffff000013137812 */ /* 0x000fe200078ec0ff */
[----:B------:R-:W-:Y:S01]  /*dbd0*/  FFMA.FTZ R36, R16, R14, -R9 ;  /* 0x0000000e10247223 */ /* 0x000fe20000010809 */
[----:B------:R-:W-:Y:S01]  /*dbe0*/  LOP3.LUT R24, R10, 0xffff0000, RZ, 0xc0, !PT ;  /* 0xffff00000a187812 */ /* 0x000fe200078ec0ff */
[----:B------:R-:W-:Y:S01]  /*dbf0*/  IMAD.U32 R10, R21, 0x10000, RZ ;  /* 0x00010000150a7824 */ /* 0x000fe200078e00ff */
[----:B------:R-:W-:Y:S01]  /*dc00*/  SHF.L.U32 R9, R23, 0x10, RZ ;  /* 0x0000001017097819 */ /* 0x000fe200000006ff */
[----:B------:R-:W-:-:S02]  /*dc10*/  FMUL.FTZ R0, R6, R11 ;  /* 0x0000000b06007220 */ /* 0x000fc40000410000 */
[----:B------:R-:W-:Y:S02]  /*dc20*/  FFMA.FTZ R34, R16, R32, R5 ;  /* 0x0000002010227223 */ /* 0x000fe40000010005 */
[-C--:B------:R-:W-:Y:S02]  /*dc30*/  FMUL.FTZ R6, R6, R19.reuse ;  /* 0x0000001306067220 */ /* 0x080fe40000410000 */
[----:B------:R-:W-:Y:S02]  /*dc40*/  FFMA.FTZ R32, R17, R19, -R0 ;  /* 0x0000001311207223 */ /* 0x000fe40000010800 */
[----:B------:R-:W-:Y:S02]  /*dc50*/  FMUL.FTZ R5, R8, R10 ;  /* 0x0000000a08057220 */ /* 0x000fe40000410000 */
[C---:B------:R-:W-:Y:S01]  /*dc60*/  IMAD.U32 R14, R26.reuse, 0x10000, RZ ;  /* 0x000100001a0e7824 */ /* 0x040fe200078e00ff */
[----:B------:R-:W-:Y:S01]  /*dc70*/  LOP3.LUT R26, R26, 0xffff0000, RZ, 0xc0, !PT ;  /* 0xffff00001a1a7812 */ /* 0x000fe200078ec0ff */
[----:B------:R-:W-:-:S02]  /*dc80*/  FMUL.FTZ R0, R8, R9 ;  /* 0x0000000908007220 */ /* 0x000fc40000410000 */
[----:B------:R-:W-:Y:S01]  /*dc90*/  FFMA.FTZ R19, R17, R11, R6 ;  /* 0x0000000b11137223 */ /* 0x000fe20000010006 */
[----:B------:R-:W-:Y:S01]  /*dca0*/  LOP3.LUT R11, R23, 0xffff0000, RZ, 0xc0, !PT ;  /* 0xffff0000170b7812 */ /* 0x000fe200078ec0ff */
[C---:B------:R-:W-:Y:S01]  /*dcb0*/  FFMA.FTZ R17, R18.reuse, R9, -R5 ;  /* 0x0000000912117223 */ /* 0x040fe20000010805 */
[----:B------:R-:W-:Y:S01]  /*dcc0*/  LOP3.LUT R9, R21, 0xffff0000, RZ, 0xc0, !PT ;  /* 0xffff000015097812 */ /* 0x000fe200078ec0ff */
[----:B------:R-:W-:Y:S02]  /*dcd0*/  IMAD.U32 R6, R29, 0x10000, RZ ;  /* 0x000100001d067824 */ /* 0x000fe400078e00ff */
[----:B------:R-:W-:Y:S02]  /*dce0*/  FFMA.FTZ R18, R18, R10, R0 ;  /* 0x0000000a12127223 */ /* 0x000fe40000010000 */
[----:B------:R-:W-:Y:S02]  /*dcf0*/  FMUL.FTZ R5, R7, R14 ;  /* 0x0000000e07057220 */ /* 0x000fe40000410000 */
[C---:B------:R-:W-:Y:S01]  /*dd00*/  IMAD.U32 R10, R27.reuse, 0x10000, RZ ;  /* 0x000100001b0a7824 */ /* 0x040fe200078e00ff */
[----:B------:R-:W-:Y:S01]  /*dd10*/  LOP3.LUT R27, R27, 0xffff0000, RZ, 0xc0, !PT ;  /* 0xffff00001b1b7812 */ /* 0x000fe200078ec0ff */
[----:B------:R-:W-:-:S02]  /*dd20*/  FMUL.FTZ R0, R7, R6 ;  /* 0x0000000607007220 */ /* 0x000fc40000410000 */
[----:B------:R-:W-:Y:S02]  /*dd30*/  FFMA.FTZ R16, R20, R6, -R5 ;  /* 0x0000000614107223 */ /* 0x000fe40000010805 */
[----:B------:R-:W-:Y:S02]  /*dd40*/  IMAD.U32 R8, R28, 0x10000, RZ ;  /* 0x000100001c087824 */ /* 0x000fe400078e00ff */
[----:B------:R-:W-:Y:S02]  /*dd50*/  FMUL.FTZ R5, R13, R10 ;  /* 0x0000000a0d057220 */ /* 0x000fe40000410000 */
[----:B------:R-:W-:Y:S02]  /*dd60*/  FFMA.FTZ R20, R20, R14, R0 ;  /* 0x0000000e14147223 */ /* 0x000fe40000010000 */
[C---:B------:R-:W-:Y:S02]  /*dd70*/  FMUL.FTZ R7, R12.reuse, R9 ;  /* 0x000000090c077220 */ /* 0x040fe40000410000 */
[----:B------:R-:W-:Y:S01]  /*dd80*/  FMUL.FTZ R6, R12, R11 ;  /* 0x0000000b0c067220 */ /* 0x000fe20000410000 */
[----:B------:R-:W-:Y:S01]  /*dd90*/  LOP3.LUT R12, R29, 0xffff0000, RZ, 0xc0, !PT ;  /* 0xffff00001d0c7812 */ /* 0x000fe200078ec0ff */
[----:B------:R-:W-:-:S02]  /*dda0*/  FMUL.FTZ R0, R13, R8 ;  /* 0x000000080d007220 */ /* 0x000fc40000410000 */
[C---:B------:R-:W-:Y:S01]  /*ddb0*/  FFMA.FTZ R14, R25.reuse, R8, -R5 ;  /* 0x00000008190e7223 */ /* 0x040fe20000010805 */
[----:B------:R-:W-:Y:S01]  /*ddc0*/  LOP3.LUT R8, R28, 0xffff0000, RZ, 0xc0, !PT ;  /* 0xffff00001c087812 */ /* 0x000fe200078ec0ff */
[C---:B------:R-:W-:Y:S02]  /*ddd0*/  FFMA.FTZ R11, R22.reuse, R11, -R7 ;  /* 0x0000000b160b7223 */ /* 0x040fe40000010807 */
[----:B------:R-:W-:Y:S02]  /*dde0*/  FFMA.FTZ R9, R22, R9, R6 ;  /* 0x0000000916097223 */ /* 0x000fe40000010006 */
[----:B------:R-:W-:Y:S01]  /*ddf0*/  FFMA.FTZ R10, R25, R10, R0 ;  /* 0x0000000a190a7223 */ /* 0x000fe20000010000 */
[----:B------:R-:W-:Y:S01]  /*de00*/  F2FP.BF16.PACK_AB R13, R11, R17 ;  /* 0x000000110b0d723e */ /* 0x000fe200000010ff */
[----:B------:R-:W-:Y:S01]  /*de10*/  FMUL.FTZ R7, R24, R27 ;  /* 0x0000001b18077220 */ /* 0x000fe20000410000 */
[----:B------:R-:W-:Y:S01]  /*de20*/  F2FP.BF16.PACK_AB R9, R9, R18 ;  /* 0x000000120909723e */ /* 0x000fe200000010ff */
[----:B------:R-:W-:-:S02]  /*de30*/  FMUL.FTZ R5, R15, R26 ;  /* 0x0000001a0f057220 */ /* 0x000fc40000410000 */
        /* <DEDUP_REMOVED lines=14> */
.L_x_666:
[----:B------:R-:W-:Y:S05]  /*df20*/  BSYNC B2 ;  /* 0x0000000000027941 */ /* 0x000fea0003800000 */
.L_x_644:
[----:B------:R-:W-:Y:S01]  /*df30*/  LEA.HI R171, R174, R183, RZ, 0x5 ;  /* 0x000000b7aeab7211 */ /* 0x000fe200078f28ff */
[----:B------:R-:W-:Y:S01]  /*df40*/  BAR.SYNC.DEFER_BLOCKING 0x0 ;  /* 0x0000000000007b1d */ /* 0x000fe20000010000 */
[----:B------:R-:W-:Y:S01]  /*df50*/  IMAD R0, R82, c[0x0][0x208], RZ ;  /* 0x0000820052007a24 */ /* 0x000fe200078e02ff */
[----:B------:R-:W-:Y:S01]  /*df60*/  LOP3.LUT P3, RZ, R56, 0x2, RZ, 0xc0, !PT ;  /* 0x0000000238ff7812 */ /* 0x000fe2000786c0ff */
[C---:B------:R-:W-:Y:S01]  /*df70*/  IMAD.WIDE.U32 R6, R83.reuse, c[0x0][0x208], RZ ;  /* 0x0000820053067a25 */ /* 0x040fe200078e00ff */
[----:B------:R-:W-:Y:S01]  /*df80*/  SHF.R.S32.HI R170, RZ, 0x5, R171 ;  /* 0x00000005ffaa7819 */ /* 0x000fe200000114ab */
[----:B------:R-:W-:Y:S01]  /*df90*/  UISETP.GE.AND UP0, UPT, UR10, 0x2, UPT ;  /* 0x000000020a00788c */ /* 0x000fe2000bf06270 */
[----:B------:R-:W-:Y:S01]  /*dfa0*/  SHF.R.S32.HI R168, RZ, 0x1f, R167 ;  /* 0x0000001fffa87819 */ /* 0x000fe200000114a7 */
[----:B------:R-:W-:-:S02]  /*dfb0*/  IMAD R0, R83, c[0x0][0x20c], R0 ;  /* 0x0000830053007a24 */ /* 0x000fc400078e0200 */
[----:B------:R-:W-:Y:S02]  /*dfc0*/  IMAD R196, R170, 0x400, R3 ;  /* 0x00000400aac47824 */ /* 0x000fe400078e0203 */
[----:B------:R-:W-:Y:S02]  /*dfd0*/  IMAD.IADD R7, R7, 0x1, R0 ;  /* 0x0000000107077824 */ /* 0x000fe400078e0200 */
[----:B------:R-:W-:Y:S01]  /*dfe0*/  IMAD.SHL.U32 R0, R56, 0x40, RZ ;  /* 0x0000004038007824 */ /* 0x000fe200078e00ff */
[C---:B------:R-:W-:Y:S01]  /*dff0*/  LEA R204, R196.reuse, 0x100, 0x1 ;  /* 0x00000100c4cc7811 */ /* 0x040fe200078e08ff */
[----:B------:R-:W-:Y:S02]  /*e000*/  IMAD.SHL.U32 R196, R196, 0x2, RZ ;  /* 0x00000002c4c47824 */ /* 0x000fe400078e00ff */
[----:B-1----:R-:W-:Y:S01]  /*e010*/  IMAD.SHL.U32 R8, R57, 0x8, RZ ;  /* 0x0000000839087824 */ /* 0x002fe200078e00ff */
[----:B------:R-:W-:Y:S01]  /*e020*/  LOP3.LUT R0, R0, 0x1c0, RZ, 0xc0, !PT ;  /* 0x000001c000007812 */ /* 0x000fe200078ec0ff */
[----:B------:R-:W-:-:S02]  /*e030*/  IMAD R200, R4, 0x2, R204 ;  /* 0x0000000204c87824 */ /* 0x000fc400078e02cc */
[----:B------:R-:W-:Y:S01]  /*e040*/  IMAD R204, R2, 0x2, R204 ;  /* 0x0000000202cc7824 */ /* 0x000fe200078e02cc */
[----:B------:R-:W-:Y:S01]  /*e050*/  LOP3.LUT R8, R0, 0x8, R8, 0xf8, !PT ;  /* 0x0000000800087812 */ /* 0x000fe200078ef808 */
[----:B------:R-:W-:Y:S01]  /*e060*/  IMAD R212, R2, 0x2, R200 ;  /* 0x0000000202d47824 */ /* 0x000fe200078e02c8 */
[----:B------:R-:W-:Y:S01]  /*e070*/  LDSM.16.M88.4 R140, [R196+0x100] ;  /* 0x00010000c48c783b */ /* 0x000fe20000000200 */
[----:B------:R-:W-:Y:S01]  /*e080*/  IMAD R5, R81, c[0x0][0x218], RZ ;  /* 0x0000860051057a24 */ /* 0x000fe200078e02ff */
[----:B------:R-:W-:Y:S01]  /*e090*/  SHF.R.U32.HI R0, RZ, 0x3, R0 ;  /* 0x00000003ff007819 */ /* 0x000fe20000011600 */
[C---:B------:R-:W-:Y:S01]  /*e0a0*/  IMAD.WIDE.U32 R6, R245.reuse, c[0x0][0x218], R6 ;  /* 0x00008600f5067a25 */ /* 0x040fe200078e0006 */
[----:B------:R-:W-:Y:S02]  /*e0b0*/  LDSM.16.M88.4 R144, [R200] ;  /* 0x00000000c890783b */ /* 0x000fe40000000200 */
[----:B------:R-:W-:Y:S01]  /*e0c0*/  LOP3.LUT R0, R8, R0, RZ, 0x3c, !PT ;  /* 0x0000000008007212 */ /* 0x000fe200078e3cff */
[----:B------:R-:W-:Y:S01]  /*e0d0*/  IMAD R9, R245, c[0x0][0x21c], R5 ;  /* 0x00008700f5097a24 */ /* 0x000fe200078e0205 */
[----:B------:R-:W-:Y:S01]  /*e0e0*/  LDSM.16.M88.4 R176, [R204] ;  /* 0x00000000ccb0783b */ /* 0x000fe20000000200 */
[----:B------:R-:W-:Y:S01]  /*e0f0*/  IADD3 R5, P0, R6, UR28, RZ ;  /* 0x0000001c06057c10 */ /* 0x000fe2000ff1e0ff */
[----:B------:R-:W-:-:S02]  /*e100*/  IMAD.WIDE R16, R167, 0x2, RZ ;  /* 0x00000002a7107825 */ /* 0x000fc400078e02ff */
[----:B------:R-:W-:Y:S01]  /*e110*/  LDSM.16.M88.4 R192, [R212] ;  /* 0x00000000d4c0783b */ /* 0x000fe20000000200 */
[----:B------:R-:W-:Y:S01]  /*e120*/  IADD3.X R6, R7, UR12, R9, P0, !PT ;  /* 0x0000000c07067c10 */ /* 0x000fe200087fe409 */
[----:B------:R-:W-:Y:S01]  /*e130*/  IMAD R0, R80, 0x200, R0 ;  /* 0x0000020050007824 */ /* 0x000fe200078e0200 */
[----:B------:R-:W-:Y:S01]  /*e140*/  LEA R7, P0, R5, c[0x0][0x1f8], 0x1 ;  /* 0x00007e0005077a11 */ /* 0x000fe200078008ff */
[----:B------:R-:W-:Y:S01]  /*e150*/  LDSM.16.M88.4 R196, [R196+0x4100] ;  /* 0x00410000c4c4783b */ /* 0x000fe20000000200 */
[----:B------:R-:W-:Y:S02]  /*e160*/  IMAD.SHL.U32 R239, R239, 0x2, RZ ;  /* 0x00000002efef7824 */ /* 0x000fe400078e00ff */
[----:B------:R-:W-:Y:S01]  /*e170*/  IMAD.SHL.U32 R216, R0, 0x2, RZ ;  /* 0x0000000200d87824 */ /* 0x000fe200078e00ff */
[----:B------:R-:W-:Y:S01]  /*e180*/  LDSM.16.M88.4 R200, [R200+0x4000] ;  /* 0x00400000c8c8783b */ /* 0x000fe20000000200 */
[----:B------:R-:W-:-:S03]  /*e190*/  LEA.HI.X R6, R5, c[0x0][0x1fc], R6, 0x1, P0 ;  /* 0x00007f0005067a11 */ /* 0x000fc600000f0c06 */
[----:B------:R-:W-:Y:S01]  /*e1a0*/  LDSM.16.M88.4 R204, [R204+0x4000] ;  /* 0x00400000cccc783b */ /* 0x000fe20000000200 */
[C---:B------:R-:W-:Y:S02]  /*e1b0*/  IADD3 R11, R216.reuse, 0x8100, RZ ;  /* 0x00008100d80b7810 */ /* 0x040fe40007ffe0ff */
[----:B------:R-:W-:Y:S01]  /*e1c0*/  IADD3 R223, R216, 0x8120, RZ ;  /* 0x00008120d8df7810 */ /* 0x000fe20007ffe0ff */
[----:B------:R-:W-:Y:S01]  /*e1d0*/  LDSM.16.M88.4 R212, [R212+0x4000] ;  /* 0x00400000d4d4783b */ /* 0x000fe20000000200 */
[----:B------:R-:W-:-:S03]  /*e1e0*/  @P3 IADD3 R223, R11, -0x20, RZ ;  /* 0xffffffe00bdf3810 */ /* 0x000fc60007ffe0ff */
[----:B------:R-:W-:Y:S01]  /*e1f0*/  BAR.SYNC.DEFER_BLOCKING 0x0 ;  /* 0x0000000000007b1d */ /* 0x000fe20000010000 */
[C---:B------:R-:W-:Y:S02]  /*e200*/  IADD3 R238, R223.reuse, 0x800, RZ ;  /* 0x00000800dfee7810 */ /* 0x040fe40007ffe0ff */
[C---:B------:R-:W-:Y:S02]  /*e210*/  IADD3 R237, R223.reuse, 0x1000, RZ ;  /* 0x00001000dfed7810 */ /* 0x040fe40007ffe0ff */
[C---:B------:R-:W-:Y:S01]  /*e220*/  IADD3 R236, R223.reuse, 0x1800, RZ ;  /* 0x00001800dfec7810 */ /* 0x040fe20007ffe0ff */
[----:B------:R-:W1:Y:S01]  /*e230*/  SHFL.IDX PT, R0, R7, RZ, 0x181f ;  /* 0x00181fff07007589 */ /* 0x000e6200000e0000 */
[C---:B------:R-:W-:Y:S02]  /*e240*/  IADD3 R235, R223.reuse, 0x2000, RZ ;  /* 0x00002000dfeb7810 */ /* 0x040fe40007ffe0ff */
[C---:B------:R-:W-:Y:S01]  /*e250*/  IADD3 R234, R223.reuse, 0x2800, RZ ;  /* 0x00002800dfea7810 */ /* 0x040fe20007ffe0ff */
[----:B------:R-:W2:Y:S01]  /*e260*/  SHFL.IDX PT, R8, R7, 0x2, 0x181f ;  /* 0x00581f0007087f89 */ /* 0x000ea200000e0000 */
[----:B------:R-:W-:-:S02]  /*e270*/  IADD3 R233, R223, 0x3000, RZ ;  /* 0x00003000dfe97810 */ /* 0x000fc40007ffe0ff */
[C---:B------:R-:W-:Y:S01]  /*e280*/  IADD3 R232, R223.reuse, 0x3800, RZ ;  /* 0x00003800dfe87810 */ /* 0x040fe20007ffe0ff */
[----:B------:R-:W3:Y:S01]  /*e290*/  SHFL.IDX PT, R13, R6, RZ, 0x181f ;  /* 0x00181fff060d7589 */ /* 0x000ee200000e0000 */
[C---:B------:R-:W-:Y:S02]  /*e2a0*/  IADD3 R231, R223.reuse, 0x4000, RZ ;  /* 0x00004000dfe77810 */ /* 0x040fe40007ffe0ff */
[C---:B------:R-:W-:Y:S01]  /*e2b0*/  IADD3 R230, R223.reuse, 0x4800, RZ ;  /* 0x00004800dfe67810 */ /* 0x040fe20007ffe0ff */
[----:B------:R-:W5:Y:S01]  /*e2c0*/  SHFL.IDX PT, R9, R7, 0x3, 0x181f ;  /* 0x00781f0007097f89 */ /* 0x000f6200000e0000 */
[C---:B------:R-:W-:Y:S02]  /*e2d0*/  IADD3 R229, R223.reuse, 0x5000, RZ ;  /* 0x00005000dfe57810 */ /* 0x040fe40007ffe0ff */
[C---:B------:R-:W-:Y:S01]  /*e2e0*/  IADD3 R228, R223.reuse, 0x5800, RZ ;  /* 0x00005800dfe47810 */ /* 0x040fe20007ffe0ff */
[----:B------:R4:W4:Y:S01]  /*e2f0*/  SHFL.IDX PT, R5, R7, 0x1, 0x181f ;  /* 0x00381f0007057f89 */ /* 0x00092200000e0000 */
[----:B------:R-:W-:Y:S01]  /*e300*/  IADD3 R227, R223, 0x6000, RZ ;  /* 0x00006000dfe37810 */ /* 0x000fe20007ffe0ff */
[----:B------:R-:W-:-:S04]  /*e310*/  DEPBAR.LE SB0, 0x0 ;  /* 0x000080000000791a */ /* 0x000fc80000000000 */
[----:B------:R-:W-:Y:S01]  /*e320*/  BAR.SYNC.DEFER_BLOCKING 0x0 ;  /* 0x0000000000007b1d */ /* 0x000fe20000010000 */
[C---:B------:R-:W-:Y:S02]  /*e330*/  IADD3 R226, R223.reuse, 0x6800, RZ ;  /* 0x00006800dfe27810 */ /* 0x040fe40007ffe0ff */
[----:B-1----:R-:W-:Y:S02]  /*e340*/  IADD3 R18, P0, R0, R16, RZ ;  /* 0x0000001000127210 */ /* 0x002fe40007f1e0ff */
[C---:B------:R-:W-:Y:S01]  /*e350*/  IADD3 R225, R223.reuse, 0x7000, RZ ;  /* 0x00007000dfe17810 */ /* 0x040fe20007ffe0ff */
[----:B------:R-:W1:Y:S01]  /*e360*/  SHFL.IDX PT, R21, R6, 0x2, 0x181f ;  /* 0x00581f0006157f89 */ /* 0x000e6200000e0000 */
[----:B--2---:R-:W-:Y:S02]  /*e370*/  IADD3 R10, P1, R16, R8, RZ ;  /* 0x00000008100a7210 */ /* 0x004fe40007f3e0ff */
[----:B------:R-:W-:Y:S01]  /*e380*/  IADD3 R224, R223, 0x7800, RZ ;  /* 0x00007800dfe07810 */ /* 0x000fe20007ffe0ff */
[----:B------:R-:W2:Y:S01]  /*e390*/  SHFL.IDX PT, R20, R6, 0x3, 0x181f ;  /* 0x00781f0006147f89 */ /* 0x000ea200000e0000 */
[----:B---34-:R-:W-:-:S03]  /*e3a0*/  IMAD.X R19, R13, 0x1, R17, P0 ;  /* 0x000000010d137824 */ /* 0x018fc600000e0611 */
[----:B------:R3:W4:Y:S01]  /*e3b0*/  SHFL.IDX PT, R22, R6, 0x1, 0x181f ;  /* 0x00381f0006167f89 */ /* 0x00072200000e0000 */
[C---:B-----5:R-:W-:Y:S02]  /*e3c0*/  IADD3 R36, P0, R16.reuse, R9, RZ ;  /* 0x0000000910247210 */ /* 0x060fe40007f1e0ff */
[----:B------:R-:W-:Y:S02]  /*e3d0*/  SHF.R.S32.HI R7, RZ, 0x1f, R79 ;  /* 0x0000001fff077819 */ /* 0x000fe4000001144f */
[----:B------:R-:W-:Y:S01]  /*e3e0*/  IADD3 R14, P2, R16, R5, RZ ;  /* 0x00000005100e7210 */ /* 0x000fe20007f5e0ff */
[----:B------:R-:W5:Y:S04]  /*e3f0*/  LDSM.16.M88.4 R28, [R216+0x8100] ;  /* 0x00810000d81c783b */ /* 0x000f680000000200 */
[----:B------:R-:W5:Y:S01]  /*e400*/  LDSM.16.M88.4 R52, [R216+0x8900] ;  /* 0x00890000d834783b */ /* 0x000f620000000200 */
[----:B-1----:R-:W-:-:S03]  /*e410*/  IMAD.X R11, R17, 0x1, R21, P1 ;  /* 0x00000001110b7824 */ /* 0x002fc600008e0615 */
[----:B------:R-:W1:Y:S01]  /*e420*/  LDSM.16.M88.4 R60, [R223] ;  /* 0x00000000df3c783b */ /* 0x000e620000000200 */
[----:B--2---:R-:W-:-:S03]  /*e430*/  IMAD.X R37, R17, 0x1, R20, P0 ;  /* 0x0000000111257824 */ /* 0x004fc600000e0614 */
[----:B------:R-:W2:Y:S01]  /*e440*/  LDSM.16.M88.4 R44, [R223+0x800] ;  /* 0x00080000df2c783b */ /* 0x000ea20000000200 */
[----:B---3--:R-:W-:Y:S01]  /*e450*/  LEA.HI R6, R7, R79, RZ, 0x3 ;  /* 0x0000004f07067211 */ /* 0x008fe200078f18ff */
[----:B----4-:R-:W-:Y:S02]  /*e460*/  IMAD.X R15, R17, 0x1, R22, P2 ;  /* 0x00000001110f7824 */ /* 0x010fe400010e0616 */
[----:B------:R-:W3:Y:S01]  /*e470*/  LDSM.16.M88.4 R48, [R216+0x9900] ;  /* 0x00990000d830783b */ /* 0x000ee20000000200 */
[----:B------:R-:W-:-:S03]  /*e480*/  LOP3.LUT R165, R6, 0xfffffff8, RZ, 0xc0, !PT ;  /* 0xfffffff806a57812 */ /* 0x000fc600078ec0ff */
[----:B------:R-:W-:Y:S01]  /*e490*/  LDSM.16.M88.4 R32, [R216+0x9100] ;  /* 0x00910000d820783b */ /* 0x000fe20000000200 */
[----:B------:R-:W-:Y:S01]  /*e4a0*/  SHF.R.S32.HI R166, RZ, 0x1f, R165 ;  /* 0x0000001fffa67819 */ /* 0x000fe200000114a5 */
[----:B------:R-:W-:Y:S02]  /*e4b0*/  IMAD.WIDE R6, R165, 0x2, RZ ;  /* 0x00000002a5067825 */ /* 0x000fe400078e02ff */
[----:B------:R-:W4:Y:S03]  /*e4c0*/  LDSM.16.M88.4 R64, [R216+0xa100] ;  /* 0x00a10000d840783b */ /* 0x000f260000000200 */
[----:B------:R-:W-:Y:S01]  /*e4d0*/  IADD3 R16, P1, R0, R6, RZ ;  /* 0x0000000600107210 */ /* 0x000fe20007f3e0ff */
[----:B------:R-:W-:Y:S01]  /*e4e0*/  LDSM.16.M88.4 R80, [R216+0xa900] ;  /* 0x00a90000d850783b */ /* 0x000fe20000000200 */
[C---:B------:R-:W-:Y:S01]  /*e4f0*/  IADD3 R12, P0, R6.reuse, R5, RZ ;  /* 0x00000005060c7210 */ /* 0x040fe20007f1e0ff */
[----:B------:R-:W-:Y:S01]  /*e500*/  IMAD.MOV.U32 R0, RZ, RZ, 0x40 ;  /* 0x00000040ff007424 */ /* 0x000fe200078e00ff */
[C---:B------:R-:W-:Y:S01]  /*e510*/  IADD3 R8, P3, R6.reuse, R8, RZ ;  /* 0x0000000806087210 */ /* 0x040fe20007f7e0ff */
[----:B------:R-:W-:Y:S01]  /*e520*/  IMAD.X R17, R13, 0x1, R7, P1 ;  /* 0x000000010d117824 */ /* 0x000fe200008e0607 */
[----:B------:R-:W-:Y:S01]  /*e530*/  IADD3 R6, P2, R6, R9, RZ ;  /* 0x0000000906067210 */ /* 0x000fe20007f5e0ff */
[----:B------:R-:W-:Y:S01]  /*e540*/  IMAD.X R13, R7, 0x1, R22, P0 ;  /* 0x00000001070d7824 */ /* 0x000fe200000e0616 */
[----:B------:R-:W-:Y:S01]  /*e550*/  ISETP.GE.AND P1, PT, R167, c[0x0][0x1d4], PT ;  /* 0x00007500a7007a0c */ /* 0x000fe20003f26270 */
[----:B------:R-:W-:Y:S01]  /*e560*/  IMAD.X R9, R7, 0x1, R21, P3 ;  /* 0x0000000107097824 */ /* 0x000fe200018e0615 */
[----:B------:R-:W-:Y:S01]  /*e570*/  ISETP.GE.AND P0, PT, R79, c[0x0][0x1d4], PT ;  /* 0x000075004f007a0c */ /* 0x000fe20003f06270 */
[----:B------:R-:W-:Y:S01]  /*e580*/  IMAD.X R7, R7, 0x1, R20, P2 ;  /* 0x0000000107077824 */ /* 0x000fe200010e0614 */
[C---:B------:R-:W-:Y:S01]  /*e590*/  ISETP.LT.OR P2, PT, R58.reuse, 0x1, P1 ;  /* 0x000000013a00780c */ /* 0x040fe20000f41670 */
[----:B------:R-:W-:Y:S01]  /*e5a0*/  LDSM.16.M88.4 R84, [R216+0xb100] ;  /* 0x00b10000d854783b */ /* 0x000fe20000000200 */
[C---:B-----5:R-:W-:Y:S03]  /*e5b0*/  HMMA.16816.F32.BF16 R40, R140.reuse, R28, RZ ;  /* 0x0000001c8c28723c */ /* 0x060fe600000418ff */
[----:B------:R-:W-:Y:S04]  /*e5c0*/  LDSM.16.M88.4 R92, [R216+0xb900] ;  /* 0x00b90000d85c783b */ /* 0x000fe80000000200 */
[----:B------:R-:W-:Y:S01]  /*e5d0*/  LDSM.16.M88.4 R76, [R223+0x1000] ;  /* 0x00100000df4c783b */ /* 0x000fe20000000200 */
[C---:B------:R-:W-:Y:S03]  /*e5e0*/  HMMA.16816.F32.BF16 R28, R140.reuse, R30, RZ ;  /* 0x0000001e8c1c723c */ /* 0x040fe600000418ff */
[----:B------:R-:W5:Y:S04]  /*e5f0*/  LDSM.16.M88.4 R72, [R223+0x1800] ;  /* 0x00180000df48783b */ /* 0x000f680000000200 */
[----:B------:R-:W3:Y:S01]  /*e600*/  LDSM.16.M88.4 R68, [R223+0x2000] ;  /* 0x00200000df44783b */ /* 0x000ee20000000200 */
[C---:B------:R-:W-:Y:S03]  /*e610*/  HMMA.16816.F32.BF16 R24, R140.reuse, R52, RZ ;  /* 0x000000348c18723c */ /* 0x040fe600000418ff */
[----:B------:R-:W4:Y:S04]  /*e620*/  LDSM.16.M88.4 R88, [R223+0x2800] ;  /* 0x00280000df58783b */ /* 0x000f280000000200 */
[----:B------:R-:W4:Y:S01]  /*e630*/  LDSM.16.M88.4 R120, [R223+0x3000] ;  /* 0x00300000df78783b */ /* 0x000f220000000200 */
[----:B------:R-:W-:Y:S03]  /*e640*/  HMMA.16816.F32.BF16 R20, R140, R54, RZ ;  /* 0x000000368c14723c */ /* 0x000fe600000418ff */
[----:B------:R-:W4:Y:S04]  /*e650*/  LDSM.16.M88.4 R128, [R223+0x3800] ;  /* 0x00380000df80783b */ /* 0x000f280000000200 */
[----:B------:R-:W-:Y:S01]  /*e660*/  @!PT LDS RZ, [RZ] ;  /* 0x00000000fffff984 */ /* 0x000fe20000000800 */
[----:B------:R-:W-:Y:S01]  /*e670*/  @!PT LDS RZ, [RZ] ;  /* 0x00000000fffff984 */ /* 0x000fe20000000800 */
[----:B------:R-:W-:Y:S01]  /*e680*/  @!PT LDS RZ, [RZ] ;  /* 0x00000000fffff984 */ /* 0x000fe20000000800 */
[----:B------:R4:W-:Y:S01]  /*e690*/  LDGSTS.E.BYPASS.LTC128B.128 [R239+0x100], [R18.64], !P2 ;  /* 0x0010000012ef7fae */ /* 0x0009e2000d101d56 */
[C---:B------:R-:W-:Y:S01]  /*e6a0*/  ISETP.LT.OR P2, PT, R58.reuse, 0x1, P0 ;  /* 0x000000013a00780c */ /* 0x040fe20000741670 */
[C---:B-1----:R-:W-:Y:S02]  /*e6b0*/  HMMA.16816.F32.BF16 R124, R144.reuse, R60, R40 ;  /* 0x0000003c907c723c */ /* 0x042fe40000041828 */
[----:B------:R-:W-:Y:S04]  /*e6c0*/  STL [R1+0x2c], R165 ;  /* 0x00002ca501007387 */ /* 0x000fe80000100800 */
[----:B------:R-:W-:Y:S02]  /*e6d0*/  STL [R1+0x1c], R168 ;  /* 0x00001ca801007387 */ /* 0x000fe40000100800 */
[C---:B------:R-:W-:Y:S02]  /*e6e0*/  HMMA.16816.F32.BF16 R52, R144.reuse, R62, R28 ;  /* 0x0000003e9034723c */ /* 0x040fe4000004181c */
[----:B------:R-:W-:Y:S04]  /*e6f0*/  STL [R1+0x30], R166 ;  /* 0x000030a601007387 */ /* 0x000fe80000100800 */
[----:B------:R1:W-:Y:S01]  /*e700*/  LDGSTS.E.BYPASS.LTC128B.128 [R239+0x4100], [R16.64], !P2 ;  /* 0x0410000010ef7fae */ /* 0x0003e2000d101d56 */
[C---:B------:R-:W-:Y:S01]  /*e710*/  ISETP.LT.OR P2, PT, R58.reuse, 0x21, P1 ;  /* 0x000000213a00780c */ /* 0x040fe20000f41670 */
[----:B--2---:R-:W-:Y:S08]  /*e720*/  HMMA.16816.F32.BF16 R60, R144, R44, R24 ;  /* 0x0000002c903c723c */ /* 0x004ff00000041818 */
[----:B---3--:R-:W-:Y:S04]  /*e730*/  HMMA.16816.F32.BF16 R24, R140, R50, RZ ;  /* 0x000000328c18723c */ /* 0x008fe800000418ff */
[----:B------:R2:W-:Y:S01]  /*e740*/  LDGSTS.E.BYPASS.LTC128B.128 [R239+0x1100], [R14.64], !P2 ;  /* 0x011000000eef7fae */ /* 0x0005e2000d101d56 */
[----:B------:R-:W-:-:S03]  /*e750*/  ISETP.LT.OR P2, PT, R58, 0x21, P0 ;  /* 0x000000213a00780c */ /* 0x000fc60000741670 */
[----:B------:R-:W-:Y:S08]  /*e760*/  HMMA.16816.F32.BF16 R44, R144, R46, R20 ;  /* 0x0000002e902c723c */ /* 0x000ff00000041814 */
[----:B----4-:R-:W-:Y:S02]  /*e770*/  HMMA.16816.F32.BF16 R20, R140, R64, RZ ;  /* 0x000000408c14723c */ /* 0x010fe400000418ff */
[----:B------:R2:W-:Y:S01]  /*e780*/  LDGSTS.E.BYPASS.LTC128B.128 [R239+0x5100], [R12.64], !P2 ;  /* 0x051000000cef7fae */ /* 0x0005e2000d101d56 */
[----:B------:R-:W-:-:S02]  /*e790*/  ISETP.LT.OR P2, PT, R58, 0x41, P1 ;  /* 0x000000413a00780c */ /* 0x000fc40000f41670 */
[----:B------:R-:W-:-:S03]  /*e7a0*/  ISETP.LT.OR P1, PT, R58, 0x61, P1 ;  /* 0x000000613a00780c */ /* 0x000fc60000f21670 */
[C---:B------:R-:W-:Y:S08]  /*e7b0*/  HMMA.16816.F32.BF16 R40, R140.reuse, R32, RZ ;  /* 0x000000208c28723c */ /* 0x040ff000000418ff */
[----:B------:R3:W-:Y:S01]  /*e7c0*/  LDGSTS.E.BYPASS.LTC128B.128 [R239+0x2100], [R10.64], !P2 ;  /* 0x021000000aef7fae */ /* 0x0007e2000d101d56 */
[C---:B------:R-:W-:Y:S01]  /*e7d0*/  ISETP.LT.OR P2, PT, R58.reuse, 0x41, P0 ;  /* 0x000000413a00780c */ /* 0x040fe20000741670 */
[----:B------:R-:W-:Y:S01]  /*e7e0*/  HMMA.16816.F32.BF16 R32, R140, R34, RZ ;  /* 0x000000228c20723c */ /* 0x000fe200000418ff */
[----:B------:R-:W-:-:S07]  /*e7f0*/  ISETP.LT.OR P0, PT, R58, 0x61, P0 ;  /* 0x000000613a00780c */ /* 0x000fce0000701670 */
[----:B-1----:R-:W-:Y:S04]  /*e800*/  HMMA.16816.F32.BF16 R16, R140, R66, RZ ;  /* 0x000000428c10723c */ /* 0x002fe800000418ff */
[----:B------:R3:W-:Y:S01]  /*e810*/  LDGSTS.E.BYPASS.LTC128B.128 [R239+0x6100], [R8.64], !P2 ;  /* 0x0610000008ef7fae */ /* 0x0007e2000d101d56 */
[----:B------:R-:W-:-:S03]  /*e820*/  LOP3.LUT P2, RZ, R56, 0x4, RZ, 0xc0, !PT ;  /* 0x0000000438ff7812 */ /* 0x000fc6000784c0ff */
[----:B-----5:R-:W-:Y:S01]  /*e830*/  HMMA.16816.F32.BF16 R112, R144, R74, R24 ;  /* 0x0000004a9070723c */ /* 0x020fe20000041818 */
[----:B------:R-:W-:Y:S01]  /*e840*/  SEL R0, R0, 0xffffffc0, !P2 ;  /* 0xffffffc000007807 */ /* 0x000fe20005000000 */
[----:B------:R1:W-:Y:S04]  /*e850*/  LDGSTS.E.BYPASS.LTC128B.128 [R239+0x3100], [R36.64], !P1 ;  /* 0x0310000024ef7fae */ /* 0x0003e8000c901d56 */
[----:B------:R-:W-:Y:S01]  /*e860*/  IMAD.IADD R222, R216, 0x1, R0 ;  /* 0x00000001d8de7824 */ /* 0x000fe200078e0200 */
[----:B------:R4:W-:Y:S01]  /*e870*/  LDGSTS.E.BYPASS.LTC128B.128 [R239+0x7100], [R6.64], !P0 ;  /* 0x0710000006ef7fae */ /* 0x0009e2000c101d56 */
[C---:B------:R-:W-:Y:S01]  /*e880*/  HMMA.16816.F32.BF16 R28, R140.reuse, R48, RZ ;  /* 0x000000308c1c723c */ /* 0x040fe200000418ff */
[----:B------:R-:W-:Y:S01]  /*e890*/  IMAD.IADD R219, R0, 0x1, R223 ;  /* 0x0000000100db7824 */ /* 0x000fe200078e02df */
[----:B------:R-:W-:Y:S01]  /*e8a0*/  PLOP3.LUT P0, PT, PT, PT, UP0, 0x80, 0x0 ;  /* 0x000000000000781c */ /* 0x000fe20003f0f008 */
[----:B------:R-:W0:Y:S05]  /*e8b0*/  LDGDEPBAR ;  /* 0x00000000000079af */ /* 0x000e2a0000000000 */
[C---:B------:R-:W-:Y:S08]  /*e8c0*/  HMMA.16816.F32.BF16 R24, R140.reuse, R82, RZ ;  /* 0x000000528c18723c */ /* 0x040ff000000418ff */
[----:B--2---:R-:W-:Y:S08]  /*e8d0*/  HMMA.16816.F32.BF16 R12, R140, R80, RZ ;  /* 0x000000508c0c723c */ /* 0x004ff000000418ff */
[----:B------:R-:W-:Y:S08]  /*e8e0*/  HMMA.16816.F32.BF16 R100, R144, R68, R20 ;  /* 0x000000449064723c */ /* 0x000ff00000041814 */
[----:B------:R-:W-:Y:S08]  /*e8f0*/  HMMA.16816.F32.BF16 R20, R140, R84, RZ ;  /* 0x000000548c14723c */ /* 0x000ff000000418ff */
[C---:B------:R-:W-:Y:S01]  /*e900*/  HMMA.16816.F32.BF16 R116, R144.reuse, R78, R32 ;  /* 0x0000004e9074723c */ /* 0x040fe20000041820 */
[----:B------:R-:W2:Y:S07]  /*e910*/  LDSM.16.M88.4 R32, [R222+0x8900] ;  /* 0x00890000de20783b */ /* 0x000eae0000000200 */
[C---:B------:R-:W-:Y:S08]  /*e920*/  HMMA.16816.F32.BF16 R108, R144.reuse, R70, R16 ;  /* 0x00000046906c723c */ /* 0x040ff00000041810 */
[----:B------:R-:W-:Y:S01]  /*e930*/  HMMA.16816.F32.BF16 R104, R144, R72, R28 ;  /* 0x000000489068723c */ /* 0x000fe2000004181c */
[----:B------:R-:W5:Y:S07]  /*e940*/  LDSM.16.M88.4 R28, [R222+0x8100] ;  /* 0x00810000de1c783b */ /* 0x000f6e0000000200 */
[----:B------:R-:W-:Y:S08]  /*e950*/  HMMA.16816.F32.BF16 R16, R140, R86, RZ ;  /* 0x000000568c10723c */ /* 0x000ff000000418ff */
[C---:B------:R-:W-:Y:S01]  /*e960*/  HMMA.16816.F32.BF16 R80, R144.reuse, R90, R24 ;  /* 0x0000005a9050723c */ /* 0x040fe20000041818 */
[----:B------:R-:W1:Y:S07]  /*e970*/  LDSM.16.M88.4 R24, [R222+0x9100] ;  /* 0x00910000de18783b */ /* 0x000e6e0000000200 */
[----:B------:R-:W-:Y:S08]  /*e980*/  HMMA.16816.F32.BF16 R96, R144, R88, R12 ;  /* 0x000000589060723c */ /* 0x000ff0000004180c */
[----:B------:R-:W-:Y:S08]  /*e990*/  HMMA.16816.F32.BF16 R12, R140, R92, RZ ;  /* 0x0000005c8c0c723c */ /* 0x000ff000000418ff */
[C---:B------:R-:W-:Y:S08]  /*e9a0*/  HMMA.16816.F32.BF16 R40, R144.reuse, R76, R40 ;  /* 0x0000004c9028723c */ /* 0x040ff00000041828 */
[----:B------:R-:W-:Y:S01]  /*e9b0*/  HMMA.16816.F32.BF16 R76, R144, R120, R20 ;  /* 0x00000078904c723c */ /* 0x000fe20000041814 */
[----:B------:R-:W1:Y:S07]  /*e9c0*/  LDSM.16.M88.4 R20, [R222+0x9900] ;  /* 0x00990000de14783b */ /* 0x000e6e0000000200 */
[----:B---3--:R-:W-:Y:S08]  /*e9d0*/  HMMA.16816.F32.BF16 R8, R140, R94, RZ ;  /* 0x0000005e8c08723c */ /* 0x008ff000000418ff */
[C---:B------:R-:W-:Y:S01]  /*e9e0*/  HMMA.16816.F32.BF16 R72, R144.reuse, R122, R16 ;  /* 0x0000007a9048723c */ /* 0x040fe20000041810 */
[----:B------:R-:W3:Y:S07]  /*e9f0*/  LDSM.16.M88.4 R16, [R222+0xa100] ;  /* 0x00a10000de10783b */ /* 0x000eee0000000200 */
[C---:B------:R-:W-:Y:S01]  /*ea00*/  HMMA.16816.F32.BF16 R68, R144.reuse, R128, R12 ;  /* 0x000000809044723c */ /* 0x040fe2000004180c */
[----:B------:R-:W3:Y:S07]  /*ea10*/  LDSM.16.M88.4 R12, [R222+0xa900] ;  /* 0x00a90000de0c783b */ /* 0x000eee0000000200 */
[----:B------:R-:W-:Y:S01]  /*ea20*/  HMMA.16816.F32.BF16 R56, R144, R130, R8 ;  /* 0x000000829038723c */ /* 0x000fe20000041808 */
[----:B------:R-:W3:Y:S07]  /*ea30*/  LDSM.16.M88.4 R8, [R222+0xb100] ;  /* 0x00b10000de08783b */ /* 0x000eee0000000200 */
[C---:B--2---:R-:W-:Y:S08]  /*ea40*/  HMMA.16816.F32.BF16 R48, R176.reuse, R34, R44 ;  /* 0x00000022b030723c */ /* 0x044ff0000004182c */
[C---:B-----5:R-:W-:Y:S08]  /*ea50*/  HMMA.16816.F32.BF16 R64, R176.reuse, R28, R124 ;  /* 0x0000001cb040723c */ /* 0x060ff0000004187c */
[C---:B------:R-:W-:Y:S01]  /*ea60*/  HMMA.16816.F32.BF16 R52, R176.reuse, R30, R52 ;  /* 0x0000001eb034723c */ /* 0x040fe20000041834 */
[----:B------:R-:W2:Y:S07]  /*ea70*/  LDSM.16.M88.4 R28, [R219] ;  /* 0x00000000db1c783b */ /* 0x000eae0000000200 */
[C---:B-1----:R-:W-:Y:S08]  /*ea80*/  HMMA.16816.F32.BF16 R44, R176.reuse, R24, R40 ;  /* 0x00000018b02c723c */ /* 0x042ff00000041828 */
[C---:B------:R-:W-:Y:S01]  /*ea90*/  HMMA.16816.F32.BF16 R40, R176.reuse, R26, R116 ;  /* 0x0000001ab028723c */ /* 0x040fe20000041874 */
[----:B------:R-:W1:Y:S07]  /*eaa0*/  LDSM.16.M88.4 R24, [R219+0x800] ;  /* 0x00080000db18783b */ /* 0x000e6e0000000200 */
[C---:B------:R-:W-:Y:S01]  /*eab0*/  HMMA.16816.F32.BF16 R60, R176.reuse, R32, R60 ;  /* 0x00000020b03c723c */ /* 0x040fe2000004183c */
[----:B------:R-:W5:Y:S07]  /*eac0*/  LDSM.16.M88.4 R32, [R222+0xb900] ;  /* 0x00b90000de20783b */ /* 0x000f6e0000000200 */
[C---:B------:R-:W-:Y:S08]  /*ead0*/  HMMA.16816.F32.BF16 R36, R176.reuse, R20, R104 ;  /* 0x00000014b024723c */ /* 0x040ff00000041868 */
[C---:B------:R-:W-:Y:S01]  /*eae0*/  HMMA.16816.F32.BF16 R88, R176.reuse, R22, R112 ;  /* 0x00000016b058723c */ /* 0x040fe20000041870 */
[----:B------:R-:W1:Y:S07]  /*eaf0*/  LDSM.16.M88.4 R20, [R219+0x1000] ;  /* 0x00100000db14783b */ /* 0x000e6e0000000200 */
[C---:B---3--:R-:W-:Y:S08]  /*eb00*/  HMMA.16816.F32.BF16 R92, R176.reuse, R16, R100 ;  /* 0x00000010b05c723c */ /* 0x048ff00000041864 */
[C---:B------:R-:W-:Y:S01]  /*eb10*/  HMMA.16816.F32.BF16 R104, R176.reuse, R18, R108 ;  /* 0x00000012b068723c */ /* 0x040fe2000004186c */
[----:B------:R-:W3:Y:S07]  /*eb20*/  LDSM.16.M88.4 R16, [R219+0x1800] ;  /* 0x00180000db10783b */ /* 0x000eee0000000200 */
[C---:B------:R-:W-:Y:S08]  /*eb30*/  HMMA.16816.F32.BF16 R100, R176.reuse, R12, R96 ;  /* 0x0000000cb064723c */ /* 0x040ff00000041860 */
[C---:B------:R-:W-:Y:S01]  /*eb40*/  HMMA.16816.F32.BF16 R80, R176.reuse, R14, R80 ;  /* 0x0000000eb050723c */ /* 0x040fe20000041850 */
[----:B------:R-:W3:Y:S07]  /*eb50*/  LDSM.16.M88.4 R12, [R219+0x2000] ;  /* 0x00200000db0c783b */ /* 0x000eee0000000200 */
[C---:B------:R-:W-:Y:S08]  /*eb60*/  HMMA.16816.F32.BF16 R120, R176.reuse, R8, R76 ;  /* 0x00000008b078723c */ /* 0x040ff0000004184c */
[----:B------:R-:W-:Y:S01]  /*eb70*/  HMMA.16816.F32.BF16 R72, R176, R10, R72 ;  /* 0x0000000ab048723c */ /* 0x000fe20000041848 */
[----:B------:R-:W3:Y:S07]  /*eb80*/  LDSM.16.M88.4 R8, [R219+0x2800] ;  /* 0x00280000db08783b */ /* 0x000eee0000000200 */
[C---:B--2---:R-:W-:Y:S01]  /*eb90*/  HMMA.16816.F32.BF16 R112, R192.reuse, R28, R64 ;  /* 0x0000001cc070723c */ /* 0x044fe20000041840 */
[----:B------:R-:W2:Y:S07]  /*eba0*/  LDSM.16.M88.4 R64, [R219+0x3000] ;  /* 0x00300000db40783b */ /* 0x000eae0000000200 */
[C---:B-1----:R-:W-:Y:S01]  /*ebb0*/  HMMA.16816.F32.BF16 R96, R192.reuse, R24, R60 ;  /* 0x00000018c060723c */ /* 0x042fe2000004183c */
[----:B------:R-:W1:Y:S07]  /*ebc0*/  LDSM.16.M88.4 R60, [R219+0x3800] ;  /* 0x00380000db3c783b */ /* 0x000e6e0000000200 */
[----:B------:R-:W-:Y:S01]  /*ebd0*/  HMMA.16816.F32.BF16 R84, R192, R26, R48 ;  /* 0x0000001ac054723c */ /* 0x000fe20000041830 */
[----:B------:R-:W1:Y:S04]  /*ebe0*/  LDSM.16.M88.4 R24, [R216+0xd900] ;  /* 0x00d90000d818783b */ /* 0x000e680000000200 */
[----:B------:R-:W-:Y:S03]  /*ebf0*/  LDSM.16.M88.4 R48, [R216+0xc100] ;  /* 0x00c10000d830783b */ /* 0x000fe60000000200 */
[----:B-----5:R-:W-:Y:S08]  /*ec00*/  HMMA.16816.F32.BF16 R116, R176, R32, R68 ;  /* 0x00000020b074723c */ /* 0x020ff00000041844 */
[C---:B------:R-:W-:Y:S08]  /*ec10*/  HMMA.16816.F32.BF16 R76, R192.reuse, R20, R44 ;  /* 0x00000014c04c723c */ /* 0x040ff0000004182c */
[----:B------:R-:W-:Y:S01]  /*ec20*/  HMMA.16816.F32.BF16 R68, R192, R22, R40 ;  /* 0x00000016c044723c */ /* 0x000fe20000041828 */
[----:B------:R-:W5:Y:S07]  /*ec30*/  LDSM.16.M88.4 R20, [R216+0xe100] ;  /* 0x00e10000d814783b */ /* 0x000f6e0000000200 */
[----:B------:R-:W-:Y:S08]  /*ec40*/  HMMA.16816.F32.BF16 R124, R176, R34, R56 ;  /* 0x00000022b07c723c */ /* 0x000ff00000041838 */
[C---:B------:R-:W-:Y:S01]  /*ec50*/  HMMA.16816.F32.BF16 R108, R192.reuse, R30, R52 ;  /* 0x0000001ec06c723c */ /* 0x040fe20000041834 */
[----:B------:R-:W1:Y:S07]  /*ec60*/  LDSM.16.M88.4 R28, [R216+0xd100] ;  /* 0x00d10000d81c783b */ /* 0x000e6e0000000200 */
[C---:B---3--:R-:W-:Y:S01]  /*ec70*/  HMMA.16816.F32.BF16 R56, R192.reuse, R16, R36 ;  /* 0x00000010c038723c */ /* 0x048fe20000041824 */
[----:B------:R-:W3:Y:S07]  /*ec80*/  LDSM.16.M88.4 R36, [R216+0xc900] ;  /* 0x00c90000d824783b */ /* 0x000eee0000000200 */
[C---:B------:R-:W-:Y:S01]  /*ec90*/  HMMA.16816.F32.BF16 R52, R192.reuse, R18, R88 ;  /* 0x00000012c034723c */ /* 0x040fe20000041858 */
[----:B------:R-:W1:Y:S04]  /*eca0*/  LDSM.16.M88.4 R16, [R216+0xe900] ;  /* 0x00e90000d810783b */ /* 0x000e680000000200 */
[----:B------:R-:W-:Y:S03]  /*ecb0*/  LDSM.16.M88.4 R88, [R216+0xf900] ;  /* 0x00f90000d858783b */ /* 0x000fe60000000200 */
[C---:B------:R-:W-:Y:S08]  /*ecc0*/  HMMA.16816.F32.BF16 R44, R192.reuse, R12, R92 ;  /* 0x0000000cc02c723c */ /* 0x040ff0000004185c */
[C---:B------:R-:W-:Y:S08]  /*ecd0*/  HMMA.16816.F32.BF16 R40, R192.reuse, R14, R104 ;  /* 0x0000000ec028723c */ /* 0x040ff00000041868 */
[C---:B------:R-:W-:Y:S08]  /*ece0*/  HMMA.16816.F32.BF16 R32, R192.reuse, R8, R100 ;  /* 0x00000008c020723c */ /* 0x040ff00000041864 */
[C---:B------:R-:W-:Y:S08]  /*ecf0*/  HMMA.16816.F32.BF16 R12, R192.reuse, R10, R80 ;  /* 0x0000000ac00c723c */ /* 0x040ff00000041850 */
[C---:B--2---:R-:W-:Y:S08]  /*ed00*/  HMMA.16816.F32.BF16 R8, R192.reuse, R64, R120 ;  /* 0x00000040c008723c */ /* 0x044ff00000041878 */
[C---:B------:R-:W-:Y:S01]  /*ed10*/  HMMA.16816.F32.BF16 R72, R192.reuse, R66, R72 ;  /* 0x00000042c048723c */ /* 0x040fe20000041848 */
[----:B------:R-:W2:Y:S07]  /*ed20*/  LDSM.16.M88.4 R64, [R216+0xf100] ;  /* 0x00f10000d840783b */ /* 0x000eae0000000200 */
[C---:B-1----:R-:W-:Y:S08]  /*ed30*/  HMMA.16816.F32.BF16 R80, R192.reuse, R60, R116 ;  /* 0x0000003cc050723c */ /* 0x042ff00000041874 */
[----:B------:R-:W-:Y:S01]  /*ed40*/  HMMA.16816.F32.BF16 R124, R192, R62, R124 ;  /* 0x0000003ec07c723c */ /* 0x000fe2000004187c */
[----:B------:R-:W1:Y:S07]  /*ed50*/  LDSM.16.M88.4 R60, [R223+0x4000] ;  /* 0x00400000df3c783b */ /* 0x000e6e0000000200 */
[C---:B------:R-:W-:Y:S01]  /*ed60*/  HMMA.16816.F32.BF16 R100, R196.reuse, R24, R56 ;  /* 0x00000018c464723c */ /* 0x040fe20000041838 */
[----:B------:R-:W1:Y:S07]  /*ed70*/  LDSM.16.M88.4 R56, [R223+0x5000] ;  /* 0x00500000df38783b */ /* 0x000e6e0000000200 */
[C---:B-----5:R-:W-:Y:S01]  /*ed80*/  HMMA.16816.F32.BF16 R92, R196.reuse, R20, R44 ;  /* 0x00000014c45c723c */ /* 0x060fe2000004182c */
[----:B------:R-:W5:Y:S07]  /*ed90*/  LDSM.16.M88.4 R44, [R223+0x5800] ;  /* 0x00580000df2c783b */ /* 0x000f6e0000000200 */
[C---:B------:R-:W-:Y:S08]  /*eda0*/  HMMA.16816.F32.BF16 R128, R196.reuse, R48, R112 ;  /* 0x00000030c480723c */ /* 0x040ff00000041870 */
[C---:B------:R-:W-:Y:S08]  /*edb0*/  HMMA.16816.F32.BF16 R120, R196.reuse, R50, R108 ;  /* 0x00000032c478723c */ /* 0x040ff0000004186c */
[C---:B------:R-:W-:Y:S01]  /*edc0*/  HMMA.16816.F32.BF16 R104, R196.reuse, R30, R68 ;  /* 0x0000001ec468723c */ /* 0x040fe20000041844 */
[----:B------:R-:W1:Y:S07]  /*edd0*/  LDSM.16.M88.4 R68, [R223+0x4800] ;  /* 0x00480000df44783b */ /* 0x000e6e0000000200 */
[C---:B---3--:R-:W-:Y:S08]  /*ede0*/  HMMA.16816.F32.BF16 R116, R196.reuse, R36, R96 ;  /* 0x00000024c474723c */ /* 0x048ff00000041860 */
[C---:B------:R-:W-:Y:S01]  /*edf0*/  HMMA.16816.F32.BF16 R108, R196.reuse, R28, R76 ;  /* 0x0000001cc46c723c */ /* 0x040fe2000004184c */
[----:B------:R-:W3:Y:S07]  /*ee00*/  LDSM.16.M88.4 R28, [R223+0x7800] ;  /* 0x00780000df1c783b */ /* 0x000eee0000000200 */
[C---:B------:R-:W-:Y:S01]  /*ee10*/  HMMA.16816.F32.BF16 R96, R196.reuse, R26, R52 ;  /* 0x0000001ac460723c */ /* 0x040fe20000041834 */
[----:B------:R-:W1:Y:S07]  /*ee20*/  LDSM.16.M88.4 R52, [R222+0xc100] ;  /* 0x00c10000de34783b */ /* 0x000e6e0000000200 */
[C---:B------:R-:W-:Y:S01]  /*ee30*/  HMMA.16816.F32.BF16 R112, R196.reuse, R38, R84 ;  /* 0x00000026c470723c */ /* 0x040fe20000041854 */
[----:B------:R-:W-:Y:S07]  /*ee40*/  LDSM.16.M88.4 R36, [R223+0x6800] ;  /* 0x00680000df24783b */ /* 0x000fee0000000200 */
[C---:B------:R-:W-:Y:S01]  /*ee50*/  HMMA.16816.F32.BF16 R84, R196.reuse, R22, R40 ;  /* 0x00000016c454723c */ /* 0x040fe20000041828 */
[----:B------:R-:W3:Y:S07]  /*ee60*/  LDSM.16.M88.4 R40, [R223+0x6000] ;  /* 0x00600000df28783b */ /* 0x000eee0000000200 */
[C---:B------:R-:W-:Y:S01]  /*ee70*/  HMMA.16816.F32.BF16 R76, R196.reuse, R16, R32 ;  /* 0x00000010c44c723c */ /* 0x040fe20000041820 */
[----:B------:R-:W3:Y:S07]  /*ee80*/  LDSM.16.M88.4 R32, [R223+0x7000] ;  /* 0x00700000df20783b */ /* 0x000eee0000000200 */
[C---:B------:R-:W-:Y:S08]  /*ee90*/  HMMA.16816.F32.BF16 R48, R196.reuse, R18, R12 ;  /* 0x00000012c430723c */ /* 0x040ff0000004180c */
[C---:B--2---:R-:W-:Y:S08]  /*eea0*/  HMMA.16816.F32.BF16 R24, R196.reuse, R64, R8 ;  /* 0x00000040c418723c */ /* 0x044ff00000041808 */
[----:B------:R-:W-:Y:S08]  /*eeb0*/  HMMA.16816.F32.BF16 R16, R196, R88, R80 ;  /* 0x00000058c410723c */ /* 0x000ff00000041850 */
[----:B-1----:R-:W-:Y:S08]  /*eec0*/  HMMA.16816.F32.BF16 R8, R200, R60, R128 ;  /* 0x0000003cc808723c */ /* 0x002ff00000041880 */
[C---:B------:R-:W-:Y:S01]  /*eed0*/  HMMA.16816.F32.BF16 R12, R196.reuse, R90, R124 ;  /* 0x0000005ac40c723c */ /* 0x040fe2000004187c */
[----:B------:R-:W-:Y:S07]  /*eee0*/  LDSM.16.M88.4 R88, [R219+0x5000] ;  /* 0x00500000db58783b */ /* 0x000fee0000000200 */
[----:B------:R-:W-:Y:S08]  /*eef0*/  HMMA.16816.F32.BF16 R20, R196, R66, R72 ;  /* 0x00000042c414723c */ /* 0x000ff00000041848 */
[C---:B------:R-:W-:Y:S08]  /*ef00*/  HMMA.16816.F32.BF16 R64, R200.reuse, R56, R108 ;  /* 0x00000038c840723c */ /* 0x040ff0000004186c */
[C---:B------:R-:W-:Y:S01]  /*ef10*/  HMMA.16816.F32.BF16 R156, R200.reuse, R58, R104 ;  /* 0x0000003ac89c723c */ /* 0x040fe20000041868 */
[----:B------:R-:W1:Y:S04]  /*ef20*/  LDSM.16.M88.4 R56, [R222+0xc900] ;  /* 0x00c90000de38783b */ /* 0x000e680000000200 */
[----:B------:R-:W-:Y:S03]  /*ef30*/  LDSM.16.M88.4 R104, [R219+0x4000] ;  /* 0x00400000db68783b */ /* 0x000fe60000000200 */
[C---:B-----5:R-:W-:Y:S01]  /*ef40*/  HMMA.16816.F32.BF16 R160, R200.reuse, R44, R100 ;  /* 0x0000002cc8a0723c */ /* 0x060fe20000041864 */
[----:B------:R-:W-:Y:S07]  /*ef50*/  LDSM.16.M88.4 R100, [R219+0x4800] ;  /* 0x00480000db64783b */ /* 0x000fee0000000200 */
[C---:B------:R-:W-:Y:S01]  /*ef60*/  HMMA.16816.F32.BF16 R152, R200.reuse, R46, R96 ;  /* 0x0000002ec898723c */ /* 0x040fe20000041860 */
[----:B------:R-:W2:Y:S07]  /*ef70*/  LDSM.16.M88.4 R44, [R222+0xd100] ;  /* 0x00d10000de2c783b */ /* 0x000eae0000000200 */
[C---:B------:R-:W-:Y:S08]  /*ef80*/  HMMA.16816.F32.BF16 R72, R200.reuse, R68, R116 ;  /* 0x00000044c848723c */ /* 0x040ff00000041874 */
[C---:B---3--:R-:W-:Y:S01]  /*ef90*/  HMMA.16816.F32.BF16 R116, R200.reuse, R28, R16 ;  /* 0x0000001cc874723c */ /* 0x048fe20000041810 */
[----:B------:R-:W3:Y:S07]  /*efa0*/  LDSM.16.M88.4 R16, [R222+0xd900] ;  /* 0x00d90000de10783b */ /* 0x000eee0000000200 */
[----:B------:R-:W-:Y:S08]  /*efb0*/  HMMA.16816.F32.BF16 R68, R200, R70, R112 ;  /* 0x00000046c844723c */ /* 0x000ff00000041870 */
[----:B------:R-:W-:Y:S01]  /*efc0*/  HMMA.16816.F32.BF16 R108, R204, R52, R8 ;  /* 0x00000034cc6c723c */ /* 0x000fe20000041808 */
[----:B------:R-:W5:Y:S07]  /*efd0*/  LDSM.16.M88.4 R8, [R222+0xe900] ;  /* 0x00e90000de08783b */ /* 0x000f6e0000000200 */
[C---:B------:R-:W-:Y:S01]  /*efe0*/  HMMA.16816.F32.BF16 R112, R200.reuse, R30, R12 ;  /* 0x0000001ec870723c */ /* 0x040fe2000004180c */
[----:B------:R-:W1:Y:S07]  /*eff0*/  LDSM.16.M88.4 R12, [R222+0xe100] ;  /* 0x00e10000de0c783b */ /* 0x000e6e0000000200 */
[C---:B------:R-:W-:Y:S08]  /*f000*/  HMMA.16816.F32.BF16 R60, R200.reuse, R62, R120 ;  /* 0x0000003ec83c723c */ /* 0x040ff00000041878 */
[C---:B------:R-:W-:Y:S01]  /*f010*/  HMMA.16816.F32.BF16 R148, R200.reuse, R40, R92 ;  /* 0x00000028c894723c */ /* 0x040fe2000004185c */
[----:B------:R-:W-:Y:S07]  /*f020*/  LDSM.16.M88.4 R92, [R222+0xf900] ;  /* 0x00f90000de5c783b */ /* 0x000fee0000000200 */
[C---:B------:R-:W-:Y:S01]  /*f030*/  HMMA.16816.F32.BF16 R124, R200.reuse, R32, R24 ;  /* 0x00000020c87c723c */ /* 0x040fe20000041818 */
[----:B------:R-:W2:Y:S07]  /*f040*/  LDSM.16.M88.4 R24, [R222+0xf100] ;  /* 0x00f10000de18783b */ /* 0x000eae0000000200 */
[C---:B------:R-:W-:Y:S01]  /*f050*/  HMMA.16816.F32.BF16 R132, R200.reuse, R36, R76 ;  /* 0x00000024c884723c */ /* 0x040fe2000004184c */
[----:B------:R-:W2:Y:S07]  /*f060*/  LDSM.16.M88.4 R76, [R219+0x5800] ;  /* 0x00580000db4c783b */ /* 0x000eae0000000200 */
[C---:B------:R-:W-:Y:S08]  /*f070*/  HMMA.16816.F32.BF16 R136, R200.reuse, R42, R84 ;  /* 0x0000002ac888723c */ /* 0x040ff00000041854 */
[C---:B------:R-:W-:Y:S08]  /*f080*/  HMMA.16816.F32.BF16 R128, R200.reuse, R38, R48 ;  /* 0x00000026c880723c */ /* 0x040ff00000041830 */
[----:B------:R-:W-:Y:S08]  /*f090*/  HMMA.16816.F32.BF16 R120, R200, R34, R20 ;  /* 0x00000022c878723c */ /* 0x000ff00000041814 */
[C---:B-1----:R-:W-:Y:S01]  /*f0a0*/  HMMA.16816.F32.BF16 R80, R204.reuse, R58, R68 ;  /* 0x0000003acc50723c */ /* 0x042fe20000041844 */
[----:B------:R-:W1:Y:S07]  /*f0b0*/  LDSM.16.M88.4 R68, [R219+0x6800] ;  /* 0x00680000db44783b */ /* 0x000e6e0000000200 */
[C---:B------:R-:W-:Y:S01]  /*f0c0*/  HMMA.16816.F32.BF16 R84, R204.reuse, R56, R72 ;  /* 0x00000038cc54723c */ /* 0x040fe20000041848 */
[----:B------:R-:W1:Y:S07]  /*f0d0*/  LDSM.16.M88.4 R72, [R219+0x6000] ;  /* 0x00600000db48783b */ /* 0x000e6e0000000200 */
[C---:B------:R-:W-:Y:S01]  /*f0e0*/  HMMA.16816.F32.BF16 R96, R204.reuse, R54, R60 ;  /* 0x00000036cc60723c */ /* 0x040fe2000004183c */
[----:B------:R-:W-:Y:S07]  /*f0f0*/  LDSM.16.M88.4 R60, [R219+0x7800] ;  /* 0x00780000db3c783b */ /* 0x000fee0000000200 */
[----:B--2---:R-:W-:Y:S01]  /*f100*/  HMMA.16816.F32.BF16 R56, R204, R44, R64 ;  /* 0x0000002ccc38723c */ /* 0x004fe20000041840 */
[----:B------:R-:W2:Y:S01]  /*f110*/  LDSM.16.M88.4 R64, [R219+0x7000] ;  /* 0x00700000db40783b */ /* 0x000ea20000000200 */
[----:B------:R-:W-:-:S06]  /*f120*/  DEPBAR.LE SB0, 0x0 ;  /* 0x000080000000791a */ /* 0x000fcc0000000000 */
[C---:B------:R-:W-:Y:S08]  /*f130*/  HMMA.16816.F32.BF16 R52, R204.reuse, R46, R156 ;  /* 0x0000002ecc34723c */ /* 0x040ff0000004189c */
[C---:B---3--:R-:W-:Y:S08]  /*f140*/  HMMA.16816.F32.BF16 R48, R204.reuse, R16, R160 ;  /* 0x00000010cc30723c */ /* 0x048ff000000418a0 */
        /* <DEDUP_REMOVED lines=26> */
[----:B------:R-:W-:Y:S07]  /*f2f0*/  @!P0 BRA `(.L_x_679) ;  /* 0x0000049000008947 */ /* 0x000fee0003800000 */
[----:B----4-:R-:W-:Y:S01]  /*f300*/  ULEA UR4, UR10, UR16, 0x7 ;  /* 0x000000100a047291 */ /* 0x010fe2000f8e383f */
[----:B------:R-:W-:Y:S01]  /*f310*/  ISETP.NE.AND P3, PT, R172, 0x1, PT ;  /* 0x00000001ac00780c */ /* 0x000fe20003f65270 */
[----:B------:R-:W-:Y:S01]  /*f320*/  IMAD.MOV.U32 R245, RZ, RZ, RZ ;  /* 0x000000fffff57224 */ /* 0x000fe200078e00ff */
[----:B------:R-:W-:-:S03]  /*f330*/  ISETP.GT.AND P4, PT, R169, 0x7f, PT ;  /* 0x0000007fa900780c */ /* 0x000fc60003f84270 */
        /* <DEDUP_REMOVED lines=9> */
[----:B------:R1:W2:Y:S01]  /*f3d0*/  @!P4 LDG.E R245, [R6.64] ;  /* 0x0000001606f5c981 */ /* 0x0002a2000c1e1900 */
[----:B------:R-:W-:Y:S01]  /*f3e0*/  IMAD.MOV R0, RZ, RZ, -R0 ;  /* 0x000000ffff007224 */ /* 0x000fe200078e0a00 */
[----:B------:R-:W-:Y:S01]  /*f3f0*/  SEL R25, RZ, 0x10, P6 ;  /* 0x00000010ff197807 */ /* 0x000fe20003000000 */
[----:B------:R-:W-:Y:S01]  /*f400*/  IMAD.SHL.U32 R17, R167, 0x2, RZ ;  /* 0x00000002a7117824 */ /* 0x000fe200078e00ff */
[----:B------:R-:W-:Y:S01]  /*f410*/  IADD3 R10, -R164, 0x10, RZ ;  /* 0x00000010a40a7810 */ /* 0x000fe20007ffe1ff */
[----:B------:R-:W-:-:S05]  /*f420*/  IMAD R9, R0, c[0x0][0x2b8], R5 ;  /* 0x0000ae0000097a24 */ /* 0x000fca00078e0205 */
[----:B------:R-:W-:Y:S01]  /*f430*/  SHF.R.S32.HI R0, RZ, 0x1f, R9 ;  /* 0x0000001fff007819 */ /* 0x000fe20000011409 */
[----:B------:R-:W-:Y:S04]  /*f440*/  STL [R1+0x4], R9 ;  /* 0x0000040901007387 */ /* 0x000fe80000100800 */
        /* <DEDUP_REMOVED lines=8> */
[----:B------:R-:W-:-:S04]  /*f4d0*/  IADD3 R0, P0, R6, UR26, RZ ;  /* 0x0000001a06007c10 */ /* 0x000fc8000ff1e0ff */
[----:B------:R-:W-:Y:S02]  /*f4e0*/  IADD3.X R6, R7, UR9, R5, P0, !PT ;  /* 0x0000000907067c10 */ /* 0x000fe400087fe405 */
[----:B------:R-:W-:-:S04]  /*f4f0*/  LEA R5, P0, R0, c[0x0][0x1c8], 0x1 ;  /* 0x0000720000057a11 */ /* 0x000fc800078008ff */
[----:B------:R-:W-:Y:S01]  /*f500*/  LEA.HI.X R0, R0, c[0x0][0x1cc], R6, 0x1, P0 ;  /* 0x0000730000007a11 */ /* 0x000fe200000f0c06 */
[----:B------:R-:W-:Y:S01]  /*f510*/  SHFL.IDX PT, R7, R5, 0x3, 0x181f ;  /* 0x00781f0005077f89 */ /* 0x000fe200000e0000 */
[----:B------:R-:W-:-:S03]  /*f520*/  IADD3 R6, -R25, 0x10, RZ ;  /* 0x0000001019067810 */ /* 0x000fc60007ffe1ff */
[----:B------:R-:W-:Y:S04]  /*f530*/  SHFL.IDX PT, R8, R0, 0x3, 0x181f ;  /* 0x00781f0000087f89 */ /* 0x000fe800000e0000 */
[----:B------:R-:W1:Y:S04]  /*f540*/  SHFL.IDX PT, R9, R5, RZ, 0x181f ;  /* 0x00181fff05097589 */ /* 0x000e6800000e0000 */
[----:B------:R-:W-:Y:S04]  /*f550*/  SHFL.IDX PT, R14, R5, 0x1, 0x181f ;  /* 0x00381f00050e7f89 */ /* 0x000fe800000e0000 */
[----:B------:R-:W2:Y:S04]  /*f560*/  SHFL.IDX PT, R12, R0, RZ, 0x181f ;  /* 0x00181fff000c7589 */ /* 0x000ea800000e0000 */
[----:B------:R3:W4:Y:S04]  /*f570*/  SHFL.IDX PT, R13, R5, 0x2, 0x181f ;  /* 0x00581f00050d7f89 */ /* 0x00072800000e0000 */
[----:B------:R-:W5:Y:S04]  /*f580*/  SHFL.IDX PT, R15, R0, 0x1, 0x181f ;  /* 0x00381f00000f7f89 */ /* 0x000f6800000e0000 */
[----:B------:R4:W4:Y:S01]  /*f590*/  SHFL.IDX PT, R24, R0, 0x2, 0x181f ;  /* 0x00581f0000187f89 */ /* 0x00092200000e0000 */
[----:B-1----:R-:W-:-:S02]  /*f5a0*/  IADD3 R20, P2, R9, R17, RZ ;  /* 0x0000001109147210 */ /* 0x002fc40007f5e0ff */
[----:B---3--:R-:W-:Y:S02]  /*f5b0*/  LOP3.LUT R5, R6, 0xf, RZ, 0xc0, !PT ;  /* 0x0000000f06057812 */ /* 0x008fe400078ec0ff */
[----:B------:R-:W-:Y:S02]  /*f5c0*/  SHF.L.U64.HI R6, R167, 0x1, R168 ;  /* 0x00000001a7067819 */ /* 0x000fe400000102a8 */
[----:B------:R-:W-:Y:S02]  /*f5d0*/  IADD3 R22, P1, P0, R5, R7, R17 ;  /* 0x0000000705167210 */ /* 0x000fe4000783e011 */
[----:B------:R-:W-:Y:S01]  /*f5e0*/  LOP3.LUT R5, R10, 0xf, RZ, 0xc0, !PT ;  /* 0x0000000f0a057812 */ /* 0x000fe200078ec0ff */
[--C-:B--2---:R-:W-:Y:S01]  /*f5f0*/  IMAD.X R21, R12, 0x1, R6.reuse, P2 ;  /* 0x000000010c157824 */ /* 0x104fe200010e0606 */
[----:B------:R-:W-:Y:S01]  /*f600*/  IADD3.X R23, RZ, R8, R6, P1, P0 ;  /* 0x00000008ff177210 */ /* 0x000fe20000fe0406 */
[----:B----4-:R-:W-:-:S03]  /*f610*/  IMAD.SHL.U32 R0, R165, 0x2, RZ ;  /* 0x00000002a5007824 */ /* 0x010fc600078e00ff */
[----:B------:R1:W-:Y:S02]  /*f620*/  LDGSTS.E.BYPASS.LTC128B.128 [R239+0x8100], [R20.64], !P6 ;  /* 0x0810000014ef7fae */ /* 0x0003e4000f101d56 */
[----:B------:R-:W-:Y:S02]  /*f630*/  IADD3 R10, P1, P0, R5, R7, R0 ;  /* 0x00000007050a7210 */ /* 0x000fe4000783e000 */
[----:B------:R-:W-:-:S04]  /*f640*/  SHF.L.U64.HI R5, R165, 0x1, R166 ;  /* 0x00000001a5057819 */ /* 0x000fc800000102a6 */
[--C-:B------:R-:W-:Y:S02]  /*f650*/  IADD3.X R11, RZ, R8, R5.reuse, P1, P0 ;  /* 0x00000008ff0b7210 */ /* 0x100fe40000fe0405 */
[-C--:B------:R-:W-:Y:S02]  /*f660*/  IADD3 R18, P0, R9, R0.reuse, RZ ;  /* 0x0000000009127210 */ /* 0x080fe40007f1e0ff */
[CC--:B------:R-:W-:Y:S02]  /*f670*/  IADD3 R16, P1, R14.reuse, R17.reuse, RZ ;  /* 0x000000110e107210 */ /* 0x0c0fe40007f3e0ff */
[-C--:B------:R-:W-:Y:S01]  /*f680*/  IADD3 R14, P2, R14, R0.reuse, RZ ;  /* 0x000000000e0e7210 */ /* 0x080fe20007f5e0ff */
[--C-:B------:R-:W-:Y:S01]  /*f690*/  IMAD.X R19, R12, 0x1, R5.reuse, P0 ;  /* 0x000000010c137824 */ /* 0x100fe200000e0605 */
[----:B------:R-:W-:Y:S01]  /*f6a0*/  IADD3 R12, P0, R13, R17, RZ ;  /* 0x000000110d0c7210 */ /* 0x000fe20007f1e0ff */
[--C-:B-----5:R-:W-:Y:S01]  /*f6b0*/  IMAD.X R17, R15, 0x1, R6.reuse, P1 ;  /* 0x000000010f117824 */ /* 0x120fe200008e0606 */
[----:B------:R-:W-:Y:S01]  /*f6c0*/  IADD3 R8, P1, R13, R0, RZ ;  /* 0x000000000d087210 */ /* 0x000fe20007f3e0ff */
[--C-:B------:R-:W-:Y:S01]  /*f6d0*/  IMAD.X R15, R15, 0x1, R5.reuse, P2 ;  /* 0x000000010f0f7824 */ /* 0x100fe200010e0605 */
[----:B------:R-:W-:Y:S01]  /*f6e0*/  ISETP.NE.U32.AND P2, PT, R164, RZ, PT ;  /* 0x000000ffa400720c */ /* 0x000fe20003f45070 */
[C---:B------:R-:W-:Y:S01]  /*f6f0*/  IMAD.X R13, R24.reuse, 0x1, R6, P0 ;  /* 0x00000001180d7824 */ /* 0x040fe200000e0606 */
        /* <DEDUP_REMOVED lines=9> */
.L_x_679:
[----:B----4-:R-:W-:Y:S01]  /*f790*/  FMUL.FTZ R0, R108, c[0x0][0x320] ;  /* 0x0000c8006c007a20 */ /* 0x010fe20000410000 */
[----:B------:R-:W-:Y:S01]  /*f7a0*/  SHF.R.S32.HI R6, RZ, 0x1f, R170 ;  /* 0x0000001fff067819 */ /* 0x000fe200000114aa */
[----:B------:R-:W-:Y:S01]  /*f7b0*/  FMUL.FTZ R5, R66, c[0x0][0x320] ;  /* 0x0000c80042057a20 */ /* 0x000fe20000410000 */
[----:B------:R-:W-:Y:S01]  /*f7c0*/  LEA.HI R7, R174, R183, RZ, 0x2 ;  /* 0x000000b7ae077211 */ /* 0x000fe200078f10ff */
[----:B------:R2:W-:Y:S01]  /*f7d0*/  MUFU.TANH R90, R0 ;  /* 0x00000000005a7308 */ /* 0x0005e20000002400 */
[----:B------:R-:W-:Y:S01]  /*f7e0*/  LEA.HI R6, R6, R170, RZ, 0x3 ;  /* 0x000000aa06067211 */ /* 0x000fe200078f18ff */
[----:B------:R-:W-:Y:S01]  /*f7f0*/  UMOV UR4, 0xffffff80 ;  /* 0xffffff8000047882 */ /* 0x000fe20000000000 */
[----:B------:R-:W-:Y:S01]  /*f800*/  PLOP3.LUT P1, PT, PT, PT, UP2, 0x80, 0x0 ;  /* 0x000000000000781c */ /* 0x000fe20003f2f028 */
[----:B------:R-:W-:Y:S01]  /*f810*/  UIMAD UR4, UR10, UR4, 0x81 ;  /* 0x000000810a0474a4 */ /* 0x000fe2000f8e0204 */
[----:B------:R-:W-:Y:S01]  /*f820*/  LOP3.LUT R6, R6, 0xffffff8, RZ, 0xc0, !PT ;  /* 0x0ffffff806067812 */ /* 0x000fe200078ec0ff */
[----:B------:R-:W-:Y:S01]  /*f830*/  IMAD.SHL.U32 R217, R3, 0x2, RZ ;  /* 0x0000000203d97824 */ /* 0x000fe200078e00ff */
[----:B------:R-:W-:Y:S01]  /*f840*/  PLOP3.LUT P0, PT, PT, PT, UP2, 0x80, 0x0 ;  /* 0x000000000000781c */ /* 0x000fe20003f0f028 */
[----:B------:R-:W3:Y:S01]  /*f850*/  @UP2 S2UR UR6, SR_CTAID.X ;  /* 0x00000000000629c3 */ /* 0x000ee20000002500 */
[----:B------:R-:W0:Y:S01]  /*f860*/  LDGDEPBAR ;  /* 0x00000000000079af */ /* 0x000e220000000000 */
[----:B-1----:R-:W-:Y:S01]  /*f870*/  IMAD.IADD R10, R170, 0x1, -R6 ;  /* 0x00000001aa0a7824 */ /* 0x002fe200078e0a06 */
[----:B------:R-:W-:Y:S01]  /*f880*/  LEA R221, R2, R217, 0x1 ;  /* 0x000000d902dd7211 */ /* 0x000fe200078e08ff */
[----:B------:R-:W-:-:S02]  /*f890*/  IMAD R218, R4, 0x2, R217 ;  /* 0x0000000204da7824 */ /* 0x000fc400078e02d9 */
[----:B--2---:R-:W-:Y:S02]  /*f8a0*/  FMUL.FTZ R0, R109, c[0x0][0x320] ;  /* 0x0000c8006d007a20 */ /* 0x004fe40000410000 */
[----:B------:R-:W-:Y:S02]  /*f8b0*/  IMAD R220, R2, 0x2, R218 ;  /* 0x0000000202dc7824 */ /* 0x000fe400078e02da */
[----:B------:R1:W2:Y:S01]  /*f8c0*/  MUFU.TANH R89, R0 ;  /* 0x0000000000597308 */ /* 0x0002a20000002400 */
[----:B---3--:R-:W-:Y:S01]  /*f8d0*/  @UP2 USHF.L.U32 UR6, UR6, 0x7, URZ ;  /* 0x0000000706062899 */ /* 0x008fe2000800063f */
[----:B-1----:R-:W-:-:S06]  /*f8e0*/  FMUL.FTZ R0, R96, c[0x0][0x320] ;  /* 0x0000c80060007a20 */ /* 0x002fcc0000410000 */
[----:B------:R1:W3:Y:S02]  /*f8f0*/  MUFU.TANH R88, R0 ;  /* 0x0000000000587308 */ /* 0x0002e40000002400 */
[----:B-1----:R-:W-:-:S06]  /*f900*/  FMUL.FTZ R0, R97, c[0x0][0x320] ;  /* 0x0000c80061007a20 */ /* 0x002fcc0000410000 */
[----:B------:R1:W-:Y:S02]  /*f910*/  MUFU.TANH R11, R0 ;  /* 0x00000000000b7308 */ /* 0x0003e40000002400 */
[----:B-1----:R-:W-:-:S06]  /*f920*/  FMUL.FTZ R0, R84, c[0x0][0x320] ;  /* 0x0000c80054007a20 */ /* 0x002fcc0000410000 */
[----:B------:R1:W4:Y:S02]  /*f930*/  MUFU.TANH R84, R0 ;  /* 0x0000000000547308 */ /* 0x0003240000002400 */
[----:B-1----:R-:W-:-:S06]  /*f940*/  FMUL.FTZ R0, R85, c[0x0][0x320] ;  /* 0x0000c80055007a20 */ /* 0x002fcc0000410000 */
[----:B------:R1:W5:Y:S02]  /*f950*/  MUFU.TANH R75, R0 ;  /* 0x00000000004b7308 */ /* 0x0003640000002400 */
        /* <DEDUP_REMOVED lines=21> */
[----:B------:R1:W-:Y:S02]  /*fab0*/  MUFU.TANH R172, R0 ;  /* 0x0000000000ac7308 */ /* 0x0003e40000002400 */
        /* <DEDUP_REMOVED lines=39> */
[----:B------:R1:W1:Y:S02]  /*fd30*/  MUFU.TANH R12, R0 ;  /* 0x00000000000c7308 */ /* 0x0002640000002400 */
[----:B-1----:R-:W-:-:S06]  /*fd40*/  FMUL.FTZ R0, R38, c[0x0][0x320] ;  /* 0x0000c80026007a20 */ /* 0x002fcc0000410000 */
[----:B------:R1:W-:Y:S08]  /*fd50*/  MUFU.TANH R38, R5 ;  /* 0x0000000500267308 */ /* 0x0003f00000002400 */
[----:B------:R2:W-:Y:S01]  /*fd60*/  MUFU.TANH R168, R0 ;  /* 0x0000000000a87308 */ /* 0x0005e20000002400 */
[----:B-1----:R-:W-:Y:S01]  /*fd70*/  LOP3.LUT R5, R7, 0xfffffffc, RZ, 0xc0, !PT ;  /* 0xfffffffc07057812 */ /* 0x002fe200078ec0ff */
[----:B------:R-:W-:-:S04]  /*fd80*/  FMUL.FTZ R7, R67, c[0x0][0x320] ;  /* 0x0000c80043077a20 */ /* 0x000fc80000410000 */
[----:B------:R-:W-:Y:S02]  /*fd90*/  IMAD.IADD R5, R183, 0x1, -R5 ;  /* 0x00000001b7057824 */ /* 0x000fe400078e0a05 */
[----:B--2---:R-:W-:-:S04]  /*fda0*/  FMUL.FTZ R0, R39, c[0x0][0x320] ;  /* 0x0000c80027007a20 */ /* 0x004fc80000410000 */
        /* <DEDUP_REMOVED lines=8> */
[----:B------:R1:W-:Y:S08]  /*fe30*/  MUFU.TANH R35, R7 ;  /* 0x0000000700237308 */ /* 0x0003f00000002400 */
[----:B------:R2:W-:Y:S01]  /*fe40*/  MUFU.TANH R175, R0 ;  /* 0x0000000000af7308 */ /* 0x0005e20000002400 */
[----:B-1----:R-:W-:-:S04]  /*fe50*/  LEA.HI R7, R5, R5, RZ, 0x1 ;  /* 0x0000000505077211 */ /* 0x002fc800078f08ff */
[----:B------:R-:W-:Y:S01]  /*fe60*/  LOP3.LUT R7, R7, 0x1ffffffe, RZ, 0xc0, !PT ;  /* 0x1ffffffe07077812 */ /* 0x000fe200078ec0ff */
[----:B--2---:R-:W-:-:S03]  /*fe70*/  FMUL.FTZ R0, R86, c[0x0][0x320] ;  /* 0x0000c80056007a20 */ /* 0x004fc60000410000 */
[----:B------:R-:W-:Y:S01]  /*fe80*/  IADD3 R7, R5, -R7, RZ ;  /* 0x8000000705077210 */ /* 0x000fe20007ffe0ff */
[----:B------:R-:W-:Y:S01]  /*fe90*/  FMUL.FTZ R5, R51, c[0x0][0x320] ;  /* 0x0000c80033057a20 */ /* 0x000fe20000410000 */
[----:B------:R1:W-:Y:S08]  /*fea0*/  MUFU.TANH R19, R0 ;  /* 0x0000000000137308 */ /* 0x0003f00000002400 */
[----:B------:R-:W-:Y:S01]  /*feb0*/  MUFU.TANH R17, R5 ;  /* 0x0000000500117308 */ /* 0x000fe20000002400 */
[----:B-1----:R-:W-:-:S07]  /*fec0*/  FMUL.FTZ R0, R87, c[0x0][0x320] ;  /* 0x0000c80057007a20 */ /* 0x002fce0000410000 */
        /* <DEDUP_REMOVED lines=12> */
[----:B------:R1:W2:Y:S02]  /*ff90*/  MUFU.TANH R13, R0 ;  /* 0x00000000000d7308 */ /* 0x0002a40000002400 */
[----:B-1----:R-:W-:-:S06]  /*ffa0*/  FMUL.FTZ R0, R99, c[0x0][0x320] ;  /* 0x0000c80063007a20 */ /* 0x002fcc0000410000 */
[----:B------:R1:W1:Y:S02]  /*ffb0*/  MUFU.TANH R14, R0 ;  /* 0x00000000000e7308 */ /* 0x0002640000002400 */
[----:B-1----:R-:W-:-:S05]  /*ffc0*/  LOP3.LUT R0, R171, 0xffffffe0, RZ, 0xc0, !PT ;  /* 0xffffffe0ab007812 */ /* 0x002fca00078ec0ff */
[----:B------:R-:W-:-:S05]  /*ffd0*/  IMAD.IADD R0, R183, 0x1, -R0 ;  /* 0x00000001b7007824 */ /* 0x000fca00078e0a00 */
[----:B------:R-:W-:-:S04]  /*ffe0*/  SHF.R.S32.HI R8, RZ, 0x1f, R0 ;  /* 0x0000001fff087819 */ /* 0x000fc80000011400 */
[----:B------:R-:W-:Y:S01]  /*fff0*/  LEA.HI R6, R8, R0, RZ, 0x2 ;  /* 0x0000000008067211 */ /* 0x000fe200078f10ff */
[----:B------:R-:W-:-:S03]  /*10000*/  FMUL.FTZ R8, R50, c[0x0][0x320] ;  /* 0x0000c80032087a20 */ /* 0x000fc60000410000 */
[C---:B------:R-:W-:Y:S01]  /*10010*/  LEA.HI.SX32 R9, R6.reuse, UR14, 0x1e ;  /* 0x0000000e06097c11 */ /* 0x040fe2000f8ff2ff */
[----:B------:R1:W-:Y:S01]  /*10020*/  MUFU.TANH R18, R8 ;  /* 0x0000000800127308 */ /* 0x0003e20000002400 */
[----:B------:R-:W-:-:S03]  /*10030*/  LOP3.LUT R6, R6, 0x7ffffffc, RZ, 0xc0, !PT ;  /* 0x7ffffffc06067812 */ /* 0x000fc600078ec0ff */
[----:B------:R-:W-:Y:S02]  /*10040*/  IMAD R9, R10, 0x10, R9 ;  /* 0x000000100a097824 */ /* 0x000fe400078e0209 */
[----:B------:R-:W-:Y:S02]  /*10050*/  IMAD.IADD R0, R0, 0x1, -R6 ;  /* 0x0000000100007824 */ /* 0x000fe400078e0a06 */
[----:B------:R-:W-:Y:S02]  /*10060*/  IMAD R15, R7, 0x8, R9 ;  /* 0x00000008070f7824 */ /* 0x000fe400078e0209 */
[----:B------:R-:W-:Y:S01]  /*10070*/  FMUL.FTZ R7, R30, c[0x0][0x320] ;  /* 0x0000c8001e077a20 */ /* 0x000fe20000410000 */
[----:B------:R-:W-:Y:S01]  /*10080*/  SHF.L.U32 R10, R0, 0x1, RZ ;  /* 0x00000001000a7819 */ /* 0x000fe200000006ff */
[----:B------:R-:W-:Y:S01]  /*10090*/  IMAD.MOV.U32 R5, RZ, RZ, R15 ;  /* 0x000000ffff057224 */ /* 0x000fe200078e000f */
[----:B------:R2:W-:Y:S01]  /*100a0*/  STL [R1+0x10], R15 ;  /* 0x0000100f01007387 */ /* 0x0005e20000100800 */
[----:B------:R-:W-:Y:S01]  /*100b0*/  FMUL.FTZ R0, R83, c[0x0][0x320] ;  /* 0x0000c80053007a20 */ /* 0x000fe20000410000 */
[----:B------:R3:W-:Y:S01]  /*100c0*/  MUFU.TANH R34, R7 ;  /* 0x0000000700227308 */ /* 0x0007e20000002400 */
[----:B-1----:R-:W-:Y:S01]  /*100d0*/  @P1 IMAD.HI.U32 R8, R15, c[0x0][0x2c8], RZ ;  /* 0x0000b2000f081a27 */ /* 0x002fe200078e00ff */
[----:B------:R-:W-:Y:S01]  /*100e0*/  IADD3 R6, -R10, UR24, RZ ;  /* 0x000000180a067c10 */ /* 0x000fe2000fffe1ff */
[----:B------:R-:W-:Y:S03]  /*100f0*/  STL [R1+0x14], R10 ;  /* 0x0000140a01007387 */ /* 0x000fe60000100800 */
[----:B------:R-:W-:-:S02]  /*10100*/  @P0 SHF.R.U32.HI R5, RZ, c[0x0][0x2cc], R8 ;  /* 0x0000b300ff050a19 */ /* 0x000fc40000011608 */
[----:B------:R-:W-:Y:S03]  /*10110*/  MUFU.TANH R61, R0 ;  /* 0x00000000003d7308 */ /* 0x000fe60000002400 */
[----:B------:R-:W1:Y:S04]  /*10120*/  SHFL.IDX PT, R9, R5, RZ, 0x1c1f ;  /* 0x001c1fff05097589 */ /* 0x000e6800000e0000 */
[----:B------:R1:W4:Y:S01]  /*10130*/  SHFL.IDX PT, R8, R5, 0x1, 0x1c1f ;  /* 0x003c1f0005087f89 */ /* 0x00032200000e0000 */
[----:B---3--:R-:W-:-:S04]  /*10140*/  FMUL.FTZ R7, R31, c[0x0][0x320] ;  /* 0x0000c8001f077a20 */ /* 0x008fc80000410000 */
[----:B------:R-:W-:Y:S01]  /*10150*/  MUFU.TANH R24, R7 ;  /* 0x0000000700187308 */ /* 0x000fe20000002400 */
[----:B--2---:R-:W-:-:S07]  /*10160*/  FMUL.FTZ R15, R63, c[0x0][0x320] ;  /* 0x0000c8003f0f7a20 */ /* 0x004fce0000410000 */
[----:B------:R-:W-:Y:S01]  /*10170*/  MUFU.TANH R15, R15 ;  /* 0x0000000f000f7308 */ /* 0x000fe20000002400 */
[----:B-1----:R-:W-:-:S07]  /*10180*/  FMUL.FTZ R5, R82, c[0x0][0x320] ;  /* 0x0000c80052057a20 */ /* 0x002fce0000410000 */
[----:B------:R1:W2:Y:S02]  /*10190*/  MUFU.TANH R60, R5 ;  /* 0x00000005003c7308 */ /* 0x0002a40000002400 */
[----:B-1----:R-:W-:Y:S01]  /*101a0*/  IMAD.U32 R5, RZ, RZ, UR4 ;  /* 0x00000004ff057e24 */ /* 0x002fe2000f8e00ff */
[----:B------:R-:W-:Y:S02]  /*101b0*/  ULDC.64 UR4, c[0x0][0x2c8] ;  /* 0x0000b20000047ab9 */ /* 0x000fe40000000a00 */
[----:B------:R-:W-:Y:S02]  /*101c0*/  UIMAD.WIDE.U32 UR6, UR6, UR4, URZ ;  /* 0x00000004060672a5 */ /* 0x000fe4000f8e003f */
[----:B------:R-:W-:Y:S02]  /*101d0*/  IADD3 R5, -R10, UR11, R5 ;  /* 0x0000000b0a057c10 */ /* 0x000fe4000fffe105 */
[----:B------:R-:W-:Y:S02]  /*101e0*/  @UP2 USHF.R.U32.HI UR14, URZ, UR5, UR7 ;  /* 0x000000053f0e2299 */ /* 0x000fe40008011607 */
[----:B------:R-:W-:Y:S01]  /*101f0*/  IADD3 R0, R5, -UR20, RZ ;  /* 0x8000001405007c10 */ /* 0x000fe2000fffe0ff */
[----:B------:R-:W-:Y:S01]  /*10200*/  FMUL.FTZ R5, R62, c[0x0][0x320] ;  /* 0x0000c8003e057a20 */ /* 0x000fe20000410000 */
[----:B------:R-:W-:-:S03]  /*10210*/  UIADD3 UR14, UR14, UR11, -UR20 ;  /* 0x0000000b0e0e7290 */ /* 0x000fc6000fffe814 */
[C---:B------:R-:W-:Y:S01]  /*10220*/  IMAD.IADD R7, R0.reuse, 0x1, R9 ;  /* 0x0000000100077824 */ /* 0x040fe200078e0209 */
[----:B------:R1:W-:Y:S01]  /*10230*/  MUFU.TANH R20, R5 ;  /* 0x0000000500147308 */ /* 0x0003e20000002400 */
[----:B----4-:R-:W-:Y:S01]  /*10240*/  IMAD.IADD R0, R0, 0x1, R8 ;  /* 0x0000000100007824 */ /* 0x010fe200078e0208 */
[----:B------:R-:W-:Y:S01]  /*10250*/  USHF.R.S32.HI UR4, URZ, 0x1f, UR14 ;  /* 0x0000001f3f047899 */ /* 0x000fe2000801140e */
[----:B------:R-:W-:-:S03]  /*10260*/  FMUL.FTZ R8, R42, c[0x0][0x320] ;  /* 0x0000c8002a087a20 */ /* 0x000fc60000410000 */
[----:B------:R-:W-:Y:S01]  /*10270*/  IMNMX R0, R6, R0, PT ;  /* 0x0000000006007217 */ /* 0x000fe20003800200 */
[----:B------:R-:W-:Y:S02]  /*10280*/  ULEA.HI UR4, UR4, UR14, URZ, 0x7 ;  /* 0x0000000e04047291 */ /* 0x000fe4000f8f383f */
[----:B------:R-:W-:Y:S02]  /*10290*/  UIADD3 UR14, UR10, -0x2, URZ ;  /* 0xfffffffe0a0e7890 */ /* 0x000fe4000fffe03f */
[----:B------:R-:W-:-:S04]  /*102a0*/  USHF.R.S32.HI UR7, URZ, 0x7, UR4 ;  /* 0x000000073f077899 */ /* 0x000fc80008011404 */
[----:B------:R-:W-:Y:S01]  /*102b0*/  UISETP.LT.AND UP0, UPT, URZ, UR7, UPT ;  /* 0x000000073f00728c */ /* 0x000fe2000bf01270 */
[----:B-1----:R-:W-:Y:S01]  /*102c0*/  IMNMX R5, R6, R7, PT ;  /* 0x0000000706057217 */ /* 0x002fe20003800200 */
[----:B------:R-:W-:Y:S02]  /*102d0*/  FMUL.FTZ R7, R78, c[0x0][0x320] ;  /* 0x0000c8004e077a20 */ /* 0x000fe40000410000 */
[----:B------:R-:W-:Y:S01]  /*102e0*/  USEL UR7, URZ, UR7, !UP0 ;  /* 0x000000073f077287 */ /* 0x000fe2000c000000 */
[C---:B------:R-:W-:Y:S01]  /*102f0*/  ISETP.GT.AND P0, PT, R5.reuse, RZ, PT ;  /* 0x000000ff0500720c */ /* 0x040fe20003f04270 */
[----:B------:R1:W3:Y:S01]  /*10300*/  MUFU.TANH R6, R7 ;  /* 0x0000000700067308 */ /* 0x0002e20000002400 */
[C---:B------:R-:W-:Y:S01]  /*10310*/  ISETP.GT.AND P1, PT, R5.reuse, 0x1, PT ;  /* 0x000000010500780c */ /* 0x040fe20003f24270 */
[----:B------:R-:W-:Y:S01]  /*10320*/  UISETP.GE.AND UP0, UPT, UR14, UR7, UPT ;  /* 0x000000070e00728c */ /* 0x000fe2000bf06270 */
[----:B------:R-:W-:Y:S02]  /*10330*/  ISETP.GT.AND P2, PT, R5, 0x8, PT ;  /* 0x000000080500780c */ /* 0x000fe40003f44270 */
[----:B------:R-:W-:-:S02]  /*10340*/  FSEL R9, R89, -INF , P1 ;  /* 0xff80000059097808 */ /* 0x000fc40000800000 */
[C---:B------:R-:W-:Y:S02]  /*10350*/  ISETP.GT.AND P1, PT, R5.reuse, 0x10, PT ;  /* 0x000000100500780c */ /* 0x040fe40003f24270 */
[----:B------:R-:W-:Y:S02]  /*10360*/  FSEL R10, R88, -INF , P2 ;  /* 0xff800000580a7808 */ /* 0x000fe40001000000 */
[C---:B------:R-:W-:Y:S02]  /*10370*/  ISETP.GT.AND P2, PT, R5.reuse, 0x11, PT ;  /* 0x000000110500780c */ /* 0x040fe40003f44270 */
[----:B------:R-:W-:Y:S02]  /*10380*/  FSEL R28, R84, -INF , P1 ;  /* 0xff800000541c7808 */ /* 0x000fe40000800000 */
[----:B------:R-:W-:Y:S02]  /*10390*/  ISETP.GT.AND P1, PT, R5, 0x19, PT ;  /* 0x000000190500780c */ /* 0x000fe40003f24270 */
[----:B-1----:R-:W-:-:S02]  /*103a0*/  FSEL R7, R90, -INF , P0 ;  /* 0xff8000005a077808 */ /* 0x002fc40000000000 */
[----:B------:R-:W-:Y:S02]  /*103b0*/  ISETP.GT.AND P0, PT, R5, 0x9, PT ;  /* 0x000000090500780c */ /* 0x000fe40003f04270 */
[----:B-----5:R-:W-:Y:S02]  /*103c0*/  FSEL R29, R75, -INF , P2 ;  /* 0xff8000004b1d7808 */ /* 0x020fe40001000000 */
[----:B------:R-:W-:Y:S02]  /*103d0*/  FSEL R11, R11, -INF , P0 ;  /* 0xff8000000b0b7808 */ /* 0x000fe40000000000 */
[C---:B------:R-:W-:Y:S02]  /*103e0*/  ISETP.GT.AND P0, PT, R5.reuse, 0x18, PT ;  /* 0x000000180500780c */ /* 0x040fe40003f04270 */
[----:B------:R-:W-:Y:S02]  /*103f0*/  ISETP.GT.AND P2, PT, R5, 0x20, PT ;  /* 0x000000200500780c */ /* 0x000fe40003f44270 */
[----:B------:R-:W-:-:S02]  /*10400*/  FSEL R30, R74, -INF , P0 ;  /* 0xff8000004a1e7808 */ /* 0x000fc40000000000 */
[----:B------:R-:W-:Y:S02]  /*10410*/  ISETP.GT.AND P0, PT, R5, 0x21, PT ;  /* 0x000000210500780c */ /* 0x000fe40003f04270 */
[----:B------:R-:W-:Y:S02]  /*10420*/  FSEL R33, R73, -INF , P1 ;  /* 0xff80000049217808 */ /* 0x000fe40000800000 */
[----:B------:R-:W-:Y:S02]  /*10430*/  ISETP.GT.AND P1, PT, R5, 0x28, PT ;  /* 0x000000280500780c */ /* 0x000fe40003f24270 */
[----:B------:R-:W-:Y:S02]  /*10440*/  FSEL R70, R72, -INF , P2 ;  /* 0xff80000048467808 */ /* 0x000fe40001000000 */
[----:B------:R-:W-:Y:S02]  /*10450*/  FSEL R101, R101, -INF , P0 ;  /* 0xff80000065657808 */ /* 0x000fe40000000000 */
[----:B------:R-:W-:-:S02]  /*10460*/  ISETP.GT.AND P2, PT, R5, 0x29, PT ;  /* 0x000000290500780c */ /* 0x000fc40003f44270 */
[C---:B------:R-:W-:Y:S02]  /*10470*/  ISETP.GT.AND P0, PT, R5.reuse, 0x30, PT ;  /* 0x000000300500780c */ /* 0x040fe40003f04270 */
[----:B------:R-:W-:Y:S02]  /*10480*/  FSEL R102, R102, -INF , P1 ;  /* 0xff80000066667808 */ /* 0x000fe40000800000 */
[C---:B------:R-:W-:Y:S02]  /*10490*/  ISETP.GT.AND P1, PT, R5.reuse, 0x31, PT ;  /* 0x000000310500780c */ /* 0x040fe40003f24270 */
[----:B------:R-:W-:Y:S02]  /*104a0*/  FSEL R112, R112, -INF , P2 ;  /* 0xff80000070707808 */ /* 0x000fe40001000000 */
[----:B------:R-:W-:Y:S02]  /*104b0*/  FSEL R114, R114, -INF , P0 ;  /* 0xff80000072727808 */ /* 0x000fe40000000000 */
[----:B------:R-:W-:-:S02]  /*104c0*/  ISETP.GT.AND P2, PT, R5, 0x38, PT ;  /* 0x000000380500780c */ /* 0x000fc40003f44270 */
        /* <DEDUP_REMOVED lines=8> */
[C---:B------:R-:W-:Y:S01]  /*10550*/  ISETP.GT.AND P1, PT, R5.reuse, 0x49, PT ;  /* 0x000000490500780c */ /* 0x040fe20003f24270 */
[----:B------:R1:W4:Y:S01]  /*10560*/  MUFU.TANH R16, R8 ;  /* 0x0000000800107308 */ /* 0x0003220000002400 */
        /* <DEDUP_REMOVED lines=11> */
[----:B------:R-:W-:Y:S02]  /*10620*/  ISETP.GT.AND P1, PT, R5, 0x61, PT ;  /* 0x000000610500780c */ /* 0x000fe40003f24270 */
[----:B------:R-:W-:Y:S02]  /*10630*/  FSEL R187, R49, -INF , P2 ;  /* 0xff80000031bb7808 */ /* 0x000fe40001000000 */
[----:B------:R-:W-:Y:S02]  /*10640*/  FSEL R242, R48, -INF , P0 ;  /* 0xff80000030f27808 */ /* 0x000fe40000000000 */
[----:B------:R-:W-:-:S02]  /*10650*/  ISETP.GT.AND P2, PT, R5, 0x68, PT ;  /* 0x000000680500780c */ /* 0x000fc40003f44270 */
[----:B------:R-:W-:Y:S02]  /*10660*/  ISETP.GT.AND P0, PT, R5, 0x69, PT ;  /* 0x000000690500780c */ /* 0x000fe40003f04270 */
[----:B------:R-:W-:Y:S02]  /*10670*/  FSEL R246, R41, -INF , P1 ;  /* 0xff80000029f67808 */ /* 0x000fe40000800000 */
[----:B------:R-:W-:Y:S02]  /*10680*/  ISETP.GT.AND P1, PT, R5, 0x70, PT ;  /* 0x000000700500780c */ /* 0x000fe40003f24270 */
[----:B------:R-:W-:Y:S02]  /*10690*/  FMNMX.FTZ R69, R7, R9, !PT ;  /* 0x0000000907457209 */ /* 0x000fe40007810000 */
[----:B------:R-:W-:Y:S02]  /*106a0*/  FSEL R247, R40, -INF , P2 ;  /* 0xff80000028f77808 */ /* 0x000fe40001000000 */
[----:B------:R-:W-:-:S02]  /*106b0*/  FSEL R248, R37, -INF , P0 ;  /* 0xff80000025f87808 */ /* 0x000fc40000000000 */
[C---:B------:R-:W-:Y:S02]  /*106c0*/  ISETP.GT.AND P2, PT, R5.reuse, 0x71, PT ;  /* 0x000000710500780c */ /* 0x040fe40003f44270 */
[C---:B------:R-:W-:Y:S02]  /*106d0*/  ISETP.GT.AND P0, PT, R5.reuse, 0x78, PT ;  /* 0x000000780500780c */ /* 0x040fe40003f04270 */
[----:B------:R-:W-:Y:S02]  /*106e0*/  FMNMX.FTZ R69, R10, R69, !PT ;  /* 0x000000450a457209 */ /* 0x000fe40007810000 */
[----:B------:R-:W-:Y:S02]  /*106f0*/  FSEL R154, R36, -INF , P1 ;  /* 0xff800000249a7808 */ /* 0x000fe40000800000 */
[----:B------:R-:W-:Y:S02]  /*10700*/  ISETP.GT.AND P1, PT, R5, 0x79, PT ;  /* 0x000000790500780c */ /* 0x000fe40003f24270 */
[----:B------:R-:W-:-:S02]  /*10710*/  FSEL R240, R27, -INF , P2 ;  /* 0xff8000001bf07808 */ /* 0x000fc40001000000 */
[----:B------:R-:W-:Y:S02]  /*10720*/  FSEL R153, R25, -INF , P0 ;  /* 0xff80000019997808 */ /* 0x000fe40000000000 */
[C---:B------:R-:W-:Y:S02]  /*10730*/  ISETP.GT.AND P2, PT, R0.reuse, RZ, PT ;  /* 0x000000ff0000720c */ /* 0x040fe40003f44270 */
[C---:B------:R-:W-:Y:S02]  /*10740*/  ISETP.GT.AND P0, PT, R0.reuse, 0x1, PT ;  /* 0x000000010000780c */ /* 0x040fe40003f04270 */
[----:B------:R-:W-:Y:S02]  /*10750*/  FMNMX.FTZ R69, R11, R69, !PT ;  /* 0x000000450b457209 */ /* 0x000fe40007810000 */
[----:B------:R-:W-:Y:S02]  /*10760*/  FSEL R250, R23, -INF , P1 ;  /* 0xff80000017fa7808 */ /* 0x000fe40000800000 */
[----:B------:R-:W-:-:S02]  /*10770*/  ISETP.GT.AND P1, PT, R0, 0x8, PT ;  /* 0x000000080000780c */ /* 0x000fc40003f24270 */
[----:B-1----:R-:W-:Y:S02]  /*10780*/  FSEL R8, R21, -INF , P2 ;  /* 0xff80000015087808 */ /* 0x002fe40001000000 */
[----:B------:R-:W-:Y:S02]  /*10790*/  FSEL R12, R12, -INF , P0 ;  /* 0xff8000000c0c7808 */ /* 0x000fe40000000000 */
        /* <DEDUP_REMOVED lines=18> */
[----:B--2---:R-:W-:Y:S02]  /*108c0*/  FSEL R60, R60, -INF , P1 ;  /* 0xff8000003c3c7808 */ /* 0x004fe40000800000 */
        /* <DEDUP_REMOVED lines=31> */
[----:B---3--:R-:W-:Y:S02]  /*10ac0*/  FSEL R162, R6, -INF , P1 ;  /* 0xff80000006a27808 */ /* 0x008fe40000800000 */
        /* <DEDUP_REMOVED lines=39> */
[----:B----4-:R-:W-:Y:S02]  /*10d40*/  FSEL R209, R16, -INF , P1 ;  /* 0xff80000010d17808 */ /* 0x010fe40000800000 */
[----:B------:R-:W-:Y:S01]  /*10d50*/  FMNMX.FTZ R5, R182, R5, !PT ;  /* 0x00000005b6057209 */ /* 0x000fe20007810000 */
[----:B------:R-:W-:Y:S01]  /*10d60*/  LDSM.16.MT88.4 R16, [R218+0x100] ;  /* 0x00010000da10783b */ /* 0x000fe20000004200 */
[----:B------:R-:W-:Y:S02]  /*10d70*/  FMNMX.FTZ R69, R248, R69, !PT ;  /* 0x00000045f8457209 */ /* 0x000fe40007810000 */
[----:B------:R-:W-:-:S02]  /*10d80*/  ISETP.GT.AND P1, PT, R0, 0x68, PT ;  /* 0x000000680000780c */ /* 0x000fc40003f24270 */
[----:B------:R-:W-:Y:S02]  /*10d90*/  FSEL R208, R39, -INF , P0 ;  /* 0xff80000027d07808 */ /* 0x000fe40000000000 */
[----:B------:R-:W-:Y:S02]  /*10da0*/  FMNMX.FTZ R5, R209, R5, !PT ;  /* 0x00000005d1057209 */ /* 0x000fe40007810000 */
[----:B------:R-:W-:Y:S02]  /*10db0*/  FMNMX.FTZ R69, R154, R69, !PT ;  /* 0x000000459a457209 */ /* 0x000fe40007810000 */
[----:B------:R-:W-:Y:S02]  /*10dc0*/  ISETP.GT.AND P0, PT, R0, 0x69, PT ;  /* 0x000000690000780c */ /* 0x000fe40003f04270 */
[----:B------:R-:W-:Y:S02]  /*10dd0*/  FSEL R210, R38, -INF , P1 ;  /* 0xff80000026d27808 */ /* 0x000fe40000800000 */
[----:B------:R-:W-:Y:S01]  /*10de0*/  FMNMX.FTZ R5, R208, R5, !PT ;  /* 0x00000005d0057209 */ /* 0x000fe20007810000 */
[----:B------:R-:W-:Y:S01]  /*10df0*/  LDSM.16.MT88.4 R36, [R217+0x900] ;  /* 0x00090000d924783b */ /* 0x000fe20000004200 */
        /* <DEDUP_REMOVED lines=10> */
[----:B------:R-:W-:Y:S01]  /*10ea0*/  FSEL R186, R24, -INF , P0 ;  /* 0xff80000018ba7808 */ /* 0x000fe20000000000 */
[----:B------:R-:W1:Y:S01]  /*10eb0*/  SHFL.BFLY PT, R6, R69, 0x2, 0x1f ;  /* 0x0c401f0045067f89 */ /* 0x000e6200000e0000 */
[----:B------:R-:W-:Y:S02]  /*10ec0*/  FMNMX.FTZ R5, R155, R5, !PT ;  /* 0x000000059b057209 */ /* 0x000fe40007810000 */
[----:B------:R-:W-:Y:S01]  /*10ed0*/  ISETP.GT.AND P0, PT, R0, 0x79, PT ;  /* 0x000000790000780c */ /* 0x000fe20003f04270 */
[----:B------:R-:W-:Y:S01]  /*10ee0*/  LDSM.16.MT88.4 R24, [R220+0x100] ;  /* 0x00010000dc18783b */ /* 0x000fe20000004200 */
[----:B------:R-:W-:-:S02]  /*10ef0*/  FSEL R139, R20, -INF , P1 ;  /* 0xff800000148b7808 */ /* 0x000fc40000800000 */
[----:B------:R-:W-:Y:S01]  /*10f00*/  FMNMX.FTZ R0, R186, R5, !PT ;  /* 0x00000005ba007209 */ /* 0x000fe20007810000 */
[----:B------:R-:W-:Y:S01]  /*10f10*/  LDSM.16.MT88.4 R20, [R217+0x100] ;  /* 0x00010000d914783b */ /* 0x000fe20000004200 */
        /* <DEDUP_REMOVED lines=13> */
[--C-:B------:R-:W-:Y:S02]  /*10ff0*/  FFMA.FTZ R2, R28, c[0x0][0x2d0], -R5.reuse ;  /* 0x0000b4001c027a23 */ /* 0x100fe40000010805 */
[----:B------:R1:W-:Y:S01]  /*11000*/  MUFU.EX2 R136, R6 ;  /* 0x0000000600887308 */ /* 0x0003e20000000800 */
[----:B--2---:R-:W-:Y:S01]  /*11010*/  FMNMX.FTZ R68, R68, R0, !PT ;  /* 0x0000000044447209 */ /* 0x004fe20007810000 */
[----:B------:R-:W-:-:S03]  /*11020*/  FFMA.FTZ R0, R10, c[0x0][0x2d0], -R5 ;  /* 0x0000b4000a007a23 */ /* 0x000fc60000010805 */
[----:B------:R-:W-:-:S03]  /*11030*/  FSETP.NEU.FTZ.AND P0, PT, R68, -INF , PT ;  /* 0xff8000004400780b */ /* 0x000fc60003f1d000 */
[----:B------:R2:W-:Y:S01]  /*11040*/  MUFU.EX2 R191, R0 ;  /* 0x0000000000bf7308 */ /* 0x0005e20000000800 */
[----:B-1----:R-:W-:-:S07]  /*11050*/  FFMA.FTZ R6, R9, c[0x0][0x2d0], -R5 ;  /* 0x0000b40009067a23 */ /* 0x002fce0000010805 */
[----:B------:R1:W-:Y:S01]  /*11060*/  MUFU.EX2 R43, R6 ;  /* 0x00000006002b7308 */ /* 0x0003e20000000800 */
[----:B--2---:R-:W-:-:S05]  /*11070*/  FMUL.FTZ R0, R68, c[0x0][0x2d0] ;  /* 0x0000b40044007a20 */ /* 0x004fca0000410000 */
[----:B------:R-:W-:Y:S02]  /*11080*/  FSEL R0, R0, RZ, P0 ;  /* 0x000000ff00007208 */ /* 0x000fe40000000000 */
[----:B------:R-:W-:-:S03]  /*11090*/  PLOP3.LUT P0, PT, PT, PT, UP0, 0x80, 0x0 ;  /* 0x000000000000781c */ /* 0x000fc60003f0f008 */
[--C-:B------:R-:W-:Y:S02]  /*110a0*/  FFMA.FTZ R3, R8, c[0x0][0x2d0], -R0.reuse ;  /* 0x0000b40008037a23 */ /* 0x100fe40000010800 */
[----:B-1----:R-:W-:Y:S02]  /*110b0*/  FFMA.FTZ R6, R11, c[0x0][0x2d0], -R5 ;  /* 0x0000b4000b067a23 */ /* 0x002fe40000010805 */
[----:B------:R1:W-:Y:S08]  /*110c0*/  MUFU.EX2 R138, R3 ;  /* 0x00000003008a7308 */ /* 0x0003f00000000800 */
[----:B------:R-:W2:Y:S01]  /*110d0*/  MUFU.EX2 R243, R6 ;  /* 0x0000000600f37308 */ /* 0x000ea20000000800 */
[----:B-1----:R-:W-:-:S07]  /*110e0*/  FFMA.FTZ R3, R12, c[0x0][0x2d0], -R0 ;  /* 0x0000b4000c037a23 */ /* 0x002fce0000010800 */
[----:B------:R1:W-:Y:S01]  /*110f0*/  MUFU.EX2 R6, R2 ;  /* 0x0000000200067308 */ /* 0x0003e20000000800 */
[----:B--2---:R-:W-:-:S07]  /*11100*/  F2FP.BF16.PACK_AB R10, R243, R191 ;  /* 0x000000bff30a723e */ /* 0x004fce00000010ff */
[----:B------:R2:W3:Y:S01]  /*11110*/  MUFU.EX2 R137, R3 ;  /* 0x0000000300897308 */ /* 0x0004e20000000800 */
[----:B-1----:R-:W-:-:S07]  /*11120*/  FFMA.FTZ R2, R29, c[0x0][0x2d0], -R5 ;  /* 0x0000b4001d027a23 */ /* 0x002fce0000010805 */
[----:B------:R1:W-:Y:S01]  /*11130*/  MUFU.EX2 R4, R2 ;  /* 0x0000000200047308 */ /* 0x0003e20000000800 */
[----:B--2---:R-:W-:Y:S01]  /*11140*/  FFMA.FTZ R3, R13, c[0x0][0x2d0], -R0 ;  /* 0x0000b4000d037a23 */ /* 0x004fe20000010800 */
[----:B---3--:R-:W-:-:S06]  /*11150*/  F2FP.BF16.PACK_AB R9, R137, R138 ;  /* 0x0000008a8909723e */ /* 0x008fcc00000010ff */
[----:B------:R2:W-:Y:S01]  /*11160*/  MUFU.EX2 R62, R3 ;  /* 0x00000003003e7308 */ /* 0x0005e20000000800 */
[----:B-1----:R-:W-:-:S07]  /*11170*/  FFMA.FTZ R2, R30, c[0x0][0x2d0], -R5 ;  /* 0x0000b4001e027a23 */ /* 0x002fce0000010805 */
[----:B------:R1:W-:Y:S01]  /*11180*/  MUFU.EX2 R152, R2 ;  /* 0x0000000200987308 */ /* 0x0003e20000000800 */
[----:B--2---:R-:W-:Y:S02]  /*11190*/  FFMA.FTZ R3, R14, c[0x0][0x2d0], -R0 ;  /* 0x0000b4000e037a23 */ /* 0x004fe40000010800 */
[----:B------:R-:W2:Y:S05]  /*111a0*/  LDSM.16.MT88.4 R12, [R221+0x100] ;  /* 0x00010000dd0c783b */ /* 0x000eaa0000004200 */
[----:B------:R3:W4:Y:S01]  /*111b0*/  MUFU.EX2 R188, R3 ;  /* 0x0000000300bc7308 */ /* 0x0007220000000800 */
[----:B-1----:R-:W-:-:S07]  /*111c0*/  FFMA.FTZ R2, R33, c[0x0][0x2d0], -R5 ;  /* 0x0000b40021027a23 */ /* 0x002fce0000010805 */
[----:B------:R1:W5:Y:S01]  /*111d0*/  MUFU.EX2 R244, R2 ;  /* 0x0000000200f47308 */ /* 0x0003620000000800 */
[----:B---3--:R-:W-:Y:S01]  /*111e0*/  IMAD.MOV.U32 R3, RZ, RZ, R43 ;  /* 0x000000ffff037224 */ /* 0x008fe200078e002b */
[----:B----4-:R-:W-:Y:S01]  /*111f0*/  F2FP.BF16.PACK_AB R11, R188, R62 ;  /* 0x0000003ebc0b723e */ /* 0x010fe200000010ff */
[----:B------:R-:W-:Y:S03]  /*11200*/  LDSM.16.MT88.4 R40, [R218+0x4100] ;  /* 0x00410000da28783b */ /* 0x000fe60000004200 */
[----:B------:R-:W-:-:S07]  /*11210*/  F2FP.BF16.PACK_AB R8, R3, R136 ;  /* 0x000000880308723e */ /* 0x000fce00000010ff */
[C---:B------:R-:W-:Y:S01]  /*11220*/  HMMA.16816.F32.BF16 R80, R8.reuse, R20, RZ ;  /* 0x000000140850723c */ /* 0x040fe200000418ff */
[--C-:B-1----:R-:W-:Y:S02]  /*11230*/  FFMA.FTZ R2, R31, c[0x0][0x2d0], -R0.reuse ;  /* 0x0000b4001f027a23 */ /* 0x102fe40000010800 */
[----:B------:R-:W-:Y:S02]  /*11240*/  LDSM.16.MT88.4 R28, [R221+0x900] ;  /* 0x00090000dd1c783b */ /* 0x000fe40000004200 */
[----:B------:R1:W-:Y:S03]  /*11250*/  MUFU.EX2 R7, R2 ;  /* 0x0000000200077308 */ /* 0x0003e60000000800 */
[C---:B------:R-:W-:Y:S01]  /*11260*/  HMMA.16816.F32.BF16 R76, R8.reuse, R22, RZ ;  /* 0x00000016084c723c */ /* 0x040fe200000418ff */
[----:B------:R-:W3:Y:S07]  /*11270*/  LDSM.16.MT88.4 R20, [R217+0x4100] ;  /* 0x00410000d914783b */ /* 0x000eee0000004200 */
[----:B------:R-:W-:Y:S01]  /*11280*/  HMMA.16816.F32.BF16 R72, R8, R16, RZ ;  /* 0x000000100848723c */ /* 0x000fe200000418ff */
[----:B-1----:R-:W-:-:S02]  /*11290*/  FFMA.FTZ R2, R32, c[0x0][0x2d0], -R0 ;  /* 0x0000b40020027a23 */ /* 0x002fc40000010800 */
[----:B------:R-:W-:Y:S05]  /*112a0*/  LDSM.16.MT88.4 R32, [R218+0x900] ;  /* 0x00090000da20783b */ /* 0x000fea0000004200 */
[C---:B------:R-:W-:Y:S01]  /*112b0*/  HMMA.16816.F32.BF16 R64, R8.reuse, R18, RZ ;  /* 0x000000120840723c */ /* 0x040fe200000418ff */
[----:B------:R1:W4:Y:S01]  /*112c0*/  MUFU.EX2 R189, R2 ;  /* 0x0000000200bd7308 */ /* 0x0003220000000800 */
[----:B------:R-:W4:Y:S06]  /*112d0*/  LDSM.16.MT88.4 R16, [R221+0x4100] ;  /* 0x00410000dd10783b */ /* 0x000f2c0000004200 */
[C---:B--2---:R-:W-:Y:S08]  /*112e0*/  HMMA.16816.F32.BF16 R56, R8.reuse, R12, RZ ;  /* 0x0000000c0838723c */ /* 0x044ff000000418ff */
[----:B------:R-:W-:Y:S01]  /*112f0*/  HMMA.16816.F32.BF16 R44, R8, R14, RZ ;  /* 0x0000000e082c723c */ /* 0x000fe200000418ff */
[----:B------:R-:W2:Y:S01]  /*11300*/  LDSM.16.MT88.4 R12, [R220+0x4100] ;  /* 0x00410000dc0c783b */ /* 0x000ea20000004200 */
[----:B-1----:R-:W-:-:S04]  /*11310*/  FFMA.FTZ R2, R60, c[0x0][0x2d0], -R0 ;  /* 0x0000b4003c027a23 */ /* 0x002fc80000010800 */
[----:B------:R1:W-:Y:S02]  /*11320*/  MUFU.EX2 R241, R2 ;  /* 0x0000000200f17308 */ /* 0x0003e40000000800 */
[C---:B------:R-:W-:Y:S08]  /*11330*/  HMMA.16816.F32.BF16 R52, R8.reuse, R24, RZ ;  /* 0x000000180834723c */ /* 0x040ff000000418ff */
[----:B------:R-:W-:Y:S01]  /*11340*/  HMMA.16816.F32.BF16 R48, R8, R26, RZ ;  /* 0x0000001a0830723c */ /* 0x000fe200000418ff */
[----:B------:R-:W2:Y:S01]  /*11350*/  LDSM.16.MT88.4 R24, [R220+0x900] ;  /* 0x00090000dc18783b */ /* 0x000ea20000004200 */
[----:B-1----:R-:W-:-:S06]  /*11360*/  FFMA.FTZ R2, R61, c[0x0][0x2d0], -R0 ;  /* 0x0000b4003d027a23 */ /* 0x002fcc0000010800 */
[C---:B---3--:R-:W-:Y:S01]  /*11370*/  HMMA.16816.F32.BF16 R88, R8.reuse, R20, RZ ;  /* 0x000000140858723c */ /* 0x048fe200000418ff */
[----:B------:R1:W3:Y:S07]  /*11380*/  MUFU.EX2 R174, R2 ;  /* 0x0000000200ae7308 */ /* 0x0002ee0000000800 */
[C---:B------:R-:W-:Y:S01]  /*11390*/  HMMA.16816.F32.BF16 R96, R8.reuse, R22, RZ ;  /* 0x000000160860723c */ /* 0x040fe200000418ff */
[----:B------:R-:W3:Y:S07]  /*113a0*/  LDSM.16.MT88.4 R20, [R217+0x4900] ;  /* 0x00490000d914783b */ /* 0x000eee0000004200 */
[----:B------:R-:W-:Y:S01]  /*113b0*/  HMMA.16816.F32.BF16 R108, R8, R40, RZ ;  /* 0x00000028086c723c */ /* 0x000fe200000418ff */
[----:B-1----:R-:W-:-:S02]  /*113c0*/  FFMA.FTZ R2, R70, c[0x0][0x2d0], -R5 ;  /* 0x0000b40046027a23 */ /* 0x002fc40000010805 */
[----:B------:R-:W-:Y:S02]  /*113d0*/  IMAD.MOV.U32 R70, RZ, RZ, R154 ;  /* 0x000000ffff467224 */ /* 0x000fe400078e009a */
[----:B------:R1:W-:Y:S03]  /*113e0*/  MUFU.EX2 R252, R2 ;  /* 0x0000000200fc7308 */ /* 0x0003e60000000800 */
[C---:B------:R-:W-:Y:S01]  /*113f0*/  HMMA.16816.F32.BF16 R124, R8.reuse, R42, RZ ;  /* 0x0000002a087c723c */ /* 0x040fe200000418ff */
[----:B------:R-:W-:Y:S07]  /*11400*/  LDSM.16.MT88.4 R40, [R218+0x4900] ;  /* 0x00490000da28783b */ /* 0x000fee0000004200 */
[----:B----4-:R-:W-:Y:S01]  /*11410*/  HMMA.16816.F32.BF16 R104, R8, R16, RZ ;  /* 0x000000100868723c */ /* 0x010fe200000418ff */
[----:B-1----:R-:W-:Y:S01]  /*11420*/  FFMA.FTZ R2, R101, c[0x0][0x2d0], -R5 ;  /* 0x0000b40065027a23 */ /* 0x002fe20000010805 */
[----:B------:R-:W-:-:S06]  /*11430*/  MOV R101, R250 ;  /* 0x000000fa00657202 */ /* 0x000fcc0000000f00 */
[C---:B------:R-:W-:Y:S01]  /*11440*/  HMMA.16816.F32.BF16 R120, R8.reuse, R18, RZ ;  /* 0x000000120878723c */ /* 0x040fe200000418ff */
[----:B------:R-:W1:Y:S01]  /*11450*/  LDSM.16.MT88.4 R16, [R221+0x4900] ;  /* 0x00490000dd10783b */ /* 0x000e620000004200 */
[----:B------:R4:W1:Y:S06]  /*11460*/  MUFU.EX2 R249, R2 ;  /* 0x0000000200f97308 */ /* 0x00086c0000000800 */
[C---:B--2---:R-:W-:Y:S08]  /*11470*/  HMMA.16816.F32.BF16 R132, R8.reuse, R12, RZ ;  /* 0x0000000c0884723c */ /* 0x044ff000000418ff */
[----:B------:R-:W-:Y:S01]  /*11480*/  HMMA.16816.F32.BF16 R116, R8, R14, RZ ;  /* 0x0000000e0874723c */ /* 0x000fe200000418ff */
[----:B------:R-:W2:Y:S01]  /*11490*/  LDSM.16.MT88.4 R12, [R220+0x4900] ;  /* 0x00490000dc0c783b */ /* 0x000ea20000004200 */
[----:B----4-:R-:W-:-:S02]  /*114a0*/  FFMA.FTZ R2, R102, c[0x0][0x2d0], -R5 ;  /* 0x0000b40066027a23 */ /* 0x010fc40000010805 */
[----:B-----5:R-:W-:Y:S02]  /*114b0*/  IMAD.MOV.U32 R102, RZ, RZ, R244 ;  /* 0x000000ffff667224 */ /* 0x020fe400078e00f4 */
[----:B------:R4:W-:Y:S01]  /*114c0*/  MUFU.EX2 R251, R2 ;  /* 0x0000000200fb7308 */ /* 0x0009e20000000800 */
[----:B------:R-:W-:Y:S02]  /*114d0*/  F2FP.BF16.PACK_AB R8, R4, R6 ;  /* 0x000000060408723e */ /* 0x000fe400000010ff */
[----:B------:R-:W-:Y:S02]  /*114e0*/  F2FP.BF16.PACK_AB R9, R189, R7 ;  /* 0x00000007bd09723e */ /* 0x000fe400000010ff */
[----:B------:R-:W-:Y:S02]  /*114f0*/  F2FP.BF16.PACK_AB R10, R244, R152 ;  /* 0x00000098f40a723e */ /* 0x000fe400000010ff */
[----:B---3--:R-:W-:-:S07]  /*11500*/  F2FP.BF16.PACK_AB R11, R174, R241 ;  /* 0x000000f1ae0b723e */ /* 0x008fce00000010ff */
[----:B------:R-:W-:Y:S01]  /*11510*/  HMMA.16816.F32.BF16 R156, R8, R36, R80 ;  /* 0x00000024089c723c */ /* 0x000fe20000041850 */
[----:B----4-:R-:W-:-:S04]  /*11520*/  FFMA.FTZ R2, R112, c[0x0][0x2d0], -R5 ;  /* 0x0000b40070027a23 */ /* 0x010fc80000010805 */
[----:B------:R3:W-:Y:S02]  /*11530*/  MUFU.EX2 R250, R2 ;  /* 0x0000000200fa7308 */ /* 0x0007e40000000800 */
[----:B------:R-:W-:Y:S01]  /*11540*/  IMAD.MOV.U32 R83, RZ, RZ, R62 ;  /* 0x000000ffff537224 */ /* 0x000fe200078e003e */
[----:B------:R-:W-:Y:S01]  /*11550*/  HMMA.16816.F32.BF16 R148, R8, R38, R76 ;  /* 0x000000260894723c */ /* 0x000fe2000004184c */
[----:B------:R-:W4:Y:S02]  /*11560*/  LDSM.16.MT88.4 R36, [R217+0x1100] ;  /* 0x00110000d924783b */ /* 0x000f240000004200 */
[----:B------:R-:W-:-:S05]  /*11570*/  IMAD.MOV.U32 R112, RZ, RZ, R83 ;  /* 0x000000ffff707224 */ /* 0x000fca00078e0053 */
[----:B------:R-:W-:Y:S01]  /*11580*/  HMMA.16816.F32.BF16 R84, R8, R28, R56 ;  /* 0x0000001c0854723c */ /* 0x000fe20000041838 */
[----:B---3--:R-:W-:-:S07]  /*11590*/  FFMA.FTZ R2, R100, c[0x0][0x2d0], -R0 ;  /* 0x0000b40064027a23 */ /* 0x008fce0000010800 */
[C---:B------:R-:W-:Y:S01]  /*115a0*/  HMMA.16816.F32.BF16 R60, R8.reuse, R30, R44 ;  /* 0x0000001e083c723c */ /* 0x040fe2000004182c */
[----:B------:R-:W-:Y:S01]  /*115b0*/  LDSM.16.MT88.4 R28, [R220+0x1100] ;  /* 0x00110000dc1c783b */ /* 0x000fe20000004200 */
[----:B------:R3:W-:Y:S06]  /*115c0*/  MUFU.EX2 R244, R2 ;  /* 0x0000000200f47308 */ /* 0x0007ec0000000800 */
[C---:B------:R-:W-:Y:S08]  /*115d0*/  HMMA.16816.F32.BF16 R56, R8.reuse, R24, R52 ;  /* 0x000000180838723c */ /* 0x040ff00000041834 */
[----:B------:R-:W-:Y:S01]  /*115e0*/  HMMA.16816.F32.BF16 R44, R8, R26, R48 ;  /* 0x0000001a082c723c */ /* 0x000fe20000041830 */
[----:B------:R-:W-:Y:S01]  /*115f0*/  LDSM.16.MT88.4 R24, [R221+0x1100] ;  /* 0x00110000dd18783b */ /* 0x000fe20000004200 */
[----:B---3--:R-:W-:-:S02]  /*11600*/  FFMA.FTZ R2, R71, c[0x0][0x2d0], -R0 ;  /* 0x0000b40047027a23 */ /* 0x008fc40000010800 */
[----:B------:R-:W-:-:S04]  /*11610*/  IMAD.MOV.U32 R71, RZ, RZ, R101 ;  /* 0x000000ffff477224 */ /* 0x000fc800078e0065 */
[C---:B------:R-:W-:Y:S07]  /*11620*/  HMMA.16816.F32.BF16 R52, R8.reuse, R20, R88 ;  /* 0x000000140834723c */ /* 0x040fee0000041858 */
[----:B------:R-:W-:Y:S01]  /*11630*/  IMAD.MOV.U32 R91, RZ, RZ, R243 ;  /* 0x000000ffff5b7224 */ /* 0x000fe200078e00f3 */
[----:B------:R-:W-:Y:S01]  /*11640*/  HMMA.16816.F32.BF16 R92, R8, R34, R64 ;  /* 0x00000022085c723c */ /* 0x000fe20000041840 */
[----:B------:R3:W5:Y:S01]  /*11650*/  MUFU.EX2 R243, R2 ;  /* 0x0000000200f37308 */ /* 0x0007620000000800 */
[----:B------:R-:W-:Y:S01]  /*11660*/  IMAD.MOV.U32 R90, RZ, RZ, R241 ;  /* 0x000000ffff5a7224 */ /* 0x000fe200078e00f1 */
[----:B------:R-:W-:Y:S01]  /*11670*/  MOV R88, R155 ;  /* 0x0000009b00587202 */ /* 0x000fe20000000f00 */
[----:B------:R-:W-:-:S04]  /*11680*/  IMAD.MOV.U32 R89, RZ, RZ, R240 ;  /* 0x000000ffff597224 */ /* 0x000fc800078e00f0 */
[C---:B------:R-:W-:Y:S01]  /*11690*/  HMMA.16816.F32.BF16 R64, R8.reuse, R22, R96 ;  /* 0x000000160840723c */ /* 0x040fe20000041860 */
[----:B------:R-:W-:Y:S06]  /*116a0*/  LDSM.16.MT88.4 R20, [R217+0x5100] ;  /* 0x00510000d914783b */ /* 0x000fec0000004200 */
[----:B------:R-:W-:Y:S01]  /*116b0*/  IMAD.MOV.U32 R96, RZ, RZ, R139 ;  /* 0x000000ffff607224 */ /* 0x000fe200078e008b */
[----:B------:R-:W-:Y:S01]  /*116c0*/  MOV R98, R137 ;  /* 0x0000008900627202 */ /* 0x000fe20000000f00 */
[----:B---3--:R-:W-:Y:S01]  /*116d0*/  FFMA.FTZ R2, R103, c[0x0][0x2d0], -R0 ;  /* 0x0000b40067027a23 */ /* 0x008fe20000010800 */
[----:B-1----:R-:W-:Y:S01]  /*116e0*/  HMMA.16816.F32.BF16 R76, R8, R18, R120 ;  /* 0x00000012084c723c */ /* 0x002fe20000041878 */
[----:B------:R-:W-:-:S02]  /*116f0*/  IMAD.MOV.U32 R97, RZ, RZ, R138 ;  /* 0x000000ffff617224 */ /* 0x000fc400078e008a */
[----:B------:R1:W-:Y:S01]  /*11700*/  MUFU.EX2 R241, R2 ;  /* 0x0000000200f17308 */ /* 0x0003e20000000800 */
[----:B------:R-:W-:-:S03]  /*11710*/  IMAD.MOV.U32 R99, RZ, RZ, R136 ;  /* 0x000000ffff637224 */ /* 0x000fc600078e0088 */
[----:B------:R-:W-:Y:S01]  /*11720*/  IMAD.MOV.U32 R120, RZ, RZ, R191 ;  /* 0x000000ffff787224 */ /* 0x000fe200078e00bf */
[----:B------:R-:W-:Y:S01]  /*11730*/  HMMA.16816.F32.BF16 R136, R8, R40, R108 ;  /* 0x000000280888723c */ /* 0x000fe2000004186c */
[----:B------:R-:W-:Y:S01]  /*11740*/  IMAD.MOV.U32 R123, RZ, RZ, R90 ;  /* 0x000000ffff7b7224 */ /* 0x000fe200078e005a */
[----:B------:R-:W-:Y:S01]  /*11750*/  MOV R121, R112 ;  /* 0x0000007000797202 */ /* 0x000fe20000000f00 */
[----:B------:R-:W-:-:S04]  /*11760*/  IMAD.MOV.U32 R122, RZ, RZ, R91 ;  /* 0x000000ffff7a7224 */ /* 0x000fc800078e005b */
[----:B------:R-:W-:Y:S01]  /*11770*/  IMAD.MOV.U32 R110, RZ, RZ, R153 ;  /* 0x000000ffff6e7224 */ /* 0x000fe200078e0099 */
[----:B------:R-:W-:Y:S01]  /*11780*/  HMMA.16816.F32.BF16 R128, R8, R32, R72 ;  /* 0x000000200880723c */ /* 0x000fe20000041848 */
[----:B------:R-:W-:Y:S01]  /*11790*/  IMAD.MOV.U32 R111, RZ, RZ, R152 ;  /* 0x000000ffff6f7224 */ /* 0x000fe200078e0098 */
[----:B------:R-:W3:Y:S01]  /*117a0*/  LDSM.16.MT88.4 R32, [R218+0x1100] ;  /* 0x00110000da20783b */ /* 0x000ee20000004200 */
[----:B-1----:R-:W-:-:S04]  /*117b0*/  FFMA.FTZ R2, R113, c[0x0][0x2d0], -R0 ;  /* 0x0000b40071027a23 */ /* 0x002fc80000010800 */
[----:B------:R1:W1:Y:S01]  /*117c0*/  MUFU.EX2 R240, R2 ;  /* 0x0000000200f07308 */ /* 0x0002620000000800 */
[C---:B------:R-:W-:Y:S01]  /*117d0*/  HMMA.16816.F32.BF16 R152, R8.reuse, R42, R124 ;  /* 0x0000002a0898723c */ /* 0x040fe2000004187c */
[----:B------:R-:W3:Y:S07]  /*117e0*/  LDSM.16.MT88.4 R40, [R218+0x5100] ;  /* 0x00510000da28783b */ /* 0x000eee0000004200 */
[----:B------:R-:W-:Y:S01]  /*117f0*/  HMMA.16816.F32.BF16 R80, R8, R16, R104 ;  /* 0x000000100850723c */ /* 0x000fe20000041868 */
[----:B------:R-:W3:Y:S01]  /*11800*/  LDSM.16.MT88.4 R16, [R221+0x5100] ;  /* 0x00510000dd10783b */ /* 0x000ee20000004200 */
[----:B-1----:R-:W-:-:S06]  /*11810*/  FFMA.FTZ R2, R114, c[0x0][0x2d0], -R5 ;  /* 0x0000b40072027a23 */ /* 0x002fcc0000010805 */
[C---:B--2---:R-:W-:Y:S01]  /*11820*/  HMMA.16816.F32.BF16 R72, R8.reuse, R12, R132 ;  /* 0x0000000c0848723c */ /* 0x044fe20000041884 */
[----:B------:R1:W-:Y:S06]  /*11830*/  MUFU.EX2 R191, R2 ;  /* 0x0000000200bf7308 */ /* 0x0003ec0000000800 */
[----:B------:R-:W-:Y:S01]  /*11840*/  IMAD.MOV.U32 R134, RZ, RZ, R190 ;  /* 0x000000ffff867224 */ /* 0x000fe200078e00be */
[----:B------:R-:W-:Y:S01]  /*11850*/  HMMA.16816.F32.BF16 R48, R8, R14, R116 ;  /* 0x0000000e0830723c */ /* 0x000fe20000041874 */
[----:B------:R-:W-:Y:S01]  /*11860*/  MOV R132, R102 ;  /* 0x0000006600847202 */ /* 0x000fe20000000f00 */
[----:B------:R-:W-:Y:S01]  /*11870*/  IMAD.MOV.U32 R135, RZ, RZ, R111 ;  /* 0x000000ffff877224 */ /* 0x000fe200078e006f */
[----:B------:R-:W2:Y:S01]  /*11880*/  LDSM.16.MT88.4 R12, [R220+0x5100] ;  /* 0x00510000dc0c783b */ /* 0x000ea20000004200 */
[----:B------:R-:W-:-:S03]  /*11890*/  IMAD.MOV.U32 R133, RZ, RZ, R189 ;  /* 0x000000ffff857224 */ /* 0x000fc600078e00bd */
[----:B------:R-:W-:Y:S02]  /*118a0*/  F2FP.BF16.PACK_AB R8, R249, R252 ;  /* 0x000000fcf908723e */ /* 0x000fe400000010ff */
[----:B-----5:R-:W-:Y:S02]  /*118b0*/  F2FP.BF16.PACK_AB R9, R243, R244 ;  /* 0x000000f4f309723e */ /* 0x020fe400000010ff */
[----:B------:R-:W-:Y:S01]  /*118c0*/  F2FP.BF16.PACK_AB R10, R250, R251 ;  /* 0x000000fbfa0a723e */ /* 0x000fe200000010ff */
[----:B-1----:R-:W-:Y:S01]  /*118d0*/  FFMA.FTZ R2, R115, c[0x0][0x2d0], -R5 ;  /* 0x0000b40073027a23 */ /* 0x002fe20000010805 */
[----:B------:R-:W-:-:S03]  /*118e0*/  F2FP.BF16.PACK_AB R11, R240, R241 ;  /* 0x000000f1f00b723e */ /* 0x000fc600000010ff */
[----:B------:R1:W5:Y:S04]  /*118f0*/  MUFU.EX2 R190, R2 ;  /* 0x0000000200be7308 */ /* 0x0003680000000800 */
[C---:B----4-:R-:W-:Y:S07]  /*11900*/  HMMA.16816.F32.BF16 R100, R8.reuse, R36, R156 ;  /* 0x000000240864723c */ /* 0x050fee000004189c */
[----:B------:R-:W-:Y:S01]  /*11910*/  IMAD.MOV.U32 R159, RZ, RZ, R110 ;  /* 0x000000ffff9f7224 */ /* 0x000fe200078e006e */
[----:B------:R-:W-:Y:S01]  /*11920*/  MOV R158, R7 ;  /* 0x00000007009e7202 */ /* 0x000fe20000000f00 */
[----:B------:R-:W-:Y:S01]  /*11930*/  HMMA.16816.F32.BF16 R108, R8, R38, R148 ;  /* 0x00000026086c723c */ /* 0x000fe20000041894 */
[----:B------:R-:W4:Y:S01]  /*11940*/  LDSM.16.MT88.4 R36, [R217+0x1900] ;  /* 0x00190000d924783b */ /* 0x000f220000004200 */
[----:B------:R-:W-:Y:S01]  /*11950*/  MOV R157, R88 ;  /* 0x00000058009d7202 */ /* 0x000fe20000000f00 */
[----:B-1----:R-:W-:-:S02]  /*11960*/  FFMA.FTZ R2, R163, c[0x0][0x2d0], -R5 ;  /* 0x0000b400a3027a23 */ /* 0x002fc40000010805 */
[----:B------:R-:W-:Y:S02]  /*11970*/  IMAD.MOV.U32 R163, RZ, RZ, R6 ;  /* 0x000000ffffa37224 */ /* 0x000fe400078e0006 */
[----:B------:R1:W-:Y:S01]  /*11980*/  MUFU.EX2 R189, R2 ;  /* 0x0000000200bd7308 */ /* 0x0003e20000000800 */
[----:B------:R-:W-:Y:S01]  /*11990*/  MOV R151, R96 ;  /* 0x0000006000977202 */ /* 0x000fe20000000f00 */
[----:B------:R-:W-:Y:S01]  /*119a0*/  IMAD.MOV.U32 R150, RZ, RZ, R97 ;  /* 0x000000ffff967224 */ /* 0x000fe200078e0061 */
[----:B---3--:R-:W-:Y:S01]  /*119b0*/  HMMA.16816.F32.BF16 R116, R8, R32, R128 ;  /* 0x000000200874723c */ /* 0x008fe20000041880 */
[----:B------:R-:W-:Y:S02]  /*119c0*/  IMAD.MOV.U32 R149, RZ, RZ, R98 ;  /* 0x000000ffff957224 */ /* 0x000fe400078e0062 */
[----:B------:R-:W-:Y:S02]  /*119d0*/  IMAD.MOV.U32 R148, RZ, RZ, R99 ;  /* 0x000000ffff947224 */ /* 0x000fe400078e0063 */
[----:B------:R-:W-:-:S03]  /*119e0*/  IMAD.MOV.U32 R156, RZ, RZ, R89 ;  /* 0x000000ffff9c7224 */ /* 0x000fc600078e0059 */
[----:B------:R-:W-:Y:S01]  /*119f0*/  HMMA.16816.F32.BF16 R96, R8, R24, R84 ;  /* 0x000000180860723c */ /* 0x000fe20000041854 */
[----:B-1----:R-:W-:Y:S02]  /*11a00*/  FFMA.FTZ R2, R165, c[0x0][0x2d0], -R5 ;  /* 0x0000b400a5027a23 */ /* 0x002fe40000010805 */
[----:B------:R-:W-:-:S05]  /*11a10*/  IMAD.MOV.U32 R165, RZ, RZ, R134 ;  /* 0x000000ffffa57224 */ /* 0x000fca00078e0086 */
[----:B------:R-:W-:Y:S01]  /*11a20*/  HMMA.16816.F32.BF16 R84, R8, R26, R60 ;  /* 0x0000001a0854723c */ /* 0x000fe2000004183c */
[----:B------:R-:W-:Y:S01]  /*11a30*/  LDSM.16.MT88.4 R24, [R221+0x1900] ;  /* 0x00190000dd18783b */ /* 0x000fe20000004200 */
[----:B------:R-:W-:-:S05]  /*11a40*/  IMAD.MOV.U32 R134, RZ, RZ, R123 ;  /* 0x000000ffff867224 */ /* 0x000fca00078e007b */
[----:B------:R-:W-:Y:S01]  /*11a50*/  IMAD.MOV.U32 R63, RZ, RZ, R188 ;  /* 0x000000ffff3f7224 */ /* 0x000fe200078e00bc */
[C---:B------:R-:W-:Y:S01]  /*11a60*/  HMMA.16816.F32.BF16 R104, R8.reuse, R34, R92 ;  /* 0x000000220868723c */ /* 0x040fe2000004185c */
[----:B------:R1:W-:Y:S01]  /*11a70*/  MUFU.EX2 R188, R2 ;  /* 0x0000000200bc7308 */ /* 0x0003e20000000800 */
[----:B------:R-:W-:Y:S01]  /*11a80*/  IMAD.MOV.U32 R62, RZ, RZ, R4 ;  /* 0x000000ffff3e7224 */ /* 0x000fe200078e0004 */
[----:B------:R-:W3:Y:S05]  /*11a90*/  LDSM.16.MT88.4 R32, [R218+0x1900] ;  /* 0x00190000da20783b */ /* 0x000eea0000004200 */
[C---:B------:R-:W-:Y:S08]  /*11aa0*/  HMMA.16816.F32.BF16 R92, R8.reuse, R28, R56 ;  /* 0x0000001c085c723c */ /* 0x040ff00000041838 */
[----:B------:R-:W-:Y:S01]  /*11ab0*/  HMMA.16816.F32.BF16 R88, R8, R30, R44 ;  /* 0x0000001e0858723c */ /* 0x000fe2000004182c */
[----:B-1----:R-:W-:Y:S01]  /*11ac0*/  FFMA.FTZ R2, R161, c[0x0][0x2d0], -R0 ;  /* 0x0000b400a1027a23 */ /* 0x002fe20000010800 */
[----:B------:R-:W1:Y:S01]  /*11ad0*/  LDSM.16.MT88.4 R28, [R220+0x1900] ;  /* 0x00190000dc1c783b */ /* 0x000e620000004200 */
[----:B------:R-:W-:-:S02]  /*11ae0*/  IMAD.MOV.U32 R161, RZ, RZ, R120 ;  /* 0x000000ffffa17224 */ /* 0x000fc400078e0078 */
[----:B------:R2:W-:Y:S03]  /*11af0*/  MUFU.EX2 R7, R2 ;  /* 0x0000000200077308 */ /* 0x0005e60000000800 */
[C---:B------:R-:W-:Y:S08]  /*11b00*/  HMMA.16816.F32.BF16 R112, R8.reuse, R20, R52 ;  /* 0x000000140870723c */ /* 0x040ff00000041834 */
[----:B------:R-:W-:Y:S01]  /*11b10*/  HMMA.16816.F32.BF16 R124, R8, R22, R64 ;  /* 0x00000016087c723c */ /* 0x000fe20000041840 */
[----:B------:R-:W1:Y:S01]  /*11b20*/  LDSM.16.MT88.4 R20, [R217+0x5900] ;  /* 0x00590000d914783b */ /* 0x000e620000004200 */
[----:B--2---:R-:W-:-:S02]  /*11b30*/  FFMA.FTZ R2, R160, c[0x0][0x2d0], -R0 ;  /* 0x0000b400a0027a23 */ /* 0x004fc40000010800 */
[----:B------:R-:W-:-:S04]  /*11b40*/  IMAD.MOV.U32 R160, RZ, RZ, R121 ;  /* 0x000000ffffa07224 */ /* 0x000fc800078e0079 */
[C---:B------:R-:W-:Y:S01]  /*11b50*/  HMMA.16816.F32.BF16 R136, R8.reuse, R40, R136 ;  /* 0x000000280888723c */ /* 0x040fe20000041888 */
[----:B------:R2:W1:Y:S07]  /*11b60*/  MUFU.EX2 R6, R2 ;  /* 0x0000000200067308 */ /* 0x00046e0000000800 */
[C---:B------:R-:W-:Y:S01]  /*11b70*/  HMMA.16816.F32.BF16 R152, R8.reuse, R42, R152 ;  /* 0x0000002a0898723c */ /* 0x040fe20000041898 */
[----:B------:R-:W1:Y:S07]  /*11b80*/  LDSM.16.MT88.4 R40, [R218+0x5900] ;  /* 0x00590000da28783b */ /* 0x000e6e0000004200 */
[----:B------:R-:W-:Y:S01]  /*11b90*/  HMMA.16816.F32.BF16 R128, R8, R16, R80 ;  /* 0x000000100880723c */ /* 0x000fe20000041850 */
[----:B--2---:R-:W-:Y:S01]  /*11ba0*/  FFMA.FTZ R2, R162, c[0x0][0x2d0], -R0 ;  /* 0x0000b400a2027a23 */ /* 0x004fe20000010800 */
[----:B------:R-:W-:-:S03]  /*11bb0*/  MOV R162, R122 ;  /* 0x0000007a00a27202 */ /* 0x000fc60000000f00 */
[----:B------:R2:W-:Y:S03]  /*11bc0*/  MUFU.EX2 R4, R2 ;  /* 0x0000000200047308 */ /* 0x0005e60000000800 */
[C---:B------:R-:W-:Y:S01]  /*11bd0*/  HMMA.16816.F32.BF16 R120, R8.reuse, R18, R76 ;  /* 0x000000120878723c */ /* 0x040fe2000004184c */
[----:B------:R-:W-:Y:S07]  /*11be0*/  LDSM.16.MT88.4 R16, [R221+0x5900] ;  /* 0x00590000dd10783b */ /* 0x000fee0000004200 */
[----:B------:R-:W-:Y:S01]  /*11bf0*/  HMMA.16816.F32.BF16 R76, R8, R12, R72 ;  /* 0x0000000c084c723c */ /* 0x000fe20000041848 */
[----:B--2---:R-:W-:Y:S01]  /*11c00*/  FFMA.FTZ R2, R164, c[0x0][0x2d0], -R0 ;  /* 0x0000b400a4027a23 */ /* 0x004fe20000010800 */
[----:B------:R-:W-:Y:S01]  /*11c10*/  MOV R164, R158 ;  /* 0x0000009e00a47202 */ /* 0x000fe20000000f00 */
[----:B------:R-:W-:-:S05]  /*11c20*/  IMAD.MOV.U32 R158, RZ, RZ, R186 ;  /* 0x000000ffff9e7224 */ /* 0x000fca00078e00ba */
[----:B------:R-:W-:Y:S01]  /*11c30*/  HMMA.16816.F32.BF16 R56, R8, R14, R48 ;  /* 0x0000000e0838723c */ /* 0x000fe20000041830 */
[----:B------:R-:W2:Y:S01]  /*11c40*/  MUFU.EX2 R186, R2 ;  /* 0x0000000200ba7308 */ /* 0x000ea20000000800 */
[----:B------:R-:W3:Y:S05]  /*11c50*/  LDSM.16.MT88.4 R12, [R220+0x5900] ;  /* 0x00590000dc0c783b */ /* 0x000eea0000004200 */
[----:B-----5:R-:W-:Y:S02]  /*11c60*/  F2FP.BF16.PACK_AB R8, R190, R191 ;  /* 0x000000bfbe08723e */ /* 0x020fe400000010ff */
[----:B-1----:R-:W-:Y:S02]  /*11c70*/  F2FP.BF16.PACK_AB R9, R6, R7 ;  /* 0x000000070609723e */ /* 0x002fe400000010ff */
[----:B------:R-:W-:-:S02]  /*11c80*/  F2FP.BF16.PACK_AB R10, R188, R189 ;  /* 0x000000bdbc0a723e */ /* 0x000fc400000010ff */
[----:B--2---:R-:W-:Y:S01]  /*11c90*/  F2FP.BF16.PACK_AB R11, R186, R4 ;  /* 0x00000004ba0b723e */ /* 0x004fe200000010ff */
[----:B------:R-:W-:-:S06]  /*11ca0*/  FFMA.FTZ R2, R170, c[0x0][0x2d0], -R5 ;  /* 0x0000b400aa027a23 */ /* 0x000fcc0000010805 */
[C---:B----4-:R-:W-:Y:S07]  /*11cb0*/  HMMA.16816.F32.BF16 R72, R8.reuse, R36, R100 ;  /* 0x000000240848723c */ /* 0x050fee0000041864 */
[----:B------:R-:W-:Y:S01]  /*11cc0*/  IMAD.MOV.U32 R103, RZ, RZ, R174 ;  /* 0x000000ffff677224 */ /* 0x000fe200078e00ae */
[----:B------:R-:W-:Y:S01]  /*11cd0*/  HMMA.16816.F32.BF16 R64, R8, R38, R108 ;  /* 0x000000260840723c */ /* 0x000fe2000004186c */
[----:B------:R1:W-:Y:S01]  /*11ce0*/  MUFU.EX2 R174, R2 ;  /* 0x0000000200ae7308 */ /* 0x0003e20000000800 */
[----:B------:R-:W2:Y:S01]  /*11cf0*/  LDSM.16.MT88.4 R36, [R217+0x2100] ;  /* 0x00210000d924783b */ /* 0x000ea20000004200 */
[----:B------:R-:W-:Y:S01]  /*11d00*/  MOV R102, R63 ;  /* 0x0000003f00667202 */ /* 0x000fe20000000f00 */
[----:B------:R-:W-:-:S03]  /*11d10*/  IMAD.MOV.U32 R101, RZ, RZ, R62 ;  /* 0x000000ffff657224 */ /* 0x000fc600078e003e */
[----:B------:R-:W-:Y:S01]  /*11d20*/  IMAD.MOV.U32 R111, RZ, RZ, R162 ;  /* 0x000000ffff6f7224 */ /* 0x000fe200078e00a2 */
[----:B---3--:R-:W-:Y:S01]  /*11d30*/  HMMA.16816.F32.BF16 R60, R8, R32, R116 ;  /* 0x00000020083c723c */ /* 0x008fe20000041874 */
[----:B------:R-:W-:Y:S01]  /*11d40*/  IMAD.MOV.U32 R162, RZ, RZ, R160 ;  /* 0x000000ffffa27224 */ /* 0x000fe200078e00a0 */
[----:B------:R-:W-:Y:S01]  /*11d50*/  MOV R110, R103 ;  /* 0x00000067006e7202 */ /* 0x000fe20000000f00 */
[----:B------:R-:W-:Y:S01]  /*11d60*/  IMAD.MOV.U32 R160, RZ, RZ, R161 ;  /* 0x000000ffffa07224 */ /* 0x000fe200078e00a1 */
[----:B------:R-:W-:Y:S01]  /*11d70*/  MOV R161, R165 ;  /* 0x000000a500a17202 */ /* 0x000fe20000000f00 */
[----:B------:R-:W-:-:S03]  /*11d80*/  IMAD.MOV.U32 R109, RZ, RZ, R102 ;  /* 0x000000ffff6d7224 */ /* 0x000fc600078e0066 */
[C---:B------:R-:W-:Y:S01]  /*11d90*/  HMMA.16816.F32.BF16 R52, R8.reuse, R34, R104 ;  /* 0x000000220834723c */ /* 0x040fe20000041868 */
[--C-:B-1----:R-:W-:Y:S01]  /*11da0*/  FFMA.FTZ R2, R171, c[0x0][0x2d0], -R5.reuse ;  /* 0x0000b400ab027a23 */ /* 0x102fe20000010805 */
[----:B------:R-:W1:Y:S03]  /*11db0*/  LDSM.16.MT88.4 R32, [R218+0x2100] ;  /* 0x00210000da20783b */ /* 0x000e660000004200 */
[----:B------:R3:W4:Y:S03]  /*11dc0*/  MUFU.EX2 R171, R2 ;  /* 0x0000000200ab7308 */ /* 0x0007260000000800 */
[C---:B------:R-:W-:Y:S08]  /*11dd0*/  HMMA.16816.F32.BF16 R48, R8.reuse, R24, R96 ;  /* 0x000000180830723c */ /* 0x040ff00000041860 */
[----:B------:R-:W-:Y:S01]  /*11de0*/  HMMA.16816.F32.BF16 R44, R8, R26, R84 ;  /* 0x0000001a082c723c */ /* 0x000fe20000041854 */
[----:B------:R-:W5:Y:S01]  /*11df0*/  LDSM.16.MT88.4 R24, [R221+0x2100] ;  /* 0x00210000dd18783b */ /* 0x000f620000004200 */
[----:B---3--:R-:W-:Y:S01]  /*11e00*/  FFMA.FTZ R2, R172, c[0x0][0x2d0], -R5 ;  /* 0x0000b400ac027a23 */ /* 0x008fe20000010805 */
[----:B------:R-:W-:-:S05]  /*11e10*/  MOV R172, R110 ;  /* 0x0000006e00ac7202 */ /* 0x000fca0000000f00 */
[C---:B------:R-:W-:Y:S01]  /*11e20*/  HMMA.16816.F32.BF16 R80, R8.reuse, R28, R92 ;  /* 0x0000001c0850723c */ /* 0x040fe2000004185c */
[----:B------:R3:W-:Y:S07]  /*11e30*/  MUFU.EX2 R170, R2 ;  /* 0x0000000200aa7308 */ /* 0x0007ee0000000800 */
[C---:B------:R-:W-:Y:S01]  /*11e40*/  HMMA.16816.F32.BF16 R84, R8.reuse, R30, R88 ;  /* 0x0000001e0854723c */ /* 0x040fe20000041858 */
[----:B------:R-:W1:Y:S07]  /*11e50*/  LDSM.16.MT88.4 R28, [R220+0x2100] ;  /* 0x00210000dc1c783b */ /* 0x000e6e0000004200 */
[----:B------:R-:W-:Y:S01]  /*11e60*/  HMMA.16816.F32.BF16 R92, R8, R20, R112 ;  /* 0x00000014085c723c */ /* 0x000fe20000041870 */
[----:B---3--:R-:W-:-:S02]  /*11e70*/  FFMA.FTZ R2, R173, c[0x0][0x2d0], -R5 ;  /* 0x0000b400ad027a23 */ /* 0x008fc40000010805 */
[----:B------:R-:W-:Y:S02]  /*11e80*/  IMAD.MOV.U32 R173, RZ, RZ, R101 ;  /* 0x000000ffffad7224 */ /* 0x000fe400078e0065 */
[----:B------:R3:W-:Y:S03]  /*11e90*/  MUFU.EX2 R165, R2 ;  /* 0x0000000200a57308 */ /* 0x0007e60000000800 */
[C---:B------:R-:W-:Y:S01]  /*11ea0*/  HMMA.16816.F32.BF16 R100, R8.reuse, R22, R124 ;  /* 0x000000160864723c */ /* 0x040fe2000004187c */
[----:B------:R-:W1:Y:S07]  /*11eb0*/  LDSM.16.MT88.4 R20, [R217+0x6100] ;  /* 0x00610000d914783b */ /* 0x000e6e0000004200 */
[----:B------:R-:W-:Y:S01]  /*11ec0*/  HMMA.16816.F32.BF16 R116, R8, R40, R136 ;  /* 0x000000280874723c */ /* 0x000fe20000041888 */
[----:B---3--:R-:W-:-:S02]  /*11ed0*/  FFMA.FTZ R2, R167, c[0x0][0x2d0], -R0 ;  /* 0x0000b400a7027a23 */ /* 0x008fc40000010800 */
[----:B------:R-:W-:-:S05]  /*11ee0*/  IMAD.MOV.U32 R167, RZ, RZ, R164 ;  /* 0x000000ffffa77224 */ /* 0x000fca00078e00a4 */
[C---:B------:R-:W-:Y:S01]  /*11ef0*/  HMMA.16816.F32.BF16 R104, R8.reuse, R12, R76 ;  /* 0x0000000c0868723c */ /* 0x040fe2000004184c */
[----:B------:R3:W-:Y:S01]  /*11f00*/  MUFU.EX2 R164, R2 ;  /* 0x0000000200a47308 */ /* 0x0007e20000000800 */
[----:B------:R-:W-:Y:S01]  /*11f10*/  IMAD.MOV.U32 R138, RZ, RZ, R162 ;  /* 0x000000ffff8a7224 */ /* 0x000fe200078e00a2 */
[----:B------:R-:W-:Y:S01]  /*11f20*/  MOV R136, R161 ;  /* 0x000000a100887202 */ /* 0x000fe20000000f00 */
[----:B------:R-:W-:Y:S02]  /*11f30*/  IMAD.MOV.U32 R139, RZ, RZ, R111 ;  /* 0x000000ffff8b7224 */ /* 0x000fe400078e006f */
[----:B------:R-:W-:Y:S02]  /*11f40*/  IMAD.MOV.U32 R137, RZ, RZ, R160 ;  /* 0x000000ffff897224 */ /* 0x000fe400078e00a0 */
[C---:B------:R-:W-:Y:S01]  /*11f50*/  HMMA.16816.F32.BF16 R76, R8.reuse, R14, R56 ;  /* 0x0000000e084c723c */ /* 0x040fe20000041838 */
[----:B------:R-:W1:Y:S07]  /*11f60*/  LDSM.16.MT88.4 R12, [R220+0x6100] ;  /* 0x00610000dc0c783b */ /* 0x000e6e0000004200 */
[----:B------:R-:W-:Y:S01]  /*11f70*/  HMMA.16816.F32.BF16 R124, R8, R42, R152 ;  /* 0x0000002a087c723c */ /* 0x000fe20000041898 */
[----:B---3--:R-:W-:-:S02]  /*11f80*/  FFMA.FTZ R2, R166, c[0x0][0x2d0], -R0 ;  /* 0x0000b400a6027a23 */ /* 0x008fc40000010800 */
[----:B------:R-:W-:Y:S02]  /*11f90*/  IMAD.MOV.U32 R166, RZ, RZ, R163 ;  /* 0x000000ffffa67224 */ /* 0x000fe400078e00a3 */
[----:B------:R3:W1:Y:S03]  /*11fa0*/  MUFU.EX2 R163, R2 ;  /* 0x0000000200a37308 */ /* 0x0006660000000800 */
[----:B------:R-:W-:Y:S07]  /*11fb0*/  HMMA.16816.F32.BF16 R112, R8, R16, R128 ;  /* 0x000000100870723c */ /* 0x000fee0000041880 */
[----:B------:R-:W-:Y:S01]  /*11fc0*/  MOV R129, R150 ;  /* 0x0000009600817202 */ /* 0x000fe20000000f00 */
[----:B------:R-:W-:-:S02]  /*11fd0*/  IMAD.MOV.U32 R128, RZ, RZ, R151 ;  /* 0x000000ffff807224 */ /* 0x000fc400078e0097 */
[----:B------:R-:W-:Y:S02]  /*11fe0*/  IMAD.MOV.U32 R130, RZ, RZ, R149 ;  /* 0x000000ffff827224 */ /* 0x000fe400078e0095 */
[----:B------:R-:W-:Y:S02]  /*11ff0*/  IMAD.MOV.U32 R131, RZ, RZ, R148 ;  /* 0x000000ffff837224 */ /* 0x000fe400078e0094 */
[----:B---3--:R-:W-:Y:S02]  /*12000*/  FFMA.FTZ R2, R168, c[0x0][0x2d0], -R0 ;  /* 0x0000b400a8027a23 */ /* 0x008fe40000010800 */
[----:B------:R-:W-:Y:S02]  /*12010*/  IMAD.MOV.U32 R168, RZ, RZ, R109 ;  /* 0x000000ffffa87224 */ /* 0x000fe400078e006d */
[----:B------:R3:W-:Y:S01]  /*12020*/  MUFU.EX2 R162, R2 ;  /* 0x0000000200a27308 */ /* 0x0007e20000000800 */
[----:B------:R-:W-:Y:S01]  /*12030*/  HMMA.16816.F32.BF16 R108, R8, R18, R120 ;  /* 0x00000012086c723c */ /* 0x000fe20000041878 */
[----:B------:R-:W-:Y:S06]  /*12040*/  LDSM.16.MT88.4 R16, [R221+0x6100] ;  /* 0x00610000dd10783b */ /* 0x000fec0000004200 */
[----:B----4-:R-:W-:-:S02]  /*12050*/  F2FP.BF16.PACK_AB R8, R171, R174 ;  /* 0x000000aeab08723e */ /* 0x010fc400000010ff */
[----:B-1----:R-:W-:Y:S02]  /*12060*/  F2FP.BF16.PACK_AB R9, R163, R164 ;  /* 0x000000a4a309723e */ /* 0x002fe400000010ff */
[----:B------:R-:W-:Y:S01]  /*12070*/  F2FP.BF16.PACK_AB R10, R165, R170 ;  /* 0x000000aaa50a723e */ /* 0x000fe200000010ff */
[----:B---3--:R-:W-:Y:S02]  /*12080*/  FFMA.FTZ R2, R169, c[0x0][0x2d0], -R0 ;  /* 0x0000b400a9027a23 */ /* 0x008fe40000010800 */
[----:B------:R-:W-:Y:S02]  /*12090*/  IMAD.MOV.U32 R169, RZ, RZ, R3 ;  /* 0x000000ffffa97224 */ /* 0x000fe400078e0003 */
[----:B------:R1:W3:Y:S02]  /*120a0*/  MUFU.EX2 R3, R2 ;  /* 0x0000000200037308 */ /* 0x0002e40000000800 */
[----:B-1----:R-:W-:Y:S01]  /*120b0*/  FFMA.FTZ R2, R183, c[0x0][0x2d0], -R5 ;  /* 0x0000b400b7027a23 */ /* 0x002fe20000010805 */
[----:B---3--:R-:W-:Y:S01]  /*120c0*/  F2FP.BF16.PACK_AB R11, R3, R162 ;  /* 0x000000a2030b723e */ /* 0x008fe200000010ff */
[----:B------:R-:W-:-:S04]  /*120d0*/  IMAD.MOV.U32 R183, RZ, RZ, R158 ;  /* 0x000000ffffb77224 */ /* 0x000fc800078e009e */
[----:B------:R1:W-:Y:S02]  /*120e0*/  MUFU.EX2 R161, R2 ;  /* 0x0000000200a17308 */ /* 0x0003e40000000800 */
[C---:B--2---:R-:W-:Y:S08]  /*120f0*/  HMMA.16816.F32.BF16 R96, R8.reuse, R36, R72 ;  /* 0x000000240860723c */ /* 0x044ff00000041848 */
[----:B------:R-:W-:Y:S01]  /*12100*/  HMMA.16816.F32.BF16 R88, R8, R38, R64 ;  /* 0x000000260858723c */ /* 0x000fe20000041840 */
[----:B------:R-:W2:Y:S01]  /*12110*/  LDSM.16.MT88.4 R36, [R218+0x6100] ;  /* 0x00610000da24783b */ /* 0x000ea20000004200 */
[----:B-1----:R-:W-:-:S02]  /*12120*/  FFMA.FTZ R2, R184, c[0x0][0x2d0], -R5 ;  /* 0x0000b400b8027a23 */ /* 0x002fc40000010805 */
[----:B------:R-:W-:Y:S02]  /*12130*/  IMAD.MOV.U32 R184, RZ, RZ, R157 ;  /* 0x000000ffffb87224 */ /* 0x000fe400078e009d */
[----:B------:R1:W3:Y:S02]  /*12140*/  MUFU.EX2 R160, R2 ;  /* 0x0000000200a07308 */ /* 0x0002e40000000800 */
[C---:B------:R-:W-:Y:S08]  /*12150*/  HMMA.16816.F32.BF16 R64, R8.reuse, R32, R60 ;  /* 0x000000200840723c */ /* 0x040ff0000004183c */
[----:B------:R-:W-:Y:S01]  /*12160*/  HMMA.16816.F32.BF16 R60, R8, R34, R52 ;  /* 0x00000022083c723c */ /* 0x000fe20000041834 */
[----:B------:R-:W4:Y:S01]  /*12170*/  LDSM.16.MT88.4 R32, [R217+0x2900] ;  /* 0x00290000d920783b */ /* 0x000f220000004200 */
[----:B-1----:R-:W-:-:S06]  /*12180*/  FFMA.FTZ R2, R185, c[0x0][0x2d0], -R5 ;  /* 0x0000b400b9027a23 */ /* 0x002fcc0000010805 */
[C---:B-----5:R-:W-:Y:S01]  /*12190*/  HMMA.16816.F32.BF16 R52, R8.reuse, R24, R48 ;  /* 0x000000180834723c */ /* 0x060fe20000041830 */
[----:B------:R-:W-:Y:S01]  /*121a0*/  IMAD.MOV.U32 R185, RZ, RZ, R71 ;  /* 0x000000ffffb97224 */ /* 0x000fe200078e0047 */
[----:B------:R1:W-:Y:S06]  /*121b0*/  MUFU.EX2 R158, R2 ;  /* 0x00000002009e7308 */ /* 0x0003ec0000000800 */
[C---:B------:R-:W-:Y:S01]  /*121c0*/  HMMA.16816.F32.BF16 R40, R8.reuse, R26, R44 ;  /* 0x0000001a0828723c */ /* 0x040fe2000004182c */
[----:B------:R-:W-:Y:S07]  /*121d0*/  LDSM.16.MT88.4 R24, [R220+0x2900] ;  /* 0x00290000dc18783b */ /* 0x000fee0000004200 */
[----:B------:R-:W-:Y:S01]  /*121e0*/  HMMA.16816.F32.BF16 R48, R8, R28, R80 ;  /* 0x0000001c0830723c */ /* 0x000fe20000041850 */
[----:B-1----:R-:W-:-:S02]  /*121f0*/  FFMA.FTZ R2, R187, c[0x0][0x2d0], -R5 ;  /* 0x0000b400bb027a23 */ /* 0x002fc40000010805 */
[----:B------:R-:W-:Y:S02]  /*12200*/  IMAD.MOV.U32 R187, RZ, RZ, R159 ;  /* 0x000000ffffbb7224 */ /* 0x000fe400078e009f */
[----:B------:R1:W-:Y:S03]  /*12210*/  MUFU.EX2 R159, R2 ;  /* 0x00000002009f7308 */ /* 0x0003e60000000800 */
[C---:B------:R-:W-:Y:S01]  /*12220*/  HMMA.16816.F32.BF16 R44, R8.reuse, R30, R84 ;  /* 0x0000001e082c723c */ /* 0x040fe20000041854 */
[----:B------:R-:W5:Y:S07]  /*12230*/  LDSM.16.MT88.4 R28, [R218+0x2900] ;  /* 0x00290000da1c783b */ /* 0x000f6e0000004200 */
[----:B------:R-:W-:Y:S01]  /*12240*/  HMMA.16816.F32.BF16 R56, R8, R20, R92 ;  /* 0x000000140838723c */ /* 0x000fe2000004185c */
[----:B-1----:R-:W-:-:S07]  /*12250*/  FFMA.FTZ R2, R180, c[0x0][0x2d0], -R0 ;  /* 0x0000b400b4027a23 */ /* 0x002fce0000010800 */
[C---:B------:R-:W-:Y:S01]  /*12260*/  HMMA.16816.F32.BF16 R72, R8.reuse, R22, R100 ;  /* 0x000000160848723c */ /* 0x040fe20000041864 */
[----:B------:R-:W1:Y:S01]  /*12270*/  LDSM.16.MT88.4 R20, [R221+0x2900] ;  /* 0x00290000dd14783b */ /* 0x000e620000004200 */
[----:B------:R-:W-:Y:S01]  /*12280*/  MOV R180, R156 ;  /* 0x0000009c00b47202 */ /* 0x000fe20000000f00 */
[----:B------:R2:W-:Y:S05]  /*12290*/  MUFU.EX2 R157, R2 ;  /* 0x00000002009d7308 */ /* 0x0005ea0000000800 */
[C---:B------:R-:W-:Y:S01]  /*122a0*/  HMMA.16816.F32.BF16 R100, R8.reuse, R12, R104 ;  /* 0x0000000c0864723c */ /* 0x040fe20000041868 */
[----:B------:R-:W-:Y:S07]  /*122b0*/  LDSM.16.MT88.4 R104, [R220+0x3900] ;  /* 0x00390000dc68783b */ /* 0x000fee0000004200 */
[----:B------:R-:W-:Y:S01]  /*122c0*/  HMMA.16816.F32.BF16 R76, R8, R14, R76 ;  /* 0x0000000e084c723c */ /* 0x000fe2000004184c */
[----:B------:R-:W1:Y:S01]  /*122d0*/  LDSM.16.MT88.4 R12, [R217+0x6900] ;  /* 0x00690000d90c783b */ /* 0x000e620000004200 */
[----:B--2---:R-:W-:-:S02]  /*122e0*/  FFMA.FTZ R2, R175, c[0x0][0x2d0], -R0 ;  /* 0x0000b400af027a23 */ /* 0x004fc40000010800 */
[----:B------:R-:W-:Y:S02]  /*122f0*/  IMAD.MOV.U32 R175, RZ, RZ, R70 ;  /* 0x000000ffffaf7224 */ /* 0x000fe400078e0046 */
[----:B------:R2:W1:Y:S02]  /*12300*/  MUFU.EX2 R156, R2 ;  /* 0x00000002009c7308 */ /* 0x0004640000000800 */
[C---:B------:R-:W-:Y:S08]  /*12310*/  HMMA.16816.F32.BF16 R116, R8.reuse, R36, R116 ;  /* 0x000000240874723c */ /* 0x040ff00000041874 */
[----:B------:R-:W-:Y:S01]  /*12320*/  HMMA.16816.F32.BF16 R120, R8, R38, R124 ;  /* 0x000000260878723c */ /* 0x000fe2000004187c */
[----:B------:R-:W4:Y:S01]  /*12330*/  LDSM.16.MT88.4 R36, [R218+0x6900] ;  /* 0x00690000da24783b */ /* 0x000f220000004200 */
[----:B--2---:R-:W-:-:S06]  /*12340*/  FFMA.FTZ R2, R181, c[0x0][0x2d0], -R0 ;  /* 0x0000b400b5027a23 */ /* 0x004fcc0000010800 */
[C---:B------:R-:W-:Y:S01]  /*12350*/  HMMA.16816.F32.BF16 R112, R8.reuse, R16, R112 ;  /* 0x000000100870723c */ /* 0x040fe20000041870 */
[----:B------:R2:W-:Y:S07]  /*12360*/  MUFU.EX2 R155, R2 ;  /* 0x00000002009b7308 */ /* 0x0005ee0000000800 */
[----:B------:R-:W-:Y:S01]  /*12370*/  HMMA.16816.F32.BF16 R108, R8, R18, R108 ;  /* 0x00000012086c723c */ /* 0x000fe2000004186c */
[----:B------:R-:W-:Y:S06]  /*12380*/  LDSM.16.MT88.4 R16, [R218+0x3100] ;  /* 0x00310000da10783b */ /* 0x000fec0000004200 */
[----:B---3--:R-:W-:-:S02]  /*12390*/  F2FP.BF16.PACK_AB R8, R160, R161 ;  /* 0x000000a1a008723e */ /* 0x008fc400000010ff */
[----:B-1----:R-:W-:Y:S01]  /*123a0*/  F2FP.BF16.PACK_AB R9, R156, R157 ;  /* 0x0000009d9c09723e */ /* 0x002fe200000010ff */
[----:B--2---:R-:W-:Y:S01]  /*123b0*/  FFMA.FTZ R2, R182, c[0x0][0x2d0], -R0 ;  /* 0x0000b400b6027a23 */ /* 0x004fe20000010800 */
[----:B------:R-:W-:-:S03]  /*123c0*/  F2FP.BF16.PACK_AB R10, R159, R158 ;  /* 0x0000009e9f0a723e */ /* 0x000fc600000010ff */
[----:B------:R-:W1:Y:S02]  /*123d0*/  MUFU.EX2 R154, R2 ;  /* 0x00000002009a7308 */ /* 0x000e640000000800 */
[----:B-1----:R-:W-:Y:S01]  /*123e0*/  F2FP.BF16.PACK_AB R11, R154, R155 ;  /* 0x0000009b9a0b723e */ /* 0x002fe200000010ff */
[----:B------:R-:W-:-:S05]  /*123f0*/  FFMA.FTZ R2, R242, c[0x0][0x2d0], -R5 ;  /* 0x0000b400f2027a23 */ /* 0x000fca0000010805 */
[----:B------:R1:W-:Y:S01]  /*12400*/  MUFU.EX2 R153, R2 ;  /* 0x0000000200997308 */ /* 0x0003e20000000800 */
[C---:B----4-:R-:W-:Y:S08]  /*12410*/  HMMA.16816.F32.BF16 R92, R8.reuse, R34, R88 ;  /* 0x00000022085c723c */ /* 0x050ff00000041858 */
[----:B-----5:R-:W-:Y:S01]  /*12420*/  HMMA.16816.F32.BF16 R84, R8, R28, R64 ;  /* 0x0000001c0854723c */ /* 0x020fe20000041840 */
[----:B-1----:R-:W-:-:S07]  /*12430*/  FFMA.FTZ R2, R246, c[0x0][0x2d0], -R5 ;  /* 0x0000b400f6027a23 */ /* 0x002fce0000010805 */
[C---:B------:R-:W-:Y:S01]  /*12440*/  HMMA.16816.F32.BF16 R88, R8.reuse, R30, R60 ;  /* 0x0000001e0858723c */ /* 0x040fe2000004183c */
[----:B------:R-:W-:Y:S01]  /*12450*/  LDSM.16.MT88.4 R28, [R217+0x3100] ;  /* 0x00310000d91c783b */ /* 0x000fe20000004200 */
[----:B------:R1:W2:Y:S06]  /*12460*/  MUFU.EX2 R152, R2 ;  /* 0x0000000200987308 */ /* 0x0002ac0000000800 */
[C---:B------:R-:W-:Y:S08]  /*12470*/  HMMA.16816.F32.BF16 R64, R8.reuse, R22, R40 ;  /* 0x000000160840723c */ /* 0x040ff00000041828 */
[----:B------:R-:W-:Y:S01]  /*12480*/  HMMA.16816.F32.BF16 R60, R8, R24, R48 ;  /* 0x00000018083c723c */ /* 0x000fe20000041830 */
[----:B-1----:R-:W-:-:S04]  /*12490*/  FFMA.FTZ R2, R247, c[0x0][0x2d0], -R5 ;  /* 0x0000b400f7027a23 */ /* 0x002fc80000010805 */
[----:B------:R1:W-:Y:S03]  /*124a0*/  MUFU.EX2 R150, R2 ;  /* 0x0000000200967308 */ /* 0x0003e60000000800 */
[C---:B------:R-:W-:Y:S01]  /*124b0*/  HMMA.16816.F32.BF16 R40, R8.reuse, R26, R44 ;  /* 0x0000001a0828723c */ /* 0x040fe2000004182c */
[----:B------:R-:W3:Y:S07]  /*124c0*/  LDSM.16.MT88.4 R24, [R221+0x6900] ;  /* 0x00690000dd18783b */ /* 0x000eee0000004200 */
        /* <DEDUP_REMOVED lines=8> */
[----:B------:R-:W2:Y:S01]  /*12550*/  LDSM.16.MT88.4 R32, [R220+0x3100] ;  /* 0x00310000dc20783b */ /* 0x000ea20000004200 */
[----:B-1----:R-:W-:-:S04]  /*12560*/  FFMA.FTZ R2, R209, c[0x0][0x2d0], -R0 ;  /* 0x0000b400d1027a23 */ /* 0x002fc80000010800 */
[----:B------:R1:W-:Y:S02]  /*12570*/  MUFU.EX2 R149, R2 ;  /* 0x0000000200957308 */ /* 0x0003e40000000800 */
[C---:B------:R-:W-:Y:S08]  /*12580*/  HMMA.16816.F32.BF16 R116, R8.reuse, R36, R116 ;  /* 0x000000240874723c */ /* 0x040ff00000041874 */
[----:B---3--:R-:W-:Y:S01]  /*12590*/  HMMA.16816.F32.BF16 R112, R8, R24, R112 ;  /* 0x000000180870723c */ /* 0x008fe20000041870 */
[----:B-1----:R-:W-:-:S07]  /*125a0*/  FFMA.FTZ R2, R208, c[0x0][0x2d0], -R0 ;  /* 0x0000b400d0027a23 */ /* 0x002fce0000010800 */
[C---:B------:R-:W-:Y:S01]  /*125b0*/  HMMA.16816.F32.BF16 R108, R8.reuse, R26, R108 ;  /* 0x0000001a086c723c */ /* 0x040fe2000004186c */
[----:B------:R-:W1:Y:S01]  /*125c0*/  LDSM.16.MT88.4 R24, [R217+0x7100] ;  /* 0x00710000d918783b */ /* 0x000e620000004200 */
[----:B------:R3:W2:Y:S06]  /*125d0*/  MUFU.EX2 R148, R2 ;  /* 0x0000000200947308 */ /* 0x0006ac0000000800 */
[C---:B------:R-:W-:Y:S08]  /*125e0*/  HMMA.16816.F32.BF16 R120, R8.reuse, R38, R120 ;  /* 0x000000260878723c */ /* 0x040ff00000041878 */
[----:B----4-:R-:W-:Y:S01]  /*125f0*/  HMMA.16816.F32.BF16 R48, R8, R20, R100 ;  /* 0x000000140830723c */ /* 0x010fe20000041864 */
[----:B---3--:R-:W-:-:S04]  /*12600*/  FFMA.FTZ R2, R210, c[0x0][0x2d0], -R0 ;  /* 0x0000b400d2027a23 */ /* 0x008fc80000010800 */
[----:B------:R3:W-:Y:S03]  /*12610*/  MUFU.EX2 R71, R2 ;  /* 0x0000000200477308 */ /* 0x0007e60000000800 */
[----:B------:R-:W-:Y:S01]  /*12620*/  HMMA.16816.F32.BF16 R36, R8, R22, R76 ;  /* 0x000000160824723c */ /* 0x000fe2000004184c */
[----:B------:R-:W4:Y:S06]  /*12630*/  LDSM.16.MT88.4 R20, [R218+0x7100] ;  /* 0x00710000da14783b */ /* 0x000f2c0000004200 */
[----:B--2---:R-:W-:-:S02]  /*12640*/  F2FP.BF16.PACK_AB R8, R152, R153 ;  /* 0x000000999808723e */ /* 0x004fc400000010ff */
[----:B------:R-:W-:Y:S02]  /*12650*/  F2FP.BF16.PACK_AB R9, R148, R149 ;  /* 0x000000959409723e */ /* 0x000fe400000010ff */
[----:B------:R-:W-:Y:S01]  /*12660*/  F2FP.BF16.PACK_AB R10, R151, R150 ;  /* 0x00000096970a723e */ /* 0x000fe200000010ff */
[----:B---3--:R-:W-:-:S04]  /*12670*/  FFMA.FTZ R2, R211, c[0x0][0x2d0], -R0 ;  /* 0x0000b400d3027a23 */ /* 0x008fc80000010800 */
[----:B------:R-:W2:Y:S02]  /*12680*/  MUFU.EX2 R70, R2 ;  /* 0x0000000200467308 */ /* 0x000ea40000000800 */
[----:B--2---:R-:W-:Y:S01]  /*12690*/  F2FP.BF16.PACK_AB R11, R70, R71 ;  /* 0x00000047460b723e */ /* 0x004fe200000010ff */
[----:B------:R-:W-:Y:S02]  /*126a0*/  FFMA.FTZ R2, R175, c[0x0][0x2d0], -R5 ;  /* 0x0000b400af027a23 */ /* 0x000fe40000010805 */
[----:B------:R-:W-:Y:S02]  /*126b0*/  IMAD.MOV.U32 R175, RZ, RZ, R169 ;  /* 0x000000ffffaf7224 */ /* 0x000fe400078e00a9 */
[----:B------:R-:W-:Y:S02]  /*126c0*/  IMAD.MOV.U32 R169, RZ, RZ, R173 ;  /* 0x000000ffffa97224 */ /* 0x000fe400078e00ad */
[----:B-----5:R-:W-:Y:S01]  /*126d0*/  HMMA.16816.F32.BF16 R72, R8, R14, R64 ;  /* 0x0000000e0848723c */ /* 0x020fe20000041840 */
[----:B------:R2:W-:Y:S01]  /*126e0*/  MUFU.EX2 R64, R2 ;  /* 0x0000000200407308 */ /* 0x0005e20000000800 */
[----:B------:R-:W-:-:S06]  /*126f0*/  IMAD.MOV.U32 R173, RZ, RZ, R132 ;  /* 0x000000ffffad7224 */ /* 0x000fcc00078e0084 */
[C---:B------:R-:W-:Y:S08]  /*12700*/  HMMA.16816.F32.BF16 R100, R8.reuse, R32, R60 ;  /* 0x000000200864723c */ /* 0x040ff0000004183c */
[----:B-1----:R-:W-:Y:S01]  /*12710*/  HMMA.16816.F32.BF16 R52, R8, R24, R52 ;  /* 0x000000180834723c */ /* 0x002fe20000041834 */
[----:B--2---:R-:W-:Y:S02]  /*12720*/  FFMA.FTZ R2, R180, c[0x0][0x2d0], -R5 ;  /* 0x0000b400b4027a23 */ /* 0x004fe40000010805 */
[----:B------:R-:W-:-:S02]  /*12730*/  IMAD.MOV.U32 R180, RZ, RZ, R131 ;  /* 0x000000ffffb47224 */ /* 0x000fc400078e0083 */
[----:B------:R1:W-:Y:S01]  /*12740*/  MUFU.EX2 R60, R2 ;  /* 0x00000002003c7308 */ /* 0x0003e20000000800 */
[----:B------:R-:W-:Y:S02]  /*12750*/  IMAD.MOV.U32 R131, RZ, RZ, R167 ;  /* 0x000000ffff837224 */ /* 0x000fe400078e00a7 */
[----:B----4-:R-:W-:Y:S01]  /*12760*/  HMMA.16816.F32.BF16 R116, R8, R20, R116 ;  /* 0x000000140874723c */ /* 0x010fe20000041874 */
[----:B------:R-:W-:-:S07]  /*12770*/  IMAD.MOV.U32 R167, RZ, RZ, R134 ;  /* 0x000000ffffa77224 */ /* 0x000fce00078e0086 */
[C---:B------:R-:W-:Y:S01]  /*12780*/  HMMA.16816.F32.BF16 R84, R8.reuse, R16, R84 ;  /* 0x000000100854723c */ /* 0x040fe20000041854 */
[----:B-1----:R-:W-:Y:S02]  /*12790*/  FFMA.FTZ R2, R187, c[0x0][0x2d0], -R5 ;  /* 0x0000b400bb027a23 */ /* 0x002fe40000010805 */
[----:B------:R-:W-:Y:S01]  /*127a0*/  IMAD.MOV.U32 R187, RZ, RZ, R130 ;  /* 0x000000ffffbb7224 */ /* 0x000fe200078e0082 */
[----:B------:R-:W-:Y:S01]  /*127b0*/  MOV R130, R166 ;  /* 0x000000a600827202 */ /* 0x000fe20000000f00 */
[----:B------:R1:W-:Y:S01]  /*127c0*/  MUFU.EX2 R33, R2 ;  /* 0x0000000200217308 */ /* 0x0003e20000000800 */
[----:B------:R-:W-:Y:S02]  /*127d0*/  IMAD.MOV.U32 R166, RZ, RZ, R135 ;  /* 0x000000ffffa67224 */ /* 0x000fe400078e0087 */
[C---:B------:R-:W-:Y:S01]  /*127e0*/  HMMA.16816.F32.BF16 R56, R8.reuse, R18, R88 ;  /* 0x000000120838723c */ /* 0x040fe20000041858 */
[----:B------:R-:W2:Y:S04]  /*127f0*/  LDSM.16.MT88.4 R16, [R221+0x7100] ;  /* 0x00710000dd10783b */ /* 0x000ea80000004200 */
[----:B------:R-:W-:Y:S03]  /*12800*/  LDSM.16.MT88.4 R88, [R218+0x3900] ;  /* 0x00390000da58783b */ /* 0x000fe60000004200 */
[C---:B------:R-:W-:Y:S01]  /*12810*/  HMMA.16816.F32.BF16 R76, R8.reuse, R28, R96 ;  /* 0x0000001c084c723c */ /* 0x040fe20000041860 */
[----:B------:R-:W-:Y:S01]  /*12820*/  LDSM.16.MT88.4 R96, [R221+0x3900] ;  /* 0x00390000dd60783b */ /* 0x000fe20000004200 */
[----:B-1----:R-:W-:Y:S01]  /*12830*/  FFMA.FTZ R2, R185, c[0x0][0x2d0], -R5 ;  /* 0x0000b400b9027a23 */ /* 0x002fe20000010805 */
[----:B------:R-:W-:Y:S01]  /*12840*/  MOV R185, R129 ;  /* 0x0000008100b97202 */ /* 0x000fe20000000f00 */
[----:B------:R-:W-:Y:S01]  /*12850*/  IMAD.MOV.U32 R129, RZ, RZ, R168 ;  /* 0x000000ffff817224 */ /* 0x000fe200078e00a8 */
[----:B------:R-:W-:Y:S01]  /*12860*/  MOV R168, R133 ;  /* 0x0000008500a87202 */ /* 0x000fe20000000f00 */
[----:B------:R1:W3:Y:S02]  /*12870*/  MUFU.EX2 R32, R2 ;  /* 0x0000000200207308 */ /* 0x0002e40000000800 */
[C---:B------:R-:W-:Y:S08]  /*12880*/  HMMA.16816.F32.BF16 R28, R8.reuse, R30, R92 ;  /* 0x0000001e081c723c */ /* 0x040ff0000004185c */
[C---:B------:R-:W-:Y:S01]  /*12890*/  HMMA.16816.F32.BF16 R92, R8.reuse, R12, R80 ;  /* 0x0000000c085c723c */ /* 0x040fe20000041850 */
[----:B------:R-:W4:Y:S04]  /*128a0*/  LDSM.16.MT88.4 R12, [R220+0x7100] ;  /* 0x00710000dc0c783b */ /* 0x000f280000004200 */
[----:B------:R-:W-:Y:S01]  /*128b0*/  LDSM.16.MT88.4 R80, [R217+0x3900] ;  /* 0x00390000d950783b */ /* 0x000fe20000004200 */
[--C-:B-1----:R-:W-:Y:S01]  /*128c0*/  FFMA.FTZ R2, R184, c[0x0][0x2d0], -R0.reuse ;  /* 0x0000b400b8027a23 */ /* 0x102fe20000010800 */
[----:B------:R-:W-:Y:S01]  /*128d0*/  MOV R184, R137 ;  /* 0x0000008900b87202 */ /* 0x000fe20000000f00 */
[C---:B------:R-:W-:Y:S01]  /*128e0*/  HMMA.16816.F32.BF16 R124, R8.reuse, R22, R120 ;  /* 0x00000016087c723c */ /* 0x040fe20000041878 */
[----:B------:R-:W1:Y:S01]  /*128f0*/  LDSM.16.MT88.4 R120, [R218+0x7900] ;  /* 0x00790000da78783b */ /* 0x000e620000004200 */
[----:B------:R5:W-:Y:S06]  /*12900*/  MUFU.EX2 R25, R2 ;  /* 0x0000000200197308 */ /* 0x000bec0000000800 */
[C---:B--2---:R-:W-:Y:S01]  /*12910*/  HMMA.16816.F32.BF16 R132, R8.reuse, R16, R112 ;  /* 0x000000100884723c */ /* 0x044fe20000041870 */
[----:B------:R-:W2:Y:S07]  /*12920*/  LDSM.16.MT88.4 R112, [R217+0x7900] ;  /* 0x00790000d970783b */ /* 0x000eae0000004200 */
[----:B------:R-:W-:Y:S01]  /*12930*/  HMMA.16816.F32.BF16 R40, R8, R34, R40 ;  /* 0x000000220828723c */ /* 0x000fe20000041828 */
[----:B-----5:R-:W-:-:S02]  /*12940*/  FFMA.FTZ R2, R183, c[0x0][0x2d0], -R0 ;  /* 0x0000b400b7027a23 */ /* 0x020fc40000010800 */
[----:B------:R-:W-:Y:S01]  /*12950*/  IMAD.MOV.U32 R183, RZ, RZ, R138 ;  /* 0x000000ffffb77224 */ /* 0x000fe200078e008a */
[----:B---3--:R-:W-:Y:S01]  /*12960*/  F2FP.BF16.PACK_AB R138, R32, R33 ;  /* 0x00000021208a723e */ /* 0x008fe200000010ff */
[----:B------:R3:W5:Y:S03]  /*12970*/  MUFU.EX2 R24, R2 ;  /* 0x0000000200187308 */ /* 0x0007660000000800 */
[C---:B------:R-:W-:Y:S08]  /*12980*/  HMMA.16816.F32.BF16 R44, R8.reuse, R26, R44 ;  /* 0x0000001a082c723c */ /* 0x040ff0000004182c */
[----:B------:R-:W-:Y:S01]  /*12990*/  HMMA.16816.F32.BF16 R16, R8, R18, R108 ;  /* 0x000000120810723c */ /* 0x000fe2000004186c */
[--C-:B---3--:R-:W-:Y:S01]  /*129a0*/  FFMA.FTZ R2, R128, c[0x0][0x2d0], -R0.reuse ;  /* 0x0000b40080027a23 */ /* 0x108fe20000010800 */
[----:B-----5:R-:W-:Y:S01]  /*129b0*/  F2FP.BF16.PACK_AB R137, R24, R25 ;  /* 0x000000191889723e */ /* 0x020fe200000010ff */
[----:B------:R-:W-:-:S05]  /*129c0*/  FFMA.FTZ R0, R136, c[0x0][0x2d0], -R0 ;  /* 0x0000b40088007a23 */ /* 0x000fca0000010800 */
[----:B----4-:R-:W-:Y:S01]  /*129d0*/  HMMA.16816.F32.BF16 R48, R8, R12, R48 ;  /* 0x0000000c0830723c */ /* 0x010fe20000041830 */
[----:B------:R3:W-:Y:S01]  /*129e0*/  MUFU.EX2 R21, R2 ;  /* 0x0000000200157308 */ /* 0x0007e20000000800 */
[----:B------:R-:W-:Y:S01]  /*129f0*/  IMAD.MOV.U32 R128, RZ, RZ, R139 ;  /* 0x000000ffff807224 */ /* 0x000fe200078e008b */
[----:B------:R-:W-:-:S05]  /*12a00*/  F2FP.BF16.PACK_AB R136, R60, R64 ;  /* 0x000000403c88723e */ /* 0x000fca00000010ff */
[----:B------:R-:W-:Y:S01]  /*12a10*/  HMMA.16816.F32.BF16 R36, R8, R14, R36 ;  /* 0x0000000e0824723c */ /* 0x000fe20000041824 */
[----:B------:R4:W5:Y:S01]  /*12a20*/  MUFU.EX2 R20, R0 ;  /* 0x0000000000147308 */ /* 0x0009620000000800 */
[----:B---3--:R-:W-:-:S04]  /*12a30*/  FADD.FTZ R2, R185, R187 ;  /* 0x000000bbb9027221 */ /* 0x008fc80000010000 */
[----:B------:R-:W-:Y:S02]  /*12a40*/  FADD.FTZ R2, R183, R2 ;  /* 0x00000002b7027221 */ /* 0x000fe40000010000 */
[----:B----4-:R-:W-:Y:S01]  /*12a50*/  FADD.FTZ R0, R180, R175 ;  /* 0x000000afb4007221 */ /* 0x010fe20000010000 */
[----:B-----5:R-:W-:Y:S01]  /*12a60*/  F2FP.BF16.PACK_AB R139, R20, R21 ;  /* 0x00000015148b723e */ /* 0x020fe200000010ff */
[----:B------:R-:W-:Y:S02]  /*12a70*/  FADD.FTZ R2, R129, R2 ;  /* 0x0000000281027221 */ /* 0x000fe40000010000 */
[----:B------:R-:W-:Y:S02]  /*12a80*/  FADD.FTZ R0, R184, R0 ;  /* 0x00000000b8007221 */ /* 0x000fe40000010000 */
[----:B------:R-:W-:Y:S02]  /*12a90*/  FADD.FTZ R2, R131, R2 ;  /* 0x0000000283027221 */ /* 0x000fe40000010000 */
[----:B------:R-:W-:Y:S01]  /*12aa0*/  FADD.FTZ R0, R128, R0 ;  /* 0x0000000080007221 */ /* 0x000fe20000010000 */
[----:B-1----:R-:W-:Y:S01]  /*12ab0*/  HMMA.16816.F32.BF16 R116, R136, R120, R116 ;  /* 0x000000788874723c */ /* 0x002fe20000041874 */
[----:B------:R-:W-:-:S02]  /*12ac0*/  FADD.FTZ R2, R168, R2 ;  /* 0x00000002a8027221 */ /* 0x000fc40000010000 */
[----:B------:R-:W-:Y:S02]  /*12ad0*/  FADD.FTZ R0, R130, R0 ;  /* 0x0000000082007221 */ /* 0x000fe40000010000 */
[----:B------:R-:W-:Y:S01]  /*12ae0*/  FADD.FTZ R2, R167, R2 ;  /* 0x00000002a7027221 */ /* 0x000fe20000010000 */
[----:B------:R-:W1:Y:S01]  /*12af0*/  LDSM.16.MT88.4 R128, [R221+0x7900] ;  /* 0x00790000dd80783b */ /* 0x000e620000004200 */
        /* <DEDUP_REMOVED lines=21> */
[----:B------:R-:W3:Y:S01]  /*12c50*/  LDSM.16.MT88.4 R4, [R220+0x7900] ;  /* 0x00790000dc04783b */ /* 0x000ee20000004200 */
[----:B------:R-:W-:Y:S01]  /*12c60*/  FADD.FTZ R2, R186, R2 ;  /* 0x00000002ba027221 */ /* 0x000fe20000010000 */
[C---:B------:R-:W-:Y:S01]  /*12c70*/  HMMA.16816.F32.BF16 R100, R136.reuse, R104, R100 ;  /* 0x000000688864723c */ /* 0x040fe20000041864 */
[----:B------:R-:W-:Y:S02]  /*12c80*/  FADD.FTZ R0, R189, R0 ;  /* 0x00000000bd007221 */ /* 0x000fe40000010000 */
[----:B------:R-:W-:Y:S02]  /*12c90*/  FADD.FTZ R2, R164, R2 ;  /* 0x00000002a4027221 */ /* 0x000fe40000010000 */
[----:B------:R-:W-:Y:S02]  /*12ca0*/  FADD.FTZ R0, R188, R0 ;  /* 0x00000000bc007221 */ /* 0x000fe40000010000 */
[----:B------:R-:W-:Y:S01]  /*12cb0*/  FADD.FTZ R2, R163, R2 ;  /* 0x00000002a3027221 */ /* 0x000fe20000010000 */
[----:B--2---:R-:W-:Y:S01]  /*12cc0*/  HMMA.16816.F32.BF16 R108, R136, R112, R52 ;  /* 0x00000070886c723c */ /* 0x004fe20000041834 */
[----:B------:R-:W-:-:S02]  /*12cd0*/  FADD.FTZ R0, R174, R0 ;  /* 0x00000000ae007221 */ /* 0x000fc40000010000 */
[----:B------:R-:W-:Y:S02]  /*12ce0*/  FADD.FTZ R2, R162, R2 ;  /* 0x00000002a2027221 */ /* 0x000fe40000010000 */
[----:B------:R-:W-:Y:S02]  /*12cf0*/  FADD.FTZ R0, R171, R0 ;  /* 0x00000000ab007221 */ /* 0x000fe40000010000 */
[----:B------:R-:W-:Y:S01]  /*12d00*/  FADD.FTZ R3, R3, R2 ;  /* 0x0000000203037221 */ /* 0x000fe20000010000 */
[----:B-1----:R-:W-:Y:S01]  /*12d10*/  HMMA.16816.F32.BF16 R124, R136, R128, R132 ;  /* 0x00000080887c723c */ /* 0x002fe20000041884 */
[----:B------:R-:W-:Y:S02]  /*12d20*/  FADD.FTZ R0, R170, R0 ;  /* 0x00000000aa007221 */ /* 0x000fe40000010000 */
[----:B------:R-:W-:Y:S02]  /*12d30*/  FADD.FTZ R3, R157, R3 ;  /* 0x000000039d037221 */ /* 0x000fe40000010000 */
[----:B------:R-:W-:-:S03]  /*12d40*/  FADD.FTZ R0, R165, R0 ;  /* 0x00000000a5007221 */ /* 0x000fc60000010000 */
[----:B------:R-:W-:Y:S01]  /*12d50*/  HMMA.16816.F32.BF16 R80, R136, R82, R28 ;  /* 0x000000528850723c */ /* 0x000fe2000004181c */
[----:B------:R-:W-:-:S04]  /*12d60*/  FADD.FTZ R0, R161, R0 ;  /* 0x00000000a1007221 */ /* 0x000fc80000010000 */
        /* <DEDUP_REMOVED lines=27> */
[C---:B---3--:R-:W-:Y:S04]  /*12f20*/  HMMA.16816.F32.BF16 R132, R136.reuse, R4, R48 ;  /* 0x000000048884723c */ /* 0x048fe80000041830 */
[----:B------:R1:W-:Y:S04]  /*12f30*/  STL [R1+0x20], R0 ;  /* 0x0000200001007387 */ /* 0x0003e80000100800 */
[----:B------:R1:W-:Y:S01]  /*12f40*/  STL [R1+0x24], R3 ;  /* 0x0000240301007387 */ /* 0x0003e20000100800 */
[----:B------:R-:W-:Y:S01]  /*12f50*/  HMMA.16816.F32.BF16 R136, R136, R6, R36 ;  /* 0x000000068888723c */ /* 0x000fe20000041824 */
[----:B------:R-:W-:Y:S07]  /*12f60*/  @!P0 BRA `(.L_x_680) ;  /* 0x00004c4000008947 */ /* 0x000fee0003800000 */
[----:B------:R-:W2:Y:S04]  /*12f70*/  LDL R166, [R1+0x10] ;  /* 0x0000100001a67983 */ /* 0x000ea80000100800 */
[----:B------:R-:W3:Y:S04]  /*12f80*/  LDL R167, [R1] ;  /* 0x0000000001a77983 */ /* 0x000ee80000100800 */
[----:B------:R-:W4:Y:S04]  /*12f90*/  LDL R173, [R1+0x30] ;  /* 0x0000300001ad7983 */ /* 0x000f280000100800 */
[----:B------:R-:W4:Y:S01]  /*12fa0*/  LDL R172, [R1+0x2c] ;  /* 0x00002c0001ac7983 */ /* 0x000f220000100800 */
[----:B------:R-:W-:Y:S01]  /*12fb0*/  PLOP3.LUT P1, PT, PT, PT, UP2, 0x80, 0x0 ;  /* 0x000000000000781c */ /* 0x000fe20003f2f028 */
[----:B------:R-:W-:Y:S01]  /*12fc0*/  IMAD.MOV.U32 R70, RZ, RZ, R68 ;  /* 0x000000ffff467224 */ /* 0x000fe200078e0044 */
[----:B------:R-:W-:Y:S01]  /*12fd0*/  PLOP3.LUT P0, PT, PT, PT, UP2, 0x80, 0x0 ;  /* 0x000000000000781c */ /* 0x000fe20003f0f028 */
[----:B-1----:R-:W-:Y:S01]  /*12fe0*/  IMAD.MOV.U32 R3, RZ, RZ, R69 ;  /* 0x000000ffff037224 */ /* 0x002fe200078e0045 */
[----:B------:R-:W-:-:S02]  /*12ff0*/  ULDC UR5, c[0x0][0x210] ;  /* 0x0000840000057ab9 */ /* 0x000fc40000000800 */
[----:B------:R-:W-:Y:S02]  /*13000*/  ULDC UR4, c[0x0][0x1e8] ;  /* 0x00007a0000047ab9 */ /* 0x000fe40000000800 */
[----:B------:R-:W-:Y:S02]  /*13010*/  UIMAD UR5, UR13, UR5, URZ ;  /* 0x000000050d0572a4 */ /* 0x000fe4000f8e023f */
[----:B------:R-:W-:Y:S02]  /*13020*/  UIMAD UR4, UR13, UR4, URZ ;  /* 0x000000040d0472a4 */ /* 0x000fe4000f8e023f */
[----:B------:R-:W-:Y:S01]  /*13030*/  UMOV UR6, 0xffffff80 ;  /* 0xffffff8000067882 */ /* 0x000fe20000000000 */
[----:B--2---:R-:W-:Y:S01]  /*13040*/  @P1 IMAD.HI.U32 R0, R166, c[0x0][0x2c8], RZ ;  /* 0x0000b200a6001a27 */ /* 0x004fe200078e00ff */
[----:B---3--:R-:W-:-:S04]  /*13050*/  SHF.L.U32 R2, R167, 0x1, RZ ;  /* 0x00000001a7027819 */ /* 0x008fc800000006ff */
[----:B------:R-:W-:Y:S01]  /*13060*/  @P0 SHF.R.U32.HI R0, RZ, c[0x0][0x2cc], R0 ;  /* 0x0000b300ff000a19 */ /* 0x000fe20000011600 */
[----:B------:R1:W-:Y:S01]  /*13070*/  STL [R1+0x18], R2 ;  /* 0x0000180201007387 */ /* 0x0003e20000100800 */
[----:B----4-:R-:W-:-:S03]  /*13080*/  SHF.L.U64.HI R241, R172, 0x1, R173 ;  /* 0x00000001acf17819 */ /* 0x010fc600000102ad */
[----:B------:R1:W-:Y:S01]  /*13090*/  @P0 STL [R1+0xc], R0 ;  /* 0x00000c0001000387 */ /* 0x0003e20000100800 */
[----:B------:R-:W-:-:S03]  /*130a0*/  IMAD.SHL.U32 R240, R172, 0x2, RZ ;  /* 0x00000002acf07824 */ /* 0x000fc600078e00ff */
.L_x_683:
[----:B------:R2:W5:Y:S01]  /*130b0*/  LDL R244, [R1+0x1c] ;  /* 0x00001c0001f47983 */ /* 0x0005620000100800 */
[----:B------:R-:W-:Y:S04]  /*130c0*/  DEPBAR.LE SB0, 0x0 ;  /* 0x000080000000791a */ /* 0x000fe80000000000 */
[----:B------:R-:W-:Y:S01]  /*130d0*/  BAR.SYNC.DEFER_BLOCKING 0x0 ;  /* 0x0000000000007b1d */ /* 0x000fe20000010000 */
[----:B------:R-:W-:Y:S05]  /*130e0*/  ISETP.LE.AND P0, PT, RZ, UR14, PT ;  /* 0x0000000eff007c0c */ /* 0x000fea000bf03270 */
[----:B------:R2:W5:Y:S04]  /*130f0*/  LDL R243, [R1] ;  /* 0x0000000001f37983 */ /* 0x0005680000100800 */
[----:B------:R2:W5:Y:S04]  /*13100*/  LDL R242, [R1+0x18] ;  /* 0x0000180001f27983 */ /* 0x0005680000100800 */
[----:B------:R2:W3:Y:S04]  /*13110*/  LDSM.16.M88.4 R8, [R216+0x8100] ;  /* 0x00810000d808783b */ /* 0x0004e80000000200 */
[----:B------:R2:W4:Y:S04]  /*13120*/  LDSM.16.M88.4 R16, [R216+0x8900] ;  /* 0x00890000d810783b */ /* 0x0005280000000200 */
[----:B-1----:R2:W1:Y:S04]  /*13130*/  LDSM.16.M88.4 R24, [R216+0x9100] ;  /* 0x00910000d818783b */ /* 0x0024680000000200 */
        /* <DEDUP_REMOVED lines=14> */
[----:B-1-34-:R-:W3:Y:S02]  /*13220*/  LDL R2, [R1+0x4] ;  /* 0x0000040001027983 */ /* 0x01aee40000100800 */
[----:B---3--:R-:W-:Y:S01]  /*13230*/  SHF.R.S32.HI R0, RZ, 0x1f, R2 ;  /* 0x0000001fff007819 */ /* 0x008fe20000011402 */
[----:B------:R-:W-:Y:S04]  /*13240*/  IMAD.WIDE.U32 R4, R2, c[0x0][0x208], RZ ;  /* 0x0000820002047a25 */ /* 0x000fe800078e00ff */
[----:B------:R-:W-:Y:S04]  /*13250*/  IMAD R0, R0, c[0x0][0x208], RZ ;  /* 0x0000820000007a24 */ /* 0x000fe800078e02ff */
[----:B------:R-:W-:Y:S01]  /*13260*/  IMAD R0, R2, c[0x0][0x20c], R0 ;  /* 0x0000830002007a24 */ /* 0x000fe200078e0200 */
[----:B------:R-:W-:Y:S03]  /*13270*/  SHF.R.S32.HI R2, RZ, 0x1f, R245 ;  /* 0x0000001fff027819 */ /* 0x000fe600000114f5 */
[----:B------:R-:W-:Y:S02]  /*13280*/  IMAD.IADD R5, R5, 0x1, R0 ;  /* 0x0000000105057824 */ /* 0x000fe400078e0200 */
[----:B------:R-:W-:Y:S02]  /*13290*/  IMAD R2, R2, c[0x0][0x218], RZ ;  /* 0x0000860002027a24 */ /* 0x000fe400078e02ff */
[C---:B------:R-:W-:Y:S04]  /*132a0*/  IMAD.WIDE.U32 R4, R245.reuse, c[0x0][0x218], R4 ;  /* 0x00008600f5047a25 */ /* 0x040fe800078e0004 */
[----:B------:R-:W-:Y:S01]  /*132b0*/  IMAD R2, R245, c[0x0][0x21c], R2 ;  /* 0x00008700f5027a24 */ /* 0x000fe200078e0202 */
[----:B------:R-:W-:Y:S04]  /*132c0*/  IADD3 R0, P0, R4, UR5, RZ ;  /* 0x0000000504007c10 */ /* 0x000fe8000ff1e0ff */
[----:B------:R-:W-:Y:S02]  /*132d0*/  IADD3.X R4, R5, UR12, R2, P0, !PT ;  /* 0x0000000c05047c10 */ /* 0x000fe400087fe402 */
[C---:B------:R-:W-:Y:S04]  /*132e0*/  LEA R2, P0, R0.reuse, c[0x0][0x1f8], 0x1 ;  /* 0x00007e0000027a11 */ /* 0x040fe800078008ff */
[----:B------:R-:W-:Y:S01]  /*132f0*/  LEA.HI.X R0, R0, c[0x0][0x1fc], R4, 0x1, P0 ;  /* 0x00007f0000007a11 */ /* 0x000fe200000f0c04 */
[----:B------:R-:W1:Y:S04]  /*13300*/  SHFL.IDX PT, R5, R2, RZ, 0x181f ;  /* 0x00181fff02057589 */ /* 0x000e6800000e0000 */
[----:B------:R-:W3:Y:S04]  /*13310*/  SHFL.IDX PT, R4, R2, 0x1, 0x181f ;  /* 0x00381f0002047f89 */ /* 0x000ee800000e0000 */
[----:B------:R-:W4:Y:S04]  /*13320*/  SHFL.IDX PT, R6, R0, RZ, 0x181f ;  /* 0x00181fff00067589 */ /* 0x000f2800000e0000 */
[----:B------:R-:W2:Y:S04]  /*13330*/  SHFL.IDX PT, R7, R0, 0x1, 0x181f ;  /* 0x00381f0000077f89 */ /* 0x000ea800000e0000 */
[----:B------:R-:W-:Y:S04]  /*13340*/  SHFL.IDX PT, R13, R0, 0x2, 0x181f ;  /* 0x00581f00000d7f89 */ /* 0x000fe800000e0000 */
[----:B------:R2:W-:Y:S04]  /*13350*/  SHFL.IDX PT, R37, R0, 0x3, 0x181f ;  /* 0x00781f0000257f89 */ /* 0x0005e800000e0000 */
[----:B------:R-:W2:Y:S01]  /*13360*/  SHFL.IDX PT, R12, R2, 0x2, 0x181f ;  /* 0x00581f00020c7f89 */ /* 0x000ea200000e0000 */
[C---:B-1----:R-:W-:Y:S02]  /*13370*/  IADD3 R28, P0, R5.reuse, R240, RZ ;  /* 0x000000f0051c7210 */ /* 0x042fe40007f1e0ff */
[-C--:B-----5:R-:W-:Y:S01]  /*13380*/  IADD3 R30, P1, R5, R242.reuse, RZ ;  /* 0x000000f2051e7210 */ /* 0x0a0fe20007f3e0ff */
[----:B------:R1:W1:Y:S01]  /*13390*/  SHFL.IDX PT, R36, R2, 0x3, 0x181f ;  /* 0x00781f0002247f89 */ /* 0x00026200000e0000 */
[----:B---3--:R-:W-:Y:S02]  /*133a0*/  IADD3 R22, P2, R4, R242, RZ ;  /* 0x000000f204167210 */ /* 0x008fe40007f5e0ff */
[----:B------:R-:W-:Y:S01]  /*133b0*/  IADD3 R5, R239, 0x1100, RZ ;  /* 0x00001100ef057810 */ /* 0x000fe20007ffe0ff */
[--C-:B----4-:R-:W-:Y:S01]  /*133c0*/  IMAD.X R29, R6, 0x1, R241.reuse, P0 ;  /* 0x00000001061d7824 */ /* 0x110fe200000e06f1 */
[----:B------:R-:W-:Y:S05]  /*133d0*/  IADD3 R20, P0, R4, R240, RZ ;  /* 0x000000f004147210 */ /* 0x000fea0007f1e0ff */
[--C-:B--2---:R-:W-:Y:S01]  /*133e0*/  IMAD.X R21, R7, 0x1, R241.reuse, P0 ;  /* 0x0000000107157824 */ /* 0x104fe200000e06f1 */
[----:B------:R-:W-:Y:S05]  /*133f0*/  SHF.L.U64.HI R0, R243, 0x1, R244 ;  /* 0x00000001f3007819 */ /* 0x000fea00000102f4 */
[--C-:B------:R-:W-:Y:S02]  /*13400*/  IMAD.X R31, R6, 0x1, R0.reuse, P1 ;  /* 0x00000001061f7824 */ /* 0x100fe400008e0600 */
[--C-:B------:R-:W-:Y:S01]  /*13410*/  IMAD.X R23, R7, 0x1, R0.reuse, P2 ;  /* 0x0000000107177824 */ /* 0x100fe200010e0600 */
[----:B-1----:R-:W-:Y:S02]  /*13420*/  SEL R2, RZ, 0x10, P5 ;  /* 0x00000010ff027807 */ /* 0x002fe40002800000 */
[-C--:B------:R-:W-:Y:S02]  /*13430*/  IADD3 R14, P2, R12, R242.reuse, RZ ;  /* 0x000000f20c0e7210 */ /* 0x080fe40007f5e0ff */
[----:B------:R-:W-:Y:S02]  /*13440*/  IADD3 R6, P0, R36, R242, RZ ;  /* 0x000000f224067210 */ /* 0x000fe40007f1e0ff */
[C---:B------:R-:W-:Y:S01]  /*13450*/  ISETP.NE.U32.AND P3, PT, R2.reuse, RZ, PT ;  /* 0x000000ff0200720c */ /* 0x040fe20003f65070 */
[--C-:B------:R-:W-:Y:S01]  /*13460*/  IMAD.X R15, R13, 0x1, R0.reuse, P2 ;  /* 0x000000010d0f7824 */ /* 0x100fe200010e0600 */
[----:B------:R-:W-:Y:S01]  /*13470*/  IADD3 R4, -R2, 0x10, RZ ;  /* 0x0000001002047810 */ /* 0x000fe20007ffe1ff */
[----:B------:R-:W-:Y:S01]  /*13480*/  IMAD.X R7, R37, 0x1, R0, P0 ;  /* 0x0000000125077824 */ /* 0x000fe200000e0600 */
[C---:B------:R-:W-:Y:S02]  /*13490*/  IADD3 R2, R239.reuse, 0x100, RZ ;  /* 0x00000100ef027810 */ /* 0x040fe40007ffe0ff */
[----:B------:R-:W-:Y:S02]  /*134a0*/  IADD3 R0, R239, 0x4100, RZ ;  /* 0x00004100ef007810 */ /* 0x000fe40007ffe0ff */
[----:B------:R-:W-:Y:S01]  /*134b0*/  IADD3 R12, P1, R12, R240, RZ ;  /* 0x000000f00c0c7210 */ /* 0x000fe20007f3e0ff */
[----:B------:R1:W-:Y:S01]  /*134c0*/  LDGSTS.E.BYPASS.LTC128B.128 [R2], [R30.64], !P6 ;  /* 0x000000001e027fae */ /* 0x0003e2000f101d56 */
[----:B------:R-:W-:Y:S03]  /*134d0*/  LOP3.LUT R4, R4, 0xf, RZ, 0xc0, !PT ;  /* 0x0000000f04047812 */ /* 0x000fe600078ec0ff */
[----:B------:R2:W-:Y:S01]  /*134e0*/  LDGSTS.E.BYPASS.LTC128B.128 [R0], [R28.64], !P5 ;  /* 0x000000001c007fae */ /* 0x0005e2000e901d56 */
[--C-:B------:R-:W-:Y:S01]  /*134f0*/  IMAD.X R13, R13, 0x1, R241.reuse, P1 ;  /* 0x000000010d0d7824 */ /* 0x100fe200008e06f1 */
[----:B------:R-:W-:Y:S02]  /*13500*/  IADD3 R4, P1, P0, R4, R36, R240 ;  /* 0x0000002404047210 */ /* 0x000fe4000783e0f0 */
[----:B------:R3:W-:Y:S01]  /*13510*/  LDGSTS.E.BYPASS.LTC128B.128 [R5], [R22.64], !P6 ;  /* 0x0000000016057fae */ /* 0x0007e2000f101d56 */
[C---:B--2---:R-:W-:Y:S02]  /*13520*/  IADD3 R0, R239.reuse, 0x5100, RZ ;  /* 0x00005100ef007810 */ /* 0x044fe40007ffe0ff */
[C---:B---3--:R-:W-:Y:S03]  /*13530*/  IADD3 R22, R239.reuse, 0x2100, RZ ;  /* 0x00002100ef167810 */ /* 0x048fe60007ffe0ff */
[----:B------:R2:W-:Y:S01]  /*13540*/  LDGSTS.E.BYPASS.LTC128B.128 [R0], [R20.64], !P5 ;  /* 0x0000000014007fae */ /* 0x0005e2000e901d56 */
[----:B------:R-:W-:Y:S03]  /*13550*/  IADD3.X R5, RZ, R37, R241, P1, P0 ;  /* 0x00000025ff057210 */ /* 0x000fe60000fe04f1 */
[----:B------:R1:W-:Y:S01]  /*13560*/  LDGSTS.E.BYPASS.LTC128B.128 [R22], [R14.64], !P6 ;  /* 0x000000000e167fae */ /* 0x0003e2000f101d56 */
[----:B--2---:R-:W-:Y:S05]  /*13570*/  IADD3 R0, R239, 0x6100, RZ ;  /* 0x00006100ef007810 */ /* 0x004fea0007ffe0ff */
[----:B------:R1:W-:Y:S04]  /*13580*/  LDGSTS.E.BYPASS.LTC128B.128 [R0], [R12.64], !P5 ;  /* 0x000000000c007fae */ /* 0x0003e8000e901d56 */
[----:B------:R1:W-:Y:S04]  /*13590*/  LDGSTS.E.BYPASS.LTC128B.128 [R2+0x3000], [R6.64], !P6 ;  /* 0x0300000006027fae */ /* 0x0003e8000f101d56 */
[----:B------:R1:W-:Y:S02]  /*135a0*/  LDGSTS.E.BYPASS.LTC128B.128.ZFILL [R2+0x7000], [R4.64], P3 ;  /* 0x0700000004027fae */ /* 0x0003e40009941d56 */
.L_x_681:
[C---:B-1-34-:R-:W-:Y:S01]  /*135b0*/  HMMA.16816.F32.BF16 R4, R140.reuse, R8, RZ ;  /* 0x000000088c04723c */ /* 0x05afe200000418ff */
[----:B------:R-:W1:Y:S01]  /*135c0*/  LDSM.16.M88.4 R180, [R222+0x8100] ;  /* 0x00810000deb4783b */ /* 0x000e620000000200 */
[----:B------:R-:W-:Y:S06]  /*135d0*/  UISETP.GE.AND UP0, UPT, UR14, 0x1, UPT ;  /* 0x000000010e00788c */ /* 0x000fec000bf06270 */
[C---:B------:R-:W-:Y:S01]  /*135e0*/  HMMA.16816.F32.BF16 R8, R140.reuse, R10, RZ ;  /* 0x0000000a8c08723c */ /* 0x040fe200000418ff */
[----:B------:R-:W0:Y:S01]  /*135f0*/  LDGDEPBAR ;  /* 0x00000000000079af */ /* 0x000e220000000000 */
[----:B------:R-:W-:Y:S06]  /*13600*/  PLOP3.LUT P0, PT, PT, PT, UP0, 0x80, 0x0 ;  /* 0x000000000000781c */ /* 0x000fec0003f0f008 */
[C---:B------:R-:W-:Y:S01]  /*13610*/  HMMA.16816.F32.BF16 R12, R140.reuse, R16, RZ ;  /* 0x000000108c0c723c */ /* 0x040fe200000418ff */
[----:B------:R-:W3:Y:S07]  /*13620*/  LDSM.16.M88.4 R184, [R222+0x8900] ;  /* 0x00890000deb8783b */ /* 0x000eee0000000200 */
[C---:B------:R-:W-:Y:S01]  /*13630*/  HMMA.16816.F32.BF16 R16, R140.reuse, R18, RZ ;  /* 0x000000128c10723c */ /* 0x040fe200000418ff */
[----:B------:R-:W4:Y:S07]  /*13640*/  LDSM.16.M88.4 R188, [R222+0x9100] ;  /* 0x00910000debc783b */ /* 0x000f2e0000000200 */
[C---:B------:R-:W-:Y:S01]  /*13650*/  HMMA.16816.F32.BF16 R20, R140.reuse, R24, RZ ;  /* 0x000000188c14723c */ /* 0x040fe200000418ff */
[----:B------:R-:W-:Y:S07]  /*13660*/  LDSM.16.M88.4 R208, [R222+0xf900] ;  /* 0x00f90000ded0783b */ /* 0x000fee0000000200 */
        /* <DEDUP_REMOVED lines=13> */
[----:B------:R-:W2:Y:S07]  /*13740*/  LDSM.16.M88.4 R72, [R222+0x9900] ;  /* 0x00990000de48783b */ /* 0x000eae0000000200 */
        /* <DEDUP_REMOVED lines=29> */
[----:B------:R-:W-:Y:S07]  /*13920*/  LDSM.16.M88.4 R188, [R222+0xf100] ;  /* 0x00f10000debc783b */ /* 0x000fee0000000200 */
[C---:B--2---:R-:W-:Y:S08]  /*13930*/  HMMA.16816.F32.BF16 R28, R176.reuse, R72, R28 ;  /* 0x00000048b01c723c */ /* 0x044ff0000004181c */
[C---:B------:R-:W-:Y:S01]  /*13940*/  HMMA.16816.F32.BF16 R32, R176.reuse, R74, R32 ;  /* 0x0000004ab020723c */ /* 0x040fe20000041820 */
[----:B------:R-:W2:Y:S07]  /*13950*/  LDSM.16.M88.4 R72, [R219+0x2000] ;  /* 0x00200000db48783b */ /* 0x000eae0000000200 */
        /* <DEDUP_REMOVED lines=23> */
[----:B------:R-:W-:Y:S07]  /*13ad0*/  LDSM.16.M88.4 R180, [R231] ;  /* 0x00000000e7b4783b */ /* 0x000fee0000000200 */
[C---:B--2---:R-:W-:Y:S08]  /*13ae0*/  HMMA.16816.F32.BF16 R36, R192.reuse, R72, R36 ;  /* 0x00000048c024723c */ /* 0x044ff00000041824 */
[C---:B------:R-:W-:Y:S01]  /*13af0*/  HMMA.16816.F32.BF16 R40, R192.reuse, R74, R40 ;  /* 0x0000004ac028723c */ /* 0x040fe20000041828 */
[----:B------:R-:W1:Y:S07]  /*13b00*/  LDSM.16.M88.4 R72, [R216+0xe900] ;  /* 0x00e90000d848783b */ /* 0x000e6e0000000200 */
[C---:B---3--:R-:W-:Y:S08]  /*13b10*/  HMMA.16816.F32.BF16 R44, R192.reuse, R148, R44 ;  /* 0x00000094c02c723c */ /* 0x048ff0000004182c */
[C---:B------:R-:W-:Y:S01]  /*13b20*/  HMMA.16816.F32.BF16 R48, R192.reuse, R150, R48 ;  /* 0x00000096c030723c */ /* 0x040fe20000041830 */
[----:B------:R-:W2:Y:S07]  /*13b30*/  LDSM.16.M88.4 R148, [R216+0xf100] ;  /* 0x00f10000d894783b */ /* 0x000eae0000000200 */
[C---:B----4-:R-:W-:Y:S08]  /*13b40*/  HMMA.16816.F32.BF16 R52, R192.reuse, R152, R52 ;  /* 0x00000098c034723c */ /* 0x050ff00000041834 */
[C---:B------:R-:W-:Y:S01]  /*13b50*/  HMMA.16816.F32.BF16 R56, R192.reuse, R154, R56 ;  /* 0x0000009ac038723c */ /* 0x040fe20000041838 */
[----:B------:R-:W3:Y:S07]  /*13b60*/  LDSM.16.M88.4 R152, [R216+0xf900] ;  /* 0x00f90000d898783b */ /* 0x000eee0000000200 */
[C---:B------:R-:W-:Y:S08]  /*13b70*/  HMMA.16816.F32.BF16 R60, R192.reuse, R184, R60 ;  /* 0x000000b8c03c723c */ /* 0x040ff0000004183c */
[----:B------:R-:W-:Y:S01]  /*13b80*/  HMMA.16816.F32.BF16 R64, R192, R186, R64 ;  /* 0x000000bac040723c */ /* 0x000fe20000041840 */
[----:B------:R-:W4:Y:S07]  /*13b90*/  LDSM.16.M88.4 R184, [R230] ;  /* 0x00000000e6b8783b */ /* 0x000f2e0000000200 */
        /* <DEDUP_REMOVED lines=27> */
[C---:B----4-:R-:W-:Y:S08]  /*13d50*/  HMMA.16816.F32.BF16 R12, R200.reuse, R184, R12 ;  /* 0x000000b8c80c723c */ /* 0x050ff0000004180c */
        /* <DEDUP_REMOVED lines=63> */
[----:B------:R2:W2:Y:S10]  /*14150*/  MUFU.TANH R160, R12 ;  /* 0x0000000c00a07308 */ /* 0x0004b40000002400 */
[----:B------:R2:W2:Y:S01]  /*14160*/  MUFU.TANH R159, R13 ;  /* 0x0000000d009f7308 */ /* 0x0004a20000002400 */
[----:B-1----:R-:W1:Y:S01]  /*14170*/  LDSM.16.M88.4 R8, [R219+0x5800] ;  /* 0x00580000db08783b */ /* 0x002e620000000200 */
[C---:B----4-:R-:W-:Y:S08]  /*14180*/  HMMA.16816.F32.BF16 R20, R212.reuse, R4, R20 ;  /* 0x00000004d414723c */ /* 0x050ff00000041814 */
[----:B------:R4:W1:Y:S01]  /*14190*/  MUFU.TANH R73, R14 ;  /* 0x0000000e00497308 */ /* 0x0008620000002400 */
[C---:B------:R-:W-:Y:S01]  /*141a0*/  HMMA.16816.F32.BF16 R24, R212.reuse, R6, R24 ;  /* 0x00000006d418723c */ /* 0x040fe20000041818 */
[----:B------:R-:W2:Y:S08]  /*141b0*/  LDSM.16.M88.4 R4, [R219+0x6000] ;  /* 0x00600000db04783b */ /* 0x000eb00000000200 */
[----:B------:R4:W1:Y:S06]  /*141c0*/  MUFU.TANH R72, R15 ;  /* 0x0000000f00487308 */ /* 0x00086c0000002400 */
[----:B------:R-:W-:Y:S04]  /*141d0*/  FMUL.FTZ R22, R22, c[0x0][0x320] ;  /* 0x0000c80016167a20 */ /* 0x000fe80000410000 */
[----:B------:R4:W2:Y:S01]  /*141e0*/  MUFU.TANH R75, R16 ;  /* 0x00000010004b7308 */ /* 0x0008a20000002400 */
[----:B------:R-:W-:Y:S02]  /*141f0*/  FMUL.FTZ R23, R23, c[0x0][0x320] ;  /* 0x0000c80017177a20 */ /* 0x000fe40000410000 */
[----:B------:R-:W-:Y:S02]  /*14200*/  FMUL.FTZ R20, R20, c[0x0][0x320] ;  /* 0x0000c80014147a20 */ /* 0x000fe40000410000 */
[----:B------:R-:W-:Y:S02]  /*14210*/  FMUL.FTZ R21, R21, c[0x0][0x320] ;  /* 0x0000c80015157a20 */ /* 0x000fe40000410000 */
[----:B------:R-:W-:Y:S02]  /*14220*/  FMUL.FTZ R24, R24, c[0x0][0x320] ;  /* 0x0000c80018187a20 */ /* 0x000fe40000410000 */
[----:B------:R-:W-:Y:S01]  /*14230*/  FMUL.FTZ R25, R25, c[0x0][0x320] ;  /* 0x0000c80019197a20 */ /* 0x000fe20000410000 */
[----:B------:R4:W3:Y:S01]  /*14240*/  MUFU.TANH R74, R17 ;  /* 0x00000011004a7308 */ /* 0x0008e20000002400 */
[----:B------:R-:W-:Y:S02]  /*14250*/  FMUL.FTZ R26, R26, c[0x0][0x320] ;  /* 0x0000c8001a1a7a20 */ /* 0x000fe40000410000 */
[----:B------:R-:W-:Y:S01]  /*14260*/  FMUL.FTZ R27, R27, c[0x0][0x320] ;  /* 0x0000c8001b1b7a20 */ /* 0x000fe20000410000 */
[C---:B-1----:R-:W-:Y:S06]  /*14270*/  HMMA.16816.F32.BF16 R28, R212.reuse, R8, R28 ;  /* 0x00000008d41c723c */ /* 0x042fec000004181c */
[----:B------:R4:W1:Y:S02]  /*14280*/  MUFU.TANH R71, R18 ;  /* 0x0000001200477308 */ /* 0x0008640000002400 */
[C---:B------:R-:W-:Y:S01]  /*14290*/  HMMA.16816.F32.BF16 R32, R212.reuse, R10, R32 ;  /* 0x0000000ad420723c */ /* 0x040fe20000041820 */
[----:B------:R-:W1:Y:S07]  /*142a0*/  LDSM.16.M88.4 R8, [R219+0x6800] ;  /* 0x00680000db08783b */ /* 0x000e6e0000000200 */
[----:B------:R4:W1:Y:S01]  /*142b0*/  MUFU.TANH R69, R19 ;  /* 0x0000001300457308 */ /* 0x0008620000002400 */
[C---:B--2---:R-:W-:Y:S07]  /*142c0*/  HMMA.16816.F32.BF16 R36, R212.reuse, R4, R36 ;  /* 0x00000004d424723c */ /* 0x044fee0000041824 */
[----:B------:R-:W-:Y:S01]  /*142d0*/  FMUL.FTZ R28, R28, c[0x0][0x320] ;  /* 0x0000c8001c1c7a20 */ /* 0x000fe20000410000 */
[C---:B------:R-:W-:Y:S01]  /*142e0*/  HMMA.16816.F32.BF16 R40, R212.reuse, R6, R40 ;  /* 0x00000006d428723c */ /* 0x040fe20000041828 */
[----:B------:R4:W2:Y:S01]  /*142f0*/  MUFU.TANH R150, R20 ;  /* 0x0000001400967308 */ /* 0x0008a20000002400 */
[----:B------:R-:W2:Y:S02]  /*14300*/  LDSM.16.M88.4 R4, [R219+0x7000] ;  /* 0x00700000db04783b */ /* 0x000ea40000000200 */
[----:B------:R-:W-:Y:S02]  /*14310*/  FMUL.FTZ R29, R29, c[0x0][0x320] ;  /* 0x0000c8001d1d7a20 */ /* 0x000fe40000410000 */
[----:B------:R-:W-:Y:S02]  /*14320*/  FMUL.FTZ R30, R30, c[0x0][0x320] ;  /* 0x0000c8001e1e7a20 */ /* 0x000fe40000410000 */
[----:B------:R-:W-:Y:S03]  /*14330*/  FMUL.FTZ R31, R31, c[0x0][0x320] ;  /* 0x0000c8001f1f7a20 */ /* 0x000fe60000410000 */
[----:B------:R4:W2:Y:S01]  /*14340*/  MUFU.TANH R151, R21 ;  /* 0x0000001500977308 */ /* 0x0008a20000002400 */
[----:B------:R-:W-:Y:S02]  /*14350*/  FMUL.FTZ R33, R33, c[0x0][0x320] ;  /* 0x0000c80021217a20 */ /* 0x000fe40000410000 */
[----:B------:R-:W-:Y:S02]  /*14360*/  FMUL.FTZ R34, R34, c[0x0][0x320] ;  /* 0x0000c80022227a20 */ /* 0x000fe40000410000 */
[----:B------:R-:W-:Y:S02]  /*14370*/  FMUL.FTZ R35, R35, c[0x0][0x320] ;  /* 0x0000c80023237a20 */ /* 0x000fe40000410000 */
[----:B------:R-:W-:Y:S02]  /*14380*/  FMUL.FTZ R36, R36, c[0x0][0x320] ;  /* 0x0000c80024247a20 */ /* 0x000fe40000410000 */
[----:B------:R-:W-:Y:S01]  /*14390*/  FMUL.FTZ R37, R37, c[0x0][0x320] ;  /* 0x0000c80025257a20 */ /* 0x000fe20000410000 */
[----:B------:R4:W3:Y:S01]  /*143a0*/  MUFU.TANH R152, R22 ;  /* 0x0000001600987308 */ /* 0x0008e20000002400 */
[----:B------:R-:W-:Y:S01]  /*143b0*/  FMUL.FTZ R38, R38, c[0x0][0x320] ;  /* 0x0000c80026267a20 */ /* 0x000fe20000410000 */
[C---:B-1----:R-:W-:Y:S03]  /*143c0*/  HMMA.16816.F32.BF16 R44, R212.reuse, R8, R44 ;  /* 0x00000008d42c723c */ /* 0x042fe6000004182c */
[----:B------:R-:W-:Y:S02]  /*143d0*/  FMUL.FTZ R39, R39, c[0x0][0x320] ;  /* 0x0000c80027277a20 */ /* 0x000fe40000410000 */
[----:B------:R-:W-:Y:S03]  /*143e0*/  FMUL.FTZ R42, R42, c[0x0][0x320] ;  /* 0x0000c8002a2a7a20 */ /* 0x000fe60000410000 */
[----:B------:R4:W1:Y:S01]  /*143f0*/  MUFU.TANH R153, R23 ;  /* 0x0000001700997308 */ /* 0x0008620000002400 */
[C---:B------:R-:W-:Y:S01]  /*14400*/  HMMA.16816.F32.BF16 R48, R212.reuse, R10, R48 ;  /* 0x0000000ad430723c */ /* 0x040fe20000041830 */
[----:B------:R-:W1:Y:S01]  /*14410*/  LDSM.16.M88.4 R8, [R219+0x7800] ;  /* 0x00780000db08783b */ /* 0x000e620000000200 */
[----:B------:R-:W-:Y:S04]  /*14420*/  DEPBAR.LE SB0, 0x0 ;  /* 0x000080000000791a */ /* 0x000fe80000000000 */
[----:B------:R-:W-:Y:S02]  /*14430*/  FMUL.FTZ R43, R43, c[0x0][0x320] ;  /* 0x0000c8002b2b7a20 */ /* 0x000fe40000410000 */
[----:B------:R-:W-:Y:S01]  /*14440*/  FMUL.FTZ R32, R32, c[0x0][0x320] ;  /* 0x0000c80020207a20 */ /* 0x000fe20000410000 */
[----:B------:R4:W1:Y:S01]  /*14450*/  MUFU.TANH R154, R24 ;  /* 0x00000018009a7308 */ /* 0x0008620000002400 */
[----:B------:R-:W-:Y:S01]  /*14460*/  BAR.SYNC.DEFER_BLOCKING 0x0 ;  /* 0x0000000000007b1d */ /* 0x000fe20000010000 */
[C---:B--2---:R-:W-:Y:S05]  /*14470*/  HMMA.16816.F32.BF16 R52, R212.reuse, R4, R52 ;  /* 0x00000004d434723c */ /* 0x044fea0000041834 */
[----:B------:R-:W-:Y:S02]  /*14480*/  FMUL.FTZ R44, R44, c[0x0][0x320] ;  /* 0x0000c8002c2c7a20 */ /* 0x000fe40000410000 */
[----:B------:R-:W-:Y:S01]  /*14490*/  FMUL.FTZ R45, R45, c[0x0][0x320] ;  /* 0x0000c8002d2d7a20 */ /* 0x000fe20000410000 */
[----:B------:R4:W2:Y:S01]  /*144a0*/  MUFU.TANH R155, R25 ;  /* 0x00000019009b7308 */ /* 0x0008a20000002400 */
[C---:B------:R-:W-:Y:S03]  /*144b0*/  HMMA.16816.F32.BF16 R56, R212.reuse, R6, R56 ;  /* 0x00000006d438723c */ /* 0x040fe60000041838 */
[----:B------:R-:W-:Y:S02]  /*144c0*/  FMUL.FTZ R46, R46, c[0x0][0x320] ;  /* 0x0000c8002e2e7a20 */ /* 0x000fe40000410000 */
[----:B------:R-:W-:Y:S02]  /*144d0*/  FMUL.FTZ R47, R47, c[0x0][0x320] ;  /* 0x0000c8002f2f7a20 */ /* 0x000fe40000410000 */
[----:B------:R-:W-:Y:S02]  /*144e0*/  FMUL.FTZ R50, R50, c[0x0][0x320] ;  /* 0x0000c80032327a20 */ /* 0x000fe40000410000 */
[----:B------:R4:W2:Y:S03]  /*144f0*/  MUFU.TANH R156, R26 ;  /* 0x0000001a009c7308 */ /* 0x0008a60000002400 */
        /* <DEDUP_REMOVED lines=63> */
[----:B------:R-:W1:Y:S01]  /*148f0*/  MUFU.TANH R67, R67 ;  /* 0x0000004300437308 */ /* 0x000e620000002400 */
[----:B------:R-:W-:-:S05]  /*14900*/  @!P0 BRA `(.L_x_682) ;  /* 0x0000045000008947 */ /* 0x000fca0003800000 */
[----:B--234-:R-:W2:Y:S01]  /*14910*/  LDL R0, [R1+0x28] ;  /* 0x0000280001007983 */ /* 0x01cea20000100800 */
[----:B------:R-:W-:Y:S01]  /*14920*/  IMAD.MOV.U32 R2, RZ, RZ, c[0x0][0x2b8] ;  /* 0x0000ae00ff027624 */ /* 0x000fe200078e00ff */
[----:B------:R-:W-:Y:S01]  /*14930*/  ULEA UR10, UR14, UR16, 0x7 ;  /* 0x000000100e0a7291 */ /* 0x000fe2000f8e383f */
[----:B------:R-:W-:Y:S01]  /*14940*/  IMAD.MOV.U32 R245, RZ, RZ, RZ ;  /* 0x000000fffff57224 */ /* 0x000fe200078e00ff */
[----:B------:R-:W-:Y:S02]  /*14950*/  SEL R9, RZ, 0x10, P5 ;  /* 0x00000010ff097807 */ /* 0x000fe40002800000 */
[----:B------:R-:W-:Y:S02]  /*14960*/  ISETP.NE.AND P2, PT, R2, 0x1, PT ;  /* 0x000000010200780c */ /* 0x000fe40003f45270 */
[----:B------:R-:W-:Y:S01]  /*14970*/  IMAD.U32 R2, RZ, RZ, UR10 ;  /* 0x0000000aff027e24 */ /* 0x000fe2000f8e00ff */
[----:B------:R-:W-:Y:S04]  /*14980*/  IADD3 R21, -R9, 0x10, RZ ;  /* 0x0000001009157810 */ /* 0x000fe80007ffe1ff */
[----:B------:R-:W-:Y:S02]  /*14990*/  LOP3.LUT R21, R21, 0xf, RZ, 0xc0, !PT ;  /* 0x0000000f15157812 */ /* 0x000fe400078ec0ff */
[----:B--2---:R-:W-:Y:S02]  /*149a0*/  IADD3 R2, R2, -0x80, R0 ;  /* 0xffffff8002027810 */ /* 0x004fe40007ffe000 */
[----:B------:R-:W-:Y:S03]  /*149b0*/  ISETP.GT.AND P1, PT, R0, 0x7f, PT ;  /* 0x0000007f0000780c */ /* 0x000fe60003f24270 */
[----:B------:R-:W-:Y:S04]  /*149c0*/  @P2 IMAD.HI.U32 R4, R2, c[0x0][0x2bc], RZ ;  /* 0x0000af0002042a27 */ /* 0x000fe800078e00ff */
[----:B------:R-:W-:Y:S01]  /*149d0*/  IMAD.MOV.U32 R0, RZ, RZ, R2 ;  /* 0x000000ffff007224 */ /* 0x000fe200078e0002 */
[----:B------:R-:W-:Y:S05]  /*149e0*/  @P2 SHF.R.U32.HI R0, RZ, c[0x0][0x2c0], R4 ;  /* 0x0000b000ff002a19 */ /* 0x000fea0000011604 */
[C---:B------:R-:W-:Y:S04]  /*149f0*/  @!P1 IADD3 R5, P0, R0.reuse, UR18, RZ ;  /* 0x0000001200059c10 */ /* 0x040fe8000ff1e0ff */
[----:B------:R-:W-:Y:S01]  /*14a00*/  @!P1 LEA.HI.X.SX32 R6, R0, UR8, 0x1, P0 ;  /* 0x0000000800069c11 */ /* 0x000fe200080f0eff */
[----:B------:R-:W-:Y:S01]  /*14a10*/  IMAD.MOV R0, RZ, RZ, -R0 ;  /* 0x000000ffff007224 */ /* 0x000fe200078e0a00 */
[C---:B------:R-:W-:Y:S03]  /*14a20*/  @!P1 LEA R4, P0, R5.reuse, c[0x0][0x2a0], 0x2 ;  /* 0x0000a80005049a11 */ /* 0x040fe600078010ff */
[----:B------:R-:W-:Y:S01]  /*14a30*/  IMAD R7, R0, c[0x0][0x2b8], R2 ;  /* 0x0000ae0000077a24 */ /* 0x000fe200078e0202 */
[----:B------:R-:W-:Y:S04]  /*14a40*/  @!P1 LEA.HI.X R5, R5, c[0x0][0x2a4], R6, 0x2, P0 ;  /* 0x0000a90005059a11 */ /* 0x000fe800000f1406 */
[----:B------:R-:W-:Y:S01]  /*14a50*/  STL [R1+0x4], R7 ;  /* 0x0000040701007387 */ /* 0x000fe20000100800 */
[----:B------:R-:W-:Y:S03]  /*14a60*/  SHF.R.S32.HI R0, RZ, 0x1f, R7 ;  /* 0x0000001fff007819 */ /* 0x000fe60000011407 */
[----:B------:R2:W3:Y:S02]  /*14a70*/  @!P1 LDG.E R245, [R4.64] ;  /* 0x0000001604f59981 */ /* 0x0004e4000c1e1900 */
        /* <DEDUP_REMOVED lines=12> */
[----:B------:R-:W2:Y:S04]  /*14b40*/  SHFL.IDX PT, R12, R2, 0x1, 0x181f ;  /* 0x00381f00020c7f89 */ /* 0x000ea800000e0000 */
[----:B------:R-:W3:Y:S04]  /*14b50*/  SHFL.IDX PT, R4, R2, RZ, 0x181f ;  /* 0x00181fff02047589 */ /* 0x000ee800000e0000 */
[----:B------:R-:W4:Y:S04]  /*14b60*/  SHFL.IDX PT, R5, R0, RZ, 0x181f ;  /* 0x00181fff00057589 */ /* 0x000f2800000e0000 */
[----:B------:R-:W1:Y:S04]  /*14b70*/  SHFL.IDX PT, R6, R0, 0x1, 0x181f ;  /* 0x00381f0000067f89 */ /* 0x000e6800000e0000 */
[----:B------:R-:W-:Y:S04]  /*14b80*/  SHFL.IDX PT, R7, R0, 0x2, 0x181f ;  /* 0x00581f0000077f89 */ /* 0x000fe800000e0000 */
[----:B------:R1:W-:Y:S04]  /*14b90*/  SHFL.IDX PT, R20, R0, 0x3, 0x181f ;  /* 0x00781f0000147f89 */ /* 0x0003e800000e0000 */
[----:B------:R-:W1:Y:S01]  /*14ba0*/  SHFL.IDX PT, R8, R2, 0x2, 0x181f ;  /* 0x00581f0002087f89 */ /* 0x000e6200000e0000 */
[C---:B--2--5:R-:W-:Y:S02]  /*14bb0*/  IADD3 R14, P4, R12.reuse, R242, RZ ;  /* 0x000000f20c0e7210 */ /* 0x064fe40007f9e0ff */
[----:B------:R-:W-:Y:S01]  /*14bc0*/  IADD3 R12, P3, R12, R240, RZ ;  /* 0x000000f00c0c7210 */ /* 0x000fe20007f7e0ff */
[----:B------:R-:W2:Y:S01]  /*14bd0*/  SHFL.IDX PT, R2, R2, 0x3, 0x181f ;  /* 0x00781f0002027f89 */ /* 0x000ea200000e0000 */
[C---:B---3--:R-:W-:Y:S02]  /*14be0*/  IADD3 R18, P1, R4.reuse, R242, RZ ;  /* 0x000000f204127210 */ /* 0x048fe40007f3e0ff */
[----:B------:R-:W-:Y:S05]  /*14bf0*/  IADD3 R16, P0, R4, R240, RZ ;  /* 0x000000f004107210 */ /* 0x000fea0007f1e0ff */
[--C-:B----4-:R-:W-:Y:S02]  /*14c00*/  IMAD.X R17, R5, 0x1, R241.reuse, P0 ;  /* 0x0000000105117824 */ /* 0x110fe400000e06f1 */
[--C-:B-1----:R-:W-:Y:S01]  /*14c10*/  IMAD.X R13, R6, 0x1, R241.reuse, P3 ;  /* 0x00000001060d7824 */ /* 0x102fe200018e06f1 */
[----:B------:R-:W-:Y:S05]  /*14c20*/  SHF.L.U64.HI R0, R243, 0x1, R244 ;  /* 0x00000001f3007819 */ /* 0x000fea00000102f4 */
[--C-:B------:R-:W-:Y:S01]  /*14c30*/  IMAD.X R19, R5, 0x1, R0.reuse, P1 ;  /* 0x0000000105137824 */ /* 0x100fe200008e0600 */
[----:B------:R-:W-:Y:S01]  /*14c40*/  IADD3 R10, P2, R8, R242, RZ ;  /* 0x000000f2080a7210 */ /* 0x000fe20007f5e0ff */
[--C-:B------:R-:W-:Y:S01]  /*14c50*/  IMAD.X R15, R6, 0x1, R0.reuse, P4 ;  /* 0x00000001060f7824 */ /* 0x100fe200020e0600 */
[----:B------:R-:W-:Y:S02]  /*14c60*/  IADD3 R8, P1, R8, R240, RZ ;  /* 0x000000f008087210 */ /* 0x000fe40007f3e0ff */
[----:B------:R1:W-:Y:S01]  /*14c70*/  LDGSTS.E.BYPASS.LTC128B.128 [R239+0x8100], [R18.64], !P6 ;  /* 0x0810000012ef7fae */ /* 0x0003e2000f101d56 */
[--C-:B------:R-:W-:Y:S01]  /*14c80*/  IMAD.X R11, R7, 0x1, R0.reuse, P2 ;  /* 0x00000001070b7824 */ /* 0x100fe200010e0600 */
[----:B--2---:R-:W-:Y:S02]  /*14c90*/  IADD3 R6, P0, R2, R242, RZ ;  /* 0x000000f202067210 */ /* 0x004fe40007f1e0ff */
[----:B------:R1:W-:Y:S01]  /*14ca0*/  LDGSTS.E.BYPASS.LTC128B.128 [R239+0xc100], [R16.64], !P5 ;  /* 0x0c10000010ef7fae */ /* 0x0003e2000e901d56 */
[----:B------:R-:W-:Y:S01]  /*14cb0*/  ISETP.NE.U32.AND P2, PT, R9, RZ, PT ;  /* 0x000000ff0900720c */ /* 0x000fe20003f45070 */
[--C-:B------:R-:W-:Y:S02]  /*14cc0*/  IMAD.X R9, R7, 0x1, R241.reuse, P1 ;  /* 0x0000000107097824 */ /* 0x100fe400008e06f1 */
[----:B------:R1:W-:Y:S01]  /*14cd0*/  LDGSTS.E.BYPASS.LTC128B.128 [R239+0x9100], [R14.64], !P6 ;  /* 0x091000000eef7fae */ /* 0x0003e2000f101d56 */
[----:B------:R-:W-:Y:S01]  /*14ce0*/  IMAD.X R7, R20, 0x1, R0, P0 ;  /* 0x0000000114077824 */ /* 0x000fe200000e0600 */
[----:B------:R-:W-:Y:S02]  /*14cf0*/  IADD3 R4, P1, P0, R21, R2, R240 ;  /* 0x0000000215047210 */ /* 0x000fe4000783e0f0 */
[----:B------:R1:W-:Y:S02]  /*14d00*/  LDGSTS.E.BYPASS.LTC128B.128 [R239+0xd100], [R12.64], !P5 ;  /* 0x0d1000000cef7fae */ /* 0x0003e4000e901d56 */
[----:B------:R-:W-:Y:S02]  /*14d10*/  IADD3.X R5, RZ, R20, R241, P1, P0 ;  /* 0x00000014ff057210 */ /* 0x000fe40000fe04f1 */
[----:B------:R1:W-:Y:S04]  /*14d20*/  LDGSTS.E.BYPASS.LTC128B.128 [R239+0xa100], [R10.64], !P6 ;  /* 0x0a1000000aef7fae */ /* 0x0003e8000f101d56 */
[----:B------:R1:W-:Y:S04]  /*14d30*/  LDGSTS.E.BYPASS.LTC128B.128 [R239+0xe100], [R8.64], !P5 ;  /* 0x0e10000008ef7fae */ /* 0x0003e8000e901d56 */
[----:B------:R1:W-:Y:S04]  /*14d40*/  LDGSTS.E.BYPASS.LTC128B.128 [R239+0xb100], [R6.64], !P6 ;  /* 0x0b10000006ef7fae */ /* 0x0003e8000f101d56 */
[----:B------:R1:W-:Y:S02]  /*14d50*/  LDGSTS.E.BYPASS.LTC128B.128.ZFILL [R239+0xf100], [R4.64], P2 ;  /* 0x0f10000004ef7fae */ /* 0x0003e40009141d56 */
.L_x_682:
[----:B--234-:R-:W2:Y:S01]  /*14d60*/  LDL R2, [R1+0xc] ;  /* 0x00000c0001027983 */ /* 0x01cea20000100800 */
[----:B------:R-:W-:Y:S01]  /*14d70*/  PLOP3.LUT P0, PT, PT, PT, UP2, 0x80, 0x0 ;  /* 0x000000000000781c */ /* 0x000fe20003f0f028 */
[----:B------:R-:W-:Y:S02]  /*14d80*/  UIMAD UR10, UR14, UR6, 0x1 ;  /* 0x000000010e0a74a4 */ /* 0x000fe4000f8e0206 */
[----:B------:R3:W2:Y:S01]  /*14d90*/  LDL R0, [R1+0x10] ;  /* 0x0000100001007983 */ /* 0x0006a20000100800 */
[----:B------:R-:W-:Y:S02]  /*14da0*/  UISETP.GT.AND UP0, UPT, UR14, UR7, UPT ;  /* 0x000000070e00728c */ /* 0x000fe4000bf04270 */
[----:B------:R-:W-:Y:S01]  /*14db0*/  UIADD3 UR14, UR14, -0x1, URZ ;  /* 0xffffffff0e0e7890 */ /* 0x000fe2000fffe03f */
[----:B-1----:R-:W4:Y:S04]  /*14dc0*/  LDL R4, [R1+0x14] ;  /* 0x0000140001047983 */ /* 0x002f280000100800 */
[----:B------:R-:W0:Y:S02]  /*14dd0*/  LDGDEPBAR ;  /* 0x00000000000079af */ /* 0x000e240000000000 */
[----:B--2---:R-:W-:Y:S06]  /*14de0*/  @P0 IMAD.MOV.U32 R0, RZ, RZ, R2 ;  /* 0x000000ffff000224 */ /* 0x004fec00078e0002 */
[----:B------:R-:W1:Y:S08]  /*14df0*/  SHFL.IDX PT, R2, R0, 0x1, 0x1c1f ;  /* 0x003c1f0000027f89 */ /* 0x000e7000000e0000 */
[----:B------:R2:W1:Y:S02]  /*14e00*/  SHFL.IDX PT, R5, R0, RZ, 0x1c1f ;  /* 0x001c1fff00057589 */ /* 0x00046400000e0000 */
[----:B--2---:R-:W-:Y:S05]  /*14e10*/  IMAD.U32 R0, RZ, RZ, UR11 ;  /* 0x0000000bff007e24 */ /* 0x004fea000f8e00ff */
[----:B----4-:R-:W-:Y:S04]  /*14e20*/  IADD3 R0, R0, UR10, -R4 ;  /* 0x0000000a00007c10 */ /* 0x010fe8000fffe804 */
[----:B------:R-:W-:Y:S05]  /*14e30*/  IADD3 R4, R0, -UR20, RZ ;  /* 0x8000001400047c10 */ /* 0x000fea000fffe0ff */
[C---:B-1----:R-:W-:Y:S02]  /*14e40*/  IMAD.IADD R0, R4.reuse, 0x1, R2 ;  /* 0x0000000104007824 */ /* 0x042fe400078e0202 */
[----:B------:R-:W-:Y:S03]  /*14e50*/  IMAD.IADD R4, R4, 0x1, R5 ;  /* 0x0000000104047824 */ /* 0x000fe600078e0205 */
[C---:B------:R-:W-:Y:S02]  /*14e60*/  ISETP.GT.AND P1, PT, R0.reuse, RZ, PT ;  /* 0x000000ff0000720c */ /* 0x040fe40003f24270 */
[----:B------:R-:W-:Y:S02]  /*14e70*/  ISETP.GT.AND P0, PT, R0, 0x1, PT ;  /* 0x000000010000780c */ /* 0x000fe40003f04270 */
[----:B------:R-:W-:Y:S02]  /*14e80*/  FSEL R6, R163, -INF , P1 ;  /* 0xff800000a3067808 */ /* 0x000fe40000800000 */
[----:B------:R-:W-:Y:S02]  /*14e90*/  FSEL R7, R161, -INF , P0 ;  /* 0xff800000a1077808 */ /* 0x000fe40000000000 */
[----:B------:R-:W-:Y:S02]  /*14ea0*/  FMNMX.FTZ R2, R6, R70, !PT ;  /* 0x0000004606027209 */ /* 0x000fe40007810000 */
[C---:B------:R-:W-:Y:S02]  /*14eb0*/  ISETP.GT.AND P3, PT, R0.reuse, 0x8, PT ;  /* 0x000000080000780c */ /* 0x040fe40003f64270 */
[----:B------:R-:W-:Y:S02]  /*14ec0*/  FMNMX.FTZ R2, R7, R2, !PT ;  /* 0x0000000207027209 */ /* 0x000fe40007810000 */
        /* <DEDUP_REMOVED lines=8> */
[----:B------:R-:W-:Y:S02]  /*14f50*/  ISETP.GT.AND P3, PT, R4, RZ, PT ;  /* 0x000000ff0400720c */ /* 0x000fe40003f64270 */
[----:B------:R-:W-:Y:S02]  /*14f60*/  FSEL R48, R72, -INF , P0 ;  /* 0xff80000048307808 */ /* 0x000fe40000000000 */
[----:B------:R-:W-:Y:S02]  /*14f70*/  FMNMX.FTZ R2, R41, R2, !PT ;  /* 0x0000000229027209 */ /* 0x000fe40007810000 */
[----:B------:R-:W-:Y:S02]  /*14f80*/  ISETP.GT.AND P2, PT, R0, 0x18, PT ;  /* 0x000000180000780c */ /* 0x000fe40003f44270 */
[----:B------:R-:W-:Y:S02]  /*14f90*/  FSEL R8, R166, -INF , P3 ;  /* 0xff800000a6087808 */ /* 0x000fe40001800000 */
[----:B------:R-:W-:Y:S02]  /*14fa0*/  ISETP.GT.AND P1, PT, R4, 0x1, PT ;  /* 0x000000010400780c */ /* 0x000fe40003f24270 */
[----:B------:R-:W-:Y:S02]  /*14fb0*/  FSEL R57, R71, -INF , P2 ;  /* 0xff80000047397808 */ /* 0x000fe40001000000 */
[----:B------:R-:W-:Y:S02]  /*14fc0*/  FMNMX.FTZ R5, R48, R2, !PT ;  /* 0x0000000230057209 */ /* 0x000fe40007810000 */
[----:B------:R-:W-:Y:S02]  /*14fd0*/  ISETP.GT.AND P0, PT, R0, 0x19, PT ;  /* 0x000000190000780c */ /* 0x000fe40003f04270 */
[----:B------:R-:W-:Y:S02]  /*14fe0*/  ISETP.GT.AND P3, PT, R4, 0x8, PT ;  /* 0x000000080400780c */ /* 0x000fe40003f64270 */
[----:B------:R-:W-:Y:S02]  /*14ff0*/  FSEL R11, R165, -INF , P1 ;  /* 0xff800000a50b7808 */ /* 0x000fe40000800000 */
[----:B------:R-:W-:Y:S02]  /*15000*/  FMNMX.FTZ R2, R8, R3, !PT ;  /* 0x0000000308027209 */ /* 0x000fe40007810000 */
[----:B------:R-:W-:Y:S02]  /*15010*/  FSEL R64, R69, -INF , P0 ;  /* 0xff80000045407808 */ /* 0x000fe40000000000 */
[----:B------:R-:W-:Y:S02]  /*15020*/  FMNMX.FTZ R5, R57, R5, !PT ;  /* 0x0000000539057209 */ /* 0x000fe40007810000 */
[----:B------:R-:W-:Y:S02]  /*15030*/  ISETP.GT.AND P2, PT, R0, 0x20, PT ;  /* 0x000000200000780c */ /* 0x000fe40003f44270 */
[----:B------:R-:W-:Y:S02]  /*15040*/  FSEL R12, R164, -INF , P3 ;  /* 0xff800000a40c7808 */ /* 0x000fe40001800000 */
[----:B------:R-:W-:Y:S02]  /*15050*/  ISETP.GT.AND P1, PT, R4, 0x9, PT ;  /* 0x000000090400780c */ /* 0x000fe40003f24270 */
[----:B------:R-:W-:Y:S02]  /*15060*/  FMNMX.FTZ R2, R11, R2, !PT ;  /* 0x000000020b027209 */ /* 0x000fe40007810000 */
[----:B------:R-:W-:Y:S02]  /*15070*/  FSEL R152, R152, -INF , P2 ;  /* 0xff80000098987808 */ /* 0x000fe40001000000 */
[----:B------:R-:W-:Y:S02]  /*15080*/  FMNMX.FTZ R5, R64, R5, !PT ;  /* 0x0000000540057209 */ /* 0x000fe40007810000 */
[----:B------:R-:W-:Y:S02]  /*15090*/  ISETP.GT.AND P0, PT, R0, 0x21, PT ;  /* 0x000000210000780c */ /* 0x000fe40003f04270 */
[----:B------:R-:W-:Y:S02]  /*150a0*/  FSEL R13, R162, -INF , P1 ;  /* 0xff800000a20d7808 */ /* 0x000fe40000800000 */
[----:B------:R-:W-:Y:S02]  /*150b0*/  FMNMX.FTZ R2, R12, R2, !PT ;  /* 0x000000020c027209 */ /* 0x000fe40007810000 */
[----:B------:R-:W-:Y:S02]  /*150c0*/  ISETP.GT.AND P3, PT, R4, 0x10, PT ;  /* 0x000000100400780c */ /* 0x000fe40003f64270 */
[----:B------:R-:W-:Y:S02]  /*150d0*/  ISETP.GT.AND P2, PT, R0, 0x28, PT ;  /* 0x000000280000780c */ /* 0x000fe40003f44270 */
[----:B------:R-:W-:Y:S02]  /*150e0*/  FSEL R153, R153, -INF , P0 ;  /* 0xff80000099997808 */ /* 0x000fe40000000000 */
[----:B------:R-:W-:Y:S02]  /*150f0*/  FMNMX.FTZ R5, R152, R5, !PT ;  /* 0x0000000598057209 */ /* 0x000fe40007810000 */
[----:B------:R-:W-:Y:S02]  /*15100*/  FMNMX.FTZ R2, R13, R2, !PT ;  /* 0x000000020d027209 */ /* 0x000fe40007810000 */
[----:B------:R-:W-:Y:S02]  /*15110*/  FSEL R32, R160, -INF , P3 ;  /* 0xff800000a0207808 */ /* 0x000fe40001800000 */
[----:B------:R-:W-:Y:S02]  /*15120*/  ISETP.GT.AND P1, PT, R4, 0x11, PT ;  /* 0x000000110400780c */ /* 0x000fe40003f24270 */
[----:B------:R-:W-:Y:S02]  /*15130*/  ISETP.GT.AND P0, PT, R0, 0x29, PT ;  /* 0x000000290000780c */ /* 0x000fe40003f04270 */
[----:B------:R-:W-:Y:S02]  /*15140*/  FSEL R156, R156, -INF , P2 ;  /* 0xff8000009c9c7808 */ /* 0x000fe40001000000 */
[----:B------:R-:W-:Y:S02]  /*15150*/  FMNMX.FTZ R5, R153, R5, !PT ;  /* 0x0000000599057209 */ /* 0x000fe40007810000 */
        /* <DEDUP_REMOVED lines=24> */
[----:B------:R-:W-:Y:S02]  /*152e0*/  FSEL R151, R151, -INF , P1 ;  /* 0xff80000097977808 */ /* 0x000fe40000800000 */
[----:B------:R-:W-:Y:S02]  /*152f0*/  ISETP.GT.AND P3, PT, R4, 0x28, PT ;  /* 0x000000280400780c */ /* 0x000fe40003f64270 */
[----:B------:R-:W-:Y:S02]  /*15300*/  FMNMX.FTZ R2, R150, R2, !PT ;  /* 0x0000000296027209 */ /* 0x000fe40007810000 */
        /* <DEDUP_REMOVED lines=9> */
[----:B------:R-:W-:Y:S02]  /*153a0*/  ISETP.GT.AND P3, PT, R4, 0x30, PT ;  /* 0x000000300400780c */ /* 0x000fe40003f64270 */
[----:B------:R-:W-:Y:S02]  /*153b0*/  FSEL R155, R155, -INF , P1 ;  /* 0xff8000009b9b7808 */ /* 0x000fe40000800000 */
[----:B------:R-:W-:Y:S02]  /*153c0*/  FMNMX.FTZ R2, R154, R2, !PT ;  /* 0x000000029a027209 */ /* 0x000fe40007810000 */
[----:B------:R-:W-:Y:S02]  /*153d0*/  FSEL R171, R39, -INF , P0 ;  /* 0xff80000027ab7808 */ /* 0x000fe40000000000 */
[----:B------:R-:W-:Y:S02]  /*153e0*/  ISETP.GT.AND P2, PT, R0, 0x48, PT ;  /* 0x000000480000780c */ /* 0x000fe40003f44270 */
[----:B------:R-:W-:Y:S02]  /*153f0*/  FMNMX.FTZ R5, R170, R5, !PT ;  /* 0x00000005aa057209 */ /* 0x000fe40007810000 */
[----:B------:R-:W-:Y:S02]  /*15400*/  FSEL R158, R158, -INF , P3 ;  /* 0xff8000009e9e7808 */ /* 0x000fe40001800000 */
[----:B------:R-:W-:Y:S02]  /*15410*/  ISETP.GT.AND P1, PT, R4, 0x31, PT ;  /* 0x000000310400780c */ /* 0x000fe40003f24270 */
[----:B------:R-:W-:Y:S02]  /*15420*/  FMNMX.FTZ R2, R155, R2, !PT ;  /* 0x000000029b027209 */ /* 0x000fe40007810000 */
[----:B------:R-:W-:Y:S02]  /*15430*/  ISETP.GT.AND P0, PT, R0, 0x49, PT ;  /* 0x000000490000780c */ /* 0x000fe40003f04270 */
[----:B------:R-:W-:Y:S02]  /*15440*/  FSEL R173, R42, -INF , P2 ;  /* 0xff8000002aad7808 */ /* 0x000fe40001000000 */
        /* <DEDUP_REMOVED lines=26> */
[----:B------:R-:W-:Y:S01]  /*155f0*/  ISETP.GT.AND P3, PT, R4, 0x48, PT ;  /* 0x000000480400780c */ /* 0x000fe20003f64270 */
[----:B------:R-:W-:Y:S01]  /*15600*/  LDSM.16.MT88.4 R36, [R220+0x100] ;  /* 0x00010000dc24783b */ /* 0x000fe20000004200 */
        /* <DEDUP_REMOVED lines=8> */
[----:B-----5:R-:W-:Y:S02]  /*15690*/  FSEL R244, R54, -INF , P2 ;  /* 0xff80000036f47808 */ /* 0x020fe40001000000 */
[----:B------:R-:W-:Y:S02]  /*156a0*/  ISETP.GT.AND P0, PT, R0, 0x61, PT ;  /* 0x000000610000780c */ /* 0x000fe40003f04270 */
        /* <DEDUP_REMOVED lines=14> */
[----:B------:R-:W-:Y:S01]  /*15790*/  ISETP.GT.AND P1, PT, R0, 0x70, PT ;  /* 0x000000700000780c */ /* 0x000fe20003f24270 */
[----:B------:R-:W-:Y:S01]  /*157a0*/  LDSM.16.MT88.4 R44, [R217+0x4100] ;  /* 0x00410000d92c783b */ /* 0x000fe20000004200 */
[C---:B------:R-:W-:Y:S02]  /*157b0*/  ISETP.GT.AND P2, PT, R4.reuse, 0x58, PT ;  /* 0x000000580400780c */ /* 0x040fe40003f44270 */
[----:B------:R-:W-:Y:S02]  /*157c0*/  FSEL R252, R59, -INF , P0 ;  /* 0xff8000003bfc7808 */ /* 0x000fe40000000000 */
[----:B------:R-:W-:Y:S02]  /*157d0*/  ISETP.GT.AND P0, PT, R4, 0x59, PT ;  /* 0x000000590400780c */ /* 0x000fe40003f04270 */
[----:B------:R-:W-:Y:S02]  /*157e0*/  FMNMX.FTZ R2, R175, R2, !PT ;  /* 0x00000002af027209 */ /* 0x000fe40007810000 */
[----:B------:R-:W-:Y:S02]  /*157f0*/  FMNMX.FTZ R5, R249, R5, !PT ;  /* 0x00000005f9057209 */ /* 0x000fe40007810000 */
[----:B------:R-:W-:Y:S02]  /*15800*/  FSEL R172, R62, -INF , P1 ;  /* 0xff8000003eac7808 */ /* 0x000fe40000800000 */
[----:B------:R-:W-:Y:S02]  /*15810*/  FSEL R183, R26, -INF , P2 ;  /* 0xff8000001ab77808 */ /* 0x000fe40001000000 */
[C---:B------:R-:W-:Y:S02]  /*15820*/  ISETP.GT.AND P2, PT, R0.reuse, 0x71, PT ;  /* 0x000000710000780c */ /* 0x040fe40003f44270 */
[----:B------:R-:W-:Y:S02]  /*15830*/  FSEL R185, R25, -INF , P0 ;  /* 0xff80000019b97808 */ /* 0x000fe40000000000 */
[C---:B------:R-:W-:Y:S02]  /*15840*/  ISETP.GT.AND P0, PT, R0.reuse, 0x79, PT ;  /* 0x000000790000780c */ /* 0x040fe40003f04270 */
[----:B------:R-:W-:Y:S02]  /*15850*/  ISETP.GT.AND P1, PT, R0, 0x78, PT ;  /* 0x000000780000780c */ /* 0x000fe40003f24270 */
[----:B------:R-:W-:Y:S02]  /*15860*/  FMNMX.FTZ R0, R181, R2, !PT ;  /* 0x00000002b5007209 */ /* 0x000fe40007810000 */
[----:B------:R-:W-:Y:S02]  /*15870*/  FMNMX.FTZ R2, R252, R5, !PT ;  /* 0x00000005fc027209 */ /* 0x000fe40007810000 */
[----:B------:R-:W-:Y:S02]  /*15880*/  ISETP.GT.AND P3, PT, R4, 0x60, PT ;  /* 0x000000600400780c */ /* 0x000fe40003f64270 */
[----:B------:R-:W-:Y:S02]  /*15890*/  FMNMX.FTZ R0, R183, R0, !PT ;  /* 0x00000000b7007209 */ /* 0x000fe40007810000 */
[----:B------:R-:W-:Y:S02]  /*158a0*/  FSEL R180, R63, -INF , P2 ;  /* 0xff8000003fb47808 */ /* 0x000fe40001000000 */
[----:B------:R-:W-:Y:S02]  /*158b0*/  FMNMX.FTZ R2, R172, R2, !PT ;  /* 0x00000002ac027209 */ /* 0x000fe40007810000 */
[----:B------:R-:W-:Y:S02]  /*158c0*/  FSEL R208, R52, -INF , P3 ;  /* 0xff80000034d07808 */ /* 0x000fe40001800000 */
[----:B------:R-:W-:Y:S02]  /*158d0*/  ISETP.GT.AND P2, PT, R4, 0x61, PT ;  /* 0x000000610400780c */ /* 0x000fe40003f44270 */
[----:B------:R-:W-:Y:S02]  /*158e0*/  FMNMX.FTZ R0, R185, R0, !PT ;  /* 0x00000000b9007209 */ /* 0x000fe40007810000 */
[----:B------:R-:W-:Y:S02]  /*158f0*/  FSEL R66, R66, -INF , P1 ;  /* 0xff80000042427808 */ /* 0x000fe40000800000 */
[----:B------:R-:W-:Y:S02]  /*15900*/  FMNMX.FTZ R5, R180, R2, !PT ;  /* 0x00000002b4057209 */ /* 0x000fe40007810000 */
[----:B------:R-:W-:Y:S02]  /*15910*/  FSEL R191, R53, -INF , P2 ;  /* 0xff80000035bf7808 */ /* 0x000fe40001000000 */
[----:B------:R-:W-:Y:S01]  /*15920*/  ISETP.GT.AND P1, PT, R4, 0x68, PT ;  /* 0x000000680400780c */ /* 0x000fe20003f24270 */
[----:B------:R-:W-:Y:S01]  /*15930*/  LDSM.16.MT88.4 R52, [R218+0x4100] ;  /* 0x00410000da34783b */ /* 0x000fe20000004200 */
[----:B------:R-:W-:Y:S02]  /*15940*/  FMNMX.FTZ R2, R208, R0, !PT ;  /* 0x00000000d0027209 */ /* 0x000fe40007810000 */
[----:B------:R-:W-:Y:S02]  /*15950*/  FSEL R71, R67, -INF , P0 ;  /* 0xff80000043477808 */ /* 0x000fe40000000000 */
[----:B------:R-:W-:Y:S02]  /*15960*/  FMNMX.FTZ R0, R66, R5, !PT ;  /* 0x0000000542007209 */ /* 0x000fe40007810000 */
[----:B------:R-:W-:Y:S02]  /*15970*/  FSEL R211, R24, -INF , P1 ;  /* 0xff80000018d37808 */ /* 0x000fe40000800000 */
[----:B------:R-:W-:Y:S02]  /*15980*/  FMNMX.FTZ R2, R191, R2, !PT ;  /* 0x00000002bf027209 */ /* 0x000fe40007810000 */
[----:B------:R-:W-:Y:S02]  /*15990*/  FMNMX.FTZ R0, R71, R0, !PT ;  /* 0x0000000047007209 */ /* 0x000fe40007810000 */
[----:B------:R-:W-:Y:S02]  /*159a0*/  FMNMX.FTZ R5, R211, R2, !PT ;  /* 0x00000002d3057209 */ /* 0x000fe40007810000 */
[C---:B------:R-:W-:Y:S01]  /*159b0*/  ISETP.GT.AND P1, PT, R4.reuse, 0x70, PT ;  /* 0x000000700400780c */ /* 0x040fe20003f24270 */
[----:B------:R-:W1:Y:S01]  /*159c0*/  SHFL.BFLY PT, R2, R0, 0x2, 0x1f ;  /* 0x0c401f0000027f89 */ /* 0x000e6200000e0000 */
[----:B------:R-:W-:Y:S02]  /*159d0*/  ISETP.GT.AND P0, PT, R4, 0x69, PT ;  /* 0x000000690400780c */ /* 0x000fe40003f04270 */
[----:B------:R-:W-:Y:S02]  /*159e0*/  FSEL R247, R60, -INF , P1 ;  /* 0xff8000003cf77808 */ /* 0x000fe40000800000 */
[----:B------:R-:W-:Y:S02]  /*159f0*/  ISETP.GT.AND P1, PT, R4, 0x78, PT ;  /* 0x000000780400780c */ /* 0x000fe40003f24270 */
[----:B------:R-:W-:Y:S02]  /*15a00*/  FSEL R242, R23, -INF , P0 ;  /* 0xff80000017f27808 */ /* 0x000fe40000000000 */
[----:B------:R-:W-:Y:S02]  /*15a10*/  FSEL R182, R22, -INF , P1 ;  /* 0xff80000016b67808 */ /* 0x000fe40000800000 */
[----:B------:R-:W-:Y:S01]  /*15a20*/  ISETP.GT.AND P0, PT, R4, 0x71, PT ;  /* 0x000000710400780c */ /* 0x000fe20003f04270 */
[----:B------:R-:W-:Y:S01]  /*15a30*/  LDSM.16.MT88.4 R20, [R218+0x100] ;  /* 0x00010000da14783b */ /* 0x000fe20000004200 */
[----:B------:R-:W-:Y:S02]  /*15a40*/  FMNMX.FTZ R5, R242, R5, !PT ;  /* 0x00000005f2057209 */ /* 0x000fe40007810000 */
[----:B------:R-:W-:Y:S02]  /*15a50*/  FSEL R246, R61, -INF , P0 ;  /* 0xff8000003df67808 */ /* 0x000fe40000000000 */
[----:B------:R-:W-:Y:S02]  /*15a60*/  FMNMX.FTZ R5, R247, R5, !PT ;  /* 0x00000005f7057209 */ /* 0x000fe40007810000 */
[----:B------:R-:W-:Y:S01]  /*15a70*/  ISETP.GT.AND P0, PT, R4, 0x79, PT ;  /* 0x000000790400780c */ /* 0x000fe20003f04270 */
[----:B------:R-:W-:Y:S01]  /*15a80*/  LDSM.16.MT88.4 R60, [R221+0x4100] ;  /* 0x00410000dd3c783b */ /* 0x000fe20000004200 */
[----:B------:R-:W-:Y:S02]  /*15a90*/  FMNMX.FTZ R4, R246, R5, !PT ;  /* 0x00000005f6047209 */ /* 0x000fe40007810000 */
[----:B------:R-:W-:Y:S02]  /*15aa0*/  FSEL R184, R65, -INF , P0 ;  /* 0xff80000041b87808 */ /* 0x000fe40000000000 */
[----:B-1----:R-:W-:Y:S02]  /*15ab0*/  FMNMX.FTZ R0, R0, R2, !PT ;  /* 0x0000000200007209 */ /* 0x002fe40007810000 */
[----:B------:R-:W-:Y:S03]  /*15ac0*/  FMNMX.FTZ R4, R182, R4, !PT ;  /* 0x00000004b6047209 */ /* 0x000fe60007810000 */
[----:B------:R-:W1:Y:S01]  /*15ad0*/  SHFL.BFLY PT, R2, R0, 0x1, 0x1f ;  /* 0x0c201f0000027f89 */ /* 0x000e6200000e0000 */
[----:B------:R-:W-:Y:S07]  /*15ae0*/  FMNMX.FTZ R4, R184, R4, !PT ;  /* 0x00000004b8047209 */ /* 0x000fee0007810000 */
[----:B------:R-:W2:Y:S01]  /*15af0*/  SHFL.BFLY PT, R5, R4, 0x2, 0x1f ;  /* 0x0c401f0004057f89 */ /* 0x000ea200000e0000 */
[----:B-1----:R-:W-:Y:S04]  /*15b00*/  FMNMX.FTZ R68, R2, R0, !PT ;  /* 0x0000000002447209 */ /* 0x002fe80007810000 */
[C---:B------:R-:W-:Y:S01]  /*15b10*/  FSETP.NEU.FTZ.AND P1, PT, R68.reuse, -INF , PT ;  /* 0xff8000004400780b */ /* 0x040fe20003f3d000 */
[----:B------:R-:W-:Y:S01]  /*15b20*/  FMUL.FTZ R149, R68, c[0x0][0x2d0] ;  /* 0x0000b40044957a20 */ /* 0x000fe20000410000 */
[----:B--2---:R-:W-:Y:S04]  /*15b30*/  FMNMX.FTZ R4, R5, R4, !PT ;  /* 0x0000000405047209 */ /* 0x004fe80007810000 */
[----:B------:R-:W-:Y:S01]  /*15b40*/  FSEL R149, R149, RZ, P1 ;  /* 0x000000ff95957208 */ /* 0x000fe20000800000 */
[----:B------:R-:W1:Y:S04]  /*15b50*/  SHFL.BFLY PT, R69, R4, 0x1, 0x1f ;  /* 0x0c201f0004457f89 */ /* 0x000e6800000e0000 */
[--C-:B------:R-:W-:Y:S04]  /*15b60*/  FFMA.FTZ R0, R6, c[0x0][0x2d0], -R149.reuse ;  /* 0x0000b40006007a23 */ /* 0x100fe80000010895 */
[----:B------:R2:W-:Y:S01]  /*15b70*/  MUFU.EX2 R209, R0 ;  /* 0x0000000000d17308 */ /* 0x0005e20000000800 */
[----:B-1----:R-:W-:Y:S04]  /*15b80*/  FMNMX.FTZ R69, R4, R69, !PT ;  /* 0x0000004504457209 */ /* 0x002fe80007810000 */
[C---:B------:R-:W-:Y:S01]  /*15b90*/  FSETP.NEU.FTZ.AND P0, PT, R69.reuse, -INF , PT ;  /* 0xff8000004500780b */ /* 0x040fe20003f1d000 */
[----:B------:R-:W-:Y:S02]  /*15ba0*/  FMUL.FTZ R148, R69, c[0x0][0x2d0] ;  /* 0x0000b40045947a20 */ /* 0x000fe40000410000 */
[--C-:B--2---:R-:W-:Y:S03]  /*15bb0*/  FFMA.FTZ R0, R7, c[0x0][0x2d0], -R149.reuse ;  /* 0x0000b40007007a23 */ /* 0x104fe60000010895 */
[----:B------:R-:W-:Y:S01]  /*15bc0*/  FSEL R148, R148, RZ, P0 ;  /* 0x000000ff94947208 */ /* 0x000fe20000000000 */
[----:B------:R1:W2:Y:S04]  /*15bd0*/  MUFU.EX2 R250, R0 ;  /* 0x0000000000fa7308 */ /* 0x0002a80000000800 */
[--C-:B------:R-:W-:Y:S02]  /*15be0*/  FFMA.FTZ R2, R13, c[0x0][0x2d0], -R148.reuse ;  /* 0x0000b4000d027a23 */ /* 0x100fe40000010894 */
[--C-:B------:R-:W-:Y:S02]  /*15bf0*/  FFMA.FTZ R5, R8, c[0x0][0x2d0], -R148.reuse ;  /* 0x0000b40008057a23 */ /* 0x100fe40000010894 */
[--C-:B------:R-:W-:Y:S02]  /*15c00*/  FFMA.FTZ R4, R11, c[0x0][0x2d0], -R148.reuse ;  /* 0x0000b4000b047a23 */ /* 0x100fe40000010894 */
[----:B------:R4:W-:Y:S10]  /*15c10*/  MUFU.EX2 R190, R2 ;  /* 0x0000000200be7308 */ /* 0x0009f40000000800 */
[----:B------:R-:W-:Y:S01]  /*15c20*/  MUFU.EX2 R248, R5 ;  /* 0x0000000500f87308 */ /* 0x000fe20000000800 */
[--C-:B-1----:R-:W-:Y:S01]  /*15c30*/  FFMA.FTZ R0, R9, c[0x0][0x2d0], -R149.reuse ;  /* 0x0000b40009007a23 */ /* 0x102fe20000010895 */
[----:B--2---:R-:W-:Y:S08]  /*15c40*/  F2FP.BF16.PACK_AB R73, R250, R209 ;  /* 0x000000d1fa49723e */ /* 0x004ff000000010ff */
[----:B------:R1:W-:Y:S01]  /*15c50*/  MUFU.EX2 R34, R0 ;  /* 0x0000000000227308 */ /* 0x0003e20000000800 */
[----:B----4-:R-:W-:Y:S09]  /*15c60*/  FSEL R2, R68, RZ, P1 ;  /* 0x000000ff44027208 */ /* 0x010ff20000800000 */
[----:B------:R-:W2:Y:S01]  /*15c70*/  MUFU.EX2 R251, R4 ;  /* 0x0000000400fb7308 */ /* 0x000ea20000000800 */
[----:B-1----:R-:W-:Y:S09]  /*15c80*/  FFMA.FTZ R0, R10, c[0x0][0x2d0], -R149 ;  /* 0x0000b4000a007a23 */ /* 0x002ff20000010895 */
[----:B------:R1:W4:Y:S01]  /*15c90*/  MUFU.EX2 R210, R0 ;  /* 0x0000000000d27308 */ /* 0x0003220000000800 */
[----:B--2---:R-:W-:Y:S01]  /*15ca0*/  F2FP.BF16.PACK_AB R72, R251, R248 ;  /* 0x000000f8fb48723e */ /* 0x004fe200000010ff */
[----:B-1----:R-:W-:Y:S01]  /*15cb0*/  FFMA.FTZ R0, R12, c[0x0][0x2d0], -R148 ;  /* 0x0000b4000c007a23 */ /* 0x002fe20000010894 */
[----:B----4-:R-:W-:Y:S07]  /*15cc0*/  F2FP.BF16.PACK_AB R75, R210, R34 ;  /* 0x00000022d24b723e */ /* 0x010fee00000010ff */
[----:B------:R1:W-:Y:S02]  /*15cd0*/  MUFU.EX2 R14, R0 ;  /* 0x00000000000e7308 */ /* 0x0003e40000000800 */
[----:B-1----:R-:W-:Y:S02]  /*15ce0*/  FSEL R0, R69, RZ, P0 ;  /* 0x000000ff45007208 */ /* 0x002fe40000000000 */
[----:B------:R-:W-:Y:S03]  /*15cf0*/  PLOP3.LUT P0, PT, PT, PT, UP0, 0x80, 0x0 ;  /* 0x000000000000781c */ /* 0x000fe60003f0f008 */
[----:B------:R-:W-:Y:S04]  /*15d00*/  FADD.FTZ R0, -R0, R3 ;  /* 0x0000000300007221 */ /* 0x000fe80000010100 */
[----:B------:R-:W-:Y:S04]  /*15d10*/  FMUL.FTZ R0, R0, c[0x0][0x2d0] ;  /* 0x0000b40000007a20 */ /* 0x000fe80000410000 */
[----:B------:R1:W2:Y:S02]  /*15d20*/  MUFU.EX2 R3, R0 ;  /* 0x0000000000037308 */ /* 0x0002a40000000800 */
[----:B-1----:R-:W-:Y:S02]  /*15d30*/  FADD.FTZ R0, -R2, R70 ;  /* 0x0000004602007221 */ /* 0x002fe40000010100 */
[----:B------:R-:W-:Y:S02]  /*15d40*/  FFMA.FTZ R2, R32, c[0x0][0x2d0], -R148 ;  /* 0x0000b40020027a23 */ /* 0x000fe40000010894 */
[----:B------:R-:W-:Y:S04]  /*15d50*/  FMUL.FTZ R0, R0, c[0x0][0x2d0] ;  /* 0x0000b40000007a20 */ /* 0x000fe80000410000 */
[----:B------:R1:W-:Y:S01]  /*15d60*/  MUFU.EX2 R50, R2 ;  /* 0x0000000200327308 */ /* 0x0003e20000000800 */
[C---:B--2---:R-:W-:Y:S02]  /*15d70*/  FMUL.FTZ R33, R3.reuse, R105 ;  /* 0x0000006903217220 */ /* 0x044fe40000410000 */
[----:B------:R-:W-:Y:S02]  /*15d80*/  IMAD.MOV.U32 R105, RZ, RZ, R251 ;  /* 0x000000ffff697224 */ /* 0x000fe400078e00fb */
[C---:B------:R-:W-:Y:S02]  /*15d90*/  FMUL.FTZ R32, R3.reuse, R104 ;  /* 0x0000006803207220 */ /* 0x040fe40000410000 */
[----:B------:R-:W-:Y:S02]  /*15da0*/  IMAD.MOV.U32 R104, RZ, RZ, R34 ;  /* 0x000000ffff687224 */ /* 0x000fe400078e0022 */
[----:B------:R-:W-:Y:S01]  /*15db0*/  IMAD.MOV.U32 R70, RZ, RZ, R14 ;  /* 0x000000ffff467224 */ /* 0x000fe200078e000e */
[----:B------:R-:W2:Y:S01]  /*15dc0*/  MUFU.EX2 R0, R0 ;  /* 0x0000000000007308 */ /* 0x000ea20000000800 */
[----:B------:R-:W4:Y:S01]  /*15dd0*/  LDSM.16.MT88.4 R12, [R217+0x100] ;  /* 0x00010000d90c783b */ /* 0x000f220000004200 */
[C---:B------:R-:W-:Y:S02]  /*15de0*/  FMUL.FTZ R4, R3.reuse, R76 ;  /* 0x0000004c03047220 */ /* 0x040fe40000410000 */
[----:B------:R-:W-:Y:S01]  /*15df0*/  F2FP.BF16.PACK_AB R74, R190, R70 ;  /* 0x00000046be4a723e */ /* 0x000fe200000010ff */
[C---:B------:R-:W-:Y:S02]  /*15e00*/  FMUL.FTZ R5, R3.reuse, R77 ;  /* 0x0000004d03057220 */ /* 0x040fe40000410000 */
[C---:B------:R-:W-:Y:S02]  /*15e10*/  FMUL.FTZ R8, R3.reuse, R80 ;  /* 0x0000005003087220 */ /* 0x040fe40000410000 */
[C---:B------:R-:W-:Y:S02]  /*15e20*/  FMUL.FTZ R9, R3.reuse, R81 ;  /* 0x0000005103097220 */ /* 0x040fe40000410000 */
[C---:B------:R-:W-:Y:S02]  /*15e30*/  FMUL.FTZ R16, R3.reuse, R88 ;  /* 0x0000005803107220 */ /* 0x040fe40000410000 */
[C---:B------:R-:W-:Y:S02]  /*15e40*/  FMUL.FTZ R17, R3.reuse, R89 ;  /* 0x0000005903117220 */ /* 0x040fe40000410000 */
[----:B-1----:R-:W-:Y:S02]  /*15e50*/  FFMA.FTZ R2, R40, c[0x0][0x2d0], -R148 ;  /* 0x0000b40028027a23 */ /* 0x002fe40000010894 */
[C---:B------:R-:W-:Y:S02]  /*15e60*/  FMUL.FTZ R40, R3.reuse, R112 ;  /* 0x0000007003287220 */ /* 0x040fe40000410000 */
[----:B------:R1:W1:Y:S01]  /*15e70*/  MUFU.EX2 R65, R2 ;  /* 0x0000000200417308 */ /* 0x0002620000000800 */
[----:B------:R-:W-:Y:S02]  /*15e80*/  IMAD.MOV.U32 R112, RZ, RZ, R190 ;  /* 0x000000ffff707224 */ /* 0x000fe400078e00be */
[----:B------:R-:W-:Y:S02]  /*15e90*/  FMUL.FTZ R24, R3, R96 ;  /* 0x0000006003187220 */ /* 0x000fe40000410000 */
[C---:B--2---:R-:W-:Y:S02]  /*15ea0*/  FMUL.FTZ R34, R0.reuse, R106 ;  /* 0x0000006a00227220 */ /* 0x044fe40000410000 */
[----:B------:R-:W-:Y:S02]  /*15eb0*/  IMAD.MOV.U32 R106, RZ, RZ, R250 ;  /* 0x000000ffff6a7224 */ /* 0x000fe400078e00fa */
[C---:B------:R-:W-:Y:S02]  /*15ec0*/  FMUL.FTZ R35, R0.reuse, R107 ;  /* 0x0000006b00237220 */ /* 0x040fe40000410000 */
[----:B------:R-:W-:Y:S02]  /*15ed0*/  IMAD.MOV.U32 R107, RZ, RZ, R248 ;  /* 0x000000ffff6b7224 */ /* 0x000fe400078e00f8 */
[C---:B------:R-:W-:Y:S02]  /*15ee0*/  FMUL.FTZ R51, R0.reuse, R123 ;  /* 0x0000007b00337220 */ /* 0x040fe40000410000 */
[C---:B------:R-:W-:Y:S02]  /*15ef0*/  FMUL.FTZ R43, R0.reuse, R115 ;  /* 0x00000073002b7220 */ /* 0x040fe40000410000 */
[----:B------:R-:W-:Y:S02]  /*15f00*/  IMAD.MOV.U32 R115, RZ, RZ, R50 ;  /* 0x000000ffff737224 */ /* 0x000fe400078e0032 */
[C---:B------:R-:W-:Y:S02]  /*15f10*/  FMUL.FTZ R50, R0.reuse, R122 ;  /* 0x0000007a00327220 */ /* 0x040fe40000410000 */
[C---:B------:R-:W-:Y:S02]  /*15f20*/  FMUL.FTZ R42, R0.reuse, R114 ;  /* 0x00000072002a7220 */ /* 0x040fe40000410000 */
[----:B------:R-:W-:Y:S02]  /*15f30*/  IMAD.MOV.U32 R114, RZ, RZ, R209 ;  /* 0x000000ffff727224 */ /* 0x000fe400078e00d1 */
[--C-:B-1----:R-:W-:Y:S02]  /*15f40*/  FFMA.FTZ R2, R41, c[0x0][0x2d0], -R149.reuse ;  /* 0x0000b40029027a23 */ /* 0x102fe40000010895 */
[C---:B------:R-:W-:Y:S02]  /*15f50*/  FMUL.FTZ R41, R3.reuse, R113 ;  /* 0x0000007103297220 */ /* 0x040fe40000410000 */
[----:B------:R1:W-:Y:S01]  /*15f60*/  MUFU.EX2 R251, R2 ;  /* 0x0000000200fb7308 */ /* 0x0003e20000000800 */
[----:B------:R-:W-:Y:S02]  /*15f70*/  IMAD.MOV.U32 R113, RZ, RZ, R210 ;  /* 0x000000ffff717224 */ /* 0x000fe400078e00d2 */
[C---:B------:R-:W-:Y:S02]  /*15f80*/  FMUL.FTZ R59, R0.reuse, R131 ;  /* 0x00000083003b7220 */ /* 0x040fe40000410000 */
[C---:B------:R-:W-:Y:S02]  /*15f90*/  FMUL.FTZ R58, R0.reuse, R130 ;  /* 0x00000082003a7220 */ /* 0x040fe40000410000 */
[C---:B------:R-:W-:Y:S02]  /*15fa0*/  FMUL.FTZ R6, R0.reuse, R78 ;  /* 0x0000004e00067220 */ /* 0x040fe40000410000 */
[C---:B------:R-:W-:Y:S02]  /*15fb0*/  FMUL.FTZ R7, R0.reuse, R79 ;  /* 0x0000004f00077220 */ /* 0x040fe40000410000 */
[----:B------:R-:W2:Y:S01]  /*15fc0*/  LDSM.16.MT88.4 R76, [R220+0x4100] ;  /* 0x00410000dc4c783b */ /* 0x000ea20000004200 */
[C---:B------:R-:W-:Y:S02]  /*15fd0*/  FMUL.FTZ R10, R0.reuse, R82 ;  /* 0x00000052000a7220 */ /* 0x040fe40000410000 */
[C---:B------:R-:W-:Y:S02]  /*15fe0*/  FMUL.FTZ R11, R0.reuse, R83 ;  /* 0x00000053000b7220 */ /* 0x040fe40000410000 */
[C---:B----4-:R-:W-:Y:S03]  /*15ff0*/  HMMA.16816.F32.BF16 R4, R72.reuse, R12, R4 ;  /* 0x0000000c4804723c */ /* 0x050fe60000041804 */
[----:B------:R-:W4:Y:S02]  /*16000*/  LDSM.16.MT88.4 R80, [R217+0x900] ;  /* 0x00090000d950783b */ /* 0x000f240000004200 */
[----:B------:R-:W-:Y:S02]  /*16010*/  FMUL.FTZ R18, R0, R90 ;  /* 0x0000005a00127220 */ /* 0x000fe40000410000 */
[C---:B------:R-:W-:Y:S01]  /*16020*/  FMUL.FTZ R12, R3.reuse, R84 ;  /* 0x00000054030c7220 */ /* 0x040fe20000410000 */
[C---:B------:R-:W-:Y:S04]  /*16030*/  HMMA.16816.F32.BF16 R8, R72.reuse, R14, R8 ;  /* 0x0000000e4808723c */ /* 0x040fe80000041808 */
[--C-:B-1----:R-:W-:Y:S02]  /*16040*/  FFMA.FTZ R2, R48, c[0x0][0x2d0], -R149.reuse ;  /* 0x0000b40030027a23 */ /* 0x102fe40000010895 */
[C---:B------:R-:W-:Y:S02]  /*16050*/  FMUL.FTZ R48, R3.reuse, R120 ;  /* 0x0000007803307220 */ /* 0x040fe40000410000 */
[----:B------:R1:W-:Y:S01]  /*16060*/  MUFU.EX2 R250, R2 ;  /* 0x0000000200fa7308 */ /* 0x0003e20000000800 */
[C---:B------:R-:W-:Y:S03]  /*16070*/  FMUL.FTZ R13, R3.reuse, R85 ;  /* 0x00000055030d7220 */ /* 0x040fe60000410000 */
[C---:B------:R-:W-:Y:S02]  /*16080*/  FMUL.FTZ R14, R0.reuse, R86 ;  /* 0x00000056000e7220 */ /* 0x040fe40000410000 */
[C---:B------:R-:W-:Y:S02]  /*16090*/  FMUL.FTZ R15, R0.reuse, R87 ;  /* 0x00000057000f7220 */ /* 0x040fe40000410000 */
[----:B------:R-:W2:Y:S01]  /*160a0*/  LDSM.16.MT88.4 R84, [R218+0x900] ;  /* 0x00090000da54783b */ /* 0x000ea20000004200 */
[C---:B------:R-:W-:Y:S02]  /*160b0*/  FMUL.FTZ R19, R0.reuse, R91 ;  /* 0x0000005b00137220 */ /* 0x040fe40000410000 */
[----:B------:R-:W-:Y:S02]  /*160c0*/  FMUL.FTZ R25, R3, R97 ;  /* 0x0000006103197220 */ /* 0x000fe40000410000 */
[C---:B------:R-:W-:Y:S03]  /*160d0*/  HMMA.16816.F32.BF16 R12, R72.reuse, R20, R12 ;  /* 0x00000014480c723c */ /* 0x040fe6000004180c */
[----:B------:R-:W2:Y:S01]  /*160e0*/  LDSM.16.MT88.4 R88, [R221+0x900] ;  /* 0x00090000dd58783b */ /* 0x000ea20000004200 */
[C---:B------:R-:W-:Y:S02]  /*160f0*/  FMUL.FTZ R26, R0.reuse, R98 ;  /* 0x00000062001a7220 */ /* 0x040fe40000410000 */
[C---:B------:R-:W-:Y:S02]  /*16100*/  FMUL.FTZ R27, R0.reuse, R99 ;  /* 0x00000063001b7220 */ /* 0x040fe40000410000 */
[C---:B------:R-:W-:Y:S03]  /*16110*/  HMMA.16816.F32.BF16 R16, R72.reuse, R22, R16 ;  /* 0x000000164810723c */ /* 0x040fe60000041810 */
[----:B------:R-:W-:Y:S01]  /*16120*/  LDSM.16.MT88.4 R96, [R220+0x5100] ;  /* 0x00510000dc60783b */ /* 0x000fe20000004200 */
[--C-:B-1----:R-:W-:Y:S02]  /*16130*/  FFMA.FTZ R2, R49, c[0x0][0x2d0], -R148.reuse ;  /* 0x0000b40031027a23 */ /* 0x102fe40000010894 */
[C---:B------:R-:W-:Y:S02]  /*16140*/  FMUL.FTZ R49, R3.reuse, R121 ;  /* 0x0000007903317220 */ /* 0x040fe40000410000 */
[----:B------:R1:W-:Y:S01]  /*16150*/  MUFU.EX2 R248, R2 ;  /* 0x0000000200f87308 */ /* 0x0003e20000000800 */
[C---:B------:R-:W-:Y:S03]  /*16160*/  FMUL.FTZ R20, R3.reuse, R92 ;  /* 0x0000005c03147220 */ /* 0x040fe60000410000 */
[C---:B------:R-:W-:Y:S02]  /*16170*/  FMUL.FTZ R21, R3.reuse, R93 ;  /* 0x0000005d03157220 */ /* 0x040fe40000410000 */
[C---:B------:R-:W-:Y:S02]  /*16180*/  FMUL.FTZ R22, R0.reuse, R94 ;  /* 0x0000005e00167220 */ /* 0x040fe40000410000 */
[C---:B------:R-:W-:Y:S02]  /*16190*/  FMUL.FTZ R23, R0.reuse, R95 ;  /* 0x0000005f00177220 */ /* 0x040fe40000410000 */
[----:B------:R-:W-:Y:S01]  /*161a0*/  LDSM.16.MT88.4 R92, [R220+0x4900] ;  /* 0x00490000dc5c783b */ /* 0x000fe20000004200 */
[----:B------:R-:W-:Y:S04]  /*161b0*/  FMUL.FTZ R67, R0, R139 ;  /* 0x0000008b00437220 */ /* 0x000fe80000410000 */
[C---:B------:R-:W-:Y:S07]  /*161c0*/  HMMA.16816.F32.BF16 R20, R72.reuse, R28, R20 ;  /* 0x0000001c4814723c */ /* 0x040fee0000041814 */
[C---:B------:R-:W-:Y:S01]  /*161d0*/  FMUL.FTZ R28, R3.reuse, R100 ;  /* 0x00000064031c7220 */ /* 0x040fe20000410000 */
[C---:B------:R-:W-:Y:S04]  /*161e0*/  HMMA.16816.F32.BF16 R24, R72.reuse, R30, R24 ;  /* 0x0000001e4818723c */ /* 0x040fe80000041818 */
[----:B-1----:R-:W-:Y:S02]  /*161f0*/  FFMA.FTZ R2, R56, c[0x0][0x2d0], -R148 ;  /* 0x0000b40038027a23 */ /* 0x002fe40000010894 */
[C---:B------:R-:W-:Y:S02]  /*16200*/  FMUL.FTZ R56, R3.reuse, R128 ;  /* 0x0000008003387220 */ /* 0x040fe40000410000 */
[----:B------:R1:W1:Y:S01]  /*16210*/  MUFU.EX2 R123, R2 ;  /* 0x00000002007b7308 */ /* 0x0002620000000800 */
[C---:B------:R-:W-:Y:S03]  /*16220*/  FMUL.FTZ R31, R0.reuse, R103 ;  /* 0x00000067001f7220 */ /* 0x040fe60000410000 */
[C---:B------:R-:W-:Y:S02]  /*16230*/  FMUL.FTZ R29, R3.reuse, R101 ;  /* 0x00000065031d7220 */ /* 0x040fe40000410000 */
[C---:B------:R-:W-:Y:S02]  /*16240*/  FMUL.FTZ R30, R0.reuse, R102 ;  /* 0x00000066001e7220 */ /* 0x040fe40000410000 */
[----:B------:R-:W-:Y:S02]  /*16250*/  IMAD.MOV.U32 R100, RZ, RZ, R182 ;  /* 0x000000ffff647224 */ /* 0x000fe400078e00b6 */
[----:B------:R-:W-:Y:S02]  /*16260*/  IMAD.MOV.U32 R101, RZ, RZ, R180 ;  /* 0x000000ffff657224 */ /* 0x000fe400078e00b4 */
[----:B------:R-:W-:Y:S01]  /*16270*/  IMAD.MOV.U32 R102, RZ, RZ, R172 ;  /* 0x000000ffff667224 */ /* 0x000fe200078e00ac */
[C---:B------:R-:W-:Y:S07]  /*16280*/  HMMA.16816.F32.BF16 R28, R72.reuse, R36, R28 ;  /* 0x00000024481c723c */ /* 0x040fee000004181c */
[----:B------:R-:W-:Y:S01]  /*16290*/  FMUL.FTZ R37, R3, R109 ;  /* 0x0000006d03257220 */ /* 0x000fe20000410000 */
[C---:B------:R-:W-:Y:S04]  /*162a0*/  HMMA.16816.F32.BF16 R32, R72.reuse, R38, R32 ;  /* 0x000000264820723c */ /* 0x040fe80000041820 */
[--C-:B-1----:R-:W-:Y:S02]  /*162b0*/  FFMA.FTZ R2, R57, c[0x0][0x2d0], -R149.reuse ;  /* 0x0000b40039027a23 */ /* 0x102fe40000010895 */
[C---:B------:R-:W-:Y:S02]  /*162c0*/  FMUL.FTZ R57, R3.reuse, R129 ;  /* 0x0000008103397220 */ /* 0x040fe40000410000 */
[----:B------:R1:W-:Y:S01]  /*162d0*/  MUFU.EX2 R122, R2 ;  /* 0x00000002007a7308 */ /* 0x0003e20000000800 */
[C---:B------:R-:W-:Y:S03]  /*162e0*/  FMUL.FTZ R39, R0.reuse, R111 ;  /* 0x0000006f00277220 */ /* 0x040fe60000410000 */
[----:B------:R-:W-:Y:S02]  /*162f0*/  FMUL.FTZ R38, R0, R110 ;  /* 0x0000006e00267220 */ /* 0x000fe40000410000 */
[C---:B------:R-:W-:Y:S07]  /*16300*/  FMUL.FTZ R36, R3.reuse, R108 ;  /* 0x0000006c03247220 */ /* 0x040fee0000410000 */
[C---:B------:R-:W-:Y:S07]  /*16310*/  HMMA.16816.F32.BF16 R36, R72.reuse, R44, R36 ;  /* 0x0000002c4824723c */ /* 0x040fee0000041824 */
[C---:B------:R-:W-:Y:S01]  /*16320*/  FMUL.FTZ R44, R3.reuse, R116 ;  /* 0x00000074032c7220 */ /* 0x040fe20000410000 */
[C---:B------:R-:W-:Y:S04]  /*16330*/  HMMA.16816.F32.BF16 R40, R72.reuse, R46, R40 ;  /* 0x0000002e4828723c */ /* 0x040fe80000041828 */
[----:B-1----:R-:W-:Y:S02]  /*16340*/  FFMA.FTZ R2, R64, c[0x0][0x2d0], -R149 ;  /* 0x0000b40040027a23 */ /* 0x002fe40000010895 */
[C---:B------:R-:W-:Y:S02]  /*16350*/  FMUL.FTZ R64, R3.reuse, R136 ;  /* 0x0000008803407220 */ /* 0x040fe40000410000 */
[----:B------:R1:W1:Y:S01]  /*16360*/  MUFU.EX2 R121, R2 ;  /* 0x0000000200797308 */ /* 0x0002620000000800 */
[----:B------:R-:W-:Y:S03]  /*16370*/  IMAD.MOV.U32 R136, RZ, RZ, R65 ;  /* 0x000000ffff887224 */ /* 0x000fe600078e0041 */
[C---:B------:R-:W-:Y:S02]  /*16380*/  FMUL.FTZ R65, R3.reuse, R137 ;  /* 0x0000008903417220 */ /* 0x040fe40000410000 */
[----:B------:R-:W-:Y:S02]  /*16390*/  IMAD.MOV.U32 R137, RZ, RZ, R66 ;  /* 0x000000ffff897224 */ /* 0x000fe400078e0042 */
[C---:B------:R-:W-:Y:S02]  /*163a0*/  FMUL.FTZ R66, R0.reuse, R138 ;  /* 0x0000008a00427220 */ /* 0x040fe40000410000 */
[----:B------:R-:W-:Y:S02]  /*163b0*/  IMAD.MOV.U32 R138, RZ, RZ, R184 ;  /* 0x000000ffff8a7224 */ /* 0x000fe400078e00b8 */
[C---:B------:R-:W-:Y:S02]  /*163c0*/  FMUL.FTZ R45, R3.reuse, R117 ;  /* 0x00000075032d7220 */ /* 0x040fe40000410000 */
[C---:B------:R-:W-:Y:S02]  /*163d0*/  FMUL.FTZ R46, R0.reuse, R118 ;  /* 0x00000076002e7220 */ /* 0x040fe40000410000 */
[----:B------:R-:W-:Y:S07]  /*163e0*/  FMUL.FTZ R47, R0, R119 ;  /* 0x00000077002f7220 */ /* 0x000fee0000410000 */
[C---:B------:R-:W-:Y:S03]  /*163f0*/  HMMA.16816.F32.BF16 R44, R72.reuse, R52, R44 ;  /* 0x00000034482c723c */ /* 0x040fe6000004182c */
[--C-:B-1----:R-:W-:Y:S04]  /*16400*/  FFMA.FTZ R2, R150, c[0x0][0x2d0], -R148.reuse ;  /* 0x0000b40096027a23 */ /* 0x102fe80000010894 */
[----:B------:R1:W-:Y:S01]  /*16410*/  MUFU.EX2 R210, R2 ;  /* 0x0000000200d27308 */ /* 0x0003e20000000800 */
[C---:B------:R-:W-:Y:S04]  /*16420*/  HMMA.16816.F32.BF16 R48, R72.reuse, R54, R48 ;  /* 0x000000364830723c */ /* 0x040fe80000041830 */
[C---:B------:R-:W-:Y:S02]  /*16430*/  FMUL.FTZ R52, R3.reuse, R124 ;  /* 0x0000007c03347220 */ /* 0x040fe40000410000 */
[----:B------:R-:W-:Y:S02]  /*16440*/  FMUL.FTZ R53, R3, R125 ;  /* 0x0000007d03357220 */ /* 0x000fe40000410000 */
[C---:B------:R-:W-:Y:S04]  /*16450*/  FMUL.FTZ R54, R0.reuse, R126 ;  /* 0x0000007e00367220 */ /* 0x040fe80000410000 */
[C---:B------:R-:W-:Y:S07]  /*16460*/  FMUL.FTZ R55, R0.reuse, R127 ;  /* 0x0000007f00377220 */ /* 0x040fee0000410000 */
[C---:B------:R-:W-:Y:S03]  /*16470*/  HMMA.16816.F32.BF16 R52, R72.reuse, R60, R52 ;  /* 0x0000003c4834723c */ /* 0x040fe60000041834 */
[--C-:B-1----:R-:W-:Y:S04]  /*16480*/  FFMA.FTZ R2, R151, c[0x0][0x2d0], -R148.reuse ;  /* 0x0000b40097027a23 */ /* 0x102fe80000010894 */
[C---:B------:R-:W-:Y:S01]  /*16490*/  FMUL.FTZ R60, R3.reuse, R132 ;  /* 0x00000084033c7220 */ /* 0x040fe20000410000 */
[C---:B------:R-:W-:Y:S01]  /*164a0*/  HMMA.16816.F32.BF16 R56, R72.reuse, R62, R56 ;  /* 0x0000003e4838723c */ /* 0x040fe20000041838 */
[----:B------:R1:W-:Y:S03]  /*164b0*/  MUFU.EX2 R209, R2 ;  /* 0x0000000200d17308 */ /* 0x0003e60000000800 */
[----:B------:R-:W-:Y:S03]  /*164c0*/  FMUL.FTZ R61, R3, R133 ;  /* 0x00000085033d7220 */ /* 0x000fe60000410000 */
[C---:B------:R-:W-:Y:S02]  /*164d0*/  FMUL.FTZ R62, R0.reuse, R134 ;  /* 0x00000086003e7220 */ /* 0x040fe40000410000 */
[----:B------:R-:W-:Y:S07]  /*164e0*/  FMUL.FTZ R63, R0, R135 ;  /* 0x00000087003f7220 */ /* 0x000fee0000410000 */
[C---:B--2---:R-:W-:Y:S08]  /*164f0*/  HMMA.16816.F32.BF16 R60, R72.reuse, R76, R60 ;  /* 0x0000004c483c723c */ /* 0x044ff0000004183c */
[----:B------:R-:W-:Y:S01]  /*16500*/  HMMA.16816.F32.BF16 R64, R72, R78, R64 ;  /* 0x0000004e4840723c */ /* 0x000fe20000041840 */
[----:B------:R-:W2:Y:S03]  /*16510*/  LDSM.16.MT88.4 R76, [R220+0x900] ;  /* 0x00090000dc4c783b */ /* 0x000ea60000004200 */
[--C-:B-1----:R-:W-:Y:S03]  /*16520*/  FFMA.FTZ R2, R152, c[0x0][0x2d0], -R149.reuse ;  /* 0x0000b40098027a23 */ /* 0x102fe60000010895 */
[----:B------:R-:W-:Y:S01]  /*16530*/  F2FP.BF16.PACK_AB R74, R123, R248 ;  /* 0x000000f87b4a723e */ /* 0x000fe200000010ff */
[----:B------:R1:W-:Y:S01]  /*16540*/  MUFU.EX2 R120, R2 ;  /* 0x0000000200787308 */ /* 0x0003e20000000800 */
[----:B------:R-:W-:Y:S03]  /*16550*/  F2FP.BF16.PACK_AB R75, R121, R122 ;  /* 0x0000007a794b723e */ /* 0x000fe600000010ff */
[----:B------:R-:W-:Y:S02]  /*16560*/  F2FP.BF16.PACK_AB R72, R136, R115 ;  /* 0x000000738848723e */ /* 0x000fe400000010ff */
[----:B------:R-:W-:Y:S07]  /*16570*/  F2FP.BF16.PACK_AB R73, R250, R251 ;  /* 0x000000fbfa49723e */ /* 0x000fee00000010ff */
[C---:B----4-:R-:W-:Y:S08]  /*16580*/  HMMA.16816.F32.BF16 R4, R72.reuse, R80, R4 ;  /* 0x000000504804723c */ /* 0x050ff00000041804 */
[C---:B------:R-:W-:Y:S01]  /*16590*/  HMMA.16816.F32.BF16 R8, R72.reuse, R82, R8 ;  /* 0x000000524808723c */ /* 0x040fe20000041808 */
[----:B------:R-:W4:Y:S03]  /*165a0*/  LDSM.16.MT88.4 R80, [R217+0x4900] ;  /* 0x00490000d950783b */ /* 0x000f260000004200 */
[--C-:B-1----:R-:W-:Y:S04]  /*165b0*/  FFMA.FTZ R2, R153, c[0x0][0x2d0], -R149.reuse ;  /* 0x0000b40099027a23 */ /* 0x102fe80000010895 */
[C---:B------:R-:W-:Y:S01]  /*165c0*/  HMMA.16816.F32.BF16 R12, R72.reuse, R84, R12 ;  /* 0x00000054480c723c */ /* 0x040fe2000004180c */
[----:B------:R1:W1:Y:S07]  /*165d0*/  MUFU.EX2 R190, R2 ;  /* 0x0000000200be7308 */ /* 0x00026e0000000800 */
[C---:B------:R-:W-:Y:S01]  /*165e0*/  HMMA.16816.F32.BF16 R16, R72.reuse, R86, R16 ;  /* 0x000000564810723c */ /* 0x040fe20000041810 */
[----:B------:R-:W3:Y:S07]  /*165f0*/  LDSM.16.MT88.4 R84, [R218+0x4900] ;  /* 0x00490000da54783b */ /* 0x000eee0000004200 */
[C---:B------:R-:W-:Y:S08]  /*16600*/  HMMA.16816.F32.BF16 R20, R72.reuse, R88, R20 ;  /* 0x000000584814723c */ /* 0x040ff00000041814 */
[C---:B------:R-:W-:Y:S01]  /*16610*/  HMMA.16816.F32.BF16 R24, R72.reuse, R90, R24 ;  /* 0x0000005a4818723c */ /* 0x040fe20000041818 */
[----:B------:R-:W3:Y:S03]  /*16620*/  LDSM.16.MT88.4 R88, [R221+0x4900] ;  /* 0x00490000dd58783b */ /* 0x000ee60000004200 */
[--C-:B-1----:R-:W-:Y:S04]  /*16630*/  FFMA.FTZ R2, R154, c[0x0][0x2d0], -R148.reuse ;  /* 0x0000b4009a027a23 */ /* 0x102fe80000010894 */
[C---:B--2---:R-:W-:Y:S01]  /*16640*/  HMMA.16816.F32.BF16 R28, R72.reuse, R76, R28 ;  /* 0x0000004c481c723c */ /* 0x044fe2000004181c */
[----:B------:R1:W-:Y:S07]  /*16650*/  MUFU.EX2 R131, R2 ;  /* 0x0000000200837308 */ /* 0x0003ee0000000800 */
[C---:B------:R-:W-:Y:S01]  /*16660*/  HMMA.16816.F32.BF16 R32, R72.reuse, R78, R32 ;  /* 0x0000004e4820723c */ /* 0x040fe20000041820 */
[----:B------:R-:W2:Y:S07]  /*16670*/  LDSM.16.MT88.4 R76, [R217+0x1100] ;  /* 0x00110000d94c783b */ /* 0x000eae0000004200 */
[C---:B----4-:R-:W-:Y:S08]  /*16680*/  HMMA.16816.F32.BF16 R36, R72.reuse, R80, R36 ;  /* 0x000000504824723c */ /* 0x050ff00000041824 */
[C---:B------:R-:W-:Y:S01]  /*16690*/  HMMA.16816.F32.BF16 R40, R72.reuse, R82, R40 ;  /* 0x000000524828723c */ /* 0x040fe20000041828 */
[----:B------:R-:W4:Y:S03]  /*166a0*/  LDSM.16.MT88.4 R80, [R218+0x1100] ;  /* 0x00110000da50783b */ /* 0x000f260000004200 */
[--C-:B-1----:R-:W-:Y:S04]  /*166b0*/  FFMA.FTZ R2, R155, c[0x0][0x2d0], -R148.reuse ;  /* 0x0000b4009b027a23 */ /* 0x102fe80000010894 */
[C---:B---3--:R-:W-:Y:S01]  /*166c0*/  HMMA.16816.F32.BF16 R44, R72.reuse, R84, R44 ;  /* 0x00000054482c723c */ /* 0x048fe2000004182c */
[----:B------:R1:W3:Y:S07]  /*166d0*/  MUFU.EX2 R130, R2 ;  /* 0x0000000200827308 */ /* 0x0002ee0000000800 */
[C---:B------:R-:W-:Y:S01]  /*166e0*/  HMMA.16816.F32.BF16 R48, R72.reuse, R86, R48 ;  /* 0x000000564830723c */ /* 0x040fe20000041830 */
[----:B------:R-:W2:Y:S07]  /*166f0*/  LDSM.16.MT88.4 R84, [R221+0x1100] ;  /* 0x00110000dd54783b */ /* 0x000eae0000004200 */
[C---:B------:R-:W-:Y:S08]  /*16700*/  HMMA.16816.F32.BF16 R52, R72.reuse, R88, R52 ;  /* 0x000000584834723c */ /* 0x040ff00000041834 */
[C---:B------:R-:W-:Y:S01]  /*16710*/  HMMA.16816.F32.BF16 R56, R72.reuse, R90, R56 ;  /* 0x0000005a4838723c */ /* 0x040fe20000041838 */
[----:B------:R-:W2:Y:S03]  /*16720*/  LDSM.16.MT88.4 R88, [R220+0x1100] ;  /* 0x00110000dc58783b */ /* 0x000ea60000004200 */
[--C-:B-1----:R-:W-:Y:S04]  /*16730*/  FFMA.FTZ R2, R156, c[0x0][0x2d0], -R149.reuse ;  /* 0x0000b4009c027a23 */ /* 0x102fe80000010895 */
[C---:B------:R-:W-:Y:S01]  /*16740*/  HMMA.16816.F32.BF16 R60, R72.reuse, R92, R60 ;  /* 0x0000005c483c723c */ /* 0x040fe2000004183c */
[----:B------:R1:W-:Y:S07]  /*16750*/  MUFU.EX2 R129, R2 ;  /* 0x0000000200817308 */ /* 0x0003ee0000000800 */
[----:B------:R-:W-:Y:S01]  /*16760*/  HMMA.16816.F32.BF16 R64, R72, R94, R64 ;  /* 0x0000005e4840723c */ /* 0x000fe20000041840 */
[----:B------:R-:W-:Y:S06]  /*16770*/  LDSM.16.MT88.4 R92, [R221+0x5100] ;  /* 0x00510000dd5c783b */ /* 0x000fec0000004200 */
[----:B------:R-:W-:Y:S02]  /*16780*/  F2FP.BF16.PACK_AB R73, R190, R120 ;  /* 0x00000078be49723e */ /* 0x000fe400000010ff */
[----:B---3--:R-:W-:Y:S03]  /*16790*/  F2FP.BF16.PACK_AB R74, R130, R131 ;  /* 0x00000083824a723e */ /* 0x008fe600000010ff */
[----:B------:R-:W-:Y:S01]  /*167a0*/  F2FP.BF16.PACK_AB R72, R209, R210 ;  /* 0x000000d2d148723e */ /* 0x000fe200000010ff */
[--C-:B-1----:R-:W-:Y:S04]  /*167b0*/  FFMA.FTZ R2, R157, c[0x0][0x2d0], -R149.reuse ;  /* 0x0000b4009d027a23 */ /* 0x102fe80000010895 */
[----:B------:R1:W3:Y:S02]  /*167c0*/  MUFU.EX2 R128, R2 ;  /* 0x0000000200807308 */ /* 0x0002e40000000800 */
[--C-:B-1----:R-:W-:Y:S01]  /*167d0*/  FFMA.FTZ R2, R158, c[0x0][0x2d0], -R148.reuse ;  /* 0x0000b4009e027a23 */ /* 0x102fe20000010894 */
[----:B---3--:R-:W-:Y:S07]  /*167e0*/  F2FP.BF16.PACK_AB R75, R128, R129 ;  /* 0x00000081804b723e */ /* 0x008fee00000010ff */
[----:B------:R1:W-:Y:S01]  /*167f0*/  MUFU.EX2 R184, R2 ;  /* 0x0000000200b87308 */ /* 0x0003e20000000800 */
[C---:B--2---:R-:W-:Y:S08]  /*16800*/  HMMA.16816.F32.BF16 R4, R72.reuse, R76, R4 ;  /* 0x0000004c4804723c */ /* 0x044ff00000041804 */
[C---:B------:R-:W-:Y:S01]  /*16810*/  HMMA.16816.F32.BF16 R8, R72.reuse, R78, R8 ;  /* 0x0000004e4808723c */ /* 0x040fe20000041808 */
[----:B------:R-:W2:Y:S07]  /*16820*/  LDSM.16.MT88.4 R76, [R217+0x5100] ;  /* 0x00510000d94c783b */ /* 0x000eae0000004200 */
[C---:B----4-:R-:W-:Y:S04]  /*16830*/  HMMA.16816.F32.BF16 R12, R72.reuse, R80, R12 ;  /* 0x00000050480c723c */ /* 0x050fe8000004180c */
[--C-:B-1----:R-:W-:Y:S04]  /*16840*/  FFMA.FTZ R2, R159, c[0x0][0x2d0], -R148.reuse ;  /* 0x0000b4009f027a23 */ /* 0x102fe80000010894 */
[C---:B------:R-:W-:Y:S01]  /*16850*/  HMMA.16816.F32.BF16 R16, R72.reuse, R82, R16 ;  /* 0x000000524810723c */ /* 0x040fe20000041810 */
[----:B------:R1:W3:Y:S01]  /*16860*/  MUFU.EX2 R111, R2 ;  /* 0x00000002006f7308 */ /* 0x0002e20000000800 */
[----:B------:R-:W4:Y:S06]  /*16870*/  LDSM.16.MT88.4 R80, [R218+0x5100] ;  /* 0x00510000da50783b */ /* 0x000f2c0000004200 */
[C---:B------:R-:W-:Y:S08]  /*16880*/  HMMA.16816.F32.BF16 R20, R72.reuse, R84, R20 ;  /* 0x000000544814723c */ /* 0x040ff00000041814 */
        /* <DEDUP_REMOVED lines=23> */
[----:B---3--:R-:W-:Y:S02]  /*16a00*/  F2FP.BF16.PACK_AB R72, R111, R184 ;  /* 0x000000b86f48723e */ /* 0x008fe400000010ff */
[----:B----4-:R-:W-:Y:S03]  /*16a10*/  F2FP.BF16.PACK_AB R73, R110, R109 ;  /* 0x0000006d6e49723e */ /* 0x010fe600000010ff */
        /* <DEDUP_REMOVED lines=13> */
[C---:B--2---:R-:W-:Y:S04]  /*16af0*/  HMMA.16816.F32.BF16 R12, R72.reuse, R76, R12 ;  /* 0x0000004c480c723c */ /* 0x044fe8000004180c */
[----:B-1----:R-:W-:Y:S02]  /*16b00*/  FFMA.FTZ R2, R166, c[0x0][0x2d0], -R148 ;  /* 0x0000b400a6027a23 */ /* 0x002fe40000010894 */
[----:B------:R-:W-:Y:S02]  /*16b10*/  IMAD.MOV.U32 R166, RZ, RZ, R136 ;  /* 0x000000ffffa67224 */ /* 0x000fe400078e0088 */
[C---:B------:R-:W-:Y:S01]  /*16b20*/  HMMA.16816.F32.BF16 R16, R72.reuse, R78, R16 ;  /* 0x0000004e4810723c */ /* 0x040fe20000041810 */
[----:B------:R1:W2:Y:S01]  /*16b30*/  MUFU.EX2 R119, R2 ;  /* 0x0000000200777308 */ /* 0x0002a20000000800 */
[----:B------:R-:W4:Y:S06]  /*16b40*/  LDSM.16.MT88.4 R76, [R218+0x5900] ;  /* 0x00590000da4c783b */ /* 0x000f2c0000004200 */
[C---:B------:R-:W-:Y:S08]  /*16b50*/  HMMA.16816.F32.BF16 R20, R72.reuse, R80, R20 ;  /* 0x000000504814723c */ /* 0x040ff00000041814 */
[C---:B------:R-:W-:Y:S01]  /*16b60*/  HMMA.16816.F32.BF16 R24, R72.reuse, R82, R24 ;  /* 0x000000524818723c */ /* 0x040fe20000041818 */
[----:B------:R-:W2:Y:S07]  /*16b70*/  LDSM.16.MT88.4 R80, [R220+0x5900] ;  /* 0x00590000dc50783b */ /* 0x000eae0000004200 */
[C---:B------:R-:W-:Y:S04]  /*16b80*/  HMMA.16816.F32.BF16 R28, R72.reuse, R88, R28 ;  /* 0x00000058481c723c */ /* 0x040fe8000004181c */
[----:B-1----:R-:W-:Y:S02]  /*16b90*/  FFMA.FTZ R2, R170, c[0x0][0x2d0], -R149 ;  /* 0x0000b400aa027a23 */ /* 0x002fe40000010895 */
[----:B------:R-:W-:Y:S02]  /*16ba0*/  IMAD.MOV.U32 R170, RZ, RZ, R115 ;  /* 0x000000ffffaa7224 */ /* 0x000fe400078e0073 */
[C---:B------:R-:W-:Y:S01]  /*16bb0*/  HMMA.16816.F32.BF16 R32, R72.reuse, R90, R32 ;  /* 0x0000005a4820723c */ /* 0x040fe20000041820 */
[----:B------:R1:W-:Y:S01]  /*16bc0*/  MUFU.EX2 R117, R2 ;  /* 0x0000000200757308 */ /* 0x0003e20000000800 */
[----:B------:R-:W2:Y:S02]  /*16bd0*/  LDSM.16.MT88.4 R88, [R217+0x2100] ;  /* 0x00210000d958783b */ /* 0x000ea40000004200 */
[----:B------:R-:W-:Y:S04]  /*16be0*/  IMAD.MOV.U32 R115, RZ, RZ, R104 ;  /* 0x000000ffff737224 */ /* 0x000fe800078e0068 */
[C---:B---3--:R-:W-:Y:S08]  /*16bf0*/  HMMA.16816.F32.BF16 R36, R72.reuse, R84, R36 ;  /* 0x000000544824723c */ /* 0x048ff00000041824 */
[C---:B------:R-:W-:Y:S01]  /*16c00*/  HMMA.16816.F32.BF16 R40, R72.reuse, R86, R40 ;  /* 0x000000564828723c */ /* 0x040fe20000041828 */
[----:B------:R-:W3:Y:S07]  /*16c10*/  LDSM.16.MT88.4 R84, [R218+0x2100] ;  /* 0x00210000da54783b */ /* 0x000eee0000004200 */
[C---:B----4-:R-:W-:Y:S04]  /*16c20*/  HMMA.16816.F32.BF16 R44, R72.reuse, R76, R44 ;  /* 0x0000004c482c723c */ /* 0x050fe8000004182c */
[----:B-1----:R-:W-:Y:S02]  /*16c30*/  FFMA.FTZ R2, R171, c[0x0][0x2d0], -R149 ;  /* 0x0000b400ab027a23 */ /* 0x002fe40000010895 */
[----:B------:R-:W-:Y:S02]  /*16c40*/  IMAD.MOV.U32 R171, RZ, RZ, R105 ;  /* 0x000000ffffab7224 */ /* 0x000fe400078e0069 */
[C---:B------:R-:W-:Y:S01]  /*16c50*/  HMMA.16816.F32.BF16 R48, R72.reuse, R78, R48 ;  /* 0x0000004e4830723c */ /* 0x040fe20000041830 */
[----:B------:R1:W4:Y:S01]  /*16c60*/  MUFU.EX2 R118, R2 ;  /* 0x0000000200767308 */ /* 0x0003220000000800 */
[----:B------:R-:W3:Y:S06]  /*16c70*/  LDSM.16.MT88.4 R76, [R221+0x2100] ;  /* 0x00210000dd4c783b */ /* 0x000eec0000004200 */
[C---:B------:R-:W-:Y:S08]  /*16c80*/  HMMA.16816.F32.BF16 R52, R72.reuse, R92, R52 ;  /* 0x0000005c4834723c */ /* 0x040ff00000041834 */
[C---:B------:R-:W-:Y:S01]  /*16c90*/  HMMA.16816.F32.BF16 R56, R72.reuse, R94, R56 ;  /* 0x0000005e4838723c */ /* 0x040fe20000041838 */
[----:B------:R-:W-:Y:S07]  /*16ca0*/  LDSM.16.MT88.4 R92, [R221+0x6100] ;  /* 0x00610000dd5c783b */ /* 0x000fee0000004200 */
[C---:B--2---:R-:W-:Y:S04]  /*16cb0*/  HMMA.16816.F32.BF16 R60, R72.reuse, R80, R60 ;  /* 0x00000050483c723c */ /* 0x044fe8000004183c */
[----:B-1----:R-:W-:Y:S02]  /*16cc0*/  FFMA.FTZ R2, R168, c[0x0][0x2d0], -R148 ;  /* 0x0000b400a8027a23 */ /* 0x002fe40000010894 */
[----:B------:R-:W-:Y:S02]  /*16cd0*/  IMAD.MOV.U32 R168, RZ, RZ, R106 ;  /* 0x000000ffffa87224 */ /* 0x000fe400078e006a */
[----:B------:R-:W-:Y:S01]  /*16ce0*/  HMMA.16816.F32.BF16 R64, R72, R82, R64 ;  /* 0x000000524840723c */ /* 0x000fe20000041840 */
[----:B------:R1:W-:Y:S01]  /*16cf0*/  MUFU.EX2 R165, R2 ;  /* 0x0000000200a57308 */ /* 0x0003e20000000800 */
[----:B------:R-:W2:Y:S05]  /*16d00*/  LDSM.16.MT88.4 R80, [R220+0x2100] ;  /* 0x00210000dc50783b */ /* 0x000eaa0000004200 */
[----:B------:R-:W-:Y:S02]  /*16d10*/  F2FP.BF16.PACK_AB R72, R119, R167 ;  /* 0x000000a77748723e */ /* 0x000fe400000010ff */
[----:B----4-:R-:W-:Y:S03]  /*16d20*/  F2FP.BF16.PACK_AB R73, R118, R117 ;  /* 0x000000757649723e */ /* 0x010fe600000010ff */
[--C-:B-1----:R-:W-:Y:S04]  /*16d30*/  FFMA.FTZ R2, R169, c[0x0][0x2d0], -R148.reuse ;  /* 0x0000b400a9027a23 */ /* 0x102fe80000010894 */
[----:B------:R1:W4:Y:S02]  /*16d40*/  MUFU.EX2 R164, R2 ;  /* 0x0000000200a47308 */ /* 0x0003240000000800 */
[----:B-1----:R-:W-:Y:S01]  /*16d50*/  FFMA.FTZ R2, R173, c[0x0][0x2d0], -R149 ;  /* 0x0000b400ad027a23 */ /* 0x002fe20000010895 */
[----:B----4-:R-:W-:Y:S01]  /*16d60*/  F2FP.BF16.PACK_AB R74, R164, R165 ;  /* 0x000000a5a44a723e */ /* 0x010fe200000010ff */
[----:B------:R-:W-:Y:S06]  /*16d70*/  IMAD.MOV.U32 R173, RZ, RZ, R107 ;  /* 0x000000ffffad7224 */ /* 0x000fec00078e006b */
[----:B------:R1:W-:Y:S01]  /*16d80*/  MUFU.EX2 R116, R2 ;  /* 0x0000000200747308 */ /* 0x0003e20000000800 */
[----:B------:R-:W-:Y:S01]  /*16d90*/  LDSM.16.MT88.4 R104, [R218+0x3900] ;  /* 0x00390000da68783b */ /* 0x000fe20000004200 */
[--C-:B-1----:R-:W-:Y:S07]  /*16da0*/  FFMA.FTZ R2, R174, c[0x0][0x2d0], -R149.reuse ;  /* 0x0000b400ae027a23 */ /* 0x102fee0000010895 */
[----:B------:R-:W4:Y:S01]  /*16db0*/  LDL.LU R174, [R1+0x20] ;  /* 0x0000200001ae7983 */ /* 0x000f220000300800 */
[----:B------:R1:W1:Y:S03]  /*16dc0*/  MUFU.EX2 R163, R2 ;  /* 0x0000000200a37308 */ /* 0x0002660000000800 */
[----:B------:R-:W4:Y:S01]  /*16dd0*/  LDL.LU R169, [R1+0x24] ;  /* 0x0000240001a97983 */ /* 0x000f220000300800 */
[----:B-1----:R-:W-:Y:S01]  /*16de0*/  FFMA.FTZ R2, R175, c[0x0][0x2d0], -R148 ;  /* 0x0000b400af027a23 */ /* 0x002fe20000010894 */
[----:B------:R-:W-:Y:S01]  /*16df0*/  F2FP.BF16.PACK_AB R75, R163, R116 ;  /* 0x00000074a34b723e */ /* 0x000fe200000010ff */
[----:B------:R-:W-:Y:S04]  /*16e00*/  IMAD.MOV.U32 R175, RZ, RZ, R114 ;  /* 0x000000ffffaf7224 */ /* 0x000fe800078e0072 */
[----:B------:R1:W-:Y:S01]  /*16e10*/  MUFU.EX2 R162, R2 ;  /* 0x0000000200a27308 */ /* 0x0003e20000000800 */
[----:B------:R-:W-:Y:S01]  /*16e20*/  IMAD.MOV.U32 R114, RZ, RZ, R70 ;  /* 0x000000ffff727224 */ /* 0x000fe200078e0046 */
[C---:B------:R-:W-:Y:S08]  /*16e30*/  HMMA.16816.F32.BF16 R4, R72.reuse, R88, R4 ;  /* 0x000000584804723c */ /* 0x040ff00000041804 */
[C---:B------:R-:W-:Y:S01]  /*16e40*/  HMMA.16816.F32.BF16 R8, R72.reuse, R90, R8 ;  /* 0x0000005a4808723c */ /* 0x040fe20000041808 */
[----:B------:R-:W2:Y:S07]  /*16e50*/  LDSM.16.MT88.4 R88, [R217+0x6100] ;  /* 0x00610000d958783b */ /* 0x000eae0000004200 */
[C---:B---3--:R-:W-:Y:S04]  /*16e60*/  HMMA.16816.F32.BF16 R12, R72.reuse, R84, R12 ;  /* 0x00000054480c723c */ /* 0x048fe8000004180c */
[--C-:B-1----:R-:W-:Y:S04]  /*16e70*/  FFMA.FTZ R2, R181, c[0x0][0x2d0], -R148.reuse ;  /* 0x0000b400b5027a23 */ /* 0x102fe80000010894 */
[C---:B------:R-:W-:Y:S01]  /*16e80*/  HMMA.16816.F32.BF16 R16, R72.reuse, R86, R16 ;  /* 0x000000564810723c */ /* 0x040fe20000041810 */
[----:B------:R1:W3:Y:S01]  /*16e90*/  MUFU.EX2 R127, R2 ;  /* 0x00000002007f7308 */ /* 0x0002e20000000800 */
[----:B------:R-:W3:Y:S06]  /*16ea0*/  LDSM.16.MT88.4 R84, [R218+0x6100] ;  /* 0x00610000da54783b */ /* 0x000eec0000004200 */
[C---:B------:R-:W-:Y:S08]  /*16eb0*/  HMMA.16816.F32.BF16 R20, R72.reuse, R76, R20 ;  /* 0x0000004c4814723c */ /* 0x040ff00000041814 */
[C---:B------:R-:W-:Y:S01]  /*16ec0*/  HMMA.16816.F32.BF16 R24, R72.reuse, R78, R24 ;  /* 0x0000004e4818723c */ /* 0x040fe20000041818 */
[----:B------:R-:W3:Y:S07]  /*16ed0*/  LDSM.16.MT88.4 R76, [R217+0x2900] ;  /* 0x00290000d94c783b */ /* 0x000eee0000004200 */
[C---:B--2---:R-:W-:Y:S04]  /*16ee0*/  HMMA.16816.F32.BF16 R28, R72.reuse, R80, R28 ;  /* 0x00000050481c723c */ /* 0x044fe8000004181c */
[--C-:B-1----:R-:W-:Y:S04]  /*16ef0*/  FFMA.FTZ R2, R187, c[0x0][0x2d0], -R149.reuse ;  /* 0x0000b400bb027a23 */ /* 0x102fe80000010895 */
[C---:B------:R-:W-:Y:S01]  /*16f00*/  HMMA.16816.F32.BF16 R32, R72.reuse, R82, R32 ;  /* 0x000000524820723c */ /* 0x040fe20000041820 */
[----:B------:R1:W-:Y:S01]  /*16f10*/  MUFU.EX2 R126, R2 ;  /* 0x00000002007e7308 */ /* 0x0003e20000000800 */
[----:B------:R-:W2:Y:S06]  /*16f20*/  LDSM.16.MT88.4 R80, [R218+0x2900] ;  /* 0x00290000da50783b */ /* 0x000eac0000004200 */
[C---:B------:R-:W-:Y:S08]  /*16f30*/  HMMA.16816.F32.BF16 R36, R72.reuse, R88, R36 ;  /* 0x000000584824723c */ /* 0x040ff00000041824 */
[C---:B------:R-:W-:Y:S01]  /*16f40*/  HMMA.16816.F32.BF16 R40, R72.reuse, R90, R40 ;  /* 0x0000005a4828723c */ /* 0x040fe20000041828 */
[----:B------:R-:W2:Y:S07]  /*16f50*/  LDSM.16.MT88.4 R88, [R221+0x2900] ;  /* 0x00290000dd58783b */ /* 0x000eae0000004200 */
[C---:B---3--:R-:W-:Y:S04]  /*16f60*/  HMMA.16816.F32.BF16 R44, R72.reuse, R84, R44 ;  /* 0x00000054482c723c */ /* 0x048fe8000004182c */
[--C-:B-1----:R-:W-:Y:S04]  /*16f70*/  FFMA.FTZ R2, R186, c[0x0][0x2d0], -R149.reuse ;  /* 0x0000b400ba027a23 */ /* 0x102fe80000010895 */
[C---:B------:R-:W-:Y:S01]  /*16f80*/  HMMA.16816.F32.BF16 R48, R72.reuse, R86, R48 ;  /* 0x000000564830723c */ /* 0x040fe20000041830 */
[----:B------:R1:W3:Y:S01]  /*16f90*/  MUFU.EX2 R125, R2 ;  /* 0x00000002007d7308 */ /* 0x0002e20000000800 */
[----:B------:R-:W2:Y:S06]  /*16fa0*/  LDSM.16.MT88.4 R84, [R220+0x2900] ;  /* 0x00290000dc54783b */ /* 0x000eac0000004200 */
[C---:B------:R-:W-:Y:S08]  /*16fb0*/  HMMA.16816.F32.BF16 R52, R72.reuse, R92, R52 ;  /* 0x0000005c4834723c */ /* 0x040ff00000041834 */
        /* <DEDUP_REMOVED lines=23> */
[----:B-1----:R-:W-:Y:S04]  /*17130*/  FFMA.FTZ R2, R191, c[0x0][0x2d0], -R148 ;  /* 0x0000b400bf027a23 */ /* 0x002fe80000010894 */
[C---:B------:R-:W-:Y:S01]  /*17140*/  HMMA.16816.F32.BF16 R16, R72.reuse, R82, R16 ;  /* 0x000000524810723c */ /* 0x040fe20000041810 */
[----:B------:R1:W2:Y:S01]  /*17150*/  MUFU.EX2 R135, R2 ;  /* 0x0000000200877308 */ /* 0x0002a20000000800 */
[----:B------:R-:W2:Y:S02]  /*17160*/  LDSM.16.MT88.4 R80, [R221+0x6900] ;  /* 0x00690000dd50783b */ /* 0x000ea40000004200 */
[----:B----4-:R-:W-:Y:S04]  /*17170*/  FFMA.FTZ R0, R0, R174, R175 ;  /* 0x000000ae00007223 */ /* 0x010fe800000100af */
[C---:B------:R-:W-:Y:S04]  /*17180*/  HMMA.16816.F32.BF16 R20, R72.reuse, R88, R20 ;  /* 0x000000584814723c */ /* 0x040fe80000041814 */
[----:B------:R-:W-:Y:S02]  /*17190*/  FADD.FTZ R0, R168, R0 ;  /* 0x00000000a8007221 */ /* 0x000fe40000010000 */
[----:B------:R-:W-:Y:S02]  /*171a0*/  FFMA.FTZ R3, R3, R169, R173 ;  /* 0x000000a903037223 */ /* 0x000fe400000100ad */
[C---:B------:R-:W-:Y:S01]  /*171b0*/  HMMA.16816.F32.BF16 R24, R72.reuse, R90, R24 ;  /* 0x0000005a4818723c */ /* 0x040fe20000041818 */
[----:B------:R-:W-:Y:S03]  /*171c0*/  LDSM.16.MT88.4 R88, [R220+0x3100] ;  /* 0x00310000dc58783b */ /* 0x000fe60000004200 */
[----:B------:R-:W-:Y:S04]  /*171d0*/  FADD.FTZ R0, R115, R0 ;  /* 0x0000000073007221 */ /* 0x000fe80000010000 */
[C---:B------:R-:W-:Y:S04]  /*171e0*/  HMMA.16816.F32.BF16 R28, R72.reuse, R84, R28 ;  /* 0x00000054481c723c */ /* 0x040fe8000004181c */
[--C-:B-1----:R-:W-:Y:S02]  /*171f0*/  FFMA.FTZ R2, R244, c[0x0][0x2d0], -R149.reuse ;  /* 0x0000b400f4027a23 */ /* 0x102fe40000010895 */
[----:B------:R-:W-:Y:S02]  /*17200*/  FADD.FTZ R0, R113, R0 ;  /* 0x0000000071007221 */ /* 0x000fe40000010000 */
[C---:B------:R-:W-:Y:S01]  /*17210*/  HMMA.16816.F32.BF16 R32, R72.reuse, R86, R32 ;  /* 0x000000564820723c */ /* 0x040fe20000041820 */
[----:B------:R1:W-:Y:S01]  /*17220*/  MUFU.EX2 R134, R2 ;  /* 0x0000000200867308 */ /* 0x0003e20000000800 */
[----:B------:R-:W4:Y:S02]  /*17230*/  LDSM.16.MT88.4 R84, [R220+0x6900] ;  /* 0x00690000dc54783b */ /* 0x000f240000004200 */
[----:B------:R-:W-:Y:S04]  /*17240*/  FADD.FTZ R0, R251, R0 ;  /* 0x00000000fb007221 */ /* 0x000fe80000010000 */
[C---:B------:R-:W-:Y:S04]  /*17250*/  HMMA.16816.F32.BF16 R36, R72.reuse, R92, R36 ;  /* 0x0000005c4824723c */ /* 0x040fe80000041824 */
[----:B------:R-:W-:Y:S04]  /*17260*/  FADD.FTZ R0, R250, R0 ;  /* 0x00000000fa007221 */ /* 0x000fe80000010000 */
[C---:B------:R-:W-:Y:S01]  /*17270*/  HMMA.16816.F32.BF16 R40, R72.reuse, R94, R40 ;  /* 0x0000005e4828723c */ /* 0x040fe20000041828 */
[----:B------:R-:W-:Y:S03]  /*17280*/  LDSM.16.MT88.4 R92, [R218+0x7100] ;  /* 0x00710000da5c783b */ /* 0x000fe60000004200 */
[----:B------:R-:W-:Y:S04]  /*17290*/  FADD.FTZ R0, R122, R0 ;  /* 0x000000007a007221 */ /* 0x000fe80000010000 */
[C---:B---3--:R-:W-:Y:S04]  /*172a0*/  HMMA.16816.F32.BF16 R44, R72.reuse, R76, R44 ;  /* 0x0000004c482c723c */ /* 0x048fe8000004182c */
[--C-:B-1----:R-:W-:Y:S02]  /*172b0*/  FFMA.FTZ R2, R243, c[0x0][0x2d0], -R149.reuse ;  /* 0x0000b400f3027a23 */ /* 0x102fe40000010895 */
[----:B------:R-:W-:Y:S02]  /*172c0*/  FADD.FTZ R0, R121, R0 ;  /* 0x0000000079007221 */ /* 0x000fe40000010000 */
[C---:B------:R-:W-:Y:S01]  /*172d0*/  HMMA.16816.F32.BF16 R48, R72.reuse, R78, R48 ;  /* 0x0000004e4830723c */ /* 0x040fe20000041830 */
[----:B------:R1:W3:Y:S01]  /*172e0*/  MUFU.EX2 R133, R2 ;  /* 0x0000000200857308 */ /* 0x0002e20000000800 */
[----:B------:R-:W3:Y:S02]  /*172f0*/  LDSM.16.MT88.4 R76, [R217+0x3100] ;  /* 0x00310000d94c783b */ /* 0x000ee40000004200 */
[----:B------:R-:W-:Y:S04]  /*17300*/  FADD.FTZ R0, R120, R0 ;  /* 0x0000000078007221 */ /* 0x000fe80000010000 */
[C---:B--2---:R-:W-:Y:S04]  /*17310*/  HMMA.16816.F32.BF16 R52, R72.reuse, R80, R52 ;  /* 0x000000504834723c */ /* 0x044fe80000041834 */
[----:B------:R-:W-:Y:S04]  /*17320*/  FADD.FTZ R0, R190, R0 ;  /* 0x00000000be007221 */ /* 0x000fe80000010000 */
[C---:B------:R-:W-:Y:S01]  /*17330*/  HMMA.16816.F32.BF16 R56, R72.reuse, R82, R56 ;  /* 0x000000524838723c */ /* 0x040fe20000041838 */
[----:B------:R-:W2:Y:S03]  /*17340*/  LDSM.16.MT88.4 R80, [R218+0x3100] ;  /* 0x00310000da50783b */ /* 0x000ea60000004200 */
[----:B------:R-:W-:Y:S04]  /*17350*/  FADD.FTZ R0, R129, R0 ;  /* 0x0000000081007221 */ /* 0x000fe80000010000 */
[C---:B----4-:R-:W-:Y:S04]  /*17360*/  HMMA.16816.F32.BF16 R60, R72.reuse, R84, R60 ;  /* 0x00000054483c723c */ /* 0x050fe8000004183c */
[----:B-1----:R-:W-:Y:S02]  /*17370*/  FFMA.FTZ R2, R211, c[0x0][0x2d0], -R148 ;  /* 0x0000b400d3027a23 */ /* 0x002fe40000010894 */
[----:B------:R-:W-:Y:S02]  /*17380*/  FADD.FTZ R0, R128, R0 ;  /* 0x0000000080007221 */ /* 0x000fe40000010000 */
[----:B------:R-:W-:Y:S01]  /*17390*/  HMMA.16816.F32.BF16 R64, R72, R86, R64 ;  /* 0x000000564840723c */ /* 0x000fe20000041840 */
[----:B------:R1:W-:Y:S01]  /*173a0*/  MUFU.EX2 R157, R2 ;  /* 0x00000002009d7308 */ /* 0x0003e20000000800 */
[----:B------:R-:W4:Y:S02]  /*173b0*/  LDSM.16.MT88.4 R84, [R221+0x3100] ;  /* 0x00310000dd54783b */ /* 0x000f240000004200 */
[----:B------:R-:W-:Y:S03]  /*173c0*/  FADD.FTZ R0, R109, R0 ;  /* 0x000000006d007221 */ /* 0x000fe60000010000 */
[----:B------:R-:W-:Y:S01]  /*173d0*/  F2FP.BF16.PACK_AB R72, R135, R158 ;  /* 0x0000009e8748723e */ /* 0x000fe200000010ff */
[----:B------:R-:W-:Y:S01]  /*173e0*/  FADD.FTZ R0, R110, R0 ;  /* 0x000000006e007221 */ /* 0x000fe20000010000 */
[----:B---3--:R-:W-:Y:S03]  /*173f0*/  F2FP.BF16.PACK_AB R73, R133, R134 ;  /* 0x000000868549723e */ /* 0x008fe600000010ff */
[----:B------:R-:W-:Y:S04]  /*17400*/  FADD.FTZ R0, R108, R0 ;  /* 0x000000006c007221 */ /* 0x000fe80000010000 */
[----:B------:R-:W-:Y:S04]  /*17410*/  FADD.FTZ R0, R172, R0 ;  /* 0x00000000ac007221 */ /* 0x000fe80000010000 */
[----:B------:R-:W-:Y:S04]  /*17420*/  FADD.FTZ R0, R117, R0 ;  /* 0x0000000075007221 */ /* 0x000fe80000010000 */
[----:B------:R-:W-:Y:S02]  /*17430*/  FADD.FTZ R0, R118, R0 ;  /* 0x0000000076007221 */ /* 0x000fe40000010000 */
[----:B-1----:R-:W-:Y:S02]  /*17440*/  FFMA.FTZ R2, R242, c[0x0][0x2d0], -R148 ;  /* 0x0000b400f2027a23 */ /* 0x002fe40000010894 */
[----:B------:R-:W-:Y:S02]  /*17450*/  FADD.FTZ R0, R116, R0 ;  /* 0x0000000074007221 */ /* 0x000fe40000010000 */
[----:B------:R1:W3:Y:S02]  /*17460*/  MUFU.EX2 R156, R2 ;  /* 0x00000002009c7308 */ /* 0x0002e40000000800 */
[----:B------:R-:W-:Y:S04]  /*17470*/  FADD.FTZ R0, R163, R0 ;  /* 0x00000000a3007221 */ /* 0x000fe80000010000 */
[----:B------:R-:W-:Y:S04]  /*17480*/  FADD.FTZ R0, R126, R0 ;  /* 0x000000007e007221 */ /* 0x000fe80000010000 */
[----:B------:R-:W-:Y:S04]  /*17490*/  FADD.FTZ R0, R125, R0 ;  /* 0x000000007d007221 */ /* 0x000fe80000010000 */
[----:B------:R-:W-:Y:S04]  /*174a0*/  FADD.FTZ R0, R124, R0 ;  /* 0x000000007c007221 */ /* 0x000fe80000010000 */
[----:B------:R-:W-:Y:S04]  /*174b0*/  FADD.FTZ R0, R159, R0 ;  /* 0x000000009f007221 */ /* 0x000fe80000010000 */
[----:B------:R-:W-:Y:S02]  /*174c0*/  FADD.FTZ R0, R134, R0 ;  /* 0x0000000086007221 */ /* 0x000fe40000010000 */
[--C-:B-1----:R-:W-:Y:S01]  /*174d0*/  FFMA.FTZ R2, R249, c[0x0][0x2d0], -R149.reuse ;  /* 0x0000b400f9027a23 */ /* 0x102fe20000010895 */
[----:B---3--:R-:W-:Y:S01]  /*174e0*/  F2FP.BF16.PACK_AB R74, R156, R157 ;  /* 0x0000009d9c4a723e */ /* 0x008fe200000010ff */
[----:B------:R-:W-:Y:S02]  /*174f0*/  FADD.FTZ R0, R133, R0 ;  /* 0x0000000085007221 */ /* 0x000fe40000010000 */
[----:B------:R1:W3:Y:S02]  /*17500*/  MUFU.EX2 R132, R2 ;  /* 0x0000000200847308 */ /* 0x0002e40000000800 */
[--C-:B-1----:R-:W-:Y:S02]  /*17510*/  FFMA.FTZ R2, R252, c[0x0][0x2d0], -R149.reuse ;  /* 0x0000b400fc027a23 */ /* 0x102fe40000010895 */
[----:B---3--:R-:W-:Y:S06]  /*17520*/  FADD.FTZ R0, R132, R0 ;  /* 0x0000000084007221 */ /* 0x008fec0000010000 */
[----:B------:R1:W3:Y:S02]  /*17530*/  MUFU.EX2 R155, R2 ;  /* 0x00000002009b7308 */ /* 0x0002e40000000800 */
[----:B-1----:R-:W-:Y:S01]  /*17540*/  FFMA.FTZ R2, R247, c[0x0][0x2d0], -R148 ;  /* 0x0000b400f7027a23 */ /* 0x002fe20000010894 */
[C---:B---3--:R-:W-:Y:S01]  /*17550*/  F2FP.BF16.PACK_AB R75, R155.reuse, R132 ;  /* 0x000000849b4b723e */ /* 0x048fe200000010ff */
[----:B------:R-:W-:Y:S06]  /*17560*/  FADD.FTZ R0, R155, R0 ;  /* 0x000000009b007221 */ /* 0x000fec0000010000 */
        /* <DEDUP_REMOVED lines=8> */
[----:B------:R-:W-:Y:S06]  /*175f0*/  LDSM.16.MT88.4 R80, [R217+0x3900] ;  /* 0x00390000d950783b */ /* 0x000fec0000004200 */
[C---:B----4-:R-:W-:Y:S08]  /*17600*/  HMMA.16816.F32.BF16 R20, R72.reuse, R84, R20 ;  /* 0x000000544814723c */ /* 0x050ff00000041814 */
[C---:B------:R-:W-:Y:S08]  /*17610*/  HMMA.16816.F32.BF16 R24, R72.reuse, R86, R24 ;  /* 0x000000564818723c */ /* 0x040ff00000041818 */
[C---:B------:R-:W-:Y:S04]  /*17620*/  HMMA.16816.F32.BF16 R28, R72.reuse, R88, R28 ;  /* 0x00000058481c723c */ /* 0x040fe8000004181c */
[--C-:B-1----:R-:W-:Y:S01]  /*17630*/  FFMA.FTZ R2, R102, c[0x0][0x2d0], -R149.reuse ;  /* 0x0000b40066027a23 */ /* 0x102fe20000010895 */
[----:B--2---:R-:W-:Y:S03]  /*17640*/  F2FP.BF16.PACK_AB R136, R153, R154 ;  /* 0x0000009a9988723e */ /* 0x004fe600000010ff */
[C---:B------:R-:W-:Y:S01]  /*17650*/  HMMA.16816.F32.BF16 R32, R72.reuse, R90, R32 ;  /* 0x0000005a4820723c */ /* 0x040fe20000041820 */
[----:B------:R1:W2:Y:S07]  /*17660*/  MUFU.EX2 R152, R2 ;  /* 0x0000000200987308 */ /* 0x0002ae0000000800 */
[C---:B---3--:R-:W-:Y:S08]  /*17670*/  HMMA.16816.F32.BF16 R36, R72.reuse, R76, R36 ;  /* 0x0000004c4824723c */ /* 0x048ff00000041824 */
[C---:B------:R-:W-:Y:S08]  /*17680*/  HMMA.16816.F32.BF16 R40, R72.reuse, R78, R40 ;  /* 0x0000004e4828723c */ /* 0x040ff00000041828 */
[C---:B------:R-:W-:Y:S04]  /*17690*/  HMMA.16816.F32.BF16 R44, R72.reuse, R92, R44 ;  /* 0x0000005c482c723c */ /* 0x040fe8000004182c */
[--C-:B-1----:R-:W-:Y:S02]  /*176a0*/  FFMA.FTZ R2, R101, c[0x0][0x2d0], -R149.reuse ;  /* 0x0000b40065027a23 */ /* 0x102fe40000010895 */
[----:B--2---:R-:W-:Y:S02]  /*176b0*/  FADD.FTZ R0, R152, R0 ;  /* 0x0000000098007221 */ /* 0x004fe40000010000 */
[C---:B------:R-:W-:Y:S01]  /*176c0*/  HMMA.16816.F32.BF16 R48, R72.reuse, R94, R48 ;  /* 0x0000005e4830723c */ /* 0x040fe20000041830 */
[----:B------:R1:W2:Y:S07]  /*176d0*/  MUFU.EX2 R151, R2 ;  /* 0x0000000200977308 */ /* 0x0002ae0000000800 */
[C---:B------:R-:W-:Y:S08]  /*176e0*/  HMMA.16816.F32.BF16 R52, R72.reuse, R96, R52 ;  /* 0x000000604834723c */ /* 0x040ff00000041834 */
[C---:B------:R-:W-:Y:S01]  /*176f0*/  HMMA.16816.F32.BF16 R56, R72.reuse, R98, R56 ;  /* 0x000000624838723c */ /* 0x040fe20000041838 */
[----:B------:R-:W-:Y:S03]  /*17700*/  LDSM.16.MT88.4 R96, [R221+0x3900] ;  /* 0x00390000dd60783b */ /* 0x000fe60000004200 */
[--C-:B-1----:R-:W-:Y:S05]  /*17710*/  FFMA.FTZ R2, R100, c[0x0][0x2d0], -R148.reuse ;  /* 0x0000b40064027a23 */ /* 0x102fea0000010894 */
[----:B------:R-:W1:Y:S03]  /*17720*/  LDSM.16.MT88.4 R100, [R220+0x7100] ;  /* 0x00710000dc64783b */ /* 0x000e660000004200 */
[----:B------:R-:W-:Y:S01]  /*17730*/  FFMA.FTZ R148, R138, c[0x0][0x2d0], -R148 ;  /* 0x0000b4008a947a23 */ /* 0x000fe20000010894 */
[----:B------:R3:W-:Y:S01]  /*17740*/  MUFU.EX2 R150, R2 ;  /* 0x0000000200967308 */ /* 0x0007e20000000800 */
[----:B--2---:R-:W-:Y:S09]  /*17750*/  FADD.FTZ R0, R151, R0 ;  /* 0x0000000097007221 */ /* 0x004ff20000010000 */
[----:B------:R-:W2:Y:S01]  /*17760*/  MUFU.EX2 R148, R148 ;  /* 0x0000009400947308 */ /* 0x000ea20000000800 */
[--C-:B---3--:R-:W-:Y:S01]  /*17770*/  FFMA.FTZ R2, R137, c[0x0][0x2d0], -R149.reuse ;  /* 0x0000b40089027a23 */ /* 0x108fe20000010895 */
[----:B------:R-:W-:Y:S01]  /*17780*/  F2FP.BF16.PACK_AB R137, R151, R152 ;  /* 0x000000989789723e */ /* 0x000fe200000010ff */
[----:B------:R-:W-:Y:S07]  /*17790*/  FFMA.FTZ R149, R71, c[0x0][0x2d0], -R149 ;  /* 0x0000b40047957a23 */ /* 0x000fee0000010895 */
[----:B------:R3:W4:Y:S01]  /*177a0*/  MUFU.EX2 R70, R2 ;  /* 0x0000000200467308 */ /* 0x0007220000000800 */
[----:B--2---:R-:W-:Y:S01]  /*177b0*/  F2FP.BF16.PACK_AB R138, R148, R150 ;  /* 0x00000096948a723e */ /* 0x004fe200000010ff */
[C---:B-1----:R-:W-:Y:S08]  /*177c0*/  HMMA.16816.F32.BF16 R60, R72.reuse, R100, R60 ;  /* 0x00000064483c723c */ /* 0x042ff0000004183c */
[----:B------:R-:W1:Y:S01]  /*177d0*/  MUFU.EX2 R149, R149 ;  /* 0x0000009500957308 */ /* 0x000e620000000800 */
[----:B------:R-:W-:Y:S03]  /*177e0*/  HMMA.16816.F32.BF16 R64, R72, R102, R64 ;  /* 0x000000664840723c */ /* 0x000fe60000041840 */
[----:B---3--:R-:W-:Y:S02]  /*177f0*/  FADD.FTZ R2, R171, R3 ;  /* 0x00000003ab027221 */ /* 0x008fe40000010000 */
[----:B----4-:R-:W-:Y:S02]  /*17800*/  FADD.FTZ R0, R70, R0 ;  /* 0x0000000046007221 */ /* 0x010fe40000010000 */
[----:B------:R-:W-:Y:S05]  /*17810*/  FADD.FTZ R2, R114, R2 ;  /* 0x0000000272027221 */ /* 0x000fea0000010000 */
[----:B------:R-:W-:Y:S01]  /*17820*/  FADD.FTZ R2, R112, R2 ;  /* 0x0000000270027221 */ /* 0x000fe20000010000 */
[C---:B-1----:R-:W-:Y:S01]  /*17830*/  F2FP.BF16.PACK_AB R139, R149.reuse, R70 ;  /* 0x00000046958b723e */ /* 0x042fe200000010ff */
[----:B------:R-:W-:Y:S01]  /*17840*/  LDSM.16.MT88.4 R112, [R217+0x7900] ;  /* 0x00790000d970783b */ /* 0x000fe20000004200 */
[----:B------:R-:W-:Y:S02]  /*17850*/  FADD.FTZ R3, R149, R0 ;  /* 0x0000000095037221 */ /* 0x000fe40000010000 */
[----:B------:R-:W-:Y:S02]  /*17860*/  FADD.FTZ R2, R170, R2 ;  /* 0x00000002aa027221 */ /* 0x000fe40000010000 */
[----:B------:R-:W-:Y:S01]  /*17870*/  IMAD.MOV.U32 R70, RZ, RZ, R68 ;  /* 0x000000ffff467224 */ /* 0x000fe200078e0044 */
[C---:B------:R-:W-:Y:S02]  /*17880*/  HMMA.16816.F32.BF16 R76, R136.reuse, R80, R4 ;  /* 0x00000050884c723c */ /* 0x040fe40000041804 */
[----:B------:R-:W1:Y:S03]  /*17890*/  LDSM.16.MT88.4 R4, [R220+0x3900] ;  /* 0x00390000dc04783b */ /* 0x000e660000004200 */
[----:B------:R-:W-:Y:S03]  /*178a0*/  FADD.FTZ R2, R166, R2 ;  /* 0x00000002a6027221 */ /* 0x000fe60000010000 */
[C---:B------:R-:W-:Y:S02]  /*178b0*/  HMMA.16816.F32.BF16 R80, R136.reuse, R82, R8 ;  /* 0x000000528850723c */ /* 0x040fe40000041808 */
[----:B------:R2:W-:Y:S02]  /*178c0*/  STL [R1+0x20], R3 ;  /* 0x0000200301007387 */ /* 0x0005e40000100800 */
[----:B------:R-:W-:Y:S04]  /*178d0*/  FADD.FTZ R2, R248, R2 ;  /* 0x00000002f8027221 */ /* 0x000fe80000010000 */
[C---:B------:R-:W-:Y:S04]  /*178e0*/  HMMA.16816.F32.BF16 R84, R136.reuse, R104, R12 ;  /* 0x000000688854723c */ /* 0x040fe8000004180c */
[----:B------:R-:W-:Y:S02]  /*178f0*/  FADD.FTZ R2, R123, R2 ;  /* 0x000000027b027221 */ /* 0x000fe40000010000 */
[----:B------:R-:W3:Y:S02]  /*17900*/  LDSM.16.MT88.4 R120, [R218+0x7900] ;  /* 0x00790000da78783b */ /* 0x000ee40000004200 */
[C---:B------:R-:W-:Y:S04]  /*17910*/  HMMA.16816.F32.BF16 R88, R136.reuse, R106, R16 ;  /* 0x0000006a8858723c */ /* 0x040fe80000041810 */
[----:B------:R-:W-:Y:S04]  /*17920*/  FADD.FTZ R2, R210, R2 ;  /* 0x00000002d2027221 */ /* 0x000fe80000010000 */
[C---:B------:R-:W-:Y:S04]  /*17930*/  HMMA.16816.F32.BF16 R92, R136.reuse, R96, R20 ;  /* 0x00000060885c723c */ /* 0x040fe80000041814 */
[----:B------:R-:W-:Y:S02]  /*17940*/  FADD.FTZ R2, R209, R2 ;  /* 0x00000002d1027221 */ /* 0x000fe40000010000 */
[----:B--2---:R-:W-:Y:S02]  /*17950*/  IMAD.MOV.U32 R3, RZ, RZ, R69 ;  /* 0x000000ffff037224 */ /* 0x004fe400078e0045 */
[C---:B------:R-:W-:Y:S04]  /*17960*/  HMMA.16816.F32.BF16 R96, R136.reuse, R98, R24 ;  /* 0x000000628860723c */ /* 0x040fe80000041818 */
[----:B------:R-:W-:Y:S04]  /*17970*/  FADD.FTZ R2, R131, R2 ;  /* 0x0000000283027221 */ /* 0x000fe80000010000 */
[C---:B-1----:R-:W-:Y:S04]  /*17980*/  HMMA.16816.F32.BF16 R100, R136.reuse, R4, R28 ;  /* 0x000000048864723c */ /* 0x042fe8000004181c */
[----:B------:R-:W-:Y:S02]  /*17990*/  FADD.FTZ R2, R130, R2 ;  /* 0x0000000282027221 */ /* 0x000fe40000010000 */
[----:B------:R-:W1:Y:S02]  /*179a0*/  LDSM.16.MT88.4 R128, [R221+0x7900] ;  /* 0x00790000dd80783b */ /* 0x000e640000004200 */
[C---:B------:R-:W-:Y:S04]  /*179b0*/  HMMA.16816.F32.BF16 R104, R136.reuse, R6, R32 ;  /* 0x000000068868723c */ /* 0x040fe80000041820 */
[----:B------:R-:W-:Y:S02]  /*179c0*/  FADD.FTZ R2, R184, R2 ;  /* 0x00000002b8027221 */ /* 0x000fe40000010000 */
[----:B------:R-:W2:Y:S02]  /*179d0*/  LDSM.16.MT88.4 R4, [R220+0x7900] ;  /* 0x00790000dc04783b */ /* 0x000ea40000004200 */
[----:B------:R-:W-:Y:S02]  /*179e0*/  FADD.FTZ R2, R111, R2 ;  /* 0x000000026f027221 */ /* 0x000fe40000010000 */
[C---:B------:R-:W-:Y:S03]  /*179f0*/  HMMA.16816.F32.BF16 R108, R136.reuse, R112, R36 ;  /* 0x00000070886c723c */ /* 0x040fe60000041824 */
[----:B------:R-:W-:Y:S04]  /*17a00*/  FADD.FTZ R2, R182, R2 ;  /* 0x00000002b6027221 */ /* 0x000fe80000010000 */
[----:B------:R-:W-:Y:S01]  /*17a10*/  FADD.FTZ R2, R180, R2 ;  /* 0x00000002b4027221 */ /* 0x000fe20000010000 */
[C---:B------:R-:W-:Y:S04]  /*17a20*/  HMMA.16816.F32.BF16 R112, R136.reuse, R114, R40 ;  /* 0x000000728870723c */ /* 0x040fe80000041828 */
[----:B------:R-:W-:Y:S04]  /*17a30*/  FADD.FTZ R2, R167, R2 ;  /* 0x00000002a7027221 */ /* 0x000fe80000010000 */
[----:B------:R-:W-:Y:S02]  /*17a40*/  FADD.FTZ R2, R119, R2 ;  /* 0x0000000277027221 */ /* 0x000fe40000010000 */
[C---:B---3--:R-:W-:Y:S03]  /*17a50*/  HMMA.16816.F32.BF16 R116, R136.reuse, R120, R44 ;  /* 0x000000788874723c */ /* 0x048fe6000004182c */
[----:B------:R-:W-:Y:S04]  /*17a60*/  FADD.FTZ R2, R165, R2 ;  /* 0x00000002a5027221 */ /* 0x000fe80000010000 */
[----:B------:R-:W-:Y:S01]  /*17a70*/  FADD.FTZ R2, R164, R2 ;  /* 0x00000002a4027221 */ /* 0x000fe20000010000 */
[C---:B------:R-:W-:Y:S04]  /*17a80*/  HMMA.16816.F32.BF16 R120, R136.reuse, R122, R48 ;  /* 0x0000007a8878723c */ /* 0x040fe80000041830 */
[----:B------:R-:W-:Y:S04]  /*17a90*/  FADD.FTZ R2, R162, R2 ;  /* 0x00000002a2027221 */ /* 0x000fe80000010000 */
[----:B------:R-:W-:Y:S02]  /*17aa0*/  FADD.FTZ R2, R127, R2 ;  /* 0x000000027f027221 */ /* 0x000fe40000010000 */
[C---:B-1----:R-:W-:Y:S03]  /*17ab0*/  HMMA.16816.F32.BF16 R124, R136.reuse, R128, R52 ;  /* 0x00000080887c723c */ /* 0x042fe60000041834 */
[----:B------:R-:W-:Y:S04]  /*17ac0*/  FADD.FTZ R2, R161, R2 ;  /* 0x00000002a1027221 */ /* 0x000fe80000010000 */
[----:B------:R-:W-:Y:S01]  /*17ad0*/  FADD.FTZ R2, R160, R2 ;  /* 0x00000002a0027221 */ /* 0x000fe20000010000 */
[C---:B------:R-:W-:Y:S04]  /*17ae0*/  HMMA.16816.F32.BF16 R128, R136.reuse, R130, R56 ;  /* 0x000000828880723c */ /* 0x040fe80000041838 */
[----:B------:R-:W-:Y:S04]  /*17af0*/  FADD.FTZ R2, R158, R2 ;  /* 0x000000029e027221 */ /* 0x000fe80000010000 */
[----:B------:R-:W-:Y:S02]  /*17b00*/  FADD.FTZ R2, R135, R2 ;  /* 0x0000000287027221 */ /* 0x000fe40000010000 */
[C---:B--2---:R-:W-:Y:S03]  /*17b10*/  HMMA.16816.F32.BF16 R132, R136.reuse, R4, R60 ;  /* 0x000000048884723c */ /* 0x044fe6000004183c */
[----:B------:R-:W-:Y:S04]  /*17b20*/  FADD.FTZ R2, R157, R2 ;  /* 0x000000029d027221 */ /* 0x000fe80000010000 */
[----:B------:R-:W-:Y:S01]  /*17b30*/  FADD.FTZ R2, R156, R2 ;  /* 0x000000029c027221 */ /* 0x000fe20000010000 */
[----:B------:R-:W-:Y:S04]  /*17b40*/  HMMA.16816.F32.BF16 R136, R136, R6, R64 ;  /* 0x000000068888723c */ /* 0x000fe80000041840 */
[----:B------:R-:W-:Y:S04]  /*17b50*/  FADD.FTZ R2, R154, R2 ;  /* 0x000000029a027221 */ /* 0x000fe80000010000 */
[----:B------:R-:W-:Y:S04]  /*17b60*/  FADD.FTZ R2, R153, R2 ;  /* 0x0000000299027221 */ /* 0x000fe80000010000 */
[----:B------:R-:W-:Y:S04]  /*17b70*/  FADD.FTZ R2, R150, R2 ;  /* 0x0000000296027221 */ /* 0x000fe80000010000 */
[----:B------:R-:W-:Y:S05]  /*17b80*/  FADD.FTZ R0, R148, R2 ;  /* 0x0000000294007221 */ /* 0x000fea0000010000 */
[----:B------:R1:W-:Y:S01]  /*17b90*/  STL [R1+0x24], R0 ;  /* 0x0000240001007387 */ /* 0x0003e20000100800 */
[----:B------:R-:W-:-:S05]  /*17ba0*/  @P0 BRA `(.L_x_683) ;  /* 0xffffb50000000947 */ /* 0x000fca000383ffff */
.L_x_680:
[----:B------:R-:W-:-:S13]  /*17bb0*/  ISETP.LE.AND P0, PT, RZ, UR14, PT ;  /* 0x0000000eff007c0c */ /* 0x000fda000bf03270 */
[----:B------:R-:W-:Y:S05]  /*17bc0*/  @!P0 BRA `(.L_x_684) ;  /* 0x000044b000008947 */ /* 0x000fea0003800000 */
[----:B------:R-:W2:Y:S04]  /*17bd0*/  LDL.LU R5, [R1+0x1c] ;  /* 0x00001c0001057983 */ /* 0x000ea80000300800 */
[----:B------:R-:W2:Y:S04]  /*17be0*/  LDL.LU R4, [R1] ;  /* 0x0000000001047983 */ /* 0x000ea80000300800 */
[----:B------:R-:W3:Y:S04]  /*17bf0*/  LDL R2, [R1+0x30] ;  /* 0x0000300001027983 */ /* 0x000ee80000100800 */
[----:B-1----:R-:W3:Y:S01]  /*17c00*/  LDL R0, [R1+0x2c] ;  /* 0x00002c0001007983 */ /* 0x002ee20000100800 */
[C---:B------:R-:W-:Y:S01]  /*17c10*/  IADD3 R3, R239.reuse, 0x5100, RZ ;  /* 0x00005100ef037810 */ /* 0x040fe20007ffe0ff */
[----:B------:R-:W-:Y:S01]  /*17c20*/  IMAD.MOV.U32 R71, RZ, RZ, R68 ;  /* 0x000000ffff477224 */ /* 0x000fe200078e0044 */
[----:B------:R-:W-:Y:S01]  /*17c30*/  IADD3 R3, R239, 0x100, RZ ;  /* 0x00000100ef037810 */ /* 0x000fe20007ffe0ff */
[----:B------:R-:W-:Y:S01]  /*17c40*/  IMAD.MOV.U32 R70, RZ, RZ, R69 ;  /* 0x000000ffff467224 */ /* 0x000fe200078e0045 */
[----:B------:R-:W-:-:S02]  /*17c50*/  ULDC UR5, c[0x0][0x210] ;  /* 0x0000840000057ab9 */ /* 0x000fc40000000800 */
[----:B------:R-:W-:Y:S02]  /*17c60*/  ULDC UR4, c[0x0][0x1e8] ;  /* 0x00007a0000047ab9 */ /* 0x000fe40000000800 */
[----:B------:R-:W-:Y:S02]  /*17c70*/  UIMAD UR5, UR13, UR5, URZ ;  /* 0x000000050d0572a4 */ /* 0x000fe4000f8e023f */
[----:B------:R-:W-:Y:S01]  /*17c80*/  UIMAD UR4, UR13, UR4, URZ ;  /* 0x000000040d0472a4 */ /* 0x000fe2000f8e023f */
[C---:B--2---:R-:W-:Y:S01]  /*17c90*/  SHF.L.U64.HI R241, R4.reuse, 0x1, R5 ;  /* 0x0000000104f17819 */ /* 0x044fe20000010205 */
[----:B------:R-:W-:Y:S01]  /*17ca0*/  IMAD.SHL.U32 R240, R4, 0x2, RZ ;  /* 0x0000000204f07824 */ /* 0x000fe200078e00ff */
[C---:B------:R-:W-:Y:S02]  /*17cb0*/  IADD3 R5, R239.reuse, 0x4100, RZ ;  /* 0x00004100ef057810 */ /* 0x040fe40007ffe0ff */
[C---:B------:R-:W-:Y:S02]  /*17cc0*/  IADD3 R4, R239.reuse, 0x1100, RZ ;  /* 0x00001100ef047810 */ /* 0x040fe40007ffe0ff */
[----:B------:R-:W-:-:S02]  /*17cd0*/  IADD3 R5, R239, 0x2100, RZ ;  /* 0x00002100ef057810 */ /* 0x000fc40007ffe0ff */
[C---:B---3--:R-:W-:Y:S01]  /*17ce0*/  SHF.L.U64.HI R2, R0.reuse, 0x1, R2 ;  /* 0x0000000100027819 */ /* 0x048fe20000010202 */
[----:B------:R-:W-:Y:S01]  /*17cf0*/  IMAD.SHL.U32 R0, R0, 0x2, RZ ;  /* 0x0000000200007824 */ /* 0x000fe200078e00ff */
[----:B------:R-:W-:-:S04]  /*17d00*/  IADD3 R4, R239, 0x6100, RZ ;  /* 0x00006100ef047810 */ /* 0x000fc80007ffe0ff */
[----:B------:R1:W-:Y:S04]  /*17d10*/  STL [R1], R0 ;  /* 0x0000000001007387 */ /* 0x0003e80000100800 */
[----:B------:R1:W-:Y:S01]  /*17d20*/  STL [R1+0x8], R2 ;  /* 0x0000080201007387 */ /* 0x0003e20000100800 */
[----:B------:R-:W-:Y:S05]  /*17d30*/  BRA `(.L_x_685) ;  /* 0x0000045000007947 */ /* 0x000fea0003800000 */
.L_x_687:
[----:B------:R-:W2:Y:S01]  /*17d40*/  LDL R3, [R1+0x28] ;  /* 0x0000280001037983 */ /* 0x000ea20000100800 */
[----:B------:R-:W-:Y:S01]  /*17d50*/  IMAD.MOV.U32 R2, RZ, RZ, c[0x0][0x2b8] ;  /* 0x0000ae00ff027624 */ /* 0x000fe200078e00ff */
[----:B------:R-:W-:Y:S01]  /*17d60*/  ULEA UR6, UR14, UR16, 0x7 ;  /* 0x000000100e067291 */ /* 0x000fe2000f8e383f */
[----:B------:R-:W-:Y:S01]  /*17d70*/  IMAD.MOV.U32 R245, RZ, RZ, RZ ;  /* 0x000000fffff57224 */ /* 0x000fe200078e00ff */
[----:B------:R-:W3:Y:S02]  /*17d80*/  LDL R10, [R1+0x2c] ;  /* 0x00002c00010a7983 */ /* 0x000ee40000100800 */
[----:B------:R-:W-:Y:S02]  /*17d90*/  ISETP.NE.AND P4, PT, R2, 0x1, PT ;  /* 0x000000010200780c */ /* 0x000fe40003f85270 */
[----:B------:R-:W4:Y:S01]  /*17da0*/  LDL R11, [R1+0x30] ;  /* 0x00003000010b7983 */ /* 0x000f220000100800 */
[----:B------:R-:W-:Y:S05]  /*17db0*/  IMAD.U32 R2, RZ, RZ, UR6 ;  /* 0x00000006ff027e24 */ /* 0x000fea000f8e00ff */
        /* <DEDUP_REMOVED lines=10> */
[----:B------:R-:W-:Y:S03]  /*17e60*/  @!P3 LEA.HI.X R5, R3, c[0x0][0x2a4], R5, 0x2, P0 ;  /* 0x0000a9000305ba11 */ /* 0x000fe600000f1405 */
[----:B------:R-:W-:Y:S01]  /*17e70*/  IMAD.WIDE.U32 R2, R6, c[0x0][0x1e0], RZ ;  /* 0x0000780006027a25 */ /* 0x000fe200078e00ff */
[----:B------:R-:W-:Y:S01]  /*17e80*/  STL [R1+0x4], R6 ;  /* 0x0000040601007387 */ /* 0x000fe20000100800 */
[----:B------:R-:W-:Y:S03]  /*17e90*/  SHF.R.S32.HI R0, RZ, 0x1f, R6 ;  /* 0x0000001fff007819 */ /* 0x000fe60000011406 */
[----:B------:R-:W2:Y:S02]  /*17ea0*/  @!P3 LDG.E R245, [R4.64] ;  /* 0x0000001604f5b981 */ /* 0x000ea4000c1e1900 */
        /* <DEDUP_REMOVED lines=12> */
[----:B------:R-:W-:Y:S04]  /*17f70*/  SHFL.IDX PT, R12, R0, 0x1, 0x181f ;  /* 0x00381f00000c7f89 */ /* 0x000fe800000e0000 */
[----:B------:R-:W-:Y:S04]  /*17f80*/  SHFL.IDX PT, R8, R0, 0x2, 0x181f ;  /* 0x00581f0000087f89 */ /* 0x000fe800000e0000 */
[----:B------:R3:W-:Y:S04]  /*17f90*/  SHFL.IDX PT, R16, R0, 0x3, 0x181f ;  /* 0x00781f0000107f89 */ /* 0x0007e800000e0000 */
[----:B------:R-:W2:Y:S04]  /*17fa0*/  SHFL.IDX PT, R3, R2, RZ, 0x181f ;  /* 0x00181fff02037589 */ /* 0x000ea800000e0000 */
[----:B------:R-:W5:Y:S04]  /*17fb0*/  SHFL.IDX PT, R9, R2, 0x1, 0x181f ;  /* 0x00381f0002097f89 */ /* 0x000f6800000e0000 */
[----:B------:R-:W4:Y:S01]  /*17fc0*/  SHFL.IDX PT, R18, R2, 0x2, 0x181f ;  /* 0x00581f0002127f89 */ /* 0x000f2200000e0000 */
[----:B-1----:R-:W-:Y:S03]  /*17fd0*/  IADD3 R6, P1, R4, R240, RZ ;  /* 0x000000f004067210 */ /* 0x002fe60007f3e0ff */
[----:B------:R4:W1:Y:S01]  /*17fe0*/  SHFL.IDX PT, R17, R2, 0x3, 0x181f ;  /* 0x00781f0002117f89 */ /* 0x00086200000e0000 */
[----:B---3--:R-:W-:Y:S05]  /*17ff0*/  IMAD.SHL.U32 R0, R10, 0x2, RZ ;  /* 0x000000020a007824 */ /* 0x008fea00078e00ff */
[----:B------:R-:W-:Y:S01]  /*18000*/  IADD3 R4, P0, R4, R0, RZ ;  /* 0x0000000004047210 */ /* 0x000fe20007f1e0ff */
[--C-:B--2---:R-:W-:Y:S01]  /*18010*/  IMAD.X R7, R3, 0x1, R241.reuse, P1 ;  /* 0x0000000103077824 */ /* 0x104fe200008e06f1 */
[-C--:B------:R-:W-:Y:S04]  /*18020*/  IADD3 R14, P1, R12, R240.reuse, RZ ;  /* 0x000000f00c0e7210 */ /* 0x080fe80007f3e0ff */
[----:B------:R2:W-:Y:S01]  /*18030*/  LDGSTS.E.BYPASS.LTC128B.128 [R239+0x8100], [R6.64], !P6 ;  /* 0x0810000006ef7fae */ /* 0x0005e2000f101d56 */
[----:B-----5:R-:W-:Y:S01]  /*18040*/  IMAD.X R15, R9, 0x1, R241, P1 ;  /* 0x00000001090f7824 */ /* 0x020fe200008e06f1 */
[----:B----4-:R-:W-:Y:S02]  /*18050*/  SHF.L.U64.HI R2, R10, 0x1, R11 ;  /* 0x000000010a027819 */ /* 0x010fe4000001020b */
[C---:B------:R-:W-:Y:S02]  /*18060*/  IADD3 R10, P3, R8.reuse, R240, RZ ;  /* 0x000000f0080a7210 */ /* 0x040fe40007f7e0ff */
[-C--:B------:R-:W-:Y:S01]  /*18070*/  IADD3 R8, P2, R8, R0.reuse, RZ ;  /* 0x0000000008087210 */ /* 0x080fe20007f5e0ff */
[--C-:B------:R-:W-:Y:S01]  /*18080*/  IMAD.X R5, R3, 0x1, R2.reuse, P0 ;  /* 0x0000000103057824 */ /* 0x100fe200000e0602 */
[----:B------:R-:W-:Y:S01]  /*18090*/  IADD3 R12, P0, R12, R0, RZ ;  /* 0x000000000c0c7210 */ /* 0x000fe20007f1e0ff */
[C-C-:B------:R-:W-:Y:S03]  /*180a0*/  IMAD.X R11, R18.reuse, 0x1, R241.reuse, P3 ;  /* 0x00000001120b7824 */ /* 0x140fe600018e06f1 */
[----:B------:R3:W-:Y:S01]  /*180b0*/  LDGSTS.E.BYPASS.LTC128B.128 [R239+0xc100], [R4.64], !P5 ;  /* 0x0c10000004ef7fae */ /* 0x0007e2000e901d56 */
[--C-:B------:R-:W-:Y:S02]  /*180c0*/  IMAD.X R13, R9, 0x1, R2.reuse, P0 ;  /* 0x00000001090d7824 */ /* 0x100fe400000e0602 */
[--C-:B------:R-:W-:Y:S01]  /*180d0*/  IMAD.X R9, R18, 0x1, R2.reuse, P2 ;  /* 0x0000000112097824 */ /* 0x100fe200010e0602 */
[----:B------:R4:W-:Y:S04]  /*180e0*/  LDGSTS.E.BYPASS.LTC128B.128 [R239+0x9100], [R14.64], !P6 ;  /* 0x091000000eef7fae */ /* 0x0009e8000f101d56 */
[----:B------:R4:W-:Y:S04]  /*180f0*/  LDGSTS.E.BYPASS.LTC128B.128 [R239+0xd100], [R12.64], !P5 ;  /* 0x0d1000000cef7fae */ /* 0x0009e8000e901d56 */
[----:B------:R4:W-:Y:S01]  /*18100*/  LDGSTS.E.BYPASS.LTC128B.128 [R239+0xa100], [R10.64], !P6 ;  /* 0x0a1000000aef7fae */ /* 0x0009e2000f101d56 */
[C---:B--2---:R-:W-:Y:S03]  /*18110*/  IADD3 R6, P1, R16.reuse, R240, RZ ;  /* 0x000000f010067210 */ /* 0x044fe60007f3e0ff */
[----:B------:R4:W-:Y:S02]  /*18120*/  LDGSTS.E.BYPASS.LTC128B.128 [R239+0xe100], [R8.64], !P5 ;  /* 0x0e10000008ef7fae */ /* 0x0009e4000e901d56 */
[C---:B-1----:R-:W-:Y:S05]  /*18130*/  IMAD.X R7, R17.reuse, 0x1, R241, P1 ;  /* 0x0000000111077824 */ /* 0x042fea00008e06f1 */
[----:B------:R4:W-:Y:S01]  /*18140*/  LDGSTS.E.BYPASS.LTC128B.128 [R239+0xb100], [R6.64], !P6 ;  /* 0x0b10000006ef7fae */ /* 0x0009e2000f101d56 */
[----:B---3--:R-:W-:Y:S05]  /*18150*/  IADD3 R4, P0, R16, R0, RZ ;  /* 0x0000000010047210 */ /* 0x008fea0007f1e0ff */
[----:B------:R-:W-:Y:S05]  /*18160*/  IMAD.X R5, R17, 0x1, R2, P0 ;  /* 0x0000000111057824 */ /* 0x000fea00000e0602 */
[----:B------:R4:W-:Y:S01]  /*18170*/  LDGSTS.E.BYPASS.LTC128B.128 [R239+0xf100], [R4.64], !P5 ;  /* 0x0f10000004ef7fae */ /* 0x0009e2000e901d56 */
[----:B------:R-:W-:-:S05]  /*18180*/  BRA `(.L_x_686) ;  /* 0x000017f000007947 */ /* 0x000fca0003800000 */
.L_x_685:
[----:B------:R-:W2:Y:S01]  /*18190*/  LDL R52, [R1+0x4] ;  /* 0x0000040001347983 */ /* 0x000ea20000100800 */
[----:B------:R-:W-:Y:S04]  /*181a0*/  DEPBAR.LE SB0, 0x0 ;  /* 0x000080000000791a */ /* 0x000fe80000000000 */
[----:B------:R-:W3:Y:S01]  /*181b0*/  LDL R182, [R1] ;  /* 0x0000000001b67983 */ /* 0x000ee20000100800 */
[C---:B------:R-:W-:Y:S01]  /*181c0*/  IADD3 R181, R239.reuse, 0x100, RZ ;  /* 0x00000100efb57810 */ /* 0x040fe20007ffe0ff */
[----:B------:R-:W-:Y:S01]  /*181d0*/  UISETP.GE.AND UP0, UPT, UR14, 0x1, UPT ;  /* 0x000000010e00788c */ /* 0x000fe2000bf06270 */
[C---:B------:R-:W-:Y:S01]  /*181e0*/  IADD3 R183, R239.reuse, 0x4100, RZ ;  /* 0x00004100efb77810 */ /* 0x040fe20007ffe0ff */
[----:B------:R-:W4:Y:S01]  /*181f0*/  LDL R184, [R1+0x8] ;  /* 0x0000080001b87983 */ /* 0x000f220000100800 */
[----:B------:R-:W-:Y:S03]  /*18200*/  IADD3 R185, R239, 0x1100, RZ ;  /* 0x00001100efb97810 */ /* 0x000fe60007ffe0ff */
[----:B------:R-:W-:Y:S08]  /*18210*/  BAR.SYNC.DEFER_BLOCKING 0x0 ;  /* 0x0000000000007b1d */ /* 0x000ff00000010000 */
[----:B------:R-:W5:Y:S08]  /*18220*/  LDSM.16.M88.4 R8, [R216+0x8100] ;  /* 0x00810000d808783b */ /* 0x000f700000000200 */
[----:B------:R-:W1:Y:S08]  /*18230*/  LDSM.16.M88.4 R16, [R216+0x8900] ;  /* 0x00890000d810783b */ /* 0x000e700000000200 */
[----:B------:R-:W1:Y:S08]  /*18240*/  LDSM.16.M88.4 R24, [R216+0x9100] ;  /* 0x00910000d818783b */ /* 0x000e700000000200 */
[----:B------:R-:W1:Y:S08]  /*18250*/  LDSM.16.M88.4 R32, [R216+0x9900] ;  /* 0x00990000d820783b */ /* 0x000e700000000200 */
[----:B------:R-:W1:Y:S01]  /*18260*/  LDSM.16.M88.4 R40, [R216+0xa100] ;  /* 0x00a10000d828783b */ /* 0x000e620000000200 */
[C---:B-----5:R-:W-:Y:S07]  /*18270*/  HMMA.16816.F32.BF16 R4, R140.reuse, R8, RZ ;  /* 0x000000088c04723c */ /* 0x060fee00000418ff */
[----:B------:R-:W5:Y:S01]  /*18280*/  LDSM.16.M88.4 R48, [R216+0xa900] ;  /* 0x00a90000d830783b */ /* 0x000f620000000200 */
[C---:B------:R-:W-:Y:S07]  /*18290*/  HMMA.16816.F32.BF16 R8, R140.reuse, R10, RZ ;  /* 0x0000000a8c08723c */ /* 0x040fee00000418ff */
[----:B------:R-:W2:Y:S01]  /*182a0*/  LDSM.16.M88.4 R56, [R216+0xb100] ;  /* 0x00b10000d838783b */ /* 0x000ea20000000200 */
[C---:B-1----:R-:W-:Y:S07]  /*182b0*/  HMMA.16816.F32.BF16 R12, R140.reuse, R16, RZ ;  /* 0x000000108c0c723c */ /* 0x042fee00000418ff */
[----:B------:R-:W1:Y:S01]  /*182c0*/  LDSM.16.M88.4 R64, [R216+0xb900] ;  /* 0x00b90000d840783b */ /* 0x000e620000000200 */
[C---:B------:R-:W-:Y:S07]  /*182d0*/  HMMA.16816.F32.BF16 R16, R140.reuse, R18, RZ ;  /* 0x000000128c10723c */ /* 0x040fee00000418ff */
[----:B------:R-:W1:Y:S01]  /*182e0*/  LDSM.16.M88.4 R72, [R223] ;  /* 0x00000000df48783b */ /* 0x000e620000000200 */
[C---:B------:R-:W-:Y:S07]  /*182f0*/  HMMA.16816.F32.BF16 R20, R140.reuse, R24, RZ ;  /* 0x000000188c14723c */ /* 0x040fee00000418ff */
[----:B------:R-:W1:Y:S01]  /*18300*/  LDSM.16.M88.4 R148, [R238] ;  /* 0x00000000ee94783b */ /* 0x000e620000000200 */
[C---:B------:R-:W-:Y:S07]  /*18310*/  HMMA.16816.F32.BF16 R24, R140.reuse, R26, RZ ;  /* 0x0000001a8c18723c */ /* 0x040fee00000418ff */
[----:B------:R-:W-:Y:S01]  /*18320*/  LDSM.16.M88.4 R152, [R236] ;  /* 0x00000000ec98783b */ /* 0x000fe20000000200 */
        /* <DEDUP_REMOVED lines=8> */
[C---:B-----5:R-:W-:Y:S08]  /*183b0*/  HMMA.16816.F32.BF16 R44, R140.reuse, R48, RZ ;  /* 0x000000308c2c723c */ /* 0x060ff000000418ff */
[C---:B------:R-:W-:Y:S01]  /*183c0*/  HMMA.16816.F32.BF16 R48, R140.reuse, R50, RZ ;  /* 0x000000328c30723c */ /* 0x040fe200000418ff */
[----:B--2---:R-:W-:Y:S03]  /*183d0*/  SHF.R.S32.HI R0, RZ, 0x1f, R52 ;  /* 0x0000001fff007819 */ /* 0x004fe60000011434 */
[----:B------:R-:W-:Y:S04]  /*183e0*/  IMAD.WIDE.U32 R2, R52, c[0x0][0x208], RZ ;  /* 0x0000820034027a25 */ /* 0x000fe800078e00ff */
[----:B------:R-:W-:Y:S04]  /*183f0*/  IMAD R0, R0, c[0x0][0x208], RZ ;  /* 0x0000820000007a24 */ /* 0x000fe800078e02ff */
[----:B------:R-:W-:Y:S02]  /*18400*/  IMAD R0, R52, c[0x0][0x20c], R0 ;  /* 0x0000830034007a24 */ /* 0x000fe400078e0200 */
[C---:B------:R-:W-:Y:S03]  /*18410*/  HMMA.16816.F32.BF16 R52, R140.reuse, R56, RZ ;  /* 0x000000388c34723c */ /* 0x040fe600000418ff */
[----:B------:R-:W-:Y:S02]  /*18420*/  IADD3 R3, R3, R0, RZ ;  /* 0x0000000003037210 */ /* 0x000fe40007ffe0ff */
[----:B------:R-:W-:Y:S03]  /*18430*/  SHF.R.S32.HI R0, RZ, 0x1f, R245 ;  /* 0x0000001fff007819 */ /* 0x000fe600000114f5 */
[C---:B------:R-:W-:Y:S01]  /*18440*/  HMMA.16816.F32.BF16 R56, R140.reuse, R58, RZ ;  /* 0x0000003a8c38723c */ /* 0x040fe200000418ff */
[C---:B------:R-:W-:Y:S04]  /*18450*/  IMAD.WIDE.U32 R2, R245.reuse, c[0x0][0x218], R2 ;  /* 0x00008600f5027a25 */ /* 0x040fe800078e0002 */
[----:B------:R-:W-:Y:S03]  /*18460*/  IMAD R0, R0, c[0x0][0x218], RZ ;  /* 0x0000860000007a24 */ /* 0x000fe600078e02ff */
[C---:B-1----:R-:W-:Y:S01]  /*18470*/  HMMA.16816.F32.BF16 R60, R140.reuse, R64, RZ ;  /* 0x000000408c3c723c */ /* 0x042fe200000418ff */
[----:B------:R-:W-:Y:S03]  /*18480*/  IMAD R68, R245, c[0x0][0x21c], R0 ;  /* 0x00008700f5447a24 */ /* 0x000fe600078e0200 */
[----:B------:R-:W-:Y:S04]  /*18490*/  IADD3 R0, P0, R2, UR5, RZ ;  /* 0x0000000502007c10 */ /* 0x000fe8000ff1e0ff */
[----:B------:R-:W-:Y:S01]  /*184a0*/  HMMA.16816.F32.BF16 R64, R140, R66, RZ ;  /* 0x000000428c40723c */ /* 0x000fe200000418ff */
[----:B------:R-:W-:Y:S03]  /*184b0*/  IADD3.X R68, R3, UR12, R68, P0, !PT ;  /* 0x0000000c03447c10 */ /* 0x000fe600087fe444 */
[C---:B------:R-:W-:Y:S04]  /*184c0*/  LEA R2, P0, R0.reuse, c[0x0][0x1f8], 0x1 ;  /* 0x00007e0000027a11 */ /* 0x040fe800078008ff */
[C---:B------:R-:W-:Y:S01]  /*184d0*/  HMMA.16816.F32.BF16 R4, R144.reuse, R72, R4 ;  /* 0x000000489004723c */ /* 0x040fe20000041804 */
[----:B------:R-:W-:Y:S04]  /*184e0*/  SHFL.IDX PT, R174, R2, 0x2, 0x181f ;  /* 0x00581f0002ae7f89 */ /* 0x000fe800000e0000 */
[----:B------:R-:W-:Y:S03]  /*184f0*/  LEA.HI.X R0, R0, c[0x0][0x1fc], R68, 0x1, P0 ;  /* 0x00007f0000007a11 */ /* 0x000fe600000f0c44 */
[C---:B------:R-:W-:Y:S01]  /*18500*/  HMMA.16816.F32.BF16 R8, R144.reuse, R74, R8 ;  /* 0x0000004a9008723c */ /* 0x040fe20000041808 */
[----:B------:R-:W1:Y:S07]  /*18510*/  SHFL.IDX PT, R68, R2, RZ, 0x181f ;  /* 0x00181fff02447589 */ /* 0x000e6e00000e0000 */
[C---:B------:R-:W-:Y:S01]  /*18520*/  HMMA.16816.F32.BF16 R12, R144.reuse, R148, R12 ;  /* 0x00000094900c723c */ /* 0x040fe2000004180c */
[----:B------:R-:W2:Y:S07]  /*18530*/  SHFL.IDX PT, R3, R0, RZ, 0x181f ;  /* 0x00181fff00037589 */ /* 0x000eae00000e0000 */
[C---:B------:R-:W-:Y:S01]  /*18540*/  HMMA.16816.F32.BF16 R16, R144.reuse, R150, R16 ;  /* 0x000000969010723c */ /* 0x040fe20000041810 */
[----:B------:R-:W5:Y:S03]  /*18550*/  LDSM.16.M88.4 R72, [R237] ;  /* 0x00000000ed48783b */ /* 0x000f660000000200 */
[C---:B-1----:R-:W-:Y:S05]  /*18560*/  IADD3 R148, P1, R68.reuse, R240, RZ ;  /* 0x000000f044947210 */ /* 0x042fea0007f3e0ff */
[----:B------:R-:W1:Y:S03]  /*18570*/  SHFL.IDX PT, R172, R2, 0x1, 0x181f ;  /* 0x00381f0002ac7f89 */ /* 0x000e6600000e0000 */
[----:B---3--:R-:W-:Y:S02]  /*18580*/  IADD3 R68, P0, R68, R182, RZ ;  /* 0x000000b644447210 */ /* 0x008fe40007f1e0ff */
[CC--:B--2---:R-:W-:Y:S03]  /*18590*/  IADD3.X R149, R3.reuse, R241.reuse, RZ, P1, !PT ;  /* 0x000000f103957210 */ /* 0x0c4fe60000ffe4ff */
[----:B------:R1:W-:Y:S01]  /*185a0*/  SHFL.IDX PT, R175, R2, 0x3, 0x181f ;  /* 0x00781f0002af7f89 */ /* 0x0003e200000e0000 */
[----:B----4-:R-:W-:Y:S07]  /*185b0*/  IADD3.X R69, R3, R184, RZ, P0, !PT ;  /* 0x000000b803457210 */ /* 0x010fee00007fe4ff */
[----:B------:R-:W-:Y:S01]  /*185c0*/  @!PT LDS RZ, [RZ] ;  /* 0x00000000fffff984 */ /* 0x000fe20000000800 */
[----:B------:R2:W-:Y:S08]  /*185d0*/  LDGSTS.E.BYPASS.LTC128B.128 [R181], [R148.64], !P6 ;  /* 0x0000000094b57fae */ /* 0x0005f0000f101d56 */
[----:B------:R-:W3:Y:S01]  /*185e0*/  SHFL.IDX PT, R173, R0, 0x1, 0x181f ;  /* 0x00381f0000ad7f89 */ /* 0x000ee200000e0000 */
[C---:B-----5:R-:W-:Y:S07]  /*185f0*/  HMMA.16816.F32.BF16 R20, R144.reuse, R72, R20 ;  /* 0x000000489014723c */ /* 0x060fee0000041814 */
[----:B------:R4:W-:Y:S01]  /*18600*/  LDGSTS.E.BYPASS.LTC128B.128 [R183], [R68.64], !P5 ;  /* 0x0000000044b77fae */ /* 0x0009e2000e901d56 */
[C---:B-1----:R-:W-:Y:S04]  /*18610*/  IADD3 R2, P2, R172.reuse, R240, RZ ;  /* 0x000000f0ac027210 */ /* 0x042fe80007f5e0ff */
[----:B------:R-:W-:Y:S01]  /*18620*/  IADD3 R172, P0, R172, R182, RZ ;  /* 0x000000b6acac7210 */ /* 0x000fe20007f1e0ff */
[C---:B------:R-:W-:Y:S02]  /*18630*/  HMMA.16816.F32.BF16 R24, R144.reuse, R74, R24 ;  /* 0x0000004a9018723c */ /* 0x040fe40000041818 */
[----:B------:R-:W1:Y:S06]  /*18640*/  SHFL.IDX PT, R180, R0, 0x2, 0x181f ;  /* 0x00581f0000b47f89 */ /* 0x000e6c00000e0000 */
[C---:B------:R-:W-:Y:S02]  /*18650*/  HMMA.16816.F32.BF16 R28, R144.reuse, R152, R28 ;  /* 0x00000098901c723c */ /* 0x040fe4000004181c */
[----:B------:R-:W5:Y:S02]  /*18660*/  SHFL.IDX PT, R0, R0, 0x3, 0x181f ;  /* 0x00781f0000007f89 */ /* 0x000f6400000e0000 */
[CC--:B---3--:R-:W-:Y:S02]  /*18670*/  IADD3.X R3, R173.reuse, R241.reuse, RZ, P2, !PT ;  /* 0x000000f1ad037210 */ /* 0x0c8fe400017fe4ff */
[----:B------:R-:W-:Y:S02]  /*18680*/  IADD3.X R173, R173, R184, RZ, P0, !PT ;  /* 0x000000b8adad7210 */ /* 0x000fe400007fe4ff */
[C---:B------:R-:W-:Y:S02]  /*18690*/  HMMA.16816.F32.BF16 R32, R144.reuse, R154, R32 ;  /* 0x0000009a9020723c */ /* 0x040fe40000041820 */
[----:B------:R3:W-:Y:S02]  /*186a0*/  LDGSTS.E.BYPASS.LTC128B.128 [R185], [R2.64], !P6 ;  /* 0x0000000002b97fae */ /* 0x0007e4000f101d56 */
[----:B----4-:R-:W-:Y:S02]  /*186b0*/  IADD3 R183, R239, 0x5100, RZ ;  /* 0x00005100efb77810 */ /* 0x010fe40007ffe0ff */
[----:B------:R-:W-:Y:S02]  /*186c0*/  IADD3 R150, P0, R174, R240, RZ ;  /* 0x000000f0ae967210 */ /* 0x000fe40007f1e0ff */
[C---:B------:R-:W-:Y:S02]  /*186d0*/  HMMA.16816.F32.BF16 R36, R144.reuse, R156, R36 ;  /* 0x0000009c9024723c */ /* 0x040fe40000041824 */
[----:B------:R4:W-:Y:S02]  /*186e0*/  LDGSTS.E.BYPASS.LTC128B.128 [R183], [R172.64], !P5 ;  /* 0x00000000acb77fae */ /* 0x0009e4000e901d56 */
[-C--:B-1----:R-:W-:Y:S02]  /*186f0*/  IADD3.X R151, R180, R241.reuse, RZ, P0, !PT ;  /* 0x000000f1b4977210 */ /* 0x082fe400007fe4ff */
[----:B--2---:R-:W-:Y:S02]  /*18700*/  IADD3 R148, P2, R174, R182, RZ ;  /* 0x000000b6ae947210 */ /* 0x004fe40007f5e0ff */
[C---:B------:R-:W-:Y:S04]  /*18710*/  HMMA.16816.F32.BF16 R40, R144.reuse, R158, R40 ;  /* 0x0000009e9028723c */ /* 0x040fe80000041828 */
[----:B------:R-:W-:Y:S02]  /*18720*/  IADD3.X R149, R180, R184, RZ, P2, !PT ;  /* 0x000000b8b4957210 */ /* 0x000fe400017fe4ff */
[C---:B------:R-:W-:Y:S02]  /*18730*/  IADD3 R68, P1, R175.reuse, R240, RZ ;  /* 0x000000f0af447210 */ /* 0x040fe40007f3e0ff */
[C---:B------:R-:W-:Y:S04]  /*18740*/  HMMA.16816.F32.BF16 R44, R144.reuse, R160, R44 ;  /* 0x000000a0902c723c */ /* 0x040fe8000004182c */
[----:B---3--:R-:W-:Y:S02]  /*18750*/  IADD3 R2, P0, R175, R182, RZ ;  /* 0x000000b6af027210 */ /* 0x008fe40007f1e0ff */
[C---:B------:R-:W-:Y:S02]  /*18760*/  IADD3 R182, R239.reuse, 0x6100, RZ ;  /* 0x00006100efb67810 */ /* 0x040fe40007ffe0ff */
[C---:B------:R-:W-:Y:S04]  /*18770*/  HMMA.16816.F32.BF16 R48, R144.reuse, R162, R48 ;  /* 0x000000a29030723c */ /* 0x040fe80000041830 */
[----:B----4-:R-:W-:Y:S02]  /*18780*/  IADD3 R183, R239, 0x2100, RZ ;  /* 0x00002100efb77810 */ /* 0x010fe40007ffe0ff */
[C---:B-----5:R-:W-:Y:S02]  /*18790*/  IADD3.X R69, R0.reuse, R241, RZ, P1, !PT ;  /* 0x000000f100457210 */ /* 0x060fe40000ffe4ff */
[C---:B------:R-:W-:Y:S01]  /*187a0*/  HMMA.16816.F32.BF16 R52, R144.reuse, R164, R52 ;  /* 0x000000a49034723c */ /* 0x040fe20000041834 */
[----:B------:R1:W-:Y:S03]  /*187b0*/  LDGSTS.E.BYPASS.LTC128B.128 [R183], [R150.64], !P6 ;  /* 0x0000000096b77fae */ /* 0x0003e6000f101d56 */
[----:B------:R-:W-:Y:S02]  /*187c0*/  IADD3.X R3, R0, R184, RZ, P0, !PT ;  /* 0x000000b800037210 */ /* 0x000fe400007fe4ff */
[----:B------:R-:W-:Y:S02]  /*187d0*/  PLOP3.LUT P0, PT, PT, PT, UP0, 0x80, 0x0 ;  /* 0x000000000000781c */ /* 0x000fe40003f0f008 */
[C---:B------:R-:W-:Y:S01]  /*187e0*/  HMMA.16816.F32.BF16 R56, R144.reuse, R166, R56 ;  /* 0x000000a69038723c */ /* 0x040fe20000041838 */
[----:B------:R1:W-:Y:S07]  /*187f0*/  LDGSTS.E.BYPASS.LTC128B.128 [R182], [R148.64], !P5 ;  /* 0x0000000094b67fae */ /* 0x0003ee000e901d56 */
[C---:B------:R-:W-:Y:S01]  /*18800*/  HMMA.16816.F32.BF16 R60, R144.reuse, R168, R60 ;  /* 0x000000a8903c723c */ /* 0x040fe2000004183c */
[----:B------:R2:W-:Y:S07]  /*18810*/  LDGSTS.E.BYPASS.LTC128B.128 [R181+0x3000], [R68.64], !P6 ;  /* 0x0300000044b57fae */ /* 0x0005ee000f101d56 */
[----:B------:R-:W-:Y:S01]  /*18820*/  HMMA.16816.F32.BF16 R64, R144, R170, R64 ;  /* 0x000000aa9040723c */ /* 0x000fe20000041840 */
[----:B------:R2:W-:Y:S08]  /*18830*/  LDGSTS.E.BYPASS.LTC128B.128 [R181+0x7000], [R2.64], !P5 ;  /* 0x0700000002b57fae */ /* 0x0005f0000e901d56 */
[----:B------:R-:W3:Y:S08]  /*18840*/  LDSM.16.M88.4 R72, [R222+0x8100] ;  /* 0x00810000de48783b */ /* 0x000ef00000000200 */
[----:B-1----:R-:W1:Y:S08]  /*18850*/  LDSM.16.M88.4 R148, [R222+0x8900] ;  /* 0x00890000de94783b */ /* 0x002e700000000200 */
[----:B------:R-:W4:Y:S08]  /*18860*/  LDSM.16.M88.4 R152, [R222+0x9100] ;  /* 0x00910000de98783b */ /* 0x000f300000000200 */
[----:B------:R-:W0:Y:S08]  /*18870*/  LDGDEPBAR ;  /* 0x00000000000079af */ /* 0x000e300000000000 */
[----:B------:R-:W5:Y:S01]  /*18880*/  LDSM.16.M88.4 R156, [R222+0x9900] ;  /* 0x00990000de9c783b */ /* 0x000f620000000200 */
[C---:B---3--:R-:W-:Y:S07]  /*18890*/  HMMA.16816.F32.BF16 R4, R176.reuse, R72, R4 ;  /* 0x00000048b004723c */ /* 0x048fee0000041804 */
[----:B------:R-:W3:Y:S01]  /*188a0*/  LDSM.16.M88.4 R160, [R222+0xa100] ;  /* 0x00a10000dea0783b */ /* 0x000ee20000000200 */
[C---:B------:R-:W-:Y:S07]  /*188b0*/  HMMA.16816.F32.BF16 R8, R176.reuse, R74, R8 ;  /* 0x0000004ab008723c */ /* 0x040fee0000041808 */
[----:B------:R-:W2:Y:S01]  /*188c0*/  LDSM.16.M88.4 R72, [R222+0xa900] ;  /* 0x00a90000de48783b */ /* 0x000ea20000000200 */
[C---:B-1----:R-:W-:Y:S07]  /*188d0*/  HMMA.16816.F32.BF16 R12, R176.reuse, R148, R12 ;  /* 0x00000094b00c723c */ /* 0x042fee000004180c */
[----:B------:R-:W-:Y:S01]  /*188e0*/  LDSM.16.M88.4 R164, [R216+0xc100] ;  /* 0x00c10000d8a4783b */ /* 0x000fe20000000200 */
[C---:B------:R-:W-:Y:S07]  /*188f0*/  HMMA.16816.F32.BF16 R16, R176.reuse, R150, R16 ;  /* 0x00000096b010723c */ /* 0x040fee0000041810 */
[----:B------:R-:W1:Y:S01]  /*18900*/  LDSM.16.M88.4 R148, [R222+0xb100] ;  /* 0x00b10000de94783b */ /* 0x000e620000000200 */
[C---:B----4-:R-:W-:Y:S07]  /*18910*/  HMMA.16816.F32.BF16 R20, R176.reuse, R152, R20 ;  /* 0x00000098b014723c */ /* 0x050fee0000041814 */
[----:B------:R-:W-:Y:S01]  /*18920*/  LDSM.16.M88.4 R168, [R229] ;  /* 0x00000000e5a8783b */ /* 0x000fe20000000200 */
[C---:B------:R-:W-:Y:S07]  /*18930*/  HMMA.16816.F32.BF16 R24, R176.reuse, R154, R24 ;  /* 0x0000009ab018723c */ /* 0x040fee0000041818 */
[----:B------:R-:W4:Y:S01]  /*18940*/  LDSM.16.M88.4 R152, [R222+0xb900] ;  /* 0x00b90000de98783b */ /* 0x000f220000000200 */
[C---:B-----5:R-:W-:Y:S07]  /*18950*/  HMMA.16816.F32.BF16 R28, R176.reuse, R156, R28 ;  /* 0x0000009cb01c723c */ /* 0x060fee000004181c */
[----:B------:R-:W-:Y:S01]  /*18960*/  LDSM.16.M88.4 R172, [R228] ;  /* 0x00000000e4ac783b */ /* 0x000fe20000000200 */
[C---:B------:R-:W-:Y:S07]  /*18970*/  HMMA.16816.F32.BF16 R32, R176.reuse, R158, R32 ;  /* 0x0000009eb020723c */ /* 0x040fee0000041820 */
[----:B------:R-:W5:Y:S01]  /*18980*/  LDSM.16.M88.4 R156, [R219] ;  /* 0x00000000db9c783b */ /* 0x000f620000000200 */
[C---:B---3--:R-:W-:Y:S07]  /*18990*/  HMMA.16816.F32.BF16 R36, R176.reuse, R160, R36 ;  /* 0x000000a0b024723c */ /* 0x048fee0000041824 */
[----:B--2---:R-:W-:Y:S01]  /*189a0*/  LDSM.16.M88.4 R180, [R222+0xe900] ;  /* 0x00e90000deb4783b */ /* 0x004fe20000000200 */
[C---:B------:R-:W-:Y:S07]  /*189b0*/  HMMA.16816.F32.BF16 R40, R176.reuse, R162, R40 ;  /* 0x000000a2b028723c */ /* 0x040fee0000041828 */
[----:B------:R-:W2:Y:S01]  /*189c0*/  LDSM.16.M88.4 R160, [R219+0x800] ;  /* 0x00080000dba0783b */ /* 0x000ea20000000200 */
[C---:B------:R-:W-:Y:S07]  /*189d0*/  HMMA.16816.F32.BF16 R44, R176.reuse, R72, R44 ;  /* 0x00000048b02c723c */ /* 0x040fee000004182c */
[----:B------:R-:W-:Y:S01]  /*189e0*/  LDSM.16.M88.4 R184, [R222+0xf100] ;  /* 0x00f10000deb8783b */ /* 0x000fe20000000200 */
[C---:B------:R-:W-:Y:S07]  /*189f0*/  HMMA.16816.F32.BF16 R48, R176.reuse, R74, R48 ;  /* 0x0000004ab030723c */ /* 0x040fee0000041830 */
[----:B------:R-:W3:Y:S01]  /*18a00*/  LDSM.16.M88.4 R72, [R219+0x1000] ;  /* 0x00100000db48783b */ /* 0x000ee20000000200 */
[C---:B-1----:R-:W-:Y:S07]  /*18a10*/  HMMA.16816.F32.BF16 R52, R176.reuse, R148, R52 ;  /* 0x00000094b034723c */ /* 0x042fee0000041834 */
[----:B------:R-:W-:Y:S01]  /*18a20*/  LDSM.16.M88.4 R188, [R222+0xf900] ;  /* 0x00f90000debc783b */ /* 0x000fe20000000200 */
[C---:B------:R-:W-:Y:S07]  /*18a30*/  HMMA.16816.F32.BF16 R56, R176.reuse, R150, R56 ;  /* 0x00000096b038723c */ /* 0x040fee0000041838 */
[----:B------:R-:W1:Y:S01]  /*18a40*/  LDSM.16.M88.4 R148, [R219+0x1800] ;  /* 0x00180000db94783b */ /* 0x000e620000000200 */
[C---:B----4-:R-:W-:Y:S07]  /*18a50*/  HMMA.16816.F32.BF16 R60, R176.reuse, R152, R60 ;  /* 0x00000098b03c723c */ /* 0x050fee000004183c */
[----:B------:R-:W-:Y:S01]  /*18a60*/  LDSM.16.M88.4 R208, [R219+0x4000] ;  /* 0x00400000dbd0783b */ /* 0x000fe20000000200 */
[----:B------:R-:W-:Y:S07]  /*18a70*/  HMMA.16816.F32.BF16 R64, R176, R154, R64 ;  /* 0x0000009ab040723c */ /* 0x000fee0000041840 */
[----:B------:R-:W4:Y:S01]  /*18a80*/  LDSM.16.M88.4 R152, [R219+0x2000] ;  /* 0x00200000db98783b */ /* 0x000f220000000200 */
[C---:B-----5:R-:W-:Y:S08]  /*18a90*/  HMMA.16816.F32.BF16 R4, R192.reuse, R156, R4 ;  /* 0x0000009cc004723c */ /* 0x060ff00000041804 */
[C---:B------:R-:W-:Y:S01]  /*18aa0*/  HMMA.16816.F32.BF16 R8, R192.reuse, R158, R8 ;  /* 0x0000009ec008723c */ /* 0x040fe20000041808 */
[----:B------:R-:W5:Y:S07]  /*18ab0*/  LDSM.16.M88.4 R156, [R219+0x2800] ;  /* 0x00280000db9c783b */ /* 0x000f6e0000000200 */
[C---:B--2---:R-:W-:Y:S08]  /*18ac0*/  HMMA.16816.F32.BF16 R12, R192.reuse, R160, R12 ;  /* 0x000000a0c00c723c */ /* 0x044ff0000004180c */
[C---:B------:R-:W-:Y:S01]  /*18ad0*/  HMMA.16816.F32.BF16 R16, R192.reuse, R162, R16 ;  /* 0x000000a2c010723c */ /* 0x040fe20000041810 */
[----:B------:R-:W2:Y:S07]  /*18ae0*/  LDSM.16.M88.4 R160, [R219+0x3000] ;  /* 0x00300000dba0783b */ /* 0x000eae0000000200 */
[C---:B---3--:R-:W-:Y:S08]  /*18af0*/  HMMA.16816.F32.BF16 R20, R192.reuse, R72, R20 ;  /* 0x00000048c014723c */ /* 0x048ff00000041814 */
[C---:B------:R-:W-:Y:S01]  /*18b00*/  HMMA.16816.F32.BF16 R24, R192.reuse, R74, R24 ;  /* 0x0000004ac018723c */ /* 0x040fe20000041818 */
[----:B------:R-:W3:Y:S07]  /*18b10*/  LDSM.16.M88.4 R72, [R219+0x3800] ;  /* 0x00380000db48783b */ /* 0x000eee0000000200 */
[C---:B-1----:R-:W-:Y:S08]  /*18b20*/  HMMA.16816.F32.BF16 R28, R192.reuse, R148, R28 ;  /* 0x00000094c01c723c */ /* 0x042ff0000004181c */
[C---:B------:R-:W-:Y:S01]  /*18b30*/  HMMA.16816.F32.BF16 R32, R192.reuse, R150, R32 ;  /* 0x00000096c020723c */ /* 0x040fe20000041820 */
[----:B------:R-:W1:Y:S07]  /*18b40*/  LDSM.16.M88.4 R148, [R216+0xc900] ;  /* 0x00c90000d894783b */ /* 0x000e6e0000000200 */
        /* <DEDUP_REMOVED lines=8> */
[----:B------:R-:W-:Y:S07]  /*18bd0*/  LDSM.16.M88.4 R160, [R216+0xe900] ;  /* 0x00e90000d8a0783b */ /* 0x000fee0000000200 */
[C---:B---3--:R-:W-:Y:S08]  /*18be0*/  HMMA.16816.F32.BF16 R60, R192.reuse, R72, R60 ;  /* 0x00000048c03c723c */ /* 0x048ff0000004183c */
        /* <DEDUP_REMOVED lines=8> */
[C---:B----4-:R-:W-:Y:S08]  /*18c70*/  HMMA.16816.F32.BF16 R20, R196.reuse, R152, R20 ;  /* 0x00000098c414723c */ /* 0x050ff00000041814 */
[C---:B------:R-:W-:Y:S01]  /*18c80*/  HMMA.16816.F32.BF16 R24, R196.reuse, R154, R24 ;  /* 0x0000009ac418723c */ /* 0x040fe20000041818 */
[----:B------:R-:W3:Y:S07]  /*18c90*/  LDSM.16.M88.4 R152, [R231] ;  /* 0x00000000e798783b */ /* 0x000eee0000000200 */
        /* <DEDUP_REMOVED lines=9> */
[C---:B-1----:R-:W-:Y:S08]  /*18d30*/  HMMA.16816.F32.BF16 R52, R196.reuse, R148, R52 ;  /* 0x00000094c434723c */ /* 0x042ff00000041834 */
[C---:B------:R-:W-:Y:S01]  /*18d40*/  HMMA.16816.F32.BF16 R56, R196.reuse, R150, R56 ;  /* 0x00000096c438723c */ /* 0x040fe20000041838 */
[----:B------:R-:W1:Y:S07]  /*18d50*/  LDSM.16.M88.4 R148, [R226] ;  /* 0x00000000e294783b */ /* 0x000e6e0000000200 */
[C---:B------:R-:W-:Y:S08]  /*18d60*/  HMMA.16816.F32.BF16 R60, R196.reuse, R164, R60 ;  /* 0x000000a4c43c723c */ /* 0x040ff0000004183c */
[----:B------:R-:W-:Y:S01]  /*18d70*/  HMMA.16816.F32.BF16 R64, R196, R166, R64 ;  /* 0x000000a6c440723c */ /* 0x000fe20000041840 */
[----:B------:R-:W-:Y:S07]  /*18d80*/  LDSM.16.M88.4 R164, [R222+0xc900] ;  /* 0x00c90000dea4783b */ /* 0x000fee0000000200 */
[C---:B---3--:R-:W-:Y:S08]  /*18d90*/  HMMA.16816.F32.BF16 R4, R200.reuse, R152, R4 ;  /* 0x00000098c804723c */ /* 0x048ff00000041804 */
[C---:B------:R-:W-:Y:S01]  /*18da0*/  HMMA.16816.F32.BF16 R8, R200.reuse, R154, R8 ;  /* 0x0000009ac808723c */ /* 0x040fe20000041808 */
[----:B------:R-:W-:Y:S07]  /*18db0*/  LDSM.16.M88.4 R152, [R224] ;  /* 0x00000000e098783b */ /* 0x000fee0000000200 */
[C---:B--2---:R-:W-:Y:S08]  /*18dc0*/  HMMA.16816.F32.BF16 R12, R200.reuse, R72, R12 ;  /* 0x00000048c80c723c */ /* 0x044ff0000004180c */
[C---:B------:R-:W-:Y:S01]  /*18dd0*/  HMMA.16816.F32.BF16 R16, R200.reuse, R74, R16 ;  /* 0x0000004ac810723c */ /* 0x040fe20000041810 */
[----:B------:R-:W2:Y:S07]  /*18de0*/  LDSM.16.M88.4 R72, [R225] ;  /* 0x00000000e148783b */ /* 0x000eae0000000200 */
[C---:B------:R-:W-:Y:S08]  /*18df0*/  HMMA.16816.F32.BF16 R20, R200.reuse, R168, R20 ;  /* 0x000000a8c814723c */ /* 0x040ff00000041814 */
[C---:B------:R-:W-:Y:S01]  /*18e00*/  HMMA.16816.F32.BF16 R24, R200.reuse, R170, R24 ;  /* 0x000000aac818723c */ /* 0x040fe20000041818 */
[----:B------:R-:W3:Y:S07]  /*18e10*/  LDSM.16.M88.4 R168, [R222+0xd100] ;  /* 0x00d10000dea8783b */ /* 0x000eee0000000200 */
[C---:B------:R-:W-:Y:S08]  /*18e20*/  HMMA.16816.F32.BF16 R28, R200.reuse, R172, R28 ;  /* 0x000000acc81c723c */ /* 0x040ff0000004181c */
[C---:B------:R-:W-:Y:S01]  /*18e30*/  HMMA.16816.F32.BF16 R32, R200.reuse, R174, R32 ;  /* 0x000000aec820723c */ /* 0x040fe20000041820 */
[----:B------:R-:W5:Y:S07]  /*18e40*/  LDSM.16.M88.4 R172, [R222+0xd900] ;  /* 0x00d90000deac783b */ /* 0x000f6e0000000200 */
[C---:B----4-:R-:W-:Y:S08]  /*18e50*/  HMMA.16816.F32.BF16 R36, R200.reuse, R156, R36 ;  /* 0x0000009cc824723c */ /* 0x050ff00000041824 */
[C---:B------:R-:W-:Y:S01]  /*18e60*/  HMMA.16816.F32.BF16 R40, R200.reuse, R158, R40 ;  /* 0x0000009ec828723c */ /* 0x040fe20000041828 */
[----:B------:R-:W4:Y:S07]  /*18e70*/  LDSM.16.M88.4 R156, [R222+0xe100] ;  /* 0x00e10000de9c783b */ /* 0x000f2e0000000200 */
[C---:B-1----:R-:W-:Y:S08]  /*18e80*/  HMMA.16816.F32.BF16 R44, R200.reuse, R148, R44 ;  /* 0x00000094c82c723c */ /* 0x042ff0000004182c */
[C---:B------:R-:W-:Y:S08]  /*18e90*/  HMMA.16816.F32.BF16 R48, R200.reuse, R150, R48 ;  /* 0x00000096c830723c */ /* 0x040ff00000041830 */
[C---:B--2---:R-:W-:Y:S08]  /*18ea0*/  HMMA.16816.F32.BF16 R52, R200.reuse, R72, R52 ;  /* 0x00000048c834723c */ /* 0x044ff00000041834 */
[C---:B------:R-:W-:Y:S01]  /*18eb0*/  HMMA.16816.F32.BF16 R56, R200.reuse, R74, R56 ;  /* 0x0000004ac838723c */ /* 0x040fe20000041838 */
[----:B------:R-:W1:Y:S07]  /*18ec0*/  LDSM.16.M88.4 R72, [R219+0x4800] ;  /* 0x00480000db48783b */ /* 0x000e6e0000000200 */
        /* <DEDUP_REMOVED lines=171> */
.L_x_686:
[----:B------:R-:W-:Y:S01]  /*19980*/  FMNMX.FTZ R0, R148, R70, !PT ;  /* 0x0000004694007209 */ /* 0x000fe20007810000 */
[----:B----4-:R-:W-:Y:S01]  /*19990*/  LDSM.16.MT88.4 R12, [R217+0x100] ;  /* 0x00010000d90c783b */ /* 0x010fe20000004200 */
        /* <DEDUP_REMOVED lines=61> */
[----:B------:R-:W-:Y:S02]  /*19d70*/  FMNMX.FTZ R0, R22, R0, !PT ;  /* 0x0000000016007209 */ /* 0x000fe40007810000 */
[----:B------:R-:W-:Y:S02]  /*19d80*/  MOV R65, R69 ;  /* 0x0000004500417202 */ /* 0x000fe40000000f00 */
[----:B------:R-:W-:Y:S02]  /*19d90*/  FMNMX.FTZ R0, R66, R0, !PT ;  /* 0x0000000042007209 */ /* 0x000fe40007810000 */
[----:B------:R-:W-:Y:S02]  /*19da0*/  FMNMX.FTZ R2, R20, R2, !PT ;  /* 0x0000000214027209 */ /* 0x000fe40007810000 */
[----:B------:R-:W-:Y:S02]  /*19db0*/  FMNMX.FTZ R3, R65, R0, !PT ;  /* 0x0000000041037209 */ /* 0x000fe40007810000 */
[----:B------:R-:W-:Y:S02]  /*19dc0*/  FMNMX.FTZ R2, R19, R2, !PT ;  /* 0x0000000213027209 */ /* 0x000fe40007810000 */
[----:B------:R-:W-:Y:S02]  /*19dd0*/  FMNMX.FTZ R3, R59, R3, !PT ;  /* 0x000000033b037209 */ /* 0x000fe40007810000 */
[----:B------:R-:W-:Y:S02]  /*19de0*/  FMNMX.FTZ R0, R21, R2, !PT ;  /* 0x0000000215007209 */ /* 0x000fe40007810000 */
[----:B------:R-:W-:Y:S01]  /*19df0*/  ISETP.LT.AND P0, PT, RZ, UR14, PT ;  /* 0x0000000eff007c0c */ /* 0x000fe2000bf01270 */
[----:B------:R-:W-:Y:S01]  /*19e00*/  SHFL.BFLY PT, R69, R3, 0x2, 0x1f ;  /* 0x0c401f0003457f89 */ /* 0x000fe200000e0000 */
[----:B------:R-:W-:Y:S01]  /*19e10*/  FMNMX.FTZ R0, R72, R0, !PT ;  /* 0x0000000048007209 */ /* 0x000fe20007810000 */
[----:B------:R-:W-:Y:S03]  /*19e20*/  UIADD3 UR14, UR14, -0x1, URZ ;  /* 0xffffffff0e0e7890 */ /* 0x000fe6000fffe03f */
        /* <DEDUP_REMOVED lines=9> */
[----:B------:R-:W-:Y:S01]  /*19ec0*/  FADD.FTZ R2, -R69, R70 ;  /* 0x0000004645027221 */ /* 0x000fe20000010100 */
[----:B------:R-:W-:Y:S01]  /*19ed0*/  MOV R70, R19 ;  /* 0x0000001300467202 */ /* 0x000fe20000000f00 */
[--C-:B------:R-:W-:Y:S02]  /*19ee0*/  FFMA.FTZ R3, R148, c[0x0][0x2d0], -R74.reuse ;  /* 0x0000b40094037a23 */ /* 0x100fe4000001084a */
[----:B------:R-:W-:Y:S02]  /*19ef0*/  FMUL.FTZ R0, R2, c[0x0][0x2d0] ;  /* 0x0000b40002007a20 */ /* 0x000fe40000410000 */
[----:B------:R1:W-:Y:S01]  /*19f00*/  MUFU.EX2 R5, R3 ;  /* 0x0000000300057308 */ /* 0x0003e20000000800 */
[--C-:B------:R-:W-:Y:S01]  /*19f10*/  FFMA.FTZ R32, R75, c[0x0][0x2d0], -R74.reuse ;  /* 0x0000b4004b207a23 */ /* 0x100fe2000001084a */
[----:B------:R-:W-:Y:S01]  /*19f20*/  MOV R75, R70 ;  /* 0x00000046004b7202 */ /* 0x000fe20000000f00 */
[--C-:B------:R-:W-:Y:S02]  /*19f30*/  FFMA.FTZ R70, R163, c[0x0][0x2d0], -R74.reuse ;  /* 0x0000b400a3467a23 */ /* 0x100fe4000001084a */
[--C-:B------:R-:W-:Y:S05]  /*19f40*/  FFMA.FTZ R48, R159, c[0x0][0x2d0], -R74.reuse ;  /* 0x0000b4009f307a23 */ /* 0x100fea000001084a */
[----:B------:R2:W3:Y:S10]  /*19f50*/  MUFU.EX2 R2, R0 ;  /* 0x0000000000027308 */ /* 0x0004f40000000800 */
[----:B------:R4:W-:Y:S01]  /*19f60*/  MUFU.EX2 R67, R32 ;  /* 0x0000002000437308 */ /* 0x0009e20000000800 */
[--C-:B-1----:R-:W-:Y:S01]  /*19f70*/  FFMA.FTZ R3, R154, c[0x0][0x2d0], -R74.reuse ;  /* 0x0000b4009a037a23 */ /* 0x102fe2000001084a */
[----:B------:R-:W-:Y:S08]  /*19f80*/  MOV R154, R21 ;  /* 0x00000015009a7202 */ /* 0x000ff00000000f00 */
[----:B------:R1:W-:Y:S01]  /*19f90*/  MUFU.EX2 R6, R3 ;  /* 0x0000000300067308 */ /* 0x0003e20000000800 */
[----:B--2---:R-:W-:Y:S01]  /*19fa0*/  FADD.FTZ R0, -R68, R71 ;  /* 0x0000004744007221 */ /* 0x004fe20000010100 */
[----:B------:R-:W-:Y:S01]  /*19fb0*/  MOV R71, R20 ;  /* 0x0000001400477202 */ /* 0x000fe20000000f00 */
[----:B---3--:R-:W-:Y:S02]  /*19fc0*/  FMUL.FTZ R8, R2, R80 ;  /* 0x0000005002087220 */ /* 0x008fe40000410000 */
[----:B------:R-:W-:Y:S02]  /*19fd0*/  FMUL.FTZ R0, R0, c[0x0][0x2d0] ;  /* 0x0000b40000007a20 */ /* 0x000fe40000410000 */
[C---:B------:R-:W-:Y:S02]  /*19fe0*/  FMUL.FTZ R9, R2.reuse, R81 ;  /* 0x0000005102097220 */ /* 0x040fe40000410000 */
[C---:B------:R-:W-:Y:S02]  /*19ff0*/  FMUL.FTZ R16, R2.reuse, R88 ;  /* 0x0000005802107220 */ /* 0x040fe40000410000 */
[----:B------:R-:W2:Y:S01]  /*1a000*/  MUFU.EX2 R0, R0 ;  /* 0x0000000000007308 */ /* 0x000ea20000000800 */
[C---:B------:R-:W-:Y:S02]  /*1a010*/  FMUL.FTZ R17, R2.reuse, R89 ;  /* 0x0000005902117220 */ /* 0x040fe40000410000 */
[C---:B------:R-:W-:Y:S02]  /*1a020*/  FMUL.FTZ R24, R2.reuse, R96 ;  /* 0x0000006002187220 */ /* 0x040fe40000410000 */
[C---:B------:R-:W-:Y:S01]  /*1a030*/  FMUL.FTZ R25, R2.reuse, R97 ;  /* 0x0000006102197220 */ /* 0x040fe20000410000 */
[----:B------:R-:W-:Y:S01]  /*1a040*/  MOV R97, R59 ;  /* 0x0000003b00617202 */ /* 0x000fe20000000f00 */
[C---:B----4-:R-:W-:Y:S02]  /*1a050*/  FMUL.FTZ R32, R2.reuse, R104 ;  /* 0x0000006802207220 */ /* 0x050fe40000410000 */
[----:B------:R-:W-:Y:S02]  /*1a060*/  FMUL.FTZ R33, R2, R105 ;  /* 0x0000006902217220 */ /* 0x000fe40000410000 */
[--C-:B-1----:R-:W-:Y:S02]  /*1a070*/  FFMA.FTZ R3, R152, c[0x0][0x2d0], -R74.reuse ;  /* 0x0000b40098037a23 */ /* 0x102fe4000001084a */
[C---:B------:R-:W-:Y:S02]  /*1a080*/  FMUL.FTZ R41, R2.reuse, R113 ;  /* 0x0000007102297220 */ /* 0x040fe40000410000 */
[----:B------:R1:W-:Y:S01]  /*1a090*/  MUFU.EX2 R56, R3 ;  /* 0x0000000300387308 */ /* 0x0003e20000000800 */
[----:B------:R-:W-:Y:S02]  /*1a0a0*/  FMUL.FTZ R49, R2, R121 ;  /* 0x0000007902317220 */ /* 0x000fe40000410000 */
[C---:B--2---:R-:W-:Y:S02]  /*1a0b0*/  FMUL.FTZ R7, R0.reuse, R79 ;  /* 0x0000004f00077220 */ /* 0x044fe40000410000 */
[C---:B------:R-:W-:Y:S02]  /*1a0c0*/  FMUL.FTZ R10, R0.reuse, R82 ;  /* 0x00000052000a7220 */ /* 0x040fe40000410000 */
[C---:B------:R-:W-:Y:S02]  /*1a0d0*/  FMUL.FTZ R11, R0.reuse, R83 ;  /* 0x00000053000b7220 */ /* 0x040fe40000410000 */
[C---:B------:R-:W-:Y:S01]  /*1a0e0*/  FMUL.FTZ R18, R0.reuse, R90 ;  /* 0x0000005a00127220 */ /* 0x040fe20000410000 */
[----:B------:R-:W-:Y:S01]  /*1a0f0*/  LDSM.16.MT88.4 R80, [R220+0x4100] ;  /* 0x00410000dc50783b */ /* 0x000fe20000004200 */
[C---:B------:R-:W-:Y:S02]  /*1a100*/  FMUL.FTZ R19, R0.reuse, R91 ;  /* 0x0000005b00137220 */ /* 0x040fe40000410000 */
[C---:B------:R-:W-:Y:S02]  /*1a110*/  FMUL.FTZ R26, R0.reuse, R98 ;  /* 0x00000062001a7220 */ /* 0x040fe40000410000 */
[C---:B------:R-:W-:Y:S02]  /*1a120*/  FMUL.FTZ R27, R0.reuse, R99 ;  /* 0x00000063001b7220 */ /* 0x040fe40000410000 */
[C---:B------:R-:W-:Y:S01]  /*1a130*/  FMUL.FTZ R34, R0.reuse, R106 ;  /* 0x0000006a00227220 */ /* 0x040fe20000410000 */
[----:B------:R-:W-:Y:S01]  /*1a140*/  LDSM.16.MT88.4 R88, [R218+0x900] ;  /* 0x00090000da58783b */ /* 0x000fe20000004200 */
[--C-:B-1----:R-:W-:Y:S01]  /*1a150*/  FFMA.FTZ R3, R149, c[0x0][0x2d0], -R74.reuse ;  /* 0x0000b40095037a23 */ /* 0x102fe2000001084a */
[----:B------:R-:W-:Y:S01]  /*1a160*/  MOV R149, R22 ;  /* 0x0000001600957202 */ /* 0x000fe20000000f00 */
[C---:B------:R-:W-:Y:S02]  /*1a170*/  FMUL.FTZ R35, R0.reuse, R107 ;  /* 0x0000006b00237220 */ /* 0x040fe40000410000 */
[----:B------:R1:W2:Y:S01]  /*1a180*/  MUFU.EX2 R58, R3 ;  /* 0x00000003003a7308 */ /* 0x0002a20000000800 */
[C---:B------:R-:W-:Y:S02]  /*1a190*/  FMUL.FTZ R42, R0.reuse, R114 ;  /* 0x00000072002a7220 */ /* 0x040fe40000410000 */
[----:B------:R-:W3:Y:S01]  /*1a1a0*/  LDSM.16.MT88.4 R20, [R218+0x100] ;  /* 0x00010000da14783b */ /* 0x000ee20000004200 */
[C---:B------:R-:W-:Y:S02]  /*1a1b0*/  FMUL.FTZ R43, R0.reuse, R115 ;  /* 0x00000073002b7220 */ /* 0x040fe40000410000 */
[C---:B------:R-:W-:Y:S02]  /*1a1c0*/  FMUL.FTZ R59, R0.reuse, R131 ;  /* 0x00000083003b7220 */ /* 0x040fe40000410000 */
[C---:B------:R-:W-:Y:S02]  /*1a1d0*/  FMUL.FTZ R50, R0.reuse, R122 ;  /* 0x0000007a00327220 */ /* 0x040fe40000410000 */
[----:B------:R-:W-:Y:S02]  /*1a1e0*/  FMUL.FTZ R51, R0, R123 ;  /* 0x0000007b00337220 */ /* 0x000fe40000410000 */
[----:B-1----:R-:W-:Y:S01]  /*1a1f0*/  FMUL.FTZ R3, R68, c[0x0][0x2d0] ;  /* 0x0000b40044037a20 */ /* 0x002fe20000410000 */
[----:B--2---:R-:W-:Y:S03]  /*1a200*/  MOV R98, R58 ;  /* 0x0000003a00627202 */ /* 0x004fe60000000f00 */
[--C-:B------:R-:W-:Y:S02]  /*1a210*/  FFMA.FTZ R4, R150, c[0x0][0x2d0], -R3.reuse ;  /* 0x0000b40096047a23 */ /* 0x100fe40000010803 */
[--C-:B------:R-:W-:Y:S02]  /*1a220*/  FFMA.FTZ R40, R157, c[0x0][0x2d0], -R3.reuse ;  /* 0x0000b4009d287a23 */ /* 0x100fe40000010803 */
[----:B------:R1:W2:Y:S01]  /*1a230*/  MUFU.EX2 R64, R4 ;  /* 0x0000000400407308 */ /* 0x0002a20000000800 */
[--C-:B------:R-:W-:Y:S02]  /*1a240*/  FFMA.FTZ R72, R72, c[0x0][0x2d0], -R3.reuse ;  /* 0x0000b40048487a23 */ /* 0x100fe40000010803 */
[--C-:B-1----:R-:W-:Y:S01]  /*1a250*/  FFMA.FTZ R4, R155, c[0x0][0x2d0], -R3.reuse ;  /* 0x0000b4009b047a23 */ /* 0x102fe20000010803 */
[----:B--2---:R-:W-:Y:S06]  /*1a260*/  MOV R96, R64 ;  /* 0x0000004000607202 */ /* 0x004fec0000000f00 */
[----:B------:R1:W2:Y:S01]  /*1a270*/  MUFU.EX2 R155, R48 ;  /* 0x00000030009b7308 */ /* 0x0002a20000000800 */
[----:B------:R-:W-:Y:S09]  /*1a280*/  MOV R104, R96 ;  /* 0x0000006000687202 */ /* 0x000ff20000000f00 */
[----:B------:R4:W5:Y:S01]  /*1a290*/  MUFU.EX2 R148, R4 ;  /* 0x0000000400947308 */ /* 0x0009620000000800 */
[----:B-1----:R-:W-:Y:S01]  /*1a2a0*/  FMUL.FTZ R48, R2, R120 ;  /* 0x0000007802307220 */ /* 0x002fe20000410000 */
[----:B--2---:R-:W-:Y:S02]  /*1a2b0*/  MOV R123, R155 ;  /* 0x0000009b007b7202 */ /* 0x004fe40000000f00 */
[----:B------:R-:W-:Y:S01]  /*1a2c0*/  MOV R155, R66 ;  /* 0x00000042009b7202 */ /* 0x000fe20000000f00 */
[C---:B------:R-:W-:Y:S01]  /*1a2d0*/  FMUL.FTZ R66, R0.reuse, R138 ;  /* 0x0000008a00427220 */ /* 0x040fe20000410000 */
[----:B------:R-:W-:Y:S01]  /*1a2e0*/  MOV R138, R67 ;  /* 0x00000043008a7202 */ /* 0x000fe20000000f00 */
[C---:B------:R-:W-:Y:S02]  /*1a2f0*/  FMUL.FTZ R67, R0.reuse, R139 ;  /* 0x0000008b00437220 */ /* 0x040fe40000410000 */
[--C-:B----4-:R-:W-:Y:S01]  /*1a300*/  FFMA.FTZ R4, R151, c[0x0][0x2d0], -R3.reuse ;  /* 0x0000b40097047a23 */ /* 0x110fe20000010803 */
[----:B------:R-:W-:Y:S01]  /*1a310*/  MOV R151, R6 ;  /* 0x0000000600977202 */ /* 0x000fe20000000f00 */
[----:B------:R-:W-:Y:S01]  /*1a320*/  FMUL.FTZ R6, R0, R78 ;  /* 0x0000004e00067220 */ /* 0x000fe20000410000 */
[----:B------:R-:W-:Y:S01]  /*1a330*/  F2FP.BF16.PACK_AB R78, R58, R56 ;  /* 0x000000383a4e723e */ /* 0x000fe200000010ff */
[----:B------:R1:W2:Y:S01]  /*1a340*/  MUFU.EX2 R57, R4 ;  /* 0x0000000400397308 */ /* 0x0002a20000000800 */
[----:B------:R-:W-:Y:S02]  /*1a350*/  FMUL.FTZ R58, R0, R130 ;  /* 0x00000082003a7220 */ /* 0x000fe40000410000 */
[--C-:B-1----:R-:W-:Y:S01]  /*1a360*/  FFMA.FTZ R4, R153, c[0x0][0x2d0], -R3.reuse ;  /* 0x0000b40099047a23 */ /* 0x102fe20000010803 */
[----:B------:R-:W-:Y:S01]  /*1a370*/  MOV R153, R5 ;  /* 0x0000000500997202 */ /* 0x000fe20000000f00 */
[----:B------:R-:W-:Y:S01]  /*1a380*/  FMUL.FTZ R5, R2, R77 ;  /* 0x0000004d02057220 */ /* 0x000fe20000410000 */
[----:B-----5:R-:W-:Y:S04]  /*1a390*/  F2FP.BF16.PACK_AB R77, R148, R64 ;  /* 0x00000040944d723e */ /* 0x020fe800000010ff */
[----:B------:R-:W1:Y:S01]  /*1a3a0*/  MUFU.EX2 R152, R4 ;  /* 0x0000000400987308 */ /* 0x000e620000000800 */
[----:B--2---:R-:W-:Y:S01]  /*1a3b0*/  MOV R99, R57 ;  /* 0x0000003900637202 */ /* 0x004fe20000000f00 */
[----:B------:R-:W-:Y:S01]  /*1a3c0*/  FMUL.FTZ R64, R2, R136 ;  /* 0x0000008802407220 */ /* 0x000fe20000410000 */
[----:B------:R-:W-:Y:S02]  /*1a3d0*/  MOV R136, R153 ;  /* 0x0000009900887202 */ /* 0x000fe40000000f00 */
[----:B-1----:R-:W-:Y:S01]  /*1a3e0*/  F2FP.BF16.PACK_AB R79, R152, R57 ;  /* 0x00000039984f723e */ /* 0x002fe200000010ff */
[C---:B------:R-:W-:Y:S01]  /*1a3f0*/  FMUL.FTZ R4, R2.reuse, R76 ;  /* 0x0000004c02047220 */ /* 0x040fe20000410000 */
[----:B------:R-:W-:Y:S01]  /*1a400*/  F2FP.BF16.PACK_AB R76, R151, R153 ;  /* 0x00000099974c723e */ /* 0x000fe200000010ff */
[C---:B------:R-:W-:Y:S06]  /*1a410*/  FMUL.FTZ R57, R2.reuse, R129 ;  /* 0x0000008102397220 */ /* 0x040fec0000410000 */
[C---:B------:R-:W-:Y:S07]  /*1a420*/  HMMA.16816.F32.BF16 R4, R76.reuse, R12, R4 ;  /* 0x0000000c4c04723c */ /* 0x040fee0000041804 */
[C---:B------:R-:W-:Y:S01]  /*1a430*/  FMUL.FTZ R12, R2.reuse, R84 ;  /* 0x00000054020c7220 */ /* 0x040fe20000410000 */
[C---:B------:R-:W-:Y:S04]  /*1a440*/  HMMA.16816.F32.BF16 R8, R76.reuse, R14, R8 ;  /* 0x0000000e4c08723c */ /* 0x040fe80000041808 */
[----:B------:R-:W-:Y:S03]  /*1a450*/  FMUL.FTZ R13, R2, R85 ;  /* 0x00000055020d7220 */ /* 0x000fe60000410000 */
[C---:B------:R-:W-:Y:S02]  /*1a460*/  FMUL.FTZ R14, R0.reuse, R86 ;  /* 0x00000056000e7220 */ /* 0x040fe40000410000 */
[----:B------:R-:W-:Y:S02]  /*1a470*/  FMUL.FTZ R15, R0, R87 ;  /* 0x00000057000f7220 */ /* 0x000fe40000410000 */
[----:B------:R-:W1:Y:S05]  /*1a480*/  LDSM.16.MT88.4 R84, [R217+0x900] ;  /* 0x00090000d954783b */ /* 0x000e6a0000004200 */
[C---:B---3--:R-:W-:Y:S07]  /*1a490*/  HMMA.16816.F32.BF16 R12, R76.reuse, R20, R12 ;  /* 0x000000144c0c723c */ /* 0x048fee000004180c */
[C---:B------:R-:W-:Y:S01]  /*1a4a0*/  FMUL.FTZ R20, R2.reuse, R92 ;  /* 0x0000005c02147220 */ /* 0x040fe20000410000 */
[C---:B------:R-:W-:Y:S04]  /*1a4b0*/  HMMA.16816.F32.BF16 R16, R76.reuse, R22, R16 ;  /* 0x000000164c10723c */ /* 0x040fe80000041810 */
[----:B------:R-:W-:Y:S03]  /*1a4c0*/  FMUL.FTZ R21, R2, R93 ;  /* 0x0000005d02157220 */ /* 0x000fe60000410000 */
[C---:B------:R-:W-:Y:S02]  /*1a4d0*/  FMUL.FTZ R22, R0.reuse, R94 ;  /* 0x0000005e00167220 */ /* 0x040fe40000410000 */
[----:B------:R-:W-:Y:S02]  /*1a4e0*/  FMUL.FTZ R23, R0, R95 ;  /* 0x0000005f00177220 */ /* 0x000fe40000410000 */
[----:B------:R-:W2:Y:S05]  /*1a4f0*/  LDSM.16.MT88.4 R92, [R221+0x900] ;  /* 0x00090000dd5c783b */ /* 0x000eaa0000004200 */
[C---:B------:R-:W-:Y:S07]  /*1a500*/  HMMA.16816.F32.BF16 R20, R76.reuse, R28, R20 ;  /* 0x0000001c4c14723c */ /* 0x040fee0000041814 */
[C---:B------:R-:W-:Y:S01]  /*1a510*/  FMUL.FTZ R28, R2.reuse, R100 ;  /* 0x00000064021c7220 */ /* 0x040fe20000410000 */
[C---:B------:R-:W-:Y:S04]  /*1a520*/  HMMA.16816.F32.BF16 R24, R76.reuse, R30, R24 ;  /* 0x0000001e4c18723c */ /* 0x040fe80000041818 */
[----:B------:R-:W-:Y:S01]  /*1a530*/  FMUL.FTZ R29, R2, R101 ;  /* 0x00000065021d7220 */ /* 0x000fe20000410000 */
[----:B------:R-:W-:Y:S01]  /*1a540*/  MOV R100, R56 ;  /* 0x0000003800647202 */ /* 0x000fe20000000f00 */
[----:B------:R3:W4:Y:S01]  /*1a550*/  MUFU.EX2 R101, R40 ;  /* 0x0000002800657308 */ /* 0x0007220000000800 */
[C---:B------:R-:W-:Y:S01]  /*1a560*/  FMUL.FTZ R30, R0.reuse, R102 ;  /* 0x00000066001e7220 */ /* 0x040fe20000410000 */
[----:B------:R-:W-:Y:S01]  /*1a570*/  MOV R102, R98 ;  /* 0x0000006200667202 */ /* 0x000fe20000000f00 */
[----:B------:R-:W-:Y:S03]  /*1a580*/  FMUL.FTZ R31, R0, R103 ;  /* 0x00000067001f7220 */ /* 0x000fe60000410000 */
[----:B------:R-:W-:Y:S01]  /*1a590*/  MOV R103, R97 ;  /* 0x0000006100677202 */ /* 0x000fe20000000f00 */
[--C-:B------:R-:W-:Y:S01]  /*1a5a0*/  FFMA.FTZ R56, R161, c[0x0][0x2d0], -R3.reuse ;  /* 0x0000b400a1387a23 */ /* 0x100fe20000010803 */
[----:B------:R-:W-:Y:S02]  /*1a5b0*/  MOV R113, R102 ;  /* 0x0000006600717202 */ /* 0x000fe40000000f00 */
[C---:B------:R-:W-:Y:S01]  /*1a5c0*/  HMMA.16816.F32.BF16 R28, R76.reuse, R36, R28 ;  /* 0x000000244c1c723c */ /* 0x040fe2000004181c */
[----:B------:R5:W-:Y:S02]  /*1a5d0*/  MUFU.EX2 R121, R56 ;  /* 0x0000003800797308 */ /* 0x000be40000000800 */
[----:B------:R-:W-:Y:S02]  /*1a5e0*/  MOV R115, R103 ;  /* 0x0000006700737202 */ /* 0x000fe40000000f00 */
[----:B------:R-:W-:Y:S02]  /*1a5f0*/  MOV R157, R100 ;  /* 0x00000064009d7202 */ /* 0x000fe40000000f00 */
[--C-:B------:R-:W-:Y:S01]  /*1a600*/  FFMA.FTZ R36, R156, c[0x0][0x2d0], -R74.reuse ;  /* 0x0000b4009c247a23 */ /* 0x100fe2000001084a */
[C---:B------:R-:W-:Y:S03]  /*1a610*/  HMMA.16816.F32.BF16 R32, R76.reuse, R38, R32 ;  /* 0x000000264c20723c */ /* 0x040fe60000041820 */
[----:B------:R1:W1:Y:S01]  /*1a620*/  MUFU.EX2 R150, R36 ;  /* 0x0000002400967308 */ /* 0x0002620000000800 */
[C---:B------:R-:W-:Y:S01]  /*1a630*/  FMUL.FTZ R37, R2.reuse, R109 ;  /* 0x0000006d02257220 */ /* 0x040fe20000410000 */
[----:B------:R-:W-:Y:S01]  /*1a640*/  MOV R156, R104 ;  /* 0x00000068009c7202 */ /* 0x000fe20000000f00 */
[----:B---3--:R-:W-:Y:S01]  /*1a650*/  FMUL.FTZ R40, R2, R112 ;  /* 0x0000007002287220 */ /* 0x008fe20000410000 */
[----:B----4-:R-:W-:Y:S01]  /*1a660*/  MOV R139, R101 ;  /* 0x00000065008b7202 */ /* 0x010fe20000000f00 */
[C---:B------:R-:W-:Y:S01]  /*1a670*/  FMUL.FTZ R38, R0.reuse, R110 ;  /* 0x0000006e00267220 */ /* 0x040fe20000410000 */
[----:B------:R-:W-:Y:S02]  /*1a680*/  MOV R101, R99 ;  /* 0x0000006300657202 */ /* 0x000fe40000000f00 */
[----:B------:R-:W3:Y:S01]  /*1a690*/  LDSM.16.MT88.4 R96, [R220+0x900] ;  /* 0x00090000dc60783b */ /* 0x000ee20000004200 */
[----:B------:R-:W-:Y:S01]  /*1a6a0*/  FMUL.FTZ R39, R0, R111 ;  /* 0x0000006f00277220 */ /* 0x000fe20000410000 */
[----:B------:R-:W-:Y:S01]  /*1a6b0*/  MOV R114, R101 ;  /* 0x0000006500727202 */ /* 0x000fe20000000f00 */
[C---:B-----5:R-:W-:Y:S05]  /*1a6c0*/  FMUL.FTZ R56, R2.reuse, R128 ;  /* 0x0000008002387220 */ /* 0x060fea0000410000 */
[----:B------:R-:W-:Y:S01]  /*1a6d0*/  LDSM.16.MT88.4 R100, [R221+0x5100] ;  /* 0x00510000dd64783b */ /* 0x000fe20000004200 */
[C---:B-1----:R-:W-:Y:S01]  /*1a6e0*/  FMUL.FTZ R36, R2.reuse, R108 ;  /* 0x0000006c02247220 */ /* 0x042fe20000410000 */
[----:B------:R-:W-:Y:S06]  /*1a6f0*/  MOV R112, R150 ;  /* 0x0000009600707202 */ /* 0x000fec0000000f00 */
[----:B------:R-:W-:Y:S01]  /*1a700*/  LDSM.16.MT88.4 R108, [R218+0x1900] ;  /* 0x00190000da6c783b */ /* 0x000fe20000004200 */
[----:B------:R-:W-:Y:S02]  /*1a710*/  MOV R150, R149 ;  /* 0x0000009500967202 */ /* 0x000fe40000000f00 */
[----:B------:R-:W-:Y:S01]  /*1a720*/  MOV R149, R65 ;  /* 0x0000004100957202 */ /* 0x000fe20000000f00 */
[C---:B------:R-:W-:Y:S01]  /*1a730*/  FMUL.FTZ R65, R2.reuse, R137 ;  /* 0x0000008902417220 */ /* 0x040fe20000410000 */
[C---:B------:R-:W-:Y:S03]  /*1a740*/  HMMA.16816.F32.BF16 R36, R76.reuse, R44, R36 ;  /* 0x0000002c4c24723c */ /* 0x040fe60000041824 */
[----:B------:R-:W-:Y:S02]  /*1a750*/  MOV R153, R150 ;  /* 0x0000009600997202 */ /* 0x000fe40000000f00 */
[----:B------:R-:W-:Y:S01]  /*1a760*/  MOV R150, R71 ;  /* 0x0000004700967202 */ /* 0x000fe20000000f00 */
[--C-:B------:R-:W-:Y:S01]  /*1a770*/  FFMA.FTZ R71, R189, c[0x0][0x2d0], -R74.reuse ;  /* 0x0000b400bd477a23 */ /* 0x100fe2000001084a */
[----:B------:R-:W-:Y:S01]  /*1a780*/  MOV R137, R156 ;  /* 0x0000009c00897202 */ /* 0x000fe20000000f00 */
[C---:B------:R-:W-:Y:S04]  /*1a790*/  HMMA.16816.F32.BF16 R40, R76.reuse, R46, R40 ;  /* 0x0000002e4c28723c */ /* 0x040fe80000041828 */
[----:B------:R-:W-:Y:S01]  /*1a7a0*/  FMUL.FTZ R45, R2, R117 ;  /* 0x00000075022d7220 */ /* 0x000fe20000410000 */
[----:B------:R-:W-:Y:S01]  /*1a7b0*/  MOV R189, R136 ;  /* 0x0000008800bd7202 */ /* 0x000fe20000000f00 */
[--C-:B------:R-:W-:Y:S02]  /*1a7c0*/  FFMA.FTZ R44, R158, c[0x0][0x2d0], -R3.reuse ;  /* 0x0000b4009e2c7a23 */ /* 0x100fe40000010803 */
[C---:B------:R-:W-:Y:S02]  /*1a7d0*/  FMUL.FTZ R47, R0.reuse, R119 ;  /* 0x00000077002f7220 */ /* 0x040fe40000410000 */
[----:B------:R1:W-:Y:S02]  /*1a7e0*/  MUFU.EX2 R119, R70 ;  /* 0x0000004600777308 */ /* 0x0003e40000000800 */
[----:B------:R-:W-:Y:S08]  /*1a7f0*/  FMUL.FTZ R46, R0, R118 ;  /* 0x00000076002e7220 */ /* 0x000ff00000410000 */
[----:B------:R4:W-:Y:S01]  /*1a800*/  MUFU.EX2 R158, R44 ;  /* 0x0000002c009e7308 */ /* 0x0009e20000000800 */
[--C-:B-1----:R-:W-:Y:S09]  /*1a810*/  FFMA.FTZ R70, R164, c[0x0][0x2d0], -R74.reuse ;  /* 0x0000b400a4467a23 */ /* 0x102ff2000001084a */
[----:B------:R1:W-:Y:S01]  /*1a820*/  MUFU.EX2 R117, R70 ;  /* 0x0000004600757308 */ /* 0x0003e20000000800 */
[----:B----4-:R-:W-:Y:S07]  /*1a830*/  FMUL.FTZ R44, R2, R116 ;  /* 0x00000074022c7220 */ /* 0x010fee0000410000 */
        /* <DEDUP_REMOVED lines=8> */
[----:B------:R1:W-:Y:S10]  /*1a8c0*/  MUFU.EX2 R118, R70 ;  /* 0x0000004600767308 */ /* 0x0003f40000000800 */
[----:B------:R2:W-:Y:S01]  /*1a8d0*/  MUFU.EX2 R165, R71 ;  /* 0x0000004700a57308 */ /* 0x0005e20000000800 */
[----:B----4-:R-:W-:Y:S07]  /*1a8e0*/  FMUL.FTZ R52, R2, R124 ;  /* 0x0000007c02347220 */ /* 0x010fee0000410000 */
[C---:B------:R-:W-:Y:S03]  /*1a8f0*/  HMMA.16816.F32.BF16 R52, R76.reuse, R60, R52 ;  /* 0x0000003c4c34723c */ /* 0x040fe60000041834 */
[--C-:B-1----:R-:W-:Y:S04]  /*1a900*/  FFMA.FTZ R70, R166, c[0x0][0x2d0], -R3.reuse ;  /* 0x0000b400a6467a23 */ /* 0x102fe80000010803 */
[----:B------:R1:W-:Y:S01]  /*1a910*/  MUFU.EX2 R116, R70 ;  /* 0x0000004600747308 */ /* 0x0003e20000000800 */
[C---:B------:R-:W-:Y:S04]  /*1a920*/  HMMA.16816.F32.BF16 R56, R76.reuse, R62, R56 ;  /* 0x0000003e4c38723c */ /* 0x040fe80000041838 */
[--C-:B------:R-:W-:Y:S02]  /*1a930*/  FFMA.FTZ R60, R162, c[0x0][0x2d0], -R3.reuse ;  /* 0x0000b400a23c7a23 */ /* 0x100fe40000010803 */
[----:B------:R-:W-:Y:S02]  /*1a940*/  FMUL.FTZ R61, R2, R133 ;  /* 0x00000085023d7220 */ /* 0x000fe40000410000 */
[C---:B------:R-:W-:Y:S01]  /*1a950*/  FMUL.FTZ R62, R0.reuse, R134 ;  /* 0x00000086003e7220 */ /* 0x040fe20000410000 */
[----:B------:R4:W3:Y:S03]  /*1a960*/  MUFU.EX2 R120, R60 ;  /* 0x0000003c00787308 */ /* 0x0008e60000000800 */
[----:B------:R-:W-:Y:S02]  /*1a970*/  FMUL.FTZ R63, R0, R135 ;  /* 0x00000087003f7220 */ /* 0x000fe40000410000 */
[--C-:B--2---:R-:W-:Y:S02]  /*1a980*/  FFMA.FTZ R71, R250, c[0x0][0x2d0], -R74.reuse ;  /* 0x0000b400fa477a23 */ /* 0x104fe4000001084a */
[--C-:B-1----:R-:W-:Y:S04]  /*1a990*/  FFMA.FTZ R70, R169, c[0x0][0x2d0], -R74.reuse ;  /* 0x0000b400a9467a23 */ /* 0x102fe8000001084a */
[----:B------:R1:W-:Y:S01]  /*1a9a0*/  MUFU.EX2 R131, R70 ;  /* 0x0000004600837308 */ /* 0x0003e20000000800 */
[----:B----4-:R-:W-:Y:S07]  /*1a9b0*/  FMUL.FTZ R60, R2, R132 ;  /* 0x00000084023c7220 */ /* 0x010fee0000410000 */
[C---:B------:R-:W-:Y:S08]  /*1a9c0*/  HMMA.16816.F32.BF16 R60, R76.reuse, R80, R60 ;  /* 0x000000504c3c723c */ /* 0x040ff0000004183c */
[----:B------:R-:W-:Y:S01]  /*1a9d0*/  HMMA.16816.F32.BF16 R64, R76, R82, R64 ;  /* 0x000000524c40723c */ /* 0x000fe20000041840 */
[----:B------:R-:W2:Y:S03]  /*1a9e0*/  LDSM.16.MT88.4 R80, [R217+0x4900] ;  /* 0x00490000d950783b */ /* 0x000ea60000004200 */
[--C-:B-1----:R-:W-:Y:S03]  /*1a9f0*/  FFMA.FTZ R70, R167, c[0x0][0x2d0], -R74.reuse ;  /* 0x0000b400a7467a23 */ /* 0x102fe6000001084a */
[----:B-----5:R-:W-:Y:S01]  /*1aa00*/  F2FP.BF16.PACK_AB R78, R122, R123 ;  /* 0x0000007b7a4e723e */ /* 0x020fe200000010ff */
[----:B------:R1:W4:Y:S01]  /*1aa10*/  MUFU.EX2 R130, R70 ;  /* 0x0000004600827308 */ /* 0x0003220000000800 */
[----:B---3--:R-:W-:Y:S03]  /*1aa20*/  F2FP.BF16.PACK_AB R79, R120, R121 ;  /* 0x00000079784f723e */ /* 0x008fe600000010ff */
[----:B------:R-:W-:Y:S02]  /*1aa30*/  F2FP.BF16.PACK_AB R76, R112, R138 ;  /* 0x0000008a704c723e */ /* 0x000fe400000010ff */
[----:B------:R-:W-:Y:S07]  /*1aa40*/  F2FP.BF16.PACK_AB R77, R158, R139 ;  /* 0x0000008b9e4d723e */ /* 0x000fee00000010ff */
[C---:B------:R-:W-:Y:S08]  /*1aa50*/  HMMA.16816.F32.BF16 R4, R76.reuse, R84, R4 ;  /* 0x000000544c04723c */ /* 0x040ff00000041804 */
[C---:B------:R-:W-:Y:S01]  /*1aa60*/  HMMA.16816.F32.BF16 R8, R76.reuse, R86, R8 ;  /* 0x000000564c08723c */ /* 0x040fe20000041808 */
[----:B------:R-:W3:Y:S03]  /*1aa70*/  LDSM.16.MT88.4 R84, [R218+0x4900] ;  /* 0x00490000da54783b */ /* 0x000ee60000004200 */
[--C-:B-1----:R-:W-:Y:S04]  /*1aa80*/  FFMA.FTZ R70, R168, c[0x0][0x2d0], -R3.reuse ;  /* 0x0000b400a8467a23 */ /* 0x102fe80000010803 */
[C---:B------:R-:W-:Y:S01]  /*1aa90*/  HMMA.16816.F32.BF16 R12, R76.reuse, R88, R12 ;  /* 0x000000584c0c723c */ /* 0x040fe2000004180c */
[----:B------:R1:W-:Y:S07]  /*1aaa0*/  MUFU.EX2 R129, R70 ;  /* 0x0000004600817308 */ /* 0x0003ee0000000800 */
[C---:B------:R-:W-:Y:S01]  /*1aab0*/  HMMA.16816.F32.BF16 R16, R76.reuse, R90, R16 ;  /* 0x0000005a4c10723c */ /* 0x040fe20000041810 */
[----:B------:R-:W5:Y:S07]  /*1aac0*/  LDSM.16.MT88.4 R88, [R221+0x4900] ;  /* 0x00490000dd58783b */ /* 0x000f6e0000004200 */
[C---:B------:R-:W-:Y:S08]  /*1aad0*/  HMMA.16816.F32.BF16 R20, R76.reuse, R92, R20 ;  /* 0x0000005c4c14723c */ /* 0x040ff00000041814 */
[C---:B------:R-:W-:Y:S01]  /*1aae0*/  HMMA.16816.F32.BF16 R24, R76.reuse, R94, R24 ;  /* 0x0000005e4c18723c */ /* 0x040fe20000041818 */
[----:B------:R-:W4:Y:S03]  /*1aaf0*/  LDSM.16.MT88.4 R92, [R220+0x4900] ;  /* 0x00490000dc5c783b */ /* 0x000f260000004200 */
        /* <DEDUP_REMOVED lines=9> */
[C---:B---3--:R-:W-:Y:S01]  /*1ab90*/  HMMA.16816.F32.BF16 R44, R76.reuse, R84, R44 ;  /* 0x000000544c2c723c */ /* 0x048fe2000004182c */
[----:B------:R1:W3:Y:S07]  /*1aba0*/  MUFU.EX2 R105, R70 ;  /* 0x0000004600697308 */ /* 0x0002ee0000000800 */
[C---:B------:R-:W-:Y:S01]  /*1abb0*/  HMMA.16816.F32.BF16 R48, R76.reuse, R86, R48 ;  /* 0x000000564c30723c */ /* 0x040fe20000041830 */
[----:B------:R-:W2:Y:S07]  /*1abc0*/  LDSM.16.MT88.4 R84, [R218+0x1100] ;  /* 0x00110000da54783b */ /* 0x000eae0000004200 */
[C---:B-----5:R-:W-:Y:S08]  /*1abd0*/  HMMA.16816.F32.BF16 R52, R76.reuse, R88, R52 ;  /* 0x000000584c34723c */ /* 0x060ff00000041834 */
[C---:B------:R-:W-:Y:S01]  /*1abe0*/  HMMA.16816.F32.BF16 R56, R76.reuse, R90, R56 ;  /* 0x0000005a4c38723c */ /* 0x040fe20000041838 */
[----:B------:R-:W5:Y:S03]  /*1abf0*/  LDSM.16.MT88.4 R88, [R221+0x1100] ;  /* 0x00110000dd58783b */ /* 0x000f660000004200 */
[--C-:B-1----:R-:W-:Y:S04]  /*1ac00*/  FFMA.FTZ R70, R171, c[0x0][0x2d0], -R74.reuse ;  /* 0x0000b400ab467a23 */ /* 0x102fe8000001084a */
[C---:B----4-:R-:W-:Y:S01]  /*1ac10*/  HMMA.16816.F32.BF16 R60, R76.reuse, R92, R60 ;  /* 0x0000005c4c3c723c */ /* 0x050fe2000004183c */
[----:B------:R1:W4:Y:S07]  /*1ac20*/  MUFU.EX2 R172, R70 ;  /* 0x0000004600ac7308 */ /* 0x00032e0000000800 */
[----:B------:R-:W-:Y:S01]  /*1ac30*/  HMMA.16816.F32.BF16 R64, R76, R94, R64 ;  /* 0x0000005e4c40723c */ /* 0x000fe20000041840 */
[----:B------:R-:W4:Y:S06]  /*1ac40*/  LDSM.16.MT88.4 R92, [R220+0x1100] ;  /* 0x00110000dc5c783b */ /* 0x000f2c0000004200 */
[----:B------:R-:W-:Y:S02]  /*1ac50*/  F2FP.BF16.PACK_AB R76, R117, R119 ;  /* 0x00000077754c723e */ /* 0x000fe400000010ff */
[----:B------:R-:W-:Y:S03]  /*1ac60*/  F2FP.BF16.PACK_AB R77, R116, R118 ;  /* 0x00000076744d723e */ /* 0x000fe600000010ff */
[----:B------:R-:W-:Y:S02]  /*1ac70*/  F2FP.BF16.PACK_AB R78, R130, R131 ;  /* 0x00000083824e723e */ /* 0x000fe400000010ff */
[----:B------:R-:W-:Y:S01]  /*1ac80*/  F2FP.BF16.PACK_AB R79, R128, R129 ;  /* 0x00000081804f723e */ /* 0x000fe200000010ff */
[--C-:B-1----:R-:W-:Y:S01]  /*1ac90*/  FFMA.FTZ R70, R173, c[0x0][0x2d0], -R3.reuse ;  /* 0x0000b400ad467a23 */ /* 0x102fe20000010803 */
[----:B---3--:R-:W-:Y:S02]  /*1aca0*/  MOV R173, R105 ;  /* 0x0000006900ad7202 */ /* 0x008fe40000000f00 */
[----:B------:R-:W-:Y:S03]  /*1acb0*/  LDSM.16.MT88.4 R104, [R220+0x5100] ;  /* 0x00510000dc68783b */ /* 0x000fe60000004200 */
[C---:B--2---:R-:W-:Y:S01]  /*1acc0*/  HMMA.16816.F32.BF16 R4, R76.reuse, R80, R4 ;  /* 0x000000504c04723c */ /* 0x044fe20000041804 */
[----:B------:R1:W-:Y:S07]  /*1acd0*/  MUFU.EX2 R171, R70 ;  /* 0x0000004600ab7308 */ /* 0x0003ee0000000800 */
[C---:B------:R-:W-:Y:S01]  /*1ace0*/  HMMA.16816.F32.BF16 R8, R76.reuse, R82, R8 ;  /* 0x000000524c08723c */ /* 0x040fe20000041808 */
[----:B------:R-:W2:Y:S07]  /*1acf0*/  LDSM.16.MT88.4 R80, [R217+0x5100] ;  /* 0x00510000d950783b */ /* 0x000eae0000004200 */
[C---:B------:R-:W-:Y:S08]  /*1ad00*/  HMMA.16816.F32.BF16 R12, R76.reuse, R84, R12 ;  /* 0x000000544c0c723c */ /* 0x040ff0000004180c */
[C---:B------:R-:W-:Y:S01]  /*1ad10*/  HMMA.16816.F32.BF16 R16, R76.reuse, R86, R16 ;  /* 0x000000564c10723c */ /* 0x040fe20000041810 */
[----:B------:R-:W3:Y:S03]  /*1ad20*/  LDSM.16.MT88.4 R84, [R217+0x1900] ;  /* 0x00190000d954783b */ /* 0x000ee60000004200 */
[--C-:B-1----:R-:W-:Y:S01]  /*1ad30*/  FFMA.FTZ R70, R174, c[0x0][0x2d0], -R3.reuse ;  /* 0x0000b400ae467a23 */ /* 0x102fe20000010803 */
[----:B------:R-:W-:Y:S03]  /*1ad40*/  MOV R174, R116 ;  /* 0x0000007400ae7202 */ /* 0x000fe60000000f00 */
[C---:B-----5:R-:W-:Y:S01]  /*1ad50*/  HMMA.16816.F32.BF16 R20, R76.reuse, R88, R20 ;  /* 0x000000584c14723c */ /* 0x060fe20000041814 */
[----:B------:R1:W5:Y:S07]  /*1ad60*/  MUFU.EX2 R170, R70 ;  /* 0x0000004600aa7308 */ /* 0x00036e0000000800 */
[C---:B------:R-:W-:Y:S01]  /*1ad70*/  HMMA.16816.F32.BF16 R24, R76.reuse, R90, R24 ;  /* 0x0000005a4c18723c */ /* 0x040fe20000041818 */
[----:B------:R-:W3:Y:S07]  /*1ad80*/  LDSM.16.MT88.4 R88, [R221+0x1900] ;  /* 0x00190000dd58783b */ /* 0x000eee0000004200 */
[C---:B----4-:R-:W-:Y:S08]  /*1ad90*/  HMMA.16816.F32.BF16 R28, R76.reuse, R92, R28 ;  /* 0x0000005c4c1c723c */ /* 0x050ff0000004181c */
[C---:B------:R-:W-:Y:S01]  /*1ada0*/  HMMA.16816.F32.BF16 R32, R76.reuse, R94, R32 ;  /* 0x0000005e4c20723c */ /* 0x040fe20000041820 */
[----:B------:R-:W-:Y:S03]  /*1adb0*/  LDSM.16.MT88.4 R92, [R218+0x5900] ;  /* 0x00590000da5c783b */ /* 0x000fe60000004200 */
[--C-:B-1----:R-:W-:Y:S01]  /*1adc0*/  FFMA.FTZ R70, R175, c[0x0][0x2d0], -R74.reuse ;  /* 0x0000b400af467a23 */ /* 0x102fe2000001084a */
[----:B------:R-:W-:Y:S03]  /*1add0*/  MOV R175, R117 ;  /* 0x0000007500af7202 */ /* 0x000fe60000000f00 */
        /* <DEDUP_REMOVED lines=9> */
[C---:B------:R-:W-:Y:S01]  /*1ae70*/  HMMA.16816.F32.BF16 R52, R76.reuse, R100, R52 ;  /* 0x000000644c34723c */ /* 0x040fe20000041834 */
[----:B------:R1:W4:Y:S07]  /*1ae80*/  MUFU.EX2 R168, R70 ;  /* 0x0000004600a87308 */ /* 0x00032e0000000800 */
[C---:B------:R-:W-:Y:S01]  /*1ae90*/  HMMA.16816.F32.BF16 R56, R76.reuse, R102, R56 ;  /* 0x000000664c38723c */ /* 0x040fe20000041838 */
[----:B------:R-:W-:Y:S07]  /*1aea0*/  LDSM.16.MT88.4 R100, [R221+0x6100] ;  /* 0x00610000dd64783b */ /* 0x000fee0000004200 */
[C---:B------:R-:W-:Y:S08]  /*1aeb0*/  HMMA.16816.F32.BF16 R60, R76.reuse, R104, R60 ;  /* 0x000000684c3c723c */ /* 0x040ff0000004183c */
[----:B------:R-:W-:Y:S01]  /*1aec0*/  HMMA.16816.F32.BF16 R64, R76, R106, R64 ;  /* 0x0000006a4c40723c */ /* 0x000fe20000041840 */
[----:B------:R-:W-:Y:S03]  /*1aed0*/  LDSM.16.MT88.4 R104, [R218+0x2900] ;  /* 0x00290000da68783b */ /* 0x000fe60000004200 */
[--C-:B-1----:R-:W-:Y:S01]  /*1aee0*/  FFMA.FTZ R70, R181, c[0x0][0x2d0], -R3.reuse ;  /* 0x0000b400b5467a23 */ /* 0x102fe20000010803 */
[----:B------:R-:W-:Y:S02]  /*1aef0*/  MOV R181, R119 ;  /* 0x0000007700b57202 */ /* 0x000fe40000000f00 */
[----:B------:R-:W-:Y:S01]  /*1af00*/  F2FP.BF16.PACK_AB R76, R172, R173 ;  /* 0x000000adac4c723e */ /* 0x000fe200000010ff */
[----:B------:R1:W-:Y:S01]  /*1af10*/  MUFU.EX2 R167, R70 ;  /* 0x0000004600a77308 */ /* 0x0003e20000000800 */
[----:B-----5:R-:W-:Y:S03]  /*1af20*/  F2FP.BF16.PACK_AB R77, R170, R171 ;  /* 0x000000abaa4d723e */ /* 0x020fe600000010ff */
[----:B----4-:R-:W-:Y:S01]  /*1af30*/  F2FP.BF16.PACK_AB R78, R168, R169 ;  /* 0x000000a9a84e723e */ /* 0x010fe200000010ff */
[--C-:B-1----:R-:W-:Y:S01]  /*1af40*/  FFMA.FTZ R70, R182, c[0x0][0x2d0], -R3.reuse ;  /* 0x0000b400b6467a23 */ /* 0x102fe20000010803 */
[----:B------:R-:W-:Y:S04]  /*1af50*/  MOV R182, R158 ;  /* 0x0000009e00b67202 */ /* 0x000fe80000000f00 */
[----:B------:R1:W4:Y:S02]  /*1af60*/  MUFU.EX2 R166, R70 ;  /* 0x0000004600a67308 */ /* 0x0003240000000800 */
[--C-:B-1----:R-:W-:Y:S01]  /*1af70*/  FFMA.FTZ R70, R183, c[0x0][0x2d0], -R74.reuse ;  /* 0x0000b400b7467a23 */ /* 0x102fe2000001084a */
[----:B----4-:R-:W-:Y:S07]  /*1af80*/  F2FP.BF16.PACK_AB R79, R166, R167 ;  /* 0x000000a7a64f723e */ /* 0x010fee00000010ff */
[----:B------:R1:W-:Y:S01]  /*1af90*/  MUFU.EX2 R119, R70 ;  /* 0x0000004600777308 */ /* 0x0003e20000000800 */
[C---:B---3--:R-:W-:Y:S08]  /*1afa0*/  HMMA.16816.F32.BF16 R4, R76.reuse, R84, R4 ;  /* 0x000000544c04723c */ /* 0x048ff00000041804 */
[C---:B------:R-:W-:Y:S01]  /*1afb0*/  HMMA.16816.F32.BF16 R8, R76.reuse, R86, R8 ;  /* 0x000000564c08723c */ /* 0x040fe20000041808 */
[----:B------:R-:W3:Y:S07]  /*1afc0*/  LDSM.16.MT88.4 R84, [R217+0x5900] ;  /* 0x00590000d954783b */ /* 0x000eee0000004200 */
[C---:B------:R-:W-:Y:S04]  /*1afd0*/  HMMA.16816.F32.BF16 R12, R76.reuse, R108, R12 ;  /* 0x0000006c4c0c723c */ /* 0x040fe8000004180c */
[--C-:B-1----:R-:W-:Y:S03]  /*1afe0*/  FFMA.FTZ R70, R184, c[0x0][0x2d0], -R74.reuse ;  /* 0x0000b400b8467a23 */ /* 0x102fe6000001084a */
[----:B------:R-:W-:Y:S01]  /*1aff0*/  MOV R108, R155 ;  /* 0x0000009b006c7202 */ /* 0x000fe20000000f00 */
[C---:B------:R-:W-:Y:S01]  /*1b000*/  HMMA.16816.F32.BF16 R16, R76.reuse, R110, R16 ;  /* 0x0000006e4c10723c */ /* 0x040fe20000041810 */
[----:B------:R1:W4:Y:S03]  /*1b010*/  MUFU.EX2 R118, R70 ;  /* 0x0000004600767308 */ /* 0x0003260000000800 */
[----:B------:R-:W-:Y:S02]  /*1b020*/  MOV R109, R115 ;  /* 0x00000073006d7202 */ /* 0x000fe40000000f00 */
[----:B------:R-:W-:Y:S02]  /*1b030*/  MOV R115, R157 ;  /* 0x0000009d00737202 */ /* 0x000fe40000000f00 */
[C---:B------:R-:W-:Y:S03]  /*1b040*/  HMMA.16816.F32.BF16 R20, R76.reuse, R88, R20 ;  /* 0x000000584c14723c */ /* 0x040fe60000041814 */
[----:B------:R-:W-:Y:S01]  /*1b050*/  MUFU.EX2 R157, R71 ;  /* 0x00000047009d7308 */ /* 0x000fe20000000800 */
[----:B------:R-:W-:Y:S02]  /*1b060*/  MOV R110, R148 ;  /* 0x00000094006e7202 */ /* 0x000fe40000000f00 */
[----:B------:R-:W-:Y:S02]  /*1b070*/  MOV R111, R138 ;  /* 0x0000008a006f7202 */ /* 0x000fe40000000f00 */
[C---:B------:R-:W-:Y:S01]  /*1b080*/  HMMA.16816.F32.BF16 R24, R76.reuse, R90, R24 ;  /* 0x0000005a4c18723c */ /* 0x040fe20000041818 */
[----:B------:R-:W5:Y:S04]  /*1b090*/  LDSM.16.MT88.4 R88, [R221+0x5900] ;  /* 0x00590000dd58783b */ /* 0x000f680000004200 */
[----:B------:R-:W-:Y:S03]  /*1b0a0*/  MUFU.EX2 R71, R72 ;  /* 0x0000004800477308 */ /* 0x000fe60000000800 */
[C---:B--2---:R-:W-:Y:S04]  /*1b0b0*/  HMMA.16816.F32.BF16 R28, R76.reuse, R80, R28 ;  /* 0x000000504c1c723c */ /* 0x044fe8000004181c */
[--C-:B-1----:R-:W-:Y:S01]  /*1b0c0*/  FFMA.FTZ R70, R185, c[0x0][0x2d0], -R3.reuse ;  /* 0x0000b400b9467a23 */ /* 0x102fe20000010803 */
[----:B------:R-:W-:Y:S03]  /*1b0d0*/  MOV R185, R137 ;  /* 0x0000008900b97202 */ /* 0x000fe60000000f00 */
[C---:B------:R-:W-:Y:S01]  /*1b0e0*/  HMMA.16816.F32.BF16 R32, R76.reuse, R82, R32 ;  /* 0x000000524c20723c */ /* 0x040fe20000041820 */
[----:B------:R1:W-:Y:S01]  /*1b0f0*/  MUFU.EX2 R117, R70 ;  /* 0x0000004600757308 */ /* 0x0003e20000000800 */
[----:B------:R-:W2:Y:S06]  /*1b100*/  LDSM.16.MT88.4 R80, [R220+0x5900] ;  /* 0x00590000dc50783b */ /* 0x000eac0000004200 */
[C---:B---3--:R-:W-:Y:S08]  /*1b110*/  HMMA.16816.F32.BF16 R36, R76.reuse, R84, R36 ;  /* 0x000000544c24723c */ /* 0x048ff00000041824 */
[C---:B------:R-:W-:Y:S01]  /*1b120*/  HMMA.16816.F32.BF16 R40, R76.reuse, R86, R40 ;  /* 0x000000564c28723c */ /* 0x040fe20000041828 */
[----:B------:R-:W4:Y:S07]  /*1b130*/  LDSM.16.MT88.4 R84, [R217+0x2100] ;  /* 0x00210000d954783b */ /* 0x000f2e0000004200 */
[C---:B------:R-:W-:Y:S04]  /*1b140*/  HMMA.16816.F32.BF16 R44, R76.reuse, R92, R44 ;  /* 0x0000005c4c2c723c */ /* 0x040fe8000004182c */
[--C-:B-1----:R-:W-:Y:S02]  /*1b150*/  FFMA.FTZ R70, R186, c[0x0][0x2d0], -R3.reuse ;  /* 0x0000b400ba467a23 */ /* 0x102fe40000010803 */
[----:B------:R-:W3:Y:S02]  /*1b160*/  LDL.LU R186, [R1+0x24] ;  /* 0x0000240001ba7983 */ /* 0x000ee40000300800 */
[C---:B------:R-:W-:Y:S01]  /*1b170*/  HMMA.16816.F32.BF16 R48, R76.reuse, R94, R48 ;  /* 0x0000005e4c30723c */ /* 0x040fe20000041830 */
[----:B------:R1:W1:Y:S01]  /*1b180*/  MUFU.EX2 R116, R70 ;  /* 0x0000004600747308 */ /* 0x0002620000000800 */
[----:B------:R-:W4:Y:S06]  /*1b190*/  LDSM.16.MT88.4 R92, [R218+0x2100] ;  /* 0x00210000da5c783b */ /* 0x000f2c0000004200 */
[C---:B-----5:R-:W-:Y:S02]  /*1b1a0*/  HMMA.16816.F32.BF16 R52, R76.reuse, R88, R52 ;  /* 0x000000584c34723c */ /* 0x060fe40000041834 */
[----:B------:R-:W5:Y:S06]  /*1b1b0*/  LDL.LU R184, [R1+0x20] ;  /* 0x0000200001b87983 */ /* 0x000f6c0000300800 */
[C---:B------:R-:W-:Y:S01]  /*1b1c0*/  HMMA.16816.F32.BF16 R56, R76.reuse, R90, R56 ;  /* 0x0000005a4c38723c */ /* 0x040fe20000041838 */
[----:B------:R-:W4:Y:S07]  /*1b1d0*/  LDSM.16.MT88.4 R88, [R221+0x2100] ;  /* 0x00210000dd58783b */ /* 0x000f2e0000004200 */
[C---:B--2---:R-:W-:Y:S04]  /*1b1e0*/  HMMA.16816.F32.BF16 R60, R76.reuse, R80, R60 ;  /* 0x000000504c3c723c */ /* 0x044fe8000004183c */
[--C-:B-1----:R-:W-:Y:S04]  /*1b1f0*/  FFMA.FTZ R70, R187, c[0x0][0x2d0], -R74.reuse ;  /* 0x0000b400bb467a23 */ /* 0x102fe8000001084a */
[----:B------:R-:W-:Y:S01]  /*1b200*/  HMMA.16816.F32.BF16 R64, R76, R82, R64 ;  /* 0x000000524c40723c */ /* 0x000fe20000041840 */
[----:B------:R1:W2:Y:S01]  /*1b210*/  MUFU.EX2 R164, R70 ;  /* 0x0000004600a47308 */ /* 0x0002a20000000800 */
[----:B------:R-:W2:Y:S05]  /*1b220*/  LDSM.16.MT88.4 R80, [R220+0x2100] ;  /* 0x00210000dc50783b */ /* 0x000eaa0000004200 */
[----:B----4-:R-:W-:Y:S02]  /*1b230*/  F2FP.BF16.PACK_AB R76, R118, R119 ;  /* 0x00000077764c723e */ /* 0x010fe400000010ff */
        /* <DEDUP_REMOVED lines=9> */
[C---:B------:R-:W-:Y:S08]  /*1b2d0*/  HMMA.16816.F32.BF16 R4, R76.reuse, R84, R4 ;  /* 0x000000544c04723c */ /* 0x040ff00000041804 */
[C---:B------:R-:W-:Y:S01]  /*1b2e0*/  HMMA.16816.F32.BF16 R8, R76.reuse, R86, R8 ;  /* 0x000000564c08723c */ /* 0x040fe20000041808 */
[----:B------:R-:W2:Y:S07]  /*1b2f0*/  LDSM.16.MT88.4 R84, [R217+0x6100] ;  /* 0x00610000d954783b */ /* 0x000eae0000004200 */
[C---:B------:R-:W-:Y:S04]  /*1b300*/  HMMA.16816.F32.BF16 R12, R76.reuse, R92, R12 ;  /* 0x0000005c4c0c723c */ /* 0x040fe8000004180c */
[--C-:B-1----:R-:W-:Y:S04]  /*1b310*/  FFMA.FTZ R70, R208, c[0x0][0x2d0], -R74.reuse ;  /* 0x0000b400d0467a23 */ /* 0x102fe8000001084a */
[C---:B------:R-:W-:Y:S01]  /*1b320*/  HMMA.16816.F32.BF16 R16, R76.reuse, R94, R16 ;  /* 0x0000005e4c10723c */ /* 0x040fe20000041810 */
[----:B------:R1:W4:Y:S01]  /*1b330*/  MUFU.EX2 R126, R70 ;  /* 0x00000046007e7308 */ /* 0x0003220000000800 */
        /* <DEDUP_REMOVED lines=20> */
[C---:B----4-:R-:W-:Y:S04]  /*1b480*/  HMMA.16816.F32.BF16 R60, R76.reuse, R92, R60 ;  /* 0x0000005c4c3c723c */ /* 0x050fe8000004183c */
[--C-:B-1----:R-:W-:Y:S04]  /*1b490*/  FFMA.FTZ R70, R211, c[0x0][0x2d0], -R74.reuse ;  /* 0x0000b400d3467a23 */ /* 0x102fe8000001084a */
[----:B------:R-:W-:Y:S01]  /*1b4a0*/  HMMA.16816.F32.BF16 R64, R76, R94, R64 ;  /* 0x0000005e4c40723c */ /* 0x000fe20000041840 */
[----:B------:R1:W-:Y:S01]  /*1b4b0*/  MUFU.EX2 R161, R70 ;  /* 0x0000004600a17308 */ /* 0x0003e20000000800 */
[----:B------:R-:W-:Y:S05]  /*1b4c0*/  LDSM.16.MT88.4 R92, [R218+0x6900] ;  /* 0x00690000da5c783b */ /* 0x000fea0000004200 */
[----:B------:R-:W-:Y:S02]  /*1b4d0*/  F2FP.BF16.PACK_AB R76, R126, R127 ;  /* 0x0000007f7e4c723e */ /* 0x000fe400000010ff */
[----:B------:R-:W-:Y:S03]  /*1b4e0*/  F2FP.BF16.PACK_AB R77, R124, R125 ;  /* 0x0000007d7c4d723e */ /* 0x000fe600000010ff */
[----:B-1----:R-:W-:Y:S04]  /*1b4f0*/  FFMA.FTZ R70, R242, c[0x0][0x2d0], -R74 ;  /* 0x0000b400f2467a23 */ /* 0x002fe8000001084a */
[----:B------:R1:W4:Y:S02]  /*1b500*/  MUFU.EX2 R160, R70 ;  /* 0x0000004600a07308 */ /* 0x0003240000000800 */
[----:B-1----:R-:W-:Y:S01]  /*1b510*/  FFMA.FTZ R70, R243, c[0x0][0x2d0], -R3 ;  /* 0x0000b400f3467a23 */ /* 0x002fe20000010803 */
[----:B----4-:R-:W-:Y:S07]  /*1b520*/  F2FP.BF16.PACK_AB R78, R160, R161 ;  /* 0x000000a1a04e723e */ /* 0x010fee00000010ff */
[----:B------:R1:W-:Y:S01]  /*1b530*/  MUFU.EX2 R159, R70 ;  /* 0x00000046009f7308 */ /* 0x0003e20000000800 */
[----:B---3--:R-:W-:Y:S02]  /*1b540*/  FFMA.FTZ R2, R2, R186, R189 ;  /* 0x000000ba02027223 */ /* 0x008fe400000100bd */
[----:B-----5:R-:W-:Y:S04]  /*1b550*/  FFMA.FTZ R0, R0, R184, R185 ;  /* 0x000000b800007223 */ /* 0x020fe800000100b9 */
[----:B------:R-:W-:Y:S04]  /*1b560*/  FADD.FTZ R0, R110, R0 ;  /* 0x000000006e007221 */ /* 0x000fe80000010000 */
[----:B------:R-:W-:Y:S02]  /*1b570*/  FADD.FTZ R0, R114, R0 ;  /* 0x0000000072007221 */ /* 0x000fe40000010000 */
[--C-:B-1----:R-:W-:Y:S04]  /*1b580*/  FFMA.FTZ R70, R244, c[0x0][0x2d0], -R3.reuse ;  /* 0x0000b400f4467a23 */ /* 0x102fe80000010803 */
        /* <DEDUP_REMOVED lines=10> */
[----:B------:R1:W4:Y:S01]  /*1b630*/  MUFU.EX2 R134, R70 ;  /* 0x0000004600867308 */ /* 0x0003220000000800 */
[----:B------:R-:W-:Y:S06]  /*1b640*/  LDSM.16.MT88.4 R104, [R220+0x7100] ;  /* 0x00710000dc68783b */ /* 0x000fec0000004200 */
[C---:B------:R-:W-:Y:S08]  /*1b650*/  HMMA.16816.F32.BF16 R20, R76.reuse, R80, R20 ;  /* 0x000000504c14723c */ /* 0x040ff00000041814 */
[C---:B------:R-:W-:Y:S01]  /*1b660*/  HMMA.16816.F32.BF16 R24, R76.reuse, R82, R24 ;  /* 0x000000524c18723c */ /* 0x040fe20000041818 */
[----:B------:R-:W5:Y:S07]  /*1b670*/  LDSM.16.MT88.4 R80, [R221+0x6900] ;  /* 0x00690000dd50783b */ /* 0x000f6e0000004200 */
        /* <DEDUP_REMOVED lines=13> */
[C---:B-----5:R-:W-:Y:S08]  /*1b750*/  HMMA.16816.F32.BF16 R52, R76.reuse, R80, R52 ;  /* 0x000000504c34723c */ /* 0x060ff00000041834 */
[C---:B------:R-:W-:Y:S01]  /*1b760*/  HMMA.16816.F32.BF16 R56, R76.reuse, R82, R56 ;  /* 0x000000524c38723c */ /* 0x040fe20000041838 */
[----:B------:R-:W5:Y:S07]  /*1b770*/  LDSM.16.MT88.4 R80, [R218+0x3100] ;  /* 0x00310000da50783b */ /* 0x000f6e0000004200 */
[C---:B--2---:R-:W-:Y:S04]  /*1b780*/  HMMA.16816.F32.BF16 R60, R76.reuse, R84, R60 ;  /* 0x000000544c3c723c */ /* 0x044fe8000004183c */
[--C-:B-1----:R-:W-:Y:S04]  /*1b790*/  FFMA.FTZ R70, R251, c[0x0][0x2d0], -R74.reuse ;  /* 0x0000b400fb467a23 */ /* 0x102fe8000001084a */
[----:B------:R-:W-:Y:S01]  /*1b7a0*/  HMMA.16816.F32.BF16 R64, R76, R86, R64 ;  /* 0x000000564c40723c */ /* 0x000fe20000041840 */
[----:B------:R1:W2:Y:S01]  /*1b7b0*/  MUFU.EX2 R156, R70 ;  /* 0x00000046009c7308 */ /* 0x0002a20000000800 */
[----:B------:R-:W3:Y:S05]  /*1b7c0*/  LDSM.16.MT88.4 R84, [R221+0x3100] ;  /* 0x00310000dd54783b */ /* 0x000eea0000004200 */
[----:B----4-:R-:W-:Y:S02]  /*1b7d0*/  F2FP.BF16.PACK_AB R76, R134, R135 ;  /* 0x00000087864c723e */ /* 0x010fe400000010ff */
[----:B------:R-:W-:Y:S03]  /*1b7e0*/  F2FP.BF16.PACK_AB R77, R132, R133 ;  /* 0x00000085844d723e */ /* 0x000fe600000010ff */
[--C-:B-1----:R-:W-:Y:S01]  /*1b7f0*/  FFMA.FTZ R70, R252, c[0x0][0x2d0], -R3.reuse ;  /* 0x0000b400fc467a23 */ /* 0x102fe20000010803 */
[----:B--2---:R-:W-:Y:S03]  /*1b800*/  F2FP.BF16.PACK_AB R78, R156, R157 ;  /* 0x0000009d9c4e723e */ /* 0x004fe600000010ff */
[----:B------:R1:W-:Y:S02]  /*1b810*/  MUFU.EX2 R155, R70 ;  /* 0x00000046009b7308 */ /* 0x0003e40000000800 */
[--C-:B-1----:R-:W-:Y:S01]  /*1b820*/  FFMA.FTZ R70, R150, c[0x0][0x2d0], -R3.reuse ;  /* 0x0000b40096467a23 */ /* 0x102fe20000010803 */
[----:B------:R-:W-:Y:S07]  /*1b830*/  MOV R150, R154 ;  /* 0x0000009a00967202 */ /* 0x000fee0000000f00 */
[----:B------:R1:W2:Y:S02]  /*1b840*/  MUFU.EX2 R154, R70 ;  /* 0x00000046009a7308 */ /* 0x0002a40000000800 */
[--C-:B-1----:R-:W-:Y:S01]  /*1b850*/  FFMA.FTZ R70, R153, c[0x0][0x2d0], -R74.reuse ;  /* 0x0000b40099467a23 */ /* 0x102fe2000001084a */
[----:B--2---:R-:W-:Y:S07]  /*1b860*/  F2FP.BF16.PACK_AB R79, R154, R155 ;  /* 0x0000009b9a4f723e */ /* 0x004fee00000010ff */
[----:B------:R1:W-:Y:S01]  /*1b870*/  MUFU.EX2 R153, R70 ;  /* 0x0000004600997308 */ /* 0x0003e20000000800 */
[C---:B---3--:R-:W-:Y:S08]  /*1b880*/  HMMA.16816.F32.BF16 R4, R76.reuse, R88, R4 ;  /* 0x000000584c04723c */ /* 0x048ff00000041804 */
[C---:B------:R-:W-:Y:S01]  /*1b890*/  HMMA.16816.F32.BF16 R8, R76.reuse, R90, R8 ;  /* 0x0000005a4c08723c */ /* 0x040fe20000041808 */
[----:B------:R-:W2:Y:S07]  /*1b8a0*/  LDSM.16.MT88.4 R88, [R217+0x7100] ;  /* 0x00710000d958783b */ /* 0x000eae0000004200 */
[C---:B-----5:R-:W-:Y:S04]  /*1b8b0*/  HMMA.16816.F32.BF16 R12, R76.reuse, R80, R12 ;  /* 0x000000504c0c723c */ /* 0x060fe8000004180c */
[----:B-1----:R-:W-:Y:S01]  /*1b8c0*/  FFMA.FTZ R70, R108, c[0x0][0x2d0], -R74 ;  /* 0x0000b4006c467a23 */ /* 0x002fe2000001084a */
[----:B------:R-:W-:Y:S02]  /*1b8d0*/  MOV R108, R109 ;  /* 0x0000006d006c7202 */ /* 0x000fe40000000f00 */
[----:B------:R-:W-:Y:S01]  /*1b8e0*/  MOV R109, R112 ;  /* 0x00000070006d7202 */ /* 0x000fe20000000f00 */
[C---:B------:R-:W-:Y:S01]  /*1b8f0*/  HMMA.16816.F32.BF16 R16, R76.reuse, R82, R16 ;  /* 0x000000524c10723c */ /* 0x040fe20000041810 */
[----:B------:R-:W1:Y:S03]  /*1b900*/  LDSM.16.MT88.4 R80, [R217+0x3900] ;  /* 0x00390000d950783b */ /* 0x000e660000004200 */
[----:B------:R-:W-:Y:S02]  /*1b910*/  MOV R112, R152 ;  /* 0x0000009800707202 */ /* 0x000fe40000000f00 */
[----:B------:R3:W4:Y:S02]  /*1b920*/  MUFU.EX2 R152, R70 ;  /* 0x0000004600987308 */ /* 0x0007240000000800 */
[C---:B------:R-:W-:Y:S04]  /*1b930*/  HMMA.16816.F32.BF16 R20, R76.reuse, R84, R20 ;  /* 0x000000544c14723c */ /* 0x040fe80000041814 */
[----:B------:R-:W-:Y:S04]  /*1b940*/  FADD.FTZ R0, R112, R0 ;  /* 0x0000000070007221 */ /* 0x000fe80000010000 */
[C---:B------:R-:W-:Y:S08]  /*1b950*/  HMMA.16816.F32.BF16 R24, R76.reuse, R86, R24 ;  /* 0x000000564c18723c */ /* 0x040ff00000041818 */
[C---:B------:R-:W-:Y:S04]  /*1b960*/  HMMA.16816.F32.BF16 R28, R76.reuse, R92, R28 ;  /* 0x0000005c4c1c723c */ /* 0x040fe8000004181c */
[--C-:B---3--:R-:W-:Y:S01]  /*1b970*/  FFMA.FTZ R70, R75, c[0x0][0x2d0], -R3.reuse ;  /* 0x0000b4004b467a23 */ /* 0x108fe20000010803 */
[----:B------:R-:W-:Y:S03]  /*1b980*/  MOV R75, R151 ;  /* 0x00000097004b7202 */ /* 0x000fe60000000f00 */
[C---:B------:R-:W-:Y:S01]  /*1b990*/  HMMA.16816.F32.BF16 R32, R76.reuse, R94, R32 ;  /* 0x0000005e4c20723c */ /* 0x040fe20000041820 */
[----:B------:R3:W-:Y:S03]  /*1b9a0*/  MUFU.EX2 R151, R70 ;  /* 0x0000004600977308 */ /* 0x0007e60000000800 */
[----:B------:R-:W-:Y:S02]  /*1b9b0*/  MOV R183, R75 ;  /* 0x0000004b00b77202 */ /* 0x000fe40000000f00 */
[----:B----4-:R-:W-:Y:S02]  /*1b9c0*/  F2FP.BF16.PACK_AB R136, R152, R153 ;  /* 0x000000999888723e */ /* 0x010fe400000010ff */
[C---:B--2---:R-:W-:Y:S04]  /*1b9d0*/  HMMA.16816.F32.BF16 R36, R76.reuse, R88, R36 ;  /* 0x000000584c24723c */ /* 0x044fe80000041824 */
[----:B------:R-:W-:Y:S04]  /*1b9e0*/  FADD.FTZ R2, R183, R2 ;  /* 0x00000002b7027221 */ /* 0x000fe80000010000 */
[C---:B------:R-:W-:Y:S04]  /*1b9f0*/  HMMA.16816.F32.BF16 R40, R76.reuse, R90, R40 ;  /* 0x0000005a4c28723c */ /* 0x040fe80000041828 */
[----:B------:R-:W-:Y:S04]  /*1ba00*/  FADD.FTZ R2, R115, R2 ;  /* 0x0000000273027221 */ /* 0x000fe80000010000 */
[C---:B------:R-:W-:Y:S04]  /*1ba10*/  HMMA.16816.F32.BF16 R44, R76.reuse, R96, R44 ;  /* 0x000000604c2c723c */ /* 0x040fe8000004182c */
[--C-:B---3--:R-:W-:Y:S02]  /*1ba20*/  FFMA.FTZ R70, R150, c[0x0][0x2d0], -R3.reuse ;  /* 0x0000b40096467a23 */ /* 0x108fe40000010803 */
[----:B------:R-:W-:Y:S02]  /*1ba30*/  FFMA.FTZ R3, R73, c[0x0][0x2d0], -R3 ;  /* 0x0000b40049037a23 */ /* 0x000fe40000010803 */
[C---:B------:R-:W-:Y:S01]  /*1ba40*/  HMMA.16816.F32.BF16 R48, R76.reuse, R98, R48 ;  /* 0x000000624c30723c */ /* 0x040fe20000041830 */
[----:B------:R2:W3:Y:S01]  /*1ba50*/  MUFU.EX2 R150, R70 ;  /* 0x0000004600967308 */ /* 0x0004e20000000800 */
[----:B------:R-:W-:Y:S02]  /*1ba60*/  LDSM.16.MT88.4 R96, [R221+0x3900] ;  /* 0x00390000dd60783b */ /* 0x000fe40000004200 */
[----:B------:R-:W-:Y:S04]  /*1ba70*/  FADD.FTZ R2, R113, R2 ;  /* 0x0000000271027221 */ /* 0x000fe80000010000 */
[C---:B------:R-:W-:Y:S02]  /*1ba80*/  HMMA.16816.F32.BF16 R52, R76.reuse, R100, R52 ;  /* 0x000000644c34723c */ /* 0x040fe40000041834 */
[----:B------:R-:W-:Y:S02]  /*1ba90*/  LDSM.16.MT88.4 R112, [R217+0x7900] ;  /* 0x00790000d970783b */ /* 0x000fe40000004200 */
[----:B------:R-:W-:Y:S04]  /*1baa0*/  FADD.FTZ R2, R111, R2 ;  /* 0x000000026f027221 */ /* 0x000fe80000010000 */
[C---:B------:R-:W-:Y:S04]  /*1bab0*/  HMMA.16816.F32.BF16 R56, R76.reuse, R102, R56 ;  /* 0x000000664c38723c */ /* 0x040fe80000041838 */
[----:B------:R-:W-:Y:S04]  /*1bac0*/  FADD.FTZ R2, R109, R2 ;  /* 0x000000026d027221 */ /* 0x000fe80000010000 */
[C---:B------:R-:W-:Y:S04]  /*1bad0*/  HMMA.16816.F32.BF16 R60, R76.reuse, R104, R60 ;  /* 0x000000684c3c723c */ /* 0x040fe8000004183c */
[----:B--2---:R-:W-:Y:S01]  /*1bae0*/  FFMA.FTZ R70, R149, c[0x0][0x2d0], -R74 ;  /* 0x0000b40095467a23 */ /* 0x004fe2000001084a */
[----:B---3--:R-:W-:Y:S01]  /*1baf0*/  F2FP.BF16.PACK_AB R137, R150, R151 ;  /* 0x000000979689723e */ /* 0x008fe200000010ff */
[----:B------:R-:W-:Y:S02]  /*1bb00*/  FADD.FTZ R2, R123, R2 ;  /* 0x000000027b027221 */ /* 0x000fe40000010000 */
[----:B------:R-:W-:Y:S01]  /*1bb10*/  HMMA.16816.F32.BF16 R64, R76, R106, R64 ;  /* 0x0000006a4c40723c */ /* 0x000fe20000041840 */
[----:B------:R2:W-:Y:S01]  /*1bb20*/  MUFU.EX2 R149, R70 ;  /* 0x0000004600957308 */ /* 0x0005e20000000800 */
[----:B------:R-:W-:Y:S02]  /*1bb30*/  LDSM.16.MT88.4 R104, [R220+0x3900] ;  /* 0x00390000dc68783b */ /* 0x000fe40000004200 */
[----:B------:R-:W-:Y:S04]  /*1bb40*/  FADD.FTZ R2, R122, R2 ;  /* 0x000000027a027221 */ /* 0x000fe80000010000 */
[----:B------:R-:W-:Y:S04]  /*1bb50*/  FADD.FTZ R2, R181, R2 ;  /* 0x00000002b5027221 */ /* 0x000fe80000010000 */
[----:B------:R-:W-:Y:S04]  /*1bb60*/  FADD.FTZ R2, R175, R2 ;  /* 0x00000002af027221 */ /* 0x000fe80000010000 */
[----:B------:R-:W-:Y:S04]  /*1bb70*/  FADD.FTZ R2, R131, R2 ;  /* 0x0000000283027221 */ /* 0x000fe80000010000 */
[----:B------:R-:W-:Y:S04]  /*1bb80*/  FADD.FTZ R2, R130, R2 ;  /* 0x0000000282027221 */ /* 0x000fe80000010000 */
[----:B------:R-:W-:Y:S02]  /*1bb90*/  FADD.FTZ R2, R173, R2 ;  /* 0x00000002ad027221 */ /* 0x000fe40000010000 */
[----:B--2---:R-:W-:Y:S01]  /*1bba0*/  FFMA.FTZ R70, R108, c[0x0][0x2d0], -R74 ;  /* 0x0000b4006c467a23 */ /* 0x004fe2000001084a */
[----:B------:R-:W-:Y:S01]  /*1bbb0*/  MOV R108, R139 ;  /* 0x0000008b006c7202 */ /* 0x000fe20000000f00 */
[----:B------:R-:W2:Y:S01]  /*1bbc0*/  LDSM.16.MT88.4 R72, [R218+0x3900] ;  /* 0x00390000da48783b */ /* 0x000ea20000004200 */
[----:B------:R-:W-:Y:S01]  /*1bbd0*/  FADD.FTZ R2, R172, R2 ;  /* 0x00000002ac027221 */ /* 0x000fe20000010000 */
[----:B------:R-:W3:Y:S02]  /*1bbe0*/  MUFU.EX2 R148, R70 ;  /* 0x0000004600947308 */ /* 0x000ee40000000800 */
[----:B------:R-:W-:Y:S02]  /*1bbf0*/  FADD.FTZ R0, R108, R0 ;  /* 0x000000006c007221 */ /* 0x000fe40000010000 */
[----:B------:R-:W-:Y:S02]  /*1bc00*/  FADD.FTZ R2, R169, R2 ;  /* 0x00000002a9027221 */ /* 0x000fe40000010000 */
[----:B------:R-:W-:Y:S02]  /*1bc10*/  FADD.FTZ R0, R182, R0 ;  /* 0x00000000b6007221 */ /* 0x000fe40000010000 */
[----:B------:R-:W-:Y:S02]  /*1bc20*/  FADD.FTZ R2, R168, R2 ;  /* 0x00000002a8027221 */ /* 0x000fe40000010000 */
[----:B------:R-:W4:Y:S01]  /*1bc30*/  MUFU.EX2 R70, R3 ;  /* 0x0000000300467308 */ /* 0x000f220000000800 */
[----:B------:R-:W-:Y:S02]  /*1bc40*/  FADD.FTZ R0, R121, R0 ;  /* 0x0000000079007221 */ /* 0x000fe40000010000 */
[----:B------:R-:W-:Y:S02]  /*1bc50*/  FADD.FTZ R2, R119, R2 ;  /* 0x0000000277027221 */ /* 0x000fe40000010000 */
[----:B------:R-:W-:Y:S02]  /*1bc60*/  FADD.FTZ R0, R120, R0 ;  /* 0x0000000078007221 */ /* 0x000fe40000010000 */
[----:B------:R-:W5:Y:S01]  /*1bc70*/  LDSM.16.MT88.4 R120, [R218+0x7900] ;  /* 0x00790000da78783b */ /* 0x000f620000004200 */
[----:B------:R-:W-:Y:S02]  /*1bc80*/  FADD.FTZ R2, R118, R2 ;  /* 0x0000000276027221 */ /* 0x000fe40000010000 */
[----:B------:R-:W-:Y:S02]  /*1bc90*/  FADD.FTZ R0, R180, R0 ;  /* 0x00000000b4007221 */ /* 0x000fe40000010000 */
[----:B------:R-:W-:Y:S01]  /*1bca0*/  FADD.FTZ R2, R165, R2 ;  /* 0x00000002a5027221 */ /* 0x000fe20000010000 */
[----:B---3--:R-:W-:Y:S01]  /*1bcb0*/  F2FP.BF16.PACK_AB R138, R148, R149 ;  /* 0x00000095948a723e */ /* 0x008fe200000010ff */
[----:B------:R-:W-:Y:S02]  /*1bcc0*/  FADD.FTZ R0, R174, R0 ;  /* 0x00000000ae007221 */ /* 0x000fe40000010000 */
[----:B------:R-:W-:Y:S02]  /*1bcd0*/  FADD.FTZ R2, R164, R2 ;  /* 0x00000002a4027221 */ /* 0x000fe40000010000 */
[----:B------:R-:W-:Y:S02]  /*1bce0*/  FADD.FTZ R0, R129, R0 ;  /* 0x0000000081007221 */ /* 0x000fe40000010000 */
[----:B------:R-:W-:Y:S02]  /*1bcf0*/  FADD.FTZ R2, R127, R2 ;  /* 0x000000027f027221 */ /* 0x000fe40000010000 */
[----:B------:R-:W-:Y:S01]  /*1bd00*/  FADD.FTZ R0, R128, R0 ;  /* 0x0000000080007221 */ /* 0x000fe20000010000 */
[----:B----4-:R-:W-:Y:S01]  /*1bd10*/  F2FP.BF16.PACK_AB R139, R70, R71 ;  /* 0x00000047468b723e */ /* 0x010fe200000010ff */
[----:B------:R-:W3:Y:S01]  /*1bd20*/  LDSM.16.MT88.4 R128, [R221+0x7900] ;  /* 0x00790000dd80783b */ /* 0x000ee20000004200 */
[----:B------:R-:W-:Y:S02]  /*1bd30*/  FADD.FTZ R2, R126, R2 ;  /* 0x000000027e027221 */ /* 0x000fe40000010000 */
[----:B------:R-:W-:Y:S02]  /*1bd40*/  FADD.FTZ R0, R171, R0 ;  /* 0x00000000ab007221 */ /* 0x000fe40000010000 */
[----:B------:R-:W-:Y:S01]  /*1bd50*/  FADD.FTZ R2, R161, R2 ;  /* 0x00000002a1027221 */ /* 0x000fe20000010000 */
[C---:B-1----:R-:W-:Y:S02]  /*1bd60*/  HMMA.16816.F32.BF16 R76, R136.reuse, R80, R4 ;  /* 0x00000050884c723c */ /* 0x042fe40000041804 */
[----:B------:R-:W1:Y:S03]  /*1bd70*/  LDSM.16.MT88.4 R4, [R220+0x7900] ;  /* 0x00790000dc04783b */ /* 0x000e660000004200 */
[----:B------:R-:W-:Y:S02]  /*1bd80*/  FADD.FTZ R2, R160, R2 ;  /* 0x00000002a0027221 */ /* 0x000fe40000010000 */
[----:B------:R-:W-:Y:S01]  /*1bd90*/  FADD.FTZ R0, R170, R0 ;  /* 0x00000000aa007221 */ /* 0x000fe20000010000 */
[C---:B------:R-:W-:Y:S04]  /*1bda0*/  HMMA.16816.F32.BF16 R80, R136.reuse, R82, R8 ;  /* 0x000000528850723c */ /* 0x040fe80000041808 */
[----:B------:R-:W-:Y:S02]  /*1bdb0*/  FADD.FTZ R2, R135, R2 ;  /* 0x0000000287027221 */ /* 0x000fe40000010000 */
[----:B------:R-:W-:Y:S02]  /*1bdc0*/  FADD.FTZ R0, R167, R0 ;  /* 0x00000000a7007221 */ /* 0x000fe40000010000 */
[C---:B--2---:R-:W-:Y:S04]  /*1bdd0*/  HMMA.16816.F32.BF16 R84, R136.reuse, R72, R12 ;  /* 0x000000488854723c */ /* 0x044fe8000004180c */
        /* <DEDUP_REMOVED lines=18> */
[C---:B-----5:R-:W-:Y:S04]  /*1bf00*/  HMMA.16816.F32.BF16 R116, R136.reuse, R120, R44 ;  /* 0x000000788874723c */ /* 0x060fe8000004182c */
[----:B------:R-:W-:Y:S04]  /*1bf10*/  FADD.FTZ R0, R158, R0 ;  /* 0x000000009e007221 */ /* 0x000fe80000010000 */
[C---:B------:R-:W-:Y:S04]  /*1bf20*/  HMMA.16816.F32.BF16 R120, R136.reuse, R122, R48 ;  /* 0x0000007a8878723c */ /* 0x040fe80000041830 */
[----:B------:R-:W-:Y:S04]  /*1bf30*/  FADD.FTZ R0, R133, R0 ;  /* 0x0000000085007221 */ /* 0x000fe80000010000 */
[C---:B---3--:R-:W-:Y:S04]  /*1bf40*/  HMMA.16816.F32.BF16 R124, R136.reuse, R128, R52 ;  /* 0x00000080887c723c */ /* 0x048fe80000041834 */
[----:B------:R-:W-:Y:S04]  /*1bf50*/  FADD.FTZ R0, R132, R0 ;  /* 0x0000000084007221 */ /* 0x000fe80000010000 */
[C---:B------:R-:W-:Y:S04]  /*1bf60*/  HMMA.16816.F32.BF16 R128, R136.reuse, R130, R56 ;  /* 0x000000828880723c */ /* 0x040fe80000041838 */
[----:B------:R-:W-:Y:S04]  /*1bf70*/  FADD.FTZ R0, R155, R0 ;  /* 0x000000009b007221 */ /* 0x000fe80000010000 */
[----:B------:R-:W-:Y:S01]  /*1bf80*/  FADD.FTZ R3, R154, R0 ;  /* 0x000000009a037221 */ /* 0x000fe20000010000 */
[C---:B-1----:R-:W-:Y:S03]  /*1bf90*/  HMMA.16816.F32.BF16 R132, R136.reuse, R4, R60 ;  /* 0x000000048884723c */ /* 0x042fe6000004183c */
[----:B------:R-:W-:Y:S02]  /*1bfa0*/  FADD.FTZ R0, R153, R2 ;  /* 0x0000000299007221 */ /* 0x000fe40000010000 */
[----:B------:R-:W-:Y:S02]  /*1bfb0*/  FADD.FTZ R3, R151, R3 ;  /* 0x0000000397037221 */ /* 0x000fe40000010000 */
[----:B------:R-:W-:Y:S01]  /*1bfc0*/  FADD.FTZ R0, R152, R0 ;  /* 0x0000000098007221 */ /* 0x000fe20000010000 */
[----:B------:R-:W-:Y:S04]  /*1bfd0*/  HMMA.16816.F32.BF16 R136, R136, R6, R64 ;  /* 0x000000068888723c */ /* 0x000fe80000041840 */
[----:B------:R-:W-:Y:S02]  /*1bfe0*/  FADD.FTZ R3, R150, R3 ;  /* 0x0000000396037221 */ /* 0x000fe40000010000 */
[----:B------:R-:W-:Y:S02]  /*1bff0*/  FADD.FTZ R2, R149, R0 ;  /* 0x0000000095027221 */ /* 0x000fe40000010000 */
[----:B------:R-:W-:Y:S01]  /*1c000*/  FADD.FTZ R0, R71, R3 ;  /* 0x0000000347007221 */ /* 0x000fe20000010000 */
[----:B------:R-:W-:Y:S03]  /*1c010*/  MOV R71, R68 ;  /* 0x0000004400477202 */ /* 0x000fe60000000f00 */
[----:B------:R-:W-:Y:S02]  /*1c020*/  FADD.FTZ R2, R148, R2 ;  /* 0x0000000294027221 */ /* 0x000fe40000010000 */
[----:B------:R-:W-:Y:S01]  /*1c030*/  FADD.FTZ R0, R70, R0 ;  /* 0x0000000046007221 */ /* 0x000fe20000010000 */
[----:B------:R-:W-:Y:S02]  /*1c040*/  MOV R70, R69 ;  /* 0x0000004500467202 */ /* 0x000fe40000000f00 */
[----:B------:R1:W-:Y:S04]  /*1c050*/  STL [R1+0x24], R2 ;  /* 0x0000240201007387 */ /* 0x0003e80000100800 */
[----:B------:R1:W-:Y:S02]  /*1c060*/  STL [R1+0x20], R0 ;  /* 0x0000200001007387 */ /* 0x0003e40000100800 */
[----:B-1----:R-:W-:-:S05]  /*1c070*/  @P0 BRA `(.L_x_685) ;  /* 0xffffc11000000947 */ /* 0x002fca000383ffff */
.L_x_684:
[----:B-1----:R-:W2:Y:S04]  /*1c080*/  LDL.LU R0, [R1+0x24] ;  /* 0x0000240001007983 */ /* 0x002ea80000300800 */
[----:B------:R-:W3:Y:S01]  /*1c090*/  LDL.LU R2, [R1+0x20] ;  /* 0x0000200001027983 */ /* 0x000ee20000300800 */
[----:B------:R-:W-:-:S02]  /*1c0a0*/  MOV R30, 0xff800000 ;  /* 0xff800000001e7802 */ /* 0x000fc40000000f00 */
[----:B------:R-:W-:Y:S02]  /*1c0b0*/  MOV R31, 0xff800000 ;  /* 0xff800000001f7802 */ /* 0x000fe40000000f00 */
[----:B------:R-:W-:Y:S01]  /*1c0c0*/  PLOP3.LUT P2, PT, PT, PT, PT, 0x8, 0x0 ;  /* 0x000000000000781c */ /* 0x000fe20003f4e170 */
[----:B--2---:R-:W1:Y:S04]  /*1c0d0*/  SHFL.BFLY PT, R3, R0, 0x2, 0x1f ;  /* 0x0c401f0000037f89 */ /* 0x004e6800000e0000 */
[----:B---3--:R-:W2:Y:S01]  /*1c0e0*/  SHFL.BFLY PT, R6, R2, 0x2, 0x1f ;  /* 0x0c401f0002067f89 */ /* 0x008ea200000e0000 */
[----:B-1----:R-:W-:Y:S02]  /*1c0f0*/  FADD.FTZ R3, R3, R0 ;  /* 0x0000000003037221 */ /* 0x002fe40000010000 */
[----:B--2---:R-:W-:-:S03]  /*1c100*/  FADD.FTZ R6, R6, R2 ;  /* 0x0000000206067221 */ /* 0x004fc60000010000 */
[----:B------:R-:W1:Y:S01]  /*1c110*/  SHFL.BFLY PT, R0, R3, 0x1, 0x1f ;  /* 0x0c201f0003007f89 */ /* 0x000e6200000e0000 */
[----:B------:R-:W-:-:S03]  /*1c120*/  MOV R2, RZ ;  /* 0x000000ff00027202 */ /* 0x000fc60000000f00 */
        /* <DEDUP_REMOVED lines=82> */
.L_x_642:
        /* <DEDUP_REMOVED lines=23> */
[CC--:B------:R-:W-:Y:S02]  /*1c7c0*/  LEA.HI R2, R33.reuse, R32.reuse, RZ, 0x2 ;  /* 0x0000002021027211 */ /* 0x0c0fe400078f10ff */
[----:B------:R-:W-:Y:S02]  /*1c7d0*/  LEA.HI R29, R33, R32, RZ, 0x5 ;  /* 0x00000020211d7211 */ /* 0x000fe400078f28ff */
[----:B------:R-:W-:-:S02]  /*1c7e0*/  SHF.R.S32.HI R4, RZ, 0x2, R2 ;  /* 0x00000002ff047819 */ /* 0x000fc40000011402 */
[----:B------:R-:W-:Y:S02]  /*1c7f0*/  SHF.R.S32.HI R0, RZ, 0x1f, R2 ;  /* 0x0000001fff007819 */ /* 0x000fe40000011402 */
[----:B------:R-:W-:Y:S02]  /*1c800*/  SHF.R.S32.HI R28, RZ, 0x5, R29 ;  /* 0x00000005ff1c7819 */ /* 0x000fe4000001141d */
[----:B------:R-:W-:Y:S02]  /*1c810*/  LEA.HI R0, R0, R4, RZ, 0x3 ;  /* 0x0000000400007211 */ /* 0x000fe400078f18ff */
[----:B------:R-:W-:Y:S02]  /*1c820*/  F2FP.BF16.PACK_AB R102, R103, R102 ;  /* 0x000000666766723e */ /* 0x000fe400000010ff */
[----:B------:R-:W-:Y:S02]  /*1c830*/  LOP3.LUT R0, R0, 0xfffffff8, RZ, 0xc0, !PT ;  /* 0xfffffff800007812 */ /* 0x000fe400078ec0ff */
[----:B------:R-:W-:-:S02]  /*1c840*/  F2FP.BF16.PACK_AB R24, R24, R104 ;  /* 0x000000681818723e */ /* 0x000fc400000010ff */
[----:B------:R-:W-:Y:S01]  /*1c850*/  F2FP.BF16.PACK_AB R106, R107, R106 ;  /* 0x0000006a6b6a723e */ /* 0x000fe200000010ff */
[----:B------:R-:W-:Y:S01]  /*1c860*/  IMAD.IADD R4, R4, 0x1, -R0 ;  /* 0x0000000104047824 */ /* 0x000fe200078e0a00 */
[----:B------:R-:W-:Y:S02]  /*1c870*/  LOP3.LUT R0, R2, 0xfffffffc, RZ, 0xc0, !PT ;  /* 0xfffffffc02007812 */ /* 0x000fe400078ec0ff */
[----:B------:R-:W-:Y:S01]  /*1c880*/  F2FP.BF16.PACK_AB R23, R23, R108 ;  /* 0x0000006c1717723e */ /* 0x000fe200000010ff */
[C---:B------:R-:W-:Y:S01]  /*1c890*/  IMAD.SHL.U32 R2, R4.reuse, 0x40, RZ ;  /* 0x0000004004027824 */ /* 0x040fe200078e00ff */
[----:B------:R-:W-:Y:S01]  /*1c8a0*/  LOP3.LUT R3, R4, 0x1, RZ, 0xc0, !PT ;  /* 0x0000000104037812 */ /* 0x000fe200078ec0ff */
[----:B------:R-:W-:Y:S01]  /*1c8b0*/  IMAD.IADD R22, R32, 0x1, -R0 ;  /* 0x0000000120167824 */ /* 0x000fe200078e0a00 */
[----:B------:R-:W-:Y:S02]  /*1c8c0*/  F2FP.BF16.PACK_AB R110, R111, R110 ;  /* 0x0000006e6f6e723e */ /* 0x000fe400000010ff */
        /* <DEDUP_REMOVED lines=13> */
[----:B------:R-:W-:Y:S02]  /*1c9a0*/  F2FP.BF16.PACK_AB R19, R19, R118 ;  /* 0x000000761313723e */ /* 0x000fe400000010ff */
        /* <DEDUP_REMOVED lines=14> */
[----:B------:R-:W-:Y:S01]  /*1ca90*/  F2FP.BF16.PACK_AB R14, R14, R136 ;  /* 0x000000880e0e723e */ /* 0x000fe200000010ff */
[----:B------:R-:W-:Y:S01]  /*1caa0*/  STS [R0+0x480], R78 ;  /* 0x0004804e00007388 */ /* 0x000fe20000000800 */
[----:B------:R-:W-:-:S02]  /*1cab0*/  F2FP.BF16.PACK_AB R10, R10, R138 ;  /* 0x0000008a0a0a723e */ /* 0x000fc400000010ff */
[----:B------:R-:W-:Y:S01]  /*1cac0*/  PLOP3.LUT P0, PT, PT, PT, UP1, 0x80, 0x0 ;  /* 0x000000000000781c */ /* 0x000fe20003f0f018 */
[----:B------:R2:W-:Y:S04]  /*1cad0*/  STS [R2], R7 ;  /* 0x0000000702007388 */ /* 0x0005e80000000800 */
[----:B------:R-:W-:Y:S04]  /*1cae0*/  STS [R2+0x400], R82 ;  /* 0x0004005202007388 */ /* 0x000fe80000000800 */
[----:B------:R3:W-:Y:S04]  /*1caf0*/  STS [R3+0x80], R6 ;  /* 0x0000800603007388 */ /* 0x0007e80000000800 */
[----:B------:R-:W-:Y:S04]  /*1cb00*/  STS [R3+0x480], R86 ;  /* 0x0004805603007388 */ /* 0x000fe80000000800 */
[----:B------:R4:W-:Y:S01]  /*1cb10*/  STS [R4], R8 ;  /* 0x0000000804007388 */ /* 0x0009e20000000800 */
[----:B-1----:R-:W-:-:S03]  /*1cb20*/  IMAD.MOV.U32 R27, RZ, RZ, 0x40 ;  /* 0x00000040ff1b7424 */ /* 0x002fc600078e00ff */
[----:B------:R-:W-:Y:S02]  /*1cb30*/  STS [R4+0x400], R90 ;  /* 0x0004005a04007388 */ /* 0x000fe40000000800 */
[----:B--2---:R-:W-:-:S05]  /*1cb40*/  SEL R7, R27, 0xffffffc0, !P2 ;  /* 0xffffffc01b077807 */ /* 0x004fca0005000000 */
[----:B---3--:R-:W-:-:S05]  /*1cb50*/  IMAD.IADD R6, R0, 0x1, R7 ;  /* 0x0000000100067824 */ /* 0x008fca00078e0207 */
[----:B------:R1:W-:Y:S01]  /*1cb60*/  STS [R6+0x80], R5 ;  /* 0x0000800506007388 */ /* 0x0003e20000000800 */
[----:B----4-:R-:W-:-:S03]  /*1cb70*/  IMAD.IADD R8, R7, 0x1, R2 ;  /* 0x0000000107087824 */ /* 0x010fc600078e0202 */
        /* <DEDUP_REMOVED lines=21> */
[----:B------:R2:W-:Y:S04]  /*1ccd0*/  STS [R5+0x4080], R9 ;  /* 0x0040800905007388 */ /* 0x0005e80000000800 */
[----:B------:R3:W-:Y:S04]  /*1cce0*/  STS [R5+0x4480], R15 ;  /* 0x0044800f05007388 */ /* 0x0007e80000000800 */
[----:B------:R3:W-:Y:S04]  /*1ccf0*/  STS [R7+0x4000], R14 ;  /* 0x0040000e07007388 */ /* 0x0007e80000000800 */
        /* <DEDUP_REMOVED lines=8> */
[----:B------:R-:W-:-:S02]  /*1cd80*/  IMAD.MOV.U32 R19, RZ, RZ, c[0x0][0x388] ;  /* 0x0000e200ff137624 */ /* 0x000fc400078e00ff */
        /* <DEDUP_REMOVED lines=8> */
[----:B--2---:R-:W1:Y:S02]  /*1ce10*/  @P0 R2UR UR5, R0 ;  /* 0x00000000000503c2 */ /* 0x004e6400000e0000 */
[----:B-1----:R-:W-:Y:S02]  /*1ce20*/  @UP1 USHF.R.S32.HI UR4, URZ, 0x1f, UR5 ;  /* 0x0000001f3f041899 */ /* 0x002fe40008011405 */
[----:B------:R-:W-:-:S05]  /*1ce30*/  @UP1 UMOV UR14, UR5 ;  /* 0x00000005000e1c82 */ /* 0x000fca0008000000 */
[----:B------:R-:W-:Y:S01]  /*1ce40*/  @UP1 UMOV UR15, UR4 ;  /* 0x00000004000f1c82 */ /* 0x000fe20008000000 */
[----:B------:R-:W-:Y:S05]  /*1ce50*/  @P1 BRA `(.L_x_689) ;  /* 0x0000004000001947 */ /* 0x000fea0003800000 */
[----:B---3--:R-:W-:Y:S05]  /*1ce60*/  @!P0 BRA `(.L_x_689) ;  /* 0x0000003000008947 */ /* 0x008fea0003800000 */
[----:B------:R-:W2:Y:S04]  /*1ce70*/  LDG.E R0, [R8.64] ;  /* 0x0000001608007981 */ /* 0x000ea8000c1e1900 */
[----:B------:R-:W2:Y:S02]  /*1ce80*/  LDG.E R2, [R8.64+0x4] ;  /* 0x0000041608027981 */ /* 0x000ea4000c1e1900 */
[----:B--2--5:R-:W-:Y:S02]  /*1ce90*/  IADD3 R19, -R0, R2, RZ ;  /* 0x0000000200137210 */ /* 0x024fe40007ffe1ff */
.L_x_689:
[----:B---3--:R-:W-:Y:S01]  /*1cea0*/  LOP3.LUT R2, R29, 0xffffffe0, RZ, 0xc0, !PT ;  /* 0xffffffe01d027812 */ /* 0x008fe200078ec0ff */
[----:B------:R-:W1:Y:S01]  /*1ceb0*/  S2R R44, SR_CTAID.X ;  /* 0x00000000002c7919 */ /* 0x000e620000002500 */
[----:B------:R-:W-:Y:S01]  /*1cec0*/  SHF.R.S32.HI R0, RZ, 0x1f, R28 ;  /* 0x0000001fff007819 */ /* 0x000fe2000001141c */
[----:B------:R-:W-:Y:S01]  /*1ced0*/  IMAD.MOV.U32 R6, RZ, RZ, c[0x0][0x4e8] ;  /* 0x00013a00ff067624 */ /* 0x000fe200078e00ff */
[----:B------:R-:W-:Y:S01]  /*1cee0*/  ULDC.64 UR4, c[0x0][0x490] ;  /* 0x0001240000047ab9 */ /* 0x000fe20000000a00 */
[----:B------:R-:W-:Y:S01]  /*1cef0*/  IMAD.IADD R5, R32, 0x1, -R2 ;  /* 0x0000000120057824 */ /* 0x000fe200078e0a02 */
[----:B------:R-:W-:Y:S01]  /*1cf00*/  LEA.HI R0, R0, R28, RZ, 0x3 ;  /* 0x0000001c00007211 */ /* 0x000fe200078f18ff */
[----:B------:R-:W-:Y:S01]  /*1cf10*/  UIMAD UR10, UR8, UR4, URZ ;  /* 0x00000004080a72a4 */ /* 0x000fe2000f8e023f */
[----:B------:R-:W-:Y:S01]  /*1cf20*/  ISETP.NE.AND P1, PT, R6, 0x1, PT ;  /* 0x000000010600780c */ /* 0x000fe20003f25270 */
[----:B------:R-:W-:Y:S01]  /*1cf30*/  USHF.R.S32.HI UR9, URZ, 0x1f, UR21 ;  /* 0x0000001f3f097899 */ /* 0x000fe20008011415 */
[----:B------:R-:W-:Y:S01]  /*1cf40*/  SHF.R.S32.HI R3, RZ, 0x1f, R5 ;  /* 0x0000001fff037819 */ /* 0x000fe20000011405 */
[----:B------:R-:W-:Y:S01]  /*1cf50*/  UMOV UR18, UR14 ;  /* 0x0000000e00127c82 */ /* 0x000fe20008000000 */
[----:B------:R-:W-:Y:S01]  /*1cf60*/  LOP3.LUT R2, R0, 0xffffff8, RZ, 0xc0, !PT ;  /* 0x0ffffff800027812 */ /* 0x000fe200078ec0ff */
[----:B------:R-:W-:Y:S01]  /*1cf70*/  UMOV UR19, UR15 ;  /* 0x0000000f00137c82 */ /* 0x000fe20008000000 */
[----:B------:R-:W-:Y:S01]  /*1cf80*/  LEA.HI R0, R22, R22, RZ, 0x1 ;  /* 0x0000001616007211 */ /* 0x000fe200078f08ff */
[----:B------:R-:W-:Y:S01]  /*1cf90*/  UIMAD.WIDE.U32 UR18, UR13, UR4, UR18 ;  /* 0x000000040d1272a5 */ /* 0x000fe2000f8e0012 */
[----:B------:R-:W-:Y:S01]  /*1cfa0*/  LEA.HI R3, R3, R5, RZ, 0x2 ;  /* 0x0000000503037211 */ /* 0x000fe200078f10ff */
[----:B------:R-:W-:Y:S01]  /*1cfb0*/  IMAD.IADD R4, R28, 0x1, -R2 ;  /* 0x000000011c047824 */ /* 0x000fe200078e0a02 */
[----:B------:R-:W-:Y:S01]  /*1cfc0*/  LOP3.LUT R0, R0, 0x1ffffffe, RZ, 0xc0, !PT ;  /* 0x1ffffffe00007812 */ /* 0x000fe200078ec0ff */
[----:B------:R-:W-:Y:S01]  /*1cfd0*/  UIMAD UR10, UR13, UR5, UR10 ;  /* 0x000000050d0a72a4 */ /* 0x000fe2000f8e020a */
[----:B------:R-:W-:Y:S01]  /*1cfe0*/  SHF.R.S32.HI R2, RZ, 0x2, R3 ;  /* 0x00000002ff027819 */ /* 0x000fe20000011403 */
[----:B------:R-:W-:Y:S01]  /*1cff0*/  USEL UR9, UR9, URZ, !UP1 ;  /* 0x0000003f09097287 */ /* 0x000fe2000c800000 */
[-C--:B------:R-:W-:Y:S01]  /*1d000*/  LEA.HI R7, R33, R32.reuse, RZ, 0x3 ;  /* 0x0000002021077211 */ /* 0x080fe200078f18ff */
[----:B------:R-:W-:Y:S01]  /*1d010*/  IMAD.IADD R0, R22, 0x1, -R0 ;  /* 0x0000000116007824 */ /* 0x000fe200078e0a00 */
[----:B------:R-:W-:Y:S01]  /*1d020*/  ULDC.64 UR6, c[0x0][0x498] ;  /* 0x0001260000067ab9 */ /* 0x000fe20000000a00 */
[----:B------:R-:W-:Y:S01]  /*1d030*/  IMAD R15, R4, 0x10, R2 ;  /* 0x00000010040f7824 */ /* 0x000fe200078e0202 */
[----:B------:R-:W-:Y:S01]  /*1d040*/  UIADD3 UR11, UR19, UR10, URZ ;  /* 0x0000000a130b7290 */ /* 0x000fe2000fffe03f */
[----:B------:R-:W-:Y:S01]  /*1d050*/  LOP3.LUT P2, RZ, R5, 0x3, RZ, 0xc0, !PT ;  /* 0x0000000305ff7812 */ /* 0x000fe2000784c0ff */
[----:B------:R-:W-:Y:S01]  /*1d060*/  UIMAD UR10, UR9, UR6, URZ ;  /* 0x00000006090a72a4 */ /* 0x000fe2000f8e023f */
[----:B------:R-:W-:Y:S01]  /*1d070*/  IMAD R0, R0, 0x8, R15 ;  /* 0x0000000800007824 */ /* 0x000fe200078e020f */
[----:B------:R-:W-:Y:S01]  /*1d080*/  USEL UR21, UR21, URZ, !UP1 ;  /* 0x0000003f15157287 */ /* 0x000fe2000c800000 */
[----:B------:R-:W-:Y:S01]  /*1d090*/  LOP3.LUT R5, R7, 0xfffffff8, RZ, 0xc0, !PT ;  /* 0xfffffff807057812 */ /* 0x000fe200078ec0ff */
[----:B------:R-:W-:Y:S01]  /*1d0a0*/  ULDC.64 UR4, c[0x0][0x3a0] ;  /* 0x0000e80000047ab9 */ /* 0x000fe20000000a00 */
[----:B-1----:R-:W-:Y:S01]  /*1d0b0*/  IMAD R2, R44, 0x80, R0 ;  /* 0x000000802c027824 */ /* 0x002fe200078e0200 */
[----:B------:R-:W-:Y:S01]  /*1d0c0*/  UIMAD UR7, UR21, UR7, UR10 ;  /* 0x00000007150772a4 */ /* 0x000fe2000f8e020a */
[----:B------:R-:W-:Y:S01]  /*1d0d0*/  SHF.R.S32.HI R14, RZ, 0x3, R7 ;  /* 0x00000003ff0e7819 */ /* 0x000fe20000011407 */
[----:B------:R-:W-:Y:S01]  /*1d0e0*/  UIMAD.WIDE.U32 UR16, UR14, UR4, URZ ;  /* 0x000000040e1072a5 */ /* 0x000fe2000f8e003f */
[----:B------:R-:W-:Y:S01]  /*1d0f0*/  @P1 IMAD.HI.U32 R3, R2, c[0x0][0x4ec], RZ ;  /* 0x00013b0002031a27 */ /* 0x000fe200078e00ff */
[----:B------:R-:W-:Y:S01]  /*1d100*/  UMOV UR10, UR18 ;  /* 0x00000012000a7c82 */ /* 0x000fe20008000000 */
[----:B------:R-:W-:Y:S01]  /*1d110*/  LEA.HI R17, R33, R32, RZ, 0x6 ;  /* 0x0000002021117211 */ /* 0x000fe200078f30ff */
[----:B------:R-:W-:Y:S01]  /*1d120*/  UIMAD.WIDE.U32 UR10, UR21, UR6, UR10 ;  /* 0x00000006150a72a5 */ /* 0x000fe2000f8e000a */
[----:B------:R-:W-:Y:S01]  /*1d130*/  IMAD.MOV.U32 R0, RZ, RZ, R2 ;  /* 0x000000ffff007224 */ /* 0x000fe200078e0002 */
[----:B------:R-:W-:Y:S01]  /*1d140*/  @P1 SHF.R.U32.HI R0, RZ, c[0x0][0x4f0], R3 ;  /* 0x00013c00ff001a19 */ /* 0x000fe20000011603 */
[----:B------:R-:W-:Y:S01]  /*1d150*/  UIMAD UR4, UR15, UR4, URZ ;  /* 0x000000040f0472a4 */ /* 0x000fe2000f8e023f */
[----:B------:R-:W-:Y:S01]  /*1d160*/  IMAD.IADD R5, R32, 0x1, -R5 ;  /* 0x0000000120057824 */ /* 0x000fe200078e0a05 */
[----:B------:R-:W-:Y:S01]  /*1d170*/  BSSY B0, `(.L_x_690) ;  /* 0x000005c000007945 */ /* 0x000fe20003800000 */
[--C-:B------:R-:W-:Y:S01]  /*1d180*/  SHF.R.S32.HI R6, RZ, 0x1f, R0.reuse ;  /* 0x0000001fff067819 */ /* 0x100fe20000011400 */
[----:B------:R-:W-:Y:S01]  /*1d190*/  IMAD.MOV R3, RZ, RZ, -R0 ;  /* 0x000000ffff037224 */ /* 0x000fe200078e0a00 */
[----:B------:R-:W-:Y:S01]  /*1d1a0*/  UIMAD UR14, UR14, UR5, UR4 ;  /* 0x000000050e0e72a4 */ /* 0x000fe2000f8e0204 */
[----:B-----5:R-:W-:-:S02]  /*1d1b0*/  IMAD R19, R19, c[0x0][0x4e8], RZ ;  /* 0x00013a0013137a24 */ /* 0x020fc400078e02ff */
[----:B------:R-:W-:Y:S01]  /*1d1c0*/  IMAD R4, R3, c[0x0][0x4e8], R2 ;  /* 0x00013a0003047a24 */ /* 0x000fe200078e0202 */
[----:B------:R-:W-:Y:S01]  /*1d1d0*/  IADD3 R2, P0, R0, UR10, RZ ;  /* 0x0000000a00027c10 */ /* 0x000fe2000ff1e0ff */
[----:B------:R-:W-:Y:S01]  /*1d1e0*/  ULDC.64 UR4, c[0x0][0x3e8] ;  /* 0x0000fa0000047ab9 */ /* 0x000fe20000000a00 */
[----:B------:R-:W-:Y:S01]  /*1d1f0*/  MOV R3, UR7 ;  /* 0x0000000700037c02 */ /* 0x000fe20008000f00 */
[----:B------:R-:W-:Y:S01]  /*1d200*/  UIADD3 UR15, UR17, UR14, URZ ;  /* 0x0000000e110f7290 */ /* 0x000fe2000fffe03f */
[----:B------:R-:W-:Y:S01]  /*1d210*/  SHF.R.S32.HI R0, RZ, 0x1f, R4 ;  /* 0x0000001fff007819 */ /* 0x000fe20000011404 */
[----:B------:R-:W-:Y:S01]  /*1d220*/  UIMAD UR8, UR8, UR4, URZ ;  /* 0x00000004080872a4 */ /* 0x000fe2000f8e023f */
[----:B------:R-:W-:Y:S01]  /*1d230*/  IADD3.X R3, R6, UR11, R3, P0, !PT ;  /* 0x0000000b06037c10 */ /* 0x000fe200087fe403 */
[----:B------:R-:W-:Y:S01]  /*1d240*/  IMAD.SHL.U32 R6, R5, 0x8, RZ ;  /* 0x0000000805067824 */ /* 0x000fe200078e00ff */
[----:B------:R-:W-:Y:S01]  /*1d250*/  UMOV UR14, UR16 ;  /* 0x00000010000e7c82 */ /* 0x000fe20008000000 */
[----:B------:R-:W-:Y:S01]  /*1d260*/  IMAD R0, R0, c[0x0][0x488], RZ ;  /* 0x0001220000007a24 */ /* 0x000fe200078e02ff */
[----:B------:R-:W-:Y:S01]  /*1d270*/  UIMAD UR8, UR13, UR5, UR8 ;  /* 0x000000050d0872a4 */ /* 0x000fe2000f8e0208 */
[----:B------:R-:W-:Y:S01]  /*1d280*/  IMAD.WIDE.U32 R2, R4, c[0x0][0x488], R2 ;  /* 0x0001220004027a25 */ /* 0x000fe200078e0002 */
[----:B------:R-:W-:-:S03]  /*1d290*/  UIMAD.WIDE.U32 UR14, UR13, UR4, UR14 ;  /* 0x000000040d0e72a5 */ /* 0x000fc6000f8e000e */
[----:B------:R-:W-:Y:S01]  /*1d2a0*/  IMAD R10, R4, c[0x0][0x48c], R0 ;  /* 0x00012300040a7a24 */ /* 0x000fe200078e0200 */
[----:B------:R-:W-:Y:S01]  /*1d2b0*/  ULDC.64 UR4, c[0x0][0x3f0] ;  /* 0x0000fc0000047ab9 */ /* 0x000fe20000000a00 */
[----:B------:R-:W-:Y:S01]  /*1d2c0*/  IMAD.SHL.U32 R4, R14, 0x40, RZ ;  /* 0x000000400e047824 */ /* 0x000fe200078e00ff */
[----:B------:R-:W-:Y:S01]  /*1d2d0*/  LEA R7, P0, R2, c[0x0][0x450], 0x2 ;  /* 0x0001140002077a11 */ /* 0x000fe200078010ff */
[----:B------:R-:W-:Y:S01]  /*1d2e0*/  IMAD R0, R5, 0x20, R14 ;  /* 0x0000002005007824 */ /* 0x000fe200078e020e */
[----:B------:R-:W-:Y:S01]  /*1d2f0*/  IADD3 R3, R3, R10, RZ ;  /* 0x0000000a03037210 */ /* 0x000fe20007ffe0ff */
[----:B------:R-:W-:Y:S01]  /*1d300*/  UIADD3 UR15, UR15, UR8, URZ ;  /* 0x000000080f0f7290 */ /* 0x000fe2000fffe03f */
[----:B------:R-:W-:Y:S01]  /*1d310*/  LOP3.LUT R4, R4, 0x1c0, RZ, 0xc0, !PT ;  /* 0x000001c004047812 */ /* 0x000fe200078ec0ff */
[----:B------:R-:W-:Y:S01]  /*1d320*/  IMAD R5, R44, 0x80, R0 ;  /* 0x000000802c057824 */ /* 0x000fe200078e0200 */
[----:B------:R-:W-:Y:S01]  /*1d330*/  UIMAD UR9, UR9, UR4, URZ ;  /* 0x00000004090972a4 */ /* 0x000fe2000f8e023f */
[----:B------:R-:W-:Y:S01]  /*1d340*/  SHFL.IDX PT, R12, R7, RZ, 0x1c1f ;  /* 0x001c1fff070c7589 */ /* 0x000fe200000e0000 */
[----:B------:R-:W-:Y:S01]  /*1d350*/  LOP3.LUT R8, R4, 0x38, R6, 0xf8, !PT ;  /* 0x0000003804087812 */ /* 0x000fe200078ef806 */
[----:B------:R-:W-:Y:S01]  /*1d360*/  @P1 IMAD.HI.U32 R9, R5, c[0x0][0x4ec], RZ ;  /* 0x00013b0005091a27 */ /* 0x000fe200078e00ff */
[----:B------:R-:W-:Y:S01]  /*1d370*/  SHF.R.U32.HI R4, RZ, 0x3, R4 ;  /* 0x00000003ff047819 */ /* 0x000fe20000011604 */
[----:B------:R-:W-:Y:S01]  /*1d380*/  UIMAD UR5, UR21, UR5, UR9 ;  /* 0x00000005150572a4 */ /* 0x000fe2000f8e0209 */
[----:B------:R1:W-:Y:S01]  /*1d390*/  SHFL.IDX PT, R10, R7, 0x1, 0x1c1f ;  /* 0x003c1f00070a7f89 */ /* 0x0003e200000e0000 */
[----:B------:R-:W-:Y:S01]  /*1d3a0*/  UIMAD.WIDE.U32 UR14, UR21, UR4, UR14 ;  /* 0x00000004150e72a5 */ /* 0x000fe2000f8e000e */
[----:B------:R-:W-:Y:S01]  /*1d3b0*/  LOP3.LUT R16, R8, R4, RZ, 0x3c, !PT ;  /* 0x0000000408107212 */ /* 0x000fe200078e3cff */
[----:B------:R-:W-:Y:S01]  /*1d3c0*/  IMAD.MOV.U32 R0, RZ, RZ, R5 ;  /* 0x000000ffff007224 */ /* 0x000fe200078e0005 */
[----:B------:R-:W-:Y:S01]  /*1d3d0*/  LEA.HI.X R4, R2, c[0x0][0x454], R3, 0x2, P0 ;  /* 0x0001150002047a11 */ /* 0x000fe200000f1403 */
[----:B------:R-:W-:Y:S01]  /*1d3e0*/  UIADD3 UR5, UR15, UR5, URZ ;  /* 0x000000050f057290 */ /* 0x000fe2000fffe03f */
[----:B------:R-:W-:Y:S01]  /*1d3f0*/  @P1 SHF.R.U32.HI R0, RZ, c[0x0][0x4f0], R9 ;  /* 0x00013c00ff001a19 */ /* 0x000fe20000011609 */
[----:B------:R-:W-:-:S02]  /*1d400*/  IMAD.U32 R3, RZ, RZ, UR15 ;  /* 0x0000000fff037e24 */ /* 0x000fc4000f8e00ff */
[----:B------:R-:W2:Y:S01]  /*1d410*/  SHFL.IDX PT, R13, R4, RZ, 0x1c1f ;  /* 0x001c1fff040d7589 */ /* 0x000ea200000e0000 */
[--C-:B------:R-:W-:Y:S01]  /*1d420*/  SHF.R.S32.HI R9, RZ, 0x1f, R0.reuse ;  /* 0x0000001fff097819 */ /* 0x100fe20000011400 */
[----:B------:R-:W-:Y:S02]  /*1d430*/  IMAD.MOV R8, RZ, RZ, -R0 ;  /* 0x000000ffff087224 */ /* 0x000fe400078e0a00 */
[----:B------:R3:W4:Y:S01]  /*1d440*/  SHFL.IDX PT, R11, R4, 0x1, 0x1c1f ;  /* 0x003c1f00040b7f89 */ /* 0x00072200000e0000 */
[----:B------:R-:W-:Y:S02]  /*1d450*/  IMAD.U32 R2, RZ, RZ, UR14 ;  /* 0x0000000eff027e24 */ /* 0x000fe4000f8e00ff */
[----:B------:R-:W-:Y:S02]  /*1d460*/  IMAD.U32 R3, RZ, RZ, UR5 ;  /* 0x00000005ff037e24 */ /* 0x000fe4000f8e00ff */
[----:B------:R-:W-:Y:S02]  /*1d470*/  IMAD R5, R8, c[0x0][0x4e8], R5 ;  /* 0x00013a0008057a24 */ /* 0x000fe400078e0205 */
[----:B------:R-:W-:-:S04]  /*1d480*/  IMAD.WIDE.U32 R2, R0, c[0x0][0x3e0], R2 ;  /* 0x0000f80000027a25 */ /* 0x000fc800078e0002 */
[----:B-1----:R-:W-:-:S04]  /*1d490*/  IMAD R7, R9, c[0x0][0x3e0], RZ ;  /* 0x0000f80009077a24 */ /* 0x002fc800078e02ff */
[----:B------:R-:W-:Y:S01]  /*1d4a0*/  IMAD R7, R0, c[0x0][0x3e4], R7 ;  /* 0x0000f90000077a24 */ /* 0x000fe200078e0207 */
[----:B------:R-:W-:-:S03]  /*1d4b0*/  SHF.R.S32.HI R0, RZ, 0x1f, R5 ;  /* 0x0000001fff007819 */ /* 0x000fc60000011405 */
[----:B------:R-:W-:Y:S02]  /*1d4c0*/  IMAD.IADD R3, R3, 0x1, R7 ;  /* 0x0000000103037824 */ /* 0x000fe400078e0207 */
[----:B------:R-:W-:Y:S02]  /*1d4d0*/  IMAD R0, R0, c[0x0][0x3d8], RZ ;  /* 0x0000f60000007a24 */ /* 0x000fe400078e02ff */
[----:B---3--:R-:W-:Y:S02]  /*1d4e0*/  IMAD R4, R44, 0x80, R15 ;  /* 0x000000802c047824 */ /* 0x008fe400078e020f */
[----:B------:R-:W-:-:S03]  /*1d4f0*/  IMAD.WIDE.U32 R2, R5, c[0x0][0x3d8], R2 ;  /* 0x0000f60005027a25 */ /* 0x000fc600078e0002 */
[C---:B------:R-:W-:Y:S02]  /*1d500*/  IADD3 R8, R4.reuse, 0x8, RZ ;  /* 0x0000000804087810 */ /* 0x040fe40007ffe0ff */
[-C--:B------:R-:W-:Y:S02]  /*1d510*/  ISETP.GE.OR P1, PT, R4, R19.reuse, P2 ;  /* 0x000000130400720c */ /* 0x080fe40001726670 */
[----:B------:R-:W-:Y:S02]  /*1d520*/  ISETP.GE.OR P0, PT, R8, R19, P2 ;  /* 0x000000130800720c */ /* 0x000fe40001706670 */
[----:B------:R-:W-:-:S04]  /*1d530*/  SHF.L.U32 R4, R17, 0x3, RZ ;  /* 0x0000000311047819 */ /* 0x000fc800000006ff */
[----:B------:R-:W-:Y:S01]  /*1d540*/  LOP3.LUT R7, R16, 0x7ffffe00, R4, 0xf8, !PT ;  /* 0x7ffffe0010077812 */ /* 0x000fe200078ef804 */
[----:B------:R-:W-:Y:S02]  /*1d550*/  IMAD R4, R5, c[0x0][0x3dc], R0 ;  /* 0x0000f70005047a24 */ /* 0x000fe400078e0200 */
[----:B------:R-:W-:Y:S02]  /*1d560*/  IMAD R16, R44, 0x80, R14 ;  /* 0x000000802c107824 */ /* 0x000fe400078e020e */
[----:B------:R-:W-:Y:S01]  /*1d570*/  IMAD.SHL.U32 R0, R7, 0x2, RZ ;  /* 0x0000000207007824 */ /* 0x000fe200078e00ff */
[----:B--2---:R1:W-:Y:S01]  /*1d580*/  @!P1 ST.E [R12.64], R30 ;  /* 0x0000001e0c009985 */ /* 0x0043e2000c101916 */
[----:B------:R-:W-:Y:S01]  /*1d590*/  IMAD.IADD R3, R3, 0x1, R4 ;  /* 0x0000000103037824 */ /* 0x000fe200078e0204 */
[----:B------:R-:W-:Y:S02]  /*1d5a0*/  IADD3 R7, R6, 0x40, RZ ;  /* 0x0000004006077810 */ /* 0x000fe40007ffe0ff */
[----:B----4-:R1:W-:Y:S01]  /*1d5b0*/  @!P0 ST.E [R10.64], R31 ;  /* 0x0000001f0a008985 */ /* 0x0103e2000c101916 */
[----:B------:R-:W-:-:S03]  /*1d5c0*/  LEA R18, P0, R2, c[0x0][0x380], 0x1 ;  /* 0x0000e00002127a11 */ /* 0x000fc600078008ff */
        /* <DEDUP_REMOVED lines=14> */
[----:B------:R5:W4:-:S12]  /*1d6b0*/  LDS.128 R8, [R0+0x4080] ;  /* 0x0040800000087984 */ /* 0x000b180000000c00 */
[----:B------:R-:W-:Y:S01]  /*1d6c0*/  @!P1 IMAD.WIDE R4, R6, 0x2, R2 ;  /* 0x0000000206049825 */ /* 0x000fe200078e0202 */
[----:B-----5:R-:W-:-:S04]  /*1d6d0*/  @!P0 SHF.R.S32.HI R0, RZ, 0x1f, R7 ;  /* 0x0000001fff008819 */ /* 0x020fc80000011407 */
[----:B------:R-:W-:-:S04]  /*1d6e0*/  @!P0 LEA.HI R0, R0, R7, RZ, 0x3 ;  /* 0x0000000700008211 */ /* 0x000fc800078f18ff */
[----:B------:R-:W-:-:S05]  /*1d6f0*/  @!P0 LOP3.LUT R0, R0, 0xfffffff8, RZ, 0xc0, !PT ;  /* 0xfffffff800008812 */ /* 0x000fca00078ec0ff */
[----:B------:R-:W-:Y:S01]  /*1d700*/  @!P0 IMAD.WIDE R2, R0, 0x2, R2 ;  /* 0x0000000200028825 */ /* 0x000fe200078e0202 */
[----:B-1----:R1:W-:Y:S04]  /*1d710*/  @!P1 ST.E.128 [R4.64], R12 ;  /* 0x0000000c04009985 */ /* 0x0023e8000c101d16 */
[----:B----4-:R1:W-:Y:S02]  /*1d720*/  @!P0 ST.E.128 [R2.64], R8 ;  /* 0x0000000802008985 */ /* 0x0103e4000c101d16 */
.L_x_691:
[----:B------:R-:W-:Y:S05]  /*1d730*/  BSYNC B0 ;  /* 0x0000000000007941 */ /* 0x000fea0003800000 */
.L_x_690:
        /* <DEDUP_REMOVED lines=15> */
.L_x_693:
[----:B------:R-:W-:Y:S05]  /*1d830*/  BSYNC B0 ;  /* 0x0000000000007941 */ /* 0x000fea0003800000 */
.L_x_692:
        /* <DEDUP_REMOVED lines=15> */
.L_x_695:
[----:B------:R-:W-:Y:S05]  /*1d930*/  BSYNC B0 ;  /* 0x0000000000007941 */ /* 0x000fea0003800000 */
.L_x_694:
        /* <DEDUP_REMOVED lines=16> */
.L_x_688:
        /* <DEDUP_REMOVED lines=28> */
[----:B------:R-:W2:Y:S04]  /*1dc00*/  LDG.E R0, [R4.64] ;  /* 0x0000001604007981 */ /* 0x000ea8000c1e1900 */
[----:B------:R-:W2:Y:S02]  /*1dc10*/  LDG.E R2, [R4.64+0x4] ;  /* 0x0000041604027981 */ /* 0x000ea4000c1e1900 */
[----:B--2--5:R-:W-:Y:S02]  /*1dc20*/  IADD3 R10, -R0, R2, RZ ;  /* 0x00000002000a7210 */ /* 0x024fe40007ffe1ff */
.L_x_696:
        /* <DEDUP_REMOVED lines=13> */
[----:B------:R-:W-:Y:S02]  /*1dd00*/  ULDC.64 UR4, c[0x0][0x490] ;  /* 0x0001240000047ab9 */ /* 0x000fe40000000a00 */
[----:B------:R-:W-:Y:S02]  /*1dd10*/  UIMAD UR7, UR8, UR4, URZ ;  /* 0x00000004080772a4 */ /* 0x000fe4000f8e023f */
[----:B------:R-:W-:Y:S01]  /*1dd20*/  ISETP.NE.AND P0, PT, R0, 0x1, PT ;  /* 0x000000010000780c */ /* 0x000fe20003f05270 */
[----:B------:R-:W-:Y:S01]  /*1dd30*/  UMOV UR14, UR10 ;  /* 0x0000000a000e7c82 */ /* 0x000fe20008000000 */
[----:B------:R-:W-:Y:S01]  /*1dd40*/  IMAD.MOV.U32 R0, RZ, RZ, R3 ;  /* 0x000000ffff007224 */ /* 0x000fe200078e0003 */
        /* <DEDUP_REMOVED lines=10> */
[----:B------:R-:W-:-:S03]  /*1ddf0*/  IADD3 R2, -R0, RZ, RZ ;  /* 0x000000ff00027210 */ /* 0x000fc60007ffe1ff */
[----:B------:R-:W-:Y:S02]  /*1de00*/  IMAD.U32 R5, RZ, RZ, UR5 ;  /* 0x00000005ff057e24 */ /* 0x000fe4000f8e00ff */
[----:B------:R-:W-:Y:S01]  /*1de10*/  IMAD R4, R2, c[0x0][0x4e8], R3 ;  /* 0x00013a0002047a24 */ /* 0x000fe200078e0203 */
[----:B------:R-:W-:Y:S02]  /*1de20*/  SHF.R.S32.HI R3, RZ, 0x1f, R0 ;  /* 0x0000001fff037819 */ /* 0x000fe40000011400 */
[----:B------:R-:W-:Y:S02]  /*1de30*/  IADD3 R2, P0, R0, UR14, RZ ;  /* 0x0000000e00027c10 */ /* 0x000fe4000ff1e0ff */
        /* <DEDUP_REMOVED lines=10> */
.L_x_698:
[----:B------:R-:W-:Y:S05]  /*1dee0*/  BSYNC B0 ;  /* 0x0000000000007941 */ /* 0x000fea0003800000 */
.L_x_697:
        /* <DEDUP_REMOVED lines=17> */
[----:B------:R-:W-:Y:S01]  /*1e000*/  LEA R0, R7, R8, 0x5 ;  /* 0x0000000807007211 */ /* 0x000fe200078e28ff */
        /* <DEDUP_REMOVED lines=9> */
[----:B------:R-:W-:-:S02]  /*1e0a0*/  UIMAD UR5, UR21, UR5, UR6 ;  /* 0x00000005150572a4 */ /* 0x000fc4000f8e0206 */
[----:B------:R-:W-:Y:S01]  /*1e0b0*/  @P0 SHF.R.U32.HI R4, RZ, c[0x0][0x4f0], R2 ;  /* 0x00013c00ff040a19 */ /* 0x000fe20000011602 */
[----:B------:R-:W-:-:S03]  /*1e0c0*/  UIMAD.WIDE.U32 UR14, UR21, UR4, UR14 ;  /* 0x00000004150e72a5 */ /* 0x000fc6000f8e000e */
[--C-:B------:R-:W-:Y:S01]  /*1e0d0*/  SHF.R.S32.HI R3, RZ, 0x1f, R4.reuse ;  /* 0x0000001fff037819 */ /* 0x100fe20000011404 */
[----:B------:R-:W-:Y:S01]  /*1e0e0*/  IMAD.MOV R2, RZ, RZ, -R4 ;  /* 0x000000ffff027224 */ /* 0x000fe200078e0a04 */
[----:B------:R-:W-:-:S03]  /*1e0f0*/  UIADD3 UR5, UR15, UR5, URZ ;  /* 0x000000050f057290 */ /* 0x000fc6000fffe03f */
[----:B------:R-:W-:Y:S01]  /*1e100*/  IMAD R5, R2, c[0x0][0x4e8], R0 ;  /* 0x00013a0002057a24 */ /* 0x000fe200078e0200 */
[----:B------:R-:W-:Y:S01]  /*1e110*/  MOV R2, UR14 ;  /* 0x0000000e00027c02 */ /* 0x000fe20008000f00 */
[----:B------:R-:W-:Y:S02]  /*1e120*/  IMAD R0, R3, c[0x0][0x3e0], RZ ;  /* 0x0000f80003007a24 */ /* 0x000fe400078e02ff */
[----:B------:R-:W-:Y:S01]  /*1e130*/  IMAD.U32 R3, RZ, RZ, UR15 ;  /* 0x0000000fff037e24 */ /* 0x000fe2000f8e00ff */
[----:B------:R-:W-:Y:S01]  /*1e140*/  MOV R3, UR5 ;  /* 0x0000000500037c02 */ /* 0x000fe20008000f00 */
[----:B------:R-:W-:Y:S01]  /*1e150*/  IMAD R6, R4, c[0x0][0x3e4], R0 ;  /* 0x0000f90004067a24 */ /* 0x000fe200078e0200 */
[----:B------:R-:W-:-:S03]  /*1e160*/  SHF.R.S32.HI R0, RZ, 0x1f, R5 ;  /* 0x0000001fff007819 */ /* 0x000fc60000011405 */
        /* <DEDUP_REMOVED lines=23> */
.L_x_700:
[----:B------:R-:W-:Y:S05]  /*1e2e0*/  BSYNC B0 ;  /* 0x0000000000007941 */ /* 0x000fea0003800000 */
.L_x_699:
        /* <DEDUP_REMOVED lines=15> */
.L_x_702:
[----:B------:R-:W-:Y:S05]  /*1e3e0*/  BSYNC B0 ;  /* 0x0000000000007941 */ /* 0x000fea0003800000 */
.L_x_701:
        /* <DEDUP_REMOVED lines=15> */
.L_x_704:
[----:B------:R-:W-:Y:S05]  /*1e4e0*/  BSYNC B0 ;  /* 0x0000000000007941 */ /* 0x000fea0003800000 */
.L_x_703:
        /* <DEDUP_REMOVED lines=16> */
.L_x_705:
        /* <DEDUP_REMOVED lines=9> */
.L_x_4340:


//--------------------- .text._ZN7cutlass13device_kernelIN5flash19enable_sm80_to_sm89INS1_16FlashAttnFwdSm80INS1_25CollectiveMainloopFwdSm80ILi4ELi1ELb0EN4cute5tupleIJNS5_1CILi128EEENS7_ILi64EEES8_EEELi128ENS_10bfloat16_tEfNS_4arch4Sm80ELb0ELb0ELb1ELb0ELb1ELb0ELb1ELb0EEENS1_21CollectiveEpilogueFwdINS6_IJS8_S8_S9_EEENS6_IJNS7_ILi1EEESH_SH_EEESB_SD_Li128ELb0ELb1ELb0ELb0EEENS1_19SingleTileSchedulerILb0ELb0ELb1ELi128EEEEEEEEEvNT_6ParamsE --------------------------
	.section	.text._ZN7cutlass13device_kernelIN5flash19enable_sm80_to_sm89INS1_16FlashAttnFwdSm80INS1_25CollectiveMainloopFwdSm80ILi4ELi1ELb0EN4cute5tupleIJNS5_1CILi128EEENS7_ILi64EEES8_EEELi128ENS_10bfloat16_tEfNS_4arch4Sm80ELb0ELb0ELb1ELb0ELb1ELb0ELb1ELb0EEENS1_21CollectiveEpilogueFwdINS6_IJS8_S8_S9_EEENS6_IJNS7_ILi1EEESH_SH_EEESB_SD_Li128ELb0ELb1ELb0ELb0EEENS1_19SingleTileSchedulerILb0ELb0ELb1ELi128EEEEEEEEEvNT_6ParamsE,"ax",@progbits
	.sectioninfo	@"SHI_REGISTERS=255"
	.align	128
.text._ZN7cutlass13device_kernelIN5flash19enable_sm80_to_sm89INS1_16FlashAttnFwdSm80INS1_25CollectiveMainloopFwdSm80ILi4ELi1ELb0EN4cute5tupleIJNS5_1CILi128EEENS7_ILi64EEES8_EEELi128ENS_10bfloat16_tEfNS_4arch4Sm80ELb0ELb0ELb1ELb0ELb1ELb0ELb1ELb0EEENS1_21CollectiveEpilogueFwdINS6_IJS8_S8_S9_EEENS6_IJNS7_ILi1EEESH_SH_EEESB_SD_Li128ELb0ELb1ELb0ELb0EEENS1_19SingleTileSchedulerILb0ELb0ELb1ELi128EEEEEEEEEvNT_6ParamsE:
        .type           _ZN7cutlass13device_kernelIN5flash19enable_sm80_to_sm89INS1_16FlashAttnFwdSm80INS1_25CollectiveMainloopFwdSm80ILi4ELi1ELb0EN4cute5tupleIJNS5_1CILi128EEENS7_ILi64EEES8_EEELi128ENS_10bfloat16_tEfNS_4arch4Sm80ELb0ELb0ELb1ELb0ELb1ELb0ELb1ELb0EEENS1_21CollectiveEpilogueFwdINS6_IJS8_S8_S9_EEENS6_IJNS7_ILi1EEESH_SH_EEESB_SD_Li128ELb0ELb1ELb0ELb0EEENS1_19SingleTileSchedulerILb0ELb0ELb1ELi128EEEEEEEEEvNT_6ParamsE,@function
        .size           _ZN7cutlass13device_kernelIN5flash19enable_sm80_to_sm89INS1_16FlashAttnFwdSm80INS1_25CollectiveMainloopFwdSm80ILi4ELi1ELb0EN4cute5tupleIJNS5_1CILi128EEENS7_ILi64EEES8_EEELi128ENS_10bfloat16_tEfNS_4arch4Sm80ELb0ELb0ELb1ELb0ELb1ELb0ELb1ELb0EEENS1_21CollectiveEpilogueFwdINS6_IJS8_S8_S9_EEENS6_IJNS7_ILi1EEESH_SH_EEESB_SD_Li128ELb0ELb1ELb0ELb0EEENS1_19SingleTileSchedulerILb0ELb0ELb1ELi128EEEEEEEEEvNT_6ParamsE,(.L_x_4341 - _ZN7cutlass13device_kernelIN5flash19enable_sm80_to_sm89INS1_16FlashAttnFwdSm80INS1_25CollectiveMainloopFwdSm80ILi4ELi1ELb0EN4cute5tupleIJNS5_1CILi128EEENS7_ILi64EEES8_EEELi128ENS_10bfloat16_tEfNS_4arch4Sm80ELb0ELb0ELb1ELb0ELb1ELb0ELb1ELb0EEENS1_21CollectiveEpilogueFwdINS6_IJS8_S8_S9_EEENS6_IJNS7_ILi1EEESH_SH_EEESB_SD_Li128ELb0ELb1ELb0ELb0EEENS1_19SingleTileSchedulerILb0ELb0ELb1ELi128EEEEEEEEEvNT_6ParamsE)
        .other          _ZN7cutlass13device_kernelIN5flash19enable_sm80_to_sm89INS1_16FlashAttnFwdSm80INS1_25CollectiveMainloopFwdSm80ILi4ELi1ELb0EN4cute5tupleIJNS5_1CILi128EEENS7_ILi64EEES8_EEELi128ENS_10bfloat16_tEfNS_4arch4Sm80ELb0ELb0ELb1ELb0ELb1ELb0ELb1ELb0EEENS1_21CollectiveEpilogueFwdINS6_IJS8_S8_S9_EEENS6_IJNS7_ILi1EEESH_SH_EEESB_SD_Li128ELb0ELb1ELb0ELb0EEENS1_19SingleTileSchedulerILb0ELb0ELb1ELi128EEEEEEEEEvNT_6ParamsE,@"STO_CUDA_ENTRY STV_DEFAULT"
_ZN7cutlass13device_kernelIN5flash19enable_sm80_to_sm89INS1_16FlashAttnFwdSm80INS1_25CollectiveMainloopFwdSm80ILi4ELi1ELb0EN4cute5tupleIJNS5_1CILi128EEENS7_ILi64EEES8_EEELi128ENS_10bfloat16_tEfNS_4arch4Sm80ELb0ELb0ELb1ELb0ELb1ELb0ELb1ELb0EEENS1_21CollectiveEpilogueFwdINS6_IJS8_S8_S9_EEENS6_IJNS7_ILi1EEESH_SH_EEESB_SD_Li128ELb0ELb1ELb0ELb0EEENS1_19SingleTileSchedulerILb0ELb0ELb1ELi128EEEEEEEEEvNT_6ParamsE:
[----:B------:R-:W-:-:S03]  /*0000*/  MOV R1, c[0x0][0x28] ;  /* 0x00000a0000017a02 */ /* 0x000fc60000000f00 */
[----:B------:R-:W1:Y:S01]  /*0010*/  S2UR UR11, SR_CTAID.Z ;  /* 0x00000000000b79c3 */ /* 0x000e620000002700 */
[----:B------:R-:W-:Y:S02]  /*0020*/  IADD3 R1, R1, -0x48, RZ ;  /* 0xffffffb801017810 */ /* 0x000fe40007ffe0ff */
[----:B-1----:R-:W-:-:S13]  /*0030*/  ISETP.LE.AND P0, PT, RZ, UR11, PT ;  /* 0x0000000bff007c0c */ /* 0x002fda000bf03270 */
[----:B------:R-:W-:Y:S05]  /*0040*/  @!P0 EXIT ;  /* 0x000000000000894d */ /* 0x000fea0003800000 */
[----:B------:R-:W-:Y:S02]  /*0050*/  ULDC.64 UR6, c[0x0][0x370] ;  /* 0x0000dc0000067ab9 */ /* 0x000fe40000000a00 */
[----:B------:R-:W-:Y:S02]  /*0060*/  ULDC.64 UR4, c[0x0][0x340] ;  /* 0x0000d00000047ab9 */ /* 0x000fe40000000a00 */
[----:B------:R-:W-:Y:S02]  /*0070*/  UISETP.NE.U32.AND UP1, UPT, URZ, UR6, UPT ;  /* 0x000000063f00728c */ /* 0x000fe4000bf25070 */
[----:B------:R-:W-:Y:S02]  /*0080*/  UISETP.NE.U32.AND UP0, UPT, URZ, UR4, UPT ;  /* 0x000000043f00728c */ /* 0x000fe4000bf05070 */
[----:B------:R-:W-:Y:S02]  /*0090*/  UISETP.NE.AND.EX UP1, UPT, URZ, UR7, UPT, UP1 ;  /* 0x000000073f00728c */ /* 0x000fe4000bf25310 */
[----:B------:R-:W-:-:S02]  /*00a0*/  UISETP.NE.AND.EX UP0, UPT, URZ, UR5, UPT, UP0 ;  /* 0x000000053f00728c */ /* 0x000fc4000bf05300 */
[----:B------:R-:W-:Y:S02]  /*00b0*/  ULDC.64 UR8, c[0x0][0x370] ;  /* 0x0000dc0000087ab9 */ /* 0x000fe40000000a00 */
[----:B------:R-:W-:Y:S01]  /*00c0*/  ULDC.64 UR6, c[0x0][0x340] ;  /* 0x0000d00000067ab9 */ /* 0x000fe20000000a00 */
[----:B------:R-:W-:Y:S01]  /*00d0*/  PLOP3.LUT P4, PT, PT, PT, UP1, 0x80, 0x0 ;  /* 0x000000000000781c */ /* 0x000fe20003f8f018 */
[----:B------:R-:W-:Y:S01]  /*00e0*/  ULDC.64 UR12, c[0x0][0x118] ;  /* 0x00004600000c7ab9 */ /* 0x000fe20000000a00 */
[----:B------:R-:W-:Y:S02]  /*00f0*/  PLOP3.LUT P2, PT, PT, PT, UP0, 0x80, 0x0 ;  /* 0x000000000000781c */ /* 0x000fe40003f4f008 */
[----:B------:R-:W-:Y:S02]  /*0100*/  @UP1 UMOV UR5, 0x4 ;  /* 0x0000000400051882 */ /* 0x000fe40000000000 */
[----:B------:R-:W-:Y:S02]  /*0110*/  @UP0 UMOV UR4, 0x4 ;  /* 0x0000000400040882 */ /* 0x000fe40000000000 */
[----:B------:R-:W-:-:S02]  /*0120*/  @UP1 UIMAD.WIDE UR8, UR11, UR5, UR8 ;  /* 0x000000050b0812a5 */ /* 0x000fc4000f8e0208 */
[----:B------:R-:W-:-:S04]  /*0130*/  @UP0 UIMAD.WIDE UR4, UR11, UR4, UR6 ;  /* 0x000000040b0402a5 */ /* 0x000fc8000f8e0206 */
[----:B------:R-:W-:Y:S02]  /*0140*/  IMAD.U32 R4, RZ, RZ, UR8 ;  /* 0x00000008ff047e24 */ /* 0x000fe4000f8e00ff */
[----:B------:R-:W-:Y:S02]  /*0150*/  IMAD.U32 R3, RZ, RZ, UR5 ;  /* 0x00000005ff037e24 */ /* 0x000fe4000f8e00ff */
[----:B------:R-:W-:Y:S02]  /*0160*/  IMAD.U32 R2, RZ, RZ, UR4 ;  /* 0x00000004ff027e24 */ /* 0x000fe4000f8e00ff */
[----:B------:R-:W-:Y:S01]  /*0170*/  IMAD.U32 R5, RZ, RZ, UR9 ;  /* 0x00000009ff057e24 */ /* 0x000fe2000f8e00ff */
[----:B------:R-:W1:Y:S01]  /*0180*/  S2UR UR8, SR_CTAID.Y ;  /* 0x00000000000879c3 */ /* 0x000e620000002600 */
[----:B------:R-:W2:Y:S01]  /*0190*/  S2R R7, SR_CTAID.X ;  /* 0x0000000000077919 */ /* 0x000ea20000002500 */
[----:B------:R-:W-:Y:S01]  /*01a0*/  IMAD.MOV.U32 R8, RZ, RZ, c[0x0][0x2c4] ;  /* 0x0000b100ff087624 */ /* 0x000fe200078e00ff */
[----:B------:R-:W-:-:S02]  /*01b0*/  ULDC.64 UR4, c[0x0][0x1b8] ;  /* 0x00006e0000047ab9 */ /* 0x000fc40000000a00 */
[----:B------:R3:W4:Y:S04]  /*01c0*/  @P2 LDG.E R3, [R2.64] ;  /* 0x0000000c02032981 */ /* 0x000728000c1e1900 */
[----:B------:R5:W4:Y:S04]  /*01d0*/  @P4 LDG.E R4, [R4.64] ;  /* 0x0000000c04044981 */ /* 0x000b28000c1e1900 */
[----:B---3--:R-:W3:Y:S01]  /*01e0*/  S2R R2, SR_TID.X ;  /* 0x0000000000027919 */ /* 0x008ee20000002100 */
[----:B------:R-:W-:Y:S01]  /*01f0*/  ISETP.NE.AND P0, PT, R8, 0x1, PT ;  /* 0x000000010800780c */ /* 0x000fe20003f05270 */
[----:B-1----:R-:W-:-:S04]  /*0200*/  USHF.R.S32.HI UR6, URZ, 0x1f, UR8 ;  /* 0x0000001f3f067899 */ /* 0x002fc80008011408 */
[----:B------:R-:W-:Y:S01]  /*0210*/  UIMAD UR7, UR6, UR4, URZ ;  /* 0x00000004060772a4 */ /* 0x000fe2000f8e023f */
[----:B---3--:R-:W-:-:S04]  /*0220*/  SHF.R.S32.HI R10, RZ, 0x1f, R2 ;  /* 0x0000001fff0a7819 */ /* 0x008fc80000011402 */
[----:B------:R-:W-:-:S04]  /*0230*/  LEA.HI R250, R10, R2, RZ, 0x3 ;  /* 0x000000020afa7211 */ /* 0x000fc800078f18ff */
[----:B-----5:R-:W-:Y:S02]  /*0240*/  LOP3.LUT R5, R250, 0xfffffff8, RZ, 0xc0, !PT ;  /* 0xfffffff8fa057812 */ /* 0x020fe400078ec0ff */
[----:B------:R-:W-:-:S03]  /*0250*/  SHF.R.S32.HI R250, RZ, 0x3, R250 ;  /* 0x00000003fffa7819 */ /* 0x000fc600000114fa */
[----:B------:R-:W-:-:S04]  /*0260*/  IMAD.IADD R5, R2, 0x1, -R5 ;  /* 0x0000000102057824 */ /* 0x000fc800078e0a05 */
[----:B------:R-:W-:Y:S01]  /*0270*/  IMAD R139, R5, 0x10, R250 ;  /* 0x00000010058b7824 */ /* 0x000fe200078e02fa */
[----:B------:R-:W-:Y:S02]  /*0280*/  UIMAD.WIDE.U32 UR14, UR8, UR4, URZ ;  /* 0x00000004080e72a5 */ /* 0x000fe4000f8e003f */
[----:B------:R-:W-:Y:S01]  /*0290*/  UIMAD UR7, UR8, UR5, UR7 ;  /* 0x00000005080772a4 */ /* 0x000fe2000f8e0207 */
[----:B--2---:R-:W-:Y:S01]  /*02a0*/  IMAD R6, R7, 0x80, R139 ;  /* 0x0000008007067824 */ /* 0x004fe200078e028b */
[----:B------:R-:W-:Y:S02]  /*02b0*/  USHF.R.S32.HI UR9, URZ, 0x1f, UR11 ;  /* 0x0000001f3f097899 */ /* 0x000fe4000801140b */
[----:B------:R-:W-:Y:S01]  /*02c0*/  ULDC.64 UR4, c[0x0][0x1c0] ;  /* 0x0000700000047ab9 */ /* 0x000fe20000000a00 */
[----:B------:R-:W-:Y:S01]  /*02d0*/  @P0 IMAD.HI.U32 R0, R6, c[0x0][0x2c8], RZ ;  /* 0x0000b20006000a27 */ /* 0x000fe200078e00ff */
[----:B------:R-:W-:Y:S02]  /*02e0*/  UIADD3 UR15, UR15, UR7, URZ ;  /* 0x000000070f0f7290 */ /* 0x000fe4000fffe03f */
[----:B------:R-:W-:Y:S01]  /*02f0*/  UIMAD UR9, UR9, UR4, URZ ;  /* 0x00000004090972a4 */ /* 0x000fe2000f8e023f */
[----:B------:R-:W-:Y:S01]  /*0300*/  IMAD.MOV.U32 R9, RZ, RZ, R6 ;  /* 0x000000ffff097224 */ /* 0x000fe200078e0006 */
[----:B------:R-:W-:Y:S01]  /*0310*/  UIMAD.WIDE.U32 UR14, UR11, UR4, UR14 ;  /* 0x000000040b0e72a5 */ /* 0x000fe2000f8e000e */
[----:B------:R-:W-:Y:S01]  /*0320*/  @P0 SHF.R.U32.HI R9, RZ, c[0x0][0x2cc], R0 ;  /* 0x0000b300ff090a19 */ /* 0x000fe20000011600 */
[----:B------:R-:W-:-:S03]  /*0330*/  UIMAD UR5, UR11, UR5, UR9 ;  /* 0x000000050b0572a4 */ /* 0x000fc6000f8e0209 */
[--C-:B------:R-:W-:Y:S01]  /*0340*/  SHF.R.S32.HI R0, RZ, 0x1f, R9.reuse ;  /* 0x0000001fff007819 */ /* 0x100fe20000011409 */
[----:B------:R-:W-:Y:S01]  /*0350*/  UIADD3 UR5, UR15, UR5, URZ ;  /* 0x000000050f057290 */ /* 0x000fe2000fffe03f */
[----:B------:R-:W-:Y:S02]  /*0360*/  IMAD.U32 R15, RZ, RZ, UR15 ;  /* 0x0000000fff0f7e24 */ /* 0x000fe4000f8e00ff */
[----:B------:R-:W-:Y:S02]  /*0370*/  IMAD.U32 R14, RZ, RZ, UR14 ;  /* 0x0000000eff0e7e24 */ /* 0x000fe4000f8e00ff */
[----:B------:R-:W-:Y:S02]  /*0380*/  IMAD R0, R0, c[0x0][0x1b0], RZ ;  /* 0x00006c0000007a24 */ /* 0x000fe400078e02ff */
[----:B------:R-:W-:Y:S02]  /*0390*/  IMAD.U32 R15, RZ, RZ, UR5 ;  /* 0x00000005ff0f7e24 */ /* 0x000fe4000f8e00ff */
[----:B------:R-:W-:-:S02]  /*03a0*/  IMAD.MOV R12, RZ, RZ, -R9 ;  /* 0x000000ffff0c7224 */ /* 0x000fc400078e0a09 */
[----:B------:R-:W-:-:S04]  /*03b0*/  IMAD.WIDE.U32 R14, R9, c[0x0][0x1b0], R14 ;  /* 0x00006c00090e7a25 */ /* 0x000fc800078e000e */
[----:B------:R-:W-:Y:S02]  /*03c0*/  IMAD R0, R9, c[0x0][0x1b4], R0 ;  /* 0x00006d0009007a24 */ /* 0x000fe400078e0200 */
[----:B------:R-:W-:Y:S02]  /*03d0*/  IMAD R12, R12, c[0x0][0x2c4], R6 ;  /* 0x0000b1000c0c7a24 */ /* 0x000fe400078e0206 */
[----:B------:R-:W-:-:S03]  /*03e0*/  IMAD.IADD R15, R15, 0x1, R0 ;  /* 0x000000010f0f7824 */ /* 0x000fc600078e0200 */
[----:B------:R-:W-:Y:S01]  /*03f0*/  SHF.R.S32.HI R0, RZ, 0x1f, R12 ;  /* 0x0000001fff007819 */ /* 0x000fe2000001140c */
[----:B------:R-:W-:-:S04]  /*0400*/  IMAD R11, R7, 0x80, R250 ;  /* 0x00000080070b7824 */ /* 0x000fc800078e02fa */
[----:B------:R-:W-:Y:S02]  /*0410*/  IMAD R0, R0, c[0x0][0x1a8], RZ ;  /* 0x00006a0000007a24 */ /* 0x000fe400078e02ff */
[----:B------:R-:W-:Y:S02]  /*0420*/  IMAD.MOV.U32 R252, RZ, RZ, c[0x0][0x2b8] ;  /* 0x0000ae00fffc7624 */ /* 0x000fe400078e00ff */
[C---:B------:R-:W-:Y:S02]  /*0430*/  IMAD R0, R12.reuse, c[0x0][0x1ac], R0 ;  /* 0x00006b000c007a24 */ /* 0x040fe400078e0200 */
[----:B------:R-:W-:Y:S01]  /*0440*/  IMAD.WIDE.U32 R12, R12, c[0x0][0x1a8], R14 ;  /* 0x00006a000c0c7a25 */ /* 0x000fe200078e000e */
[----:B------:R-:W-:Y:S02]  /*0450*/  IADD3 R7, R11, 0x10, RZ ;  /* 0x000000100b077810 */ /* 0x000fe40007ffe0ff */
[----:B------:R-:W-:Y:S01]  /*0460*/  ISETP.NE.AND P1, PT, R252, 0x1, PT ;  /* 0x00000001fc00780c */ /* 0x000fe20003f25270 */
[----:B------:R-:W-:Y:S01]  /*0470*/  IMAD R8, R8, c[0x0][0x168], RZ ;  /* 0x00005a0008087a24 */ /* 0x000fe200078e02ff */
[----:B------:R-:W-:Y:S01]  /*0480*/  LEA R14, P1, R12, c[0x0][0x160], 0x1 ;  /* 0x000058000c0e7a11 */ /* 0x000fe200078208ff */
[----:B------:R-:W-:-:S03]  /*0490*/  IMAD.IADD R0, R13, 0x1, R0 ;  /* 0x000000010d007824 */ /* 0x000fc600078e0200 */
[-C--:B------:R-:W-:Y:S01]  /*04a0*/  ISETP.GE.AND P0, PT, R7, R8.reuse, PT ;  /* 0x000000080700720c */ /* 0x080fe20003f06270 */
[----:B------:R-:W-:Y:S01]  /*04b0*/  IMAD.SHL.U32 R7, R250, 0x40, RZ ;  /* 0x00000040fa077824 */ /* 0x000fe200078e00ff */
[----:B------:R-:W-:Y:S01]  /*04c0*/  LEA.HI.X R0, R12, c[0x0][0x164], R0, 0x1, P1 ;  /* 0x000059000c007a11 */ /* 0x000fe200008f0c00 */
[----:B------:R-:W-:Y:S01]  /*04d0*/  STL [R1+0x14], R139 ;  /* 0x0000148b01007387 */ /* 0x000fe20000100800 */
[----:B------:R-:W-:Y:S01]  /*04e0*/  ISETP.GE.AND P1, PT, R11, R8, PT ;  /* 0x000000080b00720c */ /* 0x000fe20003f26270 */
[----:B------:R-:W-:Y:S02]  /*04f0*/  IMAD.SHL.U32 R137, R5, 0x8, RZ ;  /* 0x0000000805897824 */ /* 0x000fe400078e00ff */
[----:B------:R1:W-:Y:S01]  /*0500*/  STL [R1+0x10], R6 ;  /* 0x0000100601007387 */ /* 0x0003e20000100800 */
[----:B------:R-:W-:-:S03]  /*0510*/  LOP3.LUT R7, R7, 0x1c0, RZ, 0xc0, !PT ;  /* 0x000001c007077812 */ /* 0x000fc600078ec0ff */
[----:B------:R-:W-:Y:S04]  /*0520*/  SHFL.IDX PT, R20, R14, RZ, 0x181f ;  /* 0x00181fff0e147589 */ /* 0x000fe800000e0000 */
[----:B------:R-:W2:Y:S01]  /*0530*/  SHFL.IDX PT, R21, R0, RZ, 0x181f ;  /* 0x00181fff00157589 */ /* 0x000ea200000e0000 */
[----:B------:R-:W-:-:S03]  /*0540*/  IADD3 R138, R137, 0x40, RZ ;  /* 0x00000040898a7810 */ /* 0x000fc60007ffe0ff */
[----:B------:R-:W-:Y:S04]  /*0550*/  SHFL.IDX PT, R12, R14, 0x1, 0x181f ;  /* 0x00381f000e0c7f89 */ /* 0x000fe800000e0000 */
[----:B------:R-:W3:Y:S01]  /*0560*/  SHFL.IDX PT, R13, R0, 0x1, 0x181f ;  /* 0x00381f00000d7f89 */ /* 0x000ee200000e0000 */
[----:B-1----:R-:W-:-:S04]  /*0570*/  IADD3 R6, R11, 0x20, RZ ;  /* 0x000000200b067810 */ /* 0x002fc80007ffe0ff */
[----:B------:R-:W-:Y:S02]  /*0580*/  ISETP.GE.AND P3, PT, R6, R8, PT ;  /* 0x000000080600720c */ /* 0x000fe40003f66270 */
[----:B------:R-:W-:Y:S02]  /*0590*/  SHF.R.U32.HI R6, RZ, 0x3, R7 ;  /* 0x00000003ff067819 */ /* 0x000fe40000011607 */
[----:B------:R-:W-:Y:S02]  /*05a0*/  LOP3.LUT R7, R7, 0x38, R137, 0xf8, !PT ;  /* 0x0000003807077812 */ /* 0x000fe400078ef889 */
[----:B------:R-:W-:Y:S02]  /*05b0*/  @!P1 SHF.R.S32.HI R18, RZ, 0x1f, R138 ;  /* 0x0000001fff129819 */ /* 0x000fe4000001148a */
[----:B------:R-:W-:Y:S02]  /*05c0*/  LOP3.LUT R7, R7, R6, RZ, 0x3c, !PT ;  /* 0x0000000607077212 */ /* 0x000fe400078e3cff */
[----:B------:R-:W-:-:S02]  /*05d0*/  LEA.HI R6, R10, R2, RZ, 0x6 ;  /* 0x000000020a067211 */ /* 0x000fc400078f30ff */
[----:B------:R-:W-:-:S03]  /*05e0*/  @!P1 LEA.HI R18, R18, R138, RZ, 0x3 ;  /* 0x0000008a12129211 */ /* 0x000fc600078f18ff */
[----:B------:R-:W-:Y:S01]  /*05f0*/  IMAD.SHL.U32 R6, R6, 0x8, RZ ;  /* 0x0000000806067824 */ /* 0x000fe200078e00ff */
[----:B------:R-:W-:Y:S01]  /*0600*/  ISETP.GE.AND P6, PT, R138, c[0x0][0x198], PT ;  /* 0x000066008a007a0c */ /* 0x000fe20003fc6270 */
[----:B------:R-:W-:Y:S01]  /*0610*/  UMOV UR10, URZ ;  /* 0x0000003f000a7c82 */ /* 0x000fe20008000000 */
[----:B------:R-:W-:Y:S02]  /*0620*/  @!P1 LOP3.LUT R18, R18, 0xfffffff8, RZ, 0xc0, !PT ;  /* 0xfffffff812129812 */ /* 0x000fe400078ec0ff */
[----:B------:R-:W-:Y:S01]  /*0630*/  LOP3.LUT R136, R7, 0xfffffe00, R6, 0xf8, !PT ;  /* 0xfffffe0007887812 */ /* 0x000fe200078ef806 */
[----:B------:R-:W-:Y:S02]  /*0640*/  SHFL.IDX PT, R16, R14, 0x2, 0x181f ;  /* 0x00581f000e107f89 */ /* 0x000fe400000e0000 */
[----:B--2---:R-:W-:Y:S02]  /*0650*/  @!P1 IMAD.WIDE R18, R18, 0x2, R20 ;  /* 0x0000000212129825 */ /* 0x004fe400078e0214 */
[----:B------:R-:W1:Y:S02]  /*0660*/  SHFL.IDX PT, R17, R0, 0x2, 0x181f ;  /* 0x00581f0000117f89 */ /* 0x000e6400000e0000 */
[----:B------:R-:W-:-:S02]  /*0670*/  @!P1 IMAD.SHL.U32 R7, R136, 0x2, RZ ;  /* 0x0000000288079824 */ /* 0x000fc400078e00ff */
[----:B------:R-:W-:Y:S01]  /*0680*/  @!P1 IMAD.WIDE R20, R137, 0x2, R20 ;  /* 0x0000000289149825 */ /* 0x000fe200078e0214 */
[----:B------:R-:W-:-:S03]  /*0690*/  IADD3 R9, R11, 0x30, RZ ;  /* 0x000000300b097810 */ /* 0x000fc60007ffe0ff */
[----:B---3--:R-:W-:Y:S01]  /*06a0*/  @!P0 IMAD.WIDE R22, R137, 0x2, R12 ;  /* 0x0000000289168825 */ /* 0x008fe200078e020c */
[----:B------:R-:W-:Y:S02]  /*06b0*/  ISETP.GE.AND P5, PT, R9, R8, PT ;  /* 0x000000080900720c */ /* 0x000fe40003fa6270 */
[----:B------:R-:W-:Y:S01]  /*06c0*/  IADD3 R6, R11, 0x40, RZ ;  /* 0x000000400b067810 */ /* 0x000fe20007ffe0ff */
[----:B------:R-:W-:Y:S02]  /*06d0*/  ULDC UR4, c[0x0][0x2ac] ;  /* 0x0000ab0000047ab9 */ /* 0x000fe40000000800 */
[----:B------:R-:W-:Y:S02]  /*06e0*/  ULDC UR7, c[0x0][0x1d0] ;  /* 0x0000740000077ab9 */ /* 0x000fe40000000800 */
[----:B------:R-:W-:-:S04]  /*06f0*/  UIMAD UR7, UR4, UR7, 0x3f ;  /* 0x0000003f040774a4 */ /* 0x000fc8000f8e0207 */
[----:B------:R-:W-:-:S04]  /*0700*/  USHF.R.S32.HI UR5, URZ, 0x1f, UR7 ;  /* 0x0000001f3f057899 */ /* 0x000fc80008011407 */
[----:B------:R-:W-:-:S04]  /*0710*/  ULEA.HI UR7, UR5, UR7, URZ, 0x6 ;  /* 0x0000000705077291 */ /* 0x000fc8000f8f303f */
[----:B------:R-:W-:Y:S01]  /*0720*/  USHF.R.S32.HI UR7, URZ, 0x6, UR7 ;  /* 0x000000063f077899 */ /* 0x000fe20008011407 */
[----:B------:R-:W-:Y:S01]  /*0730*/  SHFL.IDX PT, R15, R0, 0x7, 0x181f ;  /* 0x00f81f00000f7f89 */ /* 0x000fe200000e0000 */
[----:B------:R-:W-:Y:S02]  /*0740*/  ULDC UR9, c[0x0][0x1d0] ;  /* 0x0000740000097ab9 */ /* 0x000fe40000000800 */
[----:B------:R-:W-:-:S03]  /*0750*/  UIMAD UR9, UR4, UR9, URZ ;  /* 0x00000009040972a4 */ /* 0x000fc6000f8e023f */
[----:B------:R-:W-:Y:S01]  /*0760*/  ULDC.64 UR4, c[0x0][0x2b0] ;  /* 0x0000ac0000047ab9 */ /* 0x000fe20000000a00 */
[----:B----4-:R2:W3:Y:S01]  /*0770*/  @P2 R2UR UR16, R3 ;  /* 0x00000000031023c2 */ /* 0x0104e200000e0000 */
[----:B------:R-:W-:-:S07]  /*0780*/  ISETP.GE.AND P2, PT, R137, c[0x0][0x198], PT ;  /* 0x0000660089007a0c */ /* 0x000fce0003f46270 */
[----:B------:R4:W5:Y:S06]  /*0790*/  @P4 R2UR UR10, R4 ;  /* 0x00000000040a43c2 */ /* 0x00096c00000e0000 */
[----:B------:R1:W-:Y:S04]  /*07a0*/  @!P1 LDGSTS.E.BYPASS.LTC128B.128 [R7+0x8100], [R20.64], !P2 ;  /* 0x0810000014079fae */ /* 0x0003e8000d101d4c */
[----:B------:R1:W-:Y:S01]  /*07b0*/  @!P1 LDGSTS.E.BYPASS.LTC128B.128 [R7+0xc100], [R18.64], !P6 ;  /* 0x0c10000012079fae */ /* 0x0003e2000f101d4c */
[----:B--2---:R-:W-:-:S05]  /*07c0*/  @!P0 IMAD.SHL.U32 R3, R136, 0x2, RZ ;  /* 0x0000000288038824 */ /* 0x004fca00078e00ff */
[----:B------:R2:W-:Y:S01]  /*07d0*/  @!P0 LDGSTS.E.BYPASS.LTC128B.128 [R3+0x8900], [R22.64], !P2 ;  /* 0x0890000016038fae */ /* 0x0005e2000d101d4c */
[----:B----4-:R-:W-:-:S04]  /*07e0*/  @!P0 SHF.R.S32.HI R4, RZ, 0x1f, R138 ;  /* 0x0000001fff048819 */ /* 0x010fc8000001148a */
[----:B------:R-:W-:-:S04]  /*07f0*/  @!P0 LEA.HI R4, R4, R138, RZ, 0x3 ;  /* 0x0000008a04048211 */ /* 0x000fc800078f18ff */
[----:B------:R-:W-:Y:S01]  /*0800*/  @!P0 LOP3.LUT R4, R4, 0xfffffff8, RZ, 0xc0, !PT ;  /* 0xfffffff804048812 */ /* 0x000fe200078ec0ff */
[----:B-1----:R-:W-:Y:S04]  /*0810*/  SHFL.IDX PT, R18, R14, 0x3, 0x181f ;  /* 0x00781f000e127f89 */ /* 0x002fe800000e0000 */
[----:B------:R-:W1:Y:S01]  /*0820*/  SHFL.IDX PT, R19, R0, 0x3, 0x181f ;  /* 0x00781f0000137f89 */ /* 0x000e6200000e0000 */
[----:B------:R-:W-:Y:S01]  /*0830*/  @!P0 IMAD.WIDE R12, R4, 0x2, R12 ;  /* 0x00000002040c8825 */ /* 0x000fe200078e020c */
[----:B--2---:R-:W-:-:S04]  /*0840*/  @!P3 SHF.R.S32.HI R22, RZ, 0x1f, R138 ;  /* 0x0000001fff16b819 */ /* 0x004fc8000001148a */
[----:B------:R2:W-:Y:S01]  /*0850*/  @!P0 LDGSTS.E.BYPASS.LTC128B.128 [R3+0xc900], [R12.64], !P6 ;  /* 0x0c9000000c038fae */ /* 0x0005e2000f101d4c */
[----:B------:R-:W-:Y:S02]  /*0860*/  @!P3 LEA.HI R22, R22, R138, RZ, 0x3 ;  /* 0x0000008a1616b211 */ /* 0x000fe400078f18ff */
[----:B------:R-:W-:Y:S02]  /*0870*/  ISETP.GE.AND P0, PT, R137, c[0x0][0x198], PT ;  /* 0x0000660089007a0c */ /* 0x000fe40003f06270 */
[----:B------:R-:W-:Y:S02]  /*0880*/  @!P3 LOP3.LUT R22, R22, 0xfffffff8, RZ, 0xc0, !PT ;  /* 0xfffffff81616b812 */ /* 0x000fe400078ec0ff */
[----:B------:R-:W-:-:S03]  /*0890*/  ISETP.GE.AND P4, PT, R6, R8, PT ;  /* 0x000000080600720c */ /* 0x000fc60003f86270 */
[----:B------:R-:W-:Y:S01]  /*08a0*/  @!P3 IMAD.WIDE R22, R22, 0x2, R16 ;  /* 0x000000021616b825 */ /* 0x000fe200078e0210 */
[----:B------:R-:W-:-:S03]  /*08b0*/  IADD3 R4, R11, 0x50, RZ ;  /* 0x000000500b047810 */ /* 0x000fc60007ffe0ff */
[----:B------:R-:W-:Y:S01]  /*08c0*/  @!P3 IMAD.SHL.U32 R6, R136, 0x2, RZ ;  /* 0x000000028806b824 */ /* 0x000fe200078e00ff */
[----:B------:R-:W-:Y:S02]  /*08d0*/  ISETP.GE.AND P2, PT, R4, R8, PT ;  /* 0x000000080400720c */ /* 0x000fe40003f46270 */
[----:B--2---:R-:W-:Y:S01]  /*08e0*/  @!P5 SHF.R.S32.HI R3, RZ, 0x1f, R138 ;  /* 0x0000001fff03d819 */ /* 0x004fe2000001148a */
[----:B------:R-:W-:Y:S02]  /*08f0*/  @!P3 IMAD.WIDE R12, R137, 0x2, R16 ;  /* 0x00000002890cb825 */ /* 0x000fe400078e0210 */
[----:B------:R-:W-:Y:S01]  /*0900*/  SHFL.IDX PT, R16, R14, 0x4, 0x181f ;  /* 0x00981f000e107f89 */ /* 0x000fe200000e0000 */
[----:B------:R-:W-:-:S03]  /*0910*/  @!P5 LEA.HI R3, R3, R138, RZ, 0x3 ;  /* 0x0000008a0303d211 */ /* 0x000fc600078f18ff */
[----:B------:R-:W2:Y:S01]  /*0920*/  SHFL.IDX PT, R17, R0, 0x4, 0x181f ;  /* 0x00981f0000117f89 */ /* 0x000ea200000e0000 */
[----:B------:R-:W-:Y:S01]  /*0930*/  @!P5 LOP3.LUT R3, R3, 0xfffffff8, RZ, 0xc0, !PT ;  /* 0xfffffff80303d812 */ /* 0x000fe200078ec0ff */
[----:B------:R-:W-:Y:S02]  /*0940*/  @!P5 IMAD.SHL.U32 R4, R136, 0x2, RZ ;  /* 0x000000028804d824 */ /* 0x000fe400078e00ff */
[----:B------:R4:W-:Y:S01]  /*0950*/  @!P3 LDGSTS.E.BYPASS.LTC128B.128 [R6+0x9100], [R12.64], !P0 ;  /* 0x091000000c06bfae */ /* 0x0009e2000c101d4c */
[----:B-1----:R-:W-:-:S03]  /*0960*/  @!P5 IMAD.WIDE R20, R137, 0x2, R18 ;  /* 0x000000028914d825 */ /* 0x002fc600078e0212 */
[----:B------:R1:W-:Y:S01]  /*0970*/  @!P3 LDGSTS.E.BYPASS.LTC128B.128 [R6+0xd100], [R22.64], !P6 ;  /* 0x0d1000001606bfae */ /* 0x0003e2000f101d4c */
[----:B------:R-:W-:Y:S01]  /*0980*/  @!P5 IMAD.WIDE R18, R3, 0x2, R18 ;  /* 0x000000020312d825 */ /* 0x000fe200078e0212 */
[----:B------:R-:W-:Y:S02]  /*0990*/  @!P4 SHF.R.S32.HI R3, RZ, 0x1f, R138 ;  /* 0x0000001fff03c819 */ /* 0x000fe4000001148a */
[----:B------:R2:W-:Y:S01]  /*09a0*/  @!P5 LDGSTS.E.BYPASS.LTC128B.128 [R4+0x9900], [R20.64], !P0 ;  /* 0x099000001404dfae */ /* 0x0005e2000c101d4c */
[----:B------:R-:W-:-:S03]  /*09b0*/  IADD3 R7, R11, 0x60, RZ ;  /* 0x000000600b077810 */ /* 0x000fc60007ffe0ff */
[----:B------:R2:W-:Y:S01]  /*09c0*/  @!P5 LDGSTS.E.BYPASS.LTC128B.128 [R4+0xd900], [R18.64], !P6 ;  /* 0x0d9000001204dfae */ /* 0x0005e2000f101d4c */
[----:B------:R-:W-:Y:S02]  /*09d0*/  ISETP.GE.AND P5, PT, R137, c[0x0][0x198], PT ;  /* 0x0000660089007a0c */ /* 0x000fe40003fa6270 */
[----:B------:R-:W-:Y:S01]  /*09e0*/  ISETP.GE.AND P1, PT, R7, R8, PT ;  /* 0x000000080700720c */ /* 0x000fe20003f26270 */
[----:B----4-:R-:W-:Y:S01]  /*09f0*/  SHFL.IDX PT, R12, R14, 0x5, 0x181f ;  /* 0x00b81f000e0c7f89 */ /* 0x010fe200000e0000 */
[----:B-1----:R-:W-:-:S03]  /*0a00*/  IADD3 R6, R11, 0x70, RZ ;  /* 0x000000700b067810 */ /* 0x002fc60007ffe0ff */
[----:B------:R-:W1:Y:S01]  /*0a10*/  SHFL.IDX PT, R13, R0, 0x5, 0x181f ;  /* 0x00b81f00000d7f89 */ /* 0x000e6200000e0000 */
[----:B------:R-:W-:Y:S02]  /*0a20*/  ISETP.GE.AND P0, PT, R6, R8, PT ;  /* 0x000000080600720c */ /* 0x000fe40003f06270 */
[----:B------:R-:W-:-:S04]  /*0a30*/  @!P4 LEA.HI R6, R3, R138, RZ, 0x3 ;  /* 0x0000008a0306c211 */ /* 0x000fc800078f18ff */
[----:B------:R-:W-:Y:S01]  /*0a40*/  @!P4 LOP3.LUT R6, R6, 0xfffffff8, RZ, 0xc0, !PT ;  /* 0xfffffff80606c812 */ /* 0x000fe200078ec0ff */
[----:B------:R-:W-:Y:S01]  /*0a50*/  @!P4 IMAD.SHL.U32 R7, R136, 0x2, RZ ;  /* 0x000000028807c824 */ /* 0x000fe200078e00ff */
[----:B--2---:R-:W-:-:S03]  /*0a60*/  @!P2 SHF.R.S32.HI R4, RZ, 0x1f, R138 ;  /* 0x0000001fff04a819 */ /* 0x004fc6000001148a */
[----:B------:R-:W-:Y:S01]  /*0a70*/  @!P4 IMAD.WIDE R8, R6, 0x2, R16 ;  /* 0x000000020608c825 */ /* 0x000fe200078e0210 */
[----:B------:R-:W-:-:S03]  /*0a80*/  @!P2 LEA.HI R4, R4, R138, RZ, 0x3 ;  /* 0x0000008a0404a211 */ /* 0x000fc600078f18ff */
[----:B------:R-:W-:Y:S01]  /*0a90*/  @!P4 IMAD.WIDE R16, R137, 0x2, R16 ;  /* 0x000000028910c825 */ /* 0x000fe200078e0210 */
[----:B------:R-:W-:-:S04]  /*0aa0*/  @!P2 LOP3.LUT R4, R4, 0xfffffff8, RZ, 0xc0, !PT ;  /* 0xfffffff80404a812 */ /* 0x000fc800078ec0ff */
[----:B------:R2:W-:Y:S01]  /*0ab0*/  @!P4 LDGSTS.E.BYPASS.LTC128B.128 [R7+0xa100], [R16.64], !P5 ;  /* 0x0a1000001007cfae */ /* 0x0005e2000e901d4c */
[----:B------:R-:W-:Y:S01]  /*0ac0*/  IMAD.U32 R3, RZ, RZ, UR7 ;  /* 0x00000007ff037e24 */ /* 0x000fe2000f8e00ff */
[----:B------:R-:W-:Y:S01]  /*0ad0*/  ISETP.NE.AND P3, PT, R252, 0x1, PT ;  /* 0x00000001fc00780c */ /* 0x000fe20003f65270 */
[----:B-1----:R-:W-:Y:S01]  /*0ae0*/  @!P2 IMAD.WIDE R18, R4, 0x2, R12 ;  /* 0x000000020412a825 */ /* 0x002fe200078e020c */
[----:B------:R1:W-:Y:S03]  /*0af0*/  @!P4 LDGSTS.E.BYPASS.LTC128B.128 [R7+0xe100], [R8.64], !P6 ;  /* 0x0e1000000807cfae */ /* 0x0003e6000f101d4c */
[----:B------:R-:W-:Y:S02]  /*0b00*/  IMAD R3, R3, 0x40, R139 ;  /* 0x0000004003037824 */ /* 0x000fe400078e028b */
[----:B------:R-:W-:Y:S02]  /*0b10*/  @!P2 IMAD.SHL.U32 R6, R136, 0x2, RZ ;  /* 0x000000028806a824 */ /* 0x000fe400078e00ff */
[----:B------:R-:W-:Y:S01]  /*0b20*/  @!P2 IMAD.WIDE R12, R137, 0x2, R12 ;  /* 0x00000002890ca825 */ /* 0x000fe200078e020c */
[----:B------:R-:W-:-:S04]  /*0b30*/  IADD3 R3, R3, -0x40, RZ ;  /* 0xffffffc003037810 */ /* 0x000fc80007ffe0ff */
[----:B------:R4:W-:Y:S04]  /*0b40*/  @!P2 LDGSTS.E.BYPASS.LTC128B.128 [R6+0xa900], [R12.64], !P5 ;  /* 0x0a9000000c06afae */ /* 0x0009e8000e901d4c */
[----:B------:R4:W-:Y:S04]  /*0b50*/  @!P2 LDGSTS.E.BYPASS.LTC128B.128 [R6+0xe900], [R18.64], !P6 ;  /* 0x0e9000001206afae */ /* 0x0009e8000f101d4c */
[----:B--2---:R-:W-:Y:S04]  /*0b60*/  SHFL.IDX PT, R16, R14, 0x6, 0x181f ;  /* 0x00d81f000e107f89 */ /* 0x004fe800000e0000 */
[----:B------:R2:W3:Y:S04]  /*0b70*/  SHFL.IDX PT, R17, R0, 0x6, 0x181f ;  /* 0x00d81f0000117f89 */ /* 0x0004e800000e0000 */
[----:B------:R-:W3:Y:S01]  /*0b80*/  SHFL.IDX PT, R14, R14, 0x7, 0x181f ;  /* 0x00f81f000e0e7f89 */ /* 0x000ee200000e0000 */
[----:B-1----:R-:W-:-:S02]  /*0b90*/  @!P1 SHF.R.S32.HI R7, RZ, 0x1f, R138 ;  /* 0x0000001fff079819 */ /* 0x002fc4000001148a */
[C---:B------:R-:W-:Y:S02]  /*0ba0*/  ISETP.GE.AND P2, PT, R3.reuse, UR9, PT ;  /* 0x0000000903007c0c */ /* 0x040fe4000bf46270 */
[----:B-----5:R-:W-:Y:S02]  /*0bb0*/  IADD3 R3, R3, UR10, RZ ;  /* 0x0000000a03037c10 */ /* 0x020fe4000fffe0ff */
[-C--:B------:R-:W-:Y:S02]  /*0bc0*/  @!P1 LEA.HI R7, R7, R138.reuse, RZ, 0x3 ;  /* 0x0000008a07079211 */ /* 0x080fe400078f18ff */
[----:B----4-:R-:W-:Y:S02]  /*0bd0*/  @!P0 SHF.R.S32.HI R6, RZ, 0x1f, R138 ;  /* 0x0000001fff068819 */ /* 0x010fe4000001148a */
[----:B------:R-:W-:Y:S02]  /*0be0*/  @!P1 LOP3.LUT R7, R7, 0xfffffff8, RZ, 0xc0, !PT ;  /* 0xfffffff807079812 */ /* 0x000fe400078ec0ff */
[----:B------:R-:W-:Y:S01]  /*0bf0*/  @!P0 LEA.HI R6, R6, R138, RZ, 0x3 ;  /* 0x0000008a06068211 */ /* 0x000fe200078f18ff */
[----:B--2---:R-:W-:-:S03]  /*0c00*/  @P3 IMAD.HI.U32 R0, R3, c[0x0][0x2bc], RZ ;  /* 0x0000af0003003a27 */ /* 0x004fc600078e00ff */
[----:B------:R-:W-:Y:S01]  /*0c10*/  @!P0 LOP3.LUT R6, R6, 0xfffffff8, RZ, 0xc0, !PT ;  /* 0xfffffff806068812 */ /* 0x000fe200078ec0ff */
[----:B------:R-:W-:Y:S01]  /*0c20*/  IMAD.MOV.U32 R4, RZ, RZ, R3 ;  /* 0x000000ffff047224 */ /* 0x000fe200078e0003 */
[----:B------:R-:W-:Y:S01]  /*0c30*/  @P3 SHF.R.U32.HI R4, RZ, c[0x0][0x2c0], R0 ;  /* 0x0000b000ff043a19 */ /* 0x000fe20000011600 */
[----:B------:R-:W-:Y:S02]  /*0c40*/  @!P1 IMAD.SHL.U32 R8, R136, 0x2, RZ ;  /* 0x0000000288089824 */ /* 0x000fe400078e00ff */
[----:B---3--:R-:W-:Y:S01]  /*0c50*/  @!P1 IMAD.WIDE R20, R137, 0x2, R16 ;  /* 0x0000000289149825 */ /* 0x008fe200078e0210 */
[----:B------:R-:W-:-:S03]  /*0c60*/  @!UP0 UMOV UR16, UR11 ;  /* 0x0000000b00108c82 */ /* 0x000fc60008000000 */
[----:B------:R-:W-:Y:S01]  /*0c70*/  @!P1 IMAD.WIDE R18, R7, 0x2, R16 ;  /* 0x0000000207129825 */ /* 0x000fe200078e0210 */
[----:B------:R1:W-:Y:S03]  /*0c80*/  @!P1 LDGSTS.E.BYPASS.LTC128B.128 [R8+0xb100], [R20.64], !P5 ;  /* 0x0b10000014089fae */ /* 0x0003e6000e901d4c */
[----:B------:R-:W-:Y:S01]  /*0c90*/  @!P0 IMAD.SHL.U32 R0, R136, 0x2, RZ ;  /* 0x0000000288008824 */ /* 0x000fe200078e00ff */
[----:B------:R-:W-:Y:S01]  /*0ca0*/  USHF.R.S32.HI UR11, URZ, 0x1f, UR16 ;  /* 0x0000001f3f0b7899 */ /* 0x000fe20008011410 */
[--C-:B------:R-:W-:Y:S01]  /*0cb0*/  @!P0 IMAD.WIDE R16, R137, 0x2, R14.reuse ;  /* 0x0000000289108825 */ /* 0x100fe200078e020e */
[----:B------:R1:W-:Y:S03]  /*0cc0*/  @!P1 LDGSTS.E.BYPASS.LTC128B.128 [R8+0xf100], [R18.64], !P6 ;  /* 0x0f10000012089fae */ /* 0x0003e6000f101d4c */
[----:B------:R-:W-:Y:S01]  /*0cd0*/  @!P0 IMAD.WIDE R6, R6, 0x2, R14 ;  /* 0x0000000206068825 */ /* 0x000fe200078e020e */
[----:B------:R-:W-:Y:S01]  /*0ce0*/  ISETP.GT.OR P2, PT, R139, 0x3f, P2 ;  /* 0x0000003f8b00780c */ /* 0x000fe20001744670 */
[----:B------:R2:W-:Y:S01]  /*0cf0*/  @!P0 LDGSTS.E.BYPASS.LTC128B.128 [R0+0xb900], [R16.64], !P5 ;  /* 0x0b90000010008fae */ /* 0x0005e2000e901d4c */
[----:B------:R-:W-:-:S03]  /*0d00*/  UIMAD UR11, UR11, UR4, URZ ;  /* 0x000000040b0b72a4 */ /* 0x000fc6000f8e023f */
[----:B------:R2:W-:Y:S04]  /*0d10*/  @!P0 LDGSTS.E.BYPASS.LTC128B.128 [R0+0xf900], [R6.64], !P6 ;  /* 0x0f90000006008fae */ /* 0x0005e8000f101d4c */
[----:B------:R-:W0:Y:S01]  /*0d20*/  LDGDEPBAR ;  /* 0x00000000000079af */ /* 0x000e220000000000 */
[----:B------:R-:W-:Y:S02]  /*0d30*/  UIMAD.WIDE.U32 UR14, UR16, UR4, URZ ;  /* 0x00000004100e72a5 */ /* 0x000fe4000f8e003f */
[----:B------:R-:W-:Y:S01]  /*0d40*/  UIMAD UR11, UR16, UR5, UR11 ;  /* 0x00000005100b72a4 */ /* 0x000fe2000f8e020b */
[----:B------:R3:W-:Y:S01]  /*0d50*/  STL [R1+0x8], R11 ;  /* 0x0000080b01007387 */ /* 0x0007e20000100800 */
[----:B------:R-:W-:Y:S01]  /*0d60*/  IMAD.MOV.U32 R36, RZ, RZ, RZ ;  /* 0x000000ffff247224 */ /* 0x000fe200078e00ff */
[----:B------:R-:W-:-:S02]  /*0d70*/  ULDC.64 UR4, c[0x0][0x1e8] ;  /* 0x00007a0000047ab9 */ /* 0x000fc40000000a00 */
[----:B------:R-:W-:Y:S01]  /*0d80*/  UIADD3 UR11, UR15, UR11, URZ ;  /* 0x0000000b0f0b7290 */ /* 0x000fe2000fffe03f */
[----:B---3--:R-:W-:-:S05]  /*0d90*/  @!P2 IADD3 R11, P3, R4, UR14, RZ ;  /* 0x0000000e040bac10 */ /* 0x008fca000ff7e0ff */
[----:B------:R-:W-:Y:S02]  /*0da0*/  @!P2 LEA.HI.X.SX32 R9, R4, UR11, 0x1, P3 ;  /* 0x0000000b0409ac11 */ /* 0x000fe400098f0eff */
[----:B------:R-:W-:-:S04]  /*0db0*/  @!P2 LEA R12, P3, R11, c[0x0][0x2a0], 0x2 ;  /* 0x0000a8000b0caa11 */ /* 0x000fc800078610ff */
[----:B------:R-:W-:Y:S01]  /*0dc0*/  @!P2 LEA.HI.X R13, R11, c[0x0][0x2a4], R9, 0x2, P3 ;  /* 0x0000a9000b0daa11 */ /* 0x000fe200018f1409 */
[----:B------:R-:W-:Y:S06]  /*0dd0*/  BAR.SYNC.DEFER_BLOCKING 0x0 ;  /* 0x0000000000007b1d */ /* 0x000fec0000010000 */
[----:B------:R3:W1:Y:S01]  /*0de0*/  @!P2 LDG.E R36, [R12.64] ;  /* 0x0000000c0c24a981 */ /* 0x000662000c1e1900 */
[----:B--2---:R-:W-:-:S04]  /*0df0*/  IMAD.MOV R0, RZ, RZ, -R4 ;  /* 0x000000ffff007224 */ /* 0x004fc800078e0a04 */
[----:B------:R-:W-:-:S05]  /*0e00*/  IMAD R37, R0, c[0x0][0x2b8], R3 ;  /* 0x0000ae0000257a24 */ /* 0x000fca00078e0203 */
[----:B------:R-:W-:Y:S01]  /*0e10*/  SHF.R.S32.HI R9, RZ, 0x1f, R37 ;  /* 0x0000001fff097819 */ /* 0x000fe20000011425 */
[----:B------:R-:W-:-:S04]  /*0e20*/  IMAD.WIDE.U32 R6, R37, c[0x0][0x1e0], RZ ;  /* 0x0000780025067a25 */ /* 0x000fc800078e00ff */
[----:B------:R-:W-:Y:S01]  /*0e30*/  IMAD R0, R9, c[0x0][0x1e0], RZ ;  /* 0x0000780009007a24 */ /* 0x000fe200078e02ff */
[----:B------:R-:W-:-:S03]  /*0e40*/  UIMAD UR16, UR6, UR4, URZ ;  /* 0x00000004061072a4 */ /* 0x000fc6000f8e023f */
[----:B------:R-:W-:Y:S01]  /*0e50*/  IMAD R0, R37, c[0x0][0x1e4], R0 ;  /* 0x0000790025007a24 */ /* 0x000fe200078e0200 */
[----:B------:R-:W-:-:S03]  /*0e60*/  UIMAD.WIDE.U32 UR18, UR8, UR4, URZ ;  /* 0x00000004081272a5 */ /* 0x000fc6000f8e003f */
[----:B------:R-:W-:Y:S01]  /*0e70*/  IMAD.IADD R7, R7, 0x1, R0 ;  /* 0x0000000107077824 */ /* 0x000fe200078e0200 */
[----:B------:R-:W-:Y:S02]  /*0e80*/  UIMAD UR16, UR8, UR5, UR16 ;  /* 0x00000005081072a4 */ /* 0x000fe4000f8e0210 */
[----:B------:R-:W-:Y:S02]  /*0e90*/  ULEA UR17, UR7, 0xffffffc0, 0x6 ;  /* 0xffffffc007117891 */ /* 0x000fe4000f8e303f */
[----:B------:R-:W-:Y:S02]  /*0ea0*/  UIADD3 UR16, UR19, UR16, URZ ;  /* 0x0000001013107290 */ /* 0x000fe4000fffe03f */
[----:B------:R-:W-:Y:S01]  /*0eb0*/  UIADD3 UR17, UR9, -UR17, URZ ;  /* 0x8000001109117290 */ /* 0x000fe2000fffe03f */
[----:B---3--:R-:W-:Y:S02]  /*0ec0*/  LEA.HI R13, R10, R2, RZ, 0x4 ;  /* 0x000000020a0d7211 */ /* 0x008fe400078f20ff */
[----:B------:R-:W-:Y:S01]  /*0ed0*/  ISETP.GE.AND P4, PT, R138, c[0x0][0x1d4], PT ;  /* 0x000075008a007a0c */ /* 0x000fe20003f86270 */
[----:B------:R-:W-:Y:S01]  /*0ee0*/  IMAD.SHL.U32 R11, R5, 0x40, RZ ;  /* 0x00000040050b7824 */ /* 0x000fe200078e00ff */
[----:B------:R-:W-:Y:S01]  /*0ef0*/  LOP3.LUT R12, R13, 0xfffffff0, RZ, 0xc0, !PT ;  /* 0xfffffff00d0c7812 */ /* 0x000fe200078ec0ff */
[----:B------:R-:W-:Y:S01]  /*0f00*/  STL [R1+0x1c], R137 ;  /* 0x00001c8901007387 */ /* 0x000fe20000100800 */
[----:B------:R-:W-:Y:S01]  /*0f10*/  SHF.R.S32.HI R14, RZ, 0x4, R13 ;  /* 0x00000004ff0e7819 */ /* 0x000fe2000001140d */
[----:B------:R-:W-:-:S02]  /*0f20*/  UISETP.GE.AND UP0, UPT, UR9, 0x1, UPT ;  /* 0x000000010900788c */ /* 0x000fc4000bf06270 */
[----:B------:R-:W-:Y:S01]  /*0f30*/  IMAD.IADD R12, R2, 0x1, -R12 ;  /* 0x00000001020c7824 */ /* 0x000fe200078e0a0c */
[----:B------:R-:W-:Y:S01]  /*0f40*/  ISETP.GE.AND P3, PT, R137, c[0x0][0x1d4], PT ;  /* 0x0000750089007a0c */ /* 0x000fe20003f66270 */
[----:B------:R-:W-:Y:S01]  /*0f50*/  ULDC.64 UR4, c[0x0][0x210] ;  /* 0x0000840000047ab9 */ /* 0x000fe20000000a00 */
[----:B------:R-:W-:-:S04]  /*0f60*/  LEA.HI R13, R13, R14, RZ, 0x1 ;  /* 0x0000000e0d0d7211 */ /* 0x000fc800078f08ff */
[----:B------:R-:W-:Y:S02]  /*0f70*/  LOP3.LUT R13, R13, 0xfffffffe, RZ, 0xc0, !PT ;  /* 0xfffffffe0d0d7812 */ /* 0x000fe400078ec0ff */
[----:B------:R-:W-:Y:S02]  /*0f80*/  LOP3.LUT R11, R11, 0x1c0, RZ, 0xc0, !PT ;  /* 0x000001c00b0b7812 */ /* 0x000fe400078ec0ff */
[----:B------:R-:W-:Y:S01]  /*0f90*/  LEA.HI R10, R10, R2, RZ, 0x5 ;  /* 0x000000020a0a7211 */ /* 0x000fe200078f28ff */
[----:B------:R-:W-:Y:S04]  /*0fa0*/  STL [R1+0x18], R138 ;  /* 0x0000188a01007387 */ /* 0x000fe80000100800 */
[----:B------:R-:W-:Y:S04]  /*0fb0*/  STL [R1+0xc], R136 ;  /* 0x00000c8801007387 */ /* 0x000fe80000100800 */
[----:B------:R-:W-:Y:S01]  /*0fc0*/  STL [R1+0x4], R37 ;  /* 0x0000042501007387 */ /* 0x000fe20000100800 */
[----:B------:R-:W-:-:S02]  /*0fd0*/  UIMAD UR6, UR6, UR4, URZ ;  /* 0x00000004060672a4 */ /* 0x000fc4000f8e023f */
[----:B------:R-:W-:Y:S02]  /*0fe0*/  UIMAD.WIDE.U32 UR20, UR8, UR4, URZ ;  /* 0x00000004081472a5 */ /* 0x000fe4000f8e003f */
[----:B------:R-:W-:-:S04]  /*0ff0*/  UIMAD UR5, UR8, UR5, UR6 ;  /* 0x00000005080572a4 */ /* 0x000fc8000f8e0206 */
[----:B------:R-:W-:Y:S01]  /*1000*/  UIADD3 UR5, UR21, UR5, URZ ;  /* 0x0000000515057290 */ /* 0x000fe2000fffe03f */
[----:B-1----:R-:W-:Y:S01]  /*1010*/  SHF.R.S32.HI R8, RZ, 0x1f, R36 ;  /* 0x0000001fff087819 */ /* 0x002fe20000011424 */
[----:B------:R-:W-:-:S04]  /*1020*/  IMAD.WIDE.U32 R6, R36, c[0x0][0x1f0], R6 ;  /* 0x00007c0024067a25 */ /* 0x000fc800078e0006 */
[----:B------:R-:W-:Y:S01]  /*1030*/  IMAD R0, R8, c[0x0][0x1f0], RZ ;  /* 0x00007c0008007a24 */ /* 0x000fe200078e02ff */
[----:B------:R-:W-:-:S03]  /*1040*/  IADD3 R3, P0, R6, UR18, RZ ;  /* 0x0000001206037c10 */ /* 0x000fc6000ff1e0ff */
[----:B------:R-:W-:-:S05]  /*1050*/  IMAD R0, R36, c[0x0][0x1f4], R0 ;  /* 0x00007d0024007a24 */ /* 0x000fca00078e0200 */
[----:B------:R-:W-:Y:S02]  /*1060*/  IADD3.X R0, R7, UR16, R0, P0, !PT ;  /* 0x0000001007007c10 */ /* 0x000fe400087fe400 */
[C---:B------:R-:W-:Y:S02]  /*1070*/  LEA R16, P0, R3.reuse, c[0x0][0x1c8], 0x1 ;  /* 0x0000720003107a11 */ /* 0x040fe400078008ff */
[----:B------:R-:W-:Y:S02]  /*1080*/  IADD3 R7, -R250, UR17, RZ ;  /* 0x00000011fa077c10 */ /* 0x000fe4000fffe1ff */
[----:B------:R-:W-:Y:S01]  /*1090*/  LEA.HI.X R0, R3, c[0x0][0x1cc], R0, 0x1, P0 ;  /* 0x0000730003007a11 */ /* 0x000fe200000f0c00 */
[----:B------:R-:W-:Y:S01]  /*10a0*/  SHFL.IDX PT, R24, R16, RZ, 0x181f ;  /* 0x00181fff10187589 */ /* 0x000fe200000e0000 */
[----:B------:R-:W-:-:S03]  /*10b0*/  ISETP.GE.AND P5, PT, R7, 0x1, PT ;  /* 0x000000010700780c */ /* 0x000fc60003fa6270 */
[----:B------:R-:W1:Y:S01]  /*10c0*/  SHFL.IDX PT, R25, R0, RZ, 0x181f ;  /* 0x00181fff00197589 */ /* 0x000e6200000e0000 */
[C---:B------:R-:W-:Y:S02]  /*10d0*/  ISETP.GE.AND P2, PT, R7.reuse, 0x11, PT ;  /* 0x000000110700780c */ /* 0x040fe40003f46270 */
[----:B------:R-:W-:Y:S01]  /*10e0*/  SHF.R.S32.HI R6, RZ, 0x1f, R12 ;  /* 0x0000001fff067819 */ /* 0x000fe2000001140c */
[----:B------:R-:W-:Y:S01]  /*10f0*/  SHFL.IDX PT, R20, R16, 0x1, 0x181f ;  /* 0x00381f0010147f89 */ /* 0x000fe200000e0000 */
[----:B------:R-:W-:-:S05]  /*1100*/  ISETP.GE.AND P1, PT, R7, 0x21, PT ;  /* 0x000000210700780c */ /* 0x000fca0003f26270 */
[----:B------:R-:W-:Y:S01]  /*1110*/  @P5 SHF.R.S32.HI R3, RZ, 0x1f, R138 ;  /* 0x0000001fff035819 */ /* 0x000fe2000001148a */
[----:B------:R-:W2:Y:S01]  /*1120*/  SHFL.IDX PT, R21, R0, 0x1, 0x181f ;  /* 0x00381f0000157f89 */ /* 0x000ea200000e0000 */
[----:B------:R-:W-:Y:S02]  /*1130*/  ISETP.GE.AND P0, PT, R7, 0x31, PT ;  /* 0x000000310700780c */ /* 0x000fe40003f06270 */
[----:B------:R-:W-:Y:S01]  /*1140*/  @P5 LEA.HI R3, R3, R138, RZ, 0x3 ;  /* 0x0000008a03035211 */ /* 0x000fe200078f18ff */
[----:B------:R-:W-:Y:S01]  /*1150*/  SHFL.IDX PT, R18, R16, 0x2, 0x181f ;  /* 0x00581f0010127f89 */ /* 0x000fe200000e0000 */
[----:B------:R-:W-:-:S03]  /*1160*/  LEA.HI R6, R6, R12, RZ, 0x3 ;  /* 0x0000000c06067211 */ /* 0x000fc600078f18ff */
[----:B------:R-:W3:Y:S01]  /*1170*/  SHFL.IDX PT, R19, R0, 0x2, 0x181f ;  /* 0x00581f0000137f89 */ /* 0x000ee200000e0000 */
[----:B------:R-:W-:-:S03]  /*1180*/  @P5 LOP3.LUT R3, R3, 0xfffffff8, RZ, 0xc0, !PT ;  /* 0xfffffff803035812 */ /* 0x000fc600078ec0ff */
[----:B------:R-:W-:Y:S01]  /*1190*/  SHFL.IDX PT, R16, R16, 0x3, 0x181f ;  /* 0x00781f0010107f89 */ /* 0x000fe200000e0000 */
[----:B------:R-:W-:-:S03]  /*11a0*/  LOP3.LUT R4, R6, 0xfffffff8, RZ, 0xc0, !PT ;  /* 0xfffffff806047812 */ /* 0x000fc600078ec0ff */
[----:B------:R4:W5:Y:S01]  /*11b0*/  SHFL.IDX PT, R17, R0, 0x3, 0x181f ;  /* 0x00781f0000117f89 */ /* 0x00096200000e0000 */
[----:B-1----:R-:W-:-:S04]  /*11c0*/  @P5 IMAD.WIDE R22, R137, 0x2, R24 ;  /* 0x0000000289165825 */ /* 0x002fc800078e0218 */
[----:B------:R-:W-:-:S04]  /*11d0*/  @P5 IMAD.WIDE R24, R3, 0x2, R24 ;  /* 0x0000000203185825 */ /* 0x000fc800078e0218 */
[----:B------:R-:W-:Y:S01]  /*11e0*/  IMAD.IADD R3, R14, 0x1, -R13 ;  /* 0x000000010e037824 */ /* 0x000fe200078e0a0d */
[----:B------:R-:W-:Y:S01]  /*11f0*/  @P2 SHF.R.S32.HI R14, RZ, 0x1f, R138 ;  /* 0x0000001fff0e2819 */ /* 0x000fe2000001148a */
[----:B------:R-:W-:Y:S01]  /*1200*/  IMAD.IADD R4, R12, 0x1, -R4 ;  /* 0x000000010c047824 */ /* 0x000fe200078e0a04 */
[----:B------:R-:W-:Y:S02]  /*1210*/  @P1 SHF.R.S32.HI R12, RZ, 0x1f, R138 ;  /* 0x0000001fff0c1819 */ /* 0x000fe4000001148a */
[-C--:B------:R-:W-:Y:S01]  /*1220*/  @P2 LEA.HI R14, R14, R138.reuse, RZ, 0x3 ;  /* 0x0000008a0e0e2211 */ /* 0x080fe200078f18ff */
[----:B----4-:R-:W-:Y:S01]  /*1230*/  @P5 IMAD.SHL.U32 R0, R136, 0x2, RZ ;  /* 0x0000000288005824 */ /* 0x010fe200078e00ff */
[----:B------:R-:W-:-:S04]  /*1240*/  @P1 LEA.HI R12, R12, R138, RZ, 0x3 ;  /* 0x0000008a0c0c1211 */ /* 0x000fc800078f18ff */
[----:B------:R1:W-:Y:S04]  /*1250*/  @P5 LDGSTS.E.BYPASS.LTC128B.128 [R0+0x4100], [R22.64], !P3 ;  /* 0x0410000016005fae */ /* 0x0003e8000d901d4c */
[----:B------:R1:W-:Y:S01]  /*1260*/  @P5 LDGSTS.E.BYPASS.LTC128B.128 [R0+0x6100], [R24.64], !P4 ;  /* 0x0610000018005fae */ /* 0x0003e2000e101d4c */
[----:B------:R-:W-:Y:S01]  /*1270*/  IMAD.SHL.U32 R250, R250, 0x8, RZ ;  /* 0x00000008fafa7824 */ /* 0x000fe200078e00ff */
[----:B------:R-:W-:Y:S02]  /*1280*/  @P2 LOP3.LUT R14, R14, 0xfffffff8, RZ, 0xc0, !PT ;  /* 0xfffffff80e0e2812 */ /* 0x000fe400078ec0ff */
[----:B------:R-:W-:Y:S02]  /*1290*/  @P1 LOP3.LUT R12, R12, 0xfffffff8, RZ, 0xc0, !PT ;  /* 0xfffffff80c0c1812 */ /* 0x000fe400078ec0ff */
[----:B------:R-:W-:Y:S01]  /*12a0*/  LOP3.LUT R250, R11, 0x8, R250, 0xf8, !PT ;  /* 0x000000080bfa7812 */ /* 0x000fe200078ef8fa */
[C---:B------:R-:W-:Y:S01]  /*12b0*/  @P2 IMAD.SHL.U32 R15, R136.reuse, 0x2, RZ ;  /* 0x00000002880f2824 */ /* 0x040fe200078e00ff */
[----:B------:R-:W-:Y:S01]  /*12c0*/  SHF.R.U32.HI R11, RZ, 0x3, R11 ;  /* 0x00000003ff0b7819 */ /* 0x000fe2000001160b */
[----:B------:R-:W-:-:S03]  /*12d0*/  @P1 IMAD.SHL.U32 R13, R136, 0x2, RZ ;  /* 0x00000002880d1824 */ /* 0x000fc600078e00ff */
[----:B------:R-:W-:Y:S01]  /*12e0*/  LOP3.LUT R250, R250, R11, RZ, 0x3c, !PT ;  /* 0x0000000bfafa7212 */ /* 0x000fe200078e3cff */
[----:B------:R-:W-:Y:S01]  /*12f0*/  @P0 IMAD.SHL.U32 R11, R136, 0x2, RZ ;  /* 0x00000002880b0824 */ /* 0x000fe200078e00ff */
[----:B-1----:R-:W-:-:S04]  /*1300*/  @P0 SHF.R.S32.HI R0, RZ, 0x1f, R138 ;  /* 0x0000001fff000819 */ /* 0x002fc8000001148a */
[----:B------:R-:W-:Y:S01]  /*1310*/  @P0 LEA.HI R0, R0, R138, RZ, 0x3 ;  /* 0x0000008a00000211 */ /* 0x000fe200078f18ff */
[----:B--2---:R-:W-:-:S03]  /*1320*/  @P2 IMAD.WIDE R22, R14, 0x2, R20 ;  /* 0x000000020e162825 */ /* 0x004fc600078e0214 */
[----:B------:R-:W-:Y:S01]  /*1330*/  @P0 LOP3.LUT R0, R0, 0xfffffff8, RZ, 0xc0, !PT ;  /* 0xfffffff800000812 */ /* 0x000fe200078ec0ff */
[----:B------:R-:W-:-:S04]  /*1340*/  @P2 IMAD.WIDE R20, R137, 0x2, R20 ;  /* 0x0000000289142825 */ /* 0x000fc800078e0214 */
[--C-:B---3--:R-:W-:Y:S01]  /*1350*/  @P1 IMAD.WIDE R24, R12, 0x2, R18.reuse ;  /* 0x000000020c181825 */ /* 0x108fe200078e0212 */
[----:B------:R1:W-:Y:S03]  /*1360*/  @P2 LDGSTS.E.BYPASS.LTC128B.128 [R15+0x4900], [R20.64], !P3 ;  /* 0x04900000140f2fae */ /* 0x0003e6000d901d4c */
[C---:B------:R-:W-:Y:S01]  /*1370*/  @P1 IMAD.WIDE R18, R137.reuse, 0x2, R18 ;  /* 0x0000000289121825 */ /* 0x040fe200078e0212 */
[----:B------:R1:W-:Y:S03]  /*1380*/  @P2 LDGSTS.E.BYPASS.LTC128B.128 [R15+0x6900], [R22.64], !P4 ;  /* 0x06900000160f2fae */ /* 0x0003e6000e101d4c */
[--C-:B-----5:R-:W-:Y:S01]  /*1390*/  @P0 IMAD.WIDE R26, R0, 0x2, R16.reuse ;  /* 0x00000002001a0825 */ /* 0x120fe200078e0210 */
[----:B------:R2:W-:Y:S03]  /*13a0*/  @P1 LDGSTS.E.BYPASS.LTC128B.128 [R13+0x5100], [R18.64], !P3 ;  /* 0x05100000120d1fae */ /* 0x0005e6000d901d4c */
[----:B------:R-:W-:Y:S01]  /*13b0*/  @P0 IMAD.WIDE R16, R137, 0x2, R16 ;  /* 0x0000000289100825 */ /* 0x000fe200078e0210 */
[----:B------:R2:W-:Y:S04]  /*13c0*/  @P1 LDGSTS.E.BYPASS.LTC128B.128 [R13+0x7100], [R24.64], !P4 ;  /* 0x07100000180d1fae */ /* 0x0005e8000e101d4c */
[----:B------:R3:W-:Y:S04]  /*13d0*/  @P0 LDGSTS.E.BYPASS.LTC128B.128 [R11+0x5900], [R16.64], !P3 ;  /* 0x05900000100b0fae */ /* 0x0007e8000d901d4c */
[----:B------:R3:W-:Y:S04]  /*13e0*/  @P0 LDGSTS.E.BYPASS.LTC128B.128 [R11+0x7900], [R26.64], !P4 ;  /* 0x079000001a0b0fae */ /* 0x0007e8000e101d4c */
[----:B------:R-:W0:Y:S01]  /*13f0*/  LDGDEPBAR ;  /* 0x00000000000079af */ /* 0x000e220000000000 */
[----:B------:R-:W-:-:S02]  /*1400*/  IMAD.SHL.U32 R14, R4, 0x40, RZ ;  /* 0x00000040040e7824 */ /* 0x000fc400078e00ff */
[----:B------:R-:W-:Y:S01]  /*1410*/  IMAD.SHL.U32 R6, R6, 0x40, RZ ;  /* 0x0000004006067824 */ /* 0x000fe200078e00ff */
[----:B------:R-:W-:Y:S02]  /*1420*/  R2P PR, R4, 0x6 ;  /* 0x0000000604007804 */ /* 0x000fe40000000000 */
[----:B------:R-:W-:Y:S01]  /*1430*/  LOP3.LUT R14, R14, 0x1c0, RZ, 0xc0, !PT ;  /* 0x000001c00e0e7812 */ /* 0x000fe200078ec0ff */
[----:B------:R-:W-:Y:S01]  /*1440*/  IMAD.MOV.U32 R0, RZ, RZ, 0x20 ;  /* 0x00000020ff007424 */ /* 0x000fe200078e00ff */
[----:B------:R-:W-:Y:S01]  /*1450*/  SHF.R.S32.HI R12, RZ, 0x5, R10 ;  /* 0x00000005ff0c7819 */ /* 0x000fe2000001140a */
[C---:B--2---:R-:W-:Y:S01]  /*1460*/  IMAD.SHL.U32 R13, R3.reuse, 0x8, RZ ;  /* 0x00000008030d7824 */ /* 0x044fe200078e00ff */
[----:B------:R-:W-:Y:S01]  /*1470*/  LOP3.LUT R6, R6, 0xfffffe00, RZ, 0xc0, !PT ;  /* 0xfffffe0006067812 */ /* 0x000fe200078ec0ff */
[----:B------:R-:W-:-:S03]  /*1480*/  IMAD R250, R3, 0x200, R250 ;  /* 0x0000020003fa7824 */ /* 0x000fc600078e02fa */
[----:B------:R-:W-:Y:S01]  /*1490*/  LOP3.LUT R13, R14, 0x8, R13, 0xf8, !PT ;  /* 0x000000080e0d7812 */ /* 0x000fe200078ef80d */
[----:B---3--:R-:W-:Y:S01]  /*14a0*/  IMAD.MOV.U32 R11, RZ, RZ, 0x10 ;  /* 0x00000010ff0b7424 */ /* 0x008fe200078e00ff */
[----:B------:R-:W-:-:S04]  /*14b0*/  DEPBAR.LE SB0, 0x1 ;  /* 0x000080400000791a */ /* 0x000fc80000000000 */
[----:B------:R-:W-:-:S04]  /*14c0*/  DEPBAR.LE SB0, 0x0 ;  /* 0x000080000000791a */ /* 0x000fc80000000000 */
[----:B------:R-:W-:Y:S02]  /*14d0*/  SHF.R.U32.HI R14, RZ, 0x3, R14 ;  /* 0x00000003ff0e7819 */ /* 0x000fe4000001160e */
[----:B------:R-:W-:Y:S02]  /*14e0*/  SEL R4, R11, 0xfffffff0, !P1 ;  /* 0xfffffff00b047807 */ /* 0x000fe40004800000 */
[----:B------:R-:W-:Y:S01]  /*14f0*/  SEL R3, R0, 0xffffffe0, !P2 ;  /* 0xffffffe000037807 */ /* 0x000fe20005000000 */
[----:B------:R-:W-:Y:S01]  /*1500*/  BAR.SYNC.DEFER_BLOCKING 0x0 ;  /* 0x0000000000007b1d */ /* 0x000fe20000010000 */
[----:B------:R-:W-:Y:S01]  /*1510*/  R2P PR, R5, 0x6 ;  /* 0x0000000605007804 */ /* 0x000fe20000000000 */
[----:B------:R-:W-:Y:S01]  /*1520*/  IMAD R12, R12, 0x400, R6 ;  /* 0x000004000c0c7824 */ /* 0x000fe200078e0206 */
[----:B------:R-:W-:-:S03]  /*1530*/  LOP3.LUT R5, R13, R14, RZ, 0x3c, !PT ;  /* 0x0000000e0d057212 */ /* 0x000fc600078e3cff */
[----:B------:R2:W-:Y:S01]  /*1540*/  STL [R1], R36 ;  /* 0x0000002401007387 */ /* 0x0005e20000100800 */
[----:B------:R-:W-:Y:S01]  /*1550*/  IMAD.SHL.U32 R250, R250, 0x2, RZ ;  /* 0x00000002fafa7824 */ /* 0x000fe200078e00ff */
[----:B------:R-:W-:Y:S01]  /*1560*/  PLOP3.LUT P0, PT, PT, PT, UP0, 0x80, 0x0 ;  /* 0x000000000000781c */ /* 0x000fe20003f0f008 */
[----:B------:R-:W-:-:S03]  /*1570*/  IMAD.IADD R251, R5, 0x1, R12 ;  /* 0x0000000105fb7824 */ /* 0x000fc600078e020c */
[C---:B------:R-:W-:Y:S01]  /*1580*/  IADD3 R11, R250.reuse, 0x4100, RZ ;  /* 0x00004100fa0b7810 */ /* 0x040fe20007ffe0ff */
[----:B------:R-:W-:Y:S01]  /*1590*/  IMAD.SHL.U32 R251, R251, 0x2, RZ ;  /* 0x00000002fbfb7824 */ /* 0x000fe200078e00ff */
[----:B------:R-:W-:Y:S02]  /*15a0*/  IADD3 R249, R250, 0x4120, RZ ;  /* 0x00004120faf97810 */ /* 0x000fe40007ffe0ff */
[----:B------:R-:W-:Y:S01]  /*15b0*/  @P1 IADD3 R249, R11, -0x20, RZ ;  /* 0xffffffe00bf91810 */ /* 0x000fe20007ffe0ff */
[----:B------:R-:W-:Y:S01]  /*15c0*/  IMAD R247, R4, 0x2, R251 ;  /* 0x0000000204f77824 */ /* 0x000fe200078e02fb */
[----:B------:R-:W-:Y:S02]  /*15d0*/  LOP3.LUT R10, R10, 0xffffffe0, RZ, 0xc0, !PT ;  /* 0xffffffe00a0a7812 */ /* 0x000fe400078ec0ff */
[----:B------:R-:W-:Y:S01]  /*15e0*/  LOP3.LUT R5, R5, R6, RZ, 0xfc, !PT ;  /* 0x0000000605057212 */ /* 0x000fe200078efcff */
[----:B------:R2:W3:Y:S02]  /*15f0*/  LDSM.16.M88.4 R100, [R251+0x8100] ;  /* 0x00810000fb64783b */ /* 0x0004e40000000200 */
[----:B------:R-:W-:-:S02]  /*1600*/  IMAD.IADD R2, R2, 0x1, -R10 ;  /* 0x0000000102027824 */ /* 0x000fc400078e0a0a */
[----:B------:R2:W4:Y:S01]  /*1610*/  LDSM.16.M88.4 R52, [R251+0xa100] ;  /* 0x00a10000fb34783b */ /* 0x0005220000000200 */
[----:B------:R-:W-:-:S03]  /*1620*/  ISETP.GT.AND P5, PT, R139, 0x3f, PT ;  /* 0x0000003f8b00780c */ /* 0x000fc60003fa4270 */
[----:B------:R2:W2:Y:S01]  /*1630*/  LDSM.16.M88.4 R40, [R250+0x4100] ;  /* 0x00410000fa28783b */ /* 0x0004a20000000200 */
[----:B------:R-:W-:-:S03]  /*1640*/  SEL R6, RZ, 0x10, P4 ;  /* 0x00000010ff067807 */ /* 0x000fc60002000000 */
[----:B------:R2:W2:Y:S01]  /*1650*/  LDSM.16.M88.4 R68, [R250+0x4900] ;  /* 0x00490000fa44783b */ /* 0x0004a20000000200 */
[----:B------:R-:W-:-:S03]  /*1660*/  SEL R0, R0, 0xffffffe0, !P2 ;  /* 0xffffffe000007807 */ /* 0x000fc60005000000 */
[----:B------:R2:W2:Y:S01]  /*1670*/  LDSM.16.M88.4 R108, [R250+0x5100] ;  /* 0x00510000fa6c783b */ /* 0x0004a20000000200 */
[----:B------:R-:W-:-:S03]  /*1680*/  IADD3 R239, R249, 0x800, RZ ;  /* 0x00000800f9ef7810 */ /* 0x000fc60007ffe0ff */
[----:B------:R2:W2:Y:S01]  /*1690*/  LDSM.16.M88.4 R28, [R250+0x5900] ;  /* 0x00590000fa1c783b */ /* 0x0004a20000000200 */
[----:B------:R-:W-:-:S03]  /*16a0*/  IADD3 R238, R249, 0x1000, RZ ;  /* 0x00001000f9ee7810 */ /* 0x000fc60007ffe0ff */
[----:B-1----:R1:W1:Y:S01]  /*16b0*/  LDSM.16.M88.4 R12, [R247+0x8100] ;  /* 0x00810000f70c783b */ /* 0x0022620000000200 */
[----:B------:R-:W-:-:S03]  /*16c0*/  IADD3 R237, R249, 0x1800, RZ ;  /* 0x00001800f9ed7810 */ /* 0x000fc60007ffe0ff */
[----:B------:R1:W1:Y:S04]  /*16d0*/  LDSM.16.M88.4 R32, [R247+0xa100] ;  /* 0x00a10000f720783b */ /* 0x0002680000000200 */
[----:B------:R1:W1:Y:S04]  /*16e0*/  LDSM.16.M88.4 R96, [R249] ;  /* 0x00000000f960783b */ /* 0x0002680000000200 */
[----:B------:R1:W1:Y:S04]  /*16f0*/  LDSM.16.M88.4 R92, [R249+0x800] ;  /* 0x00080000f95c783b */ /* 0x0002680000000200 */
[----:B------:R1:W1:Y:S04]  /*1700*/  LDSM.16.M88.4 R20, [R249+0x1000] ;  /* 0x00100000f914783b */ /* 0x0002680000000200 */
[----:B------:R1:W1:Y:S01]  /*1710*/  LDSM.16.M88.4 R16, [R249+0x1800] ;  /* 0x00180000f910783b */ /* 0x0002620000000200 */
[----:B------:R-:W-:Y:S05]  /*1720*/  @!P0 BRA `(.L_x_706) ;  /* 0x000003b000008947 */ /* 0x000fea0003800000 */
[----:B---34-:R-:W-:Y:S01]  /*1730*/  IMAD R9, R9, c[0x0][0x208], RZ ;  /* 0x0000820009097a24 */ /* 0x018fe200078e02ff */
[----:B------:R-:W-:Y:S01]  /*1740*/  ISETP.GE.AND P2, PT, R137, c[0x0][0x1d4], PT ;  /* 0x0000750089007a0c */ /* 0x000fe20003f46270 */
[----:B------:R-:W-:-:S03]  /*1750*/  IMAD.WIDE.U32 R10, R37, c[0x0][0x208], RZ ;  /* 0x00008200250a7a25 */ /* 0x000fc600078e00ff */
[----:B------:R-:W-:Y:S01]  /*1760*/  ISETP.LT.OR P1, PT, R7, 0x1, P2 ;  /* 0x000000010700780c */ /* 0x000fe20001721670 */
[----:B------:R-:W-:Y:S02]  /*1770*/  IMAD R9, R37, c[0x0][0x20c], R9 ;  /* 0x0000830025097a24 */ /* 0x000fe400078e0209 */
[----:B------:R-:W-:Y:S02]  /*1780*/  IMAD R8, R8, c[0x0][0x218], RZ ;  /* 0x0000860008087a24 */ /* 0x000fe400078e02ff */
[----:B------:R-:W-:Y:S02]  /*1790*/  IMAD.IADD R11, R11, 0x1, R9 ;  /* 0x000000010b0b7824 */ /* 0x000fe400078e0209 */
[C---:B------:R-:W-:Y:S02]  /*17a0*/  IMAD R8, R36.reuse, c[0x0][0x21c], R8 ;  /* 0x0000870024087a24 */ /* 0x040fe400078e0208 */
[----:B------:R-:W-:Y:S01]  /*17b0*/  IMAD.WIDE.U32 R10, R36, c[0x0][0x218], R10 ;  /* 0x00008600240a7a25 */ /* 0x000fe200078e000a */
[----:B--2---:R-:W-:-:S03]  /*17c0*/  SHF.R.S32.HI R36, RZ, 0x1f, R138 ;  /* 0x0000001fff247819 */ /* 0x004fc6000001148a */
[----:B------:R-:W-:Y:S01]  /*17d0*/  IMAD.WIDE R38, R137, 0x2, RZ ;  /* 0x0000000289267825 */ /* 0x000fe200078e02ff */
[----:B------:R-:W-:Y:S02]  /*17e0*/  IADD3 R9, P0, R10, UR20, RZ ;  /* 0x000000140a097c10 */ /* 0x000fe4000ff1e0ff */
[----:B------:R-:W-:Y:S02]  /*17f0*/  LEA.HI R36, R36, R138, RZ, 0x3 ;  /* 0x0000008a24247211 */ /* 0x000fe400078f18ff */
[----:B------:R-:W-:Y:S02]  /*1800*/  IADD3.X R8, R11, UR5, R8, P0, !PT ;  /* 0x000000050b087c10 */ /* 0x000fe400087fe408 */
[C---:B------:R-:W-:Y:S02]  /*1810*/  LEA R10, P0, R9.reuse, c[0x0][0x1f8], 0x1 ;  /* 0x00007e00090a7a11 */ /* 0x040fe400078008ff */
[----:B------:R-:W-:Y:S02]  /*1820*/  LOP3.LUT R36, R36, 0xfffffff8, RZ, 0xc0, !PT ;  /* 0xfffffff824247812 */ /* 0x000fe400078ec0ff */
[----:B------:R-:W-:Y:S01]  /*1830*/  LEA.HI.X R9, R9, c[0x0][0x1fc], R8, 0x1, P0 ;  /* 0x00007f0009097a11 */ /* 0x000fe200000f0c08 */
[----:B------:R-:W2:Y:S01]  /*1840*/  SHFL.IDX PT, R11, R10, RZ, 0x181f ;  /* 0x00181fff0a0b7589 */ /* 0x000ea200000e0000 */
[----:B------:R-:W-:-:S02]  /*1850*/  IMAD.SHL.U32 R8, R136, 0x2, RZ ;  /* 0x0000000288087824 */ /* 0x000fc400078e00ff */
[----:B------:R-:W-:Y:S01]  /*1860*/  IMAD.WIDE R36, R36, 0x2, RZ ;  /* 0x0000000224247825 */ /* 0x000fe200078e02ff */
[----:B------:R-:W3:Y:S04]  /*1870*/  SHFL.IDX PT, R24, R9, RZ, 0x181f ;  /* 0x00181fff09187589 */ /* 0x000ee800000e0000 */
[----:B------:R-:W4:Y:S01]  /*1880*/  SHFL.IDX PT, R25, R10, 0x1, 0x181f ;  /* 0x00381f000a197f89 */ /* 0x000f2200000e0000 */
[----:B--2---:R-:W-:-:S05]  /*1890*/  IADD3 R26, P0, R11, R38, RZ ;  /* 0x000000260b1a7210 */ /* 0x004fca0007f1e0ff */
[C---:B---3--:R-:W-:Y:S01]  /*18a0*/  IMAD.X R27, R24.reuse, 0x1, R39, P0 ;  /* 0x00000001181b7824 */ /* 0x048fe200000e0627 */
[----:B------:R-:W-:Y:S02]  /*18b0*/  IADD3 R44, P0, R11, R36, RZ ;  /* 0x000000240b2c7210 */ /* 0x000fe40007f1e0ff */
[----:B------:R-:W-:Y:S03]  /*18c0*/  SHFL.IDX PT, R11, R10, 0x2, 0x181f ;  /* 0x00581f000a0b7f89 */ /* 0x000fe600000e0000 */
[----:B------:R-:W-:Y:S01]  /*18d0*/  IMAD.X R45, R24, 0x1, R37, P0 ;  /* 0x00000001182d7824 */ /* 0x000fe200000e0625 */
[----:B------:R2:W-:Y:S01]  /*18e0*/  LDGSTS.E.BYPASS.LTC128B.128 [R8+0x100], [R26.64], !P1 ;  /* 0x001000001a087fae */ /* 0x0005e2000c901d4c */
[----:B------:R-:W-:-:S03]  /*18f0*/  ISETP.GE.AND P1, PT, R138, c[0x0][0x1d4], PT ;  /* 0x000075008a007a0c */ /* 0x000fc60003f26270 */
[----:B------:R-:W-:Y:S01]  /*1900*/  SHFL.IDX PT, R24, R9, 0x2, 0x181f ;  /* 0x00581f0009187f89 */ /* 0x000fe200000e0000 */
[----:B------:R-:W-:-:S03]  /*1910*/  ISETP.LT.OR P0, PT, R7, 0x1, P1 ;  /* 0x000000010700780c */ /* 0x000fc60000f01670 */
[----:B------:R-:W-:Y:S10]  /*1920*/  SHFL.IDX PT, R10, R10, 0x3, 0x181f ;  /* 0x00781f000a0a7f89 */ /* 0x000ff400000e0000 */
[----:B------:R4:W-:Y:S04]  /*1930*/  LDGSTS.E.BYPASS.LTC128B.128 [R8+0x2100], [R44.64], !P0 ;  /* 0x021000002c087fae */ /* 0x0009e8000c101d4c */
[----:B--2---:R-:W2:Y:S04]  /*1940*/  SHFL.IDX PT, R26, R9, 0x1, 0x181f ;  /* 0x00381f00091a7f89 */ /* 0x004ea800000e0000 */
[----:B------:R-:W3:Y:S01]  /*1950*/  SHFL.IDX PT, R9, R9, 0x3, 0x181f ;  /* 0x00781f0009097f89 */ /* 0x000ee200000e0000 */
[----:B----4-:R-:W-:-:S05]  /*1960*/  IADD3 R44, P0, R38, R25, RZ ;  /* 0x00000019262c7210 */ /* 0x010fca0007f1e0ff */
[----:B--2---:R-:W-:Y:S01]  /*1970*/  IMAD.X R45, R39, 0x1, R26, P0 ;  /* 0x00000001272d7824 */ /* 0x004fe200000e061a */
[----:B------:R-:W-:-:S13]  /*1980*/  ISETP.LT.OR P0, PT, R7, 0x11, P2 ;  /* 0x000000110700780c */ /* 0x000fda0001701670 */
[----:B------:R2:W-:Y:S02]  /*1990*/  LDGSTS.E.BYPASS.LTC128B.128 [R8+0x900], [R44.64], !P0 ;  /* 0x009000002c087fae */ /* 0x0005e4000c101d4c */
[----:B--2---:R-:W-:-:S05]  /*19a0*/  IADD3 R44, P0, R36, R25, RZ ;  /* 0x00000019242c7210 */ /* 0x004fca0007f1e0ff */
[----:B------:R-:W-:Y:S01]  /*19b0*/  IMAD.X R45, R37, 0x1, R26, P0 ;  /* 0x00000001252d7824 */ /* 0x000fe200000e061a */
[----:B------:R-:W-:-:S13]  /*19c0*/  ISETP.LT.OR P0, PT, R7, 0x11, P1 ;  /* 0x000000110700780c */ /* 0x000fda0000f01670 */
[----:B------:R2:W-:Y:S01]  /*19d0*/  LDGSTS.E.BYPASS.LTC128B.128 [R8+0x2900], [R44.64], !P0 ;  /* 0x029000002c087fae */ /* 0x0005e2000c101d4c */
[----:B------:R-:W-:-:S05]  /*19e0*/  IADD3 R26, P0, R38, R11, RZ ;  /* 0x0000000b261a7210 */ /* 0x000fca0007f1e0ff */
[----:B------:R-:W-:Y:S01]  /*19f0*/  IMAD.X R27, R39, 0x1, R24, P0 ;  /* 0x00000001271b7824 */ /* 0x000fe200000e0618 */
[C---:B------:R-:W-:Y:S02]  /*1a00*/  ISETP.LT.OR P0, PT, R7.reuse, 0x21, P2 ;  /* 0x000000210700780c */ /* 0x040fe40001701670 */
[----:B------:R-:W-:-:S11]  /*1a10*/  ISETP.LT.OR P2, PT, R7, 0x31, P2 ;  /* 0x000000310700780c */ /* 0x000fd60001741670 */
[----:B------:R4:W-:Y:S02]  /*1a20*/  LDGSTS.E.BYPASS.LTC128B.128 [R8+0x1100], [R26.64], !P0 ;  /* 0x011000001a087fae */ /* 0x0009e4000c101d4c */
[----:B----4-:R-:W-:-:S05]  /*1a30*/  IADD3 R26, P0, R36, R11, RZ ;  /* 0x0000000b241a7210 */ /* 0x010fca0007f1e0ff */
[----:B------:R-:W-:Y:S01]  /*1a40*/  IMAD.X R27, R37, 0x1, R24, P0 ;  /* 0x00000001251b7824 */ /* 0x000fe200000e0618 */
[C---:B------:R-:W-:Y:S02]  /*1a50*/  ISETP.LT.OR P0, PT, R7.reuse, 0x21, P1 ;  /* 0x000000210700780c */ /* 0x040fe40000f01670 */
[----:B------:R-:W-:-:S11]  /*1a60*/  ISETP.LT.OR P1, PT, R7, 0x31, P1 ;  /* 0x000000310700780c */ /* 0x000fd60000f21670 */
[----:B------:R2:W-:Y:S01]  /*1a70*/  LDGSTS.E.BYPASS.LTC128B.128 [R8+0x3100], [R26.64], !P0 ;  /* 0x031000001a087fae */ /* 0x0005e2000c101d4c */
[----:B------:R-:W-:-:S05]  /*1a80*/  IADD3 R24, P0, R38, R10, RZ ;  /* 0x0000000a26187210 */ /* 0x000fca0007f1e0ff */
[----:B---3--:R-:W-:Y:S01]  /*1a90*/  IMAD.X R25, R39, 0x1, R9, P0 ;  /* 0x0000000127197824 */ /* 0x008fe200000e0609 */
[----:B------:R-:W-:-:S04]  /*1aa0*/  IADD3 R10, P0, R36, R10, RZ ;  /* 0x0000000a240a7210 */ /* 0x000fc80007f1e0ff */
[----:B------:R2:W-:Y:S01]  /*1ab0*/  LDGSTS.E.BYPASS.LTC128B.128 [R8+0x1900], [R24.64], !P2 ;  /* 0x0190000018087fae */ /* 0x0005e2000d101d4c */
[----:B------:R-:W-:-:S05]  /*1ac0*/  IMAD.X R11, R37, 0x1, R9, P0 ;  /* 0x00000001250b7824 */ /* 0x000fca00000e0609 */
[----:B------:R2:W-:Y:S03]  /*1ad0*/  LDGSTS.E.BYPASS.LTC128B.128 [R8+0x3900], [R10.64], !P1 ;  /* 0x039000000a087fae */ /* 0x0005e6000c901d4c */
.L_x_706:
[-C--:B--234-:R-:W-:Y:S01]  /*1ae0*/  HMMA.16816.F32.BF16 R8, R100, R40.reuse, RZ ;  /* 0x000000286408723c */ /* 0x09cfe200000418ff */
[C---:B------:R-:W-:Y:S01]  /*1af0*/  LEA R246, R3.reuse, R251, 0x1 ;  /* 0x000000fb03f67211 */ /* 0x040fe200078e08ff */
[----:B------:R-:W-:Y:S01]  /*1b00*/  LDSM.16.M88.4 R132, [R250+0x6100] ;  /* 0x00610000fa84783b */ /* 0x000fe20000000200 */
[C---:B------:R-:W-:Y:S01]  /*1b10*/  LEA R245, R0.reuse, R250, 0x1 ;  /* 0x000000fa00f57211 */ /* 0x040fe200078e08ff */
[----:B------:R-:W-:Y:S01]  /*1b20*/  UISETP.GE.AND UP0, UPT, UR9, 0x41, UPT ;  /* 0x000000410900788c */ /* 0x000fe2000bf06270 */
[----:B------:R-:W-:Y:S01]  /*1b30*/  LEA R236, R0, R249, 0x1 ;  /* 0x000000f900ec7211 */ /* 0x000fe200078e08ff */
[----:B------:R-:W-:Y:S01]  /*1b40*/  LDSM.16.M88.4 R48, [R246+0xa100] ;  /* 0x00a10000f630783b */ /* 0x000fe20000000200 */
[----:B------:R-:W-:Y:S01]  /*1b50*/  LEA R244, R3, R247, 0x1 ;  /* 0x000000f703f47211 */ /* 0x000fe200078e08ff */
[----:B------:R-:W-:Y:S01]  /*1b60*/  HMMA.16816.F32.BF16 R24, R52, R40, RZ ;  /* 0x000000283418723c */ /* 0x000fe200000418ff */
[----:B------:R-:W-:Y:S01]  /*1b70*/  LEA R243, R4, R246, 0x1 ;  /* 0x000000f604f37211 */ /* 0x000fe200078e08ff */
[----:B------:R-:W-:Y:S01]  /*1b80*/  LDSM.16.M88.4 R88, [R245+0x4100] ;  /* 0x00410000f558783b */ /* 0x000fe20000000200 */
[----:B------:R-:W-:-:S02]  /*1b90*/  PLOP3.LUT P0, PT, PT, PT, UP0, 0x40, 0x0 ;  /* 0x000000000000781c */ /* 0x000fc40003f0e808 */
[C---:B------:R-:W-:Y:S01]  /*1ba0*/  IADD3 R235, R249.reuse, 0x2000, RZ ;  /* 0x00002000f9eb7810 */ /* 0x040fe20007ffe0ff */
[----:B------:R-:W-:Y:S01]  /*1bb0*/  LDSM.16.M88.4 R124, [R244+0x8100] ;  /* 0x00810000f47c783b */ /* 0x000fe20000000200 */
[C---:B------:R-:W-:Y:S01]  /*1bc0*/  IADD3 R234, R249.reuse, 0x2800, RZ ;  /* 0x00002800f9ea7810 */ /* 0x040fe20007ffe0ff */
[----:B------:R-:W-:Y:S01]  /*1bd0*/  HMMA.16816.F32.BF16 R76, R52, R68, RZ ;  /* 0x00000044344c723c */ /* 0x000fe200000418ff */
[C---:B------:R-:W-:Y:S01]  /*1be0*/  IADD3 R233, R249.reuse, 0x3000, RZ ;  /* 0x00003000f9e97810 */ /* 0x040fe20007ffe0ff */
[----:B------:R-:W-:Y:S01]  /*1bf0*/  LDSM.16.M88.4 R44, [R245+0x4900] ;  /* 0x00490000f52c783b */ /* 0x000fe20000000200 */
[----:B------:R-:W-:-:S03]  /*1c00*/  IADD3 R232, R249, 0x3800, RZ ;  /* 0x00003800f9e87810 */ /* 0x000fc60007ffe0ff */
[----:B------:R-:W-:Y:S02]  /*1c10*/  LDSM.16.M88.4 R36, [R245+0x5100] ;  /* 0x00510000f524783b */ /* 0x000fe40000000200 */
[C---:B------:R-:W-:Y:S02]  /*1c20*/  HMMA.16816.F32.BF16 R64, R52.reuse, R108, RZ ;  /* 0x0000006c3440723c */ /* 0x040fe400000418ff */
[----:B------:R-:W-:Y:S04]  /*1c30*/  LDSM.16.M88.4 R128, [R249+0x2000] ;  /* 0x00200000f980783b */ /* 0x000fe80000000200 */
[----:B------:R-:W-:Y:S02]  /*1c40*/  LDSM.16.M88.4 R120, [R236+0x1000] ;  /* 0x00100000ec78783b */ /* 0x000fe40000000200 */
[C---:B------:R-:W-:Y:S02]  /*1c50*/  HMMA.16816.F32.BF16 R84, R52.reuse, R42, RZ ;  /* 0x0000002a3454723c */ /* 0x040fe400000418ff */
[----:B------:R-:W-:Y:S04]  /*1c60*/  LDSM.16.M88.4 R116, [R236+0x1800] ;  /* 0x00180000ec74783b */ /* 0x000fe80000000200 */
[----:B------:R-:W0:Y:S02]  /*1c70*/  LDGDEPBAR ;  /* 0x00000000000079af */ /* 0x000e240000000000 */
[C---:B------:R-:W-:Y:S08]  /*1c80*/  HMMA.16816.F32.BF16 R72, R52.reuse, R70, RZ ;  /* 0x000000463448723c */ /* 0x040ff000000418ff */
[----:B------:R-:W-:Y:S08]  /*1c90*/  HMMA.16816.F32.BF16 R60, R52, R110, RZ ;  /* 0x0000006e343c723c */ /* 0x000ff000000418ff */
[C---:B------:R-:W-:Y:S08]  /*1ca0*/  HMMA.16816.F32.BF16 R80, R100.reuse, R68, RZ ;  /* 0x000000446450723c */ /* 0x040ff000000418ff */
[----:B------:R-:W-:Y:S08]  /*1cb0*/  HMMA.16816.F32.BF16 R112, R100, R108, RZ ;  /* 0x0000006c6470723c */ /* 0x000ff000000418ff */
[-C--:B------:R-:W-:Y:S08]  /*1cc0*/  HMMA.16816.F32.BF16 R56, R52, R28.reuse, RZ ;  /* 0x0000001c3438723c */ /* 0x080ff000000418ff */
[C---:B------:R-:W-:Y:S08]  /*1cd0*/  HMMA.16816.F32.BF16 R104, R100.reuse, R28, RZ ;  /* 0x0000001c6468723c */ /* 0x040ff000000418ff */
[C---:B------:R-:W-:Y:S08]  /*1ce0*/  HMMA.16816.F32.BF16 R40, R100.reuse, R42, RZ ;  /* 0x0000002a6428723c */ /* 0x040ff000000418ff */
[C---:B------:R-:W-:Y:S08]  /*1cf0*/  HMMA.16816.F32.BF16 R68, R100.reuse, R70, RZ ;  /* 0x000000466444723c */ /* 0x040ff000000418ff */
[----:B------:R-:W-:Y:S08]  /*1d00*/  HMMA.16816.F32.BF16 R108, R100, R110, RZ ;  /* 0x0000006e646c723c */ /* 0x000ff000000418ff */
[-C--:B------:R-:W-:Y:S08]  /*1d10*/  HMMA.16816.F32.BF16 R52, R52, R30.reuse, RZ ;  /* 0x0000001e3434723c */ /* 0x080ff000000418ff */
[----:B------:R-:W-:Y:S01]  /*1d20*/  HMMA.16816.F32.BF16 R100, R100, R30, RZ ;  /* 0x0000001e6464723c */ /* 0x000fe200000418ff */
[----:B------:R-:W2:Y:S07]  /*1d30*/  LDSM.16.M88.4 R28, [R246+0x8100] ;  /* 0x00810000f61c783b */ /* 0x000eae0000000200 */
[----:B-1----:R-:W-:Y:S08]  /*1d40*/  HMMA.16816.F32.BF16 R8, R12, R96, R8 ;  /* 0x000000600c08723c */ /* 0x002ff00000041808 */
[C---:B------:R-:W-:Y:S08]  /*1d50*/  HMMA.16816.F32.BF16 R64, R32.reuse, R20, R64 ;  /* 0x000000142040723c */ /* 0x040ff00000041840 */
[----:B------:R-:W-:Y:S08]  /*1d60*/  HMMA.16816.F32.BF16 R60, R32, R22, R60 ;  /* 0x00000016203c723c */ /* 0x000ff0000004183c */
[C---:B------:R-:W-:Y:S08]  /*1d70*/  HMMA.16816.F32.BF16 R112, R12.reuse, R20, R112 ;  /* 0x000000140c70723c */ /* 0x040ff00000041870 */
[----:B------:R-:W-:Y:S01]  /*1d80*/  HMMA.16816.F32.BF16 R108, R12, R22, R108 ;  /* 0x000000160c6c723c */ /* 0x000fe2000004186c */
[----:B------:R-:W1:Y:S07]  /*1d90*/  LDSM.16.M88.4 R20, [R236] ;  /* 0x00000000ec14783b */ /* 0x000e6e0000000200 */
[C---:B------:R-:W-:Y:S08]  /*1da0*/  HMMA.16816.F32.BF16 R24, R32.reuse, R96, R24 ;  /* 0x000000602018723c */ /* 0x040ff00000041818 */
[C---:B------:R-:W-:Y:S08]  /*1db0*/  HMMA.16816.F32.BF16 R76, R32.reuse, R92, R76 ;  /* 0x0000005c204c723c */ /* 0x040ff0000004184c */
[C---:B------:R-:W-:Y:S08]  /*1dc0*/  HMMA.16816.F32.BF16 R56, R32.reuse, R16, R56 ;  /* 0x000000102038723c */ /* 0x040ff00000041838 */
[C---:B------:R-:W-:Y:S08]  /*1dd0*/  HMMA.16816.F32.BF16 R84, R32.reuse, R98, R84 ;  /* 0x000000622054723c */ /* 0x040ff00000041854 */
[C---:B------:R-:W-:Y:S08]  /*1de0*/  HMMA.16816.F32.BF16 R72, R32.reuse, R94, R72 ;  /* 0x0000005e2048723c */ /* 0x040ff00000041848 */
[----:B------:R-:W-:Y:S01]  /*1df0*/  HMMA.16816.F32.BF16 R52, R32, R18, R52 ;  /* 0x000000122034723c */ /* 0x000fe20000041834 */
[----:B------:R-:W3:Y:S07]  /*1e00*/  LDSM.16.M88.4 R32, [R245+0x5900] ;  /* 0x00590000f520783b */ /* 0x000eee0000000200 */
[----:B--2---:R-:W-:Y:S08]  /*1e10*/  HMMA.16816.F32.BF16 R8, R28, R88, R8 ;  /* 0x000000581c08723c */ /* 0x004ff00000041808 */
[C---:B------:R-:W-:Y:S01]  /*1e20*/  HMMA.16816.F32.BF16 R40, R12.reuse, R98, R40 ;  /* 0x000000620c28723c */ /* 0x040fe20000041828 */
[----:B------:R-:W2:Y:S07]  /*1e30*/  LDSM.16.M88.4 R96, [R251+0xc100] ;  /* 0x00c10000fb60783b */ /* 0x000eae0000000200 */
[----:B------:R-:W-:Y:S08]  /*1e40*/  HMMA.16816.F32.BF16 R80, R12, R92, R80 ;  /* 0x0000005c0c50723c */ /* 0x000ff00000041850 */
[----:B-1----:R-:W-:Y:S08]  /*1e50*/  HMMA.16816.F32.BF16 R8, R124, R20, R8 ;  /* 0x000000147c08723c */ /* 0x002ff00000041808 */
[C---:B------:R-:W-:Y:S08]  /*1e60*/  HMMA.16816.F32.BF16 R104, R12.reuse, R16, R104 ;  /* 0x000000100c68723c */ /* 0x040ff00000041868 */
[C---:B------:R-:W-:Y:S01]  /*1e70*/  HMMA.16816.F32.BF16 R68, R12.reuse, R94, R68 ;  /* 0x0000005e0c44723c */ /* 0x040fe20000041844 */
[----:B------:R-:W-:Y:S07]  /*1e80*/  LDSM.16.M88.4 R92, [R251+0xe100] ;  /* 0x00e10000fb5c783b */ /* 0x000fee0000000200 */
[----:B------:R-:W-:Y:S01]  /*1e90*/  HMMA.16816.F32.BF16 R100, R12, R18, R100 ;  /* 0x000000120c64723c */ /* 0x000fe20000041864 */
[----:B------:R-:W1:Y:S04]  /*1ea0*/  LDSM.16.M88.4 R16, [R244+0xa100] ;  /* 0x00a10000f410783b */ /* 0x000e680000000200 */
[----:B------:R-:W-:Y:S03]  /*1eb0*/  LDSM.16.M88.4 R12, [R236+0x800] ;  /* 0x00080000ec0c783b */ /* 0x000fe60000000200 */
[C---:B------:R-:W-:Y:S08]  /*1ec0*/  HMMA.16816.F32.BF16 R24, R48.reuse, R88, R24 ;  /* 0x000000583018723c */ /* 0x040ff00000041818 */
[C---:B------:R-:W-:Y:S08]  /*1ed0*/  HMMA.16816.F32.BF16 R76, R48.reuse, R44, R76 ;  /* 0x0000002c304c723c */ /* 0x040ff0000004184c */
[C---:B------:R-:W-:Y:S08]  /*1ee0*/  HMMA.16816.F32.BF16 R64, R48.reuse, R36, R64 ;  /* 0x000000243040723c */ /* 0x040ff00000041840 */
[C---:B---3--:R-:W-:Y:S08]  /*1ef0*/  HMMA.16816.F32.BF16 R56, R48.reuse, R32, R56 ;  /* 0x000000203038723c */ /* 0x048ff00000041838 */
[C---:B------:R-:W-:Y:S08]  /*1f00*/  HMMA.16816.F32.BF16 R84, R48.reuse, R90, R84 ;  /* 0x0000005a3054723c */ /* 0x040ff00000041854 */
[C---:B------:R-:W-:Y:S08]  /*1f10*/  HMMA.16816.F32.BF16 R72, R48.reuse, R46, R72 ;  /* 0x0000002e3048723c */ /* 0x040ff00000041848 */
[C---:B------:R-:W-:Y:S08]  /*1f20*/  HMMA.16816.F32.BF16 R60, R48.reuse, R38, R60 ;  /* 0x00000026303c723c */ /* 0x040ff0000004183c */
[----:B------:R-:W-:Y:S01]  /*1f30*/  HMMA.16816.F32.BF16 R52, R48, R34, R52 ;  /* 0x000000223034723c */ /* 0x000fe20000041834 */
[----:B------:R-:W3:Y:S07]  /*1f40*/  LDSM.16.M88.4 R48, [R247+0xc100] ;  /* 0x00c10000f730783b */ /* 0x000eee0000000200 */
[----:B--2---:R-:W-:Y:S08]  /*1f50*/  HMMA.16816.F32.BF16 R8, R96, R132, R8 ;  /* 0x000000846008723c */ /* 0x004ff00000041808 */
        /* <DEDUP_REMOVED lines=10> */
[----:B------:R-:W2:Y:S04]  /*2000*/  LDSM.16.M88.4 R28, [R245+0x6100] ;  /* 0x00610000f51c783b */ /* 0x000ea80000000200 */
[----:B------:R-:W-:Y:S03]  /*2010*/  LDSM.16.M88.4 R32, [R246+0xe100] ;  /* 0x00e10000f620783b */ /* 0x000fe60000000200 */
[----:B-1----:R-:W-:Y:S08]  /*2020*/  HMMA.16816.F32.BF16 R24, R16, R20, R24 ;  /* 0x000000141018723c */ /* 0x002ff00000041818 */
[----:B---3--:R-:W-:Y:S08]  /*2030*/  HMMA.16816.F32.BF16 R8, R48, R128, R8 ;  /* 0x000000803008723c */ /* 0x008ff00000041808 */
[-C--:B------:R-:W-:Y:S08]  /*2040*/  HMMA.16816.F32.BF16 R84, R16, R22.reuse, R84 ;  /* 0x000000161054723c */ /* 0x080ff00000041854 */
[----:B------:R-:W-:Y:S01]  /*2050*/  HMMA.16816.F32.BF16 R40, R124, R22, R40 ;  /* 0x000000167c28723c */ /* 0x000fe20000041828 */
[----:B------:R-:W-:Y:S07]  /*2060*/  LDSM.16.M88.4 R20, [R244+0xc100] ;  /* 0x00c10000f414783b */ /* 0x000fee0000000200 */
[C---:B------:R-:W-:Y:S08]  /*2070*/  HMMA.16816.F32.BF16 R76, R16.reuse, R12, R76 ;  /* 0x0000000c104c723c */ /* 0x040ff0000004184c */
[----:B------:R-:W-:Y:S08]  /*2080*/  HMMA.16816.F32.BF16 R72, R16, R14, R72 ;  /* 0x0000000e1048723c */ /* 0x000ff00000041848 */
[C---:B------:R-:W-:Y:S08]  /*2090*/  HMMA.16816.F32.BF16 R80, R124.reuse, R12, R80 ;  /* 0x0000000c7c50723c */ /* 0x040ff00000041850 */
[----:B------:R-:W-:Y:S01]  /*20a0*/  HMMA.16816.F32.BF16 R68, R124, R14, R68 ;  /* 0x0000000e7c44723c */ /* 0x000fe20000041844 */
[----:B------:R-:W1:Y:S07]  /*20b0*/  LDSM.16.M88.4 R12, [R236+0x2000] ;  /* 0x00200000ec0c783b */ /* 0x000e6e0000000200 */
[----:B------:R-:W-:Y:S08]  /*20c0*/  HMMA.16816.F32.BF16 R24, R92, R132, R24 ;  /* 0x000000845c18723c */ /* 0x000ff00000041818 */
[----:B--2---:R-:W-:Y:S08]  /*20d0*/  HMMA.16816.F32.BF16 R8, R36, R28, R8 ;  /* 0x0000001c2408723c */ /* 0x004ff00000041808 */
[C---:B------:R-:W-:Y:S08]  /*20e0*/  HMMA.16816.F32.BF16 R64, R16.reuse, R120, R64 ;  /* 0x000000781040723c */ /* 0x040ff00000041840 */
[----:B------:R-:W-:Y:S08]  /*20f0*/  HMMA.16816.F32.BF16 R60, R16, R122, R60 ;  /* 0x0000007a103c723c */ /* 0x000ff0000004183c */
[----:B------:R-:W-:Y:S08]  /*2100*/  HMMA.16816.F32.BF16 R40, R96, R134, R40 ;  /* 0x000000866028723c */ /* 0x000ff00000041828 */
[C---:B------:R-:W-:Y:S08]  /*2110*/  HMMA.16816.F32.BF16 R112, R124.reuse, R120, R112 ;  /* 0x000000787c70723c */ /* 0x040ff00000041870 */
[----:B------:R-:W-:Y:S01]  /*2120*/  HMMA.16816.F32.BF16 R108, R124, R122, R108 ;  /* 0x0000007a7c6c723c */ /* 0x000fe2000004186c */
[----:B------:R-:W2:Y:S07]  /*2130*/  LDSM.16.M88.4 R120, [R249+0x2800] ;  /* 0x00280000f978783b */ /* 0x000eae0000000200 */
[----:B------:R-:W-:Y:S08]  /*2140*/  HMMA.16816.F32.BF16 R84, R92, R134, R84 ;  /* 0x000000865c54723c */ /* 0x000ff00000041854 */
[-C--:B------:R-:W-:Y:S08]  /*2150*/  HMMA.16816.F32.BF16 R80, R96, R88.reuse, R80 ;  /* 0x000000586050723c */ /* 0x080ff00000041850 */
[----:B------:R-:W-:Y:S08]  /*2160*/  HMMA.16816.F32.BF16 R76, R92, R88, R76 ;  /* 0x000000585c4c723c */ /* 0x000ff0000004184c */
[-C--:B------:R-:W-:Y:S08]  /*2170*/  HMMA.16816.F32.BF16 R68, R96, R90.reuse, R68 ;  /* 0x0000005a6044723c */ /* 0x080ff00000041844 */
[----:B------:R-:W-:Y:S08]  /*2180*/  HMMA.16816.F32.BF16 R72, R92, R90, R72 ;  /* 0x0000005a5c48723c */ /* 0x000ff00000041848 */
[----:B------:R-:W-:Y:S08]  /*2190*/  HMMA.16816.F32.BF16 R24, R44, R128, R24 ;  /* 0x000000802c18723c */ /* 0x000ff00000041818 */
[----:B-1----:R-:W-:Y:S08]  /*21a0*/  HMMA.16816.F32.BF16 R8, R20, R12, R8 ;  /* 0x0000000c1408723c */ /* 0x002ff00000041808 */
[C---:B------:R-:W-:Y:S08]  /*21b0*/  HMMA.16816.F32.BF16 R56, R16.reuse, R116, R56 ;  /* 0x000000741038723c */ /* 0x040ff00000041838 */
[----:B------:R-:W-:Y:S01]  /*21c0*/  HMMA.16816.F32.BF16 R52, R16, R118, R52 ;  /* 0x000000761034723c */ /* 0x000fe20000041834 */
[----:B------:R-:W-:Y:S07]  /*21d0*/  LDSM.16.M88.4 R16, [R243+0xe100] ;  /* 0x00e10000f310783b */ /* 0x000fee0000000200 */
[----:B------:R-:W-:Y:S01]  /*21e0*/  HMMA.16816.F32.BF16 R40, R48, R130, R40 ;  /* 0x000000823028723c */ /* 0x000fe20000041828 */
[----:B------:R-:W-:-:S02]  /*21f0*/  FMUL.FTZ R10, R10, c[0x0][0x320] ;  /* 0x0000c8000a0a7a20 */ /* 0x000fc40000410000 */
[----:B------:R-:W-:Y:S02]  /*2200*/  FMUL.FTZ R11, R11, c[0x0][0x320] ;  /* 0x0000c8000b0b7a20 */ /* 0x000fe40000410000 */
[----:B------:R-:W-:Y:S01]  /*2210*/  FMUL.FTZ R0, R8, c[0x0][0x320] ;  /* 0x0000c80008007a20 */ /* 0x000fe20000410000 */
[----:B------:R-:W1:Y:S01]  /*2220*/  MUFU.TANH R88, R10 ;  /* 0x0000000a00587308 */ /* 0x000e620000002400 */
[----:B------:R-:W-:Y:S01]  /*2230*/  FMUL.FTZ R7, R9, c[0x0][0x320] ;  /* 0x0000c80009077a20 */ /* 0x000fe20000410000 */
[C---:B------:R-:W-:Y:S06]  /*2240*/  HMMA.16816.F32.BF16 R104, R124.reuse, R116, R104 ;  /* 0x000000747c68723c */ /* 0x040fec0000041868 */
[----:B------:R3:W4:Y:S02]  /*2250*/  MUFU.TANH R89, R11 ;  /* 0x0000000b00597308 */ /* 0x0007240000002400 */
[----:B------:R-:W-:Y:S01]  /*2260*/  HMMA.16816.F32.BF16 R100, R124, R118, R100 ;  /* 0x000000767c64723c */ /* 0x000fe20000041864 */
[----:B------:R-:W5:Y:S05]  /*2270*/  LDSM.16.M88.4 R116, [R245+0x6900] ;  /* 0x00690000f574783b */ /* 0x000f6a0000000200 */
[----:B------:R-:W1:Y:S02]  /*2280*/  MUFU.TANH R0, R0 ;  /* 0x0000000000007308 */ /* 0x000e640000002400 */
[----:B------:R-:W-:Y:S01]  /*2290*/  HMMA.16816.F32.BF16 R84, R44, R130, R84 ;  /* 0x000000822c54723c */ /* 0x000fe20000041854 */
[----:B---3--:R-:W3:Y:S05]  /*22a0*/  LDSM.16.M88.4 R8, [R236+0x2800] ;  /* 0x00280000ec08783b */ /* 0x008eea0000000200 */
[----:B------:R-:W1:Y:S02]  /*22b0*/  MUFU.TANH R7, R7 ;  /* 0x0000000700077308 */ /* 0x000e640000002400 */
[-C--:B--2---:R-:W-:Y:S08]  /*22c0*/  HMMA.16816.F32.BF16 R80, R48, R120.reuse, R80 ;  /* 0x000000783050723c */ /* 0x084ff00000041850 */
[----:B------:R-:W-:Y:S08]  /*22d0*/  HMMA.16816.F32.BF16 R76, R44, R120, R76 ;  /* 0x000000782c4c723c */ /* 0x000ff0000004184c */
[-C--:B------:R-:W-:Y:S08]  /*22e0*/  HMMA.16816.F32.BF16 R68, R48, R122.reuse, R68 ;  /* 0x0000007a3044723c */ /* 0x080ff00000041844 */
[----:B------:R-:W-:Y:S08]  /*22f0*/  HMMA.16816.F32.BF16 R72, R44, R122, R72 ;  /* 0x0000007a2c48723c */ /* 0x000ff00000041848 */
[----:B------:R-:W-:Y:S08]  /*2300*/  HMMA.16816.F32.BF16 R24, R32, R28, R24 ;  /* 0x0000001c2018723c */ /* 0x000ff00000041818 */
[-C--:B------:R-:W-:Y:S08]  /*2310*/  HMMA.16816.F32.BF16 R40, R36, R30.reuse, R40 ;  /* 0x0000001e2428723c */ /* 0x080ff00000041828 */
[----:B------:R-:W-:Y:S01]  /*2320*/  HMMA.16816.F32.BF16 R84, R32, R30, R84 ;  /* 0x0000001e2054723c */ /* 0x000fe20000041854 */
[----:B------:R-:W-:Y:S07]  /*2330*/  LDSM.16.M88.4 R28, [R245+0x7100] ;  /* 0x00710000f51c783b */ /* 0x000fee0000000200 */
[-C--:B-----5:R-:W-:Y:S08]  /*2340*/  HMMA.16816.F32.BF16 R80, R36, R116.reuse, R80 ;  /* 0x000000742450723c */ /* 0x0a0ff00000041850 */
[----:B------:R-:W-:Y:S08]  /*2350*/  HMMA.16816.F32.BF16 R76, R32, R116, R76 ;  /* 0x00000074204c723c */ /* 0x000ff0000004184c */
[-C--:B------:R-:W-:Y:S08]  /*2360*/  HMMA.16816.F32.BF16 R68, R36, R118.reuse, R68 ;  /* 0x000000762444723c */ /* 0x080ff00000041844 */
[----:B------:R-:W-:Y:S08]  /*2370*/  HMMA.16816.F32.BF16 R72, R32, R118, R72 ;  /* 0x000000762048723c */ /* 0x000ff00000041848 */
[----:B------:R-:W-:Y:S08]  /*2380*/  HMMA.16816.F32.BF16 R24, R16, R12, R24 ;  /* 0x0000000c1018723c */ /* 0x000ff00000041818 */
[-C--:B------:R-:W-:Y:S08]  /*2390*/  HMMA.16816.F32.BF16 R40, R20, R14.reuse, R40 ;  /* 0x0000000e1428723c */ /* 0x080ff00000041828 */
[----:B------:R-:W-:Y:S01]  /*23a0*/  HMMA.16816.F32.BF16 R84, R16, R14, R84 ;  /* 0x0000000e1054723c */ /* 0x000fe20000041854 */
[----:B------:R-:W2:Y:S07]  /*23b0*/  LDSM.16.M88.4 R12, [R250+0x7100] ;  /* 0x00710000fa0c783b */ /* 0x000eae0000000200 */
[----:B---3--:R-:W-:Y:S01]  /*23c0*/  HMMA.16816.F32.BF16 R80, R20, R8, R80 ;  /* 0x000000081450723c */ /* 0x008fe20000041850 */
[----:B------:R-:W-:-:S02]  /*23d0*/  FMUL.FTZ R24, R24, c[0x0][0x320] ;  /* 0x0000c80018187a20 */ /* 0x000fc40000410000 */
[----:B------:R-:W-:Y:S02]  /*23e0*/  FMUL.FTZ R25, R25, c[0x0][0x320] ;  /* 0x0000c80019197a20 */ /* 0x000fe40000410000 */
[----:B------:R-:W-:Y:S01]  /*23f0*/  FMUL.FTZ R26, R26, c[0x0][0x320] ;  /* 0x0000c8001a1a7a20 */ /* 0x000fe20000410000 */
[----:B------:R-:W3:Y:S01]  /*2400*/  MUFU.TANH R124, R24 ;  /* 0x00000018007c7308 */ /* 0x000ee20000002400 */
[----:B------:R-:W-:Y:S01]  /*2410*/  FMUL.FTZ R27, R27, c[0x0][0x320] ;  /* 0x0000c8001b1b7a20 */ /* 0x000fe20000410000 */
[----:B------:R-:W-:Y:S01]  /*2420*/  HMMA.16816.F32.BF16 R76, R16, R8, R76 ;  /* 0x00000008104c723c */ /* 0x000fe2000004184c */
[----:B------:R-:W-:Y:S02]  /*2430*/  FMUL.FTZ R40, R40, c[0x0][0x320] ;  /* 0x0000c80028287a20 */ /* 0x000fe40000410000 */
[----:B------:R-:W-:Y:S02]  /*2440*/  FMUL.FTZ R41, R41, c[0x0][0x320] ;  /* 0x0000c80029297a20 */ /* 0x000fe40000410000 */
[----:B------:R-:W-:Y:S01]  /*2450*/  FMUL.FTZ R42, R42, c[0x0][0x320] ;  /* 0x0000c8002a2a7a20 */ /* 0x000fe20000410000 */
[----:B------:R-:W1:Y:S01]  /*2460*/  MUFU.TANH R120, R25 ;  /* 0x0000001900787308 */ /* 0x000e620000002400 */
[----:B------:R-:W-:Y:S01]  /*2470*/  FMUL.FTZ R43, R43, c[0x0][0x320] ;  /* 0x0000c8002b2b7a20 */ /* 0x000fe20000410000 */
[----:B------:R-:W-:Y:S01]  /*2480*/  HMMA.16816.F32.BF16 R68, R20, R10, R68 ;  /* 0x0000000a1444723c */ /* 0x000fe20000041844 */
[----:B------:R-:W-:-:S02]  /*2490*/  FMUL.FTZ R84, R84, c[0x0][0x320] ;  /* 0x0000c80054547a20 */ /* 0x000fc40000410000 */
[----:B------:R-:W-:Y:S02]  /*24a0*/  FMUL.FTZ R85, R85, c[0x0][0x320] ;  /* 0x0000c80055557a20 */ /* 0x000fe40000410000 */
[----:B------:R-:W-:Y:S01]  /*24b0*/  FMUL.FTZ R86, R86, c[0x0][0x320] ;  /* 0x0000c80056567a20 */ /* 0x000fe20000410000 */
[----:B------:R-:W1:Y:S01]  /*24c0*/  MUFU.TANH R121, R26 ;  /* 0x0000001a00797308 */ /* 0x000e620000002400 */
[----:B------:R-:W-:Y:S01]  /*24d0*/  FMUL.FTZ R87, R87, c[0x0][0x320] ;  /* 0x0000c80057577a20 */ /* 0x000fe20000410000 */
[----:B------:R-:W-:Y:S01]  /*24e0*/  HMMA.16816.F32.BF16 R72, R16, R10, R72 ;  /* 0x0000000a1048723c */ /* 0x000fe20000041848 */
[----:B------:R-:W5:Y:S01]  /*24f0*/  LDSM.16.M88.4 R8, [R250+0x7900] ;  /* 0x00790000fa08783b */ /* 0x000f620000000200 */
[----:B------:R-:W-:Y:S02]  /*2500*/  FMUL.FTZ R80, R80, c[0x0][0x320] ;  /* 0x0000c80050507a20 */ /* 0x000fe40000410000 */
[----:B------:R-:W-:Y:S02]  /*2510*/  FMUL.FTZ R81, R81, c[0x0][0x320] ;  /* 0x0000c80051517a20 */ /* 0x000fe40000410000 */
[----:B------:R1:W1:Y:S01]  /*2520*/  MUFU.TANH R125, R27 ;  /* 0x0000001b007d7308 */ /* 0x0002620000002400 */
[----:B------:R-:W-:Y:S01]  /*2530*/  FMUL.FTZ R82, R82, c[0x0][0x320] ;  /* 0x0000c80052527a20 */ /* 0x000fe20000410000 */
[----:B--2---:R-:W-:Y:S01]  /*2540*/  HMMA.16816.F32.BF16 R112, R96, R12, R112 ;  /* 0x0000000c6070723c */ /* 0x004fe20000041870 */
[----:B------:R-:W-:-:S02]  /*2550*/  FMUL.FTZ R83, R83, c[0x0][0x320] ;  /* 0x0000c80053537a20 */ /* 0x000fc40000410000 */
[----:B------:R-:W-:-:S03]  /*2560*/  FMUL.FTZ R76, R76, c[0x0][0x320] ;  /* 0x0000c8004c4c7a20 */ /* 0x000fc60000410000 */
[----:B------:R-:W2:Y:S01]  /*2570*/  MUFU.TANH R126, R40 ;  /* 0x00000028007e7308 */ /* 0x000ea20000002400 */
[----:B------:R-:W-:Y:S01]  /*2580*/  FMUL.FTZ R77, R77, c[0x0][0x320] ;  /* 0x0000c8004d4d7a20 */ /* 0x000fe20000410000 */
[----:B------:R-:W-:Y:S01]  /*2590*/  HMMA.16816.F32.BF16 R64, R92, R12, R64 ;  /* 0x0000000c5c40723c */ /* 0x000fe20000041840 */
[----:B------:R-:W-:Y:S02]  /*25a0*/  FMUL.FTZ R78, R78, c[0x0][0x320] ;  /* 0x0000c8004e4e7a20 */ /* 0x000fe40000410000 */
[----:B------:R-:W-:Y:S01]  /*25b0*/  FMUL.FTZ R79, R79, c[0x0][0x320] ;  /* 0x0000c8004f4f7a20 */ /* 0x000fe20000410000 */
[----:B-1----:R-:W1:Y:S02]  /*25c0*/  LDSM.16.M88.4 R24, [R249+0x3000] ;  /* 0x00300000f918783b */ /* 0x002e640000000200 */
        /* <DEDUP_REMOVED lines=9> */
[----:B------:R-:W2:Y:S01]  /*2660*/  LDSM.16.M88.4 R12, [R249+0x3800] ;  /* 0x00380000f90c783b */ /* 0x000ea20000000200 */
[----:B------:R-:W-:-:S04]  /*2670*/  FMUL.FTZ R70, R70, c[0x0][0x320] ;  /* 0x0000c80046467a20 */ /* 0x000fc80000410000 */
[----:B------:R3:W1:Y:S02]  /*2680*/  MUFU.TANH R116, R43 ;  /* 0x0000002b00747308 */ /* 0x0006640000002400 */
[-C--:B-----5:R-:W-:Y:S06]  /*2690*/  HMMA.16816.F32.BF16 R104, R96, R8.reuse, R104 ;  /* 0x000000086068723c */ /* 0x0a0fec0000041868 */
[----:B------:R-:W1:Y:S02]  /*26a0*/  MUFU.TANH R84, R84 ;  /* 0x0000005400547308 */ /* 0x000e640000002400 */
[----:B------:R-:W-:Y:S01]  /*26b0*/  HMMA.16816.F32.BF16 R56, R92, R8, R56 ;  /* 0x000000085c38723c */ /* 0x000fe20000041838 */
[----:B---3--:R-:W-:Y:S05]  /*26c0*/  LDSM.16.M88.4 R40, [R236+0x3000] ;  /* 0x00300000ec28783b */ /* 0x008fea0000000200 */
[----:B------:R-:W3:Y:S02]  /*26d0*/  MUFU.TANH R85, R85 ;  /* 0x0000005500557308 */ /* 0x000ee40000002400 */
[-C--:B------:R-:W-:Y:S06]  /*26e0*/  HMMA.16816.F32.BF16 R100, R96, R10.reuse, R100 ;  /* 0x0000000a6064723c */ /* 0x080fec0000041864 */
[----:B------:R-:W2:Y:S02]  /*26f0*/  MUFU.TANH R86, R86 ;  /* 0x0000005600567308 */ /* 0x000ea40000002400 */
[----:B------:R-:W-:Y:S06]  /*2700*/  HMMA.16816.F32.BF16 R52, R92, R10, R52 ;  /* 0x0000000a5c34723c */ /* 0x000fec0000041834 */
[----:B------:R-:W2:Y:S02]  /*2710*/  MUFU.TANH R87, R87 ;  /* 0x0000005700577308 */ /* 0x000ea40000002400 */
[-C--:B-1----:R-:W-:Y:S06]  /*2720*/  HMMA.16816.F32.BF16 R112, R48, R24.reuse, R112 ;  /* 0x000000183070723c */ /* 0x082fec0000041870 */
[----:B------:R-:W1:Y:S02]  /*2730*/  MUFU.TANH R80, R80 ;  /* 0x0000005000507308 */ /* 0x000e640000002400 */
[----:B------:R-:W-:Y:S06]  /*2740*/  HMMA.16816.F32.BF16 R64, R44, R24, R64 ;  /* 0x000000182c40723c */ /* 0x000fec0000041840 */
[----:B------:R-:W1:Y:S02]  /*2750*/  MUFU.TANH R81, R81 ;  /* 0x0000005100517308 */ /* 0x000e640000002400 */
[-C--:B------:R-:W-:Y:S06]  /*2760*/  HMMA.16816.F32.BF16 R108, R48, R26.reuse, R108 ;  /* 0x0000001a306c723c */ /* 0x080fec000004186c */
[----:B------:R-:W1:Y:S02]  /*2770*/  MUFU.TANH R82, R82 ;  /* 0x0000005200527308 */ /* 0x000e640000002400 */
[----:B------:R-:W-:Y:S01]  /*2780*/  HMMA.16816.F32.BF16 R60, R44, R26, R60 ;  /* 0x0000001a2c3c723c */ /* 0x000fe2000004183c */
[----:B------:R-:W5:Y:S05]  /*2790*/  LDSM.16.M88.4 R24, [R245+0x7900] ;  /* 0x00790000f518783b */ /* 0x000f6a0000000200 */
[----:B------:R-:W1:Y:S02]  /*27a0*/  MUFU.TANH R83, R83 ;  /* 0x0000005300537308 */ /* 0x000e640000002400 */
[-C--:B--2---:R-:W-:Y:S06]  /*27b0*/  HMMA.16816.F32.BF16 R104, R48, R12.reuse, R104 ;  /* 0x0000000c3068723c */ /* 0x084fec0000041868 */
[----:B------:R-:W2:Y:S02]  /*27c0*/  MUFU.TANH R76, R76 ;  /* 0x0000004c004c7308 */ /* 0x000ea40000002400 */
[----:B------:R-:W-:Y:S06]  /*27d0*/  HMMA.16816.F32.BF16 R56, R44, R12, R56 ;  /* 0x0000000c2c38723c */ /* 0x000fec0000041838 */
[----:B------:R-:W1:Y:S02]  /*27e0*/  MUFU.TANH R77, R77 ;  /* 0x0000004d004d7308 */ /* 0x000e640000002400 */
[-C--:B------:R-:W-:Y:S06]  /*27f0*/  HMMA.16816.F32.BF16 R100, R48, R14.reuse, R100 ;  /* 0x0000000e3064723c */ /* 0x080fec0000041864 */
[----:B------:R-:W1:Y:S02]  /*2800*/  MUFU.TANH R78, R78 ;  /* 0x0000004e004e7308 */ /* 0x000e640000002400 */
[----:B------:R-:W-:Y:S06]  /*2810*/  HMMA.16816.F32.BF16 R52, R44, R14, R52 ;  /* 0x0000000e2c34723c */ /* 0x000fec0000041834 */
[----:B------:R-:W1:Y:S02]  /*2820*/  MUFU.TANH R79, R79 ;  /* 0x0000004f004f7308 */ /* 0x000e640000002400 */
[-C--:B------:R-:W-:Y:S06]  /*2830*/  HMMA.16816.F32.BF16 R112, R36, R28.reuse, R112 ;  /* 0x0000001c2470723c */ /* 0x080fec0000041870 */
[----:B------:R1:W1:Y:S02]  /*2840*/  MUFU.TANH R117, R68 ;  /* 0x0000004400757308 */ /* 0x0002640000002400 */
[----:B------:R-:W-:Y:S06]  /*2850*/  HMMA.16816.F32.BF16 R64, R32, R28, R64 ;  /* 0x0000001c2040723c */ /* 0x000fec0000041840 */
[----:B------:R1:W1:Y:S02]  /*2860*/  MUFU.TANH R118, R69 ;  /* 0x0000004500767308 */ /* 0x0002640000002400 */
[-C--:B------:R-:W-:Y:S06]  /*2870*/  HMMA.16816.F32.BF16 R108, R36, R30.reuse, R108 ;  /* 0x0000001e246c723c */ /* 0x080fec000004186c */
[----:B------:R1:W1:Y:S02]  /*2880*/  MUFU.TANH R119, R70 ;  /* 0x0000004600777308 */ /* 0x0002640000002400 */
[----:B------:R-:W-:Y:S01]  /*2890*/  HMMA.16816.F32.BF16 R60, R32, R30, R60 ;  /* 0x0000001e203c723c */ /* 0x000fe2000004183c */
[----:B------:R-:W1:Y:S01]  /*28a0*/  LDSM.16.M88.4 R28, [R236+0x3800] ;  /* 0x00380000ec1c783b */ /* 0x000e620000000200 */
[----:B------:R-:W-:-:S04]  /*28b0*/  DEPBAR.LE SB0, 0x0 ;  /* 0x000080000000791a */ /* 0x000fc80000000000 */
[----:B------:R-:W1:Y:S02]  /*28c0*/  MUFU.TANH R71, R71 ;  /* 0x0000004700477308 */ /* 0x000e640000002400 */
[-C--:B-----5:R-:W-:Y:S06]  /*28d0*/  HMMA.16816.F32.BF16 R104, R36, R24.reuse, R104 ;  /* 0x000000182468723c */ /* 0x0a0fec0000041868 */
[----:B------:R-:W1:Y:S02]  /*28e0*/  MUFU.TANH R72, R72 ;  /* 0x0000004800487308 */ /* 0x000e640000002400 */
[----:B------:R-:W-:Y:S06]  /*28f0*/  HMMA.16816.F32.BF16 R56, R32, R24, R56 ;  /* 0x000000182038723c */ /* 0x000fec0000041838 */
[----:B------:R-:W1:Y:S02]  /*2900*/  MUFU.TANH R73, R73 ;  /* 0x0000004900497308 */ /* 0x000e640000002400 */
[-C--:B------:R-:W-:Y:S08]  /*2910*/  HMMA.16816.F32.BF16 R100, R36, R26.reuse, R100 ;  /* 0x0000001a2464723c */ /* 0x080ff00000041864 */
[----:B------:R-:W-:Y:S08]  /*2920*/  HMMA.16816.F32.BF16 R52, R32, R26, R52 ;  /* 0x0000001a2034723c */ /* 0x000ff00000041834 */
[-C--:B------:R-:W-:Y:S08]  /*2930*/  HMMA.16816.F32.BF16 R112, R20, R40.reuse, R112 ;  /* 0x000000281470723c */ /* 0x080ff00000041870 */
[----:B------:R-:W-:Y:S07]  /*2940*/  HMMA.16816.F32.BF16 R64, R16, R40, R64 ;  /* 0x000000281040723c */ /* 0x000fee0000041840 */
[----:B------:R-:W-:Y:S01]  /*2950*/  FMUL.FTZ R40, R74, c[0x0][0x320] ;  /* 0x0000c8004a287a20 */ /* 0x000fe20000410000 */
[----:B------:R-:W-:Y:S01]  /*2960*/  HMMA.16816.F32.BF16 R108, R20, R42, R108 ;  /* 0x0000002a146c723c */ /* 0x000fe2000004186c */
[----:B------:R-:W-:-:S04]  /*2970*/  FMUL.FTZ R41, R75, c[0x0][0x320] ;  /* 0x0000c8004b297a20 */ /* 0x000fc80000410000 */
[----:B------:R-:W2:Y:S03]  /*2980*/  MUFU.TANH R40, R40 ;  /* 0x0000002800287308 */ /* 0x000ea60000002400 */
[----:B------:R-:W-:Y:S01]  /*2990*/  HMMA.16816.F32.BF16 R60, R16, R42, R60 ;  /* 0x0000002a103c723c */ /* 0x000fe2000004183c */
[----:B------:R-:W-:Y:S02]  /*29a0*/  FMUL.FTZ R9, R114, c[0x0][0x320] ;  /* 0x0000c80072097a20 */ /* 0x000fe40000410000 */
[----:B------:R-:W-:Y:S02]  /*29b0*/  FMUL.FTZ R74, R115, c[0x0][0x320] ;  /* 0x0000c800734a7a20 */ /* 0x000fe40000410000 */
[----:B------:R-:W-:Y:S01]  /*29c0*/  FMUL.FTZ R112, R112, c[0x0][0x320] ;  /* 0x0000c80070707a20 */ /* 0x000fe20000410000 */
[----:B------:R-:W2:Y:S01]  /*29d0*/  MUFU.TANH R41, R41 ;  /* 0x0000002900297308 */ /* 0x000ea20000002400 */
[----:B------:R-:W-:Y:S01]  /*29e0*/  FMUL.FTZ R113, R113, c[0x0][0x320] ;  /* 0x0000c80071717a20 */ /* 0x000fe20000410000 */
[----:B-1----:R-:W-:Y:S01]  /*29f0*/  HMMA.16816.F32.BF16 R104, R20, R28, R104 ;  /* 0x0000001c1468723c */ /* 0x002fe20000041868 */
[----:B------:R-:W-:-:S02]  /*2a00*/  FMUL.FTZ R12, R66, c[0x0][0x320] ;  /* 0x0000c800420c7a20 */ /* 0x000fc40000410000 */
[----:B------:R-:W-:Y:S02]  /*2a10*/  FMUL.FTZ R64, R64, c[0x0][0x320] ;  /* 0x0000c80040407a20 */ /* 0x000fe40000410000 */
[----:B------:R-:W-:Y:S01]  /*2a20*/  FMUL.FTZ R65, R65, c[0x0][0x320] ;  /* 0x0000c80041417a20 */ /* 0x000fe20000410000 */
[----:B------:R1:W1:Y:S01]  /*2a30*/  MUFU.TANH R227, R112 ;  /* 0x0000007000e37308 */ /* 0x0002620000002400 */
[----:B------:R-:W-:Y:S01]  /*2a40*/  FMUL.FTZ R67, R67, c[0x0][0x320] ;  /* 0x0000c80043437a20 */ /* 0x000fe20000410000 */
[----:B------:R-:W-:Y:S01]  /*2a50*/  HMMA.16816.F32.BF16 R56, R16, R28, R56 ;  /* 0x0000001c1038723c */ /* 0x000fe20000041838 */
[----:B------:R-:W-:Y:S02]  /*2a60*/  FMUL.FTZ R10, R110, c[0x0][0x320] ;  /* 0x0000c8006e0a7a20 */ /* 0x000fe40000410000 */
[----:B------:R-:W-:Y:S02]  /*2a70*/  FMUL.FTZ R11, R111, c[0x0][0x320] ;  /* 0x0000c8006f0b7a20 */ /* 0x000fe40000410000 */
[----:B------:R-:W-:Y:S01]  /*2a80*/  FMUL.FTZ R108, R108, c[0x0][0x320] ;  /* 0x0000c8006c6c7a20 */ /* 0x000fe20000410000 */
[----:B------:R1:W1:Y:S01]  /*2a90*/  MUFU.TANH R226, R113 ;  /* 0x0000007100e27308 */ /* 0x0002620000002400 */
        /* <DEDUP_REMOVED lines=8> */
[----:B------:R-:W-:Y:S02]  /*2b20*/  FMUL.FTZ R8, R107, c[0x0][0x320] ;  /* 0x0000c8006b087a20 */ /* 0x000fe40000410000 */
[----:B------:R-:W-:Y:S02]  /*2b30*/  FMUL.FTZ R104, R104, c[0x0][0x320] ;  /* 0x0000c80068687a20 */ /* 0x000fe40000410000 */
[----:B------:R-:W-:Y:S01]  /*2b40*/  FMUL.FTZ R105, R105, c[0x0][0x320] ;  /* 0x0000c80069697a20 */ /* 0x000fe20000410000 */
[----:B------:R-:W1:Y:S01]  /*2b50*/  MUFU.TANH R74, R74 ;  /* 0x0000004a004a7308 */ /* 0x000e620000002400 */
        /* <DEDUP_REMOVED lines=14> */
[----:B------:R-:W1:Y:S01]  /*2c40*/  MUFU.TANH R12, R12 ;  /* 0x0000000c000c7308 */ /* 0x000e620000002400 */
[----:B------:R-:W-:-:S07]  /*2c50*/  FMUL.FTZ R55, R55, c[0x0][0x320] ;  /* 0x0000c80037377a20 */ /* 0x000fce0000410000 */
[----:B------:R1:W1:Y:S08]  /*2c60*/  MUFU.TANH R231, R67 ;  /* 0x0000004300e77308 */ /* 0x0002700000002400 */
[----:B------:R1:W1:Y:S08]  /*2c70*/  MUFU.TANH R225, R108 ;  /* 0x0000006c00e17308 */ /* 0x0002700000002400 */
[----:B------:R1:W1:Y:S08]  /*2c80*/  MUFU.TANH R224, R109 ;  /* 0x0000006d00e07308 */ /* 0x0002700000002400 */
[----:B------:R-:W1:Y:S08]  /*2c90*/  MUFU.TANH R10, R10 ;  /* 0x0000000a000a7308 */ /* 0x000e700000002400 */
[----:B------:R-:W1:Y:S08]  /*2ca0*/  MUFU.TANH R11, R11 ;  /* 0x0000000b000b7308 */ /* 0x000e700000002400 */
[----:B------:R-:W1:Y:S08]  /*2cb0*/  MUFU.TANH R25, R25 ;  /* 0x0000001900197308 */ /* 0x000e700000002400 */
[----:B------:R-:W1:Y:S08]  /*2cc0*/  MUFU.TANH R24, R24 ;  /* 0x0000001800187308 */ /* 0x000e700000002400 */
[----:B------:R1:W1:Y:S08]  /*2cd0*/  MUFU.TANH R230, R62 ;  /* 0x0000003e00e67308 */ /* 0x0002700000002400 */
[----:B------:R1:W1:Y:S08]  /*2ce0*/  MUFU.TANH R229, R63 ;  /* 0x0000003f00e57308 */ /* 0x0002700000002400 */
[----:B------:R1:W1:Y:S08]  /*2cf0*/  MUFU.TANH R217, R104 ;  /* 0x0000006800d97308 */ /* 0x0002700000002400 */
        /* <DEDUP_REMOVED lines=18> */
[----:B------:R-:W-:Y:S01]  /*2e20*/  ISETP.NE.AND P1, PT, R252, 0x1, PT ;  /* 0x00000001fc00780c */ /* 0x000fe20003f25270 */
[----:B------:R-:W-:-:S04]  /*2e30*/  IMAD.MOV.U32 R18, RZ, RZ, RZ ;  /* 0x000000ffff127224 */ /* 0x000fc800078e00ff */
        /* <DEDUP_REMOVED lines=12> */
[----:B------:R-:W-:Y:S01]  /*2f00*/  IMAD.WIDE R28, R137, 0x2, RZ ;  /* 0x00000002891c7825 */ /* 0x000fe200078e02ff */
[----:B------:R-:W-:-:S03]  /*2f10*/  ISETP.NE.U32.AND P6, PT, R6, RZ, PT ;  /* 0x000000ff0600720c */ /* 0x000fc60003fc5070 */
[----:B------:R-:W-:-:S04]  /*2f20*/  IMAD R19, R14, c[0x0][0x2b8], R13 ;  /* 0x0000ae000e137a24 */ /* 0x000fc800078e020d */
[----:B------:R-:W-:Y:S01]  /*2f30*/  IMAD.WIDE.U32 R14, R19, c[0x0][0x1e0], RZ ;  /* 0x00007800130e7a25 */ /* 0x000fe200078e00ff */
[----:B------:R-:W-:Y:S01]  /*2f40*/  SHF.R.S32.HI R13, RZ, 0x1f, R19 ;  /* 0x0000001fff0d7819 */ /* 0x000fe20000011413 */
[----:B------:R3:W-:Y:S04]  /*2f50*/  STL [R1+0x4], R19 ;  /* 0x0000041301007387 */ /* 0x0007e80000100800 */
[----:B------:R-:W-:-:S04]  /*2f60*/  IMAD R13, R13, c[0x0][0x1e0], RZ ;  /* 0x000078000d0d7a24 */ /* 0x000fc800078e02ff */
[----:B------:R-:W-:-:S04]  /*2f70*/  IMAD R13, R19, c[0x0][0x1e4], R13 ;  /* 0x00007900130d7a24 */ /* 0x000fc800078e020d */
[----:B------:R-:W-:Y:S01]  /*2f80*/  IMAD.IADD R15, R15, 0x1, R13 ;  /* 0x000000010f0f7824 */ /* 0x000fe200078e020d */
[----:B--2---:R-:W-:-:S03]  /*2f90*/  SHF.R.S32.HI R13, RZ, 0x1f, R18 ;  /* 0x0000001fff0d7819 */ /* 0x004fc60000011412 */
[----:B------:R-:W-:Y:S01]  /*2fa0*/  IMAD.WIDE.U32 R14, R18, c[0x0][0x1f0], R14 ;  /* 0x00007c00120e7a25 */ /* 0x000fe200078e000e */
[----:B------:R2:W-:Y:S03]  /*2fb0*/  STL [R1], R18 ;  /* 0x0000001201007387 */ /* 0x0005e60000100800 */
[----:B------:R-:W-:Y:S01]  /*2fc0*/  IMAD R13, R13, c[0x0][0x1f0], RZ ;  /* 0x00007c000d0d7a24 */ /* 0x000fe200078e02ff */
[----:B---3--:R-:W-:Y:S02]  /*2fd0*/  IADD3 R19, P0, R14, UR18, RZ ;  /* 0x000000120e137c10 */ /* 0x008fe4000ff1e0ff */
[----:B------:R-:W-:Y:S01]  /*2fe0*/  IADD3 R14, -R6, 0x10, RZ ;  /* 0x00000010060e7810 */ /* 0x000fe20007ffe1ff */
[----:B------:R-:W-:Y:S02]  /*2ff0*/  IMAD R13, R18, c[0x0][0x1f4], R13 ;  /* 0x00007d00120d7a24 */ /* 0x000fe400078e020d */
[----:B------:R-:W-:Y:S01]  /*3000*/  IMAD.SHL.U32 R6, R136, 0x2, RZ ;  /* 0x0000000288067824 */ /* 0x000fe200078e00ff */
[----:B------:R-:W-:-:S02]  /*3010*/  LOP3.LUT R14, R14, 0xf, RZ, 0xc0, !PT ;  /* 0x0000000f0e0e7812 */ /* 0x000fc400078ec0ff */
[----:B------:R-:W-:Y:S02]  /*3020*/  IADD3.X R13, R15, UR16, R13, P0, !PT ;  /* 0x000000100f0d7c10 */ /* 0x000fe400087fe40d */
[----:B------:R-:W-:-:S04]  /*3030*/  IADD3 R15, -R22, 0x10, RZ ;  /* 0x00000010160f7810 */ /* 0x000fc80007ffe1ff */
[----:B------:R-:W-:Y:S02]  /*3040*/  LOP3.LUT R15, R15, 0xf, RZ, 0xc0, !PT ;  /* 0x0000000f0f0f7812 */ /* 0x000fe400078ec0ff */
[----:B--2---:R-:W-:-:S04]  /*3050*/  LEA R18, P0, R19, c[0x0][0x1c8], 0x1 ;  /* 0x0000720013127a11 */ /* 0x004fc800078008ff */
[----:B------:R-:W-:Y:S01]  /*3060*/  LEA.HI.X R19, R19, c[0x0][0x1cc], R13, 0x1, P0 ;  /* 0x0000730013137a11 */ /* 0x000fe200000f0c0d */
[----:B------:R-:W2:Y:S01]  /*3070*/  SHFL.IDX PT, R16, R18, 0x3, 0x181f ;  /* 0x00781f0012107f89 */ /* 0x000ea200000e0000 */
[----:B------:R-:W-:-:S03]  /*3080*/  SHF.R.S32.HI R13, RZ, 0x1f, R138 ;  /* 0x0000001fff0d7819 */ /* 0x000fc6000001148a */
[----:B------:R-:W3:Y:S01]  /*3090*/  SHFL.IDX PT, R17, R19, 0x3, 0x181f ;  /* 0x00781f0013117f89 */ /* 0x000ee200000e0000 */
[----:B------:R-:W-:-:S03]  /*30a0*/  LEA.HI R13, R13, R138, RZ, 0x3 ;  /* 0x0000008a0d0d7211 */ /* 0x000fc600078f18ff */
[----:B------:R-:W4:Y:S01]  /*30b0*/  SHFL.IDX PT, R23, R18, RZ, 0x181f ;  /* 0x00181fff12177589 */ /* 0x000f2200000e0000 */
[----:B------:R-:W-:-:S03]  /*30c0*/  LOP3.LUT R13, R13, 0xfffffff8, RZ, 0xc0, !PT ;  /* 0xfffffff80d0d7812 */ /* 0x000fc600078ec0ff */
[----:B------:R-:W5:Y:S02]  /*30d0*/  SHFL.IDX PT, R20, R18, 0x1, 0x181f ;  /* 0x00381f0012147f89 */ /* 0x000f6400000e0000 */
[----:B------:R-:W-:Y:S02]  /*30e0*/  IMAD.WIDE R30, R13, 0x2, RZ ;  /* 0x000000020d1e7825 */ /* 0x000fe400078e02ff */
[----:B------:R-:W1:Y:S04]  /*30f0*/  SHFL.IDX PT, R26, R19, RZ, 0x181f ;  /* 0x00181fff131a7589 */ /* 0x000e6800000e0000 */
[----:B------:R-:W1:Y:S04]  /*3100*/  SHFL.IDX PT, R21, R19, 0x1, 0x181f ;  /* 0x00381f0013157f89 */ /* 0x000e6800000e0000 */
[----:B------:R-:W1:Y:S01]  /*3110*/  SHFL.IDX PT, R18, R18, 0x2, 0x181f ;  /* 0x00581f0012127f89 */ /* 0x000e6200000e0000 */
[----:B--2---:R-:W-:-:S03]  /*3120*/  IADD3 R32, P1, P0, R15, R16, R28 ;  /* 0x000000100f207210 */ /* 0x004fc6000783e01c */
[----:B------:R-:W2:Y:S01]  /*3130*/  SHFL.IDX PT, R19, R19, 0x2, 0x181f ;  /* 0x00581f0013137f89 */ /* 0x000ea200000e0000 */
[----:B---3--:R-:W-:Y:S02]  /*3140*/  IADD3.X R33, RZ, R17, R29, P1, P0 ;  /* 0x00000011ff217210 */ /* 0x008fe40000fe041d */
[----:B------:R-:W-:Y:S02]  /*3150*/  IADD3 R14, P1, P0, R14, R16, R30 ;  /* 0x000000100e0e7210 */ /* 0x000fe4000783e01e */
[----:B----4-:R-:W-:Y:S02]  /*3160*/  IADD3 R16, P2, R28, R23, RZ ;  /* 0x000000171c107210 */ /* 0x010fe40007f5e0ff */
[----:B------:R-:W-:Y:S02]  /*3170*/  IADD3.X R15, RZ, R17, R31, P1, P0 ;  /* 0x00000011ff0f7210 */ /* 0x000fe40000fe041f */
[----:B------:R-:W-:Y:S02]  /*3180*/  IADD3 R36, P1, R30, R23, RZ ;  /* 0x000000171e247210 */ /* 0x000fe40007f3e0ff */
[-C--:B-----5:R-:W-:Y:S01]  /*3190*/  IADD3 R34, P0, R28, R20.reuse, RZ ;  /* 0x000000141c227210 */ /* 0x0a0fe20007f1e0ff */
[--C-:B-1----:R-:W-:Y:S01]  /*31a0*/  IMAD.X R17, R29, 0x1, R26.reuse, P2 ;  /* 0x000000011d117824 */ /* 0x102fe200010e061a */
[----:B------:R-:W-:Y:S01]  /*31b0*/  IADD3 R20, P2, R30, R20, RZ ;  /* 0x000000141e147210 */ /* 0x000fe20007f5e0ff */
[----:B------:R-:W-:-:S02]  /*31c0*/  IMAD.X R37, R31, 0x1, R26, P1 ;  /* 0x000000011f257824 */ /* 0x000fc400008e061a */
[--C-:B------:R-:W-:Y:S01]  /*31d0*/  IMAD.X R35, R29, 0x1, R21.reuse, P0 ;  /* 0x000000011d237824 */ /* 0x100fe200000e0615 */
[----:B------:R1:W-:Y:S01]  /*31e0*/  LDGSTS.E.BYPASS.LTC128B.128 [R6+0x4100], [R16.64], !P3 ;  /* 0x0410000010067fae */ /* 0x0003e2000d901d4c */
[----:B------:R-:W-:Y:S01]  /*31f0*/  IMAD.X R21, R31, 0x1, R21, P2 ;  /* 0x000000011f157824 */ /* 0x000fe200010e0615 */
[-C--:B------:R-:W-:Y:S02]  /*3200*/  IADD3 R26, P0, R28, R18.reuse, RZ ;  /* 0x000000121c1a7210 */ /* 0x080fe40007f1e0ff */
[----:B------:R1:W-:Y:S01]  /*3210*/  LDGSTS.E.BYPASS.LTC128B.128 [R6+0x6100], [R36.64], !P4 ;  /* 0x0610000024067fae */ /* 0x0003e2000e101d4c */
[----:B------:R-:W-:Y:S02]  /*3220*/  IADD3 R18, P1, R30, R18, RZ ;  /* 0x000000121e127210 */ /* 0x000fe40007f3e0ff */
[--C-:B--2---:R-:W-:Y:S01]  /*3230*/  IMAD.X R27, R29, 0x1, R19.reuse, P0 ;  /* 0x000000011d1b7824 */ /* 0x104fe200000e0613 */
[----:B------:R-:W-:Y:S02]  /*3240*/  ISETP.NE.U32.AND P0, PT, R22, RZ, PT ;  /* 0x000000ff1600720c */ /* 0x000fe40003f05070 */
[----:B------:R-:W-:Y:S01]  /*3250*/  IMAD.X R19, R31, 0x1, R19, P1 ;  /* 0x000000011f137824 */ /* 0x000fe200008e0613 */
[----:B------:R1:W-:Y:S04]  /*3260*/  LDGSTS.E.BYPASS.LTC128B.128 [R6+0x4900], [R34.64], !P3 ;  /* 0x0490000022067fae */ /* 0x0003e8000d901d4c */
[----:B------:R1:W-:Y:S04]  /*3270*/  LDGSTS.E.BYPASS.LTC128B.128 [R6+0x6900], [R20.64], !P4 ;  /* 0x0690000014067fae */ /* 0x0003e8000e101d4c */
[----:B------:R1:W-:Y:S04]  /*3280*/  LDGSTS.E.BYPASS.LTC128B.128 [R6+0x5100], [R26.64], !P3 ;  /* 0x051000001a067fae */ /* 0x0003e8000d901d4c */
[----:B------:R1:W-:Y:S04]  /*3290*/  LDGSTS.E.BYPASS.LTC128B.128 [R6+0x7100], [R18.64], !P4 ;  /* 0x0710000012067fae */ /* 0x0003e8000e101d4c */
[----:B------:R1:W-:Y:S04]  /*32a0*/  LDGSTS.E.BYPASS.LTC128B.128.ZFILL [R6+0x5900], [R32.64], P0 ;  /* 0x0590000020067fae */ /* 0x0003e80008141d4c */
[----:B------:R1:W-:Y:S02]  /*32b0*/  LDGSTS.E.BYPASS.LTC128B.128.ZFILL [R6+0x7900], [R14.64], P6 ;  /* 0x079000000e067fae */ /* 0x0003e4000b141d4c */
.L_x_707:
[----:B-1234-:R-:W-:Y:S01]  /*32c0*/  SHF.R.S32.HI R6, RZ, 0x1f, R2 ;  /* 0x0000001fff067819 */ /* 0x01efe20000011402 */
[----:B------:R-:W-:Y:S01]  /*32d0*/  IMAD.SHL.U32 R248, R5, 0x2, RZ ;  /* 0x0000000205f87824 */ /* 0x000fe200078e00ff */
[----:B------:R-:W0:Y:S02]  /*32e0*/  LDGDEPBAR ;  /* 0x00000000000079af */ /* 0x000e240000000000 */
[----:B------:R-:W-:Y:S01]  /*32f0*/  LEA.HI R13, R6, R2, RZ, 0x2 ;  /* 0x00000002060d7211 */ /* 0x000fe200078f10ff */
[----:B------:R-:W-:Y:S01]  /*3300*/  IMAD.U32 R6, RZ, RZ, UR17 ;  /* 0x00000011ff067e24 */ /* 0x000fe2000f8e00ff */
[----:B------:R-:W-:Y:S01]  /*3310*/  LDSM.16.MT88.4 R192, [R248+0x100] ;  /* 0x00010000f8c0783b */ /* 0x000fe20000004200 */
[----:B------:R-:W-:-:S02]  /*3320*/  IMAD R242, R4, 0x2, R248 ;  /* 0x0000000204f27824 */ /* 0x000fc400078e02f8 */
[C---:B------:R-:W-:Y:S01]  /*3330*/  IMAD R241, R3.reuse, 0x2, R248 ;  /* 0x0000000203f17824 */ /* 0x040fe200078e02f8 */
[----:B------:R1:W-:Y:S01]  /*3340*/  STL [R1+0x20], R13 ;  /* 0x0000200d01007387 */ /* 0x0003e20000100800 */
[----:B------:R-:W-:-:S03]  /*3350*/  IMAD R240, R3, 0x2, R242 ;  /* 0x0000000203f07824 */ /* 0x000fc600078e02f2 */
[----:B------:R-:W-:Y:S04]  /*3360*/  LDSM.16.MT88.4 R188, [R242+0x100] ;  /* 0x00010000f2bc783b */ /* 0x000fe80000004200 */
[----:B------:R-:W-:Y:S04]  /*3370*/  LDSM.16.MT88.4 R184, [R241+0x100] ;  /* 0x00010000f1b8783b */ /* 0x000fe80000004200 */
[----:B------:R-:W-:Y:S04]  /*3380*/  LDSM.16.MT88.4 R180, [R240+0x100] ;  /* 0x00010000f0b4783b */ /* 0x000fe80000004200 */
[----:B------:R-:W-:Y:S04]  /*3390*/  LDSM.16.MT88.4 R112, [R241+0x2100] ;  /* 0x00210000f170783b */ /* 0x000fe80000004200 */
[----:B------:R-:W-:Y:S04]  /*33a0*/  LDSM.16.MT88.4 R36, [R240+0x2100] ;  /* 0x00210000f024783b */ /* 0x000fe80000004200 */
[----:B------:R-:W-:Y:S01]  /*33b0*/  LDSM.16.MT88.4 R32, [R242+0x900] ;  /* 0x00090000f220783b */ /* 0x000fe20000004200 */
[----:B-1----:R-:W-:-:S03]  /*33c0*/  LOP3.LUT R13, R13, 0x7ffffffc, RZ, 0xc0, !PT ;  /* 0x7ffffffc0d0d7812 */ /* 0x002fc600078ec0ff */
[----:B------:R-:W-:Y:S02]  /*33d0*/  LDSM.16.MT88.4 R28, [R241+0x900] ;  /* 0x00090000f11c783b */ /* 0x000fe40000004200 */
[----:B------:R-:W-:Y:S02]  /*33e0*/  IMAD.IADD R2, R2, 0x1, -R13 ;  /* 0x0000000102027824 */ /* 0x000fe400078e0a0d */
[----:B------:R-:W-:Y:S02]  /*33f0*/  LDSM.16.MT88.4 R20, [R248+0x2900] ;  /* 0x00290000f814783b */ /* 0x000fe40000004200 */
[----:B------:R-:W-:Y:S02]  /*3400*/  IMAD R2, R2, -0x2, R6 ;  /* 0xfffffffe02027824 */ /* 0x000fe400078e0206 */
[----:B------:R-:W-:Y:S03]  /*3410*/  LDSM.16.MT88.4 R16, [R242+0x2900] ;  /* 0x00290000f210783b */ /* 0x000fe60000004200 */
[----:B------:R-:W-:-:S02]  /*3420*/  ISETP.GT.AND P0, PT, R2, RZ, PT ;  /* 0x000000ff0200720c */ /* 0x000fc40003f04270 */
[C---:B------:R-:W-:Y:S02]  /*3430*/  ISETP.GT.AND P1, PT, R2.reuse, 0x1, PT ;  /* 0x000000010200780c */ /* 0x040fe40003f24270 */
[----:B------:R-:W-:Y:S02]  /*3440*/  ISETP.GT.AND P2, PT, R2, 0x8, PT ;  /* 0x000000080200780c */ /* 0x000fe40003f44270 */
[----:B------:R-:W-:Y:S02]  /*3450*/  FSEL R124, R124, -INF , P0 ;  /* 0xff8000007c7c7808 */ /* 0x000fe40000000000 */
[----:B------:R-:W-:Y:S02]  /*3460*/  FSEL R120, R120, -INF , P1 ;  /* 0xff80000078787808 */ /* 0x000fe40000800000 */
[----:B------:R-:W-:Y:S02]  /*3470*/  FSEL R121, R121, -INF , P0 ;  /* 0xff80000079797808 */ /* 0x000fe40000000000 */
[----:B------:R-:W-:-:S02]  /*3480*/  FSEL R68, R88, -INF , P0 ;  /* 0xff80000058447808 */ /* 0x000fc40000000000 */
[----:B------:R-:W-:Y:S02]  /*3490*/  FSEL R70, R0, -INF , P0 ;  /* 0xff80000000467808 */ /* 0x000fe40000000000 */
[----:B------:R-:W-:Y:S02]  /*34a0*/  ISETP.GT.AND P0, PT, R2, 0x9, PT ;  /* 0x000000090200780c */ /* 0x000fe40003f04270 */
[----:B------:R-:W-:Y:S02]  /*34b0*/  FSEL R84, R84, -INF , P2 ;  /* 0xff80000054547808 */ /* 0x000fe40001000000 */
[----:B------:R-:W-:Y:S02]  /*34c0*/  FMNMX.FTZ R0, R124, R120, !PT ;  /* 0x000000787c007209 */ /* 0x000fe40007810000 */
[----:B------:R-:W-:Y:S02]  /*34d0*/  FSEL R125, R125, -INF , P1 ;  /* 0xff8000007d7d7808 */ /* 0x000fe40000800000 */
[----:B------:R-:W-:-:S02]  /*34e0*/  FSEL R63, R89, -INF , P1 ;  /* 0xff800000593f7808 */ /* 0x000fc40000800000 */
[----:B------:R-:W-:Y:S02]  /*34f0*/  FSEL R69, R7, -INF , P1 ;  /* 0xff80000007457808 */ /* 0x000fe40000800000 */
[----:B------:R-:W-:Y:S02]  /*3500*/  ISETP.GT.AND P1, PT, R2, 0x10, PT ;  /* 0x000000100200780c */ /* 0x000fe40003f24270 */
[----:B------:R-:W-:Y:S02]  /*3510*/  FSEL R85, R85, -INF , P0 ;  /* 0xff80000055557808 */ /* 0x000fe40000000000 */
[----:B------:R-:W-:Y:S02]  /*3520*/  FMNMX.FTZ R0, R84, R0, !PT ;  /* 0x0000000054007209 */ /* 0x000fe40007810000 */
[----:B------:R-:W-:Y:S02]  /*3530*/  ISETP.GT.AND P6, PT, R2, 0x11, PT ;  /* 0x000000110200780c */ /* 0x000fe40003fc4270 */
[----:B------:R-:W-:-:S02]  /*3540*/  FSEL R76, R76, -INF , P1 ;  /* 0xff8000004c4c7808 */ /* 0x000fc40000800000 */
[----:B------:R-:W-:Y:S02]  /*3550*/  FMNMX.FTZ R0, R85, R0, !PT ;  /* 0x0000000055007209 */ /* 0x000fe40007810000 */
[----:B------:R-:W-:Y:S02]  /*3560*/  FSEL R87, R87, -INF , P0 ;  /* 0xff80000057577808 */ /* 0x000fe40000000000 */
[----:B------:R-:W-:Y:S02]  /*3570*/  FSEL R116, R116, -INF , P0 ;  /* 0xff80000074747808 */ /* 0x000fe40000000000 */
[----:B------:R-:W-:Y:S02]  /*3580*/  FSEL R59, R90, -INF , P0 ;  /* 0xff8000005a3b7808 */ /* 0x000fe40000000000 */
        /* <DEDUP_REMOVED lines=18> */
[----:B------:R-:W-:Y:S01]  /*36b0*/  ISETP.GT.AND P1, PT, R2, 0x21, PT ;  /* 0x000000210200780c */ /* 0x000fe20003f24270 */
[----:B------:R-:W-:Y:S01]  /*36c0*/  LDSM.16.MT88.4 R80, [R248+0x2100] ;  /* 0x00210000f850783b */ /* 0x000fe20000004200 */
[----:B------:R-:W-:-:S02]  /*36d0*/  FSEL R103, R75, -INF , P6 ;  /* 0xff8000004b677808 */ /* 0x000fc40003000000 */
[----:B------:R-:W-:Y:S02]  /*36e0*/  FMNMX.FTZ R0, R13, R0, !PT ;  /* 0x000000000d007209 */ /* 0x000fe40007810000 */
[----:B------:R-:W-:Y:S02]  /*36f0*/  FSEL R7, R40, -INF , P0 ;  /* 0xff80000028077808 */ /* 0x000fe40000000000 */
[----:B------:R-:W-:Y:S02]  /*3700*/  FSEL R65, R119, -INF , P0 ;  /* 0xff80000077417808 */ /* 0x000fe40000000000 */
[----:B------:R-:W-:Y:S02]  /*3710*/  FSEL R60, R117, -INF , P0 ;  /* 0xff800000753c7808 */ /* 0x000fe40000000000 */
[----:B------:R-:W-:Y:S02]  /*3720*/  ISETP.GT.AND P0, PT, R2, 0x28, PT ;  /* 0x000000280200780c */ /* 0x000fe40003f04270 */
[----:B------:R-:W-:-:S02]  /*3730*/  FSEL R164, R96, -INF , P1 ;  /* 0xff80000060a47808 */ /* 0x000fc40000800000 */
[----:B------:R-:W-:Y:S01]  /*3740*/  FMNMX.FTZ R0, R103, R0, !PT ;  /* 0x0000000067007209 */ /* 0x000fe20007810000 */
[----:B------:R-:W-:Y:S01]  /*3750*/  LDSM.16.MT88.4 R96, [R242+0x2100] ;  /* 0x00210000f260783b */ /* 0x000fe20000004200 */
[----:B------:R-:W-:Y:S02]  /*3760*/  FSEL R231, R231, -INF , P1 ;  /* 0xff800000e7e77808 */ /* 0x000fe40000800000 */
[----:B------:R-:W-:Y:S02]  /*3770*/  FSEL R168, R74, -INF , P1 ;  /* 0xff8000004aa87808 */ /* 0x000fe40000800000 */
[----:B------:R-:W-:Y:S02]  /*3780*/  FSEL R226, R226, -INF , P1 ;  /* 0xff800000e2e27808 */ /* 0x000fe40000800000 */
[----:B------:R-:W-:Y:S02]  /*3790*/  FSEL R100, R25, -INF , P0 ;  /* 0xff80000019647808 */ /* 0x000fe40000000000 */
[----:B------:R-:W-:-:S02]  /*37a0*/  ISETP.GT.AND P1, PT, R2, 0x29, PT ;  /* 0x000000290200780c */ /* 0x000fc40003f24270 */
        /* <DEDUP_REMOVED lines=9> */
[----:B------:R-:W-:Y:S01]  /*3840*/  FSEL R67, R71, -INF , P2 ;  /* 0xff80000047437808 */ /* 0x000fe20001000000 */
[----:B------:R-:W-:Y:S01]  /*3850*/  LDSM.16.MT88.4 R40, [R248+0x900] ;  /* 0x00090000f828783b */ /* 0x000fe20000004200 */
        /* <DEDUP_REMOVED lines=17> */
[----:B------:R-:W-:Y:S02]  /*3970*/  FMNMX.FTZ R0, R208, R0, !PT ;  /* 0x00000000d0007209 */ /* 0x000fe40007810000 */
[----:B------:R-:W-:Y:S02]  /*3980*/  FMNMX.FTZ R3, R70, R69, !PT ;  /* 0x0000004546037209 */ /* 0x000fe40007810000 */
[----:B------:R-:W-:Y:S02]  /*3990*/  FMNMX.FTZ R2, R207, R0, !PT ;  /* 0x00000000cf027209 */ /* 0x000fe40007810000 */
[----:B------:R-:W-:-:S02]  /*39a0*/  FMNMX.FTZ R3, R56, R3, !PT ;  /* 0x0000000338037209 */ /* 0x000fc40007810000 */
[----:B------:R-:W-:Y:S01]  /*39b0*/  FSEL R217, R217, -INF , P6 ;  /* 0xff800000d9d97808 */ /* 0x000fe20003000000 */
[----:B------:R-:W1:Y:S01]  /*39c0*/  SHFL.BFLY PT, R0, R2, 0x2, 0x1f ;  /* 0x0c401f0002007f89 */ /* 0x000e6200000e0000 */
[----:B------:R-:W-:Y:S02]  /*39d0*/  FMNMX.FTZ R3, R59, R3, !PT ;  /* 0x000000033b037209 */ /* 0x000fe40007810000 */
[----:B------:R-:W-:Y:S02]  /*39e0*/  FMNMX.FTZ R71, R68, R63, !PT ;  /* 0x0000003f44477209 */ /* 0x000fe40007810000 */
[----:B------:R-:W-:Y:S02]  /*39f0*/  FMNMX.FTZ R3, R58, R3, !PT ;  /* 0x000000033a037209 */ /* 0x000fe40007810000 */
[----:B------:R-:W-:Y:S02]  /*3a00*/  FSEL R220, R220, -INF , P2 ;  /* 0xff800000dcdc7808 */ /* 0x000fe40001000000 */
[----:B------:R-:W-:-:S02]  /*3a10*/  FMNMX.FTZ R3, R57, R3, !PT ;  /* 0x0000000339037209 */ /* 0x000fc40007810000 */
[----:B------:R-:W-:Y:S02]  /*3a20*/  FMNMX.FTZ R71, R62, R71, !PT ;  /* 0x000000473e477209 */ /* 0x000fe40007810000 */
[----:B------:R-:W-:Y:S02]  /*3a30*/  FMNMX.FTZ R3, R60, R3, !PT ;  /* 0x000000033c037209 */ /* 0x000fe40007810000 */
[----:B------:R-:W-:Y:S02]  /*3a40*/  FSEL R219, R219, -INF , P1 ;  /* 0xff800000dbdb7808 */ /* 0x000fe40000800000 */
[----:B------:R-:W-:Y:S02]  /*3a50*/  FMNMX.FTZ R3, R61, R3, !PT ;  /* 0x000000033d037209 */ /* 0x000fe40007810000 */
[----:B------:R-:W-:Y:S02]  /*3a60*/  FMNMX.FTZ R71, R116, R71, !PT ;  /* 0x0000004774477209 */ /* 0x000fe40007810000 */
[----:B------:R-:W-:-:S02]  /*3a70*/  FMNMX.FTZ R3, R227, R3, !PT ;  /* 0x00000003e3037209 */ /* 0x000fc40007810000 */
[----:B------:R-:W-:Y:S02]  /*3a80*/  FSEL R218, R218, -INF , P0 ;  /* 0xff800000dada7808 */ /* 0x000fe40000000000 */
[----:B-1----:R-:W-:Y:S02]  /*3a90*/  FMNMX.FTZ R0, R2, R0, !PT ;  /* 0x0000000002007209 */ /* 0x002fe40007810000 */
[----:B------:R-:W-:Y:S02]  /*3aa0*/  FMNMX.FTZ R3, R226, R3, !PT ;  /* 0x00000003e2037209 */ /* 0x000fe40007810000 */
[----:B------:R-:W-:Y:S01]  /*3ab0*/  FMNMX.FTZ R71, R64, R71, !PT ;  /* 0x0000004740477209 */ /* 0x000fe20007810000 */
[----:B------:R-:W1:Y:S01]  /*3ac0*/  SHFL.BFLY PT, R2, R0, 0x1, 0x1f ;  /* 0x0c201f0000027f89 */ /* 0x000e6200000e0000 */
[----:B------:R-:W-:Y:S02]  /*3ad0*/  FMNMX.FTZ R3, R225, R3, !PT ;  /* 0x00000003e1037209 */ /* 0x000fe40007810000 */
[----:B------:R-:W-:-:S02]  /*3ae0*/  FMNMX.FTZ R71, R66, R71, !PT ;  /* 0x0000004742477209 */ /* 0x000fc40007810000 */
[----:B------:R-:W-:Y:S02]  /*3af0*/  FMNMX.FTZ R3, R224, R3, !PT ;  /* 0x00000003e0037209 */ /* 0x000fe40007810000 */
[----:B------:R-:W-:Y:S02]  /*3b00*/  FMNMX.FTZ R71, R65, R71, !PT ;  /* 0x0000004741477209 */ /* 0x000fe40007810000 */
[----:B------:R-:W-:Y:S02]  /*3b10*/  FMNMX.FTZ R3, R217, R3, !PT ;  /* 0x00000003d9037209 */ /* 0x000fe40007810000 */
[----:B------:R-:W-:Y:S02]  /*3b20*/  FMNMX.FTZ R71, R67, R71, !PT ;  /* 0x0000004743477209 */ /* 0x000fe40007810000 */
[----:B------:R-:W-:Y:S02]  /*3b30*/  FMNMX.FTZ R3, R220, R3, !PT ;  /* 0x00000003dc037209 */ /* 0x000fe40007810000 */
[----:B------:R-:W-:-:S02]  /*3b40*/  FMNMX.FTZ R71, R167, R71, !PT ;  /* 0x00000047a7477209 */ /* 0x000fc40007810000 */
[----:B------:R-:W-:Y:S02]  /*3b50*/  FMNMX.FTZ R3, R219, R3, !PT ;  /* 0x00000003db037209 */ /* 0x000fe40007810000 */
[----:B------:R-:W-:Y:S02]  /*3b60*/  FMNMX.FTZ R71, R168, R71, !PT ;  /* 0x00000047a8477209 */ /* 0x000fe40007810000 */
[----:B------:R-:W-:Y:S02]  /*3b70*/  FMNMX.FTZ R3, R218, R3, !PT ;  /* 0x00000003da037209 */ /* 0x000fe40007810000 */
[----:B------:R-:W-:Y:S02]  /*3b80*/  FSEL R205, R205, -INF , P6 ;  /* 0xff800000cdcd7808 */ /* 0x000fe40003000000 */
[----:B-1----:R-:W-:Y:S01]  /*3b90*/  FMNMX.FTZ R2, R0, R2, !PT ;  /* 0x0000000200027209 */ /* 0x002fe20007810000 */
[----:B------:R-:W1:Y:S01]  /*3ba0*/  SHFL.BFLY PT, R196, R3, 0x2, 0x1f ;  /* 0x0c401f0003c47f89 */ /* 0x000e6200000e0000 */
[----:B------:R-:W-:-:S02]  /*3bb0*/  FMNMX.FTZ R0, R121, R125, !PT ;  /* 0x0000007d79007209 */ /* 0x000fc40007810000 */
[----:B------:R-:W-:Y:S01]  /*3bc0*/  FMNMX.FTZ R71, R165, R71, !PT ;  /* 0x00000047a5477209 */ /* 0x000fe20007810000 */
[----:B------:R-:W-:Y:S01]  /*3bd0*/  FMUL.FTZ R206, R2, c[0x0][0x2d0] ;  /* 0x0000b40002ce7a20 */ /* 0x000fe20000410000 */
[----:B------:R-:W-:Y:S02]  /*3be0*/  FMNMX.FTZ R0, R86, R0, !PT ;  /* 0x0000000056007209 */ /* 0x000fe40007810000 */
[----:B------:R-:W-:Y:S02]  /*3bf0*/  FSEL R204, R204, -INF , P2 ;  /* 0xff800000cccc7808 */ /* 0x000fe40001000000 */
[----:B------:R-:W-:Y:S02]  /*3c00*/  FMNMX.FTZ R0, R87, R0, !PT ;  /* 0x0000000057007209 */ /* 0x000fe40007810000 */
[----:B------:R-:W-:Y:S02]  /*3c10*/  FSEL R212, R212, -INF , P6 ;  /* 0xff800000d4d47808 */ /* 0x000fe40003000000 */
[----:B------:R-:W-:-:S02]  /*3c20*/  FMNMX.FTZ R0, R78, R0, !PT ;  /* 0x000000004e007209 */ /* 0x000fc40007810000 */
[----:B------:R-:W-:Y:S02]  /*3c30*/  FMNMX.FTZ R71, R166, R71, !PT ;  /* 0x00000047a6477209 */ /* 0x000fe40007810000 */
        /* <DEDUP_REMOVED lines=9> */
[----:B-1----:R-:W-:Y:S02]  /*3cd0*/  FMNMX.FTZ R196, R3, R196, !PT ;  /* 0x000000c403c47209 */ /* 0x002fe40007810000 */
        /* <DEDUP_REMOVED lines=10> */
[----:B------:R-:W-:Y:S02]  /*3d80*/  FMNMX.FTZ R71, R214, R71, !PT ;  /* 0x00000047d6477209 */ /* 0x000fe40007810000 */
[----:B------:R-:W-:Y:S02]  /*3d90*/  FMNMX.FTZ R0, R202, R0, !PT ;  /* 0x00000000ca007209 */ /* 0x000fe40007810000 */
[----:B------:R-:W-:Y:S01]  /*3da0*/  FSETP.NEU.FTZ.AND P6, PT, R2, -INF , PT ;  /* 0xff8000000200780b */ /* 0x000fe20003fdd000 */
[----:B------:R-:W2:Y:S03]  /*3db0*/  SHFL.BFLY PT, R3, R71, 0x2, 0x1f ;  /* 0x0c401f0047037f89 */ /* 0x000ea600000e0000 */
[----:B------:R-:W-:Y:S01]  /*3dc0*/  FSEL R206, R206, RZ, P6 ;  /* 0x000000ffcece7208 */ /* 0x000fe20003000000 */
[----:B------:R-:W3:Y:S01]  /*3dd0*/  SHFL.BFLY PT, R9, R0, 0x2, 0x1f ;  /* 0x0c401f0000097f89 */ /* 0x000ee200000e0000 */
[----:B-1----:R-:W-:-:S03]  /*3de0*/  FMNMX.FTZ R196, R196, R8, !PT ;  /* 0x00000008c4c47209 */ /* 0x002fc60007810000 */
[--C-:B------:R-:W-:Y:S01]  /*3df0*/  FFMA.FTZ R199, R124, c[0x0][0x2d0], -R206.reuse ;  /* 0x0000b4007cc77a23 */ /* 0x100fe200000108ce */
[C---:B------:R-:W-:Y:S01]  /*3e00*/  FSETP.NEU.FTZ.AND P0, PT, R196.reuse, -INF , PT ;  /* 0xff800000c400780b */ /* 0x040fe20003f1d000 */
[----:B------:R-:W-:Y:S02]  /*3e10*/  FMUL.FTZ R221, R196, c[0x0][0x2d0] ;  /* 0x0000b400c4dd7a20 */ /* 0x000fe40000410000 */
[--C-:B------:R-:W-:Y:S02]  /*3e20*/  FFMA.FTZ R198, R120, c[0x0][0x2d0], -R206.reuse ;  /* 0x0000b40078c67a23 */ /* 0x100fe400000108ce */
[--C-:B------:R-:W-:Y:S01]  /*3e30*/  FFMA.FTZ R54, R84, c[0x0][0x2d0], -R206.reuse ;  /* 0x0000b40054367a23 */ /* 0x100fe200000108ce */
[----:B------:R-:W-:Y:S01]  /*3e40*/  FSEL R221, R221, RZ, P0 ;  /* 0x000000ffdddd7208 */ /* 0x000fe20000000000 */
[--C-:B------:R-:W-:Y:S01]  /*3e50*/  FFMA.FTZ R50, R85, c[0x0][0x2d0], -R206.reuse ;  /* 0x0000b40055327a23 */ /* 0x100fe200000108ce */
[----:B------:R-:W-:Y:S01]  /*3e60*/  MUFU.EX2 R199, R199 ;  /* 0x000000c700c77308 */ /* 0x000fe20000000800 */
[----:B------:R-:W-:-:S02]  /*3e70*/  FFMA.FTZ R48, R14, c[0x0][0x2d0], -R206 ;  /* 0x0000b4000e307a23 */ /* 0x000fc400000108ce */
[--C-:B------:R-:W-:Y:S02]  /*3e80*/  FFMA.FTZ R211, R70, c[0x0][0x2d0], -R221.reuse ;  /* 0x0000b40046d37a23 */ /* 0x100fe400000108dd */
[--C-:B------:R-:W-:Y:S01]  /*3e90*/  FFMA.FTZ R213, R69, c[0x0][0x2d0], -R221.reuse ;  /* 0x0000b40045d57a23 */ /* 0x100fe200000108dd */
[----:B--2---:R-:W-:Y:S02]  /*3ea0*/  FMNMX.FTZ R3, R71, R3, !PT ;  /* 0x0000000347037209 */ /* 0x004fe40007810000 */
[----:B------:R-:W1:Y:S01]  /*3eb0*/  MUFU.EX2 R198, R198 ;  /* 0x000000c600c67308 */ /* 0x000e620000000800 */
[--C-:B------:R-:W-:Y:S01]  /*3ec0*/  FFMA.FTZ R56, R56, c[0x0][0x2d0], -R221.reuse ;  /* 0x0000b40038387a23 */ /* 0x100fe200000108dd */
[----:B---3--:R-:W-:Y:S01]  /*3ed0*/  FMNMX.FTZ R9, R0, R9, !PT ;  /* 0x0000000900097209 */ /* 0x008fe20007810000 */
[----:B------:R-:W2:Y:S01]  /*3ee0*/  SHFL.BFLY PT, R70, R3, 0x1, 0x1f ;  /* 0x0c201f0003467f89 */ /* 0x000ea200000e0000 */
[----:B------:R-:W-:Y:S02]  /*3ef0*/  FFMA.FTZ R59, R59, c[0x0][0x2d0], -R221 ;  /* 0x0000b4003b3b7a23 */ /* 0x000fe400000108dd */
[--C-:B------:R-:W-:Y:S01]  /*3f00*/  FFMA.FTZ R47, R13, c[0x0][0x2d0], -R206.reuse ;  /* 0x0000b4000d2f7a23 */ /* 0x100fe200000108ce */
[----:B------:R-:W3:Y:S01]  /*3f10*/  SHFL.BFLY PT, R0, R9, 0x1, 0x1f ;  /* 0x0c201f0009007f89 */ /* 0x000ee200000e0000 */
[----:B------:R-:W-:Y:S01]  /*3f20*/  MUFU.EX2 R54, R54 ;  /* 0x0000003600367308 */ /* 0x000fe20000000800 */
[----:B------:R-:W-:-:S02]  /*3f30*/  FFMA.FTZ R53, R76, c[0x0][0x2d0], -R206 ;  /* 0x0000b4004c357a23 */ /* 0x000fc400000108ce */
[----:B------:R-:W4:Y:S01]  /*3f40*/  LDSM.16.MT88.4 R12, [R241+0x2900] ;  /* 0x00290000f10c783b */ /* 0x000f220000004200 */
[----:B------:R-:W-:Y:S02]  /*3f50*/  FFMA.FTZ R49, R77, c[0x0][0x2d0], -R206 ;  /* 0x0000b4004d317a23 */ /* 0x000fe400000108ce */
[--C-:B------:R-:W-:Y:S01]  /*3f60*/  FFMA.FTZ R58, R58, c[0x0][0x2d0], -R221.reuse ;  /* 0x0000b4003a3a7a23 */ /* 0x100fe200000108dd */
[----:B-1----:R-:W-:Y:S01]  /*3f70*/  F2FP.BF16.PACK_AB R124, R198, R199 ;  /* 0x000000c7c67c723e */ /* 0x002fe200000010ff */
[----:B------:R-:W1:Y:S01]  /*3f80*/  MUFU.EX2 R50, R50 ;  /* 0x0000003200327308 */ /* 0x000e620000000800 */
[--C-:B------:R-:W-:Y:S02]  /*3f90*/  FFMA.FTZ R57, R57, c[0x0][0x2d0], -R221.reuse ;  /* 0x0000b40039397a23 */ /* 0x100fe400000108dd */
[--C-:B------:R-:W-:Y:S02]  /*3fa0*/  FFMA.FTZ R60, R60, c[0x0][0x2d0], -R221.reuse ;  /* 0x0000b4003c3c7a23 */ /* 0x100fe400000108dd */
[----:B------:R-:W-:-:S02]  /*3fb0*/  FFMA.FTZ R61, R61, c[0x0][0x2d0], -R221 ;  /* 0x0000b4003d3d7a23 */ /* 0x000fc400000108dd */
[--C-:B------:R-:W-:Y:S01]  /*3fc0*/  FFMA.FTZ R227, R227, c[0x0][0x2d0], -R221.reuse ;  /* 0x0000b400e3e37a23 */ /* 0x100fe200000108dd */
[----:B------:R-:W-:Y:S01]  /*3fd0*/  MUFU.EX2 R211, R211 ;  /* 0x000000d300d37308 */ /* 0x000fe20000000800 */
[--C-:B------:R-:W-:Y:S01]  /*3fe0*/  FFMA.FTZ R226, R226, c[0x0][0x2d0], -R221.reuse ;  /* 0x0000b400e2e27a23 */ /* 0x100fe200000108dd */
[----:B--2---:R-:W-:Y:S01]  /*3ff0*/  FMNMX.FTZ R3, R3, R70, !PT ;  /* 0x0000004603037209 */ /* 0x004fe20007810000 */
[--C-:B------:R-:W-:Y:S02]  /*4000*/  FFMA.FTZ R225, R225, c[0x0][0x2d0], -R221.reuse ;  /* 0x0000b400e1e17a23 */ /* 0x100fe400000108dd */
[----:B------:R-:W-:Y:S01]  /*4010*/  FFMA.FTZ R224, R224, c[0x0][0x2d0], -R221 ;  /* 0x0000b400e0e07a23 */ /* 0x000fe200000108dd */
[----:B---3--:R-:W-:Y:S01]  /*4020*/  FMNMX.FTZ R0, R9, R0, !PT ;  /* 0x0000000009007209 */ /* 0x008fe20007810000 */
[C---:B------:R-:W-:Y:S01]  /*4030*/  FMUL.FTZ R228, R3.reuse, c[0x0][0x2d0] ;  /* 0x0000b40003e47a20 */ /* 0x040fe20000410000 */
[----:B------:R-:W-:Y:S01]  /*4040*/  FSETP.NEU.FTZ.AND P0, PT, R3, -INF , PT ;  /* 0xff8000000300780b */ /* 0x000fe20003f1d000 */
[----:B------:R-:W2:Y:S01]  /*4050*/  LDSM.16.MT88.4 R8, [R240+0x2900] ;  /* 0x00290000f008783b */ /* 0x000ea20000004200 */
[C---:B------:R-:W-:Y:S01]  /*4060*/  FSETP.NEU.FTZ.AND P6, PT, R0.reuse, -INF , PT ;  /* 0xff8000000000780b */ /* 0x040fe20003fdd000 */
[----:B------:R-:W-:Y:S01]  /*4070*/  FMUL.FTZ R201, R0, c[0x0][0x2d0] ;  /* 0x0000b40000c97a20 */ /* 0x000fe20000410000 */
[----:B------:R-:W-:Y:S01]  /*4080*/  FSEL R228, R228, RZ, P0 ;  /* 0x000000ffe4e47208 */ /* 0x000fe20000000000 */
[----:B------:R-:W3:Y:S01]  /*4090*/  MUFU.EX2 R213, R213 ;  /* 0x000000d500d57308 */ /* 0x000ee20000000800 */
[----:B-1----:R-:W-:Y:S01]  /*40a0*/  F2FP.BF16.PACK_AB R126, R50, R54 ;  /* 0x00000036327e723e */ /* 0x002fe200000010ff */
[----:B------:R-:W-:Y:S01]  /*40b0*/  FFMA.FTZ R210, R210, c[0x0][0x2d0], -R206 ;  /* 0x0000b400d2d27a23 */ /* 0x000fe200000108ce */
[----:B------:R-:W-:Y:S01]  /*40c0*/  FSEL R201, R201, RZ, P6 ;  /* 0x000000ffc9c97208 */ /* 0x000fe20003000000 */
[--C-:B------:R-:W-:Y:S01]  /*40d0*/  FFMA.FTZ R223, R63, c[0x0][0x2d0], -R228.reuse ;  /* 0x0000b4003fdf7a23 */ /* 0x100fe200000108e4 */
[----:B------:R-:W-:Y:S01]  /*40e0*/  PLOP3.LUT P0, PT, PT, PT, UP0, 0x40, 0x0 ;  /* 0x000000000000781c */ /* 0x000fe20003f0e808 */
[----:B------:R-:W-:-:S02]  /*40f0*/  FFMA.FTZ R63, R62, c[0x0][0x2d0], -R228 ;  /* 0x0000b4003e3f7a23 */ /* 0x000fc400000108e4 */
[--C-:B------:R-:W-:Y:S01]  /*4100*/  FFMA.FTZ R197, R121, c[0x0][0x2d0], -R201.reuse ;  /* 0x0000b40079c57a23 */ /* 0x100fe200000108c9 */
[----:B------:R-:W-:Y:S01]  /*4110*/  MUFU.EX2 R56, R56 ;  /* 0x0000003800387308 */ /* 0x000fe20000000800 */
[--C-:B------:R-:W-:Y:S02]  /*4120*/  FFMA.FTZ R200, R125, c[0x0][0x2d0], -R201.reuse ;  /* 0x0000b4007dc87a23 */ /* 0x100fe400000108c9 */
[--C-:B------:R-:W-:Y:S02]  /*4130*/  FFMA.FTZ R55, R86, c[0x0][0x2d0], -R201.reuse ;  /* 0x0000b40056377a23 */ /* 0x100fe400000108c9 */
[--C-:B------:R-:W-:Y:S02]  /*4140*/  FFMA.FTZ R51, R87, c[0x0][0x2d0], -R201.reuse ;  /* 0x0000b40057337a23 */ /* 0x100fe400000108c9 */
[--C-:B------:R-:W-:Y:S01]  /*4150*/  FFMA.FTZ R222, R68, c[0x0][0x2d0], -R228.reuse ;  /* 0x0000b40044de7a23 */ /* 0x100fe200000108e4 */
[----:B------:R-:W-:Y:S01]  /*4160*/  MUFU.EX2 R197, R197 ;  /* 0x000000c500c57308 */ /* 0x000fe20000000800 */
[----:B------:R-:W-:Y:S01]  /*4170*/  FFMA.FTZ R62, R116, c[0x0][0x2d0], -R228 ;  /* 0x0000b400743e7a23 */ /* 0x000fe200000108e4 */
[----:B---3--:R-:W-:Y:S01]  /*4180*/  F2FP.BF16.PACK_AB R128, R213, R211 ;  /* 0x000000d3d580723e */ /* 0x008fe200000010ff */
[----:B------:R-:W-:-:S02]  /*4190*/  FFMA.FTZ R52, R78, c[0x0][0x2d0], -R201 ;  /* 0x0000b4004e347a23 */ /* 0x000fc400000108c9 */
[--C-:B------:R-:W-:Y:S02]  /*41a0*/  FFMA.FTZ R46, R79, c[0x0][0x2d0], -R201.reuse ;  /* 0x0000b4004f2e7a23 */ /* 0x100fe400000108c9 */
[--C-:B------:R-:W-:Y:S01]  /*41b0*/  FFMA.FTZ R45, R7, c[0x0][0x2d0], -R201.reuse ;  /* 0x0000b400072d7a23 */ /* 0x100fe200000108c9 */
[----:B------:R-:W1:Y:S01]  /*41c0*/  MUFU.EX2 R200, R200 ;  /* 0x000000c800c87308 */ /* 0x000e620000000800 */
[----:B------:R-:W-:Y:S02]  /*41d0*/  FFMA.FTZ R44, R6, c[0x0][0x2d0], -R201 ;  /* 0x0000b400062c7a23 */ /* 0x000fe400000108c9 */
[--C-:B------:R-:W-:Y:S02]  /*41e0*/  FFMA.FTZ R64, R64, c[0x0][0x2d0], -R228.reuse ;  /* 0x0000b40040407a23 */ /* 0x100fe400000108e4 */
[--C-:B------:R-:W-:Y:S02]  /*41f0*/  FFMA.FTZ R66, R66, c[0x0][0x2d0], -R228.reuse ;  /* 0x0000b40042427a23 */ /* 0x100fe400000108e4 */
[--C-:B------:R-:W-:Y:S01]  /*4200*/  FFMA.FTZ R65, R65, c[0x0][0x2d0], -R228.reuse ;  /* 0x0000b40041417a23 */ /* 0x100fe200000108e4 */
[----:B------:R-:W-:Y:S01]  /*4210*/  MUFU.EX2 R55, R55 ;  /* 0x0000003700377308 */ /* 0x000fe20000000800 */
[----:B------:R-:W-:-:S02]  /*4220*/  FFMA.FTZ R67, R67, c[0x0][0x2d0], -R228 ;  /* 0x0000b40043437a23 */ /* 0x000fc400000108e4 */
[--C-:B------:R-:W-:Y:S02]  /*4230*/  FFMA.FTZ R209, R209, c[0x0][0x2d0], -R206.reuse ;  /* 0x0000b400d1d17a23 */ /* 0x100fe400000108ce */
[----:B------:R-:W-:Y:S02]  /*4240*/  FFMA.FTZ R208, R208, c[0x0][0x2d0], -R206 ;  /* 0x0000b400d0d07a23 */ /* 0x000fe400000108ce */
[--C-:B------:R-:W-:Y:S01]  /*4250*/  FFMA.FTZ R217, R217, c[0x0][0x2d0], -R221.reuse ;  /* 0x0000b400d9d97a23 */ /* 0x100fe200000108dd */
[----:B------:R-:W3:Y:S01]  /*4260*/  MUFU.EX2 R51, R51 ;  /* 0x0000003300337308 */ /* 0x000ee20000000800 */
[----:B-1----:R-:W-:Y:S01]  /*4270*/  F2FP.BF16.PACK_AB R125, R200, R197 ;  /* 0x000000c5c87d723e */ /* 0x002fe200000010ff */
[--C-:B------:R-:W-:Y:S02]  /*4280*/  FFMA.FTZ R220, R220, c[0x0][0x2d0], -R221.reuse ;  /* 0x0000b400dcdc7a23 */ /* 0x100fe400000108dd */
[--C-:B------:R-:W-:Y:S02]  /*4290*/  FFMA.FTZ R219, R219, c[0x0][0x2d0], -R221.reuse ;  /* 0x0000b400dbdb7a23 */ /* 0x100fe400000108dd */
[----:B------:R-:W-:-:S02]  /*42a0*/  FFMA.FTZ R218, R218, c[0x0][0x2d0], -R221 ;  /* 0x0000b400dada7a23 */ /* 0x000fc400000108dd */
[----:B------:R-:W1:Y:S01]  /*42b0*/  MUFU.EX2 R59, R59 ;  /* 0x0000003b003b7308 */ /* 0x000e620000000800 */
[--C-:B------:R-:W-:Y:S02]  /*42c0*/  FFMA.FTZ R212, R212, c[0x0][0x2d0], -R228.reuse ;  /* 0x0000b400d4d47a23 */ /* 0x100fe400000108e4 */
[--C-:B------:R-:W-:Y:S02]  /*42d0*/  FFMA.FTZ R216, R216, c[0x0][0x2d0], -R228.reuse ;  /* 0x0000b400d8d87a23 */ /* 0x100fe400000108e4 */
[--C-:B------:R-:W-:Y:S02]  /*42e0*/  FFMA.FTZ R215, R215, c[0x0][0x2d0], -R228.reuse ;  /* 0x0000b400d7d77a23 */ /* 0x100fe400000108e4 */
[----:B------:R-:W-:Y:S01]  /*42f0*/  FFMA.FTZ R214, R214, c[0x0][0x2d0], -R228 ;  /* 0x0000b400d6d67a23 */ /* 0x000fe200000108e4 */
[----:B------:R-:W-:Y:S01]  /*4300*/  MUFU.EX2 R222, R222 ;  /* 0x000000de00de7308 */ /* 0x000fe20000000800 */
[----:B---3--:R-:W-:Y:S01]  /*4310*/  F2FP.BF16.PACK_AB R127, R51, R55 ;  /* 0x00000037337f723e */ /* 0x008fe200000010ff */
[----:B------:R-:W-:-:S02]  /*4320*/  FFMA.FTZ R205, R205, c[0x0][0x2d0], -R201 ;  /* 0x0000b400cdcd7a23 */ /* 0x000fc400000108c9 */
[----:B------:R-:W-:Y:S02]  /*4330*/  FFMA.FTZ R204, R204, c[0x0][0x2d0], -R201 ;  /* 0x0000b400cccc7a23 */ /* 0x000fe400000108c9 */
[----:B------:R-:W-:Y:S02]  /*4340*/  FADD.FTZ R211, R211, R213 ;  /* 0x000000d5d3d37221 */ /* 0x000fe40000010000 */
[----:B------:R-:W3:Y:S01]  /*4350*/  MUFU.EX2 R223, R223 ;  /* 0x000000df00df7308 */ /* 0x000ee20000000800 */
[C---:B------:R-:W-:Y:S01]  /*4360*/  HMMA.16816.F32.BF16 R160, R124.reuse, R192, RZ ;  /* 0x000000c07ca0723c */ /* 0x040fe200000418ff */
[----:B-1----:R-:W-:Y:S01]  /*4370*/  F2FP.BF16.PACK_AB R130, R59, R56 ;  /* 0x000000383b82723e */ /* 0x002fe200000010ff */
[----:B------:R-:W-:Y:S02]  /*4380*/  FADD.FTZ R198, R199, R198 ;  /* 0x000000c6c7c67221 */ /* 0x000fe40000010000 */
[----:B------:R-:W-:Y:S02]  /*4390*/  FADD.FTZ R211, R56, R211 ;  /* 0x000000d338d37221 */ /* 0x000fe40000010000 */
[----:B------:R-:W-:Y:S01]  /*43a0*/  FADD.FTZ R198, R54, R198 ;  /* 0x000000c636c67221 */ /* 0x000fe20000010000 */
[----:B------:R-:W1:Y:S01]  /*43b0*/  MUFU.EX2 R63, R63 ;  /* 0x0000003f003f7308 */ /* 0x000e620000000800 */
[----:B------:R-:W-:Y:S01]  /*43c0*/  HMMA.16816.F32.BF16 R152, R124, R188, RZ ;  /* 0x000000bc7c98723c */ /* 0x000fe200000418ff */
[----:B------:R-:W-:-:S02]  /*43d0*/  FADD.FTZ R211, R59, R211 ;  /* 0x000000d33bd37221 */ /* 0x000fc40000010000 */
[----:B------:R-:W-:Y:S02]  /*43e0*/  FADD.FTZ R198, R50, R198 ;  /* 0x000000c632c67221 */ /* 0x000fe40000010000 */
[----:B------:R-:W-:Y:S02]  /*43f0*/  FADD.FTZ R197, R197, R200 ;  /* 0x000000c8c5c57221 */ /* 0x000fe40000010000 */
[----:B------:R-:W5:Y:S01]  /*4400*/  MUFU.EX2 R62, R62 ;  /* 0x0000003e003e7308 */ /* 0x000f620000000800 */
[----:B------:R-:W-:Y:S01]  /*4410*/  HMMA.16816.F32.BF16 R144, R124, R184, RZ ;  /* 0x000000b87c90723c */ /* 0x000fe200000418ff */
[----:B---3--:R-:W-:Y:S01]  /*4420*/  F2FP.BF16.PACK_AB R129, R223, R222 ;  /* 0x000000dedf81723e */ /* 0x008fe200000010ff */
[----:B------:R-:W-:Y:S02]  /*4430*/  FADD.FTZ R222, R222, R223 ;  /* 0x000000dfdede7221 */ /* 0x000fe40000010000 */
[----:B------:R-:W-:-:S03]  /*4440*/  FADD.FTZ R197, R55, R197 ;  /* 0x000000c537c57221 */ /* 0x000fc60000010000 */
[----:B------:R-:W3:Y:S01]  /*4450*/  MUFU.EX2 R53, R53 ;  /* 0x0000003500357308 */ /* 0x000ee20000000800 */
[----:B------:R-:W-:Y:S01]  /*4460*/  HMMA.16816.F32.BF16 R136, R124, R180, RZ ;  /* 0x000000b47c88723c */ /* 0x000fe200000418ff */
[----:B-1----:R-:W-:Y:S02]  /*4470*/  FADD.FTZ R222, R63, R222 ;  /* 0x000000de3fde7221 */ /* 0x002fe40000010000 */
[----:B------:R-:W-:-:S04]  /*4480*/  FADD.FTZ R197, R51, R197 ;  /* 0x000000c533c57221 */ /* 0x000fc80000010000 */
[----:B------:R-:W1:Y:S01]  /*4490*/  MUFU.EX2 R49, R49 ;  /* 0x0000003100317308 */ /* 0x000e620000000800 */
[----:B------:R-:W-:Y:S01]  /*44a0*/  HMMA.16816.F32.BF16 R72, R124, R80, RZ ;  /* 0x000000507c48723c */ /* 0x000fe200000418ff */
[C---:B-----5:R-:W-:Y:S01]  /*44b0*/  F2FP.BF16.PACK_AB R131, R62.reuse, R63 ;  /* 0x0000003f3e83723e */ /* 0x060fe200000010ff */
[----:B------:R-:W-:-:S05]  /*44c0*/  FADD.FTZ R222, R62, R222 ;  /* 0x000000de3ede7221 */ /* 0x000fca0000010000 */
[----:B------:R-:W5:Y:S01]  /*44d0*/  MUFU.EX2 R48, R48 ;  /* 0x0000003000307308 */ /* 0x000f620000000800 */
[----:B------:R-:W-:Y:S01]  /*44e0*/  HMMA.16816.F32.BF16 R88, R124, R96, RZ ;  /* 0x000000607c58723c */ /* 0x000fe200000418ff */
[----:B---3--:R-:W-:-:S06]  /*44f0*/  FADD.FTZ R198, R53, R198 ;  /* 0x000000c635c67221 */ /* 0x008fcc0000010000 */
[----:B------:R-:W3:Y:S01]  /*4500*/  MUFU.EX2 R47, R47 ;  /* 0x0000002f002f7308 */ /* 0x000ee20000000800 */
[----:B------:R-:W-:Y:S01]  /*4510*/  HMMA.16816.F32.BF16 R104, R124, R112, RZ ;  /* 0x000000707c68723c */ /* 0x000fe200000418ff */
[C---:B-1----:R-:W-:Y:S01]  /*4520*/  F2FP.BF16.PACK_AB R4, R49.reuse, R53 ;  /* 0x000000353104723e */ /* 0x042fe200000010ff */
[----:B------:R-:W-:-:S05]  /*4530*/  FADD.FTZ R198, R49, R198 ;  /* 0x000000c631c67221 */ /* 0x000fca0000010000 */
[----:B------:R-:W1:Y:S01]  /*4540*/  MUFU.EX2 R52, R52 ;  /* 0x0000003400347308 */ /* 0x000e620000000800 */
[----:B------:R-:W-:Y:S01]  /*4550*/  HMMA.16816.F32.BF16 R120, R124, R36, RZ ;  /* 0x000000247c78723c */ /* 0x000fe200000418ff */
[----:B-----5:R-:W-:-:S06]  /*4560*/  FADD.FTZ R198, R48, R198 ;  /* 0x000000c630c67221 */ /* 0x020fcc0000010000 */
[----:B------:R-:W5:Y:S01]  /*4570*/  MUFU.EX2 R46, R46 ;  /* 0x0000002e002e7308 */ /* 0x000f620000000800 */
[----:B------:R-:W-:Y:S01]  /*4580*/  HMMA.16816.F32.BF16 R156, R124, R194, RZ ;  /* 0x000000c27c9c723c */ /* 0x000fe200000418ff */
[C---:B---3--:R-:W-:Y:S01]  /*4590*/  F2FP.BF16.PACK_AB R6, R47.reuse, R48 ;  /* 0x000000302f06723e */ /* 0x048fe200000010ff */
[----:B------:R-:W-:-:S05]  /*45a0*/  FADD.FTZ R198, R47, R198 ;  /* 0x000000c62fc67221 */ /* 0x000fca0000010000 */
[----:B------:R-:W3:Y:S01]  /*45b0*/  MUFU.EX2 R45, R45 ;  /* 0x0000002d002d7308 */ /* 0x000ee20000000800 */
[----:B------:R-:W-:Y:S01]  /*45c0*/  HMMA.16816.F32.BF16 R148, R124, R190, RZ ;  /* 0x000000be7c94723c */ /* 0x000fe200000418ff */
[----:B-1----:R-:W-:-:S06]  /*45d0*/  FADD.FTZ R197, R52, R197 ;  /* 0x000000c534c57221 */ /* 0x002fcc0000010000 */
        /* <DEDUP_REMOVED lines=16> */
[----:B---3--:R-:W-:-:S06]  /*46e0*/  FADD.FTZ R211, R57, R211 ;  /* 0x000000d339d37221 */ /* 0x008fcc0000010000 */
[----:B------:R-:W3:Y:S01]  /*46f0*/  MUFU.EX2 R64, R64 ;  /* 0x0000004000407308 */ /* 0x000ee20000000800 */
[----:B------:R-:W-:Y:S01]  /*4700*/  HMMA.16816.F32.BF16 R124, R124, R38, RZ ;  /* 0x000000267c7c723c */ /* 0x000fe200000418ff */
[----:B-1----:R-:W-:-:S06]  /*4710*/  FADD.FTZ R211, R60, R211 ;  /* 0x000000d33cd37221 */ /* 0x002fcc0000010000 */
[----:B------:R-:W1:Y:S01]  /*4720*/  MUFU.EX2 R66, R66 ;  /* 0x0000004200427308 */ /* 0x000e620000000800 */
[----:B------:R-:W-:Y:S01]  /*4730*/  HMMA.16816.F32.BF16 R176, R128, R192, RZ ;  /* 0x000000c080b0723c */ /* 0x000fe200000418ff */
[----:B-----5:R-:W-:-:S06]  /*4740*/  FADD.FTZ R211, R61, R211 ;  /* 0x000000d33dd37221 */ /* 0x020fcc0000010000 */
[----:B------:R-:W5:Y:S01]  /*4750*/  MUFU.EX2 R65, R65 ;  /* 0x0000004100417308 */ /* 0x000f620000000800 */
[C---:B------:R-:W-:Y:S01]  /*4760*/  HMMA.16816.F32.BF16 R160, R4.reuse, R40, R160 ;  /* 0x0000002804a0723c */ /* 0x040fe200000418a0 */
[----:B------:R-:W-:Y:S02]  /*4770*/  IMAD.MOV.U32 R192, RZ, RZ, R168 ;  /* 0x000000ffffc07224 */ /* 0x000fe400078e00a8 */
[----:B------:R-:W-:Y:S02]  /*4780*/  IMAD.MOV.U32 R193, RZ, RZ, R167 ;  /* 0x000000ffffc17224 */ /* 0x000fe400078e00a7 */
[----:B---3--:R-:W-:Y:S02]  /*4790*/  FADD.FTZ R222, R64, R222 ;  /* 0x000000de40de7221 */ /* 0x008fe40000010000 */
[----:B------:R-:W3:Y:S01]  /*47a0*/  MUFU.EX2 R67, R67 ;  /* 0x0000004300437308 */ /* 0x000ee20000000800 */
[----:B------:R-:W-:Y:S01]  /*47b0*/  HMMA.16816.F32.BF16 R152, R4, R32, R152 ;  /* 0x000000200498723c */ /* 0x000fe20000041898 */
[----:B-1----:R-:W-:-:S06]  /*47c0*/  FADD.FTZ R222, R66, R222 ;  /* 0x000000de42de7221 */ /* 0x002fcc0000010000 */
[----:B------:R-:W1:Y:S01]  /*47d0*/  MUFU.EX2 R227, R227 ;  /* 0x000000e300e37308 */ /* 0x000e620000000800 */
[----:B------:R-:W-:Y:S01]  /*47e0*/  HMMA.16816.F32.BF16 R144, R4, R28, R144 ;  /* 0x0000001c0490723c */ /* 0x000fe20000041890 */
[----:B-----5:R-:W-:-:S06]  /*47f0*/  FADD.FTZ R222, R65, R222 ;  /* 0x000000de41de7221 */ /* 0x020fcc0000010000 */
[----:B------:R-:W5:Y:S01]  /*4800*/  MUFU.EX2 R226, R226 ;  /* 0x000000e200e27308 */ /* 0x000f620000000800 */
[----:B------:R-:W-:Y:S01]  /*4810*/  HMMA.16816.F32.BF16 R136, R4, R24, R136 ;  /* 0x000000180488723c */ /* 0x000fe20000041888 */
[----:B---3--:R-:W-:-:S06]  /*4820*/  FADD.FTZ R222, R67, R222 ;  /* 0x000000de43de7221 */ /* 0x008fcc0000010000 */
[----:B------:R-:W3:Y:S01]  /*4830*/  MUFU.EX2 R225, R225 ;  /* 0x000000e100e17308 */ /* 0x000ee20000000800 */
[----:B------:R-:W-:Y:S01]  /*4840*/  HMMA.16816.F32.BF16 R72, R4, R20, R72 ;  /* 0x000000140448723c */ /* 0x000fe20000041848 */
[----:B-1----:R-:W-:-:S06]  /*4850*/  FADD.FTZ R211, R227, R211 ;  /* 0x000000d3e3d37221 */ /* 0x002fcc0000010000 */
[----:B------:R-:W1:Y:S01]  /*4860*/  MUFU.EX2 R224, R224 ;  /* 0x000000e000e07308 */ /* 0x000e620000000800 */
[----:B------:R-:W-:Y:S01]  /*4870*/  HMMA.16816.F32.BF16 R88, R4, R16, R88 ;  /* 0x000000100458723c */ /* 0x000fe20000041858 */
[----:B-----5:R-:W-:-:S06]  /*4880*/  FADD.FTZ R211, R226, R211 ;  /* 0x000000d3e2d37221 */ /* 0x020fcc0000010000 */
[----:B------:R-:W5:Y:S01]  /*4890*/  MUFU.EX2 R217, R217 ;  /* 0x000000d900d97308 */ /* 0x000f620000000800 */
[----:B----4-:R-:W-:Y:S01]  /*48a0*/  HMMA.16816.F32.BF16 R104, R4, R12, R104 ;  /* 0x0000000c0468723c */ /* 0x010fe20000041868 */
[----:B---3--:R-:W-:-:S06]  /*48b0*/  FADD.FTZ R211, R225, R211 ;  /* 0x000000d3e1d37221 */ /* 0x008fcc0000010000 */
[----:B------:R-:W3:Y:S01]  /*48c0*/  MUFU.EX2 R220, R220 ;  /* 0x000000dc00dc7308 */ /* 0x000ee20000000800 */
[----:B--2---:R-:W-:Y:S01]  /*48d0*/  HMMA.16816.F32.BF16 R120, R4, R8, R120 ;  /* 0x000000080478723c */ /* 0x004fe20000041878 */
[----:B-1----:R-:W-:-:S06]  /*48e0*/  FADD.FTZ R211, R224, R211 ;  /* 0x000000d3e0d37221 */ /* 0x002fcc0000010000 */
[----:B------:R-:W1:Y:S01]  /*48f0*/  MUFU.EX2 R219, R219 ;  /* 0x000000db00db7308 */ /* 0x000e620000000800 */
[----:B------:R-:W-:Y:S01]  /*4900*/  HMMA.16816.F32.BF16 R156, R4, R42, R156 ;  /* 0x0000002a049c723c */ /* 0x000fe2000004189c */
[----:B-----5:R-:W-:-:S06]  /*4910*/  FADD.FTZ R211, R217, R211 ;  /* 0x000000d3d9d37221 */ /* 0x020fcc0000010000 */
[----:B------:R-:W-:Y:S01]  /*4920*/  MUFU.EX2 R218, R218 ;  /* 0x000000da00da7308 */ /* 0x000fe20000000800 */
[----:B------:R-:W-:Y:S01]  /*4930*/  HMMA.16816.F32.BF16 R148, R4, R34, R148 ;  /* 0x000000220494723c */ /* 0x000fe20000041894 */
[----:B---3--:R-:W-:-:S06]  /*4940*/  FADD.FTZ R211, R220, R211 ;  /* 0x000000d3dcd37221 */ /* 0x008fcc0000010000 */
[----:B------:R-:W-:Y:S01]  /*4950*/  MUFU.EX2 R212, R212 ;  /* 0x000000d400d47308 */ /* 0x000fe20000000800 */
[----:B------:R-:W-:Y:S01]  /*4960*/  HMMA.16816.F32.BF16 R140, R4, R30, R140 ;  /* 0x0000001e048c723c */ /* 0x000fe2000004188c */
[----:B-1----:R-:W-:-:S06]  /*4970*/  FADD.FTZ R211, R219, R211 ;  /* 0x000000d3dbd37221 */ /* 0x002fcc0000010000 */
[----:B------:R-:W-:Y:S01]  /*4980*/  MUFU.EX2 R216, R216 ;  /* 0x000000d800d87308 */ /* 0x000fe20000000800 */
[C---:B------:R-:W-:Y:S07]  /*4990*/  HMMA.16816.F32.BF16 R132, R4.reuse, R26, R132 ;  /* 0x0000001a0484723c */ /* 0x040fee0000041884 */
[----:B------:R-:W-:Y:S01]  /*49a0*/  MUFU.EX2 R215, R215 ;  /* 0x000000d700d77308 */ /* 0x000fe20000000800 */
[C---:B------:R-:W-:Y:S07]  /*49b0*/  HMMA.16816.F32.BF16 R76, R4.reuse, R22, R76 ;  /* 0x00000016044c723c */ /* 0x040fee000004184c */
[----:B------:R-:W-:Y:S01]  /*49c0*/  MUFU.EX2 R214, R214 ;  /* 0x000000d600d67308 */ /* 0x000fe20000000800 */
[C---:B------:R-:W-:Y:S07]  /*49d0*/  HMMA.16816.F32.BF16 R92, R4.reuse, R18, R92 ;  /* 0x00000012045c723c */ /* 0x040fee000004185c */
[----:B------:R-:W-:Y:S01]  /*49e0*/  MUFU.EX2 R210, R210 ;  /* 0x000000d200d27308 */ /* 0x000fe20000000800 */
[C---:B------:R-:W-:Y:S07]  /*49f0*/  HMMA.16816.F32.BF16 R108, R4.reuse, R14, R108 ;  /* 0x0000000e046c723c */ /* 0x040fee000004186c */
[----:B------:R-:W-:Y:S01]  /*4a00*/  MUFU.EX2 R209, R209 ;  /* 0x000000d100d17308 */ /* 0x000fe20000000800 */
[----:B------:R-:W-:Y:S07]  /*4a10*/  HMMA.16816.F32.BF16 R124, R4, R10, R124 ;  /* 0x0000000a047c723c */ /* 0x000fee000004187c */
[----:B------:R-:W-:Y:S01]  /*4a20*/  F2FP.BF16.PACK_AB R4, R57, R58 ;  /* 0x0000003a3904723e */ /* 0x000fe200000010ff */
[----:B------:R-:W-:Y:S01]  /*4a30*/  HMMA.16816.F32.BF16 R172, R128, R188, RZ ;  /* 0x000000bc80ac723c */ /* 0x000fe200000418ff */
[----:B------:R-:W-:Y:S01]  /*4a40*/  F2FP.BF16.PACK_AB R5, R66, R64 ;  /* 0x000000404205723e */ /* 0x000fe200000010ff */
[----:B------:R-:W-:Y:S01]  /*4a50*/  MUFU.EX2 R208, R208 ;  /* 0x000000d000d07308 */ /* 0x000fe20000000800 */
[----:B------:R-:W-:-:S02]  /*4a60*/  F2FP.BF16.PACK_AB R6, R61, R60 ;  /* 0x0000003c3d06723e */ /* 0x000fc400000010ff */
[----:B------:R-:W-:Y:S02]  /*4a70*/  F2FP.BF16.PACK_AB R7, R67, R65 ;  /* 0x000000414307723e */ /* 0x000fe400000010ff */
[----:B------:R-:W-:Y:S01]  /*4a80*/  IMAD.MOV.U32 R188, RZ, RZ, R166 ;  /* 0x000000ffffbc7224 */ /* 0x000fe200078e00a6 */
[----:B------:R-:W-:Y:S01]  /*4a90*/  HMMA.16816.F32.BF16 R168, R128, R184, RZ ;  /* 0x000000b880a8723c */ /* 0x000fe200000418ff */
[----:B------:R-:W-:Y:S01]  /*4aa0*/  IMAD.MOV.U32 R189, RZ, RZ, R165 ;  /* 0x000000ffffbd7224 */ /* 0x000fe200078e00a5 */
[----:B------:R-:W-:Y:S05]  /*4ab0*/  MUFU.EX2 R205, R205 ;  /* 0x000000cd00cd7308 */ /* 0x000fea0000000800 */
[----:B------:R-:W-:Y:S01]  /*4ac0*/  IMAD.MOV.U32 R185, RZ, RZ, R100 ;  /* 0x000000ffffb97224 */ /* 0x000fe200078e0064 */
[C---:B------:R-:W-:Y:S02]  /*4ad0*/  HMMA.16816.F32.BF16 R176, R4.reuse, R40, R176 ;  /* 0x0000002804b0723c */ /* 0x040fe400000418b0 */
[----:B------:R-:W1:Y:S05]  /*4ae0*/  MUFU.EX2 R204, R204 ;  /* 0x000000cc00cc7308 */ /* 0x000e6a0000000800 */
[----:B------:R-:W-:Y:S01]  /*4af0*/  IMAD.MOV.U32 R40, RZ, RZ, R164 ;  /* 0x000000ffff287224 */ /* 0x000fe200078e00a4 */
[----:B------:R-:W-:Y:S01]  /*4b00*/  HMMA.16816.F32.BF16 R172, R4, R32, R172 ;  /* 0x0000002004ac723c */ /* 0x000fe200000418ac */
[----:B------:R-:W-:-:S06]  /*4b10*/  IMAD.MOV.U32 R41, RZ, RZ, R103 ;  /* 0x000000ffff297224 */ /* 0x000fcc00078e0067 */
[----:B------:R-:W-:Y:S01]  /*4b20*/  IMAD.MOV.U32 R33, RZ, RZ, R102 ;  /* 0x000000ffff217224 */ /* 0x000fe200078e0066 */
[----:B------:R-:W-:Y:S01]  /*4b30*/  HMMA.16816.F32.BF16 R164, R128, R180, RZ ;  /* 0x000000b480a4723c */ /* 0x000fe200000418ff */
[----:B------:R-:W-:-:S07]  /*4b40*/  IMAD.MOV.U32 R32, RZ, RZ, R101 ;  /* 0x000000ffff207224 */ /* 0x000fce00078e0065 */
[----:B------:R-:W-:Y:S07]  /*4b50*/  HMMA.16816.F32.BF16 R116, R128, R36, RZ ;  /* 0x000000248074723c */ /* 0x000fee00000418ff */
[----:B------:R-:W-:Y:S01]  /*4b60*/  IMAD.MOV.U32 R36, RZ, RZ, R40 ;  /* 0x000000ffff247224 */ /* 0x000fe200078e0028 */
[----:B------:R-:W-:Y:S01]  /*4b70*/  HMMA.16816.F32.BF16 R168, R4, R28, R168 ;  /* 0x0000001c04a8723c */ /* 0x000fe200000418a8 */
[----:B------:R-:W-:Y:S02]  /*4b80*/  IMAD.MOV.U32 R37, RZ, RZ, R185 ;  /* 0x000000ffff257224 */ /* 0x000fe400078e00b9 */
[----:B------:R-:W-:-:S02]  /*4b90*/  IMAD.MOV.U32 R40, RZ, RZ, R188 ;  /* 0x000000ffff287224 */ /* 0x000fc400078e00bc */
[----:B------:R-:W-:Y:S02]  /*4ba0*/  FFMA.FTZ R37, R37, c[0x0][0x2d0], -R206 ;  /* 0x0000b40025257a23 */ /* 0x000fe400000108ce */
[----:B------:R-:W-:Y:S01]  /*4bb0*/  IMAD.MOV.U32 R29, RZ, RZ, R41 ;  /* 0x000000ffff1d7224 */ /* 0x000fe200078e0029 */
[----:B------:R-:W-:Y:S01]  /*4bc0*/  HMMA.16816.F32.BF16 R164, R4, R24, R164 ;  /* 0x0000001804a4723c */ /* 0x000fe200000418a4 */
[----:B------:R-:W-:Y:S02]  /*4bd0*/  IMAD.MOV.U32 R41, RZ, RZ, R189 ;  /* 0x000000ffff297224 */ /* 0x000fe400078e00bd */
[----:B------:R-:W-:Y:S01]  /*4be0*/  IMAD.MOV.U32 R28, RZ, RZ, R192 ;  /* 0x000000ffff1c7224 */ /* 0x000fe200078e00c0 */
[----:B------:R-:W-:Y:S01]  /*4bf0*/  MUFU.EX2 R37, R37 ;  /* 0x0000002500257308 */ /* 0x000fe20000000800 */
[--C-:B------:R-:W-:Y:S02]  /*4c00*/  FFMA.FTZ R41, R41, c[0x0][0x2d0], -R228.reuse ;  /* 0x0000b40029297a23 */ /* 0x100fe400000108e4 */
[----:B------:R-:W-:Y:S01]  /*4c10*/  IMAD.MOV.U32 R25, RZ, RZ, R193 ;  /* 0x000000ffff197224 */ /* 0x000fe200078e00c1 */
[----:B------:R-:W-:Y:S01]  /*4c20*/  HMMA.16816.F32.BF16 R68, R128, R80, RZ ;  /* 0x000000508044723c */ /* 0x000fe200000418ff */
[----:B------:R-:W-:-:S03]  /*4c30*/  FFMA.FTZ R40, R40, c[0x0][0x2d0], -R228 ;  /* 0x0000b40028287a23 */ /* 0x000fc600000108e4 */
[----:B------:R-:W-:Y:S04]  /*4c40*/  MUFU.EX2 R41, R41 ;  /* 0x0000002900297308 */ /* 0x000fe80000000800 */
[C---:B------:R-:W-:Y:S04]  /*4c50*/  HMMA.16816.F32.BF16 R84, R128.reuse, R96, RZ ;  /* 0x000000608054723c */ /* 0x040fe800000418ff */
[----:B------:R-:W-:Y:S04]  /*4c60*/  MUFU.EX2 R40, R40 ;  /* 0x0000002800287308 */ /* 0x000fe80000000800 */
        /* <DEDUP_REMOVED lines=8> */
[----:B------:R-:W-:Y:S07]  /*4cf0*/  HMMA.16816.F32.BF16 R128, R128, R38, RZ ;  /* 0x000000268080723c */ /* 0x000fee00000418ff */
[--C-:B------:R-:W-:Y:S01]  /*4d00*/  FFMA.FTZ R38, R36, c[0x0][0x2d0], -R206.reuse ;  /* 0x0000b40024267a23 */ /* 0x100fe200000108ce */
[----:B------:R-:W-:Y:S01]  /*4d10*/  HMMA.16816.F32.BF16 R116, R4, R8, R116 ;  /* 0x000000080474723c */ /* 0x000fe20000041874 */
[----:B------:R-:W-:-:S02]  /*4d20*/  FFMA.FTZ R36, R32, c[0x0][0x2d0], -R206 ;  /* 0x0000b40020247a23 */ /* 0x000fc400000108ce */
[--C-:B------:R-:W-:Y:S01]  /*4d30*/  FFMA.FTZ R39, R29, c[0x0][0x2d0], -R206.reuse ;  /* 0x0000b4001d277a23 */ /* 0x100fe200000108ce */
[----:B-1----:R-:W-:Y:S01]  /*4d40*/  F2FP.BF16.PACK_AB R29, R204, R205 ;  /* 0x000000cdcc1d723e */ /* 0x002fe200000010ff */
[--C-:B------:R-:W-:Y:S01]  /*4d50*/  FFMA.FTZ R32, R229, c[0x0][0x2d0], -R201.reuse ;  /* 0x0000b400e5207a23 */ /* 0x100fe200000108c9 */
[----:B------:R-:W-:Y:S01]  /*4d60*/  MUFU.EX2 R38, R38 ;  /* 0x0000002600267308 */ /* 0x000fe20000000800 */
[----:B------:R-:W-:Y:S01]  /*4d70*/  FFMA.FTZ R206, R207, c[0x0][0x2d0], -R206 ;  /* 0x0000b400cfce7a23 */ /* 0x000fe200000108ce */
[C---:B------:R-:W-:Y:S06]  /*4d80*/  HMMA.16816.F32.BF16 R188, R4.reuse, R34, R188 ;  /* 0x0000002204bc723c */ /* 0x040fec00000418bc */
[----:B------:R-:W1:Y:S01]  /*4d90*/  MUFU.EX2 R39, R39 ;  /* 0x0000002700277308 */ /* 0x000e620000000800 */
[--C-:B------:R-:W-:Y:S01]  /*4da0*/  FFMA.FTZ R35, R33, c[0x0][0x2d0], -R201.reuse ;  /* 0x0000b40021237a23 */ /* 0x100fe200000108c9 */
[----:B------:R-:W-:Y:S01]  /*4db0*/  HMMA.16816.F32.BF16 R128, R4, R10, R128 ;  /* 0x0000000a0480723c */ /* 0x000fe20000041880 */
[----:B------:R-:W2:Y:S01]  /*4dc0*/  LDSM.16.MT88.4 R8, [R248+0x1100] ;  /* 0x00110000f808783b */ /* 0x000ea20000004200 */
[----:B------:R-:W-:-:S02]  /*4dd0*/  FFMA.FTZ R34, R231, c[0x0][0x2d0], -R201 ;  /* 0x0000b400e7227a23 */ /* 0x000fc400000108c9 */
[----:B------:R-:W-:Y:S02]  /*4de0*/  FFMA.FTZ R33, R230, c[0x0][0x2d0], -R201 ;  /* 0x0000b400e6217a23 */ /* 0x000fe400000108c9 */
[----:B------:R-:W3:Y:S02]  /*4df0*/  MUFU.EX2 R36, R36 ;  /* 0x0000002400247308 */ /* 0x000ee40000000800 */
[C---:B------:R-:W-:Y:S06]  /*4e00*/  HMMA.16816.F32.BF16 R192, R4.reuse, R42, R192 ;  /* 0x0000002a04c0723c */ /* 0x040fec00000418c0 */
[----:B------:R-:W4:Y:S01]  /*4e10*/  MUFU.EX2 R35, R35 ;  /* 0x0000002300237308 */ /* 0x000f220000000800 */
[--C-:B------:R-:W-:Y:S01]  /*4e20*/  FFMA.FTZ R43, R25, c[0x0][0x2d0], -R228.reuse ;  /* 0x0000b400192b7a23 */ /* 0x100fe200000108e4 */
[----:B------:R-:W-:Y:S01]  /*4e30*/  HMMA.16816.F32.BF16 R68, R4, R20, R68 ;  /* 0x000000140444723c */ /* 0x000fe20000041844 */
[----:B------:R-:W-:Y:S01]  /*4e40*/  FFMA.FTZ R42, R28, c[0x0][0x2d0], -R228 ;  /* 0x0000b4001c2a7a23 */ /* 0x000fe200000108e4 */
[----:B-1----:R-:W-:Y:S01]  /*4e50*/  F2FP.BF16.PACK_AB R24, R38, R39 ;  /* 0x000000272618723e */ /* 0x002fe200000010ff */
[----:B------:R-:W-:Y:S01]  /*4e60*/  FADD.FTZ R198, R39, R198 ;  /* 0x000000c627c67221 */ /* 0x000fe20000010000 */
[----:B------:R-:W-:-:S02]  /*4e70*/  F2FP.BF16.PACK_AB R28, R209, R210 ;  /* 0x000000d2d11c723e */ /* 0x000fc400000010ff */
[----:B------:R-:W1:Y:S01]  /*4e80*/  MUFU.EX2 R43, R43 ;  /* 0x0000002b002b7308 */ /* 0x000e620000000800 */
[----:B------:R-:W-:Y:S01]  /*4e90*/  FADD.FTZ R198, R38, R198 ;  /* 0x000000c626c67221 */ /* 0x000fe20000010000 */
[----:B------:R-:W-:Y:S03]  /*4ea0*/  HMMA.16816.F32.BF16 R84, R4, R16, R84 ;  /* 0x000000100454723c */ /* 0x000fe60000041854 */
[----:B------:R-:W-:-:S03]  /*4eb0*/  FADD.FTZ R198, R37, R198 ;  /* 0x000000c625c67221 */ /* 0x000fc60000010000 */
[----:B------:R-:W5:Y:S01]  /*4ec0*/  MUFU.EX2 R42, R42 ;  /* 0x0000002a002a7308 */ /* 0x000f620000000800 */
[----:B---3--:R-:W-:Y:S01]  /*4ed0*/  FADD.FTZ R198, R36, R198 ;  /* 0x000000c624c67221 */ /* 0x008fe20000010000 */
[----:B------:R-:W-:Y:S01]  /*4ee0*/  HMMA.16816.F32.BF16 R100, R4, R12, R100 ;  /* 0x0000000c0464723c */ /* 0x000fe20000041864 */
[----:B----4-:R-:W-:Y:S02]  /*4ef0*/  FADD.FTZ R197, R35, R197 ;  /* 0x000000c523c57221 */ /* 0x010fe40000010000 */
[----:B------:R-:W-:-:S03]  /*4f00*/  FADD.FTZ R198, R210, R198 ;  /* 0x000000c6d2c67221 */ /* 0x000fc60000010000 */
[----:B------:R-:W3:Y:S01]  /*4f10*/  MUFU.EX2 R34, R34 ;  /* 0x0000002200227308 */ /* 0x000ee20000000800 */
[----:B-1----:R-:W-:Y:S01]  /*4f20*/  FADD.FTZ R222, R43, R222 ;  /* 0x000000de2bde7221 */ /* 0x002fe20000010000 */
[----:B------:R-:W-:Y:S01]  /*4f30*/  HMMA.16816.F32.BF16 R184, R4, R30, R184 ;  /* 0x0000001e04b8723c */ /* 0x000fe200000418b8 */
[----:B------:R-:W-:-:S04]  /*4f40*/  FADD.FTZ R198, R209, R198 ;  /* 0x000000c6d1c67221 */ /* 0x000fc80000010000 */
[----:B------:R-:W-:Y:S01]  /*4f50*/  FADD.FTZ R198, R208, R198 ;  /* 0x000000c6d0c67221 */ /* 0x000fe20000010000 */
[----:B------:R-:W1:Y:S01]  /*4f60*/  MUFU.EX2 R33, R33 ;  /* 0x0000002100217308 */ /* 0x000e620000000800 */
[----:B-----5:R-:W-:Y:S01]  /*4f70*/  FADD.FTZ R222, R42, R222 ;  /* 0x000000de2ade7221 */ /* 0x020fe20000010000 */
[----:B------:R-:W-:Y:S03]  /*4f80*/  HMMA.16816.F32.BF16 R180, R4, R26, R180 ;  /* 0x0000001a04b4723c */ /* 0x000fe600000418b4 */
[----:B------:R-:W-:-:S03]  /*4f90*/  FADD.FTZ R222, R41, R222 ;  /* 0x000000de29de7221 */ /* 0x000fc60000010000 */
[----:B------:R-:W4:Y:S01]  /*4fa0*/  MUFU.EX2 R32, R32 ;  /* 0x0000002000207308 */ /* 0x000f220000000800 */
[----:B---3--:R-:W-:Y:S01]  /*4fb0*/  F2FP.BF16.PACK_AB R25, R34, R35 ;  /* 0x000000232219723e */ /* 0x008fe200000010ff */
[C---:B------:R-:W-:Y:S01]  /*4fc0*/  HMMA.16816.F32.BF16 R80, R4.reuse, R22, R80 ;  /* 0x000000160450723c */ /* 0x040fe20000041850 */
[----:B------:R-:W-:Y:S01]  /*4fd0*/  F2FP.BF16.PACK_AB R26, R36, R37 ;  /* 0x00000025241a723e */ /* 0x000fe200000010ff */
[----:B------:R-:W-:Y:S01]  /*4fe0*/  LDSM.16.MT88.4 R20, [R248+0x3100] ;  /* 0x00310000f814783b */ /* 0x000fe20000004200 */
[----:B------:R-:W-:Y:S02]  /*4ff0*/  FADD.FTZ R222, R40, R222 ;  /* 0x000000de28de7221 */ /* 0x000fe40000010000 */
[----:B------:R-:W-:Y:S01]  /*5000*/  FADD.FTZ R197, R34, R197 ;  /* 0x000000c522c57221 */ /* 0x000fe20000010000 */
[----:B------:R-:W3:Y:S01]  /*5010*/  MUFU.EX2 R206, R206 ;  /* 0x000000ce00ce7308 */ /* 0x000ee20000000800 */
[----:B------:R-:W-:Y:S01]  /*5020*/  FADD.FTZ R222, R212, R222 ;  /* 0x000000ded4de7221 */ /* 0x000fe20000010000 */
[----:B------:R-:W-:Y:S01]  /*5030*/  HMMA.16816.F32.BF16 R96, R4, R18, R96 ;  /* 0x000000120460723c */ /* 0x000fe20000041860 */
[----:B------:R-:W5:Y:S01]  /*5040*/  LDSM.16.MT88.4 R16, [R242+0x1100] ;  /* 0x00110000f210783b */ /* 0x000f620000004200 */
[----:B-1----:R-:W-:-:S02]  /*5050*/  FADD.FTZ R197, R33, R197 ;  /* 0x000000c521c57221 */ /* 0x002fc40000010000 */
[----:B------:R-:W-:Y:S01]  /*5060*/  FADD.FTZ R222, R216, R222 ;  /* 0x000000ded8de7221 */ /* 0x000fe20000010000 */
[C---:B----4-:R-:W-:Y:S01]  /*5070*/  F2FP.BF16.PACK_AB R27, R32.reuse, R33 ;  /* 0x00000021201b723e */ /* 0x050fe200000010ff */
[----:B------:R-:W-:Y:S02]  /*5080*/  FADD.FTZ R197, R32, R197 ;  /* 0x000000c520c57221 */ /* 0x000fe40000010000 */
[----:B------:R-:W-:Y:S01]  /*5090*/  HMMA.16816.F32.BF16 R112, R4, R14, R112 ;  /* 0x0000000e0470723c */ /* 0x000fe20000041870 */
[----:B------:R-:W1:Y:S01]  /*50a0*/  LDSM.16.MT88.4 R12, [R241+0x1100] ;  /* 0x00110000f10c783b */ /* 0x000e620000004200 */
[----:B------:R-:W-:Y:S02]  /*50b0*/  FADD.FTZ R222, R215, R222 ;  /* 0x000000ded7de7221 */ /* 0x000fe40000010000 */
[----:B------:R-:W-:Y:S01]  /*50c0*/  FADD.FTZ R197, R205, R197 ;  /* 0x000000c5cdc57221 */ /* 0x000fe20000010000 */
[----:B---3--:R-:W-:Y:S02]  /*50d0*/  F2FP.BF16.PACK_AB R30, R206, R208 ;  /* 0x000000d0ce1e723e */ /* 0x008fe400000010ff */
[----:B------:R-:W-:Y:S01]  /*50e0*/  F2FP.BF16.PACK_AB R4, R226, R227 ;  /* 0x000000e3e204723e */ /* 0x000fe200000010ff */
[----:B--2---:R-:W-:Y:S01]  /*50f0*/  HMMA.16816.F32.BF16 R160, R24, R8, R160 ;  /* 0x0000000818a0723c */ /* 0x004fe200000418a0 */
[----:B------:R-:W-:Y:S01]  /*5100*/  F2FP.BF16.PACK_AB R5, R42, R43 ;  /* 0x0000002b2a05723e */ /* 0x000fe200000010ff */
[----:B------:R-:W-:Y:S01]  /*5110*/  FADD.FTZ R197, R204, R197 ;  /* 0x000000c5ccc57221 */ /* 0x000fe20000010000 */
[----:B------:R-:W-:-:S02]  /*5120*/  F2FP.BF16.PACK_AB R6, R224, R225 ;  /* 0x000000e1e006723e */ /* 0x000fc400000010ff */
[----:B------:R-:W-:-:S03]  /*5130*/  F2FP.BF16.PACK_AB R7, R40, R41 ;  /* 0x000000292807723e */ /* 0x000fc600000010ff */
[----:B------:R-:W-:Y:S08]  /*5140*/  HMMA.16816.F32.BF16 R156, R24, R10, R156 ;  /* 0x0000000a189c723c */ /* 0x000ff0000004189c */
[C---:B------:R-:W-:Y:S08]  /*5150*/  HMMA.16816.F32.BF16 R176, R4.reuse, R8, R176 ;  /* 0x0000000804b0723c */ /* 0x040ff000000418b0 */
[C---:B------:R-:W-:Y:S01]  /*5160*/  HMMA.16816.F32.BF16 R192, R4.reuse, R10, R192 ;  /* 0x0000000a04c0723c */ /* 0x040fe200000418c0 */
[----:B------:R-:W2:Y:S07]  /*5170*/  LDSM.16.MT88.4 R8, [R240+0x1100] ;  /* 0x00110000f008783b */ /* 0x000eae0000004200 */
[-C--:B-----5:R-:W-:Y:S08]  /*5180*/  HMMA.16816.F32.BF16 R172, R4, R16.reuse, R172 ;  /* 0x0000001004ac723c */ /* 0x0a0ff000000418ac */
[C---:B------:R-:W-:Y:S08]  /*5190*/  HMMA.16816.F32.BF16 R152, R24.reuse, R16, R152 ;  /* 0x000000101898723c */ /* 0x040ff00000041898 */
[-C--:B------:R-:W-:Y:S08]  /*51a0*/  HMMA.16816.F32.BF16 R148, R24, R18.reuse, R148 ;  /* 0x000000121894723c */ /* 0x080ff00000041894 */
[C---:B------:R-:W-:Y:S01]  /*51b0*/  HMMA.16816.F32.BF16 R188, R4.reuse, R18, R188 ;  /* 0x0000001204bc723c */ /* 0x040fe200000418bc */
[----:B------:R-:W3:Y:S07]  /*51c0*/  LDSM.16.MT88.4 R16, [R242+0x3100] ;  /* 0x00310000f210783b */ /* 0x000eee0000004200 */
[-C--:B-1----:R-:W-:Y:S08]  /*51d0*/  HMMA.16816.F32.BF16 R168, R4, R12.reuse, R168 ;  /* 0x0000000c04a8723c */ /* 0x082ff000000418a8 */
[C---:B------:R-:W-:Y:S08]  /*51e0*/  HMMA.16816.F32.BF16 R144, R24.reuse, R12, R144 ;  /* 0x0000000c1890723c */ /* 0x040ff00000041890 */
[-C--:B------:R-:W-:Y:S08]  /*51f0*/  HMMA.16816.F32.BF16 R140, R24, R14.reuse, R140 ;  /* 0x0000000e188c723c */ /* 0x080ff0000004188c */
[C---:B------:R-:W-:Y:S01]  /*5200*/  HMMA.16816.F32.BF16 R184, R4.reuse, R14, R184 ;  /* 0x0000000e04b8723c */ /* 0x040fe200000418b8 */
[----:B------:R-:W1:Y:S07]  /*5210*/  LDSM.16.MT88.4 R12, [R241+0x3100] ;  /* 0x00310000f10c783b */ /* 0x000e6e0000004200 */
[-C--:B--2---:R-:W-:Y:S08]  /*5220*/  HMMA.16816.F32.BF16 R164, R4, R8.reuse, R164 ;  /* 0x0000000804a4723c */ /* 0x084ff000000418a4 */
[C---:B------:R-:W-:Y:S08]  /*5230*/  HMMA.16816.F32.BF16 R136, R24.reuse, R8, R136 ;  /* 0x000000081888723c */ /* 0x040ff00000041888 */
[-C--:B------:R-:W-:Y:S08]  /*5240*/  HMMA.16816.F32.BF16 R132, R24, R10.reuse, R132 ;  /* 0x0000000a1884723c */ /* 0x080ff00000041884 */
[----:B------:R-:W-:Y:S01]  /*5250*/  HMMA.16816.F32.BF16 R180, R4, R10, R180 ;  /* 0x0000000a04b4723c */ /* 0x000fe200000418b4 */
[----:B------:R-:W2:Y:S07]  /*5260*/  LDSM.16.MT88.4 R8, [R240+0x3100] ;  /* 0x00310000f008783b */ /* 0x000eae0000004200 */
[C---:B---3--:R-:W-:Y:S08]  /*5270*/  HMMA.16816.F32.BF16 R88, R24.reuse, R16, R88 ;  /* 0x000000101858723c */ /* 0x048ff00000041858 */
[C---:B-1----:R-:W-:Y:S08]  /*5280*/  HMMA.16816.F32.BF16 R104, R24.reuse, R12, R104 ;  /* 0x0000000c1868723c */ /* 0x042ff00000041868 */
[C---:B------:R-:W-:Y:S08]  /*5290*/  HMMA.16816.F32.BF16 R92, R24.reuse, R18, R92 ;  /* 0x00000012185c723c */ /* 0x040ff0000004185c */
[----:B------:R-:W-:Y:S08]  /*52a0*/  HMMA.16816.F32.BF16 R108, R24, R14, R108 ;  /* 0x0000000e186c723c */ /* 0x000ff0000004186c */
[----:B------:R-:W-:Y:S08]  /*52b0*/  HMMA.16816.F32.BF16 R84, R4, R16, R84 ;  /* 0x000000100454723c */ /* 0x000ff00000041854 */
[C---:B--2---:R-:W-:Y:S08]  /*52c0*/  HMMA.16816.F32.BF16 R120, R24.reuse, R8, R120 ;  /* 0x000000081878723c */ /* 0x044ff00000041878 */
[----:B------:R-:W-:Y:S08]  /*52d0*/  HMMA.16816.F32.BF16 R124, R24, R10, R124 ;  /* 0x0000000a187c723c */ /* 0x000ff0000004187c */
[C---:B------:R-:W-:Y:S01]  /*52e0*/  HMMA.16816.F32.BF16 R96, R4.reuse, R18, R96 ;  /* 0x000000120460723c */ /* 0x040fe20000041860 */
[----:B------:R-:W1:Y:S07]  /*52f0*/  LDSM.16.MT88.4 R16, [R248+0x1900] ;  /* 0x00190000f810783b */ /* 0x000e6e0000004200 */
[C---:B------:R-:W-:Y:S08]  /*5300*/  HMMA.16816.F32.BF16 R100, R4.reuse, R12, R100 ;  /* 0x0000000c0464723c */ /* 0x040ff00000041864 */
[C---:B------:R-:W-:Y:S01]  /*5310*/  HMMA.16816.F32.BF16 R112, R4.reuse, R14, R112 ;  /* 0x0000000e0470723c */ /* 0x040fe20000041870 */
[----:B------:R-:W2:Y:S07]  /*5320*/  LDSM.16.MT88.4 R12, [R242+0x1900] ;  /* 0x00190000f20c783b */ /* 0x000eae0000004200 */
[C---:B------:R-:W-:Y:S08]  /*5330*/  HMMA.16816.F32.BF16 R116, R4.reuse, R8, R116 ;  /* 0x000000080474723c */ /* 0x040ff00000041874 */
[C---:B------:R-:W-:Y:S01]  /*5340*/  HMMA.16816.F32.BF16 R128, R4.reuse, R10, R128 ;  /* 0x0000000a0480723c */ /* 0x040fe20000041880 */
[----:B------:R-:W3:Y:S07]  /*5350*/  LDSM.16.MT88.4 R8, [R241+0x1900] ;  /* 0x00190000f108783b */ /* 0x000eee0000004200 */
[C---:B------:R-:W-:Y:S08]  /*5360*/  HMMA.16816.F32.BF16 R68, R4.reuse, R20, R68 ;  /* 0x000000140444723c */ /* 0x040ff00000041844 */
[----:B------:R-:W-:Y:S07]  /*5370*/  HMMA.16816.F32.BF16 R80, R4, R22, R80 ;  /* 0x000000160450723c */ /* 0x000fee0000041850 */
[--C-:B------:R-:W-:Y:S01]  /*5380*/  FFMA.FTZ R4, R203, c[0x0][0x2d0], -R201.reuse ;  /* 0x0000b400cb047a23 */ /* 0x100fe200000108c9 */
[----:B------:R-:W-:Y:S01]  /*5390*/  F2FP.BF16.PACK_AB R5, R216, R212 ;  /* 0x000000d4d805723e */ /* 0x000fe200000010ff */
[----:B------:R-:W-:Y:S01]  /*53a0*/  FFMA.FTZ R203, R202, c[0x0][0x2d0], -R201 ;  /* 0x0000b400cacb7a23 */ /* 0x000fe200000108c9 */
[----:B------:R-:W-:Y:S01]  /*53b0*/  F2FP.BF16.PACK_AB R6, R218, R219 ;  /* 0x000000dbda06723e */ /* 0x000fe200000010ff */
[----:B------:R4:W5:Y:S01]  /*53c0*/  MUFU.EX2 R201, R4 ;  /* 0x0000000400c97308 */ /* 0x0009620000000800 */
[----:B------:R-:W-:Y:S01]  /*53d0*/  F2FP.BF16.PACK_AB R7, R214, R215 ;  /* 0x000000d7d607723e */ /* 0x000fe200000010ff */
[C---:B------:R-:W-:Y:S06]  /*53e0*/  HMMA.16816.F32.BF16 R72, R24.reuse, R20, R72 ;  /* 0x000000141848723c */ /* 0x040fec0000041848 */
[----:B------:R-:W2:Y:S02]  /*53f0*/  MUFU.EX2 R203, R203 ;  /* 0x000000cb00cb7308 */ /* 0x000ea40000000800 */
[----:B------:R-:W-:Y:S01]  /*5400*/  HMMA.16816.F32.BF16 R76, R24, R22, R76 ;  /* 0x00000016184c723c */ /* 0x000fe2000004184c */
[----:B------:R-:W3:Y:S04]  /*5410*/  LDSM.16.MT88.4 R24, [R240+0x1900] ;  /* 0x00190000f018783b */ /* 0x000ee80000004200 */
[----:B------:R-:W3:Y:S01]  /*5420*/  LDSM.16.MT88.4 R20, [R248+0x3900] ;  /* 0x00390000f814783b */ /* 0x000ee20000004200 */
[----:B----4-:R-:W-:Y:S01]  /*5430*/  F2FP.BF16.PACK_AB R4, R220, R217 ;  /* 0x000000d9dc04723e */ /* 0x010fe200000010ff */
[----:B-----5:R-:W-:-:S06]  /*5440*/  FADD.FTZ R197, R201, R197 ;  /* 0x000000c5c9c57221 */ /* 0x020fcc0000010000 */
[----:B-1----:R-:W-:Y:S01]  /*5450*/  HMMA.16816.F32.BF16 R176, R4, R16, R176 ;  /* 0x0000001004b0723c */ /* 0x002fe200000418b0 */
[C---:B--2---:R-:W-:Y:S01]  /*5460*/  F2FP.BF16.PACK_AB R31, R203.reuse, R201 ;  /* 0x000000c9cb1f723e */ /* 0x044fe200000010ff */
[----:B------:R-:W-:-:S06]  /*5470*/  FADD.FTZ R203, R203, R197 ;  /* 0x000000c5cbcb7221 */ /* 0x000fcc0000010000 */
[C---:B------:R-:W-:Y:S08]  /*5480*/  HMMA.16816.F32.BF16 R160, R28.reuse, R16, R160 ;  /* 0x000000101ca0723c */ /* 0x040ff000000418a0 */
[-C--:B------:R-:W-:Y:S08]  /*5490*/  HMMA.16816.F32.BF16 R156, R28, R18.reuse, R156 ;  /* 0x000000121c9c723c */ /* 0x080ff0000004189c */
[C---:B------:R-:W-:Y:S01]  /*54a0*/  HMMA.16816.F32.BF16 R192, R4.reuse, R18, R192 ;  /* 0x0000001204c0723c */ /* 0x040fe200000418c0 */
[----:B------:R-:W1:Y:S07]  /*54b0*/  LDSM.16.MT88.4 R16, [R242+0x3900] ;  /* 0x00390000f210783b */ /* 0x000e6e0000004200 */
[-C--:B------:R-:W-:Y:S08]  /*54c0*/  HMMA.16816.F32.BF16 R172, R4, R12.reuse, R172 ;  /* 0x0000000c04ac723c */ /* 0x080ff000000418ac */
[C---:B------:R-:W-:Y:S08]  /*54d0*/  HMMA.16816.F32.BF16 R152, R28.reuse, R12, R152 ;  /* 0x0000000c1c98723c */ /* 0x040ff00000041898 */
[-C--:B------:R-:W-:Y:S08]  /*54e0*/  HMMA.16816.F32.BF16 R148, R28, R14.reuse, R148 ;  /* 0x0000000e1c94723c */ /* 0x080ff00000041894 */
[C---:B------:R-:W-:Y:S01]  /*54f0*/  HMMA.16816.F32.BF16 R188, R4.reuse, R14, R188 ;  /* 0x0000000e04bc723c */ /* 0x040fe200000418bc */
[----:B------:R-:W2:Y:S07]  /*5500*/  LDSM.16.MT88.4 R12, [R241+0x3900] ;  /* 0x00390000f10c783b */ /* 0x000eae0000004200 */
[-C--:B---3--:R-:W-:Y:S08]  /*5510*/  HMMA.16816.F32.BF16 R168, R4, R8.reuse, R168 ;  /* 0x0000000804a8723c */ /* 0x088ff000000418a8 */
[C---:B------:R-:W-:Y:S08]  /*5520*/  HMMA.16816.F32.BF16 R144, R28.reuse, R8, R144 ;  /* 0x000000081c90723c */ /* 0x040ff00000041890 */
[-C--:B------:R-:W-:Y:S08]  /*5530*/  HMMA.16816.F32.BF16 R140, R28, R10.reuse, R140 ;  /* 0x0000000a1c8c723c */ /* 0x080ff0000004188c */
[C---:B------:R-:W-:Y:S01]  /*5540*/  HMMA.16816.F32.BF16 R184, R4.reuse, R10, R184 ;  /* 0x0000000a04b8723c */ /* 0x040fe200000418b8 */
[----:B------:R-:W3:Y:S07]  /*5550*/  LDSM.16.MT88.4 R8, [R240+0x3900] ;  /* 0x00390000f008783b */ /* 0x000eee0000004200 */
[C---:B------:R-:W-:Y:S08]  /*5560*/  HMMA.16816.F32.BF16 R164, R4.reuse, R24, R164 ;  /* 0x0000001804a4723c */ /* 0x040ff000000418a4 */
[C---:B------:R-:W-:Y:S08]  /*5570*/  HMMA.16816.F32.BF16 R180, R4.reuse, R26, R180 ;  /* 0x0000001a04b4723c */ /* 0x040ff000000418b4 */
[C---:B------:R-:W-:Y:S08]  /*5580*/  HMMA.16816.F32.BF16 R68, R4.reuse, R20, R68 ;  /* 0x000000140444723c */ /* 0x040ff00000041844 */
[C---:B------:R-:W-:Y:S08]  /*5590*/  HMMA.16816.F32.BF16 R80, R4.reuse, R22, R80 ;  /* 0x000000160450723c */ /* 0x040ff00000041850 */
[C---:B-1----:R-:W-:Y:S08]  /*55a0*/  HMMA.16816.F32.BF16 R84, R4.reuse, R16, R84 ;  /* 0x000000100454723c */ /* 0x042ff00000041854 */
[C---:B------:R-:W-:Y:S08]  /*55b0*/  HMMA.16816.F32.BF16 R96, R4.reuse, R18, R96 ;  /* 0x000000120460723c */ /* 0x040ff00000041860 */
[C---:B--2---:R-:W-:Y:S08]  /*55c0*/  HMMA.16816.F32.BF16 R100, R4.reuse, R12, R100 ;  /* 0x0000000c0464723c */ /* 0x044ff00000041864 */
[C---:B------:R-:W-:Y:S08]  /*55d0*/  HMMA.16816.F32.BF16 R112, R4.reuse, R14, R112 ;  /* 0x0000000e0470723c */ /* 0x040ff00000041870 */
[C---:B---3--:R-:W-:Y:S08]  /*55e0*/  HMMA.16816.F32.BF16 R116, R4.reuse, R8, R116 ;  /* 0x000000080474723c */ /* 0x048ff00000041874 */
[----:B------:R-:W-:Y:S07]  /*55f0*/  HMMA.16816.F32.BF16 R128, R4, R10, R128 ;  /* 0x0000000a0480723c */ /* 0x000fee0000041880 */
[----:B------:R-:W-:Y:S01]  /*5600*/  FADD.FTZ R6, R218, R211 ;  /* 0x000000d3da067221 */ /* 0x000fe20000010000 */
[----:B------:R-:W-:Y:S01]  /*5610*/  HMMA.16816.F32.BF16 R136, R28, R24, R136 ;  /* 0x000000181c88723c */ /* 0x000fe20000041888 */
[----:B------:R-:W-:-:S02]  /*5620*/  FADD.FTZ R5, R214, R222 ;  /* 0x000000ded6057221 */ /* 0x000fc40000010000 */
[----:B------:R-:W-:Y:S01]  /*5630*/  FADD.FTZ R4, R206, R198 ;  /* 0x000000c6ce047221 */ /* 0x000fe20000010000 */
[----:B------:R1:W-:Y:S04]  /*5640*/  STL [R1+0x40], R6 ;  /* 0x0000400601007387 */ /* 0x0003e80000100800 */
[----:B------:R1:W-:Y:S01]  /*5650*/  STL [R1+0x3c], R5 ;  /* 0x00003c0501007387 */ /* 0x0003e20000100800 */
[C---:B------:R-:W-:Y:S03]  /*5660*/  HMMA.16816.F32.BF16 R132, R28.reuse, R26, R132 ;  /* 0x0000001a1c84723c */ /* 0x040fe60000041884 */
[----:B------:R1:W-:Y:S05]  /*5670*/  STL [R1+0x38], R4 ;  /* 0x0000380401007387 */ /* 0x0003ea0000100800 */
        /* <DEDUP_REMOVED lines=8> */
[----:B------:R-:W-:Y:S07]  /*5700*/  @P0 BRA `(.L_x_708) ;  /* 0x00004a1000000947 */ /* 0x000fee0003800000 */
[----:B-1----:R-:W2:Y:S04]  /*5710*/  LDL R230, [R1+0x18] ;  /* 0x0000180001e67983 */ /* 0x002ea80000100800 */
[----:B------:R-:W3:Y:S01]  /*5720*/  LDL R231, [R1+0x1c] ;  /* 0x00001c0001e77983 */ /* 0x000ee20000100800 */
[----:B------:R-:W-:Y:S01]  /*5730*/  IMAD.MOV.U32 R200, RZ, RZ, R3 ;  /* 0x000000ffffc87224 */ /* 0x000fe200078e0003 */
[----:B------:R-:W-:Y:S01]  /*5740*/  MOV R197, R0 ;  /* 0x0000000000c57202 */ /* 0x000fe20000000f00 */
[----:B------:R-:W-:Y:S01]  /*5750*/  IMAD.MOV.U32 R198, RZ, RZ, R2 ;  /* 0x000000ffffc67224 */ /* 0x000fe200078e0002 */
[----:B------:R-:W-:Y:S01]  /*5760*/  UIADD3 UR7, UR7, -0x2, URZ ;  /* 0xfffffffe07077890 */ /* 0x000fe2000fffe03f */
[----:B------:R-:W-:Y:S01]  /*5770*/  IMAD.MOV.U32 R199, RZ, RZ, R196 ;  /* 0x000000ffffc77224 */ /* 0x000fe200078e00c4 */
[----:B--2---:R-:W-:-:S04]  /*5780*/  SHF.R.S32.HI R4, RZ, 0x1f, R230 ;  /* 0x0000001fff047819 */ /* 0x004fc800000114e6 */
[----:B------:R-:W-:Y:S01]  /*5790*/  LEA.HI R4, R4, R230, RZ, 0x3 ;  /* 0x000000e604047211 */ /* 0x000fe200078f18ff */
[----:B---3--:R-:W-:-:S03]  /*57a0*/  IMAD.WIDE R6, R231, 0x2, RZ ;  /* 0x00000002e7067825 */ /* 0x008fc600078e02ff */
[----:B------:R-:W-:Y:S02]  /*57b0*/  LOP3.LUT R4, R4, 0xfffffff8, RZ, 0xc0, !PT ;  /* 0xfffffff804047812 */ /* 0x000fe400078ec0ff */
[----:B------:R1:W-:Y:S02]  /*57c0*/  STL.64 [R1+0x30], R6 ;  /* 0x0000300601007387 */ /* 0x0003e40000100a00 */
[----:B------:R-:W-:Y:S02]  /*57d0*/  SHF.R.S32.HI R3, RZ, 0x1f, R4 ;  /* 0x0000001fff037819 */ /* 0x000fe40000011404 */
[C---:B------:R-:W-:Y:S02]  /*57e0*/  SHF.L.U32 R0, R4.reuse, 0x1, RZ ;  /* 0x0000000104007819 */ /* 0x040fe400000006ff */
[----:B------:R-:W-:-:S03]  /*57f0*/  SHF.L.U64.HI R2, R4, 0x1, R3 ;  /* 0x0000000104027819 */ /* 0x000fc60000010203 */
[----:B------:R1:W-:Y:S04]  /*5800*/  STL [R1+0x2c], R0 ;  /* 0x00002c0001007387 */ /* 0x0003e80000100800 */
[----:B------:R1:W-:Y:S02]  /*5810*/  STL [R1+0x28], R2 ;  /* 0x0000280201007387 */ /* 0x0003e40000100800 */
[----:B------:R-:W2:Y:S01]  /*5820*/  LDL R231, [R1+0xc] ;  /* 0x00000c0001e77983 */ /* 0x000ea20000100800 */
[----:B-1----:R-:W-:Y:S02]  /*5830*/  SEL R2, RZ, 0x10, P3 ;  /* 0x00000010ff027807 */ /* 0x002fe40001800000 */
[----:B------:R-:W-:Y:S02]  /*5840*/  SEL R0, RZ, 0x10, P4 ;  /* 0x00000010ff007807 */ /* 0x000fe40002000000 */
[----:B------:R-:W-:Y:S02]  /*5850*/  ISETP.NE.U32.AND P6, PT, R2, RZ, PT ;  /* 0x000000ff0200720c */ /* 0x000fe40003fc5070 */
[----:B------:R-:W-:-:S02]  /*5860*/  ISETP.NE.U32.AND P2, PT, R0, RZ, PT ;  /* 0x000000ff0000720c */ /* 0x000fc40003f45070 */
[----:B------:R-:W-:Y:S02]  /*5870*/  IADD3 R2, -R2, 0x10, RZ ;  /* 0x0000001002027810 */ /* 0x000fe40007ffe1ff */
[----:B------:R-:W-:Y:S02]  /*5880*/  IADD3 R0, -R0, 0x10, RZ ;  /* 0x0000001000007810 */ /* 0x000fe40007ffe1ff */
[----:B------:R-:W-:Y:S02]  /*5890*/  LOP3.LUT R2, R2, 0xf, RZ, 0xc0, !PT ;  /* 0x0000000f02027812 */ /* 0x000fe400078ec0ff */
[----:B------:R-:W-:Y:S01]  /*58a0*/  LOP3.LUT R0, R0, 0xf, RZ, 0xc0, !PT ;  /* 0x0000000f00007812 */ /* 0x000fe200078ec0ff */
[----:B--2---:R-:W-:-:S05]  /*58b0*/  IMAD.SHL.U32 R3, R231, 0x2, RZ ;  /* 0x00000002e7037824 */ /* 0x004fca00078e00ff */
[----:B------:R1:W-:Y:S01]  /*58c0*/  STL [R1+0x24], R3 ;  /* 0x0000240301007387 */ /* 0x0003e20000100800 */
[----:B------:R-:W-:Y:S05]  /*58d0*/  BRA `(.L_x_709) ;  /* 0x0000044000007947 */ /* 0x000fea0003800000 */
.L_x_711:
[----:B------:R-:W2:Y:S01]  /*58e0*/  LDL R3, [R1+0x14] ;  /* 0x0000140001037983 */ /* 0x000ea20000100800 */
[----:B------:R-:W-:Y:S01]  /*58f0*/  ULEA UR4, UR7, UR10, 0x6 ;  /* 0x0000000a07047291 */ /* 0x000fe2000f8e303f */
[----:B------:R-:W-:Y:S01]  /*5900*/  ISETP.NE.AND P1, PT, R252, 0x1, PT ;  /* 0x00000001fc00780c */ /* 0x000fe20003f25270 */
[----:B------:R-:W-:Y:S01]  /*5910*/  IMAD.MOV.U32 R11, RZ, RZ, RZ ;  /* 0x000000ffff0b7224 */ /* 0x000fe200078e00ff */
[----:B------:R-:W3:Y:S03]  /*5920*/  LDL.64 R58, [R1+0x30] ;  /* 0x00003000013a7983 */ /* 0x000ee60000100a00 */
[----:B------:R-:W-:Y:S01]  /*5930*/  IMAD.U32 R0, RZ, RZ, UR4 ;  /* 0x00000004ff007e24 */ /* 0x000fe2000f8e00ff */
[----:B------:R-:W4:Y:S04]  /*5940*/  LDL R210, [R1+0x2c] ;  /* 0x00002c0001d27983 */ /* 0x000f280000100800 */
[----:B------:R-:W5:Y:S04]  /*5950*/  LDL R54, [R1+0x24] ;  /* 0x0000240001367983 */ /* 0x000f680000100800 */
[----:B------:R-:W3:Y:S01]  /*5960*/  LDL R55, [R1+0x28] ;  /* 0x0000280001377983 */ /* 0x000ee20000100800 */
        /* <DEDUP_REMOVED lines=12> */
[----:B------:R1:W2:Y:S02]  /*5a30*/  @!P5 LDG.E R11, [R42.64] ;  /* 0x0000000c2a0bd981 */ /* 0x0002a4000c1e1900 */
[----:B------:R-:W-:Y:S04]  /*5a40*/  IMAD R0, R0, c[0x0][0x1e0], RZ ;  /* 0x0000780000007a24 */ /* 0x000fe800078e02ff */
[C---:B------:R-:W-:Y:S02]  /*5a50*/  IMAD R0, R44.reuse, c[0x0][0x1e4], R0 ;  /* 0x000079002c007a24 */ /* 0x040fe400078e0200 */
[----:B-1----:R-:W-:Y:S04]  /*5a60*/  IMAD.WIDE.U32 R42, R44, c[0x0][0x1e0], RZ ;  /* 0x000078002c2a7a25 */ /* 0x002fe800078e00ff */
[----:B------:R-:W-:Y:S01]  /*5a70*/  IMAD.IADD R43, R43, 0x1, R0 ;  /* 0x000000012b2b7824 */ /* 0x000fe200078e0200 */
[----:B--2---:R-:W-:Y:S01]  /*5a80*/  STL [R1], R11 ;  /* 0x0000000b01007387 */ /* 0x004fe20000100800 */
[----:B------:R-:W-:Y:S02]  /*5a90*/  SHF.R.S32.HI R0, RZ, 0x1f, R11 ;  /* 0x0000001fff007819 */ /* 0x000fe4000001140b */
[C---:B------:R-:W-:Y:S04]  /*5aa0*/  IMAD.WIDE.U32 R42, R11.reuse, c[0x0][0x1f0], R42 ;  /* 0x00007c000b2a7a25 */ /* 0x040fe800078e002a */
[----:B------:R-:W-:Y:S01]  /*5ab0*/  IMAD R0, R0, c[0x0][0x1f0], RZ ;  /* 0x00007c0000007a24 */ /* 0x000fe200078e02ff */
[----:B------:R-:W-:Y:S03]  /*5ac0*/  IADD3 R4, P0, R42, UR18, RZ ;  /* 0x000000122a047c10 */ /* 0x000fe6000ff1e0ff */
[----:B------:R-:W-:Y:S05]  /*5ad0*/  IMAD R0, R11, c[0x0][0x1f4], R0 ;  /* 0x00007d000b007a24 */ /* 0x000fea00078e0200 */
[----:B------:R-:W-:Y:S02]  /*5ae0*/  IADD3.X R0, R43, UR16, R0, P0, !PT ;  /* 0x000000102b007c10 */ /* 0x000fe400087fe400 */
[C---:B------:R-:W-:Y:S04]  /*5af0*/  LEA R3, P0, R4.reuse, c[0x0][0x1c8], 0x1 ;  /* 0x0000720004037a11 */ /* 0x040fe800078008ff */
[----:B------:R-:W-:Y:S01]  /*5b00*/  LEA.HI.X R0, R4, c[0x0][0x1cc], R0, 0x1, P0 ;  /* 0x0000730004007a11 */ /* 0x000fe200000f0c00 */
[----:B------:R-:W3:Y:S04]  /*5b10*/  SHFL.IDX PT, R44, R3, RZ, 0x181f ;  /* 0x00181fff032c7589 */ /* 0x000ee800000e0000 */
[----:B------:R-:W1:Y:S04]  /*5b20*/  SHFL.IDX PT, R43, R0, RZ, 0x181f ;  /* 0x00181fff002b7589 */ /* 0x000e6800000e0000 */
[----:B------:R-:W2:Y:S04]  /*5b30*/  SHFL.IDX PT, R11, R3, 0x1, 0x181f ;  /* 0x00381f00030b7f89 */ /* 0x000ea800000e0000 */
[----:B------:R-:W2:Y:S04]  /*5b40*/  SHFL.IDX PT, R42, R0, 0x1, 0x181f ;  /* 0x00381f00002a7f89 */ /* 0x000ea800000e0000 */
[----:B------:R-:W2:Y:S04]  /*5b50*/  SHFL.IDX PT, R4, R3, 0x2, 0x181f ;  /* 0x00581f0003047f89 */ /* 0x000ea800000e0000 */
[----:B------:R-:W2:Y:S04]  /*5b60*/  SHFL.IDX PT, R6, R0, 0x2, 0x181f ;  /* 0x00581f0000067f89 */ /* 0x000ea800000e0000 */
[----:B------:R-:W2:Y:S01]  /*5b70*/  SHFL.IDX PT, R3, R3, 0x3, 0x181f ;  /* 0x00781f0003037f89 */ /* 0x000ea200000e0000 */
[----:B---3--:R-:W-:Y:S03]  /*5b80*/  IADD3 R46, P0, R58, R44, RZ ;  /* 0x0000002c3a2e7210 */ /* 0x008fe60007f1e0ff */
[----:B------:R-:W3:Y:S02]  /*5b90*/  SHFL.IDX PT, R0, R0, 0x3, 0x181f ;  /* 0x00781f0000007f89 */ /* 0x000ee400000e0000 */
[----:B-1----:R-:W-:Y:S01]  /*5ba0*/  IMAD.X R47, R59, 0x1, R43, P0 ;  /* 0x000000013b2f7824 */ /* 0x002fe200000e062b */
[-C--:B----4-:R-:W-:Y:S04]  /*5bb0*/  IADD3 R44, P0, R44, R210.reuse, RZ ;  /* 0x000000d22c2c7210 */ /* 0x090fe80007f1e0ff */
[----:B-----5:R1:W-:Y:S01]  /*5bc0*/  LDGSTS.E.BYPASS.LTC128B.128 [R54+0x4100], [R46.64], !P3 ;  /* 0x041000002e367fae */ /* 0x0203e2000d901d4c */
[--C-:B------:R-:W-:Y:S01]  /*5bd0*/  IMAD.X R45, R43, 0x1, R55.reuse, P0 ;  /* 0x000000012b2d7824 */ /* 0x100fe200000e0637 */
[----:B--2---:R-:W-:Y:S04]  /*5be0*/  IADD3 R48, P0, R58, R11, RZ ;  /* 0x0000000b3a307210 */ /* 0x004fe80007f1e0ff */
[----:B------:R2:W-:Y:S01]  /*5bf0*/  LDGSTS.E.BYPASS.LTC128B.128 [R54+0x6100], [R44.64], !P4 ;  /* 0x061000002c367fae */ /* 0x0005e2000e101d4c */
[----:B------:R-:W-:Y:S01]  /*5c00*/  IMAD.X R49, R59, 0x1, R42, P0 ;  /* 0x000000013b317824 */ /* 0x000fe200000e062a */
[----:B------:R-:W-:Y:S04]  /*5c10*/  IADD3 R50, P0, R11, R210, RZ ;  /* 0x000000d20b327210 */ /* 0x000fe80007f1e0ff */
[----:B------:R4:W-:Y:S01]  /*5c20*/  LDGSTS.E.BYPASS.LTC128B.128 [R54+0x4900], [R48.64], !P3 ;  /* 0x0490000030367fae */ /* 0x0009e2000d901d4c */
[--C-:B------:R-:W-:Y:S01]  /*5c30*/  IMAD.X R51, R42, 0x1, R55.reuse, P0 ;  /* 0x000000012a337824 */ /* 0x100fe200000e0637 */
[----:B------:R-:W-:Y:S04]  /*5c40*/  IADD3 R42, P0, R58, R4, RZ ;  /* 0x000000043a2a7210 */ /* 0x000fe80007f1e0ff */
[----:B------:R4:W-:Y:S01]  /*5c50*/  LDGSTS.E.BYPASS.LTC128B.128 [R54+0x6900], [R50.64], !P4 ;  /* 0x0690000032367fae */ /* 0x0009e2000e101d4c */
[C---:B------:R-:W-:Y:S05]  /*5c60*/  IMAD.X R43, R59.reuse, 0x1, R6, P0 ;  /* 0x000000013b2b7824 */ /* 0x040fea00000e0606 */
[----:B------:R4:W-:Y:S01]  /*5c70*/  LDGSTS.E.BYPASS.LTC128B.128 [R54+0x5100], [R42.64], !P3 ;  /* 0x051000002a367fae */ /* 0x0009e2000d901d4c */
[-C--:B-1----:R-:W-:Y:S05]  /*5c80*/  IADD3 R46, P0, R4, R210.reuse, RZ ;  /* 0x000000d2042e7210 */ /* 0x082fea0007f1e0ff */
[--C-:B------:R-:W-:Y:S01]  /*5c90*/  IMAD.X R47, R6, 0x1, R55.reuse, P0 ;  /* 0x00000001062f7824 */ /* 0x100fe200000e0637 */
[----:B------:R-:W-:Y:S04]  /*5ca0*/  IADD3 R52, P0, R58, R3, RZ ;  /* 0x000000033a347210 */ /* 0x000fe80007f1e0ff */
[----:B------:R4:W-:Y:S01]  /*5cb0*/  LDGSTS.E.BYPASS.LTC128B.128 [R54+0x7100], [R46.64], !P4 ;  /* 0x071000002e367fae */ /* 0x0009e2000e101d4c */
[----:B---3--:R-:W-:Y:S01]  /*5cc0*/  IMAD.X R53, R59, 0x1, R0, P0 ;  /* 0x000000013b357824 */ /* 0x008fe200000e0600 */
[----:B--2---:R-:W-:Y:S04]  /*5cd0*/  IADD3 R44, P0, R3, R210, RZ ;  /* 0x000000d2032c7210 */ /* 0x004fe80007f1e0ff */
[----:B------:R4:W-:Y:S01]  /*5ce0*/  LDGSTS.E.BYPASS.LTC128B.128 [R54+0x5900], [R52.64], !P3 ;  /* 0x0590000034367fae */ /* 0x0009e2000d901d4c */
[----:B------:R-:W-:Y:S05]  /*5cf0*/  IMAD.X R45, R0, 0x1, R55, P0 ;  /* 0x00000001002d7824 */ /* 0x000fea00000e0637 */
[----:B------:R4:W-:Y:S01]  /*5d00*/  LDGSTS.E.BYPASS.LTC128B.128 [R54+0x7900], [R44.64], !P4 ;  /* 0x079000002c367fae */ /* 0x0009e2000e101d4c */
[----:B------:R-:W-:-:S05]  /*5d10*/  BRA `(.L_x_710) ;  /* 0x0000172000007947 */ /* 0x000fca0003800000 */
.L_x_709:
[----:B------:R-:W2:Y:S01]  /*5d20*/  LDL R2, [R1+0x4] ;  /* 0x0000040001027983 */ /* 0x000ea20000100800 */
[----:B------:R-:W-:Y:S04]  /*5d30*/  DEPBAR.LE SB0, 0x0 ;  /* 0x000080000000791a */ /* 0x000fe80000000000 */
[----:B-1----:R-:W3:Y:S01]  /*5d40*/  LDL R3, [R1] ;  /* 0x0000000001037983 */ /* 0x002ee20000100800 */
[----:B------:R-:W-:Y:S01]  /*5d50*/  SEL R7, RZ, 0x10, P3 ;  /* 0x00000010ff077807 */ /* 0x000fe20001800000 */
[----:B------:R-:W-:Y:S01]  /*5d60*/  UISETP.GE.AND UP0, UPT, UR7, 0x1, UPT ;  /* 0x000000010700788c */ /* 0x000fe2000bf06270 */
[----:B------:R-:W-:Y:S01]  /*5d70*/  SEL R6, RZ, 0x10, P4 ;  /* 0x00000010ff067807 */ /* 0x000fe20002000000 */
[----:B------:R-:W4:Y:S01]  /*5d80*/  LDL.64 R46, [R1+0x30] ;  /* 0x00003000012e7983 */ /* 0x000f220000100a00 */
[----:B------:R-:W-:Y:S02]  /*5d90*/  IADD3 R7, -R7, 0x10, RZ ;  /* 0x0000001007077810 */ /* 0x000fe40007ffe1ff */
[----:B------:R-:W-:Y:S02]  /*5da0*/  IADD3 R6, -R6, 0x10, RZ ;  /* 0x0000001006067810 */ /* 0x000fe40007ffe1ff */
[----:B------:R-:W-:Y:S01]  /*5db0*/  LOP3.LUT R7, R7, 0xf, RZ, 0xc0, !PT ;  /* 0x0000000f07077812 */ /* 0x000fe200078ec0ff */
[----:B------:R-:W5:Y:S01]  /*5dc0*/  LDL R41, [R1+0x2c] ;  /* 0x00002c0001297983 */ /* 0x000f620000100800 */
[----:B------:R-:W-:Y:S03]  /*5dd0*/  LOP3.LUT R6, R6, 0xf, RZ, 0xc0, !PT ;  /* 0x0000000f06067812 */ /* 0x000fe600078ec0ff */
[----:B------:R-:W4:Y:S04]  /*5de0*/  LDL R57, [R1+0x28] ;  /* 0x0000280001397983 */ /* 0x000f280000100800 */
[----:B------:R-:W4:Y:S04]  /*5df0*/  LDL R56, [R1+0x24] ;  /* 0x0000240001387983 */ /* 0x000f280000100800 */
[----:B------:R-:W-:Y:S08]  /*5e00*/  BAR.SYNC.DEFER_BLOCKING 0x0 ;  /* 0x0000000000007b1d */ /* 0x000ff00000010000 */
[----:B------:R-:W-:Y:S08]  /*5e10*/  LDSM.16.M88.4 R64, [R251+0x8100] ;  /* 0x00810000fb40783b */ /* 0x000ff00000000200 */
[----:B------:R-:W-:Y:S08]  /*5e20*/  LDSM.16.M88.4 R16, [R250+0x4100] ;  /* 0x00410000fa10783b */ /* 0x000ff00000000200 */
[----:B------:R-:W-:Y:S08]  /*5e30*/  LDSM.16.M88.4 R60, [R251+0xa100] ;  /* 0x00a10000fb3c783b */ /* 0x000ff00000000200 */
[----:B------:R-:W-:Y:S08]  /*5e40*/  LDSM.16.M88.4 R32, [R250+0x4900] ;  /* 0x00490000fa20783b */ /* 0x000ff00000000200 */
[----:B------:R-:W-:Y:S08]  /*5e50*/  LDSM.16.M88.4 R48, [R250+0x5100] ;  /* 0x00510000fa30783b */ /* 0x000ff00000000200 */
[----:B------:R-:W-:Y:S08]  /*5e60*/  LDSM.16.M88.4 R204, [R250+0x5900] ;  /* 0x00590000facc783b */ /* 0x000ff00000000200 */
[----:B------:R-:W-:Y:S08]  /*5e70*/  LDSM.16.M88.4 R208, [R247+0x8100] ;  /* 0x00810000f7d0783b */ /* 0x000ff00000000200 */
[----:B------:R-:W-:Y:S08]  /*5e80*/  LDSM.16.M88.4 R212, [R249] ;  /* 0x00000000f9d4783b */ /* 0x000ff00000000200 */
[----:B------:R-:W-:Y:S08]  /*5e90*/  LDSM.16.M88.4 R216, [R247+0xa100] ;  /* 0x00a10000f7d8783b */ /* 0x000ff00000000200 */
[----:B------:R-:W-:Y:S08]  /*5ea0*/  LDSM.16.M88.4 R220, [R239] ;  /* 0x00000000efdc783b */ /* 0x000ff00000000200 */
[----:B------:R-:W-:Y:S08]  /*5eb0*/  LDSM.16.M88.4 R224, [R238] ;  /* 0x00000000eee0783b */ /* 0x000ff00000000200 */
[----:B------:R-:W-:Y:S01]  /*5ec0*/  LDSM.16.M88.4 R228, [R237] ;  /* 0x00000000ede4783b */ /* 0x000fe20000000200 */
[----:B--2---:R-:W-:Y:S01]  /*5ed0*/  SHF.R.S32.HI R0, RZ, 0x1f, R2 ;  /* 0x0000001fff007819 */ /* 0x004fe20000011402 */
[----:B------:R-:W-:Y:S04]  /*5ee0*/  IMAD.WIDE.U32 R4, R2, c[0x0][0x208], RZ ;  /* 0x0000820002047a25 */ /* 0x000fe800078e00ff */
[----:B------:R-:W-:Y:S04]  /*5ef0*/  IMAD R0, R0, c[0x0][0x208], RZ ;  /* 0x0000820000007a24 */ /* 0x000fe800078e02ff */
[----:B------:R-:W-:Y:S01]  /*5f00*/  IMAD R0, R2, c[0x0][0x20c], R0 ;  /* 0x0000830002007a24 */ /* 0x000fe200078e0200 */
[----:B---3--:R-:W-:Y:S04]  /*5f10*/  SHF.R.S32.HI R2, RZ, 0x1f, R3 ;  /* 0x0000001fff027819 */ /* 0x008fe80000011403 */
[----:B------:R-:W-:Y:S01]  /*5f20*/  IADD3 R5, R5, R0, RZ ;  /* 0x0000000005057210 */ /* 0x000fe20007ffe0ff */
[----:B------:R-:W-:Y:S04]  /*5f30*/  IMAD R2, R2, c[0x0][0x218], RZ ;  /* 0x0000860002027a24 */ /* 0x000fe800078e02ff */
[C---:B------:R-:W-:Y:S04]  /*5f40*/  IMAD.WIDE.U32 R4, R3.reuse, c[0x0][0x218], R4 ;  /* 0x0000860003047a25 */ /* 0x040fe800078e0004 */
[----:B------:R-:W-:Y:S01]  /*5f50*/  IMAD R2, R3, c[0x0][0x21c], R2 ;  /* 0x0000870003027a24 */ /* 0x000fe200078e0202 */
[----:B------:R-:W-:Y:S04]  /*5f60*/  IADD3 R0, P0, R4, UR20, RZ ;  /* 0x0000001404007c10 */ /* 0x000fe8000ff1e0ff */
[----:B------:R-:W-:Y:S02]  /*5f70*/  IADD3.X R2, R5, UR5, R2, P0, !PT ;  /* 0x0000000505027c10 */ /* 0x000fe400087fe402 */
[C---:B------:R-:W-:Y:S04]  /*5f80*/  LEA R40, P0, R0.reuse, c[0x0][0x1f8], 0x1 ;  /* 0x00007e0000287a11 */ /* 0x040fe800078008ff */
[----:B------:R-:W-:Y:S01]  /*5f90*/  LEA.HI.X R0, R0, c[0x0][0x1fc], R2, 0x1, P0 ;  /* 0x00007f0000007a11 */ /* 0x000fe200000f0c02 */
[----:B------:R-:W-:Y:S08]  /*5fa0*/  SHFL.IDX PT, R38, R40, RZ, 0x181f ;  /* 0x00181fff28267589 */ /* 0x000ff000000e0000 */
[----:B------:R-:W4:Y:S08]  /*5fb0*/  SHFL.IDX PT, R2, R40, 0x3, 0x181f ;  /* 0x00781f0028027f89 */ /* 0x000f3000000e0000 */
[----:B------:R-:W1:Y:S08]  /*5fc0*/  SHFL.IDX PT, R3, R0, 0x3, 0x181f ;  /* 0x00781f0000037f89 */ /* 0x000e7000000e0000 */
[----:B------:R-:W2:Y:S01]  /*5fd0*/  SHFL.IDX PT, R39, R0, RZ, 0x181f ;  /* 0x00181fff00277589 */ /* 0x000ea200000e0000 */
[-C--:B----4-:R-:W-:Y:S07]  /*5fe0*/  IADD3 R52, P1, P0, R7, R2.reuse, R46 ;  /* 0x0000000207347210 */ /* 0x090fee000783e02e */
[----:B------:R-:W3:Y:S01]  /*5ff0*/  SHFL.IDX PT, R36, R40, 0x1, 0x181f ;  /* 0x00381f0028247f89 */ /* 0x000ee200000e0000 */
[-C--:B-1----:R-:W-:Y:S07]  /*6000*/  IADD3.X R53, RZ, R3.reuse, R47, P1, P0 ;  /* 0x00000003ff357210 */ /* 0x082fee0000fe042f */
[----:B------:R-:W1:Y:S01]  /*6010*/  SHFL.IDX PT, R37, R0, 0x1, 0x181f ;  /* 0x00381f0000257f89 */ /* 0x000e6200000e0000 */
[----:B-----5:R-:W-:Y:S02]  /*6020*/  IADD3 R2, P1, P0, R6, R2, R41 ;  /* 0x0000000206027210 */ /* 0x020fe4000783e029 */
[-C--:B------:R-:W-:Y:S03]  /*6030*/  HMMA.16816.F32.BF16 R4, R64, R16.reuse, RZ ;  /* 0x000000104004723c */ /* 0x080fe600000418ff */
[----:B------:R-:W-:Y:S02]  /*6040*/  IADD3.X R3, RZ, R3, R57, P1, P0 ;  /* 0x00000003ff037210 */ /* 0x000fe40000fe0439 */
[----:B------:R-:W-:Y:S01]  /*6050*/  IADD3 R44, P0, R46, R38, RZ ;  /* 0x000000262e2c7210 */ /* 0x000fe20007f1e0ff */
[----:B------:R-:W4:Y:S02]  /*6060*/  SHFL.IDX PT, R40, R40, 0x2, 0x181f ;  /* 0x00581f0028287f89 */ /* 0x000f2400000e0000 */
[C---:B------:R-:W-:Y:S04]  /*6070*/  HMMA.16816.F32.BF16 R8, R60.reuse, R16, RZ ;  /* 0x000000103c08723c */ /* 0x040fe800000418ff */
[----:B--2---:R-:W-:Y:S02]  /*6080*/  IADD3.X R45, R47, R39, RZ, P0, !PT ;  /* 0x000000272f2d7210 */ /* 0x004fe400007fe4ff */
[----:B------:R-:W-:Y:S01]  /*6090*/  IADD3 R38, P0, R38, R41, RZ ;  /* 0x0000002926267210 */ /* 0x000fe20007f1e0ff */
[----:B------:R-:W2:Y:S01]  /*60a0*/  SHFL.IDX PT, R0, R0, 0x2, 0x181f ;  /* 0x00581f0000007f89 */ /* 0x000ea200000e0000 */
[-C--:B------:R-:W-:Y:S04]  /*60b0*/  HMMA.16816.F32.BF16 R12, R60, R18.reuse, RZ ;  /* 0x000000123c0c723c */ /* 0x080fe800000418ff */
[----:B------:R-:W-:Y:S02]  /*60c0*/  IADD3.X R39, R39, R57, RZ, P0, !PT ;  /* 0x0000003927277210 */ /* 0x000fe400007fe4ff */
[----:B---3--:R-:W-:Y:S01]  /*60d0*/  IADD3 R42, P0, R46, R36, RZ ;  /* 0x000000242e2a7210 */ /* 0x008fe20007f1e0ff */
[----:B------:R4:W-:Y:S01]  /*60e0*/  LDGSTS.E.BYPASS.LTC128B.128 [R56+0x100], [R44.64], !P3 ;  /* 0x001000002c387fae */ /* 0x0009e2000d901d4c */
[C---:B------:R-:W-:Y:S04]  /*60f0*/  HMMA.16816.F32.BF16 R16, R64.reuse, R18, RZ ;  /* 0x000000124010723c */ /* 0x040fe800000418ff */
[----:B-1----:R-:W-:Y:S02]  /*6100*/  IADD3.X R43, R47, R37, RZ, P0, !PT ;  /* 0x000000252f2b7210 */ /* 0x002fe400007fe4ff */
[----:B------:R-:W-:Y:S01]  /*6110*/  IADD3 R54, P0, R36, R41, RZ ;  /* 0x0000002924367210 */ /* 0x000fe20007f1e0ff */
[----:B------:R1:W-:Y:S01]  /*6120*/  LDGSTS.E.BYPASS.LTC128B.128 [R56+0x2100], [R38.64], !P4 ;  /* 0x0210000026387fae */ /* 0x0003e2000e101d4c */
[-C--:B------:R-:W-:Y:S04]  /*6130*/  HMMA.16816.F32.BF16 R20, R64, R32.reuse, RZ ;  /* 0x000000204014723c */ /* 0x080fe800000418ff */
[----:B------:R-:W-:Y:S03]  /*6140*/  IADD3.X R55, R37, R57, RZ, P0, !PT ;  /* 0x0000003925377210 */ /* 0x000fe600007fe4ff */
[----:B------:R3:W-:Y:S01]  /*6150*/  LDGSTS.E.BYPASS.LTC128B.128 [R56+0x900], [R42.64], !P3 ;  /* 0x009000002a387fae */ /* 0x0007e2000d901d4c */
[C---:B------:R-:W-:Y:S07]  /*6160*/  HMMA.16816.F32.BF16 R24, R60.reuse, R32, RZ ;  /* 0x000000203c18723c */ /* 0x040fee00000418ff */
[----:B------:R5:W-:Y:S01]  /*6170*/  LDGSTS.E.BYPASS.LTC128B.128 [R56+0x2900], [R54.64], !P4 ;  /* 0x0290000036387fae */ /* 0x000be2000e101d4c */
[-C--:B------:R-:W-:Y:S01]  /*6180*/  HMMA.16816.F32.BF16 R28, R60, R34.reuse, RZ ;  /* 0x000000223c1c723c */ /* 0x080fe200000418ff */
[----:B----4-:R-:W-:Y:S07]  /*6190*/  IADD3 R44, P0, R46, R40, RZ ;  /* 0x000000282e2c7210 */ /* 0x010fee0007f1e0ff */
[C---:B------:R-:W-:Y:S04]  /*61a0*/  HMMA.16816.F32.BF16 R32, R64.reuse, R34, RZ ;  /* 0x000000224020723c */ /* 0x040fe800000418ff */
[----:B--2---:R-:W-:Y:S02]  /*61b0*/  IADD3.X R45, R47, R0, RZ, P0, !PT ;  /* 0x000000002f2d7210 */ /* 0x004fe400007fe4ff */
[----:B------:R-:W-:Y:S02]  /*61c0*/  IADD3 R46, P0, R40, R41, RZ ;  /* 0x00000029282e7210 */ /* 0x000fe40007f1e0ff */
[-C--:B-1----:R-:W-:Y:S01]  /*61d0*/  HMMA.16816.F32.BF16 R36, R64, R48.reuse, RZ ;  /* 0x000000304024723c */ /* 0x082fe200000418ff */
[----:B------:R1:W-:Y:S03]  /*61e0*/  LDGSTS.E.BYPASS.LTC128B.128 [R56+0x1100], [R44.64], !P3 ;  /* 0x011000002c387fae */ /* 0x0003e6000d901d4c */
[----:B------:R-:W-:Y:S02]  /*61f0*/  IADD3.X R47, R0, R57, RZ, P0, !PT ;  /* 0x00000039002f7210 */ /* 0x000fe400007fe4ff */
[----:B------:R-:W-:Y:S02]  /*6200*/  PLOP3.LUT P0, PT, PT, PT, UP0, 0x80, 0x0 ;  /* 0x000000000000781c */ /* 0x000fe40003f0f008 */
[C---:B---3--:R-:W-:Y:S01]  /*6210*/  HMMA.16816.F32.BF16 R40, R60.reuse, R48, RZ ;  /* 0x000000303c28723c */ /* 0x048fe200000418ff */
[----:B------:R1:W-:Y:S08]  /*6220*/  LDGSTS.E.BYPASS.LTC128B.128 [R56+0x3100], [R46.64], !P4 ;  /* 0x031000002e387fae */ /* 0x0003f0000e101d4c */
[----:B------:R5:W-:Y:S08]  /*6230*/  LDGSTS.E.BYPASS.LTC128B.128.ZFILL [R56+0x1900], [R52.64], P6 ;  /* 0x0190000034387fae */ /* 0x000bf0000b141d4c */
[----:B------:R2:W-:Y:S08]  /*6240*/  LDGSTS.E.BYPASS.LTC128B.128.ZFILL [R56+0x3900], [R2.64], P2 ;  /* 0x0390000002387fae */ /* 0x0005f00009141d4c */
[----:B------:R-:W0:Y:S01]  /*6250*/  LDGDEPBAR ;  /* 0x00000000000079af */ /* 0x000e220000000000 */
[-C--:B-1----:R-:W-:Y:S08]  /*6260*/  HMMA.16816.F32.BF16 R44, R60, R50.reuse, RZ ;  /* 0x000000323c2c723c */ /* 0x082ff000000418ff */
[C---:B------:R-:W-:Y:S08]  /*6270*/  HMMA.16816.F32.BF16 R48, R64.reuse, R50, RZ ;  /* 0x000000324030723c */ /* 0x040ff000000418ff */
[-C--:B-----5:R-:W-:Y:S08]  /*6280*/  HMMA.16816.F32.BF16 R52, R64, R204.reuse, RZ ;  /* 0x000000cc4034723c */ /* 0x0a0ff000000418ff */
[C---:B--2---:R-:W-:Y:S08]  /*6290*/  HMMA.16816.F32.BF16 R56, R60.reuse, R204, RZ ;  /* 0x000000cc3c38723c */ /* 0x044ff000000418ff */
[-C--:B------:R-:W-:Y:S08]  /*62a0*/  HMMA.16816.F32.BF16 R60, R60, R206.reuse, RZ ;  /* 0x000000ce3c3c723c */ /* 0x080ff000000418ff */
[----:B------:R-:W-:Y:S01]  /*62b0*/  HMMA.16816.F32.BF16 R64, R64, R206, RZ ;  /* 0x000000ce4040723c */ /* 0x000fe200000418ff */
[----:B------:R-:W-:Y:S07]  /*62c0*/  LDSM.16.M88.4 R204, [R246+0x8100] ;  /* 0x00810000f6cc783b */ /* 0x000fee0000000200 */
[-C--:B------:R-:W-:Y:S08]  /*62d0*/  HMMA.16816.F32.BF16 R4, R208, R212.reuse, R4 ;  /* 0x000000d4d004723c */ /* 0x080ff00000041804 */
[C---:B------:R-:W-:Y:S08]  /*62e0*/  HMMA.16816.F32.BF16 R8, R216.reuse, R212, R8 ;  /* 0x000000d4d808723c */ /* 0x040ff00000041808 */
[-C--:B------:R-:W-:Y:S08]  /*62f0*/  HMMA.16816.F32.BF16 R12, R216, R214.reuse, R12 ;  /* 0x000000d6d80c723c */ /* 0x080ff0000004180c */
[C---:B------:R-:W-:Y:S01]  /*6300*/  HMMA.16816.F32.BF16 R16, R208.reuse, R214, R16 ;  /* 0x000000d6d010723c */ /* 0x040fe20000041810 */
[----:B------:R-:W1:Y:S07]  /*6310*/  LDSM.16.M88.4 R212, [R245+0x4100] ;  /* 0x00410000f5d4783b */ /* 0x000e6e0000000200 */
[-C--:B------:R-:W-:Y:S08]  /*6320*/  HMMA.16816.F32.BF16 R20, R208, R220.reuse, R20 ;  /* 0x000000dcd014723c */ /* 0x080ff00000041814 */
[C---:B------:R-:W-:Y:S08]  /*6330*/  HMMA.16816.F32.BF16 R24, R216.reuse, R220, R24 ;  /* 0x000000dcd818723c */ /* 0x040ff00000041818 */
[-C--:B------:R-:W-:Y:S08]  /*6340*/  HMMA.16816.F32.BF16 R28, R216, R222.reuse, R28 ;  /* 0x000000ded81c723c */ /* 0x080ff0000004181c */
[C---:B------:R-:W-:Y:S01]  /*6350*/  HMMA.16816.F32.BF16 R32, R208.reuse, R222, R32 ;  /* 0x000000ded020723c */ /* 0x040fe20000041820 */
[----:B------:R-:W2:Y:S07]  /*6360*/  LDSM.16.M88.4 R220, [R246+0xa100] ;  /* 0x00a10000f6dc783b */ /* 0x000eae0000000200 */
[-C--:B------:R-:W-:Y:S08]  /*6370*/  HMMA.16816.F32.BF16 R36, R208, R224.reuse, R36 ;  /* 0x000000e0d024723c */ /* 0x080ff00000041824 */
[C---:B------:R-:W-:Y:S08]  /*6380*/  HMMA.16816.F32.BF16 R40, R216.reuse, R224, R40 ;  /* 0x000000e0d828723c */ /* 0x040ff00000041828 */
[-C--:B------:R-:W-:Y:S08]  /*6390*/  HMMA.16816.F32.BF16 R44, R216, R226.reuse, R44 ;  /* 0x000000e2d82c723c */ /* 0x080ff0000004182c */
[C---:B------:R-:W-:Y:S01]  /*63a0*/  HMMA.16816.F32.BF16 R48, R208.reuse, R226, R48 ;  /* 0x000000e2d030723c */ /* 0x040fe20000041830 */
[----:B------:R-:W-:Y:S07]  /*63b0*/  LDSM.16.M88.4 R224, [R245+0x5900] ;  /* 0x00590000f5e0783b */ /* 0x000fee0000000200 */
[-C--:B------:R-:W-:Y:S08]  /*63c0*/  HMMA.16816.F32.BF16 R52, R208, R228.reuse, R52 ;  /* 0x000000e4d034723c */ /* 0x080ff00000041834 */
[C---:B------:R-:W-:Y:S08]  /*63d0*/  HMMA.16816.F32.BF16 R56, R216.reuse, R228, R56 ;  /* 0x000000e4d838723c */ /* 0x040ff00000041838 */
[-C--:B------:R-:W-:Y:S01]  /*63e0*/  HMMA.16816.F32.BF16 R60, R216, R230.reuse, R60 ;  /* 0x000000e6d83c723c */ /* 0x080fe2000004183c */
[----:B------:R-:W-:Y:S07]  /*63f0*/  LDSM.16.M88.4 R216, [R245+0x5100] ;  /* 0x00510000f5d8783b */ /* 0x000fee0000000200 */
[----:B------:R-:W-:Y:S01]  /*6400*/  HMMA.16816.F32.BF16 R64, R208, R230, R64 ;  /* 0x000000e6d040723c */ /* 0x000fe20000041840 */
[----:B------:R-:W3:Y:S07]  /*6410*/  LDSM.16.M88.4 R208, [R245+0x4900] ;  /* 0x00490000f5d0783b */ /* 0x000eee0000000200 */
[-C--:B-1----:R-:W-:Y:S08]  /*6420*/  HMMA.16816.F32.BF16 R4, R204, R212.reuse, R4 ;  /* 0x000000d4cc04723c */ /* 0x082ff00000041804 */
[C---:B--2---:R-:W-:Y:S08]  /*6430*/  HMMA.16816.F32.BF16 R8, R220.reuse, R212, R8 ;  /* 0x000000d4dc08723c */ /* 0x044ff00000041808 */
[-C--:B------:R-:W-:Y:S08]  /*6440*/  HMMA.16816.F32.BF16 R12, R220, R214.reuse, R12 ;  /* 0x000000d6dc0c723c */ /* 0x080ff0000004180c */
[C---:B------:R-:W-:Y:S01]  /*6450*/  HMMA.16816.F32.BF16 R16, R204.reuse, R214, R16 ;  /* 0x000000d6cc10723c */ /* 0x040fe20000041810 */
[----:B------:R-:W-:Y:S07]  /*6460*/  LDSM.16.M88.4 R212, [R236] ;  /* 0x00000000ecd4783b */ /* 0x000fee0000000200 */
[-C--:B---3--:R-:W-:Y:S08]  /*6470*/  HMMA.16816.F32.BF16 R20, R204, R208.reuse, R20 ;  /* 0x000000d0cc14723c */ /* 0x088ff00000041814 */
        /* <DEDUP_REMOVED lines=11> */
[-C--:B------:R-:W-:Y:S01]  /*6530*/  HMMA.16816.F32.BF16 R60, R220, R226.reuse, R60 ;  /* 0x000000e2dc3c723c */ /* 0x080fe2000004183c */
[----:B------:R-:W-:Y:S07]  /*6540*/  LDSM.16.M88.4 R220, [R236+0x1000] ;  /* 0x00100000ecdc783b */ /* 0x000fee0000000200 */
[----:B------:R-:W-:Y:S01]  /*6550*/  HMMA.16816.F32.BF16 R64, R204, R226, R64 ;  /* 0x000000e2cc40723c */ /* 0x000fe20000041840 */
[----:B------:R-:W3:Y:S07]  /*6560*/  LDSM.16.M88.4 R204, [R236+0x800] ;  /* 0x00080000eccc783b */ /* 0x000eee0000000200 */
[-C--:B-1----:R-:W-:Y:S01]  /*6570*/  HMMA.16816.F32.BF16 R4, R208, R212.reuse, R4 ;  /* 0x000000d4d004723c */ /* 0x082fe20000041804 */
[----:B------:R-:W1:Y:S07]  /*6580*/  LDSM.16.M88.4 R224, [R236+0x1800] ;  /* 0x00180000ece0783b */ /* 0x000e6e0000000200 */
[C---:B--2---:R-:W-:Y:S08]  /*6590*/  HMMA.16816.F32.BF16 R8, R216.reuse, R212, R8 ;  /* 0x000000d4d808723c */ /* 0x044ff00000041808 */
[-C--:B------:R-:W-:Y:S08]  /*65a0*/  HMMA.16816.F32.BF16 R12, R216, R214.reuse, R12 ;  /* 0x000000d6d80c723c */ /* 0x080ff0000004180c */
[C---:B------:R-:W-:Y:S01]  /*65b0*/  HMMA.16816.F32.BF16 R16, R208.reuse, R214, R16 ;  /* 0x000000d6d010723c */ /* 0x040fe20000041810 */
[----:B------:R-:W-:Y:S07]  /*65c0*/  LDSM.16.M88.4 R212, [R250+0x6100] ;  /* 0x00610000fad4783b */ /* 0x000fee0000000200 */
[-C--:B---3--:R-:W-:Y:S08]  /*65d0*/  HMMA.16816.F32.BF16 R20, R208, R204.reuse, R20 ;  /* 0x000000ccd014723c */ /* 0x088ff00000041814 */
        /* <DEDUP_REMOVED lines=8> */
[----:B------:R-:W3:Y:S07]  /*6660*/  LDSM.16.M88.4 R220, [R251+0xe100] ;  /* 0x00e10000fbdc783b */ /* 0x000eee0000000200 */
[-C--:B-1----:R-:W-:Y:S08]  /*6670*/  HMMA.16816.F32.BF16 R52, R208, R224.reuse, R52 ;  /* 0x000000e0d034723c */ /* 0x082ff00000041834 */
[C---:B------:R-:W-:Y:S08]  /*6680*/  HMMA.16816.F32.BF16 R56, R216.reuse, R224, R56 ;  /* 0x000000e0d838723c */ /* 0x040ff00000041838 */
[-C--:B------:R-:W-:Y:S01]  /*6690*/  HMMA.16816.F32.BF16 R60, R216, R226.reuse, R60 ;  /* 0x000000e2d83c723c */ /* 0x080fe2000004183c */
[----:B------:R-:W-:Y:S07]  /*66a0*/  LDSM.16.M88.4 R216, [R250+0x7100] ;  /* 0x00710000fad8783b */ /* 0x000fee0000000200 */
[----:B------:R-:W-:Y:S01]  /*66b0*/  HMMA.16816.F32.BF16 R64, R208, R226, R64 ;  /* 0x000000e2d040723c */ /* 0x000fe20000041840 */
[----:B------:R-:W1:Y:S07]  /*66c0*/  LDSM.16.M88.4 R208, [R250+0x6900] ;  /* 0x00690000fad0783b */ /* 0x000e6e0000000200 */
[-C--:B--2---:R-:W-:Y:S01]  /*66d0*/  HMMA.16816.F32.BF16 R4, R204, R212.reuse, R4 ;  /* 0x000000d4cc04723c */ /* 0x084fe20000041804 */
[----:B------:R-:W2:Y:S07]  /*66e0*/  LDSM.16.M88.4 R224, [R250+0x7900] ;  /* 0x00790000fae0783b */ /* 0x000eae0000000200 */
[C---:B---3--:R-:W-:Y:S08]  /*66f0*/  HMMA.16816.F32.BF16 R8, R220.reuse, R212, R8 ;  /* 0x000000d4dc08723c */ /* 0x048ff00000041808 */
[-C--:B------:R-:W-:Y:S08]  /*6700*/  HMMA.16816.F32.BF16 R12, R220, R214.reuse, R12 ;  /* 0x000000d6dc0c723c */ /* 0x080ff0000004180c */
[C---:B------:R-:W-:Y:S01]  /*6710*/  HMMA.16816.F32.BF16 R16, R204.reuse, R214, R16 ;  /* 0x000000d6cc10723c */ /* 0x040fe20000041810 */
[----:B------:R-:W-:Y:S07]  /*6720*/  LDSM.16.M88.4 R212, [R235] ;  /* 0x00000000ebd4783b */ /* 0x000fee0000000200 */
[-C--:B-1----:R-:W-:Y:S08]  /*6730*/  HMMA.16816.F32.BF16 R20, R204, R208.reuse, R20 ;  /* 0x000000d0cc14723c */ /* 0x082ff00000041814 */
        /* <DEDUP_REMOVED lines=8> */
[----:B------:R-:W3:Y:S07]  /*67c0*/  LDSM.16.M88.4 R216, [R247+0xe100] ;  /* 0x00e10000f7d8783b */ /* 0x000eee0000000200 */
[-C--:B--2---:R-:W-:Y:S08]  /*67d0*/  HMMA.16816.F32.BF16 R52, R204, R224.reuse, R52 ;  /* 0x000000e0cc34723c */ /* 0x084ff00000041834 */
[C---:B------:R-:W-:Y:S08]  /*67e0*/  HMMA.16816.F32.BF16 R56, R220.reuse, R224, R56 ;  /* 0x000000e0dc38723c */ /* 0x040ff00000041838 */
[-C--:B------:R-:W-:Y:S01]  /*67f0*/  HMMA.16816.F32.BF16 R60, R220, R226.reuse, R60 ;  /* 0x000000e2dc3c723c */ /* 0x080fe2000004183c */
[----:B------:R-:W-:Y:S07]  /*6800*/  LDSM.16.M88.4 R220, [R233] ;  /* 0x00000000e9dc783b */ /* 0x000fee0000000200 */
[----:B------:R-:W-:Y:S01]  /*6810*/  HMMA.16816.F32.BF16 R64, R204, R226, R64 ;  /* 0x000000e2cc40723c */ /* 0x000fe20000041840 */
[----:B------:R-:W2:Y:S07]  /*6820*/  LDSM.16.M88.4 R204, [R234] ;  /* 0x00000000eacc783b */ /* 0x000eae0000000200 */
[-C--:B-1----:R-:W-:Y:S01]  /*6830*/  HMMA.16816.F32.BF16 R4, R208, R212.reuse, R4 ;  /* 0x000000d4d004723c */ /* 0x082fe20000041804 */
[----:B------:R-:W1:Y:S07]  /*6840*/  LDSM.16.M88.4 R224, [R232] ;  /* 0x00000000e8e0783b */ /* 0x000e6e0000000200 */
[C---:B---3--:R-:W-:Y:S08]  /*6850*/  HMMA.16816.F32.BF16 R8, R216.reuse, R212, R8 ;  /* 0x000000d4d808723c */ /* 0x048ff00000041808 */
[-C--:B------:R-:W-:Y:S08]  /*6860*/  HMMA.16816.F32.BF16 R12, R216, R214.reuse, R12 ;  /* 0x000000d6d80c723c */ /* 0x080ff0000004180c */
[C---:B------:R-:W-:Y:S01]  /*6870*/  HMMA.16816.F32.BF16 R16, R208.reuse, R214, R16 ;  /* 0x000000d6d010723c */ /* 0x040fe20000041810 */
[----:B------:R-:W-:Y:S07]  /*6880*/  LDSM.16.M88.4 R212, [R245+0x6100] ;  /* 0x00610000f5d4783b */ /* 0x000fee0000000200 */
[-C--:B--2---:R-:W-:Y:S08]  /*6890*/  HMMA.16816.F32.BF16 R20, R208, R204.reuse, R20 ;  /* 0x000000ccd014723c */ /* 0x084ff00000041814 */
        /* <DEDUP_REMOVED lines=12> */
[----:B------:R-:W1:Y:S07]  /*6960*/  LDSM.16.M88.4 R216, [R245+0x6900] ;  /* 0x00690000f5d8783b */ /* 0x000e6e0000000200 */
[----:B------:R-:W-:Y:S01]  /*6970*/  HMMA.16816.F32.BF16 R64, R208, R226, R64 ;  /* 0x000000e2d040723c */ /* 0x000fe20000041840 */
[----:B------:R-:W4:Y:S07]  /*6980*/  LDSM.16.M88.4 R208, [R245+0x7100] ;  /* 0x00710000f5d0783b */ /* 0x000f2e0000000200 */
[-C--:B--2---:R-:W-:Y:S01]  /*6990*/  HMMA.16816.F32.BF16 R4, R204, R212.reuse, R4 ;  /* 0x000000d4cc04723c */ /* 0x084fe20000041804 */
[----:B------:R-:W2:Y:S07]  /*69a0*/  LDSM.16.M88.4 R224, [R245+0x7900] ;  /* 0x00790000f5e0783b */ /* 0x000eae0000000200 */
[C---:B---3--:R-:W-:Y:S08]  /*69b0*/  HMMA.16816.F32.BF16 R8, R220.reuse, R212, R8 ;  /* 0x000000d4dc08723c */ /* 0x048ff00000041808 */
[-C--:B------:R-:W-:Y:S08]  /*69c0*/  HMMA.16816.F32.BF16 R12, R220, R214.reuse, R12 ;  /* 0x000000d6dc0c723c */ /* 0x080ff0000004180c */
[C---:B------:R-:W-:Y:S01]  /*69d0*/  HMMA.16816.F32.BF16 R16, R204.reuse, R214, R16 ;  /* 0x000000d6cc10723c */ /* 0x040fe20000041810 */
[----:B------:R-:W-:Y:S07]  /*69e0*/  LDSM.16.M88.4 R212, [R244+0xc100] ;  /* 0x00c10000f4d4783b */ /* 0x000fee0000000200 */
[-C--:B-1----:R-:W-:Y:S08]  /*69f0*/  HMMA.16816.F32.BF16 R20, R204, R216.reuse, R20 ;  /* 0x000000d8cc14723c */ /* 0x082ff00000041814 */
[C---:B------:R-:W-:Y:S08]  /*6a00*/  HMMA.16816.F32.BF16 R24, R220.reuse, R216, R24 ;  /* 0x000000d8dc18723c */ /* 0x040ff00000041818 */
[-C--:B------:R-:W-:Y:S08]  /*6a10*/  HMMA.16816.F32.BF16 R28, R220, R218.reuse, R28 ;  /* 0x000000dadc1c723c */ /* 0x080ff0000004181c */
[C---:B------:R-:W-:Y:S01]  /*6a20*/  HMMA.16816.F32.BF16 R32, R204.reuse, R218, R32 ;  /* 0x000000dacc20723c */ /* 0x040fe20000041820 */
[----:B------:R-:W1:Y:S07]  /*6a30*/  LDSM.16.M88.4 R216, [R236+0x2000] ;  /* 0x00200000ecd8783b */ /* 0x000e6e0000000200 */
[-C--:B----4-:R-:W-:Y:S08]  /*6a40*/  HMMA.16816.F32.BF16 R36, R204, R208.reuse, R36 ;  /* 0x000000d0cc24723c */ /* 0x090ff00000041824 */
[C---:B------:R-:W-:Y:S08]  /*6a50*/  HMMA.16816.F32.BF16 R40, R220.reuse, R208, R40 ;  /* 0x000000d0dc28723c */ /* 0x040ff00000041828 */
[-C--:B------:R-:W-:Y:S08]  /*6a60*/  HMMA.16816.F32.BF16 R44, R220, R210.reuse, R44 ;  /* 0x000000d2dc2c723c */ /* 0x080ff0000004182c */
[C---:B------:R-:W-:Y:S01]  /*6a70*/  HMMA.16816.F32.BF16 R48, R204.reuse, R210, R48 ;  /* 0x000000d2cc30723c */ /* 0x040fe20000041830 */
[----:B------:R-:W3:Y:S07]  /*6a80*/  LDSM.16.M88.4 R208, [R243+0xe100] ;  /* 0x00e10000f3d0783b */ /* 0x000eee0000000200 */
[-C--:B--2---:R-:W-:Y:S08]  /*6a90*/  HMMA.16816.F32.BF16 R52, R204, R224.reuse, R52 ;  /* 0x000000e0cc34723c */ /* 0x084ff00000041834 */
[C---:B------:R-:W-:Y:S08]  /*6aa0*/  HMMA.16816.F32.BF16 R56, R220.reuse, R224, R56 ;  /* 0x000000e0dc38723c */ /* 0x040ff00000041838 */
[-C--:B------:R-:W-:Y:S08]  /*6ab0*/  HMMA.16816.F32.BF16 R60, R220, R226.reuse, R60 ;  /* 0x000000e2dc3c723c */ /* 0x080ff0000004183c */
[----:B------:R-:W-:Y:S08]  /*6ac0*/  HMMA.16816.F32.BF16 R64, R204, R226, R64 ;  /* 0x000000e2cc40723c */ /* 0x000ff00000041840 */
[-C--:B-1----:R-:W-:Y:S08]  /*6ad0*/  HMMA.16816.F32.BF16 R4, R212, R216.reuse, R4 ;  /* 0x000000d8d404723c */ /* 0x082ff00000041804 */
[C---:B---3--:R-:W-:Y:S08]  /*6ae0*/  HMMA.16816.F32.BF16 R8, R208.reuse, R216, R8 ;  /* 0x000000d8d008723c */ /* 0x048ff00000041808 */
[-C--:B------:R-:W-:Y:S08]  /*6af0*/  HMMA.16816.F32.BF16 R12, R208, R218.reuse, R12 ;  /* 0x000000dad00c723c */ /* 0x080ff0000004180c */
        /* <DEDUP_REMOVED lines=14> */
[----:B------:R-:W-:Y:S02]  /*6be0*/  FMUL.FTZ R16, R16, c[0x0][0x320] ;  /* 0x0000c80010107a20 */ /* 0x000fe40000410000 */
[----:B------:R-:W-:Y:S02]  /*6bf0*/  FMUL.FTZ R17, R17, c[0x0][0x320] ;  /* 0x0000c80011117a20 */ /* 0x000fe40000410000 */
[----:B------:R-:W-:Y:S02]  /*6c00*/  FMUL.FTZ R18, R18, c[0x0][0x320] ;  /* 0x0000c80012127a20 */ /* 0x000fe40000410000 */
[----:B------:R-:W-:Y:S03]  /*6c10*/  FMUL.FTZ R19, R19, c[0x0][0x320] ;  /* 0x0000c80013137a20 */ /* 0x000fe60000410000 */
[----:B------:R-:W-:Y:S10]  /*6c20*/  MUFU.TANH R206, R8 ;  /* 0x0000000800ce7308 */ /* 0x000ff40000002400 */
[----:B------:R-:W-:Y:S01]  /*6c30*/  MUFU.TANH R217, R9 ;  /* 0x0000000900d97308 */ /* 0x000fe20000002400 */
[----:B-1----:R-:W1:Y:S09]  /*6c40*/  LDSM.16.M88.4 R4, [R236+0x2800] ;  /* 0x00280000ec04783b */ /* 0x002e720000000200 */
[----:B------:R-:W-:Y:S10]  /*6c50*/  MUFU.TANH R207, R10 ;  /* 0x0000000a00cf7308 */ /* 0x000ff40000002400 */
[----:B------:R2:W-:Y:S10]  /*6c60*/  MUFU.TANH R205, R11 ;  /* 0x0000000b00cd7308 */ /* 0x0005f40000002400 */
[----:B------:R3:W-:Y:S10]  /*6c70*/  MUFU.TANH R221, R12 ;  /* 0x0000000c00dd7308 */ /* 0x0007f40000002400 */
[----:B------:R4:W-:Y:S01]  /*6c80*/  MUFU.TANH R220, R13 ;  /* 0x0000000d00dc7308 */ /* 0x0009e20000002400 */
[----:B--2---:R-:W2:Y:S01]  /*6c90*/  LDSM.16.M88.4 R8, [R236+0x3000] ;  /* 0x00300000ec08783b */ /* 0x004ea20000000200 */
[-C--:B-1----:R-:W-:Y:S08]  /*6ca0*/  HMMA.16816.F32.BF16 R20, R212, R4.reuse, R20 ;  /* 0x00000004d414723c */ /* 0x082ff00000041814 */
[----:B------:R-:W-:Y:S01]  /*6cb0*/  MUFU.TANH R218, R16 ;  /* 0x0000001000da7308 */ /* 0x000fe20000002400 */
[C---:B------:R-:W-:Y:S04]  /*6cc0*/  HMMA.16816.F32.BF16 R24, R208.reuse, R4, R24 ;  /* 0x00000004d018723c */ /* 0x040fe80000041818 */
[----:B---3--:R-:W-:Y:S05]  /*6cd0*/  FMUL.FTZ R12, R14, c[0x0][0x320] ;  /* 0x0000c8000e0c7a20 */ /* 0x008fea0000410000 */
[----:B------:R1:W-:Y:S01]  /*6ce0*/  MUFU.TANH R219, R17 ;  /* 0x0000001100db7308 */ /* 0x0003e20000002400 */
[-C--:B------:R-:W-:Y:S03]  /*6cf0*/  HMMA.16816.F32.BF16 R28, R208, R6.reuse, R28 ;  /* 0x00000006d01c723c */ /* 0x080fe6000004181c */
[----:B----4-:R-:W-:Y:S05]  /*6d00*/  FMUL.FTZ R13, R15, c[0x0][0x320] ;  /* 0x0000c8000f0d7a20 */ /* 0x010fea0000410000 */
[C---:B------:R-:W-:Y:S01]  /*6d10*/  HMMA.16816.F32.BF16 R32, R212.reuse, R6, R32 ;  /* 0x00000006d420723c */ /* 0x040fe20000041820 */
[----:B------:R-:W-:Y:S01]  /*6d20*/  MUFU.TANH R230, R18 ;  /* 0x0000001200e67308 */ /* 0x000fe20000002400 */
[----:B------:R-:W3:Y:S01]  /*6d30*/  LDSM.16.M88.4 R4, [R236+0x3800] ;  /* 0x00380000ec04783b */ /* 0x000ee20000000200 */
[----:B------:R-:W-:Y:S04]  /*6d40*/  DEPBAR.LE SB0, 0x0 ;  /* 0x000080000000791a */ /* 0x000fe80000000000 */
[----:B------:R-:W-:Y:S02]  /*6d50*/  FMUL.FTZ R20, R20, c[0x0][0x320] ;  /* 0x0000c80014147a20 */ /* 0x000fe40000410000 */
[----:B------:R-:W-:Y:S02]  /*6d60*/  FMUL.FTZ R26, R26, c[0x0][0x320] ;  /* 0x0000c8001a1a7a20 */ /* 0x000fe40000410000 */
[----:B------:R4:W-:Y:S01]  /*6d70*/  MUFU.TANH R223, R19 ;  /* 0x0000001300df7308 */ /* 0x0009e20000002400 */
[----:B------:R-:W-:Y:S01]  /*6d80*/  BAR.SYNC.DEFER_BLOCKING 0x0 ;  /* 0x0000000000007b1d */ /* 0x000fe20000010000 */
[----:B------:R-:W-:Y:S01]  /*6d90*/  FMUL.FTZ R27, R27, c[0x0][0x320] ;  /* 0x0000c8001b1b7a20 */ /* 0x000fe20000410000 */
[-C--:B--2---:R-:W-:Y:S05]  /*6da0*/  HMMA.16816.F32.BF16 R36, R212, R8.reuse, R36 ;  /* 0x00000008d424723c */ /* 0x084fea0000041824 */
[----:B------:R-:W-:Y:S02]  /*6db0*/  FMUL.FTZ R29, R29, c[0x0][0x320] ;  /* 0x0000c8001d1d7a20 */ /* 0x000fe40000410000 */
[----:B------:R2:W-:Y:S01]  /*6dc0*/  MUFU.TANH R225, R26 ;  /* 0x0000001a00e17308 */ /* 0x0005e20000002400 */
[----:B------:R-:W-:Y:S01]  /*6dd0*/  FMUL.FTZ R30, R30, c[0x0][0x320] ;  /* 0x0000c8001e1e7a20 */ /* 0x000fe20000410000 */
[C---:B------:R-:W-:Y:S04]  /*6de0*/  HMMA.16816.F32.BF16 R40, R208.reuse, R8, R40 ;  /* 0x00000008d028723c */ /* 0x040fe80000041828 */
[----:B------:R-:W-:Y:S02]  /*6df0*/  FMUL.FTZ R31, R31, c[0x0][0x320] ;  /* 0x0000c8001f1f7a20 */ /* 0x000fe40000410000 */
[----:B-1----:R-:W-:Y:S02]  /*6e00*/  FMUL.FTZ R17, R22, c[0x0][0x320] ;  /* 0x0000c80016117a20 */ /* 0x002fe40000410000 */
[----:B------:R1:W-:Y:S01]  /*6e10*/  MUFU.TANH R224, R27 ;  /* 0x0000001b00e07308 */ /* 0x0003e20000002400 */
[-C--:B------:R-:W-:Y:S03]  /*6e20*/  HMMA.16816.F32.BF16 R44, R208, R10.reuse, R44 ;  /* 0x0000000ad02c723c */ /* 0x080fe6000004182c */
[----:B----4-:R-:W-:Y:S02]  /*6e30*/  FMUL.FTZ R19, R21, c[0x0][0x320] ;  /* 0x0000c80015137a20 */ /* 0x010fe40000410000 */
[----:B------:R-:W-:Y:S02]  /*6e40*/  FMUL.FTZ R16, R23, c[0x0][0x320] ;  /* 0x0000c80017107a20 */ /* 0x000fe40000410000 */
[----:B------:R-:W-:Y:S01]  /*6e50*/  FMUL.FTZ R14, R24, c[0x0][0x320] ;  /* 0x0000c800180e7a20 */ /* 0x000fe20000410000 */
[C---:B------:R-:W-:Y:S01]  /*6e60*/  HMMA.16816.F32.BF16 R48, R212.reuse, R10, R48 ;  /* 0x0000000ad430723c */ /* 0x040fe20000041830 */
[----:B------:R4:W-:Y:S03]  /*6e70*/  MUFU.TANH R228, R29 ;  /* 0x0000001d00e47308 */ /* 0x0009e60000002400 */
[----:B------:R-:W-:Y:S02]  /*6e80*/  FMUL.FTZ R15, R25, c[0x0][0x320] ;  /* 0x0000c800190f7a20 */ /* 0x000fe40000410000 */
[----:B------:R-:W-:Y:S02]  /*6e90*/  FMUL.FTZ R18, R28, c[0x0][0x320] ;  /* 0x0000c8001c127a20 */ /* 0x000fe40000410000 */
[----:B------:R-:W-:Y:S01]  /*6ea0*/  FMUL.FTZ R43, R43, c[0x0][0x320] ;  /* 0x0000c8002b2b7a20 */ /* 0x000fe20000410000 */
[-C--:B---3--:R-:W-:Y:S02]  /*6eb0*/  HMMA.16816.F32.BF16 R52, R212, R4.reuse, R52 ;  /* 0x00000004d434723c */ /* 0x088fe40000041834 */
[----:B------:R-:W-:Y:S01]  /*6ec0*/  MUFU.TANH R227, R30 ;  /* 0x0000001e00e37308 */ /* 0x000fe20000002400 */
[----:B--2---:R-:W-:Y:S02]  /*6ed0*/  FMUL.FTZ R26, R32, c[0x0][0x320] ;  /* 0x0000c800201a7a20 */ /* 0x004fe40000410000 */
[----:B------:R-:W-:Y:S02]  /*6ee0*/  FMUL.FTZ R22, R34, c[0x0][0x320] ;  /* 0x0000c80022167a20 */ /* 0x000fe40000410000 */
[----:B-1----:R-:W-:Y:S01]  /*6ef0*/  FMUL.FTZ R27, R33, c[0x0][0x320] ;  /* 0x0000c800211b7a20 */ /* 0x002fe20000410000 */
[C---:B------:R-:W-:Y:S04]  /*6f00*/  HMMA.16816.F32.BF16 R56, R208.reuse, R4, R56 ;  /* 0x00000004d038723c */ /* 0x040fe80000041838 */
[----:B------:R1:W-:Y:S01]  /*6f10*/  MUFU.TANH R226, R31 ;  /* 0x0000001f00e27308 */ /* 0x0003e20000002400 */
[----:B------:R-:W-:Y:S02]  /*6f20*/  FMUL.FTZ R21, R35, c[0x0][0x320] ;  /* 0x0000c80023157a20 */ /* 0x000fe40000410000 */
[----:B------:R-:W-:Y:S01]  /*6f30*/  FMUL.FTZ R28, R37, c[0x0][0x320] ;  /* 0x0000c800251c7a20 */ /* 0x000fe20000410000 */
[-C--:B------:R-:W-:Y:S04]  /*6f40*/  HMMA.16816.F32.BF16 R60, R208, R6.reuse, R60 ;  /* 0x00000006d03c723c */ /* 0x080fe8000004183c */
[----:B----4-:R-:W-:Y:S02]  /*6f50*/  FMUL.FTZ R29, R36, c[0x0][0x320] ;  /* 0x0000c800241d7a20 */ /* 0x010fe40000410000 */
[----:B------:R-:W2:Y:S01]  /*6f60*/  MUFU.TANH R0, R43 ;  /* 0x0000002b00007308 */ /* 0x000ea20000002400 */
[----:B------:R-:W-:Y:S01]  /*6f70*/  FMUL.FTZ R25, R38, c[0x0][0x320] ;  /* 0x0000c80026197a20 */ /* 0x000fe20000410000 */
[----:B------:R-:W-:Y:S04]  /*6f80*/  HMMA.16816.F32.BF16 R64, R212, R6, R64 ;  /* 0x00000006d440723c */ /* 0x000fe80000041840 */
[----:B------:R-:W-:Y:S02]  /*6f90*/  FMUL.FTZ R24, R39, c[0x0][0x320] ;  /* 0x0000c80027187a20 */ /* 0x000fe40000410000 */
[----:B------:R-:W-:Y:S02]  /*6fa0*/  FMUL.FTZ R8, R40, c[0x0][0x320] ;  /* 0x0000c80028087a20 */ /* 0x000fe40000410000 */
[----:B------:R-:W3:Y:S01]  /*6fb0*/  MUFU.TANH R2, R2 ;  /* 0x0000000200027308 */ /* 0x000ee20000002400 */
[----:B------:R-:W-:Y:S03]  /*6fc0*/  FMUL.FTZ R9, R41, c[0x0][0x320] ;  /* 0x0000c80029097a20 */ /* 0x000fe60000410000 */
[----:B------:R-:W-:Y:S02]  /*6fd0*/  FMUL.FTZ R23, R44, c[0x0][0x320] ;  /* 0x0000c8002c177a20 */ /* 0x000fe40000410000 */
[----:B------:R-:W-:Y:S02]  /*6fe0*/  FMUL.FTZ R10, R45, c[0x0][0x320] ;  /* 0x0000c8002d0a7a20 */ /* 0x000fe40000410000 */
[----:B------:R-:W-:Y:S02]  /*6ff0*/  FMUL.FTZ R37, R48, c[0x0][0x320] ;  /* 0x0000c80030257a20 */ /* 0x000fe40000410000 */
[----:B------:R-:W4:Y:S01]  /*7000*/  MUFU.TANH R12, R12 ;  /* 0x0000000c000c7308 */ /* 0x000f220000002400 */
[----:B------:R-:W-:Y:S02]  /*7010*/  FMUL.FTZ R36, R49, c[0x0][0x320] ;  /* 0x0000c80031247a20 */ /* 0x000fe40000410000 */
[----:B-1----:R-:W-:Y:S01]  /*7020*/  FMUL.FTZ R31, R50, c[0x0][0x320] ;  /* 0x0000c800321f7a20 */ /* 0x002fe20000410000 */
[----:B--2---:R1:W-:Y:S01]  /*7030*/  STL [R1+0x44], R0 ;  /* 0x0000440001007387 */ /* 0x0043e20000100800 */
[----:B------:R-:W-:Y:S02]  /*7040*/  FMUL.FTZ R30, R51, c[0x0][0x320] ;  /* 0x0000c800331e7a20 */ /* 0x000fe40000410000 */
[----:B------:R-:W-:Y:S02]  /*7050*/  FMUL.FTZ R38, R52, c[0x0][0x320] ;  /* 0x0000c80034267a20 */ /* 0x000fe40000410000 */
[----:B------:R-:W-:Y:S01]  /*7060*/  FMUL.FTZ R39, R53, c[0x0][0x320] ;  /* 0x0000c80035277a20 */ /* 0x000fe20000410000 */
[----:B------:R-:W2:Y:S01]  /*7070*/  MUFU.TANH R13, R13 ;  /* 0x0000000d000d7308 */ /* 0x000ea20000002400 */
        /* <DEDUP_REMOVED lines=53> */
[----:B------:R1:W1:Y:S10]  /*73d0*/  MUFU.TANH R202, R62 ;  /* 0x0000003e00ca7308 */ /* 0x0002740000002400 */
[----:B------:R1:W1:Y:S10]  /*73e0*/  MUFU.TANH R201, R63 ;  /* 0x0000003f00c97308 */ /* 0x0002740000002400 */
[----:B------:R1:W1:Y:S10]  /*73f0*/  MUFU.TANH R211, R64 ;  /* 0x0000004000d37308 */ /* 0x0002740000002400 */
[----:B------:R-:W1:Y:S10]  /*7400*/  MUFU.TANH R41, R41 ;  /* 0x0000002900297308 */ /* 0x000e740000002400 */
[----:B------:R1:W1:Y:S10]  /*7410*/  MUFU.TANH R209, R66 ;  /* 0x0000004200d17308 */ /* 0x0002740000002400 */
[----:B------:R-:W1:Y:S02]  /*7420*/  MUFU.TANH R40, R40 ;  /* 0x0000002800287308 */ /* 0x000e640000002400 */
[----:B-1234-:R-:W-:-:S05]  /*7430*/  @P0 BRA `(.L_x_711) ;  /* 0xffffe4a000000947 */ /* 0x01efca000383ffff */
.L_x_710:
[----:B----4-:R-:W2:Y:S01]  /*7440*/  LDL.LU R51, [R1+0x44] ;  /* 0x0000440001337983 */ /* 0x010ea20000300800 */
        /* <DEDUP_REMOVED lines=39> */
[----:B------:R-:W1:Y:S01]  /*76c0*/  SHFL.BFLY PT, R6, R42, 0x2, 0x1f ;  /* 0x0c401f002a067f89 */ /* 0x000e6200000e0000 */
        /* <DEDUP_REMOVED lines=12> */
[----:B------:R-:W3:Y:S01]  /*7790*/  SHFL.BFLY PT, R11, R4, 0x2, 0x1f ;  /* 0x0c401f00040b7f89 */ /* 0x000ee200000e0000 */
[----:B------:R-:W-:Y:S02]  /*77a0*/  FMNMX.FTZ R0, R33, R0, !PT ;  /* 0x0000000021007209 */ /* 0x000fe40007810000 */
[----:B------:R-:W-:Y:S02]  /*77b0*/  FMNMX.FTZ R3, R225, R3, !PT ;  /* 0x00000003e1037209 */ /* 0x000fe40007810000 */
[----:B------:R-:W-:Y:S02]  /*77c0*/  FMNMX.FTZ R0, R7, R0, !PT ;  /* 0x0000000007007209 */ /* 0x000fe40007810000 */
[----:B------:R-:W-:Y:S02]  /*77d0*/  FMNMX.FTZ R3, R224, R3, !PT ;  /* 0x00000003e0037209 */ /* 0x000fe40007810000 */
[----:B------:R-:W-:Y:S02]  /*77e0*/  MOV R54, R231 ;  /* 0x000000e700367202 */ /* 0x000fe40000000f00 */
[----:B------:R-:W-:Y:S02]  /*77f0*/  FMNMX.FTZ R3, R227, R3, !PT ;  /* 0x00000003e3037209 */ /* 0x000fe40007810000 */
[----:B------:R-:W-:Y:S02]  /*7800*/  MOV R63, R196 ;  /* 0x000000c4003f7202 */ /* 0x000fe40000000f00 */
[----:B------:R-:W-:Y:S02]  /*7810*/  FMNMX.FTZ R3, R226, R3, !PT ;  /* 0x00000003e2037209 */ /* 0x000fe40007810000 */
[----:B------:R-:W-:Y:S02]  /*7820*/  MOV R58, R229 ;  /* 0x000000e5003a7202 */ /* 0x000fe40000000f00 */
[----:B------:R-:W-:Y:S02]  /*7830*/  FMNMX.FTZ R3, R54, R3, !PT ;  /* 0x0000000336037209 */ /* 0x000fe40007810000 */
[----:B------:R-:W-:Y:S01]  /*7840*/  ISETP.LT.AND P0, PT, RZ, UR7, PT ;  /* 0x00000007ff007c0c */ /* 0x000fe2000bf01270 */
[----:B------:R-:W-:Y:S01]  /*7850*/  UIADD3 UR7, UR7, -0x1, URZ ;  /* 0xffffffff07077890 */ /* 0x000fe2000fffe03f */
[----:B--2---:R-:W-:Y:S02]  /*7860*/  FMNMX.FTZ R3, R51, R3, !PT ;  /* 0x0000000333037209 */ /* 0x004fe40007810000 */
[----:B-1----:R-:W-:Y:S02]  /*7870*/  FMNMX.FTZ R6, R42, R6, !PT ;  /* 0x000000062a067209 */ /* 0x002fe40007810000 */
[----:B------:R-:W1:Y:S01]  /*7880*/  SHFL.BFLY PT, R42, R0, 0x2, 0x1f ;  /* 0x0c401f00002a7f89 */ /* 0x000e6200000e0000 */
[----:B---3--:R-:W-:Y:S02]  /*7890*/  FMNMX.FTZ R11, R4, R11, !PT ;  /* 0x0000000b040b7209 */ /* 0x008fe40007810000 */
[----:B------:R-:W-:Y:S04]  /*78a0*/  FMNMX.FTZ R4, R63, R3, !PT ;  /* 0x000000033f047209 */ /* 0x000fe80007810000 */
[----:B------:R-:W-:Y:S01]  /*78b0*/  FMNMX.FTZ R4, R58, R4, !PT ;  /* 0x000000043a047209 */ /* 0x000fe20007810000 */
[----:B------:R-:W2:Y:S08]  /*78c0*/  SHFL.BFLY PT, R196, R6, 0x1, 0x1f ;  /* 0x0c201f0006c47f89 */ /* 0x000eb000000e0000 */
[----:B------:R-:W3:Y:S01]  /*78d0*/  SHFL.BFLY PT, R3, R11, 0x1, 0x1f ;  /* 0x0c201f000b037f89 */ /* 0x000ee200000e0000 */
[----:B-1----:R-:W-:Y:S02]  /*78e0*/  FMNMX.FTZ R42, R0, R42, !PT ;  /* 0x0000002a002a7209 */ /* 0x002fe40007810000 */
[----:B------:R-:W-:Y:S05]  /*78f0*/  FMNMX.FTZ R0, R57, R4, !PT ;  /* 0x0000000439007209 */ /* 0x000fea0007810000 */
[----:B------:R-:W-:Y:S01]  /*7900*/  SHFL.BFLY PT, R43, R42, 0x1, 0x1f ;  /* 0x0c201f002a2b7f89 */ /* 0x000fe200000e0000 */
[----:B------:R-:W-:Y:S02]  /*7910*/  FMNMX.FTZ R0, R56, R0, !PT ;  /* 0x0000000038007209 */ /* 0x000fe40007810000 */
[----:B--2---:R-:W-:Y:S02]  /*7920*/  FMNMX.FTZ R196, R6, R196, !PT ;  /* 0x000000c406c47209 */ /* 0x004fe40007810000 */
[----:B------:R-:W-:Y:S03]  /*7930*/  FMNMX.FTZ R0, R202, R0, !PT ;  /* 0x00000000ca007209 */ /* 0x000fe60007810000 */
[C---:B------:R-:W-:Y:S01]  /*7940*/  FMUL.FTZ R210, R196.reuse, c[0x0][0x2d0] ;  /* 0x0000b400c4d27a20 */ /* 0x040fe20000410000 */
[----:B------:R-:W-:Y:S01]  /*7950*/  FMNMX.FTZ R4, R201, R0, !PT ;  /* 0x00000000c9047209 */ /* 0x000fe20007810000 */
[----:B------:R-:W-:Y:S01]  /*7960*/  FADD.FTZ R6, -R196, R199 ;  /* 0x000000c7c4067221 */ /* 0x000fe20000010100 */
[----:B---3--:R-:W-:Y:S01]  /*7970*/  FMNMX.FTZ R3, R11, R3, !PT ;  /* 0x000000030b037209 */ /* 0x008fe20007810000 */
[--C-:B------:R-:W-:Y:S02]  /*7980*/  FFMA.FTZ R2, R2, c[0x0][0x2d0], -R210.reuse ;  /* 0x0000b40002027a23 */ /* 0x100fe400000108d2 */
[----:B------:R-:W1:Y:S01]  /*7990*/  SHFL.BFLY PT, R0, R4, 0x2, 0x1f ;  /* 0x0c401f0004007f89 */ /* 0x000e6200000e0000 */
[--C-:B------:R-:W-:Y:S01]  /*79a0*/  FFMA.FTZ R215, R38, c[0x0][0x2d0], -R210.reuse ;  /* 0x0000b40026d77a23 */ /* 0x100fe200000108d2 */
[----:B------:R2:W-:Y:S01]  /*79b0*/  MUFU.EX2 R11, R2 ;  /* 0x00000002000b7308 */ /* 0x0005e20000000800 */
[----:B------:R-:W-:Y:S02]  /*79c0*/  FMUL.FTZ R208, R3, c[0x0][0x2d0] ;  /* 0x0000b40003d07a20 */ /* 0x000fe40000410000 */
[----:B------:R-:W-:Y:S02]  /*79d0*/  FFMA.FTZ R229, R218, c[0x0][0x2d0], -R210 ;  /* 0x0000b400dae57a23 */ /* 0x000fe400000108d2 */
[--C-:B------:R-:W-:Y:S02]  /*79e0*/  FFMA.FTZ R204, R204, c[0x0][0x2d0], -R208.reuse ;  /* 0x0000b400cccc7a23 */ /* 0x100fe400000108d0 */
[--C-:B------:R-:W-:Y:S02]  /*79f0*/  FFMA.FTZ R213, R35, c[0x0][0x2d0], -R208.reuse ;  /* 0x0000b40023d57a23 */ /* 0x100fe400000108d0 */
[--C-:B------:R-:W-:Y:S01]  /*7a00*/  FFMA.FTZ R218, R230, c[0x0][0x2d0], -R208.reuse ;  /* 0x0000b400e6da7a23 */ /* 0x100fe200000108d0 */
[----:B------:R3:W-:Y:S01]  /*7a10*/  MUFU.EX2 R49, R204 ;  /* 0x000000cc00317308 */ /* 0x0007e20000000800 */
[--C-:B------:R-:W-:Y:S02]  /*7a20*/  FFMA.FTZ R216, R216, c[0x0][0x2d0], -R208.reuse ;  /* 0x0000b400d8d87a23 */ /* 0x100fe400000108d0 */
[--C-:B------:R-:W-:Y:S02]  /*7a30*/  FFMA.FTZ R61, R25, c[0x0][0x2d0], -R208.reuse ;  /* 0x0000b400193d7a23 */ /* 0x100fe400000108d0 */
[----:B------:R-:W-:Y:S02]  /*7a40*/  FFMA.FTZ R62, R24, c[0x0][0x2d0], -R208 ;  /* 0x0000b400183e7a23 */ /* 0x000fe400000108d0 */
[----:B------:R-:W-:Y:S02]  /*7a50*/  FADD.FTZ R199, -R3, R200 ;  /* 0x000000c803c77221 */ /* 0x000fe40000010100 */
[----:B------:R-:W-:Y:S01]  /*7a60*/  FMUL.FTZ R6, R6, c[0x0][0x2d0] ;  /* 0x0000b40006067a20 */ /* 0x000fe20000410000 */
[----:B------:R4:W-:Y:S01]  /*7a70*/  MUFU.EX2 R55, R216 ;  /* 0x000000d800377308 */ /* 0x0009e20000000800 */
[--C-:B------:R-:W-:Y:S01]  /*7a80*/  FFMA.FTZ R222, R222, c[0x0][0x2d0], -R210.reuse ;  /* 0x0000b400dede7a23 */ /* 0x100fe200000108d2 */
[----:B-1----:R-:W-:Y:S01]  /*7a90*/  FMNMX.FTZ R4, R4, R0, !PT ;  /* 0x0000000004047209 */ /* 0x002fe20007810000 */
[----:B------:R-:W-:Y:S01]  /*7aa0*/  FFMA.FTZ R219, R219, c[0x0][0x2d0], -R210 ;  /* 0x0000b400dbdb7a23 */ /* 0x000fe200000108d2 */
[----:B--2---:R-:W-:Y:S01]  /*7ab0*/  FMNMX.FTZ R2, R42, R43, !PT ;  /* 0x0000002b2a027209 */ /* 0x004fe20007810000 */
[----:B------:R-:W-:Y:S02]  /*7ac0*/  FFMA.FTZ R43, R31, c[0x0][0x2d0], -R208 ;  /* 0x0000b4001f2b7a23 */ /* 0x000fe400000108d0 */
[----:B------:R-:W1:Y:S01]  /*7ad0*/  SHFL.BFLY PT, R0, R4, 0x1, 0x1f ;  /* 0x0c201f0004007f89 */ /* 0x000e6200000e0000 */
[----:B------:R-:W-:Y:S02]  /*7ae0*/  FMUL.FTZ R199, R199, c[0x0][0x2d0] ;  /* 0x0000b400c7c77a20 */ /* 0x000fe40000410000 */
[----:B------:R-:W2:Y:S01]  /*7af0*/  MUFU.EX2 R52, R222 ;  /* 0x000000de00347308 */ /* 0x000ea20000000800 */
[----:B------:R-:W-:Y:S02]  /*7b00*/  FADD.FTZ R198, -R2, R198 ;  /* 0x000000c602c67221 */ /* 0x000fe40000010100 */
[----:B------:R-:W-:Y:S02]  /*7b10*/  FFMA.FTZ R42, R36, c[0x0][0x2d0], -R210 ;  /* 0x0000b400242a7a23 */ /* 0x000fe400000108d2 */
[----:B---3--:R-:W-:Y:S02]  /*7b20*/  FMUL.FTZ R204, R2, c[0x0][0x2d0] ;  /* 0x0000b40002cc7a20 */ /* 0x008fe40000410000 */
        /* <DEDUP_REMOVED lines=8> */
[----:B------:R3:W-:Y:S01]  /*7bb0*/  MUFU.EX2 R59, R206 ;  /* 0x000000ce003b7308 */ /* 0x0007e20000000800 */
[----:B-1----:R-:W-:Y:S01]  /*7bc0*/  FMNMX.FTZ R0, R4, R0, !PT ;  /* 0x0000000004007209 */ /* 0x002fe20007810000 */
[--C-:B------:R-:W-:Y:S02]  /*7bd0*/  FFMA.FTZ R228, R228, c[0x0][0x2d0], -R204.reuse ;  /* 0x0000b400e4e47a23 */ /* 0x100fe400000108cc */
[--C-:B------:R-:W-:Y:S02]  /*7be0*/  FFMA.FTZ R8, R8, c[0x0][0x2d0], -R204.reuse ;  /* 0x0000b40008087a23 */ /* 0x100fe400000108cc */
[----:B------:R-:W-:Y:S02]  /*7bf0*/  FMUL.FTZ R64, R0, c[0x0][0x2d0] ;  /* 0x0000b40000407a20 */ /* 0x000fe40000410000 */
[----:B------:R-:W-:Y:S02]  /*7c00*/  FFMA.FTZ R9, R9, c[0x0][0x2d0], -R204 ;  /* 0x0000b40009097a23 */ /* 0x000fe400000108cc */
[----:B------:R-:W-:Y:S01]  /*7c10*/  FFMA.FTZ R207, R207, c[0x0][0x2d0], -R64 ;  /* 0x0000b400cfcf7a23 */ /* 0x000fe20000010840 */
[----:B------:R1:W5:Y:S01]  /*7c20*/  MUFU.EX2 R48, R217 ;  /* 0x000000d900307308 */ /* 0x0003620000000800 */
[----:B------:R-:W-:Y:S02]  /*7c30*/  FFMA.FTZ R10, R10, c[0x0][0x2d0], -R204 ;  /* 0x0000b4000a0a7a23 */ /* 0x000fe400000108cc */
[----:B------:R-:W-:Y:S02]  /*7c40*/  FFMA.FTZ R231, R205, c[0x0][0x2d0], -R64 ;  /* 0x0000b400cde77a23 */ /* 0x000fe40000010840 */
[----:B------:R-:W-:Y:S02]  /*7c50*/  FFMA.FTZ R205, R33, c[0x0][0x2d0], -R204 ;  /* 0x0000b40021cd7a23 */ /* 0x000fe400000108cc */
[----:B------:R-:W-:Y:S02]  /*7c60*/  FFMA.FTZ R230, R12, c[0x0][0x2d0], -R64 ;  /* 0x0000b4000ce67a23 */ /* 0x000fe40000010840 */
[----:B------:R-:W-:Y:S01]  /*7c70*/  FFMA.FTZ R12, R23, c[0x0][0x2d0], -R204 ;  /* 0x0000b400170c7a23 */ /* 0x000fe200000108cc */
[----:B------:R5:W-:Y:S01]  /*7c80*/  MUFU.EX2 R66, R207 ;  /* 0x000000cf00427308 */ /* 0x000be20000000800 */
[----:B----4-:R-:W-:Y:S02]  /*7c90*/  FFMA.FTZ R216, R223, c[0x0][0x2d0], -R208 ;  /* 0x0000b400dfd87a23 */ /* 0x010fe400000108d0 */
[----:B---3--:R-:W-:Y:S02]  /*7ca0*/  FFMA.FTZ R206, R5, c[0x0][0x2d0], -R204 ;  /* 0x0000b40005ce7a23 */ /* 0x008fe400000108cc */
[----:B------:R-:W-:Y:S02]  /*7cb0*/  FFMA.FTZ R223, R26, c[0x0][0x2d0], -R210 ;  /* 0x0000b4001adf7a23 */ /* 0x000fe400000108d2 */
[----:B------:R-:W-:Y:S02]  /*7cc0*/  FADD.FTZ R197, -R0, R197 ;  /* 0x000000c500c57221 */ /* 0x000fe40000010100 */
[----:B------:R-:W-:Y:S01]  /*7cd0*/  FFMA.FTZ R200, R13, c[0x0][0x2d0], -R64 ;  /* 0x0000b4000dc87a23 */ /* 0x000fe20000010840 */
[----:B------:R3:W4:Y:S01]  /*7ce0*/  MUFU.EX2 R53, R221 ;  /* 0x000000dd00357308 */ /* 0x0007220000000800 */
[----:B------:R-:W-:Y:S02]  /*7cf0*/  FMUL.FTZ R197, R197, c[0x0][0x2d0] ;  /* 0x0000b400c5c57a20 */ /* 0x000fe40000410000 */
[----:B------:R-:W-:Y:S01]  /*7d00*/  FFMA.FTZ R67, R29, c[0x0][0x2d0], -R210 ;  /* 0x0000b4001d437a23 */ /* 0x000fe200000108d2 */
[----:B--2---:R-:W-:Y:S01]  /*7d10*/  MOV R29, R52 ;  /* 0x00000034001d7202 */ /* 0x004fe20000000f00 */
[----:B-1----:R-:W-:Y:S02]  /*7d20*/  FFMA.FTZ R217, R220, c[0x0][0x2d0], -R204 ;  /* 0x0000b400dcd97a23 */ /* 0x002fe400000108cc */
[--C-:B------:R-:W-:Y:S01]  /*7d30*/  FFMA.FTZ R60, R28, c[0x0][0x2d0], -R210.reuse ;  /* 0x0000b4001c3c7a23 */ /* 0x100fe200000108d2 */
[----:B------:R-:W-:Y:S01]  /*7d40*/  MOV R28, R49 ;  /* 0x00000031001c7202 */ /* 0x000fe20000000f00 */
[--C-:B------:R-:W-:Y:S01]  /*7d50*/  FFMA.FTZ R214, R39, c[0x0][0x2d0], -R210.reuse ;  /* 0x0000b40027d67a23 */ /* 0x100fe200000108d2 */
[----:B------:R-:W-:Y:S01]  /*7d60*/  MUFU.EX2 R199, R199 ;  /* 0x000000c700c77308 */ /* 0x000fe20000000800 */
[----:B------:R-:W-:Y:S01]  /*7d70*/  FFMA.FTZ R211, R211, c[0x0][0x2d0], -R210 ;  /* 0x0000b400d3d37a23 */ /* 0x000fe200000108d2 */
[----:B-----5:R-:W-:Y:S01]  /*7d80*/  MOV R39, R48 ;  /* 0x0000003000277202 */ /* 0x020fe20000000f00 */
[----:B------:R-:W-:Y:S02]  /*7d90*/  FFMA.FTZ R212, R34, c[0x0][0x2d0], -R208 ;  /* 0x0000b40022d47a23 */ /* 0x000fe400000108d0 */
[--C-:B------:R-:W-:Y:S02]  /*7da0*/  FFMA.FTZ R207, R32, c[0x0][0x2d0], -R204.reuse ;  /* 0x0000b40020cf7a23 */ /* 0x100fe400000108cc */
[----:B------:R-:W-:Y:S02]  /*7db0*/  FFMA.FTZ R204, R7, c[0x0][0x2d0], -R204 ;  /* 0x0000b40007cc7a23 */ /* 0x000fe400000108cc */
[----:B------:R-:W2:Y:S01]  /*7dc0*/  LDL.LU R7, [R1+0x40] ;  /* 0x0000400001077983 */ /* 0x000ea20000300800 */
[----:B------:R-:W-:Y:S01]  /*7dd0*/  MUFU.EX2 R229, R229 ;  /* 0x000000e500e57308 */ /* 0x000fe20000000800 */
[----:B------:R-:W-:Y:S02]  /*7de0*/  FFMA.FTZ R209, R209, c[0x0][0x2d0], -R208 ;  /* 0x0000b400d1d17a23 */ /* 0x000fe400000108d0 */
[--C-:B------:R-:W-:Y:S02]  /*7df0*/  FFMA.FTZ R44, R20, c[0x0][0x2d0], -R210.reuse ;  /* 0x0000b400142c7a23 */ /* 0x100fe400000108d2 */
[--C-:B---3--:R-:W-:Y:S02]  /*7e00*/  FFMA.FTZ R221, R27, c[0x0][0x2d0], -R210.reuse ;  /* 0x0000b4001bdd7a23 */ /* 0x108fe400000108d2 */
[----:B------:R-:W1:Y:S01]  /*7e10*/  LDSM.16.MT88.4 R24, [R248+0x100] ;  /* 0x00010000f818783b */ /* 0x000e620000004200 */
[--C-:B------:R-:W-:Y:S02]  /*7e20*/  FFMA.FTZ R45, R19, c[0x0][0x2d0], -R210.reuse ;  /* 0x0000b400132d7a23 */ /* 0x100fe400000108d2 */
[----:B------:R-:W-:Y:S01]  /*7e30*/  MUFU.EX2 R218, R218 ;  /* 0x000000da00da7308 */ /* 0x000fe20000000800 */
[--C-:B------:R-:W-:Y:S02]  /*7e40*/  FFMA.FTZ R50, R37, c[0x0][0x2d0], -R210.reuse ;  /* 0x0000b40025327a23 */ /* 0x100fe400000108d2 */
[----:B------:R-:W-:Y:S02]  /*7e50*/  FFMA.FTZ R210, R41, c[0x0][0x2d0], -R210 ;  /* 0x0000b40029d27a23 */ /* 0x000fe400000108d2 */
[--C-:B------:R-:W-:Y:S02]  /*7e60*/  FFMA.FTZ R46, R17, c[0x0][0x2d0], -R208.reuse ;  /* 0x0000b400112e7a23 */ /* 0x100fe400000108d0 */
[--C-:B------:R-:W-:Y:S02]  /*7e70*/  FFMA.FTZ R47, R16, c[0x0][0x2d0], -R208.reuse ;  /* 0x0000b400102f7a23 */ /* 0x100fe400000108d0 */
[--C-:B------:R-:W-:Y:S01]  /*7e80*/  FFMA.FTZ R222, R22, c[0x0][0x2d0], -R208.reuse ;  /* 0x0000b40016de7a23 */ /* 0x100fe200000108d0 */
[----:B------:R-:W-:Y:S01]  /*7e90*/  MUFU.EX2 R216, R216 ;  /* 0x000000d800d87308 */ /* 0x000fe20000000800 */
[--C-:B------:R-:W-:Y:S02]  /*7ea0*/  FFMA.FTZ R220, R21, c[0x0][0x2d0], -R208.reuse ;  /* 0x0000b40015dc7a23 */ /* 0x100fe400000108d0 */
[--C-:B------:R-:W-:Y:S02]  /*7eb0*/  FFMA.FTZ R30, R30, c[0x0][0x2d0], -R208.reuse ;  /* 0x0000b4001e1e7a23 */ /* 0x100fe400000108d0 */
[----:B------:R-:W-:Y:S02]  /*7ec0*/  FFMA.FTZ R208, R40, c[0x0][0x2d0], -R208 ;  /* 0x0000b40028d07a23 */ /* 0x000fe400000108d0 */
[C---:B------:R-:W-:Y:S01]  /*7ed0*/  FMUL.FTZ R64, R6.reuse, R180 ;  /* 0x000000b406407220 */ /* 0x040fe20000410000 */
[----:B------:R-:W-:Y:S01]  /*7ee0*/  MOV R180, R43 ;  /* 0x0000002b00b47202 */ /* 0x000fe20000000f00 */
[C---:B------:R-:W-:Y:S01]  /*7ef0*/  FMUL.FTZ R65, R6.reuse, R181 ;  /* 0x000000b506417220 */ /* 0x040fe20000410000 */
[----:B------:R-:W-:Y:S01]  /*7f00*/  MUFU.EX2 R219, R219 ;  /* 0x000000db00db7308 */ /* 0x000fe20000000800 */
[----:B------:R-:W-:Y:S01]  /*7f10*/  MOV R181, R42 ;  /* 0x0000002a00b57202 */ /* 0x000fe20000000f00 */
[C---:B------:R-:W-:Y:S01]  /*7f20*/  FMUL.FTZ R16, R6.reuse, R192 ;  /* 0x000000c006107220 */ /* 0x040fe20000410000 */
[----:B------:R-:W3:Y:S01]  /*7f30*/  LDSM.16.MT88.4 R40, [R242+0x100] ;  /* 0x00010000f228783b */ /* 0x000ee20000004200 */
[----:B----4-:R-:W-:Y:S01]  /*7f40*/  MOV R192, R53 ;  /* 0x0000003500c07202 */ /* 0x010fe20000000f00 */
[C---:B------:R-:W-:Y:S01]  /*7f50*/  FMUL.FTZ R17, R6.reuse, R193 ;  /* 0x000000c106117220 */ /* 0x040fe20000410000 */
[----:B------:R-:W-:Y:S01]  /*7f60*/  MOV R193, R10 ;  /* 0x0000000a00c17202 */ /* 0x000fe20000000f00 */
[C---:B------:R-:W-:Y:S01]  /*7f70*/  FMUL.FTZ R32, R6.reuse, R188 ;  /* 0x000000bc06207220 */ /* 0x040fe20000410000 */
[----:B------:R-:W-:Y:S01]  /*7f80*/  MOV R188, R12 ;  /* 0x0000000c00bc7202 */ /* 0x000fe20000000f00 */
[C---:B------:R-:W-:Y:S01]  /*7f90*/  FMUL.FTZ R33, R6.reuse, R189 ;  /* 0x000000bd06217220 */ /* 0x040fe20000410000 */
[----:B------:R-:W4:Y:S01]  /*7fa0*/  MUFU.EX2 R198, R198 ;  /* 0x000000c600c67308 */ /* 0x000f220000000800 */
[C---:B------:R-:W-:Y:S01]  /*7fb0*/  FMUL.FTZ R68, R6.reuse, R68 ;  /* 0x0000004406447220 */ /* 0x040fe20000410000 */
[----:B------:R-:W-:Y:S01]  /*7fc0*/  MOV R189, R9 ;  /* 0x0000000900bd7202 */ /* 0x000fe20000000f00 */
[C---:B------:R-:W-:Y:S02]  /*7fd0*/  FMUL.FTZ R69, R6.reuse, R69 ;  /* 0x0000004506457220 */ /* 0x040fe40000410000 */
[C---:B------:R-:W-:Y:S02]  /*7fe0*/  FMUL.FTZ R80, R6.reuse, R80 ;  /* 0x0000005006507220 */ /* 0x040fe40000410000 */
[C---:B------:R-:W-:Y:S02]  /*7ff0*/  FMUL.FTZ R81, R6.reuse, R81 ;  /* 0x0000005106517220 */ /* 0x040fe40000410000 */
[C---:B------:R-:W-:Y:S01]  /*8000*/  FMUL.FTZ R84, R6.reuse, R84 ;  /* 0x0000005406547220 */ /* 0x040fe20000410000 */
[----:B------:R-:W5:Y:S01]  /*8010*/  MUFU.EX2 R197, R197 ;  /* 0x000000c500c57308 */ /* 0x000f620000000800 */
[C---:B------:R-:W-:Y:S02]  /*8020*/  FMUL.FTZ R85, R6.reuse, R85 ;  /* 0x0000005506557220 */ /* 0x040fe40000410000 */
[C---:B------:R-:W-:Y:S02]  /*8030*/  FMUL.FTZ R96, R6.reuse, R96 ;  /* 0x0000006006607220 */ /* 0x040fe40000410000 */
        /* <DEDUP_REMOVED lines=9> */
[----:B------:R-:W1:Y:S01]  /*80d0*/  MUFU.EX2 R231, R231 ;  /* 0x000000e700e77308 */ /* 0x000e620000000800 */
[----:B------:R-:W-:Y:S01]  /*80e0*/  F2FP.BF16.PACK_AB R176, R29, R11 ;  /* 0x0000000b1db0723e */ /* 0x000fe200000010ff */
[----:B------:R-:W-:Y:S01]  /*80f0*/  FMUL.FTZ R5, R6, R177 ;  /* 0x000000b106057220 */ /* 0x000fe20000410000 */
[----:B------:R-:W-:Y:S01]  /*8100*/  F2FP.BF16.PACK_AB R177, R28, R55 ;  /* 0x000000371cb1723e */ /* 0x000fe200000010ff */
[C---:B------:R-:W-:Y:S02]  /*8110*/  FMUL.FTZ R20, R6.reuse, R172 ;  /* 0x000000ac06147220 */ /* 0x040fe40000410000 */
[C---:B------:R-:W-:Y:S01]  /*8120*/  FMUL.FTZ R21, R6.reuse, R173 ;  /* 0x000000ad06157220 */ /* 0x040fe20000410000 */
[----:B------:R-:W-:Y:S01]  /*8130*/  MOV R173, R62 ;  /* 0x0000003e00ad7202 */ /* 0x000fe20000000f00 */
[C---:B------:R-:W-:Y:S01]  /*8140*/  FMUL.FTZ R36, R6.reuse, R168 ;  /* 0x000000a806247220 */ /* 0x040fe20000410000 */
[----:B------:R-:W-:Y:S01]  /*8150*/  MOV R168, R35 ;  /* 0x0000002300a87202 */ /* 0x000fe20000000f00 */
[----:B------:R-:W-:Y:S01]  /*8160*/  MUFU.EX2 R230, R230 ;  /* 0x000000e600e67308 */ /* 0x000fe20000000800 */
[C---:B------:R-:W-:Y:S01]  /*8170*/  FMUL.FTZ R37, R6.reuse, R169 ;  /* 0x000000a906257220 */ /* 0x040fe20000410000 */
[----:B------:R-:W-:Y:S01]  /*8180*/  MOV R169, R46 ;  /* 0x0000002e00a97202 */ /* 0x000fe20000000f00 */
[C---:B------:R-:W-:Y:S01]  /*8190*/  FMUL.FTZ R48, R6.reuse, R184 ;  /* 0x000000b806307220 */ /* 0x040fe20000410000 */
[----:B------:R-:W-:Y:S01]  /*81a0*/  MOV R184, R8 ;  /* 0x0000000800b87202 */ /* 0x000fe20000000f00 */
[C---:B------:R-:W-:Y:S01]  /*81b0*/  FMUL.FTZ R49, R6.reuse, R185 ;  /* 0x000000b906317220 */ /* 0x040fe20000410000 */
[----:B------:R-:W-:Y:S01]  /*81c0*/  MOV R185, R30 ;  /* 0x0000001e00b97202 */ /* 0x000fe20000000f00 */
[C---:B------:R-:W-:Y:S01]  /*81d0*/  FMUL.FTZ R52, R6.reuse, R164 ;  /* 0x000000a406347220 */ /* 0x040fe20000410000 */
[----:B------:R-:W-:Y:S01]  /*81e0*/  MOV R164, R38 ;  /* 0x0000002600a47202 */ /* 0x000fe20000000f00 */
[C---:B------:R-:W-:Y:S01]  /*81f0*/  FMUL.FTZ R53, R6.reuse, R165 ;  /* 0x000000a506357220 */ /* 0x040fe20000410000 */
[----:B------:R-:W2:Y:S01]  /*8200*/  MUFU.EX2 R200, R200 ;  /* 0x000000c800c87308 */ /* 0x000ea20000000800 */
[C---:B------:R-:W-:Y:S01]  /*8210*/  FMUL.FTZ R128, R6.reuse, R128 ;  /* 0x0000008006807220 */ /* 0x040fe20000410000 */
[----:B------:R-:W-:Y:S01]  /*8220*/  MOV R165, R47 ;  /* 0x0000002f00a57202 */ /* 0x000fe20000000f00 */
[----:B------:R-:W-:Y:S02]  /*8230*/  FMUL.FTZ R129, R6, R129 ;  /* 0x0000008106817220 */ /* 0x000fe40000410000 */
[C---:B----4-:R-:W-:Y:S01]  /*8240*/  FMUL.FTZ R8, R198.reuse, R160 ;  /* 0x000000a0c6087220 */ /* 0x050fe20000410000 */
[----:B------:R-:W-:Y:S01]  /*8250*/  F2FP.BF16.PACK_AB R160, R39, R59 ;  /* 0x0000003b27a0723e */ /* 0x000fe200000010ff */
[----:B-----5:R-:W-:Y:S01]  /*8260*/  FMUL.FTZ R10, R197, R162 ;  /* 0x000000a2c50a7220 */ /* 0x020fe20000410000 */
[----:B-1----:R-:W-:Y:S01]  /*8270*/  F2FP.BF16.PACK_AB R162, R217, R192 ;  /* 0x000000c0d9a2723e */ /* 0x002fe200000010ff */
[C---:B------:R-:W-:Y:S01]  /*8280*/  FMUL.FTZ R9, R198.reuse, R161 ;  /* 0x000000a1c6097220 */ /* 0x040fe20000410000 */
[----:B------:R-:W-:Y:S01]  /*8290*/  F2FP.BF16.PACK_AB R161, R231, R66 ;  /* 0x00000042e7a1723e */ /* 0x000fe200000010ff */
[C---:B------:R-:W-:Y:S01]  /*82a0*/  FMUL.FTZ R12, R198.reuse, R156 ;  /* 0x0000009cc60c7220 */ /* 0x040fe20000410000 */
[----:B------:R-:W-:Y:S01]  /*82b0*/  MOV R156, R58 ;  /* 0x0000003a009c7202 */ /* 0x000fe20000000f00 */
[C---:B------:R-:W-:Y:S01]  /*82c0*/  FMUL.FTZ R14, R197.reuse, R158 ;  /* 0x0000009ec50e7220 */ /* 0x040fe20000410000 */
[----:B------:R-:W-:Y:S01]  /*82d0*/  MOV R158, R59 ;  /* 0x0000003b009e7202 */ /* 0x000fe20000000f00 */
[C---:B------:R-:W-:Y:S01]  /*82e0*/  FMUL.FTZ R13, R198.reuse, R157 ;  /* 0x0000009dc60d7220 */ /* 0x040fe20000410000 */
[----:B------:R-:W-:Y:S01]  /*82f0*/  MOV R157, R55 ;  /* 0x00000037009d7202 */ /* 0x000fe20000000f00 */
[----:B------:R-:W-:Y:S01]  /*8300*/  FMUL.FTZ R15, R197, R159 ;  /* 0x0000009fc50f7220 */ /* 0x000fe20000410000 */
        /* <DEDUP_REMOVED lines=9> */
[----:B------:R-:W-:Y:S01]  /*83a0*/  FMUL.FTZ R31, R197, R151 ;  /* 0x00000097c51f7220 */ /* 0x000fe20000410000 */
[----:B------:R-:W-:Y:S01]  /*83b0*/  MOV R151, R56 ;  /* 0x0000003800977202 */ /* 0x000fe20000000f00 */
[C---:B------:R-:W-:Y:S01]  /*83c0*/  FMUL.FTZ R22, R199.reuse, R174 ;  /* 0x000000aec7167220 */ /* 0x040fe20000410000 */
[----:B------:R-:W1:Y:S01]  /*83d0*/  LDSM.16.MT88.4 R56, [R241+0x100] ;  /* 0x00010000f138783b */ /* 0x000e620000004200 */
[C---:B------:R-:W-:Y:S01]  /*83e0*/  FMUL.FTZ R23, R199.reuse, R175 ;  /* 0x000000afc7177220 */ /* 0x040fe20000410000 */
[----:B------:R-:W-:Y:S01]  /*83f0*/  MOV R175, R39 ;  /* 0x0000002700af7202 */ /* 0x000fe20000000f00 */
[----:B------:R-:W-:Y:S01]  /*8400*/  FMUL.FTZ R35, R199, R191 ;  /* 0x000000bfc7237220 */ /* 0x000fe20000410000 */
[----:B------:R-:W-:Y:S01]  /*8410*/  MOV R191, R45 ;  /* 0x0000002d00bf7202 */ /* 0x000fe20000000f00 */
[C---:B------:R-:W-:Y:S01]  /*8420*/  FMUL.FTZ R45, R198.reuse, R141 ;  /* 0x0000008dc62d7220 */ /* 0x040fe20000410000 */
[----:B------:R-:W-:Y:S01]  /*8430*/  MOV R174, R67 ;  /* 0x0000004300ae7202 */ /* 0x000fe20000000f00 */
[C---:B------:R-:W-:Y:S01]  /*8440*/  FMUL.FTZ R46, R197.reuse, R142 ;  /* 0x0000008ec52e7220 */ /* 0x040fe20000410000 */
[----:B------:R-:W-:Y:S01]  /*8450*/  MUFU.EX2 R169, R169 ;  /* 0x000000a900a97308 */ /* 0x000fe20000000800 */
[----:B------:R-:W-:Y:S02]  /*8460*/  FMUL.FTZ R47, R197, R143 ;  /* 0x0000008fc52f7220 */ /* 0x000fe40000410000 */
[C---:B------:R-:W-:Y:S01]  /*8470*/  FMUL.FTZ R38, R199.reuse, R170 ;  /* 0x000000aac7267220 */ /* 0x040fe20000410000 */
[----:B------:R-:W-:Y:S01]  /*8480*/  MOV R170, R44 ;  /* 0x0000002c00aa7202 */ /* 0x000fe20000000f00 */
[C---:B------:R-:W-:Y:S02]  /*8490*/  FMUL.FTZ R44, R198.reuse, R140 ;  /* 0x0000008cc62c7220 */ /* 0x040fe40000410000 */
[----:B------:R-:W4:Y:S01]  /*84a0*/  LDSM.16.MT88.4 R140, [R240+0x100] ;  /* 0x00010000f08c783b */ /* 0x000f220000004200 */
[C---:B------:R-:W-:Y:S02]  /*84b0*/  FMUL.FTZ R39, R199.reuse, R171 ;  /* 0x000000abc7277220 */ /* 0x040fe40000410000 */
[----:B------:R-:W-:Y:S01]  /*84c0*/  FMUL.FTZ R50, R199, R186 ;  /* 0x000000bac7327220 */ /* 0x000fe20000410000 */
[----:B------:R-:W-:Y:S01]  /*84d0*/  MUFU.EX2 R171, R194 ;  /* 0x000000c200ab7308 */ /* 0x000fe20000000800 */
[C---:B------:R-:W-:Y:S02]  /*84e0*/  FMUL.FTZ R60, R198.reuse, R132 ;  /* 0x00000084c63c7220 */ /* 0x040fe40000410000 */
[C---:B------:R-:W-:Y:S02]  /*84f0*/  FMUL.FTZ R61, R198.reuse, R133 ;  /* 0x00000085c63d7220 */ /* 0x040fe40000410000 */
[----:B------:R-:W-:Y:S02]  /*8500*/  FMUL.FTZ R62, R197, R134 ;  /* 0x00000086c53e7220 */ /* 0x000fe40000410000 */
[C---:B------:R-:W-:Y:S02]  /*8510*/  FMUL.FTZ R55, R199.reuse, R167 ;  /* 0x000000a7c7377220 */ /* 0x040fe40000410000 */
[C---:B------:R-:W-:Y:S01]  /*8520*/  FMUL.FTZ R67, R199.reuse, R183 ;  /* 0x000000b7c7437220 */ /* 0x040fe20000410000 */
[----:B------:R-:W-:Y:S01]  /*8530*/  MUFU.EX2 R186, R206 ;  /* 0x000000ce00ba7308 */ /* 0x000fe20000000800 */
[C---:B------:R-:W-:Y:S02]  /*8540*/  FMUL.FTZ R70, R199.reuse, R70 ;  /* 0x00000046c7467220 */ /* 0x040fe40000410000 */
[----:B------:R-:W-:Y:S02]  /*8550*/  FMUL.FTZ R71, R199, R71 ;  /* 0x00000047c7477220 */ /* 0x000fe40000410000 */
[C---:B------:R-:W-:Y:S02]  /*8560*/  FMUL.FTZ R72, R198.reuse, R72 ;  /* 0x00000048c6487220 */ /* 0x040fe40000410000 */
[C---:B------:R-:W-:Y:S02]  /*8570*/  FMUL.FTZ R73, R198.reuse, R73 ;  /* 0x00000049c6497220 */ /* 0x040fe40000410000 */
[C---:B------:R-:W-:Y:S01]  /*8580*/  FMUL.FTZ R74, R197.reuse, R74 ;  /* 0x0000004ac54a7220 */ /* 0x040fe20000410000 */
[----:B------:R-:W-:Y:S01]  /*8590*/  MUFU.EX2 R183, R211 ;  /* 0x000000d300b77308 */ /* 0x000fe20000000800 */
[C---:B------:R-:W-:Y:S02]  /*85a0*/  FMUL.FTZ R75, R197.reuse, R75 ;  /* 0x0000004bc54b7220 */ /* 0x040fe40000410000 */
[C---:B------:R-:W-:Y:S02]  /*85b0*/  FMUL.FTZ R76, R198.reuse, R76 ;  /* 0x0000004cc64c7220 */ /* 0x040fe40000410000 */
[C---:B------:R-:W-:Y:S02]  /*85c0*/  FMUL.FTZ R77, R198.reuse, R77 ;  /* 0x0000004dc64d7220 */ /* 0x040fe40000410000 */
[C---:B------:R-:W-:Y:S02]  /*85d0*/  FMUL.FTZ R78, R197.reuse, R78 ;  /* 0x0000004ec54e7220 */ /* 0x040fe40000410000 */
[----:B------:R-:W-:Y:S01]  /*85e0*/  FMUL.FTZ R79, R197, R79 ;  /* 0x0000004fc54f7220 */ /* 0x000fe20000410000 */
[----:B------:R-:W-:Y:S01]  /*85f0*/  MUFU.EX2 R170, R170 ;  /* 0x000000aa00aa7308 */ /* 0x000fe20000000800 */
[C---:B------:R-:W-:Y:S02]  /*8600*/  FMUL.FTZ R82, R199.reuse, R82 ;  /* 0x00000052c7527220 */ /* 0x040fe40000410000 */
[C---:B------:R-:W-:Y:S02]  /*8610*/  FMUL.FTZ R83, R199.reuse, R83 ;  /* 0x00000053c7537220 */ /* 0x040fe40000410000 */
[C---:B------:R-:W-:Y:S02]  /*8620*/  FMUL.FTZ R86, R199.reuse, R86 ;  /* 0x00000056c7567220 */ /* 0x040fe40000410000 */
[----:B------:R-:W-:Y:S02]  /*8630*/  FMUL.FTZ R87, R199, R87 ;  /* 0x00000057c7577220 */ /* 0x000fe40000410000 */
[C---:B------:R-:W-:Y:S01]  /*8640*/  FMUL.FTZ R88, R198.reuse, R88 ;  /* 0x00000058c6587220 */ /* 0x040fe20000410000 */
[----:B------:R-:W-:Y:S01]  /*8650*/  MUFU.EX2 R165, R165 ;  /* 0x000000a500a57308 */ /* 0x000fe20000000800 */
        /* <DEDUP_REMOVED lines=11> */
[----:B------:R-:W5:Y:S01]  /*8710*/  MUFU.EX2 R164, R164 ;  /* 0x000000a400a47308 */ /* 0x000f620000000800 */
[----:B------:R-:W-:Y:S02]  /*8720*/  FMUL.FTZ R103, R199, R103 ;  /* 0x00000067c7677220 */ /* 0x000fe40000410000 */
[C---:B------:R-:W-:Y:S02]  /*8730*/  FMUL.FTZ R104, R198.reuse, R104 ;  /* 0x00000068c6687220 */ /* 0x040fe40000410000 */
        /* <DEDUP_REMOVED lines=19> */
[----:B------:R-:W-:Y:S02]  /*8870*/  FMUL.FTZ R131, R199, R131 ;  /* 0x00000083c7837220 */ /* 0x000fe40000410000 */
[C---:B------:R-:W-:Y:S01]  /*8880*/  FMUL.FTZ R124, R198.reuse, R124 ;  /* 0x0000007cc67c7220 */ /* 0x040fe20000410000 */
[----:B------:R-:W-:Y:S01]  /*8890*/  MUFU.EX2 R222, R222 ;  /* 0x000000de00de7308 */ /* 0x000fe20000000800 */
[----:B------:R-:W-:Y:S02]  /*88a0*/  FMUL.FTZ R125, R198, R125 ;  /* 0x0000007dc67d7220 */ /* 0x000fe40000410000 */
[C---:B------:R-:W-:Y:S02]  /*88b0*/  FMUL.FTZ R126, R197.reuse, R126 ;  /* 0x0000007ec57e7220 */ /* 0x040fe40000410000 */
[----:B------:R-:W-:Y:S05]  /*88c0*/  FMUL.FTZ R127, R197, R127 ;  /* 0x0000007fc57f7220 */ /* 0x000fea0000410000 */
[----:B------:R-:W-:Y:S10]  /*88d0*/  MUFU.EX2 R220, R220 ;  /* 0x000000dc00dc7308 */ /* 0x000ff40000000800 */
[----:B------:R-:W-:Y:S01]  /*88e0*/  MUFU.EX2 R173, R173 ;  /* 0x000000ad00ad7308 */ /* 0x000fe20000000800 */
[----:B--2---:R-:W-:Y:S02]  /*88f0*/  FFMA.FTZ R172, R6, R7, R11 ;  /* 0x0000000706ac7223 */ /* 0x004fe4000001000b */
[----:B------:R-:W-:Y:S01]  /*8900*/  FMUL.FTZ R6, R199, R178 ;  /* 0x000000b2c7067220 */ /* 0x000fe20000410000 */
[----:B------:R-:W-:Y:S01]  /*8910*/  F2FP.BF16.PACK_AB R178, R219, R229 ;  /* 0x000000e5dbb2723e */ /* 0x000fe200000010ff */
[----:B------:R-:W-:Y:S01]  /*8920*/  FMUL.FTZ R7, R199, R179 ;  /* 0x000000b3c7077220 */ /* 0x000fe20000410000 */
[----:B------:R-:W-:Y:S01]  /*8930*/  F2FP.BF16.PACK_AB R179, R216, R218 ;  /* 0x000000dad8b3723e */ /* 0x000fe200000010ff */
[C---:B------:R-:W-:Y:S01]  /*8940*/  FMUL.FTZ R11, R197.reuse, R163 ;  /* 0x000000a3c50b7220 */ /* 0x040fe20000410000 */
[----:B------:R-:W-:Y:S05]  /*8950*/  F2FP.BF16.PACK_AB R163, R200, R230 ;  /* 0x000000e6c8a3723e */ /* 0x000fea00000010ff */
[-C--:B------:R-:W-:Y:S08]  /*8960*/  HMMA.16816.F32.BF16 R4, R176, R24.reuse, R4 ;  /* 0x00000018b004723c */ /* 0x080ff00000041804 */
[C---:B------:R-:W-:Y:S07]  /*8970*/  HMMA.16816.F32.BF16 R8, R160.reuse, R24, R8 ;  /* 0x00000018a008723c */ /* 0x040fee0000041808 */
[C---:B------:R-:W-:Y:S01]  /*8980*/  FMUL.FTZ R24, R198.reuse, R152 ;  /* 0x00000098c6187220 */ /* 0x040fe20000410000 */
[-C--:B------:R-:W-:Y:S04]  /*8990*/  HMMA.16816.F32.BF16 R12, R160, R26.reuse, R12 ;  /* 0x0000001aa00c723c */ /* 0x080fe8000004180c */
[----:B------:R-:W-:Y:S01]  /*89a0*/  MOV R152, R63 ;  /* 0x0000003f00987202 */ /* 0x000fe20000000f00 */
[----:B------:R-:W-:Y:S02]  /*89b0*/  FMUL.FTZ R63, R197, R135 ;  /* 0x00000087c53f7220 */ /* 0x000fe40000410000 */
[----:B------:R-:W2:Y:S01]  /*89c0*/  LDSM.16.MT88.4 R132, [R248+0x2100] ;  /* 0x00210000f884783b */ /* 0x000ea20000004200 */
[C---:B------:R-:W-:Y:S04]  /*89d0*/  HMMA.16816.F32.BF16 R16, R176.reuse, R26, R16 ;  /* 0x0000001ab010723c */ /* 0x040fe80000041810 */
[C---:B------:R-:W-:Y:S01]  /*89e0*/  FMUL.FTZ R25, R198.reuse, R153 ;  /* 0x00000099c6197220 */ /* 0x040fe20000410000 */
[----:B------:R-:W-:Y:S01]  /*89f0*/  MOV R153, R51 ;  /* 0x0000003300997202 */ /* 0x000fe20000000f00 */
[----:B------:R-:W-:Y:S02]  /*8a00*/  FMUL.FTZ R51, R199, R187 ;  /* 0x000000bbc7337220 */ /* 0x000fe40000410000 */
[-C--:B---3--:R-:W-:Y:S01]  /*8a10*/  HMMA.16816.F32.BF16 R20, R176, R40.reuse, R20 ;  /* 0x00000028b014723c */ /* 0x088fe20000041814 */
[----:B------:R-:W-:Y:S03]  /*8a20*/  MUFU.EX2 R187, R184 ;  /* 0x000000b800bb7308 */ /* 0x000fe60000000800 */
[C---:B------:R-:W-:Y:S01]  /*8a30*/  FMUL.FTZ R27, R197.reuse, R155 ;  /* 0x0000009bc51b7220 */ /* 0x040fe20000410000 */
[----:B------:R-:W-:Y:S01]  /*8a40*/  MOV R155, R28 ;  /* 0x0000001c009b7202 */ /* 0x000fe20000000f00 */
[C---:B------:R-:W-:Y:S01]  /*8a50*/  FMUL.FTZ R26, R197.reuse, R154 ;  /* 0x0000009ac51a7220 */ /* 0x040fe20000410000 */
[----:B------:R-:W-:Y:S01]  /*8a60*/  MOV R154, R54 ;  /* 0x00000036009a7202 */ /* 0x000fe20000000f00 */
[C---:B------:R-:W-:Y:S01]  /*8a70*/  FMUL.FTZ R28, R198.reuse, R148 ;  /* 0x00000094c61c7220 */ /* 0x040fe20000410000 */
[----:B------:R-:W-:Y:S03]  /*8a80*/  MOV R148, R29 ;  /* 0x0000001d00947202 */ /* 0x000fe60000000f00 */
[----:B------:R-:W-:Y:S01]  /*8a90*/  FMUL.FTZ R29, R198, R149 ;  /* 0x00000095c61d7220 */ /* 0x000fe20000410000 */
[C---:B------:R-:W-:Y:S04]  /*8aa0*/  HMMA.16816.F32.BF16 R24, R160.reuse, R40, R24 ;  /* 0x00000028a018723c */ /* 0x040fe80000041818 */
[----:B------:R-:W-:Y:S01]  /*8ab0*/  MOV R149, R66 ;  /* 0x0000004200957202 */ /* 0x000fe20000000f00 */
[----:B------:R-:W-:Y:S02]  /*8ac0*/  FADD.FTZ R172, R148, R172 ;  /* 0x000000ac94ac7221 */ /* 0x000fe40000010000 */
[C---:B------:R-:W-:Y:S01]  /*8ad0*/  FMUL.FTZ R40, R198.reuse, R144 ;  /* 0x00000090c6287220 */ /* 0x040fe20000410000 */
[-C--:B------:R-:W-:Y:S04]  /*8ae0*/  HMMA.16816.F32.BF16 R28, R160, R42.reuse, R28 ;  /* 0x0000002aa01c723c */ /* 0x080fe8000004181c */
[C---:B------:R-:W-:Y:S02]  /*8af0*/  FMUL.FTZ R41, R198.reuse, R145 ;  /* 0x00000091c6297220 */ /* 0x040fe40000410000 */
[----:B------:R-:W-:Y:S02]  /*8b00*/  FFMA.FTZ R203, R197, R203, R149 ;  /* 0x000000cbc5cb7223 */ /* 0x000fe40000010095 */
[C---:B------:R-:W-:Y:S04]  /*8b10*/  HMMA.16816.F32.BF16 R32, R176.reuse, R42, R32 ;  /* 0x0000002ab020723c */ /* 0x040fe80000041820 */
[C---:B------:R-:W-:Y:S02]  /*8b20*/  FMUL.FTZ R54, R199.reuse, R166 ;  /* 0x000000a6c7367220 */ /* 0x040fe40000410000 */
[----:B------:R-:W-:Y:S01]  /*8b30*/  FMUL.FTZ R66, R199, R182 ;  /* 0x000000b6c7427220 */ /* 0x000fe20000410000 */
[----:B------:R3:W-:Y:S01]  /*8b40*/  MUFU.EX2 R166, R191 ;  /* 0x000000bf00a67308 */ /* 0x0007e20000000800 */
[-C--:B-1----:R-:W-:Y:S04]  /*8b50*/  HMMA.16816.F32.BF16 R36, R176, R56.reuse, R36 ;  /* 0x00000038b024723c */ /* 0x082fe80000041824 */
[C---:B------:R-:W-:Y:S02]  /*8b60*/  FMUL.FTZ R42, R197.reuse, R146 ;  /* 0x00000092c52a7220 */ /* 0x040fe40000410000 */
[----:B------:R-:W-:Y:S02]  /*8b70*/  FMUL.FTZ R43, R197, R147 ;  /* 0x00000093c52b7220 */ /* 0x000fe40000410000 */
[----:B------:R-:W-:Y:S01]  /*8b80*/  LDSM.16.MT88.4 R144, [R242+0x900] ;  /* 0x00090000f290783b */ /* 0x000fe20000004200 */
[----:B------:R-:W-:Y:S02]  /*8b90*/  FADD.FTZ R172, R229, R172 ;  /* 0x000000ace5ac7221 */ /* 0x000fe40000010000 */
[----:B------:R-:W-:Y:S02]  /*8ba0*/  MUFU.EX2 R229, R215 ;  /* 0x000000d700e57308 */ /* 0x000fe40000000800 */
[C---:B------:R-:W-:Y:S04]  /*8bb0*/  HMMA.16816.F32.BF16 R40, R160.reuse, R56, R40 ;  /* 0x00000038a028723c */ /* 0x040fe80000041828 */
[----:B------:R-:W-:Y:S03]  /*8bc0*/  FADD.FTZ R219, R219, R172 ;  /* 0x000000acdbdb7221 */ /* 0x000fe60000010000 */
[C---:B------:R-:W-:Y:S01]  /*8bd0*/  FMUL.FTZ R56, R198.reuse, R136 ;  /* 0x00000088c6387220 */ /* 0x040fe20000410000 */
[-C--:B------:R-:W-:Y:S04]  /*8be0*/  HMMA.16816.F32.BF16 R44, R160, R58.reuse, R44 ;  /* 0x0000003aa02c723c */ /* 0x080fe8000004182c */
[----:B------:R-:W-:Y:S01]  /*8bf0*/  FMUL.FTZ R57, R198, R137 ;  /* 0x00000089c6397220 */ /* 0x000fe20000410000 */
[----:B---3--:R-:W-:Y:S01]  /*8c00*/  MOV R191, R150 ;  /* 0x0000009600bf7202 */ /* 0x008fe20000000f00 */
[----:B------:R-:W-:Y:S02]  /*8c10*/  FMUL.FTZ R150, R0, c[0x0][0x2d0] ;  /* 0x0000b40000967a20 */ /* 0x000fe40000410000 */
[C---:B------:R-:W-:Y:S04]  /*8c20*/  HMMA.16816.F32.BF16 R48, R176.reuse, R58, R48 ;  /* 0x0000003ab030723c */ /* 0x040fe80000041830 */
[--C-:B------:R-:W-:Y:S02]  /*8c30*/  FFMA.FTZ R167, R225, c[0x0][0x2d0], -R150.reuse ;  /* 0x0000b400e1a77a23 */ /* 0x100fe40000010896 */
[--C-:B------:R-:W-:Y:S01]  /*8c40*/  FFMA.FTZ R224, R224, c[0x0][0x2d0], -R150.reuse ;  /* 0x0000b400e0e07a23 */ /* 0x100fe20000010896 */
[----:B------:R-:W1:Y:S01]  /*8c50*/  MUFU.EX2 R225, R191 ;  /* 0x000000bf00e17308 */ /* 0x000e620000000800 */
[-C--:B----4-:R-:W-:Y:S04]  /*8c60*/  HMMA.16816.F32.BF16 R52, R176, R140.reuse, R52 ;  /* 0x0000008cb034723c */ /* 0x090fe80000041834 */
[C---:B------:R-:W-:Y:S02]  /*8c70*/  FMUL.FTZ R58, R197.reuse, R138 ;  /* 0x0000008ac53a7220 */ /* 0x040fe40000410000 */
[----:B------:R-:W-:Y:S02]  /*8c80*/  FMUL.FTZ R59, R197, R139 ;  /* 0x0000008bc53b7220 */ /* 0x000fe40000410000 */
[----:B------:R-:W-:Y:S01]  /*8c90*/  LDSM.16.MT88.4 R136, [R248+0x900] ;  /* 0x00090000f888783b */ /* 0x000fe20000004200 */
[--C-:B------:R-:W-:Y:S01]  /*8ca0*/  FFMA.FTZ R227, R227, c[0x0][0x2d0], -R150.reuse ;  /* 0x0000b400e3e37a23 */ /* 0x100fe20000010896 */
[----:B------:R-:W-:Y:S02]  /*8cb0*/  MUFU.EX2 R167, R167 ;  /* 0x000000a700a77308 */ /* 0x000fe40000000800 */
[--C-:B------:R-:W-:Y:S01]  /*8cc0*/  FFMA.FTZ R226, R226, c[0x0][0x2d0], -R150.reuse ;  /* 0x0000b400e2e27a23 */ /* 0x100fe20000010896 */
[C---:B------:R-:W-:Y:S04]  /*8cd0*/  HMMA.16816.F32.BF16 R56, R160.reuse, R140, R56 ;  /* 0x0000008ca038723c */ /* 0x040fe80000041838 */
[--C-:B------:R-:W-:Y:S02]  /*8ce0*/  FFMA.FTZ R154, R154, c[0x0][0x2d0], -R150.reuse ;  /* 0x0000b4009a9a7a23 */ /* 0x100fe40000010896 */
[--C-:B------:R-:W-:Y:S01]  /*8cf0*/  FFMA.FTZ R153, R153, c[0x0][0x2d0], -R150.reuse ;  /* 0x0000b40099997a23 */ /* 0x100fe20000010896 */
[----:B-----5:R-:W-:Y:S01]  /*8d00*/  F2FP.BF16.PACK_AB R140, R164, R168 ;  /* 0x000000a8a48c723e */ /* 0x020fe200000010ff */
[-C--:B------:R-:W-:Y:S01]  /*8d10*/  HMMA.16816.F32.BF16 R60, R160, R142.reuse, R60 ;  /* 0x0000008ea03c723c */ /* 0x080fe2000004183c */
[----:B------:R-:W-:Y:S03]  /*8d20*/  MUFU.EX2 R184, R154 ;  /* 0x0000009a00b87308 */ /* 0x000fe60000000800 */
[--C-:B------:R-:W-:Y:S02]  /*8d30*/  FFMA.FTZ R152, R152, c[0x0][0x2d0], -R150.reuse ;  /* 0x0000b40098987a23 */ /* 0x100fe40000010896 */
[--C-:B------:R-:W-:Y:S02]  /*8d40*/  FFMA.FTZ R156, R156, c[0x0][0x2d0], -R150.reuse ;  /* 0x0000b4009c9c7a23 */ /* 0x100fe40000010896 */
[C---:B------:R-:W-:Y:S03]  /*8d50*/  HMMA.16816.F32.BF16 R64, R176.reuse, R142, R64 ;  /* 0x0000008eb040723c */ /* 0x040fe60000041840 */
[----:B------:R-:W-:Y:S01]  /*8d60*/  MUFU.EX2 R182, R153 ;  /* 0x0000009900b67308 */ /* 0x000fe20000000800 */
[--C-:B------:R-:W-:Y:S02]  /*8d70*/  FFMA.FTZ R202, R202, c[0x0][0x2d0], -R150.reuse ;  /* 0x0000b400caca7a23 */ /* 0x100fe40000010896 */
[--C-:B------:R-:W-:Y:S01]  /*8d80*/  FFMA.FTZ R201, R201, c[0x0][0x2d0], -R150.reuse ;  /* 0x0000b400c9c97a23 */ /* 0x100fe20000010896 */
[----:B-1----:R-:W-:Y:S01]  /*8d90*/  F2FP.BF16.PACK_AB R142, R228, R225 ;  /* 0x000000e1e48e723e */ /* 0x002fe200000010ff */
[-C--:B--2---:R-:W-:Y:S04]  /*8da0*/  HMMA.16816.F32.BF16 R68, R176, R132.reuse, R68 ;  /* 0x00000084b044723c */ /* 0x084fe80000041844 */
[----:B------:R-:W-:Y:S01]  /*8db0*/  FADD.FTZ R219, R170, R219 ;  /* 0x000000dbaadb7221 */ /* 0x000fe20000010000 */
[----:B------:R-:W1:Y:S03]  /*8dc0*/  MUFU.EX2 R224, R224 ;  /* 0x000000e000e07308 */ /* 0x000e660000000800 */
[C---:B------:R-:W-:Y:S07]  /*8dd0*/  HMMA.16816.F32.BF16 R72, R160.reuse, R132, R72 ;  /* 0x00000084a048723c */ /* 0x040fee0000041848 */
[----:B------:R-:W-:Y:S01]  /*8de0*/  MUFU.EX2 R227, R227 ;  /* 0x000000e300e37308 */ /* 0x000fe20000000800 */
[-C--:B------:R-:W-:Y:S08]  /*8df0*/  HMMA.16816.F32.BF16 R76, R160, R134.reuse, R76 ;  /* 0x00000086a04c723c */ /* 0x080ff0000004184c */
[C---:B------:R-:W-:Y:S01]  /*8e00*/  HMMA.16816.F32.BF16 R80, R176.reuse, R134, R80 ;  /* 0x00000086b050723c */ /* 0x040fe20000041850 */
[----:B------:R-:W2:Y:S01]  /*8e10*/  LDSM.16.MT88.4 R132, [R242+0x2100] ;  /* 0x00210000f284783b */ /* 0x000ea20000004200 */
[----:B------:R-:W3:Y:S02]  /*8e20*/  MUFU.EX2 R226, R226 ;  /* 0x000000e200e27308 */ /* 0x000ee40000000800 */
[----:B-1----:R-:W-:Y:S08]  /*8e30*/  F2FP.BF16.PACK_AB R141, R224, R167 ;  /* 0x000000a7e08d723e */ /* 0x002ff000000010ff */
[----:B------:R-:W-:Y:S10]  /*8e40*/  MUFU.EX2 R197, R159 ;  /* 0x0000009f00c57308 */ /* 0x000ff40000000800 */
[----:B------:R-:W-:Y:S01]  /*8e50*/  MUFU.EX2 R159, R193 ;  /* 0x000000c1009f7308 */ /* 0x000fe20000000800 */
[----:B---3--:R-:W-:Y:S09]  /*8e60*/  F2FP.BF16.PACK_AB R143, R226, R227 ;  /* 0x000000e3e28f723e */ /* 0x008ff200000010ff */
[----:B------:R-:W-:Y:S01]  /*8e70*/  MUFU.EX2 R172, R202 ;  /* 0x000000ca00ac7308 */ /* 0x000fe20000000800 */
[-C--:B--2---:R-:W-:Y:S08]  /*8e80*/  HMMA.16816.F32.BF16 R84, R176, R132.reuse, R84 ;  /* 0x00000084b054723c */ /* 0x084ff00000041854 */
[C---:B------:R-:W-:Y:S08]  /*8e90*/  HMMA.16816.F32.BF16 R88, R160.reuse, R132, R88 ;  /* 0x00000084a058723c */ /* 0x040ff00000041858 */
[-C--:B------:R-:W-:Y:S08]  /*8ea0*/  HMMA.16816.F32.BF16 R92, R160, R134.reuse, R92 ;  /* 0x00000086a05c723c */ /* 0x080ff0000004185c */
[C---:B------:R-:W-:Y:S01]  /*8eb0*/  HMMA.16816.F32.BF16 R96, R176.reuse, R134, R96 ;  /* 0x00000086b060723c */ /* 0x040fe20000041860 */
[----:B------:R-:W1:Y:S07]  /*8ec0*/  LDSM.16.MT88.4 R132, [R241+0x2100] ;  /* 0x00210000f184783b */ /* 0x000e6e0000004200 */
[-C--:B-1----:R-:W-:Y:S08]  /*8ed0*/  HMMA.16816.F32.BF16 R100, R176, R132.reuse, R100 ;  /* 0x00000084b064723c */ /* 0x082ff00000041864 */
[C---:B------:R-:W-:Y:S08]  /*8ee0*/  HMMA.16816.F32.BF16 R104, R160.reuse, R132, R104 ;  /* 0x00000084a068723c */ /* 0x040ff00000041868 */
[-C--:B------:R-:W-:Y:S08]  /*8ef0*/  HMMA.16816.F32.BF16 R108, R160, R134.reuse, R108 ;  /* 0x00000086a06c723c */ /* 0x080ff0000004186c */
[C---:B------:R-:W-:Y:S01]  /*8f00*/  HMMA.16816.F32.BF16 R112, R176.reuse, R134, R112 ;  /* 0x00000086b070723c */ /* 0x040fe20000041870 */
[----:B------:R-:W1:Y:S07]  /*8f10*/  LDSM.16.MT88.4 R132, [R240+0x2100] ;  /* 0x00210000f084783b */ /* 0x000e6e0000004200 */
[-C--:B-1----:R-:W-:Y:S08]  /*8f20*/  HMMA.16816.F32.BF16 R116, R176, R132.reuse, R116 ;  /* 0x00000084b074723c */ /* 0x082ff00000041874 */
[C---:B------:R-:W-:Y:S01]  /*8f30*/  HMMA.16816.F32.BF16 R120, R160.reuse, R132, R120 ;  /* 0x00000084a078723c */ /* 0x040fe20000041878 */
[----:B------:R-:W2:Y:S04]  /*8f40*/  LDL.LU R133, [R1+0x3c] ;  /* 0x00003c0001857983 */ /* 0x000ea80000300800 */
[----:B------:R-:W3:Y:S03]  /*8f50*/  LDL.LU R132, [R1+0x38] ;  /* 0x0000380001847983 */ /* 0x000ee60000300800 */
[-C--:B------:R-:W-:Y:S01]  /*8f60*/  HMMA.16816.F32.BF16 R124, R160, R134.reuse, R124 ;  /* 0x00000086a07c723c */ /* 0x080fe2000004187c */
[----:B------:R-:W-:Y:S06]  /*8f70*/  MUFU.EX2 R163, R185 ;  /* 0x000000b900a37308 */ /* 0x000fec0000000800 */
[--C-:B------:R-:W-:Y:S01]  /*8f80*/  FFMA.FTZ R161, R190, c[0x0][0x2d0], -R150.reuse ;  /* 0x0000b400bea17a23 */ /* 0x100fe20000010896 */
[----:B------:R-:W-:Y:S03]  /*8f90*/  HMMA.16816.F32.BF16 R128, R176, R134, R128 ;  /* 0x00000086b080723c */ /* 0x000fe60000041880 */
[----:B------:R-:W-:Y:S01]  /*8fa0*/  MUFU.EX2 R185, R212 ;  /* 0x000000d400b97308 */ /* 0x000fe20000000800 */
[----:B------:R-:W-:Y:S02]  /*8fb0*/  FFMA.FTZ R160, R151, c[0x0][0x2d0], -R150 ;  /* 0x0000b40097a07a23 */ /* 0x000fe40000010896 */
[----:B------:R-:W1:Y:S01]  /*8fc0*/  LDSM.16.MT88.4 R148, [R241+0x900] ;  /* 0x00090000f194783b */ /* 0x000e620000004200 */
[----:B------:R-:W-:Y:S01]  /*8fd0*/  F2FP.BF16.PACK_AB R134, R221, R223 ;  /* 0x000000dfdd86723e */ /* 0x000fe200000010ff */
[----:B------:R-:W-:Y:S01]  /*8fe0*/  FADD.FTZ R162, R231, R203 ;  /* 0x000000cbe7a27221 */ /* 0x000fe20000010000 */
[----:B------:R-:W-:Y:S03]  /*8ff0*/  F2FP.BF16.PACK_AB R135, R220, R222 ;  /* 0x000000dedc87723e */ /* 0x000fe600000010ff */
[----:B------:R-:W-:Y:S01]  /*9000*/  FADD.FTZ R162, R230, R162 ;  /* 0x000000a2e6a27221 */ /* 0x000fe20000010000 */
[----:B------:R-:W-:Y:S03]  /*9010*/  MUFU.EX2 R176, R210 ;  /* 0x000000d200b07308 */ /* 0x000fe60000000800 */
[----:B------:R-:W-:Y:S04]  /*9020*/  FADD.FTZ R162, R200, R162 ;  /* 0x000000a2c8a27221 */ /* 0x000fe80000010000 */
[----:B------:R-:W-:Y:S03]  /*9030*/  FADD.FTZ R167, R167, R162 ;  /* 0x000000a2a7a77221 */ /* 0x000fe60000010000 */
[----:B------:R-:W4:Y:S10]  /*9040*/  MUFU.EX2 R230, R214 ;  /* 0x000000d600e67308 */ /* 0x000f340000000800 */
[----:B------:R5:W-:Y:S10]  /*9050*/  MUFU.EX2 R231, R213 ;  /* 0x000000d500e77308 */ /* 0x000bf40000000800 */
[----:B------:R-:W-:Y:S01]  /*9060*/  MUFU.EX2 R177, R174 ;  /* 0x000000ae00b17308 */ /* 0x000fe20000000800 */
[----:B----4-:R-:W-:Y:S09]  /*9070*/  F2FP.BF16.PACK_AB R200, R230, R229 ;  /* 0x000000e5e6c8723e */ /* 0x010ff200000010ff */
[----:B------:R-:W-:Y:S01]  /*9080*/  MUFU.EX2 R174, R189 ;  /* 0x000000bd00ae7308 */ /* 0x000fe20000000800 */
[----:B-----5:R-:W-:Y:S09]  /*9090*/  LDSM.16.MT88.4 R212, [R242+0x3900] ;  /* 0x00390000f2d4783b */ /* 0x020ff20000004200 */
[----:B------:R-:W-:Y:S10]  /*90a0*/  MUFU.EX2 R179, R180 ;  /* 0x000000b400b37308 */ /* 0x000ff40000000800 */
[----:B------:R4:W-:Y:S10]  /*90b0*/  MUFU.EX2 R180, R188 ;  /* 0x000000bc00b47308 */ /* 0x0009f40000000800 */
[----:B------:R-:W-:Y:S10]  /*90c0*/  MUFU.EX2 R178, R204 ;  /* 0x000000cc00b27308 */ /* 0x000ff40000000800 */
[----:B------:R-:W5:Y:S01]  /*90d0*/  MUFU.EX2 R160, R160 ;  /* 0x000000a000a07308 */ /* 0x000f620000000800 */
[----:B----4-:R-:W-:Y:S01]  /*90e0*/  LDSM.16.MT88.4 R188, [R242+0x1900] ;  /* 0x00190000f2bc783b */ /* 0x010fe20000004200 */
[----:B--2---:R-:W-:Y:S01]  /*90f0*/  FFMA.FTZ R157, R199, R133, R157 ;  /* 0x00000085c79d7223 */ /* 0x004fe2000001009d */
[----:B------:R-:W-:Y:S07]  /*9100*/  F2FP.BF16.PACK_AB R133, R165, R169 ;  /* 0x000000a9a585723e */ /* 0x000fee00000010ff */
[----:B------:R2:W-:Y:S01]  /*9110*/  MUFU.EX2 R199, R195 ;  /* 0x000000c300c77308 */ /* 0x0005e20000000800 */
[----:B---3--:R-:W-:Y:S01]  /*9120*/  FFMA.FTZ R158, R198, R132, R158 ;  /* 0x00000084c69e7223 */ /* 0x008fe2000001009e */
[C---:B------:R-:W-:Y:S01]  /*9130*/  F2FP.BF16.PACK_AB R132, R166.reuse, R170 ;  /* 0x000000aaa684723e */ /* 0x040fe200000010ff */
[----:B------:R-:W-:Y:S01]  /*9140*/  FADD.FTZ R157, R155, R157 ;  /* 0x0000009d9b9d7221 */ /* 0x000fe20000010000 */
[----:B------:R-:W-:Y:S01]  /*9150*/  MOV R170, R187 ;  /* 0x000000bb00aa7202 */ /* 0x000fe20000000f00 */
[----:B------:R-:W-:Y:S02]  /*9160*/  FADD.FTZ R166, R166, R219 ;  /* 0x000000dba6a67221 */ /* 0x000fe40000010000 */
[----:B------:R-:W-:Y:S01]  /*9170*/  FADD.FTZ R157, R218, R157 ;  /* 0x0000009dda9d7221 */ /* 0x000fe20000010000 */
[----:B------:R-:W-:Y:S01]  /*9180*/  MOV R218, R159 ;  /* 0x0000009f00da7202 */ /* 0x000fe20000000f00 */
[-C--:B------:R-:W-:Y:S01]  /*9190*/  HMMA.16816.F32.BF16 R4, R132, R136.reuse, R4 ;  /* 0x000000888404723c */ /* 0x080fe20000041804 */
[----:B------:R-:W-:Y:S04]  /*91a0*/  MUFU.EX2 R198, R181 ;  /* 0x000000b500c67308 */ /* 0x000fe80000000800 */
[----:B------:R-:W-:Y:S02]  /*91b0*/  FADD.FTZ R216, R216, R157 ;  /* 0x0000009dd8d87221 */ /* 0x000fe40000010000 */
[----:B------:R-:W-:Y:S01]  /*91c0*/  FADD.FTZ R158, R175, R158 ;  /* 0x0000009eaf9e7221 */ /* 0x000fe20000010000 */
[C---:B------:R-:W-:Y:S03]  /*91d0*/  HMMA.16816.F32.BF16 R8, R140.reuse, R136, R8 ;  /* 0x000000888c08723c */ /* 0x040fe60000041808 */
[----:B------:R3:W-:Y:S01]  /*91e0*/  MUFU.EX2 R181, R152 ;  /* 0x0000009800b57308 */ /* 0x0007e20000000800 */
[----:B------:R-:W-:Y:S02]  /*91f0*/  FADD.FTZ R158, R192, R158 ;  /* 0x0000009ec09e7221 */ /* 0x000fe40000010000 */
[----:B--2---:R-:W-:Y:S01]  /*9200*/  LDSM.16.MT88.4 R192, [R248+0x1900] ;  /* 0x00190000f8c0783b */ /* 0x004fe20000004200 */
[----:B------:R-:W-:Y:S01]  /*9210*/  FADD.FTZ R216, R169, R216 ;  /* 0x000000d8a9d87221 */ /* 0x000fe20000010000 */
[-C--:B------:R-:W-:Y:S04]  /*9220*/  HMMA.16816.F32.BF16 R12, R140, R138.reuse, R12 ;  /* 0x0000008a8c0c723c */ /* 0x080fe8000004180c */
[----:B------:R-:W-:Y:S01]  /*9230*/  FADD.FTZ R217, R217, R158 ;  /* 0x0000009ed9d97221 */ /* 0x000fe20000010000 */
[----:B------:R-:W-:Y:S01]  /*9240*/  MUFU.EX2 R175, R209 ;  /* 0x000000d100af7308 */ /* 0x000fe20000000800 */
[----:B------:R-:W-:Y:S01]  /*9250*/  FADD.FTZ R165, R165, R216 ;  /* 0x000000d8a5a57221 */ /* 0x000fe20000010000 */
[----:B-----5:R-:W-:Y:S01]  /*9260*/  MOV R169, R160 ;  /* 0x000000a000a97202 */ /* 0x020fe20000000f00 */
[C---:B------:R-:W-:Y:S01]  /*9270*/  HMMA.16816.F32.BF16 R16, R132.reuse, R138, R16 ;  /* 0x0000008a8410723c */ /* 0x040fe20000041810 */
[----:B------:R-:W2:Y:S03]  /*9280*/  LDSM.16.MT88.4 R136, [R240+0x900] ;  /* 0x00090000f088783b */ /* 0x000ea60000004200 */
[----:B------:R-:W-:Y:S01]  /*9290*/  FADD.FTZ R217, R168, R217 ;  /* 0x000000d9a8d97221 */ /* 0x000fe20000010000 */
[----:B------:R-:W-:Y:S03]  /*92a0*/  MOV R168, R183 ;  /* 0x000000b700a87202 */ /* 0x000fe60000000f00 */
[-C--:B------:R-:W-:Y:S01]  /*92b0*/  HMMA.16816.F32.BF16 R20, R132, R144.reuse, R20 ;  /* 0x000000908414723c */ /* 0x080fe20000041814 */
[----:B---3--:R-:W-:Y:S07]  /*92c0*/  LDSM.16.MT88.4 R152, [R242+0x1100] ;  /* 0x00110000f298783b */ /* 0x008fee0000004200 */
        /* <DEDUP_REMOVED lines=25> */
[C---:B------:R-:W-:Y:S01]  /*9460*/  HMMA.16816.F32.BF16 R104, R140.reuse, R136, R104 ;  /* 0x000000888c68723c */ /* 0x040fe20000041868 */
[----:B------:R2:W4:Y:S06]  /*9470*/  MUFU.EX2 R136, R156 ;  /* 0x0000009c00887308 */ /* 0x00052c0000000800 */
[----:B------:R-:W-:Y:S01]  /*9480*/  F2FP.BF16.PACK_AB R137, R182, R184 ;  /* 0x000000b8b689723e */ /* 0x000fe200000010ff */
[-C--:B------:R-:W-:Y:S08]  /*9490*/  HMMA.16816.F32.BF16 R108, R140, R138.reuse, R108 ;  /* 0x0000008a8c6c723c */ /* 0x080ff0000004186c */
[C---:B------:R-:W-:Y:S07]  /*94a0*/  HMMA.16816.F32.BF16 R112, R132.reuse, R138, R112 ;  /* 0x0000008a8470723c */ /* 0x040fee0000041870 */
[----:B------:R-:W-:Y:S01]  /*94b0*/  F2FP.BF16.PACK_AB R138, R218, R180 ;  /* 0x000000b4da8a723e */ /* 0x000fe200000010ff */
[-C--:B---3--:R-:W-:Y:S01]  /*94c0*/  HMMA.16816.F32.BF16 R116, R132, R144.reuse, R116 ;  /* 0x000000908474723c */ /* 0x088fe20000041874 */
[----:B--2---:R-:W-:Y:S03]  /*94d0*/  LDSM.16.MT88.4 R156, [R242+0x3100] ;  /* 0x00310000f29c783b */ /* 0x004fe60000004200 */
[----:B----4-:R-:W-:Y:S02]  /*94e0*/  MOV R203, R136 ;  /* 0x0000008800cb7202 */ /* 0x010fe40000000f00 */
[----:B------:R-:W-:Y:S02]  /*94f0*/  F2FP.BF16.PACK_AB R136, R174, R187 ;  /* 0x000000bbae88723e */ /* 0x000fe400000010ff */
[C---:B------:R-:W-:Y:S04]  /*9500*/  HMMA.16816.F32.BF16 R120, R140.reuse, R144, R120 ;  /* 0x000000908c78723c */ /* 0x040fe80000041878 */
[----:B------:R-:W-:Y:S04]  /*9510*/  F2FP.BF16.PACK_AB R139, R203, R181 ;  /* 0x000000b5cb8b723e */ /* 0x000fe800000010ff */
[-C--:B------:R-:W-:Y:S01]  /*9520*/  HMMA.16816.F32.BF16 R124, R140, R146.reuse, R124 ;  /* 0x000000928c7c723c */ /* 0x080fe2000004187c */
[----:B------:R-:W2:Y:S07]  /*9530*/  LDSM.16.MT88.4 R140, [R241+0x1100] ;  /* 0x00110000f18c783b */ /* 0x000eae0000004200 */
[----:B------:R-:W-:Y:S01]  /*9540*/  HMMA.16816.F32.BF16 R128, R132, R146, R128 ;  /* 0x000000928480723c */ /* 0x000fe20000041880 */
[----:B------:R-:W3:Y:S06]  /*9550*/  LDSM.16.MT88.4 R144, [R240+0x1100] ;  /* 0x00110000f090783b */ /* 0x000eec0000004200 */
[----:B------:R-:W-:Y:S02]  /*9560*/  F2FP.BF16.PACK_AB R132, R199, R177 ;  /* 0x000000b1c784723e */ /* 0x000fe400000010ff */
[----:B------:R-:W-:Y:S03]  /*9570*/  F2FP.BF16.PACK_AB R133, R173, R171 ;  /* 0x000000abad85723e */ /* 0x000fe600000010ff */
[----:B------:R-:W-:Y:S02]  /*9580*/  F2FP.BF16.PACK_AB R134, R198, R197 ;  /* 0x000000c5c686723e */ /* 0x000fe400000010ff */
[----:B------:R-:W-:Y:S07]  /*9590*/  F2FP.BF16.PACK_AB R135, R163, R179 ;  /* 0x000000b3a387723e */ /* 0x000fee00000010ff */
[-C--:B-1----:R-:W-:Y:S08]  /*95a0*/  HMMA.16816.F32.BF16 R4, R132, R148.reuse, R4 ;  /* 0x000000948404723c */ /* 0x082ff00000041804 */
        /* <DEDUP_REMOVED lines=8> */
[----:B------:R-:W4:Y:S07]  /*9630*/  LDSM.16.MT88.4 R152, [R241+0x3100] ;  /* 0x00310000f198783b */ /* 0x000f2e0000004200 */
[-C--:B--2---:R-:W-:Y:S08]  /*9640*/  HMMA.16816.F32.BF16 R36, R132, R140.reuse, R36 ;  /* 0x0000008c8424723c */ /* 0x084ff00000041824 */
[C---:B------:R-:W-:Y:S08]  /*9650*/  HMMA.16816.F32.BF16 R40, R136.reuse, R140, R40 ;  /* 0x0000008c8828723c */ /* 0x040ff00000041828 */
[-C--:B------:R-:W-:Y:S08]  /*9660*/  HMMA.16816.F32.BF16 R44, R136, R142.reuse, R44 ;  /* 0x0000008e882c723c */ /* 0x080ff0000004182c */
[C---:B------:R-:W-:Y:S01]  /*9670*/  HMMA.16816.F32.BF16 R48, R132.reuse, R142, R48 ;  /* 0x0000008e8430723c */ /* 0x040fe20000041830 */
[----:B------:R-:W2:Y:S07]  /*9680*/  LDSM.16.MT88.4 R140, [R240+0x3100] ;  /* 0x00310000f08c783b */ /* 0x000eae0000004200 */
[-C--:B---3--:R-:W-:Y:S08]  /*9690*/  HMMA.16816.F32.BF16 R52, R132, R144.reuse, R52 ;  /* 0x000000908434723c */ /* 0x088ff00000041834 */
[C---:B------:R-:W-:Y:S01]  /*96a0*/  HMMA.16816.F32.BF16 R56, R136.reuse, R144, R56 ;  /* 0x000000908838723c */ /* 0x040fe20000041838 */
[----:B------:R-:W-:Y:S06]  /*96b0*/  MUFU.EX2 R144, R205 ;  /* 0x000000cd00907308 */ /* 0x000fec0000000800 */
[----:B------:R-:W-:Y:S01]  /*96c0*/  MOV R145, R177 ;  /* 0x000000b100917202 */ /* 0x000fe20000000f00 */
[-C--:B------:R-:W-:Y:S03]  /*96d0*/  HMMA.16816.F32.BF16 R60, R136, R146.reuse, R60 ;  /* 0x00000092883c723c */ /* 0x080fe6000004183c */
[----:B------:R3:W-:Y:S05]  /*96e0*/  MUFU.EX2 R177, R208 ;  /* 0x000000d000b17308 */ /* 0x0007ea0000000800 */
[C---:B------:R-:W-:Y:S05]  /*96f0*/  HMMA.16816.F32.BF16 R64, R132.reuse, R146, R64 ;  /* 0x000000928440723c */ /* 0x040fea0000041840 */
[----:B------:R-:W-:Y:S03]  /*9700*/  MUFU.EX2 R146, R207 ;  /* 0x000000cf00927308 */ /* 0x000fe60000000800 */
[-C--:B-1----:R-:W-:Y:S07]  /*9710*/  HMMA.16816.F32.BF16 R68, R132, R148.reuse, R68 ;  /* 0x000000948444723c */ /* 0x082fee0000041844 */
[----:B------:R-:W1:Y:S01]  /*9720*/  MUFU.EX2 R147, R161 ;  /* 0x000000a100937308 */ /* 0x000e620000000800 */
[C---:B------:R-:W-:Y:S01]  /*9730*/  HMMA.16816.F32.BF16 R72, R136.reuse, R148, R72 ;  /* 0x000000948848723c */ /* 0x040fe20000041848 */
[----:B---3--:R-:W-:Y:S06]  /*9740*/  LDSM.16.MT88.4 R208, [R248+0x3900] ;  /* 0x00390000f8d0783b */ /* 0x008fec0000004200 */
[----:B------:R-:W-:Y:S01]  /*9750*/  MOV R149, R182 ;  /* 0x000000b600957202 */ /* 0x000fe20000000f00 */
[-C--:B------:R-:W-:Y:S01]  /*9760*/  HMMA.16816.F32.BF16 R76, R136, R150.reuse, R76 ;  /* 0x00000096884c723c */ /* 0x080fe2000004184c */
[----:B------:R3:W5:Y:S07]  /*9770*/  MUFU.EX2 R148, R201 ;  /* 0x000000c900947308 */ /* 0x00076e0000000800 */
[C---:B------:R-:W-:Y:S07]  /*9780*/  HMMA.16816.F32.BF16 R80, R132.reuse, R150, R80 ;  /* 0x000000968450723c */ /* 0x040fee0000041850 */
[----:B------:R-:W-:Y:S01]  /*9790*/  MOV R151, R180 ;  /* 0x000000b400977202 */ /* 0x000fe20000000f00 */
[-C--:B------:R-:W-:Y:S04]  /*97a0*/  HMMA.16816.F32.BF16 R84, R132, R156.reuse, R84 ;  /* 0x0000009c8454723c */ /* 0x080fe80000041854 */
[----:B------:R-:W-:Y:S02]  /*97b0*/  MOV R150, R179 ;  /* 0x000000b300967202 */ /* 0x000fe40000000f00 */
[----:B-1----:R-:W-:Y:S02]  /*97c0*/  F2FP.BF16.PACK_AB R205, R169, R147 ;  /* 0x00000093a9cd723e */ /* 0x002fe400000010ff */
[C---:B------:R-:W-:Y:S08]  /*97d0*/  HMMA.16816.F32.BF16 R88, R136.reuse, R156, R88 ;  /* 0x0000009c8858723c */ /* 0x040ff00000041858 */
[-C--:B------:R-:W-:Y:S08]  /*97e0*/  HMMA.16816.F32.BF16 R92, R136, R158.reuse, R92 ;  /* 0x0000009e885c723c */ /* 0x080ff0000004185c */
[C---:B------:R-:W-:Y:S08]  /*97f0*/  HMMA.16816.F32.BF16 R96, R132.reuse, R158, R96 ;  /* 0x0000009e8460723c */ /* 0x040ff00000041860 */
[-C--:B----4-:R-:W-:Y:S08]  /*9800*/  HMMA.16816.F32.BF16 R100, R132, R152.reuse, R100 ;  /* 0x000000988464723c */ /* 0x090ff00000041864 */
[C---:B------:R-:W-:Y:S08]  /*9810*/  HMMA.16816.F32.BF16 R104, R136.reuse, R152, R104 ;  /* 0x000000988868723c */ /* 0x040ff00000041868 */
[-C--:B------:R-:W-:Y:S08]  /*9820*/  HMMA.16816.F32.BF16 R108, R136, R154.reuse, R108 ;  /* 0x0000009a886c723c */ /* 0x080ff0000004186c */
[C---:B------:R-:W-:Y:S08]  /*9830*/  HMMA.16816.F32.BF16 R112, R132.reuse, R154, R112 ;  /* 0x0000009a8470723c */ /* 0x040ff00000041870 */
[-C--:B--2---:R-:W-:Y:S08]  /*9840*/  HMMA.16816.F32.BF16 R116, R132, R140.reuse, R116 ;  /* 0x0000008c8474723c */ /* 0x084ff00000041874 */
[C---:B------:R-:W-:Y:S07]  /*9850*/  HMMA.16816.F32.BF16 R120, R136.reuse, R140, R120 ;  /* 0x0000008c8878723c */ /* 0x040fee0000041878 */
[----:B------:R-:W-:Y:S01]  /*9860*/  MOV R141, R218 ;  /* 0x000000da008d7202 */ /* 0x000fe20000000f00 */
[-C--:B------:R-:W-:Y:S04]  /*9870*/  HMMA.16816.F32.BF16 R124, R136, R142.reuse, R124 ;  /* 0x0000008e887c723c */ /* 0x080fe8000004187c */
[----:B------:R-:W-:Y:S03]  /*9880*/  MOV R140, R203 ;  /* 0x000000cb008c7202 */ /* 0x000fe60000000f00 */
[----:B------:R-:W-:Y:S01]  /*9890*/  MOV R139, R185 ;  /* 0x000000b9008b7202 */ /* 0x000fe20000000f00 */
[----:B------:R-:W-:Y:S04]  /*98a0*/  HMMA.16816.F32.BF16 R128, R132, R142, R128 ;  /* 0x0000008e8480723c */ /* 0x000fe80000041880 */
[----:B---3--:R-:W-:Y:S02]  /*98b0*/  F2FP.BF16.PACK_AB R201, R139, R231 ;  /* 0x000000e78bc9723e */ /* 0x008fe400000010ff */
[----:B------:R-:W-:Y:S02]  /*98c0*/  MOV R136, R186 ;  /* 0x000000ba00887202 */ /* 0x000fe40000000f00 */
[----:B------:R-:W-:Y:S04]  /*98d0*/  MOV R133, R177 ;  /* 0x000000b100857202 */ /* 0x000fe80000000f00 */
[----:B------:R-:W-:Y:S02]  /*98e0*/  MOV R134, R176 ;  /* 0x000000b000867202 */ /* 0x000fe40000000f00 */
[----:B------:R-:W-:Y:S02]  /*98f0*/  MOV R143, R175 ;  /* 0x000000af008f7202 */ /* 0x000fe40000000f00 */
[----:B------:R-:W-:Y:S02]  /*9900*/  F2FP.BF16.PACK_AB R202, R134, R168 ;  /* 0x000000a886ca723e */ /* 0x000fe400000010ff */
[----:B------:R-:W-:Y:S02]  /*9910*/  F2FP.BF16.PACK_AB R203, R133, R143 ;  /* 0x0000008f85cb723e */ /* 0x000fe400000010ff */
[----:B-----5:R-:W-:Y:S02]  /*9920*/  MOV R137, R148 ;  /* 0x0000009400897202 */ /* 0x020fe40000000f00 */
[----:B------:R-:W-:Y:S02]  /*9930*/  MOV R132, R178 ;  /* 0x000000b200847202 */ /* 0x000fe40000000f00 */
[----:B------:R-:W-:Y:S01]  /*9940*/  MOV R142, R144 ;  /* 0x00000090008e7202 */ /* 0x000fe20000000f00 */
[-C--:B------:R-:W-:Y:S01]  /*9950*/  HMMA.16816.F32.BF16 R176, R200, R192.reuse, R4 ;  /* 0x000000c0c8b0723c */ /* 0x080fe20000041804 */
[----:B------:R-:W-:Y:S04]  /*9960*/  LDSM.16.MT88.4 R4, [R240+0x3900] ;  /* 0x00390000f004783b */ /* 0x000fe80000004200 */
[----:B------:R-:W-:Y:S01]  /*9970*/  MOV R135, R172 ;  /* 0x000000ac00877202 */ /* 0x000fe20000000f00 */
[----:B------:R-:W-:Y:S01]  /*9980*/  FADD.FTZ R144, R164, R217 ;  /* 0x000000d9a4907221 */ /* 0x000fe20000010000 */
[----:B------:R-:W-:Y:S02]  /*9990*/  F2FP.BF16.PACK_AB R204, R136, R146 ;  /* 0x0000009288cc723e */ /* 0x000fe400000010ff */
[----:B------:R-:W-:Y:S01]  /*99a0*/  F2FP.BF16.PACK_AB R206, R132, R142 ;  /* 0x0000008e84ce723e */ /* 0x000fe200000010ff */
[----:B------:R-:W-:Y:S02]  /*99b0*/  LDSM.16.MT88.4 R216, [R241+0x3900] ;  /* 0x00390000f1d8783b */ /* 0x000fe40000004200 */
[----:B------:R-:W-:Y:S02]  /*99c0*/  F2FP.BF16.PACK_AB R207, R137, R135 ;  /* 0x0000008789cf723e */ /* 0x000fe400000010ff */
[----:B------:R-:W-:Y:S02]  /*99d0*/  MOV R164, R163 ;  /* 0x000000a300a47202 */ /* 0x000fe40000000f00 */
[----:B------:R-:W-:Y:S02]  /*99e0*/  MOV R138, R184 ;  /* 0x000000b8008a7202 */ /* 0x000fe40000000f00 */
[----:B------:R-:W1:Y:S01]  /*99f0*/  LDSM.16.MT88.4 R184, [R241+0x1900] ;  /* 0x00190000f1b8783b */ /* 0x000e620000004200 */
[C---:B------:R-:W-:Y:S04]  /*9a00*/  HMMA.16816.F32.BF16 R160, R204.reuse, R192, R8 ;  /* 0x000000c0cca0723c */ /* 0x040fe80000041808 */
[----:B------:R-:W-:Y:S03]  /*9a10*/  MOV R148, R181 ;  /* 0x000000b500947202 */ /* 0x000fe60000000f00 */
[----:B------:R-:W2:Y:S01]  /*9a20*/  LDSM.16.MT88.4 R180, [R240+0x1900] ;  /* 0x00190000f0b4783b */ /* 0x000ea20000004200 */
[-C--:B------:R-:W-:Y:S04]  /*9a30*/  HMMA.16816.F32.BF16 R156, R204, R194.reuse, R12 ;  /* 0x000000c2cc9c723c */ /* 0x080fe8000004180c */
[----:B------:R-:W-:Y:S02]  /*9a40*/  MOV R9, R133 ;  /* 0x0000008500097202 */ /* 0x000fe40000000f00 */
[----:B------:R-:W-:Y:S02]  /*9a50*/  MOV R8, R134 ;  /* 0x0000008600087202 */ /* 0x000fe40000000f00 */
[C---:B------:R-:W-:Y:S04]  /*9a60*/  HMMA.16816.F32.BF16 R192, R200.reuse, R194, R16 ;  /* 0x000000c2c8c0723c */ /* 0x040fe80000041810 */
[----:B------:R-:W-:Y:S02]  /*9a70*/  MOV R10, R174 ;  /* 0x000000ae000a7202 */ /* 0x000fe40000000f00 */
[----:B------:R-:W-:Y:S02]  /*9a80*/  MOV R11, R173 ;  /* 0x000000ad000b7202 */ /* 0x000fe40000000f00 */
[-C--:B------:R-:W-:Y:S04]  /*9a90*/  HMMA.16816.F32.BF16 R172, R200, R188.reuse, R20 ;  /* 0x000000bcc8ac723c */ /* 0x080fe80000041814 */
[----:B------:R-:W-:Y:S02]  /*9aa0*/  MOV R12, R168 ;  /* 0x000000a8000c7202 */ /* 0x000fe40000000f00 */
[----:B------:R-:W-:Y:S02]  /*9ab0*/  MOV R14, R142 ;  /* 0x0000008e000e7202 */ /* 0x000fe40000000f00 */
[C---:B------:R-:W-:Y:S04]  /*9ac0*/  HMMA.16816.F32.BF16 R152, R204.reuse, R188, R24 ;  /* 0x000000bccc98723c */ /* 0x040fe80000041818 */
[----:B------:R-:W-:Y:S02]  /*9ad0*/  MOV R19, R169 ;  /* 0x000000a900137202 */ /* 0x000fe40000000f00 */
[----:B------:R-:W-:Y:S02]  /*9ae0*/  MOV R23, R146 ;  /* 0x0000009200177202 */ /* 0x000fe40000000f00 */
[----:B------:R-:W-:Y:S04]  /*9af0*/  MOV R25, R150 ;  /* 0x0000009600197202 */ /* 0x000fe80000000f00 */
[----:B------:R-:W-:Y:S02]  /*9b00*/  MOV R26, R151 ;  /* 0x00000097001a7202 */ /* 0x000fe40000000f00 */
[----:B------:R-:W-:Y:S02]  /*9b10*/  MOV R27, R148 ;  /* 0x00000094001b7202 */ /* 0x000fe40000000f00 */
[----:B------:R-:W-:Y:S02]  /*9b20*/  MOV R24, R149 ;  /* 0x0000009500187202 */ /* 0x000fe40000000f00 */
[-C--:B------:R-:W-:Y:S03]  /*9b30*/  HMMA.16816.F32.BF16 R148, R204, R190.reuse, R28 ;  /* 0x000000becc94723c */ /* 0x080fe6000004181c */
[----:B------:R-:W-:Y:S02]  /*9b40*/  MOV R13, R143 ;  /* 0x0000008f000d7202 */ /* 0x000fe40000000f00 */
[----:B------:R-:W-:Y:S02]  /*9b50*/  MOV R18, R136 ;  /* 0x0000008800127202 */ /* 0x000fe40000000f00 */
[----:B------:R-:W-:Y:S01]  /*9b60*/  MOV R31, R10 ;  /* 0x0000000a001f7202 */ /* 0x000fe20000000f00 */
[C---:B------:R-:W-:Y:S04]  /*9b70*/  HMMA.16816.F32.BF16 R188, R200.reuse, R190, R32 ;  /* 0x000000bec8bc723c */ /* 0x040fe80000041820 */
[----:B------:R-:W-:Y:S02]  /*9b80*/  MOV R28, R170 ;  /* 0x000000aa001c7202 */ /* 0x000fe40000000f00 */
[----:B------:R-:W-:Y:S02]  /*9b90*/  MOV R16, R147 ;  /* 0x0000009300107202 */ /* 0x000fe40000000f00 */
[----:B------:R-:W-:Y:S02]  /*9ba0*/  MOV R35, R171 ;  /* 0x000000ab00237202 */ /* 0x000fe40000000f00 */
[-C--:B-1----:R-:W-:Y:S03]  /*9bb0*/  HMMA.16816.F32.BF16 R168, R200, R184.reuse, R36 ;  /* 0x000000b8c8a8723c */ /* 0x082fe60000041824 */
[----:B------:R-:W-:Y:S02]  /*9bc0*/  MOV R34, R145 ;  /* 0x0000009100227202 */ /* 0x000fe40000000f00 */
[----:B------:R-:W-:Y:S02]  /*9bd0*/  MOV R33, R144 ;  /* 0x0000009000217202 */ /* 0x000fe40000000f00 */
[----:B------:R-:W-:Y:S01]  /*9be0*/  MOV R10, R132 ;  /* 0x00000084000a7202 */ /* 0x000fe20000000f00 */
[C---:B------:R-:W-:Y:S04]  /*9bf0*/  HMMA.16816.F32.BF16 R144, R204.reuse, R184, R40 ;  /* 0x000000b8cc90723c */ /* 0x040fe80000041828 */
[----:B------:R-:W-:Y:S01]  /*9c00*/  MOV R21, R141 ;  /* 0x0000008d00157202 */ /* 0x000fe20000000f00 */
[----:B------:R-:W-:Y:S01]  /*9c10*/  FADD.FTZ R225, R225, R33 ;  /* 0x00000021e1e17221 */ /* 0x000fe20000010000 */
[----:B------:R-:W-:Y:S02]  /*9c20*/  MOV R22, R140 ;  /* 0x0000008c00167202 */ /* 0x000fe40000000f00 */
[-C--:B------:R-:W-:Y:S04]  /*9c30*/  HMMA.16816.F32.BF16 R140, R204, R186.reuse, R44 ;  /* 0x000000bacc8c723c */ /* 0x080fe8000004182c */
[----:B------:R-:W-:Y:S01]  /*9c40*/  MOV R17, R139 ;  /* 0x0000008b00117202 */ /* 0x000fe20000000f00 */
[----:B------:R-:W-:Y:S01]  /*9c50*/  FADD.FTZ R225, R228, R225 ;  /* 0x000000e1e4e17221 */ /* 0x000fe20000010000 */
[----:B------:R-:W-:Y:S02]  /*9c60*/  MOV R20, R164 ;  /* 0x000000a400147202 */ /* 0x000fe40000000f00 */
[C---:B------:R-:W-:Y:S04]  /*9c70*/  HMMA.16816.F32.BF16 R184, R200.reuse, R186, R48 ;  /* 0x000000bac8b8723c */ /* 0x040fe80000041830 */
[----:B------:R-:W-:Y:S01]  /*9c80*/  MOV R32, R165 ;  /* 0x000000a500207202 */ /* 0x000fe20000000f00 */
[----:B------:R-:W-:Y:S01]  /*9c90*/  FADD.FTZ R225, R28, R225 ;  /* 0x000000e11ce17221 */ /* 0x000fe20000010000 */
[----:B------:R-:W-:Y:S02]  /*9ca0*/  MOV R39, R166 ;  /* 0x000000a600277202 */ /* 0x000fe40000000f00 */
[----:B------:R-:W-:Y:S01]  /*9cb0*/  MOV R38, R167 ;  /* 0x000000a700267202 */ /* 0x000fe20000000f00 */
[----:B------:R-:W-:Y:S01]  /*9cc0*/  FADD.FTZ R225, R31, R225 ;  /* 0x000000e11fe17221 */ /* 0x000fe20000010000 */
[-C--:B--2---:R-:W-:Y:S03]  /*9cd0*/  HMMA.16816.F32.BF16 R164, R200, R180.reuse, R52 ;  /* 0x000000b4c8a4723c */ /* 0x084fe60000041834 */
[----:B------:R-:W-:Y:S01]  /*9ce0*/  MOV R30, R11 ;  /* 0x0000000b001e7202 */ /* 0x000fe20000000f00 */
[----:B------:R-:W-:Y:S01]  /*9cf0*/  FADD.FTZ R225, R26, R225 ;  /* 0x000000e11ae17221 */ /* 0x000fe20000010000 */
[----:B------:R-:W-:Y:S01]  /*9d00*/  MOV R11, R137 ;  /* 0x00000089000b7202 */ /* 0x000fe20000000f00 */
[----:B------:R-:W-:Y:S01]  /*9d10*/  FADD.FTZ R223, R223, R39 ;  /* 0x00000027dfdf7221 */ /* 0x000fe20000010000 */
[----:B------:R-:W-:Y:S01]  /*9d20*/  MOV R29, R138 ;  /* 0x0000008a001d7202 */ /* 0x000fe20000000f00 */
[----:B------:R-:W-:Y:S01]  /*9d30*/  FADD.FTZ R225, R21, R225 ;  /* 0x000000e115e17221 */ /* 0x000fe20000010000 */
[C---:B------:R-:W-:Y:S04]  /*9d40*/  HMMA.16816.F32.BF16 R136, R204.reuse, R180, R56 ;  /* 0x000000b4cc88723c */ /* 0x040fe80000041838 */
[----:B------:R-:W-:Y:S01]  /*9d50*/  MOV R15, R135 ;  /* 0x00000087000f7202 */ /* 0x000fe20000000f00 */
[----:B------:R-:W-:Y:S02]  /*9d60*/  FADD.FTZ R225, R23, R225 ;  /* 0x000000e117e17221 */ /* 0x000fe40000010000 */
[----:B------:R-:W-:Y:S01]  /*9d70*/  FADD.FTZ R223, R221, R223 ;  /* 0x000000dfdddf7221 */ /* 0x000fe20000010000 */
[-C--:B------:R-:W-:Y:S04]  /*9d80*/  HMMA.16816.F32.BF16 R132, R204, R182.reuse, R60 ;  /* 0x000000b6cc84723c */ /* 0x080fe8000004183c */
[----:B------:R-:W-:Y:S02]  /*9d90*/  FADD.FTZ R225, R18, R225 ;  /* 0x000000e112e17221 */ /* 0x000fe40000010000 */
[----:B------:R-:W-:Y:S02]  /*9da0*/  FADD.FTZ R223, R34, R223 ;  /* 0x000000df22df7221 */ /* 0x000fe40000010000 */
[C---:B------:R-:W-:Y:S04]  /*9db0*/  HMMA.16816.F32.BF16 R180, R200.reuse, R182, R64 ;  /* 0x000000b6c8b4723c */ /* 0x040fe80000041840 */
[----:B------:R-:W-:Y:S02]  /*9dc0*/  FADD.FTZ R225, R14, R225 ;  /* 0x000000e10ee17221 */ /* 0x000fe40000010000 */
[----:B------:R-:W-:Y:S01]  /*9dd0*/  FADD.FTZ R223, R199, R223 ;  /* 0x000000dfc7df7221 */ /* 0x000fe20000010000 */
[----:B------:R-:W-:Y:S01]  /*9de0*/  MOV R199, R196 ;  /* 0x000000c400c77202 */ /* 0x000fe20000000f00 */
[-C--:B------:R-:W-:Y:S04]  /*9df0*/  HMMA.16816.F32.BF16 R68, R200, R208.reuse, R68 ;  /* 0x000000d0c844723c */ /* 0x080fe80000041844 */
[----:B------:R-:W-:Y:S01]  /*9e00*/  FADD.FTZ R223, R197, R223 ;  /* 0x000000dfc5df7221 */ /* 0x000fe20000010000 */
[----:B------:R-:W-:Y:S01]  /*9e10*/  MOV R197, R0 ;  /* 0x0000000000c57202 */ /* 0x000fe20000000f00 */
[----:B------:R-:W-:Y:S02]  /*9e20*/  FADD.FTZ R222, R222, R32 ;  /* 0x00000020dede7221 */ /* 0x000fe40000010000 */
[C---:B------:R-:W-:Y:S04]  /*9e30*/  HMMA.16816.F32.BF16 R72, R204.reuse, R208, R72 ;  /* 0x000000d0cc48723c */ /* 0x040fe80000041848 */
[----:B------:R-:W-:Y:S01]  /*9e40*/  FADD.FTZ R223, R198, R223 ;  /* 0x000000dfc6df7221 */ /* 0x000fe20000010000 */
[----:B------:R-:W-:Y:S01]  /*9e50*/  MOV R198, R2 ;  /* 0x0000000200c67202 */ /* 0x000fe20000000f00 */
[----:B------:R-:W-:Y:S02]  /*9e60*/  FADD.FTZ R222, R220, R222 ;  /* 0x000000dedcde7221 */ /* 0x000fe40000010000 */
[-C--:B------:R-:W-:Y:S04]  /*9e70*/  HMMA.16816.F32.BF16 R76, R204, R210.reuse, R76 ;  /* 0x000000d2cc4c723c */ /* 0x080fe8000004184c */
[----:B------:R-:W-:Y:S02]  /*9e80*/  FADD.FTZ R223, R229, R223 ;  /* 0x000000dfe5df7221 */ /* 0x000fe40000010000 */
[----:B------:R-:W-:Y:S02]  /*9e90*/  FADD.FTZ R222, R35, R222 ;  /* 0x000000de23de7221 */ /* 0x000fe40000010000 */
[C---:B------:R-:W-:Y:S04]  /*9ea0*/  HMMA.16816.F32.BF16 R80, R200.reuse, R210, R80 ;  /* 0x000000d2c850723c */ /* 0x040fe80000041850 */
[----:B------:R-:W-:Y:S02]  /*9eb0*/  FADD.FTZ R223, R230, R223 ;  /* 0x000000dfe6df7221 */ /* 0x000fe40000010000 */
        /* <DEDUP_REMOVED lines=17> */
[----:B------:R-:W-:Y:S04]  /*9fd0*/  FADD.FTZ R224, R24, R224 ;  /* 0x000000e018e07221 */ /* 0x000fe80000010000 */
[-C--:B------:R-:W-:Y:S04]  /*9fe0*/  HMMA.16816.F32.BF16 R108, R204, R218.reuse, R108 ;  /* 0x000000dacc6c723c */ /* 0x080fe8000004186c */
[----:B------:R-:W-:Y:S04]  /*9ff0*/  FADD.FTZ R224, R27, R224 ;  /* 0x000000e01be07221 */ /* 0x000fe80000010000 */
[C---:B------:R-:W-:Y:S04]  /*a000*/  HMMA.16816.F32.BF16 R112, R200.reuse, R218, R112 ;  /* 0x000000dac870723c */ /* 0x040fe80000041870 */
[----:B------:R-:W-:Y:S04]  /*a010*/  FADD.FTZ R224, R22, R224 ;  /* 0x000000e016e07221 */ /* 0x000fe80000010000 */
[-C--:B------:R-:W-:Y:S04]  /*a020*/  HMMA.16816.F32.BF16 R116, R200, R4.reuse, R116 ;  /* 0x00000004c874723c */ /* 0x080fe80000041874 */
[----:B------:R-:W-:Y:S04]  /*a030*/  FADD.FTZ R224, R16, R224 ;  /* 0x000000e010e07221 */ /* 0x000fe80000010000 */
[C---:B------:R-:W-:Y:S04]  /*a040*/  HMMA.16816.F32.BF16 R120, R204.reuse, R4, R120 ;  /* 0x00000004cc78723c */ /* 0x040fe80000041878 */
[----:B------:R-:W-:Y:S03]  /*a050*/  FADD.FTZ R224, R19, R224 ;  /* 0x000000e013e07221 */ /* 0x000fe60000010000 */
[----:B------:R-:W-:Y:S01]  /*a060*/  FADD.FTZ R5, R9, R222 ;  /* 0x000000de09057221 */ /* 0x000fe20000010000 */
[-C--:B------:R-:W-:Y:S04]  /*a070*/  HMMA.16816.F32.BF16 R124, R204, R6.reuse, R124 ;  /* 0x00000006cc7c723c */ /* 0x080fe8000004187c */
[----:B------:R-:W-:Y:S02]  /*a080*/  FADD.FTZ R4, R10, R225 ;  /* 0x000000e10a047221 */ /* 0x000fe40000010000 */
[----:B------:R-:W-:Y:S02]  /*a090*/  FADD.FTZ R224, R15, R224 ;  /* 0x000000e00fe07221 */ /* 0x000fe40000010000 */
[----:B------:R-:W-:Y:S07]  /*a0a0*/  HMMA.16816.F32.BF16 R128, R200, R6, R128 ;  /* 0x00000006c880723c */ /* 0x000fee0000041880 */
[----:B------:R-:W-:Y:S01]  /*a0b0*/  FADD.FTZ R6, R8, R223 ;  /* 0x000000df08067221 */ /* 0x000fe20000010000 */
[----:B------:R-:W-:Y:S01]  /*a0c0*/  MOV R200, R3 ;  /* 0x0000000300c87202 */ /* 0x000fe20000000f00 */
[----:B------:R-:W-:Y:S03]  /*a0d0*/  FADD.FTZ R203, R11, R224 ;  /* 0x000000e00bcb7221 */ /* 0x000fe60000010000 */
[----:B------:R1:W-:Y:S04]  /*a0e0*/  STL [R1+0x40], R6 ;  /* 0x0000400601007387 */ /* 0x0003e80000100800 */
[----:B------:R1:W-:Y:S04]  /*a0f0*/  STL [R1+0x3c], R5 ;  /* 0x00003c0501007387 */ /* 0x0003e80000100800 */
[----:B------:R1:W-:Y:S02]  /*a100*/  STL [R1+0x38], R4 ;  /* 0x0000380401007387 */ /* 0x0003e40000100800 */
[----:B-1----:R-:W-:-:S05]  /*a110*/  @P0 BRA `(.L_x_709) ;  /* 0xffffbc0000000947 */ /* 0x002fca000383ffff */
.L_x_708:
[----:B-1----:R-:W2:Y:S04]  /*a120*/  LDL.LU R6, [R1+0x40] ;  /* 0x0000400001067983 */ /* 0x002ea80000300800 */
[----:B------:R-:W1:Y:S04]  /*a130*/  SHFL.BFLY PT, R9, R203, 0x2, 0x1f ;  /* 0x0c401f00cb097f89 */ /* 0x000e6800000e0000 */
[----:B------:R-:W3:Y:S01]  /*a140*/  S2R R11, SR_TID.X ;  /* 0x00000000000b7919 */ /* 0x000ee20000002100 */
[----:B------:R-:W4:Y:S01]  /*a150*/  S2UR UR7, SR_CTAID.Y ;  /* 0x00000000000779c3 */ /* 0x000f220000002600 */
[----:B------:R-:W-:-:S02]  /*a160*/  ULDC.64 UR4, c[0x0][0x490] ;  /* 0x0001240000047ab9 */ /* 0x000fc40000000a00 */
[----:B------:R-:W2:Y:S04]  /*a170*/  LDL.LU R7, [R1+0x3c] ;  /* 0x00003c0001077983 */ /* 0x000ea80000300800 */
[----:B------:R-:W2:Y:S04]  /*a180*/  LDL.LU R10, [R1+0x38] ;  /* 0x00003800010a7983 */ /* 0x000ea80000300800 */
[----:B------:R-:W2:Y:S01]  /*a190*/  LDL.LU R18, [R1+0x10] ;  /* 0x0000100001127983 */ /* 0x000ea20000300800 */
[----:B------:R-:W-:-:S03]  /*a1a0*/  MOV R14, RZ ;  /* 0x000000ff000e7202 */ /* 0x000fc60000000f00 */
[----:B------:R-:W2:Y:S01]  /*a1b0*/  LDL.LU R30, [R1+0x20] ;  /* 0x00002000011e7983 */ /* 0x000ea20000300800 */
[----:B-1----:R-:W-:Y:S01]  /*a1c0*/  FADD.FTZ R203, R9, R203 ;  /* 0x000000cb09cb7221 */ /* 0x002fe20000010000 */
[----:B------:R-:W-:Y:S02]  /*a1d0*/  MOV R9, c[0x0][0x4e8] ;  /* 0x00013a0000097a02 */ /* 0x000fe40000000f00 */
[----:B---3--:R-:W-:Y:S02]  /*a1e0*/  SHF.R.S32.HI R12, RZ, 0x1f, R11 ;  /* 0x0000001fff0c7819 */ /* 0x008fe4000001140b */
[----:B------:R-:W-:Y:S01]  /*a1f0*/  ISETP.NE.AND P0, PT, R9, 0x1, PT ;  /* 0x000000010900780c */ /* 0x000fe20003f05270 */
[----:B----4-:R-:W-:-:S04]  /*a200*/  USHF.R.S32.HI UR6, URZ, 0x1f, UR7 ;  /* 0x0000001f3f067899 */ /* 0x010fc80008011407 */
[----:B------:R-:W-:Y:S02]  /*a210*/  UIMAD UR8, UR6, UR4, URZ ;  /* 0x00000004060872a4 */ /* 0x000fe4000f8e023f */
[----:B------:R-:W-:Y:S02]  /*a220*/  UIMAD.WIDE.U32 UR10, UR7, UR4, URZ ;  /* 0x00000004070a72a5 */ /* 0x000fe4000f8e003f */
[----:B------:R-:W-:-:S03]  /*a230*/  UIMAD UR8, UR7, UR5, UR8 ;  /* 0x00000005070872a4 */ /* 0x000fc6000f8e0208 */
[----:B------:R-:W-:Y:S02]  /*a240*/  ULDC.64 UR4, c[0x0][0x3e8] ;  /* 0x0000fa0000047ab9 */ /* 0x000fe40000000a00 */
[----:B------:R-:W-:-:S06]  /*a250*/  UIMAD.WIDE.U32 UR14, UR7, UR4, URZ ;  /* 0x00000004070e72a5 */ /* 0x000fcc000f8e003f */
[----:B------:R-:W-:Y:S02]  /*a260*/  MOV R22, UR14 ;  /* 0x0000000e00167c02 */ /* 0x000fe40008000f00 */
[----:B------:R-:W-:Y:S02]  /*a270*/  MOV R23, UR15 ;  /* 0x0000000f00177c02 */ /* 0x000fe40008000f00 */
[----:B------:R-:W-:Y:S02]  /*a280*/  MOV R27, 0xff800000 ;  /* 0xff800000001b7802 */ /* 0x000fe40000000f00 */
[----:B------:R-:W-:Y:S02]  /*a290*/  MOV R29, 0xff800000 ;  /* 0xff800000001d7802 */ /* 0x000fe40000000f00 */
[----:B------:R-:W-:Y:S02]  /*a2a0*/  MOV R28, 0xff800000 ;  /* 0xff800000001c7802 */ /* 0x000fe40000000f00 */
[----:B------:R-:W-:Y:S01]  /*a2b0*/  MOV R26, 0xff800000 ;  /* 0xff800000001a7802 */ /* 0x000fe20000000f00 */
[----:B------:R-:W-:Y:S06]  /*a2c0*/  BAR.SYNC.DEFER_BLOCKING 0x1, 0x80 ;  /* 0x0042000000007b1d */ /* 0x000fec0000010000 */
[----:B--2---:R-:W1:Y:S04]  /*a2d0*/  SHFL.BFLY PT, R5, R6, 0x2, 0x1f ;  /* 0x0c401f0006057f89 */ /* 0x004e6800000e0000 */
[----:B------:R-:W2:Y:S01]  /*a2e0*/  SHFL.BFLY PT, R4, R7, 0x2, 0x1f ;  /* 0x0c401f0007047f89 */ /* 0x000ea200000e0000 */
[----:B------:R-:W-:-:S04]  /*a2f0*/  @P0 IMAD.HI.U32 R13, R18, c[0x0][0x4ec], RZ ;  /* 0x00013b00120d0a27 */ /* 0x000fc800078e00ff */
[----:B-1----:R-:W-:Y:S02]  /*a300*/  FADD.FTZ R5, R5, R6 ;  /* 0x0000000605057221 */ /* 0x002fe40000010000 */
[----:B------:R-:W1:Y:S04]  /*a310*/  SHFL.BFLY PT, R6, R10, 0x2, 0x1f ;  /* 0x0c401f000a067f89 */ /* 0x000e6800000e0000 */
[----:B------:R-:W3:Y:S01]  /*a320*/  SHFL.BFLY PT, R8, R5, 0x1, 0x1f ;  /* 0x0c201f0005087f89 */ /* 0x000ee200000e0000 */
[----:B--2---:R-:W-:-:S05]  /*a330*/  FADD.FTZ R4, R4, R7 ;  /* 0x0000000704047221 */ /* 0x004fca0000010000 */
[----:B------:R-:W2:Y:S01]  /*a340*/  SHFL.BFLY PT, R7, R4, 0x1, 0x1f ;  /* 0x0c201f0004077f89 */ /* 0x000ea200000e0000 */
[----:B-1----:R-:W-:Y:S01]  /*a350*/  FADD.FTZ R6, R6, R10 ;  /* 0x0000000a06067221 */ /* 0x002fe20000010000 */
[----:B------:R-:W-:Y:S02]  /*a360*/  MOV R10, R18 ;  /* 0x00000012000a7202 */ /* 0x000fe40000000f00 */
[----:B------:R-:W-:Y:S01]  /*a370*/  @P0 SHF.R.U32.HI R10, RZ, c[0x0][0x4f0], R13 ;  /* 0x00013c00ff0a0a19 */ /* 0x000fe2000001160d */
[----:B---3--:R-:W-:Y:S01]  /*a380*/  FADD.FTZ R8, R5, R8 ;  /* 0x0000000805087221 */ /* 0x008fe20000010000 */
[----:B------:R-:W1:Y:S01]  /*a390*/  SHFL.BFLY PT, R16, R6, 0x1, 0x1f ;  /* 0x0c201f0006107f89 */ /* 0x000e6200000e0000 */
[----:B------:R-:W-:-:S03]  /*a3a0*/  MOV R13, RZ ;  /* 0x000000ff000d7202 */ /* 0x000fc60000000f00 */
[----:B------:R-:W-:Y:S01]  /*a3b0*/  FSETP.NE.FTZ.AND P3, PT, R8, RZ, PT ;  /* 0x000000ff0800720b */ /* 0x000fe20003f75000 */
[----:B------:R-:W3:Y:S01]  /*a3c0*/  SHFL.BFLY PT, R5, R203, 0x1, 0x1f ;  /* 0x0c201f00cb057f89 */ /* 0x000ee200000e0000 */
[----:B--2---:R-:W-:Y:S01]  /*a3d0*/  FADD.FTZ R7, R4, R7 ;  /* 0x0000000704077221 */ /* 0x004fe20000010000 */
[CC--:B------:R-:W-:Y:S02]  /*a3e0*/  LEA.HI R4, R12.reuse, R11.reuse, RZ, 0x5 ;  /* 0x0000000b0c047211 */ /* 0x0c0fe400078f28ff */
[----:B------:R-:W-:Y:S02]  /*a3f0*/  LEA.HI R12, R12, R11, RZ, 0x2 ;  /* 0x0000000b0c0c7211 */ /* 0x000fe400078f10ff */
[----:B------:R-:W-:Y:S02]  /*a400*/  LOP3.LUT R15, R4, 0xffffffe0, RZ, 0xc0, !PT ;  /* 0xffffffe0040f7812 */ /* 0x000fe400078ec0ff */
[----:B------:R-:W-:-:S04]  /*a410*/  LOP3.LUT R17, R12, 0xfffffffc, RZ, 0xc0, !PT ;  /* 0xfffffffc0c117812 */ /* 0x000fc800078ec0ff */
[----:B------:R-:W-:Y:S01]  /*a420*/  @P3 MUFU.RCP R14, R8 ;  /* 0x00000008000e3308 */ /* 0x000fe20000001000 */
[-C--:B------:R-:W-:Y:S02]  /*a430*/  IADD3 R15, -R15, R11.reuse, RZ ;  /* 0x0000000b0f0f7210 */ /* 0x080fe40007ffe1ff */
[----:B------:R-:W-:Y:S02]  /*a440*/  FSETP.NE.FTZ.AND P2, PT, R7, RZ, PT ;  /* 0x000000ff0700720b */ /* 0x000fe40003f55000 */
[----:B------:R-:W-:Y:S01]  /*a450*/  LOP3.LUT P4, RZ, R15, 0x3, RZ, 0xc0, !PT ;  /* 0x000000030fff7812 */ /* 0x000fe2000788c0ff */
[----:B-1----:R-:W-:Y:S01]  /*a460*/  FADD.FTZ R6, R6, R16 ;  /* 0x0000001006067221 */ /* 0x002fe20000010000 */
[----:B------:R-:W-:Y:S02]  /*a470*/  IADD3 R16, -R10, RZ, RZ ;  /* 0x000000ff0a107210 */ /* 0x000fe40007ffe1ff */
[----:B------:R-:W-:Y:S02]  /*a480*/  IADD3 R11, -R17, R11, RZ ;  /* 0x0000000b110b7210 */ /* 0x000fe40007ffe1ff */
[----:B------:R-:W-:Y:S01]  /*a490*/  FSETP.NE.FTZ.AND P1, PT, R6, RZ, PT ;  /* 0x000000ff0600720b */ /* 0x000fe20003f35000 */
[----:B------:R-:W-:-:S02]  /*a4a0*/  IMAD R15, R16, c[0x0][0x4e8], R18 ;  /* 0x00013a00100f7a24 */ /* 0x000fc400078e0212 */
[----:B------:R-:W-:Y:S01]  /*a4b0*/  CS2R R16, SRZ ;  /* 0x0000000000107805 */ /* 0x000fe2000001ff00 */
[--C-:B------:R-:W-:Y:S01]  /*a4c0*/  SHF.R.S32.HI R18, RZ, 0x2, R12.reuse ;  /* 0x00000002ff127819 */ /* 0x100fe2000001140c */
[----:B---3--:R-:W-:Y:S01]  /*a4d0*/  FADD.FTZ R5, R203, R5 ;  /* 0x00000005cb057221 */ /* 0x008fe20000010000 */
[----:B------:R-:W-:Y:S01]  /*a4e0*/  SHF.R.S32.HI R12, RZ, 0x1f, R12 ;  /* 0x0000001fff0c7819 */ /* 0x000fe2000001140c */
[----:B------:R-:W-:Y:S03]  /*a4f0*/  @P2 MUFU.RCP R13, R7 ;  /* 0x00000007000d2308 */ /* 0x000fe60000001000 */
[----:B------:R-:W-:-:S05]  /*a500*/  LEA.HI R12, R12, R18, RZ, 0x3 ;  /* 0x000000120c0c7211 */ /* 0x000fca00078f18ff */
[----:B------:R-:W-:Y:S01]  /*a510*/  @P1 MUFU.RCP R16, R6 ;  /* 0x0000000600101308 */ /* 0x000fe20000001000 */
[----:B------:R-:W-:-:S07]  /*a520*/  LOP3.LUT R12, R12, 0xfffffff8, RZ, 0xc0, !PT ;  /* 0xfffffff80c0c7812 */ /* 0x000fce00078ec0ff */
[----:B------:R-:W1:Y:S01]  /*a530*/  @P1 MUFU.LG2 R6, R6 ;  /* 0x0000000600061308 */ /* 0x000e620000000c00 */
[----:B------:R-:W-:-:S07]  /*a540*/  IADD3 R12, R18, -R12, RZ ;  /* 0x8000000c120c7210 */ /* 0x000fce0007ffe0ff */
[----:B------:R-:W2:Y:S01]  /*a550*/  @P3 MUFU.LG2 R8, R8 ;  /* 0x0000000800083308 */ /* 0x000ea20000000c00 */
[----:B------:R-:W-:-:S07]  /*a560*/  MOV R18, R22 ;  /* 0x0000001600127202 */ /* 0x000fce0000000f00 */
[----:B------:R-:W3:Y:S01]  /*a570*/  @P2 MUFU.LG2 R7, R7 ;  /* 0x0000000700072308 */ /* 0x000ee20000000c00 */
[----:B------:R-:W-:Y:S01]  /*a580*/  @P1 MOV R22, 0x3f317218 ;  /* 0x3f31721800161802 */ /* 0x000fe20000000f00 */
[----:B-1----:R-:W-:Y:S01]  /*a590*/  @P1 FMUL.FTZ R6, R6, 0.69314718246459960938 ;  /* 0x3f31721806061820 */ /* 0x002fe20000410000 */
[----:B------:R-:W-:Y:S02]  /*a5a0*/  @P3 MOV R24, 0x3f317218 ;  /* 0x3f31721800183802 */ /* 0x000fe40000000f00 */
[----:B------:R-:W-:Y:S01]  /*a5b0*/  @P2 MOV R23, 0x3f317218 ;  /* 0x3f31721800172802 */ /* 0x000fe20000000f00 */
[----:B------:R-:W-:Y:S01]  /*a5c0*/  @P1 FMUL.FTZ R22, R22, c[0x0][0x2d0] ;  /* 0x0000b40016161a20 */ /* 0x000fe20000410000 */
[----:B------:R-:W-:Y:S01]  /*a5d0*/  SHF.R.S32.HI R4, RZ, 0x5, R4 ;  /* 0x00000005ff047819 */ /* 0x000fe20000011404 */
[----:B--2---:R-:W-:Y:S02]  /*a5e0*/  @P3 FMUL.FTZ R8, R8, 0.69314718246459960938 ;  /* 0x3f31721808083820 */ /* 0x004fe40000410000 */
[----:B------:R-:W-:-:S02]  /*a5f0*/  @P3 FMUL.FTZ R24, R24, c[0x0][0x2d0] ;  /* 0x0000b40018183a20 */ /* 0x000fc40000410000 */
[----:B------:R-:W-:Y:S01]  /*a600*/  @P1 FFMA.FTZ R27, R22, R2, R6 ;  /* 0x00000002161b1223 */ /* 0x000fe20000010006 */
[----:B------:R-:W-:Y:S01]  /*a610*/  SHF.R.S32.HI R2, RZ, 0x1f, R4 ;  /* 0x0000001fff027819 */ /* 0x000fe20000011404 */
[----:B------:R-:W-:Y:S02]  /*a620*/  @P2 FMUL.FTZ R23, R23, c[0x0][0x2d0] ;  /* 0x0000b40017172a20 */ /* 0x000fe40000410000 */
[----:B---3--:R-:W-:Y:S02]  /*a630*/  @P2 FMUL.FTZ R7, R7, 0.69314718246459960938 ;  /* 0x3f31721807072820 */ /* 0x008fe40000410000 */
[----:B------:R-:W-:Y:S01]  /*a640*/  @P3 FFMA.FTZ R29, R24, R196, R8 ;  /* 0x000000c4181d3223 */ /* 0x000fe20000010008 */
[----:B------:R-:W-:Y:S01]  /*a650*/  LEA.HI R8, R2, R4, RZ, 0x2 ;  /* 0x0000000402087211 */ /* 0x000fe200078f10ff */
[----:B------:R-:W-:Y:S01]  /*a660*/  @P2 FFMA.FTZ R28, R23, R3, R7 ;  /* 0x00000003171c2223 */ /* 0x000fe20000010007 */
[----:B------:R-:W-:Y:S02]  /*a670*/  LEA.HI R7, R11, R11, RZ, 0x1 ;  /* 0x0000000b0b077211 */ /* 0x000fe400078f08ff */
[----:B------:R-:W-:-:S02]  /*a680*/  FSETP.NE.FTZ.AND P0, PT, R5, RZ, PT ;  /* 0x000000ff0500720b */ /* 0x000fc40003f15000 */
[----:B------:R-:W-:Y:S02]  /*a690*/  LOP3.LUT R8, R8, 0xffffffc, RZ, 0xc0, !PT ;  /* 0x0ffffffc08087812 */ /* 0x000fe400078ec0ff */
[----:B------:R-:W-:Y:S02]  /*a6a0*/  LOP3.LUT R6, R7, 0x1ffffffe, RZ, 0xc0, !PT ;  /* 0x1ffffffe07067812 */ /* 0x000fe400078ec0ff */
[C---:B------:R-:W-:Y:S02]  /*a6b0*/  IADD3 R8, R4.reuse, -R8, RZ ;  /* 0x8000000804087210 */ /* 0x040fe40007ffe0ff */
[----:B------:R-:W-:Y:S02]  /*a6c0*/  LEA R4, R4, R11, 0x9 ;  /* 0x0000000b04047211 */ /* 0x000fe400078e48ff */
[----:B------:R-:W-:Y:S02]  /*a6d0*/  IADD3 R6, R11, -R6, RZ ;  /* 0x800000060b067210 */ /* 0x000fe40007ffe0ff */
[----:B------:R-:W-:-:S02]  /*a6e0*/  SHF.R.S32.HI R11, RZ, 0x2, R30 ;  /* 0x00000002ff0b7819 */ /* 0x000fc4000001141e */
[----:B------:R-:W2:Y:S01]  /*a6f0*/  LDL.LU R30, [R1+0xc] ;  /* 0x00000c00011e7983 */ /* 0x000ea20000300800 */
[----:B------:R-:W1:Y:S02]  /*a700*/  @P0 MUFU.RCP R17, R5 ;  /* 0x0000000500110308 */ /* 0x000e640000001000 */
[C---:B-1----:R-:W-:Y:S02]  /*a710*/  FMUL.FTZ R79, R17.reuse, R79 ;  /* 0x0000004f114f7220 */ /* 0x042fe40000410000 */
[----:B------:R-:W-:-:S05]  /*a720*/  FMUL.FTZ R78, R17, R78 ;  /* 0x0000004e114e7220 */ /* 0x000fca0000410000 */
[----:B------:R-:W-:Y:S02]  /*a730*/  F2FP.BF16.PACK_AB R78, R79, R78 ;  /* 0x0000004e4f4e723e */ /* 0x000fe400000010ff */
[----:B------:R-:W3:Y:S01]  /*a740*/  LDL R79, [R1+0x8] ;  /* 0x00000800014f7983 */ /* 0x000ee20000100800 */
[C---:B------:R-:W-:Y:S02]  /*a750*/  FMUL.FTZ R77, R16.reuse, R77 ;  /* 0x0000004d104d7220 */ /* 0x040fe40000410000 */
[----:B------:R-:W-:Y:S02]  /*a760*/  FMUL.FTZ R76, R16, R76 ;  /* 0x0000004c104c7220 */ /* 0x000fe40000410000 */
[C---:B------:R-:W-:Y:S02]  /*a770*/  FMUL.FTZ R75, R17.reuse, R75 ;  /* 0x0000004b114b7220 */ /* 0x040fe40000410000 */
[----:B------:R-:W-:Y:S01]  /*a780*/  FMUL.FTZ R74, R17, R74 ;  /* 0x0000004a114a7220 */ /* 0x000fe20000410000 */
[----:B------:R-:W-:-:S02]  /*a790*/  F2FP.BF16.PACK_AB R76, R77, R76 ;  /* 0x0000004c4d4c723e */ /* 0x000fc400000010ff */
[----:B------:R1:W5:Y:S02]  /*a7a0*/  LDL R77, [R1+0x1c] ;  /* 0x00001c00014d7983 */ /* 0x0003640000100800 */
[----:B------:R-:W-:Y:S02]  /*a7b0*/  F2FP.BF16.PACK_AB R74, R75, R74 ;  /* 0x0000004a4b4a723e */ /* 0x000fe400000010ff */
[----:B------:R1:W5:Y:S01]  /*a7c0*/  LDL R75, [R1+0x18] ;  /* 0x00001800014b7983 */ /* 0x0003620000100800 */
[----:B------:R4:W4:Y:S02]  /*a7d0*/  @P0 MUFU.LG2 R25, R5 ;  /* 0x0000000500190308 */ /* 0x0009240000000c00 */
[----:B----4-:R-:W-:Y:S01]  /*a7e0*/  @P0 MOV R5, 0x3f317218 ;  /* 0x3f31721800050802 */ /* 0x010fe20000000f00 */
[----:B------:R-:W-:-:S04]  /*a7f0*/  @P0 FMUL.FTZ R25, R25, 0.69314718246459960938 ;  /* 0x3f31721819190820 */ /* 0x000fc80000410000 */
[----:B------:R-:W-:-:S04]  /*a800*/  @P0 FMUL.FTZ R5, R5, c[0x0][0x2d0] ;  /* 0x0000b40005050a20 */ /* 0x000fc80000410000 */
[----:B------:R-:W-:Y:S02]  /*a810*/  @P0 FFMA.FTZ R26, R5, R0, R25 ;  /* 0x00000000051a0223 */ /* 0x000fe40000010019 */
[----:B------:R-:W4:Y:S01]  /*a820*/  S2R R0, SR_CTAID.Z ;  /* 0x0000000000007919 */ /* 0x000f220000002700 */
[----:B------:R-:W-:-:S04]  /*a830*/  UIMAD UR6, UR6, UR4, URZ ;  /* 0x00000004060672a4 */ /* 0x000fc8000f8e023f */
[----:B------:R-:W-:Y:S02]  /*a840*/  UIMAD UR5, UR7, UR5, UR6 ;  /* 0x00000005070572a4 */ /* 0x000fe4000f8e0206 */
[----:B------:R-:W-:Y:S02]  /*a850*/  UIADD3 UR8, UR11, UR8, URZ ;  /* 0x000000080b087290 */ /* 0x000fe4000fffe03f */
[----:B------:R-:W-:Y:S01]  /*a860*/  UIADD3 UR5, UR15, UR5, URZ ;  /* 0x000000050f057290 */ /* 0x000fe2000fffe03f */
[----:B------:R-:W-:Y:S02]  /*a870*/  MOV R21, UR11 ;  /* 0x0000000b00157c02 */ /* 0x000fe40008000f00 */
[----:B------:R-:W-:Y:S02]  /*a880*/  MOV R20, UR10 ;  /* 0x0000000a00147c02 */ /* 0x000fe40008000f00 */
[----:B------:R-:W-:Y:S02]  /*a890*/  MOV R21, UR8 ;  /* 0x0000000800157c02 */ /* 0x000fe40008000f00 */
[----:B------:R-:W-:-:S02]  /*a8a0*/  MOV R19, UR5 ;  /* 0x0000000500137c02 */ /* 0x000fc40008000f00 */
[----:B----4-:R-:W-:-:S05]  /*a8b0*/  SHF.R.S32.HI R3, RZ, 0x1f, R0 ;  /* 0x0000001fff037819 */ /* 0x010fca0000011400 */
[C---:B------:R-:W-:Y:S02]  /*a8c0*/  IMAD R5, R3.reuse, c[0x0][0x498], RZ ;  /* 0x0001260003057a24 */ /* 0x040fe400078e02ff */
[----:B------:R-:W-:Y:S02]  /*a8d0*/  IMAD R3, R3, c[0x0][0x3f0], RZ ;  /* 0x0000fc0003037a24 */ /* 0x000fe400078e02ff */
[C---:B------:R-:W-:Y:S02]  /*a8e0*/  IMAD R5, R0.reuse, c[0x0][0x49c], R5 ;  /* 0x0001270000057a24 */ /* 0x040fe400078e0205 */
[C---:B------:R-:W-:Y:S02]  /*a8f0*/  IMAD R3, R0.reuse, c[0x0][0x3f4], R3 ;  /* 0x0000fd0000037a24 */ /* 0x040fe400078e0203 */
[----:B------:R-:W-:-:S04]  /*a900*/  IMAD.WIDE.U32 R20, R0, c[0x0][0x498], R20 ;  /* 0x0001260000147a25 */ /* 0x000fc800078e0014 */
[----:B------:R-:W-:Y:S01]  /*a910*/  IMAD.WIDE.U32 R18, R0, c[0x0][0x3f0], R18 ;  /* 0x0000fc0000127a25 */ /* 0x000fe200078e0012 */
[C---:B------:R-:W-:Y:S01]  /*a920*/  SHF.L.U32 R0, R12.reuse, 0x6, RZ ;  /* 0x000000060c007819 */ /* 0x040fe200000006ff */
[----:B------:R-:W4:Y:S01]  /*a930*/  S2R R2, SR_CTAID.X ;  /* 0x0000000000027919 */ /* 0x000f220000002500 */
[----:B------:R-:W-:Y:S02]  /*a940*/  R2P PR, R12, 0x6 ;  /* 0x000000060c007804 */ /* 0x000fe40000000000 */
[----:B------:R-:W-:Y:S02]  /*a950*/  LOP3.LUT R0, R0, 0x1c0, RZ, 0xc0, !PT ;  /* 0x000001c000007812 */ /* 0x000fe400078ec0ff */
[----:B------:R-:W-:Y:S02]  /*a960*/  LOP3.LUT R12, R12, 0x1, RZ, 0xc0, !PT ;  /* 0x000000010c0c7812 */ /* 0x000fe400078ec0ff */
[----:B------:R-:W-:Y:S02]  /*a970*/  IADD3 R19, R19, R3, RZ ;  /* 0x0000000313137210 */ /* 0x000fe40007ffe0ff */
[----:B------:R-:W-:-:S02]  /*a980*/  LEA.HI R3, R0, R0, RZ, 0x1d ;  /* 0x0000000000037211 */ /* 0x000fc400078fe8ff */
[----:B------:R-:W-:Y:S02]  /*a990*/  ISETP.NE.U32.AND P0, PT, R12, 0x1, PT ;  /* 0x000000010c00780c */ /* 0x000fe40003f05070 */
[----:B------:R-:W-:Y:S02]  /*a9a0*/  LEA R3, R4, R3, 0x1 ;  /* 0x0000000304037211 */ /* 0x000fe400078e08ff */
[----:B------:R-:W-:Y:S02]  /*a9b0*/  SHF.R.S32.HI R0, RZ, 0x1f, R10 ;  /* 0x0000001fff007819 */ /* 0x000fe4000001140a */
[----:B------:R-:W-:Y:S02]  /*a9c0*/  SHF.L.U32 R7, R7, 0x5, RZ ;  /* 0x0000000507077819 */ /* 0x000fe400000006ff */
[----:B------:R-:W-:Y:S01]  /*a9d0*/  SHF.L.U32 R3, R3, 0x1, RZ ;  /* 0x0000000103037819 */ /* 0x000fe200000006ff */
[----:B------:R-:W-:Y:S01]  /*a9e0*/  IMAD R0, R0, c[0x0][0x3e0], RZ ;  /* 0x0000f80000007a24 */ /* 0x000fe200078e02ff */
[----:B------:R-:W-:-:S02]  /*a9f0*/  LEA R8, R8, R11, 0x4 ;  /* 0x0000000b08087211 */ /* 0x000fc400078e20ff */
[----:B------:R-:W-:Y:S02]  /*aa00*/  LOP3.LUT R7, R7, 0xffffffc0, RZ, 0xc0, !PT ;  /* 0xffffffc007077812 */ /* 0x000fe400078ec0ff */
[C---:B------:R-:W-:Y:S01]  /*aa10*/  IADD3 R11, R3.reuse, 0x80, RZ ;  /* 0x00000080030b7810 */ /* 0x040fe20007ffe0ff */
[C---:B------:R-:W-:Y:S02]  /*aa20*/  IMAD R0, R10.reuse, c[0x0][0x3e4], R0 ;  /* 0x0000f9000a007a24 */ /* 0x040fe400078e0200 */
[----:B------:R-:W-:Y:S01]  /*aa30*/  IMAD.WIDE.U32 R18, R10, c[0x0][0x3e0], R18 ;  /* 0x0000f8000a127a25 */ /* 0x000fe200078e0012 */
[----:B------:R-:W-:Y:S02]  /*aa40*/  IADD3 R10, R3, 0x70, RZ ;  /* 0x00000070030a7810 */ /* 0x000fe40007ffe0ff */
[----:B------:R-:W-:Y:S02]  /*aa50*/  LEA R6, R6, R7, 0x3 ;  /* 0x0000000706067211 */ /* 0x000fe400078e18ff */
[----:B------:R-:W-:-:S02]  /*aa60*/  @P0 IADD3 R10, R11, 0x10, RZ ;  /* 0x000000100b0a0810 */ /* 0x000fc40007ffe0ff */
[C---:B------:R-:W-:Y:S02]  /*aa70*/  ISETP.NE.AND P0, PT, R9.reuse, 0x1, PT ;  /* 0x000000010900780c */ /* 0x040fe40003f05270 */
[----:B------:R-:W-:Y:S02]  /*aa80*/  IADD3 R6, R8, R6, RZ ;  /* 0x0000000608067210 */ /* 0x000fe40007ffe0ff */
[C---:B----4-:R-:W-:Y:S01]  /*aa90*/  LEA R8, R2.reuse, R8, 0x7 ;  /* 0x0000000802087211 */ /* 0x050fe200078e38ff */
[----:B------:R-:W-:Y:S01]  /*aaa0*/  IMAD R4, R9, c[0x0][0x388], RZ ;  /* 0x0000e20009047a24 */ /* 0x000fe200078e02ff */
[----:B------:R-:W-:Y:S02]  /*aab0*/  LEA R6, R2, R6, 0x7 ;  /* 0x0000000602067211 */ /* 0x000fe400078e38ff */
[C---:B------:R-:W-:Y:S02]  /*aac0*/  IADD3 R2, R8.reuse, 0x40, RZ ;  /* 0x0000004008027810 */ /* 0x040fe40007ffe0ff */
[----:B------:R-:W-:-:S02]  /*aad0*/  IADD3 R7, R8, 0x8, RZ ;  /* 0x0000000808077810 */ /* 0x000fc40007ffe0ff */
[----:B------:R-:W-:Y:S01]  /*aae0*/  ISETP.GE.OR P3, PT, R2, R4, P4 ;  /* 0x000000040200720c */ /* 0x000fe20002766670 */
[----:B------:R-:W-:Y:S01]  /*aaf0*/  @P0 IMAD.HI.U32 R2, R6, c[0x0][0x4ec], RZ ;  /* 0x00013b0006020a27 */ /* 0x000fe200078e00ff */
[----:B------:R-:W-:Y:S02]  /*ab00*/  IADD3 R19, R19, R0, RZ ;  /* 0x0000000013137210 */ /* 0x000fe40007ffe0ff */
[CC--:B------:R-:W-:Y:S02]  /*ab10*/  ISETP.GE.OR P6, PT, R8.reuse, R4.reuse, P4 ;  /* 0x000000040800720c */ /* 0x0c0fe400027c6670 */
[----:B------:R-:W-:Y:S02]  /*ab20*/  ISETP.GE.OR P5, PT, R7, R4, P4 ;  /* 0x000000040700720c */ /* 0x000fe400027a6670 */
[----:B------:R-:W-:Y:S02]  /*ab30*/  SHF.R.S32.HI R0, RZ, 0x1f, R15 ;  /* 0x0000001fff007819 */ /* 0x000fe4000001140f */
[----:B------:R-:W-:-:S02]  /*ab40*/  IADD3 R8, R8, 0x48, RZ ;  /* 0x0000004808087810 */ /* 0x000fc40007ffe0ff */
[----:B------:R-:W-:Y:S02]  /*ab50*/  MOV R7, R6 ;  /* 0x0000000600077202 */ /* 0x000fe40000000f00 */
[----:B------:R-:W-:Y:S01]  /*ab60*/  @P0 SHF.R.U32.HI R7, RZ, c[0x0][0x4f0], R2 ;  /* 0x00013c00ff070a19 */ /* 0x000fe20000011602 */
[----:B------:R-:W-:Y:S01]  /*ab70*/  IMAD R2, R0, c[0x0][0x3d8], RZ ;  /* 0x0000f60000027a24 */ /* 0x000fe200078e02ff */
[----:B------:R-:W-:Y:S01]  /*ab80*/  ISETP.GE.OR P4, PT, R8, R4, P4 ;  /* 0x000000040800720c */ /* 0x000fe20002786670 */
[C---:B------:R-:W-:Y:S01]  /*ab90*/  FMUL.FTZ R177, R14.reuse, R177 ;  /* 0x000000b10eb17220 */ /* 0x040fe20000410000 */
[----:B------:R-:W-:Y:S01]  /*aba0*/  IADD3 R0, -R7, RZ, RZ ;  /* 0x000000ff07007210 */ /* 0x000fe20007ffe1ff */
[C---:B------:R-:W-:Y:S01]  /*abb0*/  FMUL.FTZ R176, R14.reuse, R176 ;  /* 0x000000b00eb07220 */ /* 0x040fe20000410000 */
[----:B------:R-:W-:Y:S01]  /*abc0*/  SHF.R.S32.HI R8, RZ, 0x1f, R7 ;  /* 0x0000001fff087819 */ /* 0x000fe20000011407 */
[----:B------:R-:W-:Y:S01]  /*abd0*/  FMUL.FTZ R179, R13, R179 ;  /* 0x000000b30db37220 */ /* 0x000fe20000410000 */
[----:B------:R-:W-:Y:S01]  /*abe0*/  IADD3 R20, P0, R7, R20, RZ ;  /* 0x0000001407147210 */ /* 0x000fe20007f1e0ff */
[----:B------:R-:W-:Y:S01]  /*abf0*/  FMUL.FTZ R178, R13, R178 ;  /* 0x000000b20db27220 */ /* 0x000fe20000410000 */
[----:B------:R-:W-:Y:S01]  /*ac00*/  MOV R7, 0x20 ;  /* 0x0000002000077802 */ /* 0x000fe20000000f00 */
[----:B------:R-:W-:-:S02]  /*ac10*/  FMUL.FTZ R193, R14, R193 ;  /* 0x000000c10ec17220 */ /* 0x000fc40000410000 */
[----:B------:R-:W-:Y:S02]  /*ac20*/  FMUL.FTZ R192, R14, R192 ;  /* 0x000000c00ec07220 */ /* 0x000fe40000410000 */
[C---:B------:R-:W-:Y:S02]  /*ac30*/  FMUL.FTZ R195, R13.reuse, R195 ;  /* 0x000000c30dc37220 */ /* 0x040fe40000410000 */
[----:B------:R-:W-:Y:S02]  /*ac40*/  FMUL.FTZ R194, R13, R194 ;  /* 0x000000c20dc27220 */ /* 0x000fe40000410000 */
[C---:B------:R-:W-:Y:S02]  /*ac50*/  FMUL.FTZ R161, R16.reuse, R161 ;  /* 0x000000a110a17220 */ /* 0x040fe40000410000 */
[----:B------:R-:W-:Y:S02]  /*ac60*/  FMUL.FTZ R160, R16, R160 ;  /* 0x000000a010a07220 */ /* 0x000fe40000410000 */
[----:B------:R-:W-:-:S02]  /*ac70*/  FMUL.FTZ R163, R17, R163 ;  /* 0x000000a311a37220 */ /* 0x000fc40000410000 */
[C---:B------:R-:W-:Y:S01]  /*ac80*/  FMUL.FTZ R162, R17.reuse, R162 ;  /* 0x000000a211a27220 */ /* 0x040fe20000410000 */
[----:B------:R-:W-:Y:S01]  /*ac90*/  IADD3.X R21, R8, R21, R5, P0, !PT ;  /* 0x0000001508157210 */ /* 0x000fe200007fe405 */
[C---:B------:R-:W-:Y:S02]  /*aca0*/  FMUL.FTZ R157, R16.reuse, R157 ;  /* 0x0000009d109d7220 */ /* 0x040fe40000410000 */
[----:B------:R-:W-:Y:S02]  /*acb0*/  FMUL.FTZ R156, R16, R156 ;  /* 0x0000009c109c7220 */ /* 0x000fe40000410000 */
[C---:B------:R-:W-:Y:S02]  /*acc0*/  FMUL.FTZ R159, R17.reuse, R159 ;  /* 0x0000009f119f7220 */ /* 0x040fe40000410000 */
[----:B------:R-:W-:Y:S01]  /*acd0*/  FMUL.FTZ R158, R17, R158 ;  /* 0x0000009e119e7220 */ /* 0x000fe20000410000 */
[----:B------:R-:W-:Y:S01]  /*ace0*/  F2FP.BF16.PACK_AB R176, R177, R176 ;  /* 0x000000b0b1b0723e */ /* 0x000fe200000010ff */
[C---:B------:R-:W-:Y:S01]  /*acf0*/  FMUL.FTZ R173, R14.reuse, R173 ;  /* 0x000000ad0ead7220 */ /* 0x040fe20000410000 */
[----:B------:R-:W-:Y:S01]  /*ad00*/  F2FP.BF16.PACK_AB R178, R179, R178 ;  /* 0x000000b2b3b2723e */ /* 0x000fe200000010ff */
[C---:B------:R-:W-:Y:S01]  /*ad10*/  FMUL.FTZ R172, R14.reuse, R172 ;  /* 0x000000ac0eac7220 */ /* 0x040fe20000410000 */
[----:B------:R-:W-:Y:S01]  /*ad20*/  SEL R7, R7, 0xffffffe0, !P1 ;  /* 0xffffffe007077807 */ /* 0x000fe20004800000 */
[C---:B------:R-:W-:Y:S01]  /*ad30*/  FMUL.FTZ R175, R13.reuse, R175 ;  /* 0x000000af0daf7220 */ /* 0x040fe20000410000 */
[----:B------:R-:W-:Y:S01]  /*ad40*/  MOV R8, 0x40 ;  /* 0x0000004000087802 */ /* 0x000fe20000000f00 */
[----:B------:R-:W-:Y:S01]  /*ad50*/  FMUL.FTZ R174, R13, R174 ;  /* 0x000000ae0dae7220 */ /* 0x000fe20000410000 */
[----:B------:R-:W-:Y:S01]  /*ad60*/  F2FP.BF16.PACK_AB R192, R193, R192 ;  /* 0x000000c0c1c0723e */ /* 0x000fe200000010ff */
[C---:B------:R-:W-:Y:S01]  /*ad70*/  FMUL.FTZ R189, R14.reuse, R189 ;  /* 0x000000bd0ebd7220 */ /* 0x040fe20000410000 */
[----:B------:R-:W-:Y:S01]  /*ad80*/  F2FP.BF16.PACK_AB R194, R195, R194 ;  /* 0x000000c2c3c2723e */ /* 0x000fe200000010ff */
[----:B------:R-:W-:-:S02]  /*ad90*/  FMUL.FTZ R188, R14, R188 ;  /* 0x000000bc0ebc7220 */ /* 0x000fc40000410000 */
[C---:B------:R-:W-:Y:S02]  /*ada0*/  FMUL.FTZ R191, R13.reuse, R191 ;  /* 0x000000bf0dbf7220 */ /* 0x040fe40000410000 */
[----:B------:R-:W-:Y:S01]  /*adb0*/  FMUL.FTZ R190, R13, R190 ;  /* 0x000000be0dbe7220 */ /* 0x000fe20000410000 */
[----:B------:R-:W-:Y:S01]  /*adc0*/  F2FP.BF16.PACK_AB R160, R161, R160 ;  /* 0x000000a0a1a0723e */ /* 0x000fe200000010ff */
[C---:B------:R-:W-:Y:S01]  /*add0*/  FMUL.FTZ R153, R16.reuse, R153 ;  /* 0x0000009910997220 */ /* 0x040fe20000410000 */
[----:B------:R-:W-:Y:S01]  /*ade0*/  F2FP.BF16.PACK_AB R162, R163, R162 ;  /* 0x000000a2a3a2723e */ /* 0x000fe200000010ff */
[C---:B------:R-:W-:Y:S02]  /*adf0*/  FMUL.FTZ R152, R16.reuse, R152 ;  /* 0x0000009810987220 */ /* 0x040fe40000410000 */
[C---:B------:R-:W-:Y:S02]  /*ae00*/  FMUL.FTZ R155, R17.reuse, R155 ;  /* 0x0000009b119b7220 */ /* 0x040fe40000410000 */
        /* <DEDUP_REMOVED lines=10> */
[----:B------:R-:W-:Y:S01]  /*aeb0*/  FMUL.FTZ R168, R14, R168 ;  /* 0x000000a80ea87220 */ /* 0x000fe20000410000 */
[----:B------:R-:W-:Y:S01]  /*aec0*/  SEL R8, R8, 0xffffffc0, !P2 ;  /* 0xffffffc008087807 */ /* 0x000fe20005000000 */
[C---:B------:R-:W-:Y:S02]  /*aed0*/  FMUL.FTZ R171, R13.reuse, R171 ;  /* 0x000000ab0dab7220 */ /* 0x040fe40000410000 */
[----:B------:R-:W-:-:S02]  /*aee0*/  FMUL.FTZ R170, R13, R170 ;  /* 0x000000aa0daa7220 */ /* 0x000fc40000410000 */
[----:B------:R-:W-:Y:S01]  /*aef0*/  IMAD R0, R0, c[0x0][0x4e8], R6 ;  /* 0x00013a0000007a24 */ /* 0x000fe200078e0206 */
[----:B------:R-:W-:Y:S01]  /*af00*/  IADD3 R6, R3, R7, RZ ;  /* 0x0000000703067210 */ /* 0x000fe20007ffe0ff */
[C---:B------:R-:W-:Y:S01]  /*af10*/  FMUL.FTZ R185, R14.reuse, R185 ;  /* 0x000000b90eb97220 */ /* 0x040fe20000410000 */
[----:B------:R-:W-:Y:S01]  /*af20*/  F2FP.BF16.PACK_AB R188, R189, R188 ;  /* 0x000000bcbdbc723e */ /* 0x000fe200000010ff */
[----:B------:R-:W-:Y:S01]  /*af30*/  FMUL.FTZ R184, R14, R184 ;  /* 0x000000b80eb87220 */ /* 0x000fe20000410000 */
[----:B------:R-:W-:Y:S01]  /*af40*/  F2FP.BF16.PACK_AB R190, R191, R190 ;  /* 0x000000bebfbe723e */ /* 0x000fe200000010ff */
[C---:B------:R-:W-:Y:S01]  /*af50*/  FMUL.FTZ R187, R13.reuse, R187 ;  /* 0x000000bb0dbb7220 */ /* 0x040fe20000410000 */
[----:B------:R-:W-:Y:S01]  /*af60*/  STS [R3+0x80], R176 ;  /* 0x000080b003007388 */ /* 0x000fe20000000800 */
[----:B------:R-:W-:Y:S01]  /*af70*/  FMUL.FTZ R186, R13, R186 ;  /* 0x000000ba0dba7220 */ /* 0x000fe20000410000 */
[----:B------:R-:W-:Y:S01]  /*af80*/  IADD3 R7, R7, R10, RZ ;  /* 0x0000000a07077210 */ /* 0x000fe20007ffe0ff */
[C---:B------:R-:W-:Y:S01]  /*af90*/  FMUL.FTZ R145, R16.reuse, R145 ;  /* 0x0000009110917220 */ /* 0x040fe20000410000 */
[----:B------:R-:W-:Y:S01]  /*afa0*/  STS [R3+0x480], R178 ;  /* 0x000480b203007388 */ /* 0x000fe20000000800 */
[C---:B------:R-:W-:Y:S01]  /*afb0*/  FMUL.FTZ R144, R16.reuse, R144 ;  /* 0x0000009010907220 */ /* 0x040fe20000410000 */
[----:B------:R-:W-:Y:S01]  /*afc0*/  F2FP.BF16.PACK_AB R152, R153, R152 ;  /* 0x000000989998723e */ /* 0x000fe200000010ff */
[----:B------:R-:W-:Y:S01]  /*afd0*/  FMUL.FTZ R147, R17, R147 ;  /* 0x0000009311937220 */ /* 0x000fe20000410000 */
[----:B------:R-:W-:Y:S01]  /*afe0*/  F2FP.BF16.PACK_AB R154, R155, R154 ;  /* 0x0000009a9b9a723e */ /* 0x000fe200000010ff */
[----:B------:R-:W-:Y:S01]  /*aff0*/  FMUL.FTZ R146, R17, R146 ;  /* 0x0000009211927220 */ /* 0x000fe20000410000 */
[----:B------:R-:W-:Y:S01]  /*b000*/  STS [R10], R192 ;  /* 0x000000c00a007388 */ /* 0x000fe20000000800 */
[C---:B------:R-:W-:Y:S01]  /*b010*/  FMUL.FTZ R141, R16.reuse, R141 ;  /* 0x0000008d108d7220 */ /* 0x040fe20000410000 */
[----:B------:R-:W-:Y:S01]  /*b020*/  F2FP.BF16.PACK_AB R148, R149, R148 ;  /* 0x000000949594723e */ /* 0x000fe200000010ff */
[----:B------:R-:W-:Y:S01]  /*b030*/  FMUL.FTZ R140, R16, R140 ;  /* 0x0000008c108c7220 */ /* 0x000fe20000410000 */
[----:B------:R-:W-:Y:S01]  /*b040*/  STS [R10+0x400], R194 ;  /* 0x000400c20a007388 */ /* 0x000fe20000000800 */
[----:B------:R-:W-:Y:S01]  /*b050*/  FMUL.FTZ R143, R17, R143 ;  /* 0x0000008f118f7220 */ /* 0x000fe20000410000 */
[----:B------:R-:W-:Y:S01]  /*b060*/  F2FP.BF16.PACK_AB R150, R151, R150 ;  /* 0x000000969796723e */ /* 0x000fe200000010ff */
[----:B------:R-:W-:Y:S01]  /*b070*/  FMUL.FTZ R142, R17, R142 ;  /* 0x0000008e118e7220 */ /* 0x000fe20000410000 */
[----:B------:R-:W-:Y:S01]  /*b080*/  STS [R3+0x2080], R160 ;  /* 0x002080a003007388 */ /* 0x000fe20000000800 */
[C---:B------:R-:W-:Y:S01]  /*b090*/  FMUL.FTZ R165, R14.reuse, R165 ;  /* 0x000000a50ea57220 */ /* 0x040fe20000410000 */
[----:B------:R-:W-:Y:S01]  /*b0a0*/  F2FP.BF16.PACK_AB R168, R169, R168 ;  /* 0x000000a8a9a8723e */ /* 0x000fe200000010ff */
[C---:B------:R-:W-:Y:S01]  /*b0b0*/  FMUL.FTZ R164, R14.reuse, R164 ;  /* 0x000000a40ea47220 */ /* 0x040fe20000410000 */
[----:B------:R-:W-:Y:S01]  /*b0c0*/  STS [R3+0x2480], R162 ;  /* 0x002480a203007388 */ /* 0x000fe20000000800 */
[----:B------:R-:W-:Y:S01]  /*b0d0*/  FMUL.FTZ R167, R13, R167 ;  /* 0x000000a70da77220 */ /* 0x000fe20000410000 */
[----:B------:R-:W-:Y:S01]  /*b0e0*/  F2FP.BF16.PACK_AB R170, R171, R170 ;  /* 0x000000aaabaa723e */ /* 0x000fe200000010ff */
[----:B------:R-:W-:Y:S01]  /*b0f0*/  FMUL.FTZ R166, R13, R166 ;  /* 0x000000a60da67220 */ /* 0x000fe20000410000 */
[----:B------:R-:W-:Y:S01]  /*b100*/  STS [R10+0x2000], R156 ;  /* 0x0020009c0a007388 */ /* 0x000fe20000000800 */
[C---:B------:R-:W-:Y:S01]  /*b110*/  FMUL.FTZ R181, R14.reuse, R181 ;  /* 0x000000b50eb57220 */ /* 0x040fe20000410000 */
[----:B------:R-:W-:Y:S01]  /*b120*/  IADD3 R9, R3, R8, RZ ;  /* 0x0000000803097210 */ /* 0x000fe20007ffe0ff */
[----:B------:R-:W-:Y:S01]  /*b130*/  FMUL.FTZ R180, R14, R180 ;  /* 0x000000b40eb47220 */ /* 0x000fe20000410000 */
[----:B------:R-:W-:Y:S01]  /*b140*/  STS [R10+0x2400], R158 ;  /* 0x0024009e0a007388 */ /* 0x000fe20000000800 */
[----:B------:R-:W-:Y:S01]  /*b150*/  FMUL.FTZ R183, R13, R183 ;  /* 0x000000b70db77220 */ /* 0x000fe20000410000 */
        /* <DEDUP_REMOVED lines=9> */
[----:B------:R-:W-:Y:S01]  /*b1f0*/  FMUL.FTZ R138, R17, R138 ;  /* 0x0000008a118a7220 */ /* 0x000fe20000410000 */
[----:B------:R-:W-:Y:S01]  /*b200*/  F2FP.BF16.PACK_AB R144, R145, R144 ;  /* 0x000000909190723e */ /* 0x000fe200000010ff */
[C---:B------:R-:W-:Y:S01]  /*b210*/  FMUL.FTZ R133, R16.reuse, R133 ;  /* 0x0000008510857220 */ /* 0x040fe20000410000 */
[----:B------:R-:W-:Y:S01]  /*b220*/  F2FP.BF16.PACK_AB R146, R147, R146 ;  /* 0x000000929392723e */ /* 0x000fe200000010ff */
[----:B------:R-:W-:Y:S01]  /*b230*/  FMUL.FTZ R132, R16, R132 ;  /* 0x0000008410847220 */ /* 0x000fe20000410000 */
[----:B------:R-:W-:Y:S01]  /*b240*/  STS [R7], R188 ;  /* 0x000000bc07007388 */ /* 0x000fe20000000800 */
        /* <DEDUP_REMOVED lines=13> */
[----:B------:R-:W-:Y:S01]  /*b320*/  F2FP.BF16.PACK_AB R166, R167, R166 ;  /* 0x000000a6a7a6723e */ /* 0x000fe200000010ff */
[----:B------:R-:W-:Y:S01]  /*b330*/  FMUL.FTZ R80, R14, R80 ;  /* 0x000000500e507220 */ /* 0x000fe20000410000 */
[----:B------:R-:W-:Y:S01]  /*b340*/  STS [R7+0x2000], R148 ;  /* 0x0020009407007388 */ /* 0x000fe20000000800 */
[C---:B------:R-:W-:Y:S01]  /*b350*/  FMUL.FTZ R83, R13.reuse, R83 ;  /* 0x000000530d537220 */ /* 0x040fe20000410000 */
[----:B------:R-:W-:Y:S01]  /*b360*/  IADD3 R12, R8, R6, RZ ;  /* 0x00000006080c7210 */ /* 0x000fe20007ffe0ff */
[----:B------:R-:W-:Y:S01]  /*b370*/  FMUL.FTZ R82, R13, R82 ;  /* 0x000000520d527220 */ /* 0x000fe20000410000 */
[----:B------:R-:W-:Y:S01]  /*b380*/  STS [R7+0x2400], R150 ;  /* 0x0024009607007388 */ /* 0x000fe20000000800 */
[C---:B------:R-:W-:Y:S01]  /*b390*/  FMUL.FTZ R73, R16.reuse, R73 ;  /* 0x0000004910497220 */ /* 0x040fe20000410000 */
[----:B------:R-:W-:Y:S01]  /*b3a0*/  F2FP.BF16.PACK_AB R180, R181, R180 ;  /* 0x000000b4b5b4723e */ /* 0x000fe200000010ff */
[----:B------:R-:W-:Y:S01]  /*b3b0*/  FMUL.FTZ R72, R16, R72 ;  /* 0x0000004810487220 */ /* 0x000fe20000410000 */
[----:B------:R-:W-:Y:S01]  /*b3c0*/  F2FP.BF16.PACK_AB R182, R183, R182 ;  /* 0x000000b6b7b6723e */ /* 0x000fe200000010ff */
[----:B------:R-:W-:Y:S01]  /*b3d0*/  STS [R9+0x80], R168 ;  /* 0x000080a809007388 */ /* 0x000fe20000000800 */
[----:B------:R-:W-:Y:S01]  /*b3e0*/  IADD3 R8, R7, R8, RZ ;  /* 0x0000000807087210 */ /* 0x000fe20007ffe0ff */
[C---:B------:R-:W-:Y:S01]  /*b3f0*/  FMUL.FTZ R85, R14.reuse, R85 ;  /* 0x000000550e557220 */ /* 0x040fe20000410000 */
[----:B------:R-:W-:Y:S01]  /*b400*/  F2FP.BF16.PACK_AB R136, R137, R136 ;  /* 0x000000888988723e */ /* 0x000fe200000010ff */
[----:B------:R-:W-:Y:S01]  /*b410*/  STS [R9+0x480], R170 ;  /* 0x000480aa09007388 */ /* 0x000fe20000000800 */
[----:B------:R-:W-:Y:S01]  /*b420*/  F2FP.BF16.PACK_AB R138, R139, R138 ;  /* 0x0000008a8b8a723e */ /* 0x000fe200000010ff */
[C---:B------:R-:W-:Y:S01]  /*b430*/  FMUL.FTZ R84, R14.reuse, R84 ;  /* 0x000000540e547220 */ /* 0x040fe20000410000 */
[----:B------:R-:W-:Y:S01]  /*b440*/  SHF.R.S32.HI R5, RZ, 0x1f, R0 ;  /* 0x0000001fff057819 */ /* 0x000fe20000011400 */
[----:B------:R-:W-:Y:S01]  /*b450*/  STS [R11], R184 ;  /* 0x000000b80b007388 */ /* 0x000fe20000000800 */
[----:B------:R-:W-:Y:S01]  /*b460*/  FMUL.FTZ R87, R13, R87 ;  /* 0x000000570d577220 */ /* 0x000fe20000410000 */
[----:B------:R-:W-:Y:S01]  /*b470*/  F2FP.BF16.PACK_AB R132, R133, R132 ;  /* 0x000000848584723e */ /* 0x000fe200000010ff */
[----:B------:R-:W-:Y:S01]  /*b480*/  FMUL.FTZ R86, R13, R86 ;  /* 0x000000560d567220 */ /* 0x000fe20000410000 */
[----:B------:R-:W-:Y:S01]  /*b490*/  STS [R11+0x400], R186 ;  /* 0x000400ba0b007388 */ /* 0x000fe20000000800 */
[----:B------:R-:W-:Y:S01]  /*b4a0*/  F2FP.BF16.PACK_AB R134, R135, R134 ;  /* 0x000000868786723e */ /* 0x000fe200000010ff */
[C---:B------:R-:W-:Y:S01]  /*b4b0*/  FMUL.FTZ R97, R14.reuse, R97 ;  /* 0x000000610e617220 */ /* 0x040fe20000410000 */
[----:B------:R-:W-:Y:S01]  /*b4c0*/  F2FP.BF16.PACK_AB R68, R69, R68 ;  /* 0x000000444544723e */ /* 0x000fe200000010ff */
[----:B------:R-:W-:Y:S01]  /*b4d0*/  STS [R9+0x2080], R144 ;  /* 0x0020809009007388 */ /* 0x000fe20000000800 */
[----:B------:R-:W-:Y:S01]  /*b4e0*/  FMUL.FTZ R96, R14, R96 ;  /* 0x000000600e607220 */ /* 0x000fe20000410000 */
[----:B------:R-:W-:Y:S01]  /*b4f0*/  F2FP.BF16.PACK_AB R70, R71, R70 ;  /* 0x000000464746723e */ /* 0x000fe200000010ff */
[C---:B------:R-:W-:Y:S01]  /*b500*/  FMUL.FTZ R99, R13.reuse, R99 ;  /* 0x000000630d637220 */ /* 0x040fe20000410000 */
[----:B------:R-:W-:Y:S01]  /*b510*/  STS [R9+0x2480], R146 ;  /* 0x0024809209007388 */ /* 0x000fe20000000800 */
[----:B------:R-:W-:Y:S01]  /*b520*/  FMUL.FTZ R98, R13, R98 ;  /* 0x000000620d627220 */ /* 0x000fe20000410000 */
[----:B------:R-:W-:Y:S01]  /*b530*/  F2FP.BF16.PACK_AB R80, R81, R80 ;  /* 0x000000505150723e */ /* 0x000fe200000010ff */
[C---:B------:R-:W-:Y:S01]  /*b540*/  FMUL.FTZ R89, R16.reuse, R89 ;  /* 0x0000005910597220 */ /* 0x040fe20000410000 */
[----:B------:R-:W-:Y:S01]  /*b550*/  STS [R11+0x2000], R140 ;  /* 0x0020008c0b007388 */ /* 0x000fe20000000800 */
[C---:B------:R-:W-:Y:S01]  /*b560*/  FMUL.FTZ R88, R16.reuse, R88 ;  /* 0x0000005810587220 */ /* 0x040fe20000410000 */
[----:B------:R-:W-:Y:S01]  /*b570*/  F2FP.BF16.PACK_AB R82, R83, R82 ;  /* 0x000000525352723e */ /* 0x000fe200000010ff */
[C---:B------:R-:W-:Y:S01]  /*b580*/  FMUL.FTZ R91, R17.reuse, R91 ;  /* 0x0000005b115b7220 */ /* 0x040fe20000410000 */
[----:B------:R-:W-:Y:S01]  /*b590*/  STS [R11+0x2400], R142 ;  /* 0x0024008e0b007388 */ /* 0x000fe20000000800 */
[----:B------:R-:W-:Y:S01]  /*b5a0*/  FMUL.FTZ R90, R17, R90 ;  /* 0x0000005a115a7220 */ /* 0x000fe20000410000 */
[----:B------:R-:W-:Y:S01]  /*b5b0*/  F2FP.BF16.PACK_AB R72, R73, R72 ;  /* 0x000000484948723e */ /* 0x000fe200000010ff */
[C---:B------:R-:W-:Y:S01]  /*b5c0*/  FMUL.FTZ R93, R16.reuse, R93 ;  /* 0x0000005d105d7220 */ /* 0x040fe20000410000 */
[----:B------:R-:W-:Y:S01]  /*b5d0*/  STS [R12+0x80], R164 ;  /* 0x000080a40c007388 */ /* 0x000fe20000000800 */
[----:B------:R-:W-:-:S02]  /*b5e0*/  FMUL.FTZ R92, R16, R92 ;  /* 0x0000005c105c7220 */ /* 0x000fc40000410000 */
[C---:B------:R-:W-:Y:S01]  /*b5f0*/  FMUL.FTZ R95, R17.reuse, R95 ;  /* 0x0000005f115f7220 */ /* 0x040fe20000410000 */
[----:B------:R-:W-:Y:S01]  /*b600*/  STS [R12+0x480], R166 ;  /* 0x000480a60c007388 */ /* 0x000fe20000000800 */
[----:B------:R-:W-:Y:S01]  /*b610*/  FMUL.FTZ R94, R17, R94 ;  /* 0x0000005e115e7220 */ /* 0x000fe20000410000 */
[----:B------:R-:W-:Y:S01]  /*b620*/  F2FP.BF16.PACK_AB R84, R85, R84 ;  /* 0x000000545554723e */ /* 0x000fe200000010ff */
[C---:B------:R-:W-:Y:S01]  /*b630*/  FMUL.FTZ R101, R14.reuse, R101 ;  /* 0x000000650e657220 */ /* 0x040fe20000410000 */
[----:B------:R-:W-:Y:S01]  /*b640*/  STS [R8], R180 ;  /* 0x000000b408007388 */ /* 0x000fe20000000800 */
[----:B------:R-:W-:Y:S01]  /*b650*/  FMUL.FTZ R100, R14, R100 ;  /* 0x000000640e647220 */ /* 0x000fe20000410000 */
[----:B------:R-:W-:Y:S01]  /*b660*/  F2FP.BF16.PACK_AB R86, R87, R86 ;  /* 0x000000565756723e */ /* 0x000fe200000010ff */
[C---:B------:R-:W-:Y:S01]  /*b670*/  FMUL.FTZ R103, R13.reuse, R103 ;  /* 0x000000670d677220 */ /* 0x040fe20000410000 */
[----:B------:R-:W-:Y:S01]  /*b680*/  STS [R8+0x400], R182 ;  /* 0x000400b608007388 */ /* 0x000fe20000000800 */
[----:B------:R-:W-:-:S02]  /*b690*/  FMUL.FTZ R102, R13, R102 ;  /* 0x000000660d667220 */ /* 0x000fc40000410000 */
[----:B------:R-:W-:Y:S01]  /*b6a0*/  IMAD R5, R5, c[0x0][0x488], RZ ;  /* 0x0001220005057a24 */ /* 0x000fe200078e02ff */
[----:B------:R-:W-:Y:S01]  /*b6b0*/  STS [R12+0x2080], R136 ;  /* 0x002080880c007388 */ /* 0x000fe20000000800 */
        /* <DEDUP_REMOVED lines=33> */
[----:B------:R-:W-:Y:S01]  /*b8d0*/  FMUL.FTZ R131, R13, R131 ;  /* 0x000000830d837220 */ /* 0x000fe20000410000 */
[----:B------:R-:W-:Y:S01]  /*b8e0*/  STS [R3+0x6480], R74 ;  /* 0x0064804a03007388 */ /* 0x000fe20000000800 */
[C---:B------:R-:W-:Y:S01]  /*b8f0*/  IMAD.WIDE.U32 R20, R0.reuse, c[0x0][0x488], R20 ;  /* 0x0001220000147a25 */ /* 0x040fe200078e0014 */
[----:B------:R-:W-:Y:S02]  /*b900*/  F2FP.BF16.PACK_AB R112, R113, R112 ;  /* 0x000000707170723e */ /* 0x000fe400000010ff */
[----:B------:R-:W-:Y:S01]  /*b910*/  STS [R10+0x6000], R76 ;  /* 0x0060004c0a007388 */ /* 0x000fe20000000800 */
[----:B------:R-:W-:Y:S01]  /*b920*/  IMAD R5, R0, c[0x0][0x48c], R5 ;  /* 0x0001230000057a24 */ /* 0x000fe200078e0205 */
[----:B------:R-:W-:Y:S01]  /*b930*/  F2FP.BF16.PACK_AB R114, R115, R114 ;  /* 0x000000727372723e */ /* 0x000fe200000010ff */
[----:B------:R-:W-:Y:S01]  /*b940*/  FMUL.FTZ R14, R14, R128 ;  /* 0x000000800e0e7220 */ /* 0x000fe20000410000 */
[----:B------:R-:W-:Y:S01]  /*b950*/  STS [R10+0x6400], R78 ;  /* 0x0064004e0a007388 */ /* 0x000fe20000000800 */
[----:B------:R-:W-:Y:S01]  /*b960*/  FMUL.FTZ R13, R13, R130 ;  /* 0x000000820d0d7220 */ /* 0x000fe20000410000 */
[----:B------:R-:W-:Y:S01]  /*b970*/  F2FP.BF16.PACK_AB R104, R105, R104 ;  /* 0x000000686968723e */ /* 0x000fe200000010ff */
[C---:B------:R-:W-:Y:S01]  /*b980*/  FMUL.FTZ R121, R16.reuse, R121 ;  /* 0x0000007910797220 */ /* 0x040fe20000410000 */
[----:B------:R-:W-:Y:S01]  /*b990*/  STS [R6+0x4080], R84 ;  /* 0x0040805406007388 */ /* 0x000fe20000000800 */
[C---:B------:R-:W-:Y:S01]  /*b9a0*/  FMUL.FTZ R120, R16.reuse, R120 ;  /* 0x0000007810787220 */ /* 0x040fe20000410000 */
[----:B------:R-:W-:Y:S01]  /*b9b0*/  F2FP.BF16.PACK_AB R106, R107, R106 ;  /* 0x0000006a6b6a723e */ /* 0x000fe200000010ff */
[----:B------:R-:W-:Y:S01]  /*b9c0*/  FMUL.FTZ R125, R16, R125 ;  /* 0x0000007d107d7220 */ /* 0x000fe20000410000 */
[----:B------:R-:W-:Y:S01]  /*b9d0*/  STS [R6+0x4480], R86 ;  /* 0x0044805606007388 */ /* 0x000fe20000000800 */
[----:B------:R-:W-:-:S02]  /*b9e0*/  FMUL.FTZ R123, R17, R123 ;  /* 0x0000007b117b7220 */ /* 0x000fc40000410000 */
[C---:B------:R-:W-:Y:S01]  /*b9f0*/  FMUL.FTZ R122, R17.reuse, R122 ;  /* 0x0000007a117a7220 */ /* 0x040fe20000410000 */
[----:B------:R-:W-:Y:S01]  /*ba00*/  STS [R7+0x4000], R96 ;  /* 0x0040006007007388 */ /* 0x000fe20000000800 */
[----:B------:R-:W-:Y:S01]  /*ba10*/  FMUL.FTZ R127, R17, R127 ;  /* 0x0000007f117f7220 */ /* 0x000fe20000410000 */
[----:B------:R-:W-:Y:S01]  /*ba20*/  F2FP.BF16.PACK_AB R108, R109, R108 ;  /* 0x0000006c6d6c723e */ /* 0x000fe200000010ff */
[----:B------:R-:W-:Y:S01]  /*ba30*/  FMUL.FTZ R16, R16, R124 ;  /* 0x0000007c10107220 */ /* 0x000fe20000410000 */
[----:B------:R-:W-:Y:S01]  /*ba40*/  STS [R7+0x4400], R98 ;  /* 0x0044006207007388 */ /* 0x000fe20000000800 */
[----:B------:R-:W-:Y:S01]  /*ba50*/  FMUL.FTZ R17, R17, R126 ;  /* 0x0000007e11117220 */ /* 0x000fe20000410000 */
[----:B------:R-:W-:Y:S02]  /*ba60*/  F2FP.BF16.PACK_AB R110, R111, R110 ;  /* 0x0000006e6f6e723e */ /* 0x000fe400000010ff */
[----:B------:R-:W-:Y:S01]  /*ba70*/  STS [R6+0x6080], R88 ;  /* 0x0060805806007388 */ /* 0x000fe20000000800 */
[----:B------:R-:W-:-:S02]  /*ba80*/  F2FP.BF16.PACK_AB R116, R117, R116 ;  /* 0x000000747574723e */ /* 0x000fc400000010ff */
[----:B------:R-:W-:Y:S01]  /*ba90*/  F2FP.BF16.PACK_AB R118, R119, R118 ;  /* 0x000000767776723e */ /* 0x000fe200000010ff */
[----:B------:R-:W-:Y:S01]  /*baa0*/  STS [R6+0x6480], R90 ;  /* 0x0064805a06007388 */ /* 0x000fe20000000800 */
[----:B------:R-:W-:Y:S02]  /*bab0*/  LEA R0, P0, R20, c[0x0][0x450], 0x2 ;  /* 0x0001140014007a11 */ /* 0x000fe400078010ff */
[----:B------:R-:W-:Y:S01]  /*bac0*/  IADD3 R5, R21, R5, RZ ;  /* 0x0000000515057210 */ /* 0x000fe20007ffe0ff */
[----:B------:R-:W-:Y:S01]  /*bad0*/  STS [R7+0x6000], R92 ;  /* 0x0060005c07007388 */ /* 0x000fe20000000800 */
[----:B------:R-:W-:Y:S02]  /*bae0*/  F2FP.BF16.PACK_AB R14, R129, R14 ;  /* 0x0000000e810e723e */ /* 0x000fe400000010ff */
[----:B------:R-:W-:Y:S01]  /*baf0*/  F2FP.BF16.PACK_AB R13, R131, R13 ;  /* 0x0000000d830d723e */ /* 0x000fe200000010ff */
[----:B------:R-:W-:Y:S01]  /*bb00*/  STS [R7+0x6400], R94 ;  /* 0x0064005e07007388 */ /* 0x000fe20000000800 */
[----:B------:R-:W-:-:S02]  /*bb10*/  F2FP.BF16.PACK_AB R120, R121, R120 ;  /* 0x000000787978723e */ /* 0x000fc400000010ff */
[----:B------:R-:W-:Y:S01]  /*bb20*/  F2FP.BF16.PACK_AB R122, R123, R122 ;  /* 0x0000007a7b7a723e */ /* 0x000fe200000010ff */
[----:B------:R-:W-:Y:S01]  /*bb30*/  STS [R9+0x4080], R100 ;  /* 0x0040806409007388 */ /* 0x000fe20000000800 */
[----:B------:R-:W-:-:S03]  /*bb40*/  F2FP.BF16.PACK_AB R16, R125, R16 ;  /* 0x000000107d10723e */ /* 0x000fc600000010ff */
[----:B------:R-:W-:Y:S01]  /*bb50*/  STS [R9+0x4480], R102 ;  /* 0x0044806609007388 */ /* 0x000fe20000000800 */
[----:B------:R-:W-:-:S03]  /*bb60*/  F2FP.BF16.PACK_AB R17, R127, R17 ;  /* 0x000000117f11723e */ /* 0x000fc600000010ff */
[----:B------:R-:W-:Y:S01]  /*bb70*/  STS [R11+0x4000], R112 ;  /* 0x004000700b007388 */ /* 0x000fe20000000800 */
[----:B------:R-:W-:-:S03]  /*bb80*/  LEA.HI.X R5, R20, c[0x0][0x454], R5, 0x2, P0 ;  /* 0x0001150014057a11 */ /* 0x000fc600000f1405 */
        /* <DEDUP_REMOVED lines=14> */
[----:B------:R-:W4:Y:S04]  /*bc70*/  SHFL.IDX PT, R21, R5, RZ, 0x1c1f ;  /* 0x001c1fff05157589 */ /* 0x000f2800000e0000 */
[----:B------:R-:W-:Y:S06]  /*bc80*/  BAR.SYNC.DEFER_BLOCKING 0x1, 0x80 ;  /* 0x0042000000007b1d */ /* 0x000fec0000010000 */
[----:B------:R-:W-:Y:S04]  /*bc90*/  SHFL.IDX PT, R24, R0, 0x1, 0x1c1f ;  /* 0x003c1f0000187f89 */ /* 0x000fe800000e0000 */
[----:B------:R-:W1:Y:S04]  /*bca0*/  SHFL.IDX PT, R25, R5, 0x1, 0x1c1f ;  /* 0x003c1f0005197f89 */ /* 0x000e6800000e0000 */
[----:B------:R-:W-:Y:S04]  /*bcb0*/  SHFL.IDX PT, R22, R0, 0x2, 0x1c1f ;  /* 0x005c1f0000167f89 */ /* 0x000fe800000e0000 */
[----:B------:R-:W3:Y:S04]  /*bcc0*/  SHFL.IDX PT, R23, R5, 0x2, 0x1c1f ;  /* 0x005c1f0005177f89 */ /* 0x000ee800000e0000 */
[----:B------:R-:W-:Y:S04]  /*bcd0*/  SHFL.IDX PT, R6, R0, 0x3, 0x1c1f ;  /* 0x007c1f0000067f89 */ /* 0x000fe800000e0000 */
[----:B------:R-:W3:Y:S01]  /*bce0*/  SHFL.IDX PT, R7, R5, 0x3, 0x1c1f ;  /* 0x007c1f0005077f89 */ /* 0x000ee200000e0000 */
[----:B--2---:R-:W-:-:S03]  /*bcf0*/  SHF.L.U32 R16, R30, 0x1, RZ ;  /* 0x000000011e107819 */ /* 0x004fc600000006ff */
[----:B----4-:R2:W-:Y:S01]  /*bd00*/  @!P6 ST.E [R20.64], R29 ;  /* 0x0000001d1400e985 */ /* 0x0105e2000c10190c */
[----:B------:R-:W-:-:S03]  /*bd10*/  IMAD R2, R15, c[0x0][0x3dc], R2 ;  /* 0x0000f7000f027a24 */ /* 0x000fc600078e0202 */
[----:B-1----:R2:W-:Y:S01]  /*bd20*/  @!P5 ST.E [R24.64], R28 ;  /* 0x0000001c1800d985 */ /* 0x0025e2000c10190c */
[----:B------:R-:W-:-:S03]  /*bd30*/  IMAD.WIDE.U32 R18, R15, c[0x0][0x3d8], R18 ;  /* 0x0000f6000f127a25 */ /* 0x000fc600078e0012 */
[----:B---3--:R2:W-:Y:S04]  /*bd40*/  @!P3 ST.E [R22.64], R27 ;  /* 0x0000001b1600b985 */ /* 0x0085e8000c10190c */
[----:B------:R2:W-:Y:S04]  /*bd50*/  @!P4 ST.E [R6.64], R26 ;  /* 0x0000001a0600c985 */ /* 0x0005e8000c10190c */
[----:B------:R2:W1:Y:S04]  /*bd60*/  LDS.128 R64, [R16+0x880] ;  /* 0x0008800010407984 */ /* 0x0004680000000c00 */
[----:B------:R2:W3:Y:S04]  /*bd70*/  LDS.128 R60, [R16+0x1080] ;  /* 0x00108000103c7984 */ /* 0x0004e80000000c00 */
[----:B------:R2:W4:Y:S04]  /*bd80*/  LDS.128 R56, [R16+0x1880] ;  /* 0x0018800010387984 */ /* 0x0005280000000c00 */
[----:B------:R2:W1:Y:S04]  /*bd90*/  LDS.128 R52, [R16+0x2080] ;  /* 0x0020800010347984 */ /* 0x0004680000000c00 */
        /* <DEDUP_REMOVED lines=9> */
[----:B------:R2:W1:Y:S01]  /*be30*/  LDS.128 R8, [R16+0x7880] ;  /* 0x0078800010087984 */ /* 0x0004620000000c00 */
[----:B------:R-:W-:-:S02]  /*be40*/  IADD3 R2, R19, R2, RZ ;  /* 0x0000000213027210 */ /* 0x000fc40007ffe0ff */
[----:B------:R-:W-:-:S04]  /*be50*/  LEA R0, P0, R18, c[0x0][0x380], 0x1 ;  /* 0x0000e00012007a11 */ /* 0x000fc800078008ff */
[----:B------:R-:W-:Y:S02]  /*be60*/  LEA.HI.X R2, R18, c[0x0][0x384], R2, 0x1, P0 ;  /* 0x0000e10012027a11 */ /* 0x000fe400000f0c02 */
[----:B------:R-:W-:Y:S01]  /*be70*/  ISETP.GE.AND P0, PT, R79, R4, PT ;  /* 0x000000044f00720c */ /* 0x000fe20003f06270 */
[----:B------:R2:W1:Y:S01]  /*be80*/  SHFL.IDX PT, R6, R0, RZ, 0x181f ;  /* 0x00181fff00067589 */ /* 0x00046200000e0000 */
[----:B------:R-:W-:Y:S03]  /*be90*/  BSSY B0, `(.L_x_712) ;  /* 0x000000e000007945 */ /* 0x000fe60003800000 */
[----:B------:R2:W1:Y:S08]  /*bea0*/  SHFL.IDX PT, R7, R2, RZ, 0x181f ;  /* 0x00181fff02077589 */ /* 0x00047000000e0000 */
[----:B------:R-:W-:Y:S05]  /*beb0*/  @P0 BRA `(.L_x_713) ;  /* 0x000000b000000947 */ /* 0x000fea0003800000 */
[----:B---34-:R-:W3:Y:S01]  /*bec0*/  LDS.128 R68, [R16+0x80] ;  /* 0x0000800010447984 */ /* 0x018ee20000000c00 */
[----:B-----5:R-:W-:-:S02]  /*bed0*/  ISETP.GE.AND P0, PT, R75, c[0x0][0x3c8], PT ;  /* 0x0000f2004b007a0c */ /* 0x020fc40003f06270 */
[----:B------:R-:W-:Y:S01]  /*bee0*/  ISETP.GE.AND P1, PT, R77, c[0x0][0x3c8], PT ;  /* 0x0000f2004d007a0c */ /* 0x000fe20003f26270 */
[----:B--2---:R-:W2:Y:S10]  /*bef0*/  LDS.128 R16, [R16+0x4080] ;  /* 0x0040800010107984 */ /* 0x004eb40000000c00 */
[----:B------:R-:W-:-:S02]  /*bf00*/  @!P0 SHF.R.S32.HI R3, RZ, 0x1f, R75 ;  /* 0x0000001fff038819 */ /* 0x000fc4000001144b */
[----:B-1----:R-:W-:Y:S02]  /*bf10*/  @!P1 IMAD.WIDE R72, R77, 0x2, R6 ;  /* 0x000000024d489825 */ /* 0x002fe400078e0206 */
[----:B------:R-:W-:-:S04]  /*bf20*/  @!P0 LEA.HI R3, R3, R75, RZ, 0x3 ;  /* 0x0000004b03038211 */ /* 0x000fc800078f18ff */
[----:B------:R-:W-:-:S05]  /*bf30*/  @!P0 LOP3.LUT R3, R3, 0xfffffff8, RZ, 0xc0, !PT ;  /* 0xfffffff803038812 */ /* 0x000fca00078ec0ff */
[----:B------:R-:W-:Y:S01]  /*bf40*/  @!P0 IMAD.WIDE R6, R3, 0x2, R6 ;  /* 0x0000000203068825 */ /* 0x000fe200078e0206 */
[----:B---3--:R1:W-:Y:S04]  /*bf50*/  @!P1 ST.E.128 [R72.64], R68 ;  /* 0x0000004448009985 */ /* 0x0083e8000c101d0c */
[----:B--2---:R1:W-:Y:S02]  /*bf60*/  @!P0 ST.E.128 [R6.64], R16 ;  /* 0x0000001006008985 */ /* 0x0043e4000c101d0c */
.L_x_713:
[----:B---34-:R-:W-:Y:S05]  /*bf70*/  BSYNC B0 ;  /* 0x0000000000007941 */ /* 0x018fea0003800000 */
.L_x_712:
[----:B------:R-:W-:Y:S01]  /*bf80*/  IADD3 R3, R79, 0x10, RZ ;  /* 0x000000104f037810 */ /* 0x000fe20007ffe0ff */
[----:B-12---:R1:W2:Y:S01]  /*bf90*/  SHFL.IDX PT, R7, R2, 0x1, 0x181f ;  /* 0x00381f0002077f89 */ /* 0x0062a200000e0000 */
        /* <DEDUP_REMOVED lines=13> */
.L_x_715:
[----:B------:R-:W-:Y:S05]  /*c070*/  BSYNC B0 ;  /* 0x0000000000007941 */ /* 0x000fea0003800000 */
.L_x_714:
[----:B------:R-:W-:Y:S01]  /*c080*/  IADD3 R3, R79, 0x20, RZ ;  /* 0x000000204f037810 */ /* 0x000fe20007ffe0ff */
[----:B--2---:R2:W4:Y:S01]  /*c090*/  SHFL.IDX PT, R7, R2, 0x2, 0x181f ;  /* 0x00581f0002077f89 */ /* 0x00452200000e0000 */
[----:B------:R-:W-:Y:S02]  /*c0a0*/  BSSY B0, `(.L_x_716) ;  /* 0x000000d000007945 */ /* 0x000fe40003800000 */
[----:B------:R-:W-:Y:S01]  /*c0b0*/  ISETP.GE.AND P0, PT, R3, R4, PT ;  /* 0x000000040300720c */ /* 0x000fe20003f06270 */
[----:B---3--:R2:W3:-:S12]  /*c0c0*/  SHFL.IDX PT, R6, R0, 0x2, 0x181f ;  /* 0x00581f0000067f89 */ /* 0x0084d800000e0000 */
[----:B------:R-:W-:Y:S05]  /*c0d0*/  @P0 BRA `(.L_x_717) ;  /* 0x0000009000000947 */ /* 0x000fea0003800000 */
[----:B-----5:R-:W-:Y:S02]  /*c0e0*/  ISETP.GE.AND P0, PT, R75, c[0x0][0x3c8], PT ;  /* 0x0000f2004b007a0c */ /* 0x020fe40003f06270 */
        /* <DEDUP_REMOVED lines=8> */
.L_x_717:
[----:B------:R-:W-:Y:S05]  /*c170*/  BSYNC B0 ;  /* 0x0000000000007941 */ /* 0x000fea0003800000 */
.L_x_716:
[----:B------:R-:W-:Y:S01]  /*c180*/  IADD3 R3, R79, 0x30, RZ ;  /* 0x000000304f037810 */ /* 0x000fe20007ffe0ff */
[----:B---34-:R3:W4:Y:S01]  /*c190*/  SHFL.IDX PT, R7, R2, 0x3, 0x181f ;  /* 0x00781f0002077f89 */ /* 0x01872200000e0000 */
[----:B------:R-:W-:Y:S02]  /*c1a0*/  BSSY B0, `(.L_x_718) ;  /* 0x000000d000007945 */ /* 0x000fe40003800000 */
[----:B------:R-:W-:Y:S01]  /*c1b0*/  ISETP.GE.AND P0, PT, R3, R4, PT ;  /* 0x000000040300720c */ /* 0x000fe20003f06270 */
[----:B------:R3:W1:-:S12]  /*c1c0*/  SHFL.IDX PT, R6, R0, 0x3, 0x181f ;  /* 0x00781f0000067f89 */ /* 0x00065800000e0000 */
[----:B------:R-:W-:Y:S05]  /*c1d0*/  @P0 BRA `(.L_x_719) ;  /* 0x0000009000000947 */ /* 0x000fea0003800000 */
[----:B-----5:R-:W-:Y:S02]  /*c1e0*/  ISETP.GE.AND P0, PT, R75, c[0x0][0x3c8], PT ;  /* 0x0000f2004b007a0c */ /* 0x020fe40003f06270 */
[----:B------:R-:W-:-:S11]  /*c1f0*/  ISETP.GE.AND P1, PT, R77, c[0x0][0x3c8], PT ;  /* 0x0000f2004d007a0c */ /* 0x000fd60003f26270 */
[----:B------:R-:W-:Y:S02]  /*c200*/  @!P0 SHF.R.S32.HI R3, RZ, 0x1f, R75 ;  /* 0x0000001fff038819 */ /* 0x000fe4000001144b */
[----:B-1--4-:R-:W-:Y:S02]  /*c210*/  @!P1 IMAD.WIDE R16, R77, 0x2, R6 ;  /* 0x000000024d109825 */ /* 0x012fe400078e0206 */
[----:B------:R-:W-:-:S03]  /*c220*/  @!P0 LEA.HI R3, R3, R75, RZ, 0x3 ;  /* 0x0000004b03038211 */ /* 0x000fc600078f18ff */
[----:B------:R1:W-:Y:S01]  /*c230*/  @!P1 ST.E.128 [R16.64], R56 ;  /* 0x0000003810009985 */ /* 0x0003e2000c101d0c */
[----:B------:R-:W-:-:S05]  /*c240*/  @!P0 LOP3.LUT R3, R3, 0xfffffff8, RZ, 0xc0, !PT ;  /* 0xfffffff803038812 */ /* 0x000fca00078ec0ff */
[----:B------:R-:W-:-:S05]  /*c250*/  @!P0 IMAD.WIDE R6, R3, 0x2, R6 ;  /* 0x0000000203068825 */ /* 0x000fca00078e0206 */
[----:B------:R1:W-:Y:S02]  /*c260*/  @!P0 ST.E.128 [R6.64], R28 ;  /* 0x0000001c06008985 */ /* 0x0003e4000c101d0c */
.L_x_719:
[----:B------:R-:W-:Y:S05]  /*c270*/  BSYNC B0 ;  /* 0x0000000000007941 */ /* 0x000fea0003800000 */
.L_x_718:
[----:B------:R-:W-:Y:S01]  /*c280*/  IADD3 R3, R79, 0x40, RZ ;  /* 0x000000404f037810 */ /* 0x000fe20007ffe0ff */
[----:B-1--4-:R1:W4:Y:S01]  /*c290*/  SHFL.IDX PT, R7, R2, 0x4, 0x181f ;  /* 0x00981f0002077f89 */ /* 0x01232200000e0000 */
[----:B------:R-:W-:Y:S02]  /*c2a0*/  BSSY B0, `(.L_x_720) ;  /* 0x000000d000007945 */ /* 0x000fe40003800000 */
[----:B------:R-:W-:Y:S01]  /*c2b0*/  ISETP.GE.AND P0, PT, R3, R4, PT ;  /* 0x000000040300720c */ /* 0x000fe20003f06270 */
[----:B------:R1:W2:-:S12]  /*c2c0*/  SHFL.IDX PT, R6, R0, 0x4, 0x181f ;  /* 0x00981f0000067f89 */ /* 0x00029800000e0000 */
[----:B------:R-:W-:Y:S05]  /*c2d0*/  @P0 BRA `(.L_x_721) ;  /* 0x0000009000000947 */ /* 0x000fea0003800000 */
[----:B-----5:R-:W-:Y:S02]  /*c2e0*/  ISETP.GE.AND P0, PT, R75, c[0x0][0x3c8], PT ;  /* 0x0000f2004b007a0c */ /* 0x020fe40003f06270 */
[----:B------:R-:W-:-:S11]  /*c2f0*/  ISETP.GE.AND P1, PT, R77, c[0x0][0x3c8], PT ;  /* 0x0000f2004d007a0c */ /* 0x000fd60003f26270 */
[----:B------:R-:W-:Y:S02]  /*c300*/  @!P0 SHF.R.S32.HI R3, RZ, 0x1f, R75 ;  /* 0x0000001fff038819 */ /* 0x000fe4000001144b */
[----:B--2-4-:R-:W-:Y:S02]  /*c310*/  @!P1 IMAD.WIDE R16, R77, 0x2, R6 ;  /* 0x000000024d109825 */ /* 0x014fe400078e0206 */
[----:B------:R-:W-:-:S03]  /*c320*/  @!P0 LEA.HI R3, R3, R75, RZ, 0x3 ;  /* 0x0000004b03038211 */ /* 0x000fc600078f18ff */
[----:B------:R2:W-:Y:S01]  /*c330*/  @!P1 ST.E.128 [R16.64], R52 ;  /* 0x0000003410009985 */ /* 0x0005e2000c101d0c */
[----:B------:R-:W-:-:S05]  /*c340*/  @!P0 LOP3.LUT R3, R3, 0xfffffff8, RZ, 0xc0, !PT ;  /* 0xfffffff803038812 */ /* 0x000fca00078ec0ff */
[----:B------:R-:W-:-:S05]  /*c350*/  @!P0 IMAD.WIDE R6, R3, 0x2, R6 ;  /* 0x0000000203068825 */ /* 0x000fca00078e0206 */
[----:B------:R2:W-:Y:S02]  /*c360*/  @!P0 ST.E.128 [R6.64], R24 ;  /* 0x0000001806008985 */ /* 0x0005e4000c101d0c */
.L_x_721:
[----:B------:R-:W-:Y:S05]  /*c370*/  BSYNC B0 ;  /* 0x0000000000007941 */ /* 0x000fea0003800000 */
.L_x_720:
[----:B------:R-:W-:Y:S01]  /*c380*/  IADD3 R3, R79, 0x50, RZ ;  /* 0x000000504f037810 */ /* 0x000fe20007ffe0ff */
[----:B--2-4-:R2:W4:Y:S01]  /*c390*/  SHFL.IDX PT, R7, R2, 0x5, 0x181f ;  /* 0x00b81f0002077f89 */ /* 0x01452200000e0000 */
        /* <DEDUP_REMOVED lines=13> */
.L_x_723:
[----:B------:R-:W-:Y:S05]  /*c470*/  BSYNC B0 ;  /* 0x0000000000007941 */ /* 0x000fea0003800000 */
.L_x_722:
        /* <DEDUP_REMOVED lines=15> */
.L_x_725:
[----:B------:R-:W-:Y:S05]  /*c570*/  BSYNC B0 ;  /* 0x0000000000007941 */ /* 0x000fea0003800000 */
.L_x_724:
[----:B------:R-:W1:Y:S04]  /*c580*/  SHFL.IDX PT, R3, R2, 0x7, 0x181f ;  /* 0x00f81f0002037f89 */ /* 0x000e6800000e0000 */
[----:B-123--:R1:W2:Y:S02]  /*c590*/  SHFL.IDX PT, R2, R0, 0x7, 0x181f ;  /* 0x00f81f0000027f89 */ /* 0x00e2a400000e0000 */
[----:B-1----:R-:W-:-:S04]  /*c5a0*/  IADD3 R0, R79, 0x70, RZ ;  /* 0x000000704f007810 */ /* 0x002fc80007ffe0ff */
[----:B------:R-:W-:-:S13]  /*c5b0*/  ISETP.GE.AND P0, PT, R0, R4, PT ;  /* 0x000000040000720c */ /* 0x000fda0003f06270 */
[----:B------:R-:W-:Y:S05]  /*c5c0*/  @P0 EXIT ;  /* 0x000000000000094d */ /* 0x000fea0003800000 */
[----:B--2--5:R-:W-:-:S13]  /*c5d0*/  ISETP.GE.AND P0, PT, R77, c[0x0][0x3c8], PT ;  /* 0x0000f2004d007a0c */ /* 0x024fda0003f06270 */
[----:B------:R-:W-:-:S05]  /*c5e0*/  @!P0 IMAD.WIDE R4, R77, 0x2, R2 ;  /* 0x000000024d048825 */ /* 0x000fca00078e0202 */
        /* <DEDUP_REMOVED lines=9> */
.L_x_726:
        /* <DEDUP_REMOVED lines=16> */
.L_x_4341:


//--------------------- .text._ZN7cutlass13device_kernelIN5flash19enable_sm80_to_sm89INS1_16FlashAttnFwdSm80INS1_25CollectiveMainloopFwdSm80ILi4ELi1ELb0EN4cute5tupleIJNS5_1CILi128EEENS7_ILi64EEES8_EEELi128ENS_10bfloat16_tEfNS_4arch4Sm80ELb0ELb0ELb1ELb1ELb1ELb0ELb1ELb0EEENS1_21CollectiveEpilogueFwdINS6_IJS8_S8_S9_EEENS6_IJNS7_ILi1EEESH_SH_EEESB_SD_Li128ELb1ELb1ELb0ELb0EEENS1_19SingleTileSchedulerILb1ELb0ELb1ELi128EEEEEEEEEvNT_6ParamsE --------------------------
	.section	.text._ZN7cutlass13device_kernelIN5flash19enable_sm80_to_sm89INS1_16FlashAttnFwdSm80INS1_25CollectiveMainloopFwdSm80ILi4ELi1ELb0EN4cute5tupleIJNS5_1CILi128EEENS7_ILi64EEES8_EEELi128ENS_10bfloat16_tEfNS_4arch4Sm80ELb0ELb0ELb1ELb1ELb1ELb0ELb1ELb0EEENS1_21CollectiveEpilogueFwdINS6_IJS8_S8_S9_EEENS6_IJNS7_ILi1EEESH_SH_EEESB_SD_Li128ELb1ELb1ELb0ELb0EEENS1_19SingleTileSchedulerILb1ELb0ELb1ELi128EEEEEEEEEvNT_6ParamsE,"ax",@progbits
	.sectioninfo	@"SHI_REGISTERS=255"
	.align	128
.text._ZN7cutlass13device_kernelIN5flash19enable_sm80_to_sm89INS1_16FlashAttnFwdSm80INS1_25CollectiveMainloopFwdSm80ILi4ELi1ELb0EN4cute5tupleIJNS5_1CILi128EEENS7_ILi64EEES8_EEELi128ENS_10bfloat16_tEfNS_4arch4Sm80ELb0ELb0ELb1ELb1ELb1ELb0ELb1ELb0EEENS1_21CollectiveEpilogueFwdINS6_IJS8_S8_S9_EEENS6_IJNS7_ILi1EEESH_SH_EEESB_SD_Li128ELb1ELb1ELb0ELb0EEENS1_19SingleTileSchedulerILb1ELb0ELb1ELi128EEEEEEEEEvNT_6ParamsE:
        .type           _ZN7cutlass13device_kernelIN5flash19enable_sm80_to_sm89INS1_16FlashAttnFwdSm80INS1_25CollectiveMainloopFwdSm80ILi4ELi1ELb0EN4cute5tupleIJNS5_1CILi128EEENS7_ILi64EEES8_EEELi128ENS_10bfloat16_tEfNS_4arch4Sm80ELb0ELb0ELb1ELb1ELb1ELb0ELb1ELb0EEENS1_21CollectiveEpilogueFwdINS6_IJS8_S8_S9_EEENS6_IJNS7_ILi1EEESH_SH_EEESB_SD_Li128ELb1ELb1ELb0ELb0EEENS1_19SingleTileSchedulerILb1ELb0ELb1ELi128EEEEEEEEEvNT_6ParamsE,@function
        .size           _ZN7cutlass13device_kernelIN5flash19enable_sm80_to_sm89INS1_16FlashAttnFwdSm80INS1_25CollectiveMainloopFwdSm80ILi4ELi1ELb0EN4cute5tupleIJNS5_1CILi128EEENS7_ILi64EEES8_EEELi128ENS_10bfloat16_tEfNS_4arch4Sm80ELb0ELb0ELb1ELb1ELb1ELb0ELb1ELb0EEENS1_21CollectiveEpilogueFwdINS6_IJS8_S8_S9_EEENS6_IJNS7_ILi1EEESH_SH_EEESB_SD_Li128ELb1ELb1ELb0ELb0EEENS1_19SingleTileSchedulerILb1ELb0ELb1ELi128EEEEEEEEEvNT_6ParamsE,(.L_x_4342 - _ZN7cutlass13device_kernelIN5flash19enable_sm80_to_sm89INS1_16FlashAttnFwdSm80INS1_25CollectiveMainloopFwdSm80ILi4ELi1ELb0EN4cute5tupleIJNS5_1CILi128EEENS7_ILi64EEES8_EEELi128ENS_10bfloat16_tEfNS_4arch4Sm80ELb0ELb0ELb1ELb1ELb1ELb0ELb1ELb0EEENS1_21CollectiveEpilogueFwdINS6_IJS8_S8_S9_EEENS6_IJNS7_ILi1EEESH_SH_EEESB_SD_Li128ELb1ELb1ELb0ELb0EEENS1_19SingleTileSchedulerILb1ELb0ELb1ELi128EEEEEEEEEvNT_6ParamsE)
        .other          _ZN7cutlass13device_kernelIN5flash19enable_sm80_to_sm89INS1_16FlashAttnFwdSm80INS1_25CollectiveMainloopFwdSm80ILi4ELi1ELb0EN4cute5tupleIJNS5_1CILi128EEENS7_ILi64EEES8_EEELi128ENS_10bfloat16_tEfNS_4arch4Sm80ELb0ELb0ELb1ELb1ELb1ELb0ELb1ELb0EEENS1_21CollectiveEpilogueFwdINS6_IJS8_S8_S9_EEENS6_IJNS7_ILi1EEESH_SH_EEESB_SD_Li128ELb1ELb1ELb0ELb0EEENS1_19SingleTileSchedulerILb1ELb0ELb1ELi128EEEEEEEEEvNT_6ParamsE,@"STO_CUDA_ENTRY STV_DEFAULT"
_ZN7cutlass13device_kernelIN5flash19enable_sm80_to_sm89INS1_16FlashAttnFwdSm80INS1_25CollectiveMainloopFwdSm80ILi4ELi1ELb0EN4cute5tupleIJNS5_1CILi128EEENS7_ILi64EEES8_EEELi128ENS_10bfloat16_tEfNS_4arch4Sm80ELb0ELb0ELb1ELb1ELb1ELb0ELb1ELb0EEENS1_21CollectiveEpilogueFwdINS6_IJS8_S8_S9_EEENS6_IJNS7_ILi1EEESH_SH_EEESB_SD_Li128ELb1ELb1ELb0ELb0EEENS1_19SingleTileSchedulerILb1ELb0ELb1ELi128EEEEEEEEEvNT_6ParamsE:
        /* <DEDUP_REMOVED lines=21> */
.L_x_728:
        /* <DEDUP_REMOVED lines=13> */
.L_x_730:
[----:B------:R-:W-:Y:S02]  /*0220*/  ULDC UR6, c[0x0][0x54c] ;  /* 0x0001530000067ab9 */ /* 0x000fe40000000800 */
.L_x_729:
[----:B------:R-:W-:Y:S02]  /*0230*/  ULDC UR4, c[0x0][0x548] ;  /* 0x0001520000047ab9 */ /* 0x000fe40000000800 */
[----:B------:R-:W-:-:S02]  /*0240*/  USHF.L.U32 UR5, UR5, 0x7, URZ ;  /* 0x0000000705057899 */ /* 0x000fc4000800063f */
[----:B------:R-:W-:-:S04]  /*0250*/  UIMAD UR4, UR6, UR4, URZ ;  /* 0x00000004060472a4 */ /* 0x000fc8000f8e023f */
[----:B------:R-:W-:-:S04]  /*0260*/  UISETP.GE.AND UP0, UPT, UR5, UR4, UPT ;  /* 0x000000040500728c */ /* 0x000fc8000bf06270 */
[----:B------:R-:W-:Y:S01]  /*0270*/  USEL UR10, UR10, 0xffffffff, !UP0 ;  /* 0xffffffff0a0a7887 */ /* 0x000fe2000c000000 */
[----:B------:R-:W-:Y:S05]  /*0280*/  BRA `(.L_x_731) ;  /* 0x000001b000007947 */ /* 0x000fea0003800000 */
.L_x_727:
        /* <DEDUP_REMOVED lines=8> */
.L_x_732:
        /* <DEDUP_REMOVED lines=13> */
.L_x_734:
[----:B------:R-:W-:Y:S02]  /*03e0*/  ULDC UR6, c[0x0][0x54c] ;  /* 0x0001530000067ab9 */ /* 0x000fe40000000800 */
.L_x_733:
[----:B------:R-:W-:Y:S02]  /*03f0*/  ULDC UR4, c[0x0][0x548] ;  /* 0x0001520000047ab9 */ /* 0x000fe40000000800 */
[----:B------:R-:W-:-:S02]  /*0400*/  USHF.L.U32 UR5, UR5, 0x7, URZ ;  /* 0x0000000705057899 */ /* 0x000fc4000800063f */
[----:B------:R-:W-:-:S04]  /*0410*/  UIMAD UR4, UR6, UR4, URZ ;  /* 0x00000004060472a4 */ /* 0x000fc8000f8e023f */
[----:B------:R-:W-:-:S04]  /*0420*/  UISETP.GE.AND UP0, UPT, UR5, UR4, UPT ;  /* 0x000000040500728c */ /* 0x000fc8000bf06270 */
[----:B------:R-:W-:-:S06]  /*0430*/  USEL UR10, UR10, 0xffffffff, !UP0 ;  /* 0xffffffff0a0a7887 */ /* 0x000fcc000c000000 */
.L_x_731:
        /* <DEDUP_REMOVED lines=19> */
[----:B------:R-:W2:Y:S01]  /*0570*/  @P2 LDG.E R2, [R2.64] ;  /* 0x0000000c02022981 */ /* 0x000ea2000c1e1900 */
[----:B------:R-:W-:-:S04]  /*0580*/  UISETP.NE.U32.AND UP0, UPT, URZ, UR4, UPT ;  /* 0x000000043f00728c */ /* 0x000fc8000bf05070 */
[----:B------:R-:W-:Y:S01]  /*0590*/  UISETP.NE.AND.EX UP0, UPT, URZ, UR5, UPT, UP0 ;  /* 0x000000053f00728c */ /* 0x000fe2000bf05300 */
[----:B------:R-:W3:Y:S02]  /*05a0*/  @P1 LDG.E R0, [R6.64] ;  /* 0x0000000c06001981 */ /* 0x000ee4000c1e1900 */
[----:B------:R-:W-:-:S03]  /*05b0*/  ULDC.64 UR4, c[0x0][0x360] ;  /* 0x0000d80000047ab9 */ /* 0x000fc60000000a00 */
[----:B------:R-:W-:-:S05]  /*05c0*/  PLOP3.LUT P0, PT, PT, PT, UP0, 0x80, 0x0 ;  /* 0x000000000000781c */ /* 0x000fca0003f0f008 */
[----:B------:R-:W-:Y:S01]  /*05d0*/  @UP0 UIMAD.WIDE UR4, UR10, UR15, UR4 ;  /* 0x0000000f0a0402a5 */ /* 0x000fe2000f8e0204 */
[----:B------:R-:W-:-:S05]  /*05e0*/  MOV R9, c[0x0][0x168] ;  /* 0x00005a0000097a02 */ /* 0x000fca0000000f00 */
[----:B------:R-:W-:Y:S01]  /*05f0*/  IMAD.U32 R4, RZ, RZ, UR4 ;  /* 0x00000004ff047e24 */ /* 0x000fe2000f8e00ff */
[----:B------:R-:W-:-:S05]  /*0600*/  MOV R5, UR5 ;  /* 0x0000000500057c02 */ /* 0x000fca0008000f00 */
[----:B------:R1:W5:Y:S01]  /*0610*/  @P0 LDG.E R9, [R4.64] ;  /* 0x0000000c04090981 */ /* 0x000362000c1e1900 */
[----:B------:R-:W4:Y:S01]  /*0620*/  S2UR UR8, SR_CTAID.Y ;  /* 0x00000000000879c3 */ /* 0x000f220000002600 */
[----:B------:R-:W-:Y:S02]  /*0630*/  UMOV UR9, URZ ;  /* 0x0000003f00097c82 */ /* 0x000fe40008000000 */
[----:B------:R-:W-:Y:S02]  /*0640*/  UMOV UR14, URZ ;  /* 0x0000003f000e7c82 */ /* 0x000fe40008000000 */
[----:B------:R-:W-:Y:S02]  /*0650*/  ULDC UR5, c[0x0][0x2ac] ;  /* 0x0000ab0000057ab9 */ /* 0x000fe40000000800 */
[----:B------:R-:W-:Y:S02]  /*0660*/  ULDC UR4, c[0x0][0x1d0] ;  /* 0x0000740000047ab9 */ /* 0x000fe40000000800 */
[----:B------:R-:W-:-:S02]  /*0670*/  UIMAD UR4, UR5, UR4, URZ ;  /* 0x00000004050472a4 */ /* 0x000fc4000f8e023f */
[----:B----4-:R-:W-:Y:S01]  /*0680*/  USHF.R.S32.HI UR7, URZ, 0x1f, UR8 ;  /* 0x0000001f3f077899 */ /* 0x010fe20008011408 */
[----:B--2---:R1:W2:Y:S08]  /*0690*/  @P2 R2UR UR9, R2 ;  /* 0x00000000020923c2 */ /* 0x0042b000000e0000 */
[----:B---3--:R1:W3:Y:S02]  /*06a0*/  @P1 R2UR UR14, R0 ;  /* 0x00000000000e13c2 */ /* 0x0082e400000e0000 */
[----:B-1-3--:R-:W-:Y:S05]  /*06b0*/  @P0 BRA `(.L_x_735) ;  /* 0x0000004000000947 */ /* 0x00afea0003800000 */
[----:B------:R-:W-:Y:S05]  /*06c0*/  @!P1 BRA `(.L_x_735) ;  /* 0x0000003000009947 */ /* 0x000fea0003800000 */
[----:B------:R-:W3:Y:S04]  /*06d0*/  LDG.E R0, [R6.64] ;  /* 0x0000000c06007981 */ /* 0x000ee8000c1e1900 */
[----:B------:R-:W3:Y:S02]  /*06e0*/  LDG.E R2, [R6.64+0x4] ;  /* 0x0000040c06027981 */ /* 0x000ee4000c1e1900 */
[----:B---3-5:R-:W-:-:S02]  /*06f0*/  IADD3 R9, -R0, R2, RZ ;  /* 0x0000000200097210 */ /* 0x028fc40007ffe1ff */
.L_x_735:
[----:B------:R-:W-:-:S04]  /*0700*/  ISETP.NE.U32.AND P0, PT, RZ, c[0x0][0x368], PT ;  /* 0x0000da00ff007a0c */ /* 0x000fc80003f05070 */
[----:B------:R-:W-:-:S13]  /*0710*/  ISETP.NE.AND.EX P0, PT, RZ, c[0x0][0x36c], PT, P0 ;  /* 0x0000db00ff007a0c */ /* 0x000fda0003f05300 */
[----:B------:R-:W-:Y:S05]  /*0720*/  @!P0 BRA `(.L_x_736) ;  /* 0x0000007000008947 */ /* 0x000fea0003800000 */
[----:B------:R-:W-:Y:S02]  /*0730*/  ULDC.64 UR4, c[0x0][0x368] ;  /* 0x0000da0000047ab9 */ /* 0x000fe40000000a00 */
[----:B------:R-:W-:-:S06]  /*0740*/  UIMAD.WIDE UR4, UR10, UR15, UR4 ;  /* 0x0000000f0a0472a5 */ /* 0x000fcc000f8e0204 */
[----:B------:R-:W-:Y:S02]  /*0750*/  MOV R2, UR4 ;  /* 0x0000000400027c02 */ /* 0x000fe40008000f00 */
[----:B------:R-:W-:-:S05]  /*0760*/  MOV R3, UR5 ;  /* 0x0000000500037c02 */ /* 0x000fca0008000f00 */
[----:B------:R-:W3:Y:S02]  /*0770*/  LDG.E R0, [R2.64] ;  /* 0x0000000c02007981 */ /* 0x000ee4000c1e1900 */
[----:B---3--:R1:W3:Y:S02]  /*0780*/  R2UR UR4, R0 ;  /* 0x00000000000473c2 */ /* 0x0082e400000e0000 */
[----:B-1-3--:R-:W-:Y:S05]  /*0790*/  BRA `(.L_x_737) ;  /* 0x000000c000007947 */ /* 0x00afea0003800000 */
.L_x_736:
[----:B------:R-:W-:-:S04]  /*07a0*/  ISETP.NE.U32.AND P0, PT, RZ, c[0x0][0x350], PT ;  /* 0x0000d400ff007a0c */ /* 0x000fc80003f05070 */
[----:B------:R-:W-:-:S13]  /*07b0*/  ISETP.NE.AND.EX P0, PT, RZ, c[0x0][0x354], PT, P0 ;  /* 0x0000d500ff007a0c */ /* 0x000fda0003f05300 */
[----:B------:R-:W-:Y:S05]  /*07c0*/  @!P0 BRA `(.L_x_737) ;  /* 0x0000009000008947 */ /* 0x000fea0003800000 */
[----:B------:R-:W-:Y:S02]  /*07d0*/  ULDC.64 UR4, c[0x0][0x350] ;  /* 0x0000d40000047ab9 */ /* 0x000fe40000000a00 */
[----:B------:R-:W-:-:S06]  /*07e0*/  UIMAD.WIDE UR4, UR10, UR15, UR4 ;  /* 0x0000000f0a0472a5 */ /* 0x000fcc000f8e0204 */
[----:B------:R-:W-:Y:S02]  /*07f0*/  MOV R2, UR4 ;  /* 0x0000000400027c02 */ /* 0x000fe40008000f00 */
[----:B------:R-:W-:-:S05]  /*0800*/  MOV R3, UR5 ;  /* 0x0000000500037c02 */ /* 0x000fca0008000f00 */
[----:B------:R-:W3:Y:S04]  /*0810*/  LDG.E R4, [R2.64] ;  /* 0x0000000c02047981 */ /* 0x000ee8000c1e1900 */
[----:B------:R-:W4:Y:S01]  /*0820*/  LDG.E R0, [R2.64+0x4] ;  /* 0x0000040c02007981 */ /* 0x000f22000c1e1900 */
[----:B---3--:R-:W1:Y:S08]  /*0830*/  R2UR UR5, R4 ;  /* 0x00000000040573c2 */ /* 0x008e7000000e0000 */
[----:B----4-:R-:W1:Y:S02]  /*0840*/  R2UR UR4, R0 ;  /* 0x00000000000473c2 */ /* 0x010e6400000e0000 */
[----:B-1----:R-:W-:-:S06]  /*0850*/  UIADD3 UR4, -UR5, UR4, URZ ;  /* 0x0000000405047290 */ /* 0x002fcc000fffe13f */
.L_x_737:
[----:B--2---:R-:W-:Y:S01]  /*0860*/  UIADD3 UR6, -UR9, UR4, URZ ;  /* 0x0000000409067290 */ /* 0x004fe2000fffe13f */
[----:B------:R-:W-:Y:S01]  /*0870*/  PLOP3.LUT P4, PT, PT, PT, PT, 0x80, 0x0 ;  /* 0x000000000000781c */ /* 0x000fe20003f8f070 */
[----:B------:R-:W-:Y:S01]  /*0880*/  CS2R R14, SRZ ;  /* 0x00000000000e7805 */ /* 0x000fe2000001ff00 */
[----:B------:R-:W-:Y:S01]  /*0890*/  IMAD.MOV.U32 R126, RZ, RZ, RZ ;  /* 0x000000ffff7e7224 */ /* 0x000fe200078e00ff */
[----:B------:R-:W-:Y:S01]  /*08a0*/  UISETP.GE.AND UP0, UPT, UR6, 0x1, UPT ;  /* 0x000000010600788c */ /* 0x000fe2000bf06270 */
[----:B------:R-:W-:Y:S01]  /*08b0*/  IMAD.MOV.U32 R124, RZ, RZ, RZ ;  /* 0x000000ffff7c7224 */ /* 0x000fe200078e00ff */
[----:B------:R-:W-:Y:S01]  /*08c0*/  UIADD3 UR4, UR6, 0x3f, URZ ;  /* 0x0000003f06047890 */ /* 0x000fe2000fffe03f */
[----:B------:R-:W-:Y:S01]  /*08d0*/  CS2R R130, SRZ ;  /* 0x0000000000827805 */ /* 0x000fe2000001ff00 */
[----:B------:R-:W-:Y:S01]  /*08e0*/  CS2R R128, SRZ ;  /* 0x0000000000807805 */ /* 0x000fe2000001ff00 */
[----:B------:R-:W-:Y:S01]  /*08f0*/  CS2R R16, SRZ ;  /* 0x0000000000107805 */ /* 0x000fe2000001ff00 */
[----:B------:R-:W-:Y:S01]  /*0900*/  PLOP3.LUT P0, PT, PT, PT, UP0, 0x80, 0x0 ;  /* 0x000000000000781c */ /* 0x000fe20003f0f008 */
[----:B------:R-:W-:Y:S01]  /*0910*/  USHF.R.S32.HI UR11, URZ, 0x1f, UR4 ;  /* 0x0000001f3f0b7899 */ /* 0x000fe20008011404 */
[----:B------:R-:W-:Y:S01]  /*0920*/  MOV R122, RZ ;  /* 0x000000ff007a7202 */ /* 0x000fe20000000f00 */
[----:B------:R-:W-:Y:S01]  /*0930*/  CS2R R120, SRZ ;  /* 0x0000000000787805 */ /* 0x000fe2000001ff00 */
[----:B------:R-:W-:Y:S01]  /*0940*/  CS2R R12, SRZ ;  /* 0x00000000000c7805 */ /* 0x000fe2000001ff00 */
[----:B------:R-:W-:Y:S01]  /*0950*/  ULEA.HI UR11, UR11, UR4, URZ, 0x6 ;  /* 0x000000040b0b7291 */ /* 0x000fe2000f8f303f */
[----:B------:R-:W-:Y:S01]  /*0960*/  IMAD.MOV.U32 R118, RZ, RZ, RZ ;  /* 0x000000ffff767224 */ /* 0x000fe200078e00ff */
[----:B------:R-:W-:Y:S01]  /*0970*/  MOV R116, RZ ;  /* 0x000000ff00747202 */ /* 0x000fe20000000f00 */
[----:B------:R-:W-:Y:S01]  /*0980*/  IMAD.MOV.U32 R110, RZ, RZ, RZ ;  /* 0x000000ffff6e7224 */ /* 0x000fe200078e00ff */
[----:B------:R-:W-:Y:S01]  /*0990*/  CS2R R18, SRZ ;  /* 0x0000000000127805 */ /* 0x000fe2000001ff00 */
        /* <DEDUP_REMOVED lines=20> */
[----:B------:R-:W-:Y:S01]  /*0ae0*/  MOV R33, RZ ;  /* 0x000000ff00217202 */ /* 0x000fe20000000f00 */
[----:B------:R-:W-:Y:S01]  /*0af0*/  IMAD.MOV.U32 R84, RZ, RZ, RZ ;  /* 0x000000ffff547224 */ /* 0x000fe200078e00ff */
[----:B------:R-:W-:Y:S01]  /*0b00*/  CS2R R78, SRZ ;  /* 0x00000000004e7805 */ /* 0x000fe2000001ff00 */
        /* <DEDUP_REMOVED lines=33> */
[----:B------:R-:W-:Y:S01]  /*0d20*/  CS2R R54, SRZ ;  /* 0x0000000000367805 */ /* 0x000fe2000001ff00 */
[----:B------:R-:W-:Y:S01]  /*0d30*/  IMAD.MOV.U32 R168, RZ, RZ, RZ ;  /* 0x000000ffffa87224 */ /* 0x000fe200078e00ff */
        /* <DEDUP_REMOVED lines=10> */
[----:B------:R-:W-:Y:S01]  /*0de0*/  MOV R158, RZ ;  /* 0x000000ff009e7202 */ /* 0x000fe20000000f00 */
[----:B------:R-:W-:Y:S01]  /*0df0*/  CS2R R156, SRZ ;  /* 0x00000000009c7805 */ /* 0x000fe2000001ff00 */
[----:B------:R-:W-:Y:S01]  /*0e00*/  CS2R R146, SRZ ;  /* 0x0000000000927805 */ /* 0x000fe2000001ff00 */
[----:B------:R-:W-:Y:S01]  /*0e10*/  CS2R R58, SRZ ;  /* 0x00000000003a7805 */ /* 0x000fe2000001ff00 */
[----:B------:R-:W-:Y:S01]  /*0e20*/  IMAD.MOV.U32 R144, RZ, RZ, RZ ;  /* 0x000000ffff907224 */ /* 0x000fe200078e00ff */
[----:B------:R-:W-:Y:S01]  /*0e30*/  MOV R150, RZ ;  /* 0x000000ff00967202 */ /* 0x000fe20000000f00 */
[----:B------:R-:W-:Y:S01]  /*0e40*/  IMAD.MOV.U32 R148, RZ, RZ, RZ ;  /* 0x000000ffff947224 */ /* 0x000fe200078e00ff */
        /* <DEDUP_REMOVED lines=11> */
[----:B------:R-:W1:Y:S01]  /*0f00*/  S2R R13, SR_CTAID.X ;  /* 0x00000000000d7919 */ /* 0x000e620000002500 */
[----:B------:R-:W-:Y:S01]  /*0f10*/  SHF.R.S32.HI R23, RZ, 0x1f, R159 ;  /* 0x0000001fff177819 */ /* 0x000fe2000001149f */
[----:B------:R-:W-:Y:S02]  /*0f20*/  USHF.R.S32.HI UR15, URZ, 0x1f, UR14 ;  /* 0x0000001f3f0f7899 */ /* 0x000fe4000801140e */
[----:B------:R2:W3:Y:S01]  /*0f30*/  @P0 LDG.E R7, [R2.64] ;  /* 0x0000000c02070981 */ /* 0x0004e2000c1e1900 */
[----:B------:R-:W-:Y:S01]  /*0f40*/  ULDC.64 UR4, c[0x0][0x178] ;  /* 0x00005e0000047ab9 */ /* 0x000fe20000000a00 */
[----:B------:R-:W-:Y:S01]  /*0f50*/  LEA.HI R14, R23, R159, RZ, 0x4 ;  /* 0x0000009f170e7211 */ /* 0x000fe200078f20ff */
[----:B------:R-:W-:Y:S01]  /*0f60*/  UIMAD UR15, UR15, UR4, URZ ;  /* 0x000000040f0f72a4 */ /* 0x000fe2000f8e023f */
[----:B-----5:R-:W-:Y:S01]  /*0f70*/  IMAD R9, R9, c[0x0][0x2c4], RZ ;  /* 0x0000b10009097a24 */ /* 0x020fe200078e02ff */
[----:B------:R-:W-:Y:S01]  /*0f80*/  UIMAD.WIDE.U32 UR16, UR14, UR4, URZ ;  /* 0x000000040e1072a5 */ /* 0x000fe2000f8e003f */
[----:B------:R-:W-:Y:S01]  /*0f90*/  BSSY B0, `(.L_x_739) ;  /* 0x0000055000007945 */ /* 0x000fe20003800000 */
[----:B------:R-:W-:-:S02]  /*0fa0*/  UIMAD UR15, UR14, UR5, UR15 ;  /* 0x000000050e0f72a4 */ /* 0x000fc4000f8e020f */
[----:B------:R-:W-:Y:S02]  /*0fb0*/  USHF.R.S32.HI UR11, URZ, 0x6, UR11 ;  /* 0x000000063f0b7899 */ /* 0x000fe4000801140b */
[----:B------:R-:W-:Y:S02]  /*0fc0*/  ULDC.64 UR4, c[0x0][0x1b8] ;  /* 0x00006e0000047ab9 */ /* 0x000fe40000000a00 */
[----:B------:R-:W-:Y:S02]  /*0fd0*/  UIADD3 UR17, UR17, UR15, URZ ;  /* 0x0000000f11117290 */ /* 0x000fe4000fffe03f */
[----:B------:R-:W-:Y:S02]  /*0fe0*/  USHF.R.S32.HI UR15, URZ, 0x1f, UR10 ;  /* 0x0000001f3f0f7899 */ /* 0x000fe4000801140a */
[----:B------:R-:W-:Y:S02]  /*0ff0*/  UIMAD UR14, UR7, UR4, URZ ;  /* 0x00000004070e72a4 */ /* 0x000fe4000f8e023f */
[----:B------:R-:W-:-:S02]  /*1000*/  USEL UR15, UR15, URZ, !UP1 ;  /* 0x0000003f0f0f7287 */ /* 0x000fc4000c800000 */
[----:B------:R-:W-:Y:S02]  /*1010*/  UIMAD UR14, UR8, UR5, UR14 ;  /* 0x00000005080e72a4 */ /* 0x000fe4000f8e020e */
[----:B------:R-:W-:Y:S01]  /*1020*/  UIMAD.WIDE.U32 UR18, UR8, UR4, UR16 ;  /* 0x00000004081272a5 */ /* 0x000fe2000f8e0010 */
[----:B--2---:R-:W-:Y:S01]  /*1030*/  LEA.HI R2, R23, R159, RZ, 0x3 ;  /* 0x0000009f17027211 */ /* 0x004fe200078f18ff */
[----:B------:R-:W-:Y:S01]  /*1040*/  IMAD.MOV.U32 R3, RZ, RZ, c[0x0][0x2c4] ;  /* 0x0000b100ff037624 */ /* 0x000fe200078e00ff */
[----:B------:R-:W-:Y:S02]  /*1050*/  ULDC.64 UR4, c[0x0][0x1c0] ;  /* 0x0000700000047ab9 */ /* 0x000fe40000000a00 */
[----:B------:R-:W-:Y:S01]  /*1060*/  LOP3.LUT R0, R2, 0xfffffff8, RZ, 0xc0, !PT ;  /* 0xfffffff802007812 */ /* 0x000fe200078ec0ff */
[----:B------:R-:W-:Y:S01]  /*1070*/  USEL UR16, UR10, URZ, !UP1 ;  /* 0x0000003f0a107287 */ /* 0x000fe2000c800000 */
[----:B------:R-:W-:Y:S01]  /*1080*/  SHF.R.S32.HI R17, RZ, 0x3, R2 ;  /* 0x00000003ff117819 */ /* 0x000fe20000011402 */
[----:B------:R-:W-:Y:S01]  /*1090*/  UIMAD UR15, UR15, UR4, URZ ;  /* 0x000000040f0f72a4 */ /* 0x000fe2000f8e023f */
[----:B------:R-:W-:Y:S01]  /*10a0*/  ISETP.NE.AND P1, PT, R3, 0x1, PT ;  /* 0x000000010300780c */ /* 0x000fe20003f25270 */
[----:B------:R-:W-:Y:S01]  /*10b0*/  IMAD.IADD R34, R159, 0x1, -R0 ;  /* 0x000000019f227824 */ /* 0x000fe200078e0a00 */
[----:B------:R-:W-:-:S02]  /*10c0*/  UIADD3 UR19, UR19, UR14, URZ ;  /* 0x0000000e13137290 */ /* 0x000fc4000fffe03f */
[----:B------:R-:W-:Y:S01]  /*10d0*/  UIMAD UR5, UR16, UR5, UR15 ;  /* 0x00000005100572a4 */ /* 0x000fe2000f8e020f */
[C---:B------:R-:W-:Y:S01]  /*10e0*/  IMAD R158, R34.reuse, 0x10, R17 ;  /* 0x00000010229e7824 */ /* 0x040fe200078e0211 */
[----:B------:R-:W-:Y:S01]  /*10f0*/  UIMAD.WIDE.U32 UR16, UR16, UR4, UR18 ;  /* 0x00000004101072a5 */ /* 0x000fe2000f8e0012 */
[----:B------:R-:W-:Y:S02]  /*1100*/  IMAD.SHL.U32 R132, R34, 0x8, RZ ;  /* 0x0000000822847824 */ /* 0x000fe400078e00ff */
[----:B-1----:R-:W-:Y:S01]  /*1110*/  IMAD R4, R13, 0x80, R158 ;  /* 0x000000800d047824 */ /* 0x002fe200078e029e */
[----:B------:R-:W-:Y:S01]  /*1120*/  UIADD3 UR5, UR17, UR5, URZ ;  /* 0x0000000511057290 */ /* 0x000fe2000fffe03f */
[----:B------:R1:W-:Y:S01]  /*1130*/  STL [R1+0x44], R158 ;  /* 0x0000449e01007387 */ /* 0x0003e20000100800 */
[----:B------:R-:W-:Y:S01]  /*1140*/  IMAD.U32 R3, RZ, RZ, UR17 ;  /* 0x00000011ff037e24 */ /* 0x000fe2000f8e00ff */
[----:B------:R-:W-:Y:S01]  /*1150*/  IADD3 R22, R132, 0x40, RZ ;  /* 0x0000004084167810 */ /* 0x000fe20007ffe0ff */
[----:B------:R-:W-:Y:S01]  /*1160*/  @P1 IMAD.HI.U32 R2, R4, c[0x0][0x2c8], RZ ;  /* 0x0000b20004021a27 */ /* 0x000fe200078e00ff */
[----:B------:R-:W-:-:S02]  /*1170*/  ISETP.GE.AND P3, PT, R132, c[0x0][0x198], PT ;  /* 0x0000660084007a0c */ /* 0x000fc40003f66270 */
[----:B------:R-:W-:Y:S01]  /*1180*/  MOV R3, UR5 ;  /* 0x0000000500037c02 */ /* 0x000fe20008000f00 */
[----:B------:R-:W-:Y:S01]  /*1190*/  IMAD.MOV.U32 R0, RZ, RZ, R4 ;  /* 0x000000ffff007224 */ /* 0x000fe200078e0004 */
[----:B------:R-:W-:Y:S01]  /*11a0*/  @P1 SHF.R.U32.HI R0, RZ, c[0x0][0x2cc], R2 ;  /* 0x0000b300ff001a19 */ /* 0x000fe20000011602 */
[----:B------:R-:W-:Y:S02]  /*11b0*/  IMAD.U32 R2, RZ, RZ, UR16 ;  /* 0x00000010ff027e24 */ /* 0x000fe4000f8e00ff */
[----:B------:R-:W-:Y:S01]  /*11c0*/  IMAD R13, R13, 0x80, R17 ;  /* 0x000000800d0d7824 */ /* 0x000fe200078e0211 */
[--C-:B------:R-:W-:Y:S01]  /*11d0*/  SHF.R.S32.HI R6, RZ, 0x1f, R0.reuse ;  /* 0x0000001fff067819 */ /* 0x100fe20000011400 */
[----:B------:R-:W-:Y:S02]  /*11e0*/  IMAD.MOV R5, RZ, RZ, -R0 ;  /* 0x000000ffff057224 */ /* 0x000fe400078e0a00 */
[----:B------:R-:W-:Y:S01]  /*11f0*/  IMAD.WIDE.U32 R2, R0, c[0x0][0x1b0], R2 ;  /* 0x00006c0000027a25 */ /* 0x000fe200078e0002 */
[----:B------:R-:W-:-:S03]  /*1200*/  ISETP.GE.AND P4, PT, R13, R9, PT ;  /* 0x000000090d00720c */ /* 0x000fc60003f86270 */
[----:B------:R-:W-:Y:S02]  /*1210*/  IMAD R6, R6, c[0x0][0x1b0], RZ ;  /* 0x00006c0006067a24 */ /* 0x000fe400078e02ff */
[----:B------:R-:W-:Y:S02]  /*1220*/  IMAD R4, R5, c[0x0][0x2c4], R4 ;  /* 0x0000b10005047a24 */ /* 0x000fe400078e0204 */
[----:B------:R-:W-:-:S03]  /*1230*/  IMAD R5, R0, c[0x0][0x1b4], R6 ;  /* 0x00006d0000057a24 */ /* 0x000fc600078e0206 */
[----:B------:R-:W-:Y:S01]  /*1240*/  SHF.R.S32.HI R0, RZ, 0x1f, R4 ;  /* 0x0000001fff007819 */ /* 0x000fe20000011404 */
[----:B------:R-:W-:-:S04]  /*1250*/  IMAD.IADD R3, R3, 0x1, R5 ;  /* 0x0000000103037824 */ /* 0x000fc800078e0205 */
[----:B------:R-:W-:Y:S02]  /*1260*/  IMAD R0, R0, c[0x0][0x1a8], RZ ;  /* 0x00006a0000007a24 */ /* 0x000fe400078e02ff */
[----:B------:R-:W-:-:S04]  /*1270*/  IMAD.WIDE.U32 R2, R4, c[0x0][0x1a8], R2 ;  /* 0x00006a0004027a25 */ /* 0x000fc800078e0002 */
[----:B------:R-:W-:Y:S01]  /*1280*/  IMAD R5, R4, c[0x0][0x1ac], R0 ;  /* 0x00006b0004057a24 */ /* 0x000fe200078e0200 */
[----:B------:R-:W-:Y:S02]  /*1290*/  LOP3.LUT R0, R14, 0xfffffff0, RZ, 0xc0, !PT ;  /* 0xfffffff00e007812 */ /* 0x000fe400078ec0ff */
[C---:B------:R-:W-:Y:S01]  /*12a0*/  LEA R12, P1, R2.reuse, c[0x0][0x160], 0x1 ;  /* 0x00005800020c7a11 */ /* 0x040fe200078208ff */
[----:B------:R-:W-:Y:S02]  /*12b0*/  IMAD.IADD R4, R3, 0x1, R5 ;  /* 0x0000000103047824 */ /* 0x000fe400078e0205 */
[----:B------:R-:W-:Y:S02]  /*12c0*/  IMAD.IADD R3, R159, 0x1, -R0 ;  /* 0x000000019f037824 */ /* 0x000fe400078e0a00 */
[----:B------:R-:W-:Y:S01]  /*12d0*/  IMAD.SHL.U32 R0, R17, 0x40, RZ ;  /* 0x0000004011007824 */ /* 0x000fe200078e00ff */
[----:B------:R-:W-:Y:S02]  /*12e0*/  LEA.HI.X R11, R2, c[0x0][0x164], R4, 0x1, P1 ;  /* 0x00005900020b7a11 */ /* 0x000fe400008f0c04 */
[----:B------:R-:W-:Y:S01]  /*12f0*/  SHF.R.S32.HI R2, RZ, 0x1f, R3 ;  /* 0x0000001fff027819 */ /* 0x000fe20000011403 */
[----:B------:R1:W2:Y:S01]  /*1300*/  SHFL.IDX PT, R4, R12, RZ, 0x181f ;  /* 0x00181fff0c047589 */ /* 0x0002a200000e0000 */
[----:B------:R-:W-:-:S02]  /*1310*/  LOP3.LUT R0, R0, 0x1c0, RZ, 0xc0, !PT ;  /* 0x000001c000007812 */ /* 0x000fc400078ec0ff */
[----:B------:R-:W-:Y:S01]  /*1320*/  LEA.HI R19, R2, R3, RZ, 0x3 ;  /* 0x0000000302137211 */ /* 0x000fe200078f18ff */
[----:B------:R1:W4:Y:S01]  /*1330*/  SHFL.IDX PT, R5, R11, RZ, 0x181f ;  /* 0x00181fff0b057589 */ /* 0x00032200000e0000 */
[----:B------:R-:W-:Y:S02]  /*1340*/  SHF.R.U32.HI R2, RZ, 0x3, R0 ;  /* 0x00000003ff027819 */ /* 0x000fe40000011600 */
[----:B------:R-:W-:Y:S02]  /*1350*/  LOP3.LUT R0, R0, 0x38, R132, 0xf8, !PT ;  /* 0x0000003800007812 */ /* 0x000fe400078ef884 */
[----:B------:R-:W-:Y:S02]  /*1360*/  LOP3.LUT R6, R19, 0xfffffff8, RZ, 0xc0, !PT ;  /* 0xfffffff813067812 */ /* 0x000fe400078ec0ff */
[----:B------:R-:W-:Y:S02]  /*1370*/  LOP3.LUT R2, R0, R2, RZ, 0x3c, !PT ;  /* 0x0000000200027212 */ /* 0x000fe400078e3cff */
[----:B------:R-:W-:-:S02]  /*1380*/  LEA.HI R0, R23, R159, RZ, 0x6 ;  /* 0x0000009f17007211 */ /* 0x000fc400078f30ff */
[----:B------:R-:W-:Y:S01]  /*1390*/  IADD3 R18, R3, -R6, RZ ;  /* 0x8000000603127210 */ /* 0x000fe20007ffe0ff */
[----:B------:R-:W-:Y:S02]  /*13a0*/  IMAD.MOV.U32 R3, RZ, RZ, 0x10 ;  /* 0x00000010ff037424 */ /* 0x000fe400078e00ff */
[----:B------:R-:W-:Y:S02]  /*13b0*/  IMAD.SHL.U32 R0, R0, 0x8, RZ ;  /* 0x0000000800007824 */ /* 0x000fe400078e00ff */
[----:B------:R-:W-:-:S03]  /*13c0*/  IMAD.MOV.U32 R6, RZ, RZ, 0x20 ;  /* 0x00000020ff067424 */ /* 0x000fc600078e00ff */
[----:B------:R-:W-:Y:S01]  /*13d0*/  LOP3.LUT R10, R2, 0xfffffe00, R0, 0xf8, !PT ;  /* 0xfffffe00020a7812 */ /* 0x000fe200078ef800 */
[----:B---3--:R1:W3:Y:S01]  /*13e0*/  @P0 R2UR UR14, R7 ;  /* 0x00000000070e03c2 */ /* 0x0082e200000e0000 */
[----:B------:R-:W-:Y:S01]  /*13f0*/  ISETP.GE.AND P0, PT, R22, c[0x0][0x198], PT ;  /* 0x0000660016007a0c */ /* 0x000fe20003f06270 */
[----:B---3--:R-:W-:-:S03]  /*1400*/  @!UP0 UMOV UR14, UR10 ;  /* 0x0000000a000e8c82 */ /* 0x008fc60008000000 */
[----:B------:R-:W-:-:S05]  /*1410*/  R2P PR, R18, 0x6 ;  /* 0x0000000612007804 */ /* 0x000fca0000000000 */
[----:B------:R-:W-:Y:S02]  /*1420*/  SEL R3, R3, 0xfffffff0, !P1 ;  /* 0xfffffff003037807 */ /* 0x000fe40004800000 */
[----:B------:R-:W-:Y:S01]  /*1430*/  SEL R0, R6, 0xffffffe0, !P2 ;  /* 0xffffffe006007807 */ /* 0x000fe20005000000 */
[----:B------:R-:W-:Y:S05]  /*1440*/  @P4 BRA `(.L_x_740) ;  /* 0x0000009000004947 */ /* 0x000fea0003800000 */
[----:B--2-4-:R-:W-:Y:S01]  /*1450*/  SHF.R.S32.HI R2, RZ, 0x1f, R22 ;  /* 0x0000001fff027819 */ /* 0x014fe20000011416 */
[----:B-1----:R-:W-:-:S03]  /*1460*/  IMAD.WIDE R6, R132, 0x2, R4 ;  /* 0x0000000284067825 */ /* 0x002fc600078e0204 */
[----:B------:R-:W-:-:S04]  /*1470*/  LEA.HI R2, R2, R22, RZ, 0x3 ;  /* 0x0000001602027211 */ /* 0x000fc800078f18ff */
[----:B------:R-:W-:Y:S02]  /*1480*/  LOP3.LUT R8, R2, 0xfffffff8, RZ, 0xc0, !PT ;  /* 0xfffffff802087812 */ /* 0x000fe400078ec0ff */
[----:B------:R-:W-:-:S03]  /*1490*/  SHF.L.U32 R2, R10, 0x1, RZ ;  /* 0x000000010a027819 */ /* 0x000fc600000006ff */
[----:B------:R-:W-:Y:S02]  /*14a0*/  IMAD.WIDE R4, R8, 0x2, R4 ;  /* 0x0000000208047825 */ /* 0x000fe400078e0204 */
[----:B------:R-:W-:Y:S01]  /*14b0*/  @!PT LDS RZ, [RZ] ;  /* 0x00000000fffff984 */ /* 0x000fe20000000800 */
[----:B------:R1:W-:Y:S04]  /*14c0*/  LDGSTS.E.BYPASS.LTC128B.128 [R2+0x8100], [R6.64], !P3 ;  /* 0x0810000006027fae */ /* 0x0003e8000d901d4c */
[----:B------:R1:W-:Y:S02]  /*14d0*/  LDGSTS.E.BYPASS.LTC128B.128 [R2+0xc100], [R4.64], !P0 ;  /* 0x0c10000004027fae */ /* 0x0003e4000c101d4c */
.L_x_740:
[----:B--2-4-:R-:W-:Y:S05]  /*14e0*/  BSYNC B0 ;  /* 0x0000000000007941 */ /* 0x014fea0003800000 */
.L_x_739:
[----:B-1----:R-:W-:Y:S01]  /*14f0*/  IADD3 R2, R13, 0x10, RZ ;  /* 0x000000100d027810 */ /* 0x002fe20007ffe0ff */
[----:B------:R1:W2:Y:S01]  /*1500*/  SHFL.IDX PT, R5, R11, 0x1, 0x181f ;  /* 0x00381f000b057f89 */ /* 0x0002a200000e0000 */
[----:B------:R-:W-:Y:S02]  /*1510*/  BSSY B0, `(.L_x_741) ;  /* 0x000000d000007945 */ /* 0x000fe40003800000 */
[----:B------:R-:W-:Y:S01]  /*1520*/  ISETP.GE.AND P1, PT, R2, R9, PT ;  /* 0x000000090200720c */ /* 0x000fe20003f26270 */
[----:B------:R1:W3:-:S12]  /*1530*/  SHFL.IDX PT, R4, R12, 0x1, 0x181f ;  /* 0x00381f000c047f89 */ /* 0x0002d800000e0000 */
[----:B------:R-:W-:Y:S05]  /*1540*/  @P1 BRA `(.L_x_742) ;  /* 0x0000009000001947 */ /* 0x000fea0003800000 */
[----:B------:R-:W-:Y:S01]  /*1550*/  SHF.R.S32.HI R2, RZ, 0x1f, R22 ;  /* 0x0000001fff027819 */ /* 0x000fe20000011416 */
[----:B--23--:R-:W-:-:S03]  /*1560*/  IMAD.WIDE R6, R132, 0x2, R4 ;  /* 0x0000000284067825 */ /* 0x00cfc600078e0204 */
[----:B------:R-:W-:-:S04]  /*1570*/  LEA.HI R2, R2, R22, RZ, 0x3 ;  /* 0x0000001602027211 */ /* 0x000fc800078f18ff */
[----:B------:R-:W-:Y:S02]  /*1580*/  LOP3.LUT R8, R2, 0xfffffff8, RZ, 0xc0, !PT ;  /* 0xfffffff802087812 */ /* 0x000fe400078ec0ff */
[----:B------:R-:W-:-:S03]  /*1590*/  SHF.L.U32 R2, R10, 0x1, RZ ;  /* 0x000000010a027819 */ /* 0x000fc600000006ff */
[----:B------:R-:W-:Y:S02]  /*15a0*/  IMAD.WIDE R4, R8, 0x2, R4 ;  /* 0x0000000208047825 */ /* 0x000fe400078e0204 */
[----:B------:R-:W-:Y:S01]  /*15b0*/  @!PT LDS RZ, [RZ] ;  /* 0x00000000fffff984 */ /* 0x000fe20000000800 */
[----:B------:R2:W-:Y:S04]  /*15c0*/  LDGSTS.E.BYPASS.LTC128B.128 [R2+0x8900], [R6.64], !P3 ;  /* 0x0890000006027fae */ /* 0x0005e8000d901d4c */
[----:B------:R2:W-:Y:S02]  /*15d0*/  LDGSTS.E.BYPASS.LTC128B.128 [R2+0xc900], [R4.64], !P0 ;  /* 0x0c90000004027fae */ /* 0x0005e4000c101d4c */
.L_x_742:
[----:B------:R-:W-:Y:S05]  /*15e0*/  BSYNC B0 ;  /* 0x0000000000007941 */ /* 0x000fea0003800000 */
.L_x_741:
[----:B--2---:R-:W-:Y:S01]  /*15f0*/  IADD3 R2, R13, 0x20, RZ ;  /* 0x000000200d027810 */ /* 0x004fe20007ffe0ff */
[----:B------:R2:W4:Y:S01]  /*1600*/  SHFL.IDX PT, R5, R11, 0x2, 0x181f ;  /* 0x00581f000b057f89 */ /* 0x00052200000e0000 */
[----:B------:R-:W-:Y:S02]  /*1610*/  BSSY B0, `(.L_x_743) ;  /* 0x000000d000007945 */ /* 0x000fe40003800000 */
[----:B------:R-:W-:Y:S01]  /*1620*/  ISETP.GE.AND P1, PT, R2, R9, PT ;  /* 0x000000090200720c */ /* 0x000fe20003f26270 */
[----:B---3--:R2:W3:-:S12]  /*1630*/  SHFL.IDX PT, R4, R12, 0x2, 0x181f ;  /* 0x00581f000c047f89 */ /* 0x0084d800000e0000 */
[----:B------:R-:W-:Y:S05]  /*1640*/  @P1 BRA `(.L_x_744) ;  /* 0x0000009000001947 */ /* 0x000fea0003800000 */
[----:B------:R-:W-:Y:S01]  /*1650*/  SHF.R.S32.HI R2, RZ, 0x1f, R22 ;  /* 0x0000001fff027819 */ /* 0x000fe20000011416 */
[----:B---34-:R-:W-:-:S03]  /*1660*/  IMAD.WIDE R6, R132, 0x2, R4 ;  /* 0x0000000284067825 */ /* 0x018fc600078e0204 */
[----:B------:R-:W-:-:S04]  /*1670*/  LEA.HI R2, R2, R22, RZ, 0x3 ;  /* 0x0000001602027211 */ /* 0x000fc800078f18ff */
[----:B------:R-:W-:Y:S02]  /*1680*/  LOP3.LUT R8, R2, 0xfffffff8, RZ, 0xc0, !PT ;  /* 0xfffffff802087812 */ /* 0x000fe400078ec0ff */
[----:B------:R-:W-:-:S03]  /*1690*/  SHF.L.U32 R2, R10, 0x1, RZ ;  /* 0x000000010a027819 */ /* 0x000fc600000006ff */
[----:B------:R-:W-:Y:S02]  /*16a0*/  IMAD.WIDE R4, R8, 0x2, R4 ;  /* 0x0000000208047825 */ /* 0x000fe400078e0204 */
[----:B------:R-:W-:Y:S01]  /*16b0*/  @!PT LDS RZ, [RZ] ;  /* 0x00000000fffff984 */ /* 0x000fe20000000800 */
[----:B------:R3:W-:Y:S04]  /*16c0*/  LDGSTS.E.BYPASS.LTC128B.128 [R2+0x9100], [R6.64], !P3 ;  /* 0x0910000006027fae */ /* 0x0007e8000d901d4c */
[----:B------:R3:W-:Y:S02]  /*16d0*/  LDGSTS.E.BYPASS.LTC128B.128 [R2+0xd100], [R4.64], !P0 ;  /* 0x0d10000004027fae */ /* 0x0007e4000c101d4c */
.L_x_744:
[----:B------:R-:W-:Y:S05]  /*16e0*/  BSYNC B0 ;  /* 0x0000000000007941 */ /* 0x000fea0003800000 */
.L_x_743:
[----:B---3--:R-:W-:Y:S01]  /*16f0*/  IADD3 R2, R13, 0x30, RZ ;  /* 0x000000300d027810 */ /* 0x008fe20007ffe0ff */
[----:B----4-:R3:W4:Y:S01]  /*1700*/  SHFL.IDX PT, R5, R11, 0x3, 0x181f ;  /* 0x00781f000b057f89 */ /* 0x01072200000e0000 */
[----:B------:R-:W-:Y:S02]  /*1710*/  BSSY B0, `(.L_x_745) ;  /* 0x000000d000007945 */ /* 0x000fe40003800000 */
[----:B------:R-:W-:Y:S01]  /*1720*/  ISETP.GE.AND P1, PT, R2, R9, PT ;  /* 0x000000090200720c */ /* 0x000fe20003f26270 */
[----:B------:R3:W1:-:S12]  /*1730*/  SHFL.IDX PT, R4, R12, 0x3, 0x181f ;  /* 0x00781f000c047f89 */ /* 0x00065800000e0000 */
[----:B------:R-:W-:Y:S05]  /*1740*/  @P1 BRA `(.L_x_746) ;  /* 0x0000009000001947 */ /* 0x000fea0003800000 */
[----:B------:R-:W-:Y:S01]  /*1750*/  SHF.R.S32.HI R2, RZ, 0x1f, R22 ;  /* 0x0000001fff027819 */ /* 0x000fe20000011416 */
[----:B-1--4-:R-:W-:-:S03]  /*1760*/  IMAD.WIDE R6, R132, 0x2, R4 ;  /* 0x0000000284067825 */ /* 0x012fc600078e0204 */
[----:B------:R-:W-:-:S04]  /*1770*/  LEA.HI R2, R2, R22, RZ, 0x3 ;  /* 0x0000001602027211 */ /* 0x000fc800078f18ff */
[----:B------:R-:W-:Y:S02]  /*1780*/  LOP3.LUT R8, R2, 0xfffffff8, RZ, 0xc0, !PT ;  /* 0xfffffff802087812 */ /* 0x000fe400078ec0ff */
[----:B------:R-:W-:-:S03]  /*1790*/  SHF.L.U32 R2, R10, 0x1, RZ ;  /* 0x000000010a027819 */ /* 0x000fc600000006ff */
[----:B------:R-:W-:Y:S02]  /*17a0*/  IMAD.WIDE R4, R8, 0x2, R4 ;  /* 0x0000000208047825 */ /* 0x000fe400078e0204 */
[----:B------:R-:W-:Y:S01]  /*17b0*/  @!PT LDS RZ, [RZ] ;  /* 0x00000000fffff984 */ /* 0x000fe20000000800 */
[----:B------:R1:W-:Y:S04]  /*17c0*/  LDGSTS.E.BYPASS.LTC128B.128 [R2+0x9900], [R6.64], !P3 ;  /* 0x0990000006027fae */ /* 0x0003e8000d901d4c */
[----:B------:R1:W-:Y:S02]  /*17d0*/  LDGSTS.E.BYPASS.LTC128B.128 [R2+0xd900], [R4.64], !P0 ;  /* 0x0d90000004027fae */ /* 0x0003e4000c101d4c */
.L_x_746:
[----:B------:R-:W-:Y:S05]  /*17e0*/  BSYNC B0 ;  /* 0x0000000000007941 */ /* 0x000fea0003800000 */
.L_x_745:
[----:B-1----:R-:W-:Y:S01]  /*17f0*/  IADD3 R2, R13, 0x40, RZ ;  /* 0x000000400d027810 */ /* 0x002fe20007ffe0ff */
[----:B----4-:R1:W4:Y:S01]  /*1800*/  SHFL.IDX PT, R5, R11, 0x4, 0x181f ;  /* 0x00981f000b057f89 */ /* 0x01032200000e0000 */
[----:B------:R-:W-:Y:S02]  /*1810*/  BSSY B0, `(.L_x_747) ;  /* 0x000000d000007945 */ /* 0x000fe40003800000 */
[----:B------:R-:W-:Y:S01]  /*1820*/  ISETP.GE.AND P1, PT, R2, R9, PT ;  /* 0x000000090200720c */ /* 0x000fe20003f26270 */
[----:B------:R1:W2:-:S12]  /*1830*/  SHFL.IDX PT, R4, R12, 0x4, 0x181f ;  /* 0x00981f000c047f89 */ /* 0x00029800000e0000 */
[----:B------:R-:W-:Y:S05]  /*1840*/  @P1 BRA `(.L_x_748) ;  /* 0x0000009000001947 */ /* 0x000fea0003800000 */
[----:B------:R-:W-:Y:S01]  /*1850*/  SHF.R.S32.HI R2, RZ, 0x1f, R22 ;  /* 0x0000001fff027819 */ /* 0x000fe20000011416 */
[----:B--2-4-:R-:W-:-:S03]  /*1860*/  IMAD.WIDE R6, R132, 0x2, R4 ;  /* 0x0000000284067825 */ /* 0x014fc600078e0204 */
[----:B------:R-:W-:-:S04]  /*1870*/  LEA.HI R2, R2, R22, RZ, 0x3 ;  /* 0x0000001602027211 */ /* 0x000fc800078f18ff */
[----:B------:R-:W-:Y:S02]  /*1880*/  LOP3.LUT R8, R2, 0xfffffff8, RZ, 0xc0, !PT ;  /* 0xfffffff802087812 */ /* 0x000fe400078ec0ff */
[----:B------:R-:W-:-:S03]  /*1890*/  SHF.L.U32 R2, R10, 0x1, RZ ;  /* 0x000000010a027819 */ /* 0x000fc600000006ff */
[----:B------:R-:W-:Y:S02]  /*18a0*/  IMAD.WIDE R4, R8, 0x2, R4 ;  /* 0x0000000208047825 */ /* 0x000fe400078e0204 */
[----:B------:R-:W-:Y:S01]  /*18b0*/  @!PT LDS RZ, [RZ] ;  /* 0x00000000fffff984 */ /* 0x000fe20000000800 */
[----:B------:R2:W-:Y:S04]  /*18c0*/  LDGSTS.E.BYPASS.LTC128B.128 [R2+0xa100], [R6.64], !P3 ;  /* 0x0a10000006027fae */ /* 0x0005e8000d901d4c */
[----:B------:R2:W-:Y:S02]  /*18d0*/  LDGSTS.E.BYPASS.LTC128B.128 [R2+0xe100], [R4.64], !P0 ;  /* 0x0e10000004027fae */ /* 0x0005e4000c101d4c */
.L_x_748:
[----:B------:R-:W-:Y:S05]  /*18e0*/  BSYNC B0 ;  /* 0x0000000000007941 */ /* 0x000fea0003800000 */
.L_x_747:
[----:B--2---:R-:W-:Y:S01]  /*18f0*/  IADD3 R2, R13, 0x50, RZ ;  /* 0x000000500d027810 */ /* 0x004fe20007ffe0ff */
        /* <DEDUP_REMOVED lines=14> */
.L_x_750:
[----:B------:R-:W-:Y:S05]  /*19e0*/  BSYNC B0 ;  /* 0x0000000000007941 */ /* 0x000fea0003800000 */
.L_x_749:
        /* <DEDUP_REMOVED lines=15> */
.L_x_752:
[----:B------:R-:W-:Y:S05]  /*1ae0*/  BSYNC B0 ;  /* 0x0000000000007941 */ /* 0x000fea0003800000 */
.L_x_751:
[----:B--2-4-:R-:W-:Y:S01]  /*1af0*/  IMAD.MOV.U32 R5, RZ, RZ, c[0x0][0x2b8] ;  /* 0x0000ae00ff057624 */ /* 0x014fe200078e00ff */
[----:B------:R-:W-:Y:S01]  /*1b00*/  MOV R2, UR11 ;  /* 0x0000000b00027c02 */ /* 0x000fe20008000f00 */
[----:B------:R-:W-:Y:S01]  /*1b10*/  SHFL.IDX PT, R4, R12, 0x7, 0x181f ;  /* 0x00f81f000c047f89 */ /* 0x000fe200000e0000 */
[----:B------:R-:W-:Y:S01]  /*1b20*/  IADD3 R6, R13, 0x70, RZ ;  /* 0x000000700d067810 */ /* 0x000fe20007ffe0ff */
[----:B------:R-:W-:Y:S01]  /*1b30*/  USHF.R.S32.HI UR15, URZ, 0x1f, UR14 ;  /* 0x0000001f3f0f7899 */ /* 0x000fe2000801140e */
[----:B------:R-:W-:Y:S01]  /*1b40*/  LEA R2, R2, R158, 0x6 ;  /* 0x0000009e02027211 */ /* 0x000fe200078e30ff */
[----:B------:R-:W-:Y:S01]  /*1b50*/  ULDC.64 UR4, c[0x0][0x2b0] ;  /* 0x0000ac0000047ab9 */ /* 0x000fe20000000a00 */
[----:B------:R-:W-:Y:S01]  /*1b60*/  ISETP.NE.AND P1, PT, R5, 0x1, PT ;  /* 0x000000010500780c */ /* 0x000fe20003f25270 */
[----:B------:R-:W-:Y:S01]  /*1b70*/  UIMAD UR15, UR15, UR4, URZ ;  /* 0x000000040f0f72a4 */ /* 0x000fe2000f8e023f */
[----:B------:R-:W2:Y:S01]  /*1b80*/  SHFL.IDX PT, R5, R11, 0x7, 0x181f ;  /* 0x00f81f000b057f89 */ /* 0x000ea200000e0000 */
[----:B------:R-:W-:Y:S01]  /*1b90*/  IADD3 R2, R2, -0x40, RZ ;  /* 0xffffffc002027810 */ /* 0x000fe20007ffe0ff */
[----:B------:R-:W-:Y:S01]  /*1ba0*/  UIMAD.WIDE.U32 UR16, UR14, UR4, URZ ;  /* 0x000000040e1072a5 */ /* 0x000fe2000f8e003f */
[----:B------:R-:W-:Y:S01]  /*1bb0*/  ISETP.GE.AND P4, PT, R6, R9, PT ;  /* 0x000000090600720c */ /* 0x000fe20003f86270 */
[----:B------:R-:W-:Y:S01]  /*1bc0*/  UIMAD UR14, UR14, UR5, UR15 ;  /* 0x000000050e0e72a4 */ /* 0x000fe2000f8e020f */
[C---:B------:R-:W-:Y:S01]  /*1bd0*/  IADD3 R8, R2.reuse, UR9, RZ ;  /* 0x0000000902087c10 */ /* 0x040fe2000fffe0ff */
[----:B------:R-:W-:Y:S01]  /*1be0*/  IMAD.MOV.U32 R24, RZ, RZ, RZ ;  /* 0x000000ffff187224 */ /* 0x000fe200078e00ff */
[----:B------:R-:W-:Y:S01]  /*1bf0*/  SHF.R.S32.HI R7, RZ, 0x1f, R22 ;  /* 0x0000001fff077819 */ /* 0x000fe20000011416 */
[----:B------:R-:W-:Y:S01]  /*1c00*/  UIADD3 UR14, UR17, UR14, URZ ;  /* 0x0000000e110e7290 */ /* 0x000fe2000fffe03f */
[----:B------:R-:W-:Y:S01]  /*1c10*/  ISETP.GE.AND P5, PT, R2, UR6, PT ;  /* 0x0000000602007c0c */ /* 0x000fe2000bfa6270 */
[----:B------:R-:W-:Y:S01]  /*1c20*/  IMAD.MOV.U32 R2, RZ, RZ, R8 ;  /* 0x000000ffff027224 */ /* 0x000fe200078e0008 */
[----:B------:R-:W-:Y:S01]  /*1c30*/  SHF.L.U32 R156, R10, 0x1, RZ ;  /* 0x000000010a9c7819 */ /* 0x000fe200000006ff */
[----:B------:R-:W-:Y:S01]  /*1c40*/  @P1 IMAD.HI.U32 R6, R8, c[0x0][0x2bc], RZ ;  /* 0x0000af0008061a27 */ /* 0x000fe200078e00ff */
[----:B------:R-:W-:Y:S01]  /*1c50*/  ISETP.GT.OR P5, PT, R158, 0x3f, P5 ;  /* 0x0000003f9e00780c */ /* 0x000fe20002fa4670 */
[----:B------:R-:W-:Y:S01]  /*1c60*/  ULDC.64 UR4, c[0x0][0x1e8] ;  /* 0x00007a0000047ab9 */ /* 0x000fe20000000a00 */
[----:B------:R-:W-:Y:S01]  /*1c70*/  SHF.R.S32.HI R16, RZ, 0x4, R14 ;  /* 0x00000004ff107819 */ /* 0x000fe2000001140e */
[----:B------:R-:W-:Y:S01]  /*1c80*/  STL [R1+0x4], R156 ;  /* 0x0000049c01007387 */ /* 0x000fe20000100800 */
[----:B------:R-:W-:-:S02]  /*1c90*/  @P1 SHF.R.U32.HI R2, RZ, c[0x0][0x2c0], R6 ;  /* 0x0000b000ff021a19 */ /* 0x000fc40000011606 */
[----:B------:R-:W-:-:S04]  /*1ca0*/  LEA.HI R6, R7, R22, RZ, 0x3 ;  /* 0x0000001607067211 */ /* 0x000fc800078f18ff */
[----:B------:R-:W-:Y:S01]  /*1cb0*/  LOP3.LUT R134, R6, 0xfffffff8, RZ, 0xc0, !PT ;  /* 0xfffffff806867812 */ /* 0x000fe200078ec0ff */
[--C-:B-123--:R-:W-:Y:S02]  /*1cc0*/  @!P4 IMAD.WIDE R10, R132, 0x2, R4.reuse ;  /* 0x00000002840ac825 */ /* 0x10efe400078e0204 */
[----:B------:R-:W-:Y:S02]  /*1cd0*/  @!P5 IADD3 R7, P2, R2, UR16, RZ ;  /* 0x000000100207dc10 */ /* 0x000fe4000ff5e0ff */
[----:B------:R-:W-:Y:S01]  /*1ce0*/  @!P4 IMAD.WIDE R4, R134, 0x2, R4 ;  /* 0x000000028604c825 */ /* 0x000fe200078e0204 */
[----:B------:R-:W-:Y:S01]  /*1cf0*/  @!PT LDS RZ, [RZ] ;  /* 0x00000000fffff984 */ /* 0x000fe20000000800 */
[----:B------:R1:W-:Y:S01]  /*1d00*/  @!P4 LDGSTS.E.BYPASS.LTC128B.128 [R156+0xb900], [R10.64], !P3 ;  /* 0x0b9000000a9ccfae */ /* 0x0003e2000d901d4c */
[C---:B------:R-:W-:Y:S02]  /*1d10*/  @!P5 LEA.HI.X.SX32 R9, R2.reuse, UR14, 0x1, P2 ;  /* 0x0000000e0209dc11 */ /* 0x040fe400090f0eff */
[C---:B------:R-:W-:Y:S01]  /*1d20*/  @!P5 LEA R6, P2, R7.reuse, c[0x0][0x2a0], 0x2 ;  /* 0x0000a8000706da11 */ /* 0x040fe200078410ff */
[----:B------:R2:W-:Y:S03]  /*1d30*/  @!P4 LDGSTS.E.BYPASS.LTC128B.128 [R156+0xf900], [R4.64], !P0 ;  /* 0x0f900000049ccfae */ /* 0x0005e6000c101d4c */
[----:B------:R-:W-:Y:S01]  /*1d40*/  @!P5 LEA.HI.X R7, R7, c[0x0][0x2a4], R9, 0x2, P2 ;  /* 0x0000a9000707da11 */ /* 0x000fe200010f1409 */
[----:B------:R-:W0:Y:S04]  /*1d50*/  LDGDEPBAR ;  /* 0x00000000000079af */ /* 0x000e280000000000 */
[----:B------:R-:W-:Y:S06]  /*1d60*/  BAR.SYNC.DEFER_BLOCKING 0x0 ;  /* 0x0000000000007b1d */ /* 0x000fec0000010000 */
[----:B------:R-:W3:Y:S01]  /*1d70*/  @!P5 LDG.E R24, [R6.64] ;  /* 0x0000000c0618d981 */ /* 0x000ee2000c1e1900 */
[----:B------:R-:W-:Y:S01]  /*1d80*/  IADD3 R2, -R2, RZ, RZ ;  /* 0x000000ff02027210 */ /* 0x000fe20007ffe1ff */
[----:B------:R-:W-:Y:S01]  /*1d90*/  UIMAD UR15, UR7, UR4, URZ ;  /* 0x00000004070f72a4 */ /* 0x000fe2000f8e023f */
[----:B------:R-:W-:Y:S01]  /*1da0*/  ISETP.GE.AND P4, PT, R132, c[0x0][0x1d4], PT ;  /* 0x0000750084007a0c */ /* 0x000fe20003f86270 */
[----:B------:R-:W-:Y:S01]  /*1db0*/  UIMAD.WIDE.U32 UR20, UR8, UR4, URZ ;  /* 0x00000004081472a5 */ /* 0x000fe2000f8e003f */
[----:B------:R-:W-:Y:S01]  /*1dc0*/  ISETP.GE.AND P3, PT, R22, c[0x0][0x1d4], PT ;  /* 0x0000750016007a0c */ /* 0x000fe20003f66270 */
[----:B------:R-:W-:Y:S01]  /*1dd0*/  IMAD R25, R2, c[0x0][0x2b8], R8 ;  /* 0x0000ae0002197a24 */ /* 0x000fe200078e0208 */
[----:B------:R-:W-:Y:S01]  /*1de0*/  UIMAD UR5, UR8, UR5, UR15 ;  /* 0x00000005080572a4 */ /* 0x000fe2000f8e020f */
[----:B------:R-:W-:Y:S01]  /*1df0*/  LEA.HI R155, R23, R159, RZ, 0x5 ;  /* 0x0000009f179b7211 */ /* 0x000fe200078f28ff */
[----:B------:R-:W-:Y:S01]  /*1e00*/  ULEA UR15, UR11, 0xffffffc0, 0x6 ;  /* 0xffffffc00b0f7891 */ /* 0x000fe2000f8e303f */
[----:B--2---:R-:W-:Y:S01]  /*1e10*/  IMAD.WIDE.U32 R4, R25, c[0x0][0x1e0], RZ ;  /* 0x0000780019047a25 */ /* 0x004fe200078e00ff */
[----:B------:R-:W-:Y:S01]  /*1e20*/  SHF.R.S32.HI R20, RZ, 0x1f, R25 ;  /* 0x0000001fff147819 */ /* 0x000fe20000011419 */
[----:B------:R-:W-:Y:S01]  /*1e30*/  UIADD3 UR18, UR21, UR5, URZ ;  /* 0x0000000515127290 */ /* 0x000fe2000fffe03f */
[----:B------:R-:W-:Y:S01]  /*1e40*/  STL [R1+0x30], R25 ;  /* 0x0000301901007387 */ /* 0x000fe20000100800 */
[----:B------:R-:W-:Y:S01]  /*1e50*/  UIADD3 UR15, UR6, -UR15, URZ ;  /* 0x8000000f060f7290 */ /* 0x000fe2000fffe03f */
[----:B------:R-:W-:Y:S01]  /*1e60*/  SHF.R.S32.HI R157, RZ, 0x1f, R132 ;  /* 0x0000001fff9d7819 */ /* 0x000fe20000011484 */
[----:B------:R-:W-:Y:S01]  /*1e70*/  IMAD R2, R20, c[0x0][0x1e0], RZ ;  /* 0x0000780014027a24 */ /* 0x000fe200078e02ff */
[----:B------:R-:W-:-:S02]  /*1e80*/  ULDC.64 UR4, c[0x0][0x210] ;  /* 0x0000840000047ab9 */ /* 0x000fc40000000a00 */
[----:B------:R-:W-:Y:S01]  /*1e90*/  UIMAD UR7, UR7, UR4, URZ ;  /* 0x00000004070772a4 */ /* 0x000fe2000f8e023f */
[----:B------:R-:W-:Y:S01]  /*1ea0*/  IMAD R2, R25, c[0x0][0x1e4], R2 ;  /* 0x0000790019027a24 */ /* 0x000fe200078e0202 */
[----:B------:R-:W-:Y:S01]  /*1eb0*/  IADD3 R33, -R17, UR15, RZ ;  /* 0x0000000f11217c10 */ /* 0x000fe2000fffe1ff */
[----:B------:R-:W-:Y:S02]  /*1ec0*/  UIMAD.WIDE.U32 UR22, UR8, UR4, URZ ;  /* 0x00000004081672a5 */ /* 0x000fe4000f8e003f */
[----:B------:R-:W-:Y:S01]  /*1ed0*/  IMAD.IADD R5, R5, 0x1, R2 ;  /* 0x0000000105057824 */ /* 0x000fe200078e0202 */
[C---:B------:R-:W-:Y:S01]  /*1ee0*/  ISETP.GE.AND P6, PT, R33.reuse, 0x1, PT ;  /* 0x000000012100780c */ /* 0x040fe20003fc6270 */
[----:B------:R-:W-:Y:S01]  /*1ef0*/  UIMAD UR5, UR8, UR5, UR7 ;  /* 0x00000005080572a4 */ /* 0x000fe2000f8e0207 */
[C---:B------:R-:W-:Y:S01]  /*1f00*/  ISETP.GE.AND P5, PT, R33.reuse, 0x11, PT ;  /* 0x000000112100780c */ /* 0x040fe20003fa6270 */
[----:B------:R-:W-:Y:S01]  /*1f10*/  UISETP.GE.AND UP0, UPT, UR6, 0x41, UPT ;  /* 0x000000410600788c */ /* 0x000fe2000bf06270 */
[----:B------:R-:W-:Y:S01]  /*1f20*/  ISETP.GE.AND P2, PT, R33, 0x21, PT ;  /* 0x000000212100780c */ /* 0x000fe20003f46270 */
[----:B------:R-:W-:Y:S01]  /*1f30*/  UIADD3 UR5, UR23, UR5, URZ ;  /* 0x0000000517057290 */ /* 0x000fe2000fffe03f */
[----:B---3--:R-:W-:Y:S01]  /*1f40*/  SHF.R.S32.HI R21, RZ, 0x1f, R24 ;  /* 0x0000001fff157819 */ /* 0x008fe20000011418 */
[----:B------:R-:W-:Y:S01]  /*1f50*/  IMAD.WIDE.U32 R4, R24, c[0x0][0x1f0], R4 ;  /* 0x00007c0018047a25 */ /* 0x000fe200078e0004 */
[----:B------:R-:W-:Y:S03]  /*1f60*/  STL [R1+0x28], R24 ;  /* 0x0000281801007387 */ /* 0x000fe60000100800 */
[----:B------:R-:W-:Y:S01]  /*1f70*/  IMAD R6, R21, c[0x0][0x1f0], RZ ;  /* 0x00007c0015067a24 */ /* 0x000fe200078e02ff */
[----:B------:R-:W-:-:S03]  /*1f80*/  IADD3 R2, P0, R4, UR20, RZ ;  /* 0x0000001404027c10 */ /* 0x000fc6000ff1e0ff */
[----:B------:R-:W-:-:S05]  /*1f90*/  IMAD R6, R24, c[0x0][0x1f4], R6 ;  /* 0x00007d0018067a24 */ /* 0x000fca00078e0206 */
[----:B------:R-:W-:Y:S02]  /*1fa0*/  IADD3.X R4, R5, UR18, R6, P0, !PT ;  /* 0x0000001205047c10 */ /* 0x000fe400087fe406 */
[----:B------:R-:W-:-:S04]  /*1fb0*/  LEA R6, P0, R2, c[0x0][0x1c8], 0x1 ;  /* 0x0000720002067a11 */ /* 0x000fc800078008ff */
[----:B------:R-:W-:Y:S01]  /*1fc0*/  LEA.HI.X R2, R2, c[0x0][0x1cc], R4, 0x1, P0 ;  /* 0x0000730002027a11 */ /* 0x000fe200000f0c04 */
[----:B-1----:R-:W-:Y:S01]  /*1fd0*/  SHFL.IDX PT, R10, R6, RZ, 0x181f ;  /* 0x00181fff060a7589 */ /* 0x002fe200000e0000 */
[----:B------:R-:W-:-:S03]  /*1fe0*/  ISETP.GT.AND P0, PT, R33, 0x30, PT ;  /* 0x000000302100780c */ /* 0x000fc60003f04270 */
[----:B------:R-:W1:Y:S04]  /*1ff0*/  SHFL.IDX PT, R11, R2, RZ, 0x181f ;  /* 0x00181fff020b7589 */ /* 0x000e6800000e0000 */
[----:B------:R-:W-:Y:S04]  /*2000*/  SHFL.IDX PT, R4, R6, 0x1, 0x181f ;  /* 0x00381f0006047f89 */ /* 0x000fe800000e0000 */
[----:B------:R-:W2:Y:S04]  /*2010*/  SHFL.IDX PT, R5, R2, 0x1, 0x181f ;  /* 0x00381f0002057f89 */ /* 0x000ea800000e0000 */
[----:B------:R-:W-:Y:S04]  /*2020*/  SHFL.IDX PT, R8, R6, 0x2, 0x181f ;  /* 0x00581f0006087f89 */ /* 0x000fe800000e0000 */
[----:B------:R-:W3:Y:S04]  /*2030*/  SHFL.IDX PT, R9, R2, 0x2, 0x181f ;  /* 0x00581f0002097f89 */ /* 0x000ee800000e0000 */
[----:B------:R-:W-:Y:S04]  /*2040*/  SHFL.IDX PT, R6, R6, 0x3, 0x181f ;  /* 0x00781f0006067f89 */ /* 0x000fe800000e0000 */
[----:B------:R4:W5:Y:S01]  /*2050*/  SHFL.IDX PT, R7, R2, 0x3, 0x181f ;  /* 0x00781f0002077f89 */ /* 0x00096200000e0000 */
[----:B-1----:R-:W-:Y:S01]  /*2060*/  @P6 IMAD.WIDE R12, R134, 0x2, R10 ;  /* 0x00000002860c6825 */ /* 0x002fe200078e020a */
[----:B----4-:R-:W-:-:S03]  /*2070*/  LEA.HI R2, R14, R16, RZ, 0x1 ;  /* 0x000000100e027211 */ /* 0x010fc600078f08ff */
[----:B------:R-:W-:Y:S01]  /*2080*/  @P6 IMAD.WIDE R14, R132, 0x2, R10 ;  /* 0x00000002840e6825 */ /* 0x000fe200078e020a */
[----:B------:R-:W-:-:S03]  /*2090*/  LOP3.LUT R2, R2, 0xfffffffe, RZ, 0xc0, !PT ;  /* 0xfffffffe02027812 */ /* 0x000fc600078ec0ff */
[----:B--2---:R-:W-:Y:S01]  /*20a0*/  @P5 IMAD.WIDE R10, R132, 0x2, R4 ;  /* 0x00000002840a5825 */ /* 0x004fe200078e0204 */
[----:B------:R1:W-:Y:S01]  /*20b0*/  @P6 LDGSTS.E.BYPASS.LTC128B.128 [R156+0x4100], [R14.64], !P4 ;  /* 0x041000000e9c6fae */ /* 0x0003e2000e101d4c */
[----:B------:R-:W-:-:S03]  /*20c0*/  IADD3 R16, R16, -R2, RZ ;  /* 0x8000000210107210 */ /* 0x000fc60007ffe0ff */
[----:B------:R2:W-:Y:S01]  /*20d0*/  @P6 LDGSTS.E.BYPASS.LTC128B.128 [R156+0x6100], [R12.64], !P3 ;  /* 0x061000000c9c6fae */ /* 0x0005e2000d901d4c */
[----:B------:R-:W-:-:S03]  /*20e0*/  SHF.L.U32 R2, R34, 0x6, RZ ;  /* 0x0000000622027819 */ /* 0x000fc600000006ff */
[----:B------:R3:W-:Y:S01]  /*20f0*/  @P5 LDGSTS.E.BYPASS.LTC128B.128 [R156+0x4900], [R10.64], !P4 ;  /* 0x049000000a9c5fae */ /* 0x0007e2000e101d4c */
[----:B------:R-:W-:Y:S01]  /*2100*/  LOP3.LUT R2, R2, 0x1c0, RZ, 0xc0, !PT ;  /* 0x000001c002027812 */ /* 0x000fe200078ec0ff */
[----:B--2---:R-:W-:-:S04]  /*2110*/  @P5 IMAD.WIDE R12, R134, 0x2, R4 ;  /* 0x00000002860c5825 */ /* 0x004fc800078e0204 */
[--C-:B---3--:R-:W-:Y:S01]  /*2120*/  @P2 IMAD.WIDE R10, R132, 0x2, R8.reuse ;  /* 0x00000002840a2825 */ /* 0x108fe200078e0208 */
[----:B------:R2:W-:Y:S01]  /*2130*/  @P5 LDGSTS.E.BYPASS.LTC128B.128 [R156+0x6900], [R12.64], !P3 ;  /* 0x069000000c9c5fae */ /* 0x0005e2000d901d4c */
[----:B------:R-:W-:Y:S02]  /*2140*/  ISETP.GE.AND P5, PT, R22, c[0x0][0x1d4], PT ;  /* 0x0000750016007a0c */ /* 0x000fe40003fa6270 */
[----:B------:R-:W-:Y:S01]  /*2150*/  @P2 IMAD.WIDE R8, R134, 0x2, R8 ;  /* 0x0000000286082825 */ /* 0x000fe200078e0208 */
[----:B------:R3:W-:Y:S03]  /*2160*/  @P2 LDGSTS.E.BYPASS.LTC128B.128 [R156+0x5100], [R10.64], !P4 ;  /* 0x051000000a9c2fae */ /* 0x0007e6000e101d4c */
[--C-:B-----5:R-:W-:Y:S01]  /*2170*/  @P0 IMAD.WIDE R4, R132, 0x2, R6.reuse ;  /* 0x0000000284040825 */ /* 0x120fe200078e0206 */
[----:B------:R4:W-:Y:S03]  /*2180*/  @P2 LDGSTS.E.BYPASS.LTC128B.128 [R156+0x7100], [R8.64], !P3 ;  /* 0x07100000089c2fae */ /* 0x0009e6000d901d4c */
[----:B------:R-:W-:Y:S01]  /*2190*/  @P0 IMAD.WIDE R6, R134, 0x2, R6 ;  /* 0x0000000286060825 */ /* 0x000fe200078e0206 */
[----:B------:R5:W-:Y:S04]  /*21a0*/  @P0 LDGSTS.E.BYPASS.LTC128B.128 [R156+0x5900], [R4.64], !P4 ;  /* 0x05900000049c0fae */ /* 0x000be8000e101d4c */
[----:B------:R1:W-:Y:S04]  /*21b0*/  @P0 LDGSTS.E.BYPASS.LTC128B.128 [R156+0x7900], [R6.64], !P3 ;  /* 0x07900000069c0fae */ /* 0x0003e8000d901d4c */
[----:B------:R-:W0:Y:S01]  /*21c0*/  LDGDEPBAR ;  /* 0x00000000000079af */ /* 0x000e220000000000 */
[----:B--2---:R-:W-:-:S04]  /*21d0*/  IMAD.WIDE.U32 R12, R25, c[0x0][0x208], RZ ;  /* 0x00008200190c7a25 */ /* 0x004fc800078e00ff */
[----:B----4-:R-:W-:Y:S02]  /*21e0*/  IMAD.SHL.U32 R8, R17, 0x8, RZ ;  /* 0x0000000811087824 */ /* 0x010fe400078e00ff */
[----:B-----5:R-:W-:Y:S01]  /*21f0*/  IMAD.SHL.U32 R4, R18, 0x40, RZ ;  /* 0x0000004012047824 */ /* 0x020fe200078e00ff */
[----:B------:R-:W-:Y:S02]  /*2200*/  SHF.L.U32 R5, R16, 0x3, RZ ;  /* 0x0000000310057819 */ /* 0x000fe400000006ff */
[----:B------:R-:W-:Y:S01]  /*2210*/  LOP3.LUT R8, R2, 0x8, R8, 0xf8, !PT ;  /* 0x0000000802087812 */ /* 0x000fe200078ef808 */
[----:B------:R-:W-:-:S04]  /*2220*/  DEPBAR.LE SB0, 0x1 ;  /* 0x000080400000791a */ /* 0x000fc80000000000 */
[----:B------:R-:W-:-:S04]  /*2230*/  DEPBAR.LE SB0, 0x0 ;  /* 0x000080000000791a */ /* 0x000fc80000000000 */
[----:B------:R-:W-:Y:S02]  /*2240*/  LOP3.LUT R4, R4, 0x1c0, RZ, 0xc0, !PT ;  /* 0x000001c004047812 */ /* 0x000fe400078ec0ff */
[----:B-1----:R-:W-:Y:S02]  /*2250*/  SHF.R.U32.HI R6, RZ, 0x3, R2 ;  /* 0x00000003ff067819 */ /* 0x002fe40000011602 */
[----:B------:R-:W-:Y:S01]  /*2260*/  LOP3.LUT R7, R4, 0x8, R5, 0xf8, !PT ;  /* 0x0000000804077812 */ /* 0x000fe200078ef805 */
[----:B------:R-:W-:Y:S01]  /*2270*/  IMAD.SHL.U32 R5, R19, 0x40, RZ ;  /* 0x0000004013057824 */ /* 0x000fe200078e00ff */
[----:B------:R-:W-:Y:S02]  /*2280*/  SHF.R.U32.HI R4, RZ, 0x3, R4 ;  /* 0x00000003ff047819 */ /* 0x000fe40000011604 */
[----:B------:R-:W-:Y:S02]  /*2290*/  SHF.L.U32 R2, R155, 0x5, RZ ;  /* 0x000000059b027819 */ /* 0x000fe400000006ff */
[----:B------:R-:W-:-:S02]  /*22a0*/  LOP3.LUT R6, R8, R6, RZ, 0x3c, !PT ;  /* 0x0000000608067212 */ /* 0x000fc400078e3cff */
[----:B------:R-:W-:Y:S02]  /*22b0*/  LOP3.LUT R154, R7, R4, RZ, 0x3c, !PT ;  /* 0x00000004079a7212 */ /* 0x000fe400078e3cff */
[----:B------:R-:W-:Y:S02]  /*22c0*/  LOP3.LUT R153, R5, 0xfffffe00, RZ, 0xc0, !PT ;  /* 0xfffffe0005997812 */ /* 0x000fe400078ec0ff */
[----:B------:R-:W-:Y:S01]  /*22d0*/  LOP3.LUT R4, R2, 0x7ffffc00, RZ, 0xc0, !PT ;  /* 0x7ffffc0002047812 */ /* 0x000fe200078ec0ff */
[----:B------:R-:W-:-:S03]  /*22e0*/  IMAD R2, R16, 0x200, R6 ;  /* 0x0000020010027824 */ /* 0x000fc600078e0206 */
[----:B------:R-:W-:Y:S02]  /*22f0*/  IADD3 R4, R154, R153, R4 ;  /* 0x000000999a047210 */ /* 0x000fe40007ffe004 */
[----:B------:R-:W-:Y:S01]  /*2300*/  SHF.L.U32 R232, R2, 0x1, RZ ;  /* 0x0000000102e87819 */ /* 0x000fe200000006ff */
[----:B------:R-:W-:Y:S01]  /*2310*/  BAR.SYNC.DEFER_BLOCKING 0x0 ;  /* 0x0000000000007b1d */ /* 0x000fe20000010000 */
[----:B------:R-:W-:Y:S02]  /*2320*/  IMAD R2, R20, c[0x0][0x208], RZ ;  /* 0x0000820014027a24 */ /* 0x000fe400078e02ff */
[----:B------:R-:W-:Y:S01]  /*2330*/  IMAD.SHL.U32 R239, R4, 0x2, RZ ;  /* 0x0000000204ef7824 */ /* 0x000fe200078e00ff */
[----:B------:R-:W-:Y:S01]  /*2340*/  IADD3 R243, R232, 0x4120, RZ ;  /* 0x00004120e8f37810 */ /* 0x000fe20007ffe0ff */
[----:B------:R-:W-:Y:S02]  /*2350*/  IMAD R2, R25, c[0x0][0x20c], R2 ;  /* 0x0000830019027a24 */ /* 0x000fe400078e0202 */
[----:B------:R-:W-:Y:S01]  /*2360*/  IMAD R241, R3, 0x2, R239 ;  /* 0x0000000203f17824 */ /* 0x000fe200078e02ef */
[----:B------:R-:W-:-:S02]  /*2370*/  LEA R240, R0, R239, 0x1 ;  /* 0x000000ef00f07211 */ /* 0x000fc400078e08ff */
[----:B------:R-:W-:Y:S01]  /*2380*/  IADD3 R13, R13, R2, RZ ;  /* 0x000000020d0d7210 */ /* 0x000fe20007ffe0ff */
[----:B------:R-:W-:Y:S01]  /*2390*/  IMAD R2, R21, c[0x0][0x218], RZ ;  /* 0x0000860015027a24 */ /* 0x000fe200078e02ff */
[----:B------:R-:W-:Y:S02]  /*23a0*/  LEA R242, R0, R241, 0x1 ;  /* 0x000000f100f27211 */ /* 0x000fe400078e08ff */
[----:B------:R-:W-:Y:S01]  /*23b0*/  LEA R244, R3, R240, 0x1 ;  /* 0x000000f003f47211 */ /* 0x000fe200078e08ff */
[----:B------:R-:W-:-:S04]  /*23c0*/  IMAD.WIDE.U32 R12, R24, c[0x0][0x218], R12 ;  /* 0x00008600180c7a25 */ /* 0x000fc800078e000c */
[----:B------:R-:W-:Y:S01]  /*23d0*/  IMAD R2, R24, c[0x0][0x21c], R2 ;  /* 0x0000870018027a24 */ /* 0x000fe200078e0202 */
[----:B------:R-:W-:Y:S01]  /*23e0*/  IADD3 R14, P2, R12, UR22, RZ ;  /* 0x000000160c0e7c10 */ /* 0x000fe2000ff5e0ff */
[----:B------:R-:W-:Y:S01]  /*23f0*/  IMAD.WIDE R24, R132, 0x2, RZ ;  /* 0x0000000284187825 */ /* 0x000fe200078e02ff */
[----:B------:R-:W-:Y:S02]  /*2400*/  LDSM.16.M88.4 R4, [R239+0xa100] ;  /* 0x00a10000ef04783b */ /* 0x000fe40000000200 */
[C---:B------:R-:W-:Y:S02]  /*2410*/  LEA R12, P0, R14.reuse, c[0x0][0x1f8], 0x1 ;  /* 0x00007e000e0c7a11 */ /* 0x040fe400078008ff */
[----:B------:R-:W-:Y:S01]  /*2420*/  IADD3.X R2, R13, UR5, R2, P2, !PT ;  /* 0x000000050d027c10 */ /* 0x000fe200097fe402 */
[----:B------:R-:W1:Y:S03]  /*2430*/  LDSM.16.M88.4 R16, [R232+0x4100] ;  /* 0x00410000e810783b */ /* 0x000e660000000200 */
[----:B------:R-:W-:Y:S01]  /*2440*/  LEA.HI.X R2, R14, c[0x0][0x1fc], R2, 0x1, P0 ;  /* 0x00007f000e027a11 */ /* 0x000fe200000f0c02 */
[----:B------:R-:W-:Y:S01]  /*2450*/  LDSM.16.M88.4 R36, [R232+0x4900] ;  /* 0x00490000e824783b */ /* 0x000fe20000000200 */
[----:B------:R-:W-:-:S03]  /*2460*/  LOP3.LUT P0, RZ, R34, 0x2, RZ, 0xc0, !PT ;  /* 0x0000000222ff7812 */ /* 0x000fc6000780c0ff */
[----:B------:R-:W-:Y:S04]  /*2470*/  LDSM.16.M88.4 R40, [R232+0x5100] ;  /* 0x00510000e828783b */ /* 0x000fe80000000200 */
[----:B------:R-:W-:Y:S04]  /*2480*/  LDSM.16.M88.4 R48, [R232+0x5900] ;  /* 0x00590000e830783b */ /* 0x000fe80000000200 */
[----:B------:R-:W-:Y:S04]  /*2490*/  SHFL.IDX PT, R20, R12, RZ, 0x181f ;  /* 0x00181fff0c147589 */ /* 0x000fe800000e0000 */
[----:B------:R-:W2:Y:S04]  /*24a0*/  SHFL.IDX PT, R13, R12, 0x2, 0x181f ;  /* 0x00581f000c0d7f89 */ /* 0x000ea800000e0000 */
[----:B------:R-:W-:Y:S04]  /*24b0*/  SHFL.IDX PT, R21, R2, RZ, 0x181f ;  /* 0x00181fff02157589 */ /* 0x000fe800000e0000 */
[----:B------:R-:W-:Y:S04]  /*24c0*/  SHFL.IDX PT, R30, R12, 0x3, 0x181f ;  /* 0x00781f000c1e7f89 */ /* 0x000fe800000e0000 */
[----:B------:R-:W4:Y:S04]  /*24d0*/  SHFL.IDX PT, R31, R2, 0x2, 0x181f ;  /* 0x00581f00021f7f89 */ /* 0x000f2800000e0000 */
[----:B------:R-:W-:Y:S01]  /*24e0*/  SHFL.IDX PT, R32, R2, 0x1, 0x181f ;  /* 0x00381f0002207f89 */ /* 0x000fe200000e0000 */
[----:B-1----:R-:W-:Y:S03]  /*24f0*/  HMMA.16816.F32.BF16 R64, R4, R16, RZ ;  /* 0x000000100440723c */ /* 0x002fe600000418ff */
[----:B---3--:R-:W1:Y:S01]  /*2500*/  LDSM.16.M88.4 R8, [R239+0x8100] ;  /* 0x00810000ef08783b */ /* 0x008e620000000200 */
[----:B--2---:R-:W-:-:S04]  /*2510*/  IADD3 R14, P2, R24, R13, RZ ;  /* 0x0000000d180e7210 */ /* 0x004fc80007f5e0ff */
[C---:B------:R-:W-:Y:S08]  /*2520*/  HMMA.16816.F32.BF16 R68, R4.reuse, R36, RZ ;  /* 0x000000240444723c */ /* 0x040ff000000418ff */
[----:B------:R-:W-:Y:S01]  /*2530*/  HMMA.16816.F32.BF16 R72, R4, R40, RZ ;  /* 0x000000280448723c */ /* 0x000fe200000418ff */
[----:B----4-:R-:W-:-:S07]  /*2540*/  IMAD.X R15, R25, 0x1, R31, P2 ;  /* 0x00000001190f7824 */ /* 0x010fce00010e061f */
[C---:B------:R-:W-:Y:S08]  /*2550*/  HMMA.16816.F32.BF16 R76, R4.reuse, R48, RZ ;  /* 0x00000030044c723c */ /* 0x040ff000000418ff */
[C---:B------:R-:W-:Y:S08]  /*2560*/  HMMA.16816.F32.BF16 R84, R4.reuse, R18, RZ ;  /* 0x000000120454723c */ /* 0x040ff000000418ff */
[C---:B------:R-:W-:Y:S08]  /*2570*/  HMMA.16816.F32.BF16 R92, R4.reuse, R38, RZ ;  /* 0x00000026045c723c */ /* 0x040ff000000418ff */
[C---:B------:R-:W-:Y:S08]  /*2580*/  HMMA.16816.F32.BF16 R100, R4.reuse, R42, RZ ;  /* 0x0000002a0464723c */ /* 0x040ff000000418ff */
[----:B------:R-:W-:Y:S01]  /*2590*/  HMMA.16816.F32.BF16 R96, R4, R50, RZ ;  /* 0x000000320460723c */ /* 0x000fe200000418ff */
[----:B------:R-:W2:Y:S04]  /*25a0*/  SHFL.IDX PT, R6, R12, 0x1, 0x181f ;  /* 0x00381f000c067f89 */ /* 0x000ea800000e0000 */
[----:B------:R3:W4:Y:S02]  /*25b0*/  SHFL.IDX PT, R7, R2, 0x3, 0x181f ;  /* 0x00781f0002077f89 */ /* 0x00072400000e0000 */
[----:B------:R-:W-:Y:S01]  /*25c0*/  IMAD.WIDE R4, R134, 0x2, RZ ;  /* 0x0000000286047825 */ /* 0x000fe200078e02ff */
[C---:B-1----:R-:W-:Y:S08]  /*25d0*/  HMMA.16816.F32.BF16 R108, R8.reuse, R16, RZ ;  /* 0x00000010086c723c */ /* 0x042ff000000418ff */
[C---:B------:R-:W-:Y:S01]  /*25e0*/  HMMA.16816.F32.BF16 R140, R8.reuse, R18, RZ ;  /* 0x00000012088c723c */ /* 0x040fe200000418ff */
[----:B------:R-:W-:Y:S07]  /*25f0*/  LDSM.16.M88.4 R16, [R241+0xa100] ;  /* 0x00a10000f110783b */ /* 0x000fee0000000200 */
[----:B------:R-:W-:Y:S01]  /*2600*/  HMMA.16816.F32.BF16 R104, R8, R36, RZ ;  /* 0x000000240868723c */ /* 0x000fe200000418ff */
[----:B--2---:R-:W-:-:S02]  /*2610*/  IADD3 R22, P6, R24, R6, RZ ;  /* 0x0000000618167210 */ /* 0x004fc40007fde0ff */
[----:B---3--:R-:W-:Y:S02]  /*2620*/  IADD3 R2, R232, 0x4100, RZ ;  /* 0x00004100e8027810 */ /* 0x008fe40007ffe0ff */
[----:B------:R-:W-:Y:S02]  /*2630*/  IADD3.X R23, R25, R32, RZ, P6, !PT ;  /* 0x0000002019177210 */ /* 0x000fe400037fe4ff */
[----:B------:R-:W-:Y:S01]  /*2640*/  @P0 IADD3 R243, R2, -0x20, RZ ;  /* 0xffffffe002f30810 */ /* 0x000fe20007ffe0ff */
[----:B------:R-:W-:Y:S01]  /*2650*/  HMMA.16816.F32.BF16 R112, R8, R38, RZ ;  /* 0x000000260870723c */ /* 0x000fe200000418ff */
[----:B------:R-:W-:Y:S01]  /*2660*/  IADD3 R26, P0, R20, R24, RZ ;  /* 0x00000018141a7210 */ /* 0x000fe20007f1e0ff */
[----:B------:R-:W-:Y:S01]  /*2670*/  IMAD.MOV.U32 R2, RZ, RZ, 0x40 ;  /* 0x00000040ff027424 */ /* 0x000fe200078e00ff */
[----:B------:R-:W-:Y:S01]  /*2680*/  ISETP.GE.AND P6, PT, R132, c[0x0][0x1d4], PT ;  /* 0x0000750084007a0c */ /* 0x000fe20003fc6270 */
[----:B------:R-:W1:Y:S01]  /*2690*/  LDSM.16.M88.4 R56, [R243] ;  /* 0x00000000f338783b */ /* 0x000e620000000200 */
[----:B------:R-:W-:-:S02]  /*26a0*/  IADD3.X R27, R21, R25, RZ, P0, !PT ;  /* 0x00000019151b7210 */ /* 0x000fc400007fe4ff */
[----:B------:R-:W-:Y:S01]  /*26b0*/  IADD3 R28, P0, R24, R30, RZ ;  /* 0x0000001e181c7210 */ /* 0x000fe20007f1e0ff */
[----:B------:R-:W2:Y:S01]  /*26c0*/  LDSM.16.M88.4 R52, [R243+0x800] ;  /* 0x00080000f334783b */ /* 0x000ea20000000200 */
[----:B------:R-:W-:Y:S01]  /*26d0*/  IADD3 R24, P2, R20, R4, RZ ;  /* 0x0000000414187210 */ /* 0x000fe20007f5e0ff */
[C---:B------:R-:W-:Y:S01]  /*26e0*/  HMMA.16816.F32.BF16 R60, R8.reuse, R48, RZ ;  /* 0x00000030083c723c */ /* 0x040fe200000418ff */
[----:B----4-:R-:W-:Y:S01]  /*26f0*/  IADD3.X R29, R25, R7, RZ, P0, !PT ;  /* 0x00000007191d7210 */ /* 0x010fe200007fe4ff */
[----:B------:R-:W-:Y:S01]  /*2700*/  LDSM.16.M88.4 R44, [R243+0x1000] ;  /* 0x00100000f32c783b */ /* 0x000fe20000000200 */
[----:B------:R-:W-:Y:S02]  /*2710*/  IADD3.X R25, R21, R5, RZ, P2, !PT ;  /* 0x0000000515197210 */ /* 0x000fe400017fe4ff */
[C---:B------:R-:W-:Y:S01]  /*2720*/  IADD3 R12, P2, R4.reuse, R13, RZ ;  /* 0x0000000d040c7210 */ /* 0x040fe20007f5e0ff */
[----:B------:R-:W3:Y:S01]  /*2730*/  LDSM.16.M88.4 R36, [R243+0x1800] ;  /* 0x00180000f324783b */ /* 0x000ee20000000200 */
[----:B------:R-:W-:Y:S01]  /*2740*/  IADD3 R20, P0, R4, R6, RZ ;  /* 0x0000000604147210 */ /* 0x000fe20007f1e0ff */
[----:B------:R-:W-:Y:S01]  /*2750*/  HMMA.16816.F32.BF16 R88, R8, R40, RZ ;  /* 0x000000280858723c */ /* 0x000fe200000418ff */
[----:B------:R-:W-:-:S02]  /*2760*/  IADD3.X R13, R5, R31, RZ, P2, !PT ;  /* 0x0000001f050d7210 */ /* 0x000fc400017fe4ff */
[----:B------:R-:W-:Y:S01]  /*2770*/  ISETP.LT.OR P2, PT, R33, 0x1, P6 ;  /* 0x000000012100780c */ /* 0x000fe20003741670 */
[----:B------:R-:W-:Y:S01]  /*2780*/  IMAD.X R21, R5, 0x1, R32, P0 ;  /* 0x0000000105157824 */ /* 0x000fe200000e0620 */
[----:B------:R-:W-:Y:S02]  /*2790*/  IADD3 R30, P0, R4, R30, RZ ;  /* 0x0000001e041e7210 */ /* 0x000fe40007f1e0ff */
[----:B------:R-:W-:Y:S01]  /*27a0*/  IADD3 R251, R243, 0x800, RZ ;  /* 0x00000800f3fb7810 */ /* 0x000fe20007ffe0ff */
[----:B------:R-:W-:Y:S01]  /*27b0*/  HMMA.16816.F32.BF16 R80, R8, R42, RZ ;  /* 0x0000002a0850723c */ /* 0x000fe200000418ff */
[----:B------:R-:W-:Y:S02]  /*27c0*/  IADD3.X R31, R5, R7, RZ, P0, !PT ;  /* 0x00000007051f7210 */ /* 0x000fe400007fe4ff */
[----:B------:R-:W-:Y:S01]  /*27d0*/  ISETP.LT.OR P0, PT, R33, 0x1, P5 ;  /* 0x000000012100780c */ /* 0x000fe20002f01670 */
[----:B------:R-:W4:Y:S01]  /*27e0*/  LDSM.16.M88.4 R4, [R241+0x8100] ;  /* 0x00810000f104783b */ /* 0x000f220000000200 */
[----:B------:R-:W-:-:S02]  /*27f0*/  IADD3 R250, R243, 0x1000, RZ ;  /* 0x00001000f3fa7810 */ /* 0x000fc40007ffe0ff */
[----:B------:R-:W-:Y:S01]  /*2800*/  IADD3 R249, R243, 0x1800, RZ ;  /* 0x00001800f3f97810 */ /* 0x000fe20007ffe0ff */
[----:B------:R-:W-:Y:S01]  /*2810*/  @!PT LDS RZ, [RZ] ;  /* 0x00000000fffff984 */ /* 0x000fe20000000800 */
[----:B------:R-:W-:Y:S01]  /*2820*/  @!PT LDS RZ, [RZ] ;  /* 0x00000000fffff984 */ /* 0x000fe20000000800 */
[----:B------:R-:W-:Y:S01]  /*2830*/  @!PT LDS RZ, [RZ] ;  /* 0x00000000fffff984 */ /* 0x000fe20000000800 */
[----:B------:R5:W-:Y:S01]  /*2840*/  LDGSTS.E.BYPASS.LTC128B.128 [R156+0x100], [R26.64], !P2 ;  /* 0x001000001a9c7fae */ /* 0x000be2000d101d4c */
[----:B------:R-:W-:Y:S01]  /*2850*/  ISETP.LT.OR P2, PT, R33, 0x11, P6 ;  /* 0x000000112100780c */ /* 0x000fe20003741670 */
[----:B------:R-:W-:Y:S01]  /*2860*/  HMMA.16816.F32.BF16 R48, R8, R50, RZ ;  /* 0x000000320830723c */ /* 0x000fe200000418ff */
[C---:B------:R-:W-:Y:S02]  /*2870*/  IADD3 R248, R243.reuse, 0x2000, RZ ;  /* 0x00002000f3f87810 */ /* 0x040fe40007ffe0ff */
[C---:B------:R-:W-:Y:S02]  /*2880*/  IADD3 R247, R243.reuse, 0x2800, RZ ;  /* 0x00002800f3f77810 */ /* 0x040fe40007ffe0ff */
[----:B------:R-:W-:Y:S01]  /*2890*/  IADD3 R246, R243, 0x3000, RZ ;  /* 0x00003000f3f67810 */ /* 0x000fe20007ffe0ff */
[----:B------:R5:W-:Y:S01]  /*28a0*/  LDGSTS.E.BYPASS.LTC128B.128 [R156+0x2100], [R24.64], !P0 ;  /* 0x02100000189c7fae */ /* 0x000be2000c101d4c */
[----:B------:R-:W-:Y:S01]  /*28b0*/  ISETP.LT.OR P0, PT, R33, 0x11, P5 ;  /* 0x000000112100780c */ /* 0x000fe20002f01670 */
[----:B-1----:R-:W-:Y:S01]  /*28c0*/  HMMA.16816.F32.BF16 R40, R16, R56, R64 ;  /* 0x000000381028723c */ /* 0x002fe20000041840 */
[----:B------:R-:W-:-:S03]  /*28d0*/  IADD3 R245, R243, 0x3800, RZ ;  /* 0x00003800f3f57810 */ /* 0x000fc60007ffe0ff */
[----:B------:R1:W-:Y:S01]  /*28e0*/  LDGSTS.E.BYPASS.LTC128B.128 [R156+0x900], [R22.64], !P2 ;  /* 0x00900000169c7fae */ /* 0x0003e2000d101d4c */
[C---:B------:R-:W-:Y:S02]  /*28f0*/  ISETP.LT.OR P2, PT, R33.reuse, 0x21, P6 ;  /* 0x000000212100780c */ /* 0x040fe40003741670 */
[C---:B------:R-:W-:Y:S01]  /*2900*/  ISETP.LT.OR P6, PT, R33.reuse, 0x31, P6 ;  /* 0x000000312100780c */ /* 0x040fe200037c1670 */
[C---:B--2---:R-:W-:Y:S04]  /*2910*/  HMMA.16816.F32.BF16 R128, R16.reuse, R52, R68 ;  /* 0x000000341080723c */ /* 0x044fe80000041844 */
[----:B------:R1:W-:Y:S01]  /*2920*/  LDGSTS.E.BYPASS.LTC128B.128 [R156+0x2900], [R20.64], !P0 ;  /* 0x02900000149c7fae */ /* 0x0003e2000c101d4c */
[C---:B------:R-:W-:Y:S02]  /*2930*/  ISETP.LT.OR P0, PT, R33.reuse, 0x21, P5 ;  /* 0x000000212100780c */ /* 0x040fe40002f01670 */
[----:B------:R-:W-:Y:S01]  /*2940*/  ISETP.LT.OR P5, PT, R33, 0x31, P5 ;  /* 0x000000312100780c */ /* 0x000fe20002fa1670 */
[----:B---3--:R-:W-:Y:S02]  /*2950*/  HMMA.16816.F32.BF16 R68, R16, R36, R76 ;  /* 0x000000241044723c */ /* 0x008fe4000004184c */
[----:B------:R2:W-:Y:S01]  /*2960*/  LDGSTS.E.BYPASS.LTC128B.128 [R156+0x1100], [R14.64], !P2 ;  /* 0x011000000e9c7fae */ /* 0x0005e2000d101d4c */
[----:B------:R-:W-:-:S04]  /*2970*/  LOP3.LUT P2, RZ, R34, 0x4, RZ, 0xc0, !PT ;  /* 0x0000000422ff7812 */ /* 0x000fc8000784c0ff */
[----:B------:R-:W-:Y:S01]  /*2980*/  SEL R2, R2, 0xffffffc0, !P2 ;  /* 0xffffffc002027807 */ /* 0x000fe20005000000 */
[----:B------:R-:W-:Y:S01]  /*2990*/  HMMA.16816.F32.BF16 R72, R16, R44, R72 ;  /* 0x0000002c1048723c */ /* 0x000fe20000041848 */
[----:B------:R-:W-:Y:S01]  /*29a0*/  PLOP3.LUT P2, PT, PT, PT, UP0, 0x40, 0x0 ;  /* 0x000000000000781c */ /* 0x000fe20003f4e808 */
[----:B------:R2:W-:Y:S01]  /*29b0*/  LDGSTS.E.BYPASS.LTC128B.128 [R156+0x3100], [R12.64], !P0 ;  /* 0x031000000c9c7fae */ /* 0x0005e2000c101d4c */
[----:B------:R-:W-:Y:S01]  /*29c0*/  IADD3 R238, R232, R2, RZ ;  /* 0x00000002e8ee7210 */ /* 0x000fe20007ffe0ff */
[----:B------:R-:W-:Y:S01]  /*29d0*/  IMAD.IADD R237, R2, 0x1, R243 ;  /* 0x0000000102ed7824 */ /* 0x000fe200078e02f3 */
[----:B------:R-:W-:Y:S01]  /*29e0*/  ISETP.GT.AND P0, PT, R158, 0x3f, PT ;  /* 0x0000003f9e00780c */ /* 0x000fe20003f04270 */
[----:B------:R3:W-:Y:S02]  /*29f0*/  LDGSTS.E.BYPASS.LTC128B.128 [R156+0x1900], [R28.64], !P6 ;  /* 0x019000001c9c7fae */ /* 0x0007e4000f101d4c */
[----:B----4-:R-:W-:Y:S02]  /*2a00*/  HMMA.16816.F32.BF16 R32, R4, R56, R108 ;  /* 0x000000380420723c */ /* 0x010fe4000004186c */
[----:B------:R3:W-:Y:S04]  /*2a10*/  LDGSTS.E.BYPASS.LTC128B.128 [R156+0x3900], [R30.64], !P5 ;  /* 0x039000001e9c7fae */ /* 0x0007e8000e901d4c */
[----:B------:R-:W-:Y:S02]  /*2a20*/  LDSM.16.M88.4 R8, [R240+0xa100] ;  /* 0x00a10000f008783b */ /* 0x000fe40000000200 */
[C---:B------:R-:W-:Y:S02]  /*2a30*/  HMMA.16816.F32.BF16 R64, R16.reuse, R58, R84 ;  /* 0x0000003a1040723c */ /* 0x040fe40000041854 */
[----:B-1----:R-:W-:Y:S04]  /*2a40*/  LDSM.16.M88.4 R20, [R238+0x5100] ;  /* 0x00510000ee14783b */ /* 0x002fe80000000200 */
[----:B-----5:R-:W-:Y:S02]  /*2a50*/  LDSM.16.M88.4 R24, [R238+0x4900] ;  /* 0x00490000ee18783b */ /* 0x020fe40000000200 */
[C---:B------:R-:W-:Y:S02]  /*2a60*/  HMMA.16816.F32.BF16 R76, R16.reuse, R54, R92 ;  /* 0x00000036104c723c */ /* 0x040fe4000004185c */
[----:B------:R-:W-:Y:S04]  /*2a70*/  LDSM.16.M88.4 R84, [R237+0x1000] ;  /* 0x00100000ed54783b */ /* 0x000fe80000000200 */
[----:B--2---:R-:W-:Y:S02]  /*2a80*/  LDSM.16.M88.4 R12, [R240+0x8100] ;  /* 0x00810000f00c783b */ /* 0x004fe40000000200 */
[C---:B------:R-:W-:Y:S02]  /*2a90*/  HMMA.16816.F32.BF16 R144, R16.reuse, R46, R100 ;  /* 0x0000002e1090723c */ /* 0x040fe40000041864 */
[----:B------:R-:W-:Y:S04]  /*2aa0*/  LDSM.16.M88.4 R100, [R237+0x1800] ;  /* 0x00180000ed64783b */ /* 0x000fe80000000200 */
[----:B---3--:R-:W1:Y:S02]  /*2ab0*/  LDSM.16.M88.4 R28, [R238+0x4100] ;  /* 0x00410000ee1c783b */ /* 0x008e640000000200 */
[----:B------:R-:W-:Y:S02]  /*2ac0*/  HMMA.16816.F32.BF16 R136, R16, R38, R96 ;  /* 0x000000261088723c */ /* 0x000fe40000041860 */
[----:B------:R-:W2:Y:S04]  /*2ad0*/  LDSM.16.M88.4 R16, [R238+0x5900] ;  /* 0x00590000ee10783b */ /* 0x000ea80000000200 */
[----:B------:R-:W0:Y:S02]  /*2ae0*/  LDGDEPBAR ;  /* 0x00000000000079af */ /* 0x000e240000000000 */
[C---:B------:R-:W-:Y:S08]  /*2af0*/  HMMA.16816.F32.BF16 R92, R4.reuse, R58, R140 ;  /* 0x0000003a045c723c */ /* 0x040ff0000004188c */
[C---:B------:R-:W-:Y:S01]  /*2b00*/  HMMA.16816.F32.BF16 R116, R4.reuse, R36, R60 ;  /* 0x000000240474723c */ /* 0x040fe2000004183c */
[----:B------:R-:W-:Y:S07]  /*2b10*/  LDSM.16.M88.4 R60, [R232+0x6100] ;  /* 0x00610000e83c783b */ /* 0x000fee0000000200 */
[C---:B------:R-:W-:Y:S01]  /*2b20*/  HMMA.16816.F32.BF16 R48, R4.reuse, R38, R48 ;  /* 0x000000260430723c */ /* 0x040fe20000041830 */
[----:B------:R-:W-:Y:S07]  /*2b30*/  LDSM.16.M88.4 R36, [R242+0x8100] ;  /* 0x00810000f224783b */ /* 0x000fee0000000200 */
[----:B------:R-:W-:Y:S08]  /*2b40*/  HMMA.16816.F32.BF16 R120, R4, R52, R104 ;  /* 0x000000340478723c */ /* 0x000ff00000041868 */
[----:B-1----:R-:W-:Y:S01]  /*2b50*/  HMMA.16816.F32.BF16 R56, R8, R28, R40 ;  /* 0x0000001c0838723c */ /* 0x002fe20000041828 */
[----:B------:R-:W1:Y:S07]  /*2b60*/  LDSM.16.M88.4 R40, [R237] ;  /* 0x00000000ed28783b */ /* 0x000e6e0000000200 */
[C---:B------:R-:W-:Y:S08]  /*2b70*/  HMMA.16816.F32.BF16 R124, R4.reuse, R44, R88 ;  /* 0x0000002c047c723c */ /* 0x040ff00000041858 */
[C---:B------:R-:W-:Y:S01]  /*2b80*/  HMMA.16816.F32.BF16 R112, R4.reuse, R54, R112 ;  /* 0x000000360470723c */ /* 0x040fe20000041870 */
[----:B------:R-:W-:Y:S07]  /*2b90*/  LDSM.16.M88.4 R52, [R237+0x800] ;  /* 0x00080000ed34783b */ /* 0x000fee0000000200 */
[----:B------:R-:W-:Y:S01]  /*2ba0*/  HMMA.16816.F32.BF16 R108, R4, R46, R80 ;  /* 0x0000002e046c723c */ /* 0x000fe20000041850 */
[----:B------:R-:W3:Y:S07]  /*2bb0*/  LDSM.16.M88.4 R4, [R242+0xa100] ;  /* 0x00a10000f204783b */ /* 0x000eee0000000200 */
[----:B------:R-:W-:Y:S01]  /*2bc0*/  HMMA.16816.F32.BF16 R44, R12, R28, R32 ;  /* 0x0000001c0c2c723c */ /* 0x000fe20000041820 */
[----:B------:R-:W4:Y:S07]  /*2bd0*/  LDSM.16.M88.4 R32, [R239+0xc100] ;  /* 0x00c10000ef20783b */ /* 0x000f2e0000000200 */
[C---:B------:R-:W-:Y:S08]  /*2be0*/  HMMA.16816.F32.BF16 R96, R8.reuse, R20, R72 ;  /* 0x000000140860723c */ /* 0x040ff00000041848 */
[C---:B--2---:R-:W-:Y:S08]  /*2bf0*/  HMMA.16816.F32.BF16 R88, R8.reuse, R16, R68 ;  /* 0x000000100858723c */ /* 0x044ff00000041844 */
[C---:B------:R-:W-:Y:S08]  /*2c00*/  HMMA.16816.F32.BF16 R104, R8.reuse, R24, R128 ;  /* 0x000000180868723c */ /* 0x040ff00000041880 */
[C---:B------:R-:W-:Y:S08]  /*2c10*/  HMMA.16816.F32.BF16 R80, R8.reuse, R30, R64 ;  /* 0x0000001e0850723c */ /* 0x040ff00000041840 */
[C---:B------:R-:W-:Y:S08]  /*2c20*/  HMMA.16816.F32.BF16 R76, R8.reuse, R26, R76 ;  /* 0x0000001a084c723c */ /* 0x040ff0000004184c */
[C---:B------:R-:W-:Y:S08]  /*2c30*/  HMMA.16816.F32.BF16 R72, R8.reuse, R22, R144 ;  /* 0x000000160848723c */ /* 0x040ff00000041890 */
[----:B------:R-:W-:Y:S08]  /*2c40*/  HMMA.16816.F32.BF16 R68, R8, R18, R136 ;  /* 0x000000120844723c */ /* 0x000ff00000041888 */
[----:B-1----:R-:W-:Y:S08]  /*2c50*/  HMMA.16816.F32.BF16 R8, R36, R40, R44 ;  /* 0x000000282408723c */ /* 0x002ff0000004182c */
[C---:B------:R-:W-:Y:S01]  /*2c60*/  HMMA.16816.F32.BF16 R64, R12.reuse, R30, R92 ;  /* 0x0000001e0c40723c */ /* 0x040fe2000004185c */
[----:B------:R-:W1:Y:S07]  /*2c70*/  LDSM.16.M88.4 R28, [R239+0xe100] ;  /* 0x00e10000ef1c783b */ /* 0x000e6e0000000200 */
[C---:B------:R-:W-:Y:S08]  /*2c80*/  HMMA.16816.F32.BF16 R92, R12.reuse, R24, R120 ;  /* 0x000000180c5c723c */ /* 0x040ff00000041878 */
[C---:B------:R-:W-:Y:S08]  /*2c90*/  HMMA.16816.F32.BF16 R120, R12.reuse, R16, R116 ;  /* 0x000000100c78723c */ /* 0x040ff00000041874 */
[C---:B------:R-:W-:Y:S01]  /*2ca0*/  HMMA.16816.F32.BF16 R112, R12.reuse, R26, R112 ;  /* 0x0000001a0c70723c */ /* 0x040fe20000041870 */
[----:B------:R-:W-:Y:S07]  /*2cb0*/  LDSM.16.M88.4 R24, [R241+0xc100] ;  /* 0x00c10000f118783b */ /* 0x000fee0000000200 */
[C---:B------:R-:W-:Y:S08]  /*2cc0*/  HMMA.16816.F32.BF16 R124, R12.reuse, R20, R124 ;  /* 0x000000140c7c723c */ /* 0x040ff0000004187c */
[C---:B------:R-:W-:Y:S01]  /*2cd0*/  HMMA.16816.F32.BF16 R108, R12.reuse, R22, R108 ;  /* 0x000000160c6c723c */ /* 0x040fe2000004186c */
[----:B------:R-:W-:Y:S07]  /*2ce0*/  LDSM.16.M88.4 R20, [R241+0xe100] ;  /* 0x00e10000f114783b */ /* 0x000fee0000000200 */
[----:B------:R-:W-:Y:S01]  /*2cf0*/  HMMA.16816.F32.BF16 R116, R12, R18, R48 ;  /* 0x000000120c74723c */ /* 0x000fe20000041830 */
[----:B------:R-:W-:Y:S04]  /*2d00*/  LDSM.16.M88.4 R48, [R238+0x6100] ;  /* 0x00610000ee30783b */ /* 0x000fe80000000200 */
[----:B------:R-:W-:Y:S03]  /*2d10*/  LDSM.16.M88.4 R16, [R240+0xc100] ;  /* 0x00c10000f010783b */ /* 0x000fe60000000200 */
[----:B---3--:R-:W-:Y:S01]  /*2d20*/  HMMA.16816.F32.BF16 R12, R4, R40, R56 ;  /* 0x00000028040c723c */ /* 0x008fe20000041838 */
[----:B------:R-:W2:Y:S07]  /*2d30*/  LDSM.16.M88.4 R56, [R243+0x2000] ;  /* 0x00200000f338783b */ /* 0x000eae0000000200 */
[----:B----4-:R-:W-:Y:S08]  /*2d40*/  HMMA.16816.F32.BF16 R8, R32, R60, R8 ;  /* 0x0000003c2008723c */ /* 0x010ff00000041808 */
[C---:B------:R-:W-:Y:S08]  /*2d50*/  HMMA.16816.F32.BF16 R80, R4.reuse, R42, R80 ;  /* 0x0000002a0450723c */ /* 0x040ff00000041850 */
[C---:B------:R-:W-:Y:S08]  /*2d60*/  HMMA.16816.F32.BF16 R104, R4.reuse, R52, R104 ;  /* 0x000000340468723c */ /* 0x040ff00000041868 */
[C---:B------:R-:W-:Y:S08]  /*2d70*/  HMMA.16816.F32.BF16 R128, R4.reuse, R54, R76 ;  /* 0x000000360480723c */ /* 0x040ff0000004184c */
[C---:B------:R-:W-:Y:S08]  /*2d80*/  HMMA.16816.F32.BF16 R96, R4.reuse, R84, R96 ;  /* 0x000000540460723c */ /* 0x040ff00000041860 */
[C---:B------:R-:W-:Y:S08]  /*2d90*/  HMMA.16816.F32.BF16 R136, R4.reuse, R86, R72 ;  /* 0x000000560488723c */ /* 0x040ff00000041848 */
[C---:B------:R-:W-:Y:S08]  /*2da0*/  HMMA.16816.F32.BF16 R140, R4.reuse, R100, R88 ;  /* 0x00000064048c723c */ /* 0x040ff00000041858 */
[----:B------:R-:W-:Y:S08]  /*2db0*/  HMMA.16816.F32.BF16 R144, R4, R102, R68 ;  /* 0x000000660490723c */ /* 0x000ff00000041844 */
[----:B-1----:R-:W-:Y:S01]  /*2dc0*/  HMMA.16816.F32.BF16 R4, R28, R60, R12 ;  /* 0x0000003c1c04723c */ /* 0x002fe2000004180c */
[----:B------:R-:W1:Y:S07]  /*2dd0*/  LDSM.16.M88.4 R12, [R240+0xe100] ;  /* 0x00e10000f00c783b */ /* 0x000e6e0000000200 */
[----:B--2---:R-:W-:Y:S01]  /*2de0*/  HMMA.16816.F32.BF16 R44, R24, R56, R8 ;  /* 0x00000038182c723c */ /* 0x004fe20000041808 */
[----:B------:R-:W-:Y:S07]  /*2df0*/  LDSM.16.M88.4 R8, [R242+0xc100] ;  /* 0x00c10000f208783b */ /* 0x000fee0000000200 */
[C---:B------:R-:W-:Y:S01]  /*2e00*/  HMMA.16816.F32.BF16 R64, R36.reuse, R42, R64 ;  /* 0x0000002a2440723c */ /* 0x040fe20000041840 */
[----:B------:R-:W2:Y:S07]  /*2e10*/  LDSM.16.M88.4 R40, [R237+0x2000] ;  /* 0x00200000ed28783b */ /* 0x000eae0000000200 */
[C---:B------:R-:W-:Y:S08]  /*2e20*/  HMMA.16816.F32.BF16 R92, R36.reuse, R52, R92 ;  /* 0x00000034245c723c */ /* 0x040ff0000004185c */
[----:B------:R-:W-:Y:S08]  /*2e30*/  HMMA.16816.F32.BF16 R112, R36, R54, R112 ;  /* 0x000000362470723c */ /* 0x000ff00000041870 */
[----:B------:R-:W-:Y:S01]  /*2e40*/  HMMA.16816.F32.BF16 R52, R20, R56, R4 ;  /* 0x000000381434723c */ /* 0x000fe20000041804 */
[----:B------:R-:W-:Y:S07]  /*2e50*/  LDSM.16.M88.4 R4, [R244+0xe100] ;  /* 0x00e10000f404783b */ /* 0x000fee0000000200 */
[----:B------:R-:W-:Y:S01]  /*2e60*/  HMMA.16816.F32.BF16 R68, R16, R48, R44 ;  /* 0x000000301044723c */ /* 0x000fe2000004182c */
[----:B------:R-:W3:Y:S07]  /*2e70*/  LDSM.16.M88.4 R44, [R232+0x6900] ;  /* 0x00690000e82c783b */ /* 0x000eee0000000200 */
[-C--:B------:R-:W-:Y:S08]  /*2e80*/  HMMA.16816.F32.BF16 R64, R32, R62.reuse, R64 ;  /* 0x0000003e2040723c */ /* 0x080ff00000041840 */
[----:B------:R-:W-:Y:S08]  /*2e90*/  HMMA.16816.F32.BF16 R72, R28, R62, R80 ;  /* 0x0000003e1c48723c */ /* 0x000ff00000041850 */
[----:B-1----:R-:W-:Y:S01]  /*2ea0*/  HMMA.16816.F32.BF16 R60, R12, R48, R52 ;  /* 0x000000300c3c723c */ /* 0x002fe20000041834 */
[----:B------:R-:W1:Y:S07]  /*2eb0*/  LDSM.16.M88.4 R52, [R243+0x2800] ;  /* 0x00280000f334783b */ /* 0x000e6e0000000200 */
[----:B------:R-:W-:Y:S08]  /*2ec0*/  HMMA.16816.F32.BF16 R64, R24, R58, R64 ;  /* 0x0000003a1840723c */ /* 0x000ff00000041840 */
[----:B--2---:R-:W-:Y:S08]  /*2ed0*/  HMMA.16816.F32.BF16 R76, R8, R40, R68 ;  /* 0x00000028084c723c */ /* 0x004ff00000041844 */
[----:B------:R-:W-:Y:S08]  /*2ee0*/  HMMA.16816.F32.BF16 R72, R20, R58, R72 ;  /* 0x0000003a1448723c */ /* 0x000ff00000041848 */
[----:B---3--:R-:W-:Y:S08]  /*2ef0*/  HMMA.16816.F32.BF16 R68, R32, R44, R92 ;  /* 0x0000002c2044723c */ /* 0x008ff0000004185c */
[----:B------:R-:W-:Y:S01]  /*2f00*/  HMMA.16816.F32.BF16 R124, R36, R84, R124 ;  /* 0x00000054247c723c */ /* 0x000fe2000004187c */
[----:B------:R-:W-:-:S04]  /*2f10*/  FMUL.FTZ R2, R76, c[0x0][0x320] ;  /* 0x0000c8004c027a20 */ /* 0x000fc80000410000 */
[----:B------:R2:W3:Y:S03]  /*2f20*/  MUFU.TANH R152, R2 ;  /* 0x0000000200987308 */ /* 0x0004e60000002400 */
[C---:B------:R-:W-:Y:S08]  /*2f30*/  HMMA.16816.F32.BF16 R108, R36.reuse, R86, R108 ;  /* 0x00000056246c723c */ /* 0x040ff0000004186c */
[----:B------:R-:W-:Y:S01]  /*2f40*/  HMMA.16816.F32.BF16 R120, R36, R100, R120 ;  /* 0x000000642478723c */ /* 0x000fe20000041878 */
[----:B--2---:R-:W-:-:S07]  /*2f50*/  FMUL.FTZ R2, R77, c[0x0][0x320] ;  /* 0x0000c8004d027a20 */ /* 0x004fce0000410000 */
[----:B------:R-:W-:Y:S01]  /*2f60*/  HMMA.16816.F32.BF16 R116, R36, R102, R116 ;  /* 0x000000662474723c */ /* 0x000fe20000041874 */
[----:B------:R-:W2:Y:S01]  /*2f70*/  LDSM.16.M88.4 R36, [R238+0x6900] ;  /* 0x00690000ee24783b */ /* 0x000ea20000000200 */
[----:B------:R4:W1:Y:S06]  /*2f80*/  MUFU.TANH R151, R2 ;  /* 0x0000000200977308 */ /* 0x00086c0000002400 */
[----:B------:R-:W-:Y:S08]  /*2f90*/  HMMA.16816.F32.BF16 R80, R4, R40, R60 ;  /* 0x000000280450723c */ /* 0x000ff0000004183c */
[----:B------:R-:W-:Y:S01]  /*2fa0*/  HMMA.16816.F32.BF16 R60, R16, R50, R64 ;  /* 0x00000032103c723c */ /* 0x000fe20000041840 */
[----:B----4-:R-:W-:-:S04]  /*2fb0*/  FMUL.FTZ R2, R78, c[0x0][0x320] ;  /* 0x0000c8004e027a20 */ /* 0x010fc80000410000 */
[----:B------:R4:W1:Y:S03]  /*2fc0*/  MUFU.TANH R150, R2 ;  /* 0x0000000200967308 */ /* 0x0008660000002400 */
[----:B------:R-:W-:Y:S08]  /*2fd0*/  HMMA.16816.F32.BF16 R56, R28, R44, R104 ;  /* 0x0000002c1c38723c */ /* 0x000ff00000041868 */
[----:B------:R-:W-:Y:S01]  /*2fe0*/  HMMA.16816.F32.BF16 R64, R12, R50, R72 ;  /* 0x000000320c40723c */ /* 0x000fe20000041848 */
[----:B------:R-:W5:Y:S01]  /*2ff0*/  LDSM.16.M88.4 R48, [R237+0x2800] ;  /* 0x00280000ed30783b */ /* 0x000f620000000200 */
[----:B----4-:R-:W-:-:S06]  /*3000*/  FMUL.FTZ R2, R79, c[0x0][0x320] ;  /* 0x0000c8004f027a20 */ /* 0x010fcc0000410000 */
[----:B-1----:R-:W-:Y:S01]  /*3010*/  HMMA.16816.F32.BF16 R68, R24, R52, R68 ;  /* 0x000000341844723c */ /* 0x002fe20000041844 */
[----:B------:R1:W4:Y:S07]  /*3020*/  MUFU.TANH R149, R2 ;  /* 0x0000000200957308 */ /* 0x00032e0000002400 */
[----:B------:R-:W-:Y:S08]  /*3030*/  HMMA.16816.F32.BF16 R72, R8, R42, R60 ;  /* 0x0000002a0848723c */ /* 0x000ff0000004183c */
[----:B------:R-:W-:Y:S01]  /*3040*/  HMMA.16816.F32.BF16 R60, R20, R52, R56 ;  /* 0x00000034143c723c */ /* 0x000fe20000041838 */
[----:B------:R-:W3:Y:S01]  /*3050*/  LDSM.16.M88.4 R56, [R232+0x7100] ;  /* 0x00710000e838783b */ /* 0x000ee20000000200 */
[----:B-1----:R-:W-:-:S04]  /*3060*/  FMUL.FTZ R2, R80, c[0x0][0x320] ;  /* 0x0000c80050027a20 */ /* 0x002fc80000410000 */
[----:B------:R1:W1:Y:S02]  /*3070*/  MUFU.TANH R148, R2 ;  /* 0x0000000200947308 */ /* 0x0002640000002400 */
[----:B------:R-:W-:Y:S08]  /*3080*/  HMMA.16816.F32.BF16 R84, R4, R42, R64 ;  /* 0x0000002a0454723c */ /* 0x000ff00000041840 */
[----:B------:R-:W-:Y:S01]  /*3090*/  HMMA.16816.F32.BF16 R40, R32, R46, R112 ;  /* 0x0000002e2028723c */ /* 0x000fe20000041870 */
[----:B-1----:R-:W-:-:S07]  /*30a0*/  FMUL.FTZ R2, R81, c[0x0][0x320] ;  /* 0x0000c80051027a20 */ /* 0x002fce0000410000 */
[----:B--2---:R-:W-:Y:S01]  /*30b0*/  HMMA.16816.F32.BF16 R64, R16, R36, R68 ;  /* 0x000000241040723c */ /* 0x004fe20000041844 */
[----:B------:R1:W2:Y:S07]  /*30c0*/  MUFU.TANH R135, R2 ;  /* 0x0000000200877308 */ /* 0x0002ae0000002400 */
[----:B------:R-:W-:Y:S08]  /*30d0*/  HMMA.16816.F32.BF16 R68, R28, R46, R128 ;  /* 0x0000002e1c44723c */ /* 0x000ff00000041880 */
[----:B------:R-:W-:Y:S01]  /*30e0*/  HMMA.16816.F32.BF16 R44, R12, R36, R60 ;  /* 0x000000240c2c723c */ /* 0x000fe2000004183c */
[----:B-1----:R-:W-:-:S04]  /*30f0*/  FMUL.FTZ R2, R82, c[0x0][0x320] ;  /* 0x0000c80052027a20 */ /* 0x002fc80000410000 */
[----:B------:R1:W1:Y:S03]  /*3100*/  MUFU.TANH R133, R2 ;  /* 0x0000000200857308 */ /* 0x0002660000002400 */
[----:B------:R-:W-:Y:S01]  /*3110*/  HMMA.16816.F32.BF16 R60, R24, R54, R40 ;  /* 0x00000036183c723c */ /* 0x000fe20000041828 */
[----:B------:R-:W2:Y:S01]  /*3120*/  LDSM.16.M88.4 R40, [R243+0x3000] ;  /* 0x00300000f328783b */ /* 0x000ea20000000200 */
[----:B-1----:R-:W-:Y:S11]  /*3130*/  FMUL.FTZ R2, R83, c[0x0][0x320] ;  /* 0x0000c80053027a20 */ /* 0x002ff60000410000 */
[----:B------:R-:W-:Y:S03]  /*3140*/  @!UPT UIADD3 URZ, URZ, URZ, URZ ;  /* 0x0000003f3f3ff290 */ /* 0x000fe6000fffe03f */
[----:B-----5:R-:W-:Y:S01]  /*3150*/  HMMA.16816.F32.BF16 R76, R4, R48, R44 ;  /* 0x00000030044c723c */ /* 0x020fe2000004182c */
[----:B------:R1:W1:Y:S07]  /*3160*/  MUFU.TANH R114, R2 ;  /* 0x0000000200727308 */ /* 0x00026e0000002400 */
[----:B------:R-:W-:Y:S08]  /*3170*/  HMMA.16816.F32.BF16 R60, R16, R38, R60 ;  /* 0x00000026103c723c */ /* 0x000ff0000004183c */
[----:B---3--:R-:W-:Y:S01]  /*3180*/  HMMA.16816.F32.BF16 R44, R28, R56, R96 ;  /* 0x000000381c2c723c */ /* 0x008fe20000041860 */
[----:B-1----:R-:W-:-:S04]  /*3190*/  FMUL.FTZ R2, R72, c[0x0][0x320] ;  /* 0x0000c80048027a20 */ /* 0x002fc80000410000 */
[----:B------:R1:W3:Y:S02]  /*31a0*/  MUFU.TANH R115, R2 ;  /* 0x0000000200737308 */ /* 0x0002e40000002400 */
[----:B-1----:R-:W-:-:S06]  /*31b0*/  FMUL.FTZ R2, R73, c[0x0][0x320] ;  /* 0x0000c80049027a20 */ /* 0x002fcc0000410000 */
[----:B------:R1:W1:Y:S02]  /*31c0*/  MUFU.TANH R113, R2 ;  /* 0x0000000200717308 */ /* 0x0002640000002400 */
        /* <DEDUP_REMOVED lines=8> */
[----:B-1----:R-:W-:-:S04]  /*3250*/  FMUL.FTZ R2, R84, c[0x0][0x320] ;  /* 0x0000c80054027a20 */ /* 0x002fc80000410000 */
[----:B------:R1:W1:Y:S11]  /*3260*/  MUFU.TANH R106, R2 ;  /* 0x00000002006a7308 */ /* 0x0002760000002400 */
[----:B------:R-:W-:Y:S01]  /*3270*/  HMMA.16816.F32.BF16 R64, R12, R38, R64 ;  /* 0x000000260c40723c */ /* 0x000fe20000041840 */
[----:B------:R-:W3:Y:S01]  /*3280*/  LDSM.16.M88.4 R36, [R237+0x3000] ;  /* 0x00300000ed24783b */ /* 0x000ee20000000200 */
[----:B-1----:R-:W-:-:S06]  /*3290*/  FMUL.FTZ R2, R85, c[0x0][0x320] ;  /* 0x0000c80055027a20 */ /* 0x002fcc0000410000 */
[----:B--2---:R-:W-:Y:S01]  /*32a0*/  HMMA.16816.F32.BF16 R68, R24, R40, R68 ;  /* 0x000000281844723c */ /* 0x004fe20000041844 */
[----:B------:R1:W2:Y:S11]  /*32b0*/  MUFU.TANH R105, R2 ;  /* 0x0000000200697308 */ /* 0x0002b60000002400 */
[----:B------:R-:W-:Y:S04]  /*32c0*/  @!UPT UIADD3 URZ, URZ, URZ, URZ ;  /* 0x0000003f3f3ff290 */ /* 0x000fe8000fffe03f */
[----:B------:R-:W-:Y:S01]  /*32d0*/  HMMA.16816.F32.BF16 R80, R4, R50, R64 ;  /* 0x000000320450723c */ /* 0x000fe20000041840 */
[----:B-1----:R-:W-:-:S04]  /*32e0*/  FMUL.FTZ R2, R86, c[0x0][0x320] ;  /* 0x0000c80056027a20 */ /* 0x002fc80000410000 */
[----:B------:R1:W1:Y:S03]  /*32f0*/  MUFU.TANH R104, R2 ;  /* 0x0000000200687308 */ /* 0x0002660000002400 */
[----:B-----5:R-:W-:Y:S08]  /*3300*/  HMMA.16816.F32.BF16 R64, R16, R52, R68 ;  /* 0x000000341040723c */ /* 0x020ff00000041844 */
[----:B------:R-:W-:Y:S01]  /*3310*/  HMMA.16816.F32.BF16 R68, R28, R58, R136 ;  /* 0x0000003a1c44723c */ /* 0x000fe20000041888 */
[----:B-1----:R-:W-:-:S04]  /*3320*/  FMUL.FTZ R2, R87, c[0x0][0x320] ;  /* 0x0000c80057027a20 */ /* 0x002fc80000410000 */
[----:B------:R1:W1:Y:S11]  /*3330*/  MUFU.TANH R102, R2 ;  /* 0x0000000200667308 */ /* 0x0002760000002400 */
[----:B------:R-:W-:Y:S08]  /*3340*/  @!UPT UIADD3 URZ, URZ, URZ, URZ ;  /* 0x0000003f3f3ff290 */ /* 0x000ff0000fffe03f */
[----:B------:R-:W-:Y:S01]  /*3350*/  HMMA.16816.F32.BF16 R68, R20, R42, R68 ;  /* 0x0000002a1444723c */ /* 0x000fe20000041844 */
[----:B-1----:R-:W-:-:S04]  /*3360*/  FMUL.FTZ R2, R72, c[0x0][0x320] ;  /* 0x0000c80048027a20 */ /* 0x002fc80000410000 */
[----:B------:R1:W1:Y:S02]  /*3370*/  MUFU.TANH R103, R2 ;  /* 0x0000000200677308 */ /* 0x0002640000002400 */
[----:B-1----:R-:W-:Y:S11]  /*3380*/  FMUL.FTZ R2, R73, c[0x0][0x320] ;  /* 0x0000c80049027a20 */ /* 0x002ff60000410000 */
[----:B------:R-:W-:Y:S06]  /*3390*/  @!UPT UIADD3 URZ, URZ, URZ, URZ ;  /* 0x0000003f3f3ff290 */ /* 0x000fec000fffe03f */
[----:B------:R-:W-:Y:S01]  /*33a0*/  HMMA.16816.F32.BF16 R68, R12, R54, R68 ;  /* 0x000000360c44723c */ /* 0x000fe20000041844 */
[----:B------:R1:W1:Y:S02]  /*33b0*/  MUFU.TANH R101, R2 ;  /* 0x0000000200657308 */ /* 0x0002640000002400 */
[----:B-1----:R-:W-:-:S06]  /*33c0*/  FMUL.FTZ R2, R74, c[0x0][0x320] ;  /* 0x0000c8004a027a20 */ /* 0x002fcc0000410000 */
[----:B------:R1:W1:Y:S11]  /*33d0*/  MUFU.TANH R100, R2 ;  /* 0x0000000200647308 */ /* 0x0002760000002400 */
[----:B------:R-:W-:Y:S04]  /*33e0*/  @!UPT UIADD3 URZ, URZ, URZ, URZ ;  /* 0x0000003f3f3ff290 */ /* 0x000fe8000fffe03f */
[----:B---3--:R-:W-:Y:S01]  /*33f0*/  HMMA.16816.F32.BF16 R68, R4, R38, R68 ;  /* 0x000000260444723c */ /* 0x008fe20000041844 */
[----:B-1----:R-:W-:-:S07]  /*3400*/  FMUL.FTZ R2, R75, c[0x0][0x320] ;  /* 0x0000c8004b027a20 */ /* 0x002fce0000410000 */
[----:B------:R-:W-:Y:S01]  /*3410*/  HMMA.16816.F32.BF16 R72, R8, R50, R60 ;  /* 0x000000320848723c */ /* 0x000fe2000004183c */
[----:B------:R1:W3:Y:S07]  /*3420*/  MUFU.TANH R95, R2 ;  /* 0x00000002005f7308 */ /* 0x0002ee0000002400 */
[----:B------:R-:W-:Y:S01]  /*3430*/  HMMA.16816.F32.BF16 R60, R20, R40, R44 ;  /* 0x00000028143c723c */ /* 0x000fe2000004182c */
[----:B------:R-:W5:Y:S07]  /*3440*/  LDSM.16.M88.4 R44, [R232+0x7900] ;  /* 0x00790000e82c783b */ /* 0x000f6e0000000200 */
[----:B------:R-:W-:-:S02]  /*3450*/  FMUL.FTZ R68, R68, c[0x0][0x320] ;  /* 0x0000c80044447a20 */ /* 0x000fc40000410000 */
[----:B------:R-:W-:Y:S02]  /*3460*/  FMUL.FTZ R69, R69, c[0x0][0x320] ;  /* 0x0000c80045457a20 */ /* 0x000fe40000410000 */
[----:B------:R-:W-:Y:S01]  /*3470*/  FMUL.FTZ R70, R70, c[0x0][0x320] ;  /* 0x0000c80046467a20 */ /* 0x000fe20000410000 */
[----:B------:R-:W-:Y:S01]  /*3480*/  HMMA.16816.F32.BF16 R48, R32, R58, R108 ;  /* 0x0000003a2030723c */ /* 0x000fe2000004186c */
[----:B------:R-:W2:Y:S01]  /*3490*/  MUFU.TANH R68, R68 ;  /* 0x0000004400447308 */ /* 0x000ea20000002400 */
[----:B-1----:R-:W-:-:S07]  /*34a0*/  FMUL.FTZ R2, R76, c[0x0][0x320] ;  /* 0x0000c8004c027a20 */ /* 0x002fce0000410000 */
[----:B------:R1:W1:Y:S02]  /*34b0*/  MUFU.TANH R94, R2 ;  /* 0x00000002005e7308 */ /* 0x0002640000002400 */
[----:B------:R-:W-:Y:S06]  /*34c0*/  HMMA.16816.F32.BF16 R56, R12, R52, R60 ;  /* 0x000000340c38723c */ /* 0x000fec000004183c */
[----:B------:R-:W2:Y:S07]  /*34d0*/  MUFU.TANH R69, R69 ;  /* 0x0000004500457308 */ /* 0x000eae0000002400 */
[----:B------:R-:W-:Y:S01]  /*34e0*/  HMMA.16816.F32.BF16 R60, R24, R42, R48 ;  /* 0x0000002a183c723c */ /* 0x000fe20000041830 */
[----:B-1----:R-:W-:Y:S01]  /*34f0*/  FMUL.FTZ R2, R77, c[0x0][0x320] ;  /* 0x0000c8004d027a20 */ /* 0x002fe20000410000 */
[----:B------:R-:W1:Y:S01]  /*3500*/  LDSM.16.M88.4 R48, [R243+0x3800] ;  /* 0x00380000f330783b */ /* 0x000e620000000200 */
[----:B------:R-:W1:Y:S03]  /*3510*/  MUFU.TANH R70, R70 ;  /* 0x0000004600467308 */ /* 0x000e660000002400 */
[----:B------:R-:W1:Y:S05]  /*3520*/  LDSM.16.M88.4 R40, [R238+0x7900] ;  /* 0x00790000ee28783b */ /* 0x000e6a0000000200 */
[----:B------:R2:W1:Y:S02]  /*3530*/  MUFU.TANH R93, R2 ;  /* 0x00000002005d7308 */ /* 0x0004640000002400 */
[----:B--2---:R-:W-:-:S06]  /*3540*/  FMUL.FTZ R2, R78, c[0x0][0x320] ;  /* 0x0000c8004e027a20 */ /* 0x004fcc0000410000 */
[----:B------:R2:W1:Y:S02]  /*3550*/  MUFU.TANH R92, R2 ;  /* 0x00000002005c7308 */ /* 0x0004640000002400 */
[----:B--2---:R-:W-:Y:S02]  /*3560*/  FMUL.FTZ R2, R79, c[0x0][0x320] ;  /* 0x0000c8004f027a20 */ /* 0x004fe40000410000 */
[----:B------:R-:W-:Y:S04]  /*3570*/  HMMA.16816.F32.BF16 R76, R4, R36, R56 ;  /* 0x00000024044c723c */ /* 0x000fe80000041838 */
[----:B------:R2:W1:Y:S04]  /*3580*/  MUFU.TANH R89, R2 ;  /* 0x0000000200597308 */ /* 0x0004680000002400 */
[----:B------:R-:W-:Y:S08]  /*3590*/  HMMA.16816.F32.BF16 R56, R16, R54, R60 ;  /* 0x000000361038723c */ /* 0x000ff0000004183c */
[----:B-----5:R-:W-:Y:S01]  /*35a0*/  HMMA.16816.F32.BF16 R60, R28, R44, R140 ;  /* 0x0000002c1c3c723c */ /* 0x020fe2000004188c */
[----:B--2---:R-:W-:-:S04]  /*35b0*/  FMUL.FTZ R2, R72, c[0x0][0x320] ;  /* 0x0000c80048027a20 */ /* 0x004fc80000410000 */
[----:B------:R2:W1:Y:S03]  /*35c0*/  MUFU.TANH R91, R2 ;  /* 0x00000002005b7308 */ /* 0x0004660000002400 */
[----:B------:R-:W-:Y:S01]  /*35d0*/  HMMA.16816.F32.BF16 R28, R28, R46, R144 ;  /* 0x0000002e1c1c723c */ /* 0x000fe20000041890 */
[----:B--2---:R-:W-:Y:S11]  /*35e0*/  FMUL.FTZ R2, R73, c[0x0][0x320] ;  /* 0x0000c80049027a20 */ /* 0x004ff60000410000 */
[----:B------:R-:W-:Y:S04]  /*35f0*/  @!UPT UIADD3 URZ, URZ, URZ, URZ ;  /* 0x0000003f3f3ff290 */ /* 0x000fe8000fffe03f */
[----:B-1----:R-:W-:Y:S01]  /*3600*/  HMMA.16816.F32.BF16 R60, R20, R48, R60 ;  /* 0x00000030143c723c */ /* 0x002fe2000004183c */
[----:B------:R1:W2:Y:S02]  /*3610*/  MUFU.TANH R90, R2 ;  /* 0x00000002005a7308 */ /* 0x0002a40000002400 */
        /* <DEDUP_REMOVED lines=8> */
[----:B------:R-:W-:Y:S08]  /*36a0*/  @!UPT UIADD3 URZ, URZ, URZ, URZ ;  /* 0x0000003f3f3ff290 */ /* 0x000ff0000fffe03f */
[----:B------:R-:W-:Y:S01]  /*36b0*/  HMMA.16816.F32.BF16 R52, R24, R48, R64 ;  /* 0x000000301834723c */ /* 0x000fe20000041840 */
[----:B-1----:R-:W-:-:S07]  /*36c0*/  FMUL.FTZ R2, R81, c[0x0][0x320] ;  /* 0x0000c80051027a20 */ /* 0x002fce0000410000 */
[----:B------:R-:W-:Y:S01]  /*36d0*/  HMMA.16816.F32.BF16 R64, R8, R38, R56 ;  /* 0x000000260840723c */ /* 0x000fe20000041838 */
[----:B------:R1:W1:Y:S07]  /*36e0*/  MUFU.TANH R85, R2 ;  /* 0x0000000200557308 */ /* 0x00026e0000002400 */
[----:B------:R-:W-:Y:S01]  /*36f0*/  HMMA.16816.F32.BF16 R56, R32, R46, R116 ;  /* 0x0000002e2038723c */ /* 0x000fe20000041874 */
[----:B------:R-:W5:Y:S01]  /*3700*/  LDSM.16.M88.4 R32, [R237+0x3800] ;  /* 0x00380000ed20783b */ /* 0x000f620000000200 */
[----:B------:R-:W-:-:S06]  /*3710*/  DEPBAR.LE SB0, 0x0 ;  /* 0x000080000000791a */ /* 0x000fcc0000000000 */
[----:B------:R-:W-:Y:S01]  /*3720*/  HMMA.16816.F32.BF16 R52, R16, R40, R52 ;  /* 0x000000281034723c */ /* 0x000fe20000041834 */
[----:B-1----:R-:W-:-:S04]  /*3730*/  FMUL.FTZ R2, R82, c[0x0][0x320] ;  /* 0x0000c80052027a20 */ /* 0x002fc80000410000 */
[----:B------:R1:W1:Y:S03]  /*3740*/  MUFU.TANH R82, R2 ;  /* 0x0000000200527308 */ /* 0x0002660000002400 */
[----:B------:R-:W-:Y:S01]  /*3750*/  HMMA.16816.F32.BF16 R36, R12, R40, R60 ;  /* 0x000000280c24723c */ /* 0x000fe2000004183c */
[----:B------:R-:W-:Y:S02]  /*3760*/  FMUL.FTZ R65, R65, c[0x0][0x320] ;  /* 0x0000c80041417a20 */ /* 0x000fe40000410000 */
[----:B------:R-:W-:Y:S02]  /*3770*/  FMUL.FTZ R66, R66, c[0x0][0x320] ;  /* 0x0000c80042427a20 */ /* 0x000fe40000410000 */
[----:B------:R-:W-:Y:S02]  /*3780*/  FMUL.FTZ R67, R67, c[0x0][0x320] ;  /* 0x0000c80043437a20 */ /* 0x000fe40000410000 */
[----:B------:R-:W2:Y:S01]  /*3790*/  MUFU.TANH R65, R65 ;  /* 0x0000004100417308 */ /* 0x000ea20000002400 */
[----:B------:R-:W-:Y:S01]  /*37a0*/  HMMA.16816.F32.BF16 R24, R24, R50, R56 ;  /* 0x000000321818723c */ /* 0x000fe20000041838 */
[----:B-1----:R-:W-:-:S06]  /*37b0*/  FMUL.FTZ R2, R83, c[0x0][0x320] ;  /* 0x0000c80053027a20 */ /* 0x002fcc0000410000 */
[----:B------:R-:W1:Y:S01]  /*37c0*/  MUFU.TANH R66, R66 ;  /* 0x0000004200427308 */ /* 0x000e620000002400 */
[----:B------:R-:W-:Y:S07]  /*37d0*/  HMMA.16816.F32.BF16 R48, R20, R50, R28 ;  /* 0x000000321430723c */ /* 0x000fee000004181c */
[----:B------:R1:W1:Y:S01]  /*37e0*/  MUFU.TANH R81, R2 ;  /* 0x0000000200517308 */ /* 0x0002620000002400 */
[----:B-----5:R-:W-:Y:S07]  /*37f0*/  HMMA.16816.F32.BF16 R52, R8, R32, R52 ;  /* 0x000000200834723c */ /* 0x020fee0000041834 */
[----:B------:R-:W2:Y:S01]  /*3800*/  MUFU.TANH R67, R67 ;  /* 0x0000004300437308 */ /* 0x000ea20000002400 */
[----:B------:R-:W-:Y:S01]  /*3810*/  HMMA.16816.F32.BF16 R16, R16, R42, R24 ;  /* 0x0000002a1010723c */ /* 0x000fe20000041818 */
[----:B-1----:R-:W-:-:S07]  /*3820*/  FMUL.FTZ R2, R72, c[0x0][0x320] ;  /* 0x0000c80048027a20 */ /* 0x002fce0000410000 */
[----:B------:R-:W-:Y:S01]  /*3830*/  HMMA.16816.F32.BF16 R12, R12, R42, R48 ;  /* 0x0000002a0c0c723c */ /* 0x000fe20000041830 */
[----:B------:R1:W1:Y:S07]  /*3840*/  MUFU.TANH R83, R2 ;  /* 0x0000000200537308 */ /* 0x00026e0000002400 */
[----:B------:R-:W-:Y:S01]  /*3850*/  HMMA.16816.F32.BF16 R20, R4, R32, R36 ;  /* 0x000000200414723c */ /* 0x000fe20000041824 */
[----:B------:R-:W-:Y:S02]  /*3860*/  FMUL.FTZ R52, R52, c[0x0][0x320] ;  /* 0x0000c80034347a20 */ /* 0x000fe40000410000 */
[----:B------:R-:W-:-:S02]  /*3870*/  FMUL.FTZ R53, R53, c[0x0][0x320] ;  /* 0x0000c80035357a20 */ /* 0x000fc40000410000 */
[----:B------:R-:W-:Y:S02]  /*3880*/  FMUL.FTZ R54, R54, c[0x0][0x320] ;  /* 0x0000c80036367a20 */ /* 0x000fe40000410000 */
[----:B------:R-:W2:Y:S01]  /*3890*/  MUFU.TANH R52, R52 ;  /* 0x0000003400347308 */ /* 0x000ea20000002400 */
[----:B------:R-:W-:Y:S01]  /*38a0*/  HMMA.16816.F32.BF16 R8, R8, R34, R16 ;  /* 0x000000220808723c */ /* 0x000fe20000041810 */
[----:B-1----:R-:W-:-:S06]  /*38b0*/  FMUL.FTZ R2, R73, c[0x0][0x320] ;  /* 0x0000c80049027a20 */ /* 0x002fcc0000410000 */
[----:B------:R1:W1:Y:S01]  /*38c0*/  MUFU.TANH R84, R2 ;  /* 0x0000000200547308 */ /* 0x0002620000002400 */
[----:B------:R-:W-:Y:S07]  /*38d0*/  HMMA.16816.F32.BF16 R4, R4, R34, R12 ;  /* 0x000000220404723c */ /* 0x000fee000004180c */
[----:B------:R-:W2:Y:S01]  /*38e0*/  MUFU.TANH R53, R53 ;  /* 0x0000003500357308 */ /* 0x000ea20000002400 */
[----:B------:R-:W-:Y:S01]  /*38f0*/  FMUL.FTZ R20, R20, c[0x0][0x320] ;  /* 0x0000c80014147a20 */ /* 0x000fe20000410000 */
[----:B------:R-:W-:Y:S01]  /*3900*/  SHF.R.S32.HI R15, RZ, 0x1f, R134 ;  /* 0x0000001fff0f7819 */ /* 0x000fe20000011486 */
[----:B------:R-:W-:-:S02]  /*3910*/  FMUL.FTZ R21, R21, c[0x0][0x320] ;  /* 0x0000c80015157a20 */ /* 0x000fc40000410000 */
[----:B------:R-:W-:Y:S02]  /*3920*/  FMUL.FTZ R22, R22, c[0x0][0x320] ;  /* 0x0000c80016167a20 */ /* 0x000fe40000410000 */
[----:B------:R-:W-:Y:S01]  /*3930*/  FMUL.FTZ R23, R23, c[0x0][0x320] ;  /* 0x0000c80017177a20 */ /* 0x000fe20000410000 */
[----:B------:R-:W2:Y:S01]  /*3940*/  MUFU.TANH R54, R54 ;  /* 0x0000003600367308 */ /* 0x000ea20000002400 */
[----:B-1----:R-:W-:Y:S02]  /*3950*/  FMUL.FTZ R2, R74, c[0x0][0x320] ;  /* 0x0000c8004a027a20 */ /* 0x002fe40000410000 */
[----:B------:R-:W-:Y:S02]  /*3960*/  FMUL.FTZ R8, R8, c[0x0][0x320] ;  /* 0x0000c80008087a20 */ /* 0x000fe40000410000 */
[----:B------:R-:W-:Y:S02]  /*3970*/  FMUL.FTZ R9, R9, c[0x0][0x320] ;  /* 0x0000c80009097a20 */ /* 0x000fe40000410000 */
[----:B------:R-:W-:Y:S01]  /*3980*/  FMUL.FTZ R10, R10, c[0x0][0x320] ;  /* 0x0000c8000a0a7a20 */ /* 0x000fe20000410000 */
[----:B------:R1:W1:Y:S01]  /*3990*/  MUFU.TANH R80, R2 ;  /* 0x0000000200507308 */ /* 0x0002620000002400 */
[----:B------:R-:W-:-:S02]  /*39a0*/  FMUL.FTZ R11, R11, c[0x0][0x320] ;  /* 0x0000c8000b0b7a20 */ /* 0x000fc40000410000 */
[----:B------:R-:W-:Y:S02]  /*39b0*/  FMUL.FTZ R5, R5, c[0x0][0x320] ;  /* 0x0000c80005057a20 */ /* 0x000fe40000410000 */
[----:B------:R-:W-:Y:S02]  /*39c0*/  FMUL.FTZ R6, R6, c[0x0][0x320] ;  /* 0x0000c80006067a20 */ /* 0x000fe40000410000 */
[----:B------:R-:W-:Y:S01]  /*39d0*/  FMUL.FTZ R7, R7, c[0x0][0x320] ;  /* 0x0000c80007077a20 */ /* 0x000fe20000410000 */
[----:B------:R-:W2:Y:S01]  /*39e0*/  MUFU.TANH R33, R20 ;  /* 0x0000001400217308 */ /* 0x000ea20000002400 */
[----:B------:R-:W-:Y:S02]  /*39f0*/  FMUL.FTZ R4, R4, c[0x0][0x320] ;  /* 0x0000c80004047a20 */ /* 0x000fe40000410000 */
[----:B-1----:R-:W-:-:S05]  /*3a00*/  FMUL.FTZ R2, R75, c[0x0][0x320] ;  /* 0x0000c8004b027a20 */ /* 0x002fca0000410000 */
[----:B------:R-:W1:Y:S08]  /*3a10*/  MUFU.TANH R32, R21 ;  /* 0x0000001500207308 */ /* 0x000e700000002400 */
[----:B------:R5:W1:Y:S08]  /*3a20*/  MUFU.TANH R75, R2 ;  /* 0x00000002004b7308 */ /* 0x000a700000002400 */
[----:B------:R-:W1:Y:S01]  /*3a30*/  MUFU.TANH R31, R22 ;  /* 0x00000016001f7308 */ /* 0x000e620000002400 */
[----:B-----5:R-:W-:-:S07]  /*3a40*/  FMUL.FTZ R2, R76, c[0x0][0x320] ;  /* 0x0000c8004c027a20 */ /* 0x020fce0000410000 */
        /* <DEDUP_REMOVED lines=16> */
[----:B------:R5:W1:Y:S08]  /*3b50*/  MUFU.TANH R28, R4 ;  /* 0x00000004001c7308 */ /* 0x000a700000002400 */
[----:B------:R1:W1:Y:S01]  /*3b60*/  MUFU.TANH R44, R2 ;  /* 0x00000002002c7308 */ /* 0x0002620000002400 */
[----:B-----5:R-:W-:Y:S01]  /*3b70*/  LOP3.LUT R4, R154, R153, RZ, 0xfc, !PT ;  /* 0x000000999a047212 */ /* 0x020fe200078efcff */
[----:B-1----:R-:W-:-:S06]  /*3b80*/  FMUL.FTZ R2, R71, c[0x0][0x320] ;  /* 0x0000c80047027a20 */ /* 0x002fcc0000410000 */
[----:B------:R1:W1:Y:S02]  /*3b90*/  MUFU.TANH R40, R2 ;  /* 0x0000000200287308 */ /* 0x0002640000002400 */
[----:B-1----:R-:W-:-:S06]  /*3ba0*/  FMUL.FTZ R2, R55, c[0x0][0x320] ;  /* 0x0000c80037027a20 */ /* 0x002fcc0000410000 */
[----:B------:R1:W1:Y:S02]  /*3bb0*/  MUFU.TANH R190, R2 ;  /* 0x0000000200be7308 */ /* 0x0002640000002400 */
[----:B-1----:R-:W-:-:S05]  /*3bc0*/  IADD3 R2, R156, 0x100, RZ ;  /* 0x000001009c027810 */ /* 0x002fca0007ffe0ff */
[----:B------:R1:W-:Y:S04]  /*3bd0*/  STL [R1+0x2c], R2 ;  /* 0x00002c0201007387 */ /* 0x0003e80000100800 */
[----:B------:R-:W-:Y:S06]  /*3be0*/  BAR.SYNC.DEFER_BLOCKING 0x0 ;  /* 0x0000000000007b1d */ /* 0x000fec0000010000 */
[----:B------:R-:W-:Y:S05]  /*3bf0*/  @P2 BRA `(.L_x_753) ;  /* 0x0000049000002947 */ /* 0x000fea0003800000 */
[----:B--234-:R-:W-:Y:S01]  /*3c00*/  ULEA UR4, UR11, UR9, 0x6 ;  /* 0x000000090b047291 */ /* 0x01cfe2000f8e303f */
[----:B------:R-:W-:-:S05]  /*3c10*/  IMAD.MOV.U32 R9, RZ, RZ, RZ ;  /* 0x000000ffff097224 */ /* 0x000fca00078e00ff */
[----:B------:R-:W-:-:S05]  /*3c20*/  IMAD.U32 R5, RZ, RZ, UR4 ;  /* 0x00000004ff057e24 */ /* 0x000fca000f8e00ff */
[----:B------:R-:W-:-:S05]  /*3c30*/  IADD3 R5, R5, -0x80, R158 ;  /* 0xffffff8005057810 */ /* 0x000fca0007ffe09e */
[----:B------:R-:W-:-:S04]  /*3c40*/  @P1 IMAD.HI.U32 R6, R5, c[0x0][0x2bc], RZ ;  /* 0x0000af0005061a27 */ /* 0x000fc800078e00ff */
[----:B-1----:R-:W-:Y:S01]  /*3c50*/  IMAD.MOV.U32 R2, RZ, RZ, R5 ;  /* 0x000000ffff027224 */ /* 0x002fe200078e0005 */
        /* <DEDUP_REMOVED lines=9> */
[----:B------:R-:W-:Y:S01]  /*3cf0*/  SEL R25, RZ, 0x10, P3 ;  /* 0x00000010ff197807 */ /* 0x000fe20001800000 */
[----:B------:R-:W-:Y:S01]  /*3d00*/  IMAD R10, R2, c[0x0][0x2b8], R5 ;  /* 0x0000ae00020a7a24 */ /* 0x000fe200078e0205 */
[----:B------:R-:W-:Y:S02]  /*3d10*/  IADD3 R22, -R26, 0x10, RZ ;  /* 0x000000101a167810 */ /* 0x000fe40007ffe1ff */
[----:B------:R-:W-:Y:S02]  /*3d20*/  IADD3 R11, -R25, 0x10, RZ ;  /* 0x00000010190b7810 */ /* 0x000fe40007ffe1ff */
[----:B------:R-:W-:Y:S01]  /*3d30*/  SHF.R.S32.HI R2, RZ, 0x1f, R10 ;  /* 0x0000001fff027819 */ /* 0x000fe2000001140a */
[----:B------:R-:W-:Y:S01]  /*3d40*/  STL [R1+0x30], R10 ;  /* 0x0000300a01007387 */ /* 0x000fe20000100800 */
[----:B------:R-:W-:-:S02]  /*3d50*/  LOP3.LUT R22, R22, 0xf, RZ, 0xc0, !PT ;  /* 0x0000000f16167812 */ /* 0x000fc400078ec0ff */
[----:B------:R-:W-:Y:S01]  /*3d60*/  LOP3.LUT R11, R11, 0xf, RZ, 0xc0, !PT ;  /* 0x0000000f0b0b7812 */ /* 0x000fe200078ec0ff */
[----:B------:R-:W-:-:S04]  /*3d70*/  IMAD R2, R2, c[0x0][0x1e0], RZ ;  /* 0x0000780002027a24 */ /* 0x000fc800078e02ff */
[C---:B------:R-:W-:Y:S02]  /*3d80*/  IMAD R2, R10.reuse, c[0x0][0x1e4], R2 ;  /* 0x000079000a027a24 */ /* 0x040fe400078e0202 */
[----:B-1----:R-:W-:-:S04]  /*3d90*/  IMAD.WIDE.U32 R6, R10, c[0x0][0x1e0], RZ ;  /* 0x000078000a067a25 */ /* 0x002fc800078e00ff */
[----:B------:R-:W-:Y:S01]  /*3da0*/  IMAD.IADD R7, R7, 0x1, R2 ;  /* 0x0000000107077824 */ /* 0x000fe200078e0202 */
[----:B--2---:R-:W-:-:S03]  /*3db0*/  SHF.R.S32.HI R2, RZ, 0x1f, R9 ;  /* 0x0000001fff027819 */ /* 0x004fc60000011409 */
[----:B------:R-:W-:Y:S01]  /*3dc0*/  IMAD.WIDE.U32 R6, R9, c[0x0][0x1f0], R6 ;  /* 0x00007c0009067a25 */ /* 0x000fe200078e0006 */
[----:B------:R-:W-:Y:S03]  /*3dd0*/  STL [R1+0x28], R9 ;  /* 0x0000280901007387 */ /* 0x000fe60000100800 */
[----:B------:R-:W-:-:S04]  /*3de0*/  IMAD R2, R2, c[0x0][0x1f0], RZ ;  /* 0x00007c0002027a24 */ /* 0x000fc800078e02ff */
[----:B------:R-:W-:Y:S01]  /*3df0*/  IMAD R5, R9, c[0x0][0x1f4], R2 ;  /* 0x00007d0009057a24 */ /* 0x000fe200078e0202 */
[----:B------:R-:W-:-:S04]  /*3e00*/  IADD3 R2, P2, R6, UR20, RZ ;  /* 0x0000001406027c10 */ /* 0x000fc8000ff5e0ff */
[----:B------:R-:W-:Y:S02]  /*3e10*/  IADD3.X R6, R7, UR18, R5, P2, !PT ;  /* 0x0000001207067c10 */ /* 0x000fe400097fe405 */
[----:B------:R-:W-:-:S04]  /*3e20*/  LEA R5, P2, R2, c[0x0][0x1c8], 0x1 ;  /* 0x0000720002057a11 */ /* 0x000fc800078408ff */
[----:B------:R-:W-:Y:S01]  /*3e30*/  LEA.HI.X R2, R2, c[0x0][0x1cc], R6, 0x1, P2 ;  /* 0x0000730002027a11 */ /* 0x000fe200010f0c06 */
[----:B------:R-:W1:Y:S01]  /*3e40*/  SHFL.IDX PT, R10, R5, 0x3, 0x181f ;  /* 0x00781f00050a7f89 */ /* 0x000e6200000e0000 */
[----:B------:R-:W-:-:S03]  /*3e50*/  SHF.L.U64.HI R6, R132, 0x1, R157 ;  /* 0x0000000184067819 */ /* 0x000fc6000001029d */
[----:B------:R-:W2:Y:S04]  /*3e60*/  SHFL.IDX PT, R7, R2, 0x3, 0x181f ;  /* 0x00781f0002077f89 */ /* 0x000ea800000e0000 */
[----:B------:R-:W3:Y:S04]  /*3e70*/  SHFL.IDX PT, R18, R5, RZ, 0x181f ;  /* 0x00181fff05127589 */ /* 0x000ee800000e0000 */
[----:B------:R-:W-:Y:S04]  /*3e80*/  SHFL.IDX PT, R14, R5, 0x1, 0x181f ;  /* 0x00381f00050e7f89 */ /* 0x000fe800000e0000 */
[----:B------:R-:W4:Y:S04]  /*3e90*/  SHFL.IDX PT, R8, R2, RZ, 0x181f ;  /* 0x00181fff02087589 */ /* 0x000f2800000e0000 */
[----:B------:R5:W5:Y:S04]  /*3ea0*/  SHFL.IDX PT, R9, R5, 0x2, 0x181f ;  /* 0x00581f0005097f89 */ /* 0x000b6800000e0000 */
[----:B------:R-:W5:Y:S01]  /*3eb0*/  SHFL.IDX PT, R13, R2, 0x1, 0x181f ;  /* 0x00381f00020d7f89 */ /* 0x000f6200000e0000 */
[----:B-1----:R-:W-:-:S03]  /*3ec0*/  IADD3 R22, P5, P2, R22, R10, R12 ;  /* 0x0000000a16167210 */ /* 0x002fc60007abe00c */
[----:B------:R1:W1:Y:S01]  /*3ed0*/  SHFL.IDX PT, R24, R2, 0x2, 0x181f ;  /* 0x00581f0002187f89 */ /* 0x00026200000e0000 */
[----:B--2---:R-:W-:Y:S02]  /*3ee0*/  IADD3.X R23, RZ, R7, R6, P5, P2 ;  /* 0x00000007ff177210 */ /* 0x004fe40002fe4406 */
[----:B---3--:R-:W-:-:S05]  /*3ef0*/  IADD3 R20, P6, R18, R12, RZ ;  /* 0x0000000c12147210 */ /* 0x008fca0007fde0ff */
[----:B----4-:R-:W-:Y:S01]  /*3f00*/  IMAD.X R21, R8, 0x1, R6, P6 ;  /* 0x0000000108157824 */ /* 0x010fe200030e0606 */
[----:B-----5:R-:W-:-:S04]  /*3f10*/  SHF.L.U64.HI R5, R134, 0x1, R15 ;  /* 0x0000000186057819 */ /* 0x020fc8000001020f */
[----:B------:R2:W-:Y:S01]  /*3f20*/  LDGSTS.E.BYPASS.LTC128B.128 [R156+0x4100], [R20.64], !P4 ;  /* 0x04100000149c7fae */ /* 0x0005e2000e101d4c */
[----:B-1----:R-:W-:-:S05]  /*3f30*/  IMAD.SHL.U32 R2, R134, 0x2, RZ ;  /* 0x0000000286027824 */ /* 0x002fca00078e00ff */
[----:B------:R-:W-:-:S04]  /*3f40*/  IADD3 R10, P5, P2, R11, R10, R2 ;  /* 0x0000000a0b0a7210 */ /* 0x000fc80007abe002 */
[--C-:B------:R-:W-:Y:S02]  /*3f50*/  IADD3.X R11, RZ, R7, R5.reuse, P5, P2 ;  /* 0x00000007ff0b7210 */ /* 0x100fe40002fe4405 */
[----:B------:R-:W-:Y:S02]  /*3f60*/  IADD3 R18, P5, R18, R2, RZ ;  /* 0x0000000212127210 */ /* 0x000fe40007fbe0ff */
[C---:B------:R-:W-:Y:S02]  /*3f70*/  IADD3 R16, P2, R14.reuse, R12, RZ ;  /* 0x0000000c0e107210 */ /* 0x040fe40007f5e0ff */
[----:B------:R-:W-:Y:S01]  /*3f80*/  IADD3 R14, P6, R14, R2, RZ ;  /* 0x000000020e0e7210 */ /* 0x000fe20007fde0ff */
[--C-:B------:R-:W-:Y:S01]  /*3f90*/  IMAD.X R19, R8, 0x1, R5.reuse, P5 ;  /* 0x0000000108137824 */ /* 0x100fe200028e0605 */
[----:B------:R-:W-:Y:S01]  /*3fa0*/  IADD3 R12, P5, R9, R12, RZ ;  /* 0x0000000c090c7210 */ /* 0x000fe20007fbe0ff */
[--C-:B------:R-:W-:Y:S01]  /*3fb0*/  IMAD.X R17, R13, 0x1, R6.reuse, P2 ;  /* 0x000000010d117824 */ /* 0x100fe200010e0606 */
        /* <DEDUP_REMOVED lines=13> */
.L_x_753:
[----:B-1234-:R-:W-:Y:S01]  /*4090*/  LOP3.LUT R2, R155, 0xffffffe0, RZ, 0xc0, !PT ;  /* 0xffffffe09b027812 */ /* 0x01efe200078ec0ff */
[----:B------:R-:W-:Y:S01]  /*40a0*/  IMAD.U32 R5, RZ, RZ, UR15 ;  /* 0x0000000fff057e24 */ /* 0x000fe2000f8e00ff */
[----:B------:R-:W-:Y:S01]  /*40b0*/  STL [R1+0x8c], R251 ;  /* 0x00008cfb01007387 */ /* 0x000fe20000100800 */
[----:B------:R-:W-:-:S02]  /*40c0*/  IMAD.SHL.U32 R233, R4, 0x2, RZ ;  /* 0x0000000204e97824 */ /* 0x000fc400078e00ff */
[----:B------:R-:W-:Y:S01]  /*40d0*/  IMAD.IADD R2, R159, 0x1, -R2 ;  /* 0x000000019f027824 */ /* 0x000fe200078e0a02 */
[----:B------:R-:W-:Y:S01]  /*40e0*/  STL [R1+0x88], R250 ;  /* 0x000088fa01007387 */ /* 0x000fe20000100800 */
[----:B------:R-:W-:Y:S01]  /*40f0*/  IMAD R234, R3, 0x2, R233 ;  /* 0x0000000203ea7824 */ /* 0x000fe200078e02e9 */
[C---:B------:R-:W-:Y:S02]  /*4100*/  LEA R236, R0.reuse, R233, 0x1 ;  /* 0x000000e900ec7211 */ /* 0x040fe400078e08ff */
[----:B------:R-:W-:Y:S01]  /*4110*/  SHF.R.S32.HI R8, RZ, 0x1f, R2 ;  /* 0x0000001fff087819 */ /* 0x000fe20000011402 */
[----:B------:R-:W-:Y:S01]  /*4120*/  STL [R1+0x84], R249 ;  /* 0x000084f901007387 */ /* 0x000fe20000100800 */
[----:B------:R-:W-:Y:S02]  /*4130*/  IMAD R235, R0, 0x2, R234 ;  /* 0x0000000200eb7824 */ /* 0x000fe400078e02ea */
[----:B------:R-:W-:Y:S01]  /*4140*/  LEA.HI R8, R8, R2, RZ, 0x2 ;  /* 0x0000000208087211 */ /* 0x000fe200078f10ff */
[----:B------:R-:W-:Y:S03]  /*4150*/  STL [R1+0x80], R248 ;  /* 0x000080f801007387 */ /* 0x000fe60000100800 */
[----:B------:R-:W-:Y:S01]  /*4160*/  LOP3.LUT R8, R8, 0x7ffffffc, RZ, 0xc0, !PT ;  /* 0x7ffffffc08087812 */ /* 0x000fe200078ec0ff */
[----:B------:R-:W-:Y:S03]  /*4170*/  STL [R1+0x7c], R247 ;  /* 0x00007cf701007387 */ /* 0x000fe60000100800 */
[----:B------:R-:W-:Y:S01]  /*4180*/  IADD3 R8, R2, -R8, RZ ;  /* 0x8000000802087210 */ /* 0x000fe20007ffe0ff */
[----:B------:R-:W-:Y:S04]  /*4190*/  STL [R1+0x78], R246 ;  /* 0x000078f601007387 */ /* 0x000fe80000100800 */
[----:B------:R-:W-:Y:S01]  /*41a0*/  IMAD R8, R8, -0x2, R5 ;  /* 0xfffffffe08087824 */ /* 0x000fe200078e0205 */
[----:B------:R-:W-:Y:S04]  /*41b0*/  STL [R1+0x74], R245 ;  /* 0x000074f501007387 */ /* 0x000fe80000100800 */
[C---:B------:R-:W-:Y:S01]  /*41c0*/  ISETP.GT.AND P2, PT, R8.reuse, RZ, PT ;  /* 0x000000ff0800720c */ /* 0x040fe20003f44270 */
[----:B------:R-:W-:Y:S01]  /*41d0*/  STL [R1+0x70], R244 ;  /* 0x000070f401007387 */ /* 0x000fe20000100800 */
[----:B------:R-:W-:-:S02]  /*41e0*/  ISETP.GT.AND P6, PT, R8, 0x1, PT ;  /* 0x000000010800780c */ /* 0x000fc40003fc4270 */
[----:B------:R-:W-:Y:S01]  /*41f0*/  ISETP.GT.AND P5, PT, R8, 0x8, PT ;  /* 0x000000080800780c */ /* 0x000fe20003fa4270 */
[----:B------:R-:W-:Y:S01]  /*4200*/  STL [R1+0x6c], R243 ;  /* 0x00006cf301007387 */ /* 0x000fe20000100800 */
[----:B------:R-:W-:Y:S02]  /*4210*/  FSEL R6, R148, -INF , P2 ;  /* 0xff80000094067808 */ /* 0x000fe40001000000 */
[----:B------:R-:W-:Y:S01]  /*4220*/  FSEL R7, R135, -INF , P6 ;  /* 0xff80000087077808 */ /* 0x000fe20003000000 */
[----:B------:R-:W-:Y:S01]  /*4230*/  STL [R1+0x68], R242 ;  /* 0x000068f201007387 */ /* 0x000fe20000100800 */
[----:B------:R-:W-:Y:S02]  /*4240*/  FSEL R11, R133, -INF , P2 ;  /* 0xff800000850b7808 */ /* 0x000fe40001000000 */
[----:B------:R-:W-:Y:S01]  /*4250*/  FSEL R120, R150, -INF , P2 ;  /* 0xff80000096787808 */ /* 0x000fe20001000000 */
[----:B------:R-:W-:Y:S01]  /*4260*/  STL [R1+0x64], R241 ;  /* 0x000064f101007387 */ /* 0x000fe20000100800 */
[----:B------:R-:W-:-:S02]  /*4270*/  FSEL R96, R152, -INF , P2 ;  /* 0xff80000098607808 */ /* 0x000fc40001000000 */
[----:B------:R-:W-:Y:S01]  /*4280*/  ISETP.GT.AND P2, PT, R8, 0x9, PT ;  /* 0x000000090800780c */ /* 0x000fe20003f44270 */
[----:B------:R-:W-:Y:S01]  /*4290*/  STL [R1+0x60], R240 ;  /* 0x000060f001007387 */ /* 0x000fe20000100800 */
[----:B------:R-:W-:Y:S02]  /*42a0*/  FSEL R9, R106, -INF , P5 ;  /* 0xff8000006a097808 */ /* 0x000fe40002800000 */
[----:B------:R-:W-:Y:S01]  /*42b0*/  FMNMX.FTZ R2, R6, R7, !PT ;  /* 0x0000000706027209 */ /* 0x000fe20007810000 */
        /* <DEDUP_REMOVED lines=15> */
[----:B------:R1:W-:Y:S01]  /*43b0*/  STL [R1+0x48], R132 ;  /* 0x0000488401007387 */ /* 0x0003e20000100800 */
[----:B------:R-:W-:Y:S02]  /*43c0*/  FSEL R17, R94, -INF , P6 ;  /* 0xff8000005e117808 */ /* 0x000fe40003000000 */
[----:B------:R-:W-:Y:S01]  /*43d0*/  FMNMX.FTZ R2, R10, R2, !PT ;  /* 0x000000020a027209 */ /* 0x000fe20007810000 */
[----:B------:R-:W-:Y:S01]  /*43e0*/  LDSM.16.MT88.4 R60, [R235+0x900] ;  /* 0x00090000eb3c783b */ /* 0x000fe20000004200 */
[----:B------:R-:W-:Y:S02]  /*43f0*/  FSEL R16, R102, -INF , P2 ;  /* 0xff80000066107808 */ /* 0x000fe40001000000 */
[----:B------:R-:W-:Y:S01]  /*4400*/  FSEL R123, R107, -INF , P2 ;  /* 0xff8000006b7b7808 */ /* 0x000fe20001000000 */
[----:B------:R-:W-:Y:S01]  /*4410*/  LDSM.16.MT88.4 R56, [R233+0x900] ;  /* 0x00090000e938783b */ /* 0x000fe20000004200 */
[----:B------:R-:W-:-:S02]  /*4420*/  FSEL R99, R113, -INF , P2 ;  /* 0xff80000071637808 */ /* 0x000fc40001000000 */
[----:B------:R-:W-:Y:S01]  /*4430*/  ISETP.GT.AND P2, PT, R8, 0x18, PT ;  /* 0x000000180800780c */ /* 0x000fe20003f44270 */
[----:B------:R-:W-:Y:S01]  /*4440*/  LDSM.16.MT88.4 R104, [R236+0x2100] ;  /* 0x00210000ec68783b */ /* 0x000fe20000004200 */
        /* <DEDUP_REMOVED lines=11> */
[----:B------:R-:W0:Y:S01]  /*4500*/  LDGDEPBAR ;  /* 0x00000000000079af */ /* 0x000e220000000000 */
[----:B------:R-:W-:Y:S02]  /*4510*/  FSEL R22, R89, -INF , P5 ;  /* 0xff80000059167808 */ /* 0x000fe40002800000 */
[----:B------:R-:W-:Y:S02]  /*4520*/  FSEL R125, R95, -INF , P5 ;  /* 0xff8000005f7d7808 */ /* 0x000fe40002800000 */
[----:B------:R-:W-:Y:S01]  /*4530*/  FSEL R113, R101, -INF , P5 ;  /* 0xff80000065717808 */ /* 0x000fe20002800000 */
[----:B------:R-:W-:Y:S01]  /*4540*/  LDSM.16.MT88.4 R92, [R233+0x2100] ;  /* 0x00210000e95c783b */ /* 0x000fe20000004200 */
[----:B------:R-:W-:-:S02]  /*4550*/  ISETP.GT.AND P5, PT, R8, 0x20, PT ;  /* 0x000000200800780c */ /* 0x000fc40003fa4270 */
[----:B------:R-:W-:Y:S01]  /*4560*/  FSEL R20, R85, -INF , P6 ;  /* 0xff80000055147808 */ /* 0x000fe20003000000 */
[----:B------:R-:W-:Y:S01]  /*4570*/  LDSM.16.MT88.4 R100, [R234+0x2100] ;  /* 0x00210000ea64783b */ /* 0x000fe20000004200 */
[----:B------:R-:W-:Y:S02]  /*4580*/  FMNMX.FTZ R2, R19, R2, !PT ;  /* 0x0000000213027209 */ /* 0x000fe40007810000 */
[----:B------:R-:W-:Y:S02]  /*4590*/  FSEL R23, R82, -INF , P2 ;  /* 0xff80000052177808 */ /* 0x000fe40001000000 */
[----:B------:R-:W-:Y:S02]  /*45a0*/  FSEL R126, R88, -INF , P2 ;  /* 0xff800000587e7808 */ /* 0x000fe40001000000 */
[----:B------:R-:W-:Y:S02]  /*45b0*/  FSEL R115, R91, -INF , P2 ;  /* 0xff8000005b737808 */ /* 0x000fe40001000000 */
[----:B------:R-:W-:-:S02]  /*45c0*/  ISETP.GT.AND P2, PT, R8, 0x21, PT ;  /* 0x000000210800780c */ /* 0x000fc40003f44270 */
[----:B------:R-:W-:Y:S02]  /*45d0*/  FSEL R180, R74, -INF , P5 ;  /* 0xff8000004ab47808 */ /* 0x000fe40002800000 */
        /* <DEDUP_REMOVED lines=16> */
[----:B------:R-:W-:Y:S01]  /*46e0*/  FSEL R168, R84, -INF , P2 ;  /* 0xff80000054a87808 */ /* 0x000fe20001000000 */
[----:B------:R-:W-:Y:S01]  /*46f0*/  LDSM.16.MT88.4 R72, [R236+0x900] ;  /* 0x00090000ec48783b */ /* 0x000fe20000004200 */
[----:B------:R-:W-:Y:S02]  /*4700*/  ISETP.GT.AND P2, PT, R8, 0x30, PT ;  /* 0x000000300800780c */ /* 0x000fe40003f44270 */
[----:B------:R-:W-:Y:S01]  /*4710*/  FSEL R173, R69, -INF , P5 ;  /* 0xff80000045ad7808 */ /* 0x000fe20002800000 */
[----:B------:R-:W-:Y:S01]  /*4720*/  LDSM.16.MT88.4 R84, [R236+0x100] ;  /* 0x00010000ec54783b */ /* 0x000fe20000004200 */
[----:B------:R-:W-:-:S02]  /*4730*/  FMNMX.FTZ R2, R174, R2, !PT ;  /* 0x00000002ae027209 */ /* 0x000fc40007810000 */
[----:B------:R-:W-:Y:S02]  /*4740*/  FSEL R181, R40, -INF , P5 ;  /* 0xff80000028b57808 */ /* 0x000fe40002800000 */
[----:B------:R-:W-:Y:S01]  /*4750*/  FSEL R136, R67, -INF , P5 ;  /* 0xff80000043887808 */ /* 0x000fe20002800000 */
[----:B------:R-:W-:Y:S01]  /*4760*/  LDSM.16.MT88.4 R40, [R233+0x100] ;  /* 0x00010000e928783b */ /* 0x000fe20000004200 */
[----:B------:R-:W-:Y:S02]  /*4770*/  FSEL R133, R65, -INF , P5 ;  /* 0xff80000041857808 */ /* 0x000fe40002800000 */
[----:B------:R-:W-:Y:S02]  /*4780*/  FSEL R205, R33, -INF , P2 ;  /* 0xff80000021cd7808 */ /* 0x000fe40001000000 */
[----:B------:R-:W-:Y:S02]  /*4790*/  ISETP.GT.AND P5, PT, R8, 0x31, PT ;  /* 0x000000310800780c */ /* 0x000fe40003fa4270 */
[----:B------:R-:W-:-:S02]  /*47a0*/  FMNMX.FTZ R2, R173, R2, !PT ;  /* 0x00000002ad027209 */ /* 0x000fc40007810000 */
[----:B------:R-:W-:Y:S02]  /*47b0*/  FSEL R182, R70, -INF , P6 ;  /* 0xff80000046b67808 */ /* 0x000fe40003000000 */
[----:B------:R-:W-:Y:S01]  /*47c0*/  FSEL R170, R66, -INF , P6 ;  /* 0xff80000042aa7808 */ /* 0x000fe20003000000 */
[----:B------:R-:W-:Y:S01]  /*47d0*/  LDSM.16.MT88.4 R68, [R233+0x2900] ;  /* 0x00290000e944783b */ /* 0x000fe20000004200 */
[----:B------:R-:W-:Y:S02]  /*47e0*/  FSEL R135, R44, -INF , P6 ;  /* 0xff8000002c877808 */ /* 0x000fe40003000000 */
[----:B------:R-:W-:Y:S01]  /*47f0*/  ISETP.GT.AND P6, PT, R8, 0x38, PT ;  /* 0x000000380800780c */ /* 0x000fe20003fc4270 */
[----:B------:R-:W-:Y:S01]  /*4800*/  LDSM.16.MT88.4 R64, [R234+0x2900] ;  /* 0x00290000ea40783b */ /* 0x000fe20000004200 */
[----:B-1----:R-:W-:Y:S02]  /*4810*/  FSEL R132, R32, -INF , P5 ;  /* 0xff80000020847808 */ /* 0x002fe40002800000 */
[----:B------:R-:W-:-:S02]  /*4820*/  FMNMX.FTZ R2, R205, R2, !PT ;  /* 0x00000002cd027209 */ /* 0x000fc40007810000 */
[----:B------:R-:W-:Y:S02]  /*4830*/  ISETP.GT.AND P5, PT, R8, 0x39, PT ;  /* 0x000000390800780c */ /* 0x000fe40003fa4270 */
[----:B------:R-:W-:Y:S02]  /*4840*/  FSEL R241, R28, -INF , P6 ;  /* 0xff8000001cf17808 */ /* 0x000fe40003000000 */
[----:B------:R-:W-:Y:S02]  /*4850*/  FMNMX.FTZ R2, R132, R2, !PT ;  /* 0x0000000284027209 */ /* 0x000fe40007810000 */
[----:B------:R-:W-:Y:S02]  /*4860*/  FSEL R237, R27, -INF , P5 ;  /* 0xff8000001bed7808 */ /* 0x000fe40002800000 */
[----:B------:R-:W-:Y:S02]  /*4870*/  FMNMX.FTZ R2, R241, R2, !PT ;  /* 0x00000002f1027209 */ /* 0x000fe40007810000 */
[----:B------:R-:W-:-:S02]  /*4880*/  FSEL R240, R31, -INF , P2 ;  /* 0xff8000001ff07808 */ /* 0x000fc40001000000 */
[----:B------:R-:W-:Y:S02]  /*4890*/  FMNMX.FTZ R2, R237, R2, !PT ;  /* 0x00000002ed027209 */ /* 0x000fe40007810000 */
[----:B------:R-:W-:Y:S02]  /*48a0*/  FSEL R229, R54, -INF , P2 ;  /* 0xff80000036e57808 */ /* 0x000fe40001000000 */
[----:B------:R-:W-:Y:S01]  /*48b0*/  FSEL R228, R52, -INF , P2 ;  /* 0xff80000034e47808 */ /* 0x000fe20001000000 */
[----:B------:R-:W1:Y:S01]  /*48c0*/  SHFL.BFLY PT, R5, R2, 0x2, 0x1f ;  /* 0x0c401f0002057f89 */ /* 0x000e6200000e0000 */
[----:B------:R-:W-:Y:S02]  /*48d0*/  FSEL R232, R30, -INF , P6 ;  /* 0xff8000001ee87808 */ /* 0x000fe40003000000 */
[----:B------:R-:W-:Y:S02]  /*48e0*/  FSEL R212, R29, -INF , P5 ;  /* 0xff8000001dd47808 */ /* 0x000fe40002800000 */
[----:B------:R-:W-:-:S02]  /*48f0*/  FMNMX.FTZ R0, R96, R97, !PT ;  /* 0x0000006160007209 */ /* 0x000fc40007810000 */
[----:B------:R-:W-:Y:S02]  /*4900*/  FSEL R191, R35, -INF , P6 ;  /* 0xff80000023bf7808 */ /* 0x000fe40003000000 */
[----:B------:R-:W-:Y:S02]  /*4910*/  FMNMX.FTZ R0, R98, R0, !PT ;  /* 0x0000000062007209 */ /* 0x000fe40007810000 */
[----:B------:R-:W-:Y:S02]  /*4920*/  FSEL R195, R34, -INF , P5 ;  /* 0xff80000022c37808 */ /* 0x000fe40002800000 */
[----:B------:R-:W-:Y:S02]  /*4930*/  FMNMX.FTZ R0, R99, R0, !PT ;  /* 0x0000000063007209 */ /* 0x000fe40007810000 */
[----:B------:R-:W-:Y:S02]  /*4940*/  FSEL R189, R189, -INF , P6 ;  /* 0xff800000bdbd7808 */ /* 0x000fe40003000000 */
[----:B------:R-:W-:-:S02]  /*4950*/  FMNMX.FTZ R0, R112, R0, !PT ;  /* 0x0000000070007209 */ /* 0x000fc40007810000 */
[----:B------:R-:W-:Y:S02]  /*4960*/  FSEL R188, R188, -INF , P5 ;  /* 0xff800000bcbc7808 */ /* 0x000fe40002800000 */
[----:B------:R-:W-:Y:S02]  /*4970*/  FMNMX.FTZ R0, R113, R0, !PT ;  /* 0x0000000071007209 */ /* 0x000fe40007810000 */
[----:B-1----:R-:W-:Y:S02]  /*4980*/  FMNMX.FTZ R2, R2, R5, !PT ;  /* 0x0000000502027209 */ /* 0x002fe40007810000 */
[----:B------:R-:W-:-:S03]  /*4990*/  FMNMX.FTZ R0, R115, R0, !PT ;  /* 0x0000000073007209 */ /* 0x000fc60007810000 */
[----:B------:R-:W1:Y:S01]  /*49a0*/  SHFL.BFLY PT, R137, R2, 0x1, 0x1f ;  /* 0x0c201f0002897f89 */ /* 0x000e6200000e0000 */
        /* <DEDUP_REMOVED lines=8> */
[C---:B------:R-:W-:Y:S01]  /*4a30*/  FSETP.NEU.FTZ.AND P2, PT, R137.reuse, -INF , PT ;  /* 0xff8000008900780b */ /* 0x040fe20003f5d000 */
[----:B------:R-:W-:Y:S01]  /*4a40*/  FMUL.FTZ R13, R137, c[0x0][0x2d0] ;  /* 0x0000b400890d7a20 */ /* 0x000fe20000410000 */
[----:B------:R-:W-:-:S04]  /*4a50*/  FMNMX.FTZ R2, R15, R2, !PT ;  /* 0x000000020f027209 */ /* 0x000fc80007810000 */
[----:B------:R-:W-:Y:S02]  /*4a60*/  FMNMX.FTZ R2, R16, R2, !PT ;  /* 0x0000000210027209 */ /* 0x000fe40007810000 */
[----:B------:R-:W-:Y:S02]  /*4a70*/  FSEL R13, R13, RZ, P2 ;  /* 0x000000ff0d0d7208 */ /* 0x000fe40001000000 */
[----:B------:R-:W-:Y:S02]  /*4a80*/  FMNMX.FTZ R2, R21, R2, !PT ;  /* 0x0000000215027209 */ /* 0x000fe40007810000 */
[----:B------:R-:W-:Y:S02]  /*4a90*/  ISETP.GT.AND P2, PT, R8, 0x31, PT ;  /* 0x000000310800780c */ /* 0x000fe40003f44270 */
[----:B------:R-:W-:Y:S02]  /*4aa0*/  FMNMX.FTZ R2, R22, R2, !PT ;  /* 0x0000000216027209 */ /* 0x000fe40007810000 */
[----:B------:R-:W-:-:S02]  /*4ab0*/  FSEL R239, R36, -INF , P2 ;  /* 0xff80000024ef7808 */ /* 0x000fc40001000000 */
        /* <DEDUP_REMOVED lines=11> */
[----:B-1----:R-:W-:-:S05]  /*4b70*/  FMNMX.FTZ R2, R2, R5, !PT ;  /* 0x0000000502027209 */ /* 0x002fca0007810000 */
[----:B------:R-:W1:Y:S02]  /*4b80*/  SHFL.BFLY PT, R5, R2, 0x1, 0x1f ;  /* 0x0c201f0002057f89 */ /* 0x000e6400000e0000 */
[----:B-1----:R-:W-:Y:S01]  /*4b90*/  FMNMX.FTZ R2, R5, R2, !PT ;  /* 0x0000000205027209 */ /* 0x002fe20007810000 */
[----:B------:R-:W-:-:S03]  /*4ba0*/  FFMA.FTZ R5, R6, c[0x0][0x2d0], -R13 ;  /* 0x0000b40006057a23 */ /* 0x000fc6000001080d */
[C---:B------:R-:W-:Y:S01]  /*4bb0*/  FSETP.NEU.FTZ.AND P2, PT, R2.reuse, -INF , PT ;  /* 0xff8000000200780b */ /* 0x040fe20003f5d000 */
[----:B------:R-:W-:Y:S01]  /*4bc0*/  FMUL.FTZ R12, R2, c[0x0][0x2d0] ;  /* 0x0000b400020c7a20 */ /* 0x000fe20000410000 */
[----:B------:R1:W-:Y:S04]  /*4bd0*/  MUFU.EX2 R134, R5 ;  /* 0x0000000500867308 */ /* 0x0003e80000000800 */
[----:B------:R-:W-:Y:S02]  /*4be0*/  FSEL R12, R12, RZ, P2 ;  /* 0x000000ff0c0c7208 */ /* 0x000fe40001000000 */
[----:B------:R-:W-:Y:S02]  /*4bf0*/  ISETP.GT.AND P2, PT, R8, 0x31, PT ;  /* 0x000000310800780c */ /* 0x000fe40003f44270 */
[----:B------:R-:W-:Y:S01]  /*4c00*/  FMNMX.FTZ R8, R120, R121, !PT ;  /* 0x0000007978087209 */ /* 0x000fe20007810000 */
[--C-:B------:R-:W-:Y:S01]  /*4c10*/  FFMA.FTZ R3, R15, c[0x0][0x2d0], -R12.reuse ;  /* 0x0000b4000f037a23 */ /* 0x100fe2000001080c */
[----:B------:R-:W-:Y:S01]  /*4c20*/  FSEL R194, R53, -INF , P2 ;  /* 0xff80000035c27808 */ /* 0x000fe20001000000 */
[----:B------:R-:W-:Y:S01]  /*4c30*/  FFMA.FTZ R4, R14, c[0x0][0x2d0], -R12 ;  /* 0x0000b4000e047a23 */ /* 0x000fe2000001080c */
[----:B------:R-:W-:Y:S01]  /*4c40*/  FMNMX.FTZ R8, R122, R8, !PT ;  /* 0x000000087a087209 */ /* 0x000fe20007810000 */
[----:B------:R2:W-:Y:S01]  /*4c50*/  MUFU.EX2 R246, R3 ;  /* 0x0000000300f67308 */ /* 0x0005e20000000800 */
[----:B------:R-:W-:Y:S01]  /*4c60*/  FMNMX.FTZ R0, R194, R0, !PT ;  /* 0x00000000c2007209 */ /* 0x000fe20007810000 */
[----:B------:R-:W-:Y:S01]  /*4c70*/  LDSM.16.MT88.4 R52, [R234+0x900] ;  /* 0x00090000ea34783b */ /* 0x000fe20000004200 */
[----:B-1----:R-:W-:Y:S01]  /*4c80*/  FFMA.FTZ R5, R7, c[0x0][0x2d0], -R13 ;  /* 0x0000b40007057a23 */ /* 0x002fe2000001080d */
[----:B------:R-:W-:-:S02]  /*4c90*/  FSEL R190, R190, -INF , P2 ;  /* 0xff800000bebe7808 */ /* 0x000fc40001000000 */
[----:B------:R-:W-:Y:S02]  /*4ca0*/  FMNMX.FTZ R0, R191, R0, !PT ;  /* 0x00000000bf007209 */ /* 0x000fe40007810000 */
[----:B------:R1:W3:Y:S02]  /*4cb0*/  MUFU.EX2 R214, R5 ;  /* 0x0000000500d67308 */ /* 0x0002e40000000800 */
[----:B------:R-:W-:Y:S01]  /*4cc0*/  FMNMX.FTZ R0, R195, R0, !PT ;  /* 0x00000000c3007209 */ /* 0x000fe20007810000 */
[----:B--2---:R-:W-:-:S05]  /*4cd0*/  FFMA.FTZ R3, R16, c[0x0][0x2d0], -R12 ;  /* 0x0000b40010037a23 */ /* 0x004fca000001080c */
[----:B------:R3:W-:Y:S01]  /*4ce0*/  MUFU.EX2 R230, R4 ;  /* 0x0000000400e67308 */ /* 0x0007e20000000800 */
[----:B-1----:R-:W-:-:S07]  /*4cf0*/  FFMA.FTZ R5, R9, c[0x0][0x2d0], -R13 ;  /* 0x0000b40009057a23 */ /* 0x002fce000001080d */
[----:B------:R1:W2:Y:S01]  /*4d00*/  MUFU.EX2 R213, R3 ;  /* 0x0000000300d57308 */ /* 0x0002a20000000800 */
[----:B------:R-:W4:Y:S07]  /*4d10*/  SHFL.BFLY PT, R9, R0, 0x2, 0x1f ;  /* 0x0c401f0000097f89 */ /* 0x000f2e00000e0000 */
[----:B------:R4:W-:Y:S01]  /*4d20*/  MUFU.EX2 R206, R5 ;  /* 0x0000000500ce7308 */ /* 0x0009e20000000800 */
[----:B---3--:R-:W-:Y:S01]  /*4d30*/  F2FP.BF16.PACK_AB R4, R214, R134 ;  /* 0x00000086d604723e */ /* 0x008fe200000010ff */
[----:B-1----:R-:W-:Y:S01]  /*4d40*/  FFMA.FTZ R3, R17, c[0x0][0x2d0], -R13 ;  /* 0x0000b40011037a23 */ /* 0x002fe2000001080d */
[----:B--2---:R-:W-:-:S05]  /*4d50*/  F2FP.BF16.PACK_AB R7, R213, R246 ;  /* 0x000000f6d507723e */ /* 0x004fca00000010ff */
[----:B------:R1:W-:Y:S01]  /*4d60*/  MUFU.EX2 R238, R3 ;  /* 0x0000000300ee7308 */ /* 0x0003e20000000800 */
[----:B----4-:R-:W-:Y:S01]  /*4d70*/  FFMA.FTZ R5, R10, c[0x0][0x2d0], -R13 ;  /* 0x0000b4000a057a23 */ /* 0x010fe2000001080d */
[----:B------:R-:W-:-:S06]  /*4d80*/  FMNMX.FTZ R0, R0, R9, !PT ;  /* 0x0000000900007209 */ /* 0x000fcc0007810000 */
[----:B------:R2:W3:Y:S01]  /*4d90*/  MUFU.EX2 R243, R5 ;  /* 0x0000000500f37308 */ /* 0x0004e20000000800 */
[----:B------:R-:W4:Y:S01]  /*4da0*/  SHFL.BFLY PT, R16, R0, 0x1, 0x1f ;  /* 0x0c201f0000107f89 */ /* 0x000f2200000e0000 */
[----:B-1----:R-:W-:-:S06]  /*4db0*/  FFMA.FTZ R3, R18, c[0x0][0x2d0], -R13 ;  /* 0x0000b40012037a23 */ /* 0x002fcc000001080d */
[----:B------:R1:W-:Y:S01]  /*4dc0*/  MUFU.EX2 R250, R3 ;  /* 0x0000000300fa7308 */ /* 0x0003e20000000800 */
[----:B--2---:R-:W-:Y:S01]  /*4dd0*/  FFMA.FTZ R5, R11, c[0x0][0x2d0], -R12 ;  /* 0x0000b4000b057a23 */ /* 0x004fe2000001080c */
[----:B---3--:R-:W-:-:S06]  /*4de0*/  F2FP.BF16.PACK_AB R6, R243, R206 ;  /* 0x000000cef306723e */ /* 0x008fcc00000010ff */
[----:B------:R-:W2:Y:S01]  /*4df0*/  MUFU.EX2 R242, R5 ;  /* 0x0000000500f27308 */ /* 0x000ea20000000800 */
[----:B----4-:R-:W-:Y:S02]  /*4e00*/  FMNMX.FTZ R139, R0, R16, !PT ;  /* 0x00000010008b7209 */ /* 0x010fe40007810000 */
[----:B-1----:R-:W-:Y:S01]  /*4e10*/  FMNMX.FTZ R3, R123, R8, !PT ;  /* 0x000000087b037209 */ /* 0x002fe20007810000 */
[----:B------:R-:W-:Y:S01]  /*4e20*/  FFMA.FTZ R8, R19, c[0x0][0x2d0], -R13 ;  /* 0x0000b40013087a23 */ /* 0x000fe2000001080d */
[----:B------:R-:W-:Y:S02]  /*4e30*/  FSETP.NEU.FTZ.AND P2, PT, R139, -INF , PT ;  /* 0xff8000008b00780b */ /* 0x000fe40003f5d000 */
[----:B------:R-:W-:Y:S01]  /*4e40*/  FMNMX.FTZ R3, R124, R3, !PT ;  /* 0x000000037c037209 */ /* 0x000fe20007810000 */
[----:B------:R1:W-:Y:S03]  /*4e50*/  MUFU.EX2 R207, R8 ;  /* 0x0000000800cf7308 */ /* 0x0003e60000000800 */
[----:B------:R-:W-:-:S02]  /*4e60*/  FMNMX.FTZ R3, R125, R3, !PT ;  /* 0x000000037d037209 */ /* 0x000fc40007810000 */
[----:B--2---:R-:W-:Y:S02]  /*4e70*/  F2FP.BF16.PACK_AB R5, R230, R242 ;  /* 0x000000f2e605723e */ /* 0x004fe400000010ff */
[----:B------:R-:W-:-:S04]  /*4e80*/  FMNMX.FTZ R3, R126, R3, !PT ;  /* 0x000000037e037209 */ /* 0x000fc80007810000 */
[----:B------:R-:W-:Y:S01]  /*4e90*/  FMNMX.FTZ R3, R127, R3, !PT ;  /* 0x000000037f037209 */ /* 0x000fe20007810000 */
[----:B------:R-:W-:Y:S03]  /*4ea0*/  HMMA.16816.F32.BF16 R152, R4, R92, RZ ;  /* 0x0000005c0498723c */ /* 0x000fe600000418ff */
[----:B------:R-:W-:Y:S01]  /*4eb0*/  FMNMX.FTZ R3, R172, R3, !PT ;  /* 0x00000003ac037209 */ /* 0x000fe20007810000 */
[----:B-1----:R-:W-:-:S04]  /*4ec0*/  FFMA.FTZ R8, R20, c[0x0][0x2d0], -R13 ;  /* 0x0000b40014087a23 */ /* 0x002fc8000001080d */
[----:B------:R1:W2:Y:S01]  /*4ed0*/  MUFU.EX2 R185, R8 ;  /* 0x0000000800b97308 */ /* 0x0002a20000000800 */
[C---:B------:R-:W-:Y:S08]  /*4ee0*/  HMMA.16816.F32.BF16 R160, R4.reuse, R88, RZ ;  /* 0x0000005804a0723c */ /* 0x040ff000000418ff */
[----:B------:R-:W-:Y:S01]  /*4ef0*/  HMMA.16816.F32.BF16 R148, R4, R100, RZ ;  /* 0x000000640494723c */ /* 0x000fe200000418ff */
[----:B-1----:R-:W-:Y:S01]  /*4f00*/  FFMA.FTZ R8, R21, c[0x0][0x2d0], -R12 ;  /* 0x0000b40015087a23 */ /* 0x002fe2000001080c */
[----:B--2---:R-:W-:-:S06]  /*4f10*/  F2FP.BF16.PACK_AB R10, R185, R207 ;  /* 0x000000cfb90a723e */ /* 0x004fcc00000010ff */
[C---:B------:R-:W-:Y:S01]  /*4f20*/  HMMA.16816.F32.BF16 R44, R4.reuse, R40, RZ ;  /* 0x00000028042c723c */ /* 0x040fe200000418ff */
[----:B------:R1:W-:Y:S07]  /*4f30*/  MUFU.EX2 R251, R8 ;  /* 0x0000000800fb7308 */ /* 0x0003ee0000000800 */
[C---:B------:R-:W-:Y:S08]  /*4f40*/  HMMA.16816.F32.BF16 R164, R4.reuse, R84, RZ ;  /* 0x0000005404a4723c */ /* 0x040ff000000418ff */
[----:B------:R-:W-:Y:S01]  /*4f50*/  HMMA.16816.F32.BF16 R144, R4, R104, RZ ;  /* 0x000000680490723c */ /* 0x000fe200000418ff */
[----:B-1----:R-:W-:Y:S01]  /*4f60*/  FMNMX.FTZ R8, R171, R3, !PT ;  /* 0x00000003ab087209 */ /* 0x002fe20007810000 */
[----:B------:R-:W-:-:S03]  /*4f70*/  FFMA.FTZ R3, R22, c[0x0][0x2d0], -R12 ;  /* 0x0000b40016037a23 */ /* 0x000fc6000001080c */
[----:B------:R-:W-:Y:S01]  /*4f80*/  FMNMX.FTZ R8, R170, R8, !PT ;  /* 0x00000008aa087209 */ /* 0x000fe20007810000 */
[----:B------:R1:W2:Y:S02]  /*4f90*/  MUFU.EX2 R249, R3 ;  /* 0x0000000300f97308 */ /* 0x0002a40000000800 */
[C---:B------:R-:W-:Y:S08]  /*4fa0*/  HMMA.16816.F32.BF16 R156, R4.reuse, R76, RZ ;  /* 0x0000004c049c723c */ /* 0x040ff000000418ff */
[----:B------:R-:W-:Y:S01]  /*4fb0*/  HMMA.16816.F32.BF16 R140, R4, R108, RZ ;  /* 0x0000006c048c723c */ /* 0x000fe200000418ff */
[----:B-1----:R-:W-:Y:S01]  /*4fc0*/  FMNMX.FTZ R3, R136, R8, !PT ;  /* 0x0000000888037209 */ /* 0x002fe20007810000 */
[----:B------:R-:W-:Y:S01]  /*4fd0*/  FFMA.FTZ R8, R23, c[0x0][0x2d0], -R12 ;  /* 0x0000b40017087a23 */ /* 0x000fe2000001080c */
[----:B--2---:R-:W-:-:S05]  /*4fe0*/  F2FP.BF16.PACK_AB R9, R249, R251 ;  /* 0x000000fbf909723e */ /* 0x004fca00000010ff */
[----:B------:R-:W-:Y:S01]  /*4ff0*/  HMMA.16816.F32.BF16 R128, R4, R42, RZ ;  /* 0x0000002a0480723c */ /* 0x000fe200000418ff */
[----:B------:R-:W-:Y:S01]  /*5000*/  FMNMX.FTZ R3, R229, R3, !PT ;  /* 0x00000003e5037209 */ /* 0x000fe20007810000 */
[----:B------:R1:W-:Y:S03]  /*5010*/  MUFU.EX2 R187, R8 ;  /* 0x0000000800bb7308 */ /* 0x0003e60000000800 */
[----:B------:R-:W-:-:S03]  /*5020*/  FMNMX.FTZ R3, R190, R3, !PT ;  /* 0x00000003be037209 */ /* 0x000fc60007810000 */
[----:B------:R-:W-:Y:S01]  /*5030*/  HMMA.16816.F32.BF16 R116, R4, R78, RZ ;  /* 0x0000004e0474723c */ /* 0x000fe200000418ff */
[----:B------:R-:W-:-:S04]  /*5040*/  FMNMX.FTZ R3, R189, R3, !PT ;  /* 0x00000003bd037209 */ /* 0x000fc80007810000 */
[----:B------:R-:W-:Y:S01]  /*5050*/  FMNMX.FTZ R14, R188, R3, !PT ;  /* 0x00000003bc0e7209 */ /* 0x000fe20007810000 */
[----:B------:R-:W-:Y:S02]  /*5060*/  FMUL.FTZ R3, R139, c[0x0][0x2d0] ;  /* 0x0000b4008b037a20 */ /* 0x000fe40000410000 */
[C---:B------:R-:W-:Y:S01]  /*5070*/  HMMA.16816.F32.BF16 R80, R4.reuse, R86, RZ ;  /* 0x000000560450723c */ /* 0x040fe200000418ff */
[----:B-1----:R-:W-:Y:S01]  /*5080*/  FFMA.FTZ R8, R24, c[0x0][0x2d0], -R12 ;  /* 0x0000b40018087a23 */ /* 0x002fe2000001080c */
[----:B------:R-:W1:Y:S01]  /*5090*/  SHFL.BFLY PT, R15, R14, 0x2, 0x1f ;  /* 0x0c401f000e0f7f89 */ /* 0x000e6200000e0000 */
[----:B------:R-:W-:Y:S02]  /*50a0*/  FSEL R3, R3, RZ, P2 ;  /* 0x000000ff03037208 */ /* 0x000fe40001000000 */
[----:B------:R2:W3:Y:S03]  /*50b0*/  MUFU.EX2 R247, R8 ;  /* 0x0000000800f77308 */ /* 0x0004e60000000800 */
[C---:B------:R-:W-:Y:S08]  /*50c0*/  HMMA.16816.F32.BF16 R36, R4.reuse, R90, RZ ;  /* 0x0000005a0424723c */ /* 0x040ff000000418ff */
[----:B------:R-:W-:Y:S01]  /*50d0*/  HMMA.16816.F32.BF16 R32, R4, R94, RZ ;  /* 0x0000005e0420723c */ /* 0x000fe200000418ff */
[----:B--2---:R-:W-:-:S02]  /*50e0*/  F2FP.BF16.PACK_AB R8, R250, R238 ;  /* 0x000000eefa08723e */ /* 0x004fc400000010ff */
[----:B---3--:R-:W-:-:S05]  /*50f0*/  F2FP.BF16.PACK_AB R11, R247, R187 ;  /* 0x000000bbf70b723e */ /* 0x008fca00000010ff */
[----:B------:R-:W-:Y:S01]  /*5100*/  HMMA.16816.F32.BF16 R28, R4, R102, RZ ;  /* 0x00000066041c723c */ /* 0x000fe200000418ff */
[----:B-1----:R-:W-:-:S07]  /*5110*/  FMNMX.FTZ R0, R14, R15, !PT ;  /* 0x0000000f0e007209 */ /* 0x002fce0007810000 */
[C---:B------:R-:W-:Y:S07]  /*5120*/  HMMA.16816.F32.BF16 R16, R8.reuse, R68, R152 ;  /* 0x000000440810723c */ /* 0x040fee0000041898 */
[----:B------:R-:W-:Y:S01]  /*5130*/  IMAD.MOV.U32 R155, RZ, RZ, R214 ;  /* 0x000000ffff9b7224 */ /* 0x000fe200078e00d6 */
[C---:B------:R-:W-:Y:S08]  /*5140*/  HMMA.16816.F32.BF16 R176, R8.reuse, R60, R160 ;  /* 0x0000003c08b0723c */ /* 0x040ff000000418a0 */
[----:B------:R-:W-:Y:S01]  /*5150*/  HMMA.16816.F32.BF16 R208, R8, R56, R44 ;  /* 0x0000003808d0723c */ /* 0x000fe2000004182c */
[----:B------:R-:W-:Y:S07]  /*5160*/  LDSM.16.MT88.4 R44, [R235+0x2900] ;  /* 0x00290000eb2c783b */ /* 0x000fee0000004200 */
[----:B------:R-:W-:Y:S01]  /*5170*/  MOV R204, R17 ;  /* 0x0000001100cc7202 */ /* 0x000fe20000000f00 */
[----:B------:R-:W-:Y:S01]  /*5180*/  IMAD.MOV.U32 R154, RZ, RZ, R19 ;  /* 0x000000ffff9a7224 */ /* 0x000fe200078e0013 */
[----:B------:R-:W-:Y:S01]  /*5190*/  MOV R152, R16 ;  /* 0x0000001000987202 */ /* 0x000fe20000000f00 */
[----:B------:R-:W-:Y:S01]  /*51a0*/  IMAD.MOV.U32 R153, RZ, RZ, R18 ;  /* 0x000000ffff997224 */ /* 0x000fe200078e0012 */
[----:B------:R-:W-:Y:S08]  /*51b0*/  HMMA.16816.F32.BF16 R24, R4, R106, RZ ;  /* 0x0000006a0418723c */ /* 0x000ff000000418ff */
[----:B------:R-:W-:Y:S08]  /*51c0*/  HMMA.16816.F32.BF16 R16, R8, R64, R148 ;  /* 0x000000400810723c */ /* 0x000ff00000041894 */
[----:B------:R-:W-:Y:S01]  /*51d0*/  HMMA.16816.F32.BF16 R20, R4, R110, RZ ;  /* 0x0000006e0414723c */ /* 0x000fe200000418ff */
[----:B------:R-:W1:Y:S06]  /*51e0*/  SHFL.BFLY PT, R5, R0, 0x1, 0x1f ;  /* 0x0c201f0000057f89 */ /* 0x000e6c00000e0000 */
[----:B------:R-:W-:Y:S01]  /*51f0*/  FFMA.FTZ R4, R96, c[0x0][0x2d0], -R3 ;  /* 0x0000b40060047a23 */ /* 0x000fe20000010803 */
[C---:B------:R-:W-:Y:S03]  /*5200*/  HMMA.16816.F32.BF16 R224, R8.reuse, R72, R164 ;  /* 0x0000004808e0723c */ /* 0x040fe600000418a4 */
[----:B------:R2:W-:Y:S04]  /*5210*/  MUFU.EX2 R193, R4 ;  /* 0x0000000400c17308 */ /* 0x0005e80000000800 */
[----:B------:R-:W-:Y:S01]  /*5220*/  IMAD.MOV.U32 R167, RZ, RZ, R176 ;  /* 0x000000ffffa77224 */ /* 0x000fe200078e00b0 */
[----:B------:R-:W-:Y:S01]  /*5230*/  MOV R166, R177 ;  /* 0x000000b100a67202 */ /* 0x000fe20000000f00 */
[----:B------:R-:W-:Y:S01]  /*5240*/  IMAD.MOV.U32 R165, RZ, RZ, R178 ;  /* 0x000000ffffa57224 */ /* 0x000fe200078e00b2 */
[----:B------:R-:W-:Y:S01]  /*5250*/  MOV R177, R19 ;  /* 0x0000001300b17202 */ /* 0x000fe20000000f00 */
[----:B------:R-:W-:Y:S01]  /*5260*/  IMAD.MOV.U32 R164, RZ, RZ, R179 ;  /* 0x000000ffffa47224 */ /* 0x000fe200078e00b3 */
[----:B------:R-:W-:Y:S01]  /*5270*/  HMMA.16816.F32.BF16 R220, R8, R52, R156 ;  /* 0x0000003408dc723c */ /* 0x000fe2000004189c */
[----:B------:R-:W-:-:S02]  /*5280*/  IMAD.MOV.U32 R179, RZ, RZ, R17 ;  /* 0x000000ffffb37224 */ /* 0x000fc400078e0011 */
[----:B------:R-:W-:Y:S02]  /*5290*/  IMAD.MOV.U32 R178, RZ, RZ, R18 ;  /* 0x000000ffffb27224 */ /* 0x000fe400078e0012 */
[----:B------:R-:W-:Y:S01]  /*52a0*/  IMAD.MOV.U32 R176, RZ, RZ, R16 ;  /* 0x000000ffffb07224 */ /* 0x000fe200078e0010 */
[----:B-1----:R-:W-:Y:S01]  /*52b0*/  FMNMX.FTZ R138, R0, R5, !PT ;  /* 0x00000005008a7209 */ /* 0x002fe20007810000 */
[--C-:B--2---:R-:W-:Y:S01]  /*52c0*/  FFMA.FTZ R4, R97, c[0x0][0x2d0], -R3.reuse ;  /* 0x0000b40061047a23 */ /* 0x104fe20000010803 */
[C---:B------:R-:W-:Y:S01]  /*52d0*/  HMMA.16816.F32.BF16 R16, R8.reuse, R48, R144 ;  /* 0x000000300810723c */ /* 0x040fe20000041890 */
[--C-:B------:R-:W-:Y:S01]  /*52e0*/  FFMA.FTZ R0, R113, c[0x0][0x2d0], -R3.reuse ;  /* 0x0000b40071007a23 */ /* 0x100fe20000010803 */
[----:B------:R-:W-:Y:S01]  /*52f0*/  FSETP.NEU.FTZ.AND P2, PT, R138, -INF , PT ;  /* 0xff8000008a00780b */ /* 0x000fe20003f5d000 */
[----:B------:R1:W-:Y:S05]  /*5300*/  MUFU.EX2 R192, R4 ;  /* 0x0000000400c07308 */ /* 0x0003ea0000000800 */
[C---:B------:R-:W-:Y:S03]  /*5310*/  HMMA.16816.F32.BF16 R128, R8.reuse, R58, R128 ;  /* 0x0000003a0880723c */ /* 0x040fe60000041880 */
[----:B------:R2:W-:Y:S05]  /*5320*/  MUFU.EX2 R147, R0 ;  /* 0x0000000000937308 */ /* 0x0005ea0000000800 */
[----:B------:R-:W-:Y:S01]  /*5330*/  HMMA.16816.F32.BF16 R156, R8, R54, R116 ;  /* 0x00000036089c723c */ /* 0x000fe20000041874 */
[----:B-1----:R-:W-:-:S04]  /*5340*/  FFMA.FTZ R4, R98, c[0x0][0x2d0], -R3 ;  /* 0x0000b40062047a23 */ /* 0x002fc80000010803 */
[----:B------:R1:W-:Y:S03]  /*5350*/  MUFU.EX2 R245, R4 ;  /* 0x0000000400f57308 */ /* 0x0003e60000000800 */
[----:B------:R-:W-:Y:S01]  /*5360*/  IMAD.MOV.U32 R146, RZ, RZ, R17 ;  /* 0x000000ffff927224 */ /* 0x000fe200078e0011 */
[----:B------:R-:W-:Y:S01]  /*5370*/  MOV R145, R19 ;  /* 0x0000001300917202 */ /* 0x000fe20000000f00 */
[----:B------:R-:W-:Y:S01]  /*5380*/  IMAD.MOV.U32 R144, RZ, RZ, R18 ;  /* 0x000000ffff907224 */ /* 0x000fe200078e0012 */
[----:B------:R-:W-:Y:S01]  /*5390*/  HMMA.16816.F32.BF16 R196, R8, R74, R80 ;  /* 0x0000004a08c4723c */ /* 0x000fe20000041850 */
[----:B--2---:R-:W-:-:S05]  /*53a0*/  FMUL.FTZ R0, R138, c[0x0][0x2d0] ;  /* 0x0000b4008a007a20 */ /* 0x004fca0000410000 */
[----:B------:R-:W-:Y:S02]  /*53b0*/  FSEL R0, R0, RZ, P2 ;  /* 0x000000ff00007208 */ /* 0x000fe40001000000 */
[----:B------:R-:W-:Y:S01]  /*53c0*/  HMMA.16816.F32.BF16 R200, R8, R62, R36 ;  /* 0x0000003e08c8723c */ /* 0x000fe20000041824 */
[----:B-1----:R-:W-:-:S04]  /*53d0*/  FFMA.FTZ R4, R99, c[0x0][0x2d0], -R3 ;  /* 0x0000b40063047a23 */ /* 0x002fc80000010803 */
[----:B------:R1:W-:Y:S03]  /*53e0*/  MUFU.EX2 R244, R4 ;  /* 0x0000000400f47308 */ /* 0x0003e60000000800 */
[C---:B------:R-:W-:Y:S01]  /*53f0*/  HMMA.16816.F32.BF16 R216, R8.reuse, R66, R28 ;  /* 0x0000004208d8723c */ /* 0x040fe2000004181c */
[--C-:B-1----:R-:W-:Y:S02]  /*5400*/  FFMA.FTZ R4, R112, c[0x0][0x2d0], -R3.reuse ;  /* 0x0000b40070047a23 */ /* 0x102fe40000010803 */
[----:B------:R-:W-:Y:S02]  /*5410*/  IMAD.MOV.U32 R112, RZ, RZ, R16 ;  /* 0x000000ffff707224 */ /* 0x000fe400078e0010 */
[----:B------:R1:W-:Y:S03]  /*5420*/  MUFU.EX2 R15, R4 ;  /* 0x00000004000f7308 */ /* 0x0003e60000000800 */
[----:B------:R-:W-:Y:S01]  /*5430*/  HMMA.16816.F32.BF16 R16, R8, R44, R140 ;  /* 0x0000002c0810723c */ /* 0x000fe2000004188c */
[----:B-1----:R-:W-:Y:S01]  /*5440*/  FFMA.FTZ R4, R115, c[0x0][0x2d0], -R3 ;  /* 0x0000b40073047a23 */ /* 0x002fe20000010803 */
[----:B------:R-:W-:-:S03]  /*5450*/  MOV R115, R213 ;  /* 0x000000d500737202 */ /* 0x000fc60000000f00 */
[----:B------:R1:W-:Y:S11]  /*5460*/  MUFU.EX2 R248, R4 ;  /* 0x0000000400f87308 */ /* 0x0003f60000000800 */
[----:B------:R-:W-:Y:S08]  /*5470*/  @!UPT UIADD3 URZ, URZ, URZ, URZ ;  /* 0x0000003f3f3ff290 */ /* 0x000ff0000fffe03f */
[----:B------:R-:W-:Y:S01]  /*5480*/  MOV R141, R18 ;  /* 0x00000012008d7202 */ /* 0x000fe20000000f00 */
[----:B------:R-:W-:Y:S01]  /*5490*/  IMAD.MOV.U32 R140, RZ, RZ, R19 ;  /* 0x000000ffff8c7224 */ /* 0x000fe200078e0013 */
[----:B------:R-:W-:Y:S01]  /*54a0*/  MOV R98, R16 ;  /* 0x0000001000627202 */ /* 0x000fe20000000f00 */
[----:B------:R-:W-:Y:S02]  /*54b0*/  IMAD.MOV.U32 R113, RZ, RZ, R17 ;  /* 0x000000ffff717224 */ /* 0x000fe400078e0011 */
[C---:B------:R-:W-:Y:S01]  /*54c0*/  HMMA.16816.F32.BF16 R16, R8.reuse, R70, R32 ;  /* 0x000000460810723c */ /* 0x040fe20000041820 */
[----:B-1----:R-:W-:Y:S02]  /*54d0*/  FFMA.FTZ R4, R114, c[0x0][0x2d0], -R3 ;  /* 0x0000b40072047a23 */ /* 0x002fe40000010803 */
[----:B------:R-:W-:Y:S02]  /*54e0*/  IMAD.MOV.U32 R114, RZ, RZ, R212 ;  /* 0x000000ffff727224 */ /* 0x000fe400078e00d4 */
[----:B------:R1:W2:Y:S03]  /*54f0*/  MUFU.EX2 R186, R4 ;  /* 0x0000000400ba7308 */ /* 0x0002a60000000800 */
[----:B------:R-:W-:Y:S11]  /*5500*/  HMMA.16816.F32.BF16 R212, R8, R46, R20 ;  /* 0x0000002e08d4723c */ /* 0x000ff60000041814 */
[----:B------:R-:W-:Y:S05]  /*5510*/  @!UPT UIADD3 URZ, URZ, URZ, URZ ;  /* 0x0000003f3f3ff290 */ /* 0x000fea000fffe03f */
[----:B------:R-:W-:Y:S01]  /*5520*/  IMAD.MOV.U32 R83, RZ, RZ, R17 ;  /* 0x000000ffff537224 */ /* 0x000fe200078e0011 */
[----:B------:R-:W-:Y:S01]  /*5530*/  MOV R81, R19 ;  /* 0x0000001300517202 */ /* 0x000fe20000000f00 */
[----:B-1----:R-:W-:Y:S01]  /*5540*/  FFMA.FTZ R4, R120, c[0x0][0x2d0], -R0 ;  /* 0x0000b40078047a23 */ /* 0x002fe20000010800 */
[----:B--2---:R-:W-:Y:S01]  /*5550*/  F2FP.BF16.PACK_AB R6, R186, R248 ;  /* 0x000000f8ba06723e */ /* 0x004fe200000010ff */
[----:B------:R-:W-:Y:S02]  /*5560*/  IMAD.MOV.U32 R82, RZ, RZ, R18 ;  /* 0x000000ffff527224 */ /* 0x000fe400078e0012 */
[----:B------:R1:W-:Y:S01]  /*5570*/  MUFU.EX2 R97, R4 ;  /* 0x0000000400617308 */ /* 0x0003e20000000800 */
[----:B------:R-:W-:Y:S02]  /*5580*/  IMAD.MOV.U32 R80, RZ, RZ, R16 ;  /* 0x000000ffff507224 */ /* 0x000fe400078e0010 */
[----:B-1----:R-:W-:-:S05]  /*5590*/  FFMA.FTZ R4, R121, c[0x0][0x2d0], -R0 ;  /* 0x0000b40079047a23 */ /* 0x002fca0000010800 */
[----:B------:R1:W2:Y:S02]  /*55a0*/  MUFU.EX2 R96, R4 ;  /* 0x0000000400607308 */ /* 0x0002a40000000800 */
[----:B-1----:R-:W-:-:S06]  /*55b0*/  FFMA.FTZ R4, R122, c[0x0][0x2d0], -R0 ;  /* 0x0000b4007a047a23 */ /* 0x002fcc0000010800 */
[----:B------:R1:W-:Y:S02]  /*55c0*/  MUFU.EX2 R99, R4 ;  /* 0x0000000400637308 */ /* 0x0003e40000000800 */
[----:B-1----:R-:W-:Y:S02]  /*55d0*/  FFMA.FTZ R4, R123, c[0x0][0x2d0], -R0 ;  /* 0x0000b4007b047a23 */ /* 0x002fe40000010800 */
[----:B------:R-:W-:Y:S04]  /*55e0*/  HMMA.16816.F32.BF16 R120, R8, R50, R24 ;  /* 0x000000320878723c */ /* 0x000fe80000041818 */
[----:B------:R1:W3:Y:S03]  /*55f0*/  MUFU.EX2 R14, R4 ;  /* 0x00000004000e7308 */ /* 0x0002e60000000800 */
[----:B------:R-:W-:-:S02]  /*5600*/  F2FP.BF16.PACK_AB R8, R192, R193 ;  /* 0x000000c1c008723e */ /* 0x000fc400000010ff */
[----:B------:R-:W-:Y:S02]  /*5610*/  F2FP.BF16.PACK_AB R10, R244, R245 ;  /* 0x000000f5f40a723e */ /* 0x000fe400000010ff */
[----:B--2---:R-:W-:Y:S01]  /*5620*/  F2FP.BF16.PACK_AB R9, R96, R97 ;  /* 0x000000616009723e */ /* 0x004fe200000010ff */
[----:B-1----:R-:W-:Y:S01]  /*5630*/  FFMA.FTZ R4, R124, c[0x0][0x2d0], -R0 ;  /* 0x0000b4007c047a23 */ /* 0x002fe20000010800 */
[----:B---3--:R-:W-:-:S03]  /*5640*/  F2FP.BF16.PACK_AB R11, R14, R99 ;  /* 0x000000630e0b723e */ /* 0x008fc600000010ff */
[----:B------:R1:W-:Y:S04]  /*5650*/  MUFU.EX2 R252, R4 ;  /* 0x0000000400fc7308 */ /* 0x0003e80000000800 */
[C---:B------:R-:W-:Y:S08]  /*5660*/  HMMA.16816.F32.BF16 R20, R8.reuse, R40, RZ ;  /* 0x000000280814723c */ /* 0x040ff000000418ff */
[----:B------:R-:W-:Y:S01]  /*5670*/  HMMA.16816.F32.BF16 R16, R8, R76, RZ ;  /* 0x0000004c0810723c */ /* 0x000fe200000418ff */
[----:B-1----:R-:W-:-:S06]  /*5680*/  FFMA.FTZ R4, R125, c[0x0][0x2d0], -R0 ;  /* 0x0000b4007d047a23 */ /* 0x002fcc0000010800 */
[----:B------:R-:W-:Y:S01]  /*5690*/  IMAD.MOV.U32 R77, RZ, RZ, R83 ;  /* 0x000000ffff4d7224 */ /* 0x000fe200078e0053 */
[----:B------:R1:W2:Y:S01]  /*56a0*/  MUFU.EX2 R142, R4 ;  /* 0x00000004008e7308 */ /* 0x0002a20000000800 */
[----:B------:R-:W-:Y:S01]  /*56b0*/  HMMA.16816.F32.BF16 R36, R8, R84, RZ ;  /* 0x000000540824723c */ /* 0x000fe200000418ff */
[----:B------:R-:W-:-:S06]  /*56c0*/  IMAD.MOV.U32 R76, RZ, RZ, R80 ;  /* 0x000000ffff4c7224 */ /* 0x000fcc00078e0050 */
[----:B------:R-:W-:Y:S01]  /*56d0*/  MOV R85, R147 ;  /* 0x0000009300557202 */ /* 0x000fe20000000f00 */
[----:B------:R-:W-:Y:S01]  /*56e0*/  HMMA.16816.F32.BF16 R32, R8, R88, RZ ;  /* 0x000000580820723c */ /* 0x000fe200000418ff */
[----:B------:R-:W-:Y:S02]  /*56f0*/  IMAD.MOV.U32 R84, RZ, RZ, R82 ;  /* 0x000000ffff547224 */ /* 0x000fe400078e0052 */
[----:B-1----:R-:W-:Y:S01]  /*5700*/  FFMA.FTZ R4, R126, c[0x0][0x2d0], -R0 ;  /* 0x0000b4007e047a23 */ /* 0x002fe20000010800 */
[----:B--2---:R-:W-:-:S04]  /*5710*/  F2FP.BF16.PACK_AB R5, R142, R252 ;  /* 0x000000fc8e05723e */ /* 0x004fc800000010ff */
[C---:B------:R-:W-:Y:S01]  /*5720*/  HMMA.16816.F32.BF16 R28, R8.reuse, R92, RZ ;  /* 0x0000005c081c723c */ /* 0x040fe200000418ff */
[----:B------:R-:W-:Y:S01]  /*5730*/  MOV R88, R98 ;  /* 0x0000006200587202 */ /* 0x000fe20000000f00 */
[----:B------:R1:W-:Y:S01]  /*5740*/  MUFU.EX2 R231, R4 ;  /* 0x0000000400e77308 */ /* 0x0003e20000000800 */
[----:B------:R-:W-:Y:S02]  /*5750*/  IMAD.MOV.U32 R98, RZ, RZ, R206 ;  /* 0x000000ffff627224 */ /* 0x000fe400078e00ce */
[----:B------:R-:W-:Y:S02]  /*5760*/  IMAD.MOV.U32 R89, RZ, RZ, R205 ;  /* 0x000000ffff597224 */ /* 0x000fe400078e00cd */
[----:B------:R-:W-:Y:S01]  /*5770*/  IMAD.MOV.U32 R92, RZ, RZ, R140 ;  /* 0x000000ffff5c7224 */ /* 0x000fe200078e008c */
[----:B------:R-:W-:Y:S01]  /*5780*/  HMMA.16816.F32.BF16 R24, R8, R100, RZ ;  /* 0x000000640818723c */ /* 0x000fe200000418ff */
[----:B------:R-:W-:Y:S01]  /*5790*/  IMAD.MOV.U32 R93, RZ, RZ, R113 ;  /* 0x000000ffff5d7224 */ /* 0x000fe200078e0071 */
[----:B------:R-:W-:-:S05]  /*57a0*/  MOV R140, R112 ;  /* 0x00000070008c7202 */ /* 0x000fca0000000f00 */
[----:B------:R-:W-:Y:S01]  /*57b0*/  IMAD.MOV.U32 R100, RZ, RZ, R141 ;  /* 0x000000ffff647224 */ /* 0x000fe200078e008d */
[----:B------:R-:W-:Y:S01]  /*57c0*/  MOV R101, R155 ;  /* 0x0000009b00657202 */ /* 0x000fe20000000f00 */
[----:B------:R-:W-:Y:S01]  /*57d0*/  IMAD.MOV.U32 R155, RZ, RZ, R207 ;  /* 0x000000ffff9b7224 */ /* 0x000fe200078e00cf */
[----:B------:R-:W-:Y:S01]  /*57e0*/  HMMA.16816.F32.BF16 R40, R8, R42, RZ ;  /* 0x0000002a0828723c */ /* 0x000fe200000418ff */
[----:B-1----:R-:W-:Y:S02]  /*57f0*/  FFMA.FTZ R4, R127, c[0x0][0x2d0], -R0 ;  /* 0x0000b4007f047a23 */ /* 0x002fe40000010800 */
[----:B------:R-:W-:Y:S02]  /*5800*/  IMAD.MOV.U32 R141, RZ, RZ, R179 ;  /* 0x000000ffff8d7224 */ /* 0x000fe400078e00b3 */
[----:B------:R1:W2:Y:S02]  /*5810*/  MUFU.EX2 R143, R4 ;  /* 0x00000004008f7308 */ /* 0x0002a40000000800 */
[----:B-1----:R-:W-:Y:S01]  /*5820*/  F2FP.BF16.PACK_AB R4, R147, R15 ;  /* 0x0000000f9304723e */ /* 0x002fe200000010ff */
[----:B------:R-:W-:Y:S01]  /*5830*/  IMAD.MOV.U32 R147, RZ, RZ, R204 ;  /* 0x000000ffff937224 */ /* 0x000fe200078e00cc */
[----:B--2---:R-:W-:-:S07]  /*5840*/  F2FP.BF16.PACK_AB R7, R143, R231 ;  /* 0x000000e78f07723e */ /* 0x004fce00000010ff */
[C---:B------:R-:W-:Y:S07]  /*5850*/  HMMA.16816.F32.BF16 R148, R4.reuse, R56, R20 ;  /* 0x000000380494723c */ /* 0x040fee0000041814 */
[----:B------:R-:W-:Y:S01]  /*5860*/  MOV R56, R145 ;  /* 0x0000009100387202 */ /* 0x000fe20000000f00 */
[----:B------:R-:W-:Y:S01]  /*5870*/  HMMA.16816.F32.BF16 R160, R4, R52, R16 ;  /* 0x0000003404a0723c */ /* 0x000fe20000041810 */
[----:B------:R-:W-:Y:S01]  /*5880*/  IMAD.MOV.U32 R57, RZ, RZ, R144 ;  /* 0x000000ffff397224 */ /* 0x000fe200078e0090 */
[----:B------:R-:W-:Y:S01]  /*5890*/  MOV R145, R177 ;  /* 0x000000b100917202 */ /* 0x000fe20000000f00 */
[----:B------:R-:W-:-:S04]  /*58a0*/  IMAD.MOV.U32 R144, RZ, RZ, R178 ;  /* 0x000000ffff907224 */ /* 0x000fc800078e00b2 */
[----:B------:R-:W-:Y:S01]  /*58b0*/  IMAD.MOV.U32 R53, RZ, RZ, R146 ;  /* 0x000000ffff357224 */ /* 0x000fe200078e0092 */
[----:B------:R-:W-:Y:S01]  /*58c0*/  HMMA.16816.F32.BF16 R20, R8, R104, RZ ;  /* 0x000000680814723c */ /* 0x000fe200000418ff */
[----:B------:R-:W-:Y:S01]  /*58d0*/  MOV R52, R81 ;  /* 0x0000005100347202 */ /* 0x000fe20000000f00 */
[----:B------:R-:W-:-:S05]  /*58e0*/  IMAD.MOV.U32 R146, RZ, RZ, R176 ;  /* 0x000000ffff927224 */ /* 0x000fca00078e00b0 */
[----:B------:R-:W-:Y:S01]  /*58f0*/  MOV R104, R140 ;  /* 0x0000008c00687202 */ /* 0x000fe20000000f00 */
[----:B------:R-:W-:Y:S01]  /*5900*/  HMMA.16816.F32.BF16 R16, R8, R108, RZ ;  /* 0x0000006c0810723c */ /* 0x000fe200000418ff */
[----:B------:R-:W-:-:S06]  /*5910*/  MOV R105, R53 ;  /* 0x0000003500697202 */ /* 0x000fcc0000000f00 */
[----:B------:R-:W-:Y:S01]  /*5920*/  IMAD.MOV.U32 R109, RZ, RZ, R114 ;  /* 0x000000ffff6d7224 */ /* 0x000fe200078e0072 */
[----:B------:R-:W-:Y:S01]  /*5930*/  MOV R108, R115 ;  /* 0x00000073006c7202 */ /* 0x000fe20000000f00 */
[C---:B------:R-:W-:Y:S07]  /*5940*/  HMMA.16816.F32.BF16 R176, R4.reuse, R72, R36 ;  /* 0x0000004804b0723c */ /* 0x040fee0000041824 */
[----:B------:R-:W-:Y:S01]  /*5950*/  IMAD.MOV.U32 R73, RZ, RZ, R147 ;  /* 0x000000ffff497224 */ /* 0x000fe200078e0093 */
[----:B------:R-:W-:Y:S01]  /*5960*/  HMMA.16816.F32.BF16 R80, R4, R60, R32 ;  /* 0x0000003c0450723c */ /* 0x000fe20000041820 */
[----:B------:R-:W-:-:S07]  /*5970*/  IMAD.MOV.U32 R72, RZ, RZ, R152 ;  /* 0x000000ffff487224 */ /* 0x000fce00078e0098 */
[C---:B------:R-:W-:Y:S08]  /*5980*/  HMMA.16816.F32.BF16 R124, R4.reuse, R68, R28 ;  /* 0x00000044047c723c */ /* 0x040ff0000004181c */
[C---:B------:R-:W-:Y:S08]  /*5990*/  HMMA.16816.F32.BF16 R116, R4.reuse, R64, R24 ;  /* 0x000000400474723c */ /* 0x040ff00000041818 */
[C---:B------:R-:W-:Y:S08]  /*59a0*/  HMMA.16816.F32.BF16 R112, R4.reuse, R48, R20 ;  /* 0x000000300470723c */ /* 0x040ff00000041814 */
[----:B------:R-:W-:Y:S08]  /*59b0*/  HMMA.16816.F32.BF16 R204, R4, R44, R16 ;  /* 0x0000002c04cc723c */ /* 0x000ff00000041810 */
[C---:B------:R-:W-:Y:S07]  /*59c0*/  HMMA.16816.F32.BF16 R36, R8.reuse, R78, RZ ;  /* 0x0000004e0824723c */ /* 0x040fee00000418ff */
[----:B------:R-:W-:Y:S01]  /*59d0*/  IMAD.MOV.U32 R79, RZ, RZ, R52 ;  /* 0x000000ffff4f7224 */ /* 0x000fe200078e0034 */
[----:B------:R-:W-:Y:S01]  /*59e0*/  HMMA.16816.F32.BF16 R32, R8, R86, RZ ;  /* 0x000000560820723c */ /* 0x000fe200000418ff */
[----:B------:R-:W-:Y:S01]  /*59f0*/  IMAD.MOV.U32 R78, RZ, RZ, R84 ;  /* 0x000000ffff4e7224 */ /* 0x000fe200078e0054 */
[----:B------:R-:W-:-:S05]  /*5a00*/  MOV R84, R185 ;  /* 0x000000b900547202 */ /* 0x000fca0000000f00 */
[----:B------:R-:W-:Y:S01]  /*5a10*/  IMAD.MOV.U32 R86, RZ, RZ, R100 ;  /* 0x000000ffff567224 */ /* 0x000fe200078e0064 */
[----:B------:R-:W-:Y:S01]  /*5a20*/  HMMA.16816.F32.BF16 R28, R8, R90, RZ ;  /* 0x0000005a081c723c */ /* 0x000fe200000418ff */
[----:B------:R-:W-:Y:S02]  /*5a30*/  MOV R100, R155 ;  /* 0x0000009b00647202 */ /* 0x000fe40000000f00 */
[----:B------:R-:W-:Y:S01]  /*5a40*/  MOV R87, R92 ;  /* 0x0000005c00577202 */ /* 0x000fe20000000f00 */
[----:B------:R-:W-:-:S03]  /*5a50*/  IMAD.MOV.U32 R92, RZ, RZ, R187 ;  /* 0x000000ffff5c7224 */ /* 0x000fc600078e00bb */
[----:B------:R-:W-:Y:S01]  /*5a60*/  IMAD.MOV.U32 R90, RZ, RZ, R144 ;  /* 0x000000ffff5a7224 */ /* 0x000fe200078e0090 */
[----:B------:R-:W-:Y:S01]  /*5a70*/  HMMA.16816.F32.BF16 R24, R8, R94, RZ ;  /* 0x0000005e0818723c */ /* 0x000fe200000418ff */
[----:B------:R-:W-:-:S06]  /*5a80*/  MOV R91, R145 ;  /* 0x00000091005b7202 */ /* 0x000fcc0000000f00 */
[----:B------:R-:W-:Y:S01]  /*5a90*/  IMAD.MOV.U32 R94, RZ, RZ, R88 ;  /* 0x000000ffff5e7224 */ /* 0x000fe200078e0058 */
[C---:B------:R-:W-:Y:S01]  /*5aa0*/  HMMA.16816.F32.BF16 R20, R8.reuse, R102, RZ ;  /* 0x000000660814723c */ /* 0x040fe200000418ff */
[----:B------:R-:W-:Y:S02]  /*5ab0*/  IMAD.MOV.U32 R88, RZ, RZ, R146 ;  /* 0x000000ffff587224 */ /* 0x000fe400078e0092 */
[----:B------:R-:W-:Y:S02]  /*5ac0*/  IMAD.MOV.U32 R95, RZ, RZ, R93 ;  /* 0x000000ffff5f7224 */ /* 0x000fe400078e005d */
[----:B------:R-:W-:Y:S02]  /*5ad0*/  IMAD.MOV.U32 R93, RZ, RZ, R186 ;  /* 0x000000ffff5d7224 */ /* 0x000fe400078e00ba */
[----:B------:R-:W-:Y:S01]  /*5ae0*/  MOV R103, R89 ;  /* 0x0000005900677202 */ /* 0x000fe20000000f00 */
[----:B------:R-:W-:Y:S01]  /*5af0*/  HMMA.16816.F32.BF16 R16, R8, R106, RZ ;  /* 0x0000006a0810723c */ /* 0x000fe200000418ff */
[----:B------:R-:W-:-:S02]  /*5b00*/  IMAD.MOV.U32 R89, RZ, RZ, R141 ;  /* 0x000000ffff597224 */ /* 0x000fc400078e008d */
[----:B------:R-:W-:-:S04]  /*5b10*/  IMAD.MOV.U32 R102, RZ, RZ, R56 ;  /* 0x000000ffff667224 */ /* 0x000fc800078e0038 */
[----:B------:R-:W-:Y:S01]  /*5b20*/  IMAD.MOV.U32 R107, RZ, RZ, R57 ;  /* 0x000000ffff6b7224 */ /* 0x000fe200078e0039 */
[----:B------:R-:W-:Y:S01]  /*5b30*/  HMMA.16816.F32.BF16 R8, R8, R110, RZ ;  /* 0x0000006e0808723c */ /* 0x000fe200000418ff */
[----:B------:R-:W-:-:S06]  /*5b40*/  MOV R106, R154 ;  /* 0x0000009a006a7202 */ /* 0x000fcc0000000f00 */
[----:B------:R-:W-:Y:S01]  /*5b50*/  IMAD.MOV.U32 R111, RZ, RZ, R153 ;  /* 0x000000ffff6f7224 */ /* 0x000fe200078e0099 */
[----:B------:R-:W-:Y:S01]  /*5b60*/  HMMA.16816.F32.BF16 R40, R4, R58, R40 ;  /* 0x0000003a0428723c */ /* 0x000fe20000041828 */
[----:B------:R-:W-:Y:S02]  /*5b70*/  IMAD.MOV.U32 R110, RZ, RZ, R94 ;  /* 0x000000ffff6e7224 */ /* 0x000fe400078e005e */
[----:B------:R-:W-:-:S05]  /*5b80*/  IMAD.MOV.U32 R94, RZ, RZ, R108 ;  /* 0x000000ffff5e7224 */ /* 0x000fca00078e006c */
[C---:B------:R-:W-:Y:S08]  /*5b90*/  HMMA.16816.F32.BF16 R36, R4.reuse, R54, R36 ;  /* 0x000000360424723c */ /* 0x040ff00000041824 */
[C---:B------:R-:W-:Y:S08]  /*5ba0*/  HMMA.16816.F32.BF16 R32, R4.reuse, R74, R32 ;  /* 0x0000004a0420723c */ /* 0x040ff00000041820 */
[----:B------:R-:W-:Y:S01]  /*5bb0*/  HMMA.16816.F32.BF16 R28, R4, R62, R28 ;  /* 0x0000003e041c723c */ /* 0x000fe2000004181c */
[----:B------:R-:W-:Y:S01]  /*5bc0*/  MOV R75, R106 ;  /* 0x0000006a004b7202 */ /* 0x000fe20000000f00 */
[----:B------:R-:W-:-:S02]  /*5bd0*/  IMAD.MOV.U32 R106, RZ, RZ, R107 ;  /* 0x000000ffff6a7224 */ /* 0x000fc400078e006b */
[----:B------:R-:W-:Y:S02]  /*5be0*/  IMAD.MOV.U32 R74, RZ, RZ, R111 ;  /* 0x000000ffff4a7224 */ /* 0x000fe400078e006f */
[----:B------:R-:W-:Y:S01]  /*5bf0*/  IMAD.MOV.U32 R107, RZ, RZ, R102 ;  /* 0x000000ffff6b7224 */ /* 0x000fe200078e0066 */
[----:B------:R-:W-:Y:S01]  /*5c00*/  MOV R102, R86 ;  /* 0x0000005600667202 */ /* 0x000fe20000000f00 */
[----:B------:R-:W-:Y:S01]  /*5c10*/  HMMA.16816.F32.BF16 R68, R4, R70, R24 ;  /* 0x000000460444723c */ /* 0x000fe20000041818 */
[----:B------:R-:W-:Y:S01]  /*5c20*/  LDSM.16.MT88.4 R24, [R234+0x1100] ;  /* 0x00110000ea18783b */ /* 0x000fe20000004200 */
[----:B------:R-:W-:Y:S01]  /*5c30*/  IMAD.MOV.U32 R111, RZ, RZ, R95 ;  /* 0x000000ffff6f7224 */ /* 0x000fe200078e005f */
[----:B------:R-:W-:Y:S01]  /*5c40*/  MOV R95, R109 ;  /* 0x0000006d005f7202 */ /* 0x000fe20000000f00 */
[----:B------:R-:W-:-:S04]  /*5c50*/  IMAD.MOV.U32 R86, RZ, RZ, R251 ;  /* 0x000000ffff567224 */ /* 0x000fc800078e00fb */
[C---:B------:R-:W-:Y:S01]  /*5c60*/  HMMA.16816.F32.BF16 R64, R4.reuse, R66, R20 ;  /* 0x000000420440723c */ /* 0x040fe20000041814 */
[----:B------:R-:W-:Y:S07]  /*5c70*/  LDSM.16.MT88.4 R20, [R236+0x1100] ;  /* 0x00110000ec14783b */ /* 0x000fee0000004200 */
[C---:B------:R-:W-:Y:S01]  /*5c80*/  HMMA.16816.F32.BF16 R48, R4.reuse, R50, R16 ;  /* 0x000000320430723c */ /* 0x040fe20000041810 */
[----:B------:R-:W1:Y:S07]  /*5c90*/  LDSM.16.MT88.4 R16, [R233+0x1100] ;  /* 0x00110000e910783b */ /* 0x000e6e0000004200 */
[----:B------:R-:W-:Y:S01]  /*5ca0*/  HMMA.16816.F32.BF16 R44, R4, R46, R8 ;  /* 0x0000002e042c723c */ /* 0x000fe20000041808 */
[----:B------:R-:W-:Y:S01]  /*5cb0*/  MOV R108, R249 ;  /* 0x000000f9006c7202 */ /* 0x000fe20000000f00 */
[----:B------:R-:W-:Y:S01]  /*5cc0*/  IMAD.MOV.U32 R109, RZ, RZ, R248 ;  /* 0x000000ffff6d7224 */ /* 0x000fe200078e00f8 */
[----:B------:R2:W5:Y:S04]  /*5cd0*/  LDL.LU R251, [R1+0x8c] ;  /* 0x00008c0001fb7983 */ /* 0x0005680000300800 */
[----:B------:R-:W-:-:S02]  /*5ce0*/  FFMA.FTZ R4, R169, c[0x0][0x2d0], -R3 ;  /* 0x0000b400a9047a23 */ /* 0x000fc40000010803 */
[----:B------:R-:W-:Y:S01]  /*5cf0*/  FFMA.FTZ R5, R174, c[0x0][0x2d0], -R13 ;  /* 0x0000b400ae057a23 */ /* 0x000fe2000001080d */
[----:B------:R-:W-:Y:S01]  /*5d00*/  MOV R174, R165 ;  /* 0x000000a500ae7202 */ /* 0x000fe20000000f00 */
[----:B------:R3:W-:Y:S08]  /*5d10*/  MUFU.EX2 R61, R4 ;  /* 0x00000004003d7308 */ /* 0x0007f00000000800 */
[----:B------:R-:W-:Y:S01]  /*5d20*/  MUFU.EX2 R59, R5 ;  /* 0x00000005003b7308 */ /* 0x000fe20000000800 */
[----:B---3--:R-:W-:-:S07]  /*5d30*/  FFMA.FTZ R4, R168, c[0x0][0x2d0], -R3 ;  /* 0x0000b400a8047a23 */ /* 0x008fce0000010803 */
[----:B------:R3:W4:Y:S02]  /*5d40*/  MUFU.EX2 R140, R4 ;  /* 0x00000004008c7308 */ /* 0x0007240000000800 */
[----:B---3--:R-:W-:Y:S01]  /*5d50*/  FFMA.FTZ R4, R135, c[0x0][0x2d0], -R3 ;  /* 0x0000b40087047a23 */ /* 0x008fe20000010803 */
[----:B----4-:R-:W-:-:S05]  /*5d60*/  F2FP.BF16.PACK_AB R8, R140, R61 ;  /* 0x0000003d8c08723e */ /* 0x010fca00000010ff */
[----:B------:R3:W-:Y:S02]  /*5d70*/  MUFU.EX2 R135, R4 ;  /* 0x0000000400877308 */ /* 0x0007e40000000800 */
[----:B---3--:R-:W-:-:S06]  /*5d80*/  FFMA.FTZ R4, R133, c[0x0][0x2d0], -R3 ;  /* 0x0000b40085047a23 */ /* 0x008fcc0000010803 */
[----:B------:R3:W4:Y:S02]  /*5d90*/  MUFU.EX2 R141, R4 ;  /* 0x00000004008d7308 */ /* 0x0007240000000800 */
[----:B---3--:R-:W-:Y:S01]  /*5da0*/  FFMA.FTZ R4, R172, c[0x0][0x2d0], -R0 ;  /* 0x0000b400ac047a23 */ /* 0x008fe20000010800 */
[----:B----4-:R-:W-:Y:S01]  /*5db0*/  F2FP.BF16.PACK_AB R10, R141, R135 ;  /* 0x000000878d0a723e */ /* 0x010fe200000010ff */
[----:B------:R-:W-:-:S04]  /*5dc0*/  IMAD.MOV.U32 R172, RZ, RZ, R167 ;  /* 0x000000ffffac7224 */ /* 0x000fc800078e00a7 */
[----:B------:R3:W-:Y:S02]  /*5dd0*/  MUFU.EX2 R57, R4 ;  /* 0x0000000400397308 */ /* 0x0007e40000000800 */
[----:B---3--:R-:W-:-:S06]  /*5de0*/  FFMA.FTZ R4, R171, c[0x0][0x2d0], -R0 ;  /* 0x0000b400ab047a23 */ /* 0x008fcc0000010800 */
[----:B------:R3:W4:Y:S02]  /*5df0*/  MUFU.EX2 R60, R4 ;  /* 0x00000004003c7308 */ /* 0x0007240000000800 */
[----:B---3--:R-:W-:Y:S01]  /*5e00*/  FFMA.FTZ R4, R170, c[0x0][0x2d0], -R0 ;  /* 0x0000b400aa047a23 */ /* 0x008fe20000010800 */
[----:B----4-:R-:W-:-:S05]  /*5e10*/  F2FP.BF16.PACK_AB R9, R60, R57 ;  /* 0x000000393c09723e */ /* 0x010fca00000010ff */
[----:B------:R3:W-:Y:S02]  /*5e20*/  MUFU.EX2 R63, R4 ;  /* 0x00000004003f7308 */ /* 0x0007e40000000800 */
[----:B---3--:R-:W-:-:S06]  /*5e30*/  FFMA.FTZ R4, R136, c[0x0][0x2d0], -R0 ;  /* 0x0000b40088047a23 */ /* 0x008fcc0000010800 */
[----:B------:R3:W4:Y:S02]  /*5e40*/  MUFU.EX2 R133, R4 ;  /* 0x0000000400857308 */ /* 0x0007240000000800 */
[----:B---3--:R-:W-:Y:S01]  /*5e50*/  FFMA.FTZ R4, R180, c[0x0][0x2d0], -R13 ;  /* 0x0000b400b4047a23 */ /* 0x008fe2000001080d */
[----:B----4-:R-:W-:-:S05]  /*5e60*/  F2FP.BF16.PACK_AB R11, R133, R63 ;  /* 0x0000003f850b723e */ /* 0x010fca00000010ff */
[----:B------:R3:W-:Y:S02]  /*5e70*/  MUFU.EX2 R54, R4 ;  /* 0x0000000400367308 */ /* 0x0007e40000000800 */
[C---:B-1----:R-:W-:Y:S08]  /*5e80*/  HMMA.16816.F32.BF16 R148, R8.reuse, R16, R148 ;  /* 0x000000100894723c */ /* 0x042ff00000041894 */
[----:B------:R-:W-:Y:S01]  /*5e90*/  HMMA.16816.F32.BF16 R40, R8, R18, R40 ;  /* 0x000000120828723c */ /* 0x000fe20000041828 */
[----:B---3--:R-:W-:-:S02]  /*5ea0*/  FFMA.FTZ R4, R175, c[0x0][0x2d0], -R13 ;  /* 0x0000b400af047a23 */ /* 0x008fc4000001080d */
[----:B------:R-:W-:Y:S02]  /*5eb0*/  IMAD.MOV.U32 R175, RZ, RZ, R164 ;  /* 0x000000ffffaf7224 */ /* 0x000fe400078e00a4 */
[----:B------:R1:W-:Y:S03]  /*5ec0*/  MUFU.EX2 R56, R4 ;  /* 0x0000000400387308 */ /* 0x0003e60000000800 */
[C---:B------:R-:W-:Y:S08]  /*5ed0*/  HMMA.16816.F32.BF16 R176, R8.reuse, R20, R176 ;  /* 0x0000001408b0723c */ /* 0x040ff000000418b0 */
[----:B------:R-:W-:Y:S01]  /*5ee0*/  HMMA.16816.F32.BF16 R32, R8, R22, R32 ;  /* 0x000000160820723c */ /* 0x000fe20000041820 */
[----:B-1----:R-:W-:-:S07]  /*5ef0*/  FFMA.FTZ R4, R173, c[0x0][0x2d0], -R13 ;  /* 0x0000b400ad047a23 */ /* 0x002fce000001080d */
[C---:B------:R-:W-:Y:S01]  /*5f00*/  HMMA.16816.F32.BF16 R160, R8.reuse, R24, R160 ;  /* 0x0000001808a0723c */ /* 0x040fe200000418a0 */
[----:B------:R-:W-:Y:S01]  /*5f10*/  IMAD.MOV.U32 R173, RZ, RZ, R166 ;  /* 0x000000ffffad7224 */ /* 0x000fe200078e00a6 */
[----:B------:R1:W3:Y:S06]  /*5f20*/  MUFU.EX2 R62, R4 ;  /* 0x00000004003e7308 */ /* 0x0002ec0000000800 */
[----:B------:R-:W-:Y:S01]  /*5f30*/  HMMA.16816.F32.BF16 R36, R8, R26, R36 ;  /* 0x0000001a0824723c */ /* 0x000fe20000041824 */
[----:B-1----:R-:W-:Y:S01]  /*5f40*/  FFMA.FTZ R4, R184, c[0x0][0x2d0], -R12 ;  /* 0x0000b400b8047a23 */ /* 0x002fe2000001080c */
[----:B---3--:R-:W-:-:S03]  /*5f50*/  F2FP.BF16.PACK_AB R6, R62, R59 ;  /* 0x0000003b3e06723e */ /* 0x008fc600000010ff */
[----:B------:R1:W-:Y:S02]  /*5f60*/  MUFU.EX2 R52, R4 ;  /* 0x0000000400347308 */ /* 0x0003e40000000800 */
[----:B-1----:R-:W-:-:S06]  /*5f70*/  FFMA.FTZ R4, R183, c[0x0][0x2d0], -R12 ;  /* 0x0000b400b7047a23 */ /* 0x002fcc000001080c */
[----:B------:R1:W3:Y:S02]  /*5f80*/  MUFU.EX2 R53, R4 ;  /* 0x0000000400357308 */ /* 0x0002e40000000800 */
[----:B-1----:R-:W-:Y:S01]  /*5f90*/  FFMA.FTZ R4, R182, c[0x0][0x2d0], -R12 ;  /* 0x0000b400b6047a23 */ /* 0x002fe2000001080c */
[----:B---3--:R-:W-:-:S05]  /*5fa0*/  F2FP.BF16.PACK_AB R5, R53, R52 ;  /* 0x000000343505723e */ /* 0x008fca00000010ff */
[----:B------:R1:W-:Y:S02]  /*5fb0*/  MUFU.EX2 R55, R4 ;  /* 0x0000000400377308 */ /* 0x0003e40000000800 */
[----:B-1----:R-:W-:-:S06]  /*5fc0*/  FFMA.FTZ R4, R181, c[0x0][0x2d0], -R12 ;  /* 0x0000b400b5047a23 */ /* 0x002fcc000001080c */
[----:B------:R1:W3:Y:S02]  /*5fd0*/  MUFU.EX2 R58, R4 ;  /* 0x00000004003a7308 */ /* 0x0002e40000000800 */
[----:B-1----:R-:W-:Y:S02]  /*5fe0*/  F2FP.BF16.PACK_AB R4, R56, R54 ;  /* 0x000000363804723e */ /* 0x002fe400000010ff */
[----:B---3--:R-:W-:-:S07]  /*5ff0*/  F2FP.BF16.PACK_AB R7, R58, R55 ;  /* 0x000000373a07723e */ /* 0x008fce00000010ff */
[C---:B------:R-:W-:Y:S08]  /*6000*/  HMMA.16816.F32.BF16 R144, R4.reuse, R16, R208 ;  /* 0x000000100490723c */ /* 0x040ff000000418d0 */
[C---:B------:R-:W-:Y:S01]  /*6010*/  HMMA.16816.F32.BF16 R152, R4.reuse, R18, R128 ;  /* 0x000000120498723c */ /* 0x040fe20000041880 */
[----:B------:R-:W1:Y:S07]  /*6020*/  LDSM.16.MT88.4 R16, [R235+0x1100] ;  /* 0x00110000eb10783b */ /* 0x000e6e0000004200 */
[C---:B------:R-:W-:Y:S08]  /*6030*/  HMMA.16816.F32.BF16 R180, R4.reuse, R20, R224 ;  /* 0x0000001404b4723c */ /* 0x040ff000000418e0 */
[C---:B------:R-:W-:Y:S01]  /*6040*/  HMMA.16816.F32.BF16 R184, R4.reuse, R22, R196 ;  /* 0x0000001604b8723c */ /* 0x040fe200000418c4 */
[----:B------:R-:W-:Y:S07]  /*6050*/  LDSM.16.MT88.4 R20, [R234+0x3100] ;  /* 0x00310000ea14783b */ /* 0x000fee0000004200 */
[----:B------:R-:W-:Y:S01]  /*6060*/  HMMA.16816.F32.BF16 R164, R4, R24, R220 ;  /* 0x0000001804a4723c */ /* 0x000fe200000418dc */
[----:B------:R-:W-:-:S07]  /*6070*/  IMAD.MOV.U32 R136, RZ, RZ, R102 ;  /* 0x000000ffff887224 */ /* 0x000fce00078e0066 */
[----:B------:R-:W-:Y:S01]  /*6080*/  HMMA.16816.F32.BF16 R168, R4, R26, R156 ;  /* 0x0000001a04a8723c */ /* 0x000fe2000004189c */
[----:B------:R-:W3:Y:S07]  /*6090*/  LDSM.16.MT88.4 R24, [R233+0x3100] ;  /* 0x00310000e918783b */ /* 0x000eee0000004200 */
[-C--:B-1----:R-:W-:Y:S08]  /*60a0*/  HMMA.16816.F32.BF16 R224, R8, R16.reuse, R80 ;  /* 0x0000001008e0723c */ /* 0x082ff00000041850 */
[C---:B------:R-:W-:Y:S07]  /*60b0*/  HMMA.16816.F32.BF16 R196, R4.reuse, R16, R172 ;  /* 0x0000001004c4723c */ /* 0x040fee00000418ac */
[----:B------:R-:W-:Y:S01]  /*60c0*/  MOV R172, R103 ;  /* 0x0000006700ac7202 */ /* 0x000fe20000000f00 */
[----:B------:R-:W-:Y:S01]  /*60d0*/  HMMA.16816.F32.BF16 R200, R4, R18, R200 ;  /* 0x0000001204c8723c */ /* 0x000fe200000418c8 */
[----:B------:R-:W-:-:S07]  /*60e0*/  IMAD.MOV.U32 R103, RZ, RZ, R87 ;  /* 0x000000ffff677224 */ /* 0x000fce00078e0057 */
[----:B------:R-:W-:Y:S01]  /*60f0*/  HMMA.16816.F32.BF16 R220, R8, R18, R28 ;  /* 0x0000001208dc723c */ /* 0x000fe2000004181c */
[----:B------:R-:W1:Y:S04]  /*6100*/  LDSM.16.MT88.4 R16, [R236+0x3100] ;  /* 0x00310000ec10783b */ /* 0x000e680000004200 */
[----:B------:R-:W4:Y:S01]  /*6110*/  LDSM.16.MT88.4 R28, [R235+0x3100] ;  /* 0x00310000eb1c783b */ /* 0x000f220000004200 */
[----:B------:R-:W-:Y:S01]  /*6120*/  IMAD.MOV.U32 R87, RZ, RZ, R250 ;  /* 0x000000ffff577224 */ /* 0x000fe200078e00fa */
[----:B------:R-:W-:Y:S01]  /*6130*/  MOV R174, R110 ;  /* 0x0000006e00ae7202 */ /* 0x000fe20000000f00 */
[----:B------:R-:W-:Y:S01]  /*6140*/  IMAD.MOV.U32 R173, RZ, RZ, R172 ;  /* 0x000000ffffad7224 */ /* 0x000fe200078e00ac */
[----:B------:R-:W-:Y:S01]  /*6150*/  MOV R172, R103 ;  /* 0x0000006700ac7202 */ /* 0x000fe20000000f00 */
[----:B------:R-:W-:Y:S01]  /*6160*/  IMAD.MOV.U32 R175, RZ, RZ, R111 ;  /* 0x000000ffffaf7224 */ /* 0x000fe200078e006f */
[----:B------:R-:W-:Y:S01]  /*6170*/  MOV R102, R86 ;  /* 0x0000005600667202 */ /* 0x000fe20000000f00 */
[----:B------:R-:W-:Y:S01]  /*6180*/  IMAD.MOV.U32 R110, RZ, RZ, R94 ;  /* 0x000000ffff6e7224 */ /* 0x000fe200078e005e */
[----:B---3--:R-:W-:Y:S01]  /*6190*/  HMMA.16816.F32.BF16 R72, R4, R24, R72 ;  /* 0x000000180448723c */ /* 0x008fe20000041848 */
[----:B------:R-:W-:Y:S01]  /*61a0*/  IMAD.MOV.U32 R111, RZ, RZ, R95 ;  /* 0x000000ffff6f7224 */ /* 0x000fe200078e005f */
[----:B------:R-:W-:Y:S01]  /*61b0*/  MOV R95, R109 ;  /* 0x0000006d005f7202 */ /* 0x000fe20000000f00 */
[----:B------:R-:W-:Y:S01]  /*61c0*/  IMAD.MOV.U32 R103, RZ, RZ, R87 ;  /* 0x000000ffff677224 */ /* 0x000fe200078e0057 */
[----:B------:R2:W5:Y:S01]  /*61d0*/  LDL.LU R250, [R1+0x88] ;  /* 0x0000880001fa7983 */ /* 0x0005620000300800 */
[----:B------:R-:W-:Y:S01]  /*61e0*/  IMAD.MOV.U32 R94, RZ, RZ, R108 ;  /* 0x000000ffff5e7224 */ /* 0x000fe200078e006c */
[----:B------:R-:W-:Y:S01]  /*61f0*/  MOV R108, R93 ;  /* 0x0000005d006c7202 */ /* 0x000fe20000000f00 */
        /* <DEDUP_REMOVED lines=8> */
[----:B------:R-:W-:-:S02]  /*6280*/  IMAD.MOV.U32 R84, RZ, RZ, R244 ;  /* 0x000000ffff547224 */ /* 0x000fc400078e00f4 */
[----:B------:R-:W-:Y:S01]  /*6290*/  IMAD.MOV.U32 R210, RZ, RZ, R174 ;  /* 0x000000ffffd27224 */ /* 0x000fe200078e00ae */
[----:B------:R-:W-:Y:S01]  /*62a0*/  MOV R111, R94 ;  /* 0x0000005e006f7202 */ /* 0x000fe20000000f00 */
[----:B------:R-:W-:Y:S01]  /*62b0*/  IMAD.MOV.U32 R211, RZ, RZ, R175 ;  /* 0x000000ffffd37224 */ /* 0x000fe200078e00af */
[C---:B------:R-:W-:Y:S01]  /*62c0*/  HMMA.16816.F32.BF16 R88, R4.reuse, R20, R88 ;  /* 0x000000140458723c */ /* 0x040fe20000041858 */
[----:B------:R-:W-:Y:S01]  /*62d0*/  IMAD.MOV.U32 R174, RZ, RZ, R172 ;  /* 0x000000ffffae7224 */ /* 0x000fe200078e00ac */
[----:B------:R-:W-:Y:S01]  /*62e0*/  MOV R94, R87 ;  /* 0x00000057005e7202 */ /* 0x000fe20000000f00 */
[----:B------:R-:W-:Y:S01]  /*62f0*/  IMAD.MOV.U32 R93, RZ, RZ, R245 ;  /* 0x000000ffff5d7224 */ /* 0x000fe200078e00f5 */
[----:B------:R2:W5:Y:S01]  /*6300*/  LDL.LU R249, [R1+0x84] ;  /* 0x0000840001f97983 */ /* 0x0005620000300800 */
[----:B------:R-:W-:Y:S02]  /*6310*/  IMAD.MOV.U32 R175, RZ, RZ, R110 ;  /* 0x000000ffffaf7224 */ /* 0x000fe400078e006e */
[----:B------:R-:W-:Y:S01]  /*6320*/  IMAD.MOV.U32 R172, RZ, RZ, R102 ;  /* 0x000000ffffac7224 */ /* 0x000fe200078e0066 */
[----:B------:R-:W-:Y:S01]  /*6330*/  MOV R87, R100 ;  /* 0x0000006400577202 */ /* 0x000fe20000000f00 */
[----:B------:R-:W-:Y:S01]  /*6340*/  IMAD.MOV.U32 R110, RZ, RZ, R103 ;  /* 0x000000ffff6e7224 */ /* 0x000fe200078e0067 */
[----:B------:R-:W-:Y:S01]  /*6350*/  MOV R130, R210 ;  /* 0x000000d200827202 */ /* 0x000fe20000000f00 */
[----:B------:R-:W-:Y:S01]  /*6360*/  IMAD.MOV.U32 R102, RZ, RZ, R95 ;  /* 0x000000ffff667224 */ /* 0x000fe200078e005f */
[----:B------:R-:W-:Y:S01]  /*6370*/  MOV R100, R84 ;  /* 0x0000005400647202 */ /* 0x000fe20000000f00 */
[----:B------:R-:W-:Y:S01]  /*6380*/  IMAD.MOV.U32 R103, RZ, RZ, R86 ;  /* 0x000000ffff677224 */ /* 0x000fe200078e0056 */
[----:B-1----:R-:W-:Y:S01]  /*6390*/  HMMA.16816.F32.BF16 R104, R4, R16, R104 ;  /* 0x000000100468723c */ /* 0x002fe20000041868 */
[----:B------:R-:W-:Y:S01]  /*63a0*/  IMAD.MOV.U32 R95, RZ, RZ, R108 ;  /* 0x000000ffff5f7224 */ /* 0x000fe200078e006c */
[----:B------:R-:W-:Y:S01]  /*63b0*/  MOV R84, R242 ;  /* 0x000000f200547202 */ /* 0x000fe20000000f00 */
[----:B------:R-:W-:Y:S01]  /*63c0*/  IMAD.MOV.U32 R86, RZ, RZ, R109 ;  /* 0x000000ffff567224 */ /* 0x000fe200078e006d */
[----:B------:R2:W5:Y:S01]  /*63d0*/  LDL.LU R248, [R1+0x80] ;  /* 0x0000800001f87983 */ /* 0x0005620000300800 */
[----:B------:R-:W-:-:S02]  /*63e0*/  IMAD.MOV.U32 R108, RZ, RZ, R92 ;  /* 0x000000ffff6c7224 */ /* 0x000fc400078e005c */
[----:B------:R-:W-:Y:S02]  /*63f0*/  IMAD.MOV.U32 R109, RZ, RZ, R93 ;  /* 0x000000ffff6d7224 */ /* 0x000fe400078e005d */
[----:B------:R-:W-:Y:S02]  /*6400*/  IMAD.MOV.U32 R129, RZ, RZ, R209 ;  /* 0x000000ffff817224 */ /* 0x000fe400078e00d1 */
[----:B------:R-:W-:Y:S02]  /*6410*/  IMAD.MOV.U32 R131, RZ, RZ, R211 ;  /* 0x000000ffff837224 */ /* 0x000fe400078e00d3 */
        /* <DEDUP_REMOVED lines=12> */
[----:B------:R-:W-:Y:S01]  /*64e0*/  HMMA.16816.F32.BF16 R76, R4, R26, R76 ;  /* 0x0000001a044c723c */ /* 0x000fe2000004184c */
[----:B------:R-:W-:Y:S01]  /*64f0*/  IMAD.MOV.U32 R136, RZ, RZ, R103 ;  /* 0x000000ffff887224 */ /* 0x000fe200078e0067 */
[----:B------:R2:W5:Y:S01]  /*6500*/  LDL.LU R247, [R1+0x7c] ;  /* 0x00007c0001f77983 */ /* 0x0005620000300800 */
[----:B------:R-:W-:-:S02]  /*6510*/  IMAD.MOV.U32 R172, RZ, RZ, R110 ;  /* 0x000000ffffac7224 */ /* 0x000fc400078e006e */
[----:B------:R-:W-:Y:S01]  /*6520*/  IMAD.MOV.U32 R102, RZ, RZ, R86 ;  /* 0x000000ffff667224 */ /* 0x000fe200078e0056 */
[----:B------:R-:W-:Y:S01]  /*6530*/  MOV R128, R209 ;  /* 0x000000d100807202 */ /* 0x000fe20000000f00 */
[----:B------:R-:W-:Y:S01]  /*6540*/  IMAD.MOV.U32 R103, RZ, RZ, R87 ;  /* 0x000000ffff677224 */ /* 0x000fe200078e0057 */
[----:B------:R-:W-:Y:S01]  /*6550*/  MOV R87, R92 ;  /* 0x0000005c00577202 */ /* 0x000fe20000000f00 */
[----:B------:R-:W-:Y:S01]  /*6560*/  IMAD.MOV.U32 R95, RZ, RZ, R109 ;  /* 0x000000ffff5f7224 */ /* 0x000fe200078e006d */
[----:B------:R-:W-:Y:S01]  /*6570*/  HMMA.16816.F32.BF16 R64, R8, R22, R64 ;  /* 0x000000160840723c */ /* 0x000fe20000041840 */
[----:B------:R-:W-:Y:S01]  /*6580*/  IMAD.MOV.U32 R110, RZ, RZ, R94 ;  /* 0x000000ffff6e7224 */ /* 0x000fe200078e005e */
[----:B------:R-:W-:Y:S01]  /*6590*/  MOV R94, R108 ;  /* 0x0000006c005e7202 */ /* 0x000fe20000000f00 */
[----:B------:R-:W-:Y:S01]  /*65a0*/  IMAD.MOV.U32 R86, RZ, RZ, R100 ;  /* 0x000000ffff567224 */ /* 0x000fe200078e0064 */
[----:B------:R-:W-:Y:S01]  /*65b0*/  MOV R100, R14 ;  /* 0x0000000e00647202 */ /* 0x000fe20000000f00 */
[----:B------:R-:W-:Y:S01]  /*65c0*/  IMAD.MOV.U32 R109, RZ, RZ, R84 ;  /* 0x000000ffff6d7224 */ /* 0x000fe200078e0054 */
[----:B------:R2:W5:Y:S01]  /*65d0*/  LDL.LU R246, [R1+0x78] ;  /* 0x0000780001f67983 */ /* 0x0005620000300800 */
[----:B------:R-:W-:-:S02]  /*65e0*/  IMAD.MOV.U32 R84, RZ, RZ, R237 ;  /* 0x000000ffff547224 */ /* 0x000fc400078e00ed */
[----:B------:R-:W-:Y:S02]  /*65f0*/  IMAD.MOV.U32 R108, RZ, RZ, R93 ;  /* 0x000000ffff6c7224 */ /* 0x000fe400078e005d */
[----:B------:R-:W-:Y:S01]  /*6600*/  IMAD.MOV.U32 R158, RZ, RZ, R131 ;  /* 0x000000ffff9e7224 */ /* 0x000fe200078e0083 */
[----:B------:R-:W-:Y:S01]  /*6610*/  MOV R131, R173 ;  /* 0x000000ad00837202 */ /* 0x000fe20000000f00 */
[----:B------:R-:W-:Y:S01]  /*6620*/  IMAD.MOV.U32 R130, RZ, RZ, R210 ;  /* 0x000000ffff827224 */ /* 0x000fe200078e00d2 */
[----:B------:R-:W-:Y:S01]  /*6630*/  MOV R209, R111 ;  /* 0x0000006f00d17202 */ /* 0x000fe20000000f00 */
[----:B------:R-:W-:Y:S02]  /*6640*/  IMAD.MOV.U32 R93, RZ, RZ, R239 ;  /* 0x000000ffff5d7224 */ /* 0x000fe400078e00ef */
[----:B------:R-:W-:Y:S02]  /*6650*/  IMAD.MOV.U32 R159, RZ, RZ, R208 ;  /* 0x000000ffff9f7224 */ /* 0x000fe400078e00d0 */
[----:B------:R-:W-:-:S02]  /*6660*/  IMAD.MOV.U32 R92, RZ, RZ, R240 ;  /* 0x000000ffff5c7224 */ /* 0x000fc400078e00f0 */
        /* <DEDUP_REMOVED lines=14> */
[C---:B------:R-:W-:Y:S01]  /*6750*/  HMMA.16816.F32.BF16 R48, R8.reuse, R18, R48 ;  /* 0x000000120830723c */ /* 0x040fe20000041830 */
[----:B------:R-:W-:Y:S01]  /*6760*/  IMAD.MOV.U32 R103, RZ, RZ, R108 ;  /* 0x000000ffff677224 */ /* 0x000fe200078e006c */
[----:B------:R-:W-:Y:S01]  /*6770*/  MOV R14, R238 ;  /* 0x000000ee000e7202 */ /* 0x000fe20000000f00 */
[----:B------:R-:W-:Y:S01]  /*6780*/  IMAD.MOV.U32 R86, RZ, RZ, R109 ;  /* 0x000000ffff567224 */ /* 0x000fe200078e006d */
[----:B------:R2:W5:Y:S01]  /*6790*/  LDL.LU R245, [R1+0x74] ;  /* 0x0000740001f57983 */ /* 0x0005620000300800 */
[----:B------:R-:W-:Y:S02]  /*67a0*/  IMAD.MOV.U32 R109, RZ, RZ, R93 ;  /* 0x000000ffff6d7224 */ /* 0x000fe400078e005d */
[----:B------:R-:W-:Y:S02]  /*67b0*/  IMAD.MOV.U32 R84, RZ, RZ, R232 ;  /* 0x000000ffff547224 */ /* 0x000fe400078e00e8 */
[----:B------:R-:W-:Y:S01]  /*67c0*/  IMAD.MOV.U32 R82, RZ, RZ, R159 ;  /* 0x000000ffff527224 */ /* 0x000fe200078e009f */
[----:B------:R-:W-:Y:S01]  /*67d0*/  MOV R159, R209 ;  /* 0x000000d1009f7202 */ /* 0x000fe20000000f00 */
[----:B------:R-:W-:Y:S01]  /*67e0*/  IMAD.MOV.U32 R110, RZ, RZ, R95 ;  /* 0x000000ffff6e7224 */ /* 0x000fe200078e005f */
[----:B------:R-:W-:Y:S01]  /*67f0*/  MOV R157, R211 ;  /* 0x000000d3009d7202 */ /* 0x000fe20000000f00 */
[----:B------:R-:W-:Y:S01]  /*6800*/  IMAD.MOV.U32 R108, RZ, RZ, R92 ;  /* 0x000000ffff6c7224 */ /* 0x000fe200078e005c */
[----:B----4-:R-:W-:Y:S01]  /*6810*/  HMMA.16816.F32.BF16 R44, R8, R30, R44 ;  /* 0x0000001e082c723c */ /* 0x010fe2000004182c */
[----:B------:R-:W-:Y:S01]  /*6820*/  IMAD.MOV.U32 R209, RZ, RZ, R102 ;  /* 0x000000ffffd17224 */ /* 0x000fe200078e0066 */
[----:B------:R-:W-:Y:S01]  /*6830*/  MOV R102, R87 ;  /* 0x0000005700667202 */ /* 0x000fe20000000f00 */
[----:B------:R-:W-:Y:S01]  /*6840*/  IMAD.MOV.U32 R128, RZ, RZ, R208 ;  /* 0x000000ffff807224 */ /* 0x000fe200078e00d0 */
[----:B------:R-:W-:Y:S01]  /*6850*/  MOV R208, R111 ;  /* 0x0000006f00d07202 */ /* 0x000fe20000000f00 */
[----:B------:R-:W-:Y:S01]  /*6860*/  IMAD.MOV.U32 R158, RZ, RZ, R210 ;  /* 0x000000ffff9e7224 */ /* 0x000fe200078e00d2 */
[----:B------:R-:W-:Y:S01]  /*6870*/  MOV R210, R103 ;  /* 0x0000006700d27202 */ /* 0x000fe20000000f00 */
[----:B------:R-:W-:Y:S01]  /*6880*/  IMAD.MOV.U32 R211, RZ, RZ, R86 ;  /* 0x000000ffffd37224 */ /* 0x000fe200078e0056 */
[C---:B------:R-:W-:Y:S01]  /*6890*/  HMMA.16816.F32.BF16 R92, R4.reuse, R22, R216 ;  /* 0x00000016045c723c */ /* 0x040fe200000418d8 */
[----:B------:R-:W-:Y:S01]  /*68a0*/  IMAD.MOV.U32 R87, RZ, RZ, R100 ;  /* 0x000000ffff577224 */ /* 0x000fe200078e0064 */
[----:B------:R-:W-:Y:S01]  /*68b0*/  MOV R86, R109 ;  /* 0x0000006d00567202 */ /* 0x000fe20000000f00 */
[----:B------:R-:W-:Y:S01]  /*68c0*/  IMAD.MOV.U32 R103, RZ, RZ, R108 ;  /* 0x000000ffff677224 */ /* 0x000fe200078e006c */
[----:B------:R-:W-:Y:S01]  /*68d0*/  MOV R100, R84 ;  /* 0x0000005400647202 */ /* 0x000fe20000000f00 */
[----:B------:R-:W-:Y:S01]  /*68e0*/  IMAD.MOV.U32 R84, RZ, RZ, R85 ;  /* 0x000000ffff547224 */ /* 0x000fe200078e0055 */
[----:B------:R2:W5:Y:S01]  /*68f0*/  LDL.LU R244, [R1+0x70] ;  /* 0x0000700001f47983 */ /* 0x0005620000300800 */
[----:B------:R-:W-:Y:S01]  /*6900*/  MOV R219, R156 ;  /* 0x0000009c00db7202 */ /* 0x000fe20000000f00 */
[----:B------:R-:W-:Y:S01]  /*6910*/  IMAD.MOV.U32 R156, RZ, RZ, R110 ;  /* 0x000000ffff9c7224 */ /* 0x000fe200078e006e */
[----:B------:R-:W-:Y:S01]  /*6920*/  MOV R85, R134 ;  /* 0x0000008600557202 */ /* 0x000fe20000000f00 */
[C---:B------:R-:W-:Y:S01]  /*6930*/  HMMA.16816.F32.BF16 R108, R4.reuse, R18, R120 ;  /* 0x00000012046c723c */ /* 0x040fe20000041878 */
[----:B------:R-:W-:Y:S01]  /*6940*/  IMAD.MOV.U32 R218, RZ, RZ, R132 ;  /* 0x000000ffffda7224 */ /* 0x000fe200078e0084 */
[----:B------:R2:W5:Y:S04]  /*6950*/  LDL.LU R243, [R1+0x6c] ;  /* 0x00006c0001f37983 */ /* 0x0005680000300800 */
[----:B------:R2:W5:Y:S02]  /*6960*/  LDL.LU R242, [R1+0x68] ;  /* 0x0000680001f27983 */ /* 0x0005640000300800 */
[C---:B------:R-:W-:Y:S02]  /*6970*/  HMMA.16816.F32.BF16 R120, R4.reuse, R28, R80 ;  /* 0x0000001c0478723c */ /* 0x040fe40000041850 */
[----:B------:R2:W5:Y:S04]  /*6980*/  LDL.LU R241, [R1+0x64] ;  /* 0x0000640001f17983 */ /* 0x0005680000300800 */
[----:B------:R2:W5:Y:S01]  /*6990*/  LDL.LU R240, [R1+0x60] ;  /* 0x0000600001f07983 */ /* 0x0005620000300800 */
        /* <DEDUP_REMOVED lines=11> */
[----:B------:R2:W5:Y:S01]  /*6a50*/  LDL.LU R239, [R1+0x5c] ;  /* 0x00005c0001ef7983 */ /* 0x0005620000300800 */
[----:B------:R-:W-:Y:S03]  /*6a60*/  HMMA.16816.F32.BF16 R84, R4, R30, R212 ;  /* 0x0000001e0454723c */ /* 0x000fe600000418d4 */
[----:B------:R2:W5:Y:S04]  /*6a70*/  LDL.LU R238, [R1+0x58] ;  /* 0x0000580001ee7983 */ /* 0x0005680000300800 */
[--C-:B------:R-:W-:Y:S01]  /*6a80*/  FFMA.FTZ R4, R228, c[0x0][0x2d0], -R3.reuse ;  /* 0x0000b400e4047a23 */ /* 0x100fe20000010803 */
[----:B------:R-:W-:Y:S01]  /*6a90*/  MOV R7, R219 ;  /* 0x000000db00077202 */ /* 0x000fe20000000f00 */
[----:B------:R-:W-:Y:S01]  /*6aa0*/  IMAD.MOV.U32 R6, RZ, RZ, R218 ;  /* 0x000000ffff067224 */ /* 0x000fe200078e00da */
[C---:B------:R-:W-:Y:S01]  /*6ab0*/  HMMA.16816.F32.BF16 R212, R8.reuse, R26, R68 ;  /* 0x0000001a08d4723c */ /* 0x040fe20000041844 */
[----:B------:R1:W-:Y:S01]  /*6ac0*/  MUFU.EX2 R22, R4 ;  /* 0x0000000400167308 */ /* 0x0003e20000000800 */
[----:B------:R-:W-:Y:S01]  /*6ad0*/  MOV R5, R103 ;  /* 0x0000006700057202 */ /* 0x000fe20000000f00 */
[----:B------:R2:W5:Y:S05]  /*6ae0*/  LDL.LU R237, [R1+0x54] ;  /* 0x0000540001ed7983 */ /* 0x00056a0000300800 */
[----:B------:R-:W-:Y:S01]  /*6af0*/  HMMA.16816.F32.BF16 R216, R8, R24, R124 ;  /* 0x0000001808d8723c */ /* 0x000fe2000004187c */
[----:B------:R-:W-:Y:S01]  /*6b00*/  MOV R70, R7 ;  /* 0x0000000700467202 */ /* 0x000fe20000000f00 */
[----:B------:R-:W-:Y:S01]  /*6b10*/  IMAD.MOV.U32 R71, RZ, RZ, R208 ;  /* 0x000000ffff477224 */ /* 0x000fe200078e00d0 */
[----:B------:R2:W5:Y:S01]  /*6b20*/  LDL.LU R232, [R1+0x50] ;  /* 0x0000500001e87983 */ /* 0x0005620000300800 */
[----:B-1----:R-:W-:-:S03]  /*6b30*/  FFMA.FTZ R4, R194, c[0x0][0x2d0], -R3 ;  /* 0x0000b400c2047a23 */ /* 0x002fc60000010803 */
[----:B------:R-:W-:Y:S01]  /*6b40*/  MOV R124, R209 ;  /* 0x000000d1007c7202 */ /* 0x000fe20000000f00 */
[----:B------:R-:W-:Y:S01]  /*6b50*/  IMAD.MOV.U32 R125, RZ, RZ, R210 ;  /* 0x000000ffff7d7224 */ /* 0x000fe200078e00d2 */
[----:B------:R-:W-:Y:S01]  /*6b60*/  MOV R126, R211 ;  /* 0x000000d3007e7202 */ /* 0x000fe20000000f00 */
[----:B------:R1:W3:Y:S01]  /*6b70*/  MUFU.EX2 R24, R4 ;  /* 0x0000000400187308 */ /* 0x0002e20000000800 */
[----:B------:R-:W-:Y:S02]  /*6b80*/  IMAD.MOV.U32 R127, RZ, RZ, R102 ;  /* 0x000000ffff7f7224 */ /* 0x000fe400078e0066 */
[----:B------:R-:W-:Y:S01]  /*6b90*/  IMAD.MOV.U32 R69, RZ, RZ, R6 ;  /* 0x000000ffff457224 */ /* 0x000fe200078e0006 */
[----:B------:R-:W-:Y:S01]  /*6ba0*/  MOV R7, R101 ;  /* 0x0000006500077202 */ /* 0x000fe20000000f00 */
[----:B------:R2:W5:Y:S01]  /*6bb0*/  LDL.LU R134, [R1+0x4c] ;  /* 0x00004c0001867983 */ /* 0x0005620000300800 */
[--C-:B-1----:R-:W-:Y:S01]  /*6bc0*/  FFMA.FTZ R4, R191, c[0x0][0x2d0], -R3.reuse ;  /* 0x0000b400bf047a23 */ /* 0x102fe20000010803 */
[----:B------:R-:W-:Y:S01]  /*6bd0*/  HMMA.16816.F32.BF16 R208, R8, R20, R116 ;  /* 0x0000001408d0723c */ /* 0x000fe20000041874 */
[----:B------:R-:W-:Y:S01]  /*6be0*/  FFMA.FTZ R3, R195, c[0x0][0x2d0], -R3 ;  /* 0x0000b400c3037a23 */ /* 0x000fe20000010803 */
[----:B------:R2:W5:Y:S03]  /*6bf0*/  LDL.LU R132, [R1+0x48] ;  /* 0x0000480001847983 */ /* 0x0005660000300800 */
[----:B------:R1:W-:Y:S02]  /*6c00*/  MUFU.EX2 R23, R3 ;  /* 0x0000000300177308 */ /* 0x0003e40000000800 */
[----:B-1----:R-:W-:-:S06]  /*6c10*/  FFMA.FTZ R3, R229, c[0x0][0x2d0], -R0 ;  /* 0x0000b400e5037a23 */ /* 0x002fcc0000010800 */
[----:B------:R1:W-:Y:S01]  /*6c20*/  MUFU.EX2 R18, R3 ;  /* 0x0000000300127308 */ /* 0x0003e20000000800 */
[----:B------:R-:W-:Y:S02]  /*6c30*/  IMAD.MOV.U32 R6, RZ, RZ, R100 ;  /* 0x000000ffff067224 */ /* 0x000fe400078e0064 */
[----:B-1----:R-:W-:-:S05]  /*6c40*/  FFMA.FTZ R3, R190, c[0x0][0x2d0], -R0 ;  /* 0x0000b400be037a23 */ /* 0x002fca0000010800 */
[----:B------:R1:W4:Y:S02]  /*6c50*/  MUFU.EX2 R19, R3 ;  /* 0x0000000300137308 */ /* 0x0003240000000800 */
[--C-:B-1----:R-:W-:Y:S02]  /*6c60*/  FFMA.FTZ R3, R189, c[0x0][0x2d0], -R0.reuse ;  /* 0x0000b400bd037a23 */ /* 0x102fe40000010800 */
[----:B------:R-:W-:Y:S01]  /*6c70*/  FFMA.FTZ R0, R188, c[0x0][0x2d0], -R0 ;  /* 0x0000b400bc007a23 */ /* 0x000fe20000010800 */
[----:B------:R-:W-:Y:S03]  /*6c80*/  HMMA.16816.F32.BF16 R100, R8, R16, R112 ;  /* 0x000000100864723c */ /* 0x000fe60000041870 */
[----:B------:R-:W-:Y:S01]  /*6c90*/  MUFU.EX2 R21, R3 ;  /* 0x0000000300157308 */ /* 0x000fe20000000800 */
[----:B------:R-:W-:Y:S07]  /*6ca0*/  LDSM.16.MT88.4 R188, [R236+0x1900] ;  /* 0x00190000ecbc783b */ /* 0x000fee0000004200 */
[----:B------:R1:W-:Y:S02]  /*6cb0*/  MUFU.EX2 R20, R0 ;  /* 0x0000000000147308 */ /* 0x0003e40000000800 */
[----:B-1----:R-:W-:-:S02]  /*6cc0*/  FFMA.FTZ R0, R70, c[0x0][0x2d0], -R13 ;  /* 0x0000b40046007a23 */ /* 0x002fc4000001080d */
        /* <DEDUP_REMOVED lines=19> */
[----:B------:R-:W-:-:S02]  /*6e00*/  MOV R130, R15 ;  /* 0x0000000f00827202 */ /* 0x000fc40000000f00 */
[----:B------:R1:W-:Y:S01]  /*6e10*/  MUFU.EX2 R15, R0 ;  /* 0x00000000000f7308 */ /* 0x0003e20000000800 */
[----:B------:R-:W-:Y:S01]  /*6e20*/  IMAD.MOV.U32 R27, RZ, RZ, R71 ;  /* 0x000000ffff1b7224 */ /* 0x000fe200078e0047 */
[----:B------:R-:W-:Y:S01]  /*6e30*/  MOV R68, R124 ;  /* 0x0000007c00447202 */ /* 0x000fe20000000f00 */
[----:B------:R-:W-:Y:S01]  /*6e40*/  IMAD.MOV.U32 R71, RZ, RZ, R6 ;  /* 0x000000ffff477224 */ /* 0x000fe200078e0006 */
[----:B------:R-:W-:Y:S01]  /*6e50*/  MOV R124, R7 ;  /* 0x00000007007c7202 */ /* 0x000fe20000000f00 */
[----:B------:R-:W-:Y:S02]  /*6e60*/  IMAD.MOV.U32 R6, RZ, RZ, R128 ;  /* 0x000000ffff067224 */ /* 0x000fe400078e0080 */
[----:B-1----:R-:W-:-:S04]  /*6e70*/  FFMA.FTZ R0, R69, c[0x0][0x2d0], -R13 ;  /* 0x0000b40045007a23 */ /* 0x002fc8000001080d */
[----:B------:R1:W-:Y:S01]  /*6e80*/  MUFU.EX2 R16, R0 ;  /* 0x0000000000107308 */ /* 0x0003e20000000800 */
[----:B------:R-:W-:Y:S01]  /*6e90*/  IMAD.MOV.U32 R69, RZ, RZ, R126 ;  /* 0x000000ffff457224 */ /* 0x000fe200078e007e */
[----:B------:R-:W-:Y:S01]  /*6ea0*/  MOV R128, R129 ;  /* 0x0000008100807202 */ /* 0x000fe20000000f00 */
[----:B------:R-:W-:Y:S02]  /*6eb0*/  IMAD.MOV.U32 R126, RZ, RZ, R158 ;  /* 0x000000ffff7e7224 */ /* 0x000fe400078e009e */
[----:B------:R-:W-:Y:S01]  /*6ec0*/  IMAD.MOV.U32 R129, RZ, RZ, R130 ;  /* 0x000000ffff817224 */ /* 0x000fe200078e0082 */
[----:B------:R-:W-:Y:S01]  /*6ed0*/  MOV R130, R14 ;  /* 0x0000000e00827202 */ /* 0x000fe20000000f00 */
[----:B------:R-:W-:Y:S02]  /*6ee0*/  IMAD.MOV.U32 R7, RZ, RZ, R80 ;  /* 0x000000ffff077224 */ /* 0x000fe400078e0050 */
[----:B-1----:R-:W-:-:S04]  /*6ef0*/  FFMA.FTZ R0, R70, c[0x0][0x2d0], -R13 ;  /* 0x0000b40046007a23 */ /* 0x002fc8000001080d */
[----:B------:R1:W-:Y:S01]  /*6f00*/  MUFU.EX2 R17, R0 ;  /* 0x0000000000117308 */ /* 0x0003e20000000800 */
[----:B------:R-:W-:Y:S01]  /*6f10*/  MOV R80, R81 ;  /* 0x0000005100507202 */ /* 0x000fe20000000f00 */
[----:B------:R-:W-:Y:S01]  /*6f20*/  IMAD.MOV.U32 R81, RZ, RZ, R82 ;  /* 0x000000ffff517224 */ /* 0x000fe200078e0052 */
[----:B------:R-:W-:Y:S01]  /*6f30*/  MOV R70, R5 ;  /* 0x0000000500467202 */ /* 0x000fe20000000f00 */
[----:B------:R-:W-:Y:S01]  /*6f40*/  FFMA.FTZ R3, R69, c[0x0][0x2d0], -R12 ;  /* 0x0000b40045037a23 */ /* 0x000fe2000001080c */
[----:B------:R-:W-:Y:S01]  /*6f50*/  MOV R82, R83 ;  /* 0x0000005300527202 */ /* 0x000fe20000000f00 */
[----:B------:R-:W-:Y:S01]  /*6f60*/  IMAD.MOV.U32 R114, RZ, RZ, R124 ;  /* 0x000000ffff727224 */ /* 0x000fe200078e007c */
[----:B------:R-:W-:Y:S01]  /*6f70*/  MOV R5, R159 ;  /* 0x0000009f00057202 */ /* 0x000fe20000000f00 */
[----:B------:R-:W-:Y:S01]  /*6f80*/  IMAD.MOV.U32 R115, RZ, RZ, R126 ;  /* 0x000000ffff737224 */ /* 0x000fe200078e007e */
[----:B------:R-:W-:Y:S01]  /*6f90*/  MOV R124, R174 ;  /* 0x000000ae007c7202 */ /* 0x000fe20000000f00 */
[----:B-1----:R-:W-:Y:S01]  /*6fa0*/  FFMA.FTZ R0, R125, c[0x0][0x2d0], -R13 ;  /* 0x0000b4007d007a23 */ /* 0x002fe2000001080d */
[----:B------:R-:W-:-:S03]  /*6fb0*/  MOV R125, R157 ;  /* 0x0000009d007d7202 */ /* 0x000fc60000000f00 */
[----:B------:R1:W-:Y:S01]  /*6fc0*/  MUFU.EX2 R14, R0 ;  /* 0x00000000000e7308 */ /* 0x0003e20000000800 */
[----:B------:R-:W-:Y:S01]  /*6fd0*/  IMAD.MOV.U32 R83, RZ, RZ, R156 ;  /* 0x000000ffff537224 */ /* 0x000fe200078e009c */
[----:B------:R-:W-:Y:S01]  /*6fe0*/  MOV R126, R172 ;  /* 0x000000ac007e7202 */ /* 0x000fe20000000f00 */
[----:B------:R-:W-:Y:S01]  /*6ff0*/  IMAD.MOV.U32 R69, RZ, RZ, R173 ;  /* 0x000000ffff457224 */ /* 0x000fe200078e00ad */
[----:B------:R-:W2:Y:S01]  /*7000*/  LDSM.16.MT88.4 R156, [R233+0x1900] ;  /* 0x00190000e99c783b */ /* 0x000ea20000004200 */
[----:B------:R-:W-:Y:S01]  /*7010*/  HMMA.16816.F32.BF16 R116, R8, R28, R204 ;  /* 0x0000001c0874723c */ /* 0x000fe200000418cc */
[----:B-1----:R-:W-:Y:S01]  /*7020*/  FFMA.FTZ R0, R27, c[0x0][0x2d0], -R12 ;  /* 0x0000b4001b007a23 */ /* 0x002fe2000001080c */
[----:B------:R-:W-:Y:S01]  /*7030*/  MOV R27, R125 ;  /* 0x0000007d001b7202 */ /* 0x000fe20000000f00 */
[----:B------:R-:W-:Y:S01]  /*7040*/  IMAD.MOV.U32 R125, RZ, RZ, R175 ;  /* 0x000000ffff7d7224 */ /* 0x000fe200078e00af */
[----:B------:R-:W1:Y:S01]  /*7050*/  MUFU.EX2 R25, R4 ;  /* 0x0000000400197308 */ /* 0x000e620000000800 */
[----:B------:R-:W1:Y:S01]  /*7060*/  LDSM.16.MT88.4 R172, [R234+0x1900] ;  /* 0x00190000eaac783b */ /* 0x000e620000004200 */
[----:B------:R-:W-:Y:S01]  /*7070*/  IMAD.MOV.U32 R113, RZ, RZ, R70 ;  /* 0x000000ffff717224 */ /* 0x000fe200078e0046 */
[----:B------:R-:W-:Y:S01]  /*7080*/  MOV R112, R71 ;  /* 0x0000004700707202 */ /* 0x000fe20000000f00 */
[----:B------:R-:W-:Y:S01]  /*7090*/  FADD.FTZ R10, R114, R230 ;  /* 0x000000e6720a7221 */ /* 0x000fe20000010000 */
[----:B------:R-:W-:-:S02]  /*70a0*/  MOV R28, R124 ;  /* 0x0000007c001c7202 */ /* 0x000fc40000000f00 */
[----:B------:R-:W-:Y:S01]  /*70b0*/  MOV R30, R126 ;  /* 0x0000007e001e7202 */ /* 0x000fe20000000f00 */
[----:B------:R3:W-:Y:S01]  /*70c0*/  MUFU.EX2 R11, R0 ;  /* 0x00000000000b7308 */ /* 0x0007e20000000800 */
[----:B------:R-:W-:Y:S01]  /*70d0*/  FADD.FTZ R9, R97, R96 ;  /* 0x0000006061097221 */ /* 0x000fe20000010000 */
[----:B------:R-:W-:Y:S01]  /*70e0*/  LDSM.16.MT88.4 R204, [R235+0x1900] ;  /* 0x00190000ebcc783b */ /* 0x000fe20000004200 */
[----:B---3--:R-:W-:-:S05]  /*70f0*/  FFMA.FTZ R0, R68, c[0x0][0x2d0], -R12 ;  /* 0x0000b40044007a23 */ /* 0x008fca000001080c */
[----:B------:R3:W1:Y:S02]  /*7100*/  MUFU.EX2 R26, R0 ;  /* 0x00000000001a7308 */ /* 0x0006640000000800 */
[----:B---3--:R-:W-:-:S06]  /*7110*/  FFMA.FTZ R0, R6, c[0x0][0x2d0], -R12 ;  /* 0x0000b40006007a23 */ /* 0x008fcc000001080c */
[----:B------:R-:W-:Y:S08]  /*7120*/  MUFU.EX2 R12, R3 ;  /* 0x00000003000c7308 */ /* 0x000ff00000000800 */
[----:B------:R-:W3:Y:S01]  /*7130*/  MUFU.EX2 R13, R0 ;  /* 0x00000000000d7308 */ /* 0x000ee20000000800 */
[----:B------:R-:W-:Y:S01]  /*7140*/  MOV R68, R5 ;  /* 0x0000000500447202 */ /* 0x000fe20000000f00 */
[----:B------:R-:W-:Y:S01]  /*7150*/  IMAD.MOV.U32 R6, RZ, RZ, R128 ;  /* 0x000000ffff067224 */ /* 0x000fe200078e0080 */
[----:B------:R-:W-:Y:S01]  /*7160*/  MOV R5, R129 ;  /* 0x0000008100057202 */ /* 0x000fe20000000f00 */
[----:B------:R-:W-:Y:S01]  /*7170*/  IMAD.MOV.U32 R71, RZ, RZ, R130 ;  /* 0x000000ffff477224 */ /* 0x000fe200078e0082 */
[----:B------:R-:W-:Y:S01]  /*7180*/  MOV R70, R131 ;  /* 0x0000008300467202 */ /* 0x000fe20000000f00 */
[----:B------:R-:W-:Y:S01]  /*7190*/  IMAD.MOV.U32 R31, RZ, RZ, R125 ;  /* 0x000000ffff1f7224 */ /* 0x000fe200078e007d */
[----:B------:R-:W-:Y:S01]  /*71a0*/  F2FP.BF16.PACK_AB R128, R24, R22 ;  /* 0x000000161880723e */ /* 0x000fe200000010ff */
[----:B------:R-:W-:Y:S01]  /*71b0*/  IMAD.MOV.U32 R230, RZ, RZ, R127 ;  /* 0x000000ffffe67224 */ /* 0x000fe200078e007f */
[----:B----4-:R-:W-:-:S02]  /*71c0*/  F2FP.BF16.PACK_AB R129, R19, R18 ;  /* 0x000000121381723e */ /* 0x010fc400000010ff */
[----:B-1----:R-:W-:Y:S02]  /*71d0*/  F2FP.BF16.PACK_AB R130, R23, R25 ;  /* 0x000000191782723e */ /* 0x002fe400000010ff */
[----:B------:R-:W-:Y:S02]  /*71e0*/  F2FP.BF16.PACK_AB R131, R20, R21 ;  /* 0x000000151483723e */ /* 0x000fe400000010ff */
[----:B------:R-:W-:Y:S02]  /*71f0*/  F2FP.BF16.PACK_AB R124, R16, R15 ;  /* 0x0000000f107c723e */ /* 0x000fe400000010ff */
[----:B------:R-:W-:Y:S02]  /*7200*/  F2FP.BF16.PACK_AB R125, R26, R11 ;  /* 0x0000000b1a7d723e */ /* 0x000fe400000010ff */
[----:B------:R-:W-:Y:S02]  /*7210*/  F2FP.BF16.PACK_AB R126, R14, R17 ;  /* 0x000000110e7e723e */ /* 0x000fe400000010ff */
[----:B---3--:R-:W-:Y:S01]  /*7220*/  F2FP.BF16.PACK_AB R127, R13, R12 ;  /* 0x0000000c0d7f723e */ /* 0x008fe200000010ff */
[-C--:B--2---:R-:W-:Y:S08]  /*7230*/  HMMA.16816.F32.BF16 R148, R128, R156.reuse, R148 ;  /* 0x0000009c8094723c */ /* 0x084ff00000041894 */
[C---:B------:R-:W-:Y:S08]  /*7240*/  HMMA.16816.F32.BF16 R144, R124.reuse, R156, R144 ;  /* 0x0000009c7c90723c */ /* 0x040ff00000041890 */
[----:B------:R-:W-:Y:S08]  /*7250*/  HMMA.16816.F32.BF16 R152, R124, R158, R152 ;  /* 0x0000009e7c98723c */ /* 0x000ff00000041898 */
[-C--:B------:R-:W-:Y:S08]  /*7260*/  HMMA.16816.F32.BF16 R160, R128, R172.reuse, R160 ;  /* 0x000000ac80a0723c */ /* 0x080ff000000418a0 */
[C---:B------:R-:W-:Y:S08]  /*7270*/  HMMA.16816.F32.BF16 R164, R124.reuse, R172, R164 ;  /* 0x000000ac7ca4723c */ /* 0x040ff000000418a4 */
[----:B------:R-:W-:Y:S08]  /*7280*/  HMMA.16816.F32.BF16 R168, R124, R174, R168 ;  /* 0x000000ae7ca8723c */ /* 0x000ff000000418a8 */
[C---:B------:R-:W-:Y:S07]  /*7290*/  HMMA.16816.F32.BF16 R156, R128.reuse, R158, R40 ;  /* 0x0000009e809c723c */ /* 0x040fee0000041828 */
[----:B------:R-:W-:Y:S01]  /*72a0*/  MOV R41, R5 ;  /* 0x0000000500297202 */ /* 0x000fe20000000f00 */
[----:B------:R-:W-:Y:S01]  /*72b0*/  HMMA.16816.F32.BF16 R172, R128, R174, R36 ;  /* 0x000000ae80ac723c */ /* 0x000fe20000041824 */
[----:B------:R-:W-:-:S06]  /*72c0*/  IMAD.MOV.U32 R40, RZ, RZ, R6 ;  /* 0x000000ffff287224 */ /* 0x000fcc00078e0006 */
[----:B------:R-:W-:Y:S02]  /*72d0*/  MOV R39, R7 ;  /* 0x0000000700277202 */ /* 0x000fe40000000f00 */
[----:B------:R-:W1:Y:S01]  /*72e0*/  LDSM.16.MT88.4 R4, [R235+0x3900] ;  /* 0x00390000eb04783b */ /* 0x000e620000004200 */
[----:B------:R-:W-:Y:S01]  /*72f0*/  FADD.FTZ R3, R193, R192 ;  /* 0x000000c0c1037221 */ /* 0x000fe20000010000 */
[----:B------:R-:W-:Y:S01]  /*7300*/  HMMA.16816.F32.BF16 R176, R128, R188, R176 ;  /* 0x000000bc80b0723c */ /* 0x000fe200000418b0 */
[----:B------:R-:W-:Y:S01]  /*7310*/  IMAD.MOV.U32 R0, RZ, RZ, R82 ;  /* 0x000000ffff007224 */ /* 0x000fe200078e0052 */
[----:B------:R-:W-:Y:S02]  /*7320*/  MOV R36, R83 ;  /* 0x0000005300247202 */ /* 0x000fe40000000f00 */
[----:B------:R-:W-:Y:S01]  /*7330*/  MOV R37, R81 ;  /* 0x0000005100257202 */ /* 0x000fe20000000f00 */
[----:B------:R-:W-:-:S03]  /*7340*/  FADD.FTZ R0, R0, R3 ;  /* 0x0000000300007221 */ /* 0x000fc60000010000 */
[----:B------:R-:W-:Y:S01]  /*7350*/  HMMA.16816.F32.BF16 R180, R124, R188, R180 ;  /* 0x000000bc7cb4723c */ /* 0x000fe200000418b4 */
[----:B------:R-:W-:-:S07]  /*7360*/  FADD.FTZ R8, R113, R112 ;  /* 0x0000007071087221 */ /* 0x000fce0000010000 */
[----:B------:R-:W-:Y:S01]  /*7370*/  HMMA.16816.F32.BF16 R184, R124, R190, R184 ;  /* 0x000000be7cb8723c */ /* 0x000fe200000418b8 */
[----:B------:R-:W-:-:S07]  /*7380*/  FADD.FTZ R10, R36, R10 ;  /* 0x0000000a240a7221 */ /* 0x000fce0000010000 */
[----:B------:R-:W-:Y:S01]  /*7390*/  HMMA.16816.F32.BF16 R188, R128, R190, R32 ;  /* 0x000000be80bc723c */ /* 0x000fe20000041820 */
[----:B------:R-:W-:Y:S01]  /*73a0*/  IMAD.MOV.U32 R38, RZ, RZ, R80 ;  /* 0x000000ffff267224 */ /* 0x000fe200078e0050 */
[----:B------:R-:W-:Y:S01]  /*73b0*/  MOV R43, R70 ;  /* 0x00000046002b7202 */ /* 0x000fe20000000f00 */
[----:B------:R-:W-:Y:S01]  /*73c0*/  IMAD.MOV.U32 R228, RZ, RZ, R115 ;  /* 0x000000ffffe47224 */ /* 0x000fe200078e0073 */
[----:B------:R-:W2:Y:S03]  /*73d0*/  LDSM.16.MT88.4 R80, [R233+0x3900] ;  /* 0x00390000e950783b */ /* 0x000ea60000004200 */
[----:B------:R-:W-:Y:S01]  /*73e0*/  IMAD.MOV.U32 R34, RZ, RZ, R99 ;  /* 0x000000ffff227224 */ /* 0x000fe200078e0063 */
[----:B------:R-:W-:Y:S01]  /*73f0*/  MOV R35, R98 ;  /* 0x0000006200237202 */ /* 0x000fe20000000f00 */
[----:B------:R-:W-:Y:S01]  /*7400*/  IMAD.MOV.U32 R42, RZ, RZ, R71 ;  /* 0x000000ffff2a7224 */ /* 0x000fe200078e0047 */
[----:B------:R-:W3:Y:S01]  /*7410*/  LDSM.16.MT88.4 R96, [R234+0x3900] ;  /* 0x00390000ea60783b */ /* 0x000ee20000004200 */
[----:B------:R-:W-:-:S02]  /*7420*/  FADD.FTZ R3, R34, R9 ;  /* 0x0000000922037221 */ /* 0x000fc40000010000 */
[----:B------:R-:W-:Y:S01]  /*7430*/  FADD.FTZ R9, R37, R0 ;  /* 0x0000000025097221 */ /* 0x000fe20000010000 */
[----:B-1----:R-:W-:Y:S01]  /*7440*/  HMMA.16816.F32.BF16 R120, R124, R4, R120 ;  /* 0x000000047c78723c */ /* 0x002fe20000041878 */
[----:B------:R-:W-:Y:S01]  /*7450*/  FADD.FTZ R8, R35, R8 ;  /* 0x0000000823087221 */ /* 0x000fe20000010000 */
[----:B------:R-:W1:Y:S01]  /*7460*/  LDSM.16.MT88.4 R112, [R236+0x3900] ;  /* 0x00390000ec70783b */ /* 0x000e620000004200 */
[----:B------:R-:W-:Y:S02]  /*7470*/  FADD.FTZ R0, R40, R10 ;  /* 0x0000000a28007221 */ /* 0x000fe40000010000 */
[----:B------:R-:W-:-:S03]  /*7480*/  FADD.FTZ R9, R41, R9 ;  /* 0x0000000929097221 */ /* 0x000fc60000010000 */
[----:B------:R-:W-:Y:S07]  /*7490*/  HMMA.16816.F32.BF16 R116, R128, R4, R116 ;  /* 0x000000048074723c */ /* 0x000fee0000041874 */
[----:B------:R-:W-:Y:S02]  /*74a0*/  FADD.FTZ R4, R38, R3 ;  /* 0x0000000326047221 */ /* 0x000fe40000010000 */
[----:B------:R-:W-:Y:S02]  /*74b0*/  FADD.FTZ R3, R39, R8 ;  /* 0x0000000827037221 */ /* 0x000fe40000010000 */
[----:B------:R-:W-:-:S02]  /*74c0*/  FADD.FTZ R5, R43, R0 ;  /* 0x000000002b057221 */ /* 0x000fc40000010000 */
[----:B------:R-:W-:Y:S02]  /*74d0*/  FADD.FTZ R0, R230, R9 ;  /* 0x00000009e6007221 */ /* 0x000fe40000010000 */
[----:B------:R-:W-:Y:S02]  /*74e0*/  FADD.FTZ R8, R252, R4 ;  /* 0x00000004fc087221 */ /* 0x000fe40000010000 */
[----:B------:R-:W-:Y:S01]  /*74f0*/  FADD.FTZ R4, R42, R3 ;  /* 0x000000032a047221 */ /* 0x000fe20000010000 */
[----:B------:R-:W-:Y:S01]  /*7500*/  MOV R229, R68 ;  /* 0x0000004400e57202 */ /* 0x000fe20000000f00 */
[----:B------:R-:W-:Y:S02]  /*7510*/  FADD.FTZ R0, R28, R0 ;  /* 0x000000001c007221 */ /* 0x000fe40000010000 */
[----:B------:R-:W-:Y:S02]  /*7520*/  FADD.FTZ R3, R142, R8 ;  /* 0x000000088e037221 */ /* 0x000fe40000010000 */
[----:B------:R-:W-:-:S02]  /*7530*/  FADD.FTZ R5, R31, R5 ;  /* 0x000000051f057221 */ /* 0x000fc40000010000 */
[----:B------:R-:W-:Y:S02]  /*7540*/  IMAD.MOV.U32 R29, RZ, RZ, R69 ;  /* 0x000000ffff1d7224 */ /* 0x000fe400078e0045 */
        /* <DEDUP_REMOVED lines=31> */
[----:B------:R-:W-:Y:S01]  /*7740*/  FADD.FTZ R5, R26, R5 ;  /* 0x000000051a057221 */ /* 0x000fe20000010000 */
[----:B------:R-:W-:Y:S01]  /*7750*/  HMMA.16816.F32.BF16 R196, R124, R204, R196 ;  /* 0x000000cc7cc4723c */ /* 0x000fe200000418c4 */
[----:B------:R-:W-:Y:S02]  /*7760*/  FADD.FTZ R4, R16, R4 ;  /* 0x0000000410047221 */ /* 0x000fe40000010000 */
[----:B------:R-:W-:Y:S02]  /*7770*/  FADD.FTZ R0, R23, R0 ;  /* 0x0000000017007221 */ /* 0x000fe40000010000 */
[----:B------:R-:W-:-:S03]  /*7780*/  FADD.FTZ R3, R21, R3 ;  /* 0x0000000315037221 */ /* 0x000fc60000010000 */
[----:B------:R-:W-:Y:S01]  /*7790*/  HMMA.16816.F32.BF16 R200, R124, R206, R200 ;  /* 0x000000ce7cc8723c */ /* 0x000fe200000418c8 */
[----:B------:R-:W-:Y:S02]  /*77a0*/  FADD.FTZ R5, R12, R5 ;  /* 0x000000050c057221 */ /* 0x000fe40000010000 */
[----:B------:R-:W-:-:S05]  /*77b0*/  FADD.FTZ R4, R17, R4 ;  /* 0x0000000411047221 */ /* 0x000fca0000010000 */
[C---:B--2---:R-:W-:Y:S01]  /*77c0*/  HMMA.16816.F32.BF16 R72, R124.reuse, R80, R72 ;  /* 0x000000507c48723c */ /* 0x044fe20000041848 */
[----:B------:R2:W-:Y:S07]  /*77d0*/  STL [R1+0x38], R0 ;  /* 0x0000380001007387 */ /* 0x0005ee0000100800 */
[C---:B------:R-:W-:Y:S08]  /*77e0*/  HMMA.16816.F32.BF16 R76, R124.reuse, R82, R76 ;  /* 0x000000527c4c723c */ /* 0x040ff0000004184c */
[C---:B---3--:R-:W-:Y:S08]  /*77f0*/  HMMA.16816.F32.BF16 R88, R124.reuse, R96, R88 ;  /* 0x000000607c58723c */ /* 0x048ff00000041858 */
[----:B------:R-:W-:Y:S01]  /*7800*/  HMMA.16816.F32.BF16 R92, R124, R98, R92 ;  /* 0x000000627c5c723c */ /* 0x000fe2000004185c */
[----:B--2---:R-:W-:-:S07]  /*7810*/  FADD.FTZ R0, R13, R5 ;  /* 0x000000050d007221 */ /* 0x004fce0000010000 */
[C---:B-1----:R-:W-:Y:S08]  /*7820*/  HMMA.16816.F32.BF16 R104, R124.reuse, R112, R104 ;  /* 0x000000707c68723c */ /* 0x042ff00000041868 */
[C---:B------:R-:W-:Y:S08]  /*7830*/  HMMA.16816.F32.BF16 R108, R124.reuse, R114, R108 ;  /* 0x000000727c6c723c */ /* 0x040ff0000004186c */
[----:B------:R-:W-:Y:S08]  /*7840*/  HMMA.16816.F32.BF16 R124, R124, R6, R84 ;  /* 0x000000067c7c723c */ /* 0x000ff00000041854 */
        /* <DEDUP_REMOVED lines=8> */
[----:B------:R-:W-:Y:S07]  /*78d0*/  HMMA.16816.F32.BF16 R128, R128, R6, R44 ;  /* 0x000000068080723c */ /* 0x000fee000004182c */
[----:B------:R-:W-:-:S02]  /*78e0*/  FADD.FTZ R6, R20, R3 ;  /* 0x0000000314067221 */ /* 0x000fc40000010000 */
[----:B------:R-:W-:-:S03]  /*78f0*/  FADD.FTZ R3, R14, R4 ;  /* 0x000000040e037221 */ /* 0x000fc60000010000 */
[----:B------:R1:W-:Y:S04]  /*7900*/  STL [R1+0x34], R6 ;  /* 0x0000340601007387 */ /* 0x0003e80000100800 */
[----:B------:R1:W-:Y:S04]  /*7910*/  STL [R1+0x3c], R0 ;  /* 0x00003c0001007387 */ /* 0x0003e80000100800 */
[----:B------:R1:W-:Y:S01]  /*7920*/  STL [R1+0x40], R3 ;  /* 0x0000400301007387 */ /* 0x0003e20000100800 */
[----:B------:R-:W-:Y:S11]  /*7930*/  PLOP3.LUT P2, PT, PT, PT, UP0, 0x40, 0x0 ;  /* 0x000000000000781c */ /* 0x000ff60003f4e808 */
[----:B------:R-:W-:Y:S02]  /*7940*/  @!UPT UIADD3 URZ, URZ, URZ, URZ ;  /* 0x0000003f3f3ff290 */ /* 0x000fe4000fffe03f */
[----:B------:R-:W-:Y:S05]  /*7950*/  @P2 BRA `(.L_x_754) ;  /* 0x0000529000002947 */ /* 0x000fea0003800000 */
[----:B-----5:R-:W-:Y:S01]  /*7960*/  SHF.R.S32.HI R27, RZ, 0x1f, R132 ;  /* 0x0000001fff1b7819 */ /* 0x020fe20000011484 */
[C---:B------:R-:W-:Y:S01]  /*7970*/  IMAD.SHL.U32 R4, R132.reuse, 0x2, RZ ;  /* 0x0000000284047824 */ /* 0x040fe200078e00ff */
[----:B------:R-:W-:Y:S01]  /*7980*/  SHF.R.S32.HI R136, RZ, 0x1f, R134 ;  /* 0x0000001fff887819 */ /* 0x000fe20000011486 */
[----:B------:R-:W-:Y:S01]  /*7990*/  IMAD.MOV.U32 R141, RZ, RZ, R2 ;  /* 0x000000ffff8d7224 */ /* 0x000fe200078e0002 */
[----:B-1----:R-:W-:Y:S01]  /*79a0*/  SHF.L.U64.HI R0, R132, 0x1, R27 ;  /* 0x0000000184007819 */ /* 0x002fe2000001021b */
[----:B------:R-:W-:Y:S01]  /*79b0*/  IMAD.MOV.U32 R132, RZ, RZ, R138 ;  /* 0x000000ffff847224 */ /* 0x000fe200078e008a */
[C---:B------:R-:W-:Y:S01]  /*79c0*/  SHF.L.U64.HI R3, R134.reuse, 0x1, R136 ;  /* 0x0000000186037819 */ /* 0x040fe20000010288 */
[----:B------:R-:W-:Y:S01]  /*79d0*/  UIADD3 UR11, UR11, -0x2, URZ ;  /* 0xfffffffe0b0b7890 */ /* 0x000fe2000fffe03f */
[----:B------:R-:W-:Y:S01]  /*79e0*/  MOV R140, R137 ;  /* 0x00000089008c7202 */ /* 0x000fe20000000f00 */
[----:B------:R1:W-:Y:S04]  /*79f0*/  STL [R1+0x14], R0 ;  /* 0x0000140001007387 */ /* 0x0003e80000100800 */
[----:B------:R-:W-:Y:S04]  /*7a00*/  STL [R1+0x10], R4 ;  /* 0x0000100401007387 */ /* 0x000fe80000100800 */
[----:B------:R2:W-:Y:S01]  /*7a10*/  STL [R1+0xc], R3 ;  /* 0x00000c0301007387 */ /* 0x0005e20000100800 */
[----:B-1----:R-:W-:-:S05]  /*7a20*/  IMAD.SHL.U32 R0, R134, 0x2, RZ ;  /* 0x0000000286007824 */ /* 0x002fca00078e00ff */
[----:B------:R1:W-:Y:S01]  /*7a30*/  STL [R1+0x8], R0 ;  /* 0x0000080001007387 */ /* 0x0003e20000100800 */
[----:B--2---:R-:W-:Y:S01]  /*7a40*/  MOV R3, R139 ;  /* 0x0000008b00037202 */ /* 0x004fe20000000f00 */
[----:B------:R-:W-:Y:S05]  /*7a50*/  BRA `(.L_x_755) ;  /* 0x0000044000007947 */ /* 0x000fea0003800000 */
.L_x_757:
[----:B------:R-:W2:Y:S01]  /*7a60*/  LDL R12, [R1+0x44] ;  /* 0x00004400010c7983 */ /* 0x000ea20000100800 */
[----:B------:R-:W-:Y:S01]  /*7a70*/  ULEA UR4, UR11, UR9, 0x6 ;  /* 0x000000090b047291 */ /* 0x000fe2000f8e303f */
[----:B------:R-:W-:Y:S02]  /*7a80*/  IMAD.MOV.U32 R7, RZ, RZ, RZ ;  /* 0x000000ffff077224 */ /* 0x000fe400078e00ff */
[----:B------:R-:W3:Y:S03]  /*7a90*/  LDL R39, [R1+0x10] ;  /* 0x0000100001277983 */ /* 0x000ee60000100800 */
[----:B------:R-:W-:Y:S01]  /*7aa0*/  IMAD.U32 R2, RZ, RZ, UR4 ;  /* 0x00000004ff027e24 */ /* 0x000fe2000f8e00ff */
[----:B------:R-:W4:Y:S04]  /*7ab0*/  LDL R38, [R1+0x8] ;  /* 0x0000080001267983 */ /* 0x000f280000100800 */
[----:B------:R-:W5:Y:S04]  /*7ac0*/  LDL R37, [R1+0x14] ;  /* 0x0000140001257983 */ /* 0x000f680000100800 */
[----:B------:R-:W3:Y:S04]  /*7ad0*/  LDL R36, [R1+0xc] ;  /* 0x00000c0001247983 */ /* 0x000ee80000100800 */
        /* <DEDUP_REMOVED lines=18> */
[----:B--2---:R-:W-:Y:S01]  /*7c00*/  STL [R1+0x28], R7 ;  /* 0x0000280701007387 */ /* 0x004fe20000100800 */
        /* <DEDUP_REMOVED lines=9> */
[----:B------:R-:W5:Y:S04]  /*7ca0*/  SHFL.IDX PT, R5, R0, RZ, 0x181f ;  /* 0x00181fff00057589 */ /* 0x000f6800000e0000 */
[----:B------:R-:W1:Y:S04]  /*7cb0*/  SHFL.IDX PT, R12, R2, 0x1, 0x181f ;  /* 0x00381f00020c7f89 */ /* 0x000e6800000e0000 */
[----:B------:R-:W2:Y:S04]  /*7cc0*/  SHFL.IDX PT, R13, R0, 0x1, 0x181f ;  /* 0x00381f00000d7f89 */ /* 0x000ea800000e0000 */
[----:B------:R-:W2:Y:S04]  /*7cd0*/  SHFL.IDX PT, R11, R2, 0x2, 0x181f ;  /* 0x00581f00020b7f89 */ /* 0x000ea800000e0000 */
[----:B------:R-:W2:Y:S04]  /*7ce0*/  SHFL.IDX PT, R14, R0, 0x2, 0x181f ;  /* 0x00581f00000e7f89 */ /* 0x000ea800000e0000 */
[----:B------:R-:W2:Y:S01]  /*7cf0*/  SHFL.IDX PT, R2, R2, 0x3, 0x181f ;  /* 0x00781f0002027f89 */ /* 0x000ea200000e0000 */
[CC--:B---3--:R-:W-:Y:S02]  /*7d00*/  IADD3 R8, P6, R6.reuse, R39.reuse, RZ ;  /* 0x0000002706087210 */ /* 0x0c8fe40007fde0ff */
[----:B----4-:R-:W-:Y:S01]  /*7d10*/  IADD3 R6, P5, R6, R38, RZ ;  /* 0x0000002606067210 */ /* 0x010fe20007fbe0ff */
[----:B------:R-:W3:Y:S02]  /*7d20*/  SHFL.IDX PT, R0, R0, 0x3, 0x181f ;  /* 0x00781f0000007f89 */ /* 0x000ee400000e0000 */
[C-C-:B-----5:R-:W-:Y:S01]  /*7d30*/  IMAD.X R9, R5.reuse, 0x1, R37.reuse, P6 ;  /* 0x0000000105097824 */ /* 0x160fe200030e0625 */
[----:B------:R-:W-:Y:S02]  /*7d40*/  IADD3.X R7, R5, R36, RZ, P5, !PT ;  /* 0x0000002405077210 */ /* 0x000fe40002ffe4ff */
[CC--:B-1----:R-:W-:Y:S02]  /*7d50*/  IADD3 R4, P2, R12.reuse, R39.reuse, RZ ;  /* 0x000000270c047210 */ /* 0x0c2fe40007f5e0ff */
[----:B------:R1:W-:Y:S01]  /*7d60*/  LDGSTS.E.BYPASS.LTC128B.128 [R35+0x4100], [R8.64], !P4 ;  /* 0x0410000008237fae */ /* 0x0003e2000e101d4c */
[-C--:B------:R-:W-:Y:S02]  /*7d70*/  IADD3 R12, P5, R12, R38.reuse, RZ ;  /* 0x000000260c0c7210 */ /* 0x080fe40007fbe0ff */
[--C-:B--2---:R-:W-:Y:S01]  /*7d80*/  IMAD.X R5, R13, 0x1, R37.reuse, P2 ;  /* 0x000000010d057824 */ /* 0x104fe200010e0625 */
[----:B------:R2:W-:Y:S01]  /*7d90*/  LDGSTS.E.BYPASS.LTC128B.128 [R35+0x6100], [R6.64], !P3 ;  /* 0x0610000006237fae */ /* 0x0005e2000d901d4c */
[-C--:B------:R-:W-:Y:S01]  /*7da0*/  IADD3 R10, P2, R11, R39.reuse, RZ ;  /* 0x000000270b0a7210 */ /* 0x080fe20007f5e0ff */
[--C-:B------:R-:W-:Y:S02]  /*7db0*/  IMAD.X R13, R13, 0x1, R36.reuse, P5 ;  /* 0x000000010d0d7824 */ /* 0x100fe400028e0624 */
[----:B------:R4:W-:Y:S04]  /*7dc0*/  LDGSTS.E.BYPASS.LTC128B.128 [R35+0x4900], [R4.64], !P4 ;  /* 0x0490000004237fae */ /* 0x0009e8000e101d4c */
[----:B------:R3:W-:Y:S01]  /*7dd0*/  LDGSTS.E.BYPASS.LTC128B.128 [R35+0x6900], [R12.64], !P3 ;  /* 0x069000000c237fae */ /* 0x0007e2000d901d4c */
[----:B-1----:R-:W-:Y:S01]  /*7de0*/  IADD3 R8, P6, R11, R38, RZ ;  /* 0x000000260b087210 */ /* 0x002fe20007fde0ff */
[--C-:B------:R-:W-:Y:S01]  /*7df0*/  IMAD.X R11, R14, 0x1, R37.reuse, P2 ;  /* 0x000000010e0b7824 */ /* 0x100fe200010e0625 */
[----:B--2---:R-:W-:Y:S04]  /*7e00*/  IADD3 R6, P5, R2, R39, RZ ;  /* 0x0000002702067210 */ /* 0x004fe80007fbe0ff */
[----:B------:R1:W-:Y:S01]  /*7e10*/  LDGSTS.E.BYPASS.LTC128B.128 [R35+0x5100], [R10.64], !P4 ;  /* 0x051000000a237fae */ /* 0x0003e2000e101d4c */
[----:B------:R-:W-:Y:S02]  /*7e20*/  IADD3.X R9, R14, R36, RZ, P6, !PT ;  /* 0x000000240e097210 */ /* 0x000fe400037fe4ff */
[----:B----4-:R-:W-:Y:S01]  /*7e30*/  IADD3 R4, P2, R2, R38, RZ ;  /* 0x0000002602047210 */ /* 0x010fe20007f5e0ff */
[C---:B---3--:R-:W-:Y:S02]  /*7e40*/  IMAD.X R7, R0.reuse, 0x1, R37, P5 ;  /* 0x0000000100077824 */ /* 0x048fe400028e0625 */
[----:B------:R1:W-:Y:S02]  /*7e50*/  LDGSTS.E.BYPASS.LTC128B.128 [R35+0x7100], [R8.64], !P3 ;  /* 0x0710000008237fae */ /* 0x0003e4000d901d4c */
[----:B------:R-:W-:Y:S02]  /*7e60*/  IMAD.X R5, R0, 0x1, R36, P2 ;  /* 0x0000000100057824 */ /* 0x000fe400010e0624 */
[----:B------:R1:W-:Y:S04]  /*7e70*/  LDGSTS.E.BYPASS.LTC128B.128 [R35+0x5900], [R6.64], !P4 ;  /* 0x0590000006237fae */ /* 0x0003e8000e101d4c */
[----:B------:R1:W-:Y:S01]  /*7e80*/  LDGSTS.E.BYPASS.LTC128B.128 [R35+0x7900], [R4.64], !P3 ;  /* 0x0790000004237fae */ /* 0x0003e2000d901d4c */
[----:B------:R-:W-:-:S05]  /*7e90*/  BRA `(.L_x_756) ;  /* 0x0000171000007947 */ /* 0x000fca0003800000 */
.L_x_755:
[----:B------:R-:W2:Y:S01]  /*7ea0*/  LDL R4, [R1+0x30] ;  /* 0x0000300001047983 */ /* 0x000ea20000100800 */
[----:B------:R-:W-:Y:S04]  /*7eb0*/  DEPBAR.LE SB0, 0x0 ;  /* 0x000080000000791a */ /* 0x000fe80000000000 */
[----:B------:R-:W3:Y:S01]  /*7ec0*/  LDL R2, [R1+0x28] ;  /* 0x0000280001027983 */ /* 0x000ee20000100800 */
[----:B------:R-:W-:Y:S03]  /*7ed0*/  UISETP.GE.AND UP0, UPT, UR11, 0x1, UPT ;  /* 0x000000010b00788c */ /* 0x000fe6000bf06270 */
[----:B------:R-:W4:Y:S04]  /*7ee0*/  LDL R58, [R1+0x10] ;  /* 0x00001000013a7983 */ /* 0x000f280000100800 */
[----:B------:R-:W5:Y:S04]  /*7ef0*/  LDL R57, [R1+0x14] ;  /* 0x0000140001397983 */ /* 0x000f680000100800 */
[----:B------:R-:W4:Y:S04]  /*7f00*/  LDL R56, [R1+0x8] ;  /* 0x0000080001387983 */ /* 0x000f280000100800 */
[----:B------:R-:W4:Y:S04]  /*7f10*/  LDL R54, [R1+0x2c] ;  /* 0x00002c0001367983 */ /* 0x000f280000100800 */
[----:B------:R-:W4:Y:S04]  /*7f20*/  LDL R55, [R1+0xc] ;  /* 0x00000c0001377983 */ /* 0x000f280000100800 */
[----:B------:R-:W-:Y:S08]  /*7f30*/  BAR.SYNC.DEFER_BLOCKING 0x0 ;  /* 0x0000000000007b1d */ /* 0x000ff00000010000 */
[----:B------:R-:W-:Y:S08]  /*7f40*/  LDSM.16.M88.4 R64, [R239+0x8100] ;  /* 0x00810000ef40783b */ /* 0x000ff00000000200 */
[----:B------:R-:W1:Y:S08]  /*7f50*/  LDSM.16.M88.4 R16, [R232+0x4100] ;  /* 0x00410000e810783b */ /* 0x000e700000000200 */
[----:B------:R-:W1:Y:S08]  /*7f60*/  LDSM.16.M88.4 R60, [R239+0xa100] ;  /* 0x00a10000ef3c783b */ /* 0x000e700000000200 */
[----:B------:R-:W1:Y:S08]  /*7f70*/  LDSM.16.M88.4 R32, [R232+0x4900] ;  /* 0x00490000e820783b */ /* 0x000e700000000200 */
        /* <DEDUP_REMOVED lines=8> */
[----:B-12---:R-:W-:Y:S01]  /*8000*/  SHF.R.S32.HI R0, RZ, 0x1f, R4 ;  /* 0x0000001fff007819 */ /* 0x006fe20000011404 */
[----:B------:R-:W-:Y:S04]  /*8010*/  IMAD.WIDE.U32 R8, R4, c[0x0][0x208], RZ ;  /* 0x0000820004087a25 */ /* 0x000fe800078e00ff */
[----:B------:R-:W-:Y:S04]  /*8020*/  IMAD R0, R0, c[0x0][0x208], RZ ;  /* 0x0000820000007a24 */ /* 0x000fe800078e02ff */
[----:B------:R-:W-:Y:S02]  /*8030*/  IMAD R0, R4, c[0x0][0x20c], R0 ;  /* 0x0000830004007a24 */ /* 0x000fe400078e0200 */
[-C--:B------:R-:W-:Y:S03]  /*8040*/  HMMA.16816.F32.BF16 R4, R64, R16.reuse, RZ ;  /* 0x000000104004723c */ /* 0x080fe600000418ff */
[----:B------:R-:W-:Y:S02]  /*8050*/  IADD3 R9, R9, R0, RZ ;  /* 0x0000000009097210 */ /* 0x000fe40007ffe0ff */
[----:B---3--:R-:W-:Y:S03]  /*8060*/  SHF.R.S32.HI R0, RZ, 0x1f, R2 ;  /* 0x0000001fff007819 */ /* 0x008fe60000011402 */
[----:B------:R-:W-:Y:S02]  /*8070*/  IMAD.WIDE.U32 R12, R2, c[0x0][0x218], R8 ;  /* 0x00008600020c7a25 */ /* 0x000fe400078e0008 */
[C---:B------:R-:W-:Y:S02]  /*8080*/  HMMA.16816.F32.BF16 R8, R60.reuse, R16, RZ ;  /* 0x000000103c08723c */ /* 0x040fe400000418ff */
[----:B------:R-:W-:Y:S04]  /*8090*/  IMAD R0, R0, c[0x0][0x218], RZ ;  /* 0x0000860000007a24 */ /* 0x000fe800078e02ff */
[----:B------:R-:W-:Y:S01]  /*80a0*/  IMAD R2, R2, c[0x0][0x21c], R0 ;  /* 0x0000870002027a24 */ /* 0x000fe200078e0200 */
[----:B------:R-:W-:Y:S05]  /*80b0*/  IADD3 R0, P2, R12, UR22, RZ ;  /* 0x000000160c007c10 */ /* 0x000fea000ff5e0ff */
[----:B------:R-:W-:Y:S02]  /*80c0*/  IADD3.X R16, R13, UR5, R2, P2, !PT ;  /* 0x000000050d107c10 */ /* 0x000fe400097fe402 */
[-C--:B------:R-:W-:Y:S01]  /*80d0*/  HMMA.16816.F32.BF16 R12, R60, R18.reuse, RZ ;  /* 0x000000123c0c723c */ /* 0x080fe200000418ff */
[C---:B------:R-:W-:Y:S04]  /*80e0*/  LEA R2, P2, R0.reuse, c[0x0][0x1f8], 0x1 ;  /* 0x00007e0000027a11 */ /* 0x040fe800078408ff */
[----:B------:R-:W-:Y:S01]  /*80f0*/  LEA.HI.X R0, R0, c[0x0][0x1fc], R16, 0x1, P2 ;  /* 0x00007f0000007a11 */ /* 0x000fe200010f0c10 */
[----:B------:R-:W4:Y:S02]  /*8100*/  SHFL.IDX PT, R38, R2, RZ, 0x181f ;  /* 0x00181fff02267589 */ /* 0x000f2400000e0000 */
[C---:B------:R-:W-:Y:S06]  /*8110*/  HMMA.16816.F32.BF16 R16, R64.reuse, R18, RZ ;  /* 0x000000124010723c */ /* 0x040fec00000418ff */
[----:B------:R-:W5:Y:S02]  /*8120*/  SHFL.IDX PT, R39, R0, RZ, 0x181f ;  /* 0x00181fff00277589 */ /* 0x000f6400000e0000 */
[-C--:B------:R-:W-:Y:S06]  /*8130*/  HMMA.16816.F32.BF16 R20, R64, R32.reuse, RZ ;  /* 0x000000204014723c */ /* 0x080fec00000418ff */
[----:B------:R-:W1:Y:S02]  /*8140*/  SHFL.IDX PT, R46, R2, 0x1, 0x181f ;  /* 0x00381f00022e7f89 */ /* 0x000e6400000e0000 */
[C---:B------:R-:W-:Y:S06]  /*8150*/  HMMA.16816.F32.BF16 R24, R60.reuse, R32, RZ ;  /* 0x000000203c18723c */ /* 0x040fec00000418ff */
[----:B------:R-:W2:Y:S01]  /*8160*/  SHFL.IDX PT, R43, R0, 0x1, 0x181f ;  /* 0x00381f00002b7f89 */ /* 0x000ea200000e0000 */
[C---:B----4-:R-:W-:Y:S01]  /*8170*/  IADD3 R36, P5, R38.reuse, R58, RZ ;  /* 0x0000003a26247210 */ /* 0x050fe20007fbe0ff */
[-C--:B------:R-:W-:Y:S01]  /*8180*/  HMMA.16816.F32.BF16 R28, R60, R34.reuse, RZ ;  /* 0x000000223c1c723c */ /* 0x080fe200000418ff */
[----:B------:R-:W-:Y:S03]  /*8190*/  IADD3 R38, P2, R38, R56, RZ ;  /* 0x0000003826267210 */ /* 0x000fe60007f5e0ff */
[C---:B-----5:R-:W-:Y:S02]  /*81a0*/  IADD3.X R37, R39.reuse, R57, RZ, P5, !PT ;  /* 0x0000003927257210 */ /* 0x060fe40002ffe4ff */
[----:B------:R-:W3:Y:S02]  /*81b0*/  SHFL.IDX PT, R52, R2, 0x2, 0x181f ;  /* 0x00581f0002347f89 */ /* 0x000ee400000e0000 */
[C---:B------:R-:W-:Y:S04]  /*81c0*/  HMMA.16816.F32.BF16 R32, R64.reuse, R34, RZ ;  /* 0x000000224020723c */ /* 0x040fe800000418ff */
[----:B------:R-:W-:Y:S02]  /*81d0*/  IADD3.X R39, R39, R55, RZ, P2, !PT ;  /* 0x0000003727277210 */ /* 0x000fe400017fe4ff */
[C---:B-1----:R-:W-:Y:S01]  /*81e0*/  IADD3 R40, P2, R46.reuse, R58, RZ ;  /* 0x0000003a2e287210 */ /* 0x042fe20007f5e0ff */
[----:B------:R1:W-:Y:S01]  /*81f0*/  LDGSTS.E.BYPASS.LTC128B.128 [R54], [R36.64], !P4 ;  /* 0x0000000024367fae */ /* 0x0003e2000e101d4c */
[----:B------:R-:W-:Y:S04]  /*8200*/  IADD3 R46, P6, R46, R56, RZ ;  /* 0x000000382e2e7210 */ /* 0x000fe80007fde0ff */
[C---:B--2---:R-:W-:Y:S03]  /*8210*/  IADD3.X R41, R43.reuse, R57, RZ, P2, !PT ;  /* 0x000000392b297210 */ /* 0x044fe600017fe4ff */
[----:B------:R-:W2:Y:S01]  /*8220*/  SHFL.IDX PT, R42, R0, 0x2, 0x181f ;  /* 0x00581f00002a7f89 */ /* 0x000ea200000e0000 */
[----:B------:R-:W-:Y:S07]  /*8230*/  IADD3.X R47, R43, R55, RZ, P6, !PT ;  /* 0x000000372b2f7210 */ /* 0x000fee00037fe4ff */
[----:B------:R1:W-:Y:S01]  /*8240*/  LDGSTS.E.BYPASS.LTC128B.128 [R54+0x2000], [R38.64], !P3 ;  /* 0x0200000026367fae */ /* 0x0003e2000d901d4c */
[C---:B---3--:R-:W-:Y:S02]  /*8250*/  IADD3 R44, P5, R52.reuse, R58, RZ ;  /* 0x0000003a342c7210 */ /* 0x048fe40007fbe0ff */
[----:B------:R-:W-:Y:S05]  /*8260*/  IADD3 R52, P2, R52, R56, RZ ;  /* 0x0000003834347210 */ /* 0x000fea0007f5e0ff */
[----:B------:R3:W-:Y:S08]  /*8270*/  LDGSTS.E.BYPASS.LTC128B.128 [R54+0x800], [R40.64], !P4 ;  /* 0x0080000028367fae */ /* 0x0007f0000e101d4c */
[----:B------:R4:W-:Y:S01]  /*8280*/  LDGSTS.E.BYPASS.LTC128B.128 [R54+0x2800], [R46.64], !P3 ;  /* 0x028000002e367fae */ /* 0x0009e2000d901d4c */
[C---:B--2---:R-:W-:Y:S02]  /*8290*/  IADD3.X R45, R42.reuse, R57, RZ, P5, !PT ;  /* 0x000000392a2d7210 */ /* 0x044fe40002ffe4ff */
[----:B------:R-:W-:Y:S05]  /*82a0*/  IADD3.X R53, R42, R55, RZ, P2, !PT ;  /* 0x000000372a357210 */ /* 0x000fea00017fe4ff */
[----:B------:R4:W-:Y:S01]  /*82b0*/  LDGSTS.E.BYPASS.LTC128B.128 [R54+0x1000], [R44.64], !P4 ;  /* 0x010000002c367fae */ /* 0x0009e2000e101d4c */
[-C--:B-1----:R-:W-:Y:S07]  /*82c0*/  HMMA.16816.F32.BF16 R36, R64, R48.reuse, RZ ;  /* 0x000000304024723c */ /* 0x082fee00000418ff */
[----:B------:R-:W1:Y:S01]  /*82d0*/  SHFL.IDX PT, R2, R2, 0x3, 0x181f ;  /* 0x00781f0002027f89 */ /* 0x000e6200000e0000 */
[C---:B---3--:R-:W-:Y:S07]  /*82e0*/  HMMA.16816.F32.BF16 R40, R60.reuse, R48, RZ ;  /* 0x000000303c28723c */ /* 0x048fee00000418ff */
[----:B------:R-:W2:Y:S08]  /*82f0*/  SHFL.IDX PT, R0, R0, 0x3, 0x181f ;  /* 0x00781f0000007f89 */ /* 0x000eb000000e0000 */
[----:B------:R3:W-:Y:S01]  /*8300*/  LDGSTS.E.BYPASS.LTC128B.128 [R54+0x3000], [R52.64], !P3 ;  /* 0x0300000034367fae */ /* 0x0007e2000d901d4c */
[-C--:B----4-:R-:W-:Y:S01]  /*8310*/  HMMA.16816.F32.BF16 R44, R60, R50.reuse, RZ ;  /* 0x000000323c2c723c */ /* 0x090fe200000418ff */
[----:B-1----:R-:W-:Y:S04]  /*8320*/  IADD3 R48, P2, R2, R58, RZ ;  /* 0x0000003a02307210 */ /* 0x002fe80007f5e0ff */
[----:B--2---:R-:W-:Y:S05]  /*8330*/  IADD3.X R49, R0, R57, RZ, P2, !PT ;  /* 0x0000003900317210 */ /* 0x004fea00017fe4ff */
[----:B------:R1:W-:Y:S02]  /*8340*/  LDGSTS.E.BYPASS.LTC128B.128 [R54+0x1800], [R48.64], !P4 ;  /* 0x0180000030367fae */ /* 0x0003e4000e101d4c */
[----:B---3--:R-:W-:Y:S04]  /*8350*/  IADD3 R52, P2, R2, R56, RZ ;  /* 0x0000003802347210 */ /* 0x008fe80007f5e0ff */
[----:B------:R-:W-:Y:S02]  /*8360*/  IADD3.X R53, R0, R55, RZ, P2, !PT ;  /* 0x0000003700357210 */ /* 0x000fe400017fe4ff */
[----:B------:R-:W-:Y:S03]  /*8370*/  PLOP3.LUT P2, PT, PT, PT, UP0, 0x80, 0x0 ;  /* 0x000000000000781c */ /* 0x000fe60003f4f008 */
[----:B------:R2:W-:Y:S08]  /*8380*/  LDGSTS.E.BYPASS.LTC128B.128 [R54+0x3800], [R52.64], !P3 ;  /* 0x0380000034367fae */ /* 0x0005f0000d901d4c */
[----:B------:R-:W0:Y:S01]  /*8390*/  LDGDEPBAR ;  /* 0x00000000000079af */ /* 0x000e220000000000 */
[C---:B-1----:R-:W-:Y:S08]  /*83a0*/  HMMA.16816.F32.BF16 R48, R64.reuse, R50, RZ ;  /* 0x000000324030723c */ /* 0x042ff000000418ff */
[-C--:B--2---:R-:W-:Y:S08]  /*83b0*/  HMMA.16816.F32.BF16 R52, R64, R136.reuse, RZ ;  /* 0x000000884034723c */ /* 0x084ff000000418ff */
[C---:B------:R-:W-:Y:S08]  /*83c0*/  HMMA.16816.F32.BF16 R56, R60.reuse, R136, RZ ;  /* 0x000000883c38723c */ /* 0x040ff000000418ff */
        /* <DEDUP_REMOVED lines=150> */
[----:B------:R-:W-:Y:S05]  /*8d30*/  FMUL.FTZ R14, R14, c[0x0][0x320] ;  /* 0x0000c8000e0e7a20 */ /* 0x000fea0000410000 */
[----:B------:R1:W-:Y:S10]  /*8d40*/  MUFU.TANH R223, R7 ;  /* 0x0000000700df7308 */ /* 0x0003f40000002400 */
        /* <DEDUP_REMOVED lines=11> */
[----:B---3--:R-:W-:Y:S02]  /*8e00*/  FMUL.FTZ R15, R17, c[0x0][0x320] ;  /* 0x0000c800110f7a20 */ /* 0x008fe40000410000 */
[----:B------:R-:W-:Y:S03]  /*8e10*/  FMUL.FTZ R17, R19, c[0x0][0x320] ;  /* 0x0000c80013117a20 */ /* 0x000fe60000410000 */
[----:B------:R-:W-:Y:S01]  /*8e20*/  MUFU.TANH R217, R13 ;  /* 0x0000000d00d97308 */ /* 0x000fe20000002400 */
[-C--:B------:R-:W-:Y:S03]  /*8e30*/  HMMA.16816.F32.BF16 R28, R208, R6.reuse, R28 ;  /* 0x00000006d01c723c */ /* 0x080fe6000004181c */
[----:B----4-:R-:W-:Y:S05]  /*8e40*/  FMUL.FTZ R16, R18, c[0x0][0x320] ;  /* 0x0000c80012107a20 */ /* 0x010fea0000410000 */
[C---:B------:R-:W-:Y:S01]  /*8e50*/  HMMA.16816.F32.BF16 R32, R212.reuse, R6, R32 ;  /* 0x00000006d420723c */ /* 0x040fe20000041820 */
[----:B------:R-:W-:Y:S01]  /*8e60*/  MUFU.TANH R224, R14 ;  /* 0x0000000e00e07308 */ /* 0x000fe20000002400 */
[----:B------:R-:W1:Y:S01]  /*8e70*/  LDSM.16.M88.4 R4, [R237+0x3800] ;  /* 0x00380000ed04783b */ /* 0x000e620000000200 */
[----:B------:R-:W-:Y:S04]  /*8e80*/  DEPBAR.LE SB0, 0x0 ;  /* 0x000080000000791a */ /* 0x000fe80000000000 */
[----:B------:R-:W-:Y:S02]  /*8e90*/  FMUL.FTZ R20, R20, c[0x0][0x320] ;  /* 0x0000c80014147a20 */ /* 0x000fe40000410000 */
[----:B------:R-:W-:Y:S02]  /*8ea0*/  FMUL.FTZ R21, R21, c[0x0][0x320] ;  /* 0x0000c80015157a20 */ /* 0x000fe40000410000 */
[----:B------:R-:W3:Y:S01]  /*8eb0*/  MUFU.TANH R0, R20 ;  /* 0x0000001400007308 */ /* 0x000ee20000002400 */
[----:B------:R-:W-:Y:S01]  /*8ec0*/  BAR.SYNC.DEFER_BLOCKING 0x0 ;  /* 0x0000000000007b1d */ /* 0x000fe20000010000 */
[----:B------:R-:W-:Y:S02]  /*8ed0*/  FMUL.FTZ R22, R22, c[0x0][0x320] ;  /* 0x0000c80016167a20 */ /* 0x000fe40000410000 */
[----:B------:R-:W-:Y:S01]  /*8ee0*/  FMUL.FTZ R24, R24, c[0x0][0x320] ;  /* 0x0000c80018187a20 */ /* 0x000fe20000410000 */
[-C--:B--2---:R-:W-:Y:S05]  /*8ef0*/  HMMA.16816.F32.BF16 R36, R212, R8.reuse, R36 ;  /* 0x00000008d424723c */ /* 0x084fea0000041824 */
[----:B------:R-:W2:Y:S01]  /*8f00*/  MUFU.TANH R2, R21 ;  /* 0x0000001500027308 */ /* 0x000ea20000002400 */
[----:B------:R-:W-:Y:S02]  /*8f10*/  FMUL.FTZ R23, R23, c[0x0][0x320] ;  /* 0x0000c80017177a20 */ /* 0x000fe40000410000 */
[----:B------:R-:W-:Y:S01]  /*8f20*/  FMUL.FTZ R32, R32, c[0x0][0x320] ;  /* 0x0000c80020207a20 */ /* 0x000fe20000410000 */
[C---:B------:R-:W-:Y:S04]  /*8f30*/  HMMA.16816.F32.BF16 R40, R208.reuse, R8, R40 ;  /* 0x00000008d028723c */ /* 0x040fe80000041828 */
[----:B------:R-:W-:Y:S02]  /*8f40*/  FMUL.FTZ R25, R25, c[0x0][0x320] ;  /* 0x0000c80019197a20 */ /* 0x000fe40000410000 */
[----:B------:R-:W-:Y:S01]  /*8f50*/  MUFU.TANH R15, R15 ;  /* 0x0000000f000f7308 */ /* 0x000fe20000002400 */
[----:B------:R-:W-:Y:S01]  /*8f60*/  FMUL.FTZ R26, R26, c[0x0][0x320] ;  /* 0x0000c8001a1a7a20 */ /* 0x000fe20000410000 */
[-C--:B------:R-:W-:Y:S01]  /*8f70*/  HMMA.16816.F32.BF16 R44, R208, R10.reuse, R44 ;  /* 0x0000000ad02c723c */ /* 0x080fe2000004182c */
[----:B---3--:R3:W-:Y:S03]  /*8f80*/  STL [R1+0x20], R0 ;  /* 0x0000200001007387 */ /* 0x0087e60000100800 */
[----:B------:R-:W-:Y:S02]  /*8f90*/  FMUL.FTZ R27, R27, c[0x0][0x320] ;  /* 0x0000c8001b1b7a20 */ /* 0x000fe40000410000 */
[----:B------:R-:W-:Y:S02]  /*8fa0*/  FMUL.FTZ R28, R28, c[0x0][0x320] ;  /* 0x0000c8001c1c7a20 */ /* 0x000fe40000410000 */
[----:B------:R-:W-:Y:S01]  /*8fb0*/  MUFU.TANH R16, R16 ;  /* 0x0000001000107308 */ /* 0x000fe20000002400 */
[C---:B------:R-:W-:Y:S01]  /*8fc0*/  HMMA.16816.F32.BF16 R48, R212.reuse, R10, R48 ;  /* 0x0000000ad430723c */ /* 0x040fe20000041830 */
[----:B--2---:R-:W-:Y:S03]  /*8fd0*/  STL [R1+0x1c], R2 ;  /* 0x00001c0201007387 */ /* 0x004fe60000100800 */
[----:B------:R-:W-:Y:S02]  /*8fe0*/  FMUL.FTZ R29, R29, c[0x0][0x320] ;  /* 0x0000c8001d1d7a20 */ /* 0x000fe40000410000 */
[----:B------:R-:W-:Y:S02]  /*8ff0*/  FMUL.FTZ R30, R30, c[0x0][0x320] ;  /* 0x0000c8001e1e7a20 */ /* 0x000fe40000410000 */
[-C--:B-1----:R-:W-:Y:S01]  /*9000*/  HMMA.16816.F32.BF16 R52, R212, R4.reuse, R52 ;  /* 0x00000004d434723c */ /* 0x082fe20000041834 */
[----:B------:R-:W-:Y:S03]  /*9010*/  MUFU.TANH R17, R17 ;  /* 0x0000001100117308 */ /* 0x000fe60000002400 */
[----:B------:R-:W-:Y:S02]  /*9020*/  FMUL.FTZ R31, R31, c[0x0][0x320] ;  /* 0x0000c8001f1f7a20 */ /* 0x000fe40000410000 */
[----:B------:R-:W-:Y:S02]  /*9030*/  FMUL.FTZ R33, R33, c[0x0][0x320] ;  /* 0x0000c80021217a20 */ /* 0x000fe40000410000 */
[C---:B------:R-:W-:Y:S03]  /*9040*/  HMMA.16816.F32.BF16 R56, R208.reuse, R4, R56 ;  /* 0x00000004d038723c */ /* 0x040fe60000041838 */
[----:B---3--:R-:W1:Y:S01]  /*9050*/  MUFU.TANH R0, R22 ;  /* 0x0000001600007308 */ /* 0x008e620000002400 */
[----:B------:R-:W-:Y:S02]  /*9060*/  FMUL.FTZ R34, R34, c[0x0][0x320] ;  /* 0x0000c80022227a20 */ /* 0x000fe40000410000 */
[----:B------:R-:W-:Y:S02]  /*9070*/  FMUL.FTZ R42, R42, c[0x0][0x320] ;  /* 0x0000c8002a2a7a20 */ /* 0x000fe40000410000 */
[-C--:B------:R-:W-:Y:S04]  /*9080*/  HMMA.16816.F32.BF16 R60, R208, R6.reuse, R60 ;  /* 0x00000006d03c723c */ /* 0x080fe8000004183c */
[----:B------:R-:W-:Y:S01]  /*9090*/  FMUL.FTZ R44, R44, c[0x0][0x320] ;  /* 0x0000c8002c2c7a20 */ /* 0x000fe20000410000 */
[----:B------:R-:W-:Y:S01]  /*90a0*/  MUFU.TANH R22, R23 ;  /* 0x0000001700167308 */ /* 0x000fe20000002400 */
[----:B------:R-:W-:Y:S02]  /*90b0*/  FMUL.FTZ R45, R45, c[0x0][0x320] ;  /* 0x0000c8002d2d7a20 */ /* 0x000fe40000410000 */
[----:B------:R-:W-:Y:S04]  /*90c0*/  HMMA.16816.F32.BF16 R64, R212, R6, R64 ;  /* 0x00000006d440723c */ /* 0x000fe80000041840 */
[----:B------:R-:W-:Y:S02]  /*90d0*/  FMUL.FTZ R46, R46, c[0x0][0x320] ;  /* 0x0000c8002e2e7a20 */ /* 0x000fe40000410000 */
[----:B------:R-:W-:Y:S01]  /*90e0*/  FMUL.FTZ R47, R47, c[0x0][0x320] ;  /* 0x0000c8002f2f7a20 */ /* 0x000fe20000410000 */
[----:B------:R-:W-:Y:S01]  /*90f0*/  MUFU.TANH R21, R25 ;  /* 0x0000001900157308 */ /* 0x000fe20000002400 */
[----:B------:R-:W-:Y:S01]  /*9100*/  FMUL.FTZ R48, R48, c[0x0][0x320] ;  /* 0x0000c80030307a20 */ /* 0x000fe20000410000 */
[----:B-1----:R1:W-:Y:S03]  /*9110*/  STL [R1+0x18], R0 ;  /* 0x0000180001007387 */ /* 0x0023e60000100800 */
        /* <DEDUP_REMOVED lines=15> */
[----:B-1----:R-:W1:Y:S01]  /*9210*/  MUFU.TANH R0, R24 ;  /* 0x0000001800007308 */ /* 0x002e620000002400 */
        /* <DEDUP_REMOVED lines=14> */
[----:B-1----:R1:W-:Y:S01]  /*9300*/  STL [R1+0x24], R0 ;  /* 0x0000240001007387 */ /* 0x0023e20000100800 */
[----:B------:R-:W-:Y:S05]  /*9310*/  FMUL.FTZ R67, R67, c[0x0][0x320] ;  /* 0x0000c80043437a20 */ /* 0x000fea0000410000 */
[----:B------:R-:W-:Y:S10]  /*9320*/  MUFU.TANH R18, R30 ;  /* 0x0000001e00127308 */ /* 0x000ff40000002400 */
[----:B------:R-:W-:Y:S10]  /*9330*/  MUFU.TANH R26, R31 ;  /* 0x0000001f001a7308 */ /* 0x000ff40000002400 */
[----:B-1----:R-:W1:Y:S10]  /*9340*/  MUFU.TANH R0, R32 ;  /* 0x0000002000007308 */ /* 0x002e740000002400 */
[----:B------:R-:W2:Y:S10]  /*9350*/  MUFU.TANH R33, R33 ;  /* 0x0000002100217308 */ /* 0x000eb40000002400 */
[----:B------:R3:W4:Y:S01]  /*9360*/  MUFU.TANH R32, R34 ;  /* 0x0000002200207308 */ /* 0x0007220000002400 */
[----:B-1----:R1:W-:Y:S09]  /*9370*/  STL [R1], R0 ;  /* 0x0000000001007387 */ /* 0x0023f20000100800 */
[----:B------:R3:W2:Y:S10]  /*9380*/  MUFU.TANH R34, R35 ;  /* 0x0000002300227308 */ /* 0x0006b40000002400 */
        /* <DEDUP_REMOVED lines=34> */
.L_x_756:
[----:B------:R-:W2:Y:S01]  /*95b0*/  LDL.LU R40, [R1+0x20] ;  /* 0x0000200001287983 */ /* 0x000ea20000300800 */
[----:B------:R-:W-:Y:S01]  /*95c0*/  FMNMX.FTZ R0, R143, R3, !PT ;  /* 0x000000038f007209 */ /* 0x000fe20007810000 */
[----:B-1----:R-:W-:Y:S01]  /*95d0*/  IMAD.MOV.U32 R35, RZ, RZ, R138 ;  /* 0x000000ffff237224 */ /* 0x002fe200078e008a */
[----:B------:R-:W-:Y:S01]  /*95e0*/  FMNMX.FTZ R2, R222, R140, !PT ;  /* 0x0000008cde027209 */ /* 0x000fe20007810000 */
[----:B------:R-:W3:Y:S01]  /*95f0*/  LDL.LU R41, [R1+0x1c] ;  /* 0x00001c0001297983 */ /* 0x000ee20000300800 */
[----:B------:R-:W-:Y:S02]  /*9600*/  FMNMX.FTZ R0, R221, R0, !PT ;  /* 0x00000000dd007209 */ /* 0x000fe40007810000 */
[----:B------:R-:W-:Y:S01]  /*9610*/  MOV R49, R33 ;  /* 0x0000002100317202 */ /* 0x000fe20000000f00 */
[----:B------:R-:W4:Y:S01]  /*9620*/  LDL.LU R43, [R1] ;  /* 0x00000000012b7983 */ /* 0x000f220000300800 */
[----:B------:R-:W-:Y:S02]  /*9630*/  FMNMX.FTZ R0, R142, R0, !PT ;  /* 0x000000008e007209 */ /* 0x000fe40007810000 */
[----:B------:R-:W-:Y:S01]  /*9640*/  FMNMX.FTZ R2, R225, R2, !PT ;  /* 0x00000002e1027209 */ /* 0x000fe20007810000 */
[----:B------:R-:W-:Y:S01]  /*9650*/  STL [R1+0x78], R248 ;  /* 0x000078f801007387 */ /* 0x000fe20000100800 */
[----:B------:R-:W-:Y:S02]  /*9660*/  FMNMX.FTZ R0, R15, R0, !PT ;  /* 0x000000000f007209 */ /* 0x000fe40007810000 */
[----:B------:R-:W-:Y:S01]  /*9670*/  FMNMX.FTZ R2, R218, R2, !PT ;  /* 0x00000002da027209 */ /* 0x000fe20007810000 */
[----:B------:R-:W-:Y:S01]  /*9680*/  STL [R1+0x74], R247 ;  /* 0x000074f701007387 */ /* 0x000fe20000100800 */
[----:B------:R-:W-:Y:S02]  /*9690*/  MOV R53, R20 ;  /* 0x0000001400357202 */ /* 0x000fe40000000f00 */
[----:B------:R-:W-:Y:S01]  /*96a0*/  FMNMX.FTZ R2, R217, R2, !PT ;  /* 0x00000002d9027209 */ /* 0x000fe20007810000 */
[----:B------:R-:W-:Y:S01]  /*96b0*/  STL [R1+0x70], R246 ;  /* 0x000070f601007387 */ /* 0x000fe20000100800 */
[----:B------:R-:W-:Y:S02]  /*96c0*/  FMNMX.FTZ R4, R216, R132, !PT ;  /* 0x00000084d8047209 */ /* 0x000fe40007810000 */
        /* <DEDUP_REMOVED lines=9> */
[----:B------:R-:W-:Y:S01]  /*9760*/  MOV R52, R32 ;  /* 0x0000002000347202 */ /* 0x000fe20000000f00 */
[----:B------:R1:W-:Y:S01]  /*9770*/  STL [R1+0x60], R242 ;  /* 0x000060f201007387 */ /* 0x0003e20000100800 */
[----:B------:R-:W-:Y:S02]  /*9780*/  MOV R54, R134 ;  /* 0x0000008600367202 */ /* 0x000fe40000000f00 */
[----:B------:R-:W-:Y:S01]  /*9790*/  FMNMX.FTZ R5, R219, R5, !PT ;  /* 0x00000005db057209 */ /* 0x000fe20007810000 */
[----:B------:R-:W-:Y:S01]  /*97a0*/  LDSM.16.MT88.4 R36, [R234+0x100] ;  /* 0x00010000ea24783b */ /* 0x000fe20000004200 */
[----:B------:R-:W-:Y:S02]  /*97b0*/  MOV R33, R133 ;  /* 0x0000008500217202 */ /* 0x000fe40000000f00 */
[----:B------:R-:W-:Y:S02]  /*97c0*/  FMNMX.FTZ R5, R54, R5, !PT ;  /* 0x0000000536057209 */ /* 0x000fe40007810000 */
[----:B------:R-:W-:Y:S01]  /*97d0*/  ISETP.LT.AND P2, PT, RZ, UR11, PT ;  /* 0x0000000bff007c0c */ /* 0x000fe2000bf41270 */
[----:B------:R-:W-:Y:S01]  /*97e0*/  UIADD3 UR11, UR11, -0x1, URZ ;  /* 0xffffffff0b0b7890 */ /* 0x000fe2000fffe03f */
[----:B------:R-:W-:Y:S01]  /*97f0*/  FMNMX.FTZ R5, R33, R5, !PT ;  /* 0x0000000521057209 */ /* 0x000fe20007810000 */
[----:B------:R-:W0:Y:S03]  /*9800*/  LDGDEPBAR ;  /* 0x00000000000079af */ /* 0x000e260000000000 */
[----:B------:R-:W-:Y:S04]  /*9810*/  FMNMX.FTZ R5, R18, R5, !PT ;  /* 0x0000000512057209 */ /* 0x000fe80007810000 */
[----:B------:R-:W-:Y:S04]  /*9820*/  FMNMX.FTZ R5, R26, R5, !PT ;  /* 0x000000051a057209 */ /* 0x000fe80007810000 */
[----:B------:R-:W-:Y:S01]  /*9830*/  FMNMX.FTZ R5, R27, R5, !PT ;  /* 0x000000051b057209 */ /* 0x000fe20007810000 */
[----:B-1----:R-:W2:Y:S04]  /*9840*/  LDL.LU R242, [R1+0x18] ;  /* 0x0000180001f27983 */ /* 0x002ea80000300800 */
[----:B------:R1:W-:Y:S04]  /*9850*/  STL [R1+0x5c], R241 ;  /* 0x00005cf101007387 */ /* 0x0003e80000100800 */
[----:B-1----:R-:W2:Y:S04]  /*9860*/  LDL.LU R241, [R1+0x24] ;  /* 0x0000240001f17983 */ /* 0x002ea80000300800 */
[----:B------:R1:W-:Y:S04]  /*9870*/  STL [R1+0x58], R240 ;  /* 0x000058f001007387 */ /* 0x0003e80000100800 */
[----:B------:R1:W-:Y:S04]  /*9880*/  STL [R1+0x54], R239 ;  /* 0x000054ef01007387 */ /* 0x0003e80000100800 */
[----:B------:R1:W-:Y:S04]  /*9890*/  STL [R1+0x50], R238 ;  /* 0x000050ee01007387 */ /* 0x0003e80000100800 */
[----:B------:R1:W-:Y:S04]  /*98a0*/  STL [R1+0x4c], R237 ;  /* 0x00004ced01007387 */ /* 0x0003e80000100800 */
[----:B------:R1:W-:Y:S02]  /*98b0*/  STL [R1+0x48], R232 ;  /* 0x000048e801007387 */ /* 0x0003e40000100800 */
[----:B-1----:R-:W-:Y:S02]  /*98c0*/  MOV R240, R23 ;  /* 0x0000001700f07202 */ /* 0x002fe40000000f00 */
[----:B------:R-:W-:Y:S02]  /*98d0*/  MOV R239, R139 ;  /* 0x0000008b00ef7202 */ /* 0x000fe40000000f00 */
[----:B------:R-:W-:Y:S02]  /*98e0*/  MOV R238, R22 ;  /* 0x0000001600ee7202 */ /* 0x000fe40000000f00 */
[----:B------:R-:W-:Y:S02]  /*98f0*/  MOV R237, R21 ;  /* 0x0000001500ed7202 */ /* 0x000fe40000000f00 */
[----:B------:R-:W-:Y:S01]  /*9900*/  LDSM.16.MT88.4 R20, [R233+0x100] ;  /* 0x00010000e914783b */ /* 0x000fe20000004200 */
[----:B------:R-:W-:Y:S02]  /*9910*/  MOV R232, R137 ;  /* 0x0000008900e87202 */ /* 0x000fe40000000f00 */
[----:B--2---:R-:W-:Y:S02]  /*9920*/  FMNMX.FTZ R2, R241, R2, !PT ;  /* 0x00000002f1027209 */ /* 0x004fe40007810000 */
[----:B------:R-:W-:Y:S02]  /*9930*/  FMNMX.FTZ R0, R40, R0, !PT ;  /* 0x0000000028007209 */ /* 0x000fe40007810000 */
[----:B------:R-:W-:Y:S02]  /*9940*/  FMNMX.FTZ R2, R237, R2, !PT ;  /* 0x00000002ed027209 */ /* 0x000fe40007810000 */
[----:B---3--:R-:W-:Y:S02]  /*9950*/  FMNMX.FTZ R0, R41, R0, !PT ;  /* 0x0000000029007209 */ /* 0x008fe40007810000 */
[----:B------:R-:W-:Y:S02]  /*9960*/  FMNMX.FTZ R2, R53, R2, !PT ;  /* 0x0000000235027209 */ /* 0x000fe40007810000 */
        /* <DEDUP_REMOVED lines=21> */
[----:B------:R-:W1:Y:S03]  /*9ac0*/  SHFL.BFLY PT, R7, R0, 0x2, 0x1f ;  /* 0x0c401f0000077f89 */ /* 0x000e6600000e0000 */
[----:B------:R-:W-:Y:S04]  /*9ad0*/  FMNMX.FTZ R4, R52, R4, !PT ;  /* 0x0000000434047209 */ /* 0x000fe80007810000 */
[----:B------:R-:W-:Y:S01]  /*9ae0*/  FMNMX.FTZ R4, R34, R4, !PT ;  /* 0x0000000422047209 */ /* 0x000fe20007810000 */
[----:B------:R-:W2:Y:S03]  /*9af0*/  SHFL.BFLY PT, R137, R2, 0x2, 0x1f ;  /* 0x0c401f0002897f89 */ /* 0x000ea600000e0000 */
[----:B------:R-:W-:Y:S04]  /*9b00*/  FMNMX.FTZ R4, R29, R4, !PT ;  /* 0x000000041d047209 */ /* 0x000fe80007810000 */
[----:B------:R-:W-:Y:S04]  /*9b10*/  FMNMX.FTZ R4, R24, R4, !PT ;  /* 0x0000000418047209 */ /* 0x000fe80007810000 */
[----:B------:R-:W-:Y:S04]  /*9b20*/  FMNMX.FTZ R4, R48, R4, !PT ;  /* 0x0000000430047209 */ /* 0x000fe80007810000 */
[----:B------:R-:W-:Y:S02]  /*9b30*/  FMNMX.FTZ R4, R47, R4, !PT ;  /* 0x000000042f047209 */ /* 0x000fe40007810000 */
[----:B-1----:R-:W-:Y:S02]  /*9b40*/  FMNMX.FTZ R0, R0, R7, !PT ;  /* 0x0000000700007209 */ /* 0x002fe40007810000 */
[----:B------:R-:W-:Y:S03]  /*9b50*/  FMNMX.FTZ R4, R252, R4, !PT ;  /* 0x00000004fc047209 */ /* 0x000fe60007810000 */
[----:B------:R-:W1:Y:S01]  /*9b60*/  SHFL.BFLY PT, R139, R0, 0x1, 0x1f ;  /* 0x0c201f00008b7f89 */ /* 0x000e6200000e0000 */
[----:B------:R-:W-:Y:S02]  /*9b70*/  FMNMX.FTZ R4, R231, R4, !PT ;  /* 0x00000004e7047209 */ /* 0x000fe40007810000 */
[----:B--2---:R-:W-:Y:S02]  /*9b80*/  FMNMX.FTZ R137, R2, R137, !PT ;  /* 0x0000008902897209 */ /* 0x004fe40007810000 */
[----:B------:R-:W-:Y:S02]  /*9b90*/  FMNMX.FTZ R2, R28, R5, !PT ;  /* 0x000000051c027209 */ /* 0x000fe40007810000 */
[----:B------:R-:W-:Y:S01]  /*9ba0*/  FMNMX.FTZ R4, R214, R4, !PT ;  /* 0x00000004d6047209 */ /* 0x000fe20007810000 */
[----:B------:R-:W2:Y:S01]  /*9bb0*/  SHFL.BFLY PT, R5, R137, 0x1, 0x1f ;  /* 0x0c201f0089057f89 */ /* 0x000ea200000e0000 */
[----:B------:R-:W-:Y:S02]  /*9bc0*/  FMNMX.FTZ R2, R239, R2, !PT ;  /* 0x00000002ef027209 */ /* 0x000fe40007810000 */
[----:B------:R-:W-:Y:S02]  /*9bd0*/  FMNMX.FTZ R4, R213, R4, !PT ;  /* 0x00000004d5047209 */ /* 0x000fe40007810000 */
[----:B------:R-:W-:Y:S03]  /*9be0*/  FMNMX.FTZ R2, R45, R2, !PT ;  /* 0x000000022d027209 */ /* 0x000fe60007810000 */
[----:B------:R-:W3:Y:S01]  /*9bf0*/  SHFL.BFLY PT, R6, R4, 0x2, 0x1f ;  /* 0x0c401f0004067f89 */ /* 0x000ee200000e0000 */
[----:B-1----:R-:W-:Y:S05]  /*9c00*/  FMNMX.FTZ R139, R0, R139, !PT ;  /* 0x0000008b008b7209 */ /* 0x002fea0007810000 */
[C---:B------:R-:W-:Y:S01]  /*9c10*/  FADD.FTZ R0, -R139.reuse, R3 ;  /* 0x000000038b007221 */ /* 0x040fe20000010100 */
[----:B------:R-:W-:Y:S01]  /*9c20*/  FMNMX.FTZ R3, R46, R2, !PT ;  /* 0x000000022e037209 */ /* 0x000fe20007810000 */
[----:B------:R-:W-:Y:S01]  /*9c30*/  FMUL.FTZ R208, R139, c[0x0][0x2d0] ;  /* 0x0000b4008bd07a20 */ /* 0x000fe20000410000 */
[----:B--2---:R-:W-:Y:S01]  /*9c40*/  FMNMX.FTZ R137, R137, R5, !PT ;  /* 0x0000000589897209 */ /* 0x004fe20007810000 */
[----:B------:R-:W-:Y:S01]  /*9c50*/  FMUL.FTZ R2, R0, c[0x0][0x2d0] ;  /* 0x0000b40000027a20 */ /* 0x000fe20000410000 */
[----:B------:R-:W-:Y:S01]  /*9c60*/  FMNMX.FTZ R0, R240, R3, !PT ;  /* 0x00000003f0007209 */ /* 0x000fe20007810000 */
[--C-:B------:R-:W-:Y:S02]  /*9c70*/  FFMA.FTZ R212, R212, c[0x0][0x2d0], -R208.reuse ;  /* 0x0000b400d4d47a23 */ /* 0x100fe400000108d0 */
[----:B------:R-:W1:Y:S01]  /*9c80*/  MUFU.EX2 R134, R2 ;  /* 0x0000000200867308 */ /* 0x000e620000000800 */
[----:B------:R-:W-:Y:S01]  /*9c90*/  FMNMX.FTZ R0, R136, R0, !PT ;  /* 0x0000000088007209 */ /* 0x000fe20007810000 */
[----:B------:R-:W-:Y:S01]  /*9ca0*/  FMUL.FTZ R210, R137, c[0x0][0x2d0] ;  /* 0x0000b40089d27a20 */ /* 0x000fe20000410000 */
[----:B---3--:R-:W-:Y:S01]  /*9cb0*/  FMNMX.FTZ R4, R4, R6, !PT ;  /* 0x0000000604047209 */ /* 0x008fe20007810000 */
[--C-:B------:R-:W-:Y:S01]  /*9cc0*/  FFMA.FTZ R227, R227, c[0x0][0x2d0], -R208.reuse ;  /* 0x0000b400e3e37a23 */ /* 0x100fe200000108d0 */
[----:B------:R-:W-:Y:S03]  /*9cd0*/  FMNMX.FTZ R0, R135, R0, !PT ;  /* 0x0000000087007209 */ /* 0x000fe60007810000 */
[----:B------:R-:W2:Y:S08]  /*9ce0*/  SHFL.BFLY PT, R138, R4, 0x1, 0x1f ;  /* 0x0c201f00048a7f89 */ /* 0x000eb000000e0000 */
[----:B------:R-:W3:Y:S01]  /*9cf0*/  SHFL.BFLY PT, R3, R0, 0x2, 0x1f ;  /* 0x0c401f0000037f89 */ /* 0x000ee200000e0000 */
[C---:B-1----:R-:W-:Y:S02]  /*9d00*/  FMUL.FTZ R5, R134.reuse, R149 ;  /* 0x0000009586057220 */ /* 0x042fe40000410000 */
[C---:B------:R-:W-:Y:S01]  /*9d10*/  FMUL.FTZ R32, R134.reuse, R172 ;  /* 0x000000ac86207220 */ /* 0x040fe20000410000 */
[----:B------:R-:W-:Y:S01]  /*9d20*/  MOV R172, R33 ;  /* 0x0000002100ac7202 */ /* 0x000fe20000000f00 */
[C---:B------:R-:W-:Y:S01]  /*9d30*/  FMUL.FTZ R33, R134.reuse, R173 ;  /* 0x000000ad86217220 */ /* 0x040fe20000410000 */
[----:B------:R-:W-:Y:S01]  /*9d40*/  MOV R173, R34 ;  /* 0x0000002200ad7202 */ /* 0x000fe20000000f00 */
[----:B------:R-:W-:Y:S01]  /*9d50*/  FMUL.FTZ R64, R134, R204 ;  /* 0x000000cc86407220 */ /* 0x000fe20000410000 */
[----:B--2---:R-:W-:Y:S01]  /*9d60*/  FMNMX.FTZ R138, R4, R138, !PT ;  /* 0x0000008a048a7209 */ /* 0x004fe20007810000 */
[----:B------:R-:W-:Y:S02]  /*9d70*/  FFMA.FTZ R4, R143, c[0x0][0x2d0], -R208 ;  /* 0x0000b4008f047a23 */ /* 0x000fe400000108d0 */
[----:B------:R-:W-:Y:S02]  /*9d80*/  FMUL.FTZ R65, R134, R205 ;  /* 0x000000cd86417220 */ /* 0x000fe40000410000 */
[C---:B------:R-:W-:Y:S01]  /*9d90*/  FMUL.FTZ R209, R138.reuse, c[0x0][0x2d0] ;  /* 0x0000b4008ad17a20 */ /* 0x040fe20000410000 */
[----:B------:R-:W-:Y:S01]  /*9da0*/  MUFU.EX2 R8, R4 ;  /* 0x0000000400087308 */ /* 0x000fe20000000800 */
[----:B------:R-:W-:Y:S01]  /*9db0*/  FADD.FTZ R2, -R138, R132 ;  /* 0x000000848a027221 */ /* 0x000fe20000010100 */
[----:B---3--:R-:W-:Y:S01]  /*9dc0*/  FMNMX.FTZ R0, R0, R3, !PT ;  /* 0x0000000300007209 */ /* 0x008fe20007810000 */
[----:B------:R-:W-:Y:S02]  /*9dd0*/  FFMA.FTZ R3, R15, c[0x0][0x2d0], -R208 ;  /* 0x0000b4000f037a23 */ /* 0x000fe400000108d0 */
[----:B------:R-:W-:Y:S02]  /*9de0*/  FMUL.FTZ R2, R2, c[0x0][0x2d0] ;  /* 0x0000b40002027a20 */ /* 0x000fe40000410000 */
[C---:B------:R-:W-:Y:S02]  /*9df0*/  FMUL.FTZ R68, R134.reuse, R68 ;  /* 0x0000004486447220 */ /* 0x040fe40000410000 */
[C---:B------:R-:W-:Y:S01]  /*9e00*/  FMUL.FTZ R69, R134.reuse, R69 ;  /* 0x0000004586457220 */ /* 0x040fe20000410000 */
[----:B------:R1:W-:Y:S01]  /*9e10*/  MUFU.EX2 R245, R3 ;  /* 0x0000000300f57308 */ /* 0x0003e20000000800 */
[C---:B------:R-:W-:Y:S02]  /*9e20*/  FMUL.FTZ R80, R134.reuse, R80 ;  /* 0x0000005086507220 */ /* 0x040fe40000410000 */
[C---:B------:R-:W-:Y:S02]  /*9e30*/  FMUL.FTZ R81, R134.reuse, R81 ;  /* 0x0000005186517220 */ /* 0x040fe40000410000 */
[C---:B------:R-:W-:Y:S02]  /*9e40*/  FMUL.FTZ R84, R134.reuse, R84 ;  /* 0x0000005486547220 */ /* 0x040fe40000410000 */
[C---:B------:R-:W-:Y:S02]  /*9e50*/  FMUL.FTZ R85, R134.reuse, R85 ;  /* 0x0000005586557220 */ /* 0x040fe40000410000 */
[C---:B------:R-:W-:Y:S01]  /*9e60*/  FMUL.FTZ R96, R134.reuse, R96 ;  /* 0x0000006086607220 */ /* 0x040fe20000410000 */
[----:B------:R2:W3:Y:S01]  /*9e70*/  MUFU.EX2 R133, R2 ;  /* 0x0000000200857308 */ /* 0x0004e20000000800 */
[C---:B------:R-:W-:Y:S02]  /*9e80*/  FMUL.FTZ R97, R134.reuse, R97 ;  /* 0x0000006186617220 */ /* 0x040fe40000410000 */
[C---:B------:R-:W-:Y:S02]  /*9e90*/  FMUL.FTZ R100, R134.reuse, R100 ;  /* 0x0000006486647220 */ /* 0x040fe40000410000 */
[----:B------:R-:W-:Y:S02]  /*9ea0*/  FMUL.FTZ R101, R134, R101 ;  /* 0x0000006586657220 */ /* 0x000fe40000410000 */
[--C-:B------:R-:W-:Y:S02]  /*9eb0*/  FFMA.FTZ R214, R214, c[0x0][0x2d0], -R209.reuse ;  /* 0x0000b400d6d67a23 */ /* 0x100fe400000108d1 */
[C---:B------:R-:W-:Y:S02]  /*9ec0*/  FMUL.FTZ R112, R134.reuse, R112 ;  /* 0x0000007086707220 */ /* 0x040fe40000410000 */
[C---:B------:R-:W-:Y:S02]  /*9ed0*/  FMUL.FTZ R113, R134.reuse, R113 ;  /* 0x0000007186717220 */ /* 0x040fe40000410000 */
[----:B------:R-:W-:Y:S02]  /*9ee0*/  FMUL.FTZ R116, R134, R116 ;  /* 0x0000007486747220 */ /* 0x000fe40000410000 */
[--C-:B-1----:R-:W-:Y:S02]  /*9ef0*/  FFMA.FTZ R3, R216, c[0x0][0x2d0], -R209.reuse ;  /* 0x0000b400d8037a23 */ /* 0x102fe400000108d1 */
[C---:B------:R-:W-:Y:S02]  /*9f00*/  FMUL.FTZ R117, R134.reuse, R117 ;  /* 0x0000007586757220 */ /* 0x040fe40000410000 */
[----:B------:R1:W-:Y:S01]  /*9f10*/  MUFU.EX2 R9, R3 ;  /* 0x0000000300097308 */ /* 0x0003e20000000800 */
[C---:B------:R-:W-:Y:S02]  /*9f20*/  FMUL.FTZ R128, R134.reuse, R128 ;  /* 0x0000008086807220 */ /* 0x040fe40000410000 */
[----:B------:R-:W-:Y:S02]  /*9f30*/  FMUL.FTZ R129, R134, R129 ;  /* 0x0000008186817220 */ /* 0x000fe40000410000 */
[----:B--2---:R-:W-:Y:S02]  /*9f40*/  FADD.FTZ R2, -R137, R140 ;  /* 0x0000008c89027221 */ /* 0x004fe40000010100 */
[C---:B---3--:R-:W-:Y:S02]  /*9f50*/  FMUL.FTZ R6, R133.reuse, R150 ;  /* 0x0000009685067220 */ /* 0x048fe40000410000 */
[----:B------:R-:W-:Y:S02]  /*9f60*/  FMUL.FTZ R2, R2, c[0x0][0x2d0] ;  /* 0x0000b40002027a20 */ /* 0x000fe40000410000 */
[C---:B------:R-:W-:Y:S02]  /*9f70*/  FMUL.FTZ R7, R133.reuse, R151 ;  /* 0x0000009785077220 */ /* 0x040fe40000410000 */
[----:B------:R2:W3:Y:S01]  /*9f80*/  MUFU.EX2 R132, R2 ;  /* 0x0000000200847308 */ /* 0x0004e20000000800 */
[C---:B------:R-:W-:Y:S01]  /*9f90*/  FMUL.FTZ R34, R133.reuse, R174 ;  /* 0x000000ae85227220 */ /* 0x040fe20000410000 */
[----:B------:R-:W-:Y:S01]  /*9fa0*/  MOV R174, R54 ;  /* 0x0000003600ae7202 */ /* 0x000fe20000000f00 */
[C---:B------:R-:W-:Y:S02]  /*9fb0*/  FMUL.FTZ R66, R133.reuse, R206 ;  /* 0x000000ce85427220 */ /* 0x040fe40000410000 */
[C---:B------:R-:W-:Y:S02]  /*9fc0*/  FMUL.FTZ R67, R133.reuse, R207 ;  /* 0x000000cf85437220 */ /* 0x040fe40000410000 */
[C---:B------:R-:W-:Y:S02]  /*9fd0*/  FMUL.FTZ R70, R133.reuse, R70 ;  /* 0x0000004685467220 */ /* 0x040fe40000410000 */
[----:B------:R-:W-:Y:S02]  /*9fe0*/  FMUL.FTZ R71, R133, R71 ;  /* 0x0000004785477220 */ /* 0x000fe40000410000 */
[--C-:B-1----:R-:W-:Y:S02]  /*9ff0*/  FFMA.FTZ R3, R223, c[0x0][0x2d0], -R209.reuse ;  /* 0x0000b400df037a23 */ /* 0x102fe400000108d1 */
[C---:B------:R-:W-:Y:S02]  /*a000*/  FMUL.FTZ R82, R133.reuse, R82 ;  /* 0x0000005285527220 */ /* 0x040fe40000410000 */
[----:B------:R1:W-:Y:S01]  /*a010*/  MUFU.EX2 R223, R3 ;  /* 0x0000000300df7308 */ /* 0x0003e20000000800 */
[C---:B------:R-:W-:Y:S02]  /*a020*/  FMUL.FTZ R83, R133.reuse, R83 ;  /* 0x0000005385537220 */ /* 0x040fe40000410000 */
[C---:B------:R-:W-:Y:S02]  /*a030*/  FMUL.FTZ R86, R133.reuse, R86 ;  /* 0x0000005685567220 */ /* 0x040fe40000410000 */
[C---:B------:R-:W-:Y:S02]  /*a040*/  FMUL.FTZ R87, R133.reuse, R87 ;  /* 0x0000005785577220 */ /* 0x040fe40000410000 */
[----:B------:R-:W-:Y:S02]  /*a050*/  FMUL.FTZ R98, R133, R98 ;  /* 0x0000006285627220 */ /* 0x000fe40000410000 */
[--C-:B--2---:R-:W-:Y:S02]  /*a060*/  FFMA.FTZ R2, R221, c[0x0][0x2d0], -R208.reuse ;  /* 0x0000b400dd027a23 */ /* 0x104fe400000108d0 */
[C---:B---3--:R-:W-:Y:S01]  /*a070*/  FMUL.FTZ R13, R132.reuse, R153 ;  /* 0x00000099840d7220 */ /* 0x048fe20000410000 */
[----:B------:R-:W-:Y:S01]  /*a080*/  MOV R153, R27 ;  /* 0x0000001b00997202 */ /* 0x000fe20000000f00 */
[----:B------:R2:W-:Y:S01]  /*a090*/  MUFU.EX2 R10, R2 ;  /* 0x00000002000a7308 */ /* 0x0005e20000000800 */
[C---:B------:R-:W-:Y:S01]  /*a0a0*/  FMUL.FTZ R12, R132.reuse, R152 ;  /* 0x00000098840c7220 */ /* 0x040fe20000410000 */
[----:B------:R-:W-:Y:S01]  /*a0b0*/  MOV R152, R40 ;  /* 0x0000002800987202 */ /* 0x000fe20000000f00 */
[C---:B------:R-:W-:Y:S02]  /*a0c0*/  FMUL.FTZ R40, R132.reuse, R180 ;  /* 0x000000b484287220 */ /* 0x040fe40000410000 */
[C---:B------:R-:W-:Y:S02]  /*a0d0*/  FMUL.FTZ R56, R132.reuse, R196 ;  /* 0x000000c484387220 */ /* 0x040fe40000410000 */
[----:B------:R-:W-:Y:S02]  /*a0e0*/  FMUL.FTZ R57, R132, R197 ;  /* 0x000000c584397220 */ /* 0x000fe40000410000 */
[--C-:B------:R-:W-:Y:S02]  /*a0f0*/  FFMA.FTZ R152, R152, c[0x0][0x2d0], -R208.reuse ;  /* 0x0000b40098987a23 */ /* 0x100fe400000108d0 */
[----:B-1----:R-:W-:Y:S02]  /*a100*/  FFMA.FTZ R3, R16, c[0x0][0x2d0], -R209 ;  /* 0x0000b40010037a23 */ /* 0x002fe400000108d1 */
[----:B------:R-:W-:Y:S01]  /*a110*/  FMUL.FTZ R16, R134, R156 ;  /* 0x0000009c86107220 */ /* 0x000fe20000410000 */
[----:B------:R-:W-:Y:S01]  /*a120*/  MUFU.EX2 R197, R152 ;  /* 0x0000009800c57308 */ /* 0x000fe20000000800 */
[----:B------:R-:W-:Y:S02]  /*a130*/  IMAD.MOV.U32 R156, RZ, RZ, R35 ;  /* 0x000000ffff9c7224 */ /* 0x000fe400078e0023 */
[C---:B------:R-:W-:Y:S01]  /*a140*/  FMUL.FTZ R35, R133.reuse, R175 ;  /* 0x000000af85237220 */ /* 0x040fe20000410000 */
[----:B------:R-:W-:Y:S01]  /*a150*/  MOV R175, R52 ;  /* 0x0000003400af7202 */ /* 0x000fe20000000f00 */
[C---:B------:R-:W-:Y:S02]  /*a160*/  FMUL.FTZ R60, R132.reuse, R200 ;  /* 0x000000c8843c7220 */ /* 0x040fe40000410000 */
[C---:B------:R-:W-:Y:S02]  /*a170*/  FMUL.FTZ R61, R132.reuse, R201 ;  /* 0x000000c9843d7220 */ /* 0x040fe40000410000 */
[----:B------:R-:W-:Y:S01]  /*a180*/  FMUL.FTZ R72, R132, R72 ;  /* 0x0000004884487220 */ /* 0x000fe20000410000 */
[----:B------:R1:W-:Y:S01]  /*a190*/  MUFU.EX2 R247, R3 ;  /* 0x0000000300f77308 */ /* 0x0003e20000000800 */
[----:B--2---:R-:W-:Y:S02]  /*a1a0*/  FFMA.FTZ R2, R142, c[0x0][0x2d0], -R208 ;  /* 0x0000b4008e027a23 */ /* 0x004fe400000108d0 */
[C---:B------:R-:W-:Y:S02]  /*a1b0*/  FMUL.FTZ R73, R132.reuse, R73 ;  /* 0x0000004984497220 */ /* 0x040fe40000410000 */
[C---:B------:R-:W-:Y:S02]  /*a1c0*/  FMUL.FTZ R76, R132.reuse, R76 ;  /* 0x0000004c844c7220 */ /* 0x040fe40000410000 */
[C---:B------:R-:W-:Y:S02]  /*a1d0*/  FMUL.FTZ R77, R132.reuse, R77 ;  /* 0x0000004d844d7220 */ /* 0x040fe40000410000 */
[C---:B------:R-:W-:Y:S01]  /*a1e0*/  FMUL.FTZ R88, R132.reuse, R88 ;  /* 0x0000005884587220 */ /* 0x040fe20000410000 */
[----:B------:R2:W3:Y:S01]  /*a1f0*/  MUFU.EX2 R248, R2 ;  /* 0x0000000200f87308 */ /* 0x0004e20000000800 */
[C---:B------:R-:W-:Y:S02]  /*a200*/  FMUL.FTZ R89, R132.reuse, R89 ;  /* 0x0000005984597220 */ /* 0x040fe40000410000 */
[C---:B------:R-:W-:Y:S02]  /*a210*/  FMUL.FTZ R92, R132.reuse, R92 ;  /* 0x0000005c845c7220 */ /* 0x040fe40000410000 */
[C---:B------:R-:W-:Y:S02]  /*a220*/  FMUL.FTZ R93, R132.reuse, R93 ;  /* 0x0000005d845d7220 */ /* 0x040fe40000410000 */
[C---:B------:R-:W-:Y:S02]  /*a230*/  FMUL.FTZ R99, R133.reuse, R99 ;  /* 0x0000006385637220 */ /* 0x040fe40000410000 */
[C---:B------:R-:W-:Y:S02]  /*a240*/  FMUL.FTZ R102, R133.reuse, R102 ;  /* 0x0000006685667220 */ /* 0x040fe40000410000 */
[----:B------:R-:W-:Y:S02]  /*a250*/  FMUL.FTZ R103, R133, R103 ;  /* 0x0000006785677220 */ /* 0x000fe40000410000 */
[----:B------:R-:W-:Y:S02]  /*a260*/  FMUL.FTZ R104, R132, R104 ;  /* 0x0000006884687220 */ /* 0x000fe40000410000 */
[--C-:B-1----:R-:W-:Y:S02]  /*a270*/  FFMA.FTZ R3, R222, c[0x0][0x2d0], -R210.reuse ;  /* 0x0000b400de037a23 */ /* 0x102fe400000108d2 */
[C---:B------:R-:W-:Y:S02]  /*a280*/  FMUL.FTZ R105, R132.reuse, R105 ;  /* 0x0000006984697220 */ /* 0x040fe40000410000 */
[----:B------:R1:W-:Y:S01]  /*a290*/  MUFU.EX2 R221, R3 ;  /* 0x0000000300dd7308 */ /* 0x0003e20000000800 */
[C---:B------:R-:W-:Y:S02]  /*a2a0*/  FMUL.FTZ R108, R132.reuse, R108 ;  /* 0x0000006c846c7220 */ /* 0x040fe40000410000 */
[----:B------:R-:W-:Y:S01]  /*a2b0*/  FMUL.FTZ R109, R132, R109 ;  /* 0x0000006d846d7220 */ /* 0x000fe20000410000 */
[----:B--2---:R-:W2:Y:S01]  /*a2c0*/  SHFL.BFLY PT, R2, R0, 0x1, 0x1f ;  /* 0x0c201f0000027f89 */ /* 0x004ea200000e0000 */
[----:B---3--:R-:W-:Y:S01]  /*a2d0*/  F2FP.BF16.PACK_AB R142, R245, R248 ;  /* 0x000000f8f58e723e */ /* 0x008fe200000010ff */
[--C-:B------:R-:W-:Y:S02]  /*a2e0*/  FFMA.FTZ R156, R156, c[0x0][0x2d0], -R210.reuse ;  /* 0x0000b4009c9c7a23 */ /* 0x100fe400000108d2 */
[C---:B------:R-:W-:Y:S02]  /*a2f0*/  FMUL.FTZ R114, R133.reuse, R114 ;  /* 0x0000007285727220 */ /* 0x040fe40000410000 */
[C---:B------:R-:W-:Y:S02]  /*a300*/  FMUL.FTZ R115, R133.reuse, R115 ;  /* 0x0000007385737220 */ /* 0x040fe40000410000 */
[C---:B------:R-:W-:Y:S02]  /*a310*/  FMUL.FTZ R118, R133.reuse, R118 ;  /* 0x0000007685767220 */ /* 0x040fe40000410000 */
[----:B------:R-:W-:Y:S02]  /*a320*/  FMUL.FTZ R119, R133, R119 ;  /* 0x0000007785777220 */ /* 0x000fe40000410000 */
[C---:B------:R-:W-:Y:S02]  /*a330*/  FMUL.FTZ R120, R132.reuse, R120 ;  /* 0x0000007884787220 */ /* 0x040fe40000410000 */
[C---:B------:R-:W-:Y:S02]  /*a340*/  FMUL.FTZ R121, R132.reuse, R121 ;  /* 0x0000007984797220 */ /* 0x040fe40000410000 */
[C---:B------:R-:W-:Y:S02]  /*a350*/  FMUL.FTZ R124, R132.reuse, R124 ;  /* 0x0000007c847c7220 */ /* 0x040fe40000410000 */
[----:B------:R-:W-:Y:S02]  /*a360*/  FMUL.FTZ R125, R132, R125 ;  /* 0x0000007d847d7220 */ /* 0x000fe40000410000 */
[--C-:B-1----:R-:W-:Y:S01]  /*a370*/  FFMA.FTZ R3, R225, c[0x0][0x2d0], -R210.reuse ;  /* 0x0000b400e1037a23 */ /* 0x102fe200000108d2 */
[----:B------:R-:W-:Y:S01]  /*a380*/  MOV R225, R10 ;  /* 0x0000000a00e17202 */ /* 0x000fe20000000f00 */
[----:B------:R-:W-:Y:S02]  /*a390*/  FMUL.FTZ R130, R133, R130 ;  /* 0x0000008285827220 */ /* 0x000fe40000410000 */
[----:B------:R1:W-:Y:S01]  /*a3a0*/  MUFU.EX2 R222, R3 ;  /* 0x0000000300de7308 */ /* 0x0003e20000000800 */
[----:B--2---:R-:W-:Y:S01]  /*a3b0*/  FMNMX.FTZ R2, R2, R0, !PT ;  /* 0x0000000002027209 */ /* 0x004fe20007810000 */
[--C-:B------:R-:W-:Y:S02]  /*a3c0*/  FFMA.FTZ R0, R17, c[0x0][0x2d0], -R209.reuse ;  /* 0x0000b40011007a23 */ /* 0x100fe400000108d1 */
[----:B------:R-:W-:Y:S01]  /*a3d0*/  FMUL.FTZ R17, R134, R157 ;  /* 0x0000009d86117220 */ /* 0x000fe20000410000 */
[----:B------:R-:W-:Y:S01]  /*a3e0*/  MOV R157, R18 ;  /* 0x00000012009d7202 */ /* 0x000fe20000000f00 */
[C---:B------:R-:W-:Y:S01]  /*a3f0*/  FMUL.FTZ R18, R133.reuse, R158 ;  /* 0x0000009e85127220 */ /* 0x040fe20000410000 */
[----:B------:R-:W-:Y:S01]  /*a400*/  MOV R158, R19 ;  /* 0x00000013009e7202 */ /* 0x000fe20000000f00 */
[C---:B------:R-:W-:Y:S01]  /*a410*/  FMUL.FTZ R19, R133.reuse, R159 ;  /* 0x0000009f85137220 */ /* 0x040fe20000410000 */
[----:B------:R-:W-:Y:S01]  /*a420*/  MOV R159, R42 ;  /* 0x0000002a009f7202 */ /* 0x000fe20000000f00 */
[----:B------:R2:W3:Y:S01]  /*a430*/  MUFU.EX2 R244, R0 ;  /* 0x0000000000f47308 */ /* 0x0004e20000000800 */
[----:B------:R-:W-:Y:S02]  /*a440*/  FMUL.FTZ R131, R133, R131 ;  /* 0x0000008385837220 */ /* 0x000fe40000410000 */
[----:B------:R-:W-:Y:S02]  /*a450*/  FFMA.FTZ R231, R231, c[0x0][0x2d0], -R209 ;  /* 0x0000b400e7e77a23 */ /* 0x000fe400000108d1 */
[--C-:B-1----:R-:W-:Y:S05]  /*a460*/  FFMA.FTZ R3, R218, c[0x0][0x2d0], -R210.reuse ;  /* 0x0000b400da037a23 */ /* 0x102fea00000108d2 */
[----:B------:R1:W-:Y:S01]  /*a470*/  MUFU.EX2 R246, R3 ;  /* 0x0000000300f67308 */ /* 0x0003e20000000800 */
[----:B--2---:R-:W-:Y:S01]  /*a480*/  FADD.FTZ R0, -R2, R141 ;  /* 0x0000008d02007221 */ /* 0x004fe20000010100 */
[----:B---3--:R-:W-:Y:S03]  /*a490*/  F2FP.BF16.PACK_AB R143, R244, R247 ;  /* 0x000000f7f48f723e */ /* 0x008fe600000010ff */
[----:B------:R-:W-:Y:S06]  /*a4a0*/  FMUL.FTZ R0, R0, c[0x0][0x2d0] ;  /* 0x0000b40000007a20 */ /* 0x000fec0000410000 */
[----:B------:R-:W2:Y:S01]  /*a4b0*/  MUFU.EX2 R0, R0 ;  /* 0x0000000000007308 */ /* 0x000ea20000000800 */
[----:B-1----:R-:W-:Y:S09]  /*a4c0*/  FFMA.FTZ R3, R217, c[0x0][0x2d0], -R210 ;  /* 0x0000b400d9037a23 */ /* 0x002ff200000108d2 */
[----:B------:R1:W3:Y:S01]  /*a4d0*/  MUFU.EX2 R243, R3 ;  /* 0x0000000300f37308 */ /* 0x0002e20000000800 */
[C---:B--2---:R-:W-:Y:S02]  /*a4e0*/  FMUL.FTZ R10, R0.reuse, R146 ;  /* 0x00000092000a7220 */ /* 0x044fe40000410000 */
[C---:B------:R-:W-:Y:S02]  /*a4f0*/  FMUL.FTZ R11, R0.reuse, R147 ;  /* 0x00000093000b7220 */ /* 0x040fe40000410000 */
[C---:B------:R-:W-:Y:S02]  /*a500*/  FMUL.FTZ R14, R0.reuse, R154 ;  /* 0x0000009a000e7220 */ /* 0x040fe40000410000 */
[----:B------:R-:W-:Y:S01]  /*a510*/  FMUL.FTZ R15, R0, R155 ;  /* 0x0000009b000f7220 */ /* 0x000fe20000410000 */
[----:B------:R-:W-:Y:S01]  /*a520*/  MOV R155, R26 ;  /* 0x0000001a009b7202 */ /* 0x000fe20000000f00 */
[----:B------:R-:W-:Y:S02]  /*a530*/  IMAD.MOV.U32 R154, RZ, RZ, R28 ;  /* 0x000000ffff9a7224 */ /* 0x000fe400078e001c */
[----:B------:R-:W-:Y:S02]  /*a540*/  FMUL.FTZ R28, R132, R168 ;  /* 0x000000a8841c7220 */ /* 0x000fe40000410000 */
[----:B-1----:R-:W-:Y:S01]  /*a550*/  FMUL.FTZ R3, R2, c[0x0][0x2d0] ;  /* 0x0000b40002037a20 */ /* 0x002fe20000410000 */
[----:B---3--:R-:W-:Y:S01]  /*a560*/  F2FP.BF16.PACK_AB R146, R243, R246 ;  /* 0x000000f6f392723e */ /* 0x008fe200000010ff */
[----:B------:R-:W-:Y:S02]  /*a570*/  IMAD.MOV.U32 R168, RZ, RZ, R29 ;  /* 0x000000ffffa87224 */ /* 0x000fe400078e001d */
[--C-:B------:R-:W-:Y:S02]  /*a580*/  FFMA.FTZ R4, R220, c[0x0][0x2d0], -R3.reuse ;  /* 0x0000b400dc047a23 */ /* 0x100fe40000010803 */
[----:B------:R-:W-:Y:S01]  /*a590*/  FMUL.FTZ R29, R132, R169 ;  /* 0x000000a9841d7220 */ /* 0x000fe20000410000 */
[----:B------:R-:W-:Y:S01]  /*a5a0*/  MOV R169, R30 ;  /* 0x0000001e00a97202 */ /* 0x000fe20000000f00 */
[----:B------:R1:W-:Y:S01]  /*a5b0*/  MUFU.EX2 R216, R4 ;  /* 0x0000000400d87308 */ /* 0x0003e20000000800 */
[C---:B------:R-:W-:Y:S01]  /*a5c0*/  FMUL.FTZ R30, R0.reuse, R170 ;  /* 0x000000aa001e7220 */ /* 0x040fe20000410000 */
[----:B------:R-:W-:Y:S01]  /*a5d0*/  MOV R170, R31 ;  /* 0x0000001f00aa7202 */ /* 0x000fe20000000f00 */
[C---:B------:R-:W-:Y:S01]  /*a5e0*/  FMUL.FTZ R31, R0.reuse, R171 ;  /* 0x000000ab001f7220 */ /* 0x040fe20000410000 */
[----:B------:R-:W-:Y:S01]  /*a5f0*/  MOV R171, R53 ;  /* 0x0000003500ab7202 */ /* 0x000fe20000000f00 */
[C---:B------:R-:W-:Y:S01]  /*a600*/  FMUL.FTZ R26, R0.reuse, R166 ;  /* 0x000000a6001a7220 */ /* 0x040fe20000410000 */
[----:B------:R-:W2:Y:S01]  /*a610*/  LDSM.16.MT88.4 R52, [R236+0x100] ;  /* 0x00010000ec34783b */ /* 0x000ea20000004200 */
[C---:B------:R-:W-:Y:S01]  /*a620*/  FMUL.FTZ R27, R0.reuse, R167 ;  /* 0x000000a7001b7220 */ /* 0x040fe20000410000 */
[----:B------:R-:W-:Y:S01]  /*a630*/  MOV R166, R47 ;  /* 0x0000002f00a67202 */ /* 0x000fe20000000f00 */
[C---:B------:R-:W-:Y:S01]  /*a640*/  FMUL.FTZ R42, R0.reuse, R182 ;  /* 0x000000b6002a7220 */ /* 0x040fe20000410000 */
[----:B------:R-:W-:Y:S01]  /*a650*/  MOV R167, R48 ;  /* 0x0000003000a77202 */ /* 0x000fe20000000f00 */
[C---:B------:R-:W-:Y:S02]  /*a660*/  FMUL.FTZ R47, R0.reuse, R187 ;  /* 0x000000bb002f7220 */ /* 0x040fe40000410000 */
[----:B------:R-:W-:Y:S02]  /*a670*/  IMAD.MOV.U32 R220, RZ, RZ, R46 ;  /* 0x000000ffffdc7224 */ /* 0x000fe400078e002e */
[----:B------:R-:W-:Y:S02]  /*a680*/  FMUL.FTZ R46, R0, R186 ;  /* 0x000000ba002e7220 */ /* 0x000fe40000410000 */
[----:B------:R-:W-:Y:S02]  /*a690*/  FMUL.FTZ R48, R134, R188 ;  /* 0x000000bc86307220 */ /* 0x000fe40000410000 */
[C---:B------:R-:W-:Y:S02]  /*a6a0*/  FMUL.FTZ R58, R0.reuse, R198 ;  /* 0x000000c6003a7220 */ /* 0x040fe40000410000 */
[C---:B------:R-:W-:Y:S01]  /*a6b0*/  FMUL.FTZ R59, R0.reuse, R199 ;  /* 0x000000c7003b7220 */ /* 0x040fe20000410000 */
[----:B------:R-:W-:Y:S01]  /*a6c0*/  MUFU.EX2 R198, R212 ;  /* 0x000000d400c67308 */ /* 0x000fe20000000800 */
[----:B------:R-:W-:Y:S02]  /*a6d0*/  FMUL.FTZ R62, R0, R202 ;  /* 0x000000ca003e7220 */ /* 0x000fe40000410000 */
[--C-:B-1----:R-:W-:Y:S01]  /*a6e0*/  FFMA.FTZ R4, R226, c[0x0][0x2d0], -R3.reuse ;  /* 0x0000b400e2047a23 */ /* 0x102fe20000010803 */
[----:B------:R-:W-:Y:S01]  /*a6f0*/  MOV R226, R9 ;  /* 0x0000000900e27202 */ /* 0x000fe20000000f00 */
[----:B------:R-:W-:Y:S02]  /*a700*/  FMUL.FTZ R9, R132, R145 ;  /* 0x0000009184097220 */ /* 0x000fe40000410000 */
[C---:B------:R-:W-:Y:S01]  /*a710*/  FMUL.FTZ R63, R0.reuse, R203 ;  /* 0x000000cb003f7220 */ /* 0x040fe20000410000 */
[----:B------:R-:W-:Y:S01]  /*a720*/  F2FP.BF16.PACK_AB R141, R223, R226 ;  /* 0x000000e2df8d723e */ /* 0x000fe200000010ff */
[C---:B------:R-:W-:Y:S01]  /*a730*/  FMUL.FTZ R74, R0.reuse, R74 ;  /* 0x0000004a004a7220 */ /* 0x040fe20000410000 */
[----:B------:R-:W1:Y:S01]  /*a740*/  MUFU.EX2 R217, R4 ;  /* 0x0000000400d97308 */ /* 0x000e620000000800 */
[C---:B------:R-:W-:Y:S02]  /*a750*/  FMUL.FTZ R75, R0.reuse, R75 ;  /* 0x0000004b004b7220 */ /* 0x040fe40000410000 */
        /* <DEDUP_REMOVED lines=10> */
[----:B------:R-:W-:Y:S01]  /*a800*/  FMUL.FTZ R122, R0, R122 ;  /* 0x0000007a007a7220 */ /* 0x000fe20000410000 */
[----:B-1----:R-:W-:Y:S01]  /*a810*/  F2FP.BF16.PACK_AB R145, R217, R216 ;  /* 0x000000d8d991723e */ /* 0x002fe200000010ff */
[--C-:B------:R-:W-:Y:S01]  /*a820*/  FFMA.FTZ R4, R224, c[0x0][0x2d0], -R3.reuse ;  /* 0x0000b400e0047a23 */ /* 0x100fe20000010803 */
[----:B------:R-:W-:Y:S01]  /*a830*/  MOV R224, R8 ;  /* 0x0000000800e07202 */ /* 0x000fe20000000f00 */
[----:B------:R-:W-:Y:S01]  /*a840*/  FMUL.FTZ R8, R132, R144 ;  /* 0x0000009084087220 */ /* 0x000fe20000410000 */
[----:B------:R-:W-:Y:S01]  /*a850*/  F2FP.BF16.PACK_AB R144, R222, R221 ;  /* 0x000000ddde90723e */ /* 0x000fe200000010ff */
[----:B------:R1:W-:Y:S01]  /*a860*/  MUFU.EX2 R218, R4 ;  /* 0x0000000400da7308 */ /* 0x0003e20000000800 */
[----:B------:R-:W-:Y:S01]  /*a870*/  F2FP.BF16.PACK_AB R140, R225, R224 ;  /* 0x000000e0e18c723e */ /* 0x000fe200000010ff */
[C---:B------:R-:W-:Y:S02]  /*a880*/  FMUL.FTZ R123, R0.reuse, R123 ;  /* 0x0000007b007b7220 */ /* 0x040fe40000410000 */
[C---:B------:R-:W-:Y:S02]  /*a890*/  FMUL.FTZ R126, R0.reuse, R126 ;  /* 0x0000007e007e7220 */ /* 0x040fe40000410000 */
[----:B------:R-:W-:Y:S02]  /*a8a0*/  FMUL.FTZ R127, R0, R127 ;  /* 0x0000007f007f7220 */ /* 0x000fe40000410000 */
[--C-:B-1----:R-:W-:Y:S04]  /*a8b0*/  FFMA.FTZ R4, R219, c[0x0][0x2d0], -R3.reuse ;  /* 0x0000b400db047a23 */ /* 0x102fe80000010803 */
[----:B------:R1:W3:Y:S02]  /*a8c0*/  MUFU.EX2 R219, R4 ;  /* 0x0000000400db7308 */ /* 0x0002e40000000800 */
[C---:B-1----:R-:W-:Y:S01]  /*a8d0*/  FMUL.FTZ R4, R134.reuse, R148 ;  /* 0x0000009486047220 */ /* 0x042fe20000410000 */
[----:B---3--:R-:W-:Y:S01]  /*a8e0*/  F2FP.BF16.PACK_AB R147, R219, R218 ;  /* 0x000000dadb93723e */ /* 0x008fe200000010ff */
[----:B------:R-:W1:Y:S05]  /*a8f0*/  LDSM.16.MT88.4 R148, [R235+0x100] ;  /* 0x00010000eb94783b */ /* 0x000e6a0000004200 */
[-C--:B------:R-:W-:Y:S08]  /*a900*/  HMMA.16816.F32.BF16 R4, R140, R20.reuse, R4 ;  /* 0x000000148c04723c */ /* 0x080ff00000041804 */
[C---:B------:R-:W-:Y:S07]  /*a910*/  HMMA.16816.F32.BF16 R8, R144.reuse, R20, R8 ;  /* 0x000000149008723c */ /* 0x040fee0000041808 */
[C---:B------:R-:W-:Y:S01]  /*a920*/  FMUL.FTZ R20, R134.reuse, R160 ;  /* 0x000000a086147220 */ /* 0x040fe20000410000 */
[-C--:B------:R-:W-:Y:S01]  /*a930*/  HMMA.16816.F32.BF16 R12, R144, R22.reuse, R12 ;  /* 0x00000016900c723c */ /* 0x080fe2000004180c */
[----:B------:R-:W-:Y:S03]  /*a940*/  FMUL.FTZ R21, R134, R161 ;  /* 0x000000a186157220 */ /* 0x000fe60000410000 */
[----:B------:R-:W-:Y:S01]  /*a950*/  MOV R160, R51 ;  /* 0x0000003300a07202 */ /* 0x000fe20000000f00 */
[C---:B------:R-:W-:Y:S01]  /*a960*/  FMUL.FTZ R51, R133.reuse, R191 ;  /* 0x000000bf85337220 */ /* 0x040fe20000410000 */
[----:B------:R-:W-:Y:S01]  /*a970*/  MOV R161, R50 ;  /* 0x0000003200a17202 */ /* 0x000fe20000000f00 */
[----:B------:R-:W3:Y:S01]  /*a980*/  LDL.LU R191, [R1+0x38] ;  /* 0x0000380001bf7983 */ /* 0x000ee20000300800 */
[C---:B------:R-:W-:Y:S01]  /*a990*/  HMMA.16816.F32.BF16 R16, R140.reuse, R22, R16 ;  /* 0x000000168c10723c */ /* 0x040fe20000041810 */
[C---:B------:R-:W-:Y:S02]  /*a9a0*/  FMUL.FTZ R50, R133.reuse, R190 ;  /* 0x000000be85327220 */ /* 0x040fe40000410000 */
[----:B------:R-:W4:Y:S01]  /*a9b0*/  LDL.LU R190, [R1+0x34] ;  /* 0x0000340001be7983 */ /* 0x000f220000300800 */
[----:B------:R-:W-:Y:S02]  /*a9c0*/  MOV R180, R160 ;  /* 0x000000a000b47202 */ /* 0x000fe40000000f00 */
[----:B------:R-:W-:Y:S01]  /*a9d0*/  MOV R160, R154 ;  /* 0x0000009a00a07202 */ /* 0x000fe20000000f00 */
[C---:B------:R-:W-:Y:S01]  /*a9e0*/  FMUL.FTZ R22, R133.reuse, R162 ;  /* 0x000000a285167220 */ /* 0x040fe20000410000 */
[----:B------:R-:W-:Y:S01]  /*a9f0*/  MOV R162, R25 ;  /* 0x0000001900a27202 */ /* 0x000fe20000000f00 */
[C---:B------:R-:W-:Y:S03]  /*aa00*/  FMUL.FTZ R23, R133.reuse, R163 ;  /* 0x000000a385177220 */ /* 0x040fe60000410000 */
[--C-:B------:R-:W-:Y:S01]  /*aa10*/  FFMA.FTZ R160, R160, c[0x0][0x2d0], -R3.reuse ;  /* 0x0000b400a0a07a23 */ /* 0x100fe20000010803 */
[----:B------:R-:W-:Y:S01]  /*aa20*/  MOV R163, R24 ;  /* 0x0000001800a37202 */ /* 0x000fe20000000f00 */
[--C-:B------:R-:W-:Y:S02]  /*aa30*/  FFMA.FTZ R162, R162, c[0x0][0x2d0], -R210.reuse ;  /* 0x0000b400a2a27a23 */ /* 0x100fe400000108d2 */
[-C--:B------:R-:W-:Y:S01]  /*aa40*/  HMMA.16816.F32.BF16 R20, R140, R36.reuse, R20 ;  /* 0x000000248c14723c */ /* 0x080fe20000041814 */
[C---:B------:R-:W-:Y:S01]  /*aa50*/  FMUL.FTZ R24, R132.reuse, R164 ;  /* 0x000000a484187220 */ /* 0x040fe20000410000 */
[----:B------:R-:W-:Y:S01]  /*aa60*/  MOV R164, R44 ;  /* 0x0000002c00a47202 */ /* 0x000fe20000000f00 */
[C---:B------:R-:W-:Y:S01]  /*aa70*/  FMUL.FTZ R25, R132.reuse, R165 ;  /* 0x000000a584197220 */ /* 0x040fe20000410000 */
[----:B------:R-:W-:Y:S01]  /*aa80*/  MOV R165, R45 ;  /* 0x0000002d00a57202 */ /* 0x000fe20000000f00 */
[C---:B------:R-:W-:Y:S02]  /*aa90*/  FMUL.FTZ R44, R132.reuse, R184 ;  /* 0x000000b8842c7220 */ /* 0x040fe40000410000 */
[----:B------:R-:W-:Y:S02]  /*aaa0*/  FMUL.FTZ R45, R132, R185 ;  /* 0x000000b9842d7220 */ /* 0x000fe40000410000 */
[----:B------:R-:W-:Y:S01]  /*aab0*/  MUFU.EX2 R185, R156 ;  /* 0x0000009c00b97308 */ /* 0x000fe20000000800 */
[C---:B------:R-:W-:Y:S02]  /*aac0*/  HMMA.16816.F32.BF16 R24, R144.reuse, R36, R24 ;  /* 0x000000249018723c */ /* 0x040fe40000041818 */
[--C-:B------:R-:W-:Y:S02]  /*aad0*/  FFMA.FTZ R164, R164, c[0x0][0x2d0], -R210.reuse ;  /* 0x0000b400a4a47a23 */ /* 0x100fe400000108d2 */
[--C-:B------:R-:W-:Y:S03]  /*aae0*/  FFMA.FTZ R180, R180, c[0x0][0x2d0], -R210.reuse ;  /* 0x0000b400b4b47a23 */ /* 0x100fe600000108d2 */
[C---:B------:R-:W-:Y:S01]  /*aaf0*/  FMUL.FTZ R36, R134.reuse, R176 ;  /* 0x000000b086247220 */ /* 0x040fe20000410000 */
[-C--:B------:R-:W-:Y:S01]  /*ab00*/  HMMA.16816.F32.BF16 R28, R144, R38.reuse, R28 ;  /* 0x00000026901c723c */ /* 0x080fe2000004181c */
[----:B------:R-:W-:Y:S03]  /*ab10*/  MUFU.EX2 R207, R164 ;  /* 0x000000a400cf7308 */ /* 0x000fe60000000800 */
[C---:B------:R-:W-:Y:S01]  /*ab20*/  FMUL.FTZ R37, R134.reuse, R177 ;  /* 0x000000b186257220 */ /* 0x040fe20000410000 */
[----:B------:R-:W-:Y:S01]  /*ab30*/  MOV R176, R49 ;  /* 0x0000003100b07202 */ /* 0x000fe20000000f00 */
[----:B------:R-:W-:Y:S01]  /*ab40*/  FMUL.FTZ R49, R134, R189 ;  /* 0x000000bd86317220 */ /* 0x000fe20000410000 */
[----:B------:R-:W-:Y:S01]  /*ab50*/  MOV R177, R43 ;  /* 0x0000002b00b17202 */ /* 0x000fe20000000f00 */
[C---:B------:R-:W-:Y:S01]  /*ab60*/  HMMA.16816.F32.BF16 R32, R140.reuse, R38, R32 ;  /* 0x000000268c20723c */ /* 0x040fe20000041820 */
[----:B------:R-:W-:Y:S01]  /*ab70*/  FMUL.FTZ R43, R0, R183 ;  /* 0x000000b7002b7220 */ /* 0x000fe20000410000 */
[----:B------:R-:W4:Y:S02]  /*ab80*/  LDL.LU R189, [R1+0x40] ;  /* 0x0000400001bd7983 */ /* 0x000f240000300800 */
[--C-:B------:R-:W-:Y:S02]  /*ab90*/  FFMA.FTZ R183, R136, c[0x0][0x2d0], -R3.reuse ;  /* 0x0000b40088b77a23 */ /* 0x100fe40000010803 */
[----:B------:R-:W4:Y:S01]  /*aba0*/  LDL.LU R188, [R1+0x3c] ;  /* 0x00003c0001bc7983 */ /* 0x000f220000300800 */
[C---:B------:R-:W-:Y:S01]  /*abb0*/  FMUL.FTZ R39, R133.reuse, R179 ;  /* 0x000000b385277220 */ /* 0x040fe20000410000 */
[----:B------:R-:W-:Y:S01]  /*abc0*/  MOV R179, R159 ;  /* 0x0000009f00b37202 */ /* 0x000fe20000000f00 */
[----:B------:R-:W-:Y:S03]  /*abd0*/  FMUL.FTZ R38, R133, R178 ;  /* 0x000000b285267220 */ /* 0x000fe60000410000 */
[----:B------:R-:W-:Y:S01]  /*abe0*/  MOV R178, R41 ;  /* 0x0000002900b27202 */ /* 0x000fe20000000f00 */
[----:B------:R-:W-:Y:S02]  /*abf0*/  FFMA.FTZ R182, R179, c[0x0][0x2d0], -R210 ;  /* 0x0000b400b3b67a23 */ /* 0x000fe400000108d2 */
[--C-:B------:R-:W-:Y:S01]  /*ac00*/  FFMA.FTZ R179, R220, c[0x0][0x2d0], -R3.reuse ;  /* 0x0000b400dcb37a23 */ /* 0x100fe20000010803 */
[-C--:B--2---:R-:W-:Y:S01]  /*ac10*/  HMMA.16816.F32.BF16 R36, R140, R52.reuse, R36 ;  /* 0x000000348c24723c */ /* 0x084fe20000041824 */
[----:B------:R-:W-:Y:S02]  /*ac20*/  FMUL.FTZ R41, R132, R181 ;  /* 0x000000b584297220 */ /* 0x000fe40000410000 */
[----:B------:R-:W-:Y:S02]  /*ac30*/  FFMA.FTZ R152, R178, c[0x0][0x2d0], -R208 ;  /* 0x0000b400b2987a23 */ /* 0x000fe400000108d0 */
[----:B------:R-:W-:Y:S02]  /*ac40*/  FFMA.FTZ R181, R240, c[0x0][0x2d0], -R3 ;  /* 0x0000b400f0b57a23 */ /* 0x000fe40000010803 */
[----:B------:R-:W-:Y:S01]  /*ac50*/  IMAD.MOV.U32 R178, RZ, RZ, R177 ;  /* 0x000000ffffb27224 */ /* 0x000fe200078e00b1 */
[C---:B------:R-:W-:Y:S01]  /*ac60*/  HMMA.16816.F32.BF16 R40, R144.reuse, R52, R40 ;  /* 0x000000349028723c */ /* 0x040fe20000041828 */
[----:B------:R-:W-:Y:S03]  /*ac70*/  MOV R177, R176 ;  /* 0x000000b000b17202 */ /* 0x000fe60000000f00 */
[----:B------:R-:W-:Y:S02]  /*ac80*/  MOV R176, R175 ;  /* 0x000000af00b07202 */ /* 0x000fe40000000f00 */
[----:B------:R-:W-:Y:S01]  /*ac90*/  MOV R175, R173 ;  /* 0x000000ad00af7202 */ /* 0x000fe20000000f00 */
[C---:B------:R-:W-:Y:S01]  /*aca0*/  FMUL.FTZ R52, R134.reuse, R192 ;  /* 0x000000c086347220 */ /* 0x040fe20000410000 */
[-C--:B------:R-:W-:Y:S01]  /*acb0*/  HMMA.16816.F32.BF16 R44, R144, R54.reuse, R44 ;  /* 0x00000036902c723c */ /* 0x080fe2000004182c */
[----:B------:R-:W-:Y:S03]  /*acc0*/  FMUL.FTZ R53, R134, R193 ;  /* 0x000000c186357220 */ /* 0x000fe60000410000 */
[----:B------:R-:W-:Y:S02]  /*acd0*/  MOV R173, R172 ;  /* 0x000000ac00ad7202 */ /* 0x000fe40000000f00 */
[----:B------:R-:W-:Y:S02]  /*ace0*/  MOV R172, R170 ;  /* 0x000000aa00ac7202 */ /* 0x000fe40000000f00 */
[C---:B------:R-:W-:Y:S01]  /*acf0*/  HMMA.16816.F32.BF16 R48, R140.reuse, R54, R48 ;  /* 0x000000368c30723c */ /* 0x040fe20000041830 */
[----:B------:R-:W-:Y:S03]  /*ad00*/  MOV R170, R169 ;  /* 0x000000a900aa7202 */ /* 0x000fe60000000f00 */
[----:B------:R-:W-:Y:S01]  /*ad10*/  IMAD.MOV.U32 R169, RZ, RZ, R168 ;  /* 0x000000ffffa97224 */ /* 0x000fe200078e00a8 */
[----:B------:R-:W-:Y:S02]  /*ad20*/  MOV R168, R163 ;  /* 0x000000a300a87202 */ /* 0x000fe40000000f00 */
[C---:B------:R-:W-:Y:S01]  /*ad30*/  FMUL.FTZ R54, R133.reuse, R194 ;  /* 0x000000c285367220 */ /* 0x040fe20000410000 */
[----:B------:R-:W-:Y:S01]  /*ad40*/  MOV R163, R158 ;  /* 0x0000009e00a37202 */ /* 0x000fe20000000f00 */
[----:B------:R-:W-:Y:S02]  /*ad50*/  FMUL.FTZ R55, R133, R195 ;  /* 0x000000c385377220 */ /* 0x000fe40000410000 */
[----:B------:R-:W-:Y:S01]  /*ad60*/  MUFU.EX2 R195, R227 ;  /* 0x000000e300c37308 */ /* 0x000fe20000000800 */
[----:B------:R-:W-:Y:S01]  /*ad70*/  MOV R158, R157 ;  /* 0x0000009d009e7202 */ /* 0x000fe20000000f00 */
[----:B------:R-:W-:Y:S01]  /*ad80*/  FFMA.FTZ R163, R163, c[0x0][0x2d0], -R210 ;  /* 0x0000b400a3a37a23 */ /* 0x000fe200000108d2 */
[----:B------:R-:W-:Y:S02]  /*ad90*/  MOV R157, R155 ;  /* 0x0000009b009d7202 */ /* 0x000fe40000000f00 */
[-C--:B-1----:R-:W-:Y:S01]  /*ada0*/  HMMA.16816.F32.BF16 R52, R140, R148.reuse, R52 ;  /* 0x000000948c34723c */ /* 0x082fe20000041834 */
[----:B------:R-:W-:Y:S04]  /*adb0*/  MOV R155, R239 ;  /* 0x000000ef009b7202 */ /* 0x000fe80000000f00 */
[----:B------:R1:W-:Y:S03]  /*adc0*/  MUFU.EX2 R239, R152 ;  /* 0x0000009800ef7308 */ /* 0x0003e60000000800 */
[C---:B------:R-:W-:Y:S07]  /*add0*/  HMMA.16816.F32.BF16 R56, R144.reuse, R148, R56 ;  /* 0x000000949038723c */ /* 0x040fee0000041838 */
[----:B------:R-:W-:Y:S01]  /*ade0*/  MUFU.EX2 R203, R163 ;  /* 0x000000a300cb7308 */ /* 0x000fe20000000800 */
[-C--:B------:R-:W-:Y:S08]  /*adf0*/  HMMA.16816.F32.BF16 R60, R144, R150.reuse, R60 ;  /* 0x00000096903c723c */ /* 0x080ff0000004183c */
[C---:B------:R-:W-:Y:S01]  /*ae00*/  HMMA.16816.F32.BF16 R64, R140.reuse, R150, R64 ;  /* 0x000000968c40723c */ /* 0x040fe20000041840 */
[----:B------:R-:W2:Y:S01]  /*ae10*/  LDSM.16.MT88.4 R148, [R233+0x2100] ;  /* 0x00210000e994783b */ /* 0x000ea20000004200 */
[----:B------:R-:W-:Y:S02]  /*ae20*/  MUFU.EX2 R227, R181 ;  /* 0x000000b500e37308 */ /* 0x000fe40000000800 */
[--C-:B-1----:R-:W-:Y:S08]  /*ae30*/  FFMA.FTZ R152, R242, c[0x0][0x2d0], -R209.reuse ;  /* 0x0000b400f2987a23 */ /* 0x102ff000000108d1 */
[----:B------:R1:W-:Y:S02]  /*ae40*/  MUFU.EX2 R242, R152 ;  /* 0x0000009800f27308 */ /* 0x0003e40000000800 */
[----:B-1----:R-:W-:Y:S08]  /*ae50*/  FFMA.FTZ R152, R238, c[0x0][0x2d0], -R209 ;  /* 0x0000b400ee987a23 */ /* 0x002ff000000108d1 */
[----:B------:R1:W-:Y:S01]  /*ae60*/  MUFU.EX2 R238, R152 ;  /* 0x0000009800ee7308 */ /* 0x0003e20000000800 */
[-C--:B--2---:R-:W-:Y:S08]  /*ae70*/  HMMA.16816.F32.BF16 R68, R140, R148.reuse, R68 ;  /* 0x000000948c44723c */ /* 0x084ff00000041844 */
[C---:B------:R-:W-:Y:S08]  /*ae80*/  HMMA.16816.F32.BF16 R72, R144.reuse, R148, R72 ;  /* 0x000000949048723c */ /* 0x040ff00000041848 */
[-C--:B------:R-:W-:Y:S01]  /*ae90*/  HMMA.16816.F32.BF16 R76, R144, R150.reuse, R76 ;  /* 0x00000096904c723c */ /* 0x080fe2000004184c */
[----:B-1----:R-:W-:Y:S07]  /*aea0*/  FFMA.FTZ R152, R178, c[0x0][0x2d0], -R208 ;  /* 0x0000b400b2987a23 */ /* 0x002fee00000108d0 */
[C---:B------:R-:W-:Y:S01]  /*aeb0*/  HMMA.16816.F32.BF16 R80, R140.reuse, R150, R80 ;  /* 0x000000968c50723c */ /* 0x040fe20000041850 */
[----:B------:R-:W1:Y:S01]  /*aec0*/  LDSM.16.MT88.4 R148, [R234+0x2100] ;  /* 0x00210000ea94783b */ /* 0x000e620000004200 */
[----:B------:R2:W-:Y:S02]  /*aed0*/  MUFU.EX2 R200, R152 ;  /* 0x0000009800c87308 */ /* 0x0005e40000000800 */
[----:B------:R-:W-:Y:S02]  /*aee0*/  MOV R178, R161 ;  /* 0x000000a100b27202 */ /* 0x000fe40000000f00 */
[----:B------:R-:W-:Y:S03]  /*aef0*/  MOV R161, R153 ;  /* 0x0000009900a17202 */ /* 0x000fe60000000f00 */
[----:B------:R-:W-:Y:S03]  /*af00*/  FFMA.FTZ R178, R178, c[0x0][0x2d0], -R210 ;  /* 0x0000b400b2b27a23 */ /* 0x000fe600000108d2 */
[----:B------:R-:W-:Y:S02]  /*af10*/  FFMA.FTZ R161, R161, c[0x0][0x2d0], -R3 ;  /* 0x0000b400a1a17a23 */ /* 0x000fe40000010803 */
[----:B--2---:R-:W-:Y:S02]  /*af20*/  FFMA.FTZ R152, R177, c[0x0][0x2d0], -R208 ;  /* 0x0000b400b1987a23 */ /* 0x004fe400000108d0 */
[--C-:B------:R-:W-:Y:S02]  /*af30*/  FFMA.FTZ R177, R252, c[0x0][0x2d0], -R209.reuse ;  /* 0x0000b400fcb17a23 */ /* 0x100fe400000108d1 */
[----:B------:R-:W-:Y:S01]  /*af40*/  MUFU.EX2 R252, R214 ;  /* 0x000000d600fc7308 */ /* 0x000fe20000000800 */
[-C--:B-1----:R-:W-:Y:S09]  /*af50*/  HMMA.16816.F32.BF16 R84, R140, R148.reuse, R84 ;  /* 0x000000948c54723c */ /* 0x082ff20000041854 */
[----:B------:R1:W-:Y:S01]  /*af60*/  MUFU.EX2 R187, R152 ;  /* 0x0000009800bb7308 */ /* 0x0003e20000000800 */
[C---:B------:R-:W-:Y:S08]  /*af70*/  HMMA.16816.F32.BF16 R88, R144.reuse, R148, R88 ;  /* 0x000000949058723c */ /* 0x040ff00000041858 */
[-C--:B------:R-:W-:Y:S08]  /*af80*/  HMMA.16816.F32.BF16 R92, R144, R150.reuse, R92 ;  /* 0x00000096905c723c */ /* 0x080ff0000004185c */
[C---:B------:R-:W-:Y:S01]  /*af90*/  HMMA.16816.F32.BF16 R96, R140.reuse, R150, R96 ;  /* 0x000000968c60723c */ /* 0x040fe20000041860 */
[----:B------:R-:W2:Y:S03]  /*afa0*/  LDSM.16.MT88.4 R148, [R236+0x2100] ;  /* 0x00210000ec94783b */ /* 0x000ea60000004200 */
[--C-:B-1----:R-:W-:Y:S04]  /*afb0*/  FFMA.FTZ R152, R241, c[0x0][0x2d0], -R210.reuse ;  /* 0x0000b400f1987a23 */ /* 0x102fe800000108d2 */
[----:B------:R1:W-:Y:S04]  /*afc0*/  MUFU.EX2 R241, R152 ;  /* 0x0000009800f17308 */ /* 0x0003e80000000800 */
[----:B-1----:R-:W-:Y:S06]  /*afd0*/  FFMA.FTZ R152, R237, c[0x0][0x2d0], -R210 ;  /* 0x0000b400ed987a23 */ /* 0x002fec00000108d2 */
[----:B------:R1:W-:Y:S01]  /*afe0*/  MUFU.EX2 R237, R152 ;  /* 0x0000009800ed7308 */ /* 0x0003e20000000800 */
[-C--:B--2---:R-:W-:Y:S01]  /*aff0*/  HMMA.16816.F32.BF16 R100, R140, R148.reuse, R100 ;  /* 0x000000948c64723c */ /* 0x084fe20000041864 */
[----:B---3--:R-:W-:Y:S07]  /*b000*/  FFMA.FTZ R134, R134, R191, R224 ;  /* 0x000000bf86867223 */ /* 0x008fee00000100e0 */
[C---:B------:R-:W-:Y:S01]  /*b010*/  HMMA.16816.F32.BF16 R104, R144.reuse, R148, R104 ;  /* 0x000000949068723c */ /* 0x040fe20000041868 */
[----:B------:R-:W-:Y:S06]  /*b020*/  MUFU.EX2 R224, R183 ;  /* 0x000000b700e07308 */ /* 0x000fec0000000800 */
[----:B------:R-:W-:Y:S01]  /*b030*/  FFMA.FTZ R148, R176, c[0x0][0x2d0], -R209 ;  /* 0x0000b400b0947a23 */ /* 0x000fe200000108d1 */
[-C--:B------:R-:W-:Y:S01]  /*b040*/  HMMA.16816.F32.BF16 R108, R144, R150.reuse, R108 ;  /* 0x00000096906c723c */ /* 0x080fe2000004186c */
[--C-:B------:R-:W-:Y:S02]  /*b050*/  FFMA.FTZ R176, R228, c[0x0][0x2d0], -R208.reuse ;  /* 0x0000b400e4b07a23 */ /* 0x100fe400000108d0 */
[----:B------:R2:W-:Y:S01]  /*b060*/  MUFU.EX2 R206, R148 ;  /* 0x0000009400ce7308 */ /* 0x0005e20000000800 */
[----:B-1----:R-:W-:Y:S02]  /*b070*/  FFMA.FTZ R152, R174, c[0x0][0x2d0], -R3 ;  /* 0x0000b400ae987a23 */ /* 0x002fe40000010803 */
[----:B------:R-:W-:Y:S01]  /*b080*/  FFMA.FTZ R174, R170, c[0x0][0x2d0], -R208 ;  /* 0x0000b400aaae7a23 */ /* 0x000fe200000108d0 */
[----:B------:R-:W-:Y:S01]  /*b090*/  MOV R170, R169 ;  /* 0x000000a900aa7202 */ /* 0x000fe20000000f00 */
[C---:B------:R-:W-:Y:S01]  /*b0a0*/  HMMA.16816.F32.BF16 R112, R140.reuse, R150, R112 ;  /* 0x000000968c70723c */ /* 0x040fe20000041870 */
[----:B------:R-:W-:Y:S03]  /*b0b0*/  MOV R169, R168 ;  /* 0x000000a800a97202 */ /* 0x000fe60000000f00 */
[----:B------:R-:W-:Y:S01]  /*b0c0*/  IMAD.MOV.U32 R168, RZ, RZ, R167 ;  /* 0x000000ffffa87224 */ /* 0x000fe200078e00a7 */
[----:B------:R1:W-:Y:S01]  /*b0d0*/  MUFU.EX2 R196, R152 ;  /* 0x0000009800c47308 */ /* 0x0003e20000000800 */
[----:B------:R-:W-:Y:S02]  /*b0e0*/  MOV R167, R166 ;  /* 0x000000a600a77202 */ /* 0x000fe40000000f00 */
[----:B------:R-:W-:Y:S04]  /*b0f0*/  MOV R166, R165 ;  /* 0x000000a500a67202 */ /* 0x000fe80000000f00 */
[----:B------:R-:W-:Y:S03]  /*b100*/  MOV R165, R232 ;  /* 0x000000e800a57202 */ /* 0x000fe60000000f00 */
[----:B------:R-:W-:Y:S02]  /*b110*/  MUFU.EX2 R174, R174 ;  /* 0x000000ae00ae7308 */ /* 0x000fe40000000800 */
[----:B------:R-:W-:Y:S02]  /*b120*/  FFMA.FTZ R165, R165, c[0x0][0x2d0], -R210 ;  /* 0x0000b400a5a57a23 */ /* 0x000fe400000108d2 */
[----:B--2---:R-:W-:Y:S02]  /*b130*/  FFMA.FTZ R148, R175, c[0x0][0x2d0], -R209 ;  /* 0x0000b400af947a23 */ /* 0x004fe400000108d1 */
[--C-:B------:R-:W-:Y:S02]  /*b140*/  FFMA.FTZ R175, R172, c[0x0][0x2d0], -R208.reuse ;  /* 0x0000b400acaf7a23 */ /* 0x100fe400000108d0 */
[--C-:B------:R-:W-:Y:S02]  /*b150*/  FFMA.FTZ R172, R229, c[0x0][0x2d0], -R208.reuse ;  /* 0x0000b400e5ac7a23 */ /* 0x100fe400000108d0 */
[----:B------:R2:W-:Y:S01]  /*b160*/  MUFU.EX2 R186, R148 ;  /* 0x0000009400ba7308 */ /* 0x0005e20000000800 */
[----:B----4-:R-:W-:Y:S02]  /*b170*/  FFMA.FTZ R136, R132, R189, R221 ;  /* 0x000000bd84887223 */ /* 0x010fe400000100dd */
[----:B-1----:R-:W-:Y:S02]  /*b180*/  FFMA.FTZ R152, R173, c[0x0][0x2d0], -R3 ;  /* 0x0000b400ad987a23 */ /* 0x002fe40000010803 */
[--C-:B------:R-:W-:Y:S02]  /*b190*/  FFMA.FTZ R173, R230, c[0x0][0x2d0], -R208.reuse ;  /* 0x0000b400e6ad7a23 */ /* 0x100fe400000108d0 */
[----:B------:R-:W-:Y:S03]  /*b1a0*/  FFMA.FTZ R208, R211, c[0x0][0x2d0], -R208 ;  /* 0x0000b400d3d07a23 */ /* 0x000fe600000108d0 */
[----:B------:R1:W-:Y:S01]  /*b1b0*/  MUFU.EX2 R232, R152 ;  /* 0x0000009800e87308 */ /* 0x0003e20000000800 */
[----:B------:R-:W-:Y:S02]  /*b1c0*/  FFMA.FTZ R0, R0, R188, R216 ;  /* 0x000000bc00007223 */ /* 0x000fe400000100d8 */
[----:B------:R-:W-:Y:S02]  /*b1d0*/  FADD.FTZ R136, R222, R136 ;  /* 0x00000088de887221 */ /* 0x000fe40000010000 */
[----:B------:R-:W-:Y:S02]  /*b1e0*/  FADD.FTZ R0, R217, R0 ;  /* 0x00000000d9007221 */ /* 0x000fe40000010000 */
[----:B------:R-:W-:Y:S02]  /*b1f0*/  FADD.FTZ R136, R246, R136 ;  /* 0x00000088f6887221 */ /* 0x000fe40000010000 */
[----:B------:R-:W-:Y:S01]  /*b200*/  FADD.FTZ R0, R218, R0 ;  /* 0x00000000da007221 */ /* 0x000fe20000010000 */
[----:B------:R-:W-:Y:S01]  /*b210*/  MUFU.EX2 R199, R175 ;  /* 0x000000af00c77308 */ /* 0x000fe20000000800 */
[----:B--2---:R-:W2:Y:S09]  /*b220*/  LDSM.16.MT88.4 R148, [R235+0x2100] ;  /* 0x00210000eb94783b */ /* 0x004eb20000004200 */
[----:B------:R-:W-:Y:S01]  /*b230*/  MUFU.EX2 R204, R173 ;  /* 0x000000ad00cc7308 */ /* 0x000fe20000000800 */
[--C-:B-1----:R-:W-:Y:S02]  /*b240*/  FFMA.FTZ R152, R171, c[0x0][0x2d0], -R210.reuse ;  /* 0x0000b400ab987a23 */ /* 0x102fe400000108d2 */
[----:B------:R-:W-:Y:S02]  /*b250*/  FFMA.FTZ R210, R215, c[0x0][0x2d0], -R210 ;  /* 0x0000b400d7d27a23 */ /* 0x000fe400000108d2 */
[--C-:B------:R-:W-:Y:S05]  /*b260*/  FFMA.FTZ R171, R170, c[0x0][0x2d0], -R209.reuse ;  /* 0x0000b400aaab7a23 */ /* 0x100fea00000108d1 */
[----:B------:R1:W-:Y:S01]  /*b270*/  MUFU.EX2 R184, R152 ;  /* 0x0000009800b87308 */ /* 0x0003e20000000800 */
[--C-:B------:R-:W-:Y:S02]  /*b280*/  FFMA.FTZ R170, R169, c[0x0][0x2d0], -R209.reuse ;  /* 0x0000b400a9aa7a23 */ /* 0x100fe400000108d1 */
[--C-:B------:R-:W-:Y:S02]  /*b290*/  FFMA.FTZ R169, R168, c[0x0][0x2d0], -R209.reuse ;  /* 0x0000b400a8a97a23 */ /* 0x100fe400000108d1 */
[----:B------:R-:W-:Y:S01]  /*b2a0*/  FFMA.FTZ R168, R167, c[0x0][0x2d0], -R209 ;  /* 0x0000b400a7a87a23 */ /* 0x000fe200000108d1 */
[----:B------:R-:W-:Y:S01]  /*b2b0*/  MOV R167, R166 ;  /* 0x000000a600a77202 */ /* 0x000fe20000000f00 */
[----:B------:R-:W-:Y:S02]  /*b2c0*/  IMAD.MOV.U32 R166, RZ, RZ, R155 ;  /* 0x000000ffffa67224 */ /* 0x000fe400078e009b */
[----:B------:R-:W-:Y:S01]  /*b2d0*/  FFMA.FTZ R209, R213, c[0x0][0x2d0], -R209 ;  /* 0x0000b400d5d17a23 */ /* 0x000fe200000108d1 */
[----:B------:R-:W-:Y:S01]  /*b2e0*/  MUFU.EX2 R205, R169 ;  /* 0x000000a900cd7308 */ /* 0x000fe20000000800 */
[--C-:B------:R-:W-:Y:S02]  /*b2f0*/  FFMA.FTZ R166, R166, c[0x0][0x2d0], -R3.reuse ;  /* 0x0000b400a6a67a23 */ /* 0x100fe40000010803 */
[--C-:B------:R-:W-:Y:S07]  /*b300*/  FFMA.FTZ R167, R167, c[0x0][0x2d0], -R3.reuse ;  /* 0x0000b400a7a77a23 */ /* 0x100fee0000010803 */
[----:B------:R-:W3:Y:S01]  /*b310*/  MUFU.EX2 R213, R172 ;  /* 0x000000ac00d57308 */ /* 0x000ee20000000800 */
[-C--:B--2---:R-:W-:Y:S01]  /*b320*/  HMMA.16816.F32.BF16 R116, R140, R148.reuse, R116 ;  /* 0x000000948c74723c */ /* 0x084fe20000041874 */
[----:B-1----:R-:W1:Y:S08]  /*b330*/  LDSM.16.MT88.4 R152, [R233+0x900] ;  /* 0x00090000e998783b */ /* 0x002e700000004200 */
[----:B------:R-:W-:Y:S01]  /*b340*/  MUFU.EX2 R215, R168 ;  /* 0x000000a800d77308 */ /* 0x000fe20000000800 */
[C---:B------:R-:W-:Y:S07]  /*b350*/  HMMA.16816.F32.BF16 R120, R144.reuse, R148, R120 ;  /* 0x000000949078723c */ /* 0x040fee0000041878 */
[----:B------:R-:W-:Y:S01]  /*b360*/  FFMA.FTZ R148, R158, c[0x0][0x2d0], -R3 ;  /* 0x0000b4009e947a23 */ /* 0x000fe20000010803 */
[-C--:B------:R-:W-:Y:S01]  /*b370*/  HMMA.16816.F32.BF16 R124, R144, R150.reuse, R124 ;  /* 0x00000096907c723c */ /* 0x080fe2000004187c */
[----:B------:R-:W-:Y:S03]  /*b380*/  MUFU.EX2 R211, R166 ;  /* 0x000000a600d37308 */ /* 0x000fe60000000800 */
[----:B---3--:R-:W-:Y:S03]  /*b390*/  IMAD.MOV.U32 R181, RZ, RZ, R213 ;  /* 0x000000ffffb57224 */ /* 0x008fe600078e00d5 */
[--C-:B------:R-:W-:Y:S01]  /*b3a0*/  FFMA.FTZ R144, R157, c[0x0][0x2d0], -R3.reuse ;  /* 0x0000b4009d907a23 */ /* 0x100fe20000010803 */
[----:B------:R-:W-:Y:S01]  /*b3b0*/  HMMA.16816.F32.BF16 R128, R140, R150, R128 ;  /* 0x000000968c80723c */ /* 0x000fe20000041880 */
[----:B------:R-:W2:Y:S02]  /*b3c0*/  LDSM.16.MT88.4 R156, [R234+0x900] ;  /* 0x00090000ea9c783b */ /* 0x000ea40000004200 */
[----:B------:R3:W-:Y:S01]  /*b3d0*/  MUFU.EX2 R192, R148 ;  /* 0x0000009400c07308 */ /* 0x0007e20000000800 */
[----:B------:R-:W-:Y:S01]  /*b3e0*/  F2FP.BF16.PACK_AB R145, R232, R196 ;  /* 0x000000c4e891723e */ /* 0x000fe200000010ff */
[----:B------:R-:W-:Y:S01]  /*b3f0*/  FFMA.FTZ R3, R135, c[0x0][0x2d0], -R3 ;  /* 0x0000b40087037a23 */ /* 0x000fe20000010803 */
[----:B------:R-:W-:Y:S02]  /*b400*/  F2FP.BF16.PACK_AB R146, R185, R184 ;  /* 0x000000b8b992723e */ /* 0x000fe400000010ff */
[----:B------:R-:W-:Y:S04]  /*b410*/  F2FP.BF16.PACK_AB R140, R239, R197 ;  /* 0x000000c5ef8c723e */ /* 0x000fe800000010ff */
[----:B------:R-:W-:Y:S01]  /*b420*/  F2FP.BF16.PACK_AB R141, R238, R242 ;  /* 0x000000f2ee8d723e */ /* 0x000fe200000010ff */
[----:B------:R4:W4:Y:S01]  /*b430*/  MUFU.EX2 R193, R144 ;  /* 0x0000009000c17308 */ /* 0x0009220000000800 */
[----:B------:R-:W-:Y:S02]  /*b440*/  F2FP.BF16.PACK_AB R143, R186, R206 ;  /* 0x000000ceba8f723e */ /* 0x000fe400000010ff */
[----:B------:R-:W-:Y:S07]  /*b450*/  F2FP.BF16.PACK_AB R142, R187, R200 ;  /* 0x000000c8bb8e723e */ /* 0x000fee00000010ff */
[-C--:B-1----:R-:W-:Y:S01]  /*b460*/  HMMA.16816.F32.BF16 R4, R140, R152.reuse, R4 ;  /* 0x000000988c04723c */ /* 0x082fe20000041804 */
[----:B------:R-:W1:Y:S01]  /*b470*/  MUFU.EX2 R135, R160 ;  /* 0x000000a000877308 */ /* 0x000e620000000800 */
[----:B---3--:R-:W3:Y:S09]  /*b480*/  LDSM.16.MT88.4 R148, [R236+0x900] ;  /* 0x00090000ec94783b */ /* 0x008ef20000004200 */
[----:B------:R-:W-:Y:S01]  /*b490*/  MUFU.EX2 R168, R162 ;  /* 0x000000a200a87308 */ /* 0x000fe20000000800 */
[----:B----4-:R-:W-:Y:S02]  /*b4a0*/  F2FP.BF16.PACK_AB R144, R237, R241 ;  /* 0x000000f1ed90723e */ /* 0x010fe400000010ff */
[----:B------:R-:W-:Y:S07]  /*b4b0*/  F2FP.BF16.PACK_AB R147, R193, R192 ;  /* 0x000000c0c193723e */ /* 0x000fee00000010ff */
[----:B------:R4:W-:Y:S01]  /*b4c0*/  MUFU.EX2 R240, R167 ;  /* 0x000000a700f07308 */ /* 0x0009e20000000800 */
[C---:B------:R-:W-:Y:S01]  /*b4d0*/  HMMA.16816.F32.BF16 R8, R144.reuse, R152, R8 ;  /* 0x000000989008723c */ /* 0x040fe20000041808 */
[----:B-1----:R-:W-:Y:S02]  /*b4e0*/  MOV R166, R135 ;  /* 0x0000008700a67202 */ /* 0x002fe40000000f00 */
[----:B------:R-:W-:Y:S05]  /*b4f0*/  F2FP.BF16.PACK_AB R135, R215, R205 ;  /* 0x000000cdd787723e */ /* 0x000fea00000010ff */
[-C--:B------:R-:W-:Y:S01]  /*b500*/  HMMA.16816.F32.BF16 R12, R144, R154.reuse, R12 ;  /* 0x0000009a900c723c */ /* 0x080fe2000004180c */
[----:B------:R1:W-:Y:S07]  /*b510*/  MUFU.EX2 R216, R177 ;  /* 0x000000b100d87308 */ /* 0x0003ee0000000800 */
[C---:B------:R-:W-:Y:S01]  /*b520*/  HMMA.16816.F32.BF16 R16, R140.reuse, R154, R16 ;  /* 0x0000009a8c10723c */ /* 0x040fe20000041810 */
[----:B------:R-:W3:Y:S02]  /*b530*/  LDSM.16.MT88.4 R152, [R235+0x900] ;  /* 0x00090000eb98783b */ /* 0x000ee40000004200 */
[----:B------:R-:W-:Y:S01]  /*b540*/  MUFU.EX2 R202, R208 ;  /* 0x000000d000ca7308 */ /* 0x000fe20000000800 */
[----:B----4-:R-:W-:Y:S04]  /*b550*/  MOV R167, R206 ;  /* 0x000000ce00a77202 */ /* 0x010fe80000000f00 */
[-C--:B--2---:R-:W-:Y:S05]  /*b560*/  HMMA.16816.F32.BF16 R20, R140, R156.reuse, R20 ;  /* 0x0000009c8c14723c */ /* 0x084fea0000041814 */
[----:B------:R2:W4:Y:S03]  /*b570*/  MUFU.EX2 R194, R170 ;  /* 0x000000aa00c27308 */ /* 0x0005260000000800 */
[C---:B------:R-:W-:Y:S01]  /*b580*/  HMMA.16816.F32.BF16 R24, R144.reuse, R156, R24 ;  /* 0x0000009c9018723c */ /* 0x040fe20000041818 */
[----:B-1----:R-:W-:Y:S06]  /*b590*/  MOV R177, R204 ;  /* 0x000000cc00b17202 */ /* 0x002fec0000000f00 */
[----:B------:R-:W-:Y:S01]  /*b5a0*/  FFMA.FTZ R156, R133, R190, R226 ;  /* 0x000000be859c7223 */ /* 0x000fe200000100e2 */
[-C--:B------:R-:W-:Y:S01]  /*b5b0*/  HMMA.16816.F32.BF16 R28, R144, R158.reuse, R28 ;  /* 0x0000009e901c723c */ /* 0x080fe2000004181c */
[----:B------:R-:W-:Y:S01]  /*b5c0*/  LDSM.16.MT88.4 R188, [R236+0x1900] ;  /* 0x00190000ecbc783b */ /* 0x000fe20000004200 */
[----:B------:R-:W1:Y:S02]  /*b5d0*/  MUFU.EX2 R201, R171 ;  /* 0x000000ab00c97308 */ /* 0x000e640000000800 */
[----:B------:R-:W-:Y:S04]  /*b5e0*/  FADD.FTZ R164, R223, R156 ;  /* 0x0000009cdfa47221 */ /* 0x000fe80000010000 */
[C---:B------:R-:W-:Y:S01]  /*b5f0*/  HMMA.16816.F32.BF16 R32, R140.reuse, R158, R32 ;  /* 0x0000009e8c20723c */ /* 0x040fe20000041820 */
[----:B------:R-:W-:Y:S03]  /*b600*/  LDSM.16.MT88.4 R156, [R233+0x3100] ;  /* 0x00310000e99c783b */ /* 0x000fe60000004200 */
[----:B------:R1:W-:Y:S01]  /*b610*/  MUFU.EX2 R171, R161 ;  /* 0x000000a100ab7308 */ /* 0x0003e20000000800 */
[----:B--2---:R-:W-:Y:S02]  /*b620*/  MOV R170, R174 ;  /* 0x000000ae00aa7202 */ /* 0x004fe40000000f00 */
[----:B----4-:R-:W-:Y:S01]  /*b630*/  MOV R169, R194 ;  /* 0x000000c200a97202 */ /* 0x010fe20000000f00 */
[-C--:B---3--:R-:W-:Y:S01]  /*b640*/  HMMA.16816.F32.BF16 R36, R140, R148.reuse, R36 ;  /* 0x000000948c24723c */ /* 0x088fe20000041824 */
[----:B------:R-:W-:Y:S03]  /*b650*/  LDSM.16.MT88.4 R172, [R234+0x1900] ;  /* 0x00190000eaac783b */ /* 0x000fe60000004200 */
[----:B------:R-:W-:Y:S02]  /*b660*/  F2FP.BF16.PACK_AB R132, R170, R199 ;  /* 0x000000c7aa84723e */ /* 0x000fe400000010ff */
[----:B------:R2:W3:Y:S02]  /*b670*/  MUFU.EX2 R220, R165 ;  /* 0x000000a500dc7308 */ /* 0x0004e40000000800 */
[C---:B------:R-:W-:Y:S01]  /*b680*/  HMMA.16816.F32.BF16 R40, R144.reuse, R148, R40 ;  /* 0x000000949028723c */ /* 0x040fe20000041828 */
[----:B-1----:R-:W-:Y:S07]  /*b690*/  F2FP.BF16.PACK_AB R133, R169, R201 ;  /* 0x000000c9a985723e */ /* 0x002fee00000010ff */
[-C--:B------:R-:W-:Y:S01]  /*b6a0*/  HMMA.16816.F32.BF16 R44, R144, R150.reuse, R44 ;  /* 0x00000096902c723c */ /* 0x080fe2000004182c */
[----:B------:R-:W-:Y:S01]  /*b6b0*/  MUFU.EX2 R194, R231 ;  /* 0x000000e700c27308 */ /* 0x000fe20000000800 */
[----:B------:R-:W-:Y:S06]  /*b6c0*/  LDSM.16.MT88.4 R160, [R236+0x3100] ;  /* 0x00310000eca0783b */ /* 0x000fec0000004200 */
[C---:B------:R-:W-:Y:S03]  /*b6d0*/  HMMA.16816.F32.BF16 R48, R140.reuse, R150, R48 ;  /* 0x000000968c30723c */ /* 0x040fe60000041830 */
[----:B------:R-:W-:Y:S01]  /*b6e0*/  MUFU.EX2 R231, R209 ;  /* 0x000000d100e77308 */ /* 0x000fe20000000800 */
[----:B------:R-:W1:Y:S01]  /*b6f0*/  LDSM.16.MT88.4 R148, [R233+0x2900] ;  /* 0x00290000e994783b */ /* 0x000e620000004200 */
[----:B--2---:R-:W-:Y:S01]  /*b700*/  FADD.FTZ R165, R225, R134 ;  /* 0x00000086e1a57221 */ /* 0x004fe20000010000 */
[----:B------:R-:W-:Y:S02]  /*b710*/  F2FP.BF16.PACK_AB R134, R213, R204 ;  /* 0x000000ccd586723e */ /* 0x000fe400000010ff */
[-C--:B------:R-:W-:Y:S05]  /*b720*/  HMMA.16816.F32.BF16 R52, R140, R152.reuse, R52 ;  /* 0x000000988c34723c */ /* 0x080fea0000041834 */
[----:B------:R-:W-:Y:S03]  /*b730*/  MUFU.EX2 R225, R210 ;  /* 0x000000d200e17308 */ /* 0x000fe60000000800 */
[C---:B------:R-:W-:Y:S07]  /*b740*/  HMMA.16816.F32.BF16 R56, R144.reuse, R152, R56 ;  /* 0x000000989038723c */ /* 0x040fee0000041838 */
[----:B------:R2:W-:Y:S01]  /*b750*/  MUFU.EX2 R230, R178 ;  /* 0x000000b200e67308 */ /* 0x0005e20000000800 */
[-C--:B------:R-:W-:Y:S08]  /*b760*/  HMMA.16816.F32.BF16 R60, R144, R154.reuse, R60 ;  /* 0x0000009a903c723c */ /* 0x080ff0000004183c */
[C---:B------:R-:W-:Y:S01]  /*b770*/  HMMA.16816.F32.BF16 R64, R140.reuse, R154, R64 ;  /* 0x0000009a8c40723c */ /* 0x040fe20000041840 */
[----:B------:R-:W4:Y:S01]  /*b780*/  LDSM.16.MT88.4 R152, [R234+0x2900] ;  /* 0x00290000ea98783b */ /* 0x000f220000004200 */
[----:B------:R3:W3:Y:S06]  /*b790*/  MUFU.EX2 R229, R180 ;  /* 0x000000b400e57308 */ /* 0x0006ec0000000800 */
[-C--:B-1----:R-:W-:Y:S04]  /*b7a0*/  HMMA.16816.F32.BF16 R68, R140, R148.reuse, R68 ;  /* 0x000000948c44723c */ /* 0x082fe80000041844 */
[----:B------:R1:W1:Y:S01]  /*b7b0*/  MUFU.EX2 R228, R179 ;  /* 0x000000b300e47308 */ /* 0x0002620000000800 */
[----:B--2---:R-:W-:Y:S03]  /*b7c0*/  MOV R178, R205 ;  /* 0x000000cd00b27202 */ /* 0x004fe60000000f00 */
[C---:B------:R-:W-:Y:S06]  /*b7d0*/  HMMA.16816.F32.BF16 R72, R144.reuse, R148, R72 ;  /* 0x000000949048723c */ /* 0x040fec0000041848 */
[----:B------:R2:W2:Y:S01]  /*b7e0*/  MUFU.EX2 R226, R182 ;  /* 0x000000b600e27308 */ /* 0x0004a20000000800 */
[----:B---3--:R-:W-:Y:S01]  /*b7f0*/  MOV R180, R207 ;  /* 0x000000cf00b47202 */ /* 0x008fe20000000f00 */
[-C--:B------:R-:W-:Y:S08]  /*b800*/  HMMA.16816.F32.BF16 R76, R144, R150.reuse, R76 ;  /* 0x00000096904c723c */ /* 0x080ff0000004184c */
[----:B------:R3:W3:Y:S01]  /*b810*/  MUFU.EX2 R223, R3 ;  /* 0x0000000300df7308 */ /* 0x0006e20000000800 */
[C---:B------:R-:W-:Y:S01]  /*b820*/  HMMA.16816.F32.BF16 R80, R140.reuse, R150, R80 ;  /* 0x000000968c50723c */ /* 0x040fe20000041850 */
[----:B------:R-:W3:Y:S02]  /*b830*/  LDSM.16.MT88.4 R148, [R236+0x2900] ;  /* 0x00290000ec94783b */ /* 0x000ee40000004200 */
[----:B-1----:R-:W-:Y:S06]  /*b840*/  MOV R179, R211 ;  /* 0x000000d300b37202 */ /* 0x002fec0000000f00 */
[----:B------:R-:W1:Y:S01]  /*b850*/  MUFU.EX2 R176, R176 ;  /* 0x000000b000b07308 */ /* 0x000e620000000800 */
[-C--:B----4-:R-:W-:Y:S02]  /*b860*/  HMMA.16816.F32.BF16 R84, R140, R152.reuse, R84 ;  /* 0x000000988c54723c */ /* 0x090fe40000041854 */
[----:B--2---:R-:W-:Y:S02]  /*b870*/  MOV R182, R215 ;  /* 0x000000d700b67202 */ /* 0x004fe40000000f00 */
[----:B------:R-:W-:Y:S04]  /*b880*/  LDSM.16.MT88.4 R212, [R234+0x3900] ;  /* 0x00390000ead4783b */ /* 0x000fe80000004200 */
[C---:B------:R-:W-:Y:S01]  /*b890*/  HMMA.16816.F32.BF16 R88, R144.reuse, R152, R88 ;  /* 0x000000989058723c */ /* 0x040fe20000041858 */
[----:B---3--:R-:W-:Y:S07]  /*b8a0*/  FADD.FTZ R3, R247, R164 ;  /* 0x000000a4f7037221 */ /* 0x008fee0000010000 */
[-C--:B------:R-:W-:Y:S01]  /*b8b0*/  HMMA.16816.F32.BF16 R92, R144, R154.reuse, R92 ;  /* 0x0000009a905c723c */ /* 0x080fe2000004185c */
[----:B------:R-:W-:Y:S03]  /*b8c0*/  FADD.FTZ R221, R244, R3 ;  /* 0x00000003f4dd7221 */ /* 0x000fe60000010000 */
[----:B------:R-:W-:Y:S04]  /*b8d0*/  MOV R3, R197 ;  /* 0x000000c500037202 */ /* 0x000fe80000000f00 */
[C---:B------:R-:W-:Y:S01]  /*b8e0*/  HMMA.16816.F32.BF16 R96, R140.reuse, R154, R96 ;  /* 0x0000009a8c60723c */ /* 0x040fe20000041860 */
[----:B------:R-:W2:Y:S07]  /*b8f0*/  LDSM.16.MT88.4 R152, [R235+0x2900] ;  /* 0x00290000eb98783b */ /* 0x000eae0000004200 */
[-C--:B------:R-:W-:Y:S08]  /*b900*/  HMMA.16816.F32.BF16 R100, R140, R148.reuse, R100 ;  /* 0x000000948c64723c */ /* 0x080ff00000041864 */
[C---:B------:R-:W-:Y:S08]  /*b910*/  HMMA.16816.F32.BF16 R104, R144.reuse, R148, R104 ;  /* 0x000000949068723c */ /* 0x040ff00000041868 */
[-C--:B------:R-:W-:Y:S08]  /*b920*/  HMMA.16816.F32.BF16 R108, R144, R150.reuse, R108 ;  /* 0x00000096906c723c */ /* 0x080ff0000004186c */
[C---:B------:R-:W-:Y:S01]  /*b930*/  HMMA.16816.F32.BF16 R112, R140.reuse, R150, R112 ;  /* 0x000000968c70723c */ /* 0x040fe20000041870 */
[----:B------:R-:W3:Y:S07]  /*b940*/  LDSM.16.MT88.4 R148, [R233+0x1100] ;  /* 0x00110000e994783b */ /* 0x000eee0000004200 */
[-C--:B--2---:R-:W-:Y:S08]  /*b950*/  HMMA.16816.F32.BF16 R116, R140, R152.reuse, R116 ;  /* 0x000000988c74723c */ /* 0x084ff00000041874 */
[C---:B------:R-:W-:Y:S08]  /*b960*/  HMMA.16816.F32.BF16 R120, R144.reuse, R152, R120 ;  /* 0x000000989078723c */ /* 0x040ff00000041878 */
[-C--:B------:R-:W-:Y:S01]  /*b970*/  HMMA.16816.F32.BF16 R124, R144, R154.reuse, R124 ;  /* 0x0000009a907c723c */ /* 0x080fe2000004187c */
[----:B------:R-:W2:Y:S07]  /*b980*/  LDSM.16.MT88.4 R144, [R234+0x1100] ;  /* 0x00110000ea90783b */ /* 0x000eae0000004200 */
[----:B------:R-:W-:Y:S01]  /*b990*/  HMMA.16816.F32.BF16 R128, R140, R154, R128 ;  /* 0x0000009a8c80723c */ /* 0x000fe20000041880 */
[----:B------:R-:W4:Y:S06]  /*b9a0*/  LDSM.16.MT88.4 R152, [R236+0x1100] ;  /* 0x00110000ec98783b */ /* 0x000f2c0000004200 */
[----:B------:R-:W-:Y:S01]  /*b9b0*/  F2FP.BF16.PACK_AB R142, R220, R207 ;  /* 0x000000cfdc8e723e */ /* 0x000fe200000010ff */
[-C--:B---3--:R-:W-:Y:S01]  /*b9c0*/  HMMA.16816.F32.BF16 R4, R132, R148.reuse, R4 ;  /* 0x000000948404723c */ /* 0x088fe20000041804 */
[----:B------:R-:W-:Y:S03]  /*b9d0*/  LDSM.16.MT88.4 R204, [R235+0x1900] ;  /* 0x00190000ebcc783b */ /* 0x000fe60000004200 */
[----:B------:R-:W-:Y:S02]  /*b9e0*/  F2FP.BF16.PACK_AB R143, R240, R211 ;  /* 0x000000d3f08f723e */ /* 0x000fe400000010ff */
[----:B------:R-:W-:Y:S02]  /*b9f0*/  F2FP.BF16.PACK_AB R140, R168, R203 ;  /* 0x000000cba88c723e */ /* 0x000fe400000010ff */
[----:B------:R-:W-:Y:S01]  /*ba00*/  F2FP.BF16.PACK_AB R141, R166, R171 ;  /* 0x000000aba68d723e */ /* 0x000fe200000010ff */
[----:B------:R-:W-:Y:S06]  /*ba10*/  LDSM.16.MT88.4 R208, [R233+0x3900] ;  /* 0x00390000e9d0783b */ /* 0x000fec0000004200 */
[C---:B------:R-:W-:Y:S08]  /*ba20*/  HMMA.16816.F32.BF16 R8, R140.reuse, R148, R8 ;  /* 0x000000948c08723c */ /* 0x040ff00000041808 */
[-C--:B------:R-:W-:Y:S08]  /*ba30*/  HMMA.16816.F32.BF16 R12, R140, R150.reuse, R12 ;  /* 0x000000968c0c723c */ /* 0x080ff0000004180c */
[C---:B------:R-:W-:Y:S01]  /*ba40*/  HMMA.16816.F32.BF16 R16, R132.reuse, R150, R16 ;  /* 0x000000968410723c */ /* 0x040fe20000041810 */
[----:B------:R-:W3:Y:S07]  /*ba50*/  LDSM.16.MT88.4 R148, [R235+0x1100] ;  /* 0x00110000eb94783b */ /* 0x000eee0000004200 */
[-C--:B--2---:R-:W-:Y:S08]  /*ba60*/  HMMA.16816.F32.BF16 R20, R132, R144.reuse, R20 ;  /* 0x000000908414723c */ /* 0x084ff00000041814 */
[C---:B------:R-:W-:Y:S08]  /*ba70*/  HMMA.16816.F32.BF16 R24, R140.reuse, R144, R24 ;  /* 0x000000908c18723c */ /* 0x040ff00000041818 */
[-C--:B------:R-:W-:Y:S08]  /*ba80*/  HMMA.16816.F32.BF16 R28, R140, R146.reuse, R28 ;  /* 0x000000928c1c723c */ /* 0x080ff0000004181c */
[C---:B------:R-:W-:Y:S01]  /*ba90*/  HMMA.16816.F32.BF16 R32, R132.reuse, R146, R32 ;  /* 0x000000928420723c */ /* 0x040fe20000041820 */
[----:B------:R-:W2:Y:S07]  /*baa0*/  LDSM.16.MT88.4 R144, [R234+0x3100] ;  /* 0x00310000ea90783b */ /* 0x000eae0000004200 */
[-C--:B----4-:R-:W-:Y:S08]  /*bab0*/  HMMA.16816.F32.BF16 R36, R132, R152.reuse, R36 ;  /* 0x000000988424723c */ /* 0x090ff00000041824 */
[C---:B------:R-:W-:Y:S08]  /*bac0*/  HMMA.16816.F32.BF16 R40, R140.reuse, R152, R40 ;  /* 0x000000988c28723c */ /* 0x040ff00000041828 */
[-C--:B------:R-:W-:Y:S08]  /*bad0*/  HMMA.16816.F32.BF16 R44, R140, R154.reuse, R44 ;  /* 0x0000009a8c2c723c */ /* 0x080ff0000004182c */
[C---:B------:R-:W-:Y:S01]  /*bae0*/  HMMA.16816.F32.BF16 R48, R132.reuse, R154, R48 ;  /* 0x0000009a8430723c */ /* 0x040fe20000041830 */
[----:B------:R-:W4:Y:S07]  /*baf0*/  LDSM.16.MT88.4 R152, [R235+0x3100] ;  /* 0x00310000eb98783b */ /* 0x000f2e0000004200 */
[-C--:B---3--:R-:W-:Y:S08]  /*bb00*/  HMMA.16816.F32.BF16 R52, R132, R148.reuse, R52 ;  /* 0x000000948434723c */ /* 0x088ff00000041834 */
[C---:B------:R-:W-:Y:S08]  /*bb10*/  HMMA.16816.F32.BF16 R56, R140.reuse, R148, R56 ;  /* 0x000000948c38723c */ /* 0x040ff00000041838 */
[-C--:B------:R-:W-:Y:S08]  /*bb20*/  HMMA.16816.F32.BF16 R60, R140, R150.reuse, R60 ;  /* 0x000000968c3c723c */ /* 0x080ff0000004183c */
[C---:B------:R-:W-:Y:S08]  /*bb30*/  HMMA.16816.F32.BF16 R64, R132.reuse, R150, R64 ;  /* 0x000000968440723c */ /* 0x040ff00000041840 */
[-C--:B------:R-:W-:Y:S08]  /*bb40*/  HMMA.16816.F32.BF16 R68, R132, R156.reuse, R68 ;  /* 0x0000009c8444723c */ /* 0x080ff00000041844 */
[C---:B------:R-:W-:Y:S08]  /*bb50*/  HMMA.16816.F32.BF16 R72, R140.reuse, R156, R72 ;  /* 0x0000009c8c48723c */ /* 0x040ff00000041848 */
[-C--:B------:R-:W-:Y:S08]  /*bb60*/  HMMA.16816.F32.BF16 R76, R140, R158.reuse, R76 ;  /* 0x0000009e8c4c723c */ /* 0x080ff0000004184c */
[C---:B------:R-:W-:Y:S01]  /*bb70*/  HMMA.16816.F32.BF16 R80, R132.reuse, R158, R80 ;  /* 0x0000009e8450723c */ /* 0x040fe20000041850 */
[----:B------:R-:W3:Y:S07]  /*bb80*/  LDSM.16.MT88.4 R156, [R233+0x1900] ;  /* 0x00190000e99c783b */ /* 0x000eee0000004200 */
[-C--:B--2---:R-:W-:Y:S08]  /*bb90*/  HMMA.16816.F32.BF16 R84, R132, R144.reuse, R84 ;  /* 0x000000908454723c */ /* 0x084ff00000041854 */
[C---:B------:R-:W-:Y:S07]  /*bba0*/  HMMA.16816.F32.BF16 R88, R140.reuse, R144, R88 ;  /* 0x000000908c58723c */ /* 0x040fee0000041858 */
[----:B------:R-:W-:Y:S01]  /*bbb0*/  FADD.FTZ R144, R248, R165 ;  /* 0x000000a5f8907221 */ /* 0x000fe20000010000 */
[-C--:B------:R-:W-:Y:S01]  /*bbc0*/  HMMA.16816.F32.BF16 R92, R140, R146.reuse, R92 ;  /* 0x000000928c5c723c */ /* 0x080fe2000004185c */
[----:B------:R2:W5:Y:S03]  /*bbd0*/  LDL.LU R248, [R1+0x78] ;  /* 0x0000780001f87983 */ /* 0x0005660000300800 */
[----:B------:R-:W-:Y:S01]  /*bbe0*/  FADD.FTZ R222, R245, R144 ;  /* 0x00000090f5de7221 */ /* 0x000fe20000010000 */
[----:B------:R2:W5:Y:S03]  /*bbf0*/  LDL.LU R247, [R1+0x74] ;  /* 0x0000740001f77983 */ /* 0x0005660000300800 */
[C---:B------:R-:W-:Y:S01]  /*bc00*/  HMMA.16816.F32.BF16 R96, R132.reuse, R146, R96 ;  /* 0x000000928460723c */ /* 0x040fe20000041860 */
[----:B------:R2:W5:Y:S03]  /*bc10*/  LDL.LU R246, [R1+0x70] ;  /* 0x0000700001f67983 */ /* 0x0005660000300800 */
[----:B------:R-:W-:Y:S01]  /*bc20*/  FADD.FTZ R3, R3, R222 ;  /* 0x000000de03037221 */ /* 0x000fe20000010000 */
[----:B------:R2:W5:Y:S03]  /*bc30*/  LDL.LU R245, [R1+0x6c] ;  /* 0x00006c0001f57983 */ /* 0x0005660000300800 */
[-C--:B------:R-:W-:Y:S01]  /*bc40*/  HMMA.16816.F32.BF16 R100, R132, R160.reuse, R100 ;  /* 0x000000a08464723c */ /* 0x080fe20000041864 */
[----:B------:R2:W5:Y:S03]  /*bc50*/  LDL.LU R244, [R1+0x68] ;  /* 0x0000680001f47983 */ /* 0x0005660000300800 */
[----:B------:R-:W-:Y:S04]  /*bc60*/  FADD.FTZ R3, R239, R3 ;  /* 0x00000003ef037221 */ /* 0x000fe80000010000 */
[C---:B------:R-:W-:Y:S07]  /*bc70*/  HMMA.16816.F32.BF16 R104, R140.reuse, R160, R104 ;  /* 0x000000a08c68723c */ /* 0x040fee0000041868 */
[----:B------:R-:W-:Y:S01]  /*bc80*/  MOV R161, R220 ;  /* 0x000000dc00a17202 */ /* 0x000fe20000000f00 */
[-C--:B------:R-:W-:Y:S01]  /*bc90*/  HMMA.16816.F32.BF16 R108, R140, R162.reuse, R108 ;  /* 0x000000a28c6c723c */ /* 0x080fe2000004186c */
[----:B------:R-:W-:Y:S02]  /*bca0*/  FADD.FTZ R220, R243, R136 ;  /* 0x00000088f3dc7221 */ /* 0x000fe40000010000 */
[----:B------:R2:W5:Y:S01]  /*bcb0*/  LDL.LU R243, [R1+0x64] ;  /* 0x0000640001f37983 */ /* 0x0005620000300800 */
[----:B------:R-:W-:Y:S01]  /*bcc0*/  FADD.FTZ R136, R219, R0 ;  /* 0x00000000db887221 */ /* 0x000fe20000010000 */
[----:B------:R-:W-:Y:S03]  /*bcd0*/  MOV R0, R216 ;  /* 0x000000d800007202 */ /* 0x000fe60000000f00 */
[C---:B------:R-:W-:Y:S08]  /*bce0*/  HMMA.16816.F32.BF16 R112, R132.reuse, R162, R112 ;  /* 0x000000a28470723c */ /* 0x040ff00000041870 */
[-C--:B----4-:R-:W-:Y:S08]  /*bcf0*/  HMMA.16816.F32.BF16 R116, R132, R152.reuse, R116 ;  /* 0x000000988474723c */ /* 0x090ff00000041874 */
[C---:B------:R-:W-:Y:S08]  /*bd00*/  HMMA.16816.F32.BF16 R120, R140.reuse, R152, R120 ;  /* 0x000000988c78723c */ /* 0x040ff00000041878 */
[-C--:B------:R-:W-:Y:S07]  /*bd10*/  HMMA.16816.F32.BF16 R124, R140, R154.reuse, R124 ;  /* 0x0000009a8c7c723c */ /* 0x080fee000004187c */
[----:B------:R-:W-:Y:S01]  /*bd20*/  F2FP.BF16.PACK_AB R140, R229, R230 ;  /* 0x000000e6e58c723e */ /* 0x000fe200000010ff */
[----:B------:R-:W-:Y:S01]  /*bd30*/  HMMA.16816.F32.BF16 R128, R132, R154, R128 ;  /* 0x0000009a8480723c */ /* 0x000fe20000041880 */
[----:B------:R-:W-:Y:S03]  /*bd40*/  F2FP.BF16.PACK_AB R141, R227, R228 ;  /* 0x000000e4e38d723e */ /* 0x000fe600000010ff */
[----:B------:R-:W-:Y:S02]  /*bd50*/  F2FP.BF16.PACK_AB R142, R225, R226 ;  /* 0x000000e2e18e723e */ /* 0x000fe400000010ff */
[----:B------:R-:W-:Y:S02]  /*bd60*/  F2FP.BF16.PACK_AB R143, R223, R224 ;  /* 0x000000e0df8f723e */ /* 0x000fe400000010ff */
[----:B------:R-:W-:Y:S02]  /*bd70*/  F2FP.BF16.PACK_AB R133, R194, R216 ;  /* 0x000000d8c285723e */ /* 0x000fe400000010ff */
[----:B------:R-:W4:Y:S02]  /*bd80*/  LDSM.16.MT88.4 R216, [R236+0x3900] ;  /* 0x00390000ecd8783b */ /* 0x000f240000004200 */
[----:B-1----:R-:W-:Y:S02]  /*bd90*/  F2FP.BF16.PACK_AB R132, R195, R176 ;  /* 0x000000b0c384723e */ /* 0x002fe400000010ff */
[----:B------:R-:W-:Y:S02]  /*bda0*/  F2FP.BF16.PACK_AB R134, R202, R198 ;  /* 0x000000c6ca86723e */ /* 0x000fe400000010ff */
[----:B------:R-:W-:Y:S07]  /*bdb0*/  F2FP.BF16.PACK_AB R135, R231, R252 ;  /* 0x000000fce787723e */ /* 0x000fee00000010ff */
[-C--:B---3--:R-:W-:Y:S01]  /*bdc0*/  HMMA.16816.F32.BF16 R148, R132, R156.reuse, R4 ;  /* 0x0000009c8494723c */ /* 0x088fe20000041804 */
[----:B------:R-:W1:Y:S07]  /*bdd0*/  LDSM.16.MT88.4 R4, [R235+0x3900] ;  /* 0x00390000eb04783b */ /* 0x000e6e0000004200 */
[C---:B------:R-:W-:Y:S07]  /*bde0*/  HMMA.16816.F32.BF16 R144, R140.reuse, R156, R8 ;  /* 0x0000009c8c90723c */ /* 0x040fee0000041808 */
[----:B------:R-:W-:Y:S01]  /*bdf0*/  MOV R11, R176 ;  /* 0x000000b0000b7202 */ /* 0x000fe20000000f00 */
[-C--:B------:R-:W-:Y:S01]  /*be00*/  HMMA.16816.F32.BF16 R152, R140, R158.reuse, R12 ;  /* 0x0000009e8c98723c */ /* 0x080fe2000004180c */
[----:B------:R-:W-:Y:S03]  /*be10*/  MOV R9, R161 ;  /* 0x000000a100097202 */ /* 0x000fe60000000f00 */
[----:B------:R-:W-:Y:S02]  /*be20*/  MOV R8, R196 ;  /* 0x000000c400087202 */ /* 0x000fe40000000f00 */
[----:B------:R-:W-:Y:S01]  /*be30*/  MOV R10, R200 ;  /* 0x000000c8000a7202 */ /* 0x000fe20000000f00 */
[----:B------:R-:W-:Y:S01]  /*be40*/  IMAD.MOV.U32 R12, RZ, RZ, R182 ;  /* 0x000000ffff0c7224 */ /* 0x000fe200078e00b6 */
[C---:B------:R-:W-:Y:S01]  /*be50*/  HMMA.16816.F32.BF16 R156, R132.reuse, R158, R16 ;  /* 0x0000009e849c723c */ /* 0x040fe20000041810 */
[----:B------:R-:W-:Y:S03]  /*be60*/  MOV R13, R194 ;  /* 0x000000c2000d7202 */ /* 0x000fe60000000f00 */
[----:B------:R-:W-:Y:S01]  /*be70*/  MOV R14, R198 ;  /* 0x000000c6000e7202 */ /* 0x000fe20000000f00 */
[----:B------:R-:W-:Y:S01]  /*be80*/  FADD.FTZ R8, R8, R136 ;  /* 0x0000008808087221 */ /* 0x000fe20000010000 */
[----:B------:R-:W-:Y:S01]  /*be90*/  MOV R15, R202 ;  /* 0x000000ca000f7202 */ /* 0x000fe20000000f00 */
[----:B------:R-:W-:Y:S01]  /*bea0*/  FADD.FTZ R10, R10, R3 ;  /* 0x000000030a0a7221 */ /* 0x000fe20000010000 */
[-C--:B------:R-:W-:Y:S01]  /*beb0*/  HMMA.16816.F32.BF16 R160, R132, R172.reuse, R20 ;  /* 0x000000ac84a0723c */ /* 0x080fe20000041814 */
[----:B------:R-:W-:Y:S03]  /*bec0*/  MOV R17, R179 ;  /* 0x000000b300117202 */ /* 0x000fe60000000f00 */
[----:B------:R-:W-:Y:S02]  /*bed0*/  MOV R18, R181 ;  /* 0x000000b500127202 */ /* 0x000fe40000000f00 */
[----:B------:R-:W-:Y:S02]  /*bee0*/  MOV R16, R180 ;  /* 0x000000b400107202 */ /* 0x000fe40000000f00 */
[----:B------:R-:W-:Y:S04]  /*bef0*/  MOV R21, R167 ;  /* 0x000000a700157202 */ /* 0x000fe80000000f00 */
[----:B------:R-:W-:Y:S02]  /*bf00*/  MOV R20, R166 ;  /* 0x000000a600147202 */ /* 0x000fe40000000f00 */
[C---:B------:R-:W-:Y:S01]  /*bf10*/  HMMA.16816.F32.BF16 R164, R140.reuse, R172, R24 ;  /* 0x000000ac8ca4723c */ /* 0x040fe20000041818 */
[----:B------:R-:W-:Y:S02]  /*bf20*/  MOV R23, R178 ;  /* 0x000000b200177202 */ /* 0x000fe40000000f00 */
[----:B------:R-:W-:Y:S02]  /*bf30*/  MOV R22, R177 ;  /* 0x000000b100167202 */ /* 0x000fe40000000f00 */
[----:B------:R-:W-:Y:S02]  /*bf40*/  MOV R19, R195 ;  /* 0x000000c300137202 */ /* 0x000fe40000000f00 */
[----:B------:R-:W-:Y:S01]  /*bf50*/  IMAD.MOV.U32 R27, RZ, RZ, R168 ;  /* 0x000000ffff1b7224 */ /* 0x000fe200078e00a8 */
[----:B------:R-:W-:Y:S04]  /*bf60*/  MOV R26, R169 ;  /* 0x000000a9001a7202 */ /* 0x000fe80000000f00 */
[----:B------:R-:W-:Y:S02]  /*bf70*/  MOV R25, R170 ;  /* 0x000000aa00197202 */ /* 0x000fe40000000f00 */
[----:B------:R-:W-:Y:S02]  /*bf80*/  MOV R24, R171 ;  /* 0x000000ab00187202 */ /* 0x000fe40000000f00 */
[-C--:B------:R-:W-:Y:S07]  /*bf90*/  HMMA.16816.F32.BF16 R168, R140, R174.reuse, R28 ;  /* 0x000000ae8ca8723c */ /* 0x080fee000004181c */
[----:B------:R-:W-:Y:S01]  /*bfa0*/  MOV R31, R203 ;  /* 0x000000cb001f7202 */ /* 0x000fe20000000f00 */
[C---:B------:R-:W-:Y:S01]  /*bfb0*/  HMMA.16816.F32.BF16 R172, R132.reuse, R174, R32 ;  /* 0x000000ae84ac723c */ /* 0x040fe20000041820 */
[----:B------:R-:W-:Y:S03]  /*bfc0*/  MOV R30, R201 ;  /* 0x000000c9001e7202 */ /* 0x000fe60000000f00 */
[----:B------:R-:W-:Y:S01]  /*bfd0*/  MOV R28, R193 ;  /* 0x000000c1001c7202 */ /* 0x000fe20000000f00 */
[----:B------:R-:W-:Y:S02]  /*bfe0*/  IMAD.MOV.U32 R29, RZ, RZ, R199 ;  /* 0x000000ffff1d7224 */ /* 0x000fe400078e00c7 */
[----:B------:R-:W-:Y:S01]  /*bff0*/  MOV R34, R186 ;  /* 0x000000ba00227202 */ /* 0x000fe20000000f00 */
[-C--:B------:R-:W-:Y:S01]  /*c000*/  HMMA.16816.F32.BF16 R176, R132, R188.reuse, R36 ;  /* 0x000000bc84b0723c */ /* 0x080fe20000041824 */
[----:B------:R-:W-:Y:S03]  /*c010*/  MOV R33, R187 ;  /* 0x000000bb00217202 */ /* 0x000fe60000000f00 */
[----:B------:R-:W-:Y:S01]  /*c020*/  MOV R35, R185 ;  /* 0x000000b900237202 */ /* 0x000fe20000000f00 */
[----:B------:R-:W-:Y:S02]  /*c030*/  IMAD.MOV.U32 R32, RZ, RZ, R192 ;  /* 0x000000ffff207224 */ /* 0x000fe400078e00c0 */
[----:B------:R-:W-:Y:S01]  /*c040*/  MOV R39, R184 ;  /* 0x000000b800277202 */ /* 0x000fe20000000f00 */
[C---:B------:R-:W-:Y:S04]  /*c050*/  HMMA.16816.F32.BF16 R180, R140.reuse, R188, R40 ;  /* 0x000000bc8cb4723c */ /* 0x040fe80000041828 */
[----:B------:R-:W-:Y:S02]  /*c060*/  MOV R38, R39 ;  /* 0x0000002700267202 */ /* 0x000fe40000000f00 */
[----:B------:R-:W-:Y:S02]  /*c070*/  MOV R39, R32 ;  /* 0x0000002000277202 */ /* 0x000fe40000000f00 */
[----:B------:R-:W-:Y:S01]  /*c080*/  MOV R32, R33 ;  /* 0x0000002100207202 */ /* 0x000fe20000000f00 */
[----:B------:R-:W-:Y:S01]  /*c090*/  IMAD.MOV.U32 R33, RZ, RZ, R34 ;  /* 0x000000ffff217224 */ /* 0x000fe200078e0022 */
[-C--:B------:R-:W-:Y:S02]  /*c0a0*/  HMMA.16816.F32.BF16 R184, R140, R190.reuse, R44 ;  /* 0x000000be8cb8723c */ /* 0x080fe4000004182c */
[----:B------:R-:W-:Y:S02]  /*c0b0*/  MOV R34, R35 ;  /* 0x0000002300227202 */ /* 0x000fe40000000f00 */
[----:B------:R-:W-:Y:S02]  /*c0c0*/  MOV R35, R28 ;  /* 0x0000001c00237202 */ /* 0x000fe40000000f00 */
[----:B------:R-:W-:Y:S02]  /*c0d0*/  MOV R28, R29 ;  /* 0x0000001d001c7202 */ /* 0x000fe40000000f00 */
[----:B------:R-:W-:Y:S01]  /*c0e0*/  MOV R29, R30 ;  /* 0x0000001e001d7202 */ /* 0x000fe20000000f00 */
[C---:B------:R-:W-:Y:S03]  /*c0f0*/  HMMA.16816.F32.BF16 R188, R132.reuse, R190, R48 ;  /* 0x000000be84bc723c */ /* 0x040fe60000041830 */
[----:B------:R-:W-:Y:S02]  /*c100*/  MOV R30, R31 ;  /* 0x0000001f001e7202 */ /* 0x000fe40000000f00 */
[----:B------:R-:W-:Y:S02]  /*c110*/  MOV R31, R24 ;  /* 0x00000018001f7202 */ /* 0x000fe40000000f00 */
[----:B------:R-:W-:Y:S01]  /*c120*/  MOV R24, R25 ;  /* 0x0000001900187202 */ /* 0x000fe20000000f00 */
[----:B------:R-:W-:Y:S01]  /*c130*/  IMAD.MOV.U32 R25, RZ, RZ, R26 ;  /* 0x000000ffff197224 */ /* 0x000fe200078e001a */
[----:B------:R-:W-:Y:S01]  /*c140*/  MOV R26, R27 ;  /* 0x0000001b001a7202 */ /* 0x000fe20000000f00 */
[-C--:B------:R-:W-:Y:S02]  /*c150*/  HMMA.16816.F32.BF16 R192, R132, R204.reuse, R52 ;  /* 0x000000cc84c0723c */ /* 0x080fe40000041834 */
[----:B------:R-:W-:Y:S02]  /*c160*/  MOV R27, R20 ;  /* 0x00000014001b7202 */ /* 0x000fe40000000f00 */
[----:B------:R-:W-:Y:S02]  /*c170*/  MOV R20, R21 ;  /* 0x0000001500147202 */ /* 0x000fe40000000f00 */
[----:B------:R-:W-:Y:S02]  /*c180*/  MOV R21, R22 ;  /* 0x0000001600157202 */ /* 0x000fe40000000f00 */
[----:B------:R-:W-:Y:S01]  /*c190*/  MOV R22, R23 ;  /* 0x0000001700167202 */ /* 0x000fe20000000f00 */
[C---:B------:R-:W-:Y:S03]  /*c1a0*/  HMMA.16816.F32.BF16 R196, R140.reuse, R204, R56 ;  /* 0x000000cc8cc4723c */ /* 0x040fe60000041838 */
[----:B------:R-:W-:Y:S02]  /*c1b0*/  MOV R23, R16 ;  /* 0x0000001000177202 */ /* 0x000fe40000000f00 */
[----:B------:R-:W-:Y:S01]  /*c1c0*/  MOV R16, R17 ;  /* 0x0000001100107202 */ /* 0x000fe20000000f00 */
[----:B------:R-:W-:Y:S01]  /*c1d0*/  IMAD.MOV.U32 R17, RZ, RZ, R18 ;  /* 0x000000ffff117224 */ /* 0x000fe200078e0012 */
[----:B------:R-:W-:Y:S01]  /*c1e0*/  MOV R18, R12 ;  /* 0x0000000c00127202 */ /* 0x000fe20000000f00 */
[-C--:B------:R-:W-:Y:S01]  /*c1f0*/  HMMA.16816.F32.BF16 R200, R140, R206.reuse, R60 ;  /* 0x000000ce8cc8723c */ /* 0x080fe2000004183c */
[----:B------:R-:W-:Y:S03]  /*c200*/  MOV R12, R9 ;  /* 0x00000009000c7202 */ /* 0x000fe60000000f00 */
[----:B------:R-:W-:Y:S01]  /*c210*/  MOV R9, R0 ;  /* 0x0000000000097202 */ /* 0x000fe20000000f00 */
[----:B------:R-:W-:Y:S01]  /*c220*/  FADD.FTZ R0, R242, R221 ;  /* 0x000000ddf2007221 */ /* 0x000fe20000010000 */
[----:B------:R-:W-:Y:S01]  /*c230*/  MOV R37, R38 ;  /* 0x0000002600257202 */ /* 0x000fe20000000f00 */
[----:B------:R2:W5:Y:S01]  /*c240*/  LDL.LU R242, [R1+0x60] ;  /* 0x0000600001f27983 */ /* 0x0005620000300800 */
[----:B------:R-:W-:Y:S01]  /*c250*/  MOV R38, R39 ;  /* 0x0000002700267202 */ /* 0x000fe20000000f00 */
[----:B------:R-:W-:Y:S01]  /*c260*/  FADD.FTZ R0, R238, R0 ;  /* 0x00000000ee007221 */ /* 0x000fe20000010000 */
[C---:B------:R-:W-:Y:S02]  /*c270*/  HMMA.16816.F32.BF16 R204, R132.reuse, R206, R64 ;  /* 0x000000ce84cc723c */ /* 0x040fe40000041840 */
[----:B------:R-:W-:Y:S02]  /*c280*/  MOV R39, R32 ;  /* 0x0000002000277202 */ /* 0x000fe40000000f00 */
[----:B------:R-:W-:Y:S01]  /*c290*/  MOV R32, R33 ;  /* 0x0000002100207202 */ /* 0x000fe20000000f00 */
[----:B------:R-:W-:Y:S01]  /*c2a0*/  IMAD.MOV.U32 R33, RZ, RZ, R34 ;  /* 0x000000ffff217224 */ /* 0x000fe200078e0022 */
[----:B------:R-:W-:Y:S02]  /*c2b0*/  MOV R34, R35 ;  /* 0x0000002300227202 */ /* 0x000fe40000000f00 */
[----:B------:R-:W-:Y:S01]  /*c2c0*/  MOV R35, R28 ;  /* 0x0000001c00237202 */ /* 0x000fe20000000f00 */
[-C--:B------:R-:W-:Y:S03]  /*c2d0*/  HMMA.16816.F32.BF16 R68, R132, R208.reuse, R68 ;  /* 0x000000d08444723c */ /* 0x080fe60000041844 */
[----:B------:R-:W-:Y:S02]  /*c2e0*/  MOV R28, R29 ;  /* 0x0000001d001c7202 */ /* 0x000fe40000000f00 */
[----:B------:R-:W-:Y:S02]  /*c2f0*/  MOV R29, R30 ;  /* 0x0000001e001d7202 */ /* 0x000fe40000000f00 */
[----:B------:R-:W-:Y:S01]  /*c300*/  MOV R30, R31 ;  /* 0x0000001f001e7202 */ /* 0x000fe20000000f00 */
[C---:B------:R-:W-:Y:S01]  /*c310*/  HMMA.16816.F32.BF16 R72, R140.reuse, R208, R72 ;  /* 0x000000d08c48723c */ /* 0x040fe20000041848 */
[----:B------:R-:W-:Y:S03]  /*c320*/  MOV R31, R24 ;  /* 0x00000018001f7202 */ /* 0x000fe60000000f00 */
        /* <DEDUP_REMOVED lines=14> */
[----:B------:R-:W-:Y:S01]  /*c410*/  FADD.FTZ R9, R241, R220 ;  /* 0x000000dcf1097221 */ /* 0x000fe20000010000 */
[-C--:B------:R-:W-:Y:S01]  /*c420*/  HMMA.16816.F32.BF16 R84, R132, R212.reuse, R84 ;  /* 0x000000d48454723c */ /* 0x080fe20000041854 */
[----:B------:R2:W5:Y:S01]  /*c430*/  LDL.LU R241, [R1+0x5c] ;  /* 0x00005c0001f17983 */ /* 0x0005620000300800 */
[----:B------:R-:W-:Y:S02]  /*c440*/  MOV R36, R37 ;  /* 0x0000002500247202 */ /* 0x000fe40000000f00 */
[----:B------:R-:W-:Y:S02]  /*c450*/  MOV R37, R38 ;  /* 0x0000002600257202 */ /* 0x000fe40000000f00 */
[----:B------:R-:W-:Y:S02]  /*c460*/  MOV R38, R39 ;  /* 0x0000002700267202 */ /* 0x000fe40000000f00 */
[----:B------:R-:W-:Y:S01]  /*c470*/  MOV R39, R32 ;  /* 0x0000002000277202 */ /* 0x000fe20000000f00 */
[C---:B------:R-:W-:Y:S03]  /*c480*/  HMMA.16816.F32.BF16 R88, R140.reuse, R212, R88 ;  /* 0x000000d48c58723c */ /* 0x040fe60000041858 */
[----:B------:R-:W-:Y:S01]  /*c490*/  MOV R32, R33 ;  /* 0x0000002100207202 */ /* 0x000fe20000000f00 */
[----:B------:R-:W-:Y:S01]  /*c4a0*/  IMAD.MOV.U32 R33, RZ, RZ, R34 ;  /* 0x000000ffff217224 */ /* 0x000fe200078e0022 */
[----:B------:R-:W-:Y:S02]  /*c4b0*/  MOV R34, R35 ;  /* 0x0000002300227202 */ /* 0x000fe40000000f00 */
[----:B------:R-:W-:Y:S01]  /*c4c0*/  MOV R35, R28 ;  /* 0x0000001c00237202 */ /* 0x000fe20000000f00 */
[-C--:B------:R-:W-:Y:S01]  /*c4d0*/  HMMA.16816.F32.BF16 R92, R140, R214.reuse, R92 ;  /* 0x000000d68c5c723c */ /* 0x080fe2000004185c */
[----:B------:R-:W-:Y:S03]  /*c4e0*/  MOV R28, R29 ;  /* 0x0000001d001c7202 */ /* 0x000fe60000000f00 */
        /* <DEDUP_REMOVED lines=8> */
[-C--:B----4-:R-:W-:Y:S01]  /*c570*/  HMMA.16816.F32.BF16 R100, R132, R216.reuse, R100 ;  /* 0x000000d88464723c */ /* 0x090fe20000041864 */
        /* <DEDUP_REMOVED lines=10> */
[----:B------:R2:W5:Y:S03]  /*c620*/  LDL.LU R240, [R1+0x58] ;  /* 0x0000580001f07983 */ /* 0x0005660000300800 */
[----:B------:R-:W-:Y:S01]  /*c630*/  MOV R43, R36 ;  /* 0x00000024002b7202 */ /* 0x000fe20000000f00 */
[----:B------:R2:W5:Y:S01]  /*c640*/  LDL.LU R239, [R1+0x54] ;  /* 0x0000540001ef7983 */ /* 0x0005620000300800 */
[----:B------:R-:W-:Y:S02]  /*c650*/  MOV R36, R37 ;  /* 0x0000002500247202 */ /* 0x000fe40000000f00 */
[----:B------:R-:W-:Y:S01]  /*c660*/  MOV R37, R38 ;  /* 0x0000002600257202 */ /* 0x000fe20000000f00 */
[----:B------:R2:W5:Y:S01]  /*c670*/  LDL.LU R238, [R1+0x50] ;  /* 0x0000500001ee7983 */ /* 0x0005620000300800 */
[C---:B------:R-:W-:Y:S02]  /*c680*/  HMMA.16816.F32.BF16 R112, R132.reuse, R218, R112 ;  /* 0x000000da8470723c */ /* 0x040fe40000041870 */
[----:B------:R-:W-:Y:S02]  /*c690*/  MOV R38, R39 ;  /* 0x0000002700267202 */ /* 0x000fe40000000f00 */
[----:B------:R-:W-:Y:S01]  /*c6a0*/  MOV R39, R32 ;  /* 0x0000002000277202 */ /* 0x000fe20000000f00 */
[----:B------:R-:W-:Y:S01]  /*c6b0*/  IMAD.MOV.U32 R32, RZ, RZ, R33 ;  /* 0x000000ffff207224 */ /* 0x000fe200078e0021 */
[----:B------:R-:W-:Y:S02]  /*c6c0*/  MOV R33, R34 ;  /* 0x0000002200217202 */ /* 0x000fe40000000f00 */
[----:B------:R-:W-:Y:S01]  /*c6d0*/  MOV R34, R35 ;  /* 0x0000002300227202 */ /* 0x000fe20000000f00 */
[-C--:B-1----:R-:W-:Y:S03]  /*c6e0*/  HMMA.16816.F32.BF16 R116, R132, R4.reuse, R116 ;  /* 0x000000048474723c */ /* 0x082fe60000041874 */
        /* <DEDUP_REMOVED lines=13> */
[----:B------:R-:W-:Y:S01]  /*c7c0*/  HMMA.16816.F32.BF16 R128, R132, R6, R128 ;  /* 0x000000068480723c */ /* 0x000fe20000041880 */
[----:B------:R-:W-:Y:S03]  /*c7d0*/  MOV R22, R23 ;  /* 0x0000001700167202 */ /* 0x000fe60000000f00 */
[----:B------:R-:W-:Y:S01]  /*c7e0*/  MOV R23, R16 ;  /* 0x0000001000177202 */ /* 0x000fe20000000f00 */
[----:B------:R-:W-:Y:S01]  /*c7f0*/  IMAD.MOV.U32 R16, RZ, RZ, R17 ;  /* 0x000000ffff107224 */ /* 0x000fe200078e0011 */
[----:B------:R-:W-:Y:S01]  /*c800*/  MOV R17, R12 ;  /* 0x0000000c00117202 */ /* 0x000fe20000000f00 */
[----:B------:R-:W-:Y:S01]  /*c810*/  FADD.FTZ R12, R237, R9 ;  /* 0x00000009ed0c7221 */ /* 0x000fe20000010000 */
[----:B------:R-:W-:Y:S01]  /*c820*/  MOV R42, R25 ;  /* 0x00000019002a7202 */ /* 0x000fe20000000f00 */
[----:B------:R2:W5:Y:S03]  /*c830*/  LDL.LU R237, [R1+0x4c] ;  /* 0x00004c0001ed7983 */ /* 0x0005660000300800 */
[----:B------:R-:W-:Y:S01]  /*c840*/  MOV R25, R26 ;  /* 0x0000001a00197202 */ /* 0x000fe20000000f00 */
[----:B------:R-:W-:Y:S01]  /*c850*/  FADD.FTZ R9, R42, R0 ;  /* 0x000000002a097221 */ /* 0x000fe20000010000 */
[----:B------:R-:W-:Y:S01]  /*c860*/  MOV R26, R27 ;  /* 0x0000001b001a7202 */ /* 0x000fe20000000f00 */
[----:B------:R-:W-:Y:S01]  /*c870*/  FADD.FTZ R0, R37, R10 ;  /* 0x0000000a25007221 */ /* 0x000fe20000010000 */
[----:B------:R-:W-:Y:S02]  /*c880*/  MOV R27, R20 ;  /* 0x00000014001b7202 */ /* 0x000fe40000000f00 */
[----:B------:R-:W-:Y:S02]  /*c890*/  MOV R20, R21 ;  /* 0x0000001500147202 */ /* 0x000fe40000000f00 */
[----:B------:R-:W-:Y:S01]  /*c8a0*/  MOV R21, R22 ;  /* 0x0000001600157202 */ /* 0x000fe20000000f00 */
[----:B------:R-:W-:Y:S01]  /*c8b0*/  IMAD.MOV.U32 R22, RZ, RZ, R23 ;  /* 0x000000ffff167224 */ /* 0x000fe200078e0017 */
[----:B------:R-:W-:Y:S02]  /*c8c0*/  MOV R23, R16 ;  /* 0x0000001000177202 */ /* 0x000fe40000000f00 */
[----:B------:R-:W-:Y:S02]  /*c8d0*/  MOV R16, R17 ;  /* 0x0000001100107202 */ /* 0x000fe40000000f00 */
[----:B------:R-:W-:Y:S01]  /*c8e0*/  MOV R17, R11 ;  /* 0x0000000b00117202 */ /* 0x000fe20000000f00 */
[----:B------:R-:W-:Y:S01]  /*c8f0*/  FADD.FTZ R11, R232, R8 ;  /* 0x00000008e80b7221 */ /* 0x000fe20000010000 */
[----:B------:R-:W-:Y:S01]  /*c900*/  MOV R141, R2 ;  /* 0x00000002008d7202 */ /* 0x000fe20000000f00 */
[----:B------:R-:W-:Y:S01]  /*c910*/  FADD.FTZ R8, R43, R12 ;  /* 0x0000000c2b087221 */ /* 0x000fe20000010000 */
[----:B------:R2:W5:Y:S01]  /*c920*/  LDL.LU R232, [R1+0x48] ;  /* 0x0000480001e87983 */ /* 0x0005620000300800 */
[----:B------:R-:W-:Y:S01]  /*c930*/  FADD.FTZ R3, R36, R11 ;  /* 0x0000000b24037221 */ /* 0x000fe20000010000 */
[----:B------:R-:W-:Y:S01]  /*c940*/  MOV R132, R138 ;  /* 0x0000008a00847202 */ /* 0x000fe20000000f00 */
[----:B------:R-:W-:Y:S01]  /*c950*/  FADD.FTZ R12, R38, R9 ;  /* 0x00000009260c7221 */ /* 0x000fe20000010000 */
[----:B------:R-:W-:Y:S01]  /*c960*/  MOV R140, R137 ;  /* 0x00000089008c7202 */ /* 0x000fe20000000f00 */
[----:B------:R-:W-:Y:S02]  /*c970*/  FADD.FTZ R11, R39, R8 ;  /* 0x00000008270b7221 */ /* 0x000fe40000010000 */
        /* <DEDUP_REMOVED lines=27> */
[----:B------:R-:W-:Y:S01]  /*cb30*/  FADD.FTZ R5, R252, R5 ;  /* 0x00000005fc057221 */ /* 0x000fe20000010000 */
[----:B------:R-:W-:Y:S01]  /*cb40*/  STL [R1+0x38], R6 ;  /* 0x0000380601007387 */ /* 0x000fe20000100800 */
[----:B------:R-:W-:Y:S02]  /*cb50*/  FADD.FTZ R3, R226, R0 ;  /* 0x00000000e2037221 */ /* 0x000fe40000010000 */
[----:B------:R-:W-:Y:S02]  /*cb60*/  FADD.FTZ R0, R224, R4 ;  /* 0x00000004e0007221 */ /* 0x000fe40000010000 */
[----:B------:R-:W-:Y:S02]  /*cb70*/  FADD.FTZ R4, R231, R5 ;  /* 0x00000005e7047221 */ /* 0x000fe40000010000 */
[----:B------:R-:W-:Y:S02]  /*cb80*/  FADD.FTZ R3, R225, R3 ;  /* 0x00000003e1037221 */ /* 0x000fe40000010000 */
[----:B------:R-:W-:Y:S01]  /*cb90*/  FADD.FTZ R0, R223, R0 ;  /* 0x00000000df007221 */ /* 0x000fe20000010000 */
[----:B------:R-:W-:Y:S04]  /*cba0*/  STL [R1+0x34], R4 ;  /* 0x0000340401007387 */ /* 0x000fe80000100800 */
[----:B------:R1:W-:Y:S04]  /*cbb0*/  STL [R1+0x40], R3 ;  /* 0x0000400301007387 */ /* 0x0003e80000100800 */
[----:B------:R2:W-:Y:S01]  /*cbc0*/  STL [R1+0x3c], R0 ;  /* 0x00003c0001007387 */ /* 0x0005e20000100800 */
[----:B-1----:R-:W-:Y:S01]  /*cbd0*/  MOV R3, R139 ;  /* 0x0000008b00037202 */ /* 0x002fe20000000f00 */
[----:B--2--5:R-:W-:-:S05]  /*cbe0*/  @P2 BRA `(.L_x_755) ;  /* 0xffffb2b000002947 */ /* 0x024fca000383ffff */
.L_x_754:
[----:B-1----:R-:W2:Y:S04]  /*cbf0*/  LDL.LU R0, [R1+0x38] ;  /* 0x0000380001007983 */ /* 0x002ea80000300800 */
[----:B------:R-:W3:Y:S04]  /*cc00*/  LDL.LU R4, [R1+0x34] ;  /* 0x0000340001047983 */ /* 0x000ee80000300800 */
[----:B------:R-:W4:Y:S04]  /*cc10*/  LDL.LU R8, [R1+0x40] ;  /* 0x0000400001087983 */ /* 0x000f280000300800 */
[----:B------:R-:W4:Y:S01]  /*cc20*/  LDL.LU R5, [R1+0x3c] ;  /* 0x00003c0001057983 */ /* 0x000f220000300800 */
[----:B------:R-:W-:-:S02]  /*cc30*/  MOV R62, 0xff800000 ;  /* 0xff800000003e7802 */ /* 0x000fc40000000f00 */
[----:B------:R-:W-:Y:S02]  /*cc40*/  MOV R63, 0xff800000 ;  /* 0xff800000003f7802 */ /* 0x000fe40000000f00 */
[----:B------:R-:W-:Y:S02]  /*cc50*/  MOV R64, 0xff800000 ;  /* 0xff80000000407802 */ /* 0x000fe40000000f00 */
[----:B------:R-:W-:Y:S02]  /*cc60*/  MOV R65, 0xff800000 ;  /* 0xff80000000417802 */ /* 0x000fe40000000f00 */
[----:B------:R-:W-:Y:S01]  /*cc70*/  PLOP3.LUT P4, PT, PT, PT, PT, 0x8, 0x0 ;  /* 0x000000000000781c */ /* 0x000fe20003f8e170 */
[----:B--2---:R-:W1:Y:S04]  /*cc80*/  SHFL.BFLY PT, R11, R0, 0x2, 0x1f ;  /* 0x0c401f00000b7f89 */ /* 0x004e6800000e0000 */
[----:B---3--:R-:W2:Y:S04]  /*cc90*/  SHFL.BFLY PT, R9, R4, 0x2, 0x1f ;  /* 0x0c401f0004097f89 */ /* 0x008ea800000e0000 */
[----:B----4-:R-:W3:Y:S04]  /*cca0*/  SHFL.BFLY PT, R7, R8, 0x2, 0x1f ;  /* 0x0c401f0008077f89 */ /* 0x010ee800000e0000 */
[----:B------:R-:W4:Y:S01]  /*ccb0*/  SHFL.BFLY PT, R6, R5, 0x2, 0x1f ;  /* 0x0c401f0005067f89 */ /* 0x000f2200000e0000 */
[----:B-1----:R-:W-:-:S02]  /*ccc0*/  FADD.FTZ R11, R11, R0 ;  /* 0x000000000b0b7221 */ /* 0x002fc40000010000 */
[----:B--2---:R-:W-:-:S03]  /*ccd0*/  FADD.FTZ R9, R9, R4 ;  /* 0x0000000409097221 */ /* 0x004fc60000010000 */
[----:B------:R-:W1:Y:S01]  /*cce0*/  SHFL.BFLY PT, R0, R11, 0x1, 0x1f ;  /* 0x0c201f000b007f89 */ /* 0x000e6200000e0000 */
[----:B---3--:R-:W-:-:S03]  /*ccf0*/  FADD.FTZ R7, R7, R8 ;  /* 0x0000000807077221 */ /* 0x008fc60000010000 */
[----:B------:R-:W2:Y:S01]  /*cd00*/  SHFL.BFLY PT, R4, R9, 0x1, 0x1f ;  /* 0x0c201f0009047f89 */ /* 0x000ea200000e0000 */
[----:B----4-:R-:W-:-:S03]  /*cd10*/  FADD.FTZ R6, R6, R5 ;  /* 0x0000000506067221 */ /* 0x010fc60000010000 */
[----:B------:R-:W3:Y:S04]  /*cd20*/  SHFL.BFLY PT, R3, R7, 0x1, 0x1f ;  /* 0x0c201f0007037f89 */ /* 0x000ee800000e0000 */
[----:B------:R-:W4:Y:S01]  /*cd30*/  SHFL.BFLY PT, R5, R6, 0x1, 0x1f ;  /* 0x0c201f0006057f89 */ /* 0x000f2200000e0000 */
[----:B-1----:R-:W-:Y:S01]  /*cd40*/  FADD.FTZ R11, R11, R0 ;  /* 0x000000000b0b7221 */ /* 0x002fe20000010000 */
[----:B------:R-:W-:Y:S01]  /*cd50*/  MOV R0, RZ ;  /* 0x000000ff00007202 */ /* 0x000fe20000000f00 */
[----:B--2---:R-:W-:-:S03]  /*cd60*/  FADD.FTZ R9, R9, R4 ;  /* 0x0000000409097221 */ /* 0x004fc60000010000 */
[----:B------:R-:W-:Y:S02]  /*cd70*/  FSETP.NE.FTZ.AND P3, PT, R11, RZ, PT ;  /* 0x000000ff0b00720b */ /* 0x000fe40003f75000 */
[----:B------:R-:W-:Y:S01]  /*cd80*/  MOV R4, RZ ;  /* 0x000000ff00047202 */ /* 0x000fe20000000f00 */
[----:B---3--:R-:W-:Y:S01]  /*cd90*/  FADD.FTZ R7, R7, R3 ;  /* 0x0000000307077221 */ /* 0x008fe20000010000 */
[----:B------:R-:W-:Y:S02]  /*cda0*/  FSETP.NE.FTZ.AND P2, PT, R9, RZ, PT ;  /* 0x000000ff0900720b */ /* 0x000fe40003f55000 */
[----:B------:R-:W-:Y:S01]  /*cdb0*/  MOV R3, RZ ;  /* 0x000000ff00037202 */ /* 0x000fe20000000f00 */
[----:B----4-:R-:W-:Y:S01]  /*cdc0*/  FADD.FTZ R6, R5, R6 ;  /* 0x0000000605067221 */ /* 0x010fe20000010000 */
[----:B------:R-:W-:-:S04]  /*cdd0*/  FSETP.NE.FTZ.AND P1, PT, R7, RZ, PT ;  /* 0x000000ff0700720b */ /* 0x000fc80003f35000 */
[----:B------:R-:W-:Y:S01]  /*cde0*/  FSETP.NE.FTZ.AND P0, PT, R6, RZ, PT ;  /* 0x000000ff0600720b */ /* 0x000fe20003f15000 */
[----:B------:R-:W1:Y:S08]  /*cdf0*/  @P3 MUFU.RCP R0, R11 ;  /* 0x0000000b00003308 */ /* 0x000e700000001000 */
[----:B------:R-:W2:Y:S04]  /*ce00*/  @P1 MUFU.RCP R3, R7 ;  /* 0x0000000700031308 */ /* 0x000ea80000001000 */
[----:B------:R-:W-:Y:S01]  /*ce10*/  @P0 MOV R8, 0x3f317218 ;  /* 0x3f31721800080802 */ /* 0x000fe20000000f00 */
[----:B-1----:R-:W-:-:S03]  /*ce20*/  FMUL.FTZ R148, R0, R148 ;  /* 0x0000009400947220 */ /* 0x002fc60000410000 */
[----:B------:R-:W1:Y:S01]  /*ce30*/  @P2 MUFU.RCP R4, R9 ;  /* 0x0000000900042308 */ /* 0x000e620000001000 */
[C---:B------:R-:W-:Y:S02]  /*ce40*/  FMUL.FTZ R58, R0.reuse, R149 ;  /* 0x00000095003a7220 */ /* 0x040fe40000410000 */
[C---:B------:R-:W-:Y:S02]  /*ce50*/  FMUL.FTZ R156, R0.reuse, R156 ;  /* 0x0000009c009c7220 */ /* 0x040fe40000410000 */
[C---:B------:R-:W-:Y:S02]  /*ce60*/  FMUL.FTZ R157, R0.reuse, R157 ;  /* 0x0000009d009d7220 */ /* 0x040fe40000410000 */
[C---:B------:R-:W-:Y:S01]  /*ce70*/  FMUL.FTZ R160, R0.reuse, R160 ;  /* 0x000000a000a07220 */ /* 0x040fe20000410000 */
[----:B------:R-:W-:Y:S01]  /*ce80*/  @P3 MUFU.LG2 R11, R11 ;  /* 0x0000000b000b3308 */ /* 0x000fe20000000c00 */
[C---:B------:R-:W-:Y:S02]  /*ce90*/  FMUL.FTZ R52, R0.reuse, R161 ;  /* 0x000000a100347220 */ /* 0x040fe40000410000 */
[----:B------:R-:W-:-:S02]  /*cea0*/  FMUL.FTZ R172, R0, R172 ;  /* 0x000000ac00ac7220 */ /* 0x000fc40000410000 */
[C---:B------:R-:W-:Y:S02]  /*ceb0*/  FMUL.FTZ R173, R0.reuse, R173 ;  /* 0x000000ad00ad7220 */ /* 0x040fe40000410000 */
[C---:B------:R-:W-:Y:S01]  /*cec0*/  FMUL.FTZ R176, R0.reuse, R176 ;  /* 0x000000b000b07220 */ /* 0x040fe20000410000 */
[----:B------:R-:W-:Y:S01]  /*ced0*/  @P2 MUFU.LG2 R9, R9 ;  /* 0x0000000900092308 */ /* 0x000fe20000000c00 */
[C---:B------:R-:W-:Y:S02]  /*cee0*/  FMUL.FTZ R50, R0.reuse, R177 ;  /* 0x000000b100327220 */ /* 0x040fe40000410000 */
[C---:B------:R-:W-:Y:S02]  /*cef0*/  FMUL.FTZ R188, R0.reuse, R188 ;  /* 0x000000bc00bc7220 */ /* 0x040fe40000410000 */
[C---:B------:R-:W-:Y:S02]  /*cf00*/  FMUL.FTZ R46, R0.reuse, R189 ;  /* 0x000000bd002e7220 */ /* 0x040fe40000410000 */
[C---:B------:R-:W-:Y:S01]  /*cf10*/  FMUL.FTZ R192, R0.reuse, R192 ;  /* 0x000000c000c07220 */ /* 0x040fe20000410000 */
[----:B------:R-:W-:Y:S01]  /*cf20*/  @P1 MUFU.LG2 R7, R7 ;  /* 0x0000000700071308 */ /* 0x000fe20000000c00 */
        /* <DEDUP_REMOVED lines=19> */
[----:B------:R-:W-:Y:S01]  /*d060*/  MOV R0, RZ ;  /* 0x000000ff00007202 */ /* 0x000fe20000000f00 */
[----:B--2---:R-:W-:-:S02]  /*d070*/  FMUL.FTZ R144, R3, R144 ;  /* 0x0000009003907220 */ /* 0x004fc40000410000 */
[C---:B------:R-:W-:Y:S02]  /*d080*/  FMUL.FTZ R59, R3.reuse, R145 ;  /* 0x00000091033b7220 */ /* 0x040fe40000410000 */
[C---:B------:R-:W-:Y:S01]  /*d090*/  FMUL.FTZ R152, R3.reuse, R152 ;  /* 0x0000009803987220 */ /* 0x040fe20000410000 */
[----:B------:R-:W2:Y:S01]  /*d0a0*/  @P0 MUFU.RCP R0, R6 ;  /* 0x0000000600000308 */ /* 0x000ea20000001000 */
[C---:B------:R-:W-:Y:S02]  /*d0b0*/  FMUL.FTZ R56, R3.reuse, R153 ;  /* 0x0000009903387220 */ /* 0x040fe40000410000 */
[C---:B------:R-:W-:Y:S02]  /*d0c0*/  FMUL.FTZ R164, R3.reuse, R164 ;  /* 0x000000a403a47220 */ /* 0x040fe40000410000 */
[C---:B------:R-:W-:Y:S02]  /*d0d0*/  FMUL.FTZ R55, R3.reuse, R165 ;  /* 0x000000a503377220 */ /* 0x040fe40000410000 */
[C---:B------:R-:W-:Y:S01]  /*d0e0*/  FMUL.FTZ R168, R3.reuse, R168 ;  /* 0x000000a803a87220 */ /* 0x040fe20000410000 */
[----:B------:R-:W3:Y:S01]  /*d0f0*/  @P0 MUFU.LG2 R6, R6 ;  /* 0x0000000600060308 */ /* 0x000ee20000000c00 */
        /* <DEDUP_REMOVED lines=25> */
[----:B------:R-:W-:Y:S01]  /*d290*/  @P2 MOV R3, 0x3f317218 ;  /* 0x3f31721800032802 */ /* 0x000fe20000000f00 */
[----:B-1----:R-:W-:-:S02]  /*d2a0*/  FMUL.FTZ R150, R4, R150 ;  /* 0x0000009604967220 */ /* 0x002fc40000410000 */
        /* <DEDUP_REMOVED lines=32> */
[C---:B--2---:R-:W-:Y:S02]  /*d4b0*/  FMUL.FTZ R146, R0.reuse, R146 ;  /* 0x0000009200927220 */ /* 0x044fe40000410000 */
        /* <DEDUP_REMOVED lines=30> */
[----:B------:R-:W-:Y:S01]  /*d6a0*/  FMUL.FTZ R14, R0, R127 ;  /* 0x0000007f000e7220 */ /* 0x000fe20000410000 */
[----:B------:R-:W-:Y:S01]  /*d6b0*/  @P1 MOV R0, 0x3f317218 ;  /* 0x3f31721800001802 */ /* 0x000fe20000000f00 */
[----:B------:R-:W-:Y:S02]  /*d6c0*/  @P2 FMUL.FTZ R5, R3, c[0x0][0x2d0] ;  /* 0x0000b40003052a20 */ /* 0x000fe40000410000 */
[----:B------:R-:W-:Y:S02]  /*d6d0*/  @P3 FMUL.FTZ R10, R4, c[0x0][0x2d0] ;  /* 0x0000b400040a3a20 */ /* 0x000fe40000410000 */
[----:B------:R-:W-:-:S02]  /*d6e0*/  @P1 FMUL.FTZ R3, R0, c[0x0][0x2d0] ;  /* 0x0000b40000031a20 */ /* 0x000fc40000410000 */
[----:B------:R-:W-:Y:S02]  /*d6f0*/  @P3 FMUL.FTZ R11, R11, 0.69314718246459960938 ;  /* 0x3f3172180b0b3820 */ /* 0x000fe40000410000 */
[----:B------:R-:W-:Y:S02]  /*d700*/  @P2 FMUL.FTZ R9, R9, 0.69314718246459960938 ;  /* 0x3f31721809092820 */ /* 0x000fe40000410000 */
[----:B------:R-:W-:Y:S02]  /*d710*/  @P1 FMUL.FTZ R7, R7, 0.69314718246459960938 ;  /* 0x3f31721807071820 */ /* 0x000fe40000410000 */
[----:B---3--:R-:W-:Y:S02]  /*d720*/  @P0 FMUL.FTZ R4, R6, 0.69314718246459960938 ;  /* 0x3f31721806040820 */ /* 0x008fe40000410000 */
[----:B------:R-:W-:Y:S02]  /*d730*/  @P0 FMUL.FTZ R0, R8, c[0x0][0x2d0] ;  /* 0x0000b40008000a20 */ /* 0x000fe40000410000 */
[----:B------:R-:W-:-:S02]  /*d740*/  @P3 FFMA.FTZ R62, R10, R139, R11 ;  /* 0x0000008b0a3e3223 */ /* 0x000fc4000001000b */
[----:B------:R-:W-:Y:S02]  /*d750*/  @P2 FFMA.FTZ R63, R5, R138, R9 ;  /* 0x0000008a053f2223 */ /* 0x000fe40000010009 */
[----:B------:R-:W-:Y:S02]  /*d760*/  @P1 FFMA.FTZ R64, R3, R137, R7 ;  /* 0x0000008903401223 */ /* 0x000fe40000010007 */
[----:B------:R-:W-:Y:S02]  /*d770*/  @P0 FFMA.FTZ R65, R0, R2, R4 ;  /* 0x0000000200410223 */ /* 0x000fe40000010004 */
.L_x_738:
        /* <DEDUP_REMOVED lines=72> */
[----:B------:R1:W-:Y:S01]  /*dc00*/  STS [R2], R7 ;  /* 0x0000000702007388 */ /* 0x0003e20000000800 */
        /* <DEDUP_REMOVED lines=18> */
[----:B-1----:R-:W-:Y:S01]  /*dd30*/  IMAD.MOV.U32 R7, RZ, RZ, 0x40 ;  /* 0x00000040ff077424 */ /* 0x002fe200078e00ff */
[----:B------:R-:W-:Y:S02]  /*dd40*/  F2FP.BF16.PACK_AB R29, R29, R90 ;  /* 0x0000005a1d1d723e */ /* 0x000fe400000010ff */
[----:B------:R-:W-:Y:S01]  /*dd50*/  STS [R3+0x480], R51 ;  /* 0x0004803303007388 */ /* 0x000fe20000000800 */
[----:B------:R-:W-:Y:S02]  /*dd60*/  F2FP.BF16.PACK_AB R26, R26, R92 ;  /* 0x0000005c1a1a723e */ /* 0x000fe400000010ff */
[----:B------:R-:W-:Y:S01]  /*dd70*/  SEL R7, R7, 0xffffffc0, !P2 ;  /* 0xffffffc007077807 */ /* 0x000fe20005000000 */
[----:B------:R1:W-:Y:S01]  /*dd80*/  STS [R4+0x400], R6 ;  /* 0x0004000604007388 */ /* 0x0003e20000000800 */
        /* <DEDUP_REMOVED lines=17> */
[----:B-1----:R-:W-:Y:S01]  /*dea0*/  IMAD.IADD R6, R0, 0x1, R7 ;  /* 0x0000000100067824 */ /* 0x002fe200078e0207 */
[----:B-----5:R-:W-:-:S02]  /*deb0*/  F2FP.BF16.PACK_AB R9, R131, R130 ;  /* 0x000000828309723e */ /* 0x020fc400000010ff */
[----:B------:R-:W-:Y:S01]  /*dec0*/  F2FP.BF16.PACK_AB R11, R121, R120 ;  /* 0x00000078790b723e */ /* 0x000fe200000010ff */
[----:B--2---:R-:W-:Y:S01]  /*ded0*/  IMAD.IADD R8, R7, 0x1, R2 ;  /* 0x0000000107087824 */ /* 0x004fe200078e0202 */
[----:B------:R-:W-:Y:S01]  /*dee0*/  STS [R6+0x80], R50 ;  /* 0x0000803206007388 */ /* 0x000fe20000000800 */
[----:B------:R-:W-:Y:S02]  /*def0*/  F2FP.BF16.PACK_AB R16, R16, R122 ;  /* 0x0000007a1010723e */ /* 0x000fe400000010ff */
[----:B------:R-:W-:Y:S01]  /*df00*/  F2FP.BF16.PACK_AB R15, R15, R124 ;  /* 0x0000007c0f0f723e */ /* 0x000fe200000010ff */
[----:B------:R-:W-:Y:S01]  /*df10*/  STS [R6+0x480], R49 ;  /* 0x0004803106007388 */ /* 0x000fe20000000800 */
[----:B------:R-:W-:Y:S02]  /*df20*/  F2FP.BF16.PACK_AB R14, R14, R126 ;  /* 0x0000007e0e0e723e */ /* 0x000fe400000010ff */
[----:B------:R-:W-:Y:S01]  /*df30*/  PLOP3.LUT P1, PT, PT, PT, UP1, 0x80, 0x0 ;  /* 0x000000000000781c */ /* 0x000fe20003f2f018 */
[----:B------:R1:W-:Y:S04]  /*df40*/  STS [R8+0x400], R5 ;  /* 0x0004000508007388 */ /* 0x0003e80000000800 */
[----:B------:R-:W-:Y:S04]  /*df50*/  STS [R8], R46 ;  /* 0x0000002e08007388 */ /* 0x000fe80000000800 */
[----:B------:R-:W-:Y:S04]  /*df60*/  STS [R6+0x2080], R48 ;  /* 0x0020803006007388 */ /* 0x000fe80000000800 */
[----:B------:R-:W-:Y:S04]  /*df70*/  STS [R6+0x2480], R182 ;  /* 0x002480b606007388 */ /* 0x000fe80000000800 */
[----:B------:R-:W-:Y:S04]  /*df80*/  STS [R8+0x2000], R47 ;  /* 0x0020002f08007388 */ /* 0x000fe80000000800 */
[----:B------:R-:W-:Y:S01]  /*df90*/  STS [R8+0x2400], R186 ;  /* 0x002400ba08007388 */ /* 0x000fe20000000800 */
[----:B-1----:R-:W-:-:S02]  /*dfa0*/  IMAD.IADD R5, R7, 0x1, R3 ;  /* 0x0000000107057824 */ /* 0x002fc400078e0203 */
        /* <DEDUP_REMOVED lines=37> */
[----:B------:R3:W-:Y:S04]  /*e200*/  STS [R5+0x6080], R11 ;  /* 0x0060800b05007388 */ /* 0x0007e80000000800 */
[----:B------:R3:W-:Y:S01]  /*e210*/  STS [R5+0x6480], R16 ;  /* 0x0064801005007388 */ /* 0x0007e20000000800 */
[----:B-1----:R-:W-:-:S03]  /*e220*/  IMAD.U32 R8, RZ, RZ, UR4 ;  /* 0x00000004ff087e24 */ /* 0x002fc6000f8e00ff */
[----:B------:R3:W-:Y:S04]  /*e230*/  STS [R7+0x6000], R15 ;  /* 0x0060000f07007388 */ /* 0x0007e80000000800 */
[----:B------:R3:W-:Y:S01]  /*e240*/  STS [R7+0x6400], R14 ;  /* 0x0064000e07007388 */ /* 0x0007e20000000800 */
[----:B--2---:R-:W-:-:S03]  /*e250*/  IMAD.U32 R9, RZ, RZ, UR5 ;  /* 0x00000005ff097e24 */ /* 0x004fc6000f8e00ff */
        /* <DEDUP_REMOVED lines=23> */
.L_x_759:
[----:B---3--:R-:W-:Y:S01]  /*e3d0*/  LOP3.LUT R0, R61, 0xffffffe0, RZ, 0xc0, !PT ;  /* 0xffffffe03d007812 */ /* 0x008fe200078ec0ff */
[----:B------:R-:W-:Y:S01]  /*e3e0*/  IMAD.MOV.U32 R2, RZ, RZ, c[0x0][0x4e8] ;  /* 0x00013a00ff027624 */ /* 0x000fe200078e00ff */
[----:B------:R-:W-:Y:S01]  /*e3f0*/  SHF.R.S32.HI R3, RZ, 0x1f, R60 ;  /* 0x0000001fff037819 */ /* 0x000fe2000001143c */
[----:B------:R-:W1:Y:S01]  /*e400*/  S2R R76, SR_CTAID.X ;  /* 0x00000000004c7919 */ /* 0x000e620000002500 */
[----:B------:R-:W-:Y:S01]  /*e410*/  ULDC.64 UR4, c[0x0][0x490] ;  /* 0x0001240000047ab9 */ /* 0x000fe20000000a00 */
[----:B------:R-:W-:Y:S01]  /*e420*/  IMAD.IADD R5, R67, 0x1, -R0 ;  /* 0x0000000143057824 */ /* 0x000fe200078e0a00 */
[----:B------:R-:W-:Y:S01]  /*e430*/  LEA.HI R0, R32, R32, RZ, 0x1 ;  /* 0x0000002020007211 */ /* 0x000fe200078f08ff */
[----:B------:R-:W-:Y:S01]  /*e440*/  USHF.R.S32.HI UR7, URZ, 0x1f, UR10 ;  /* 0x0000001f3f077899 */ /* 0x000fe2000801140a */
[----:B------:R-:W-:Y:S01]  /*e450*/  LEA.HI R3, R3, R60, RZ, 0x2 ;  /* 0x0000003c03037211 */ /* 0x000fe200078f10ff */
[----:B------:R-:W-:Y:S01]  /*e460*/  UIMAD UR6, UR9, UR4, URZ ;  /* 0x00000004090672a4 */ /* 0x000fe2000f8e023f */
[----:B------:R-:W-:Y:S01]  /*e470*/  SHF.R.S32.HI R6, RZ, 0x1f, R5 ;  /* 0x0000001fff067819 */ /* 0x000fe20000011405 */
[----:B------:R-:W-:Y:S01]  /*e480*/  UMOV UR18, UR14 ;  /* 0x0000000e00127c82 */ /* 0x000fe20008000000 */
[----:B------:R-:W-:Y:S01]  /*e490*/  ISETP.NE.AND P2, PT, R2, 0x1, PT ;  /* 0x000000010200780c */ /* 0x000fe20003f45270 */
[C---:B------:R-:W-:Y:S01]  /*e4a0*/  IMAD.SHL.U32 R2, R0.reuse, 0x20, RZ ;  /* 0x0000002000027824 */ /* 0x040fe200078e00ff */
[----:B------:R-:W-:Y:S01]  /*e4b0*/  LOP3.LUT R4, R0, 0x1ffffffe, RZ, 0xc0, !PT ;  /* 0x1ffffffe00047812 */ /* 0x000fe200078ec0ff */
[----:B------:R-:W-:Y:S01]  /*e4c0*/  UMOV UR19, UR15 ;  /* 0x0000000f00137c82 */ /* 0x000fe20008000000 */
[----:B------:R-:W-:Y:S01]  /*e4d0*/  LOP3.LUT R3, R3, 0xffffffc, RZ, 0xc0, !PT ;  /* 0x0ffffffc03037812 */ /* 0x000fe200078ec0ff */
[----:B------:R-:W-:Y:S01]  /*e4e0*/  USEL UR11, UR10, URZ, !UP1 ;  /* 0x0000003f0a0b7287 */ /* 0x000fe2000c800000 */
[----:B------:R-:W-:Y:S01]  /*e4f0*/  LEA.HI R0, R6, R5, RZ, 0x2 ;  /* 0x0000000506007211 */ /* 0x000fe200078f10ff */
[----:B------:R-:W-:Y:S01]  /*e500*/  IMAD.IADD R4, R32, 0x1, -R4 ;  /* 0x0000000120047824 */ /* 0x000fe200078e0a04 */
[----:B------:R-:W-:Y:S01]  /*e510*/  LOP3.LUT R2, R2, 0xffffffc0, RZ, 0xc0, !PT ;  /* 0xffffffc002027812 */ /* 0x000fe200078ec0ff */
[----:B------:R-:W-:Y:S01]  /*e520*/  IMAD.IADD R3, R60, 0x1, -R3 ;  /* 0x000000013c037824 */ /* 0x000fe200078e0a03 */
[----:B------:R-:W-:Y:S01]  /*e530*/  SHF.R.S32.HI R0, RZ, 0x2, R0 ;  /* 0x00000002ff007819 */ /* 0x000fe20000011400 */
[----:B------:R-:W-:Y:S01]  /*e540*/  USEL UR10, UR7, URZ, !UP1 ;  /* 0x0000003f070a7287 */ /* 0x000fe2000c800000 */
[----:B------:R-:W-:Y:S01]  /*e550*/  LOP3.LUT P0, RZ, R5, 0x3, RZ, 0xc0, !PT ;  /* 0x0000000305ff7812 */ /* 0x000fe2000780c0ff */
[----:B------:R-:W-:Y:S01]  /*e560*/  IMAD R2, R4, 0x8, R2 ;  /* 0x0000000804027824 */ /* 0x000fe200078e0202 */
[----:B------:R-:W-:Y:S01]  /*e570*/  UIMAD.WIDE.U32 UR18, UR8, UR4, UR18 ;  /* 0x00000004081272a5 */ /* 0x000fe2000f8e0012 */
[----:B------:R-:W-:Y:S01]  /*e580*/  IMAD R15, R3, 0x10, R0 ;  /* 0x00000010030f7824 */ /* 0x000fe200078e0200 */
[----:B------:R-:W-:Y:S01]  /*e590*/  UIMAD UR6, UR8, UR5, UR6 ;  /* 0x00000005080672a4 */ /* 0x000fe2000f8e0206 */
[-C--:B------:R-:W-:Y:S01]  /*e5a0*/  LEA.HI R4, R66, R67.reuse, RZ, 0x3 ;  /* 0x0000004342047211 */ /* 0x080fe200078f18ff */
[----:B-----5:R-:W-:Y:S01]  /*e5b0*/  IMAD R17, R17, c[0x0][0x4e8], RZ ;  /* 0x00013a0011117a24 */ /* 0x020fe200078e02ff */
[----:B------:R-:W-:Y:S01]  /*e5c0*/  ULDC.64 UR4, c[0x0][0x498] ;  /* 0x0001260000047ab9 */ /* 0x000fe20000000a00 */
[----:B------:R-:W-:Y:S01]  /*e5d0*/  IMAD.IADD R2, R15, 0x1, R2 ;  /* 0x000000010f027824 */ /* 0x000fe200078e0202 */
[----:B------:R-:W-:Y:S01]  /*e5e0*/  UIMAD UR16, UR10, UR4, URZ ;  /* 0x000000040a1072a4 */ /* 0x000fe2000f8e023f */
[----:B------:R-:W-:Y:S01]  /*e5f0*/  LOP3.LUT R6, R4, 0xfffffff8, RZ, 0xc0, !PT ;  /* 0xfffffff804067812 */ /* 0x000fe200078ec0ff */
[----:B------:R-:W-:Y:S01]  /*e600*/  UIADD3 UR19, UR19, UR6, URZ ;  /* 0x0000000613137290 */ /* 0x000fe2000fffe03f */
[----:B-1----:R-:W-:Y:S01]  /*e610*/  IMAD R2, R76, 0x80, R2 ;  /* 0x000000804c027824 */ /* 0x002fe200078e0202 */
[----:B------:R-:W-:Y:S01]  /*e620*/  UIMAD UR16, UR11, UR5, UR16 ;  /* 0x000000050b1072a4 */ /* 0x000fe2000f8e0210 */
[----:B------:R-:W-:Y:S01]  /*e630*/  SHF.R.S32.HI R19, RZ, 0x3, R4 ;  /* 0x00000003ff137819 */ /* 0x000fe20000011404 */
[----:B------:R-:W-:Y:S01]  /*e640*/  UIMAD.WIDE.U32 UR18, UR11, UR4, UR18 ;  /* 0x000000040b1272a5 */ /* 0x000fe2000f8e0012 */
[----:B------:R-:W-:Y:S01]  /*e650*/  @P2 IMAD.HI.U32 R3, R2, c[0x0][0x4ec], RZ ;  /* 0x00013b0002032a27 */ /* 0x000fe200078e00ff */
[----:B------:R-:W-:Y:S01]  /*e660*/  ULDC.64 UR6, c[0x0][0x3a0] ;  /* 0x0000e80000067ab9 */ /* 0x000fe20000000a00 */
[----:B------:R-:W-:Y:S01]  /*e670*/  LEA.HI R21, R66, R67, RZ, 0x6 ;  /* 0x0000004342157211 */ /* 0x000fe200078f30ff */
[----:B------:R-:W-:Y:S01]  /*e680*/  ULDC.64 UR4, c[0x0][0x3e8] ;  /* 0x0000fa0000047ab9 */ /* 0x000fe20000000a00 */
[----:B------:R-:W-:Y:S01]  /*e690*/  IMAD.MOV.U32 R0, RZ, RZ, R2 ;  /* 0x000000ffff007224 */ /* 0x000fe200078e0002 */
[----:B------:R-:W-:Y:S01]  /*e6a0*/  @P2 SHF.R.U32.HI R0, RZ, c[0x0][0x4f0], R3 ;  /* 0x00013c00ff002a19 */ /* 0x000fe20000011603 */
[----:B------:R-:W-:Y:S01]  /*e6b0*/  IMAD.IADD R6, R67, 0x1, -R6 ;  /* 0x0000000143067824 */ /* 0x000fe200078e0a06 */
[----:B------:R-:W-:Y:S01]  /*e6c0*/  UIMAD UR9, UR9, UR4, URZ ;  /* 0x00000004090972a4 */ /* 0x000fe2000f8e023f */
[----:B------:R-:W-:Y:S01]  /*e6d0*/  IMAD R15, R76, 0x80, R15 ;  /* 0x000000804c0f7824 */ /* 0x000fe200078e020f */
[----:B------:R-:W-:Y:S01]  /*e6e0*/  IADD3 R8, P1, R0, UR18, RZ ;  /* 0x0000001200087c10 */ /* 0x000fe2000ff3e0ff */
[----:B------:R-:W-:Y:S01]  /*e6f0*/  IMAD.MOV R3, RZ, RZ, -R0 ;  /* 0x000000ffff037224 */ /* 0x000fe200078e0a00 */
[----:B------:R-:W-:Y:S01]  /*e700*/  UIMAD UR5, UR8, UR5, UR9 ;  /* 0x00000005080572a4 */ /* 0x000fe2000f8e0209 */
[----:B------:R-:W-:Y:S01]  /*e710*/  BSSY B0, `(.L_x_760) ;  /* 0x0000069000007945 */ /* 0x000fe20003800000 */
[----:B------:R-:W-:Y:S01]  /*e720*/  ISETP.GE.OR P3, PT, R15, R17, P0 ;  /* 0x000000110f00720c */ /* 0x000fe20000766670 */
[----:B------:R-:W-:Y:S01]  /*e730*/  IMAD R5, R3, c[0x0][0x4e8], R2 ;  /* 0x00013a0003057a24 */ /* 0x000fe200078e0202 */
[----:B------:R-:W-:Y:S01]  /*e740*/  SHF.R.S32.HI R3, RZ, 0x1f, R0 ;  /* 0x0000001fff037819 */ /* 0x000fe20000011400 */
[----:B------:R-:W-:Y:S01]  /*e750*/  IMAD.U32 R2, RZ, RZ, UR16 ;  /* 0x00000010ff027e24 */ /* 0x000fe2000f8e00ff */
[----:B------:R-:W-:Y:S01]  /*e760*/  UIMAD.WIDE.U32 UR16, UR14, UR6, URZ ;  /* 0x000000060e1072a5 */ /* 0x000fe2000f8e003f */
[----:B------:R-:W-:Y:S01]  /*e770*/  IMAD.SHL.U32 R0, R19, 0x40, RZ ;  /* 0x0000004013007824 */ /* 0x000fe200078e00ff */
[----:B------:R-:W-:-:S02]  /*e780*/  UIMAD UR6, UR15, UR6, URZ ;  /* 0x000000060f0672a4 */ /* 0x000fc4000f8e023f */
[----:B------:R-:W-:Y:S02]  /*e790*/  IADD3.X R9, R3, UR19, R2, P1, !PT ;  /* 0x0000001303097c10 */ /* 0x000fe40008ffe402 */
[C---:B------:R-:W-:Y:S01]  /*e7a0*/  LEA R2, R6.reuse, R19, 0x4 ;  /* 0x0000001306027211 */ /* 0x040fe200078e20ff */
[----:B------:R-:W-:Y:S01]  /*e7b0*/  IMAD.SHL.U32 R6, R6, 0x8, RZ ;  /* 0x0000000806067824 */ /* 0x000fe200078e00ff */
[----:B------:R-:W-:Y:S01]  /*e7c0*/  LOP3.LUT R0, R0, 0x1c0, RZ, 0xc0, !PT ;  /* 0x000001c000007812 */ /* 0x000fe200078ec0ff */
[----:B------:R-:W-:Y:S02]  /*e7d0*/  UIMAD UR6, UR14, UR7, UR6 ;  /* 0x000000070e0672a4 */ /* 0x000fe4000f8e0206 */
[----:B------:R-:W-:Y:S01]  /*e7e0*/  IMAD R4, R76, 0x80, R2 ;  /* 0x000000804c047824 */ /* 0x000fe200078e0202 */
[----:B------:R-:W-:Y:S01]  /*e7f0*/  SHF.R.U32.HI R7, RZ, 0x3, R0 ;  /* 0x00000003ff077819 */ /* 0x000fe20000011600 */
[----:B------:R-:W-:Y:S01]  /*e800*/  UIADD3 UR7, UR17, UR6, URZ ;  /* 0x0000000611077290 */ /* 0x000fe2000fffe03f */
[----:B------:R-:W-:Y:S01]  /*e810*/  LOP3.LUT R0, R0, 0x38, R6, 0xf8, !PT ;  /* 0x0000003800007812 */ /* 0x000fe200078ef806 */
[----:B------:R-:W-:Y:S01]  /*e820*/  @P2 IMAD.HI.U32 R3, R4, c[0x0][0x4ec], RZ ;  /* 0x00013b0004032a27 */ /* 0x000fe200078e00ff */
[----:B------:R-:W-:Y:S01]  /*e830*/  SHF.R.S32.HI R2, RZ, 0x1f, R5 ;  /* 0x0000001fff027819 */ /* 0x000fe20000011405 */
[----:B------:R-:W-:Y:S01]  /*e840*/  UMOV UR6, UR16 ;  /* 0x0000001000067c82 */ /* 0x000fe20008000000 */
[----:B------:R-:W-:Y:S01]  /*e850*/  LOP3.LUT R20, R0, R7, RZ, 0x3c, !PT ;  /* 0x0000000700147212 */ /* 0x000fe200078e3cff */
[----:B------:R-:W-:Y:S01]  /*e860*/  UIMAD.WIDE.U32 UR8, UR8, UR4, UR6 ;  /* 0x00000004080872a5 */ /* 0x000fe2000f8e0006 */
[----:B------:R-:W-:Y:S01]  /*e870*/  IMAD.MOV.U32 R14, RZ, RZ, R4 ;  /* 0x000000ffff0e7224 */ /* 0x000fe200078e0004 */
[----:B------:R-:W-:Y:S01]  /*e880*/  @P2 SHF.R.U32.HI R14, RZ, c[0x0][0x4f0], R3 ;  /* 0x00013c00ff0e2a19 */ /* 0x000fe20000011603 */
[----:B------:R-:W-:Y:S01]  /*e890*/  IMAD R0, R2, c[0x0][0x488], RZ ;  /* 0x0001220002007a24 */ /* 0x000fe200078e02ff */
[----:B------:R-:W-:Y:S01]  /*e8a0*/  UIADD3 UR9, UR9, UR5, URZ ;  /* 0x0000000509097290 */ /* 0x000fe2000fffe03f */
[----:B------:R-:W-:Y:S01]  /*e8b0*/  IMAD.WIDE.U32 R2, R5, c[0x0][0x488], R8 ;  /* 0x0001220005027a25 */ /* 0x000fe200078e0008 */
[----:B------:R-:W-:Y:S01]  /*e8c0*/  IADD3 R8, R15, 0x8, RZ ;  /* 0x000000080f087810 */ /* 0x000fe20007ffe0ff */
[----:B------:R-:W-:Y:S01]  /*e8d0*/  ULDC.64 UR4, c[0x0][0x3f0] ;  /* 0x0000fc0000047ab9 */ /* 0x000fe20000000a00 */
[----:B------:R-:W-:Y:S01]  /*e8e0*/  SHF.R.S32.HI R9, RZ, 0x1f, R14 ;  /* 0x0000001fff097819 */ /* 0x000fe2000001140e */
[----:B------:R-:W-:Y:S01]  /*e8f0*/  IMAD R0, R5, c[0x0][0x48c], R0 ;  /* 0x0001230005007a24 */ /* 0x000fe200078e0200 */
[----:B------:R-:W-:Y:S01]  /*e900*/  UIMAD UR10, UR10, UR4, URZ ;  /* 0x000000040a0a72a4 */ /* 0x000fe2000f8e023f */
[----:B------:R-:W-:Y:S01]  /*e910*/  LEA R5, P1, R2, c[0x0][0x450], 0x2 ;  /* 0x0001140002057a11 */ /* 0x000fe200078210ff */
[----:B------:R-:W-:Y:S01]  /*e920*/  UIMAD.WIDE.U32 UR8, UR11, UR4, UR8 ;  /* 0x000000040b0872a5 */ /* 0x000fe2000f8e0008 */
[----:B------:R-:W-:Y:S01]  /*e930*/  IMAD.IADD R0, R3, 0x1, R0 ;  /* 0x0000000103007824 */ /* 0x000fe200078e0200 */
[----:B------:R-:W-:Y:S01]  /*e940*/  UIMAD UR5, UR11, UR5, UR10 ;  /* 0x000000050b0572a4 */ /* 0x000fe2000f8e020a */
[----:B------:R-:W-:Y:S01]  /*e950*/  IMAD.MOV R7, RZ, RZ, -R14 ;  /* 0x000000ffff077224 */ /* 0x000fe200078e0a0e */
[----:B------:R-:W-:Y:S01]  /*e960*/  ISETP.GE.OR P2, PT, R8, R17, P0 ;  /* 0x000000110800720c */ /* 0x000fe20000746670 */
[----:B------:R-:W-:Y:S01]  /*e970*/  IMAD R16, R9, c[0x0][0x3e0], RZ ;  /* 0x0000f80009107a24 */ /* 0x000fe200078e02ff */
[----:B------:R-:W-:Y:S01]  /*e980*/  LEA.HI.X R0, R2, c[0x0][0x454], R0, 0x2, P1 ;  /* 0x0001150002007a11 */ /* 0x000fe200008f1400 */
[----:B------:R-:W-:Y:S01]  /*e990*/  UIADD3 UR5, UR9, UR5, URZ ;  /* 0x0000000509057290 */ /* 0x000fe2000fffe03f */
[----:B------:R-:W-:Y:S01]  /*e9a0*/  SHFL.IDX PT, R10, R5, RZ, 0x1c1f ;  /* 0x001c1fff050a7589 */ /* 0x000fe200000e0000 */
[----:B------:R-:W-:Y:S01]  /*e9b0*/  IMAD R7, R7, c[0x0][0x4e8], R4 ;  /* 0x00013a0007077a24 */ /* 0x000fe200078e0204 */
[----:B------:R-:W-:Y:S01]  /*e9c0*/  MOV R3, UR9 ;  /* 0x0000000900037c02 */ /* 0x000fe20008000f00 */
[----:B------:R-:W-:Y:S01]  /*e9d0*/  IMAD.U32 R2, RZ, RZ, UR8 ;  /* 0x00000008ff027e24 */ /* 0x000fe2000f8e00ff */
[----:B------:R-:W1:Y:S01]  /*e9e0*/  SHFL.IDX PT, R11, R0, RZ, 0x1c1f ;  /* 0x001c1fff000b7589 */ /* 0x000e6200000e0000 */
[----:B------:R-:W-:-:S02]  /*e9f0*/  IMAD.U32 R3, RZ, RZ, UR5 ;  /* 0x00000005ff037e24 */ /* 0x000fc4000f8e00ff */
[C---:B------:R-:W-:Y:S01]  /*ea00*/  IMAD R18, R14.reuse, c[0x0][0x3e4], R16 ;  /* 0x0000f9000e127a24 */ /* 0x040fe200078e0210 */
[----:B------:R-:W-:Y:S01]  /*ea10*/  SHFL.IDX PT, R8, R5, 0x1, 0x1c1f ;  /* 0x003c1f0005087f89 */ /* 0x000fe200000e0000 */
[----:B------:R-:W-:Y:S01]  /*ea20*/  IMAD.WIDE.U32 R2, R14, c[0x0][0x3e0], R2 ;  /* 0x0000f8000e027a25 */ /* 0x000fe200078e0002 */
[C---:B------:R-:W-:Y:S02]  /*ea30*/  IADD3 R14, R15.reuse, 0x40, RZ ;  /* 0x000000400f0e7810 */ /* 0x040fe40007ffe0ff */
[----:B------:R-:W2:Y:S01]  /*ea40*/  SHFL.IDX PT, R9, R0, 0x1, 0x1c1f ;  /* 0x003c1f0000097f89 */ /* 0x000ea200000e0000 */
[----:B------:R-:W-:Y:S01]  /*ea50*/  IADD3 R15, R15, 0x48, RZ ;  /* 0x000000480f0f7810 */ /* 0x000fe20007ffe0ff */
[----:B------:R-:W-:Y:S01]  /*ea60*/  IMAD.SHL.U32 R16, R21, 0x8, RZ ;  /* 0x0000000815107824 */ /* 0x000fe200078e00ff */
[-C--:B------:R-:W-:Y:S01]  /*ea70*/  ISETP.GE.OR P1, PT, R14, R17.reuse, P0 ;  /* 0x000000110e00720c */ /* 0x080fe20000726670 */
[----:B------:R-:W-:Y:S01]  /*ea80*/  SHFL.IDX PT, R12, R5, 0x2, 0x1c1f ;  /* 0x005c1f00050c7f89 */ /* 0x000fe200000e0000 */
[----:B------:R-:W-:Y:S01]  /*ea90*/  ISETP.GE.OR P0, PT, R15, R17, P0 ;  /* 0x000000110f00720c */ /* 0x000fe20000706670 */
[----:B------:R-:W-:Y:S01]  /*eaa0*/  IMAD.IADD R3, R3, 0x1, R18 ;  /* 0x0000000103037824 */ /* 0x000fe200078e0212 */
[----:B------:R-:W-:Y:S01]  /*eab0*/  LOP3.LUT R15, R20, 0x7ffffe00, R16, 0xf8, !PT ;  /* 0x7ffffe00140f7812 */ /* 0x000fe200078ef810 */
[----:B------:R-:W3:Y:S02]  /*eac0*/  SHFL.IDX PT, R13, R0, 0x2, 0x1c1f ;  /* 0x005c1f00000d7f89 */ /* 0x000ee400000e0000 */
[----:B------:R-:W-:-:S02]  /*ead0*/  IMAD.WIDE.U32 R2, R7, c[0x0][0x3d8], R2 ;  /* 0x0000f60007027a25 */ /* 0x000fc400078e0002 */
[----:B------:R-:W-:Y:S04]  /*eae0*/  SHFL.IDX PT, R4, R5, 0x3, 0x1c1f ;  /* 0x007c1f0005047f89 */ /* 0x000fe800000e0000 */
[----:B------:R4:W4:Y:S04]  /*eaf0*/  SHFL.IDX PT, R5, R0, 0x3, 0x1c1f ;  /* 0x007c1f0000057f89 */ /* 0x00092800000e0000 */
[----:B-1----:R1:W-:Y:S04]  /*eb00*/  @!P3 ST.E [R10.64], R62 ;  /* 0x0000003e0a00b985 */ /* 0x0023e8000c10190c */
[----:B--2---:R1:W-:Y:S04]  /*eb10*/  @!P2 ST.E [R8.64], R63 ;  /* 0x0000003f0800a985 */ /* 0x0043e8000c10190c */
[----:B---3--:R1:W-:Y:S01]  /*eb20*/  @!P1 ST.E [R12.64], R64 ;  /* 0x000000400c009985 */ /* 0x0083e2000c10190c */
[----:B----4-:R-:W-:-:S03]  /*eb30*/  SHF.R.S32.HI R0, RZ, 0x1f, R7 ;  /* 0x0000001fff007819 */ /* 0x010fc60000011407 */
[----:B------:R1:W-:Y:S01]  /*eb40*/  @!P0 ST.E [R4.64], R65 ;  /* 0x0000004104008985 */ /* 0x0003e2000c10190c */
[----:B------:R-:W-:Y:S01]  /*eb50*/  LEA R18, P0, R2, c[0x0][0x380], 0x1 ;  /* 0x0000e00002127a11 */ /* 0x000fe200078008ff */
[----:B------:R-:W-:-:S04]  /*eb60*/  IMAD R0, R0, c[0x0][0x3d8], RZ ;  /* 0x0000f60000007a24 */ /* 0x000fc800078e02ff */
[----:B------:R-:W-:Y:S02]  /*eb70*/  IMAD R14, R7, c[0x0][0x3dc], R0 ;  /* 0x0000f700070e7a24 */ /* 0x000fe400078e0200 */
[----:B------:R-:W-:Y:S02]  /*eb80*/  IMAD.SHL.U32 R0, R15, 0x2, RZ ;  /* 0x000000020f007824 */ /* 0x000fe400078e00ff */
[----:B------:R-:W-:Y:S02]  /*eb90*/  IMAD.IADD R3, R3, 0x1, R14 ;  /* 0x0000000103037824 */ /* 0x000fe400078e020e */
[----:B------:R-:W-:Y:S01]  /*eba0*/  IMAD R7, R76, 0x80, R19 ;  /* 0x000000804c077824 */ /* 0x000fe200078e0213 */
[----:B------:R1:W2:Y:S02]  /*ebb0*/  LDS.128 R24, [R0+0x880] ;  /* 0x0008800000187984 */ /* 0x0002a40000000c00 */
[----:B------:R-:W-:Y:S02]  /*ebc0*/  LEA.HI.X R16, R2, c[0x0][0x384], R3, 0x1, P0 ;  /* 0x0000e10002107a11 */ /* 0x000fe400000f0c03 */
[----:B------:R1:W3:Y:S01]  /*ebd0*/  LDS.128 R32, [R0+0x1080] ;  /* 0x0010800000207984 */ /* 0x0002e20000000c00 */
[----:B------:R-:W-:-:S03]  /*ebe0*/  ISETP.GE.AND P0, PT, R7, R17, PT ;  /* 0x000000110700720c */ /* 0x000fc60003f06270 */
        /* <DEDUP_REMOVED lines=12> */
[----:B------:R1:W1:Y:S04]  /*ecb0*/  SHFL.IDX PT, R2, R18, RZ, 0x181f ;  /* 0x00181fff12027589 */ /* 0x00026800000e0000 */
[----:B------:R1:W1:Y:S01]  /*ecc0*/  SHFL.IDX PT, R3, R16, RZ, 0x181f ;  /* 0x00181fff10037589 */ /* 0x00026200000e0000 */
[----:B------:R-:W-:Y:S05]  /*ecd0*/  @P0 BRA `(.L_x_761) ;  /* 0x000000c000000947 */ /* 0x000fea0003800000 */
[----:B-1234-:R-:W1:Y:S01]  /*ece0*/  LDS.128 R12, [R0+0x80] ;  /* 0x00008000000c7984 */ /* 0x01ee620000000c00 */
[----:B------:R-:W-:-:S02]  /*ecf0*/  IADD3 R4, R6, 0x40, RZ ;  /* 0x0000004006047810 */ /* 0x000fc40007ffe0ff */
[----:B------:R-:W-:Y:S01]  /*ed00*/  ISETP.GE.AND P1, PT, R6, c[0x0][0x3c8], PT ;  /* 0x0000f20006007a0c */ /* 0x000fe20003f26270 */
[----:B------:R2:W3:Y:S01]  /*ed10*/  LDS.128 R8, [R0+0x4080] ;  /* 0x0040800000087984 */ /* 0x0004e20000000c00 */
[----:B------:R-:W-:-:S13]  /*ed20*/  ISETP.GE.AND P0, PT, R4, c[0x0][0x3c8], PT ;  /* 0x0000f20004007a0c */ /* 0x000fda0003f06270 */
[----:B--2---:R-:W-:-:S04]  /*ed30*/  @!P0 SHF.R.S32.HI R0, RZ, 0x1f, R4 ;  /* 0x0000001fff008819 */ /* 0x004fc80000011404 */
[----:B------:R-:W-:Y:S01]  /*ed40*/  @!P0 LEA.HI R0, R0, R4, RZ, 0x3 ;  /* 0x0000000400008211 */ /* 0x000fe200078f18ff */
[----:B------:R-:W-:-:S03]  /*ed50*/  @!P1 IMAD.WIDE R4, R6, 0x2, R2 ;  /* 0x0000000206049825 */ /* 0x000fc600078e0202 */
[----:B------:R-:W-:-:S05]  /*ed60*/  @!P0 LOP3.LUT R0, R0, 0xfffffff8, RZ, 0xc0, !PT ;  /* 0xfffffff800008812 */ /* 0x000fca00078ec0ff */
[----:B------:R-:W-:Y:S01]  /*ed70*/  @!P0 IMAD.WIDE R2, R0, 0x2, R2 ;  /* 0x0000000200028825 */ /* 0x000fe200078e0202 */
[----:B-1----:R1:W-:Y:S04]  /*ed80*/  @!P1 ST.E.128 [R4.64], R12 ;  /* 0x0000000c04009985 */ /* 0x0023e8000c101d0c */
[----:B---3--:R1:W-:Y:S02]  /*ed90*/  @!P0 ST.E.128 [R2.64], R8 ;  /* 0x0000000802008985 */ /* 0x0083e4000c101d0c */
.L_x_761:
[----:B--234-:R-:W-:Y:S05]  /*eda0*/  BSYNC B0 ;  /* 0x0000000000007941 */ /* 0x01cfea0003800000 */
.L_x_760:
[----:B-1----:R-:W-:Y:S01]  /*edb0*/  IADD3 R0, R7, 0x10, RZ ;  /* 0x0000001007007810 */ /* 0x002fe20007ffe0ff */
[----:B------:R1:W2:Y:S01]  /*edc0*/  SHFL.IDX PT, R3, R16, 0x1, 0x181f ;  /* 0x00381f0010037f89 */ /* 0x0002a200000e0000 */
[----:B------:R-:W-:Y:S02]  /*edd0*/  BSSY B0, `(.L_x_762) ;  /* 0x000000e000007945 */ /* 0x000fe40003800000 */
[----:B------:R-:W-:Y:S01]  /*ede0*/  ISETP.GE.AND P0, PT, R0, R17, PT ;  /* 0x000000110000720c */ /* 0x000fe20003f06270 */
[----:B------:R1:W3:-:S12]  /*edf0*/  SHFL.IDX PT, R2, R18, 0x1, 0x181f ;  /* 0x00381f0012027f89 */ /* 0x0002d800000e0000 */
[----:B------:R-:W-:Y:S05]  /*ee00*/  @P0 BRA `(.L_x_763) ;  /* 0x000000a000000947 */ /* 0x000fea0003800000 */
[C---:B------:R-:W-:Y:S02]  /*ee10*/  IADD3 R4, R6.reuse, 0x40, RZ ;  /* 0x0000004006047810 */ /* 0x040fe40007ffe0ff */
[----:B------:R-:W-:Y:S02]  /*ee20*/  ISETP.GE.AND P1, PT, R6, c[0x0][0x3c8], PT ;  /* 0x0000f20006007a0c */ /* 0x000fe40003f26270 */
[----:B------:R-:W-:-:S13]  /*ee30*/  ISETP.GE.AND P0, PT, R4, c[0x0][0x3c8], PT ;  /* 0x0000f20004007a0c */ /* 0x000fda0003f06270 */
[----:B------:R-:W-:-:S04]  /*ee40*/  @!P0 SHF.R.S32.HI R0, RZ, 0x1f, R4 ;  /* 0x0000001fff008819 */ /* 0x000fc80000011404 */
[----:B------:R-:W-:Y:S01]  /*ee50*/  @!P0 LEA.HI R0, R0, R4, RZ, 0x3 ;  /* 0x0000000400008211 */ /* 0x000fe200078f18ff */
[----:B--23--:R-:W-:-:S03]  /*ee60*/  @!P1 IMAD.WIDE R4, R6, 0x2, R2 ;  /* 0x0000000206049825 */ /* 0x00cfc600078e0202 */
[----:B------:R-:W-:Y:S02]  /*ee70*/  @!P0 LOP3.LUT R0, R0, 0xfffffff8, RZ, 0xc0, !PT ;  /* 0xfffffff800008812 */ /* 0x000fe400078ec0ff */
[----:B------:R2:W-:Y:S03]  /*ee80*/  @!P1 ST.E.128 [R4.64], R24 ;  /* 0x0000001804009985 */ /* 0x0005e6000c101d0c */
[----:B------:R-:W-:-:S05]  /*ee90*/  @!P0 IMAD.WIDE R2, R0, 0x2, R2 ;  /* 0x0000000200028825 */ /* 0x000fca00078e0202 */
[----:B------:R2:W-:Y:S02]  /*eea0*/  @!P0 ST.E.128 [R2.64], R20 ;  /* 0x0000001402008985 */ /* 0x0005e4000c101d0c */
.L_x_763:
[----:B------:R-:W-:Y:S05]  /*eeb0*/  BSYNC B0 ;  /* 0x0000000000007941 */ /* 0x000fea0003800000 */
.L_x_762:
[----:B------:R-:W-:Y:S01]  /*eec0*/  IADD3 R0, R7, 0x20, RZ ;  /* 0x0000002007007810 */ /* 0x000fe20007ffe0ff */
[----:B--2---:R2:W4:Y:S01]  /*eed0*/  SHFL.IDX PT, R3, R16, 0x2, 0x181f ;  /* 0x00581f0010037f89 */ /* 0x00452200000e0000 */
[----:B------:R-:W-:Y:S02]  /*eee0*/  BSSY B0, `(.L_x_764) ;  /* 0x000000e000007945 */ /* 0x000fe40003800000 */
[----:B------:R-:W-:Y:S01]  /*eef0*/  ISETP.GE.AND P0, PT, R0, R17, PT ;  /* 0x000000110000720c */ /* 0x000fe20003f06270 */
[----:B---3--:R2:W3:-:S12]  /*ef00*/  SHFL.IDX PT, R2, R18, 0x2, 0x181f ;  /* 0x00581f0012027f89 */ /* 0x0084d800000e0000 */
[----:B------:R-:W-:Y:S05]  /*ef10*/  @P0 BRA `(.L_x_765) ;  /* 0x000000a000000947 */ /* 0x000fea0003800000 */
[C---:B------:R-:W-:Y:S02]  /*ef20*/  IADD3 R4, R6.reuse, 0x40, RZ ;  /* 0x0000004006047810 */ /* 0x040fe40007ffe0ff */
[----:B------:R-:W-:Y:S02]  /*ef30*/  ISETP.GE.AND P1, PT, R6, c[0x0][0x3c8], PT ;  /* 0x0000f20006007a0c */ /* 0x000fe40003f26270 */
[----:B------:R-:W-:-:S13]  /*ef40*/  ISETP.GE.AND P0, PT, R4, c[0x0][0x3c8], PT ;  /* 0x0000f20004007a0c */ /* 0x000fda0003f06270 */
[----:B------:R-:W-:-:S04]  /*ef50*/  @!P0 SHF.R.S32.HI R0, RZ, 0x1f, R4 ;  /* 0x0000001fff008819 */ /* 0x000fc80000011404 */
[----:B------:R-:W-:Y:S01]  /*ef60*/  @!P0 LEA.HI R0, R0, R4, RZ, 0x3 ;  /* 0x0000000400008211 */ /* 0x000fe200078f18ff */
[----:B---34-:R-:W-:-:S03]  /*ef70*/  @!P1 IMAD.WIDE R4, R6, 0x2, R2 ;  /* 0x0000000206049825 */ /* 0x018fc600078e0202 */
[----:B------:R-:W-:Y:S02]  /*ef80*/  @!P0 LOP3.LUT R0, R0, 0xfffffff8, RZ, 0xc0, !PT ;  /* 0xfffffff800008812 */ /* 0x000fe400078ec0ff */
[----:B------:R3:W-:Y:S03]  /*ef90*/  @!P1 ST.E.128 [R4.64], R32 ;  /* 0x0000002004009985 */ /* 0x0007e6000c101d0c */
[----:B------:R-:W-:-:S05]  /*efa0*/  @!P0 IMAD.WIDE R2, R0, 0x2, R2 ;  /* 0x0000000200028825 */ /* 0x000fca00078e0202 */
[----:B------:R3:W-:Y:S02]  /*efb0*/  @!P0 ST.E.128 [R2.64], R28 ;  /* 0x0000001c02008985 */ /* 0x0007e4000c101d0c */
.L_x_765:
[----:B------:R-:W-:Y:S05]  /*efc0*/  BSYNC B0 ;  /* 0x0000000000007941 */ /* 0x000fea0003800000 */
.L_x_764:
[----:B------:R-:W-:Y:S01]  /*efd0*/  IADD3 R0, R7, 0x30, RZ ;  /* 0x0000003007007810 */ /* 0x000fe20007ffe0ff */
[----:B---34-:R3:W4:Y:S01]  /*efe0*/  SHFL.IDX PT, R3, R16, 0x3, 0x181f ;  /* 0x00781f0010037f89 */ /* 0x01872200000e0000 */
[----:B------:R-:W-:Y:S02]  /*eff0*/  BSSY B0, `(.L_x_766) ;  /* 0x000000e000007945 */ /* 0x000fe40003800000 */
[----:B------:R-:W-:Y:S01]  /*f000*/  ISETP.GE.AND P0, PT, R0, R17, PT ;  /* 0x000000110000720c */ /* 0x000fe20003f06270 */
[----:B------:R3:W1:-:S12]  /*f010*/  SHFL.IDX PT, R2, R18, 0x3, 0x181f ;  /* 0x00781f0012027f89 */ /* 0x00065800000e0000 */
[----:B------:R-:W-:Y:S05]  /*f020*/  @P0 BRA `(.L_x_767) ;  /* 0x000000a000000947 */ /* 0x000fea0003800000 */
[C---:B------:R-:W-:Y:S02]  /*f030*/  IADD3 R4, R6.reuse, 0x40, RZ ;  /* 0x0000004006047810 */ /* 0x040fe40007ffe0ff */
[----:B------:R-:W-:Y:S02]  /*f040*/  ISETP.GE.AND P1, PT, R6, c[0x0][0x3c8], PT ;  /* 0x0000f20006007a0c */ /* 0x000fe40003f26270 */
[----:B------:R-:W-:-:S13]  /*f050*/  ISETP.GE.AND P0, PT, R4, c[0x0][0x3c8], PT ;  /* 0x0000f20004007a0c */ /* 0x000fda0003f06270 */
[----:B------:R-:W-:-:S04]  /*f060*/  @!P0 SHF.R.S32.HI R0, RZ, 0x1f, R4 ;  /* 0x0000001fff008819 */ /* 0x000fc80000011404 */
[----:B------:R-:W-:Y:S01]  /*f070*/  @!P0 LEA.HI R0, R0, R4, RZ, 0x3 ;  /* 0x0000000400008211 */ /* 0x000fe200078f18ff */
[----:B-1--4-:R-:W-:-:S03]  /*f080*/  @!P1 IMAD.WIDE R4, R6, 0x2, R2 ;  /* 0x0000000206049825 */ /* 0x012fc600078e0202 */
[----:B------:R-:W-:Y:S02]  /*f090*/  @!P0 LOP3.LUT R0, R0, 0xfffffff8, RZ, 0xc0, !PT ;  /* 0xfffffff800008812 */ /* 0x000fe400078ec0ff */
[----:B------:R1:W-:Y:S03]  /*f0a0*/  @!P1 ST.E.128 [R4.64], R40 ;  /* 0x0000002804009985 */ /* 0x0003e6000c101d0c */
[----:B------:R-:W-:-:S05]  /*f0b0*/  @!P0 IMAD.WIDE R2, R0, 0x2, R2 ;  /* 0x0000000200028825 */ /* 0x000fca00078e0202 */
[----:B------:R1:W-:Y:S02]  /*f0c0*/  @!P0 ST.E.128 [R2.64], R36 ;  /* 0x0000002402008985 */ /* 0x0003e4000c101d0c */
.L_x_767:
[----:B------:R-:W-:Y:S05]  /*f0d0*/  BSYNC B0 ;  /* 0x0000000000007941 */ /* 0x000fea0003800000 */
.L_x_766:
[----:B------:R-:W-:Y:S01]  /*f0e0*/  IADD3 R0, R7, 0x40, RZ ;  /* 0x0000004007007810 */ /* 0x000fe20007ffe0ff */
[----:B-1--4-:R1:W4:Y:S01]  /*f0f0*/  SHFL.IDX PT, R3, R16, 0x4, 0x181f ;  /* 0x00981f0010037f89 */ /* 0x01232200000e0000 */
[----:B------:R-:W-:Y:S02]  /*f100*/  BSSY B0, `(.L_x_768) ;  /* 0x000000e000007945 */ /* 0x000fe40003800000 */
[----:B------:R-:W-:Y:S01]  /*f110*/  ISETP.GE.AND P0, PT, R0, R17, PT ;  /* 0x000000110000720c */ /* 0x000fe20003f06270 */
[----:B------:R1:W2:-:S12]  /*f120*/  SHFL.IDX PT, R2, R18, 0x4, 0x181f ;  /* 0x00981f0012027f89 */ /* 0x00029800000e0000 */
[----:B------:R-:W-:Y:S05]  /*f130*/  @P0 BRA `(.L_x_769) ;  /* 0x000000a000000947 */ /* 0x000fea0003800000 */
[C---:B------:R-:W-:Y:S02]  /*f140*/  IADD3 R4, R6.reuse, 0x40, RZ ;  /* 0x0000004006047810 */ /* 0x040fe40007ffe0ff */
[----:B------:R-:W-:Y:S02]  /*f150*/  ISETP.GE.AND P1, PT, R6, c[0x0][0x3c8], PT ;  /* 0x0000f20006007a0c */ /* 0x000fe40003f26270 */
[----:B------:R-:W-:-:S13]  /*f160*/  ISETP.GE.AND P0, PT, R4, c[0x0][0x3c8], PT ;  /* 0x0000f20004007a0c */ /* 0x000fda0003f06270 */
[----:B------:R-:W-:-:S04]  /*f170*/  @!P0 SHF.R.S32.HI R0, RZ, 0x1f, R4 ;  /* 0x0000001fff008819 */ /* 0x000fc80000011404 */
[----:B------:R-:W-:Y:S01]  /*f180*/  @!P0 LEA.HI R0, R0, R4, RZ, 0x3 ;  /* 0x0000000400008211 */ /* 0x000fe200078f18ff */
[----:B--2-4-:R-:W-:-:S03]  /*f190*/  @!P1 IMAD.WIDE R4, R6, 0x2, R2 ;  /* 0x0000000206049825 */ /* 0x014fc600078e0202 */
[----:B------:R-:W-:Y:S02]  /*f1a0*/  @!P0 LOP3.LUT R0, R0, 0xfffffff8, RZ, 0xc0, !PT ;  /* 0xfffffff800008812 */ /* 0x000fe400078ec0ff */
[----:B------:R2:W-:Y:S03]  /*f1b0*/  @!P1 ST.E.128 [R4.64], R48 ;  /* 0x0000003004009985 */ /* 0x0005e6000c101d0c */
[----:B------:R-:W-:-:S05]  /*f1c0*/  @!P0 IMAD.WIDE R2, R0, 0x2, R2 ;  /* 0x0000000200028825 */ /* 0x000fca00078e0202 */
[----:B------:R2:W-:Y:S02]  /*f1d0*/  @!P0 ST.E.128 [R2.64], R44 ;  /* 0x0000002c02008985 */ /* 0x0005e4000c101d0c */
.L_x_769:
[----:B------:R-:W-:Y:S05]  /*f1e0*/  BSYNC B0 ;  /* 0x0000000000007941 */ /* 0x000fea0003800000 */
.L_x_768:
[----:B------:R-:W-:Y:S01]  /*f1f0*/  IADD3 R0, R7, 0x50, RZ ;  /* 0x0000005007007810 */ /* 0x000fe20007ffe0ff */
[----:B--2-4-:R2:W4:Y:S01]  /*f200*/  SHFL.IDX PT, R3, R16, 0x5, 0x181f ;  /* 0x00b81f0010037f89 */ /* 0x01452200000e0000 */
        /* <DEDUP_REMOVED lines=14> */
.L_x_771:
[----:B------:R-:W-:Y:S05]  /*f2f0*/  BSYNC B0 ;  /* 0x0000000000007941 */ /* 0x000fea0003800000 */
.L_x_770:
        /* <DEDUP_REMOVED lines=16> */
.L_x_773:
[----:B------:R-:W-:Y:S05]  /*f400*/  BSYNC B0 ;  /* 0x0000000000007941 */ /* 0x000fea0003800000 */
.L_x_772:
[----:B------:R-:W-:Y:S01]  /*f410*/  IADD3 R0, R7, 0x70, RZ ;  /* 0x0000007007007810 */ /* 0x000fe20007ffe0ff */
[----:B--2-4-:R2:W4:Y:S03]  /*f420*/  SHFL.IDX PT, R3, R16, 0x7, 0x181f ;  /* 0x00f81f0010037f89 */ /* 0x01452600000e0000 */
[----:B------:R-:W-:Y:S01]  /*f430*/  ISETP.GE.AND P0, PT, R0, R17, PT ;  /* 0x000000110000720c */ /* 0x000fe20003f06270 */
[----:B------:R2:W1:-:S12]  /*f440*/  SHFL.IDX PT, R2, R18, 0x7, 0x181f ;  /* 0x00f81f0012027f89 */ /* 0x00045800000e0000 */
[----:B------:R-:W-:Y:S05]  /*f450*/  @P0 EXIT ;  /* 0x000000000000094d */ /* 0x000fea0003800000 */
[C---:B------:R-:W-:Y:S02]  /*f460*/  ISETP.GE.AND P0, PT, R6.reuse, c[0x0][0x3c8], PT ;  /* 0x0000f20006007a0c */ /* 0x040fe40003f06270 */
[----:B------:R-:W-:-:S11]  /*f470*/  IADD3 R0, R6, 0x40, RZ ;  /* 0x0000004006007810 */ /* 0x000fd60007ffe0ff */
        /* <DEDUP_REMOVED lines=10> */
.L_x_758:
        /* <DEDUP_REMOVED lines=31> */
.L_x_774:
        /* <DEDUP_REMOVED lines=43> */
.L_x_776:
[----:B------:R-:W-:Y:S05]  /*f9c0*/  BSYNC B0 ;  /* 0x0000000000007941 */ /* 0x000fea0003800000 */
.L_x_775:
        /* <DEDUP_REMOVED lines=17> */
[----:B------:R-:W-:Y:S02]  /*fae0*/  LEA R0, R7, R8, 0x4 ;  /* 0x0000000807007211 */ /* 0x000fe400078e20ff */
[----:B------:R-:W-:Y:S02]  /*faf0*/  UIMAD UR7, UR8, UR5, UR7 ;  /* 0x00000005080772a4 */ /* 0x000fe4000f8e0207 */
[----:B------:R-:W-:Y:S01]  /*fb00*/  UIMAD.WIDE.U32 UR8, UR8, UR4, UR16 ;  /* 0x00000004080872a5 */ /* 0x000fe2000f8e0010 */
[C---:B--2---:R-:W-:Y:S02]  /*fb10*/  IMAD R0, R12.reuse, 0x80, R0 ;  /* 0x000000800c007824 */ /* 0x044fe400078e0200 */
        /* <DEDUP_REMOVED lines=21> */
[----:B------:R-:W-:Y:S01]  /*fc70*/  IMAD.IADD R3, R3, 0x1, R6 ;  /* 0x0000000103037824 */ /* 0x000fe200078e0206 */
[----:B------:R-:W-:Y:S01]  /*fc80*/  SHF.L.U32 R6, R7, 0x3, RZ ;  /* 0x0000000307067819 */ /* 0x000fe200000006ff */
[C---:B------:R-:W-:Y:S02]  /*fc90*/  IMAD R0, R5.reuse, c[0x0][0x3dc], R0 ;  /* 0x0000f70005007a24 */ /* 0x040fe400078e0200 */
[----:B------:R-:W-:Y:S01]  /*fca0*/  IMAD.WIDE.U32 R2, R5, c[0x0][0x3d8], R2 ;  /* 0x0000f60005027a25 */ /* 0x000fe200078e0002 */
[----:B------:R-:W-:-:S04]  /*fcb0*/  IADD3 R7, R6, 0x40, RZ ;  /* 0x0000004006077810 */ /* 0x000fc80007ffe0ff */
        /* <DEDUP_REMOVED lines=16> */
.L_x_778:
[----:B------:R-:W-:Y:S05]  /*fdc0*/  BSYNC B0 ;  /* 0x0000000000007941 */ /* 0x000fea0003800000 */
.L_x_777:
        /* <DEDUP_REMOVED lines=15> */
.L_x_780:
[----:B------:R-:W-:Y:S05]  /*fec0*/  BSYNC B0 ;  /* 0x0000000000007941 */ /* 0x000fea0003800000 */
.L_x_779:
[----:B------:R-:W-:Y:S01]  /*fed0*/  IADD3 R0, R8, 0x20, RZ ;  /* 0x0000002008007810 */ /* 0x000fe20007ffe0ff */
[----:B---3--:R3:W1:Y:S01]  /*fee0*/  SHFL.IDX PT, R3, R9, 0x2, 0x181f ;  /* 0x00581f0009037f89 */ /* 0x00866200000e0000 */
        /* <DEDUP_REMOVED lines=13> */
.L_x_782:
[----:B------:R-:W-:Y:S05]  /*ffc0*/  BSYNC B0 ;  /* 0x0000000000007941 */ /* 0x000fea0003800000 */
.L_x_781:
[----:B------:R-:W-:Y:S01]  /*ffd0*/  IADD3 R0, R8, 0x30, RZ ;  /* 0x0000003008007810 */ /* 0x000fe20007ffe0ff */
[----:B-1----:R1:W2:Y:S01]  /*ffe0*/  SHFL.IDX PT, R3, R9, 0x3, 0x181f ;  /* 0x00781f0009037f89 */ /* 0x0022a200000e0000 */
[----:B------:R-:W-:Y:S02]  /*fff0*/  BSSY B0, `(.L_x_783) ;  /* 0x000000d000007945 */ /* 0x000fe40003800000 */
[----:B------:R-:W-:Y:S01]  /*10000*/  ISETP.GE.AND P0, PT, R0, R10, PT ;  /* 0x0000000a0000720c */ /* 0x000fe20003f06270 */
[----:B----4-:R1:W4:-:S12]  /*10010*/  SHFL.IDX PT, R2, R11, 0x3, 0x181f ;  /* 0x00781f000b027f89 */ /* 0x01031800000e0000 */
        /* <DEDUP_REMOVED lines=8> */
[----:B------:R-:W-:-:S05]  /*100a0*/  @!P0 IMAD.WIDE R2, R0, 0x2, R2 ;  /* 0x0000000200028825 */ /* 0x000fca00078e0202 */
[----:B------:R2:W-:Y:S02]  /*100b0*/  @!P0 ST.E.128 [R2.64], RZ ;  /* 0x000000ff02008985 */ /* 0x0005e4000c101d0c */
.L_x_784:
[----:B------:R-:W-:Y:S05]  /*100c0*/  BSYNC B0 ;  /* 0x0000000000007941 */ /* 0x000fea0003800000 */
.L_x_783:
[----:B------:R-:W-:Y:S01]  /*100d0*/  IADD3 R0, R8, 0x40, RZ ;  /* 0x0000004008007810 */ /* 0x000fe20007ffe0ff */
[----:B--2---:R2:W1:Y:S01]  /*100e0*/  SHFL.IDX PT, R3, R9, 0x4, 0x181f ;  /* 0x00981f0009037f89 */ /* 0x00446200000e0000 */
        /* <DEDUP_REMOVED lines=13> */
.L_x_786:
[----:B------:R-:W-:Y:S05]  /*101c0*/  BSYNC B0 ;  /* 0x0000000000007941 */ /* 0x000fea0003800000 */
.L_x_785:
        /* <DEDUP_REMOVED lines=15> */
.L_x_788:
[----:B------:R-:W-:Y:S05]  /*102c0*/  BSYNC B0 ;  /* 0x0000000000007941 */ /* 0x000fea0003800000 */
.L_x_787:
        /* <DEDUP_REMOVED lines=15> */
.L_x_790:
[----:B------:R-:W-:Y:S05]  /*103c0*/  BSYNC B0 ;  /* 0x0000000000007941 */ /* 0x000fea0003800000 */
.L_x_789:
        /* <DEDUP_REMOVED lines=16> */
.L_x_791:
        /* <DEDUP_REMOVED lines=11> */
.L_x_4342:


//--------------------- .text._ZN7cutlass13device_kernelIN5flash19enable_sm80_to_sm89INS1_16FlashAttnFwdSm80INS1_25CollectiveMainloopFwdSm80ILi4ELi1ELb0EN4cute5tupleIJNS5_1CILi128EEENS7_ILi64EEES8_EEELi128ENS_10bfloat16_tEfNS_4arch4Sm80ELb0ELb0ELb1ELb1ELb1ELb1ELb1ELb0EEENS1_21CollectiveEpilogueFwdINS6_IJS8_S8_S9_EEENS6_IJNS7_ILi1EEESH_SH_EEESB_SD_Li128ELb1ELb1ELb0ELb0EEENS1_19SingleTileSchedulerILb1ELb0ELb1ELi128EEEEEEEEEvNT_6ParamsE --------------------------
	.section	.text._ZN7cutlass13device_kernelIN5flash19enable_sm80_to_sm89INS1_16FlashAttnFwdSm80INS1_25CollectiveMainloopFwdSm80ILi4ELi1ELb0EN4cute5tupleIJNS5_1CILi128EEENS7_ILi64EEES8_EEELi128ENS_10bfloat16_tEfNS_4arch4Sm80ELb0ELb0ELb1ELb1ELb1ELb1ELb1ELb0EEENS1_21CollectiveEpilogueFwdINS6_IJS8_S8_S9_EEENS6_IJNS7_ILi1EEESH_SH_EEESB_SD_Li128ELb1ELb1ELb0ELb0EEENS1_19SingleTileSchedulerILb1ELb0ELb1ELi128EEEEEEEEEvNT_6ParamsE,"ax",@progbits
	.sectioninfo	@"SHI_REGISTERS=255"
	.align	128
.text._ZN7cutlass13device_kernelIN5flash19enable_sm80_to_sm89INS1_16FlashAttnFwdSm80INS1_25CollectiveMainloopFwdSm80ILi4ELi1ELb0EN4cute5tupleIJNS5_1CILi128EEENS7_ILi64EEES8_EEELi128ENS_10bfloat16_tEfNS_4arch4Sm80ELb0ELb0ELb1ELb1ELb1ELb1ELb1ELb0EEENS1_21CollectiveEpilogueFwdINS6_IJS8_S8_S9_EEENS6_IJNS7_ILi1EEESH_SH_EEESB_SD_Li128ELb1ELb1ELb0ELb0EEENS1_19SingleTileSchedulerILb1ELb0ELb1ELi128EEEEEEEEEvNT_6ParamsE:
        .type           _ZN7cutlass13device_kernelIN5flash19enable_sm80_to_sm89INS1_16FlashAttnFwdSm80INS1_25CollectiveMainloopFwdSm80ILi4ELi1ELb0EN4cute5tupleIJNS5_1CILi128EEENS7_ILi64EEES8_EEELi128ENS_10bfloat16_tEfNS_4arch4Sm80ELb0ELb0ELb1ELb1ELb1ELb1ELb1ELb0EEENS1_21CollectiveEpilogueFwdINS6_IJS8_S8_S9_EEENS6_IJNS7_ILi1EEESH_SH_EEESB_SD_Li128ELb1ELb1ELb0ELb0EEENS1_19SingleTileSchedulerILb1ELb0ELb1ELi128EEEEEEEEEvNT_6ParamsE,@function
        .size           _ZN7cutlass13device_kernelIN5flash19enable_sm80_to_sm89INS1_16FlashAttnFwdSm80INS1_25CollectiveMainloopFwdSm80ILi4ELi1ELb0EN4cute5tupleIJNS5_1CILi128EEENS7_ILi64EEES8_EEELi128ENS_10bfloat16_tEfNS_4arch4Sm80ELb0ELb0ELb1ELb1ELb1ELb1ELb1ELb0EEENS1_21CollectiveEpilogueFwdINS6_IJS8_S8_S9_EEENS6_IJNS7_ILi1EEESH_SH_EEESB_SD_Li128ELb1ELb1ELb0ELb0EEENS1_19SingleTileSchedulerILb1ELb0ELb1ELi128EEEEEEEEEvNT_6ParamsE,(.L_x_4343 - _ZN7cutlass13device_kernelIN5flash19enable_sm80_to_sm89INS1_16FlashAttnFwdSm80INS1_25CollectiveMainloopFwdSm80ILi4ELi1ELb0EN4cute5tupleIJNS5_1CILi128EEENS7_ILi64EEES8_EEELi128ENS_10bfloat16_tEfNS_4arch4Sm80ELb0ELb0ELb1ELb1ELb1ELb1ELb1ELb0EEENS1_21CollectiveEpilogueFwdINS6_IJS8_S8_S9_EEENS6_IJNS7_ILi1EEESH_SH_EEESB_SD_Li128ELb1ELb1ELb0ELb0EEENS1_19SingleTileSchedulerILb1ELb0ELb1ELi128EEEEEEEEEvNT_6ParamsE)
        .other          _ZN7cutlass13device_kernelIN5flash19enable_sm80_to_sm89INS1_16FlashAttnFwdSm80INS1_25CollectiveMainloopFwdSm80ILi4ELi1ELb0EN4cute5tupleIJNS5_1CILi128EEENS7_ILi64EEES8_EEELi128ENS_10bfloat16_tEfNS_4arch4Sm80ELb0ELb0ELb1ELb1ELb1ELb1ELb1ELb0EEENS1_21CollectiveEpilogueFwdINS6_IJS8_S8_S9_EEENS6_IJNS7_ILi1EEESH_SH_EEESB_SD_Li128ELb1ELb1ELb0ELb0EEENS1_19SingleTileSchedulerILb1ELb0ELb1ELi128EEEEEEEEEvNT_6ParamsE,@"STO_CUDA_ENTRY STV_DEFAULT"
_ZN7cutlass13device_kernelIN5flash19enable_sm80_to_sm89INS1_16FlashAttnFwdSm80INS1_25CollectiveMainloopFwdSm80ILi4ELi1ELb0EN4cute5tupleIJNS5_1CILi128EEENS7_ILi64EEES8_EEELi128ENS_10bfloat16_tEfNS_4arch4Sm80ELb0ELb0ELb1ELb1ELb1ELb1ELb1ELb0EEENS1_21CollectiveEpilogueFwdINS6_IJS8_S8_S9_EEENS6_IJNS7_ILi1EEESH_SH_EEESB_SD_Li128ELb1ELb1ELb0ELb0EEENS1_19SingleTileSchedulerILb1ELb0ELb1ELi128EEEEEEEEEvNT_6ParamsE:
        /* <DEDUP_REMOVED lines=21> */
.L_x_793:
        /* <DEDUP_REMOVED lines=13> */
.L_x_795:
[----:B------:R-:W-:Y:S02]  /*0220*/  ULDC UR6, c[0x0][0x54c] ;  /* 0x0001530000067ab9 */ /* 0x000fe40000000800 */
.L_x_794:
[----:B------:R-:W-:Y:S02]  /*0230*/  ULDC UR4, c[0x0][0x548] ;  /* 0x0001520000047ab9 */ /* 0x000fe40000000800 */
[----:B------:R-:W-:-:S02]  /*0240*/  USHF.L.U32 UR5, UR17, 0x7, URZ ;  /* 0x0000000711057899 */ /* 0x000fc4000800063f */
[----:B------:R-:W-:-:S04]  /*0250*/  UIMAD UR4, UR6, UR4, URZ ;  /* 0x00000004060472a4 */ /* 0x000fc8000f8e023f */
[----:B------:R-:W-:-:S04]  /*0260*/  UISETP.GE.AND UP0, UPT, UR5, UR4, UPT ;  /* 0x000000040500728c */ /* 0x000fc8000bf06270 */
[----:B------:R-:W-:Y:S01]  /*0270*/  USEL UR24, UR24, 0xffffffff, !UP0 ;  /* 0xffffffff18187887 */ /* 0x000fe2000c000000 */
[----:B------:R-:W-:Y:S05]  /*0280*/  BRA `(.L_x_796) ;  /* 0x000001b000007947 */ /* 0x000fea0003800000 */
.L_x_792:
        /* <DEDUP_REMOVED lines=8> */
.L_x_797:
        /* <DEDUP_REMOVED lines=13> */
.L_x_799:
[----:B------:R-:W-:Y:S02]  /*03e0*/  ULDC UR6, c[0x0][0x54c] ;  /* 0x0001530000067ab9 */ /* 0x000fe40000000800 */
.L_x_798:
[----:B------:R-:W-:Y:S02]  /*03f0*/  ULDC UR4, c[0x0][0x548] ;  /* 0x0001520000047ab9 */ /* 0x000fe40000000800 */
[----:B------:R-:W-:-:S02]  /*0400*/  USHF.L.U32 UR5, UR17, 0x7, URZ ;  /* 0x0000000711057899 */ /* 0x000fc4000800063f */
[----:B------:R-:W-:-:S04]  /*0410*/  UIMAD UR4, UR6, UR4, URZ ;  /* 0x00000004060472a4 */ /* 0x000fc8000f8e023f */
[----:B------:R-:W-:-:S04]  /*0420*/  UISETP.GE.AND UP0, UPT, UR5, UR4, UPT ;  /* 0x000000040500728c */ /* 0x000fc8000bf06270 */
[----:B------:R-:W-:-:S06]  /*0430*/  USEL UR24, UR24, 0xffffffff, !UP0 ;  /* 0xffffffff18187887 */ /* 0x000fcc000c000000 */
.L_x_796:
        /* <DEDUP_REMOVED lines=64> */
.L_x_800:
        /* <DEDUP_REMOVED lines=10> */
.L_x_801:
[----:B------:R-:W-:Y:S05]  /*08e0*/  @!P4 BRA `(.L_x_802) ;  /* 0x000000500000c947 */ /* 0x000fea0003800000 */
[----:B-1--4-:R1:W4:Y:S04]  /*08f0*/  LDG.E R0, [R4.64] ;  /* 0x0000002204007981 */ /* 0x012328000c1e1900 */
[----:B-1-3--:R-:W3:Y:S01]  /*0900*/  LDG.E R4, [R4.64+0x4] ;  /* 0x0000042204047981 */ /* 0x00aee2000c1e1900 */
[----:B----4-:R-:W1:Y:S08]  /*0910*/  R2UR UR22, R0 ;  /* 0x00000000001673c2 */ /* 0x010e7000000e0000 */
[----:B---3--:R-:W1:Y:S02]  /*0920*/  R2UR UR4, R4 ;  /* 0x00000000040473c2 */ /* 0x008e6400000e0000 */
[----:B-1----:R-:W-:-:S06]  /*0930*/  UIADD3 UR22, -UR22, UR4, URZ ;  /* 0x0000000416167290 */ /* 0x002fcc000fffe13f */
.L_x_802:
[----:B-1--4-:R1:W4:Y:S01]  /*0940*/  @P0 LDG.E R0, [R2.64] ;  /* 0x0000002202000981 */ /* 0x012322000c1e1900 */
[----:B------:R-:W-:-:S03]  /*0950*/  ULDC.64 UR4, c[0x0][0x378] ;  /* 0x0000de0000047ab9 */ /* 0x000fc60000000a00 */
[----:B-1-3--:R-:W3:Y:S01]  /*0960*/  @P0 LDG.E R2, [R2.64+0x4] ;  /* 0x0000042202020981 */ /* 0x00aee2000c1e1900 */
[----:B------:R-:W-:Y:S01]  /*0970*/  UISETP.NE.U32.AND UP0, UPT, URZ, UR4, UPT ;  /* 0x000000043f00728c */ /* 0x000fe2000bf05070 */
[----:B------:R-:W-:-:S03]  /*0980*/  IMAD.U32 R143, RZ, RZ, UR22 ;  /* 0x00000016ff8f7e24 */ /* 0x000fc6000f8e00ff */
[----:B------:R-:W-:-:S03]  /*0990*/  UISETP.NE.AND.EX UP0, UPT, URZ, UR5, UPT, UP0 ;  /* 0x000000053f00728c */ /* 0x000fc6000bf05300 */
[----:B------:R-:W-:-:S03]  /*09a0*/  ULDC.64 UR4, c[0x0][0x378] ;  /* 0x0000de0000047ab9 */ /* 0x000fc60000000a00 */
[----:B------:R-:W-:-:S05]  /*09b0*/  PLOP3.LUT P1, PT, PT, PT, UP0, 0x80, 0x0 ;  /* 0x000000000000781c */ /* 0x000fca0003f2f008 */
[----:B------:R-:W-:-:S06]  /*09c0*/  @UP0 UIMAD.WIDE UR4, UR24, UR45, UR4 ;  /* 0x0000002d180402a5 */ /* 0x000fcc000f8e0204 */
[----:B------:R-:W-:Y:S01]  /*09d0*/  MOV R4, UR4 ;  /* 0x0000000400047c02 */ /* 0x000fe20008000f00 */
[----:B------:R-:W-:-:S05]  /*09e0*/  IMAD.U32 R5, RZ, RZ, UR5 ;  /* 0x00000005ff057e24 */ /* 0x000fca000f8e00ff */
[----:B------:R1:W5:Y:S01]  /*09f0*/  @P1 LDG.E R143, [R4.64] ;  /* 0x00000022048f1981 */ /* 0x000362000c1e1900 */
[----:B------:R-:W-:Y:S01]  /*0a00*/  UIADD3 UR5, -UR19, UR22, URZ ;  /* 0x0000001613057290 */ /* 0x000fe2000fffe13f */
[----:B----4-:R-:W4:Y:S08]  /*0a10*/  @P0 R2UR UR4, R0 ;  /* 0x00000000000403c2 */ /* 0x010f3000000e0000 */
[----:B---3--:R-:W4:Y:S02]  /*0a20*/  @P0 R2UR UR6, R2 ;  /* 0x00000000020603c2 */ /* 0x008f2400000e0000 */
[----:B----4-:R-:W-:-:S02]  /*0a30*/  @UP2 UIADD3 UR21, -UR4, UR6, URZ ;  /* 0x0000000604152290 */ /* 0x010fc4000fffe13f */
[----:B------:R-:W-:Y:S02]  /*0a40*/  UIADD3 UR6, -UR5, URZ, URZ ;  /* 0x0000003f05067290 */ /* 0x000fe4000fffe13f */
[----:B------:R-:W-:Y:S02]  /*0a50*/  UIADD3 UR9, UR5, UR21, URZ ;  /* 0x0000001505097290 */ /* 0x000fe4000fffe03f */
        /* <DEDUP_REMOVED lines=19> */
[----:B-1----:R-:W-:Y:S02]  /*0b90*/  ULDC.64 UR4, c[0x0][0x340] ;  /* 0x0000d00000047ab9 */ /* 0x002fe40000000a00 */
[----:B------:R-:W-:Y:S02]  /*0ba0*/  UISETP.NE.U32.AND UP0, UPT, URZ, UR4, UPT ;  /* 0x000000043f00728c */ /* 0x000fe4000bf05070 */
[----:B------:R-:W-:Y:S02]  /*0bb0*/  ULDC.64 UR28, c[0x0][0x240] ;  /* 0x00009000001c7ab9 */ /* 0x000fe40000000a00 */
        /* <DEDUP_REMOVED lines=8> */
[----:B------:R-:W-:Y:S01]  /*0c40*/  UMOV UR43, 0x6 ;  /* 0x00000006002b7882 */ /* 0x000fe20000000000 */
[----:B------:R-:W-:Y:S01]  /*0c50*/  LEA.HI R0, R14, R159, RZ, 0x3 ;  /* 0x0000009f0e007211 */ /* 0x000fe200078f18ff */
[----:B------:R1:W3:Y:S01]  /*0c60*/  @P4 LDG.E R9, [R2.64] ;  /* 0x0000002202094981 */ /* 0x0002e2000c1e1900 */
[----:B------:R-:W-:Y:S01]  /*0c70*/  UMOV UR40, 0x5 ;  /* 0x0000000500287882 */ /* 0x000fe20000000000 */
[----:B------:R-:W-:Y:S01]  /*0c80*/  IMAD.U32 R4, RZ, RZ, UR16 ;  /* 0x00000010ff047e24 */ /* 0x000fe2000f8e00ff */
[----:B------:R-:W-:Y:S01]  /*0c90*/  SHF.R.S32.HI R96, RZ, 0x3, R0 ;  /* 0x00000003ff607819 */ /* 0x000fe20000011400 */
[----:B------:R-:W-:Y:S01]  /*0ca0*/  ULDC UR13, c[0x0][0x23c] ;  /* 0x00008f00000d7ab9 */ /* 0x000fe20000000800 */
[----:B------:R-:W-:Y:S01]  /*0cb0*/  LOP3.LUT R0, R0, 0xfffffff8, RZ, 0xc0, !PT ;  /* 0xfffffff800007812 */ /* 0x000fe200078ec0ff */
[----:B------:R-:W-:Y:S01]  /*0cc0*/  ULDC.64 UR4, c[0x0][0x238] ;  /* 0x00008e0000047ab9 */ /* 0x000fe20000000a00 */
[----:B------:R-:W-:Y:S01]  /*0cd0*/  SHF.R.S32.HI R11, RZ, 0x1f, R96 ;  /* 0x0000001fff0b7819 */ /* 0x000fe20000011460 */
[----:B------:R-:W-:Y:S01]  /*0ce0*/  UIMAD UR28, UR15, UR28, URZ ;  /* 0x0000001c0f1c72a4 */ /* 0x000fe2000f8e023f */
[C---:B-----5:R-:W-:Y:S01]  /*0cf0*/  IADD3 R118, P0, R96.reuse, R8, RZ ;  /* 0x0000000860767210 */ /* 0x060fe20007f1e0ff */
[----:B------:R-:W-:Y:S01]  /*0d00*/  IMAD.IADD R25, R159, 0x1, -R0 ;  /* 0x000000019f197824 */ /* 0x000fe200078e0a00 */
[----:B------:R-:W-:Y:S01]  /*0d10*/  IADD3 R139, -R96, UR21, RZ ;  /* 0x00000015608b7c10 */ /* 0x000fe2000fffe1ff */
[----:B------:R-:W-:Y:S01]  /*0d20*/  USHF.L.U64.HI UR10, UR4, UR43, UR5 ;  /* 0x0000002b040a7299 */ /* 0x000fe20008010205 */
[----:B------:R-:W-:Y:S01]  /*0d30*/  LEA.HI.X.SX32 R119, R8, R11, 0x1, P0 ;  /* 0x0000000b08777211 */ /* 0x000fe200000f0eff */
[C---:B------:R-:W-:Y:S01]  /*0d40*/  IMAD.SHL.U32 R20, R25.reuse, 0x8, RZ ;  /* 0x0000000819147824 */ /* 0x040fe200078e00ff */
[----:B------:R-:W-:Y:S01]  /*0d50*/  USHF.L.U32 UR11, UR4, 0x6, URZ ;  /* 0x00000006040b7899 */ /* 0x000fe2000800063f */
[----:B------:R-:W-:Y:S01]  /*0d60*/  IMAD.SHL.U32 R32, R25, 0x4, RZ ;  /* 0x0000000419207824 */ /* 0x000fe200078e00ff */
[----:B------:R-:W-:Y:S01]  /*0d70*/  UIMAD.WIDE.U32 UR26, UR4, 0x20, URZ ;  /* 0x00000020041a78a5 */ /* 0x000fe2000f8e003f */
[----:B------:R-:W-:Y:S01]  /*0d80*/  IMAD R10, R11, c[0x0][0x280], RZ ;  /* 0x0000a0000b0a7a24 */ /* 0x000fe200078e02ff */
[----:B------:R-:W-:Y:S01]  /*0d90*/  SHF.R.S32.HI R21, RZ, 0x1f, R20 ;  /* 0x0000001fff157819 */ /* 0x000fe20000011414 */
[----:B------:R-:W-:Y:S01]  /*0da0*/  USHF.L.U64.HI UR13, UR4, UR40, UR13 ;  /* 0x00000028040d7299 */ /* 0x000fe2000801020d */
[----:B------:R-:W-:Y:S01]  /*0db0*/  SHF.R.S32.HI R33, RZ, 0x1f, R32 ;  /* 0x0000001fff217819 */ /* 0x000fe20000011420 */
[----:B------:R-:W-:Y:S01]  /*0dc0*/  USHF.L.U32 UR14, UR4, 0x5, URZ ;  /* 0x00000005040e7899 */ /* 0x000fe2000800063f */
[----:B------:R-:W-:Y:S01]  /*0dd0*/  IADD3 R92, R20, 0x40, RZ ;  /* 0x00000040145c7810 */ /* 0x000fe20007ffe0ff */
[----:B------:R-:W-:Y:S01]  /*0de0*/  UIMAD UR33, UR16, UR29, UR28 ;  /* 0x0000001d102172a4 */ /* 0x000fe2000f8e021c */
[----:B-1----:R-:W-:Y:S01]  /*0df0*/  IMAD.U32 R2, RZ, RZ, UR18 ;  /* 0x00000012ff027e24 */ /* 0x002fe2000f8e00ff */
[----:B------:R-:W-:Y:S01]  /*0e00*/  ULDC.64 UR4, c[0x0][0x260] ;  /* 0x0000980000047ab9 */ /* 0x000fe20000000a00 */
[----:B------:R-:W-:Y:S01]  /*0e10*/  IMAD.WIDE.U32 R4, R4, c[0x0][0x260], R20 ;  /* 0x0000980004047a25 */ /* 0x000fe200078e0014 */
[----:B------:R-:W-:Y:S01]  /*0e20*/  UIMAD UR4, UR15, UR4, URZ ;  /* 0x000000040f0472a4 */ /* 0x000fe2000f8e023f */
[----:B------:R-:W-:Y:S01]  /*0e30*/  ISETP.GE.AND P6, PT, R20, c[0x0][0x1d4], PT ;  /* 0x0000750014007a0c */ /* 0x000fe20003fc6270 */
[----:B------:R-:W-:Y:S01]  /*0e40*/  ULDC UR31, c[0x0][0x284] ;  /* 0x0000a100001f7ab9 */ /* 0x000fe20000000800 */
[----:B------:R-:W-:Y:S01]  /*0e50*/  IMAD R0, R2, -0x40, R139 ;  /* 0xffffffc002007824 */ /* 0x000fe200078e028b */
[----:B------:R-:W-:Y:S01]  /*0e60*/  UIMAD UR28, UR16, UR5, UR4 ;  /* 0x00000005101c72a4 */ /* 0x000fe2000f8e0204 */
[----:B------:R-:W-:Y:S01]  /*0e70*/  IMAD R2, R119, c[0x0][0x238], RZ ;  /* 0x00008e0077027a24 */ /* 0x000fe200078e02ff */
[----:B------:R-:W-:Y:S01]  /*0e80*/  UMOV UR41, 0x30 ;  /* 0x0000003000297882 */ /* 0x000fe20000000000 */
[----:B------:R-:W-:Y:S01]  /*0e90*/  IMAD.MOV.U32 R12, RZ, RZ, R4 ;  /* 0x000000ffff0c7224 */ /* 0x000fe200078e0004 */
[----:B------:R-:W-:Y:S01]  /*0ea0*/  ISETP.GE.AND P3, PT, R0, 0x1, PT ;  /* 0x000000010000780c */ /* 0x000fe20003f66270 */
[----:B------:R-:W-:Y:S01]  /*0eb0*/  IMAD R6, R118, c[0x0][0x23c], R2 ;  /* 0x00008f0076067a24 */ /* 0x000fe200078e0202 */
[----:B------:R-:W-:Y:S01]  /*0ec0*/  ISETP.GE.AND P2, PT, R0, 0x11, PT ;  /* 0x000000110000780c */ /* 0x000fe20003f46270 */
[----:B------:R-:W-:Y:S01]  /*0ed0*/  IMAD.WIDE.U32 R2, R118, c[0x0][0x238], R20 ;  /* 0x00008e0076027a25 */ /* 0x000fe200078e0014 */
[C---:B------:R-:W-:Y:S01]  /*0ee0*/  ISETP.GE.AND P1, PT, R0.reuse, 0x21, PT ;  /* 0x000000210000780c */ /* 0x040fe20003f26270 */
[----:B------:R-:W-:Y:S01]  /*0ef0*/  ULDC.64 UR4, c[0x0][0x280] ;  /* 0x0000a00000047ab9 */ /* 0x000fe20000000a00 */
[----:B------:R-:W-:Y:S01]  /*0f00*/  ISETP.GT.AND P0, PT, R0, 0x30, PT ;  /* 0x000000300000780c */ /* 0x000fe20003f04270 */
[----:B------:R-:W-:Y:S01]  /*0f10*/  IMAD.IADD R3, R3, 0x1, R6 ;  /* 0x0000000103037824 */ /* 0x000fe200078e0206 */
[----:B------:R-:W-:Y:S01]  /*0f20*/  USEL UR39, UR24, URZ, !UP2 ;  /* 0x0000003f18277287 */ /* 0x000fe2000d000000 */
[----:B------:R-:W-:Y:S01]  /*0f30*/  IMAD.U32 R0, RZ, RZ, UR16 ;  /* 0x00000010ff007e24 */ /* 0x000fe2000f8e00ff */
[----:B------:R-:W-:Y:S01]  /*0f40*/  USHF.L.U64.HI UR29, UR4, UR43, UR31 ;  /* 0x0000002b041d7299 */ /* 0x000fe2000801021f */
[----:B------:R-:W-:Y:S01]  /*0f50*/  IADD3 R13, R5, UR28, RZ ;  /* 0x0000001c050d7c10 */ /* 0x000fe2000fffe0ff */
[----:B------:R-:W-:Y:S01]  /*0f60*/  USHF.L.U64.HI UR12, UR4, UR40, UR5 ;  /* 0x00000028040c7299 */ /* 0x000fe20008010205 */
[----:B------:R-:W-:Y:S01]  /*0f70*/  IMAD.WIDE.U32 R2, R0, c[0x0][0x240], R2 ;  /* 0x0000900000027a25 */ /* 0x000fe200078e0002 */
[----:B------:R-:W-:Y:S01]  /*0f80*/  UIMAD UR25, UR41, UR5, URZ ;  /* 0x00000005291972a4 */ /* 0x000fe2000f8e023f */
[----:B------:R-:W-:Y:S01]  /*0f90*/  ISETP.GE.AND P5, PT, R92, c[0x0][0x1d4], PT ;  /* 0x000075005c007a0c */ /* 0x000fe20003fa6270 */
[----:B------:R-:W-:Y:S01]  /*0fa0*/  USHF.L.U64.HI UR31, UR4, UR45, UR31 ;  /* 0x0000002d041f7299 */ /* 0x000fe2000801021f */
[----:B------:R-:W-:Y:S01]  /*0fb0*/  IMAD R0, R11, c[0x0][0x290], RZ ;  /* 0x0000a4000b007a24 */ /* 0x000fe200078e02ff */
[----:B------:R-:W-:Y:S01]  /*0fc0*/  IADD3 R3, R3, UR33, RZ ;  /* 0x0000002103037c10 */ /* 0x000fe2000fffe0ff */
[----:B------:R-:W-:Y:S01]  /*0fd0*/  USHF.R.S32.HI UR33, URZ, 0x1f, UR24 ;  /* 0x0000001f3f217899 */ /* 0x000fe20008011418 */
[----:B------:R-:W-:Y:S01]  /*0fe0*/  IMAD.U32 R100, RZ, RZ, UR39 ;  /* 0x00000027ff647e24 */ /* 0x000fe2000f8e00ff */
[----:B------:R-:W-:Y:S01]  /*0ff0*/  UIMAD.WIDE.U32 UR36, UR4, 0x30, URZ ;  /* 0x00000030042478a5 */ /* 0x000fe2000f8e003f */
[C---:B------:R-:W-:Y:S01]  /*1000*/  IMAD.WIDE.U32 R4, R96.reuse, c[0x0][0x290], R32 ;  /* 0x0000a40060047a25 */ /* 0x040fe200078e0020 */
[----:B------:R-:W-:Y:S01]  /*1010*/  USEL UR38, UR33, URZ, !UP2 ;  /* 0x0000003f21267287 */ /* 0x000fe2000d000000 */
[C---:B------:R-:W-:Y:S01]  /*1020*/  IADD3 R147, R96.reuse, 0x10, RZ ;  /* 0x0000001060937810 */ /* 0x040fe20007ffe0ff */
[----:B------:R-:W-:Y:S01]  /*1030*/  USHF.L.U32 UR28, UR4, 0x5, URZ ;  /* 0x00000005041c7899 */ /* 0x000fe2000800063f */
[----:B------:R-:W-:Y:S01]  /*1040*/  IMAD R11, R96, c[0x0][0x294], R0 ;  /* 0x0000a500600b7a24 */ /* 0x000fe200078e0200 */
[----:B------:R-:W-:Y:S01]  /*1050*/  USHF.L.U32 UR30, UR4, 0x6, URZ ;  /* 0x00000006041e7899 */ /* 0x000fe2000800063f */
[----:B------:R-:W-:Y:S01]  /*1060*/  IMAD.WIDE.U32 R128, R100, c[0x0][0x248], R2 ;  /* 0x0000920064807a25 */ /* 0x000fe200078e0002 */
[----:B------:R-:W-:Y:S01]  /*1070*/  USHF.L.U32 UR32, UR4, 0x4, URZ ;  /* 0x0000000404207899 */ /* 0x000fe2000800063f */
[----:B------:R-:W-:Y:S01]  /*1080*/  LEA.HI R0, R14, R159, RZ, 0x6 ;  /* 0x0000009f0e007211 */ /* 0x000fe200078f30ff */
[----:B------:R-:W-:Y:S01]  /*1090*/  ULDC UR48, c[0x0][0x23c] ;  /* 0x00008f0000307ab9 */ /* 0x000fe20000000800 */
[----:B------:R-:W-:Y:S01]  /*10a0*/  IMAD.MOV.U32 R18, RZ, RZ, R4 ;  /* 0x000000ffff127224 */ /* 0x000fe200078e0004 */
[----:B------:R-:W-:Y:S01]  /*10b0*/  ULDC.64 UR4, c[0x0][0x248] ;  /* 0x0000920000047ab9 */ /* 0x000fe20000000a00 */
[----:B------:R-:W-:Y:S01]  /*10c0*/  IMAD.SHL.U32 R4, R96, 0x40, RZ ;  /* 0x0000004060047824 */ /* 0x000fe200078e00ff */
[----:B------:R-:W-:Y:S01]  /*10d0*/  UIMAD UR4, UR38, UR4, URZ ;  /* 0x00000004260472a4 */ /* 0x000fe2000f8e023f */
[----:B------:R-:W-:Y:S01]  /*10e0*/  IMAD.SHL.U32 R0, R0, 0x8, RZ ;  /* 0x0000000800007824 */ /* 0x000fe200078e00ff */
[----:B------:R-:W-:Y:S01]  /*10f0*/  USHF.L.U32 UR52, UR48, 0x5, URZ ;  /* 0x0000000530347899 */ /* 0x000fe2000800063f */
[----:B------:R-:W-:Y:S01]  /*1100*/  IMAD.U32 R2, RZ, RZ, UR11 ;  /* 0x0000000bff027e24 */ /* 0x000fe2000f8e00ff */
[----:B------:R-:W-:Y:S01]  /*1110*/  UIMAD UR44, UR39, UR5, UR4 ;  /* 0x00000005272c72a4 */ /* 0x000fe2000f8e0204 */
[----:B------:R-:W-:Y:S01]  /*1120*/  IMAD.MOV.U32 R122, RZ, RZ, R128 ;  /* 0x000000ffff7a7224 */ /* 0x000fe200078e0080 */
[----:B------:R-:W-:Y:S01]  /*1130*/  LOP3.LUT R121, R4, 0x1c0, RZ, 0xc0, !PT ;  /* 0x000001c004797812 */ /* 0x000fe200078ec0ff */
[----:B------:R-:W-:Y:S01]  /*1140*/  ULDC.64 UR4, c[0x0][0x290] ;  /* 0x0000a40000047ab9 */ /* 0x000fe20000000a00 */
[----:B------:R-:W-:Y:S01]  /*1150*/  LOP3.LUT R130, R0, 0xfffffe00, RZ, 0xc0, !PT ;  /* 0xfffffe0000827812 */ /* 0x000fe200078ec0ff */
[----:B------:R-:W-:Y:S01]  /*1160*/  USHF.L.U64.HI UR40, UR4, UR40, UR5 ;  /* 0x0000002804287299 */ /* 0x000fe20008010205 */
[----:B------:R-:W-:Y:S01]  /*1170*/  IADD3 R123, R129, UR44, RZ ;  /* 0x0000002c817b7c10 */ /* 0x000fe2000fffe0ff */
[----:B------:R-:W-:Y:S01]  /*1180*/  UIMAD UR41, UR41, UR5, URZ ;  /* 0x00000005292972a4 */ /* 0x000fe2000f8e023f */
[----:B------:R-:W-:Y:S01]  /*1190*/  LOP3.LUT R0, R121, 0x38, R20, 0xf8, !PT ;  /* 0x0000003879007812 */ /* 0x000fe200078ef814 */
[----:B------:R-:W-:Y:S01]  /*11a0*/  USHF.R.S32.HI UR44, URZ, 0x1f, UR18 ;  /* 0x0000001f3f2c7899 */ /* 0x000fe20008011412 */
[----:B------:R-:W-:Y:S01]  /*11b0*/  SHF.R.U32.HI R151, RZ, 0x3, R121 ;  /* 0x00000003ff977819 */ /* 0x000fe20000011679 */
[----:B------:R-:W-:Y:S01]  /*11c0*/  UIMAD UR5, UR10, UR18, URZ ;  /* 0x000000120a0572a4 */ /* 0x000fe2000f8e023f */
[----:B------:R-:W-:Y:S01]  /*11d0*/  IMAD.WIDE.U32 R2, R2, UR18, R122 ;  /* 0x0000001202027c25 */ /* 0x000fe2000f8e007a */
[----:B------:R-:W-:Y:S01]  /*11e0*/  UIADD3 UR27, UR27, UR52, URZ ;  /* 0x000000341b1b7290 */ /* 0x000fe2000fffe03f */
[----:B------:R-:W-:Y:S01]  /*11f0*/  LOP3.LUT R0, R130, R0, R151, 0xf6, !PT ;  /* 0x0000000082007212 */ /* 0x000fe200078ef697 */
[----:B------:R-:W-:Y:S01]  /*1200*/  UIMAD UR5, UR44, UR11, UR5 ;  /* 0x0000000b2c0572a4 */ /* 0x000fe2000f8e0205 */
[C---:B------:R-:W-:Y:S01]  /*1210*/  IMAD R10, R96.reuse, c[0x0][0x284], R10 ;  /* 0x0000a100600a7a24 */ /* 0x040fe200078e020a */
[C---:B------:R-:W-:Y:S01]  /*1220*/  IADD3 R145, R96.reuse, 0x30, RZ ;  /* 0x0000003060917810 */ /* 0x040fe20007ffe0ff */
[C---:B------:R-:W-:Y:S01]  /*1230*/  IMAD.WIDE.U32 R6, R96.reuse, c[0x0][0x280], R32 ;  /* 0x0000a00060067a25 */ /* 0x040fe200078e0020 */
[C---:B------:R-:W-:Y:S01]  /*1240*/  IADD3 R146, R96.reuse, 0x20, RZ ;  /* 0x0000002060927810 */ /* 0x040fe20007ffe0ff */
[----:B------:R-:W-:Y:S01]  /*1250*/  VOTEU.ANY UP1, P0 ;  /* 0x00000000003f7886 */ /* 0x000fe20000020100 */
[----:B------:R-:W-:Y:S01]  /*1260*/  IADD3 R3, R3, UR5, RZ ;  /* 0x0000000503037c10 */ /* 0x000fe2000fffe0ff */
[----:B------:R-:W-:Y:S01]  /*1270*/  IMAD.IADD R23, R7, 0x1, R10 ;  /* 0x0000000107177824 */ /* 0x000fe200078e020a */
[----:B------:R-:W-:Y:S01]  /*1280*/  ULDC UR42, c[0x0][0x294] ;  /* 0x0000a500002a7ab9 */ /* 0x000fe20000000800 */
[----:B------:R-:W-:Y:S01]  /*1290*/  IMAD.MOV.U32 R22, RZ, RZ, R6 ;  /* 0x000000ffff167224 */ /* 0x000fe200078e0006 */
[----:B------:R-:W-:Y:S01]  /*12a0*/  @UP1 UIMAD UR48, UR48, 0x30, URZ ;  /* 0x00000030303018a4 */ /* 0x000fe2000f8e023f */
[----:B------:R-:W-:Y:S01]  /*12b0*/  IMAD.WIDE.U32 R6, R96, c[0x0][0x280], R20 ;  /* 0x0000a00060067a25 */ /* 0x000fe200078e0014 */
[----:B------:R-:W-:Y:S01]  /*12c0*/  USHF.L.U64.HI UR43, UR4, UR43, UR42 ;  /* 0x0000002b042b7299 */ /* 0x000fe2000801022a */
[----:B------:R-:W-:Y:S01]  /*12d0*/  SHF.R.S32.HI R82, RZ, 0x1f, R92 ;  /* 0x0000001fff527819 */ /* 0x000fe2000001145c */
[----:B------:R-:W-:Y:S01]  /*12e0*/  USHF.L.U64.HI UR45, UR4, UR45, UR42 ;  /* 0x0000002d042d7299 */ /* 0x000fe2000801022a */
[----:B------:R-:W-:Y:S01]  /*12f0*/  IMAD.IADD R19, R5, 0x1, R11 ;  /* 0x0000000105137824 */ /* 0x000fe200078e020b */
[----:B------:R-:W-:Y:S01]  /*1300*/  UIMAD.WIDE.U32 UR50, UR4, 0x30, URZ ;  /* 0x00000030043278a5 */ /* 0x000fe2000f8e003f */
[----:B------:R-:W-:Y:S01]  /*1310*/  IMAD.SHL.U32 R74, R0, 0x2, RZ ;  /* 0x00000002004a7824 */ /* 0x000fe200078e00ff */
[----:B------:R-:W-:Y:S01]  /*1320*/  USHF.L.U32 UR42, UR4, 0x5, URZ ;  /* 0x00000005042a7899 */ /* 0x000fe2000800063f */
[----:B------:R-:W-:Y:S01]  /*1330*/  IMAD.IADD R17, R10, 0x1, R7 ;  /* 0x000000010a117824 */ /* 0x000fe200078e0207 */
[----:B------:R-:W-:Y:S01]  /*1340*/  USHF.L.U32 UR44, UR4, 0x6, URZ ;  /* 0x00000006042c7899 */ /* 0x000fe2000800063f */
[----:B------:R-:W-:Y:S01]  /*1350*/  IMAD.MOV.U32 R7, RZ, RZ, c[0x0][0x238] ;  /* 0x00008e00ff077624 */ /* 0x000fe200078e00ff */
[----:B------:R-:W-:Y:S01]  /*1360*/  USHF.L.U32 UR47, UR4, 0x4, URZ ;  /* 0x00000004042f7899 */ /* 0x000fe2000800063f */
[----:B------:R-:W-:Y:S01]  /*1370*/  IMAD.MOV.U32 R16, RZ, RZ, R6 ;  /* 0x000000ffff107224 */ /* 0x000fe200078e0006 */
[----:B------:R-:W-:Y:S01]  /*1380*/  LEA.HI R82, R82, R92, RZ, 0x3 ;  /* 0x0000005c52527211 */ /* 0x000fe200078f18ff */
[----:B------:R-:W-:Y:S01]  /*1390*/  IMAD.MOV.U32 R6, RZ, RZ, c[0x0][0x23c] ;  /* 0x00008f00ff067624 */ /* 0x000fe200078e00ff */
[----:B------:R-:W-:Y:S01]  /*13a0*/  ULDC.64 UR4, c[0x0][0x1e8] ;  /* 0x00007a0000047ab9 */ /* 0x000fe20000000a00 */
[----:B------:R-:W-:Y:S01]  /*13b0*/  IMAD.WIDE.U32 R100, R100, c[0x0][0x268], R12 ;  /* 0x00009a0064647a25 */ /* 0x000fe200078e000c */
[----:B------:R-:W-:Y:S01]  /*13c0*/  SHF.R.S32.HI R12, RZ, 0x1f, R145 ;  /* 0x0000001fff0c7819 */ /* 0x000fe20000011491 */
[----:B------:R-:W-:Y:S01]  /*13d0*/  UIMAD UR49, UR15, UR4, URZ ;  /* 0x000000040f3172a4 */ /* 0x000fe2000f8e023f */
[----:B------:R-:W-:Y:S01]  /*13e0*/  LOP3.LUT R82, R82, 0xfffffff8, RZ, 0xc0, !PT ;  /* 0xfffffff852527812 */ /* 0x000fe200078ec0ff */
[----:B------:R-:W-:Y:S01]  /*13f0*/  IMAD.SHL.U32 R13, R145, 0x40, RZ ;  /* 0x00000040910d7824 */ /* 0x000fe200078e00ff */
[----:B------:R-:W-:Y:S01]  /*1400*/  UIMAD.WIDE.U32 UR54, UR16, UR4, URZ ;  /* 0x00000004103672a5 */ /* 0x000fe2000f8e003f */
[----:B------:R-:W-:Y:S01]  /*1410*/  IMAD.MOV.U32 R153, RZ, RZ, c[0x0][0x2b8] ;  /* 0x0000ae00ff997624 */ /* 0x000fe200078e00ff */
[----:B------:R-:W-:Y:S01]  /*1420*/  UIMAD UR49, UR16, UR5, UR49 ;  /* 0x00000005103172a4 */ /* 0x000fe2000f8e0231 */
[----:B------:R-:W-:Y:S01]  /*1430*/  IMAD.MOV.U32 R152, RZ, RZ, c[0x0][0x27c] ;  /* 0x00009f00ff987624 */ /* 0x000fe200078e00ff */
[----:B------:R-:W-:Y:S01]  /*1440*/  LOP3.LUT R124, R13, 0x1c0, RZ, 0xc0, !PT ;  /* 0x000001c00d7c7812 */ /* 0x000fe200078ec0ff */
[----:B------:R-:W-:Y:S01]  /*1450*/  ULDC.64 UR4, c[0x0][0x210] ;  /* 0x0000840000047ab9 */ /* 0x000fe20000000a00 */
[----:B------:R-:W-:Y:S01]  /*1460*/  IMAD.MOV.U32 R144, RZ, RZ, c[0x0][0x27c] ;  /* 0x00009f00ff907624 */ /* 0x000fe200078e00ff */
[----:B------:R-:W-:Y:S01]  /*1470*/  UIMAD UR52, UR15, UR4, URZ ;  /* 0x000000040f3472a4 */ /* 0x000fe2000f8e023f */
[----:B------:R-:W-:Y:S01]  /*1480*/  SHF.R.U32.HI R148, RZ, 0x3, R124 ;  /* 0x00000003ff947819 */ /* 0x000fe2000001167c */
[----:B------:R-:W-:Y:S01]  /*1490*/  UIMAD.WIDE.U32 UR56, UR16, UR4, URZ ;  /* 0x00000004103872a5 */ /* 0x000fe2000f8e003f */
[C---:B------:R-:W-:Y:S01]  /*14a0*/  IMAD.WIDE.U32 R108, R143.reuse, c[0x0][0x280], R22 ;  /* 0x0000a0008f6c7a25 */ /* 0x040fe200078e0016 */
[----:B------:R-:W-:Y:S01]  /*14b0*/  UIMAD UR52, UR16, UR5, UR52 ;  /* 0x00000005103472a4 */ /* 0x000fe2000f8e0234 */
[----:B------:R-:W-:Y:S01]  /*14c0*/  P2R R141, PR, RZ, 0x20 ;  /* 0x00000020ff8d7803 */ /* 0x000fe20000000000 */
[----:B------:R-:W-:Y:S01]  /*14d0*/  UIADD3 UR25, UR37, UR25, URZ ;  /* 0x0000001925197290 */ /* 0x000fe2000fffe03f */
[C---:B------:R-:W-:Y:S01]  /*14e0*/  IMAD.WIDE.U32 R106, R143.reuse, c[0x0][0x290], R18 ;  /* 0x0000a4008f6a7a25 */ /* 0x040fe200078e0012 */
[----:B------:R-:W-:Y:S01]  /*14f0*/  ULDC.64 UR4, c[0x0][0x268] ;  /* 0x00009a0000047ab9 */ /* 0x000fe20000000a00 */
[----:B------:R-:W-:Y:S01]  /*1500*/  P2R R142, PR, RZ, 0x40 ;  /* 0x00000040ff8e7803 */ /* 0x000fe20000000000 */
[----:B------:R-:W-:Y:S01]  /*1510*/  UIMAD UR4, UR38, UR4, URZ ;  /* 0x00000004260472a4 */ /* 0x000fe2000f8e023f */
[----:B------:R-:W-:Y:S01]  /*1520*/  IMAD.WIDE.U32 R104, R143, c[0x0][0x280], R16 ;  /* 0x0000a0008f687a25 */ /* 0x000fe200078e0010 */
[----:B------:R-:W-:Y:S01]  /*1530*/  IADD3 R138, R26, UR22, RZ ;  /* 0x000000161a8a7c10 */ /* 0x000fe2000fffe0ff */
[----:B------:R-:W-:Y:S01]  /*1540*/  UIADD3 UR41, UR51, UR41, URZ ;  /* 0x0000002933297290 */ /* 0x000fe2000fffe03f */
[----:B------:R-:W-:Y:S01]  /*1550*/  IADD3 R34, R32, 0x20, RZ ;  /* 0x0000002020227810 */ /* 0x000fe20007ffe0ff */
[----:B------:R-:W-:Y:S01]  /*1560*/  UIMAD UR39, UR39, UR5, UR4 ;  /* 0x00000005272772a4 */ /* 0x000fe2000f8e0204 */
[----:B------:R-:W-:Y:S01]  /*1570*/  IMAD.SHL.U32 R144, R144, 0x2, RZ ;  /* 0x0000000290907824 */ /* 0x000fe200078e00ff */
[----:B------:R-:W-:Y:S01]  /*1580*/  SHF.R.S32.HI R93, RZ, 0x1f, R82 ;  /* 0x0000001fff5d7819 */ /* 0x000fe20000011452 */
[----:B------:R-:W-:Y:S01]  /*1590*/  ULDC.64 UR4, c[0x0][0x2b0] ;  /* 0x0000ac0000047ab9 */ /* 0x000fe20000000a00 */
[----:B------:R-:W-:Y:S01]  /*15a0*/  IMAD.U32 R91, RZ, RZ, UR18 ;  /* 0x00000012ff5b7e24 */ /* 0x000fe2000f8e00ff */
[----:B------:R-:W-:Y:S01]  /*15b0*/  UIADD3 UR49, UR55, UR49, URZ ;  /* 0x0000003137317290 */ /* 0x000fe2000fffe03f */
[----:B------:R-:W-:Y:S01]  /*15c0*/  IMAD R120, R25, 0x10, R96 ;  /* 0x0000001019787824 */ /* 0x000fe200078e0260 */
[----:B------:R-:W-:Y:S01]  /*15d0*/  IADD3 R99, R101, UR39, RZ ;  /* 0x0000002765637c10 */ /* 0x000fe2000fffe0ff */
[----:B------:R-:W-:Y:S01]  /*15e0*/  UIADD3 UR52, UR57, UR52, URZ ;  /* 0x0000003439347290 */ /* 0x000fe2000fffe03f */
[----:B---3--:R1:W3:Y:S01]  /*15f0*/  @P4 R2UR UR46, R9 ;  /* 0x00000000092e43c2 */ /* 0x0082e200000e0000 */
[----:B------:R-:W-:-:S04]  /*1600*/  @P3 LEA R4, P4, R2, c[0x0][0x220], 0x1 ;  /* 0x0000880002043a11 */ /* 0x000fc800078808ff */
[----:B------:R-:W-:Y:S02]  /*1610*/  @P3 LEA.HI.X R5, R2, c[0x0][0x224], R3, 0x1, P4 ;  /* 0x0000890002053a11 */ /* 0x000fe400020f0c03 */
[----:B------:R-:W-:-:S03]  /*1620*/  ISETP.GE.AND P4, PT, R20, c[0x0][0x27c], PT ;  /* 0x00009f0014007a0c */ /* 0x000fc60003f86270 */
[----:B------:R-:W-:Y:S01]  /*1630*/  @!PT LDS RZ, [RZ] ;  /* 0x00000000fffff984 */ /* 0x000fe20000000800 */
[----:B------:R-:W-:Y:S01]  /*1640*/  @!PT LDS RZ, [RZ] ;  /* 0x00000000fffff984 */ /* 0x000fe20000000800 */
[----:B------:R-:W-:Y:S01]  /*1650*/  @!PT LDS RZ, [RZ] ;  /* 0x00000000fffff984 */ /* 0x000fe20000000800 */
[----:B------:R4:W-:Y:S01]  /*1660*/  @P3 LDGSTS.E.BYPASS.LTC128B.128 [R74+0x4100], [R4.64], !P6 ;  /* 0x04100000044a3fae */ /* 0x0009e2000f101d62 */
[----:B------:R-:W-:-:S03]  /*1670*/  P2R R140, PR, RZ, 0x10 ;  /* 0x00000010ff8c7803 */ /* 0x000fc60000000000 */
[----:B------:R4:W-:Y:S01]  /*1680*/  @P3 LDGSTS.E.BYPASS.LTC128B.128 [R74+0x6100], [R4.64+0x80], !P5 ;  /* 0x06100080044a3fae */ /* 0x0009e2000e901d62 */
[----:B------:R-:W-:-:S04]  /*1690*/  @P2 LEA R0, P3, R7, R2, 0x4 ;  /* 0x0000000207002211 */ /* 0x000fc800078620ff */
[----:B------:R-:W-:Y:S01]  /*16a0*/  @P2 LEA.HI.X R6, R7, R3, R6, 0x4, P3 ;  /* 0x0000000307062211 */ /* 0x000fe200018f2406 */
[----:B-1----:R-:W-:Y:S01]  /*16b0*/  IMAD.WIDE.U32 R8, R96, c[0x0][0x290], R20 ;  /* 0x0000a40060087a25 */ /* 0x002fe200078e0014 */
[----:B---3--:R-:W-:Y:S02]  /*16c0*/  @UP0 USHF.R.S32.HI UR59, URZ, 0x1f, UR46 ;  /* 0x0000001f3f3b0899 */ /* 0x008fe4000801142e */
[----:B------:R-:W-:Y:S01]  /*16d0*/  @UP0 UMOV UR58, UR46 ;  /* 0x0000002e003a0c82 */ /* 0x000fe20008000000 */
[----:B------:R-:W-:Y:S01]  /*16e0*/  IMAD.MOV.U32 R14, RZ, RZ, R8 ;  /* 0x000000ffff0e7224 */ /* 0x000fe200078e0008 */
[C---:B------:R-:W-:Y:S01]  /*16f0*/  @P2 LEA R8, P3, R0.reuse, c[0x0][0x220], 0x1 ;  /* 0x0000880000082a11 */ /* 0x040fe200078608ff */
[----:B------:R-:W-:Y:S01]  /*1700*/  IMAD.IADD R15, R11, 0x1, R9 ;  /* 0x000000010b0f7824 */ /* 0x000fe200078e0209 */
[----:B------:R-:W-:Y:S01]  /*1710*/  SHF.R.S32.HI R11, RZ, 0x1f, R147 ;  /* 0x0000001fff0b7819 */ /* 0x000fe20000011493 */
[----:B------:R-:W-:Y:S01]  /*1720*/  @!UP0 UMOV UR59, UR33 ;  /* 0x00000021003b8c82 */ /* 0x000fe20008000000 */
[----:B------:R-:W-:Y:S01]  /*1730*/  @P2 LEA.HI.X R9, R0, c[0x0][0x224], R6, 0x1, P3 ;  /* 0x0000890000092a11 */ /* 0x000fe200018f0c06 */
[----:B------:R-:W-:Y:S01]  /*1740*/  UIMAD UR33, UR59, UR4, URZ ;  /* 0x000000043b2172a4 */ /* 0x000fe2000f8e023f */
[----:B------:R-:W-:Y:S01]  /*1750*/  @P1 IADD3 R0, P3, R2, UR26, RZ ;  /* 0x0000001a02001c10 */ /* 0x000fe2000ff7e0ff */
[----:B------:R-:W-:Y:S01]  /*1760*/  IMAD.WIDE.U32 R102, R143, c[0x0][0x290], R14 ;  /* 0x0000a4008f667a25 */ /* 0x000fe200078e000e */
[----:B------:R-:W-:Y:S01]  /*1770*/  LEA.HI R11, R11, R147, RZ, 0x3 ;  /* 0x000000930b0b7211 */ /* 0x000fe200078f18ff */
[----:B------:R1:W-:Y:S01]  /*1780*/  @P2 LDGSTS.E.BYPASS.LTC128B.128 [R74+0x4900], [R8.64], !P6 ;  /* 0x04900000084a2fae */ /* 0x0003e2000f101d62 */
[----:B------:R-:W-:-:S02]  /*1790*/  @!UP0 UMOV UR58, UR24 ;  /* 0x00000018003a8c82 */ /* 0x000fc40008000000 */
[----:B------:R-:W-:Y:S01]  /*17a0*/  UIMAD.WIDE.U32 UR60, UR58, UR4, URZ ;  /* 0x000000043a3c72a5 */ /* 0x000fe2000f8e003f */
[----:B----4-:R-:W-:Y:S01]  /*17b0*/  SEL R4, RZ, c[0x0][0x27c], !P4 ;  /* 0x00009f00ff047a07 */ /* 0x010fe20006000000 */
[----:B------:R1:W-:Y:S01]  /*17c0*/  @P2 LDGSTS.E.BYPASS.LTC128B.128 [R74+0x6900], [R8.64+0x80], !P5 ;  /* 0x06900080084a2fae */ /* 0x0003e2000e901d62 */
[----:B------:R-:W-:Y:S02]  /*17d0*/  UIMAD UR5, UR58, UR5, UR33 ;  /* 0x000000053a0572a4 */ /* 0x000fe4000f8e0221 */
[----:B------:R-:W-:Y:S01]  /*17e0*/  UIADD3 UR26, UP0, UR26, 0x80, URZ ;  /* 0x000000801a1a7890 */ /* 0x000fe2000ff1e03f */
[----:B------:R-:W-:Y:S01]  /*17f0*/  IMAD.IADD R4, R20, 0x1, R4 ;  /* 0x0000000114047824 */ /* 0x000fe200078e0204 */
[----:B------:R-:W-:Y:S02]  /*1800*/  UIADD3 UR5, UR61, UR5, URZ ;  /* 0x000000053d057290 */ /* 0x000fe4000fffe03f */
[----:B------:R-:W-:Y:S02]  /*1810*/  ULDC.U8 UR4, c[0x0][0x298] ;  /* 0x0000a60000047ab9 */ /* 0x000fe40000000000 */
[----:B------:R-:W-:-:S04]  /*1820*/  SHF.R.S32.HI R5, RZ, 0x1f, R4 ;  /* 0x0000001fff057819 */ /* 0x000fc80000011404 */
[CC--:B------:R-:W-:Y:S02]  /*1830*/  LEA.HI R10, R5.reuse, R4.reuse, RZ, 0x3 ;  /* 0x00000004050a7211 */ /* 0x0c0fe400078f18ff */
[----:B------:R-:W-:Y:S01]  /*1840*/  LEA.HI R24, R5, R4, RZ, 0x6 ;  /* 0x0000000405187211 */ /* 0x000fe200078f30ff */
[----:B------:R-:W-:Y:S01]  /*1850*/  IMAD.SHL.U32 R5, R146, 0x40, RZ ;  /* 0x0000004092057824 */ /* 0x000fe200078e00ff */
[----:B------:R-:W-:Y:S01]  /*1860*/  @P1 IADD3.X R4, R3, UR27, RZ, P3, !PT ;  /* 0x0000001b03041c10 */ /* 0x000fe20009ffe4ff */
[----:B------:R-:W-:Y:S01]  /*1870*/  @P0 IMAD.WIDE.U32 R2, R7, 0x30, R2 ;  /* 0x0000003007020825 */ /* 0x000fe200078e0002 */
[C---:B------:R-:W-:Y:S01]  /*1880*/  @P1 LEA R6, P3, R0.reuse, c[0x0][0x220], 0x1 ;  /* 0x0000880000061a11 */ /* 0x040fe200078608ff */
[----:B------:R-:W-:Y:S01]  /*1890*/  UIADD3.X UR27, URZ, UR27, URZ, UP0, !UPT ;  /* 0x0000001b3f1b7290 */ /* 0x000fe200087fe43f */
[----:B------:R-:W-:Y:S01]  /*18a0*/  LOP3.LUT R125, R5, 0x1c0, RZ, 0xc0, !PT ;  /* 0x000001c0057d7812 */ /* 0x000fe200078ec0ff */
[----:B------:R-:W-:Y:S01]  /*18b0*/  IMAD.SHL.U32 R5, R11, 0x40, RZ ;  /* 0x000000400b057824 */ /* 0x000fe200078e00ff */
[----:B------:R-:W-:Y:S01]  /*18c0*/  @P1 LEA.HI.X R7, R0, c[0x0][0x224], R4, 0x1, P3 ;  /* 0x0000890000071a11 */ /* 0x000fe200018f0c04 */
[----:B------:R-:W-:Y:S01]  /*18d0*/  IMAD.SHL.U32 R0, R147, 0x40, RZ ;  /* 0x0000004093007824 */ /* 0x000fe200078e00ff */
[----:B------:R-:W-:-:S02]  /*18e0*/  SHF.R.S32.HI R4, RZ, 0x1f, R146 ;  /* 0x0000001fff047819 */ /* 0x000fc40000011492 */
[----:B------:R-:W-:Y:S01]  /*18f0*/  LOP3.LUT R133, R5, 0xfffffe00, RZ, 0xc0, !PT ;  /* 0xfffffe0005857812 */ /* 0x000fe200078ec0ff */
[----:B------:R1:W-:Y:S01]  /*1900*/  @P1 LDGSTS.E.BYPASS.LTC128B.128 [R74+0x5100], [R6.64], !P6 ;  /* 0x05100000064a1fae */ /* 0x0003e2000f101d62 */
[----:B------:R-:W-:Y:S02]  /*1910*/  LOP3.LUT R126, R0, 0x1c0, RZ, 0xc0, !PT ;  /* 0x000001c0007e7812 */ /* 0x000fe400078ec0ff */
[----:B------:R-:W-:Y:S01]  /*1920*/  LEA.HI R0, R12, R145, RZ, 0x3 ;  /* 0x000000910c007211 */ /* 0x000fe200078f18ff */
[----:B------:R1:W-:Y:S01]  /*1930*/  @P1 LDGSTS.E.BYPASS.LTC128B.128 [R74+0x7100], [R6.64+0x80], !P5 ;  /* 0x07100080064a1fae */ /* 0x0003e2000e901d62 */
[----:B------:R-:W-:Y:S02]  /*1940*/  LEA.HI R4, R4, R146, RZ, 0x3 ;  /* 0x0000009204047211 */ /* 0x000fe400078f18ff */
[----:B------:R-:W-:Y:S01]  /*1950*/  SHF.R.U32.HI R150, RZ, 0x3, R126 ;  /* 0x00000003ff967819 */ /* 0x000fe2000001167e */
[----:B------:R-:W-:Y:S01]  /*1960*/  IMAD.SHL.U32 R0, R0, 0x40, RZ ;  /* 0x0000004000007824 */ /* 0x000fe200078e00ff */
[----:B------:R-:W-:Y:S01]  /*1970*/  LOP3.LUT R5, R121, 0x38, R10, 0xf8, !PT ;  /* 0x0000003879057812 */ /* 0x000fe200078ef80a */
[----:B------:R-:W-:Y:S01]  /*1980*/  IMAD.SHL.U32 R4, R4, 0x40, RZ ;  /* 0x0000004004047824 */ /* 0x000fe200078e00ff */
[----:B------:R-:W-:-:S02]  /*1990*/  @P0 IADD3 R3, R3, UR48, RZ ;  /* 0x0000003003030c10 */ /* 0x000fc4000fffe0ff */
[----:B------:R-:W-:Y:S01]  /*19a0*/  LOP3.LUT R131, R0, 0xfffffe00, RZ, 0xc0, !PT ;  /* 0xfffffe0000837812 */ /* 0x000fe200078ec0ff */
[----:B------:R-:W-:Y:S01]  /*19b0*/  IMAD.SHL.U32 R0, R24, 0x40, RZ ;  /* 0x0000004018007824 */ /* 0x000fe200078e00ff */
[----:B------:R-:W-:Y:S02]  /*19c0*/  LOP3.LUT R132, R4, 0xfffffe00, RZ, 0xc0, !PT ;  /* 0xfffffe0004847812 */ /* 0x000fe400078ec0ff */
[----:B------:R-:W-:Y:S02]  /*19d0*/  LOP3.LUT R4, R126, 0x38, R10, 0xf8, !PT ;  /* 0x000000387e047812 */ /* 0x000fe400078ef80a */
[----:B------:R-:W-:Y:S02]  /*19e0*/  LOP3.LUT R0, R0, 0xfffff000, RZ, 0xc0, !PT ;  /* 0xfffff00000007812 */ /* 0x000fe400078ec0ff */
[----:B------:R-:W-:Y:S02]  /*19f0*/  LOP3.LUT R4, R4, R150, RZ, 0x3c, !PT ;  /* 0x0000009604047212 */ /* 0x000fe400078e3cff */
[----:B------:R-:W-:-:S02]  /*1a00*/  LOP3.LUT R5, R5, R151, RZ, 0x3c, !PT ;  /* 0x0000009705057212 */ /* 0x000fc400078e3cff */
[-C--:B------:R-:W-:Y:S02]  /*1a10*/  IADD3 R13, R4, R0.reuse, R133 ;  /* 0x00000000040d7210 */ /* 0x080fe40007ffe085 */
[C---:B------:R-:W-:Y:S02]  /*1a20*/  @P0 LEA R4, P3, R2.reuse, c[0x0][0x220], 0x1 ;  /* 0x0000880002040a11 */ /* 0x040fe400078608ff */
[----:B------:R-:W-:Y:S01]  /*1a30*/  IADD3 R24, R5, R0, R130 ;  /* 0x0000000005187210 */ /* 0x000fe20007ffe082 */
[----:B------:R-:W-:Y:S01]  /*1a40*/  IMAD.SHL.U32 R136, R13, 0x2, RZ ;  /* 0x000000020d887824 */ /* 0x000fe200078e00ff */
[----:B------:R-:W-:Y:S02]  /*1a50*/  @P0 LEA.HI.X R5, R2, c[0x0][0x224], R3, 0x1, P3 ;  /* 0x0000890002050a11 */ /* 0x000fe400018f0c03 */
[----:B------:R-:W-:Y:S01]  /*1a60*/  SHF.R.U32.HI R149, RZ, 0x3, R125 ;  /* 0x00000003ff957819 */ /* 0x000fe2000001167d */
[----:B------:R-:W-:Y:S01]  /*1a70*/  IMAD.SHL.U32 R137, R24, 0x2, RZ ;  /* 0x0000000218897824 */ /* 0x000fe200078e00ff */
[--C-:B------:R-:W-:Y:S01]  /*1a80*/  LOP3.LUT R12, R125, 0x38, R10.reuse, 0xf8, !PT ;  /* 0x000000387d0c7812 */ /* 0x100fe200078ef80a */
[----:B------:R1:W-:Y:S01]  /*1a90*/  @P0 LDGSTS.E.BYPASS.LTC128B.128 [R74+0x5900], [R4.64], !P6 ;  /* 0x05900000044a0fae */ /* 0x0003e2000f101d62 */
[----:B------:R-:W-:-:S02]  /*1aa0*/  LOP3.LUT R11, R124, 0x38, R10, 0xf8, !PT ;  /* 0x000000387c0b7812 */ /* 0x000fc400078ef80a */
[----:B------:R-:W-:Y:S01]  /*1ab0*/  LOP3.LUT R12, R12, R149, RZ, 0x3c, !PT ;  /* 0x000000950c0c7212 */ /* 0x000fe200078e3cff */
[----:B------:R1:W-:Y:S01]  /*1ac0*/  @P0 LDGSTS.E.BYPASS.LTC128B.128 [R74+0x7900], [R4.64+0x80], !P5 ;  /* 0x07900080044a0fae */ /* 0x0003e2000e901d62 */
[----:B------:R-:W-:Y:S02]  /*1ad0*/  LOP3.LUT R11, R11, R148, RZ, 0x3c, !PT ;  /* 0x000000940b0b7212 */ /* 0x000fe400078e3cff */
[-C--:B------:R-:W-:Y:S01]  /*1ae0*/  IADD3 R12, R12, R0.reuse, R132 ;  /* 0x000000000c0c7210 */ /* 0x080fe20007ffe084 */
[----:B------:R-:W0:Y:S01]  /*1af0*/  LDGDEPBAR ;  /* 0x00000000000079af */ /* 0x000e220000000000 */
[----:B------:R-:W-:Y:S02]  /*1b00*/  IADD3 R11, R11, R0, R131 ;  /* 0x000000000b0b7210 */ /* 0x000fe40007ffe083 */
[----:B------:R-:W-:Y:S01]  /*1b10*/  SHF.R.S32.HI R0, RZ, 0x1f, R143 ;  /* 0x0000001fff007819 */ /* 0x000fe2000001148f */
[----:B------:R-:W-:Y:S01]  /*1b20*/  IMAD.SHL.U32 R135, R12, 0x2, RZ ;  /* 0x000000020c877824 */ /* 0x000fe200078e00ff */
[----:B------:R-:W-:Y:S01]  /*1b30*/  LOP3.LUT R94, R10, 0xfffffff8, RZ, 0xc0, !PT ;  /* 0xfffffff80a5e7812 */ /* 0x000fe200078ec0ff */
[----:B------:R-:W-:Y:S01]  /*1b40*/  IMAD.SHL.U32 R134, R11, 0x2, RZ ;  /* 0x000000020b867824 */ /* 0x000fe200078e00ff */
[----:B------:R-:W-:Y:S01]  /*1b50*/  BAR.SYNC.DEFER_BLOCKING 0x0 ;  /* 0x0000000000007b1d */ /* 0x000fe20000010000 */
[----:B------:R-:W-:Y:S01]  /*1b60*/  IMAD R2, R0, c[0x0][0x280], RZ ;  /* 0x0000a00000027a24 */ /* 0x000fe200078e02ff */
[----:B------:R-:W-:Y:S01]  /*1b70*/  ISETP.GE.AND P5, PT, R20, c[0x0][0x1d4], PT ;  /* 0x0000750014007a0c */ /* 0x000fe20003fa6270 */
[----:B------:R-:W-:Y:S01]  /*1b80*/  IMAD R0, R0, c[0x0][0x290], RZ ;  /* 0x0000a40000007a24 */ /* 0x000fe200078e02ff */
[----:B------:R-:W-:Y:S01]  /*1b90*/  SHF.R.S32.HI R115, RZ, 0x3, R10 ;  /* 0x00000003ff737819 */ /* 0x000fe2000001140a */
[C---:B------:R-:W-:Y:S01]  /*1ba0*/  IMAD R2, R143.reuse, c[0x0][0x284], R2 ;  /* 0x0000a1008f027a24 */ /* 0x040fe200078e0202 */
[----:B------:R-:W-:Y:S01]  /*1bb0*/  SHF.R.S32.HI R111, RZ, 0x1f, R94 ;  /* 0x0000001fff6f7819 */ /* 0x000fe2000001145e */
[----:B------:R-:W-:Y:S01]  /*1bc0*/  IMAD R0, R143, c[0x0][0x294], R0 ;  /* 0x0000a5008f007a24 */ /* 0x000fe200078e0200 */
[----:B------:R-:W-:Y:S01]  /*1bd0*/  ISETP.NE.AND P1, PT, R153, 0x1, PT ;  /* 0x000000019900780c */ /* 0x000fe20003f25270 */
[----:B------:R-:W-:Y:S01]  /*1be0*/  IMAD.IADD R114, R109, 0x1, R2 ;  /* 0x000000016d727824 */ /* 0x000fe200078e0202 */
[----:B------:R-:W-:Y:S01]  /*1bf0*/  ISETP.GE.AND P0, PT, R152, 0x1, PT ;  /* 0x000000019800780c */ /* 0x000fe20003f06270 */
[----:B------:R-:W-:-:S02]  /*1c00*/  IMAD.IADD R112, R2, 0x1, R105 ;  /* 0x0000000102707824 */ /* 0x000fc400078e0269 */
[----:B------:R-:W-:Y:S02]  /*1c10*/  IMAD.IADD R113, R107, 0x1, R0 ;  /* 0x000000016b717824 */ /* 0x000fe400078e0200 */
[----:B------:R-:W-:Y:S02]  /*1c20*/  IMAD.IADD R110, R0, 0x1, R103 ;  /* 0x00000001006e7824 */ /* 0x000fe400078e0267 */
.L_x_850:
        /* <DEDUP_REMOVED lines=17> */
[----:B------:R1:W3:Y:S04]  /*1d40*/  @!P0 LDG.E R95, [R2.64] ;  /* 0x00000022025f8981 */ /* 0x0002e8000c1e1900 */
        /* <DEDUP_REMOVED lines=17> */
[C---:B------:R-:W-:Y:S01]  /*1e60*/  IMAD R3, R91.reuse, UR29, RZ ;  /* 0x0000001d5b037c24 */ /* 0x040fe2000f8e02ff */
[----:B------:R-:W-:Y:S01]  /*1e70*/  ISETP.NE.AND P0, PT, RZ, UR4, PT ;  /* 0x00000004ff007c0c */ /* 0x000fe2000bf05270 */
[C---:B------:R-:W-:Y:S01]  /*1e80*/  IMAD R2, R91.reuse, UR43, RZ ;  /* 0x0000002b5b027c24 */ /* 0x040fe2000f8e02ff */
[----:B------:R-:W-:Y:S01]  /*1e90*/  SHF.R.S32.HI R0, RZ, 0x1f, R91 ;  /* 0x0000001fff007819 */ /* 0x000fe2000001145b */
[C---:B------:R-:W-:Y:S04]  /*1ea0*/  IMAD.WIDE.U32 R36, R91.reuse, UR30, RZ ;  /* 0x0000001e5b247c25 */ /* 0x040fe8000f8e00ff */
[C---:B------:R-:W-:Y:S02]  /*1eb0*/  IMAD R3, R0.reuse, UR30, R3 ;  /* 0x0000001e00037c24 */ /* 0x040fe4000f8e0203 */
[----:B------:R-:W-:Y:S01]  /*1ec0*/  IMAD R0, R0, UR44, R2 ;  /* 0x0000002c00007c24 */ /* 0x000fe2000f8e0202 */
[----:B------:R-:W-:Y:S01]  /*1ed0*/  IADD3 R2, -R98, UR21, RZ ;  /* 0x0000001562027c10 */ /* 0x000fe2000fffe1ff */
[----:B------:R-:W-:Y:S01]  /*1ee0*/  IMAD.WIDE.U32 R68, R91, UR44, RZ ;  /* 0x0000002c5b447c25 */ /* 0x000fe2000f8e00ff */
        /* <DEDUP_REMOVED lines=32> */
.L_x_808:
[----:B------:R-:W-:Y:S05]  /*20f0*/  BSYNC B0 ;  /* 0x0000000000007941 */ /* 0x000fea0003800000 */
.L_x_807:
        /* <DEDUP_REMOVED lines=38> */
.L_x_810:
[----:B------:R-:W-:Y:S05]  /*2360*/  BSYNC B0 ;  /* 0x0000000000007941 */ /* 0x000fea0003800000 */
.L_x_809:
        /* <DEDUP_REMOVED lines=40> */
.L_x_812:
[----:B------:R-:W-:Y:S05]  /*25f0*/  BSYNC B0 ;  /* 0x0000000000007941 */ /* 0x000fea0003800000 */
.L_x_811:
        /* <DEDUP_REMOVED lines=38> */
.L_x_814:
[----:B------:R-:W-:Y:S05]  /*2860*/  BSYNC B0 ;  /* 0x0000000000007941 */ /* 0x000fea0003800000 */
.L_x_813:
[----:B-1---5:R-:W-:Y:S01]  /*2870*/  MOV R4, R24 ;  /* 0x0000001800047202 */ /* 0x022fe20000000f00 */
[----:B------:R1:W3:Y:S01]  /*2880*/  SHFL.IDX PT, R68, R88, RZ, 0x181f ;  /* 0x00181fff58447589 */ /* 0x0002e200000e0000 */
[----:B------:R-:W-:Y:S01]  /*2890*/  IMAD.MOV.U32 R6, RZ, RZ, R26 ;  /* 0x000000ffff067224 */ /* 0x000fe200078e001a */
[----:B------:R-:W-:Y:S01]  /*28a0*/  BSSY B1, `(.L_x_815) ;  /* 0x000007f000017945 */ /* 0x000fe20003800000 */
[----:B------:R-:W-:Y:S02]  /*28b0*/  IMAD.MOV.U32 R5, RZ, RZ, R27 ;  /* 0x000000ffff057224 */ /* 0x000fe400078e001b */
[----:B------:R-:W-:Y:S01]  /*28c0*/  IMAD.MOV.U32 R0, RZ, RZ, R25 ;  /* 0x000000ffff007224 */ /* 0x000fe200078e0019 */
[----:B------:R1:W4:Y:S02]  /*28d0*/  SHFL.IDX PT, R66, R89, RZ, 0x181f ;  /* 0x00181fff59427589 */ /* 0x00032400000e0000 */
        /* <DEDUP_REMOVED lines=11> */
[C---:B----4-:R-:W-:Y:S01]  /*2990*/  LEA R64, P0, R20.reuse, R66, 0x1 ;  /* 0x0000004214407211 */ /* 0x050fe200078008ff */
[----:B------:R-:W4:Y:S03]  /*29a0*/  LDS.128 R8, [R74+0x4100] ;  /* 0x004100004a087984 */ /* 0x000f260000000c00 */
[----:B---3--:R-:W-:Y:S02]  /*29b0*/  LEA.HI.X R65, R20, R68, R21, 0x1, P0 ;  /* 0x0000004414417211 */ /* 0x008fe400000f0c15 */
        /* <DEDUP_REMOVED lines=51> */
.L_x_818:
[----:B------:R-:W-:Y:S05]  /*2cf0*/  BSYNC B0 ;  /* 0x0000000000007941 */ /* 0x000fea0003800000 */
.L_x_817:
[----:B------:R-:W-:Y:S11]  /*2d00*/  ISETP.GE.AND P0, PT, R92, c[0x0][0x1d4], PT ;  /* 0x000075005c007a0c */ /* 0x000ff60003f06270 */
[----:B------:R-:W-:Y:S02]  /*2d10*/  @!UPT UIADD3 URZ, URZ, URZ, URZ ;  /* 0x0000003f3f3ff290 */ /* 0x000fe4000fffe03f */
[----:B------:R-:W-:-:S05]  /*2d20*/  @P0 BRA `(.L_x_816) ;  /* 0x0000036000000947 */ /* 0x000fca0003800000 */
[C---:B----4-:R-:W-:Y:S01]  /*2d30*/  LEA R40, P0, R82.reuse, R66, 0x1 ;  /* 0x0000004252287211 */ /* 0x050fe200078008ff */
[----:B---3--:R-:W3:Y:S03]  /*2d40*/  LDS.128 R8, [R74+0x6100] ;  /* 0x006100004a087984 */ /* 0x008ee60000000c00 */
        /* <DEDUP_REMOVED lines=52> */
.L_x_816:
[----:B------:R-:W-:Y:S05]  /*3090*/  BSYNC B1 ;  /* 0x0000000000017941 */ /* 0x000fea0003800000 */
.L_x_815:
[----:B---3--:R3:W1:Y:S01]  /*30a0*/  SHFL.IDX PT, R41, R88, 0x1, 0x181f ;  /* 0x00381f0058297f89 */ /* 0x00866200000e0000 */
[----:B------:R-:W-:Y:S03]  /*30b0*/  BSSY B1, `(.L_x_819) ;  /* 0x0000075000017945 */ /* 0x000fe60003800000 */
        /* <DEDUP_REMOVED lines=58> */
.L_x_822:
[----:B------:R-:W-:Y:S05]  /*3460*/  BSYNC B0 ;  /* 0x0000000000007941 */ /* 0x000fea0003800000 */
.L_x_821:
[----:B------:R-:W-:Y:S11]  /*3470*/  ISETP.GE.AND P0, PT, R92, c[0x0][0x1d4], PT ;  /* 0x000075005c007a0c */ /* 0x000ff60003f06270 */
[----:B------:R-:W-:Y:S02]  /*3480*/  @!UPT UIADD3 URZ, URZ, URZ, URZ ;  /* 0x0000003f3f3ff290 */ /* 0x000fe4000fffe03f */
[----:B------:R-:W-:-:S05]  /*3490*/  @P0 BRA `(.L_x_820) ;  /* 0x0000036000000947 */ /* 0x000fca0003800000 */
[C---:B----4-:R-:W-:Y:S01]  /*34a0*/  LEA R28, P0, R82.reuse, R40, 0x1 ;  /* 0x00000028521c7211 */ /* 0x050fe200078008ff */
[----:B-1----:R-:W1:Y:S03]  /*34b0*/  LDS.128 R8, [R74+0x6900] ;  /* 0x006900004a087984 */ /* 0x002e660000000c00 */
        /* <DEDUP_REMOVED lines=52> */
.L_x_820:
[----:B------:R-:W-:Y:S05]  /*3800*/  BSYNC B1 ;  /* 0x0000000000017941 */ /* 0x000fea0003800000 */
.L_x_819:
[----:B-1----:R1:W3:Y:S01]  /*3810*/  SHFL.IDX PT, R38, R88, 0x2, 0x181f ;  /* 0x00581f0058267f89 */ /* 0x0022e200000e0000 */
[----:B------:R-:W-:Y:S03]  /*3820*/  BSSY B1, `(.L_x_823) ;  /* 0x0000075000017945 */ /* 0x000fe60003800000 */
[----:B------:R1:W4:Y:S01]  /*3830*/  SHFL.IDX PT, R30, R89, 0x2, 0x181f ;  /* 0x00581f00591e7f89 */ /* 0x00032200000e0000 */
        /* <DEDUP_REMOVED lines=57> */
.L_x_826:
[----:B------:R-:W-:Y:S05]  /*3bd0*/  BSYNC B0 ;  /* 0x0000000000007941 */ /* 0x000fea0003800000 */
.L_x_825:
        /* <DEDUP_REMOVED lines=57> */
.L_x_824:
[----:B------:R-:W-:Y:S05]  /*3f70*/  BSYNC B1 ;  /* 0x0000000000017941 */ /* 0x000fea0003800000 */
.L_x_823:
[----:B---3--:R3:W1:Y:S04]  /*3f80*/  SHFL.IDX PT, R29, R88, 0x3, 0x181f ;  /* 0x00781f00581d7f89 */ /* 0x00866800000e0000 */
        /* <DEDUP_REMOVED lines=58> */
.L_x_829:
[----:B------:R-:W-:Y:S05]  /*4330*/  BSYNC B0 ;  /* 0x0000000000007941 */ /* 0x000fea0003800000 */
.L_x_828:
        /* <DEDUP_REMOVED lines=58> */
.L_x_806:
[-C--:B------:R-:W-:Y:S01]  /*46e0*/  ISETP.GE.AND P0, PT, R147, R90.reuse, PT ;  /* 0x0000005a9300720c */ /* 0x080fe20003f06270 */
        /* <DEDUP_REMOVED lines=15> */
[----:B------:R1:W3:Y:S01]  /*47e0*/  SHFL.IDX PT, R49, R88, RZ, 0x181f ;  /* 0x00181fff58317589 */ /* 0x0002e200000e0000 */
[----:B------:R-:W-:Y:S01]  /*47f0*/  @!P4 IADD3 R0, P1, P0, R104, UR32, R36 ;  /* 0x000000206800cc10 */ /* 0x000fe2000f83e024 */
[----:B------:R-:W-:Y:S03]  /*4800*/  BSSY B0, `(.L_x_830) ;  /* 0x00000d9000007945 */ /* 0x000fe60003800000 */
[--C-:B------:R-:W-:Y:S02]  /*4810*/  @!P4 IADD3.X R2, R112, UR31, R41.reuse, P1, P0 ;  /* 0x0000001f7002cc10 */ /* 0x100fe40008fe0429 */
[----:B------:R-:W-:Y:S01]  /*4820*/  @!P4 IADD3 R3, P1, P0, R102, UR47, R68 ;  /* 0x0000002f6603cc10 */ /* 0x000fe2000f83e044 */
[----:B------:R1:W4:Y:S03]  /*4830*/  SHFL.IDX PT, R48, R89, RZ, 0x181f ;  /* 0x00181fff59307589 */ /* 0x00032600000e0000 */
[----:B------:R-:W-:Y:S02]  /*4840*/  @!P4 IADD3.X R8, R110, UR45, R42, P1, P0 ;  /* 0x0000002d6e08cc10 */ /* 0x000fe40008fe042a */
[-C--:B------:R-:W-:Y:S04]  /*4850*/  ISETP.GE.AND P0, PT, R146, R90.reuse, PT ;  /* 0x0000005a9200720c */ /* 0x080fe80003f06270 */
[----:B------:R-:W-:Y:S11]  /*4860*/  ISETP.GE.OR P2, PT, R20, c[0x0][0x27c], P0 ;  /* 0x00009f0014007a0c */ /* 0x000ff60000746670 */
[----:B------:R-:W-:Y:S02]  /*4870*/  @!UPT UIADD3 URZ, URZ, URZ, URZ ;  /* 0x0000003f3f3ff290 */ /* 0x000fe4000fffe03f */
[----:B------:R-:W-:Y:S04]  /*4880*/  @!P2 IADD3 R6, P1, P0, R104, UR28, R36 ;  /* 0x0000001c6806ac10 */ /* 0x000fe8000f83e024 */
[--C-:B------:R-:W-:Y:S02]  /*4890*/  @!P2 IADD3.X R9, R112, UR12, R41.reuse, P1, P0 ;  /* 0x0000000c7009ac10 */ /* 0x100fe40008fe0429 */
        /* <DEDUP_REMOVED lines=12> */
[----:B------:R2:W3:Y:S01]  /*4960*/  @!P4 LDG.E.128 R16, [R4.64] ;  /* 0x000000220410c981 */ /* 0x0004e2000c1e1d00 */
[----:B------:R-:W-:Y:S02]  /*4970*/  @!P4 LEA.HI.X R3, R3, c[0x0][0x28c], R8, 0x1, P0 ;  /* 0x0000a3000303ca11 */ /* 0x000fe400000f0c08 */
[C---:B------:R-:W-:Y:S04]  /*4980*/  @!P2 LEA R8, P0, R6.reuse, c[0x0][0x270], 0x1 ;  /* 0x00009c000608aa11 */ /* 0x040fe800078008ff */
[----:B------:R-:W-:Y:S01]  /*4990*/  @!P2 LEA.HI.X R9, R6, c[0x0][0x274], R9, 0x1, P0 ;  /* 0x00009d000609aa11 */ /* 0x000fe200000f0c09 */
[----:B------:R1:W4:Y:S01]  /*49a0*/  @!P4 LDG.E.128 R56, [R2.64] ;  /* 0x000000220238c981 */ /* 0x000322000c1e1d00 */
[C---:B------:R-:W-:Y:S04]  /*49b0*/  @!P2 LEA R6, P0, R7.reuse, c[0x0][0x288], 0x1 ;  /* 0x0000a2000706aa11 */ /* 0x040fe800078008ff */
[----:B------:R-:W-:Y:S02]  /*49c0*/  @!P2 LEA.HI.X R7, R7, c[0x0][0x28c], R12, 0x1, P0 ;  /* 0x0000a3000707aa11 */ /* 0x000fe400000f0c0c */
[C---:B------:R-:W-:Y:S01]  /*49d0*/  @!P1 LEA R12, P0, R10.reuse, c[0x0][0x270], 0x1 ;  /* 0x00009c000a0c9a11 */ /* 0x040fe200078008ff */
[----:B------:R1:W4:Y:S03]  /*49e0*/  @!P2 LDG.E.128 R24, [R8.64] ;  /* 0x000000220818a981 */ /* 0x000326000c1e1d00 */
[----:B------:R-:W-:Y:S02]  /*49f0*/  @!P1 LEA.HI.X R13, R10, c[0x0][0x274], R13, 0x1, P0 ;  /* 0x00009d000a0d9a11 */ /* 0x000fe400000f0c0d */
[C---:B------:R-:W-:Y:S03]  /*4a00*/  @!P1 LEA R10, P0, R11.reuse, c[0x0][0x288], 0x1 ;  /* 0x0000a2000b0a9a11 */ /* 0x040fe600078008ff */
[----:B------:R1:W4:Y:S01]  /*4a10*/  @!P2 LDG.E.128 R60, [R6.64] ;  /* 0x00000022063ca981 */ /* 0x000322000c1e1d00 */
[----:B------:R-:W-:Y:S01]  /*4a20*/  @!P1 LEA.HI.X R11, R11, c[0x0][0x28c], R14, 0x1, P0 ;  /* 0x0000a3000b0b9a11 */ /* 0x000fe200000f0c0e */
[----:B--2---:R-:W-:Y:S01]  /*4a30*/  CS2R R4, SRZ ;  /* 0x0000000000047805 */ /* 0x004fe2000001ff00 */
[----:B------:R-:W-:Y:S04]  /*4a40*/  ISETP.GE.AND P0, PT, R96, R90, PT ;  /* 0x0000005a6000720c */ /* 0x000fe80003f06270 */
[----:B------:R-:W-:Y:S01]  /*4a50*/  ISETP.GE.OR P0, PT, R20, c[0x0][0x27c], P0 ;  /* 0x00009f0014007a0c */ /* 0x000fe20000706670 */
[----:B------:R-:W2:Y:S08]  /*4a60*/  @!P1 LDG.E.128 R28, [R12.64] ;  /* 0x000000220c1c9981 */ /* 0x000eb0000c1e1d00 */
[----:B------:R3:W2:Y:S04]  /*4a70*/  @!P1 LDG.E.128 R64, [R10.64] ;  /* 0x000000220a409981 */ /* 0x0006a8000c1e1d00 */
        /* <DEDUP_REMOVED lines=15> */
[----:B---3--:R-:W-:Y:S02]  /*4b70*/  IMAD.MOV.U32 R8, RZ, RZ, R18 ;  /* 0x000000ffff087224 */ /* 0x008fe400078e0012 */
[----:B-1----:R-:W-:Y:S02]  /*4b80*/  IMAD.MOV.U32 R3, RZ, RZ, R19 ;  /* 0x000000ffff037224 */ /* 0x002fe400078e0013 */
        /* <DEDUP_REMOVED lines=21> */
[----:B--2---:R-:W-:Y:S02]  /*4ce0*/  IMAD.MOV.U32 R8, RZ, RZ, R30 ;  /* 0x000000ffff087224 */ /* 0x004fe400078e001e */
        /* <DEDUP_REMOVED lines=30> */
[----:B------:R-:W-:Y:S02]  /*4ed0*/  ISETP.GE.AND P0, PT, R47, c[0x0][0x1d4], PT ;  /* 0x000075002f007a0c */ /* 0x000fe40003f06270 */
        /* <DEDUP_REMOVED lines=107> */
.L_x_831:
[----:B------:R-:W-:Y:S05]  /*5590*/  BSYNC B0 ;  /* 0x0000000000007941 */ /* 0x000fea0003800000 */
.L_x_830:
        /* <DEDUP_REMOVED lines=122> */
.L_x_833:
[----:B------:R-:W-:Y:S05]  /*5d40*/  BSYNC B0 ;  /* 0x0000000000007941 */ /* 0x000fea0003800000 */
.L_x_832:
        /* <DEDUP_REMOVED lines=18> */
[----:B------:R-:W-:Y:S02]  /*5e70*/  ISETP.GE.AND P0, PT, R17, c[0x0][0x1d4], PT ;  /* 0x0000750011007a0c */ /* 0x000fe40003f06270 */
        /* <DEDUP_REMOVED lines=103> */
.L_x_835:
[----:B------:R-:W-:Y:S05]  /*64f0*/  BSYNC B0 ;  /* 0x0000000000007941 */ /* 0x000fea0003800000 */
.L_x_834:
        /* <DEDUP_REMOVED lines=124> */
.L_x_805:
[----:B------:R1:W3:Y:S01]  /*6cc0*/  SHFL.IDX PT, R5, R88, RZ, 0x181f ;  /* 0x00181fff58057589 */ /* 0x0002e200000e0000 */
[----:B------:R-:W-:Y:S01]  /*6cd0*/  IADD3 R2, -R98, UR21, RZ ;  /* 0x0000001562027c10 */ /* 0x000fe2000fffe1ff */
[----:B------:R-:W-:Y:S02]  /*6ce0*/  BSSY B0, `(.L_x_836) ;  /* 0x0000011000007945 */ /* 0x000fe40003800000 */
[----:B------:R1:W4:Y:S01]  /*6cf0*/  SHFL.IDX PT, R0, R89, RZ, 0x181f ;  /* 0x00181fff59007589 */ /* 0x00032200000e0000 */
[----:B------:R-:W-:Y:S05]  /*6d00*/  IMNMX R90, R2, 0x40, PT ;  /* 0x00000040025a7817 */ /* 0x000fea0003800200 */
[----:B------:R-:W-:Y:S05]  /*6d10*/  IMAD.IADD R6, R90, 0x1, -R96 ;  /* 0x000000015a067824 */ /* 0x000fea00078e0a60 */
[----:B------:R-:W-:Y:S11]  /*6d20*/  ISETP.GE.AND P0, PT, R6, 0x1, PT ;  /* 0x000000010600780c */ /* 0x000ff60003f06270 */
[----:B------:R-:W-:Y:S02]  /*6d30*/  @!UPT UIADD3 URZ, URZ, URZ, URZ ;  /* 0x0000003f3f3ff290 */ /* 0x000fe4000fffe03f */
[----:B------:R-:W-:-:S05]  /*6d40*/  @!P0 BRA `(.L_x_837) ;  /* 0x000000a000008947 */ /* 0x000fca0003800000 */
[----:B-1-34-:R-:W1:Y:S01]  /*6d50*/  @!P5 LDS.128 R8, [R74+0x4100] ;  /* 0x004100004a08d984 */ /* 0x01ae620000000c00 */
        /* <DEDUP_REMOVED lines=9> */
.L_x_837:
[----:B-1-34-:R-:W-:Y:S05]  /*6df0*/  BSYNC B0 ;  /* 0x0000000000007941 */ /* 0x01afea0003800000 */
.L_x_836:
        /* <DEDUP_REMOVED lines=15> */
.L_x_839:
[----:B------:R-:W-:Y:S05]  /*6ef0*/  BSYNC B0 ;  /* 0x0000000000007941 */ /* 0x000fea0003800000 */
.L_x_838:
        /* <DEDUP_REMOVED lines=15> */
.L_x_841:
[----:B------:R-:W-:Y:S05]  /*6ff0*/  BSYNC B0 ;  /* 0x0000000000007941 */ /* 0x000fea0003800000 */
.L_x_840:
[----:B-1----:R1:W3:Y:S01]  /*7000*/  SHFL.IDX PT, R5, R88, 0x3, 0x181f ;  /* 0x00781f0058057f89 */ /* 0x0022e200000e0000 */
[----:B------:R-:W-:Y:S03]  /*7010*/  ISETP.GE.AND P0, PT, R6, 0x31, PT ;  /* 0x000000310600780c */ /* 0x000fe60003f06270 */
[----:B----4-:R1:W4:Y:S10]  /*7020*/  SHFL.IDX PT, R0, R89, 0x3, 0x181f ;  /* 0x00781f0059007f89 */ /* 0x01033400000e0000 */
        /* <DEDUP_REMOVED lines=11> */
.L_x_827:
[----:B------:R-:W-:Y:S05]  /*70e0*/  BSYNC B2 ;  /* 0x0000000000027941 */ /* 0x000fea0003800000 */
.L_x_804:
[----:B----4-:R-:W-:Y:S01]  /*70f0*/  IMAD.IADD R0, R139, 0x1, -R98 ;  /* 0x000000018b007824 */ /* 0x010fe200078e0a62 */
        /* <DEDUP_REMOVED lines=8> */
[----:B-1----:R-:W-:Y:S04]  /*7180*/  @P1 IADD3 R12, P0, R2, 0x20, RZ ;  /* 0x00000020020c1810 */ /* 0x002fe80007f1e0ff */
        /* <DEDUP_REMOVED lines=8> */
[-C--:B---3--:R-:W-:Y:S01]  /*7210*/  @P3 MOV R5, R99.reuse ;  /* 0x0000006300053202 */ /* 0x088fe20000000f00 */
[----:B------:R-:W-:Y:S01]  /*7220*/  @P3 IMAD.MOV.U32 R4, RZ, RZ, R100 ;  /* 0x000000ffff043224 */ /* 0x000fe200078e0064 */
        /* <DEDUP_REMOVED lines=55> */
[----:B------:R-:W-:Y:S02]  /*75a0*/  LEA.HI.X R6, R0, c[0x0][0x1fc], R2, 0x1, P0 ;  /* 0x00007f0000067a11 */ /* 0x000fe400000f0c02 */
[----:B------:R1:W2:Y:S01]  /*75b0*/  SHFL.IDX PT, R0, R12, RZ, 0x181f ;  /* 0x00181fff0c007589 */ /* 0x0002a200000e0000 */
[----:B------:R-:W-:Y:S03]  /*75c0*/  ISETP.GE.AND P0, PT, R7, 0x1, PT ;  /* 0x000000010700780c */ /* 0x000fe60003f06270 */
[----:B------:R1:W3:Y:S10]  /*75d0*/  SHFL.IDX PT, R5, R6, RZ, 0x181f ;  /* 0x00181fff06057589 */ /* 0x0002f400000e0000 */
[----:B------:R-:W-:-:S05]  /*75e0*/  @!P0 BRA `(.L_x_843) ;  /* 0x000000a000008947 */ /* 0x000fca0003800000 */
[----:B-1----:R-:W1:Y:S01]  /*75f0*/  @!P5 LDS.128 R8, [R74+0x100] ;  /* 0x000100004a08d984 */ /* 0x002e620000000c00 */
[CC--:B--2---:R-:W-:Y:S04]  /*7600*/  @!P5 LEA R2, P0, R20.reuse, R0.reuse, 0x1 ;  /* 0x000000001402d211 */ /* 0x0c4fe800078008ff */
[-C--:B---3--:R-:W-:Y:S02]  /*7610*/  @!P5 LEA.HI.X R3, R20, R5.reuse, R21, 0x1, P0 ;  /* 0x000000051403d211 */ /* 0x088fe400000f0c15 */
[----:B------:R-:W-:Y:S11]  /*7620*/  ISETP.GE.AND P0, PT, R92, c[0x0][0x1d4], PT ;  /* 0x000075005c007a0c */ /* 0x000ff60003f06270 */
[----:B------:R-:W-:Y:S02]  /*7630*/  @!UPT UIADD3 URZ, URZ, URZ, URZ ;  /* 0x0000003f3f3ff290 */ /* 0x000fe4000fffe03f */
[C---:B------:R-:W-:Y:S04]  /*7640*/  @!P0 LEA R4, P1, R82.reuse, R0, 0x1 ;  /* 0x0000000052048211 */ /* 0x040fe800078208ff */
[----:B------:R-:W-:Y:S01]  /*7650*/  @!P0 LEA.HI.X R5, R82, R5, R93, 0x1, P1 ;  /* 0x0000000552058211 */ /* 0x000fe200008f0c5d */
[----:B-1----:R-:W-:Y:S04]  /*7660*/  @!P5 ST.E.128 [R2.64], R8 ;  /* 0x000000080200d985 */ /* 0x002fe8000c101d22 */
[----:B------:R-:W1:Y:S04]  /*7670*/  @!P0 LDS.128 R8, [R74+0x2100] ;  /* 0x002100004a088984 */ /* 0x000e680000000c00 */
[----:B-1----:R1:W-:Y:S02]  /*7680*/  @!P0 ST.E.128 [R4.64], R8 ;  /* 0x0000000804008985 */ /* 0x0023e4000c101d22 */
.L_x_843:
[----:B------:R-:W-:Y:S05]  /*7690*/  BSYNC B0 ;  /* 0x0000000000007941 */ /* 0x000fea0003800000 */
.L_x_842:
[----:B-1-3--:R1:W3:Y:S01]  /*76a0*/  SHFL.IDX PT, R5, R6, 0x1, 0x181f ;  /* 0x00381f0006057f89 */ /* 0x00a2e200000e0000 */
[----:B------:R-:W-:Y:S01]  /*76b0*/  ISETP.GE.AND P0, PT, R7, 0x11, PT ;  /* 0x000000110700780c */ /* 0x000fe20003f06270 */
[----:B------:R-:W-:Y:S02]  /*76c0*/  BSSY B0, `(.L_x_844) ;  /* 0x000000d000007945 */ /* 0x000fe40003800000 */
[----:B--2---:R1:W2:Y:S10]  /*76d0*/  SHFL.IDX PT, R0, R12, 0x1, 0x181f ;  /* 0x00381f000c007f89 */ /* 0x0042b400000e0000 */
[----:B------:R-:W-:-:S05]  /*76e0*/  @!P0 BRA `(.L_x_845) ;  /* 0x000000a000008947 */ /* 0x000fca0003800000 */
[----:B------:R-:W4:Y:S01]  /*76f0*/  @!P5 LDS.128 R8, [R74+0x900] ;  /* 0x000900004a08d984 */ /* 0x000f220000000c00 */
[CC--:B--2---:R-:W-:Y:S04]  /*7700*/  @!P5 LEA R2, P0, R20.reuse, R0.reuse, 0x1 ;  /* 0x000000001402d211 */ /* 0x0c4fe800078008ff */
[-C--:B---3--:R-:W-:Y:S02]  /*7710*/  @!P5 LEA.HI.X R3, R20, R5.reuse, R21, 0x1, P0 ;  /* 0x000000051403d211 */ /* 0x088fe400000f0c15 */
[----:B------:R-:W-:Y:S11]  /*7720*/  ISETP.GE.AND P0, PT, R92, c[0x0][0x1d4], PT ;  /* 0x000075005c007a0c */ /* 0x000ff60003f06270 */
[----:B------:R-:W-:Y:S02]  /*7730*/  @!UPT UIADD3 URZ, URZ, URZ, URZ ;  /* 0x0000003f3f3ff290 */ /* 0x000fe4000fffe03f */
[C---:B------:R-:W-:Y:S04]  /*7740*/  @!P0 LEA R4, P1, R82.reuse, R0, 0x1 ;  /* 0x0000000052048211 */ /* 0x040fe800078208ff */
[----:B------:R-:W-:Y:S01]  /*7750*/  @!P0 LEA.HI.X R5, R82, R5, R93, 0x1, P1 ;  /* 0x0000000552058211 */ /* 0x000fe200008f0c5d */
[----:B----4-:R-:W-:Y:S04]  /*7760*/  @!P5 ST.E.128 [R2.64], R8 ;  /* 0x000000080200d985 */ /* 0x010fe8000c101d22 */
[----:B------:R-:W2:Y:S04]  /*7770*/  @!P0 LDS.128 R8, [R74+0x2900] ;  /* 0x002900004a088984 */ /* 0x000ea80000000c00 */
[----:B--2---:R2:W-:Y:S02]  /*7780*/  @!P0 ST.E.128 [R4.64], R8 ;  /* 0x0000000804008985 */ /* 0x0045e4000c101d22 */
.L_x_845:
[----:B------:R-:W-:Y:S05]  /*7790*/  BSYNC B0 ;  /* 0x0000000000007941 */ /* 0x000fea0003800000 */
.L_x_844:
[----:B--23--:R2:W3:Y:S01]  /*77a0*/  SHFL.IDX PT, R5, R6, 0x2, 0x181f ;  /* 0x00581f0006057f89 */ /* 0x00c4e200000e0000 */
        /* <DEDUP_REMOVED lines=14> */
.L_x_847:
[----:B------:R-:W-:Y:S05]  /*7890*/  BSYNC B0 ;  /* 0x0000000000007941 */ /* 0x000fea0003800000 */
.L_x_846:
        /* <DEDUP_REMOVED lines=15> */
.L_x_849:
[----:B------:R-:W-:Y:S05]  /*7990*/  BSYNC B0 ;  /* 0x0000000000007941 */ /* 0x000fea0003800000 */
.L_x_848:
[C---:B------:R-:W-:Y:S01]  /*79a0*/  ISETP.GT.AND P0, PT, R91.reuse, UR6, PT ;  /* 0x000000065b007c0c */ /* 0x040fe2000bf04270 */
[----:B------:R-:W-:Y:S01]  /*79b0*/  IMAD.U32 R14, RZ, RZ, UR14 ;  /* 0x0000000eff0e7e24 */ /* 0x000fe2000f8e00ff */
[----:B------:R-:W-:Y:S11]  /*79c0*/  IADD3 R91, R91, -0x1, RZ ;  /* 0xffffffff5b5b7810 */ /* 0x000ff60007ffe0ff */
[----:B------:R-:W-:Y:S01]  /*79d0*/  @P0 SHF.R.S32.HI R2, RZ, 0x1f, R91 ;  /* 0x0000001fff020819 */ /* 0x000fe2000001145b */
[C---:B----4-:R-:W-:Y:S02]  /*79e0*/  @P0 IMAD R0, R91.reuse, UR10, RZ ;  /* 0x0000000a5b000c24 */ /* 0x050fe4000f8e02ff */
[----:B-1----:R-:W-:Y:S02]  /*79f0*/  @P0 IMAD.MOV.U32 R4, RZ, RZ, R128 ;  /* 0x000000ffff040224 */ /* 0x002fe400078e0080 */
[----:B------:R-:W-:Y:S02]  /*7a00*/  @P0 IMAD.MOV.U32 R5, RZ, RZ, R123 ;  /* 0x000000ffff050224 */ /* 0x000fe400078e007b */
[----:B------:R-:W-:Y:S02]  /*7a10*/  @P0 IMAD R0, R2, UR11, R0 ;  /* 0x0000000b02000c24 */ /* 0x000fe4000f8e0200 */
[----:B------:R-:W-:Y:S04]  /*7a20*/  @P0 IMAD.WIDE.U32 R4, R91, UR11, R4 ;  /* 0x0000000b5b040c25 */ /* 0x000fe8000f8e0004 */
        /* <DEDUP_REMOVED lines=8> */
[----:B------:R-:W-:Y:S02]  /*7ab0*/  @P0 IADD3.X R15, RZ, UR13, R3, P2, P1 ;  /* 0x0000000dff0f0c10 */ /* 0x000fe400097e2403 */
[----:B--23--:R-:W-:Y:S01]  /*7ac0*/  @P0 IADD3 R6, P1, R2, UR14, RZ ;  /* 0x0000000e02060c10 */ /* 0x00cfe2000ff3e0ff */
[----:B------:R1:W-:Y:S03]  /*7ad0*/  @P0 LDGSTS.E.BYPASS.LTC128B.128 [R74+0x6100], [R2.64+0x80], !P6 ;  /* 0x06100080024a0fae */ /* 0x0003e6000f101d62 */
[----:B------:R-:W-:Y:S02]  /*7ae0*/  @P0 IADD3.X R7, R3, UR13, RZ, P1, !PT ;  /* 0x0000000d03070c10 */ /* 0x000fe40008ffe4ff */
[C---:B------:R-:W-:Y:S03]  /*7af0*/  @P0 IADD3 R4, P1, R6.reuse, UR14, RZ ;  /* 0x0000000e06040c10 */ /* 0x040fe6000ff3e0ff */
[----:B------:R1:W-:Y:S01]  /*7b00*/  @P0 LDGSTS.E.BYPASS.LTC128B.128 [R74+0x4900], [R6.64], !P4 ;  /* 0x04900000064a0fae */ /* 0x0003e2000e101d62 */
[C---:B------:R-:W-:Y:S02]  /*7b10*/  @P0 IADD3.X R5, R7.reuse, UR13, RZ, P1, !PT ;  /* 0x0000000d07050c10 */ /* 0x040fe40008ffe4ff */
[----:B------:R-:W-:Y:S01]  /*7b20*/  @P0 IADD3 R12, P1, R6, UR26, RZ ;  /* 0x0000001a060c0c10 */ /* 0x000fe2000ff3e0ff */
[----:B------:R1:W-:Y:S03]  /*7b30*/  @P0 LDGSTS.E.BYPASS.LTC128B.128 [R74+0x6900], [R14.64], !P6 ;  /* 0x069000000e4a0fae */ /* 0x0003e6000f101d62 */
[----:B------:R-:W-:Y:S01]  /*7b40*/  @P0 IADD3.X R13, R7, UR27, RZ, P1, !PT ;  /* 0x0000001b070d0c10 */ /* 0x000fe20008ffe4ff */
[----:B------:R1:W-:Y:S01]  /*7b50*/  @P0 LDGSTS.E.BYPASS.LTC128B.128 [R74+0x5100], [R4.64], !P4 ;  /* 0x05100000044a0fae */ /* 0x0003e2000e101d62 */
[C---:B------:R-:W-:Y:S03]  /*7b60*/  @P0 IADD3 R10, P1, R4.reuse, UR14, RZ ;  /* 0x0000000e040a0c10 */ /* 0x040fe6000ff3e0ff */
[----:B------:R1:W-:Y:S01]  /*7b70*/  @P0 LDGSTS.E.BYPASS.LTC128B.128 [R74+0x7100], [R12.64], !P6 ;  /* 0x071000000c4a0fae */ /* 0x0003e2000f101d62 */
[C---:B------:R-:W-:Y:S02]  /*7b80*/  @P0 IADD3.X R11, R5.reuse, UR13, RZ, P1, !PT ;  /* 0x0000000d050b0c10 */ /* 0x040fe40008ffe4ff */
[----:B------:R-:W-:Y:S03]  /*7b90*/  @P0 IADD3 R8, P1, R4, UR26, RZ ;  /* 0x0000001a04080c10 */ /* 0x000fe6000ff3e0ff */
[----:B------:R1:W-:Y:S01]  /*7ba0*/  @P0 LDGSTS.E.BYPASS.LTC128B.128 [R74+0x5900], [R10.64], !P4 ;  /* 0x059000000a4a0fae */ /* 0x0003e2000e101d62 */
[----:B------:R-:W-:Y:S05]  /*7bb0*/  @P0 IADD3.X R9, R5, UR27, RZ, P1, !PT ;  /* 0x0000001b05090c10 */ /* 0x000fea0008ffe4ff */
[----:B------:R1:W-:Y:S04]  /*7bc0*/  @P0 LDGSTS.E.BYPASS.LTC128B.128 [R74+0x7900], [R8.64], !P6 ;  /* 0x07900000084a0fae */ /* 0x0003e8000f101d62 */
[----:B------:R-:W0:Y:S01]  /*7bd0*/  LDGDEPBAR ;  /* 0x00000000000079af */ /* 0x000e220000000000 */
[----:B------:R-:W-:-:S05]  /*7be0*/  @P0 BRA `(.L_x_850) ;  /* 0xffffa04000000947 */ /* 0x000fca000383ffff */
[----:B------:R-:W-:Y:S06]  /*7bf0*/  BAR.SYNC.DEFER_BLOCKING 0x0 ;  /* 0x0000000000007b1d */ /* 0x000fec0000010000 */
.L_x_803:
[----:B-1----:R-:W-:Y:S01]  /*7c00*/  UISETP.GE.AND UP0, UPT, UR9, 0x1, UPT ;  /* 0x000000010900788c */ /* 0x002fe2000bf06270 */
[----:B------:R-:W-:Y:S01]  /*7c10*/  PLOP3.LUT P4, PT, PT, PT, PT, 0x80, 0x0 ;  /* 0x000000000000781c */ /* 0x000fe20003f8f070 */
[----:B------:R-:W-:Y:S01]  /*7c20*/  CS2R R14, SRZ ;  /* 0x00000000000e7805 */ /* 0x000fe2000001ff00 */
[----:B------:R-:W-:Y:S01]  /*7c30*/  IMAD.MOV.U32 R126, RZ, RZ, RZ ;  /* 0x000000ffff7e7224 */ /* 0x000fe200078e00ff */
[----:B------:R-:W-:Y:S01]  /*7c40*/  CS2R R130, SRZ ;  /* 0x0000000000827805 */ /* 0x000fe2000001ff00 */
[----:B------:R-:W-:Y:S01]  /*7c50*/  IMAD.MOV.U32 R124, RZ, RZ, RZ ;  /* 0x000000ffff7c7224 */ /* 0x000fe200078e00ff */
[----:B------:R-:W-:Y:S01]  /*7c60*/  PLOP3.LUT P0, PT, PT, PT, UP0, 0x80, 0x0 ;  /* 0x000000000000781c */ /* 0x000fe20003f0f008 */
[----:B------:R-:W-:Y:S01]  /*7c70*/  CS2R R128, SRZ ;  /* 0x0000000000807805 */ /* 0x000fe2000001ff00 */
[----:B------:R-:W-:Y:S01]  /*7c80*/  CS2R R16, SRZ ;  /* 0x0000000000107805 */ /* 0x000fe2000001ff00 */
[----:B------:R-:W-:Y:S01]  /*7c90*/  MOV R122, RZ ;  /* 0x000000ff007a7202 */ /* 0x000fe20000000f00 */
[----:B------:R-:W-:Y:S01]  /*7ca0*/  CS2R R120, SRZ ;  /* 0x0000000000787805 */ /* 0x000fe2000001ff00 */
[----:B------:R-:W-:Y:S01]  /*7cb0*/  CS2R R12, SRZ ;  /* 0x00000000000c7805 */ /* 0x000fe2000001ff00 */
        /* <DEDUP_REMOVED lines=15> */
[----:B-----5:R-:W-:Y:S01]  /*7db0*/  CS2R R26, SRZ ;  /* 0x00000000001a7805 */ /* 0x020fe2000001ff00 */
        /* <DEDUP_REMOVED lines=62> */
[----:B------:R-:W-:Y:S01]  /*81a0*/  IMAD.MOV.U32 R148, RZ, RZ, RZ ;  /* 0x000000ffff947224 */ /* 0x000fe200078e00ff */
[----:B------:R-:W-:Y:S01]  /*81b0*/  MOV R64, RZ ;  /* 0x000000ff00407202 */ /* 0x000fe20000000f00 */
        /* <DEDUP_REMOVED lines=9> */
[----:B------:R-:W-:Y:S01]  /*8250*/  @UP1 UIMAD.WIDE UR4, UR24, UR4, UR10 ;  /* 0x00000004180412a5 */ /* 0x000fe2000f8e020a */
[----:B------:R-:W1:Y:S01]  /*8260*/  S2R R19, SR_CTAID.X ;  /* 0x0000000000137919 */ /* 0x000e620000002500 */
[----:B------:R-:W-:Y:S01]  /*8270*/  SHF.R.S32.HI R156, RZ, 0x1f, R159 ;  /* 0x0000001fff9c7819 */ /* 0x000fe2000001149f */
[----:B------:R-:W-:Y:S02]  /*8280*/  USHF.R.S32.HI UR6, URZ, 0x1f, UR20 ;  /* 0x0000001f3f067899 */ /* 0x000fe40008011414 */
[----:B------:R-:W-:Y:S01]  /*8290*/  ULDC.64 UR10, c[0x0][0x348] ;  /* 0x0000d200000a7ab9 */ /* 0x000fe20000000a00 */
[----:B------:R-:W-:Y:S02]  /*82a0*/  IMAD.U32 R2, RZ, RZ, UR4 ;  /* 0x00000004ff027e24 */ /* 0x000fe4000f8e00ff */
[----:B------:R-:W-:Y:S01]  /*82b0*/  IMAD.U32 R3, RZ, RZ, UR5 ;  /* 0x00000005ff037e24 */ /* 0x000fe2000f8e00ff */
[----:B------:R-:W-:-:S02]  /*82c0*/  ULDC.64 UR4, c[0x0][0x178] ;  /* 0x00005e0000047ab9 */ /* 0x000fc40000000a00 */
[----:B------:R-:W-:Y:S02]  /*82d0*/  UIMAD UR6, UR6, UR4, URZ ;  /* 0x00000004060672a4 */ /* 0x000fe4000f8e023f */
[----:B------:R-:W-:Y:S01]  /*82e0*/  UIMAD.WIDE.U32 UR12, UR20, UR4, URZ ;  /* 0x00000004140c72a5 */ /* 0x000fe2000f8e003f */
[----:B------:R3:W4:Y:S01]  /*82f0*/  @P4 LDG.E R7, [R2.64] ;  /* 0x0000002202074981 */ /* 0x000722000c1e1900 */
[----:B------:R-:W-:Y:S01]  /*8300*/  UIMAD UR20, UR20, UR5, UR6 ;  /* 0x00000005141472a4 */ /* 0x000fe2000f8e0206 */
[----:B------:R-:W-:Y:S01]  /*8310*/  IMAD.MOV.U32 R164, RZ, RZ, c[0x0][0x2b8] ;  /* 0x0000ae00ffa47624 */ /* 0x000fe200078e00ff */
[----:B------:R-:W-:Y:S01]  /*8320*/  UISETP.NE.U32.AND UP0, UPT, URZ, UR10, UPT ;  /* 0x0000000a3f00728c */ /* 0x000fe2000bf05070 */
[----:B------:R-:W-:Y:S01]  /*8330*/  IMAD.MOV.U32 R48, RZ, RZ, RZ ;  /* 0x000000ffff307224 */ /* 0x000fe200078e00ff */
[----:B------:R-:W-:Y:S02]  /*8340*/  ULDC.64 UR4, c[0x0][0x1b8] ;  /* 0x00006e0000047ab9 */ /* 0x000fe40000000a00 */
[----:B------:R-:W-:-:S02]  /*8350*/  UIADD3 UR13, UR13, UR20, URZ ;  /* 0x000000140d0d7290 */ /* 0x000fc4000fffe03f */
[----:B------:R-:W-:Y:S02]  /*8360*/  UIMAD UR6, UR15, UR4, URZ ;  /* 0x000000040f0672a4 */ /* 0x000fe4000f8e023f */
[----:B------:R-:W-:Y:S02]  /*8370*/  UISETP.NE.AND.EX UP0, UPT, URZ, UR11, UPT, UP0 ;  /* 0x0000000b3f00728c */ /* 0x000fe4000bf05300 */
[----:B------:R-:W-:Y:S02]  /*8380*/  USHF.R.S32.HI UR10, URZ, 0x1f, UR24 ;  /* 0x0000001f3f0a7899 */ /* 0x000fe40008011418 */
[----:B------:R-:W-:Y:S02]  /*8390*/  UIMAD UR6, UR16, UR5, UR6 ;  /* 0x00000005100672a4 */ /* 0x000fe4000f8e0206 */
[----:B------:R-:W-:Y:S02]  /*83a0*/  UIMAD.WIDE.U32 UR12, UR16, UR4, UR12 ;  /* 0x00000004100c72a5 */ /* 0x000fe4000f8e000c */
[----:B------:R-:W-:-:S02]  /*83b0*/  USEL UR10, UR10, URZ, !UP0 ;  /* 0x0000003f0a0a7287 */ /* 0x000fc4000c000000 */
[----:B------:R-:W-:Y:S02]  /*83c0*/  ULDC.64 UR4, c[0x0][0x1c0] ;  /* 0x0000700000047ab9 */ /* 0x000fe40000000a00 */
[----:B------:R-:W-:Y:S01]  /*83d0*/  USEL UR11, UR24, URZ, !UP0 ;  /* 0x0000003f180b7287 */ /* 0x000fe2000c000000 */
[----:B---3--:R-:W-:Y:S01]  /*83e0*/  LEA.HI R2, R156, R159, RZ, 0x3 ;  /* 0x0000009f9c027211 */ /* 0x008fe200078f18ff */
[----:B------:R-:W-:Y:S01]  /*83f0*/  IMAD.MOV.U32 R3, RZ, RZ, c[0x0][0x2c4] ;  /* 0x0000b100ff037624 */ /* 0x000fe200078e00ff */
[----:B------:R-:W-:Y:S02]  /*8400*/  UIMAD UR10, UR10, UR4, URZ ;  /* 0x000000040a0a72a4 */ /* 0x000fe4000f8e023f */
[----:B------:R-:W-:Y:S01]  /*8410*/  LOP3.LUT R0, R2, 0xfffffff8, RZ, 0xc0, !PT ;  /* 0xfffffff802007812 */ /* 0x000fe200078ec0ff */
[----:B------:R-:W-:Y:S01]  /*8420*/  UIADD3 UR13, UR13, UR6, URZ ;  /* 0x000000060d0d7290 */ /* 0x000fe2000fffe03f */
[----:B------:R-:W-:Y:S01]  /*8430*/  SHF.R.S32.HI R42, RZ, 0x3, R2 ;  /* 0x00000003ff2a7819 */ /* 0x000fe20000011402 */
[----:B------:R-:W-:Y:S01]  /*8440*/  UIMAD UR5, UR11, UR5, UR10 ;  /* 0x000000050b0572a4 */ /* 0x000fe2000f8e020a */
[----:B------:R-:W-:Y:S01]  /*8450*/  ISETP.NE.AND P0, PT, R3, 0x1, PT ;  /* 0x000000010300780c */ /* 0x000fe20003f05270 */
[----:B------:R-:W-:Y:S01]  /*8460*/  IMAD.IADD R96, R159, 0x1, -R0 ;  /* 0x000000019f607824 */ /* 0x000fe200078e0a00 */
[----:B------:R-:W-:-:S02]  /*8470*/  UIMAD.WIDE.U32 UR12, UR11, UR4, UR12 ;  /* 0x000000040b0c72a5 */ /* 0x000fc4000f8e000c */
[----:B------:R-:W-:Y:S01]  /*8480*/  UIADD3 UR6, UR7, -0x40, URZ ;  /* 0xffffffc007067890 */ /* 0x000fe2000fffe03f */
[C---:B------:R-:W-:Y:S01]  /*8490*/  IMAD R163, R96.reuse, 0x10, R42 ;  /* 0x0000001060a37824 */ /* 0x040fe200078e022a */
[----:B------:R-:W-:Y:S01]  /*84a0*/  UIADD3 UR5, UR13, UR5, URZ ;  /* 0x000000050d057290 */ /* 0x000fe2000fffe03f */
[----:B------:R-:W-:Y:S01]  /*84b0*/  IMAD.SHL.U32 R132, R96, 0x8, RZ ;  /* 0x0000000860847824 */ /* 0x000fe200078e00ff */
[----:B------:R-:W-:Y:S01]  /*84c0*/  ULDC UR4, c[0x0][0x2c4] ;  /* 0x0000b10000047ab9 */ /* 0x000fe20000000800 */
[----:B-1----:R-:W-:Y:S01]  /*84d0*/  IMAD R4, R19, 0x80, R163 ;  /* 0x0000008013047824 */ /* 0x002fe200078e02a3 */
[----:B--2---:R-:W-:Y:S01]  /*84e0*/  UIMAD UR23, UR23, UR4, URZ ;  /* 0x00000004171772a4 */ /* 0x004fe2000f8e023f */
[----:B------:R-:W-:Y:S01]  /*84f0*/  IMAD.U32 R3, RZ, RZ, UR13 ;  /* 0x0000000dff037e24 */ /* 0x000fe2000f8e00ff */
[----:B------:R-:W-:Y:S01]  /*8500*/  IADD3 R55, R132, 0x40, RZ ;  /* 0x0000004084377810 */ /* 0x000fe20007ffe0ff */
[----:B------:R-:W-:Y:S01]  /*8510*/  @P0 IMAD.HI.U32 R2, R4, c[0x0][0x2c8], RZ ;  /* 0x0000b20004020a27 */ /* 0x000fe200078e00ff */
[----:B------:R-:W-:Y:S01]  /*8520*/  LEA.HI R47, R156, R159, RZ, 0x4 ;  /* 0x0000009f9c2f7211 */ /* 0x000fe200078f20ff */
[----:B------:R-:W-:Y:S02]  /*8530*/  STL [R1+0x48], R163 ;  /* 0x000048a301007387 */ /* 0x000fe40000100800 */
[----:B------:R-:W-:Y:S01]  /*8540*/  IMAD.MOV.U32 R0, RZ, RZ, R4 ;  /* 0x000000ffff007224 */ /* 0x000fe200078e0004 */
[----:B------:R-:W-:Y:S01]  /*8550*/  @P0 SHF.R.U32.HI R0, RZ, c[0x0][0x2cc], R2 ;  /* 0x0000b300ff000a19 */ /* 0x000fe20000011602 */
[----:B------:R-:W-:-:S02]  /*8560*/  IMAD.U32 R2, RZ, RZ, UR12 ;  /* 0x0000000cff027e24 */ /* 0x000fc4000f8e00ff */
[----:B------:R-:W-:Y:S01]  /*8570*/  IMAD.U32 R3, RZ, RZ, UR5 ;  /* 0x00000005ff037e24 */ /* 0x000fe2000f8e00ff */
[--C-:B------:R-:W-:Y:S01]  /*8580*/  SHF.R.S32.HI R6, RZ, 0x1f, R0.reuse ;  /* 0x0000001fff067819 */ /* 0x100fe20000011400 */
[----:B------:R-:W-:Y:S01]  /*8590*/  IMAD.MOV R5, RZ, RZ, -R0 ;  /* 0x000000ffff057224 */ /* 0x000fe200078e0a00 */
[----:B------:R-:W-:Y:S01]  /*85a0*/  ULDC.64 UR4, c[0x0][0x2b0] ;  /* 0x0000ac0000047ab9 */ /* 0x000fe20000000a00 */
[----:B------:R-:W-:-:S04]  /*85b0*/  IMAD.WIDE.U32 R2, R0, c[0x0][0x1b0], R2 ;  /* 0x00006c0000027a25 */ /* 0x000fc800078e0002 */
[----:B------:R-:W-:Y:S02]  /*85c0*/  IMAD R6, R6, c[0x0][0x1b0], RZ ;  /* 0x00006c0006067a24 */ /* 0x000fe400078e02ff */
[----:B------:R-:W-:Y:S02]  /*85d0*/  IMAD R4, R5, c[0x0][0x2c4], R4 ;  /* 0x0000b10005047a24 */ /* 0x000fe400078e0204 */
[----:B------:R-:W-:Y:S02]  /*85e0*/  IMAD R5, R0, c[0x0][0x1b4], R6 ;  /* 0x00006d0000057a24 */ /* 0x000fe400078e0206 */
[----:B------:R-:W-:Y:S01]  /*85f0*/  IMAD R19, R19, 0x80, R42 ;  /* 0x0000008013137824 */ /* 0x000fe200078e022a */
[----:B------:R-:W-:Y:S01]  /*8600*/  SHF.R.S32.HI R0, RZ, 0x1f, R4 ;  /* 0x0000001fff007819 */ /* 0x000fe20000011404 */
[----:B------:R-:W-:-:S03]  /*8610*/  IMAD.IADD R3, R3, 0x1, R5 ;  /* 0x0000000103037824 */ /* 0x000fc600078e0205 */
[C---:B------:R-:W-:Y:S01]  /*8620*/  IADD3 R5, R19.reuse, 0x10, RZ ;  /* 0x0000001013057810 */ /* 0x040fe20007ffe0ff */
[----:B------:R-:W-:Y:S01]  /*8630*/  IMAD R0, R0, c[0x0][0x1a8], RZ ;  /* 0x00006a0000007a24 */ /* 0x000fe200078e02ff */
[----:B------:R-:W-:Y:S01]  /*8640*/  ISETP.GE.AND P6, PT, R19, UR23, PT ;  /* 0x0000001713007c0c */ /* 0x000fe2000bfc6270 */
[C---:B------:R-:W-:Y:S01]  /*8650*/  IMAD.WIDE.U32 R2, R4.reuse, c[0x0][0x1a8], R2 ;  /* 0x00006a0004027a25 */ /* 0x040fe200078e0002 */
[----:B------:R-:W-:Y:S02]  /*8660*/  ISETP.GE.AND P2, PT, R5, UR23, PT ;  /* 0x0000001705007c0c */ /* 0x000fe4000bf46270 */
[C---:B------:R-:W-:Y:S01]  /*8670*/  IADD3 R5, R19.reuse, 0x30, RZ ;  /* 0x0000003013057810 */ /* 0x040fe20007ffe0ff */
[----:B------:R-:W-:Y:S01]  /*8680*/  IMAD R0, R4, c[0x0][0x1ac], R0 ;  /* 0x00006b0004007a24 */ /* 0x000fe200078e0200 */
[----:B------:R-:W-:Y:S02]  /*8690*/  LEA R16, P5, R2, c[0x0][0x160], 0x1 ;  /* 0x0000580002107a11 */ /* 0x000fe400078a08ff */
[----:B------:R-:W-:Y:S01]  /*86a0*/  IADD3 R4, R19, 0x40, RZ ;  /* 0x0000004013047810 */ /* 0x000fe20007ffe0ff */
[----:B------:R-:W-:Y:S01]  /*86b0*/  IMAD.IADD R0, R3, 0x1, R0 ;  /* 0x0000000103007824 */ /* 0x000fe200078e0200 */
[----:B------:R-:W-:Y:S01]  /*86c0*/  IADD3 R6, R19, 0x20, RZ ;  /* 0x0000002013067810 */ /* 0x000fe20007ffe0ff */
[----:B------:R-:W-:Y:S01]  /*86d0*/  SHFL.IDX PT, R12, R16, 0x3, 0x181f ;  /* 0x00781f00100c7f89 */ /* 0x000fe200000e0000 */
[----:B------:R-:W-:-:S02]  /*86e0*/  ISETP.GE.AND P0, PT, R5, UR23, PT ;  /* 0x0000001705007c0c */ /* 0x000fc4000bf06270 */
[----:B------:R-:W-:Y:S01]  /*86f0*/  LEA.HI.X R15, R2, c[0x0][0x164], R0, 0x1, P5 ;  /* 0x00005900020f7a11 */ /* 0x000fe200028f0c00 */
[----:B------:R-:W-:Y:S01]  /*8700*/  IMAD.SHL.U32 R0, R42, 0x40, RZ ;  /* 0x000000402a007824 */ /* 0x000fe200078e00ff */
[----:B------:R-:W-:Y:S01]  /*8710*/  ISETP.GE.AND P3, PT, R4, UR23, PT ;  /* 0x0000001704007c0c */ /* 0x000fe2000bf66270 */
[----:B------:R-:W-:Y:S01]  /*8720*/  SHFL.IDX PT, R2, R16, 0x1, 0x181f ;  /* 0x00381f0010027f89 */ /* 0x000fe200000e0000 */
[----:B------:R-:W-:Y:S02]  /*8730*/  ISETP.GE.AND P1, PT, R6, UR23, PT ;  /* 0x0000001706007c0c */ /* 0x000fe4000bf26270 */
[----:B------:R-:W-:Y:S01]  /*8740*/  LEA.HI R6, R156, R159, RZ, 0x6 ;  /* 0x0000009f9c067211 */ /* 0x000fe200078f30ff */
[----:B------:R-:W-:Y:S01]  /*8750*/  SHFL.IDX PT, R4, R16, RZ, 0x181f ;  /* 0x00181fff10047589 */ /* 0x000fe200000e0000 */
[----:B------:R-:W-:Y:S02]  /*8760*/  LOP3.LUT R23, R0, 0x1c0, RZ, 0xc0, !PT ;  /* 0x000001c000177812 */ /* 0x000fe400078ec0ff */
[----:B------:R-:W-:Y:S01]  /*8770*/  ISETP.GE.AND P5, PT, R132, c[0x0][0x198], PT ;  /* 0x0000660084007a0c */ /* 0x000fe20003fa6270 */
[----:B------:R-:W1:Y:S01]  /*8780*/  SHFL.IDX PT, R5, R15, RZ, 0x181f ;  /* 0x00181fff0f057589 */ /* 0x000e6200000e0000 */
[----:B------:R-:W-:Y:S01]  /*8790*/  IMAD.SHL.U32 R0, R6, 0x8, RZ ;  /* 0x0000000806007824 */ /* 0x000fe200078e00ff */
[----:B------:R-:W-:-:S02]  /*87a0*/  SHF.R.U32.HI R25, RZ, 0x3, R23 ;  /* 0x00000003ff197819 */ /* 0x000fc40000011617 */
[----:B------:R-:W2:Y:S01]  /*87b0*/  SHFL.IDX PT, R3, R15, 0x1, 0x181f ;  /* 0x00381f000f037f89 */ /* 0x000ea200000e0000 */
[--C-:B------:R-:W-:Y:S02]  /*87c0*/  @!P6 SHF.R.S32.HI R6, RZ, 0x1f, R55.reuse ;  /* 0x0000001fff06e819 */ /* 0x100fe40000011437 */
[----:B------:R-:W-:Y:S01]  /*87d0*/  LOP3.LUT R24, R0, 0xfffffe00, RZ, 0xc0, !PT ;  /* 0xfffffe0000187812 */ /* 0x000fe200078ec0ff */
[----:B------:R-:W3:Y:S01]  /*87e0*/  SHFL.IDX PT, R13, R15, 0x3, 0x181f ;  /* 0x00781f000f0d7f89 */ /* 0x000ee200000e0000 */
[-C--:B------:R-:W-:Y:S02]  /*87f0*/  @!P6 LEA.HI R6, R6, R55.reuse, RZ, 0x3 ;  /* 0x000000370606e211 */ /* 0x080fe400078f18ff */
[----:B------:R-:W-:Y:S02]  /*8800*/  @!P2 SHF.R.S32.HI R0, RZ, 0x1f, R55 ;  /* 0x0000001fff00a819 */ /* 0x000fe40000011437 */
[----:B------:R-:W-:Y:S02]  /*8810*/  @!P6 LOP3.LUT R10, R6, 0xfffffff8, RZ, 0xc0, !PT ;  /* 0xfffffff8060ae812 */ /* 0x000fe400078ec0ff */
[----:B------:R-:W-:Y:S01]  /*8820*/  @!P2 LEA.HI R0, R0, R55, RZ, 0x3 ;  /* 0x000000370000a211 */ /* 0x000fe200078f18ff */
[----:B------:R-:W-:Y:S01]  /*8830*/  SHFL.IDX PT, R6, R16, 0x2, 0x181f ;  /* 0x00581f0010067f89 */ /* 0x000fe200000e0000 */
[----:B------:R-:W-:-:S02]  /*8840*/  P2R R20, PR, RZ, 0x40 ;  /* 0x00000040ff147803 */ /* 0x000fc40000000000 */
[----:B------:R-:W-:Y:S01]  /*8850*/  @!P2 LOP3.LUT R17, R0, 0xfffffff8, RZ, 0xc0, !PT ;  /* 0xfffffff80011a812 */ /* 0x000fe200078ec0ff */
[----:B-1----:R-:W-:-:S04]  /*8860*/  @!P6 IMAD.WIDE R8, R132, 0x2, R4 ;  /* 0x000000028408e825 */ /* 0x002fc800078e0204 */
[----:B------:R-:W-:-:S04]  /*8870*/  @!P6 IMAD.WIDE R10, R10, 0x2, R4 ;  /* 0x000000020a0ae825 */ /* 0x000fc800078e0204 */
[----:B--2---:R-:W-:-:S04]  /*8880*/  @!P2 IMAD.WIDE R4, R132, 0x2, R2 ;  /* 0x000000028404a825 */ /* 0x004fc800078e0202 */
[----:B------:R-:W-:Y:S01]  /*8890*/  @!P2 IMAD.WIDE R2, R17, 0x2, R2 ;  /* 0x000000021102a825 */ /* 0x000fe200078e0202 */
[----:B----4-:R1:W2:Y:S01]  /*88a0*/  @P4 R2UR UR11, R7 ;  /* 0x00000000070b43c2 */ /* 0x0102a200000e0000 */
[----:B------:R-:W-:Y:S01]  /*88b0*/  ISETP.GE.AND P4, PT, R55, c[0x0][0x198], PT ;  /* 0x0000660037007a0c */ /* 0x000fe20003f86270 */
[----:B--2---:R-:W-:Y:S02]  /*88c0*/  @!UP1 UMOV UR11, UR24 ;  /* 0x00000018000b9c82 */ /* 0x004fe40008000000 */
[----:B------:R-:W-:Y:S02]  /*88d0*/  USHF.R.S32.HI UR10, URZ, 0x1f, UR11 ;  /* 0x0000001f3f0a7899 */ /* 0x000fe4000801140b */
[----:B------:R-:W-:Y:S02]  /*88e0*/  UIMAD.WIDE.U32 UR12, UR11, UR4, URZ ;  /* 0x000000040b0c72a5 */ /* 0x000fe4000f8e003f */
[----:B------:R-:W-:-:S04]  /*88f0*/  UIMAD UR10, UR10, UR4, URZ ;  /* 0x000000040a0a72a4 */ /* 0x000fc8000f8e023f */
[----:B------:R-:W-:-:S03]  /*8900*/  UIMAD UR10, UR11, UR5, UR10 ;  /* 0x000000050b0a72a4 */ /* 0x000fc6000f8e020a */
[----:B------:R-:W-:Y:S02]  /*8910*/  ULDC.64 UR4, c[0x0][0x1e8] ;  /* 0x00007a0000047ab9 */ /* 0x000fe40000000a00 */
[----:B------:R-:W-:Y:S01]  /*8920*/  UIADD3 UR10, UR13, UR10, URZ ;  /* 0x0000000a0d0a7290 */ /* 0x000fe2000fffe03f */
[----:B-1----:R-:W-:-:S04]  /*8930*/  LOP3.LUT R7, R23, 0x38, R132, 0xf8, !PT ;  /* 0x0000003817077812 */ /* 0x002fc800078ef884 */
[----:B------:R-:W-:-:S05]  /*8940*/  LOP3.LUT R7, R7, R25, RZ, 0x3c, !PT ;  /* 0x0000001907077212 */ /* 0x000fca00078e3cff */
[----:B------:R-:W-:Y:S02]  /*8950*/  IMAD.IADD R54, R24, 0x1, R7 ;  /* 0x0000000118367824 */ /* 0x000fe400078e0207 */
[----:B------:R-:W1:Y:S02]  /*8960*/  SHFL.IDX PT, R7, R15, 0x2, 0x181f ;  /* 0x00581f000f077f89 */ /* 0x000e6400000e0000 */
[C---:B------:R-:W-:Y:S02]  /*8970*/  @!P6 IMAD.SHL.U32 R0, R54.reuse, 0x2, RZ ;  /* 0x000000023600e824 */ /* 0x040fe400078e00ff */
[----:B------:R-:W-:-:S03]  /*8980*/  @!P2 IMAD.SHL.U32 R14, R54, 0x2, RZ ;  /* 0x00000002360ea824 */ /* 0x000fc600078e00ff */
[----:B------:R3:W-:Y:S04]  /*8990*/  @!P6 LDGSTS.E.BYPASS.LTC128B.128 [R0+0x8100], [R8.64], !P5 ;  /* 0x081000000800efae */ /* 0x0007e8000e901d62 */
[----:B------:R2:W-:Y:S01]  /*89a0*/  @!P6 LDGSTS.E.BYPASS.LTC128B.128 [R0+0xc100], [R10.64], !P4 ;  /* 0x0c1000000a00efae */ /* 0x0005e2000e101d62 */
[----:B------:R-:W-:-:S03]  /*89b0*/  ISETP.NE.AND P6, PT, R164, 0x1, PT ;  /* 0x00000001a400780c */ /* 0x000fc60003fc5270 */
[----:B------:R4:W-:Y:S04]  /*89c0*/  @!P2 LDGSTS.E.BYPASS.LTC128B.128 [R14+0x8900], [R4.64], !P5 ;  /* 0x08900000040eafae */ /* 0x0009e8000e901d62 */
[----:B------:R5:W-:Y:S01]  /*89d0*/  @!P2 LDGSTS.E.BYPASS.LTC128B.128 [R14+0xc900], [R2.64], !P4 ;  /* 0x0c900000020eafae */ /* 0x000be2000e101d62 */
[----:B---3--:R-:W-:Y:S01]  /*89e0*/  @!P0 IMAD.WIDE R8, R132, 0x2, R12 ;  /* 0x0000000284088825 */ /* 0x008fe200078e020c */
[--C-:B--2---:R-:W-:Y:S02]  /*89f0*/  @!P1 SHF.R.S32.HI R0, RZ, 0x1f, R55.reuse ;  /* 0x0000001fff009819 */ /* 0x104fe40000011437 */
[----:B----4-:R-:W-:Y:S02]  /*8a00*/  @!P0 SHF.R.S32.HI R4, RZ, 0x1f, R55 ;  /* 0x0000001fff048819 */ /* 0x010fe40000011437 */
[----:B------:R-:W-:-:S02]  /*8a10*/  IADD3 R5, R19, 0x50, RZ ;  /* 0x0000005013057810 */ /* 0x000fc40007ffe0ff */
[-C--:B-----5:R-:W-:Y:S01]  /*8a20*/  @!P1 LEA.HI R2, R0, R55.reuse, RZ, 0x3 ;  /* 0x0000003700029211 */ /* 0x0a0fe200078f18ff */
[----:B------:R-:W-:Y:S01]  /*8a30*/  SHFL.IDX PT, R3, R15, 0x5, 0x181f ;  /* 0x00b81f000f037f89 */ /* 0x000fe200000e0000 */
[----:B------:R-:W-:Y:S01]  /*8a40*/  @!P0 LEA.HI R0, R4, R55, RZ, 0x3 ;  /* 0x0000003704008211 */ /* 0x000fe200078f18ff */
[----:B------:R-:W-:Y:S01]  /*8a50*/  @!P0 IMAD.SHL.U32 R14, R54, 0x2, RZ ;  /* 0x00000002360e8824 */ /* 0x000fe200078e00ff */
[----:B------:R-:W-:Y:S01]  /*8a60*/  @!P1 LOP3.LUT R2, R2, 0xfffffff8, RZ, 0xc0, !PT ;  /* 0xfffffff802029812 */ /* 0x000fe200078ec0ff */
[----:B------:R-:W-:Y:S01]  /*8a70*/  SHFL.IDX PT, R4, R16, 0x4, 0x181f ;  /* 0x00981f0010047f89 */ /* 0x000fe200000e0000 */
[----:B------:R-:W-:Y:S02]  /*8a80*/  ISETP.GE.AND P2, PT, R5, UR23, PT ;  /* 0x0000001705007c0c */ /* 0x000fe4000bf46270 */
[----:B------:R-:W-:Y:S01]  /*8a90*/  @!P0 LOP3.LUT R17, R0, 0xfffffff8, RZ, 0xc0, !PT ;  /* 0xfffffff800118812 */ /* 0x000fe200078ec0ff */
[----:B------:R-:W2:Y:S01]  /*8aa0*/  SHFL.IDX PT, R5, R15, 0x4, 0x181f ;  /* 0x00981f000f057f89 */ /* 0x000ea200000e0000 */
[----:B-1----:R-:W-:-:S03]  /*8ab0*/  @!P1 IMAD.WIDE R10, R2, 0x2, R6 ;  /* 0x00000002020a9825 */ /* 0x002fc600078e0206 */
[----:B------:R-:W1:Y:S01]  /*8ac0*/  SHFL.IDX PT, R2, R16, 0x5, 0x181f ;  /* 0x00b81f0010027f89 */ /* 0x000e6200000e0000 */
[----:B------:R-:W-:Y:S02]  /*8ad0*/  @!P1 IMAD.SHL.U32 R0, R54, 0x2, RZ ;  /* 0x0000000236009824 */ /* 0x000fe400078e00ff */
[----:B------:R-:W-:-:S05]  /*8ae0*/  @!P1 IMAD.WIDE R6, R132, 0x2, R6 ;  /* 0x0000000284069825 */ /* 0x000fca00078e0206 */
[----:B------:R3:W-:Y:S04]  /*8af0*/  @!P1 LDGSTS.E.BYPASS.LTC128B.128 [R0+0x9100], [R6.64], !P5 ;  /* 0x0910000006009fae */ /* 0x0007e8000e901d62 */
[----:B------:R4:W-:Y:S04]  /*8b00*/  @!P1 LDGSTS.E.BYPASS.LTC128B.128 [R0+0xd100], [R10.64], !P4 ;  /* 0x0d1000000a009fae */ /* 0x0009e8000e101d62 */
[----:B------:R5:W-:Y:S01]  /*8b10*/  @!P0 LDGSTS.E.BYPASS.LTC128B.128 [R14+0x9900], [R8.64], !P5 ;  /* 0x09900000080e8fae */ /* 0x000be2000e901d62 */
[----:B---3--:R-:W-:Y:S01]  /*8b20*/  @!P0 IMAD.WIDE R6, R17, 0x2, R12 ;  /* 0x0000000211068825 */ /* 0x008fe200078e020c */
[----:B------:R-:W-:-:S02]  /*8b30*/  IADD3 R13, R19, 0x70, RZ ;  /* 0x00000070130d7810 */ /* 0x000fc40007ffe0ff */
[--C-:B----4-:R-:W-:Y:S02]  /*8b40*/  @!P3 SHF.R.S32.HI R0, RZ, 0x1f, R55.reuse ;  /* 0x0000001fff00b819 */ /* 0x110fe40000011437 */
[----:B------:R3:W-:Y:S01]  /*8b50*/  @!P0 LDGSTS.E.BYPASS.LTC128B.128 [R14+0xd900], [R6.64], !P4 ;  /* 0x0d900000060e8fae */ /* 0x0007e2000e101d62 */
[----:B------:R-:W-:Y:S01]  /*8b60*/  @!P2 IMAD.SHL.U32 R12, R54, 0x2, RZ ;  /* 0x00000002360ca824 */ /* 0x000fe200078e00ff */
[----:B------:R-:W-:Y:S02]  /*8b70*/  ISETP.GE.AND P0, PT, R13, UR23, PT ;  /* 0x000000170d007c0c */ /* 0x000fe4000bf06270 */
[----:B-----5:R-:W-:Y:S02]  /*8b80*/  @!P2 SHF.R.S32.HI R8, RZ, 0x1f, R55 ;  /* 0x0000001fff08a819 */ /* 0x020fe40000011437 */
[----:B------:R-:W-:-:S04]  /*8b90*/  IADD3 R9, R19, 0x60, RZ ;  /* 0x0000006013097810 */ /* 0x000fc80007ffe0ff */
[----:B------:R-:W-:Y:S02]  /*8ba0*/  ISETP.GE.AND P1, PT, R9, UR23, PT ;  /* 0x0000001709007c0c */ /* 0x000fe4000bf26270 */
[----:B------:R-:W-:Y:S01]  /*8bb0*/  SHFL.IDX PT, R9, R15, 0x6, 0x181f ;  /* 0x00d81f000f097f89 */ /* 0x000fe200000e0000 */
[-C--:B---3--:R-:W-:Y:S02]  /*8bc0*/  @!P3 LEA.HI R6, R0, R55.reuse, RZ, 0x3 ;  /* 0x000000370006b211 */ /* 0x088fe400078f18ff */
[----:B------:R-:W-:Y:S02]  /*8bd0*/  @!P2 LEA.HI R0, R8, R55, RZ, 0x3 ;  /* 0x000000370800a211 */ /* 0x000fe400078f18ff */
[----:B------:R-:W-:Y:S01]  /*8be0*/  @!P3 LOP3.LUT R6, R6, 0xfffffff8, RZ, 0xc0, !PT ;  /* 0xfffffff80606b812 */ /* 0x000fe200078ec0ff */
[----:B------:R-:W3:Y:S01]  /*8bf0*/  SHFL.IDX PT, R8, R16, 0x6, 0x181f ;  /* 0x00d81f0010087f89 */ /* 0x000ee200000e0000 */
[----:B------:R-:W-:Y:S01]  /*8c00*/  @!P2 LOP3.LUT R7, R0, 0xfffffff8, RZ, 0xc0, !PT ;  /* 0xfffffff80007a812 */ /* 0x000fe200078ec0ff */
[----:B------:R-:W-:-:S02]  /*8c10*/  @!P3 IMAD.SHL.U32 R0, R54, 0x2, RZ ;  /* 0x000000023600b824 */ /* 0x000fc400078e00ff */
[----:B--2---:R-:W-:-:S04]  /*8c20*/  @!P3 IMAD.WIDE R10, R6, 0x2, R4 ;  /* 0x00000002060ab825 */ /* 0x004fc800078e0204 */
[----:B------:R-:W-:-:S04]  /*8c30*/  @!P3 IMAD.WIDE R4, R132, 0x2, R4 ;  /* 0x000000028404b825 */ /* 0x000fc800078e0204 */
[--C-:B-1----:R-:W-:Y:S01]  /*8c40*/  @!P2 IMAD.WIDE R6, R7, 0x2, R2.reuse ;  /* 0x000000020706a825 */ /* 0x102fe200078e0202 */
[----:B------:R1:W-:Y:S03]  /*8c50*/  @!P3 LDGSTS.E.BYPASS.LTC128B.128 [R0+0xa100], [R4.64], !P5 ;  /* 0x0a1000000400bfae */ /* 0x0003e6000e901d62 */
[----:B------:R-:W-:Y:S01]  /*8c60*/  @!P2 IMAD.WIDE R2, R132, 0x2, R2 ;  /* 0x000000028402a825 */ /* 0x000fe200078e0202 */
[----:B------:R2:W-:Y:S04]  /*8c70*/  @!P3 LDGSTS.E.BYPASS.LTC128B.128 [R0+0xe100], [R10.64], !P4 ;  /* 0x0e1000000a00bfae */ /* 0x0005e8000e101d62 */
[----:B------:R4:W-:Y:S04]  /*8c80*/  @!P2 LDGSTS.E.BYPASS.LTC128B.128 [R12+0xa900], [R2.64], !P5 ;  /* 0x0a900000020cafae */ /* 0x0009e8000e901d62 */
[----:B------:R5:W-:Y:S01]  /*8c90*/  @!P2 LDGSTS.E.BYPASS.LTC128B.128 [R12+0xe900], [R6.64], !P4 ;  /* 0x0e900000060cafae */ /* 0x000be2000e101d62 */
[----:B-1----:R-:W-:-:S02]  /*8ca0*/  IADD3 R4, R163, UR6, RZ ;  /* 0x00000006a3047c10 */ /* 0x002fc4000fffe0ff */
[----:B--2---:R-:W-:Y:S01]  /*8cb0*/  @!P1 SHF.R.S32.HI R0, RZ, 0x1f, R55 ;  /* 0x0000001fff009819 */ /* 0x004fe20000011437 */
[----:B------:R-:W-:Y:S01]  /*8cc0*/  @!P1 IMAD.SHL.U32 R10, R54, 0x2, RZ ;  /* 0x00000002360a9824 */ /* 0x000fe200078e00ff */
[----:B------:R-:W-:Y:S02]  /*8cd0*/  ISETP.GE.AND P2, PT, R4, UR9, PT ;  /* 0x0000000904007c0c */ /* 0x000fe4000bf46270 */
[----:B------:R-:W-:Y:S02]  /*8ce0*/  @!P1 LEA.HI R0, R0, R55, RZ, 0x3 ;  /* 0x0000003700009211 */ /* 0x000fe400078f18ff */
[----:B------:R-:W-:Y:S01]  /*8cf0*/  ISETP.GT.OR P2, PT, R163, 0x3f, P2 ;  /* 0x0000003fa300780c */ /* 0x000fe20001744670 */
[----:B-----5:R-:W-:Y:S01]  /*8d00*/  SHFL.IDX PT, R6, R16, 0x7, 0x181f ;  /* 0x00f81f0010067f89 */ /* 0x020fe200000e0000 */
[----:B------:R-:W-:Y:S02]  /*8d10*/  @!P1 LOP3.LUT R0, R0, 0xfffffff8, RZ, 0xc0, !PT ;  /* 0xfffffff800009812 */ /* 0x000fe400078ec0ff */
[----:B----4-:R-:W-:Y:S01]  /*8d20*/  IADD3 R12, R4, UR19, RZ ;  /* 0x00000013040c7c10 */ /* 0x010fe2000fffe0ff */
[----:B------:R-:W1:Y:S01]  /*8d30*/  SHFL.IDX PT, R7, R15, 0x7, 0x181f ;  /* 0x00f81f000f077f89 */ /* 0x000e6200000e0000 */
[----:B---3--:R-:W-:-:S04]  /*8d40*/  @!P1 IMAD.WIDE R4, R132, 0x2, R8 ;  /* 0x0000000284049825 */ /* 0x008fc800078e0208 */
[----:B------:R-:W-:Y:S01]  /*8d50*/  @!P1 IMAD.WIDE R2, R0, 0x2, R8 ;  /* 0x0000000200029825 */ /* 0x000fe200078e0208 */
[----:B------:R-:W-:Y:S01]  /*8d60*/  @!P0 SHF.R.S32.HI R0, RZ, 0x1f, R55 ;  /* 0x0000001fff008819 */ /* 0x000fe20000011437 */
[----:B------:R2:W-:Y:S02]  /*8d70*/  @!P1 LDGSTS.E.BYPASS.LTC128B.128 [R10+0xb100], [R4.64], !P5 ;  /* 0x0b100000040a9fae */ /* 0x0005e4000e901d62 */
[----:B------:R-:W-:Y:S02]  /*8d80*/  @P6 IMAD.HI.U32 R13, R12, c[0x0][0x2bc], RZ ;  /* 0x0000af000c0d6a27 */ /* 0x000fe400078e00ff */
[----:B------:R3:W-:Y:S02]  /*8d90*/  @!P1 LDGSTS.E.BYPASS.LTC128B.128 [R10+0xf100], [R2.64], !P4 ;  /* 0x0f100000020a9fae */ /* 0x0007e4000e101d62 */
[----:B------:R-:W-:Y:S01]  /*8da0*/  IMAD.MOV.U32 R11, RZ, RZ, R12 ;  /* 0x000000ffff0b7224 */ /* 0x000fe200078e000c */
[----:B------:R-:W-:Y:S01]  /*8db0*/  @P6 SHF.R.U32.HI R11, RZ, c[0x0][0x2c0], R13 ;  /* 0x0000b000ff0b6a19 */ /* 0x000fe2000001160d */
[----:B-1----:R-:W-:Y:S01]  /*8dc0*/  @!P0 IMAD.WIDE R8, R132, 0x2, R6 ;  /* 0x0000000284088825 */ /* 0x002fe200078e0206 */
[----:B--2---:R-:W-:-:S02]  /*8dd0*/  @!P0 LEA.HI R4, R0, R55, RZ, 0x3 ;  /* 0x0000003700048211 */ /* 0x004fc400078f18ff */
[C---:B------:R-:W-:Y:S02]  /*8de0*/  @!P2 IADD3 R0, P1, R11.reuse, UR12, RZ ;  /* 0x0000000c0b00ac10 */ /* 0x040fe4000ff3e0ff */
[----:B------:R-:W-:Y:S01]  /*8df0*/  @!P0 LOP3.LUT R4, R4, 0xfffffff8, RZ, 0xc0, !PT ;  /* 0xfffffff804048812 */ /* 0x000fe200078ec0ff */
[----:B---3--:R-:W-:Y:S01]  /*8e00*/  @!P0 IMAD.SHL.U32 R10, R54, 0x2, RZ ;  /* 0x00000002360a8824 */ /* 0x008fe200078e00ff */
[----:B------:R-:W-:Y:S02]  /*8e10*/  @!P2 LEA.HI.X.SX32 R3, R11, UR10, 0x1, P1 ;  /* 0x0000000a0b03ac11 */ /* 0x000fe400088f0eff */
[----:B------:R-:W-:Y:S01]  /*8e20*/  @!P2 LEA R2, P1, R0, c[0x0][0x2a0], 0x2 ;  /* 0x0000a8000002aa11 */ /* 0x000fe200078210ff */
[----:B------:R-:W-:Y:S01]  /*8e30*/  @!P0 IMAD.WIDE R4, R4, 0x2, R6 ;  /* 0x0000000204048825 */ /* 0x000fe200078e0206 */
[----:B------:R1:W-:Y:S02]  /*8e40*/  @!P0 LDGSTS.E.BYPASS.LTC128B.128 [R10+0xb900], [R8.64], !P5 ;  /* 0x0b900000080a8fae */ /* 0x0003e4000e901d62 */
[----:B------:R-:W-:-:S02]  /*8e50*/  @!P2 LEA.HI.X R3, R0, c[0x0][0x2a4], R3, 0x2, P1 ;  /* 0x0000a9000003aa11 */ /* 0x000fc400008f1403 */
[----:B------:R2:W-:Y:S04]  /*8e60*/  @!P0 LDGSTS.E.BYPASS.LTC128B.128 [R10+0xf900], [R4.64], !P4 ;  /* 0x0f900000040a8fae */ /* 0x0005e8000e101d62 */
[----:B------:R-:W0:Y:S04]  /*8e70*/  LDGDEPBAR ;  /* 0x00000000000079af */ /* 0x000e280000000000 */
[----:B------:R-:W-:Y:S06]  /*8e80*/  BAR.SYNC.DEFER_BLOCKING 0x0 ;  /* 0x0000000000007b1d */ /* 0x000fec0000010000 */
[----:B------:R3:W4:Y:S01]  /*8e90*/  @!P2 LDG.E R48, [R2.64] ;  /* 0x000000220230a981 */ /* 0x000722000c1e1900 */
[----:B------:R-:W-:Y:S01]  /*8ea0*/  IMAD.MOV R0, RZ, RZ, -R11 ;  /* 0x000000ffff007224 */ /* 0x000fe200078e0a0b */
[----:B------:R-:W-:Y:S01]  /*8eb0*/  UIMAD UR11, UR15, UR4, URZ ;  /* 0x000000040f0b72a4 */ /* 0x000fe2000f8e023f */
[----:B------:R-:W-:Y:S01]  /*8ec0*/  ISETP.GE.AND P5, PT, R132, c[0x0][0x1d4], PT ;  /* 0x0000750084007a0c */ /* 0x000fe20003fa6270 */
[----:B------:R-:W-:Y:S01]  /*8ed0*/  UIMAD.WIDE.U32 UR20, UR16, UR4, URZ ;  /* 0x00000004101472a5 */ /* 0x000fe2000f8e003f */
[----:B------:R-:W-:Y:S01]  /*8ee0*/  IMAD R49, R0, c[0x0][0x2b8], R12 ;  /* 0x0000ae0000317a24 */ /* 0x000fe200078e020c */
[----:B------:R-:W-:Y:S01]  /*8ef0*/  UIMAD UR11, UR16, UR5, UR11 ;  /* 0x00000005100b72a4 */ /* 0x000fe2000f8e020b */
[----:B------:R-:W-:Y:S01]  /*8f00*/  ISETP.GE.AND P4, PT, R55, c[0x0][0x1d4], PT ;  /* 0x0000750037007a0c */ /* 0x000fe20003f86270 */
[----:B------:R-:W-:-:S02]  /*8f10*/  UIADD3 UR6, UR9, -UR6, URZ ;  /* 0x8000000609067290 */ /* 0x000fc4000fffe03f */
[----:B------:R-:W-:Y:S01]  /*8f20*/  SHF.R.S32.HI R43, RZ, 0x1f, R49 ;  /* 0x0000001fff2b7819 */ /* 0x000fe20000011431 */
[----:B------:R-:W-:Y:S01]  /*8f30*/  UIADD3 UR11, UR21, UR11, URZ ;  /* 0x0000000b150b7290 */ /* 0x000fe2000fffe03f */
[----:B------:R-:W-:Y:S01]  /*8f40*/  STL [R1+0x34], R49 ;  /* 0x0000343101007387 */ /* 0x000fe20000100800 */
[----:B------:R-:W-:Y:S01]  /*8f50*/  ULDC.64 UR4, c[0x0][0x210] ;  /* 0x0000840000047ab9 */ /* 0x000fe20000000a00 */
[----:B------:R-:W-:Y:S01]  /*8f60*/  IADD3 R97, -R42, UR6, RZ ;  /* 0x000000062a617c10 */ /* 0x000fe2000fffe1ff */
[----:B------:R-:W-:Y:S01]  /*8f70*/  IMAD R0, R43, c[0x0][0x1e0], RZ ;  /* 0x000078002b007a24 */ /* 0x000fe200078e02ff */
[----:B------:R-:W-:Y:S01]  /*8f80*/  UIMAD UR15, UR15, UR4, URZ ;  /* 0x000000040f0f72a4 */ /* 0x000fe2000f8e023f */
[----:B------:R-:W-:Y:S01]  /*8f90*/  SEL R157, RZ, 0x10, P4 ;  /* 0x00000010ff9d7807 */ /* 0x000fe20002000000 */
[----:B------:R-:W-:Y:S01]  /*8fa0*/  UIMAD.WIDE.U32 UR26, UR16, UR4, URZ ;  /* 0x00000004101a72a5 */ /* 0x000fe2000f8e003f */
[----:B------:R-:W-:Y:S01]  /*8fb0*/  IMAD R0, R49, c[0x0][0x1e4], R0 ;  /* 0x0000790031007a24 */ /* 0x000fe200078e0200 */
[----:B------:R-:W-:Y:S01]  /*8fc0*/  ISETP.GE.AND P2, PT, R97, 0x11, PT ;  /* 0x000000116100780c */ /* 0x000fe20003f46270 */
[----:B------:R-:W-:Y:S01]  /*8fd0*/  UIMAD UR5, UR16, UR5, UR15 ;  /* 0x00000005100572a4 */ /* 0x000fe2000f8e020f */
[----:B---3--:R-:W-:-:S03]  /*8fe0*/  IMAD.WIDE.U32 R2, R49, c[0x0][0x1e0], RZ ;  /* 0x0000780031027a25 */ /* 0x008fc600078e00ff */
[----:B------:R-:W-:Y:S01]  /*8ff0*/  UIADD3 UR5, UR27, UR5, URZ ;  /* 0x000000051b057290 */ /* 0x000fe2000fffe03f */
[----:B------:R-:W-:-:S07]  /*9000*/  IMAD.IADD R3, R3, 0x1, R0 ;  /* 0x0000000103037824 */ /* 0x000fce00078e0200 */
[----:B------:R-:W-:Y:S01]  /*9010*/  @P2 IMAD.SHL.U32 R16, R54, 0x2, RZ ;  /* 0x0000000236102824 */ /* 0x000fe200078e00ff */
[----:B----4-:R-:W-:Y:S01]  /*9020*/  SHF.R.S32.HI R45, RZ, 0x1f, R48 ;  /* 0x0000001fff2d7819 */ /* 0x010fe20000011430 */
[----:B------:R-:W-:Y:S01]  /*9030*/  IMAD.WIDE.U32 R2, R48, c[0x0][0x1f0], R2 ;  /* 0x00007c0030027a25 */ /* 0x000fe200078e0002 */
[----:B------:R-:W-:Y:S03]  /*9040*/  STL [R1+0x30], R48 ;  /* 0x0000303001007387 */ /* 0x000fe60000100800 */
[----:B------:R-:W-:Y:S01]  /*9050*/  IMAD R0, R45, c[0x0][0x1f0], RZ ;  /* 0x00007c002d007a24 */ /* 0x000fe200078e02ff */
[----:B--2---:R-:W-:-:S03]  /*9060*/  IADD3 R4, P1, R2, UR20, RZ ;  /* 0x0000001402047c10 */ /* 0x004fc6000ff3e0ff */
[----:B------:R-:W-:Y:S01]  /*9070*/  IMAD R2, R48, c[0x0][0x1f4], R0 ;  /* 0x00007d0030027a24 */ /* 0x000fe200078e0200 */
[----:B-1----:R-:W-:-:S04]  /*9080*/  LEA R9, P0, R4, c[0x0][0x1c8], 0x1 ;  /* 0x0000720004097a11 */ /* 0x002fc800078008ff */
[----:B------:R-:W-:Y:S01]  /*9090*/  IADD3.X R2, R3, UR11, R2, P1, !PT ;  /* 0x0000000b03027c10 */ /* 0x000fe20008ffe402 */
[----:B------:R-:W-:Y:S01]  /*90a0*/  SHFL.IDX PT, R6, R9, 0x1, 0x181f ;  /* 0x00381f0009067f89 */ /* 0x000fe200000e0000 */
[C---:B------:R-:W-:Y:S02]  /*90b0*/  ISETP.GE.AND P1, PT, R97.reuse, 0x21, PT ;  /* 0x000000216100780c */ /* 0x040fe40003f26270 */
[----:B------:R-:W-:Y:S02]  /*90c0*/  LEA.HI.X R8, R4, c[0x0][0x1cc], R2, 0x1, P0 ;  /* 0x0000730004087a11 */ /* 0x000fe400000f0c02 */
[----:B------:R-:W-:Y:S01]  /*90d0*/  ISETP.GE.AND P0, PT, R97, 0x1, PT ;  /* 0x000000016100780c */ /* 0x000fe20003f06270 */
[----:B------:R-:W-:Y:S04]  /*90e0*/  SHFL.IDX PT, R2, R9, RZ, 0x181f ;  /* 0x00181fff09027589 */ /* 0x000fe800000e0000 */
[----:B------:R-:W1:Y:S04]  /*90f0*/  SHFL.IDX PT, R3, R8, RZ, 0x181f ;  /* 0x00181fff08037589 */ /* 0x000e6800000e0000 */
[----:B------:R-:W2:Y:S01]  /*9100*/  SHFL.IDX PT, R7, R8, 0x1, 0x181f ;  /* 0x00381f0008077f89 */ /* 0x000ea200000e0000 */
[----:B------:R-:W-:-:S03]  /*9110*/  @P1 SHF.R.S32.HI R11, RZ, 0x1f, R55 ;  /* 0x0000001fff0b1819 */ /* 0x000fc60000011437 */
[----:B------:R-:W-:-:S04]  /*9120*/  @P0 SHF.R.S32.HI R0, RZ, 0x1f, R55 ;  /* 0x0000001fff000819 */ /* 0x000fc80000011437 */
[----:B------:R-:W-:-:S04]  /*9130*/  @P0 LEA.HI R0, R0, R55, RZ, 0x3 ;  /* 0x0000003700000211 */ /* 0x000fc800078f18ff */
[----:B------:R-:W-:Y:S01]  /*9140*/  @P0 LOP3.LUT R10, R0, 0xfffffff8, RZ, 0xc0, !PT ;  /* 0xfffffff8000a0812 */ /* 0x000fe200078ec0ff */
[----:B------:R-:W-:Y:S02]  /*9150*/  @P0 IMAD.SHL.U32 R0, R54, 0x2, RZ ;  /* 0x0000000236000824 */ /* 0x000fe400078e00ff */
[----:B-1----:R-:W-:-:S04]  /*9160*/  @P0 IMAD.WIDE R4, R132, 0x2, R2 ;  /* 0x0000000284040825 */ /* 0x002fc800078e0202 */
[----:B------:R-:W-:Y:S01]  /*9170*/  @P0 IMAD.WIDE R2, R10, 0x2, R2 ;  /* 0x000000020a020825 */ /* 0x000fe200078e0202 */
[----:B------:R1:W-:Y:S01]  /*9180*/  @P0 LDGSTS.E.BYPASS.LTC128B.128 [R0+0x4100], [R4.64], !P5 ;  /* 0x0410000004000fae */ /* 0x0003e2000e901d62 */
[----:B------:R-:W-:-:S03]  /*9190*/  LOP3.LUT R10, R47, 0xfffffff0, RZ, 0xc0, !PT ;  /* 0xfffffff02f0a7812 */ /* 0x000fc600078ec0ff */
[----:B------:R3:W-:Y:S01]  /*91a0*/  @P0 LDGSTS.E.BYPASS.LTC128B.128 [R0+0x6100], [R2.64], !P4 ;  /* 0x0610000002000fae */ /* 0x0007e2000e101d62 */
[----:B------:R-:W-:Y:S01]  /*91b0*/  ISETP.GE.AND P0, PT, R97, 0x31, PT ;  /* 0x000000316100780c */ /* 0x000fe20003f06270 */
[----:B------:R-:W-:-:S12]  /*91c0*/  IMAD.IADD R12, R159, 0x1, -R10 ;  /* 0x000000019f0c7824 */ /* 0x000fd800078e0a0a */
[--C-:B------:R-:W-:Y:S01]  /*91d0*/  @P0 SHF.R.S32.HI R10, RZ, 0x1f, R55.reuse ;  /* 0x0000001fff0a0819 */ /* 0x100fe20000011437 */
[----:B-1----:R-:W-:Y:S04]  /*91e0*/  SHFL.IDX PT, R4, R9, 0x2, 0x181f ;  /* 0x00581f0009047f89 */ /* 0x002fe800000e0000 */
[----:B------:R-:W1:Y:S01]  /*91f0*/  SHFL.IDX PT, R5, R8, 0x2, 0x181f ;  /* 0x00581f0008057f89 */ /* 0x000e6200000e0000 */
[----:B---3--:R-:W-:-:S03]  /*9200*/  @P2 SHF.R.S32.HI R0, RZ, 0x1f, R55 ;  /* 0x0000001fff002819 */ /* 0x008fc60000011437 */
[----:B------:R-:W-:Y:S01]  /*9210*/  SHFL.IDX PT, R2, R9, 0x3, 0x181f ;  /* 0x00781f0009027f89 */ /* 0x000fe200000e0000 */
[----:B------:R-:W-:-:S03]  /*9220*/  @P2 LEA.HI R0, R0, R55, RZ, 0x3 ;  /* 0x0000003700002211 */ /* 0x000fc600078f18ff */
[----:B------:R3:W4:Y:S01]  /*9230*/  SHFL.IDX PT, R3, R8, 0x3, 0x181f ;  /* 0x00781f0008037f89 */ /* 0x00072200000e0000 */
[----:B------:R-:W-:-:S05]  /*9240*/  @P2 LOP3.LUT R0, R0, 0xfffffff8, RZ, 0xc0, !PT ;  /* 0xfffffff800002812 */ /* 0x000fca00078ec0ff */
[----:B--2---:R-:W-:Y:S01]  /*9250*/  @P2 IMAD.WIDE R14, R0, 0x2, R6 ;  /* 0x00000002000e2825 */ /* 0x004fe200078e0206 */
[----:B------:R-:W-:-:S03]  /*9260*/  @P1 LEA.HI R0, R11, R55, RZ, 0x3 ;  /* 0x000000370b001211 */ /* 0x000fc600078f18ff */
[----:B------:R-:W-:Y:S01]  /*9270*/  @P0 IMAD.SHL.U32 R11, R54, 0x2, RZ ;  /* 0x00000002360b0824 */ /* 0x000fe200078e00ff */
[----:B------:R-:W-:Y:S01]  /*9280*/  @P1 LOP3.LUT R0, R0, 0xfffffff8, RZ, 0xc0, !PT ;  /* 0xfffffff800001812 */ /* 0x000fe200078ec0ff */
[----:B---3--:R-:W-:Y:S01]  /*9290*/  @P2 IMAD.WIDE R8, R132, 0x2, R6 ;  /* 0x0000000284082825 */ /* 0x008fe200078e0206 */
[----:B------:R-:W-:Y:S02]  /*92a0*/  SHF.R.S32.HI R7, RZ, 0x1f, R12 ;  /* 0x0000001fff077819 */ /* 0x000fe4000001140c */
[----:B------:R-:W-:Y:S01]  /*92b0*/  @P0 LEA.HI R6, R10, R55, RZ, 0x3 ;  /* 0x000000370a060211 */ /* 0x000fe200078f18ff */
[----:B------:R-:W-:Y:S01]  /*92c0*/  @P1 IMAD.SHL.U32 R10, R54, 0x2, RZ ;  /* 0x00000002360a1824 */ /* 0x000fe200078e00ff */
[----:B------:R-:W-:Y:S01]  /*92d0*/  LEA.HI R46, R7, R12, RZ, 0x3 ;  /* 0x0000000c072e7211 */ /* 0x000fe200078f18ff */
[----:B------:R2:W-:Y:S01]  /*92e0*/  @P2 LDGSTS.E.BYPASS.LTC128B.128 [R16+0x4900], [R8.64], !P5 ;  /* 0x0490000008102fae */ /* 0x0005e2000e901d62 */
[----:B------:R-:W-:Y:S01]  /*92f0*/  @P0 LOP3.LUT R13, R6, 0xfffffff8, RZ, 0xc0, !PT ;  /* 0xfffffff8060d0812 */ /* 0x000fe200078ec0ff */
[----:B-1----:R-:W-:-:S02]  /*9300*/  @P1 IMAD.WIDE R6, R132, 0x2, R4 ;  /* 0x0000000284061825 */ /* 0x002fc400078e0204 */
[----:B------:R1:W-:Y:S04]  /*9310*/  @P2 LDGSTS.E.BYPASS.LTC128B.128 [R16+0x6900], [R14.64], !P4 ;  /* 0x069000000e102fae */ /* 0x0003e8000e101d62 */
[----:B------:R1:W-:Y:S01]  /*9320*/  @P1 LDGSTS.E.BYPASS.LTC128B.128 [R10+0x5100], [R6.64], !P5 ;  /* 0x05100000060a1fae */ /* 0x0003e2000e901d62 */
[----:B--2---:R-:W-:Y:S01]  /*9330*/  @P1 IMAD.WIDE R8, R0, 0x2, R4 ;  /* 0x0000000200081825 */ /* 0x004fe200078e0204 */
[----:B------:R-:W-:-:S03]  /*9340*/  LOP3.LUT R0, R46, 0xfffffff8, RZ, 0xc0, !PT ;  /* 0xfffffff82e007812 */ /* 0x000fc600078ec0ff */
[--C-:B----4-:R-:W-:Y:S01]  /*9350*/  @P0 IMAD.WIDE R4, R13, 0x2, R2.reuse ;  /* 0x000000020d040825 */ /* 0x110fe200078e0202 */
[----:B------:R1:W-:Y:S03]  /*9360*/  @P1 LDGSTS.E.BYPASS.LTC128B.128 [R10+0x7100], [R8.64], !P4 ;  /* 0x07100000080a1fae */ /* 0x0003e6000e101d62 */
[----:B------:R-:W-:-:S04]  /*9370*/  @P0 IMAD.WIDE R2, R132, 0x2, R2 ;  /* 0x0000000284020825 */ /* 0x000fc800078e0202 */
[----:B------:R-:W-:Y:S01]  /*9380*/  IMAD.IADD R44, R12, 0x1, -R0 ;  /* 0x000000010c2c7824 */ /* 0x000fe200078e0a00 */
[----:B------:R2:W-:Y:S04]  /*9390*/  @P0 LDGSTS.E.BYPASS.LTC128B.128 [R11+0x5900], [R2.64], !P5 ;  /* 0x05900000020b0fae */ /* 0x0005e8000e901d62 */
[----:B------:R3:W-:Y:S01]  /*93a0*/  @P0 LDGSTS.E.BYPASS.LTC128B.128 [R11+0x7900], [R4.64], !P4 ;  /* 0x07900000040b0fae */ /* 0x0007e2000e101d62 */
[----:B------:R-:W-:Y:S02]  /*93b0*/  R2P PR, R44, 0x6 ;  /* 0x000000062c007804 */ /* 0x000fe40000000000 */
[----:B------:R-:W-:Y:S01]  /*93c0*/  ISETP.LT.AND P0, PT, RZ, c[0x0][0x27c], PT ;  /* 0x00009f00ff007a0c */ /* 0x000fe20003f01270 */
[----:B------:R-:W0:Y:S01]  /*93d0*/  LDGDEPBAR ;  /* 0x00000000000079af */ /* 0x000e220000000000 */
[----:B------:R-:W-:Y:S01]  /*93e0*/  ISETP.GT.AND P6, PT, R163, 0x3f, PT ;  /* 0x0000003fa300780c */ /* 0x000fe20003fc4270 */
[----:B--2---:R-:W-:-:S02]  /*93f0*/  IMAD.MOV.U32 R3, RZ, RZ, 0x20 ;  /* 0x00000020ff037424 */ /* 0x004fc400078e00ff */
[----:B---3--:R-:W-:-:S03]  /*9400*/  IMAD.MOV.U32 R4, RZ, RZ, 0x10 ;  /* 0x00000010ff047424 */ /* 0x008fc600078e00ff */
[----:B------:R-:W-:Y:S02]  /*9410*/  SEL R3, R3, 0xffffffe0, !P2 ;  /* 0xffffffe003037807 */ /* 0x000fe40005000000 */
[----:B------:R-:W-:-:S03]  /*9420*/  SEL R4, R4, 0xfffffff0, !P1 ;  /* 0xfffffff004047807 */ /* 0x000fc60004800000 */
[----:B------:R-:W-:Y:S05]  /*9430*/  @P0 BRA `(.L_x_852) ;  /* 0x0000002000000947 */ /* 0x000fea0003800000 */
[----:B-1----:R-:W-:-:S04]  /*9440*/  DEPBAR.LE SB0, 0x1 ;  /* 0x000080400000791a */ /* 0x002fc80000000000 */
[----:B------:R-:W-:Y:S05]  /*9450*/  BRA `(.L_x_853) ;  /* 0x0000657000007947 */ /* 0x000fea0003800000 */
.L_x_852:
[----:B-1----:R-:W-:Y:S01]  /*9460*/  SHF.R.S32.HI R0, RZ, 0x1f, R143 ;  /* 0x0000001fff007819 */ /* 0x002fe2000001148f */
[----:B------:R-:W-:Y:S01]  /*9470*/  ULDC.U8 UR4, c[0x0][0x298] ;  /* 0x0000a60000047ab9 */ /* 0x000fe20000000000 */
[C---:B------:R-:W-:Y:S01]  /*9480*/  IMAD.WIDE.U32 R8, R143.reuse, c[0x0][0x280], RZ ;  /* 0x0000a0008f087a25 */ /* 0x040fe200078e00ff */
[----:B------:R-:W-:Y:S01]  /*9490*/  ISETP.NE.AND P1, PT, RZ, UR4, PT ;  /* 0x00000004ff007c0c */ /* 0x000fe2000bf25270 */
[----:B------:R-:W-:Y:S01]  /*94a0*/  BSSY B2, `(.L_x_853) ;  /* 0x0000652000027945 */ /* 0x000fe20003800000 */
[----:B------:R-:W-:Y:S01]  /*94b0*/  SHF.L.U32 R27, R54, 0x1, RZ ;  /* 0x00000001361b7819 */ /* 0x000fe200000006ff */
[----:B------:R-:W-:Y:S01]  /*94c0*/  IMAD R2, R0, c[0x0][0x280], RZ ;  /* 0x0000a00000027a24 */ /* 0x000fe200078e02ff */
[----:B------:R-:W-:Y:S01]  /*94d0*/  LEA R18, P0, R8, c[0x0][0x270], 0x1 ;  /* 0x00009c0008127a11 */ /* 0x000fe200078008ff */
[----:B------:R-:W-:Y:S02]  /*94e0*/  IMAD R0, R0, c[0x0][0x290], RZ ;  /* 0x0000a40000007a24 */ /* 0x000fe400078e02ff */
[----:B------:R-:W-:-:S02]  /*94f0*/  IMAD R2, R143, c[0x0][0x284], R2 ;  /* 0x0000a1008f027a24 */ /* 0x000fc400078e0202 */
[----:B------:R-:W-:-:S03]  /*9500*/  IMAD.WIDE.U32 R6, R143, c[0x0][0x290], RZ ;  /* 0x0000a4008f067a25 */ /* 0x000fc600078e00ff */
[----:B------:R-:W-:Y:S01]  /*9510*/  IADD3 R2, R2, R9, RZ ;  /* 0x0000000902027210 */ /* 0x000fe20007ffe0ff */
[----:B------:R-:W-:-:S03]  /*9520*/  IMAD R0, R143, c[0x0][0x294], R0 ;  /* 0x0000a5008f007a24 */ /* 0x000fc600078e0200 */
[----:B------:R-:W-:Y:S02]  /*9530*/  LEA.HI.X R19, R8, c[0x0][0x274], R2, 0x1, P0 ;  /* 0x00009d0008137a11 */ /* 0x000fe400000f0c02 */
[----:B------:R-:W-:Y:S02]  /*9540*/  LEA R16, P0, R6, c[0x0][0x288], 0x1 ;  /* 0x0000a20006107a11 */ /* 0x000fe400078008ff */
[----:B------:R-:W-:-:S04]  /*9550*/  IADD3 R0, R0, R7, RZ ;  /* 0x0000000700007210 */ /* 0x000fc80007ffe0ff */
[----:B------:R-:W-:Y:S01]  /*9560*/  LEA.HI.X R17, R6, c[0x0][0x28c], R0, 0x1, P0 ;  /* 0x0000a30006117a11 */ /* 0x000fe200000f0c00 */
[----:B------:R-:W-:Y:S05]  /*9570*/  @!P1 BRA `(.L_x_854) ;  /* 0x00002f4000009947 */ /* 0x000fea0003800000 */
[----:B------:R-:W-:Y:S01]  /*9580*/  ISETP.NE.AND P2, PT, R20, RZ, PT ;  /* 0x000000ff1400720c */ /* 0x000fe20003f45270 */
[----:B------:R-:W-:Y:S01]  /*9590*/  BSSY B0, `(.L_x_855) ;  /* 0x0000017000007945 */ /* 0x000fe20003800000 */
[----:B------:R-:W-:Y:S01]  /*95a0*/  SHF.L.U32 R28, R96, 0x2, RZ ;  /* 0x00000002601c7819 */ /* 0x000fe200000006ff */
[----:B------:R-:W-:Y:S01]  /*95b0*/  CS2R R8, SRZ ;  /* 0x0000000000087805 */ /* 0x000fe2000001ff00 */
[----:B------:R-:W-:Y:S01]  /*95c0*/  CS2R R12, SRZ ;  /* 0x00000000000c7805 */ /* 0x000fe2000001ff00 */
[----:B------:R-:W-:Y:S01]  /*95d0*/  CS2R R6, SRZ ;  /* 0x0000000000067805 */ /* 0x000fe2000001ff00 */
[----:B------:R-:W-:-:S07]  /*95e0*/  CS2R R10, SRZ ;  /* 0x00000000000a7805 */ /* 0x000fce000001ff00 */
[----:B------:R-:W-:Y:S05]  /*95f0*/  @P2 BRA `(.L_x_856) ;  /* 0x0000010000002947 */ /* 0x000fea0003800000 */
[C---:B------:R-:W-:Y:S01]  /*9600*/  IADD3 R2, R28.reuse, 0x20, RZ ;  /* 0x000000201c027810 */ /* 0x040fe20007ffe0ff */
[----:B------:R-:W-:Y:S01]  /*9610*/  CS2R R8, SRZ ;  /* 0x0000000000087805 */ /* 0x000fe2000001ff00 */
[----:B------:R-:W-:Y:S01]  /*9620*/  ISETP.GE.AND P1, PT, R28, c[0x0][0x27c], PT ;  /* 0x00009f001c007a0c */ /* 0x000fe20003f26270 */
[----:B------:R-:W-:Y:S01]  /*9630*/  CS2R R6, SRZ ;  /* 0x0000000000067805 */ /* 0x000fe2000001ff00 */
[----:B------:R-:W-:-:S11]  /*9640*/  ISETP.GE.AND P0, PT, R2, c[0x0][0x27c], PT ;  /* 0x00009f0002007a0c */ /* 0x000fd60003f06270 */
[----:B------:R-:W-:Y:S02]  /*9650*/  @!P1 IMAD.WIDE R20, R28, 0x2, R18 ;  /* 0x000000021c149825 */ /* 0x000fe400078e0212 */
[----:B------:R-:W-:-:S03]  /*9660*/  @!P0 SHF.R.S32.HI R0, RZ, 0x1f, R2 ;  /* 0x0000001fff008819 */ /* 0x000fc60000011402 */
[----:B------:R1:W5:Y:S01]  /*9670*/  @!P1 LD.E.64 R12, [R20.64] ;  /* 0x00000022140c9980 */ /* 0x000362000c101b00 */
[----:B------:R-:W-:-:S04]  /*9680*/  @!P0 LEA.HI R0, R0, R2, RZ, 0x2 ;  /* 0x0000000200008211 */ /* 0x000fc800078f10ff */
[----:B------:R-:W-:-:S05]  /*9690*/  @!P0 LOP3.LUT R0, R0, 0xfffffffc, RZ, 0xc0, !PT ;  /* 0xfffffffc00008812 */ /* 0x000fca00078ec0ff */
[----:B------:R-:W-:-:S04]  /*96a0*/  @!P0 IMAD.WIDE R14, R0, 0x2, R16 ;  /* 0x00000002000e8825 */ /* 0x000fc800078e0210 */
[----:B------:R-:W-:Y:S01]  /*96b0*/  @!P0 IMAD.WIDE R18, R0, 0x2, R18 ;  /* 0x0000000200128825 */ /* 0x000fe200078e0212 */
[----:B------:R1:W5:Y:S03]  /*96c0*/  @!P0 LD.E.64 R6, [R14.64] ;  /* 0x000000220e068980 */ /* 0x000366000c101b00 */
[----:B------:R-:W-:Y:S01]  /*96d0*/  @!P1 IMAD.WIDE R16, R28, 0x2, R16 ;  /* 0x000000021c109825 */ /* 0x000fe200078e0210 */
[----:B------:R1:W5:Y:S04]  /*96e0*/  @!P0 LD.E.64 R8, [R18.64] ;  /* 0x0000002212088980 */ /* 0x000368000c101b00 */
[----:B------:R1:W5:Y:S02]  /*96f0*/  @!P1 LD.E.64 R10, [R16.64] ;  /* 0x00000022100a9980 */ /* 0x000364000c101b00 */
.L_x_856:
[----:B------:R-:W-:Y:S05]  /*9700*/  BSYNC B0 ;  /* 0x0000000000007941 */ /* 0x000fea0003800000 */
.L_x_855:
[----:B------:R-:W-:Y:S01]  /*9710*/  UIMAD UR4, UR17, -0x80, UR23 ;  /* 0xffffff80110478a4 */ /* 0x000fe2000f8e0217 */
[----:B-1---5:R-:W-:Y:S01]  /*9720*/  IMAD.MOV.U32 R17, RZ, RZ, R8 ;  /* 0x000000ffff117224 */ /* 0x022fe200078e0008 */
[----:B------:R-:W-:Y:S01]  /*9730*/  SHF.R.U64 R15, R8, 0x10, R9 ;  /* 0x00000010080f7819 */ /* 0x000fe20000001209 */
[----:B------:R-:W-:Y:S01]  /*9740*/  IMAD.MOV.U32 R20, RZ, RZ, R12 ;  /* 0x000000ffff147224 */ /* 0x000fe200078e000c */
[----:B------:R-:W-:Y:S01]  /*9750*/  UISETP.LT.AND UP0, UPT, UR4, 0x80, UPT ;  /* 0x000000800400788c */ /* 0x000fe2000bf01270 */
[--C-:B------:R-:W-:Y:S01]  /*9760*/  SHF.R.U64 R18, R12, 0x10, R13.reuse ;  /* 0x000000100c127819 */ /* 0x100fe2000000120d */
[--C-:B------:R-:W-:Y:S01]  /*9770*/  IMAD.MOV.U32 R19, RZ, RZ, R13.reuse ;  /* 0x000000ffff137224 */ /* 0x100fe200078e000d */
[----:B------:R-:W-:Y:S01]  /*9780*/  SHF.R.U32.HI R14, RZ, 0x10, R13 ;  /* 0x00000010ff0e7819 */ /* 0x000fe2000001160d */
[----:B------:R-:W-:Y:S01]  /*9790*/  USEL UR4, UR4, 0x80, UP0 ;  /* 0x0000008004047887 */ /* 0x000fe20008000000 */
[----:B------:R-:W-:Y:S01]  /*97a0*/  IMAD.MOV.U32 R8, RZ, RZ, R6 ;  /* 0x000000ffff087224 */ /* 0x000fe200078e0006 */
[----:B------:R-:W-:Y:S01]  /*97b0*/  SHF.R.U64 R5, R6, 0x10, R7 ;  /* 0x0000001006057819 */ /* 0x000fe20000001207 */
[--C-:B------:R-:W-:Y:S01]  /*97c0*/  IMAD.MOV.U32 R16, RZ, RZ, R9.reuse ;  /* 0x000000ffff107224 */ /* 0x100fe200078e0009 */
[----:B------:R-:W-:Y:S01]  /*97d0*/  SHF.R.U32.HI R9, RZ, 0x10, R9 ;  /* 0x00000010ff097819 */ /* 0x000fe20000011609 */
[----:B------:R-:W-:Y:S01]  /*97e0*/  IMAD.MOV.U32 R13, RZ, RZ, R10 ;  /* 0x000000ffff0d7224 */ /* 0x000fe200078e000a */
[----:B------:R-:W-:Y:S01]  /*97f0*/  ISETP.GE.AND P0, PT, R42, UR4, PT ;  /* 0x000000042a007c0c */ /* 0x000fe2000bf06270 */
[----:B------:R-:W-:Y:S01]  /*9800*/  IMAD.MOV.U32 R12, RZ, RZ, R11 ;  /* 0x000000ffff0c7224 */ /* 0x000fe200078e000b */
[----:B------:R-:W-:-:S04]  /*9810*/  DEPBAR.LE SB0, 0x1 ;  /* 0x000080400000791a */ /* 0x000fc80000000000 */
[----:B------:R-:W-:Y:S01]  /*9820*/  IMAD.MOV.U32 R6, RZ, RZ, R7 ;  /* 0x000000ffff067224 */ /* 0x000fe200078e0007 */
[--C-:B------:R-:W-:Y:S01]  /*9830*/  SHF.R.U64 R10, R10, 0x10, R11.reuse ;  /* 0x000000100a0a7819 */ /* 0x100fe2000000120b */
[----:B------:R-:W-:Y:S01]  /*9840*/  BSSY B1, `(.L_x_857) ;  /* 0x0000060000017945 */ /* 0x000fe20003800000 */
[----:B------:R-:W-:Y:S02]  /*9850*/  SHF.R.U32.HI R2, RZ, 0x10, R11 ;  /* 0x00000010ff027819 */ /* 0x000fe4000001160b */
[----:B------:R-:W-:Y:S02]  /*9860*/  SHF.R.U32.HI R0, RZ, 0x10, R7 ;  /* 0x00000010ff007819 */ /* 0x000fe40000011607 */
[----:B------:R-:W-:Y:S02]  /*9870*/  PRMT R22, R19, 0x5410, R14 ;  /* 0x0000541013167816 */ /* 0x000fe4000000000e */
[----:B------:R-:W-:Y:S02]  /*9880*/  PRMT R20, R20, 0x5410, R18 ;  /* 0x0000541014147816 */ /* 0x000fe40000000012 */
[----:B------:R-:W-:-:S02]  /*9890*/  PRMT R24, R17, 0x5410, R15 ;  /* 0x0000541011187816 */ /* 0x000fc4000000000f */
[----:B------:R-:W-:Y:S02]  /*98a0*/  PRMT R26, R16, 0x5410, R9 ;  /* 0x00005410101a7816 */ /* 0x000fe40000000009 */
        /* <DEDUP_REMOVED lines=10> */
[C---:B------:R-:W-:Y:S01]  /*9950*/  SHF.L.U32 R5, R20.reuse, 0x10, RZ ;  /* 0x0000001014057819 */ /* 0x040fe200000006ff */
[----:B------:R-:W-:Y:S01]  /*9960*/  IMAD.U32 R0, R19, 0x10000, RZ ;  /* 0x0001000013007824 */ /* 0x000fe200078e00ff */
[----:B------:R-:W-:Y:S02]  /*9970*/  LOP3.LUT R2, R20, 0xffff0000, RZ, 0xc0, !PT ;  /* 0xffff000014027812 */ /* 0x000fe400078ec0ff */
[C---:B-1----:R-:W-:Y:S01]  /*9980*/  SHF.L.U32 R7, R8.reuse, 0x10, RZ ;  /* 0x0000001008077819 */ /* 0x042fe200000006ff */
[----:B------:R-:W-:Y:S01]  /*9990*/  IMAD.U32 R16, R11, 0x10000, RZ ;  /* 0x000100000b107824 */ /* 0x000fe200078e00ff */
[----:B------:R-:W-:Y:S02]  /*99a0*/  LOP3.LUT R6, R8, 0xffff0000, RZ, 0xc0, !PT ;  /* 0xffff000008067812 */ /* 0x000fe400078ec0ff */
[C---:B------:R-:W-:Y:S02]  /*99b0*/  SHF.L.U32 R13, R9.reuse, 0x10, RZ ;  /* 0x00000010090d7819 */ /* 0x040fe400000006ff */
[----:B------:R-:W-:Y:S01]  /*99c0*/  LOP3.LUT R8, R9, 0xffff0000, RZ, 0xc0, !PT ;  /* 0xffff000009087812 */ /* 0x000fe200078ec0ff */
[----:B------:R-:W-:Y:S01]  /*99d0*/  FMUL.FTZ R14, R6, R0 ;  /* 0x00000000060e7220 */ /* 0x000fe20000410000 */
[----:B------:R-:W-:-:S02]  /*99e0*/  LOP3.LUT R9, R19, 0xffff0000, RZ, 0xc0, !PT ;  /* 0xffff000013097812 */ /* 0x000fc400078ec0ff */
[C---:B------:R-:W-:Y:S01]  /*99f0*/  SHF.L.U32 R15, R10.reuse, 0x10, RZ ;  /* 0x000000100a0f7819 */ /* 0x040fe200000006ff */
[-C--:B------:R-:W-:Y:S01]  /*9a00*/  FFMA.FTZ R18, R7, R5.reuse, -R14 ;  /* 0x0000000507127223 */ /* 0x080fe2000001080e */
[----:B------:R-:W-:Y:S01]  /*9a10*/  LOP3.LUT R12, R10, 0xffff0000, RZ, 0xc0, !PT ;  /* 0xffff00000a0c7812 */ /* 0x000fe200078ec0ff */
[----:B------:R-:W-:Y:S01]  /*9a20*/  FMUL.FTZ R10, R6, R5 ;  /* 0x00000005060a7220 */ /* 0x000fe20000410000 */
[----:B------:R-:W-:Y:S01]  /*9a30*/  LOP3.LUT R11, R11, 0xffff0000, RZ, 0xc0, !PT ;  /* 0xffff00000b0b7812 */ /* 0x000fe200078ec0ff */
[-C--:B------:R-:W-:Y:S01]  /*9a40*/  FMUL.FTZ R6, R8, R9.reuse ;  /* 0x0000000908067220 */ /* 0x080fe20000410000 */
[----:B------:R-:W-:Y:S01]  /*9a50*/  LOP3.LUT R5, R22, 0xffff0000, RZ, 0xc0, !PT ;  /* 0xffff000016057812 */ /* 0x000fe200078ec0ff */
[----:B------:R-:W-:Y:S01]  /*9a60*/  FFMA.FTZ R17, R7, R0, R10 ;  /* 0x0000000007117223 */ /* 0x000fe2000001000a */
[----:B------:R-:W-:Y:S01]  /*9a70*/  LOP3.LUT R0, R21, 0xffff0000, RZ, 0xc0, !PT ;  /* 0xffff000015007812 */ /* 0x000fe200078ec0ff */
[-C--:B------:R-:W-:Y:S02]  /*9a80*/  FMUL.FTZ R8, R8, R2.reuse ;  /* 0x0000000208087220 */ /* 0x080fe40000410000 */
[----:B------:R-:W-:Y:S01]  /*9a90*/  FFMA.FTZ R14, R13, R2, -R6 ;  /* 0x000000020d0e7223 */ /* 0x000fe20000010806 */
[----:B------:R-:W-:Y:S01]  /*9aa0*/  SHF.L.U32 R2, R21, 0x10, RZ ;  /* 0x0000001015027819 */ /* 0x000fe200000006ff */
[----:B------:R-:W-:Y:S01]  /*9ab0*/  FFMA.FTZ R13, R13, R9, R8 ;  /* 0x000000090d0d7223 */ /* 0x000fe20000010008 */
[----:B------:R-:W-:Y:S01]  /*9ac0*/  SHF.L.U32 R6, R22, 0x10, RZ ;  /* 0x0000001016067819 */ /* 0x000fe200000006ff */
[----:B------:R-:W-:-:S02]  /*9ad0*/  FMUL.FTZ R7, R11, R0 ;  /* 0x000000000b077220 */ /* 0x000fc40000410000 */
[C---:B------:R-:W-:Y:S02]  /*9ae0*/  FMUL.FTZ R9, R12.reuse, R2 ;  /* 0x000000020c097220 */ /* 0x040fe40000410000 */
[-C--:B------:R-:W-:Y:S02]  /*9af0*/  FMUL.FTZ R8, R12, R6.reuse ;  /* 0x000000060c087220 */ /* 0x080fe40000410000 */
[-C--:B------:R-:W-:Y:S02]  /*9b00*/  FMUL.FTZ R11, R11, R5.reuse ;  /* 0x000000050b0b7220 */ /* 0x080fe40000410000 */
        /* <DEDUP_REMOVED lines=9> */
.L_x_860:
[----:B------:R-:W-:Y:S05]  /*9ba0*/  BSYNC B0 ;  /* 0x0000000000007941 */ /* 0x000fea0003800000 */
.L_x_859:
[----:B------:R-:W-:-:S04]  /*9bb0*/  IADD3 R0, R28, 0x20, RZ ;  /* 0x000000201c007810 */ /* 0x000fc80007ffe0ff */
[----:B------:R-:W-:-:S13]  /*9bc0*/  ISETP.GE.AND P0, PT, R0, c[0x0][0x27c], PT ;  /* 0x00009f0000007a0c */ /* 0x000fda0003f06270 */
[----:B------:R-:W-:Y:S05]  /*9bd0*/  @P0 BRA `(.L_x_858) ;  /* 0x0000026000000947 */ /* 0x000fea0003800000 */
[----:B-1----:R-:W1:Y:S01]  /*9be0*/  LDS.128 R8, [R27+0xc100] ;  /* 0x00c100001b087984 */ /* 0x002e620000000c00 */
        /* <DEDUP_REMOVED lines=37> */
.L_x_858:
[----:B------:R-:W-:Y:S05]  /*9e40*/  BSYNC B1 ;  /* 0x0000000000017941 */ /* 0x000fea0003800000 */
.L_x_857:
        /* <DEDUP_REMOVED lines=19> */
[CC--:B------:R-:W-:Y:S01]  /*9f80*/  FFMA.FTZ R18, R5.reuse, R7.reuse, -R14 ;  /* 0x0000000705127223 */ /* 0x0c0fe2000001080e */
[----:B------:R-:W-:Y:S01]  /*9f90*/  LOP3.LUT R12, R10, 0xffff0000, RZ, 0xc0, !PT ;  /* 0xffff00000a0c7812 */ /* 0x000fe200078ec0ff */
[----:B------:R-:W-:Y:S01]  /*9fa0*/  FMUL.FTZ R10, R5, R6 ;  /* 0x00000006050a7220 */ /* 0x000fe20000410000 */
[----:B------:R-:W-:Y:S01]  /*9fb0*/  LOP3.LUT R11, R11, 0xffff0000, RZ, 0xc0, !PT ;  /* 0xffff00000b0b7812 */ /* 0x000fe200078ec0ff */
[-C--:B------:R-:W-:Y:S01]  /*9fc0*/  FMUL.FTZ R6, R9, R8.reuse ;  /* 0x0000000809067220 */ /* 0x080fe20000410000 */
[----:B------:R-:W-:Y:S01]  /*9fd0*/  LOP3.LUT R5, R22, 0xffff0000, RZ, 0xc0, !PT ;  /* 0xffff000016057812 */ /* 0x000fe200078ec0ff */
[----:B------:R-:W-:Y:S01]  /*9fe0*/  FFMA.FTZ R17, R0, R7, R10 ;  /* 0x0000000700117223 */ /* 0x000fe2000001000a */
[C---:B------:R-:W-:Y:S01]  /*9ff0*/  LOP3.LUT R0, R21.reuse, 0xffff0000, RZ, 0xc0, !PT ;  /* 0xffff000015007812 */ /* 0x040fe200078ec0ff */
[C---:B------:R-:W-:Y:S02]  /*a000*/  FMUL.FTZ R8, R2.reuse, R8 ;  /* 0x0000000802087220 */ /* 0x040fe40000410000 */
[-C--:B------:R-:W-:Y:S01]  /*a010*/  FFMA.FTZ R14, R2, R13.reuse, -R6 ;  /* 0x0000000d020e7223 */ /* 0x080fe20000010806 */
[----:B------:R-:W-:Y:S01]  /*a020*/  SHF.L.U32 R2, R21, 0x10, RZ ;  /* 0x0000001015027819 */ /* 0x000fe200000006ff */
[----:B------:R-:W-:Y:S01]  /*a030*/  FFMA.FTZ R13, R9, R13, R8 ;  /* 0x0000000d090d7223 */ /* 0x000fe20000010008 */
[----:B------:R-:W-:Y:S01]  /*a040*/  SHF.L.U32 R6, R22, 0x10, RZ ;  /* 0x0000001016067819 */ /* 0x000fe200000006ff */
[----:B------:R-:W-:-:S02]  /*a050*/  FMUL.FTZ R7, R0, R11 ;  /* 0x0000000b00077220 */ /* 0x000fc40000410000 */
[-C--:B------:R-:W-:Y:S02]  /*a060*/  FMUL.FTZ R9, R2, R12.reuse ;  /* 0x0000000c02097220 */ /* 0x080fe40000410000 */
[C---:B------:R-:W-:Y:S02]  /*a070*/  FMUL.FTZ R8, R6.reuse, R12 ;  /* 0x0000000c06087220 */ /* 0x040fe40000410000 */
[----:B------:R-:W-:Y:S02]  /*a080*/  FMUL.FTZ R11, R5, R11 ;  /* 0x0000000b050b7220 */ /* 0x000fe40000410000 */
[-C--:B------:R-:W-:Y:S01]  /*a090*/  FFMA.FTZ R6, R6, R15.reuse, -R9 ;  /* 0x0000000f06067223 */ /* 0x080fe20000010809 */
        /* <DEDUP_REMOVED lines=8> */
.L_x_864:
[----:B------:R-:W-:Y:S05]  /*a120*/  BSYNC B0 ;  /* 0x0000000000007941 */ /* 0x000fea0003800000 */
.L_x_863:
        /* <DEDUP_REMOVED lines=41> */
.L_x_862:
[----:B------:R-:W-:Y:S05]  /*a3c0*/  BSYNC B1 ;  /* 0x0000000000017941 */ /* 0x000fea0003800000 */
.L_x_861:
        /* <DEDUP_REMOVED lines=45> */
.L_x_868:
[----:B------:R-:W-:Y:S05]  /*a6a0*/  BSYNC B0 ;  /* 0x0000000000007941 */ /* 0x000fea0003800000 */
.L_x_867:
        /* <DEDUP_REMOVED lines=41> */
.L_x_866:
[----:B------:R-:W-:Y:S05]  /*a940*/  BSYNC B1 ;  /* 0x0000000000017941 */ /* 0x000fea0003800000 */
.L_x_865:
        /* <DEDUP_REMOVED lines=45> */
.L_x_872:
[----:B------:R-:W-:Y:S05]  /*ac20*/  BSYNC B0 ;  /* 0x0000000000007941 */ /* 0x000fea0003800000 */
.L_x_871:
        /* <DEDUP_REMOVED lines=41> */
.L_x_870:
[----:B------:R-:W-:Y:S05]  /*aec0*/  BSYNC B1 ;  /* 0x0000000000017941 */ /* 0x000fea0003800000 */
.L_x_869:
        /* <DEDUP_REMOVED lines=45> */
.L_x_876:
[----:B------:R-:W-:Y:S05]  /*b1a0*/  BSYNC B0 ;  /* 0x0000000000007941 */ /* 0x000fea0003800000 */
.L_x_875:
        /* <DEDUP_REMOVED lines=41> */
.L_x_874:
[----:B------:R-:W-:Y:S05]  /*b440*/  BSYNC B1 ;  /* 0x0000000000017941 */ /* 0x000fea0003800000 */
.L_x_873:
        /* <DEDUP_REMOVED lines=45> */
.L_x_880:
[----:B------:R-:W-:Y:S05]  /*b720*/  BSYNC B0 ;  /* 0x0000000000007941 */ /* 0x000fea0003800000 */
.L_x_879:
        /* <DEDUP_REMOVED lines=41> */
.L_x_878:
[----:B------:R-:W-:Y:S05]  /*b9c0*/  BSYNC B1 ;  /* 0x0000000000017941 */ /* 0x000fea0003800000 */
.L_x_877:
        /* <DEDUP_REMOVED lines=45> */
.L_x_884:
[----:B------:R-:W-:Y:S05]  /*bca0*/  BSYNC B0 ;  /* 0x0000000000007941 */ /* 0x000fea0003800000 */
.L_x_883:
        /* <DEDUP_REMOVED lines=41> */
.L_x_882:
[----:B------:R-:W-:Y:S05]  /*bf40*/  BSYNC B1 ;  /* 0x0000000000017941 */ /* 0x000fea0003800000 */
.L_x_881:
[----:B------:R-:W-:-:S04]  /*bf50*/  IADD3 R0, R42, 0x70, RZ ;  /* 0x000000702a007810 */ /* 0x000fc80007ffe0ff */
        /* <DEDUP_REMOVED lines=43> */
.L_x_887:
[----:B------:R-:W-:Y:S05]  /*c210*/  BSYNC B0 ;  /* 0x0000000000007941 */ /* 0x000fea0003800000 */
.L_x_886:
        /* <DEDUP_REMOVED lines=40> */
[----:B------:R1:W-:Y:S01]  /*c4a0*/  STS.128 [R27+0xf900], R8 ;  /* 0x00f900081b007388 */ /* 0x0003e20000000c00 */
[----:B------:R-:W-:Y:S05]  /*c4b0*/  BRA `(.L_x_885) ;  /* 0x0000350000007947 */ /* 0x000fea0003800000 */
.L_x_854:
[----:B------:R-:W-:Y:S01]  /*c4c0*/  ISETP.NE.AND P0, PT, R20, RZ, PT ;  /* 0x000000ff1400720c */ /* 0x000fe20003f05270 */
[----:B------:R-:W-:Y:S01]  /*c4d0*/  BSSY B0, `(.L_x_888) ;  /* 0x000000d000007945 */ /* 0x000fe20003800000 */
[----:B------:R-:W-:Y:S01]  /*c4e0*/  CS2R R10, SRZ ;  /* 0x00000000000a7805 */ /* 0x000fe2000001ff00 */
[----:B------:R-:W-:Y:S01]  /*c4f0*/  CS2R R8, SRZ ;  /* 0x0000000000087805 */ /* 0x000fe2000001ff00 */
[----:B------:R-:W-:Y:S01]  /*c500*/  CS2R R14, SRZ ;  /* 0x00000000000e7805 */ /* 0x000fe2000001ff00 */
[----:B------:R-:W-:-:S08]  /*c510*/  CS2R R12, SRZ ;  /* 0x00000000000c7805 */ /* 0x000fd0000001ff00 */
[----:B------:R-:W-:Y:S05]  /*c520*/  @P0 BRA `(.L_x_889) ;  /* 0x0000007000000947 */ /* 0x000fea0003800000 */
[----:B------:R-:W-:Y:S01]  /*c530*/  ISETP.GE.AND P0, PT, R132, c[0x0][0x27c], PT ;  /* 0x00009f0084007a0c */ /* 0x000fe20003f06270 */
[----:B------:R-:W-:-:S12]  /*c540*/  CS2R R10, SRZ ;  /* 0x00000000000a7805 */ /* 0x000fd8000001ff00 */
[----:B------:R-:W-:Y:S05]  /*c550*/  @P0 BRA `(.L_x_889) ;  /* 0x0000004000000947 */ /* 0x000fea0003800000 */
[----:B------:R-:W-:-:S04]  /*c560*/  IMAD.WIDE R8, R132, 0x2, R18 ;  /* 0x0000000284087825 */ /* 0x000fc800078e0212 */
[----:B------:R-:W-:Y:S02]  /*c570*/  IMAD.WIDE R12, R132, 0x2, R16 ;  /* 0x00000002840c7825 */ /* 0x000fe400078e0210 */
[----:B------:R-:W5:Y:S04]  /*c580*/  LD.E.128 R8, [R8.64] ;  /* 0x0000002208087980 */ /* 0x000f68000c101d00 */
[----:B------:R-:W5:Y:S02]  /*c590*/  LD.E.128 R12, [R12.64] ;  /* 0x000000220c0c7980 */ /* 0x000f64000c101d00 */
.L_x_889:
[----:B------:R-:W-:Y:S05]  /*c5a0*/  BSYNC B0 ;  /* 0x0000000000007941 */ /* 0x000fea0003800000 */
.L_x_888:
[----:B------:R-:W-:Y:S01]  /*c5b0*/  UIMAD UR4, UR17, -0x80, UR23 ;  /* 0xffffff80110478a4 */ /* 0x000fe2000f8e0217 */
[----:B------:R-:W-:Y:S01]  /*c5c0*/  ISETP.GE.AND P0, PT, R132, c[0x0][0x27c], PT ;  /* 0x00009f0084007a0c */ /* 0x000fe20003f06270 */
[----:B-----5:R-:W-:Y:S01]  /*c5d0*/  IMAD.MOV.U32 R22, RZ, RZ, R8 ;  /* 0x000000ffff167224 */ /* 0x020fe200078e0008 */
[----:B------:R-:W-:Y:S01]  /*c5e0*/  SHF.R.U64 R20, R8, 0x10, R9 ;  /* 0x0000001008147819 */ /* 0x000fe20000001209 */
[----:B------:R-:W-:Y:S01]  /*c5f0*/  UISETP.LT.AND UP0, UPT, UR4, 0x80, UPT ;  /* 0x000000800400788c */ /* 0x000fe2000bf01270 */
[----:B------:R-:W-:Y:S01]  /*c600*/  IMAD.MOV.U32 R19, RZ, RZ, R10 ;  /* 0x000000ffff137224 */ /* 0x000fe200078e000a */
[--C-:B------:R-:W-:Y:S01]  /*c610*/  SHF.R.U64 R17, R10, 0x10, R11.reuse ;  /* 0x000000100a117819 */ /* 0x100fe2000000120b */
[--C-:B------:R-:W-:Y:S01]  /*c620*/  IMAD.MOV.U32 R18, RZ, RZ, R11.reuse ;  /* 0x000000ffff127224 */ /* 0x100fe200078e000b */
[----:B------:R-:W-:Y:S01]  /*c630*/  USEL UR4, UR4, 0x80, UP0 ;  /* 0x0000008004047887 */ /* 0x000fe20008000000 */
[----:B------:R-:W-:Y:S01]  /*c640*/  SHF.R.U32.HI R8, RZ, 0x10, R11 ;  /* 0x00000010ff087819 */ /* 0x000fe2000001160b */
[--C-:B------:R-:W-:Y:S01]  /*c650*/  IMAD.MOV.U32 R21, RZ, RZ, R9.reuse ;  /* 0x000000ffff157224 */ /* 0x100fe200078e0009 */
[----:B------:R-:W-:Y:S01]  /*c660*/  SHF.R.U32.HI R16, RZ, 0x10, R9 ;  /* 0x00000010ff107819 */ /* 0x000fe20000011609 */
[----:B------:R-:W-:Y:S01]  /*c670*/  IMAD.MOV.U32 R11, RZ, RZ, R12 ;  /* 0x000000ffff0b7224 */ /* 0x000fe200078e000c */
[----:B------:R-:W-:-:S04]  /*c680*/  DEPBAR.LE SB0, 0x1 ;  /* 0x000080400000791a */ /* 0x000fc80000000000 */
[----:B------:R-:W-:Y:S01]  /*c690*/  ISETP.GE.OR P1, PT, R42, UR4, P0 ;  /* 0x000000042a007c0c */ /* 0x000fe20008726670 */
[--C-:B------:R-:W-:Y:S01]  /*c6a0*/  IMAD.MOV.U32 R10, RZ, RZ, R13.reuse ;  /* 0x000000ffff0a7224 */ /* 0x100fe200078e000d */
[--C-:B------:R-:W-:Y:S01]  /*c6b0*/  SHF.R.U64 R9, R12, 0x10, R13.reuse ;  /* 0x000000100c097819 */ /* 0x100fe2000000120d */
[----:B------:R-:W-:Y:S01]  /*c6c0*/  IMAD.MOV.U32 R7, RZ, RZ, R14 ;  /* 0x000000ffff077224 */ /* 0x000fe200078e000e */
[----:B------:R-:W-:Y:S01]  /*c6d0*/  SHF.R.U32.HI R2, RZ, 0x10, R13 ;  /* 0x00000010ff027819 */ /* 0x000fe2000001160d */
[--C-:B------:R-:W-:Y:S01]  /*c6e0*/  IMAD.MOV.U32 R6, RZ, RZ, R15.reuse ;  /* 0x000000ffff067224 */ /* 0x100fe200078e000f */
[--C-:B------:R-:W-:Y:S01]  /*c6f0*/  SHF.R.U64 R5, R14, 0x10, R15.reuse ;  /* 0x000000100e057819 */ /* 0x100fe2000000120f */
[----:B------:R-:W-:Y:S01]  /*c700*/  BSSY B0, `(.L_x_890) ;  /* 0x0000063000007945 */ /* 0x000fe20003800000 */
[----:B------:R-:W-:Y:S02]  /*c710*/  SHF.R.U32.HI R0, RZ, 0x10, R15 ;  /* 0x00000010ff007819 */ /* 0x000fe4000001160f */
[----:B------:R-:W-:-:S02]  /*c720*/  PRMT R35, R22, 0x5410, R20 ;  /* 0x0000541016237816 */ /* 0x000fc40000000014 */
[----:B------:R-:W-:Y:S02]  /*c730*/  PRMT R41, R21, 0x5410, R16 ;  /* 0x0000541015297816 */ /* 0x000fe40000000010 */
[----:B------:R-:W-:Y:S02]  /*c740*/  PRMT R37, R19, 0x5410, R17 ;  /* 0x0000541013257816 */ /* 0x000fe40000000011 */
[----:B------:R-:W-:Y:S02]  /*c750*/  PRMT R40, R18, 0x5410, R8 ;  /* 0x0000541012287816 */ /* 0x000fe40000000008 */
[----:B------:R-:W-:Y:S02]  /*c760*/  PRMT R34, R11, 0x5410, R9 ;  /* 0x000054100b227816 */ /* 0x000fe40000000009 */
[----:B------:R-:W-:Y:S02]  /*c770*/  PRMT R38, R10, 0x5410, R2 ;  /* 0x000054100a267816 */ /* 0x000fe40000000002 */
[----:B------:R-:W-:-:S02]  /*c780*/  PRMT R36, R7, 0x5410, R5 ;  /* 0x0000541007247816 */ /* 0x000fc40000000005 */
[----:B------:R-:W-:Y:S01]  /*c790*/  PRMT R39, R6, 0x5410, R0 ;  /* 0x0000541006277816 */ /* 0x000fe20000000000 */
[----:B------:R-:W-:Y:S06]  /*c7a0*/  BAR.SYNC.DEFER_BLOCKING 0x0 ;  /* 0x0000000000007b1d */ /* 0x000fec0000010000 */
[----:B------:R-:W-:Y:S05]  /*c7b0*/  @P1 BRA `(.L_x_891) ;  /* 0x0000057000001947 */ /* 0x000fea0003800000 */
[----:B------:R-:W-:Y:S01]  /*c7c0*/  MOV R0, c[0x0][0x27c] ;  /* 0x00009f0000007a02 */ /* 0x000fe20000000f00 */
[----:B------:R-:W1:Y:S03]  /*c7d0*/  LDS.128 R12, [R27+0x8100] ;  /* 0x008100001b0c7984 */ /* 0x000e660000000c00 */
[----:B------:R-:W-:-:S04]  /*c7e0*/  LEA.HI R0, R0, R96, RZ, 0x1d ;  /* 0x0000006000007211 */ /* 0x000fc800078fe8ff */
[----:B------:R-:W-:Y:S01]  /*c7f0*/  SHF.R.S32.HI R5, RZ, 0x1f, R0 ;  /* 0x0000001fff057819 */ /* 0x000fe20000011400 */
[----:B------:R-:W-:-:S03]  /*c800*/  IMAD.SHL.U32 R2, R0, 0x8, RZ ;  /* 0x0000000800027824 */ /* 0x000fc600078e00ff */
[----:B------:R-:W-:Y:S02]  /*c810*/  LEA.HI R0, R5, R0, RZ, 0x3 ;  /* 0x0000000005007211 */ /* 0x000fe400078f18ff */
[----:B------:R-:W-:Y:S02]  /*c820*/  LOP3.LUT R2, R23, 0x38, R2, 0xf8, !PT ;  /* 0x0000003817027812 */ /* 0x000fe400078ef802 */
[----:B------:R-:W-:Y:S02]  /*c830*/  SHF.L.U32 R0, R0, 0xa, RZ ;  /* 0x0000000a00007819 */ /* 0x000fe400000006ff */
[----:B------:R-:W-:Y:S02]  /*c840*/  LOP3.LUT R2, R2, R25, RZ, 0x3c, !PT ;  /* 0x0000001902027212 */ /* 0x000fe400078e3cff */
[----:B------:R-:W-:-:S04]  /*c850*/  LOP3.LUT R0, R0, 0x7fffe000, RZ, 0xc0, !PT ;  /* 0x7fffe00000007812 */ /* 0x000fc800078ec0ff */
[----:B------:R-:W-:Y:S02]  /*c860*/  IADD3 R0, R2, R0, R24 ;  /* 0x0000000002007210 */ /* 0x000fe40007ffe018 */
[----:B------:R-:W-:-:S03]  /*c870*/  SHF.L.U32 R2, R34, 0x10, RZ ;  /* 0x0000001022027819 */ /* 0x000fc600000006ff */
[----:B------:R-:W-:Y:S02]  /*c880*/  IMAD.SHL.U32 R29, R0, 0x2, RZ ;  /* 0x00000002001d7824 */ /* 0x000fe400078e00ff */
[----:B------:R-:W-:-:S03]  /*c890*/  IMAD.U32 R0, R35, 0x10000, RZ ;  /* 0x0001000023007824 */ /* 0x000fc600078e00ff */
[----:B------:R-:W2:Y:S01]  /*c8a0*/  LDS.128 R8, [R29+0x8100] ;  /* 0x008100001d087984 */ /* 0x000ea20000000c00 */
[C---:B-1----:R-:W-:Y:S01]  /*c8b0*/  IMAD.U32 R18, R13.reuse, 0x10000, RZ ;  /* 0x000100000d127824 */ /* 0x042fe200078e00ff */
[----:B------:R-:W-:Y:S01]  /*c8c0*/  LOP3.LUT R26, R13, 0xffff0000, RZ, 0xc0, !PT ;  /* 0xffff00000d1a7812 */ /* 0x000fe200078ec0ff */
[----:B------:R-:W-:Y:S01]  /*c8d0*/  IMAD.U32 R24, R15, 0x10000, RZ ;  /* 0x000100000f187824 */ /* 0x000fe200078e00ff */
[C---:B------:R-:W-:Y:S02]  /*c8e0*/  SHF.L.U32 R16, R12.reuse, 0x10, RZ ;  /* 0x000000100c107819 */ /* 0x040fe400000006ff */
[----:B------:R-:W-:Y:S02]  /*c8f0*/  LOP3.LUT R17, R12, 0xffff0000, RZ, 0xc0, !PT ;  /* 0xffff00000c117812 */ /* 0x000fe400078ec0ff */
[C---:B------:R-:W-:Y:S02]  /*c900*/  SHF.L.U32 R20, R14.reuse, 0x10, RZ ;  /* 0x000000100e147819 */ /* 0x040fe400000006ff */
[----:B------:R-:W-:-:S02]  /*c910*/  LOP3.LUT R21, R14, 0xffff0000, RZ, 0xc0, !PT ;  /* 0xffff00000e157812 */ /* 0x000fc400078ec0ff */
[----:B------:R-:W-:Y:S02]  /*c920*/  LOP3.LUT R25, R15, 0xffff0000, RZ, 0xc0, !PT ;  /* 0xffff00000f197812 */ /* 0x000fe400078ec0ff */
[C---:B--2---:R-:W-:Y:S01]  /*c930*/  SHF.L.U32 R5, R8.reuse, 0x10, RZ ;  /* 0x0000001008057819 */ /* 0x044fe200000006ff */
[C---:B------:R-:W-:Y:S01]  /*c940*/  IMAD.U32 R13, R9.reuse, 0x10000, RZ ;  /* 0x00010000090d7824 */ /* 0x040fe200078e00ff */
        /* <DEDUP_REMOVED lines=10> */
[----:B------:R-:W-:Y:S01]  /*c9f0*/  SHF.L.U32 R14, R10, 0x10, RZ ;  /* 0x000000100a0e7819 */ /* 0x000fe200000006ff */
[----:B------:R-:W-:Y:S01]  /*ca00*/  FFMA.FTZ R32, R16, R2, R6 ;  /* 0x0000000210207223 */ /* 0x000fe20000010006 */
[----:B------:R-:W-:Y:S01]  /*ca10*/  LOP3.LUT R15, R10, 0xffff0000, RZ, 0xc0, !PT ;  /* 0xffff00000a0f7812 */ /* 0x000fe200078ec0ff */
[----:B------:R-:W-:Y:S01]  /*ca20*/  IMAD.U32 R2, R41, 0x10000, RZ ;  /* 0x0001000029027824 */ /* 0x000fe200078e00ff */
[----:B------:R-:W-:Y:S01]  /*ca30*/  SHF.L.U32 R10, R36, 0x10, RZ ;  /* 0x00000010240a7819 */ /* 0x000fe200000006ff */
[-C--:B------:R-:W-:Y:S01]  /*ca40*/  FMUL.FTZ R7, R12, R5.reuse ;  /* 0x000000050c077220 */ /* 0x080fe20000410000 */
[----:B------:R-:W-:Y:S01]  /*ca50*/  LOP3.LUT R22, R11, 0xffff0000, RZ, 0xc0, !PT ;  /* 0xffff00000b167812 */ /* 0x000fe200078ec0ff */
[----:B------:R-:W-:Y:S01]  /*ca60*/  FFMA.FTZ R31, R17, R5, -R8 ;  /* 0x00000005111f7223 */ /* 0x000fe20000010808 */
[----:B------:R-:W-:Y:S01]  /*ca70*/  SHF.L.U32 R8, R39, 0x10, RZ ;  /* 0x0000001027087819 */ /* 0x000fe200000006ff */
[----:B------:R-:W-:-:S02]  /*ca80*/  FMUL.FTZ R5, R13, R0 ;  /* 0x000000000d057220 */ /* 0x000fc40000410000 */
[-C--:B------:R-:W-:Y:S02]  /*ca90*/  FMUL.FTZ R6, R13, R2.reuse ;  /* 0x000000020d067220 */ /* 0x080fe40000410000 */
[C---:B------:R-:W-:Y:S01]  /*caa0*/  FFMA.FTZ R28, R18.reuse, R2, -R5 ;  /* 0x00000002121c7223 */ /* 0x040fe20000010805 */
[C---:B------:R-:W-:Y:S01]  /*cab0*/  LOP3.LUT R5, R37.reuse, 0xffff0000, RZ, 0xc0, !PT ;  /* 0xffff000025057812 */ /* 0x040fe200078ec0ff */
[----:B------:R-:W-:Y:S02]  /*cac0*/  IMAD.U32 R2, R37, 0x10000, RZ ;  /* 0x0001000025027824 */ /* 0x000fe400078e00ff */
[----:B------:R-:W-:Y:S01]  /*cad0*/  FFMA.FTZ R18, R18, R0, R6 ;  /* 0x0000000012127223 */ /* 0x000fe20000010006 */
[----:B------:R-:W-:Y:S01]  /*cae0*/  LOP3.LUT R0, R36, 0xffff0000, RZ, 0xc0, !PT ;  /* 0xffff000024007812 */ /* 0x000fe200078ec0ff */
[----:B------:R-:W-:Y:S02]  /*caf0*/  FFMA.FTZ R30, R17, R9, R7 ;  /* 0x00000009111e7223 */ /* 0x000fe40000010007 */
[----:B------:R-:W-:-:S02]  /*cb00*/  FMUL.FTZ R6, R14, R10 ;  /* 0x0000000a0e067220 */ /* 0x000fc40000410000 */
[-C--:B------:R-:W-:Y:S02]  /*cb10*/  FMUL.FTZ R9, R14, R2.reuse ;  /* 0x000000020e097220 */ /* 0x080fe40000410000 */
[----:B------:R-:W-:Y:S01]  /*cb20*/  FFMA.FTZ R12, R20, R2, -R6 ;  /* 0x00000002140c7223 */ /* 0x000fe20000010806 */
[----:B------:R-:W-:Y:S01]  /*cb30*/  SHF.L.U32 R2, R40, 0x10, RZ ;  /* 0x0000001028027819 */ /* 0x000fe200000006ff */
[C---:B------:R-:W-:Y:S02]  /*cb40*/  FMUL.FTZ R7, R15.reuse, R0 ;  /* 0x000000000f077220 */ /* 0x040fe40000410000 */
[----:B------:R-:W-:Y:S02]  /*cb50*/  FFMA.FTZ R20, R20, R10, R9 ;  /* 0x0000000a14147223 */ /* 0x000fe40000010009 */
[----:B------:R-:W-:Y:S02]  /*cb60*/  FMUL.FTZ R6, R15, R5 ;  /* 0x000000050f067220 */ /* 0x000fe40000410000 */
[----:B------:R-:W-:-:S02]  /*cb70*/  FMUL.FTZ R9, R19, R8 ;  /* 0x0000000813097220 */ /* 0x000fc40000410000 */
[C---:B------:R-:W-:Y:S01]  /*cb80*/  FFMA.FTZ R14, R21.reuse, R5, -R7 ;  /* 0x00000005150e7223 */ /* 0x040fe20000010807 */
[----:B------:R-:W-:Y:S01]  /*cb90*/  LOP3.LUT R5, R40, 0xffff0000, RZ, 0xc0, !PT ;  /* 0xffff000028057812 */ /* 0x000fe200078ec0ff */
[----:B------:R-:W-:Y:S01]  /*cba0*/  FFMA.FTZ R11, R21, R0, R6 ;  /* 0x00000000150b7223 */ /* 0x000fe20000010006 */
[----:B------:R-:W-:Y:S01]  /*cbb0*/  LOP3.LUT R0, R39, 0xffff0000, RZ, 0xc0, !PT ;  /* 0xffff000027007812 */ /* 0x000fe200078ec0ff */
[-C--:B------:R-:W-:Y:S01]  /*cbc0*/  FMUL.FTZ R7, R19, R2.reuse ;  /* 0x0000000213077220 */ /* 0x080fe20000410000 */
[----:B------:R-:W-:Y:S01]  /*cbd0*/  LOP3.LUT R6, R41, 0xffff0000, RZ, 0xc0, !PT ;  /* 0xffff000029067812 */ /* 0x000fe200078ec0ff */
[----:B------:R-:W-:Y:S01]  /*cbe0*/  FFMA.FTZ R17, R24, R2, -R9 ;  /* 0x0000000218117223 */ /* 0x000fe20000010809 */
[----:B------:R-:W-:Y:S01]  /*cbf0*/  LOP3.LUT R2, R38, 0xffff0000, RZ, 0xc0, !PT ;  /* 0xffff000026027812 */ /* 0x000fe200078ec0ff */
[----:B------:R-:W-:Y:S01]  /*cc00*/  FFMA.FTZ R16, R24, R8, R7 ;  /* 0x0000000818107223 */ /* 0x000fe20000010007 */
[----:B------:R-:W-:Y:S01]  /*cc10*/  F2FP.BF16.PACK_AB R14, R14, R12 ;  /* 0x0000000c0e0e723e */ /* 0x000fe200000010ff */
[----:B------:R-:W-:Y:S01]  /*cc20*/  FMUL.FTZ R8, R22, R0 ;  /* 0x0000000016087220 */ /* 0x000fe20000410000 */
[----:B------:R-:W-:Y:S01]  /*cc30*/  F2FP.BF16.PACK_AB R12, R31, R33 ;  /* 0x000000211f0c723e */ /* 0x000fe200000010ff */
[----:B------:R-:W-:-:S02]  /*cc40*/  FMUL.FTZ R10, R23, R2 ;  /* 0x00000002170a7220 */ /* 0x000fc40000410000 */
[-C--:B------:R-:W-:Y:S02]  /*cc50*/  FMUL.FTZ R9, R23, R6.reuse ;  /* 0x0000000617097220 */ /* 0x080fe40000410000 */
[-C--:B------:R-:W-:Y:S02]  /*cc60*/  FMUL.FTZ R7, R22, R5.reuse ;  /* 0x0000000516077220 */ /* 0x080fe40000410000 */
        /* <DEDUP_REMOVED lines=12> */
.L_x_891:
[----:B------:R-:W-:Y:S05]  /*cd30*/  BSYNC B0 ;  /* 0x0000000000007941 */ /* 0x000fea0003800000 */
.L_x_890:
[----:B------:R-:W-:Y:S01]  /*cd40*/  IADD3 R0, R42, 0x10, RZ ;  /* 0x000000102a007810 */ /* 0x000fe20007ffe0ff */
[----:B------:R-:W-:Y:S03]  /*cd50*/  BSSY B0, `(.L_x_892) ;  /* 0x0000064000007945 */ /* 0x000fe60003800000 */
[----:B------:R-:W-:-:S13]  /*cd60*/  ISETP.GE.OR P1, PT, R0, UR4, P0 ;  /* 0x0000000400007c0c */ /* 0x000fda0008726670 */
[----:B------:R-:W-:Y:S05]  /*cd70*/  @P1 BRA `(.L_x_893) ;  /* 0x0000061000001947 */ /* 0x000fea0003800000 */
[----:B------:R-:W-:Y:S01]  /*cd80*/  IMAD.MOV.U32 R6, RZ, RZ, c[0x0][0x27c] ;  /* 0x00009f00ff067624 */ /* 0x000fe200078e00ff */
[----:B------:R-:W-:Y:S01]  /*cd90*/  SHF.R.S32.HI R2, RZ, 0x1f, R0 ;  /* 0x0000001fff027819 */ /* 0x000fe20000011400 */
[----:B------:R-:W-:-:S03]  /*cda0*/  IMAD.SHL.U32 R5, R0, 0x40, RZ ;  /* 0x0000004000057824 */ /* 0x000fc600078e00ff */
[----:B------:R-:W-:Y:S02]  /*cdb0*/  LEA.HI R6, R6, R96, RZ, 0x1d ;  /* 0x0000006006067211 */ /* 0x000fe400078fe8ff */
[----:B------:R-:W-:Y:S02]  /*cdc0*/  LEA.HI R2, R2, R0, RZ, 0x3 ;  /* 0x0000000002027211 */ /* 0x000fe400078f18ff */
[----:B-1----:R-:W-:Y:S01]  /*cdd0*/  SHF.R.S32.HI R9, RZ, 0x1f, R6 ;  /* 0x0000001fff097819 */ /* 0x002fe20000011406 */
[----:B------:R-:W-:Y:S01]  /*cde0*/  IMAD.SHL.U32 R7, R6, 0x8, RZ ;  /* 0x0000000806077824 */ /* 0x000fe200078e00ff */
[----:B------:R-:W-:Y:S02]  /*cdf0*/  LOP3.LUT R0, R5, 0x1c0, RZ, 0xc0, !PT ;  /* 0x000001c005007812 */ /* 0x000fe400078ec0ff */
[----:B------:R-:W-:Y:S02]  /*ce00*/  LEA.HI R6, R9, R6, RZ, 0x3 ;  /* 0x0000000609067211 */ /* 0x000fe400078f18ff */
[----:B------:R-:W-:-:S02]  /*ce10*/  SHF.L.U32 R5, R2, 0x6, RZ ;  /* 0x0000000602057819 */ /* 0x000fc400000006ff */
[C---:B------:R-:W-:Y:S02]  /*ce20*/  LOP3.LUT R8, R0.reuse, 0x38, R132, 0xf8, !PT ;  /* 0x0000003800087812 */ /* 0x040fe400078ef884 */
[----:B------:R-:W-:Y:S02]  /*ce30*/  SHF.R.U32.HI R2, RZ, 0x3, R0 ;  /* 0x00000003ff027819 */ /* 0x000fe40000011600 */
[----:B------:R-:W-:Y:S01]  /*ce40*/  LOP3.LUT R7, R0, 0x38, R7, 0xf8, !PT ;  /* 0x0000003800077812 */ /* 0x000fe200078ef807 */
[----:B------:R-:W-:Y:S01]  /*ce50*/  IMAD.SHL.U32 R0, R6, 0x400, RZ ;  /* 0x0000040006007824 */ /* 0x000fe200078e00ff */
[----:B------:R-:W-:Y:S02]  /*ce60*/  LOP3.LUT R5, R5, 0xfffffe00, RZ, 0xc0, !PT ;  /* 0xfffffe0005057812 */ /* 0x000fe400078ec0ff */
[----:B------:R-:W-:Y:S02]  /*ce70*/  LOP3.LUT R6, R34, 0xffff0000, RZ, 0xc0, !PT ;  /* 0xffff000022067812 */ /* 0x000fe400078ec0ff */
[----:B------:R-:W-:-:S02]  /*ce80*/  LOP3.LUT R8, R5, R8, R2, 0xf6, !PT ;  /* 0x0000000805087212 */ /* 0x000fc400078ef602 */
[----:B------:R-:W-:Y:S01]  /*ce90*/  LOP3.LUT R2, R7, R2, RZ, 0x3c, !PT ;  /* 0x0000000207027212 */ /* 0x000fe200078e3cff */
[----:B------:R-:W-:Y:S01]  /*cea0*/  IMAD.U32 R7, R34, 0x10000, RZ ;  /* 0x0001000022077824 */ /* 0x000fe200078e00ff */
[----:B------:R-:W-:Y:S02]  /*ceb0*/  LOP3.LUT R0, R0, 0x7fffe000, RZ, 0xc0, !PT ;  /* 0x7fffe00000007812 */ /* 0x000fe400078ec0ff */
[----:B------:R-:W-:Y:S02]  /*cec0*/  SHF.L.U32 R31, R8, 0x1, RZ ;  /* 0x00000001081f7819 */ /* 0x000fe400000006ff */
[----:B------:R-:W-:-:S03]  /*ced0*/  IADD3 R0, R2, R0, R5 ;  /* 0x0000000002007210 */ /* 0x000fc60007ffe005 */
[----:B------:R-:W1:Y:S02]  /*cee0*/  LDS.128 R12, [R31+0x8100] ;  /* 0x008100001f0c7984 */ /* 0x000e640000000c00 */
[----:B------:R-:W-:Y:S01]  /*cef0*/  IMAD.SHL.U32 R29, R0, 0x2, RZ ;  /* 0x00000002001d7824 */ /* 0x000fe200078e00ff */
[----:B------:R-:W-:-:S04]  /*cf00*/  SHF.L.U32 R0, R35, 0x10, RZ ;  /* 0x0000001023007819 */ /* 0x000fc800000006ff */
[----:B------:R-:W2:Y:S01]  /*cf10*/  LDS.128 R8, [R29+0x8100] ;  /* 0x008100001d087984 */ /* 0x000ea20000000c00 */
[C---:B-1----:R-:W-:Y:S01]  /*cf20*/  IMAD.U32 R16, R12.reuse, 0x10000, RZ ;  /* 0x000100000c107824 */ /* 0x042fe200078e00ff */
[----:B------:R-:W-:Y:S01]  /*cf30*/  LOP3.LUT R18, R12, 0xffff0000, RZ, 0xc0, !PT ;  /* 0xffff00000c127812 */ /* 0x000fe200078ec0ff */
[----:B------:R-:W-:Y:S01]  /*cf40*/  IMAD.U32 R17, R14, 0x10000, RZ ;  /* 0x000100000e117824 */ /* 0x000fe200078e00ff */
[C---:B------:R-:W-:Y:S02]  /*cf50*/  SHF.L.U32 R23, R15.reuse, 0x10, RZ ;  /* 0x000000100f177819 */ /* 0x040fe400000006ff */
[----:B------:R-:W-:Y:S01]  /*cf60*/  LOP3.LUT R25, R15, 0xffff0000, RZ, 0xc0, !PT ;  /* 0xffff00000f197812 */ /* 0x000fe200078ec0ff */
[C---:B--2---:R-:W-:Y:S01]  /*cf70*/  IMAD.U32 R2, R8.reuse, 0x10000, RZ ;  /* 0x0001000008027824 */ /* 0x044fe200078e00ff */
[----:B------:R-:W-:Y:S02]  /*cf80*/  LOP3.LUT R12, R8, 0xffff0000, RZ, 0xc0, !PT ;  /* 0xffff0000080c7812 */ /* 0x000fe400078ec0ff */
[----:B------:R-:W-:Y:S01]  /*cf90*/  SHF.L.U32 R15, R9, 0x10, RZ ;  /* 0x00000010090f7819 */ /* 0x000fe200000006ff */
[-C--:B------:R-:W-:Y:S01]  /*cfa0*/  FMUL.FTZ R5, R7, R2.reuse ;  /* 0x0000000207057220 */ /* 0x080fe20000410000 */
[----:B------:R-:W-:Y:S01]  /*cfb0*/  LOP3.LUT R22, R9, 0xffff0000, RZ, 0xc0, !PT ;  /* 0xffff000009167812 */ /* 0x000fe200078ec0ff */
[C---:B------:R-:W-:Y:S01]  /*cfc0*/  FMUL.FTZ R8, R0.reuse, R2 ;  /* 0x0000000200087220 */ /* 0x040fe20000410000 */
[----:B------:R-:W-:Y:S01]  /*cfd0*/  LOP3.LUT R2, R35, 0xffff0000, RZ, 0xc0, !PT ;  /* 0xffff000023027812 */ /* 0x000fe200078ec0ff */
[----:B------:R-:W-:Y:S01]  /*cfe0*/  FFMA.FTZ R33, R0, R16, -R5 ;  /* 0x0000001000217223 */ /* 0x000fe20000010805 */
[C---:B------:R-:W-:Y:S01]  /*cff0*/  SHF.L.U32 R20, R13.reuse, 0x10, RZ ;  /* 0x000000100d147819 */ /* 0x040fe200000006ff */
[----:B------:R-:W-:Y:S01]  /*d000*/  FMUL.FTZ R9, R6, R12 ;  /* 0x0000000c06097220 */ /* 0x000fe20000410000 */
[----:B------:R-:W-:Y:S01]  /*d010*/  LOP3.LUT R26, R13, 0xffff0000, RZ, 0xc0, !PT ;  /* 0xffff00000d1a7812 */ /* 0x000fe200078ec0ff */
[----:B------:R-:W-:Y:S01]  /*d020*/  IMAD.U32 R13, R10, 0x10000, RZ ;  /* 0x000100000a0d7824 */ /* 0x000fe200078e00ff */
[----:B------:R-:W-:Y:S01]  /*d030*/  SHF.L.U32 R0, R37, 0x10, RZ ;  /* 0x0000001025007819 */ /* 0x000fe200000006ff */
[----:B------:R-:W-:Y:S01]  /*d040*/  IMAD.U32 R5, R36, 0x10000, RZ ;  /* 0x0001000024057824 */ /* 0x000fe200078e00ff */
[----:B------:R-:W-:Y:S01]  /*d050*/  LOP3.LUT R10, R10, 0xffff0000, RZ, 0xc0, !PT ;  /* 0xffff00000a0a7812 */ /* 0x000fe200078ec0ff */
[----:B------:R-:W-:Y:S01]  /*d060*/  FFMA.FTZ R32, R7, R16, R8 ;  /* 0x0000001007207223 */ /* 0x000fe20000010008 */
[----:B------:R-:W-:Y:S01]  /*d070*/  LOP3.LUT R19, R14, 0xffff0000, RZ, 0xc0, !PT ;  /* 0xffff00000e137812 */ /* 0x000fe200078ec0ff */
[C---:B------:R-:W-:Y:S01]  /*d080*/  FMUL.FTZ R8, R2.reuse, R12 ;  /* 0x0000000c02087220 */ /* 0x040fe20000410000 */
[----:B------:R-:W-:Y:S01]  /*d090*/  SHF.L.U32 R14, R11, 0x10, RZ ;  /* 0x000000100b0e7819 */ /* 0x000fe200000006ff */
[-C--:B------:R-:W-:Y:S01]  /*d0a0*/  FFMA.FTZ R12, R2, R18.reuse, -R9 ;  /* 0x00000012020c7223 */ /* 0x080fe20000010809 */
[----:B------:R-:W-:Y:S01]  /*d0b0*/  LOP3.LUT R9, R36, 0xffff0000, RZ, 0xc0, !PT ;  /* 0xffff000024097812 */ /* 0x000fe200078ec0ff */
[-C--:B------:R-:W-:Y:S01]  /*d0c0*/  FMUL.FTZ R2, R5, R13.reuse ;  /* 0x0000000d05027220 */ /* 0x080fe20000410000 */
[----:B------:R-:W-:Y:S01]  /*d0d0*/  LOP3.LUT R21, R11, 0xffff0000, RZ, 0xc0, !PT ;  /* 0xffff00000b157812 */ /* 0x000fe200078ec0ff */
[----:B------:R-:W-:Y:S01]  /*d0e0*/  FMUL.FTZ R7, R0, R13 ;  /* 0x0000000d00077220 */ /* 0x000fe20000410000 */
[----:B------:R-:W-:Y:S01]  /*d0f0*/  F2FP.BF16.PACK_AB R12, R12, R33 ;  /* 0x000000210c0c723e */ /* 0x000fe200000010ff */
[----:B------:R-:W-:Y:S01]  /*d100*/  FFMA.FTZ R28, R0, R17, -R2 ;  /* 0x00000011001c7223 */ /* 0x000fe20000010802 */
[----:B------:R-:W-:Y:S01]  /*d110*/  LOP3.LUT R0, R37, 0xffff0000, RZ, 0xc0, !PT ;  /* 0xffff000025007812 */ /* 0x000fe200078ec0ff */
[----:B------:R-:W-:Y:S01]  /*d120*/  FFMA.FTZ R30, R6, R18, R8 ;  /* 0x00000012061e7223 */ /* 0x000fe20000010008 */
[----:B------:R-:W-:Y:S01]  /*d130*/  SHF.L.U32 R2, R38, 0x10, RZ ;  /* 0x0000001026027819 */ /* 0x000fe200000006ff */
[----:B------:R-:W-:-:S02]  /*d140*/  FMUL.FTZ R6, R9, R10 ;  /* 0x0000000a09067220 */ /* 0x000fc40000410000 */
[----:B------:R-:W-:Y:S02]  /*d150*/  FFMA.FTZ R27, R5, R17, R7 ;  /* 0x00000011051b7223 */ /* 0x000fe40000010007 */
[C---:B------:R-:W-:Y:S02]  /*d160*/  FMUL.FTZ R10, R0.reuse, R10 ;  /* 0x0000000a000a7220 */ /* 0x040fe40000410000 */
[----:B------:R-:W-:Y:S02]  /*d170*/  IMAD.U32 R5, R41, 0x10000, RZ ;  /* 0x0001000029057824 */ /* 0x000fe400078e00ff */
[----:B------:R-:W-:Y:S02]  /*d180*/  IMAD.U32 R7, R39, 0x10000, RZ ;  /* 0x0001000027077824 */ /* 0x000fe400078e00ff */
[----:B------:R-:W-:Y:S01]  /*d190*/  FFMA.FTZ R24, R0, R19, -R6 ;  /* 0x0000001300187223 */ /* 0x000fe20000010806 */
[----:B------:R-:W-:Y:S01]  /*d1a0*/  SHF.L.U32 R0, R40, 0x10, RZ ;  /* 0x0000001028007819 */ /* 0x000fe200000006ff */
[----:B------:R-:W-:-:S02]  /*d1b0*/  FMUL.FTZ R8, R2, R15 ;  /* 0x0000000f02087220 */ /* 0x000fc40000410000 */
[----:B------:R-:W-:Y:S02]  /*d1c0*/  FFMA.FTZ R19, R9, R19, R10 ;  /* 0x0000001309137223 */ /* 0x000fe4000001000a */
[----:B------:R-:W-:Y:S02]  /*d1d0*/  FMUL.FTZ R6, R5, R15 ;  /* 0x0000000f05067220 */ /* 0x000fe40000410000 */
[----:B------:R-:W-:Y:S02]  /*d1e0*/  FMUL.FTZ R9, R7, R14 ;  /* 0x0000000e07097220 */ /* 0x000fe40000410000 */
[-C--:B------:R-:W-:Y:S01]  /*d1f0*/  FFMA.FTZ R18, R5, R20.reuse, -R8 ;  /* 0x0000001405127223 */ /* 0x080fe20000010808 */
[----:B------:R-:W-:Y:S01]  /*d200*/  LOP3.LUT R5, R40, 0xffff0000, RZ, 0xc0, !PT ;  /* 0xffff000028057812 */ /* 0x000fe200078ec0ff */
[----:B------:R-:W-:Y:S01]  /*d210*/  FFMA.FTZ R17, R2, R20, R6 ;  /* 0x0000001402117223 */ /* 0x000fe20000010006 */
[----:B------:R-:W-:Y:S01]  /*d220*/  LOP3.LUT R2, R38, 0xffff0000, RZ, 0xc0, !PT ;  /* 0xffff000026027812 */ /* 0x000fe200078ec0ff */
[C---:B------:R-:W-:Y:S01]  /*d230*/  FMUL.FTZ R8, R0.reuse, R14 ;  /* 0x0000000e00087220 */ /* 0x040fe20000410000 */
[----:B------:R-:W-:Y:S01]  /*d240*/  LOP3.LUT R6, R41, 0xffff0000, RZ, 0xc0, !PT ;  /* 0xffff000029067812 */ /* 0x000fe200078ec0ff */
[-C--:B------:R-:W-:Y:S01]  /*d250*/  FFMA.FTZ R16, R0, R23.reuse, -R9 ;  /* 0x0000001700107223 */ /* 0x080fe20000010809 */
[----:B------:R-:W-:Y:S01]  /*d260*/  LOP3.LUT R0, R39, 0xffff0000, RZ, 0xc0, !PT ;  /* 0xffff000027007812 */ /* 0x000fe200078ec0ff */
[----:B------:R-:W-:Y:S01]  /*d270*/  FFMA.FTZ R11, R7, R23, R8 ;  /* 0x00000017070b7223 */ /* 0x000fe20000010008 */
[----:B------:R-:W-:Y:S01]  /*d280*/  F2FP.BF16.PACK_AB R14, R24, R28 ;  /* 0x0000001c180e723e */ /* 0x000fe200000010ff */
[----:B------:R-:W-:-:S02]  /*d290*/  FMUL.FTZ R10, R2, R22 ;  /* 0x00000016020a7220 */ /* 0x000fc40000410000 */
[-C--:B------:R-:W-:Y:S02]  /*d2a0*/  FMUL.FTZ R8, R0, R21.reuse ;  /* 0x0000001500087220 */ /* 0x080fe40000410000 */
[C---:B------:R-:W-:Y:S02]  /*d2b0*/  FMUL.FTZ R9, R6.reuse, R22 ;  /* 0x0000001606097220 */ /* 0x040fe40000410000 */
[----:B------:R-:W-:Y:S02]  /*d2c0*/  FMUL.FTZ R7, R5, R21 ;  /* 0x0000001505077220 */ /* 0x000fe40000410000 */
[----:B------:R-:W-:Y:S01]  /*d2d0*/  FFMA.FTZ R13, R6, R26, -R10 ;  /* 0x0000001a060d7223 */ /* 0x000fe2000001080a */
[----:B------:R-:W-:Y:S01]  /*d2e0*/  F2FP.BF16.PACK_AB R10, R19, R27 ;  /* 0x0000001b130a723e */ /* 0x000fe200000010ff */
[-C--:B------:R-:W-:Y:S01]  /*d2f0*/  FFMA.FTZ R15, R5, R25.reuse, -R8 ;  /* 0x00000019050f7223 */ /* 0x080fe20000010808 */
        /* <DEDUP_REMOVED lines=9> */
.L_x_893:
[----:B------:R-:W-:Y:S05]  /*d390*/  BSYNC B0 ;  /* 0x0000000000007941 */ /* 0x000fea0003800000 */
.L_x_892:
        /* <DEDUP_REMOVED lines=101> */
.L_x_895:
[----:B------:R-:W-:Y:S05]  /*d9f0*/  BSYNC B0 ;  /* 0x0000000000007941 */ /* 0x000fea0003800000 */
.L_x_894:
        /* <DEDUP_REMOVED lines=101> */
.L_x_897:
[----:B------:R-:W-:Y:S05]  /*e050*/  BSYNC B0 ;  /* 0x0000000000007941 */ /* 0x000fea0003800000 */
.L_x_896:
[----:B------:R-:W-:Y:S01]  /*e060*/  IADD3 R0, R42, 0x40, RZ ;  /* 0x000000402a007810 */ /* 0x000fe20007ffe0ff */
[----:B------:R-:W-:Y:S03]  /*e070*/  BSSY B0, `(.L_x_898) ;  /* 0x0000064000007945 */ /* 0x000fe60003800000 */
[----:B------:R-:W-:-:S13]  /*e080*/  ISETP.GE.OR P1, PT, R0, UR4, P0 ;  /* 0x0000000400007c0c */ /* 0x000fda0008726670 */
[----:B------:R-:W-:Y:S05]  /*e090*/  @P1 BRA `(.L_x_899) ;  /* 0x0000061000001947 */ /* 0x000fea0003800000 */
[----:B------:R-:W-:Y:S01]  /*e0a0*/  SHF.R.S32.HI R2, RZ, 0x1f, R0 ;  /* 0x0000001fff027819 */ /* 0x000fe20000011400 */
[----:B-1----:R-:W-:Y:S02]  /*e0b0*/  IMAD.MOV.U32 R9, RZ, RZ, c[0x0][0x27c] ;  /* 0x00009f00ff097624 */ /* 0x002fe400078e00ff */
[----:B------:R-:W-:Y:S01]  /*e0c0*/  IMAD.SHL.U32 R5, R0, 0x40, RZ ;  /* 0x0000004000057824 */ /* 0x000fe200078e00ff */
[----:B------:R-:W-:Y:S02]  /*e0d0*/  LEA.HI R2, R2, R0, RZ, 0x3 ;  /* 0x0000000002027211 */ /* 0x000fe400078f18ff */
[----:B------:R-:W-:Y:S02]  /*e0e0*/  LEA.HI R9, R9, R96, RZ, 0x1d ;  /* 0x0000006009097211 */ /* 0x000fe400078fe8ff */
[----:B------:R-:W-:Y:S02]  /*e0f0*/  LOP3.LUT R0, R5, 0x1c0, RZ, 0xc0, !PT ;  /* 0x000001c005007812 */ /* 0x000fe400078ec0ff */
[----:B------:R-:W-:Y:S01]  /*e100*/  SHF.L.U32 R5, R2, 0x6, RZ ;  /* 0x0000000602057819 */ /* 0x000fe200000006ff */
[----:B------:R-:W-:Y:S01]  /*e110*/  IMAD.SHL.U32 R7, R9, 0x8, RZ ;  /* 0x0000000809077824 */ /* 0x000fe200078e00ff */
[----:B------:R-:W-:-:S02]  /*e120*/  SHF.R.S32.HI R10, RZ, 0x1f, R9 ;  /* 0x0000001fff0a7819 */ /* 0x000fc40000011409 */
[----:B------:R-:W-:Y:S02]  /*e130*/  LOP3.LUT R6, R5, 0xfffffe00, RZ, 0xc0, !PT ;  /* 0xfffffe0005067812 */ /* 0x000fe400078ec0ff */
[----:B------:R-:W-:Y:S02]  /*e140*/  LEA.HI R5, R10, R9, RZ, 0x3 ;  /* 0x000000090a057211 */ /* 0x000fe400078f18ff */
[C---:B------:R-:W-:Y:S02]  /*e150*/  LOP3.LUT R8, R0.reuse, 0x38, R132, 0xf8, !PT ;  /* 0x0000003800087812 */ /* 0x040fe400078ef884 */
[----:B------:R-:W-:Y:S02]  /*e160*/  SHF.R.U32.HI R2, RZ, 0x3, R0 ;  /* 0x00000003ff027819 */ /* 0x000fe40000011600 */
[----:B------:R-:W-:Y:S01]  /*e170*/  LOP3.LUT R7, R0, 0x38, R7, 0xf8, !PT ;  /* 0x0000003800077812 */ /* 0x000fe200078ef807 */
[----:B------:R-:W-:Y:S01]  /*e180*/  IMAD.SHL.U32 R0, R5, 0x400, RZ ;  /* 0x0000040005007824 */ /* 0x000fe200078e00ff */
[----:B------:R-:W-:-:S02]  /*e190*/  LOP3.LUT R8, R6, R8, R2, 0xf6, !PT ;  /* 0x0000000806087212 */ /* 0x000fc400078ef602 */
[----:B------:R-:W-:Y:S01]  /*e1a0*/  LOP3.LUT R2, R7, R2, RZ, 0x3c, !PT ;  /* 0x0000000207027212 */ /* 0x000fe200078e3cff */
[----:B------:R-:W-:Y:S01]  /*e1b0*/  IMAD.U32 R7, R34, 0x10000, RZ ;  /* 0x0001000022077824 */ /* 0x000fe200078e00ff */
[----:B------:R-:W-:Y:S02]  /*e1c0*/  LOP3.LUT R0, R0, 0x7fffe000, RZ, 0xc0, !PT ;  /* 0x7fffe00000007812 */ /* 0x000fe400078ec0ff */
[----:B------:R-:W-:Y:S02]  /*e1d0*/  SHF.L.U32 R31, R8, 0x1, RZ ;  /* 0x00000001081f7819 */ /* 0x000fe400000006ff */
[----:B------:R-:W-:Y:S02]  /*e1e0*/  IADD3 R0, R2, R0, R6 ;  /* 0x0000000002007210 */ /* 0x000fe40007ffe006 */
[----:B------:R-:W-:Y:S01]  /*e1f0*/  LOP3.LUT R6, R34, 0xffff0000, RZ, 0xc0, !PT ;  /* 0xffff000022067812 */ /* 0x000fe200078ec0ff */
        /* <DEDUP_REMOVED lines=75> */
.L_x_899:
[----:B------:R-:W-:Y:S05]  /*e6b0*/  BSYNC B0 ;  /* 0x0000000000007941 */ /* 0x000fea0003800000 */
.L_x_898:
        /* <DEDUP_REMOVED lines=101> */
.L_x_901:
[----:B------:R-:W-:Y:S05]  /*ed10*/  BSYNC B0 ;  /* 0x0000000000007941 */ /* 0x000fea0003800000 */
.L_x_900:
        /* <DEDUP_REMOVED lines=101> */
.L_x_903:
[----:B------:R-:W-:Y:S05]  /*f370*/  BSYNC B0 ;  /* 0x0000000000007941 */ /* 0x000fea0003800000 */
.L_x_902:
[----:B------:R-:W-:-:S04]  /*f380*/  IADD3 R0, R42, 0x70, RZ ;  /* 0x000000702a007810 */ /* 0x000fc80007ffe0ff */
        /* <DEDUP_REMOVED lines=99> */
.L_x_885:
[----:B------:R-:W-:Y:S05]  /*f9c0*/  BSYNC B2 ;  /* 0x0000000000027941 */ /* 0x000fea0003800000 */
.L_x_853:
[----:B------:R-:W-:Y:S01]  /*f9d0*/  IMAD R0, R43, c[0x0][0x208], RZ ;  /* 0x000082002b007a24 */ /* 0x000fe200078e02ff */
[----:B-1----:R-:W-:Y:S01]  /*f9e0*/  SHF.R.S32.HI R9, RZ, 0x4, R47 ;  /* 0x00000004ff097819 */ /* 0x002fe2000001142f */
[----:B------:R-:W-:Y:S01]  /*f9f0*/  IMAD.WIDE.U32 R6, R49, c[0x0][0x208], RZ ;  /* 0x0000820031067a25 */ /* 0x000fe200078e00ff */
[----:B------:R-:W-:Y:S01]  /*fa00*/  SHF.L.U32 R8, R42, 0x3, RZ ;  /* 0x000000032a087819 */ /* 0x000fe200000006ff */
[----:B------:R-:W-:-:S04]  /*fa10*/  DEPBAR.LE SB0, 0x0 ;  /* 0x000080000000791a */ /* 0x000fc80000000000 */
[----:B------:R-:W-:Y:S01]  /*fa20*/  IMAD R0, R49, c[0x0][0x20c], R0 ;  /* 0x0000830031007a24 */ /* 0x000fe200078e0200 */
[----:B------:R-:W-:Y:S01]  /*fa30*/  LEA.HI R5, R47, R9, RZ, 0x1 ;  /* 0x000000092f057211 */ /* 0x000fe200078f08ff */
[----:B------:R-:W-:Y:S01]  /*fa40*/  IMAD R2, R45, c[0x0][0x218], RZ ;  /* 0x000086002d027a24 */ /* 0x000fe200078e02ff */
[----:B------:R-:W-:Y:S01]  /*fa50*/  LEA.HI R156, R156, R159, RZ, 0x5 ;  /* 0x0000009f9c9c7211 */ /* 0x000fe200078f28ff */
[----:B------:R-:W-:Y:S01]  /*fa60*/  IMAD.WIDE R16, R132, 0x2, RZ ;  /* 0x0000000284107825 */ /* 0x000fe200078e02ff */
[----:B------:R-:W-:Y:S01]  /*fa70*/  IADD3 R7, R7, R0, RZ ;  /* 0x0000000007077210 */ /* 0x000fe20007ffe0ff */
[----:B------:R-:W-:Y:S01]  /*fa80*/  UISETP.GE.AND UP0, UPT, UR9, 0x41, UPT ;  /* 0x000000410900788c */ /* 0x000fe2000bf06270 */
[----:B------:R-:W-:Y:S01]  /*fa90*/  SHF.L.U32 R0, R96, 0x6, RZ ;  /* 0x0000000660007819 */ /* 0x000fe200000006ff */
[C---:B------:R-:W-:Y:S01]  /*faa0*/  IMAD R2, R48.reuse, c[0x0][0x21c], R2 ;  /* 0x0000870030027a24 */ /* 0x040fe200078e0202 */
[----:B------:R-:W-:Y:S01]  /*fab0*/  LOP3.LUT R5, R5, 0xfffffffe, RZ, 0xc0, !PT ;  /* 0xfffffffe05057812 */ /* 0x000fe200078ec0ff */
[----:B------:R-:W-:Y:S01]  /*fac0*/  IMAD.WIDE.U32 R6, R48, c[0x0][0x218], R6 ;  /* 0x0000860030067a25 */ /* 0x000fe200078e0006 */
[----:B------:R-:W-:-:S02]  /*fad0*/  LOP3.LUT R0, R0, 0x1c0, RZ, 0xc0, !PT ;  /* 0x000001c000007812 */ /* 0x000fc400078ec0ff */
[----:B------:R-:W-:Y:S01]  /*fae0*/  SHF.R.S32.HI R162, RZ, 0x1f, R132 ;  /* 0x0000001fffa27819 */ /* 0x000fe20000011484 */
[----:B------:R-:W-:Y:S01]  /*faf0*/  IMAD.IADD R5, R9, 0x1, -R5 ;  /* 0x0000000109057824 */ /* 0x000fe200078e0a05 */
[----:B------:R-:W-:Y:S01]  /*fb00*/  BAR.SYNC.DEFER_BLOCKING 0x0 ;  /* 0x0000000000007b1d */ /* 0x000fe20000010000 */
[----:B------:R-:W-:Y:S01]  /*fb10*/  IADD3 R6, P0, R6, UR26, RZ ;  /* 0x0000001a06067c10 */ /* 0x000fe2000ff1e0ff */
[----:B------:R-:W-:Y:S01]  /*fb20*/  IMAD.SHL.U32 R158, R54, 0x2, RZ ;  /* 0x00000002369e7824 */ /* 0x000fe200078e00ff */
[----:B------:R-:W-:Y:S02]  /*fb30*/  LOP3.LUT R8, R0, 0x8, R8, 0xf8, !PT ;  /* 0x0000000800087812 */ /* 0x000fe400078ef808 */
[----:B------:R-:W-:Y:S02]  /*fb40*/  IADD3.X R7, R7, UR5, R2, P0, !PT ;  /* 0x0000000507077c10 */ /* 0x000fe400087fe402 */
[----:B------:R-:W-:Y:S02]  /*fb50*/  SHF.R.U32.HI R2, RZ, 0x3, R0 ;  /* 0x00000003ff027819 */ /* 0x000fe40000011600 */
[----:B------:R-:W-:-:S02]  /*fb60*/  LEA R0, P0, R6, c[0x0][0x1f8], 0x1 ;  /* 0x00007e0006007a11 */ /* 0x000fc400078008ff */
[----:B------:R-:W-:Y:S02]  /*fb70*/  LOP3.LUT R8, R8, R2, RZ, 0x3c, !PT ;  /* 0x0000000208087212 */ /* 0x000fe400078e3cff */
[----:B------:R-:W-:Y:S01]  /*fb80*/  LEA.HI.X R2, R6, c[0x0][0x1fc], R7, 0x1, P0 ;  /* 0x00007f0006027a11 */ /* 0x000fe200000f0c07 */
[----:B------:R-:W-:Y:S01]  /*fb90*/  SHFL.IDX PT, R12, R0, RZ, 0x181f ;  /* 0x00181fff000c7589 */ /* 0x000fe200000e0000 */
[----:B------:R-:W-:Y:S02]  /*fba0*/  LOP3.LUT P0, RZ, R96, 0x2, RZ, 0xc0, !PT ;  /* 0x0000000260ff7812 */ /* 0x000fe4000780c0ff */
[----:B------:R-:W-:Y:S01]  /*fbb0*/  SHF.L.U32 R6, R44, 0x6, RZ ;  /* 0x000000062c067819 */ /* 0x000fe200000006ff */
[----:B------:R-:W1:Y:S01]  /*fbc0*/  SHFL.IDX PT, R10, R0, 0x1, 0x181f ;  /* 0x00381f00000a7f89 */ /* 0x000e6200000e0000 */
[----:B------:R-:W-:Y:S02]  /*fbd0*/  SHF.R.S32.HI R7, RZ, 0x1f, R55 ;  /* 0x0000001fff077819 */ /* 0x000fe40000011437 */
[----:B------:R-:W-:Y:S01]  /*fbe0*/  LOP3.LUT R6, R6, 0x1c0, RZ, 0xc0, !PT ;  /* 0x000001c006067812 */ /* 0x000fe200078ec0ff */
[----:B------:R-:W2:Y:S04]  /*fbf0*/  SHFL.IDX PT, R9, R0, 0x2, 0x181f ;  /* 0x00581f0000097f89 */ /* 0x000ea800000e0000 */
[----:B------:R3:W-:Y:S04]  /*fc00*/  SHFL.IDX PT, R14, R0, 0x3, 0x181f ;  /* 0x00781f00000e7f89 */ /* 0x0007e800000e0000 */
[----:B------:R-:W4:Y:S04]  /*fc10*/  SHFL.IDX PT, R13, R2, RZ, 0x181f ;  /* 0x00181fff020d7589 */ /* 0x000f2800000e0000 */
[----:B------:R-:W5:Y:S04]  /*fc20*/  SHFL.IDX PT, R11, R2, 0x1, 0x181f ;  /* 0x00381f00020b7f89 */ /* 0x000f6800000e0000 */
[----:B------:R-:W4:Y:S01]  /*fc30*/  SHFL.IDX PT, R20, R2, 0x3, 0x181f ;  /* 0x00781f0002147f89 */ /* 0x000f2200000e0000 */
[----:B-1----:R-:W-:-:S02]  /*fc40*/  IADD3 R50, P2, R16, R10, RZ ;  /* 0x0000000a10327210 */ /* 0x002fc40007f5e0ff */
[----:B--2---:R-:W-:Y:S02]  /*fc50*/  IADD3 R48, P1, R16, R9, RZ ;  /* 0x0000000910307210 */ /* 0x004fe40007f3e0ff */
[C---:B---3--:R-:W-:Y:S02]  /*fc60*/  LEA R0, R5.reuse, R8, 0x9 ;  /* 0x0000000805007211 */ /* 0x048fe400078e48ff */
[----:B------:R1:W2:Y:S01]  /*fc70*/  SHFL.IDX PT, R8, R2, 0x2, 0x181f ;  /* 0x00581f0002087f89 */ /* 0x0002a200000e0000 */
[----:B------:R-:W-:Y:S02]  /*fc80*/  SHF.L.U32 R5, R5, 0x3, RZ ;  /* 0x0000000305057819 */ /* 0x000fe400000006ff */
[----:B------:R-:W-:Y:S02]  /*fc90*/  IMAD.SHL.U32 R232, R0, 0x2, RZ ;  /* 0x0000000200e87824 */ /* 0x000fe400078e00ff */
[----:B------:R-:W-:Y:S02]  /*fca0*/  LOP3.LUT R5, R6, 0x8, R5, 0xf8, !PT ;  /* 0x0000000806057812 */ /* 0x000fe400078ef805 */
[----:B------:R-:W-:Y:S01]  /*fcb0*/  SHF.R.U32.HI R6, RZ, 0x3, R6 ;  /* 0x00000003ff067819 */ /* 0x000fe20000011606 */
[----:B------:R-:W-:Y:S01]  /*fcc0*/  LDSM.16.M88.4 R40, [R232+0x4100] ;  /* 0x00410000e828783b */ /* 0x000fe20000000200 */
[----:B------:R-:W-:-:S02]  /*fcd0*/  IADD3 R0, R232, 0x4100, RZ ;  /* 0x00004100e8007810 */ /* 0x000fc40007ffe0ff */
[----:B------:R-:W-:Y:S01]  /*fce0*/  IADD3 R243, R232, 0x4120, RZ ;  /* 0x00004120e8f37810 */ /* 0x000fe20007ffe0ff */
[----:B------:R-:W-:Y:S01]  /*fcf0*/  LDSM.16.M88.4 R36, [R232+0x4900] ;  /* 0x00490000e824783b */ /* 0x000fe20000000200 */
[----:B------:R-:W-:Y:S02]  /*fd00*/  @P0 IADD3 R243, R0, -0x20, RZ ;  /* 0xffffffe000f30810 */ /* 0x000fe40007ffe0ff */
[----:B------:R-:W-:Y:S01]  /*fd10*/  LEA.HI R0, R7, R55, RZ, 0x3 ;  /* 0x0000003707007211 */ /* 0x000fe200078f18ff */
[----:B------:R-:W-:Y:S01]  /*fd20*/  LDSM.16.M88.4 R32, [R232+0x5100] ;  /* 0x00510000e820783b */ /* 0x000fe20000000200 */
[----:B------:R-:W-:Y:S02]  /*fd30*/  IADD3 R52, P0, R12, R16, RZ ;  /* 0x000000100c347210 */ /* 0x000fe40007f1e0ff */
[----:B------:R-:W-:Y:S01]  /*fd40*/  LOP3.LUT R160, R0, 0xfffffff8, RZ, 0xc0, !PT ;  /* 0xfffffff800a07812 */ /* 0x000fe200078ec0ff */
[----:B------:R-:W-:Y:S01]  /*fd50*/  IMAD.SHL.U32 R0, R156, 0x20, RZ ;  /* 0x000000209c007824 */ /* 0x000fe200078e00ff */
[----:B------:R-:W-:Y:S01]  /*fd60*/  LOP3.LUT R5, R5, R6, RZ, 0x3c, !PT ;  /* 0x0000000605057212 */ /* 0x000fe200078e3cff */
[----:B------:R-:W-:Y:S01]  /*fd70*/  LDSM.16.M88.4 R28, [R232+0x5900] ;  /* 0x00590000e81c783b */ /* 0x000fe20000000200 */
[----:B-1----:R-:W-:Y:S01]  /*fd80*/  SHF.L.U32 R2, R46, 0x6, RZ ;  /* 0x000000062e027819 */ /* 0x002fe200000006ff */
[----:B------:R-:W-:Y:S01]  /*fd90*/  IMAD.WIDE R6, R160, 0x2, RZ ;  /* 0x00000002a0067825 */ /* 0x000fe200078e02ff */
[----:B----4-:R-:W-:Y:S01]  /*fda0*/  IADD3.X R53, R13, R17, RZ, P0, !PT ;  /* 0x000000110d357210 */ /* 0x010fe200007fe4ff */
[----:B------:R-:W-:Y:S01]  /*fdb0*/  LDSM.16.M88.4 R68, [R243] ;  /* 0x00000000f344783b */ /* 0x000fe20000000200 */
[----:B------:R-:W-:-:S02]  /*fdc0*/  IADD3 R46, P0, R16, R14, RZ ;  /* 0x0000000e102e7210 */ /* 0x000fc40007f1e0ff */
[C---:B-----5:R-:W-:Y:S01]  /*fdd0*/  IADD3.X R51, R17.reuse, R11, RZ, P2, !PT ;  /* 0x0000000b11337210 */ /* 0x060fe200017fe4ff */
[----:B------:R-:W-:Y:S01]  /*fde0*/  LDSM.16.M88.4 R64, [R243+0x800] ;  /* 0x00080000f340783b */ /* 0x000fe20000000200 */
[C---:B------:R-:W-:Y:S02]  /*fdf0*/  IADD3.X R47, R17.reuse, R20, RZ, P0, !PT ;  /* 0x00000014112f7210 */ /* 0x040fe400007fe4ff */
[----:B------:R-:W-:Y:S01]  /*fe00*/  IADD3 R18, P2, R6, R10, RZ ;  /* 0x0000000a06127210 */ /* 0x000fe20007f5e0ff */
[----:B------:R-:W-:Y:S01]  /*fe10*/  LDSM.16.M88.4 R60, [R243+0x1000] ;  /* 0x00100000f33c783b */ /* 0x000fe20000000200 */
[----:B--2---:R-:W-:Y:S02]  /*fe20*/  IADD3.X R49, R17, R8, RZ, P1, !PT ;  /* 0x0000000811317210 */ /* 0x004fe40000ffe4ff */
[----:B------:R-:W-:Y:S01]  /*fe30*/  LOP3.LUT R2, R2, 0xfffffe00, RZ, 0xc0, !PT ;  /* 0xfffffe0002027812 */ /* 0x000fe200078ec0ff */
[----:B------:R-:W-:Y:S01]  /*fe40*/  IMAD.X R19, R7, 0x1, R11, P2 ;  /* 0x0000000107137824 */ /* 0x000fe200010e060b */
[----:B------:R-:W-:Y:S01]  /*fe50*/  LOP3.LUT R0, R0, 0x7ffffc00, RZ, 0xc0, !PT ;  /* 0x7ffffc0000007812 */ /* 0x000fe200078ec0ff */
[----:B------:R-:W-:Y:S01]  /*fe60*/  LDSM.16.M88.4 R56, [R243+0x1800] ;  /* 0x00180000f338783b */ /* 0x000fe20000000200 */
[----:B------:R-:W-:-:S02]  /*fe70*/  IADD3 R44, P0, R12, R6, RZ ;  /* 0x000000060c2c7210 */ /* 0x000fc40007f1e0ff */
[----:B------:R-:W-:Y:S01]  /*fe80*/  ISETP.GE.AND P1, PT, R132, c[0x0][0x1d4], PT ;  /* 0x0000750084007a0c */ /* 0x000fe20003f26270 */
[----:B------:R-:W-:Y:S01]  /*fe90*/  STL [R1+0x28], R160 ;  /* 0x000028a001007387 */ /* 0x000fe20000100800 */
[----:B------:R-:W-:Y:S02]  /*fea0*/  IADD3 R0, R5, R2, R0 ;  /* 0x0000000205007210 */ /* 0x000fe40007ffe000 */
[----:B------:R-:W-:Y:S01]  /*feb0*/  IADD3.X R45, R13, R7, RZ, P0, !PT ;  /* 0x000000070d2d7210 */ /* 0x000fe200007fe4ff */
[----:B------:R-:W-:Y:S01]  /*fec0*/  STL [R1+0x18], R158 ;  /* 0x0000189e01007387 */ /* 0x000fe20000100800 */
[----:B------:R-:W-:Y:S02]  /*fed0*/  IADD3 R16, P0, R6, R9, RZ ;  /* 0x0000000906107210 */ /* 0x000fe40007f1e0ff */
[----:B------:R-:W-:Y:S02]  /*fee0*/  ISETP.LT.OR P2, PT, R97, 0x1, P1 ;  /* 0x000000016100780c */ /* 0x000fe40000f41670 */
[----:B------:R-:W-:-:S02]  /*fef0*/  SHF.L.U32 R239, R0, 0x1, RZ ;  /* 0x0000000100ef7819 */ /* 0x000fc400000006ff */
[C---:B------:R-:W-:Y:S02]  /*ff00*/  IADD3.X R17, R7.reuse, R8, RZ, P0, !PT ;  /* 0x0000000807117210 */ /* 0x040fe400007fe4ff */
[----:B------:R-:W-:Y:S01]  /*ff10*/  IADD3 R6, P0, R6, R14, RZ ;  /* 0x0000000e06067210 */ /* 0x000fe20007f1e0ff */
[----:B------:R-:W1:Y:S01]  /*ff20*/  LDSM.16.M88.4 R8, [R239+0x8100] ;  /* 0x00810000ef08783b */ /* 0x000e620000000200 */
[----:B------:R-:W-:Y:S02]  /*ff30*/  LEA R241, R4, R239, 0x1 ;  /* 0x000000ef04f17211 */ /* 0x000fe400078e08ff */
[----:B------:R-:W-:Y:S01]  /*ff40*/  IADD3.X R7, R7, R20, RZ, P0, !PT ;  /* 0x0000001407077210 */ /* 0x000fe200007fe4ff */
[----:B------:R-:W2:Y:S01]  /*ff50*/  LDSM.16.M88.4 R12, [R239+0xa100] ;  /* 0x00a10000ef0c783b */ /* 0x000ea20000000200 */
[----:B------:R-:W-:Y:S02]  /*ff60*/  ISETP.GE.AND P0, PT, R55, c[0x0][0x1d4], PT ;  /* 0x0000750037007a0c */ /* 0x000fe40003f06270 */
[----:B------:R-:W-:Y:S01]  /*ff70*/  MOV R0, 0x40 ;  /* 0x0000004000007802 */ /* 0x000fe20000000f00 */
[----:B------:R-:W3:Y:S01]  /*ff80*/  LDSM.16.M88.4 R24, [R241+0x8100] ;  /* 0x00810000f118783b */ /* 0x000ee20000000200 */
[----:B------:R-:W-:-:S02]  /*ff90*/  ISETP.LT.OR P3, PT, R97, 0x21, P0 ;  /* 0x000000216100780c */ /* 0x000fc40000761670 */
[C---:B------:R-:W-:Y:S01]  /*ffa0*/  LEA R240, R3.reuse, R239, 0x1 ;  /* 0x000000ef03f07211 */ /* 0x040fe200078e08ff */
[----:B------:R-:W4:Y:S01]  /*ffb0*/  LDSM.16.M88.4 R20, [R241+0xa100] ;  /* 0x00a10000f114783b */ /* 0x000f220000000200 */
[----:B------:R-:W-:Y:S02]  /*ffc0*/  LEA R242, R3, R241, 0x1 ;  /* 0x000000f103f27211 */ /* 0x000fe400078e08ff */
[----:B------:R-:W-:Y:S01]  /*ffd0*/  LEA R244, R4, R240, 0x1 ;  /* 0x000000f004f47211 */ /* 0x000fe200078e08ff */
[----:B------:R-:W-:Y:S01]  /*ffe0*/  @!PT LDS RZ, [RZ] ;  /* 0x00000000fffff984 */ /* 0x000fe20000000800 */
[----:B------:R-:W-:Y:S01]  /*fff0*/  @!PT LDS RZ, [RZ] ;  /* 0x00000000fffff984 */ /* 0x000fe20000000800 */
[----:B------:R-:W-:Y:S01]  /*10000*/  @!PT LDS RZ, [RZ] ;  /* 0x00000000fffff984 */ /* 0x000fe20000000800 */
[----:B------:R5:W-:Y:S01]  /*10010*/  LDGSTS.E.BYPASS.LTC128B.128 [R158+0x100], [R52.64], !P2 ;  /* 0x00100000349e7fae */ /* 0x000be2000d101d62 */
[----:B------:R-:W-:Y:S02]  /*10020*/  ISETP.LT.OR P2, PT, R97, 0x1, P0 ;  /* 0x000000016100780c */ /* 0x000fe40000741670 */
[----:B------:R-:W-:Y:S02]  /*10030*/  SHF.R.S32.HI R161, RZ, 0x1f, R160 ;  /* 0x0000001fffa17819 */ /* 0x000fe400000114a0 */
[----:B------:R-:W-:-:S02]  /*10040*/  IADD3 R251, R243, 0x800, RZ ;  /* 0x00000800f3fb7810 */ /* 0x000fc40007ffe0ff */
[C---:B------:R-:W-:Y:S01]  /*10050*/  IADD3 R250, R243.reuse, 0x1000, RZ ;  /* 0x00001000f3fa7810 */ /* 0x040fe20007ffe0ff */
[----:B------:R-:W-:Y:S01]  /*10060*/  STL [R1+0x4c], R161 ;  /* 0x00004ca101007387 */ /* 0x000fe20000100800 */
[C---:B------:R-:W-:Y:S02]  /*10070*/  IADD3 R249, R243.reuse, 0x1800, RZ ;  /* 0x00001800f3f97810 */ /* 0x040fe40007ffe0ff */
[C---:B------:R-:W-:Y:S02]  /*10080*/  IADD3 R248, R243.reuse, 0x2000, RZ ;  /* 0x00002000f3f87810 */ /* 0x040fe40007ffe0ff */
[----:B------:R-:W-:Y:S01]  /*10090*/  IADD3 R247, R243, 0x2800, RZ ;  /* 0x00002800f3f77810 */ /* 0x000fe20007ffe0ff */
[----:B------:R3:W-:Y:S01]  /*100a0*/  LDGSTS.E.BYPASS.LTC128B.128 [R158+0x2100], [R44.64], !P2 ;  /* 0x021000002c9e7fae */ /* 0x0007e2000d101d62 */
[----:B------:R-:W-:Y:S02]  /*100b0*/  ISETP.LT.OR P2, PT, R97, 0x11, P1 ;  /* 0x000000116100780c */ /* 0x000fe40000f41670 */
[----:B------:R-:W-:-:S02]  /*100c0*/  IADD3 R246, R243, 0x3000, RZ ;  /* 0x00003000f3f67810 */ /* 0x000fc40007ffe0ff */
[----:B------:R-:W-:Y:S01]  /*100d0*/  IADD3 R245, R243, 0x3800, RZ ;  /* 0x00003800f3f57810 */ /* 0x000fe20007ffe0ff */
[----:B-1----:R-:W-:Y:S08]  /*100e0*/  HMMA.16816.F32.BF16 R116, R8, R40, RZ ;  /* 0x000000280874723c */ /* 0x002ff000000418ff */
[----:B------:R1:W-:Y:S01]  /*100f0*/  LDGSTS.E.BYPASS.LTC128B.128 [R158+0x900], [R50.64], !P2 ;  /* 0x00900000329e7fae */ /* 0x0003e2000d101d62 */
[C---:B------:R-:W-:Y:S01]  /*10100*/  ISETP.LT.OR P2, PT, R97.reuse, 0x11, P0 ;  /* 0x000000116100780c */ /* 0x040fe20000741670 */
[C---:B--2---:R-:W-:Y:S08]  /*10110*/  HMMA.16816.F32.BF16 R76, R12.reuse, R36, RZ ;  /* 0x000000240c4c723c */ /* 0x044ff000000418ff */
[----:B------:R-:W-:Y:S04]  /*10120*/  HMMA.16816.F32.BF16 R84, R12, R40, RZ ;  /* 0x000000280c54723c */ /* 0x000fe800000418ff */
[----:B------:R2:W-:Y:S01]  /*10130*/  LDGSTS.E.BYPASS.LTC128B.128 [R158+0x2900], [R18.64], !P2 ;  /* 0x02900000129e7fae */ /* 0x0005e2000d101d62 */
[----:B------:R-:W-:-:S03]  /*10140*/  ISETP.LT.OR P2, PT, R97, 0x21, P1 ;  /* 0x000000216100780c */ /* 0x000fc60000f41670 */
[C---:B------:R-:W-:Y:S10]  /*10150*/  HMMA.16816.F32.BF16 R72, R12.reuse, R32, RZ ;  /* 0x000000200c48723c */ /* 0x040ff400000418ff */
[----:B------:R1:W-:Y:S01]  /*10160*/  LDGSTS.E.BYPASS.LTC128B.128 [R158+0x1100], [R48.64], !P2 ;  /* 0x01100000309e7fae */ /* 0x0003e2000d101d62 */
[C---:B------:R-:W-:Y:S01]  /*10170*/  ISETP.LT.OR P2, PT, R97.reuse, 0x31, P1 ;  /* 0x000000316100780c */ /* 0x040fe20000f41670 */
[----:B------:R-:W-:Y:S01]  /*10180*/  HMMA.16816.F32.BF16 R80, R12, R42, RZ ;  /* 0x0000002a0c50723c */ /* 0x000fe200000418ff */
[----:B------:R-:W-:Y:S01]  /*10190*/  ISETP.LT.OR P1, PT, R97, 0x31, P0 ;  /* 0x000000316100780c */ /* 0x000fe20000721670 */
[----:B------:R2:W-:Y:S01]  /*101a0*/  LDGSTS.E.BYPASS.LTC128B.128 [R158+0x3100], [R16.64], !P3 ;  /* 0x03100000109e7fae */ /* 0x0005e2000d901d62 */
[----:B------:R-:W-:-:S04]  /*101b0*/  LOP3.LUT P0, RZ, R96, 0x4, RZ, 0xc0, !PT ;  /* 0x0000000460ff7812 */ /* 0x000fc8000780c0ff */
[----:B------:R-:W-:Y:S01]  /*101c0*/  SEL R0, R0, 0xffffffc0, !P0 ;  /* 0xffffffc000007807 */ /* 0x000fe20004000000 */
[----:B------:R-:W-:Y:S01]  /*101d0*/  HMMA.16816.F32.BF16 R88, R12, R38, RZ ;  /* 0x000000260c58723c */ /* 0x000fe200000418ff */
[----:B------:R-:W-:Y:S02]  /*101e0*/  PLOP3.LUT P0, PT, PT, PT, UP0, 0x40, 0x0 ;  /* 0x000000000000781c */ /* 0x000fe40003f0e808 */
[----:B------:R-:W-:Y:S01]  /*101f0*/  IADD3 R237, R0, R243, RZ ;  /* 0x000000f300ed7210 */ /* 0x000fe20007ffe0ff */
[----:B------:R-:W-:Y:S01]  /*10200*/  IMAD.IADD R238, R232, 0x1, R0 ;  /* 0x00000001e8ee7824 */ /* 0x000fe200078e0200 */
[----:B------:R3:W-:Y:S03]  /*10210*/  LDGSTS.E.BYPASS.LTC128B.128 [R158+0x1900], [R46.64], !P2 ;  /* 0x019000002e9e7fae */ /* 0x0007e6000d101d62 */
[C---:B------:R-:W-:Y:S01]  /*10220*/  HMMA.16816.F32.BF16 R120, R8.reuse, R42, RZ ;  /* 0x0000002a0878723c */ /* 0x040fe200000418ff */
[----:B------:R1:W-:Y:S04]  /*10230*/  LDGSTS.E.BYPASS.LTC128B.128 [R158+0x3900], [R6.64], !P1 ;  /* 0x03900000069e7fae */ /* 0x0003e8000c901d62 */
[----:B------:R-:W0:Y:S03]  /*10240*/  LDGDEPBAR ;  /* 0x00000000000079af */ /* 0x000e260000000000 */
[C---:B------:R-:W-:Y:S01]  /*10250*/  HMMA.16816.F32.BF16 R112, R8.reuse, R36, RZ ;  /* 0x000000240870723c */ /* 0x040fe200000418ff */
[----:B--2---:R-:W-:Y:S07]  /*10260*/  LDSM.16.M88.4 R16, [R240+0x8100] ;  /* 0x00810000f010783b */ /* 0x004fee0000000200 */
[----:B------:R-:W-:Y:S08]  /*10270*/  HMMA.16816.F32.BF16 R108, R8, R38, RZ ;  /* 0x00000026086c723c */ /* 0x000ff000000418ff */
[C---:B-----5:R-:W-:Y:S01]  /*10280*/  HMMA.16816.F32.BF16 R52, R12.reuse, R28, RZ ;  /* 0x0000001c0c34723c */ /* 0x060fe200000418ff */
[----:B---3--:R-:W2:Y:S07]  /*10290*/  LDSM.16.M88.4 R44, [R238+0x4100] ;  /* 0x00410000ee2c783b */ /* 0x008eae0000000200 */
[C---:B------:R-:W-:Y:S08]  /*102a0*/  HMMA.16816.F32.BF16 R100, R12.reuse, R34, RZ ;  /* 0x000000220c64723c */ /* 0x040ff000000418ff */
[----:B------:R-:W-:Y:S01]  /*102b0*/  HMMA.16816.F32.BF16 R92, R12, R30, RZ ;  /* 0x0000001e0c5c723c */ /* 0x000fe200000418ff */
[----:B------:R-:W3:Y:S07]  /*102c0*/  LDSM.16.M88.4 R12, [R240+0xa100] ;  /* 0x00a10000f00c783b */ /* 0x000eee0000000200 */
[C---:B------:R-:W-:Y:S08]  /*102d0*/  HMMA.16816.F32.BF16 R104, R8.reuse, R32, RZ ;  /* 0x000000200868723c */ /* 0x040ff000000418ff */
[C---:B------:R-:W-:Y:S01]  /*102e0*/  HMMA.16816.F32.BF16 R40, R8.reuse, R34, RZ ;  /* 0x000000220828723c */ /* 0x040fe200000418ff */
[----:B------:R-:W-:Y:S07]  /*102f0*/  LDSM.16.M88.4 R32, [R238+0x4900] ;  /* 0x00490000ee20783b */ /* 0x000fee0000000200 */
[C---:B------:R-:W-:Y:S08]  /*10300*/  HMMA.16816.F32.BF16 R36, R8.reuse, R28, RZ ;  /* 0x0000001c0824723c */ /* 0x040ff000000418ff */
[----:B------:R-:W-:Y:S01]  /*10310*/  HMMA.16816.F32.BF16 R8, R8, R30, RZ ;  /* 0x0000001e0808723c */ /* 0x000fe200000418ff */
[----:B------:R-:W5:Y:S07]  /*10320*/  LDSM.16.M88.4 R28, [R238+0x5100] ;  /* 0x00510000ee1c783b */ /* 0x000f6e0000000200 */
[----:B-1----:R-:W-:Y:S08]  /*10330*/  HMMA.16816.F32.BF16 R48, R24, R68, R116 ;  /* 0x000000441830723c */ /* 0x002ff00000041874 */
[C---:B----4-:R-:W-:Y:S08]  /*10340*/  HMMA.16816.F32.BF16 R124, R20.reuse, R64, R76 ;  /* 0x00000040147c723c */ /* 0x050ff0000004184c */
[C---:B------:R-:W-:Y:S08]  /*10350*/  HMMA.16816.F32.BF16 R76, R20.reuse, R60, R72 ;  /* 0x0000003c144c723c */ /* 0x040ff00000041848 */
[C---:B------:R-:W-:Y:S08]  /*10360*/  HMMA.16816.F32.BF16 R84, R20.reuse, R68, R84 ;  /* 0x000000441454723c */ /* 0x040ff00000041854 */
[C---:B------:R-:W-:Y:S08]  /*10370*/  HMMA.16816.F32.BF16 R72, R20.reuse, R56, R52 ;  /* 0x000000381448723c */ /* 0x040ff00000041834 */
[C---:B------:R-:W-:Y:S08]  /*10380*/  HMMA.16816.F32.BF16 R96, R20.reuse, R70, R80 ;  /* 0x000000461460723c */ /* 0x040ff00000041850 */
[C---:B------:R-:W-:Y:S01]  /*10390*/  HMMA.16816.F32.BF16 R144, R20.reuse, R66, R88 ;  /* 0x000000421490723c */ /* 0x040fe20000041858 */
[----:B------:R-:W-:Y:S07]  /*103a0*/  LDSM.16.M88.4 R88, [R237+0x1000] ;  /* 0x00100000ed58783b */ /* 0x000fee0000000200 */
[C---:B------:R-:W-:Y:S08]  /*103b0*/  HMMA.16816.F32.BF16 R148, R20.reuse, R62, R100 ;  /* 0x0000003e1494723c */ /* 0x040ff00000041864 */
[----:B------:R-:W-:Y:S01]  /*103c0*/  HMMA.16816.F32.BF16 R140, R20, R58, R92 ;  /* 0x0000003a148c723c */ /* 0x000fe2000004185c */
[----:B------:R-:W1:Y:S07]  /*103d0*/  LDSM.16.M88.4 R20, [R238+0x5900] ;  /* 0x00590000ee14783b */ /* 0x000e6e0000000200 */
[C---:B------:R-:W-:Y:S08]  /*103e0*/  HMMA.16816.F32.BF16 R136, R24.reuse, R60, R104 ;  /* 0x0000003c1888723c */ /* 0x040ff00000041868 */
[C---:B------:R-:W-:Y:S01]  /*103f0*/  HMMA.16816.F32.BF16 R128, R24.reuse, R64, R112 ;  /* 0x000000401880723c */ /* 0x040fe20000041870 */
[----:B------:R-:W-:Y:S07]  /*10400*/  LDSM.16.M88.4 R112, [R237+0x1800] ;  /* 0x00180000ed70783b */ /* 0x000fee0000000200 */
[C---:B------:R-:W-:Y:S01]  /*10410*/  HMMA.16816.F32.BF16 R116, R24.reuse, R56, R36 ;  /* 0x000000381874723c */ /* 0x040fe20000041824 */
[----:B------:R-:W-:Y:S07]  /*10420*/  LDSM.16.M88.4 R36, [R239+0xc100] ;  /* 0x00c10000ef24783b */ /* 0x000fee0000000200 */
[C---:B------:R-:W-:Y:S08]  /*10430*/  HMMA.16816.F32.BF16 R104, R24.reuse, R70, R120 ;  /* 0x000000461868723c */ /* 0x040ff00000041878 */
[C---:B------:R-:W-:Y:S01]  /*10440*/  HMMA.16816.F32.BF16 R108, R24.reuse, R66, R108 ;  /* 0x00000042186c723c */ /* 0x040fe2000004186c */
[----:B------:R-:W-:Y:S07]  /*10450*/  LDSM.16.M88.4 R64, [R232+0x6100] ;  /* 0x00610000e840783b */ /* 0x000fee0000000200 */
[C---:B------:R-:W-:Y:S01]  /*10460*/  HMMA.16816.F32.BF16 R100, R24.reuse, R62, R40 ;  /* 0x0000003e1864723c */ /* 0x040fe20000041828 */
[----:B------:R-:W-:Y:S07]  /*10470*/  LDSM.16.M88.4 R40, [R242+0x8100] ;  /* 0x00810000f228783b */ /* 0x000fee0000000200 */
[----:B------:R-:W-:Y:S01]  /*10480*/  HMMA.16816.F32.BF16 R52, R24, R58, R8 ;  /* 0x0000003a1834723c */ /* 0x000fe20000041808 */
[----:B------:R-:W4:Y:S04]  /*10490*/  LDSM.16.M88.4 R24, [R237] ;  /* 0x00000000ed18783b */ /* 0x000f280000000200 */
[----:B------:R-:W4:Y:S03]  /*104a0*/  LDSM.16.M88.4 R8, [R242+0xa100] ;  /* 0x00a10000f208783b */ /* 0x000f260000000200 */
[-C--:B--2---:R-:W-:Y:S01]  /*104b0*/  HMMA.16816.F32.BF16 R48, R16, R44.reuse, R48 ;  /* 0x0000002c1030723c */ /* 0x084fe20000041830 */
[----:B------:R-:W2:Y:S07]  /*104c0*/  LDSM.16.M88.4 R56, [R237+0x800] ;  /* 0x00080000ed38783b */ /* 0x000eae0000000200 */
[C---:B---3--:R-:W-:Y:S08]  /*104d0*/  HMMA.16816.F32.BF16 R60, R12.reuse, R44, R84 ;  /* 0x0000002c0c3c723c */ /* 0x048ff00000041854 */
[C---:B-----5:R-:W-:Y:S08]  /*104e0*/  HMMA.16816.F32.BF16 R80, R12.reuse, R28, R76 ;  /* 0x0000001c0c50723c */ /* 0x060ff0000004184c */
[C---:B------:R-:W-:Y:S08]  /*104f0*/  HMMA.16816.F32.BF16 R92, R12.reuse, R32, R124 ;  /* 0x000000200c5c723c */ /* 0x040ff0000004187c */
[C---:B-1----:R-:W-:Y:S08]  /*10500*/  HMMA.16816.F32.BF16 R72, R12.reuse, R20, R72 ;  /* 0x000000140c48723c */ /* 0x042ff00000041848 */
[C---:B------:R-:W-:Y:S08]  /*10510*/  HMMA.16816.F32.BF16 R96, R12.reuse, R46, R96 ;  /* 0x0000002e0c60723c */ /* 0x040ff00000041860 */
[C---:B------:R-:W-:Y:S08]  /*10520*/  HMMA.16816.F32.BF16 R84, R12.reuse, R34, R144 ;  /* 0x000000220c54723c */ /* 0x040ff00000041890 */
[C---:B------:R-:W-:Y:S08]  /*10530*/  HMMA.16816.F32.BF16 R76, R12.reuse, R30, R148 ;  /* 0x0000001e0c4c723c */ /* 0x040ff00000041894 */
[----:B------:R-:W-:Y:S08]  /*10540*/  HMMA.16816.F32.BF16 R68, R12, R22, R140 ;  /* 0x000000160c44723c */ /* 0x000ff0000004188c */
[----:B----4-:R-:W-:Y:S08]  /*10550*/  HMMA.16816.F32.BF16 R12, R40, R24, R48 ;  /* 0x00000018280c723c */ /* 0x010ff00000041830 */
[C---:B------:R-:W-:Y:S08]  /*10560*/  HMMA.16816.F32.BF16 R44, R16.reuse, R46, R104 ;  /* 0x0000002e102c723c */ /* 0x040ff00000041868 */
[C---:B------:R-:W-:Y:S08]  /*10570*/  HMMA.16816.F32.BF16 R120, R16.reuse, R20, R116 ;  /* 0x000000141078723c */ /* 0x040ff00000041874 */
[C---:B------:R-:W-:Y:S08]  /*10580*/  HMMA.16816.F32.BF16 R104, R16.reuse, R32, R128 ;  /* 0x000000201068723c */ /* 0x040ff00000041880 */
[C---:B------:R-:W-:Y:S01]  /*10590*/  HMMA.16816.F32.BF16 R108, R16.reuse, R34, R108 ;  /* 0x00000022106c723c */ /* 0x040fe2000004186c */
[----:B------:R-:W1:Y:S07]  /*105a0*/  LDSM.16.M88.4 R32, [R239+0xe100] ;  /* 0x00e10000ef20783b */ /* 0x000e6e0000000200 */
[C---:B------:R-:W-:Y:S08]  /*105b0*/  HMMA.16816.F32.BF16 R136, R16.reuse, R28, R136 ;  /* 0x0000001c1088723c */ /* 0x040ff00000041888 */
[C---:B------:R-:W-:Y:S01]  /*105c0*/  HMMA.16816.F32.BF16 R100, R16.reuse, R30, R100 ;  /* 0x0000001e1064723c */ /* 0x040fe20000041864 */
[----:B------:R-:W-:Y:S07]  /*105d0*/  LDSM.16.M88.4 R28, [R241+0xc100] ;  /* 0x00c10000f11c783b */ /* 0x000fee0000000200 */
[----:B------:R-:W-:Y:S01]  /*105e0*/  HMMA.16816.F32.BF16 R116, R16, R22, R52 ;  /* 0x000000161074723c */ /* 0x000fe20000041834 */
[----:B------:R-:W-:Y:S04]  /*105f0*/  LDSM.16.M88.4 R52, [R238+0x6100] ;  /* 0x00610000ee34783b */ /* 0x000fe80000000200 */
[----:B------:R-:W-:Y:S03]  /*10600*/  LDSM.16.M88.4 R20, [R240+0xc100] ;  /* 0x00c10000f014783b */ /* 0x000fe60000000200 */
[----:B------:R-:W-:Y:S01]  /*10610*/  HMMA.16816.F32.BF16 R16, R8, R24, R60 ;  /* 0x000000180810723c */ /* 0x000fe2000004183c */
[----:B------:R-:W3:Y:S07]  /*10620*/  LDSM.16.M88.4 R60, [R243+0x2000] ;  /* 0x00200000f33c783b */ /* 0x000eee0000000200 */
[----:B------:R-:W-:Y:S08]  /*10630*/  HMMA.16816.F32.BF16 R12, R36, R64, R12 ;  /* 0x00000040240c723c */ /* 0x000ff0000004180c */
[C---:B------:R-:W-:Y:S08]  /*10640*/  HMMA.16816.F32.BF16 R148, R8.reuse, R114, R68 ;  /* 0x000000720894723c */ /* 0x040ff00000041844 */
[-C--:B------:R-:W-:Y:S08]  /*10650*/  HMMA.16816.F32.BF16 R96, R8, R26.reuse, R96 ;  /* 0x0000001a0860723c */ /* 0x080ff00000041860 */
[----:B------:R-:W-:Y:S01]  /*10660*/  HMMA.16816.F32.BF16 R68, R40, R26, R44 ;  /* 0x0000001a2844723c */ /* 0x000fe2000004182c */
[----:B------:R-:W4:Y:S04]  /*10670*/  LDSM.16.M88.4 R24, [R241+0xe100] ;  /* 0x00e10000f118783b */ /* 0x000f280000000200 */
[----:B------:R-:W-:Y:S03]  /*10680*/  LDSM.16.M88.4 R44, [R237+0x2000] ;  /* 0x00200000ed2c783b */ /* 0x000fe60000000200 */
[C---:B--2---:R-:W-:Y:S08]  /*10690*/  HMMA.16816.F32.BF16 R92, R8.reuse, R56, R92 ;  /* 0x00000038085c723c */ /* 0x044ff0000004185c */
[C---:B------:R-:W-:Y:S08]  /*106a0*/  HMMA.16816.F32.BF16 R124, R8.reuse, R58, R84 ;  /* 0x0000003a087c723c */ /* 0x040ff00000041854 */
[C---:B------:R-:W-:Y:S08]  /*106b0*/  HMMA.16816.F32.BF16 R128, R8.reuse, R88, R80 ;  /* 0x000000580880723c */ /* 0x040ff00000041850 */
[C---:B------:R-:W-:Y:S08]  /*106c0*/  HMMA.16816.F32.BF16 R140, R8.reuse, R90, R76 ;  /* 0x0000005a088c723c */ /* 0x040ff0000004184c */
[----:B------:R-:W-:Y:S08]  /*106d0*/  HMMA.16816.F32.BF16 R144, R8, R112, R72 ;  /* 0x000000700890723c */ /* 0x000ff00000041848 */
[----:B-1----:R-:W-:Y:S01]  /*106e0*/  HMMA.16816.F32.BF16 R8, R32, R64, R16 ;  /* 0x000000402008723c */ /* 0x002fe20000041810 */
[----:B------:R-:W1:Y:S07]  /*106f0*/  LDSM.16.M88.4 R16, [R240+0xe100] ;  /* 0x00e10000f010783b */ /* 0x000e6e0000000200 */
[----:B---3--:R-:W-:Y:S01]  /*10700*/  HMMA.16816.F32.BF16 R48, R28, R60, R12 ;  /* 0x0000003c1c30723c */ /* 0x008fe2000004180c */
[----:B------:R-:W2:Y:S07]  /*10710*/  LDSM.16.M88.4 R12, [R242+0xc100] ;  /* 0x00c10000f20c783b */ /* 0x000eae0000000200 */
[C---:B------:R-:W-:Y:S08]  /*10720*/  HMMA.16816.F32.BF16 R104, R40.reuse, R56, R104 ;  /* 0x000000382868723c */ /* 0x040ff00000041868 */
[----:B------:R-:W-:Y:S08]  /*10730*/  HMMA.16816.F32.BF16 R108, R40, R58, R108 ;  /* 0x0000003a286c723c */ /* 0x000ff0000004186c */
[----:B----4-:R-:W-:Y:S01]  /*10740*/  HMMA.16816.F32.BF16 R56, R24, R60, R8 ;  /* 0x0000003c1838723c */ /* 0x010fe20000041808 */
        /* <DEDUP_REMOVED lines=170> */
[----:B------:R-:W-:Y:S02]  /*111f0*/  FMUL.FTZ R26, R26, c[0x0][0x320] ;  /* 0x0000c8001a1a7a20 */ /* 0x000fe40000410000 */
        /* <DEDUP_REMOVED lines=37> */
[----:B------:R5:W1:Y:S02]  /*11450*/  MUFU.TANH R48, R0 ;  /* 0x0000000000307308 */ /* 0x000a640000002400 */
[----:B-----5:R-:W-:-:S06]  /*11460*/  FMUL.FTZ R0, R75, c[0x0][0x320] ;  /* 0x0000c8004b007a20 */ /* 0x020fcc0000410000 */
[----:B------:R5:W1:Y:S02]  /*11470*/  MUFU.TANH R34, R0 ;  /* 0x0000000000227308 */ /* 0x000a640000002400 */
[----:B-----5:R-:W-:-:S06]  /*11480*/  FMUL.FTZ R0, R59, c[0x0][0x320] ;  /* 0x0000c8003b007a20 */ /* 0x020fcc0000410000 */
[----:B------:R5:W1:Y:S02]  /*11490*/  MUFU.TANH R190, R0 ;  /* 0x0000000000be7308 */ /* 0x000a640000002400 */
[----:B-----5:R-:W-:Y:S01]  /*114a0*/  LOP3.LUT R0, R5, R2, RZ, 0xfc, !PT ;  /* 0x0000000205007212 */ /* 0x020fe200078efcff */
[----:B------:R-:W-:Y:S06]  /*114b0*/  BAR.SYNC.DEFER_BLOCKING 0x0 ;  /* 0x0000000000007b1d */ /* 0x000fec0000010000 */
[----:B------:R-:W-:Y:S05]  /*114c0*/  @P0 BRA `(.L_x_904) ;  /* 0x0000049000000947 */ /* 0x000fea0003800000 */
[----:B-1234-:R-:W-:Y:S01]  /*114d0*/  IMAD.U32 R2, RZ, RZ, UR7 ;  /* 0x00000007ff027e24 */ /* 0x01efe2000f8e00ff */
        /* <DEDUP_REMOVED lines=16> */
[----:B------:R-:W-:Y:S01]  /*115e0*/  IMAD R10, R2, c[0x0][0x2b8], R5 ;  /* 0x0000ae00020a7a24 */ /* 0x000fe200078e0205 */
[----:B------:R-:W-:Y:S02]  /*115f0*/  IADD3 R22, -R25, 0x10, RZ ;  /* 0x0000001019167810 */ /* 0x000fe40007ffe1ff */
[----:B------:R-:W-:Y:S02]  /*11600*/  LOP3.LUT R11, R11, 0xf, RZ, 0xc0, !PT ;  /* 0x0000000f0b0b7812 */ /* 0x000fe400078ec0ff */
[----:B------:R-:W-:Y:S01]  /*11610*/  SHF.R.S32.HI R2, RZ, 0x1f, R10 ;  /* 0x0000001fff027819 */ /* 0x000fe2000001140a */
[----:B------:R-:W-:Y:S01]  /*11620*/  STL [R1+0x34], R10 ;  /* 0x0000340a01007387 */ /* 0x000fe20000100800 */
[----:B------:R-:W-:-:S03]  /*11630*/  LOP3.LUT R22, R22, 0xf, RZ, 0xc0, !PT ;  /* 0x0000000f16167812 */ /* 0x000fc600078ec0ff */
        /* <DEDUP_REMOVED lines=50> */
.L_x_904:
[----:B-1234-:R-:W-:Y:S01]  /*11960*/  LOP3.LUT R2, R156, 0xffffffe0, RZ, 0xc0, !PT ;  /* 0xffffffe09c027812 */ /* 0x01efe200078ec0ff */
[----:B------:R-:W-:Y:S01]  /*11970*/  IMAD.U32 R6, RZ, RZ, UR6 ;  /* 0x00000006ff067e24 */ /* 0x000fe2000f8e00ff */
[----:B------:R-:W-:Y:S03]  /*11980*/  STL [R1+0x90], R251 ;  /* 0x000090fb01007387 */ /* 0x000fe60000100800 */
[----:B------:R-:W-:Y:S01]  /*11990*/  IMAD.IADD R2, R159, 0x1, -R2 ;  /* 0x000000019f027824 */ /* 0x000fe200078e0a02 */
[----:B------:R-:W-:Y:S04]  /*119a0*/  STL [R1+0x8c], R250 ;  /* 0x00008cfa01007387 */ /* 0x000fe80000100800 */
[----:B------:R-:W-:Y:S01]  /*119b0*/  SHF.R.S32.HI R5, RZ, 0x1f, R2 ;  /* 0x0000001fff057819 */ /* 0x000fe20000011402 */
[----:B------:R-:W-:Y:S03]  /*119c0*/  STL [R1+0x88], R249 ;  /* 0x000088f901007387 */ /* 0x000fe60000100800 */
[----:B------:R-:W-:Y:S01]  /*119d0*/  LEA.HI R5, R5, R2, RZ, 0x2 ;  /* 0x0000000205057211 */ /* 0x000fe200078f10ff */
[----:B------:R-:W-:Y:S03]  /*119e0*/  STL [R1+0x84], R248 ;  /* 0x000084f801007387 */ /* 0x000fe60000100800 */
[----:B------:R-:W-:Y:S01]  /*119f0*/  LOP3.LUT R5, R5, 0x7ffffffc, RZ, 0xc0, !PT ;  /* 0x7ffffffc05057812 */ /* 0x000fe200078ec0ff */
[----:B------:R1:W-:Y:S03]  /*11a00*/  STL [R1+0x80], R247 ;  /* 0x000080f701007387 */ /* 0x0003e60000100800 */
[----:B------:R-:W-:Y:S01]  /*11a10*/  IADD3 R2, R2, -R5, RZ ;  /* 0x8000000502027210 */ /* 0x000fe20007ffe0ff */
[----:B------:R2:W-:Y:S04]  /*11a20*/  STL [R1+0x7c], R246 ;  /* 0x00007cf601007387 */ /* 0x0005e80000100800 */
[----:B------:R-:W-:Y:S01]  /*11a30*/  IMAD R2, R2, -0x2, R6 ;  /* 0xfffffffe02027824 */ /* 0x000fe200078e0206 */
[----:B------:R3:W-:Y:S04]  /*11a40*/  STL [R1+0x78], R245 ;  /* 0x000078f501007387 */ /* 0x0007e80000100800 */
        /* <DEDUP_REMOVED lines=26> */
[----:B------:R-:W-:Y:S02]  /*11bf0*/  ISETP.GT.AND P3, PT, R2, 0x11, PT ;  /* 0x000000110200780c */ /* 0x000fe40003f64270 */
[----:B------:R-:W-:Y:S01]  /*11c00*/  FSEL R16, R98, -INF , P1 ;  /* 0xff80000062107808 */ /* 0x000fe20000800000 */
[----:B------:R-:W-:Y:S01]  /*11c10*/  STL [R1+0x50], R132 ;  /* 0x0000508401007387 */ /* 0x000fe20000100800 */
[----:B------:R-:W-:-:S02]  /*11c20*/  FMNMX.FTZ R5, R9, R5, !PT ;  /* 0x0000000509057209 */ /* 0x000fc40007810000 */
[----:B------:R-:W-:Y:S01]  /*11c30*/  FSEL R15, R106, -INF , P0 ;  /* 0xff8000006a0f7808 */ /* 0x000fe20000000000 */
[----:B------:R-:W-:Y:S01]  /*11c40*/  IMAD.SHL.U32 R233, R0, 0x2, RZ ;  /* 0x0000000200e97824 */ /* 0x000fe200078e00ff */
[----:B------:R-:W-:Y:S01]  /*11c50*/  FSEL R123, R111, -INF , P0 ;  /* 0xff8000006f7b7808 */ /* 0x000fe20000000000 */
[----:B------:R-:W0:Y:S01]  /*11c60*/  LDGDEPBAR ;  /* 0x00000000000079af */ /* 0x000e220000000000 */
[----:B------:R-:W-:Y:S02]  /*11c70*/  FSEL R103, R113, -INF , P0 ;  /* 0xff80000071677808 */ /* 0x000fe40000000000 */
[----:B------:R-:W-:Y:S02]  /*11c80*/  ISETP.GT.AND P0, PT, R2, 0x18, PT ;  /* 0x000000180200780c */ /* 0x000fe40003f04270 */
[----:B------:R-:W-:Y:S02]  /*11c90*/  FSEL R17, R97, -INF , P3 ;  /* 0xff80000061117808 */ /* 0x000fe40001800000 */
[----:B------:R-:W-:-:S02]  /*11ca0*/  FMNMX.FTZ R5, R16, R5, !PT ;  /* 0x0000000510057209 */ /* 0x000fc40007810000 */
[----:B------:R-:W-:Y:S02]  /*11cb0*/  FSEL R14, R108, -INF , P2 ;  /* 0xff8000006c0e7808 */ /* 0x000fe40001000000 */
[----:B------:R-:W-:Y:S02]  /*11cc0*/  FSEL R122, R112, -INF , P2 ;  /* 0xff800000707a7808 */ /* 0x000fe40001000000 */
[----:B------:R-:W-:Y:S02]  /*11cd0*/  FSEL R102, R115, -INF , P2 ;  /* 0xff80000073667808 */ /* 0x000fe40001000000 */
[----:B------:R-:W-:Y:S02]  /*11ce0*/  FSEL R21, R93, -INF , P3 ;  /* 0xff8000005d157808 */ /* 0x000fe40001800000 */
[----:B------:R-:W-:Y:S02]  /*11cf0*/  FSEL R125, R99, -INF , P3 ;  /* 0xff800000637d7808 */ /* 0x000fe40001800000 */
[----:B------:R-:W-:-:S02]  /*11d00*/  FSEL R20, R95, -INF , P1 ;  /* 0xff8000005f147808 */ /* 0x000fc40000800000 */
[----:B------:R-:W-:Y:S01]  /*11d10*/  FSEL R124, R104, -INF , P1 ;  /* 0xff800000687c7808 */ /* 0x000fe20000800000 */
[----:B------:R-:W-:Y:S01]  /*11d20*/  IMAD R234, R4, 0x2, R233 ;  /* 0x0000000204ea7824 */ /* 0x000fe200078e02e9 */
[----:B------:R-:W-:Y:S01]  /*11d30*/  ISETP.GT.AND P2, PT, R2, 0x19, PT ;  /* 0x000000190200780c */ /* 0x000fe20003f44270 */
[----:B------:R-:W-:Y:S01]  /*11d40*/  LDSM.16.MT88.4 R40, [R233+0x100] ;  /* 0x00010000e928783b */ /* 0x000fe20000004200 */
[----:B------:R-:W-:Y:S02]  /*11d50*/  FSEL R18, R90, -INF , P0 ;  /* 0xff8000005a127808 */ /* 0x000fe40000000000 */
[----:B------:R-:W-:Y:S02]  /*11d60*/  FMNMX.FTZ R5, R17, R5, !PT ;  /* 0x0000000511057209 */ /* 0x000fe40007810000 */
[----:B------:R-:W-:Y:S02]  /*11d70*/  FSEL R113, R105, -INF , P3 ;  /* 0xff80000069717808 */ /* 0x000fe40001800000 */
[----:B------:R-:W-:-:S02]  /*11d80*/  FSEL R112, R107, -INF , P1 ;  /* 0xff8000006b707808 */ /* 0x000fc40000800000 */
[----:B------:R-:W-:Y:S02]  /*11d90*/  FSEL R22, R86, -INF , P0 ;  /* 0xff80000056167808 */ /* 0x000fe40000000000 */
[----:B------:R-:W-:Y:S02]  /*11da0*/  FSEL R126, R92, -INF , P0 ;  /* 0xff8000005c7e7808 */ /* 0x000fe40000000000 */
[----:B------:R-:W-:Y:S01]  /*11db0*/  FSEL R115, R94, -INF , P0 ;  /* 0xff8000005e737808 */ /* 0x000fe20000000000 */
[----:B------:R-:W-:Y:S01]  /*11dc0*/  IMAD R235, R3, 0x2, R234 ;  /* 0x0000000203eb7824 */ /* 0x000fe200078e02ea */
[----:B------:R-:W-:Y:S01]  /*11dd0*/  ISETP.GT.AND P3, PT, R2, 0x20, PT ;  /* 0x000000200200780c */ /* 0x000fe20003f64270 */
[----:B------:R-:W-:Y:S01]  /*11de0*/  LDSM.16.MT88.4 R44, [R234+0x100] ;  /* 0x00010000ea2c783b */ /* 0x000fe20000004200 */
[----:B------:R-:W-:Y:S02]  /*11df0*/  FSEL R19, R89, -INF , P2 ;  /* 0xff80000059137808 */ /* 0x000fe40001000000 */
[----:B------:R-:W-:Y:S01]  /*11e00*/  FMNMX.FTZ R5, R18, R5, !PT ;  /* 0x0000000512057209 */ /* 0x000fe20007810000 */
[----:B------:R-:W-:Y:S01]  /*11e10*/  LDSM.16.MT88.4 R92, [R233+0x2100] ;  /* 0x00210000e95c783b */ /* 0x000fe20000004200 */
[----:B------:R-:W-:-:S02]  /*11e20*/  ISETP.GT.AND P1, PT, R2, 0x21, PT ;  /* 0x000000210200780c */ /* 0x000fc40003f24270 */
[----:B------:R-:W-:Y:S01]  /*11e30*/  FSEL R175, R78, -INF , P3 ;  /* 0xff8000004eaf7808 */ /* 0x000fe20001800000 */
[----:B------:R-:W-:Y:S01]  /*11e40*/  LDSM.16.MT88.4 R108, [R235+0x2100] ;  /* 0x00210000eb6c783b */ /* 0x000fe20000004200 */
[----:B------:R-:W-:Y:S02]  /*11e50*/  FMNMX.FTZ R5, R19, R5, !PT ;  /* 0x0000000513057209 */ /* 0x000fe40007810000 */
[----:B------:R-:W-:Y:S01]  /*11e60*/  ISETP.GT.AND P0, PT, R2, 0x28, PT ;  /* 0x000000280200780c */ /* 0x000fe20003f04270 */
[----:B------:R-:W-:Y:S01]  /*11e70*/  LDSM.16.MT88.4 R60, [R235+0x900] ;  /* 0x00090000eb3c783b */ /* 0x000fe20000004200 */
[----:B------:R-:W-:Y:S02]  /*11e80*/  FSEL R172, R77, -INF , P1 ;  /* 0xff8000004dac7808 */ /* 0x000fe40000800000 */
[----:B------:R-:W-:Y:S01]  /*11e90*/  FMNMX.FTZ R5, R175, R5, !PT ;  /* 0x00000005af057209 */ /* 0x000fe20007810000 */
[----:B------:R-:W-:Y:S01]  /*11ea0*/  LDSM.16.MT88.4 R52, [R234+0x900] ;  /* 0x00090000ea34783b */ /* 0x000fe20000004200 */
[----:B------:R-:W-:-:S02]  /*11eb0*/  FSEL R182, R49, -INF , P1 ;  /* 0xff80000031b67808 */ /* 0x000fc40000800000 */
[----:B------:R-:W-:Y:S02]  /*11ec0*/  FSEL R170, R79, -INF , P1 ;  /* 0xff8000004faa7808 */ /* 0x000fe40000800000 */
[----:B------:R-:W-:Y:S02]  /*11ed0*/  FSEL R168, R88, -INF , P1 ;  /* 0xff80000058a87808 */ /* 0x000fe40000800000 */
[----:B------:R-:W-:Y:S02]  /*11ee0*/  FSEL R174, R72, -INF , P0 ;  /* 0xff80000048ae7808 */ /* 0x000fe40000000000 */
[----:B------:R-:W-:Y:S02]  /*11ef0*/  ISETP.GT.AND P1, PT, R2, 0x29, PT ;  /* 0x000000290200780c */ /* 0x000fe40003f24270 */
[----:B------:R-:W-:Y:S02]  /*11f00*/  FMNMX.FTZ R5, R172, R5, !PT ;  /* 0x00000005ac057209 */ /* 0x000fe40007810000 */
[----:B------:R-:W-:-:S02]  /*11f10*/  FSEL R183, R76, -INF , P3 ;  /* 0xff8000004cb77808 */ /* 0x000fc40001800000 */
[----:B------:R-:W-:Y:S02]  /*11f20*/  FSEL R171, R84, -INF , P3 ;  /* 0xff80000054ab7808 */ /* 0x000fe40001800000 */
[----:B------:R-:W-:Y:S02]  /*11f30*/  FSEL R169, R87, -INF , P3 ;  /* 0xff80000057a97808 */ /* 0x000fe40001800000 */
[----:B------:R-:W-:Y:S02]  /*11f40*/  ISETP.GT.AND P3, PT, R2, 0x30, PT ;  /* 0x000000300200780c */ /* 0x000fe40003f64270 */
[----:B------:R-:W-:Y:S02]  /*11f50*/  FSEL R173, R73, -INF , P1 ;  /* 0xff80000049ad7808 */ /* 0x000fe40000800000 */
[----:B------:R-:W-:Y:S02]  /*11f60*/  FMNMX.FTZ R5, R174, R5, !PT ;  /* 0x00000005ae057209 */ /* 0x000fe40007810000 */
[----:B------:R-:W-:-:S02]  /*11f70*/  FSEL R23, R85, -INF , P2 ;  /* 0xff80000055177808 */ /* 0x000fc40001000000 */
[----:B------:R-:W-:Y:S02]  /*11f80*/  FSEL R127, R91, -INF , P2 ;  /* 0xff8000005b7f7808 */ /* 0x000fe40001000000 */
[----:B------:R-:W-:Y:S01]  /*11f90*/  FSEL R114, R96, -INF , P2 ;  /* 0xff80000060727808 */ /* 0x000fe20001000000 */
[----:B------:R-:W-:Y:S01]  /*11fa0*/  LDSM.16.MT88.4 R88, [R235+0x100] ;  /* 0x00010000eb58783b */ /* 0x000fe20000004200 */
[----:B------:R-:W-:Y:S02]  /*11fb0*/  ISETP.GT.AND P2, PT, R2, 0x31, PT ;  /* 0x000000310200780c */ /* 0x000fe40003f44270 */
[----:B-1----:R-:W-:Y:S01]  /*11fc0*/  FSEL R247, R32, -INF , P3 ;  /* 0xff80000020f77808 */ /* 0x002fe20001800000 */
[----:B------:R-:W-:Y:S01]  /*11fd0*/  LDSM.16.MT88.4 R96, [R234+0x2100] ;  /* 0x00210000ea60783b */ /* 0x000fe20000004200 */
[----:B------:R-:W-:Y:S02]  /*11fe0*/  FMNMX.FTZ R5, R173, R5, !PT ;  /* 0x00000005ad057209 */ /* 0x000fe40007810000 */
[----:B------:R-:W-:-:S02]  /*11ff0*/  FSEL R180, R34, -INF , P1 ;  /* 0xff80000022b47808 */ /* 0x000fc40000800000 */
[----:B------:R-:W-:Y:S02]  /*12000*/  FSEL R135, R71, -INF , P1 ;  /* 0xff80000047877808 */ /* 0x000fe40000800000 */
[----:B------:R-:W-:Y:S02]  /*12010*/  FSEL R133, R69, -INF , P1 ;  /* 0xff80000045857808 */ /* 0x000fe40000800000 */
[----:B------:R-:W-:Y:S02]  /*12020*/  ISETP.GT.AND P1, PT, R2, 0x38, PT ;  /* 0x000000380200780c */ /* 0x000fe40003f24270 */
[----:B------:R-:W-:Y:S02]  /*12030*/  FSEL R12, R30, -INF , P3 ;  /* 0xff8000001e0c7808 */ /* 0x000fe40001800000 */
[----:B--2---:R-:W-:Y:S02]  /*12040*/  FSEL R246, R31, -INF , P2 ;  /* 0xff8000001ff67808 */ /* 0x004fe40001000000 */
[----:B------:R-:W-:Y:S01]  /*12050*/  FMNMX.FTZ R5, R247, R5, !PT ;  /* 0x00000005f7057209 */ /* 0x000fe20007810000 */
[----:B------:R-:W-:Y:S01]  /*12060*/  STL [R1+0x1c], R12 ;  /* 0x00001c0c01007387 */ /* 0x000fe20000100800 */
[----:B------:R-:W-:-:S02]  /*12070*/  FSEL R181, R74, -INF , P0 ;  /* 0xff8000004ab57808 */ /* 0x000fc40000000000 */
[----:B------:R-:W-:Y:S01]  /*12080*/  FSEL R136, R70, -INF , P0 ;  /* 0xff80000046887808 */ /* 0x000fe20000000000 */
[----:B------:R-:W-:Y:S01]  /*12090*/  STL [R1+0x94], R247 ;  /* 0x000094f701007387 */ /* 0x000fe20000100800 */
[----:B------:R-:W-:Y:S02]  /*120a0*/  FSEL R134, R48, -INF , P0 ;  /* 0xff80000030867808 */ /* 0x000fe40000000000 */
[----:B------:R-:W-:Y:S01]  /*120b0*/  ISETP.GT.AND P0, PT, R2, 0x39, PT ;  /* 0x000000390200780c */ /* 0x000fe20003f04270 */
[----:B------:R-:W-:Y:S01]  /*120c0*/  STL [R1+0x98], R246 ;  /* 0x000098f601007387 */ /* 0x000fe20000100800 */
[----:B---3--:R-:W-:Y:S02]  /*120d0*/  FSEL R245, R27, -INF , P1 ;  /* 0xff8000001bf57808 */ /* 0x008fe40000800000 */
[----:B------:R-:W-:Y:S01]  /*120e0*/  FMNMX.FTZ R2, R246, R5, !PT ;  /* 0x00000005f6027209 */ /* 0x000fe20007810000 */
[----:B------:R-:W-:Y:S01]  /*120f0*/  LDSM.16.MT88.4 R72, [R233+0x2900] ;  /* 0x00290000e948783b */ /* 0x000fe20000004200 */
[----:B------:R-:W-:-:S02]  /*12100*/  FSEL R204, R26, -INF , P0 ;  /* 0xff8000001acc7808 */ /* 0x000fc40000000000 */
[----:B------:R-:W-:Y:S01]  /*12110*/  FMNMX.FTZ R2, R245, R2, !PT ;  /* 0x00000002f5027209 */ /* 0x000fe20007810000 */
[----:B------:R1:W-:Y:S01]  /*12120*/  STL [R1+0x9c], R245 ;  /* 0x00009cf501007387 */ /* 0x0003e20000100800 */
[----:B------:R-:W-:Y:S02]  /*12130*/  FSEL R185, R33, -INF , P2 ;  /* 0xff80000021b97808 */ /* 0x000fe40001000000 */
[----:B------:R-:W-:Y:S01]  /*12140*/  FSEL R252, R58, -INF , P3 ;  /* 0xff8000003afc7808 */ /* 0x000fe20001800000 */
[----:B------:R-:W-:Y:S01]  /*12150*/  LDSM.16.MT88.4 R68, [R234+0x2900] ;  /* 0x00290000ea44783b */ /* 0x000fe20000004200 */
[----:B------:R-:W-:-:S03]  /*12160*/  FSEL R195, R56, -INF , P3 ;  /* 0xff80000038c37808 */ /* 0x000fc60001800000 */
[----:B-1----:R-:W2:Y:S01]  /*12170*/  LDL.LU R245, [R1+0x1c] ;  /* 0x00001c0001f57983 */ /* 0x002ea20000300800 */
[----:B------:R-:W-:Y:S02]  /*12180*/  FMNMX.FTZ R2, R204, R2, !PT ;  /* 0x00000002cc027209 */ /* 0x000fe40007810000 */
[----:B------:R-:W-:Y:S02]  /*12190*/  FSEL R12, R28, -INF , P0 ;  /* 0xff8000001c0c7808 */ /* 0x000fe40000000000 */
[----:B------:R-:W-:Y:S01]  /*121a0*/  FSEL R193, R57, -INF , P2 ;  /* 0xff80000039c17808 */ /* 0x000fe20001000000 */
[----:B------:R-:W1:Y:S01]  /*121b0*/  SHFL.BFLY PT, R5, R2, 0x2, 0x1f ;  /* 0x0c401f0002057f89 */ /* 0x000e6200000e0000 */
[----:B------:R-:W-:Y:S02]  /*121c0*/  FSEL R191, R36, -INF , P1 ;  /* 0xff80000024bf7808 */ /* 0x000fe40000800000 */
[----:B------:R-:W-:Y:S01]  /*121d0*/  LEA R236, R3, R233, 0x1 ;  /* 0x000000e903ec7211 */ /* 0x000fe200078e08ff */
[----:B------:R-:W-:Y:S01]  /*121e0*/  LDSM.16.MT88.4 R56, [R233+0x900] ;  /* 0x00090000e938783b */ /* 0x000fe20000004200 */
[----:B------:R-:W-:-:S02]  /*121f0*/  FSEL R194, R35, -INF , P0 ;  /* 0xff80000023c27808 */ /* 0x000fc40000000000 */
[----:B------:R-:W-:Y:S01]  /*12200*/  FSEL R190, R190, -INF , P2 ;  /* 0xff800000bebe7808 */ /* 0x000fe20001000000 */
[----:B------:R-:W-:Y:S01]  /*12210*/  LDSM.16.MT88.4 R104, [R236+0x2100] ;  /* 0x00210000ec68783b */ /* 0x000fe20000004200 */
[----:B------:R-:W-:Y:S02]  /*12220*/  FSEL R189, R189, -INF , P1 ;  /* 0xff800000bdbd7808 */ /* 0x000fe40000800000 */
[----:B------:R-:W-:Y:S01]  /*12230*/  FSEL R188, R188, -INF , P0 ;  /* 0xff800000bcbc7808 */ /* 0x000fe20000000000 */
[----:B------:R-:W-:Y:S04]  /*12240*/  LDSM.16.MT88.4 R84, [R236+0x100] ;  /* 0x00010000ec54783b */ /* 0x000fe80000004200 */
[----:B------:R-:W-:Y:S04]  /*12250*/  LDSM.16.MT88.4 R48, [R236+0x2900] ;  /* 0x00290000ec30783b */ /* 0x000fe80000004200 */
[----:B------:R-:W-:Y:S01]  /*12260*/  LDSM.16.MT88.4 R76, [R236+0x900] ;  /* 0x00090000ec4c783b */ /* 0x000fe20000004200 */
[----:B-1----:R-:W-:-:S05]  /*12270*/  FMNMX.FTZ R2, R2, R5, !PT ;  /* 0x0000000502027209 */ /* 0x002fca0007810000 */
[----:B------:R-:W1:Y:S02]  /*12280*/  SHFL.BFLY PT, R137, R2, 0x1, 0x1f ;  /* 0x0c201f0002897f89 */ /* 0x000e6400000e0000 */
[----:B-1----:R-:W-:Y:S02]  /*12290*/  FMNMX.FTZ R137, R2, R137, !PT ;  /* 0x0000008902897209 */ /* 0x002fe40007810000 */
[----:B------:R-:W-:Y:S02]  /*122a0*/  FMNMX.FTZ R2, R10, R11, !PT ;  /* 0x0000000b0a027209 */ /* 0x000fe40007810000 */
[C---:B------:R-:W-:Y:S01]  /*122b0*/  FSETP.NEU.FTZ.AND P3, PT, R137.reuse, -INF , PT ;  /* 0xff8000008900780b */ /* 0x040fe20003f7d000 */
[----:B------:R-:W-:Y:S01]  /*122c0*/  FMUL.FTZ R13, R137, c[0x0][0x2d0] ;  /* 0x0000b400890d7a20 */ /* 0x000fe20000410000 */
[----:B------:R-:W-:Y:S01]  /*122d0*/  FMNMX.FTZ R2, R14, R2, !PT ;  /* 0x000000020e027209 */ /* 0x000fe20007810000 */
[----:B------:R1:W-:Y:S03]  /*122e0*/  STL [R1+0xa0], R137 ;  /* 0x0000a08901007387 */ /* 0x0003e60000100800 */
[----:B------:R-:W-:Y:S01]  /*122f0*/  FMNMX.FTZ R2, R15, R2, !PT ;  /* 0x000000020f027209 */ /* 0x000fe20007810000 */
[----:B------:R-:W-:Y:S01]  /*12300*/  STL [R1+0x14], R12 ;  /* 0x0000140c01007387 */ /* 0x000fe20000100800 */
[----:B------:R-:W-:-:S02]  /*12310*/  FSEL R13, R13, RZ, P3 ;  /* 0x000000ff0d0d7208 */ /* 0x000fc40001800000 */
[----:B------:R-:W-:-:S03]  /*12320*/  FMNMX.FTZ R2, R20, R2, !PT ;  /* 0x0000000214027209 */ /* 0x000fc60007810000 */
[----:B------:R-:W-:Y:S01]  /*12330*/  FFMA.FTZ R3, R16, c[0x0][0x2d0], -R13 ;  /* 0x0000b40010037a23 */ /* 0x000fe2000001080d */
[----:B------:R-:W-:-:S03]  /*12340*/  FMNMX.FTZ R2, R21, R2, !PT ;  /* 0x0000000215027209 */ /* 0x000fc60007810000 */
[----:B------:R3:W-:Y:S01]  /*12350*/  MUFU.EX2 R238, R3 ;  /* 0x0000000300ee7308 */ /* 0x0007e20000000800 */
[----:B------:R-:W-:-:S04]  /*12360*/  FMNMX.FTZ R2, R22, R2, !PT ;  /* 0x0000000216027209 */ /* 0x000fc80007810000 */
[----:B------:R-:W-:-:S04]  /*12370*/  FMNMX.FTZ R2, R23, R2, !PT ;  /* 0x0000000217027209 */ /* 0x000fc80007810000 */
[----:B------:R-:W-:Y:S02]  /*12380*/  FMNMX.FTZ R2, R183, R2, !PT ;  /* 0x00000002b7027209 */ /* 0x000fe40007810000 */
[----:B-1----:R-:W-:Y:S02]  /*12390*/  FSEL R137, R29, -INF , P1 ;  /* 0xff8000001d897808 */ /* 0x002fe40000800000 */
[----:B------:R-:W-:Y:S01]  /*123a0*/  FMNMX.FTZ R2, R182, R2, !PT ;  /* 0x00000002b6027209 */ /* 0x000fe20007810000 */
[----:B---3--:R-:W-:-:S03]  /*123b0*/  FFMA.FTZ R3, R17, c[0x0][0x2d0], -R13 ;  /* 0x0000b40011037a23 */ /* 0x008fc6000001080d */
[----:B------:R-:W-:Y:S01]  /*123c0*/  FMNMX.FTZ R2, R181, R2, !PT ;  /* 0x00000002b5027209 */ /* 0x000fe20007810000 */
[----:B------:R-:W-:Y:S03]  /*123d0*/  MUFU.EX2 R232, R3 ;  /* 0x0000000300e87308 */ /* 0x000fe60000000800 */
[----:B------:R-:W-:-:S04]  /*123e0*/  FMNMX.FTZ R2, R180, R2, !PT ;  /* 0x00000002b4027209 */ /* 0x000fc80007810000 */
[----:B--2---:R-:W-:-:S04]  /*123f0*/  FMNMX.FTZ R2, R245, R2, !PT ;  /* 0x00000002f5027209 */ /* 0x004fc80007810000 */
        /* <DEDUP_REMOVED lines=10> */
[----:B------:R1:W-:Y:S01]  /*124a0*/  STL [R1+0xa4], R2 ;  /* 0x0000a40201007387 */ /* 0x0003e20000100800 */
[----:B------:R2:W-:Y:S03]  /*124b0*/  MUFU.EX2 R241, R5 ;  /* 0x0000000500f17308 */ /* 0x0005e60000000800 */
[----:B------:R-:W-:-:S05]  /*124c0*/  FSEL R12, R12, RZ, P3 ;  /* 0x000000ff0c0c7208 */ /* 0x000fca0001800000 */
[----:B------:R-:W-:-:S04]  /*124d0*/  FFMA.FTZ R0, R11, c[0x0][0x2d0], -R12 ;  /* 0x0000b4000b007a23 */ /* 0x000fc8000001080c */
[----:B------:R3:W-:Y:S01]  /*124e0*/  MUFU.EX2 R240, R0 ;  /* 0x0000000000f07308 */ /* 0x0007e20000000800 */
[----:B--2---:R-:W-:-:S07]  /*124f0*/  FFMA.FTZ R5, R7, c[0x0][0x2d0], -R13 ;  /* 0x0000b40007057a23 */ /* 0x004fce000001080d */
[----:B------:R2:W4:Y:S01]  /*12500*/  MUFU.EX2 R242, R5 ;  /* 0x0000000500f27308 */ /* 0x0005220000000800 */
[----:B---3--:R-:W-:-:S07]  /*12510*/  FFMA.FTZ R0, R14, c[0x0][0x2d0], -R12 ;  /* 0x0000b4000e007a23 */ /* 0x008fce000001080c */
[----:B-1----:R1:W-:Y:S01]  /*12520*/  MUFU.EX2 R2, R0 ;  /* 0x0000000000027308 */ /* 0x0023e20000000800 */
[----:B--2---:R-:W-:Y:S01]  /*12530*/  FFMA.FTZ R5, R8, c[0x0][0x2d0], -R13 ;  /* 0x0000b40008057a23 */ /* 0x004fe2000001080d */
[----:B------:R-:W-:Y:S02]  /*12540*/  FMNMX.FTZ R8, R120, R121, !PT ;  /* 0x0000007978087209 */ /* 0x000fe40007810000 */
[----:B----4-:R-:W-:-:S04]  /*12550*/  F2FP.BF16.PACK_AB R4, R242, R241 ;  /* 0x000000f1f204723e */ /* 0x010fc800000010ff */
[----:B------:R2:W-:Y:S01]  /*12560*/  MUFU.EX2 R205, R5 ;  /* 0x0000000500cd7308 */ /* 0x0005e20000000800 */
[----:B------:R-:W-:-:S04]  /*12570*/  FMNMX.FTZ R8, R122, R8, !PT ;  /* 0x000000087a087209 */ /* 0x000fc80007810000 */
[----:B------:R-:W-:Y:S01]  /*12580*/  FMNMX.FTZ R3, R123, R8, !PT ;  /* 0x000000087b037209 */ /* 0x000fe20007810000 */
[--C-:B------:R-:W-:Y:S02]  /*12590*/  FFMA.FTZ R8, R18, c[0x0][0x2d0], -R13.reuse ;  /* 0x0000b40012087a23 */ /* 0x100fe4000001080d */
[----:B-1----:R-:W-:Y:S01]  /*125a0*/  FFMA.FTZ R0, R15, c[0x0][0x2d0], -R12 ;  /* 0x0000b4000f007a23 */ /* 0x002fe2000001080c */
[----:B------:R-:W-:Y:S01]  /*125b0*/  FMNMX.FTZ R3, R124, R3, !PT ;  /* 0x000000037c037209 */ /* 0x000fe20007810000 */
[----:B------:R1:W-:Y:S03]  /*125c0*/  MUFU.EX2 R244, R8 ;  /* 0x0000000800f47308 */ /* 0x0003e60000000800 */
[----:B------:R-:W-:Y:S01]  /*125d0*/  FMNMX.FTZ R3, R125, R3, !PT ;  /* 0x000000037d037209 */ /* 0x000fe20007810000 */
[----:B--2---:R-:W-:-:S03]  /*125e0*/  FFMA.FTZ R5, R9, c[0x0][0x2d0], -R13 ;  /* 0x0000b40009057a23 */ /* 0x004fc6000001080d */
[----:B------:R-:W-:Y:S01]  /*125f0*/  FMNMX.FTZ R3, R126, R3, !PT ;  /* 0x000000037e037209 */ /* 0x000fe20007810000 */
[----:B------:R2:W3:Y:S03]  /*12600*/  MUFU.EX2 R184, R0 ;  /* 0x0000000000b87308 */ /* 0x0004e60000000800 */
[----:B------:R-:W-:-:S04]  /*12610*/  FMNMX.FTZ R3, R127, R3, !PT ;  /* 0x000000037f037209 */ /* 0x000fc80007810000 */
[----:B------:R-:W-:Y:S01]  /*12620*/  FMNMX.FTZ R3, R171, R3, !PT ;  /* 0x00000003ab037209 */ /* 0x000fe20007810000 */
[----:B-1----:R-:W-:Y:S01]  /*12630*/  FFMA.FTZ R8, R19, c[0x0][0x2d0], -R13 ;  /* 0x0000b40013087a23 */ /* 0x002fe2000001080d */
[----:B------:R1:W4:Y:S01]  /*12640*/  MUFU.EX2 R251, R5 ;  /* 0x0000000500fb7308 */ /* 0x0003220000000800 */
[----:B--2---:R-:W-:-:S07]  /*12650*/  FMNMX.FTZ R0, R100, R101, !PT ;  /* 0x0000006564007209 */ /* 0x004fce0007810000 */
[----:B------:R2:W2:Y:S01]  /*12660*/  MUFU.EX2 R246, R8 ;  /* 0x0000000800f67308 */ /* 0x0004a20000000800 */
[----:B---3--:R-:W-:Y:S02]  /*12670*/  F2FP.BF16.PACK_AB R7, R184, R2 ;  /* 0x00000002b807723e */ /* 0x008fe400000010ff */
[----:B------:R-:W-:-:S04]  /*12680*/  FMNMX.FTZ R0, R102, R0, !PT ;  /* 0x0000000066007209 */ /* 0x000fc80007810000 */
[----:B------:R-:W-:Y:S01]  /*12690*/  FMNMX.FTZ R0, R103, R0, !PT ;  /* 0x0000000067007209 */ /* 0x000fe20007810000 */
[--C-:B-1----:R-:W-:Y:S01]  /*126a0*/  FFMA.FTZ R5, R10, c[0x0][0x2d0], -R12.reuse ;  /* 0x0000b4000a057a23 */ /* 0x102fe2000001080c */
[----:B----4-:R-:W-:Y:S02]  /*126b0*/  F2FP.BF16.PACK_AB R6, R251, R205 ;  /* 0x000000cdfb06723e */ /* 0x010fe400000010ff */
[----:B------:R-:W-:Y:S01]  /*126c0*/  FMNMX.FTZ R0, R112, R0, !PT ;  /* 0x0000000070007209 */ /* 0x000fe20007810000 */
[----:B------:R-:W1:Y:S03]  /*126d0*/  MUFU.EX2 R207, R5 ;  /* 0x0000000500cf7308 */ /* 0x000e660000000800 */
[----:B------:R-:W-:Y:S01]  /*126e0*/  FMNMX.FTZ R0, R113, R0, !PT ;  /* 0x0000000071007209 */ /* 0x000fe20007810000 */
[----:B--2---:R-:W-:Y:S01]  /*126f0*/  FFMA.FTZ R8, R20, c[0x0][0x2d0], -R12 ;  /* 0x0000b40014087a23 */ /* 0x004fe2000001080c */
[----:B------:R-:W-:-:S02]  /*12700*/  F2FP.BF16.PACK_AB R10, R246, R244 ;  /* 0x000000f4f60a723e */ /* 0x000fc400000010ff */
[----:B------:R-:W-:Y:S01]  /*12710*/  FMNMX.FTZ R0, R115, R0, !PT ;  /* 0x0000000073007209 */ /* 0x000fe20007810000 */
[----:B------:R2:W-:Y:S03]  /*12720*/  MUFU.EX2 R237, R8 ;  /* 0x0000000800ed7308 */ /* 0x0005e60000000800 */
[----:B------:R-:W-:-:S04]  /*12730*/  FMNMX.FTZ R0, R114, R0, !PT ;  /* 0x0000000072007209 */ /* 0x000fc80007810000 */
[----:B------:R-:W-:Y:S02]  /*12740*/  FMNMX.FTZ R0, R169, R0, !PT ;  /* 0x00000000a9007209 */ /* 0x000fe40007810000 */
[----:B-1----:R-:W-:Y:S02]  /*12750*/  F2FP.BF16.PACK_AB R5, R240, R207 ;  /* 0x000000cff005723e */ /* 0x002fe400000010ff */
[----:B------:R-:W-:-:S04]  /*12760*/  FMNMX.FTZ R0, R168, R0, !PT ;  /* 0x00000000a8007209 */ /* 0x000fc80007810000 */
[----:B------:R-:W-:Y:S01]  /*12770*/  FMNMX.FTZ R0, R134, R0, !PT ;  /* 0x0000000086007209 */ /* 0x000fe20007810000 */
[C---:B------:R-:W-:Y:S01]  /*12780*/  HMMA.16816.F32.BF16 R64, R4.reuse, R40, RZ ;  /* 0x000000280440723c */ /* 0x040fe200000418ff */
[----:B--2---:R-:W-:Y:S01]  /*12790*/  FMNMX.FTZ R8, R170, R3, !PT ;  /* 0x00000003aa087209 */ /* 0x004fe20007810000 */
[----:B------:R-:W-:Y:S01]  /*127a0*/  FFMA.FTZ R3, R21, c[0x0][0x2d0], -R12 ;  /* 0x0000b40015037a23 */ /* 0x000fe2000001080c */
[----:B------:R-:W-:Y:S02]  /*127b0*/  FMNMX.FTZ R0, R133, R0, !PT ;  /* 0x0000000085007209 */ /* 0x000fe40007810000 */
[----:B------:R-:W-:Y:S01]  /*127c0*/  FMNMX.FTZ R8, R136, R8, !PT ;  /* 0x0000000888087209 */ /* 0x000fe20007810000 */
[----:B------:R1:W2:Y:S01]  /*127d0*/  MUFU.EX2 R138, R3 ;  /* 0x00000003008a7308 */ /* 0x0002a20000000800 */
[----:B------:R-:W-:Y:S01]  /*127e0*/  FMNMX.FTZ R0, R195, R0, !PT ;  /* 0x00000000c3007209 */ /* 0x000fe20007810000 */
[----:B------:R-:W-:Y:S03]  /*127f0*/  HMMA.16816.F32.BF16 R160, R4, R88, RZ ;  /* 0x0000005804a0723c */ /* 0x000fe600000418ff */
[----:B------:R-:W-:-:S04]  /*12800*/  FMNMX.FTZ R0, R193, R0, !PT ;  /* 0x00000000c1007209 */ /* 0x000fc80007810000 */
[----:B------:R-:W-:Y:S01]  /*12810*/  FMNMX.FTZ R0, R191, R0, !PT ;  /* 0x00000000bf007209 */ /* 0x000fe20007810000 */
[C---:B------:R-:W-:Y:S03]  /*12820*/  HMMA.16816.F32.BF16 R144, R4.reuse, R104, RZ ;  /* 0x000000680490723c */ /* 0x040fe600000418ff */
[----:B------:R-:W-:Y:S02]  /*12830*/  FMNMX.FTZ R0, R194, R0, !PT ;  /* 0x00000000c2007209 */ /* 0x000fe40007810000 */
[----:B-1----:R-:W-:Y:S01]  /*12840*/  FMNMX.FTZ R3, R135, R8, !PT ;  /* 0x0000000887037209 */ /* 0x002fe20007810000 */
[----:B------:R-:W-:Y:S02]  /*12850*/  FFMA.FTZ R8, R22, c[0x0][0x2d0], -R12 ;  /* 0x0000b40016087a23 */ /* 0x000fe4000001080c */
[----:B------:R-:W1:Y:S01]  /*12860*/  SHFL.BFLY PT, R9, R0, 0x2, 0x1f ;  /* 0x0c401f0000097f89 */ /* 0x000e6200000e0000 */
[----:B------:R-:W-:Y:S01]  /*12870*/  HMMA.16816.F32.BF16 R156, R4, R44, RZ ;  /* 0x0000002c049c723c */ /* 0x000fe200000418ff */
[----:B------:R-:W-:Y:S01]  /*12880*/  FMNMX.FTZ R3, R252, R3, !PT ;  /* 0x00000003fc037209 */ /* 0x000fe20007810000 */
[----:B------:R3:W-:Y:S03]  /*12890*/  MUFU.EX2 R243, R8 ;  /* 0x0000000800f37308 */ /* 0x0007e60000000800 */
[----:B------:R-:W-:-:S03]  /*128a0*/  FMNMX.FTZ R3, R190, R3, !PT ;  /* 0x00000003be037209 */ /* 0x000fc60007810000 */
[----:B------:R-:W-:Y:S01]  /*128b0*/  HMMA.16816.F32.BF16 R164, R4, R84, RZ ;  /* 0x0000005404a4723c */ /* 0x000fe200000418ff */
[----:B------:R-:W-:-:S04]  /*128c0*/  FMNMX.FTZ R3, R189, R3, !PT ;  /* 0x00000003bd037209 */ /* 0x000fc80007810000 */
[----:B------:R-:W-:-:S03]  /*128d0*/  FMNMX.FTZ R14, R188, R3, !PT ;  /* 0x00000003bc0e7209 */ /* 0x000fc60007810000 */
[C---:B------:R-:W-:Y:S01]  /*128e0*/  HMMA.16816.F32.BF16 R152, R4.reuse, R92, RZ ;  /* 0x0000005c0498723c */ /* 0x040fe200000418ff */
[----:B---3--:R-:W-:Y:S01]  /*128f0*/  FFMA.FTZ R8, R23, c[0x0][0x2d0], -R12 ;  /* 0x0000b40017087a23 */ /* 0x008fe2000001080c */
[----:B------:R-:W-:Y:S03]  /*12900*/  SHFL.BFLY PT, R15, R14, 0x2, 0x1f ;  /* 0x0c401f000e0f7f89 */ /* 0x000fe600000e0000 */
[----:B------:R3:W4:Y:S01]  /*12910*/  MUFU.EX2 R206, R8 ;  /* 0x0000000800ce7308 */ /* 0x0007220000000800 */
[----:B-1----:R-:W-:Y:S02]  /*12920*/  FMNMX.FTZ R0, R0, R9, !PT ;  /* 0x0000000900007209 */ /* 0x002fe40007810000 */
[C---:B------:R-:W-:Y:S01]  /*12930*/  HMMA.16816.F32.BF16 R148, R4.reuse, R96, RZ ;  /* 0x000000600494723c */ /* 0x040fe200000418ff */
[----:B--2---:R-:W-:Y:S02]  /*12940*/  F2FP.BF16.PACK_AB R9, R138, R237 ;  /* 0x000000ed8a09723e */ /* 0x004fe400000010ff */
[----:B------:R-:W1:Y:S05]  /*12950*/  SHFL.BFLY PT, R16, R0, 0x1, 0x1f ;  /* 0x0c201f0000107f89 */ /* 0x000e6a00000e0000 */
[----:B------:R-:W-:Y:S01]  /*12960*/  HMMA.16816.F32.BF16 R140, R4, R108, RZ ;  /* 0x0000006c048c723c */ /* 0x000fe200000418ff */
[----:B---3--:R-:W-:-:S02]  /*12970*/  F2FP.BF16.PACK_AB R8, R232, R238 ;  /* 0x000000eee808723e */ /* 0x008fc400000010ff */
[----:B----4-:R-:W-:-:S05]  /*12980*/  F2FP.BF16.PACK_AB R11, R206, R243 ;  /* 0x000000f3ce0b723e */ /* 0x010fca00000010ff */
[C---:B------:R-:W-:Y:S08]  /*12990*/  HMMA.16816.F32.BF16 R128, R4.reuse, R42, RZ ;  /* 0x0000002a0480723c */ /* 0x040ff000000418ff */
[----:B------:R-:W-:Y:S01]  /*129a0*/  HMMA.16816.F32.BF16 R116, R4, R46, RZ ;  /* 0x0000002e0474723c */ /* 0x000fe200000418ff */
[----:B-1----:R-:W-:Y:S02]  /*129b0*/  FMNMX.FTZ R139, R0, R16, !PT ;  /* 0x00000010008b7209 */ /* 0x002fe40007810000 */
[----:B------:R-:W-:-:S02]  /*129c0*/  FMNMX.FTZ R0, R14, R15, !PT ;  /* 0x0000000f0e007209 */ /* 0x000fc40007810000 */
[C---:B------:R-:W-:Y:S01]  /*129d0*/  FSETP.NEU.FTZ.AND P0, PT, R139.reuse, -INF , PT ;  /* 0xff8000008b00780b */ /* 0x040fe20003f1d000 */
[----:B------:R-:W-:Y:S02]  /*129e0*/  FMUL.FTZ R3, R139, c[0x0][0x2d0] ;  /* 0x0000b4008b037a20 */ /* 0x000fe40000410000 */
[----:B------:R-:W-:Y:S03]  /*129f0*/  HMMA.16816.F32.BF16 R80, R4, R86, RZ ;  /* 0x000000560450723c */ /* 0x000fe600000418ff */
[----:B------:R-:W-:-:S05]  /*12a00*/  FSEL R3, R3, RZ, P0 ;  /* 0x000000ff03037208 */ /* 0x000fca0000000000 */
[C---:B------:R-:W-:Y:S08]  /*12a10*/  HMMA.16816.F32.BF16 R36, R4.reuse, R90, RZ ;  /* 0x0000005a0424723c */ /* 0x040ff000000418ff */
[C---:B------:R-:W-:Y:S08]  /*12a20*/  HMMA.16816.F32.BF16 R32, R4.reuse, R94, RZ ;  /* 0x0000005e0420723c */ /* 0x040ff000000418ff */
[C---:B------:R-:W-:Y:S08]  /*12a30*/  HMMA.16816.F32.BF16 R28, R4.reuse, R98, RZ ;  /* 0x00000062041c723c */ /* 0x040ff000000418ff */
[C---:B------:R-:W-:Y:S08]  /*12a40*/  HMMA.16816.F32.BF16 R24, R4.reuse, R106, RZ ;  /* 0x0000006a0418723c */ /* 0x040ff000000418ff */
[----:B------:R-:W-:Y:S01]  /*12a50*/  HMMA.16816.F32.BF16 R20, R4, R110, RZ ;  /* 0x0000006e0414723c */ /* 0x000fe200000418ff */
[----:B------:R-:W1:Y:S06]  /*12a60*/  SHFL.BFLY PT, R5, R0, 0x1, 0x1f ;  /* 0x0c201f0000057f89 */ /* 0x000e6c00000e0000 */
[--C-:B------:R-:W-:Y:S01]  /*12a70*/  FFMA.FTZ R4, R100, c[0x0][0x2d0], -R3.reuse ;  /* 0x0000b40064047a23 */ /* 0x100fe20000010803 */
[C---:B------:R-:W-:Y:S01]  /*12a80*/  HMMA.16816.F32.BF16 R196, R8.reuse, R56, R64 ;  /* 0x0000003808c4723c */ /* 0x040fe20000041840 */
[----:B------:R-:W2:Y:S02]  /*12a90*/  LDSM.16.MT88.4 R64, [R235+0x2900] ;  /* 0x00290000eb40783b */ /* 0x000ea40000004200 */
[----:B------:R3:W-:Y:S05]  /*12aa0*/  MUFU.EX2 R192, R4 ;  /* 0x0000000400c07308 */ /* 0x0007ea0000000800 */
[C---:B------:R-:W-:Y:S08]  /*12ab0*/  HMMA.16816.F32.BF16 R176, R8.reuse, R60, R160 ;  /* 0x0000003c08b0723c */ /* 0x040ff000000418a0 */
[----:B------:R-:W-:Y:S01]  /*12ac0*/  HMMA.16816.F32.BF16 R212, R8, R52, R156 ;  /* 0x0000003408d4723c */ /* 0x000fe2000004189c */
[----:B---3--:R-:W-:-:S04]  /*12ad0*/  FFMA.FTZ R4, R101, c[0x0][0x2d0], -R3 ;  /* 0x0000b40065047a23 */ /* 0x008fc80000010803 */
[----:B------:R3:W-:Y:S03]  /*12ae0*/  MUFU.EX2 R15, R4 ;  /* 0x00000004000f7308 */ /* 0x0007e60000000800 */
[C---:B------:R-:W-:Y:S07]  /*12af0*/  HMMA.16816.F32.BF16 R156, R8.reuse, R72, R152 ;  /* 0x00000048089c723c */ /* 0x040fee0000041898 */
[----:B------:R-:W-:Y:S01]  /*12b00*/  MOV R154, R138 ;  /* 0x0000008a009a7202 */ /* 0x000fe20000000f00 */
[----:B------:R-:W-:Y:S01]  /*12b10*/  HMMA.16816.F32.BF16 R228, R8, R76, R164 ;  /* 0x0000004c08e4723c */ /* 0x000fe200000418a4 */
[----:B-1----:R-:W-:Y:S01]  /*12b20*/  FMNMX.FTZ R138, R0, R5, !PT ;  /* 0x00000005008a7209 */ /* 0x002fe20007810000 */
[----:B------:R-:W-:-:S03]  /*12b30*/  FFMA.FTZ R0, R113, c[0x0][0x2d0], -R3 ;  /* 0x0000b40071007a23 */ /* 0x000fc60000010803 */
[----:B------:R-:W-:Y:S01]  /*12b40*/  FSETP.NEU.FTZ.AND P0, PT, R138, -INF , PT ;  /* 0xff8000008a00780b */ /* 0x000fe20003f1d000 */
[----:B------:R1:W-:Y:S01]  /*12b50*/  MUFU.EX2 R155, R0 ;  /* 0x00000000009b7308 */ /* 0x0003e20000000800 */
[----:B---3--:R-:W-:Y:S01]  /*12b60*/  FFMA.FTZ R4, R102, c[0x0][0x2d0], -R3 ;  /* 0x0000b40066047a23 */ /* 0x008fe20000010803 */
[----:B------:R-:W-:Y:S01]  /*12b70*/  MOV R166, R179 ;  /* 0x000000b300a67202 */ /* 0x000fe20000000f00 */
[----:B------:R-:W-:Y:S01]  /*12b80*/  IMAD.MOV.U32 R167, RZ, RZ, R178 ;  /* 0x000000ffffa77224 */ /* 0x000fe200078e00b2 */
[C---:B------:R-:W-:Y:S01]  /*12b90*/  HMMA.16816.F32.BF16 R148, R8.reuse, R68, R148 ;  /* 0x000000440894723c */ /* 0x040fe20000041894 */
[----:B------:R-:W-:Y:S02]  /*12ba0*/  IMAD.MOV.U32 R165, RZ, RZ, R177 ;  /* 0x000000ffffa57224 */ /* 0x000fe400078e00b1 */
[----:B------:R-:W-:Y:S01]  /*12bb0*/  IMAD.MOV.U32 R164, RZ, RZ, R176 ;  /* 0x000000ffffa47224 */ /* 0x000fe200078e00b0 */
[----:B------:R3:W-:Y:S02]  /*12bc0*/  MUFU.EX2 R132, R4 ;  /* 0x0000000400847308 */ /* 0x0007e40000000800 */
[----:B------:R-:W-:Y:S01]  /*12bd0*/  MOV R6, R158 ;  /* 0x0000009e00067202 */ /* 0x000fe20000000f00 */
[----:B------:R-:W-:Y:S01]  /*12be0*/  IMAD.MOV.U32 R17, RZ, RZ, R157 ;  /* 0x000000ffff117224 */ /* 0x000fe200078e009d */
[----:B------:R-:W-:Y:S01]  /*12bf0*/  MOV R152, R156 ;  /* 0x0000009c00987202 */ /* 0x000fe20000000f00 */
[----:B------:R-:W-:Y:S01]  /*12c00*/  IMAD.MOV.U32 R153, RZ, RZ, R159 ;  /* 0x000000ffff997224 */ /* 0x000fe200078e009f */
[----:B------:R-:W-:Y:S01]  /*12c10*/  HMMA.16816.F32.BF16 R128, R8, R58, R128 ;  /* 0x0000003a0880723c */ /* 0x000fe20000041880 */
[----:B-1----:R-:W-:-:S05]  /*12c20*/  FMUL.FTZ R0, R138, c[0x0][0x2d0] ;  /* 0x0000b4008a007a20 */ /* 0x002fca0000410000 */
[----:B------:R-:W-:Y:S02]  /*12c30*/  FSEL R0, R0, RZ, P0 ;  /* 0x000000ff00007208 */ /* 0x000fe40000000000 */
[----:B------:R-:W-:Y:S01]  /*12c40*/  HMMA.16816.F32.BF16 R156, R8, R54, R116 ;  /* 0x00000036089c723c */ /* 0x000fe20000041874 */
[----:B---3--:R-:W-:-:S04]  /*12c50*/  FFMA.FTZ R4, R103, c[0x0][0x2d0], -R3 ;  /* 0x0000b40067047a23 */ /* 0x008fc80000010803 */
[----:B------:R1:W-:Y:S02]  /*12c60*/  MUFU.EX2 R250, R4 ;  /* 0x0000000400fa7308 */ /* 0x0003e40000000800 */
[----:B------:R-:W-:Y:S01]  /*12c70*/  MOV R118, R184 ;  /* 0x000000b800767202 */ /* 0x000fe20000000f00 */
[C---:B------:R-:W-:Y:S01]  /*12c80*/  HMMA.16816.F32.BF16 R100, R8.reuse, R48, R144 ;  /* 0x000000300864723c */ /* 0x040fe20000041890 */
[----:B------:R-:W-:Y:S01]  /*12c90*/  IMAD.MOV.U32 R16, RZ, RZ, R151 ;  /* 0x000000ffff107224 */ /* 0x000fe200078e0097 */
[----:B------:R-:W-:Y:S01]  /*12ca0*/  MOV R7, R150 ;  /* 0x0000009600077202 */ /* 0x000fe20000000f00 */
[----:B------:R-:W-:Y:S02]  /*12cb0*/  IMAD.MOV.U32 R14, RZ, RZ, R148 ;  /* 0x000000ffff0e7224 */ /* 0x000fe400078e0094 */
[----:B------:R-:W-:Y:S02]  /*12cc0*/  IMAD.MOV.U32 R176, RZ, RZ, R149 ;  /* 0x000000ffffb07224 */ /* 0x000fe400078e0095 */
[----:B------:R-:W-:Y:S01]  /*12cd0*/  IMAD.MOV.U32 R147, RZ, RZ, R6 ;  /* 0x000000ffff937224 */ /* 0x000fe200078e0006 */
[----:B------:R-:W-:Y:S01]  /*12ce0*/  HMMA.16816.F32.BF16 R200, R8, R62, R36 ;  /* 0x0000003e08c8723c */ /* 0x000fe20000041824 */
[----:B------:R-:W-:Y:S01]  /*12cf0*/  MOV R146, R17 ;  /* 0x0000001100927202 */ /* 0x000fe20000000f00 */
[----:B-1----:R-:W-:-:S06]  /*12d00*/  FFMA.FTZ R4, R112, c[0x0][0x2d0], -R3 ;  /* 0x0000b40070047a23 */ /* 0x002fcc0000010803 */
[C---:B------:R-:W-:Y:S01]  /*12d10*/  HMMA.16816.F32.BF16 R224, R8.reuse, R74, R32 ;  /* 0x0000004a08e0723c */ /* 0x040fe20000041820 */
[----:B------:R1:W3:Y:S07]  /*12d20*/  MUFU.EX2 R6, R4 ;  /* 0x0000000400067308 */ /* 0x0002ee0000000800 */
[----:B------:R-:W-:Y:S01]  /*12d30*/  IMAD.MOV.U32 R179, RZ, RZ, R101 ;  /* 0x000000ffffb37224 */ /* 0x000fe200078e0065 */
[----:B------:R-:W-:Y:S01]  /*12d40*/  MOV R178, R102 ;  /* 0x0000006600b27202 */ /* 0x000fe20000000f00 */
[----:B------:R-:W-:Y:S01]  /*12d50*/  IMAD.MOV.U32 R177, RZ, RZ, R103 ;  /* 0x000000ffffb17224 */ /* 0x000fe200078e0067 */
[----:B------:R-:W-:Y:S01]  /*12d60*/  HMMA.16816.F32.BF16 R220, R8, R70, R28 ;  /* 0x0000004608dc723c */ /* 0x000fe2000004181c */
[----:B------:R-:W-:-:S02]  /*12d70*/  IMAD.MOV.U32 R112, RZ, RZ, R100 ;  /* 0x000000ffff707224 */ /* 0x000fc400078e0064 */
[----:B-1----:R-:W-:-:S05]  /*12d80*/  FFMA.FTZ R4, R115, c[0x0][0x2d0], -R3 ;  /* 0x0000b40073047a23 */ /* 0x002fca0000010803 */
[----:B--2---:R-:W-:Y:S01]  /*12d90*/  HMMA.16816.F32.BF16 R100, R8, R64, R140 ;  /* 0x000000400864723c */ /* 0x004fe2000004188c */
[----:B------:R-:W-:Y:S01]  /*12da0*/  IMAD.MOV.U32 R115, RZ, RZ, R185 ;  /* 0x000000ffff737224 */ /* 0x000fe200078e00b9 */
[----:B------:R1:W-:Y:S01]  /*12db0*/  MUFU.EX2 R248, R4 ;  /* 0x0000000400f87308 */ /* 0x0003e20000000800 */
[----:B---3--:R-:W-:-:S04]  /*12dc0*/  IMAD.MOV.U32 R119, RZ, RZ, R6 ;  /* 0x000000ffff777224 */ /* 0x008fc800078e0006 */
[----:B------:R-:W-:Y:S01]  /*12dd0*/  IMAD.MOV.U32 R141, RZ, RZ, R16 ;  /* 0x000000ffff8d7224 */ /* 0x000fe200078e0010 */
[----:B------:R-:W-:Y:S01]  /*12de0*/  HMMA.16816.F32.BF16 R184, R8, R78, R80 ;  /* 0x0000004e08b8723c */ /* 0x000fe20000041850 */
[----:B------:R-:W-:Y:S01]  /*12df0*/  IMAD.MOV.U32 R142, RZ, RZ, R14 ;  /* 0x000000ffff8e7224 */ /* 0x000fe200078e000e */
[----:B------:R-:W-:-:S06]  /*12e00*/  MOV R140, R7 ;  /* 0x00000007008c7202 */ /* 0x000fcc0000000f00 */
[----:B------:R-:W-:Y:S01]  /*12e10*/  HMMA.16816.F32.BF16 R216, R8, R50, R24 ;  /* 0x0000003208d8723c */ /* 0x000fe20000041818 */
[----:B-1----:R-:W-:-:S07]  /*12e20*/  FFMA.FTZ R4, R114, c[0x0][0x2d0], -R3 ;  /* 0x0000b40072047a23 */ /* 0x002fce0000010803 */
[----:B------:R-:W-:Y:S01]  /*12e30*/  MOV R144, R102 ;  /* 0x0000006600907202 */ /* 0x000fe20000000f00 */
[----:B------:R-:W-:Y:S01]  /*12e40*/  IMAD.MOV.U32 R145, RZ, RZ, R101 ;  /* 0x000000ffff917224 */ /* 0x000fe200078e0065 */
[----:B------:R1:W2:Y:S01]  /*12e50*/  MUFU.EX2 R102, R4 ;  /* 0x0000000400667308 */ /* 0x0002a20000000800 */
[----:B------:R-:W-:Y:S01]  /*12e60*/  IMAD.MOV.U32 R113, RZ, RZ, R100 ;  /* 0x000000ffff717224 */ /* 0x000fe200078e0064 */
[----:B------:R-:W-:Y:S01]  /*12e70*/  HMMA.16816.F32.BF16 R208, R8, R66, R20 ;  /* 0x0000004208d0723c */ /* 0x000fe20000041814 */
[----:B------:R-:W-:-:S06]  /*12e80*/  IMAD.MOV.U32 R143, RZ, RZ, R103 ;  /* 0x000000ffff8f7224 */ /* 0x000fcc00078e0067 */
[----:B------:R-:W-:Y:S02]  /*12e90*/  F2FP.BF16.PACK_AB R8, R15, R192 ;  /* 0x000000c00f08723e */ /* 0x000fe400000010ff */
[----:B------:R-:W-:Y:S01]  /*12ea0*/  F2FP.BF16.PACK_AB R10, R250, R132 ;  /* 0x00000084fa0a723e */ /* 0x000fe200000010ff */
[--C-:B-1----:R-:W-:Y:S01]  /*12eb0*/  FFMA.FTZ R4, R120, c[0x0][0x2d0], -R0.reuse ;  /* 0x0000b40078047a23 */ /* 0x102fe20000010800 */
[----:B--2---:R-:W-:Y:S02]  /*12ec0*/  F2FP.BF16.PACK_AB R6, R102, R248 ;  /* 0x000000f86606723e */ /* 0x004fe400000010ff */
[----:B------:R-:W-:Y:S01]  /*12ed0*/  MOV R120, R113 ;  /* 0x0000007100787202 */ /* 0x000fe20000000f00 */
[----:B------:R1:W-:Y:S02]  /*12ee0*/  MUFU.EX2 R101, R4 ;  /* 0x0000000400657308 */ /* 0x0003e40000000800 */
[----:B-1----:R-:W-:Y:S01]  /*12ef0*/  FFMA.FTZ R4, R121, c[0x0][0x2d0], -R0 ;  /* 0x0000b40079047a23 */ /* 0x002fe20000010800 */
[----:B------:R-:W-:-:S02]  /*12f00*/  MOV R121, R145 ;  /* 0x0000009100797202 */ /* 0x000fc40000000f00 */
[----:B------:R-:W-:-:S03]  /*12f10*/  MOV R145, R152 ;  /* 0x0000009800917202 */ /* 0x000fc60000000f00 */
[----:B------:R1:W2:Y:S01]  /*12f20*/  MUFU.EX2 R100, R4 ;  /* 0x0000000400647308 */ /* 0x0002a20000000800 */
[----:B------:R-:W-:Y:S01]  /*12f30*/  MOV R152, R206 ;  /* 0x000000ce00987202 */ /* 0x000fe20000000f00 */
[----:B-1----:R-:W-:Y:S01]  /*12f40*/  FFMA.FTZ R4, R122, c[0x0][0x2d0], -R0 ;  /* 0x0000b4007a047a23 */ /* 0x002fe20000010800 */
[----:B--2---:R-:W-:Y:S01]  /*12f50*/  F2FP.BF16.PACK_AB R9, R100, R101 ;  /* 0x000000656409723e */ /* 0x004fe200000010ff */
[----:B------:R-:W-:-:S04]  /*12f60*/  IMAD.MOV.U32 R122, RZ, RZ, R144 ;  /* 0x000000ffff7a7224 */ /* 0x000fc800078e0090 */
[----:B------:R1:W-:Y:S01]  /*12f70*/  MUFU.EX2 R239, R4 ;  /* 0x0000000400ef7308 */ /* 0x0003e20000000800 */
[----:B------:R-:W-:Y:S02]  /*12f80*/  IMAD.MOV.U32 R144, RZ, RZ, R153 ;  /* 0x000000ffff907224 */ /* 0x000fe400078e0099 */
[----:B------:R-:W-:Y:S02]  /*12f90*/  IMAD.MOV.U32 R153, RZ, RZ, R205 ;  /* 0x000000ffff997224 */ /* 0x000fe400078e00cd */
[----:B-1----:R-:W-:Y:S02]  /*12fa0*/  FFMA.FTZ R4, R123, c[0x0][0x2d0], -R0 ;  /* 0x0000b4007b047a23 */ /* 0x002fe40000010800 */
[----:B------:R-:W-:Y:S02]  /*12fb0*/  IMAD.MOV.U32 R123, RZ, RZ, R143 ;  /* 0x000000ffff7b7224 */ /* 0x000fe400078e008f */
[----:B------:R1:W2:Y:S01]  /*12fc0*/  MUFU.EX2 R247, R4 ;  /* 0x0000000400f77308 */ /* 0x0002a20000000800 */
[----:B------:R-:W-:-:S02]  /*12fd0*/  IMAD.MOV.U32 R143, RZ, RZ, R147 ;  /* 0x000000ffff8f7224 */ /* 0x000fc400078e0093 */
[----:B------:R-:W-:Y:S02]  /*12fe0*/  IMAD.MOV.U32 R147, RZ, RZ, R207 ;  /* 0x000000ffff937224 */ /* 0x000fe400078e00cf */
[----:B-1----:R-:W-:Y:S01]  /*12ff0*/  FFMA.FTZ R4, R124, c[0x0][0x2d0], -R0 ;  /* 0x0000b4007c047a23 */ /* 0x002fe20000010800 */
[----:B--2---:R-:W-:-:S03]  /*13000*/  F2FP.BF16.PACK_AB R11, R247, R239 ;  /* 0x000000eff70b723e */ /* 0x004fc600000010ff */
[----:B------:R1:W2:Y:S04]  /*13010*/  MUFU.EX2 R114, R4 ;  /* 0x0000000400727308 */ /* 0x0002a80000000800 */
[C---:B------:R-:W-:Y:S08]  /*13020*/  HMMA.16816.F32.BF16 R20, R8.reuse, R40, RZ ;  /* 0x000000280814723c */ /* 0x040ff000000418ff */
[----:B------:R-:W-:Y:S01]  /*13030*/  HMMA.16816.F32.BF16 R16, R8, R44, RZ ;  /* 0x0000002c0810723c */ /* 0x000fe200000418ff */
[----:B-1----:R-:W-:-:S06]  /*13040*/  FFMA.FTZ R4, R125, c[0x0][0x2d0], -R0 ;  /* 0x0000b4007d047a23 */ /* 0x002fcc0000010800 */
[----:B------:R-:W-:Y:S01]  /*13050*/  IMAD.MOV.U32 R45, RZ, RZ, R140 ;  /* 0x000000ffff2d7224 */ /* 0x000fe200078e008c */
[----:B------:R1:W3:Y:S01]  /*13060*/  MUFU.EX2 R249, R4 ;  /* 0x0000000400f97308 */ /* 0x0002e20000000800 */
[C---:B------:R-:W-:Y:S01]  /*13070*/  HMMA.16816.F32.BF16 R28, R8.reuse, R92, RZ ;  /* 0x0000005c081c723c */ /* 0x040fe200000418ff */
[----:B------:R-:W-:Y:S01]  /*13080*/  MOV R140, R141 ;  /* 0x0000008d008c7202 */ /* 0x000fe20000000f00 */
[----:B------:R-:W-:Y:S02]  /*13090*/  IMAD.MOV.U32 R141, RZ, RZ, R142 ;  /* 0x000000ffff8d7224 */ /* 0x000fe400078e008e */
[----:B------:R-:W-:Y:S02]  /*130a0*/  IMAD.MOV.U32 R142, RZ, RZ, R146 ;  /* 0x000000ffff8e7224 */ /* 0x000fe400078e0092 */
[----:B------:R-:W-:Y:S01]  /*130b0*/  IMAD.MOV.U32 R146, RZ, RZ, R154 ;  /* 0x000000ffff927224 */ /* 0x000fe200078e009a */
[----:B--2---:R-:W-:Y:S01]  /*130c0*/  MOV R93, R114 ;  /* 0x00000072005d7202 */ /* 0x004fe20000000f00 */
[----:B------:R-:W-:Y:S01]  /*130d0*/  HMMA.16816.F32.BF16 R36, R8, R84, RZ ;  /* 0x000000540824723c */ /* 0x000fe200000418ff */
[----:B------:R-:W-:-:S02]  /*130e0*/  IMAD.MOV.U32 R92, RZ, RZ, R115 ;  /* 0x000000ffff5c7224 */ /* 0x000fc400078e0073 */
[----:B------:R-:W-:Y:S02]  /*130f0*/  IMAD.MOV.U32 R154, RZ, RZ, R204 ;  /* 0x000000ffff9a7224 */ /* 0x000fe400078e00cc */
[----:B-1----:R-:W-:Y:S01]  /*13100*/  FFMA.FTZ R4, R126, c[0x0][0x2d0], -R0 ;  /* 0x0000b4007e047a23 */ /* 0x002fe20000010800 */
[----:B---3--:R-:W-:Y:S02]  /*13110*/  F2FP.BF16.PACK_AB R5, R249, R114 ;  /* 0x00000072f905723e */ /* 0x008fe400000010ff */
[----:B------:R-:W-:Y:S01]  /*13120*/  HMMA.16816.F32.BF16 R32, R8, R88, RZ ;  /* 0x000000580820723c */ /* 0x000fe200000418ff */
[----:B------:R-:W-:Y:S01]  /*13130*/  IMAD.MOV.U32 R85, RZ, RZ, R118 ;  /* 0x000000ffff557224 */ /* 0x000fe200078e0076 */
[----:B------:R1:W-:Y:S01]  /*13140*/  MUFU.EX2 R103, R4 ;  /* 0x0000000400677308 */ /* 0x0003e20000000800 */
[----:B------:R-:W-:-:S04]  /*13150*/  IMAD.MOV.U32 R84, RZ, RZ, R119 ;  /* 0x000000ffff547224 */ /* 0x000fc800078e0077 */
[----:B------:R-:W-:Y:S01]  /*13160*/  IMAD.MOV.U32 R89, RZ, RZ, R176 ;  /* 0x000000ffff597224 */ /* 0x000fe200078e00b0 */
[----:B------:R-:W-:Y:S01]  /*13170*/  HMMA.16816.F32.BF16 R24, R8, R96, RZ ;  /* 0x000000600818723c */ /* 0x000fe200000418ff */
[----:B------:R-:W-:-:S06]  /*13180*/  IMAD.MOV.U32 R88, RZ, RZ, R141 ;  /* 0x000000ffff587224 */ /* 0x000fcc00078e008d */
[----:B------:R-:W-:Y:S01]  /*13190*/  IMAD.MOV.U32 R96, RZ, RZ, R154 ;  /* 0x000000ffff607224 */ /* 0x000fe200078e009a */
[----:B------:R-:W-:Y:S01]  /*131a0*/  HMMA.16816.F32.BF16 R40, R8, R42, RZ ;  /* 0x0000002a0828723c */ /* 0x000fe200000418ff */
[----:B------:R-:W-:Y:S02]  /*131b0*/  IMAD.MOV.U32 R97, RZ, RZ, R155 ;  /* 0x000000ffff617224 */ /* 0x000fe400078e009b */
[----:B-1----:R-:W-:-:S04]  /*131c0*/  FFMA.FTZ R4, R127, c[0x0][0x2d0], -R0 ;  /* 0x0000b4007f047a23 */ /* 0x002fc80000010800 */
[----:B------:R1:W2:Y:S02]  /*131d0*/  MUFU.EX2 R14, R4 ;  /* 0x00000004000e7308 */ /* 0x0002a40000000800 */
[----:B-1----:R-:W-:Y:S02]  /*131e0*/  F2FP.BF16.PACK_AB R4, R155, R119 ;  /* 0x000000779b04723e */ /* 0x002fe400000010ff */
[----:B--2---:R-:W-:-:S07]  /*131f0*/  F2FP.BF16.PACK_AB R7, R14, R103 ;  /* 0x000000670e07723e */ /* 0x004fce00000010ff */
[C---:B------:R-:W-:Y:S08]  /*13200*/  HMMA.16816.F32.BF16 R148, R4.reuse, R56, R20 ;  /* 0x000000380494723c */ /* 0x040ff00000041814 */
[----:B------:R-:W-:Y:S07]  /*13210*/  HMMA.16816.F32.BF16 R160, R4, R52, R16 ;  /* 0x0000003404a0723c */ /* 0x000fee0000041810 */
[----:B------:R-:W-:Y:S01]  /*13220*/  IMAD.MOV.U32 R53, RZ, RZ, R142 ;  /* 0x000000ffff357224 */ /* 0x000fe200078e008e */
[----:B------:R-:W-:Y:S01]  /*13230*/  HMMA.16816.F32.BF16 R20, R8, R104, RZ ;  /* 0x000000680814723c */ /* 0x000fe200000418ff */
[----:B------:R-:W-:-:S06]  /*13240*/  IMAD.MOV.U32 R52, RZ, RZ, R145 ;  /* 0x000000ffff347224 */ /* 0x000fcc00078e0091 */
[----:B------:R-:W-:Y:S01]  /*13250*/  MOV R105, R179 ;  /* 0x000000b300697202 */ /* 0x000fe20000000f00 */
[----:B------:R-:W-:Y:S01]  /*13260*/  HMMA.16816.F32.BF16 R16, R8, R108, RZ ;  /* 0x0000006c0810723c */ /* 0x000fe200000418ff */
[----:B------:R-:W-:-:S06]  /*13270*/  MOV R104, R112 ;  /* 0x0000007000687202 */ /* 0x000fcc0000000f00 */
[----:B------:R-:W-:Y:S01]  /*13280*/  IMAD.MOV.U32 R108, RZ, RZ, R178 ;  /* 0x000000ffff6c7224 */ /* 0x000fe200078e00b2 */
[----:B------:R-:W-:Y:S01]  /*13290*/  HMMA.16816.F32.BF16 R124, R4, R72, R28 ;  /* 0x00000048047c723c */ /* 0x000fe2000004181c */
[----:B------:R-:W-:-:S07]  /*132a0*/  IMAD.MOV.U32 R109, RZ, RZ, R177 ;  /* 0x000000ffff6d7224 */ /* 0x000fce00078e00b1 */
[----:B------:R-:W-:Y:S07]  /*132b0*/  HMMA.16816.F32.BF16 R176, R4, R76, R36 ;  /* 0x0000004c04b0723c */ /* 0x000fee0000041824 */
[----:B------:R-:W-:Y:S01]  /*132c0*/  IMAD.MOV.U32 R76, RZ, RZ, R152 ;  /* 0x000000ffff4c7224 */ /* 0x000fe200078e0098 */
[----:B------:R-:W-:Y:S01]  /*132d0*/  HMMA.16816.F32.BF16 R28, R8, R90, RZ ;  /* 0x0000005a081c723c */ /* 0x000fe200000418ff */
[----:B------:R-:W-:-:S06]  /*132e0*/  MOV R77, R153 ;  /* 0x00000099004d7202 */ /* 0x000fcc0000000f00 */
[----:B------:R-:W-:Y:S01]  /*132f0*/  IMAD.MOV.U32 R90, RZ, RZ, R45 ;  /* 0x000000ffff5a7224 */ /* 0x000fe200078e002d */
[----:B------:R-:W-:Y:S01]  /*13300*/  HMMA.16816.F32.BF16 R80, R4, R60, R32 ;  /* 0x0000003c0450723c */ /* 0x000fe20000041820 */
[----:B------:R-:W-:-:S07]  /*13310*/  MOV R91, R140 ;  /* 0x0000008c005b7202 */ /* 0x000fce0000000f00 */
[C---:B------:R-:W-:Y:S08]  /*13320*/  HMMA.16816.F32.BF16 R112, R4.reuse, R68, R24 ;  /* 0x000000440470723c */ /* 0x040ff00000041818 */
[C---:B------:R-:W-:Y:S08]  /*13330*/  HMMA.16816.F32.BF16 R116, R4.reuse, R48, R20 ;  /* 0x000000300474723c */ /* 0x040ff00000041814 */
[----:B------:R-:W-:Y:S08]  /*13340*/  HMMA.16816.F32.BF16 R204, R4, R64, R16 ;  /* 0x0000004004cc723c */ /* 0x000ff00000041810 */
[C---:B------:R-:W-:Y:S08]  /*13350*/  HMMA.16816.F32.BF16 R36, R8.reuse, R46, RZ ;  /* 0x0000002e0824723c */ /* 0x040ff000000418ff */
[C---:B------:R-:W-:Y:S07]  /*13360*/  HMMA.16816.F32.BF16 R32, R8.reuse, R86, RZ ;  /* 0x000000560820723c */ /* 0x040fee00000418ff */
[----:B------:R-:W-:Y:S01]  /*13370*/  MOV R86, R146 ;  /* 0x0000009200567202 */ /* 0x000fe20000000f00 */
[----:B------:R-:W-:Y:S01]  /*13380*/  HMMA.16816.F32.BF16 R24, R8, R94, RZ ;  /* 0x0000005e0818723c */ /* 0x000fe200000418ff */
[----:B------:R-:W-:-:S06]  /*13390*/  IMAD.MOV.U32 R87, RZ, RZ, R147 ;  /* 0x000000ffff577224 */ /* 0x000fcc00078e0093 */
[----:B------:R-:W-:Y:S01]  /*133a0*/  MOV R94, R143 ;  /* 0x0000008f005e7202 */ /* 0x000fe20000000f00 */
[----:B------:R-:W-:Y:S01]  /*133b0*/  HMMA.16816.F32.BF16 R20, R8, R98, RZ ;  /* 0x000000620814723c */ /* 0x000fe200000418ff */
[----:B------:R-:W-:-:S06]  /*133c0*/  IMAD.MOV.U32 R95, RZ, RZ, R144 ;  /* 0x000000ffff5f7224 */ /* 0x000fcc00078e0090 */
[----:B------:R-:W-:Y:S01]  /*133d0*/  MOV R98, R167 ;  /* 0x000000a700627202 */ /* 0x000fe20000000f00 */
[----:B------:R-:W-:Y:S01]  /*133e0*/  HMMA.16816.F32.BF16 R16, R8, R106, RZ ;  /* 0x0000006a0810723c */ /* 0x000fe200000418ff */
[----:B------:R-:W-:-:S06]  /*133f0*/  IMAD.MOV.U32 R99, RZ, RZ, R166 ;  /* 0x000000ffff637224 */ /* 0x000fcc00078e00a6 */
[----:B------:R-:W-:Y:S01]  /*13400*/  IMAD.MOV.U32 R107, RZ, RZ, R165 ;  /* 0x000000ffff6b7224 */ /* 0x000fe200078e00a5 */
[----:B------:R-:W-:Y:S01]  /*13410*/  HMMA.16816.F32.BF16 R44, R8, R110, RZ ;  /* 0x0000006e082c723c */ /* 0x000fe200000418ff */
[----:B------:R-:W-:-:S06]  /*13420*/  MOV R106, R164 ;  /* 0x000000a4006a7202 */ /* 0x000fcc0000000f00 */
[--C-:B------:R-:W-:Y:S01]  /*13430*/  FFMA.FTZ R8, R169, c[0x0][0x2d0], -R3.reuse ;  /* 0x0000b400a9087a23 */ /* 0x100fe20000010803 */
[C---:B------:R-:W-:Y:S03]  /*13440*/  HMMA.16816.F32.BF16 R40, R4.reuse, R58, R40 ;  /* 0x0000003a0428723c */ /* 0x040fe60000041828 */
[----:B------:R1:W-:Y:S05]  /*13450*/  MUFU.EX2 R140, R8 ;  /* 0x00000008008c7308 */ /* 0x0003ea0000000800 */
[C---:B------:R-:W-:Y:S08]  /*13460*/  HMMA.16816.F32.BF16 R36, R4.reuse, R54, R36 ;  /* 0x000000360424723c */ /* 0x040ff00000041824 */
[----:B------:R-:W-:Y:S01]  /*13470*/  HMMA.16816.F32.BF16 R32, R4, R78, R32 ;  /* 0x0000004e0420723c */ /* 0x000fe20000041820 */
[----:B-1----:R-:W-:-:S04]  /*13480*/  FFMA.FTZ R8, R168, c[0x0][0x2d0], -R3 ;  /* 0x0000b400a8087a23 */ /* 0x002fc80000010803 */
[----:B------:R1:W-:Y:S03]  /*13490*/  MUFU.EX2 R141, R8 ;  /* 0x00000008008d7308 */ /* 0x0003e60000000800 */
[C---:B------:R-:W-:Y:S08]  /*134a0*/  HMMA.16816.F32.BF16 R28, R4.reuse, R62, R28 ;  /* 0x0000003e041c723c */ /* 0x040ff0000004181c */
[C---:B------:R-:W-:Y:S08]  /*134b0*/  HMMA.16816.F32.BF16 R72, R4.reuse, R74, R24 ;  /* 0x0000004a0448723c */ /* 0x040ff00000041818 */
[C---:B------:R-:W-:Y:S01]  /*134c0*/  HMMA.16816.F32.BF16 R68, R4.reuse, R70, R20 ;  /* 0x000000460444723c */ /* 0x040fe20000041814 */
[----:B-1----:R-:W-:Y:S01]  /*134d0*/  FFMA.FTZ R8, R134, c[0x0][0x2d0], -R3 ;  /* 0x0000b40086087a23 */ /* 0x002fe20000010803 */
[----:B------:R-:W-:Y:S03]  /*134e0*/  LDSM.16.MT88.4 R24, [R234+0x1100] ;  /* 0x00110000ea18783b */ /* 0x000fe60000004200 */
[----:B------:R1:W-:Y:S03]  /*134f0*/  MUFU.EX2 R142, R8 ;  /* 0x00000008008e7308 */ /* 0x0003e60000000800 */
[----:B------:R-:W-:Y:S01]  /*13500*/  HMMA.16816.F32.BF16 R48, R4, R50, R16 ;  /* 0x000000320430723c */ /* 0x000fe20000041810 */
[----:B------:R-:W2:Y:S01]  /*13510*/  LDSM.16.MT88.4 R16, [R233+0x1100] ;  /* 0x00110000e910783b */ /* 0x000ea20000004200 */
[----:B------:R-:W-:-:S03]  /*13520*/  IMAD.MOV.U32 R111, RZ, RZ, R246 ;  /* 0x000000ffff6f7224 */ /* 0x000fc600078e00f6 */
[----:B------:R-:W3:Y:S03]  /*13530*/  LDSM.16.MT88.4 R20, [R236+0x1100] ;  /* 0x00110000ec14783b */ /* 0x000ee60000004200 */
[----:B------:R-:W-:Y:S01]  /*13540*/  HMMA.16816.F32.BF16 R44, R4, R66, R44 ;  /* 0x00000042042c723c */ /* 0x000fe2000004182c */
[----:B-1----:R-:W-:-:S06]  /*13550*/  FFMA.FTZ R8, R133, c[0x0][0x2d0], -R3 ;  /* 0x0000b40085087a23 */ /* 0x002fcc0000010803 */
[----:B------:R-:W-:Y:S01]  /*13560*/  FFMA.FTZ R4, R174, c[0x0][0x2d0], -R13 ;  /* 0x0000b400ae047a23 */ /* 0x000fe2000001080d */
[----:B------:R1:W4:Y:S08]  /*13570*/  MUFU.EX2 R143, R8 ;  /* 0x00000008008f7308 */ /* 0x0003300000000800 */
[----:B------:R2:W-:Y:S01]  /*13580*/  MUFU.EX2 R60, R4 ;  /* 0x00000004003c7308 */ /* 0x0005e20000000800 */
[----:B-1----:R-:W-:Y:S01]  /*13590*/  FFMA.FTZ R8, R171, c[0x0][0x2d0], -R0 ;  /* 0x0000b400ab087a23 */ /* 0x002fe20000010800 */
[----:B----4-:R-:W-:-:S06]  /*135a0*/  F2FP.BF16.PACK_AB R10, R143, R142 ;  /* 0x0000008e8f0a723e */ /* 0x010fcc00000010ff */
[----:B------:R1:W-:Y:S01]  /*135b0*/  MUFU.EX2 R64, R8 ;  /* 0x0000000800407308 */ /* 0x0003e20000000800 */
[----:B--2---:R-:W-:-:S07]  /*135c0*/  FFMA.FTZ R4, R173, c[0x0][0x2d0], -R13 ;  /* 0x0000b400ad047a23 */ /* 0x004fce000001080d */
[----:B------:R2:W4:Y:S01]  /*135d0*/  MUFU.EX2 R61, R4 ;  /* 0x00000004003d7308 */ /* 0x0005220000000800 */
[----:B-1----:R-:W-:-:S07]  /*135e0*/  FFMA.FTZ R8, R170, c[0x0][0x2d0], -R0 ;  /* 0x0000b400aa087a23 */ /* 0x002fce0000010800 */
[----:B------:R1:W1:Y:S01]  /*135f0*/  MUFU.EX2 R65, R8 ;  /* 0x0000000800417308 */ /* 0x0002620000000800 */
[----:B--2---:R-:W-:Y:S01]  /*13600*/  FFMA.FTZ R4, R183, c[0x0][0x2d0], -R12 ;  /* 0x0000b400b7047a23 */ /* 0x004fe2000001080c */
[----:B----4-:R-:W-:-:S06]  /*13610*/  F2FP.BF16.PACK_AB R6, R61, R60 ;  /* 0x0000003c3d06723e */ /* 0x010fcc00000010ff */
[----:B------:R2:W-:Y:S01]  /*13620*/  MUFU.EX2 R56, R4 ;  /* 0x0000000400387308 */ /* 0x0005e20000000800 */
[----:B-1----:R-:W-:Y:S01]  /*13630*/  FFMA.FTZ R8, R136, c[0x0][0x2d0], -R0 ;  /* 0x0000b40088087a23 */ /* 0x002fe20000010800 */
[----:B------:R-:W-:-:S06]  /*13640*/  F2FP.BF16.PACK_AB R9, R65, R64 ;  /* 0x000000404109723e */ /* 0x000fcc00000010ff */
        /* <DEDUP_REMOVED lines=12> */
[----:B------:R-:W2:Y:S01]  /*13710*/  MUFU.EX2 R59, R4 ;  /* 0x00000004003b7308 */ /* 0x000ea20000000800 */
[----:B-1----:R-:W-:-:S07]  /*13720*/  FFMA.FTZ R8, R172, c[0x0][0x2d0], -R13 ;  /* 0x0000b400ac087a23 */ /* 0x002fce000001080d */
[----:B------:R1:W4:Y:S01]  /*13730*/  MUFU.EX2 R63, R8 ;  /* 0x00000008003f7308 */ /* 0x0003220000000800 */
[----:B--2---:R-:W-:Y:S02]  /*13740*/  F2FP.BF16.PACK_AB R7, R59, R58 ;  /* 0x0000003a3b07723e */ /* 0x004fe400000010ff */
[----:B-1----:R-:W-:Y:S02]  /*13750*/  F2FP.BF16.PACK_AB R8, R141, R140 ;  /* 0x0000008c8d08723e */ /* 0x002fe400000010ff */
[----:B----4-:R-:W-:-:S05]  /*13760*/  F2FP.BF16.PACK_AB R4, R63, R62 ;  /* 0x0000003e3f04723e */ /* 0x010fca00000010ff */
[-C--:B------:R-:W-:Y:S08]  /*13770*/  HMMA.16816.F32.BF16 R148, R8, R16.reuse, R148 ;  /* 0x000000100894723c */ /* 0x080ff00000041894 */
        /* <DEDUP_REMOVED lines=9> */
[C---:B---3--:R-:W-:Y:S08]  /*13810*/  HMMA.16816.F32.BF16 R176, R8.reuse, R20, R176 ;  /* 0x0000001408b0723c */ /* 0x048ff000000418b0 */
[----:B-1----:R-:W-:Y:S08]  /*13820*/  HMMA.16816.F32.BF16 R172, R8, R16, R80 ;  /* 0x0000001008ac723c */ /* 0x002ff00000041850 */
[C---:B------:R-:W-:Y:S08]  /*13830*/  HMMA.16816.F32.BF16 R180, R4.reuse, R20, R228 ;  /* 0x0000001404b4723c */ /* 0x040ff000000418e4 */
[-C--:B------:R-:W-:Y:S08]  /*13840*/  HMMA.16816.F32.BF16 R184, R4, R22.reuse, R184 ;  /* 0x0000001604b8723c */ /* 0x080ff000000418b8 */
        /* <DEDUP_REMOVED lines=9> */
[----:B------:R-:W1:Y:S01]  /*138e0*/  LDSM.16.MT88.4 R20, [R234+0x3100] ;  /* 0x00310000ea14783b */ /* 0x000e620000004200 */
[----:B------:R-:W-:-:S02]  /*138f0*/  IMAD.MOV.U32 R107, RZ, RZ, R95 ;  /* 0x000000ffff6b7224 */ /* 0x000fc400078e005f */
[----:B------:R-:W-:Y:S01]  /*13900*/  IMAD.MOV.U32 R175, RZ, RZ, R99 ;  /* 0x000000ffffaf7224 */ /* 0x000fe200078e0063 */
[----:B------:R-:W-:Y:S01]  /*13910*/  MOV R99, R109 ;  /* 0x0000006d00637202 */ /* 0x000fe20000000f00 */
[----:B------:R-:W-:Y:S02]  /*13920*/  IMAD.MOV.U32 R98, RZ, RZ, R108 ;  /* 0x000000ffff627224 */ /* 0x000fe400078e006c */
[----:B------:R-:W-:Y:S01]  /*13930*/  IMAD.MOV.U32 R94, RZ, RZ, R92 ;  /* 0x000000ffff5e7224 */ /* 0x000fe200078e005c */
[----:B------:R-:W-:Y:S01]  /*13940*/  MOV R92, R84 ;  /* 0x00000054005c7202 */ /* 0x000fe20000000f00 */
[----:B------:R-:W-:Y:S01]  /*13950*/  IMAD.MOV.U32 R95, RZ, RZ, R2 ;  /* 0x000000ffff5f7224 */ /* 0x000fe200078e0002 */
[----:B------:R-:W-:Y:S01]  /*13960*/  MOV R84, R137 ;  /* 0x0000008900547202 */ /* 0x000fe20000000f00 */
[----:B------:R-:W-:Y:S01]  /*13970*/  IMAD.MOV.U32 R108, RZ, RZ, R93 ;  /* 0x000000ffff6c7224 */ /* 0x000fe200078e005d */
[----:B------:R3:W5:Y:S01]  /*13980*/  LDL.LU R2, [R1+0xa4] ;  /* 0x0000a40001027983 */ /* 0x0007620000300800 */
[----:B------:R-:W-:-:S02]  /*13990*/  IMAD.MOV.U32 R93, RZ, RZ, R85 ;  /* 0x000000ffff5d7224 */ /* 0x000fc400078e0055 */
[----:B------:R-:W-:Y:S01]  /*139a0*/  IMAD.MOV.U32 R85, RZ, RZ, R245 ;  /* 0x000000ffff557224 */ /* 0x000fe200078e00f5 */
[----:B------:R-:W4:Y:S04]  /*139b0*/  LDL.LU R109, [R1+0x14] ;  /* 0x00001400016d7983 */ /* 0x000f280000300800 */
[----:B------:R3:W5:Y:S01]  /*139c0*/  LDL.LU R137, [R1+0xa0] ;  /* 0x0000a00001897983 */ /* 0x0007620000300800 */
[----:B------:R-:W-:-:S03]  /*139d0*/  IMAD.MOV.U32 R54, RZ, RZ, R106 ;  /* 0x000000ffff367224 */ /* 0x000fc600078e006a */
[----:B------:R-:W3:Y:S01]  /*139e0*/  LDL.LU R245, [R1+0x9c] ;  /* 0x00009c0001f57983 */ /* 0x000ee20000300800 */
[----:B------:R-:W-:-:S03]  /*139f0*/  IMAD.MOV.U32 R106, RZ, RZ, R98 ;  /* 0x000000ffff6a7224 */ /* 0x000fc600078e0062 */
[----:B------:R-:W3:Y:S01]  /*13a00*/  LDL.LU R246, [R1+0x98] ;  /* 0x0000980001f67983 */ /* 0x000ee20000300800 */
[----:B------:R-:W-:-:S03]  /*13a10*/  MOV R98, R247 ;  /* 0x000000f700627202 */ /* 0x000fc60000000f00 */
[----:B------:R-:W4:Y:S01]  /*13a20*/  LDL.LU R247, [R1+0x94] ;  /* 0x0000940001f77983 */ /* 0x000f220000300800 */
[C---:B------:R-:W-:Y:S08]  /*13a30*/  HMMA.16816.F32.BF16 R196, R4.reuse, R16, R172 ;  /* 0x0000001004c4723c */ /* 0x040ff000000418ac */
[-C--:B------:R-:W-:Y:S08]  /*13a40*/  HMMA.16816.F32.BF16 R200, R4, R18.reuse, R200 ;  /* 0x0000001204c8723c */ /* 0x080ff000000418c8 */
[----:B------:R-:W-:Y:S01]  /*13a50*/  HMMA.16816.F32.BF16 R228, R8, R18, R28 ;  /* 0x0000001208e4723c */ /* 0x000fe2000004181c */
[----:B------:R-:W1:Y:S04]  /*13a60*/  LDSM.16.MT88.4 R16, [R236+0x3100] ;  /* 0x00310000ec10783b */ /* 0x000e680000004200 */
[----:B------:R-:W1:Y:S01]  /*13a70*/  LDSM.16.MT88.4 R28, [R235+0x3100] ;  /* 0x00310000eb1c783b */ /* 0x000e620000004200 */
[----:B------:R-:W-:Y:S01]  /*13a80*/  MOV R55, R107 ;  /* 0x0000006b00377202 */ /* 0x000fe20000000f00 */
[----:B------:R-:W-:Y:S01]  /*13a90*/  IMAD.MOV.U32 R107, RZ, RZ, R99 ;  /* 0x000000ffff6b7224 */ /* 0x000fe200078e0063 */
[----:B------:R-:W-:Y:S01]  /*13aa0*/  MOV R110, R94 ;  /* 0x0000005e006e7202 */ /* 0x000fe20000000f00 */
        /* <DEDUP_REMOVED lines=8> */
[C---:B--2---:R-:W-:Y:S01]  /*13b30*/  HMMA.16816.F32.BF16 R52, R4.reuse, R24, R52 ;  /* 0x000000180434723c */ /* 0x044fe20000041834 */
        /* <DEDUP_REMOVED lines=22> */
[C---:B------:R-:W-:Y:S01]  /*13ca0*/  HMMA.16816.F32.BF16 R104, R4.reuse, R16, R104 ;  /* 0x000000100468723c */ /* 0x040fe20000041868 */
[----:B------:R-:W-:Y:S01]  /*13cb0*/  IMAD.MOV.U32 R95, RZ, RZ, R76 ;  /* 0x000000ffff5f7224 */ /* 0x000fe200078e004c */
[----:B------:R2:W5:Y:S01]  /*13cc0*/  LDL.LU R249, [R1+0x88] ;  /* 0x0000880001f97983 */ /* 0x0005620000300800 */
[----:B------:R-:W-:Y:S02]  /*13cd0*/  IMAD.MOV.U32 R94, RZ, RZ, R87 ;  /* 0x000000ffff5e7224 */ /* 0x000fe400078e0057 */
[----:B------:R-:W-:Y:S01]  /*13ce0*/  IMAD.MOV.U32 R131, RZ, RZ, R67 ;  /* 0x000000ffff837224 */ /* 0x000fe200078e0043 */
[----:B------:R-:W-:Y:S01]  /*13cf0*/  MOV R174, R136 ;  /* 0x0000008800ae7202 */ /* 0x000fe20000000f00 */
[----:B------:R-:W-:Y:S01]  /*13d00*/  IMAD.MOV.U32 R66, RZ, RZ, R78 ;  /* 0x000000ffff427224 */ /* 0x000fe200078e004e */
[----:B------:R-:W-:Y:S01]  /*13d10*/  HMMA.16816.F32.BF16 R120, R4, R28, R120 ;  /* 0x0000001c0478723c */ /* 0x000fe20000041878 */
[----:B------:R-:W-:Y:S01]  /*13d20*/  IMAD.MOV.U32 R173, RZ, RZ, R172 ;  /* 0x000000ffffad7224 */ /* 0x000fe200078e00ac */
[----:B------:R2:W5:Y:S01]  /*13d30*/  LDL.LU R248, [R1+0x84] ;  /* 0x0000840001f87983 */ /* 0x0005620000300800 */
        /* <DEDUP_REMOVED lines=9> */
[----:B------:R-:W-:Y:S02]  /*13dd0*/  IMAD.MOV.U32 R172, RZ, RZ, R78 ;  /* 0x000000ffffac7224 */ /* 0x000fe400078e004e */
[----:B------:R-:W-:Y:S02]  /*13de0*/  IMAD.MOV.U32 R67, RZ, RZ, R79 ;  /* 0x000000ffff437224 */ /* 0x000fe400078e004f */
[----:B------:R-:W-:Y:S01]  /*13df0*/  IMAD.MOV.U32 R130, RZ, RZ, R173 ;  /* 0x000000ffff827224 */ /* 0x000fe200078e00ad */
[----:B------:R-:W-:Y:S01]  /*13e00*/  MOV R129, R110 ;  /* 0x0000006e00817202 */ /* 0x000fe20000000f00 */
[----:B------:R-:W-:-:S02]  /*13e10*/  IMAD.MOV.U32 R173, RZ, RZ, R66 ;  /* 0x000000ffffad7224 */ /* 0x000fc400078e0042 */
[----:B------:R-:W-:Y:S01]  /*13e20*/  IMAD.MOV.U32 R156, RZ, RZ, R238 ;  /* 0x000000ffff9c7224 */ /* 0x000fe200078e00ee */
[C---:B------:R-:W-:Y:S08]  /*13e30*/  HMMA.16816.F32.BF16 R48, R8.reuse, R18, R48 ;  /* 0x000000120830723c */ /* 0x040ff00000041830 */
[----:B------:R-:W-:Y:S01]  /*13e40*/  HMMA.16816.F32.BF16 R44, R8, R30, R44 ;  /* 0x0000001e082c723c */ /* 0x000fe2000004182c */
[----:B---3--:R-:W-:Y:S01]  /*13e50*/  IMAD.MOV.U32 R97, RZ, RZ, R246 ;  /* 0x000000ffff617224 */ /* 0x008fe200078e00f6 */
[----:B------:R-:W-:-:S03]  /*13e60*/  MOV R77, R245 ;  /* 0x000000f5004d7202 */ /* 0x000fc60000000f00 */
[----:B------:R-:W-:Y:S02]  /*13e70*/  IMAD.MOV.U32 R76, RZ, RZ, R97 ;  /* 0x000000ffff4c7224 */ /* 0x000fe400078e0061 */
[----:B----4-:R-:W-:Y:S02]  /*13e80*/  IMAD.MOV.U32 R96, RZ, RZ, R247 ;  /* 0x000000ffff607224 */ /* 0x010fe400078e00f7 */
[----:B------:R-:W-:Y:S01]  /*13e90*/  IMAD.MOV.U32 R97, RZ, RZ, R244 ;  /* 0x000000ffff617224 */ /* 0x000fe200078e00f4 */
[----:B------:R-:W-:Y:S01]  /*13ea0*/  MOV R94, R76 ;  /* 0x0000004c005e7202 */ /* 0x000fe20000000f00 */
[----:B------:R-:W-:Y:S01]  /*13eb0*/  IMAD.MOV.U32 R87, RZ, RZ, R96 ;  /* 0x000000ffff577224 */ /* 0x000fe200078e0060 */
[----:B------:R2:W5:Y:S01]  /*13ec0*/  LDL.LU R247, [R1+0x80] ;  /* 0x0000800001f77983 */ /* 0x0005620000300800 */
[----:B------:R-:W-:Y:S02]  /*13ed0*/  IMAD.MOV.U32 R95, RZ, RZ, R77 ;  /* 0x000000ffff5f7224 */ /* 0x000fe400078e004d */
        /* <DEDUP_REMOVED lines=8> */
[----:B------:R-:W-:Y:S01]  /*13f60*/  IMAD.MOV.U32 R157, RZ, RZ, R77 ;  /* 0x000000ffff9d7224 */ /* 0x000fe200078e004d */
[----:B------:R-:W-:Y:S01]  /*13f70*/  MOV R215, R95 ;  /* 0x0000005f00d77202 */ /* 0x000fe20000000f00 */
[----:B------:R-:W-:Y:S01]  /*13f80*/  HMMA.16816.F32.BF16 R76, R4, R26, R224 ;  /* 0x0000001a044c723c */ /* 0x000fe200000418e0 */
        /* <DEDUP_REMOVED lines=10> */
[C---:B------:R-:W-:Y:S01]  /*14030*/  HMMA.16816.F32.BF16 R92, R4.reuse, R22, R220 ;  /* 0x00000016045c723c */ /* 0x040fe200000418dc */
[----:B------:R-:W-:Y:S01]  /*14040*/  IMAD.MOV.U32 R97, RZ, RZ, R239 ;  /* 0x000000ffff617224 */ /* 0x000fe200078e00ef */
[----:B------:R2:W5:Y:S04]  /*14050*/  LDL.LU R244, [R1+0x74] ;  /* 0x0000740001f47983 */ /* 0x0005680000300800 */
[----:B------:R2:W5:Y:S01]  /*14060*/  LDL.LU R243, [R1+0x70] ;  /* 0x0000700001f37983 */ /* 0x0005620000300800 */
[----:B------:R-:W-:Y:S01]  /*14070*/  MOV R221, R109 ;  /* 0x0000006d00dd7202 */ /* 0x000fe20000000f00 */
[----:B------:R-:W-:Y:S01]  /*14080*/  IMAD.MOV.U32 R222, RZ, RZ, R84 ;  /* 0x000000ffffde7224 */ /* 0x000fe200078e0054 */
[C---:B------:R-:W-:Y:S01]  /*14090*/  HMMA.16816.F32.BF16 R108, R4.reuse, R18, R216 ;  /* 0x00000012046c723c */ /* 0x040fe200000418d8 */
[----:B------:R-:W-:Y:S01]  /*140a0*/  IMAD.MOV.U32 R223, RZ, RZ, R85 ;  /* 0x000000ffffdf7224 */ /* 0x000fe200078e0055 */
[----:B------:R2:W5:Y:S04]  /*140b0*/  LDL.LU R242, [R1+0x6c] ;  /* 0x00006c0001f27983 */ /* 0x0005680000300800 */
[----:B------:R2:W5:Y:S02]  /*140c0*/  LDL.LU R241, [R1+0x68] ;  /* 0x0000680001f17983 */ /* 0x0005640000300800 */
[----:B------:R-:W-:Y:S02]  /*140d0*/  HMMA.16816.F32.BF16 R84, R4, R30, R208 ;  /* 0x0000001e0454723c */ /* 0x000fe400000418d0 */
[----:B------:R2:W5:Y:S04]  /*140e0*/  LDL.LU R240, [R1+0x64] ;  /* 0x0000640001f07983 */ /* 0x0005680000300800 */
[----:B------:R2:W5:Y:S01]  /*140f0*/  LDL.LU R239, [R1+0x60] ;  /* 0x0000600001ef7983 */ /* 0x0005620000300800 */
[----:B------:R-:W-:Y:S01]  /*14100*/  FFMA.FTZ R4, R195, c[0x0][0x2d0], -R3 ;  /* 0x0000b400c3047a23 */ /* 0x000fe20000010803 */
[----:B------:R-:W-:Y:S01]  /*14110*/  MOV R7, R225 ;  /* 0x000000e100077202 */ /* 0x000fe20000000f00 */
[----:B------:R-:W-:Y:S01]  /*14120*/  IMAD.MOV.U32 R6, RZ, RZ, R226 ;  /* 0x000000ffff067224 */ /* 0x000fe200078e00e2 */
[----:B------:R-:W-:Y:S01]  /*14130*/  MOV R5, R227 ;  /* 0x000000e300057202 */ /* 0x000fe20000000f00 */
[C---:B------:R-:W-:Y:S01]  /*14140*/  HMMA.16816.F32.BF16 R216, R8.reuse, R20, R112 ;  /* 0x0000001408d8723c */ /* 0x040fe20000041870 */
[----:B------:R2:W5:Y:S07]  /*14150*/  LDL.LU R238, [R1+0x5c] ;  /* 0x00005c0001ee7983 */ /* 0x00056e0000300800 */
[----:B------:R-:W-:Y:S01]  /*14160*/  HMMA.16816.F32.BF16 R224, R8, R24, R124 ;  /* 0x0000001808e0723c */ /* 0x000fe2000004187c */
[----:B------:R1:W-:Y:S06]  /*14170*/  MUFU.EX2 R24, R4 ;  /* 0x0000000400187308 */ /* 0x0003ec0000000800 */
[----:B------:R-:W-:Y:S01]  /*14180*/  IMAD.MOV.U32 R127, RZ, RZ, R221 ;  /* 0x000000ffff7f7224 */ /* 0x000fe200078e00dd */
[----:B------:R-:W-:Y:S01]  /*14190*/  MOV R126, R222 ;  /* 0x000000de007e7202 */ /* 0x000fe20000000f00 */
[----:B------:R-:W-:-:S02]  /*141a0*/  IMAD.MOV.U32 R125, RZ, RZ, R223 ;  /* 0x000000ffff7d7224 */ /* 0x000fc400078e00df */
[----:B-1----:R-:W-:-:S04]  /*141b0*/  FFMA.FTZ R4, R193, c[0x0][0x2d0], -R3 ;  /* 0x0000b400c1047a23 */ /* 0x002fc80000010803 */
[----:B------:R1:W3:Y:S01]  /*141c0*/  MUFU.EX2 R25, R4 ;  /* 0x0000000400197308 */ /* 0x0002e20000000800 */
[----:B------:R-:W-:Y:S01]  /*141d0*/  HMMA.16816.F32.BF16 R220, R8, R26, R72 ;  /* 0x0000001a08dc723c */ /* 0x000fe20000041848 */
[----:B------:R-:W-:Y:S01]  /*141e0*/  MOV R124, R212 ;  /* 0x000000d4007c7202 */ /* 0x000fe20000000f00 */
[--C-:B-1----:R-:W-:Y:S02]  /*141f0*/  FFMA.FTZ R4, R191, c[0x0][0x2d0], -R3.reuse ;  /* 0x0000b400bf047a23 */ /* 0x102fe40000010803 */
[----:B------:R-:W-:-:S04]  /*14200*/  FFMA.FTZ R3, R194, c[0x0][0x2d0], -R3 ;  /* 0x0000b400c2037a23 */ /* 0x000fc80000010803 */
[----:B------:R1:W-:Y:S01]  /*14210*/  MUFU.EX2 R26, R3 ;  /* 0x00000003001a7308 */ /* 0x0003e20000000800 */
[----:B------:R-:W-:Y:S01]  /*14220*/  IMAD.MOV.U32 R73, RZ, RZ, R213 ;  /* 0x000000ffff497224 */ /* 0x000fe200078e00d5 */
[----:B------:R-:W-:Y:S01]  /*14230*/  MOV R74, R214 ;  /* 0x000000d6004a7202 */ /* 0x000fe20000000f00 */
[----:B------:R-:W-:Y:S02]  /*14240*/  IMAD.MOV.U32 R75, RZ, RZ, R215 ;  /* 0x000000ffff4b7224 */ /* 0x000fe400078e00d7 */
[----:B------:R-:W-:Y:S01]  /*14250*/  HMMA.16816.F32.BF16 R212, R8, R22, R68 ;  /* 0x0000001608d4723c */ /* 0x000fe20000041844 */
[----:B-1----:R-:W-:-:S04]  /*14260*/  FFMA.FTZ R3, R252, c[0x0][0x2d0], -R0 ;  /* 0x0000b400fc037a23 */ /* 0x002fc80000010800 */
[----:B------:R1:W-:Y:S03]  /*14270*/  MUFU.EX2 R20, R3 ;  /* 0x0000000300147308 */ /* 0x0003e60000000800 */
[----:B------:R-:W-:Y:S01]  /*14280*/  HMMA.16816.F32.BF16 R208, R8, R16, R116 ;  /* 0x0000001008d0723c */ /* 0x000fe20000041874 */
[----:B-1----:R-:W-:-:S04]  /*14290*/  FFMA.FTZ R3, R190, c[0x0][0x2d0], -R0 ;  /* 0x0000b400be037a23 */ /* 0x002fc80000010800 */
[----:B------:R1:W4:Y:S02]  /*142a0*/  MUFU.EX2 R22, R3 ;  /* 0x0000000300167308 */ /* 0x0003240000000800 */
[--C-:B-1----:R-:W-:Y:S02]  /*142b0*/  FFMA.FTZ R3, R189, c[0x0][0x2d0], -R0.reuse ;  /* 0x0000b400bd037a23 */ /* 0x102fe40000010800 */
[----:B------:R-:W-:-:S04]  /*142c0*/  FFMA.FTZ R0, R188, c[0x0][0x2d0], -R0 ;  /* 0x0000b400bc007a23 */ /* 0x000fc80000010800 */
[----:B------:R-:W-:Y:S01]  /*142d0*/  MUFU.EX2 R23, R3 ;  /* 0x0000000300177308 */ /* 0x000fe20000000800 */
[----:B------:R-:W-:Y:S07]  /*142e0*/  HMMA.16816.F32.BF16 R116, R8, R28, R204 ;  /* 0x0000001c0874723c */ /* 0x000fee00000418cc */
[----:B------:R-:W1:Y:S01]  /*142f0*/  MUFU.EX2 R27, R4 ;  /* 0x00000004001b7308 */ /* 0x000e620000000800 */
[----:B------:R-:W-:Y:S01]  /*14300*/  IMAD.MOV.U32 R194, RZ, RZ, R81 ;  /* 0x000000ffffc27224 */ /* 0x000fe200078e0051 */
[----:B------:R-:W-:Y:S01]  /*14310*/  MOV R195, R80 ;  /* 0x0000005000c37202 */ /* 0x000fe20000000f00 */
[----:B------:R-:W-:Y:S05]  /*14320*/  LDSM.16.MT88.4 R188, [R236+0x1900] ;  /* 0x00190000ecbc783b */ /* 0x000fea0000004200 */
[----:B------:R1:W-:Y:S01]  /*14330*/  MUFU.EX2 R21, R0 ;  /* 0x0000000000157308 */ /* 0x0003e20000000800 */
[----:B------:R-:W-:-:S02]  /*14340*/  FADD.FTZ R9, R192, R15 ;  /* 0x0000000fc0097221 */ /* 0x000fc40000010000 */
[----:B------:R-:W-:Y:S01]  /*14350*/  FADD.FTZ R8, R101, R100 ;  /* 0x0000006465087221 */ /* 0x000fe20000010000 */
[----:B------:R-:W-:Y:S01]  /*14360*/  MOV R10, R99 ;  /* 0x00000063000a7202 */ /* 0x000fe20000000f00 */
[----:B------:R-:W-:Y:S01]  /*14370*/  LDSM.16.MT88.4 R204, [R235+0x1900] ;  /* 0x00190000ebcc783b */ /* 0x000fe20000004200 */
[----:B-1----:R-:W-:Y:S01]  /*14380*/  FFMA.FTZ R0, R73, c[0x0][0x2d0], -R13 ;  /* 0x0000b40049007a23 */ /* 0x002fe2000001080d */
[----:B------:R-:W-:Y:S01]  /*14390*/  MOV R73, R74 ;  /* 0x0000004a00497202 */ /* 0x000fe20000000f00 */
[----:B------:R-:W-:Y:S01]  /*143a0*/  IMAD.MOV.U32 R74, RZ, RZ, R75 ;  /* 0x000000ffff4a7224 */ /* 0x000fe200078e004b */
[----:B------:R-:W-:Y:S01]  /*143b0*/  MOV R75, R124 ;  /* 0x0000007c004b7202 */ /* 0x000fe20000000f00 */
[----:B------:R-:W-:Y:S01]  /*143c0*/  IMAD.MOV.U32 R124, RZ, RZ, R125 ;  /* 0x000000ffff7c7224 */ /* 0x000fe200078e007d */
[----:B------:R-:W-:Y:S01]  /*143d0*/  MOV R125, R126 ;  /* 0x0000007e007d7202 */ /* 0x000fe20000000f00 */
[----:B------:R1:W-:Y:S01]  /*143e0*/  MUFU.EX2 R17, R0 ;  /* 0x0000000000117308 */ /* 0x0003e20000000800 */
        /* <DEDUP_REMOVED lines=8> */
[----:B-1----:R-:W-:Y:S01]  /*14470*/  FFMA.FTZ R0, R73, c[0x0][0x2d0], -R13 ;  /* 0x0000b40049007a23 */ /* 0x002fe2000001080d */
[----:B------:R-:W-:Y:S01]  /*14480*/  MOV R73, R74 ;  /* 0x0000004a00497202 */ /* 0x000fe20000000f00 */
[----:B------:R-:W-:Y:S01]  /*14490*/  IMAD.MOV.U32 R74, RZ, RZ, R75 ;  /* 0x000000ffff4a7224 */ /* 0x000fe200078e004b */
[----:B------:R-:W-:Y:S01]  /*144a0*/  MOV R75, R124 ;  /* 0x0000007c004b7202 */ /* 0x000fe20000000f00 */
[----:B------:R-:W-:Y:S01]  /*144b0*/  IMAD.MOV.U32 R124, RZ, RZ, R125 ;  /* 0x000000ffff7c7224 */ /* 0x000fe200078e007d */
[----:B------:R-:W-:Y:S01]  /*144c0*/  MOV R125, R126 ;  /* 0x0000007e007d7202 */ /* 0x000fe20000000f00 */
[----:B------:R-:W-:Y:S01]  /*144d0*/  IMAD.MOV.U32 R126, RZ, RZ, R5 ;  /* 0x000000ffff7e7224 */ /* 0x000fe200078e0005 */
[----:B------:R1:W1:Y:S01]  /*144e0*/  MUFU.EX2 R18, R0 ;  /* 0x0000000000127308 */ /* 0x0002620000000800 */
        /* <DEDUP_REMOVED lines=8> */
[----:B------:R-:W-:Y:S02]  /*14570*/  IMAD.MOV.U32 R158, RZ, RZ, R159 ;  /* 0x000000ffff9e7224 */ /* 0x000fe400078e009f */
[----:B-1----:R-:W-:Y:S02]  /*14580*/  FFMA.FTZ R0, R73, c[0x0][0x2d0], -R13 ;  /* 0x0000b40049007a23 */ /* 0x002fe4000001080d */
        /* <DEDUP_REMOVED lines=12> */
[----:B------:R1:W-:Y:S01]  /*14650*/  MUFU.EX2 R19, R0 ;  /* 0x0000000000137308 */ /* 0x0003e20000000800 */
[----:B------:R-:W-:Y:S01]  /*14660*/  MOV R157, R158 ;  /* 0x0000009e009d7202 */ /* 0x000fe20000000f00 */
[----:B------:R-:W-:Y:S01]  /*14670*/  IMAD.MOV.U32 R158, RZ, RZ, R159 ;  /* 0x000000ffff9e7224 */ /* 0x000fe200078e009f */
[----:B------:R-:W-:-:S02]  /*14680*/  MOV R159, R129 ;  /* 0x00000081009f7202 */ /* 0x000fc40000000f00 */
[----:B------:R-:W-:Y:S02]  /*14690*/  MOV R114, R74 ;  /* 0x0000004a00727202 */ /* 0x000fe40000000f00 */
[----:B------:R-:W-:Y:S01]  /*146a0*/  MOV R130, R131 ;  /* 0x0000008300827202 */ /* 0x000fe20000000f00 */
[----:B------:R-:W-:Y:S01]  /*146b0*/  IMAD.MOV.U32 R131, RZ, RZ, R173 ;  /* 0x000000ffff837224 */ /* 0x000fe200078e00ad */
[----:B------:R-:W-:Y:S01]  /*146c0*/  MOV R173, R232 ;  /* 0x000000e800ad7202 */ /* 0x000fe20000000f00 */
[----:B------:R-:W-:Y:S01]  /*146d0*/  IMAD.MOV.U32 R115, RZ, RZ, R75 ;  /* 0x000000ffff737224 */ /* 0x000fe200078e004b */
[----:B------:R-:W-:Y:S01]  /*146e0*/  MOV R72, R124 ;  /* 0x0000007c00487202 */ /* 0x000fe20000000f00 */
[----:B------:R-:W-:Y:S02]  /*146f0*/  IMAD.MOV.U32 R124, RZ, RZ, R5 ;  /* 0x000000ffff7c7224 */ /* 0x000fe400078e0005 */
[----:B-1----:R-:W-:Y:S01]  /*14700*/  FFMA.FTZ R0, R73, c[0x0][0x2d0], -R13 ;  /* 0x0000b40049007a23 */ /* 0x002fe2000001080d */
[----:B------:R-:W-:Y:S01]  /*14710*/  MOV R73, R6 ;  /* 0x0000000600497202 */ /* 0x000fe20000000f00 */
[----:B------:R-:W-:Y:S01]  /*14720*/  IMAD.MOV.U32 R74, RZ, RZ, R7 ;  /* 0x000000ffff4a7224 */ /* 0x000fe200078e0007 */
[----:B------:R-:W-:Y:S01]  /*14730*/  MOV R75, R156 ;  /* 0x0000009c004b7202 */ /* 0x000fe20000000f00 */
[----:B------:R1:W-:Y:S01]  /*14740*/  MUFU.EX2 R16, R0 ;  /* 0x0000000000107308 */ /* 0x0003e20000000800 */
[----:B------:R-:W-:Y:S01]  /*14750*/  IMAD.MOV.U32 R5, RZ, RZ, R157 ;  /* 0x000000ffff057224 */ /* 0x000fe200078e009d */
[----:B------:R-:W-:Y:S01]  /*14760*/  MOV R6, R158 ;  /* 0x0000009e00067202 */ /* 0x000fe20000000f00 */
[----:B------:R-:W-:-:S02]  /*14770*/  IMAD.MOV.U32 R7, RZ, RZ, R159 ;  /* 0x000000ffff077224 */ /* 0x000fc400078e009f */
[----:B------:R-:W-:Y:S01]  /*14780*/  IMAD.MOV.U32 R129, RZ, RZ, R130 ;  /* 0x000000ffff817224 */ /* 0x000fe200078e0082 */
[----:B------:R-:W2:Y:S01]  /*14790*/  LDSM.16.MT88.4 R156, [R233+0x1900] ;  /* 0x00190000e99c783b */ /* 0x000ea20000004200 */
[----:B------:R-:W-:Y:S01]  /*147a0*/  MOV R130, R131 ;  /* 0x0000008300827202 */ /* 0x000fe20000000f00 */
[----:B------:R-:W-:Y:S01]  /*147b0*/  IMAD.MOV.U32 R131, RZ, RZ, R173 ;  /* 0x000000ffff837224 */ /* 0x000fe200078e00ad */
[----:B------:R-:W-:Y:S01]  /*147c0*/  MOV R173, R174 ;  /* 0x000000ae00ad7202 */ /* 0x000fe20000000f00 */
[----:B------:R-:W-:Y:S02]  /*147d0*/  IMAD.MOV.U32 R174, RZ, RZ, R132 ;  /* 0x000000ffffae7224 */ /* 0x000fe400078e0084 */
[----:B-1----:R-:W-:-:S04]  /*147e0*/  FFMA.FTZ R0, R114, c[0x0][0x2d0], -R12 ;  /* 0x0000b40072007a23 */ /* 0x002fc8000001080c */
[----:B------:R1:W-:Y:S01]  /*147f0*/  MUFU.EX2 R13, R0 ;  /* 0x00000000000d7308 */ /* 0x0003e20000000800 */
[----:B------:R-:W-:Y:S02]  /*14800*/  IMAD.MOV.U32 R112, RZ, RZ, R72 ;  /* 0x000000ffff707224 */ /* 0x000fe400078e0048 */
[----:B------:R-:W-:Y:S01]  /*14810*/  FFMA.FTZ R3, R115, c[0x0][0x2d0], -R12 ;  /* 0x0000b40073037a23 */ /* 0x000fe2000001080c */
[----:B------:R-:W-:Y:S01]  /*14820*/  MOV R115, R75 ;  /* 0x0000004b00737202 */ /* 0x000fe20000000f00 */
[----:B------:R-:W-:Y:S02]  /*14830*/  IMAD.MOV.U32 R114, RZ, RZ, R74 ;  /* 0x000000ffff727224 */ /* 0x000fe400078e004a */
[----:B-1----:R-:W-:Y:S01]  /*14840*/  FFMA.FTZ R0, R129, c[0x0][0x2d0], -R12 ;  /* 0x0000b40081007a23 */ /* 0x002fe2000001080c */
[----:B------:R-:W-:Y:S01]  /*14850*/  MOV R129, R130 ;  /* 0x0000008200817202 */ /* 0x000fe20000000f00 */
[----:B------:R-:W-:Y:S01]  /*14860*/  IMAD.MOV.U32 R130, RZ, RZ, R131 ;  /* 0x000000ffff827224 */ /* 0x000fe200078e0083 */
[----:B------:R-:W-:Y:S01]  /*14870*/  MOV R131, R173 ;  /* 0x000000ad00837202 */ /* 0x000fe20000000f00 */
[----:B------:R-:W-:Y:S01]  /*14880*/  IMAD.MOV.U32 R173, RZ, RZ, R174 ;  /* 0x000000ffffad7224 */ /* 0x000fe200078e00ae */
[----:B------:R-:W-:Y:S01]  /*14890*/  MOV R174, R67 ;  /* 0x0000004300ae7202 */ /* 0x000fe20000000f00 */
[----:B------:R-:W-:Y:S01]  /*148a0*/  IMAD.MOV.U32 R67, RZ, RZ, R172 ;  /* 0x000000ffff437224 */ /* 0x000fe200078e00ac */
[----:B------:R-:W-:-:S02]  /*148b0*/  MOV R172, R14 ;  /* 0x0000000e00ac7202 */ /* 0x000fc40000000f00 */
[----:B------:R1:W1:Y:S01]  /*148c0*/  MUFU.EX2 R14, R0 ;  /* 0x00000000000e7308 */ /* 0x0002620000000800 */
        /* <DEDUP_REMOVED lines=12> */
[----:B------:R1:W-:Y:S01]  /*14990*/  MUFU.EX2 R12, R3 ;  /* 0x00000003000c7308 */ /* 0x0003e20000000800 */
[----:B------:R-:W-:Y:S01]  /*149a0*/  MOV R113, R73 ;  /* 0x0000004900717202 */ /* 0x000fe20000000f00 */
[----:B------:R-:W-:Y:S01]  /*149b0*/  IMAD.MOV.U32 R73, RZ, RZ, R129 ;  /* 0x000000ffff497224 */ /* 0x000fe200078e0081 */
[----:B------:R-:W-:Y:S01]  /*149c0*/  MOV R114, R82 ;  /* 0x0000005200727202 */ /* 0x000fe20000000f00 */
[----:B------:R-:W-:Y:S01]  /*149d0*/  IMAD.MOV.U32 R71, RZ, RZ, R115 ;  /* 0x000000ffff477224 */ /* 0x000fe200078e0073 */
[----:B------:R-:W-:Y:S01]  /*149e0*/  MOV R130, R67 ;  /* 0x0000004300827202 */ /* 0x000fe20000000f00 */
[----:B------:R-:W-:Y:S01]  /*149f0*/  IMAD.MOV.U32 R30, RZ, RZ, R125 ;  /* 0x000000ffff1e7224 */ /* 0x000fe200078e007d */
[----:B------:R-:W-:Y:S01]  /*14a00*/  MOV R31, R124 ;  /* 0x0000007c001f7202 */ /* 0x000fe20000000f00 */
[----:B------:R2:W2:Y:S01]  /*14a10*/  MUFU.EX2 R15, R0 ;  /* 0x00000000000f7308 */ /* 0x0004a20000000800 */
[----:B------:R-:W-:Y:S01]  /*14a20*/  IMAD.MOV.U32 R82, RZ, RZ, R83 ;  /* 0x000000ffff527224 */ /* 0x000fe200078e0053 */
[----:B------:R-:W-:Y:S01]  /*14a30*/  MOV R131, R175 ;  /* 0x000000af00837202 */ /* 0x000fe20000000f00 */
[----:B------:R-:W-:Y:S01]  /*14a40*/  IMAD.MOV.U32 R129, RZ, RZ, R174 ;  /* 0x000000ffff817224 */ /* 0x000fe200078e00ae */
[----:B------:R-:W-:Y:S01]  /*14a50*/  MOV R83, R128 ;  /* 0x0000008000537202 */ /* 0x000fe20000000f00 */
[----:B------:R-:W-:Y:S01]  /*14a60*/  IMAD.MOV.U32 R67, RZ, RZ, R172 ;  /* 0x000000ffff437224 */ /* 0x000fe200078e00ac */
[----:B------:R-:W-:Y:S01]  /*14a70*/  MOV R100, R126 ;  /* 0x0000007e00647202 */ /* 0x000fe20000000f00 */
[----:B------:R-:W4:Y:S01]  /*14a80*/  LDSM.16.MT88.4 R172, [R234+0x1900] ;  /* 0x00190000eaac783b */ /* 0x000f220000004200 */
[----:B-1----:R-:W-:Y:S01]  /*14a90*/  IMAD.MOV.U32 R3, RZ, RZ, R82 ;  /* 0x000000ffff037224 */ /* 0x002fe200078e0052 */
[----:B------:R-:W-:Y:S01]  /*14aa0*/  MOV R112, R72 ;  /* 0x0000004800707202 */ /* 0x000fe20000000f00 */
[----:B------:R-:W-:Y:S01]  /*14ab0*/  IMAD.MOV.U32 R70, RZ, RZ, R113 ;  /* 0x000000ffff467224 */ /* 0x000fe200078e0071 */
[----:B------:R-:W-:Y:S01]  /*14ac0*/  MOV R72, R130 ;  /* 0x0000008200487202 */ /* 0x000fe20000000f00 */
[----:B------:R-:W-:-:S02]  /*14ad0*/  IMAD.MOV.U32 R113, RZ, RZ, R73 ;  /* 0x000000ffff717224 */ /* 0x000fc400078e0049 */
[----:B------:R-:W-:Y:S01]  /*14ae0*/  IMAD.MOV.U32 R101, RZ, RZ, R127 ;  /* 0x000000ffff657224 */ /* 0x000fe200078e007f */
[----:B------:R-:W-:Y:S01]  /*14af0*/  MOV R193, R7 ;  /* 0x0000000700c17202 */ /* 0x000fe20000000f00 */
[----:B------:R-:W-:Y:S01]  /*14b00*/  IMAD.MOV.U32 R192, RZ, RZ, R6 ;  /* 0x000000ffffc07224 */ /* 0x000fe200078e0006 */
[----:B--2---:R-:W-:Y:S01]  /*14b10*/  MOV R0, R83 ;  /* 0x0000005300007202 */ /* 0x004fe20000000f00 */
[----:B------:R1:W5:Y:S01]  /*14b20*/  LDL.LU R237, [R1+0x58] ;  /* 0x0000580001ed7983 */ /* 0x0003620000300800 */
[----:B------:R-:W-:-:S03]  /*14b30*/  IMAD.MOV.U32 R115, RZ, RZ, R129 ;  /* 0x000000ffff737224 */ /* 0x000fc600078e0081 */
[----:B------:R-:W2:Y:S01]  /*14b40*/  LDSM.16.MT88.4 R80, [R233+0x3900] ;  /* 0x00390000e950783b */ /* 0x000ea20000004200 */
[----:B------:R-:W-:Y:S01]  /*14b50*/  IMAD.MOV.U32 R73, RZ, RZ, R131 ;  /* 0x000000ffff497224 */ /* 0x000fe200078e0083 */
[----:B---3--:R-:W-:Y:S02]  /*14b60*/  F2FP.BF16.PACK_AB R128, R25, R24 ;  /* 0x000000181980723e */ /* 0x008fe400000010ff */
[----:B----4-:R-:W-:Y:S02]  /*14b70*/  F2FP.BF16.PACK_AB R129, R22, R20 ;  /* 0x000000141681723e */ /* 0x010fe400000010ff */
[----:B------:R-:W-:Y:S02]  /*14b80*/  F2FP.BF16.PACK_AB R130, R26, R27 ;  /* 0x0000001b1a82723e */ /* 0x000fe400000010ff */
[----:B------:R-:W-:Y:S02]  /*14b90*/  F2FP.BF16.PACK_AB R124, R18, R17 ;  /* 0x00000011127c723e */ /* 0x000fe400000010ff */
[----:B------:R-:W-:-:S02]  /*14ba0*/  F2FP.BF16.PACK_AB R125, R14, R13 ;  /* 0x0000000d0e7d723e */ /* 0x000fc400000010ff */
[----:B------:R-:W-:Y:S02]  /*14bb0*/  F2FP.BF16.PACK_AB R126, R16, R19 ;  /* 0x00000013107e723e */ /* 0x000fe400000010ff */
[----:B------:R-:W-:Y:S02]  /*14bc0*/  F2FP.BF16.PACK_AB R127, R15, R12 ;  /* 0x0000000c0f7f723e */ /* 0x000fe400000010ff */
[----:B------:R-:W-:Y:S01]  /*14bd0*/  MOV R29, R72 ;  /* 0x00000048001d7202 */ /* 0x000fe20000000f00 */
[----:B------:R-:W-:Y:S01]  /*14be0*/  FADD.FTZ R0, R0, R9 ;  /* 0x0000000900007221 */ /* 0x000fe20000010000 */
[----:B------:R-:W-:Y:S01]  /*14bf0*/  F2FP.BF16.PACK_AB R131, R21, R23 ;  /* 0x000000171583723e */ /* 0x000fe200000010ff */
[----:B------:R-:W-:Y:S01]  /*14c00*/  FADD.FTZ R11, R70, R69 ;  /* 0x00000045460b7221 */ /* 0x000fe20000010000 */
[----:B------:R-:W-:Y:S01]  /*14c10*/  MOV R68, R114 ;  /* 0x0000007200447202 */ /* 0x000fe20000000f00 */
[-C--:B------:R-:W-:Y:S01]  /*14c20*/  HMMA.16816.F32.BF16 R144, R124, R156.reuse, R144 ;  /* 0x0000009c7c90723c */ /* 0x080fe20000041890 */
[----:B------:R1:W5:Y:S07]  /*14c30*/  LDL.LU R232, [R1+0x54] ;  /* 0x0000540001e87983 */ /* 0x00036e0000300800 */
[----:B------:R-:W-:Y:S08]  /*14c40*/  HMMA.16816.F32.BF16 R148, R128, R156, R148 ;  /* 0x0000009c8094723c */ /* 0x000ff00000041894 */
[----:B------:R-:W-:Y:S01]  /*14c50*/  HMMA.16816.F32.BF16 R152, R124, R158, R152 ;  /* 0x0000009e7c98723c */ /* 0x000fe20000041898 */
[----:B------:R-:W-:-:S07]  /*14c60*/  IMAD.MOV.U32 R28, RZ, RZ, R73 ;  /* 0x000000ffff1c7224 */ /* 0x000fce00078e0049 */
[-C--:B------:R-:W-:Y:S08]  /*14c70*/  HMMA.16816.F32.BF16 R160, R128, R172.reuse, R160 ;  /* 0x000000ac80a0723c */ /* 0x080ff000000418a0 */
[C---:B------:R-:W-:Y:S08]  /*14c80*/  HMMA.16816.F32.BF16 R164, R124.reuse, R172, R164 ;  /* 0x000000ac7ca4723c */ /* 0x040ff000000418a4 */
[----:B------:R-:W-:Y:S08]  /*14c90*/  HMMA.16816.F32.BF16 R168, R124, R174, R168 ;  /* 0x000000ae7ca8723c */ /* 0x000ff000000418a8 */
[-C--:B------:R-:W-:Y:S08]  /*14ca0*/  HMMA.16816.F32.BF16 R176, R128, R188.reuse, R176 ;  /* 0x000000bc80b0723c */ /* 0x080ff000000418b0 */
[C---:B------:R-:W-:Y:S08]  /*14cb0*/  HMMA.16816.F32.BF16 R180, R124.reuse, R188, R180 ;  /* 0x000000bc7cb4723c */ /* 0x040ff000000418b4 */
[----:B------:R-:W-:Y:S01]  /*14cc0*/  HMMA.16816.F32.BF16 R184, R124, R190, R184 ;  /* 0x000000be7cb8723c */ /* 0x000fe200000418b8 */
[----:B------:R-:W-:Y:S01]  /*14cd0*/  MOV R70, R112 ;  /* 0x0000007000467202 */ /* 0x000fe20000000f00 */
[----:B------:R-:W-:Y:S01]  /*14ce0*/  IMAD.MOV.U32 R252, RZ, RZ, R115 ;  /* 0x000000fffffc7224 */ /* 0x000fe200078e0073 */
[----:B------:R1:W5:Y:S05]  /*14cf0*/  LDL.LU R132, [R1+0x50] ;  /* 0x0000500001847983 */ /* 0x00036a0000300800 */
[----:B------:R-:W-:Y:S07]  /*14d00*/  HMMA.16816.F32.BF16 R156, R128, R158, R40 ;  /* 0x0000009e809c723c */ /* 0x000fee0000041828 */
[----:B------:R-:W-:-:S02]  /*14d10*/  MOV R41, R5 ;  /* 0x0000000500297202 */ /* 0x000fc40000000f00 */
[----:B------:R-:W3:Y:S01]  /*14d20*/  LDSM.16.MT88.4 R4, [R235+0x3900] ;  /* 0x00390000eb04783b */ /* 0x000ee20000004200 */
[----:B------:R-:W-:Y:S01]  /*14d30*/  HMMA.16816.F32.BF16 R172, R128, R174, R36 ;  /* 0x000000ae80ac723c */ /* 0x000fe20000041824 */
[----:B------:R-:W-:Y:S01]  /*14d40*/  MOV R43, R74 ;  /* 0x0000004a002b7202 */ /* 0x000fe20000000f00 */
[----:B------:R-:W-:-:S05]  /*14d50*/  IMAD.MOV.U32 R42, RZ, RZ, R75 ;  /* 0x000000ffff2a7224 */ /* 0x000fca00078e004b */
[----:B------:R-:W-:Y:S01]  /*14d60*/  IMAD.MOV.U32 R38, RZ, RZ, R96 ;  /* 0x000000ffff267224 */ /* 0x000fe200078e0060 */
[----:B--2---:R-:W-:Y:S01]  /*14d70*/  HMMA.16816.F32.BF16 R72, R124, R80, R52 ;  /* 0x000000507c48723c */ /* 0x004fe20000041834 */
[----:B------:R-:W-:Y:S01]  /*14d80*/  MOV R39, R97 ;  /* 0x0000006100277202 */ /* 0x000fe20000000f00 */
[----:B------:R-:W-:Y:S01]  /*14d90*/  IMAD.MOV.U32 R40, RZ, RZ, R98 ;  /* 0x000000ffff287224 */ /* 0x000fe200078e0062 */
[----:B------:R-:W-:-:S05]  /*14da0*/  MOV R37, R100 ;  /* 0x0000006400257202 */ /* 0x000fca0000000f00 */
[----:B------:R-:W-:Y:S01]  /*14db0*/  HMMA.16816.F32.BF16 R188, R128, R190, R32 ;  /* 0x000000be80bc723c */ /* 0x000fe20000041820 */
[----:B------:R-:W-:Y:S01]  /*14dc0*/  IMAD.MOV.U32 R54, RZ, RZ, R38 ;  /* 0x000000ffff367224 */ /* 0x000fe200078e0026 */
[----:B------:R-:W-:Y:S01]  /*14dd0*/  MOV R55, R39 ;  /* 0x0000002700377202 */ /* 0x000fe20000000f00 */
[----:B------:R-:W-:Y:S01]  /*14de0*/  IMAD.MOV.U32 R36, RZ, RZ, R101 ;  /* 0x000000ffff247224 */ /* 0x000fe200078e0065 */
[----:B------:R-:W2:Y:S01]  /*14df0*/  LDSM.16.MT88.4 R96, [R234+0x3900] ;  /* 0x00390000ea60783b */ /* 0x000ea20000004200 */
[----:B------:R-:W-:Y:S02]  /*14e00*/  FADD.FTZ R3, R3, R54 ;  /* 0x0000003603037221 */ /* 0x000fe40000010000 */
[----:B------:R-:W-:Y:S01]  /*14e10*/  MOV R33, R41 ;  /* 0x0000002900217202 */ /* 0x000fe20000000f00 */
[----:B------:R-:W-:Y:S02]  /*14e20*/  IMAD.MOV.U32 R32, RZ, RZ, R40 ;  /* 0x000000ffff207224 */ /* 0x000fe400078e0028 */
[----:B------:R-:W-:-:S02]  /*14e30*/  FADD.FTZ R10, R10, R3 ;  /* 0x000000030a0a7221 */ /* 0x000fc40000010000 */
[----:B------:R-:W-:Y:S01]  /*14e40*/  FADD.FTZ R9, R33, R0 ;  /* 0x0000000021097221 */ /* 0x000fe20000010000 */
[----:B------:R-:W-:Y:S01]  /*14e50*/  MOV R35, R43 ;  /* 0x0000002b00237202 */ /* 0x000fe20000000f00 */
[----:B------:R-:W-:Y:S02]  /*14e60*/  IMAD.MOV.U32 R34, RZ, RZ, R42 ;  /* 0x000000ffff227224 */ /* 0x000fe400078e002a */
[----:B------:R-:W-:Y:S01]  /*14e70*/  FADD.FTZ R8, R55, R8 ;  /* 0x0000000837087221 */ /* 0x000fe20000010000 */
[----:B------:R-:W-:Y:S01]  /*14e80*/  MOV R41, R29 ;  /* 0x0000001d00297202 */ /* 0x000fe20000000f00 */
[----:B------:R-:W-:Y:S02]  /*14e90*/  IMAD.MOV.U32 R40, RZ, RZ, R28 ;  /* 0x000000ffff287224 */ /* 0x000fe400078e001c */
[----:B------:R-:W-:Y:S02]  /*14ea0*/  FADD.FTZ R11, R32, R11 ;  /* 0x0000000b200b7221 */ /* 0x000fe40000010000 */
[----:B------:R-:W-:Y:S01]  /*14eb0*/  FADD.FTZ R0, R36, R10 ;  /* 0x0000000a24007221 */ /* 0x000fe20000010000 */
[----:B---3--:R-:W-:Y:S01]  /*14ec0*/  HMMA.16816.F32.BF16 R120, R124, R4, R120 ;  /* 0x000000047c78723c */ /* 0x008fe20000041878 */
[----:B------:R-:W-:Y:S01]  /*14ed0*/  FADD.FTZ R9, R37, R9 ;  /* 0x0000000925097221 */ /* 0x000fe20000010000 */
[----:B------:R-:W-:Y:S01]  /*14ee0*/  MOV R39, R31 ;  /* 0x0000001f00277202 */ /* 0x000fe20000000f00 */
[----:B------:R-:W-:Y:S01]  /*14ef0*/  IMAD.MOV.U32 R38, RZ, RZ, R30 ;  /* 0x000000ffff267224 */ /* 0x000fe200078e001e */
[----:B------:R-:W-:Y:S01]  /*14f00*/  MOV R31, R70 ;  /* 0x00000046001f7202 */ /* 0x000fe20000000f00 */
[----:B------:R-:W-:-:S03]  /*14f10*/  IMAD.MOV.U32 R69, RZ, RZ, R113 ;  /* 0x000000ffff457224 */ /* 0x000fc600078e0071 */
[----:B------:R-:W-:Y:S01]  /*14f20*/  HMMA.16816.F32.BF16 R116, R128, R4, R116 ;  /* 0x000000048074723c */ /* 0x000fe20000041874 */
[----:B------:R-:W-:Y:S01]  /*14f30*/  FADD.FTZ R3, R35, R11 ;  /* 0x0000000b23037221 */ /* 0x000fe20000010000 */
[----:B------:R-:W3:Y:S01]  /*14f40*/  LDSM.16.MT88.4 R112, [R236+0x3900] ;  /* 0x00390000ec70783b */ /* 0x000ee20000004200 */
[----:B------:R-:W-:-:S04]  /*14f50*/  IMAD.MOV.U32 R42, RZ, RZ, R252 ;  /* 0x000000ffff2a7224 */ /* 0x000fc800078e00fc */
[----:B------:R-:W-:Y:S02]  /*14f60*/  FADD.FTZ R4, R34, R8 ;  /* 0x0000000822047221 */ /* 0x000fe40000010000 */
[----:B------:R-:W-:Y:S02]  /*14f70*/  FADD.FTZ R5, R40, R0 ;  /* 0x0000000028057221 */ /* 0x000fe40000010000 */
[----:B------:R-:W-:Y:S01]  /*14f80*/  FADD.FTZ R0, R41, R9 ;  /* 0x0000000929007221 */ /* 0x000fe20000010000 */
[----:B------:R-:W-:Y:S01]  /*14f90*/  MOV R43, R68 ;  /* 0x00000044002b7202 */ /* 0x000fe20000000f00 */
[----:B------:R-:W-:Y:S01]  /*14fa0*/  FADD.FTZ R8, R38, R4 ;  /* 0x0000000426087221 */ /* 0x000fe20000010000 */
[----:B------:R-:W-:Y:S01]  /*14fb0*/  MOV R29, R66 ;  /* 0x00000042001d7202 */ /* 0x000fe20000000f00 */
[----:B------:R-:W-:Y:S01]  /*14fc0*/  IMAD.MOV.U32 R30, RZ, RZ, R69 ;  /* 0x000000ffff1e7224 */ /* 0x000fe200078e0045 */
[----:B------:R-:W-:Y:S01]  /*14fd0*/  MOV R66, R102 ;  /* 0x0000006600427202 */ /* 0x000fe20000000f00 */
[----:B------:R-:W-:-:S02]  /*14fe0*/  FADD.FTZ R4, R39, R3 ;  /* 0x0000000327047221 */ /* 0x000fc40000010000 */
[----:B------:R-:W-:Y:S02]  /*14ff0*/  FADD.FTZ R0, R31, R0 ;  /* 0x000000001f007221 */ /* 0x000fe40000010000 */
[----:B------:R-:W-:Y:S02]  /*15000*/  IMAD.MOV.U32 R28, RZ, RZ, R71 ;  /* 0x000000ffff1c7224 */ /* 0x000fe400078e0047 */
[----:B------:R-:W-:Y:S02]  /*15010*/  FADD.FTZ R3, R42, R8 ;  /* 0x000000082a037221 */ /* 0x000fe40000010000 */
[----:B------:R-:W-:Y:S02]  /*15020*/  IMAD.MOV.U32 R252, RZ, RZ, R103 ;  /* 0x000000fffffc7224 */ /* 0x000fe400078e0067 */
        /* <DEDUP_REMOVED lines=40> */
[C---:B------:R-:W-:Y:S01]  /*152b0*/  HMMA.16816.F32.BF16 R76, R124.reuse, R82, R76 ;  /* 0x000000527c4c723c */ /* 0x040fe2000004184c */
[----:B------:R4:W-:Y:S07]  /*152c0*/  STL [R1+0x3c], R0 ;  /* 0x00003c0001007387 */ /* 0x0009ee0000100800 */
[C---:B--2---:R-:W-:Y:S08]  /*152d0*/  HMMA.16816.F32.BF16 R88, R124.reuse, R96, R88 ;  /* 0x000000607c58723c */ /* 0x044ff00000041858 */
[C---:B------:R-:W-:Y:S08]  /*152e0*/  HMMA.16816.F32.BF16 R92, R124.reuse, R98, R92 ;  /* 0x000000627c5c723c */ /* 0x040ff0000004185c */
[----:B---3--:R-:W-:Y:S01]  /*152f0*/  HMMA.16816.F32.BF16 R104, R124, R112, R104 ;  /* 0x000000707c68723c */ /* 0x008fe20000041868 */
[----:B----4-:R-:W-:-:S07]  /*15300*/  FADD.FTZ R0, R15, R5 ;  /* 0x000000050f007221 */ /* 0x010fce0000010000 */
        /* <DEDUP_REMOVED lines=19> */
[----:B------:R-:W2:Y:S04]  /*15440*/  LDL.LU R135, [R1+0x28] ;  /* 0x0000280001877983 */ /* 0x000ea80000300800 */
[----:B------:R-:W3:Y:S04]  /*15450*/  LDL R136, [R1+0x18] ;  /* 0x0000180001887983 */ /* 0x000ee80000100800 */
[----:B------:R-:W4:Y:S01]  /*15460*/  LDL.LU R67, [R1+0x4c] ;  /* 0x00004c0001437983 */ /* 0x000f220000300800 */
[----:B-----5:R-:W-:Y:S01]  /*15470*/  SHF.R.S32.HI R66, RZ, 0x1f, R132 ;  /* 0x0000001fff427819 */ /* 0x020fe20000011484 */
[C---:B-1----:R-:W-:Y:S01]  /*15480*/  IMAD.SHL.U32 R0, R132.reuse, 0x2, RZ ;  /* 0x0000000284007824 */ /* 0x042fe200078e00ff */
[----:B------:R-:W-:Y:S01]  /*15490*/  MOV R140, R137 ;  /* 0x00000089008c7202 */ /* 0x000fe20000000f00 */
[----:B------:R-:W-:Y:S01]  /*154a0*/  IMAD.MOV.U32 R141, RZ, RZ, R2 ;  /* 0x000000ffff8d7224 */ /* 0x000fe200078e0002 */
[----:B------:R-:W-:Y:S01]  /*154b0*/  SHF.L.U64.HI R3, R132, 0x1, R66 ;  /* 0x0000000184037819 */ /* 0x000fe20000010242 */
[----:B------:R-:W-:Y:S01]  /*154c0*/  IMAD.MOV.U32 R132, RZ, RZ, R138 ;  /* 0x000000ffff847224 */ /* 0x000fe200078e008a */
[----:B------:R-:W-:-:S02]  /*154d0*/  ULDC UR6, c[0x0][0x210] ;  /* 0x0000840000067ab9 */ /* 0x000fc40000000800 */
[----:B------:R-:W-:Y:S01]  /*154e0*/  ULDC UR4, c[0x0][0x1e8] ;  /* 0x00007a0000047ab9 */ /* 0x000fe20000000800 */
[----:B------:R-:W-:Y:S01]  /*154f0*/  STL [R1+0x14], R3 ;  /* 0x0000140301007387 */ /* 0x000fe20000100800 */
[----:B------:R-:W-:Y:S02]  /*15500*/  ULEA.HI.SX32 UR8, UR8, 0xfffffffe, 0x1a ;  /* 0xfffffffe08087891 */ /* 0x000fe4000f8fd23f */
[----:B------:R-:W-:Y:S01]  /*15510*/  UIMAD UR6, UR16, UR6, URZ ;  /* 0x00000006100672a4 */ /* 0x000fe2000f8e023f */
[----:B------:R2:W-:Y:S01]  /*15520*/  STL [R1+0x10], R0 ;  /* 0x0000100001007387 */ /* 0x0005e20000100800 */
[----:B------:R-:W-:Y:S02]  /*15530*/  UIMAD UR4, UR16, UR4, URZ ;  /* 0x00000004100472a4 */ /* 0x000fe4000f8e023f */
[----:B------:R-:W-:Y:S02]  /*15540*/  ULDC.64 UR20, c[0x0][0x118] ;  /* 0x0000460000147ab9 */ /* 0x000fe40000000a00 */
[----:B------:R-:W-:Y:S01]  /*15550*/  ULDC.64 UR14, c[0x0][0x118] ;  /* 0x00004600000e7ab9 */ /* 0x000fe20000000a00 */
[C---:B--2---:R-:W-:Y:S01]  /*15560*/  IMAD.SHL.U32 R0, R135.reuse, 0x2, RZ ;  /* 0x0000000287007824 */ /* 0x044fe200078e00ff */
[----:B----4-:R-:W-:-:S05]  /*15570*/  SHF.L.U64.HI R3, R135, 0x1, R67 ;  /* 0x0000000187037819 */ /* 0x010fca0000010243 */
[----:B------:R1:W-:Y:S04]  /*15580*/  STL [R1+0xc], R3 ;  /* 0x00000c0301007387 */ /* 0x0003e80000100800 */
[----:B------:R3:W-:Y:S01]  /*15590*/  STL [R1+0x8], R0 ;  /* 0x0000080001007387 */ /* 0x0007e20000100800 */
[----:B-1----:R-:W-:Y:S02]  /*155a0*/  MOV R3, R139 ;  /* 0x0000008b00037202 */ /* 0x002fe40000000f00 */
[----:B---3--:R-:W-:-:S05]  /*155b0*/  IADD3 R0, R136, 0x100, RZ ;  /* 0x0000010088007810 */ /* 0x008fca0007ffe0ff */
[----:B------:R1:W-:Y:S01]  /*155c0*/  STL [R1+0x4], R0 ;  /* 0x0000040001007387 */ /* 0x0003e20000100800 */
[----:B------:R-:W-:Y:S05]  /*155d0*/  BRA `(.L_x_906) ;  /* 0x0000046000007947 */ /* 0x000fea0003800000 */
.L_x_908:
[----:B------:R-:W2:Y:S01]  /*155e0*/  LDL R12, [R1+0x48] ;  /* 0x00004800010c7983 */ /* 0x000ea20000100800 */
[----:B------:R-:W-:Y:S01]  /*155f0*/  IMAD.MOV.U32 R2, RZ, RZ, c[0x0][0x2b8] ;  /* 0x0000ae00ff027624 */ /* 0x000fe200078e00ff */
[----:B------:R-:W-:Y:S01]  /*15600*/  ULEA UR7, UR8, UR19, 0x6 ;  /* 0x0000001308077291 */ /* 0x000fe2000f8e303f */
[----:B------:R-:W-:Y:S01]  /*15610*/  IMAD.MOV.U32 R7, RZ, RZ, RZ ;  /* 0x000000ffff077224 */ /* 0x000fe200078e00ff */
[----:B------:R-:W3:Y:S02]  /*15620*/  LDL R39, [R1+0x10] ;  /* 0x0000100001277983 */ /* 0x000ee40000100800 */
[----:B------:R-:W-:Y:S02]  /*15630*/  ISETP.NE.AND P3, PT, R2, 0x1, PT ;  /* 0x000000010200780c */ /* 0x000fe40003f65270 */
[----:B------:R-:W4:Y:S01]  /*15640*/  LDL R38, [R1+0x8] ;  /* 0x0000080001267983 */ /* 0x000f220000100800 */
[----:B------:R-:W-:Y:S03]  /*15650*/  IMAD.U32 R2, RZ, RZ, UR7 ;  /* 0x00000007ff027e24 */ /* 0x000fe6000f8e00ff */
        /* <DEDUP_REMOVED lines=42> */
[----:B------:R1:W-:Y:S03]  /*15900*/  LDGSTS.E.BYPASS.LTC128B.128 [R35+0x4100], [R8.64], !P5 ;  /* 0x0410000008237fae */ /* 0x0003e6000e901d4e */
[--C-:B--2---:R-:W-:Y:S01]  /*15910*/  IMAD.X R5, R13, 0x1, R37.reuse, P0 ;  /* 0x000000010d057824 */ /* 0x104fe200000e0625 */
[----:B------:R2:W-:Y:S01]  /*15920*/  LDGSTS.E.BYPASS.LTC128B.128 [R35+0x6100], [R6.64], !P4 ;  /* 0x0610000006237fae */ /* 0x0005e2000e101d4e */
[-C--:B------:R-:W-:Y:S02]  /*15930*/  IADD3 R12, P0, R12, R38.reuse, RZ ;  /* 0x000000260c0c7210 */ /* 0x080fe40007f1e0ff */
[-C--:B------:R-:W-:Y:S01]  /*15940*/  IADD3 R10, P3, R11, R39.reuse, RZ ;  /* 0x000000270b0a7210 */ /* 0x080fe20007f7e0ff */
[----:B------:R4:W-:Y:S02]  /*15950*/  LDGSTS.E.BYPASS.LTC128B.128 [R35+0x4900], [R4.64], !P5 ;  /* 0x0490000004237fae */ /* 0x0009e4000e901d4e */
[--C-:B------:R-:W-:Y:S05]  /*15960*/  IMAD.X R13, R13, 0x1, R36.reuse, P0 ;  /* 0x000000010d0d7824 */ /* 0x100fea00000e0624 */
        /* <DEDUP_REMOVED lines=13> */
.L_x_906:
        /* <DEDUP_REMOVED lines=369> */
.L_x_907:
        /* <DEDUP_REMOVED lines=868> */
.L_x_905:
        /* <DEDUP_REMOVED lines=183> */
[----:B-----5:R-:W-:Y:S02]  /*1b300*/  @P1 FFMA.FTZ R63, R3, R137, R7 ;  /* 0x00000089033f1223 */ /* 0x020fe40000010007 */
[----:B------:R-:W-:Y:S02]  /*1b310*/  @P0 FFMA.FTZ R64, R0, R2, R4 ;  /* 0x0000000200400223 */ /* 0x000fe40000010004 */
.L_x_851:
        /* <DEDUP_REMOVED lines=116> */
[----:B------:R-:W-:-:S02]  /*1ba60*/  F2FP.BF16.PACK_AB R9, R131, R130 ;  /* 0x000000828309723e */ /* 0x000fc400000010ff */
[----:B------:R-:W-:Y:S01]  /*1ba70*/  F2FP.BF16.PACK_AB R11, R121, R120 ;  /* 0x00000078790b723e */ /* 0x000fe200000010ff */
[----:B---3--:R-:W-:Y:S01]  /*1ba80*/  IMAD.IADD R8, R7, 0x1, R2 ;  /* 0x0000000107087824 */ /* 0x008fe200078e0202 */
        /* <DEDUP_REMOVED lines=55> */
[----:B---3--:R-:W-:-:S03]  /*1be00*/  IMAD.U32 R9, RZ, RZ, UR5 ;  /* 0x00000005ff097e24 */ /* 0x008fc6000f8e00ff */
[----:B------:R-:W-:Y:S06]  /*1be10*/  BAR.SYNC.DEFER_BLOCKING 0x1, 0x80 ;  /* 0x0042000000007b1d */ /* 0x000fec0000010000 */
[----:B------:R-:W-:Y:S02]  /*1be20*/  ULDC.64 UR4, c[0x0][0x508] ;  /* 0x0001420000047ab9 */ /* 0x000fe40000000a00 */
[----:B------:R-:W-:Y:S01]  /*1be30*/  UISETP.NE.U32.AND UP0, UPT, URZ, UR4, UPT ;  /* 0x000000043f00728c */ /* 0x000fe2000bf05070 */
[----:B------:R-:W3:Y:S03]  /*1be40*/  @P0 LDG.E R0, [R8.64] ;  /* 0x0000000a08000981 */ /* 0x000ee6000c1e1900 */
        /* <DEDUP_REMOVED lines=10> */
[----:B---3--:R-:W1:Y:S02]  /*1bef0*/  @P0 R2UR UR5, R0 ;  /* 0x00000000000503c2 */ /* 0x008e6400000e0000 */
[----:B-1----:R-:W-:Y:S02]  /*1bf00*/  @UP1 USHF.R.S32.HI UR4, URZ, 0x1f, UR5 ;  /* 0x0000001f3f041899 */ /* 0x002fe40008011405 */
[----:B------:R-:W-:-:S05]  /*1bf10*/  @UP1 UMOV UR12, UR5 ;  /* 0x00000005000c1c82 */ /* 0x000fca0008000000 */
[----:B------:R-:W-:Y:S01]  /*1bf20*/  @UP1 UMOV UR13, UR4 ;  /* 0x00000004000d1c82 */ /* 0x000fe20008000000 */
[----:B------:R-:W-:Y:S05]  /*1bf30*/  @P1 BRA `(.L_x_910) ;  /* 0x0000004000001947 */ /* 0x000fea0003800000 */
[----:B----4-:R-:W-:Y:S05]  /*1bf40*/  @!P0 BRA `(.L_x_910) ;  /* 0x0000003000008947 */ /* 0x010fea0003800000 */
[----:B------:R-:W3:Y:S04]  /*1bf50*/  LDG.E R0, [R8.64] ;  /* 0x0000000a08007981 */ /* 0x000ee8000c1e1900 */
[----:B------:R-:W3:Y:S02]  /*1bf60*/  LDG.E R2, [R8.64+0x4] ;  /* 0x0000040a08027981 */ /* 0x000ee4000c1e1900 */
[----:B---3-5:R-:W-:Y:S02]  /*1bf70*/  IADD3 R17, -R0, R2, RZ ;  /* 0x0000000200117210 */ /* 0x028fe40007ffe1ff */
.L_x_910:
[----:B----4-:R-:W-:Y:S01]  /*1bf80*/  LOP3.LUT R0, R60, 0xffffffe0, RZ, 0xc0, !PT ;  /* 0xffffffe03c007812 */ /* 0x010fe200078ec0ff */
        /* <DEDUP_REMOVED lines=22> */
[----:B------:R-:W-:Y:S01]  /*1c0f0*/  UIMAD.WIDE.U32 UR18, UR16, UR4, UR18 ;  /* 0x00000004101272a5 */ /* 0x000fe2000f8e0012 */
[----:B------:R-:W-:Y:S01]  /*1c100*/  LOP3.LUT P0, RZ, R5, 0x3, RZ, 0xc0, !PT ;  /* 0x0000000305ff7812 */ /* 0x000fe2000780c0ff */
[----:B------:R-:W-:Y:S01]  /*1c110*/  IMAD R2, R4, 0x8, R2 ;  /* 0x0000000804027824 */ /* 0x000fe200078e0202 */
[----:B------:R-:W-:Y:S01]  /*1c120*/  UIMAD UR6, UR16, UR5, UR6 ;  /* 0x00000005100672a4 */ /* 0x000fe2000f8e0206 */
[----:B------:R-:W-:Y:S01]  /*1c130*/  IMAD R15, R3, 0x10, R0 ;  /* 0x00000010030f7824 */ /* 0x000fe200078e0200 */
[----:B------:R-:W-:Y:S01]  /*1c140*/  USEL UR24, UR24, URZ, !UP1 ;  /* 0x0000003f18187287 */ /* 0x000fe2000c800000 */
[-C--:B------:R-:W-:Y:S01]  /*1c150*/  LEA.HI R4, R65, R66.reuse, RZ, 0x3 ;  /* 0x0000004241047211 */ /* 0x080fe200078f18ff */
        /* <DEDUP_REMOVED lines=21> */
[----:B-----5:R-:W-:Y:S01]  /*1c2b0*/  IMAD R17, R17, c[0x0][0x4e8], RZ ;  /* 0x00013a0011117a24 */ /* 0x020fe200078e02ff */
[----:B------:R-:W-:Y:S01]  /*1c2c0*/  BSSY B0, `(.L_x_911) ;  /* 0x0000069000007945 */ /* 0x000fe20003800000 */
        /* <DEDUP_REMOVED lines=10> */
[----:B------:R-:W-:Y:S01]  /*1c370*/  UIMAD UR6, UR12, UR7, UR6 ;  /* 0x000000070c0672a4 */ /* 0x000fe2000f8e0206 */
[----:B------:R-:W-:Y:S01]  /*1c380*/  ISETP.GE.OR P2, PT, R15, R17, P0 ;  /* 0x000000110f00720c */ /* 0x000fe20000746670 */
        /* <DEDUP_REMOVED lines=38> */
[----:B------:R-:W3:Y:S01]  /*1c5f0*/  SHFL.IDX PT, R9, R0, 0x1, 0x1c1f ;  /* 0x003c1f0000097f89 */ /* 0x000ee200000e0000 */
[----:B------:R-:W-:Y:S01]  /*1c600*/  IADD3 R15, R15, 0x48, RZ ;  /* 0x000000480f0f7810 */ /* 0x000fe20007ffe0ff */
[----:B------:R-:W-:Y:S01]  /*1c610*/  IMAD.SHL.U32 R16, R21, 0x8, RZ ;  /* 0x0000000815107824 */ /* 0x000fe200078e00ff */
[-C--:B------:R-:W-:Y:S01]  /*1c620*/  ISETP.GE.OR P1, PT, R14, R17.reuse, P0 ;  /* 0x000000110e00720c */ /* 0x080fe20000726670 */
[----:B------:R-:W-:Y:S01]  /*1c630*/  SHFL.IDX PT, R12, R5, 0x2, 0x1c1f ;  /* 0x005c1f00050c7f89 */ /* 0x000fe200000e0000 */
[----:B------:R-:W-:Y:S01]  /*1c640*/  ISETP.GE.OR P0, PT, R15, R17, P0 ;  /* 0x000000110f00720c */ /* 0x000fe20000706670 */
[----:B------:R-:W-:Y:S01]  /*1c650*/  IMAD.IADD R3, R3, 0x1, R18 ;  /* 0x0000000103037824 */ /* 0x000fe200078e0212 */
[----:B------:R-:W-:Y:S01]  /*1c660*/  LOP3.LUT R15, R20, 0x7ffffe00, R16, 0xf8, !PT ;  /* 0x7ffffe00140f7812 */ /* 0x000fe200078ef810 */
[----:B------:R-:W4:Y:S02]  /*1c670*/  SHFL.IDX PT, R13, R0, 0x2, 0x1c1f ;  /* 0x005c1f00000d7f89 */ /* 0x000f2400000e0000 */
[----:B------:R-:W-:-:S02]  /*1c680*/  IMAD.WIDE.U32 R2, R7, c[0x0][0x3d8], R2 ;  /* 0x0000f60007027a25 */ /* 0x000fc400078e0002 */
[----:B------:R-:W-:Y:S04]  /*1c690*/  SHFL.IDX PT, R4, R5, 0x3, 0x1c1f ;  /* 0x007c1f0005047f89 */ /* 0x000fe800000e0000 */
[----:B------:R2:W2:Y:S04]  /*1c6a0*/  SHFL.IDX PT, R5, R0, 0x3, 0x1c1f ;  /* 0x007c1f0000057f89 */ /* 0x0004a800000e0000 */
[----:B-1----:R1:W-:Y:S04]  /*1c6b0*/  @!P2 ST.E [R10.64], R61 ;  /* 0x0000003d0a00a985 */ /* 0x0023e8000c10190a */
[----:B---3--:R1:W-:Y:S04]  /*1c6c0*/  @!P3 ST.E [R8.64], R62 ;  /* 0x0000003e0800b985 */ /* 0x0083e8000c10190a */
[----:B----4-:R1:W-:Y:S01]  /*1c6d0*/  @!P1 ST.E [R12.64], R63 ;  /* 0x0000003f0c009985 */ /* 0x0103e2000c10190a */
[----:B--2---:R-:W-:-:S03]  /*1c6e0*/  SHF.R.S32.HI R0, RZ, 0x1f, R7 ;  /* 0x0000001fff007819 */ /* 0x004fc60000011407 */
        /* <DEDUP_REMOVED lines=38> */
.L_x_912:
[----:B--234-:R-:W-:Y:S05]  /*1c950*/  BSYNC B0 ;  /* 0x0000000000007941 */ /* 0x01cfea0003800000 */
.L_x_911:
        /* <DEDUP_REMOVED lines=16> */
.L_x_914:
[----:B------:R-:W-:Y:S05]  /*1ca60*/  BSYNC B0 ;  /* 0x0000000000007941 */ /* 0x000fea0003800000 */
.L_x_913:
        /* <DEDUP_REMOVED lines=16> */
.L_x_916:
[----:B------:R-:W-:Y:S05]  /*1cb70*/  BSYNC B0 ;  /* 0x0000000000007941 */ /* 0x000fea0003800000 */
.L_x_915:
        /* <DEDUP_REMOVED lines=16> */
.L_x_918:
[----:B------:R-:W-:Y:S05]  /*1cc80*/  BSYNC B0 ;  /* 0x0000000000007941 */ /* 0x000fea0003800000 */
.L_x_917:
        /* <DEDUP_REMOVED lines=16> */
.L_x_920:
[----:B------:R-:W-:Y:S05]  /*1cd90*/  BSYNC B0 ;  /* 0x0000000000007941 */ /* 0x000fea0003800000 */
.L_x_919:
        /* <DEDUP_REMOVED lines=16> */
.L_x_922:
[----:B------:R-:W-:Y:S05]  /*1cea0*/  BSYNC B0 ;  /* 0x0000000000007941 */ /* 0x000fea0003800000 */
.L_x_921:
        /* <DEDUP_REMOVED lines=16> */
.L_x_924:
[----:B------:R-:W-:Y:S05]  /*1cfb0*/  BSYNC B0 ;  /* 0x0000000000007941 */ /* 0x000fea0003800000 */
.L_x_923:
        /* <DEDUP_REMOVED lines=17> */
.L_x_909:
        /* <DEDUP_REMOVED lines=10> */
[----:B------:R-:W3:Y:S01]  /*1d170*/  @P0 LDG.E R0, [R4.64] ;  /* 0x0000000a04000981 */ /* 0x000ee2000c1e1900 */
        /* <DEDUP_REMOVED lines=11> */
[----:B---3--:R-:W3:Y:S02]  /*1d230*/  @P0 R2UR UR5, R0 ;  /* 0x00000000000503c2 */ /* 0x008ee400000e0000 */
[----:B---3--:R-:W-:Y:S02]  /*1d240*/  @UP1 USHF.R.S32.HI UR4, URZ, 0x1f, UR5 ;  /* 0x0000001f3f041899 */ /* 0x008fe40008011405 */
[----:B------:R-:W-:-:S05]  /*1d250*/  @UP1 UMOV UR12, UR5 ;  /* 0x00000005000c1c82 */ /* 0x000fca0008000000 */
[----:B------:R-:W-:Y:S01]  /*1d260*/  @UP1 UMOV UR13, UR4 ;  /* 0x00000004000d1c82 */ /* 0x000fe20008000000 */
[----:B------:R-:W-:Y:S05]  /*1d270*/  @P1 BRA `(.L_x_925) ;  /* 0x0000004000001947 */ /* 0x000fea0003800000 */
[----:B-1----:R-:W-:Y:S05]  /*1d280*/  @!P0 BRA `(.L_x_925) ;  /* 0x0000003000008947 */ /* 0x002fea0003800000 */
[----:B------:R-:W3:Y:S04]  /*1d290*/  LDG.E R0, [R4.64] ;  /* 0x0000000a04007981 */ /* 0x000ee8000c1e1900 */
[----:B------:R-:W3:Y:S02]  /*1d2a0*/  LDG.E R2, [R4.64+0x4] ;  /* 0x0000040a04027981 */ /* 0x000ee4000c1e1900 */
[----:B---3-5:R-:W-:Y:S02]  /*1d2b0*/  IADD3 R10, -R0, R2, RZ ;  /* 0x00000002000a7210 */ /* 0x028fe40007ffe1ff */
.L_x_925:
        /* <DEDUP_REMOVED lines=43> */
.L_x_927:
[----:B------:R-:W-:Y:S05]  /*1d570*/  BSYNC B0 ;  /* 0x0000000000007941 */ /* 0x000fea0003800000 */
.L_x_926:
[----:B------:R-:W3:Y:S01]  /*1d580*/  S2R R12, SR_CTAID.X ;  /* 0x00000000000c7919 */ /* 0x000ee20000002500 */
        /* <DEDUP_REMOVED lines=19> */
[C---:B---3--:R-:W-:Y:S01]  /*1d6c0*/  IMAD R0, R12.reuse, 0x80, R0 ;  /* 0x000000800c007824 */ /* 0x048fe200078e0200 */
        /* <DEDUP_REMOVED lines=30> */
[----:B------:R1:W3:Y:S04]  /*1d8b0*/  SHFL.IDX PT, R2, R11, RZ, 0x181f ;  /* 0x00181fff0b027589 */ /* 0x0002e800000e0000 */
[----:B------:R1:W4:Y:S08]  /*1d8c0*/  SHFL.IDX PT, R3, R9, RZ, 0x181f ;  /* 0x00181fff09037589 */ /* 0x00033000000e0000 */
        /* <DEDUP_REMOVED lines=10> */
.L_x_929:
[----:B------:R-:W-:Y:S05]  /*1d970*/  BSYNC B0 ;  /* 0x0000000000007941 */ /* 0x000fea0003800000 */
.L_x_928:
[----:B------:R-:W-:Y:S01]  /*1d980*/  IADD3 R0, R8, 0x10, RZ ;  /* 0x0000001008007810 */ /* 0x000fe20007ffe0ff */
[----:B---34-:R3:W4:Y:S01]  /*1d990*/  SHFL.IDX PT, R3, R9, 0x1, 0x181f ;  /* 0x00381f0009037f89 */ /* 0x01872200000e0000 */
        /* <DEDUP_REMOVED lines=13> */
.L_x_931:
[----:B------:R-:W-:Y:S05]  /*1da70*/  BSYNC B0 ;  /* 0x0000000000007941 */ /* 0x000fea0003800000 */
.L_x_930:
[----:B------:R-:W-:Y:S01]  /*1da80*/  IADD3 R0, R8, 0x20, RZ ;  /* 0x0000002008007810 */ /* 0x000fe20007ffe0ff */
[----:B-1--4-:R1:W4:Y:S01]  /*1da90*/  SHFL.IDX PT, R3, R9, 0x2, 0x181f ;  /* 0x00581f0009037f89 */ /* 0x01232200000e0000 */
        /* <DEDUP_REMOVED lines=13> */
.L_x_933:
[----:B------:R-:W-:Y:S05]  /*1db70*/  BSYNC B0 ;  /* 0x0000000000007941 */ /* 0x000fea0003800000 */
.L_x_932:
        /* <DEDUP_REMOVED lines=15> */
.L_x_935:
[----:B------:R-:W-:Y:S05]  /*1dc70*/  BSYNC B0 ;  /* 0x0000000000007941 */ /* 0x000fea0003800000 */
.L_x_934:
        /* <DEDUP_REMOVED lines=15> */
.L_x_937:
[----:B------:R-:W-:Y:S05]  /*1dd70*/  BSYNC B0 ;  /* 0x0000000000007941 */ /* 0x000fea0003800000 */
.L_x_936:
        /* <DEDUP_REMOVED lines=15> */
.L_x_939:
[----:B------:R-:W-:Y:S05]  /*1de70*/  BSYNC B0 ;  /* 0x0000000000007941 */ /* 0x000fea0003800000 */
.L_x_938:
        /* <DEDUP_REMOVED lines=15> */
.L_x_941:
[----:B------:R-:W-:Y:S05]  /*1df70*/  BSYNC B0 ;  /* 0x0000000000007941 */ /* 0x000fea0003800000 */
.L_x_940:
[----:B------:R-:W-:Y:S01]  /*1df80*/  IADD3 R0, R8, 0x70, RZ ;  /* 0x0000007008007810 */ /* 0x000fe20007ffe0ff */
[----:B---34-:R3:W4:Y:S03]  /*1df90*/  SHFL.IDX PT, R3, R9, 0x7, 0x181f ;  /* 0x00f81f0009037f89 */ /* 0x01872600000e0000 */
[----:B------:R-:W-:Y:S01]  /*1dfa0*/  ISETP.GE.AND P0, PT, R0, R10, PT ;  /* 0x0000000a0000720c */ /* 0x000fe20003f06270 */
[----:B------:R3:W1:-:S12]  /*1dfb0*/  SHFL.IDX PT, R2, R11, 0x7, 0x181f ;  /* 0x00f81f000b027f89 */ /* 0x00065800000e0000 */
[----:B------:R-:W-:Y:S05]  /*1dfc0*/  @P0 EXIT ;  /* 0x000000000000094d */ /* 0x000fea0003800000 */
[----:B------:R-:W-:-:S13]  /*1dfd0*/  ISETP.GE.AND P0, PT, R6, c[0x0][0x3c8], PT ;  /* 0x0000f20006007a0c */ /* 0x000fda0003f06270 */
[----:B-1--4-:R-:W-:-:S05]  /*1dfe0*/  @!P0 IMAD.WIDE R4, R6, 0x2, R2 ;  /* 0x0000000206048825 */ /* 0x012fca00078e0202 */
        /* <DEDUP_REMOVED lines=9> */
.L_x_942:
        /* <DEDUP_REMOVED lines=16> */
.L_x_4343:


//--------------------- .text._ZN7cutlass13device_kernelIN5flash19enable_sm80_to_sm89INS1_16FlashAttnFwdSm80INS1_25CollectiveMainloopFwdSm80ILi4ELi1ELb0EN4cute5tupleIJNS5_1CILi128EEENS7_ILi48EEES8_EEELi128ENS_10bfloat16_tEfNS_4arch4Sm80ELb0ELb1ELb1ELb0ELb1ELb0ELb1ELb0EEENS1_21CollectiveEpilogueFwdINS6_IJS8_S8_S9_EEENS6_IJNS7_ILi1EEESH_SH_EEESB_SD_Li128ELb0ELb1ELb0ELb0EEENS1_19SingleTileSchedulerILb0ELb0ELb1ELi128EEEEEEEEEvNT_6ParamsE --------------------------
	.section	.text._ZN7cutlass13device_kernelIN5flash19enable_sm80_to_sm89INS1_16FlashAttnFwdSm80INS1_25CollectiveMainloopFwdSm80ILi4ELi1ELb0EN4cute5tupleIJNS5_1CILi128EEENS7_ILi48EEES8_EEELi128ENS_10bfloat16_tEfNS_4arch4Sm80ELb0ELb1ELb1ELb0ELb1ELb0ELb1ELb0EEENS1_21CollectiveEpilogueFwdINS6_IJS8_S8_S9_EEENS6_IJNS7_ILi1EEESH_SH_EEESB_SD_Li128ELb0ELb1ELb0ELb0EEENS1_19SingleTileSchedulerILb0ELb0ELb1ELi128EEEEEEEEEvNT_6ParamsE,"ax",@progbits
	.sectioninfo	@"SHI_REGISTERS=255"
	.align	128
.text._ZN7cutlass13device_kernelIN5flash19enable_sm80_to_sm89INS1_16FlashAttnFwdSm80INS1_25CollectiveMainloopFwdSm80ILi4ELi1ELb0EN4cute5tupleIJNS5_1CILi128EEENS7_ILi48EEES8_EEELi128ENS_10bfloat16_tEfNS_4arch4Sm80ELb0ELb1ELb1ELb0ELb1ELb0ELb1ELb0EEENS1_21CollectiveEpilogueFwdINS6_IJS8_S8_S9_EEENS6_IJNS7_ILi1EEESH_SH_EEESB_SD_Li128ELb0ELb1ELb0ELb0EEENS1_19SingleTileSchedulerILb0ELb0ELb1ELi128EEEEEEEEEvNT_6ParamsE:
        .type           _ZN7cutlass13device_kernelIN5flash19enable_sm80_to_sm89INS1_16FlashAttnFwdSm80INS1_25CollectiveMainloopFwdSm80ILi4ELi1ELb0EN4cute5tupleIJNS5_1CILi128EEENS7_ILi48EEES8_EEELi128ENS_10bfloat16_tEfNS_4arch4Sm80ELb0ELb1ELb1ELb0ELb1ELb0ELb1ELb0EEENS1_21CollectiveEpilogueFwdINS6_IJS8_S8_S9_EEENS6_IJNS7_ILi1EEESH_SH_EEESB_SD_Li128ELb0ELb1ELb0ELb0EEENS1_19SingleTileSchedulerILb0ELb0ELb1ELi128EEEEEEEEEvNT_6ParamsE,@function
        .size           _ZN7cutlass13device_kernelIN5flash19enable_sm80_to_sm89INS1_16FlashAttnFwdSm80INS1_25CollectiveMainloopFwdSm80ILi4ELi1ELb0EN4cute5tupleIJNS5_1CILi128EEENS7_ILi48EEES8_EEELi128ENS_10bfloat16_tEfNS_4arch4Sm80ELb0ELb1ELb1ELb0ELb1ELb0ELb1ELb0EEENS1_21CollectiveEpilogueFwdINS6_IJS8_S8_S9_EEENS6_IJNS7_ILi1EEESH_SH_EEESB_SD_Li128ELb0ELb1ELb0ELb0EEENS1_19SingleTileSchedulerILb0ELb0ELb1ELi128EEEEEEEEEvNT_6ParamsE,(.L_x_4344 - _ZN7cutlass13device_kernelIN5flash19enable_sm80_to_sm89INS1_16FlashAttnFwdSm80INS1_25CollectiveMainloopFwdSm80ILi4ELi1ELb0EN4cute5tupleIJNS5_1CILi128EEENS7_ILi48EEES8_EEELi128ENS_10bfloat16_tEfNS_4arch4Sm80ELb0ELb1ELb1ELb0ELb1ELb0ELb1ELb0EEENS1_21CollectiveEpilogueFwdINS6_IJS8_S8_S9_EEENS6_IJNS7_ILi1EEESH_SH_EEESB_SD_Li128ELb0ELb1ELb0ELb0EEENS1_19SingleTileSchedulerILb0ELb0ELb1ELi128EEEEEEEEEvNT_6ParamsE)
        .other          _ZN7cutlass13device_kernelIN5flash19enable_sm80_to_sm89INS1_16FlashAttnFwdSm80INS1_25CollectiveMainloopFwdSm80ILi4ELi1ELb0EN4cute5tupleIJNS5_1CILi128EEENS7_ILi48EEES8_EEELi128ENS_10bfloat16_tEfNS_4arch4Sm80ELb0ELb1ELb1ELb0ELb1ELb0ELb1ELb0EEENS1_21CollectiveEpilogueFwdINS6_IJS8_S8_S9_EEENS6_IJNS7_ILi1EEESH_SH_EEESB_SD_Li128ELb0ELb1ELb0ELb0EEENS1_19SingleTileSchedulerILb0ELb0ELb1ELi128EEEEEEEEEvNT_6ParamsE,@"STO_CUDA_ENTRY STV_DEFAULT"
_ZN7cutlass13device_kernelIN5flash19enable_sm80_to_sm89INS1_16FlashAttnFwdSm80INS1_25CollectiveMainloopFwdSm80ILi4ELi1ELb0EN4cute5tupleIJNS5_1CILi128EEENS7_ILi48EEES8_EEELi128ENS_10bfloat16_tEfNS_4arch4Sm80ELb0ELb1ELb1ELb0ELb1ELb0ELb1ELb0EEENS1_21CollectiveEpilogueFwdINS6_IJS8_S8_S9_EEENS6_IJNS7_ILi1EEESH_SH_EEESB_SD_Li128ELb0ELb1ELb0ELb0EEENS1_19SingleTileSchedulerILb0ELb0ELb1ELi128EEEEEEEEEvNT_6ParamsE:
        /* <DEDUP_REMOVED lines=9> */
[----:B------:R-:W-:-:S04]  /*0090*/  ULDC.64 UR20, c[0x0][0x118] ;  /* 0x0000460000147ab9 */ /* 0x000fc80000000a00 */
[----:B------:R-:W-:-:S05]  /*00a0*/  PLOP3.LUT P0, PT, PT, PT, UP0, 0x80, 0x0 ;  /* 0x000000000000781c */ /* 0x000fca0003f0f008 */
[----:B------:R-:W-:Y:S02]  /*00b0*/  @UP0 UMOV UR4, 0x4 ;  /* 0x0000000400040882 */ /* 0x000fe40000000000 */
[----:B------:R-:W-:-:S06]  /*00c0*/  @UP0 UIMAD.WIDE UR4, UR6, UR4, UR8 ;  /* 0x00000004060402a5 */ /* 0x000fcc000f8e0208 */
[----:B------:R-:W-:Y:S02]  /*00d0*/  IMAD.U32 R2, RZ, RZ, UR4 ;  /* 0x00000004ff027e24 */ /* 0x000fe4000f8e00ff */
[----:B------:R-:W-:Y:S01]  /*00e0*/  IMAD.U32 R3, RZ, RZ, UR5 ;  /* 0x00000005ff037e24 */ /* 0x000fe2000f8e00ff */
[----:B------:R-:W1:Y:S01]  /*00f0*/  S2UR UR27, SR_CTAID.X ;  /* 0x00000000001b79c3 */ /* 0x000e620000002500 */
[----:B------:R-:W-:Y:S02]  /*0100*/  ULDC UR8, c[0x0][0x2c4] ;  /* 0x0000b10000087ab9 */ /* 0x000fe40000000800 */
[----:B------:R-:W-:Y:S01]  /*0110*/  ULDC.64 UR4, c[0x0][0x2c8] ;  /* 0x0000b20000047ab9 */ /* 0x000fe20000000a00 */
[----:B------:R-:W2:Y:S01]  /*0120*/  @P0 LDG.E R2, [R2.64] ;  /* 0x0000001402020981 */ /* 0x000ea2000c1e1900 */
[----:B------:R-:W-:Y:S02]  /*0130*/  UISETP.NE.AND UP1, UPT, UR8, 0x1, UPT ;  /* 0x000000010800788c */ /* 0x000fe4000bf25270 */
[----:B------:R-:W-:Y:S01]  /*0140*/  UMOV UR11, URZ ;  /* 0x0000003f000b7c82 */ /* 0x000fe20008000000 */
[----:B------:R-:W3:Y:S01]  /*0150*/  S2UR UR10, SR_CTAID.Y ;  /* 0x00000000000a79c3 */ /* 0x000ee20000002600 */
[----:B------:R-:W4:Y:S01]  /*0160*/  S2R R129, SR_TID.X ;  /* 0x0000000000817919 */ /* 0x000f220000002100 */
[----:B------:R-:W-:-:S02]  /*0170*/  ULDC UR22, c[0x0][0x2ac] ;  /* 0x0000ab0000167ab9 */ /* 0x000fc40000000800 */
[----:B------:R-:W-:Y:S02]  /*0180*/  ULDC UR12, c[0x0][0x168] ;  /* 0x00005a00000c7ab9 */ /* 0x000fe40000000800 */
[----:B------:R-:W-:Y:S02]  /*0190*/  UP2UR UR13, UPR, URZ, 0x2 ;  /* 0x000000023f0d7883 */ /* 0x000fe40008000000 */
[----:B-1----:R-:W-:-:S04]  /*01a0*/  USHF.L.U32 UR27, UR27, 0x7, URZ ;  /* 0x000000071b1b7899 */ /* 0x002fc8000800063f */
[----:B------:R-:W-:Y:S02]  /*01b0*/  @UP1 UIADD3 UR14, UR27, 0x7f, URZ ;  /* 0x0000007f1b0e1890 */ /* 0x000fe4000fffe03f */
[----:B------:R-:W-:Y:S02]  /*01c0*/  UIADD3 UR7, UR27, 0x7f, URZ ;  /* 0x0000007f1b077890 */ /* 0x000fe4000fffe03f */
[----:B------:R-:W-:Y:S02]  /*01d0*/  UIMAD.WIDE.U32 UR14, UR14, UR4, URZ ;  /* 0x000000040e0e72a5 */ /* 0x000fe4000f8e003f */
[----:B---3--:R-:W-:-:S05]  /*01e0*/  USHF.R.S32.HI UR18, URZ, 0x1f, UR10 ;  /* 0x0000001f3f127899 */ /* 0x008fca000801140a */
[----:B------:R-:W-:Y:S02]  /*01f0*/  @UP1 UMOV UR9, UR15 ;  /* 0x0000000f00091c82 */ /* 0x000fe40008000000 */
[----:B------:R-:W-:Y:S02]  /*0200*/  @UP1 USHF.R.U32.HI UR7, URZ, UR5, UR9 ;  /* 0x000000053f071299 */ /* 0x000fe40008011609 */
[----:B------:R-:W-:Y:S02]  /*0210*/  UMOV UR14, 0x1 ;  /* 0x00000001000e7882 */ /* 0x000fe40000000000 */
[----:B------:R-:W-:Y:S02]  /*0220*/  ULDC.64 UR4, c[0x0][0x328] ;  /* 0x0000ca0000047ab9 */ /* 0x000fe40000000a00 */
[----:B------:R-:W-:Y:S02]  /*0230*/  UISETP.LE.AND UP0, UPT, UR14, UR5, UPT ;  /* 0x000000050e00728c */ /* 0x000fe4000bf03270 */
[----:B------:R-:W-:-:S02]  /*0240*/  ULDC UR9, c[0x0][0x1d0] ;  /* 0x0000740000097ab9 */ /* 0x000fc40000000800 */
[----:B------:R-:W-:-:S04]  /*0250*/  UIMAD UR9, UR22, UR9, URZ ;  /* 0x00000009160972a4 */ /* 0x000fc8000f8e023f */
[----:B------:R-:W-:-:S04]  /*0260*/  UIADD3 UR12, UR9, -UR12, UR14 ;  /* 0x8000000c090c7290 */ /* 0x000fc8000fffe00e */
[----:B------:R-:W-:Y:S02]  /*0270*/  UIADD3 UR5, UR12, UR7, URZ ;  /* 0x000000070c057290 */ /* 0x000fe4000fffe03f */
[----:B------:R-:W-:Y:S02]  /*0280*/  UP2UR UR12, UPR, URZ, 0x1 ;  /* 0x000000013f0c7883 */ /* 0x000fe40008000000 */
[----:B------:R-:W-:Y:S01]  /*0290*/  UIADD3 UR7, UR5, UR4, URZ ;  /* 0x0000000405077290 */ /* 0x000fe2000fffe03f */
[----:B--2---:R1:W2:Y:S01]  /*02a0*/  @P0 R2UR UR11, R2 ;  /* 0x00000000020b03c2 */ /* 0x0042a200000e0000 */
[----:B------:R-:W-:-:S13]  /*02b0*/  PLOP3.LUT P0, PT, PT, PT, UP0, 0x40, 0x0 ;  /* 0x000000000000781c */ /* 0x000fda0003f0e808 */
[----:B------:R-:W-:Y:S05]  /*02c0*/  @P0 BRA `(.L_x_943) ;  /* 0x0000014000000947 */ /* 0x000fea0003800000 */
[----:B----4-:R-:W-:Y:S01]  /*02d0*/  ISETP.LT.AND P0, PT, RZ, UR5, PT ;  /* 0x00000005ff007c0c */ /* 0x010fe2000bf01270 */
[----:B------:R-:W-:-:S12]  /*02e0*/  UIADD3 UR15, UR5, -0x1, URZ ;  /* 0xffffffff050f7890 */ /* 0x000fd8000fffe03f */
[----:B------:R-:W-:Y:S05]  /*02f0*/  @P0 BRA `(.L_x_944) ;  /* 0x0000008000000947 */ /* 0x000fea0003800000 */
[----:B------:R-:W-:Y:S02]  /*0300*/  ULDC UR4, c[0x0][0x32c] ;  /* 0x0000cb0000047ab9 */ /* 0x000fe40000000800 */
[----:B------:R-:W-:Y:S02]  /*0310*/  UISETP.NE.AND UP0, UPT, UR14, UR4, UPT ;  /* 0x000000040e00728c */ /* 0x000fe4000bf05270 */
[----:B------:R-:W-:-:S03]  /*0320*/  UIADD3 UR15, -UR5, URZ, URZ ;  /* 0x0000003f050f7290 */ /* 0x000fc6000fffe13f */
[----:B------:R-:W-:Y:S02]  /*0330*/  ULDC.64 UR4, c[0x0][0x330] ;  /* 0x0000cc0000047ab9 */ /* 0x000fe40000000a00 */
[----:B------:R-:W-:-:S04]  /*0340*/  UIMAD.WIDE.U32 UR16, UR15, UR4, URZ ;  /* 0x000000040f1072a5 */ /* 0x000fc8000f8e003f */
[----:B------:R-:W-:-:S04]  /*0350*/  @UP0 USHF.R.U32.HI UR15, URZ, UR5, UR17 ;  /* 0x000000053f0f0299 */ /* 0x000fc80008011611 */
[----:B------:R-:W-:Y:S01]  /*0360*/  ULOP3.LUT UR15, URZ, UR15, URZ, 0x33, !UPT ;  /* 0x0000000f3f0f7292 */ /* 0x000fe2000f8e333f */
[----:B------:R-:W-:Y:S05]  /*0370*/  BRA `(.L_x_945) ;  /* 0x0000005000007947 */ /* 0x000fea0003800000 */
.L_x_944:
[----:B------:R-:W-:Y:S02]  /*0380*/  ULDC UR4, c[0x0][0x32c] ;  /* 0x0000cb0000047ab9 */ /* 0x000fe40000000800 */
[----:B------:R-:W-:-:S03]  /*0390*/  UISETP.NE.AND UP0, UPT, UR14, UR4, UPT ;  /* 0x000000040e00728c */ /* 0x000fc6000bf05270 */
[----:B------:R-:W-:Y:S02]  /*03a0*/  ULDC.64 UR4, c[0x0][0x330] ;  /* 0x0000cc0000047ab9 */ /* 0x000fe40000000a00 */
[----:B------:R-:W-:-:S06]  /*03b0*/  UIMAD.WIDE.U32 UR16, UR15, UR4, URZ ;  /* 0x000000040f1072a5 */ /* 0x000fcc000f8e003f */
[----:B------:R-:W-:Y:S02]  /*03c0*/  @UP0 USHF.R.U32.HI UR15, URZ, UR5, UR17 ;  /* 0x000000053f0f0299 */ /* 0x000fe40008011611 */
.L_x_945:
[----:B------:R-:W-:Y:S02]  /*03d0*/  ULDC UR4, c[0x0][0x32c] ;  /* 0x0000cb0000047ab9 */ /* 0x000fe40000000800 */
[----:B------:R-:W-:-:S04]  /*03e0*/  UIMAD UR4, UR15, UR4, UR4 ;  /* 0x000000040f0472a4 */ /* 0x000fc8000f8e0204 */
[----:B------:R-:W-:-:S04]  /*03f0*/  UISETP.LT.AND UP0, UPT, UR7, UR4, UPT ;  /* 0x000000040700728c */ /* 0x000fc8000bf01270 */
[----:B------:R-:W-:Y:S02]  /*0400*/  USEL UR7, UR7, UR4, UP0 ;  /* 0x0000000407077287 */ /* 0x000fe40008000000 */
.L_x_943:
[----:B----4-:R-:W-:Y:S02]  /*0410*/  UISETP.NE.AND UP0, UPT, UR8, 0x1, UPT ;  /* 0x000000010800788c */ /* 0x010fe4000bf05270 */
[----:B------:R-:W-:Y:S02]  /*0420*/  UIADD3 UR14, UR9, 0x2f, URZ ;  /* 0x0000002f090e7890 */ /* 0x000fe4000fffe03f */
[----:B------:R-:W-:Y:S02]  /*0430*/  UIADD3 UR24, UR7, 0x2f, URZ ;  /* 0x0000002f07187890 */ /* 0x000fe4000fffe03f */
[----:B------:R-:W-:Y:S02]  /*0440*/  ULDC.64 UR4, c[0x0][0x2c8] ;  /* 0x0000b20000047ab9 */ /* 0x000fe40000000a00 */
[----:B------:R-:W-:Y:S02]  /*0450*/  UIMAD.WIDE.U32 UR16, UR27, UR4, URZ ;  /* 0x000000041b1072a5 */ /* 0x000fe4000f8e003f */
[----:B------:R-:W-:-:S02]  /*0460*/  UIMAD.WIDE UR14, UR14, 0x2aaaaaab, URZ ;  /* 0x2aaaaaab0e0e78a5 */ /* 0x000fc4000f8e023f */
[----:B------:R-:W-:Y:S02]  /*0470*/  UIMAD.WIDE UR24, UR24, 0x2aaaaaab, URZ ;  /* 0x2aaaaaab181878a5 */ /* 0x000fe4000f8e023f */
[----:B------:R-:W-:Y:S02]  /*0480*/  UISETP.NE.AND UP1, UPT, UR12, URZ, UPT ;  /* 0x0000003f0c00728c */ /* 0x000fe4000bf25270 */
[----:B------:R-:W-:Y:S02]  /*0490*/  UMOV UR4, UR27 ;  /* 0x0000001b00047c82 */ /* 0x000fe40008000000 */
[----:B------:R-:W-:Y:S02]  /*04a0*/  @UP0 USHF.R.U32.HI UR4, URZ, UR5, UR17 ;  /* 0x000000053f040299 */ /* 0x000fe40008011611 */
[----:B------:R-:W-:Y:S01]  /*04b0*/  PLOP3.LUT P0, PT, PT, PT, UP1, 0x40, 0x0 ;  /* 0x000000000000781c */ /* 0x000fe20003f0e818 */
[----:B------:R-:W-:Y:S02]  /*04c0*/  UMOV UR17, UR15 ;  /* 0x0000000f00117c82 */ /* 0x000fe40008000000 */
[----:B------:R-:W-:-:S02]  /*04d0*/  UMOV UR15, UR25 ;  /* 0x00000019000f7c82 */ /* 0x000fc40008000000 */
[----:B------:R-:W-:Y:S02]  /*04e0*/  USHF.R.U32.HI UR14, URZ, 0x1f, UR17 ;  /* 0x0000001f3f0e7899 */ /* 0x000fe40008011611 */
[----:B------:R-:W-:Y:S02]  /*04f0*/  USHF.R.U32.HI UR7, URZ, 0x1f, UR15 ;  /* 0x0000001f3f077899 */ /* 0x000fe4000801160f */
[----:B------:R-:W-:Y:S02]  /*0500*/  ULDC UR26, c[0x0][0x168] ;  /* 0x00005a00001a7ab9 */ /* 0x000fe40000000800 */
[----:B------:R-:W-:Y:S02]  /*0510*/  UIADD3 UR26, UR9, -UR26, URZ ;  /* 0x8000001a091a7290 */ /* 0x000fe4000fffe03f */
[----:B------:R-:W-:Y:S02]  /*0520*/  ULEA.HI.SX32 UR14, UR17, UR14, 0x1d ;  /* 0x0000000e110e7291 */ /* 0x000fe4000f8fea3f */
[----:B------:R-:W-:-:S02]  /*0530*/  ULEA.HI.SX32 UR15, UR15, UR7, 0x1d ;  /* 0x000000070f0f7291 */ /* 0x000fc4000f8fea3f */
[----:B------:R-:W-:Y:S02]  /*0540*/  UIADD3 UR4, UR26, UR4, URZ ;  /* 0x000000041a047290 */ /* 0x000fe4000fffe03f */
[----:B------:R-:W-:Y:S02]  /*0550*/  UISETP.LT.AND UP0, UPT, UR14, UR15, UPT ;  /* 0x0000000f0e00728c */ /* 0x000fe4000bf01270 */
[----:B------:R-:W-:Y:S02]  /*0560*/  ULDC UR5, c[0x0][0x324] ;  /* 0x0000c90000057ab9 */ /* 0x000fe40000000800 */
        /* <DEDUP_REMOVED lines=11> */
[----:B------:R-:W-:-:S07]  /*0620*/  UIMAD.WIDE.U32 UR16, UR14, UR4, URZ ;  /* 0x000000040e1072a5 */ /* 0x000fce000f8e003f */
[----:B------:R-:W-:Y:S02]  /*0630*/  @UP0 UMOV UR15, UR17 ;  /* 0x00000011000f0c82 */ /* 0x000fe40008000000 */
[----:B------:R-:W-:-:S04]  /*0640*/  @UP0 USHF.R.U32.HI UR14, URZ, UR5, UR15 ;  /* 0x000000053f0e0299 */ /* 0x000fc8000801160f */
[----:B------:R-:W-:Y:S01]  /*0650*/  ULOP3.LUT UR14, URZ, UR14, URZ, 0x33, !UPT ;  /* 0x0000000e3f0e7292 */ /* 0x000fe2000f8e333f */
[----:B------:R-:W-:Y:S05]  /*0660*/  BRA `(.L_x_948) ;  /* 0x0000006000007947 */ /* 0x000fea0003800000 */
.L_x_947:
[----:B------:R-:W-:Y:S02]  /*0670*/  ULDC UR4, c[0x0][0x32c] ;  /* 0x0000cb0000047ab9 */ /* 0x000fe40000000800 */
[----:B------:R-:W-:-:S03]  /*0680*/  UISETP.NE.AND UP0, UPT, UR4, 0x1, UPT ;  /* 0x000000010400788c */ /* 0x000fc6000bf05270 */
[----:B------:R-:W-:Y:S02]  /*0690*/  ULDC.64 UR4, c[0x0][0x330] ;  /* 0x0000cc0000047ab9 */ /* 0x000fe40000000a00 */
[----:B------:R-:W-:-:S07]  /*06a0*/  UIMAD.WIDE.U32 UR16, UR14, UR4, URZ ;  /* 0x000000040e1072a5 */ /* 0x000fce000f8e003f */
[----:B------:R-:W-:Y:S02]  /*06b0*/  @UP0 UMOV UR15, UR17 ;  /* 0x00000011000f0c82 */ /* 0x000fe40008000000 */
[----:B------:R-:W-:Y:S02]  /*06c0*/  @UP0 USHF.R.U32.HI UR14, URZ, UR5, UR15 ;  /* 0x000000053f0e0299 */ /* 0x000fe4000801160f */
.L_x_948:
[----:B------:R-:W-:Y:S02]  /*06d0*/  ULDC UR4, c[0x0][0x32c] ;  /* 0x0000cb0000047ab9 */ /* 0x000fe40000000800 */
[----:B------:R-:W-:-:S04]  /*06e0*/  UIMAD UR4, UR14, UR4, URZ ;  /* 0x000000040e0472a4 */ /* 0x000fc8000f8e023f */
[----:B------:R-:W-:-:S04]  /*06f0*/  UISETP.LT.AND UP0, UPT, UR7, UR4, UPT ;  /* 0x000000040700728c */ /* 0x000fc8000bf01270 */
[----:B------:R-:W-:-:S04]  /*0700*/  USEL UR7, UR7, UR4, !UP0 ;  /* 0x0000000407077287 */ /* 0x000fc8000c000000 */
.L_x_946:
[----:B------:R-:W-:Y:S01]  /*0710*/  UIMAD.WIDE UR4, UR7, 0x2aaaaaab, URZ ;  /* 0x2aaaaaab070478a5 */ /* 0x000fe2000f8e023f */
[----:B------:R-:W-:Y:S01]  /*0720*/  PLOP3.LUT P4, PT, PT, PT, PT, 0x80, 0x0 ;  /* 0x000000000000781c */ /* 0x000fe20003f8f070 */
[----:B------:R-:W-:Y:S01]  /*0730*/  CS2R R126, SRZ ;  /* 0x00000000007e7805 */ /* 0x000fe2000001ff00 */
[----:B------:R-:W-:Y:S01]  /*0740*/  CS2R R124, SRZ ;  /* 0x00000000007c7805 */ /* 0x000fe2000001ff00 */
[----:B------:R-:W-:Y:S01]  /*0750*/  USHF.R.U32.HI UR4, URZ, 0x1f, UR5 ;  /* 0x0000001f3f047899 */ /* 0x000fe20008011605 */
[----:B------:R-:W-:Y:S01]  /*0760*/  CS2R R22, SRZ ;  /* 0x0000000000167805 */ /* 0x000fe2000001ff00 */
[----:B------:R-:W-:Y:S01]  /*0770*/  IMAD.MOV.U32 R130, RZ, RZ, RZ ;  /* 0x000000ffff827224 */ /* 0x000fe200078e00ff */
[----:B------:R-:W-:Y:S01]  /*0780*/  CS2R R122, SRZ ;  /* 0x00000000007a7805 */ /* 0x000fe2000001ff00 */
[----:B------:R-:W-:Y:S01]  /*0790*/  ULEA.HI.SX32 UR4, UR5, UR4, 0x1d ;  /* 0x0000000405047291 */ /* 0x000fe2000f8fea3f */
[----:B------:R-:W-:Y:S01]  /*07a0*/  IMAD.MOV.U32 R128, RZ, RZ, RZ ;  /* 0x000000ffff807224 */ /* 0x000fe200078e00ff */
[----:B------:R-:W-:Y:S01]  /*07b0*/  CS2R R120, SRZ ;  /* 0x0000000000787805 */ /* 0x000fe2000001ff00 */
[----:B------:R-:W-:Y:S01]  /*07c0*/  CS2R R24, SRZ ;  /* 0x0000000000187805 */ /* 0x000fe2000001ff00 */
[----:B------:R-:W-:Y:S01]  /*07d0*/  UISETP.LT.AND UP0, UPT, URZ, UR4, UPT ;  /* 0x000000043f00728c */ /* 0x000fe2000bf01270 */
[----:B------:R-:W-:Y:S01]  /*07e0*/  MOV R118, RZ ;  /* 0x000000ff00767202 */ /* 0x000fe20000000f00 */
[----:B------:R-:W-:Y:S01]  /*07f0*/  IMAD.MOV.U32 R116, RZ, RZ, RZ ;  /* 0x000000ffff747224 */ /* 0x000fe200078e00ff */
[----:B------:R-:W-:Y:S01]  /*0800*/  CS2R R110, SRZ ;  /* 0x00000000006e7805 */ /* 0x000fe2000001ff00 */
[----:B------:R-:W-:Y:S01]  /*0810*/  USEL UR7, URZ, UR4, !UP0 ;  /* 0x000000043f077287 */ /* 0x000fe2000c000000 */
[----:B------:R-:W-:Y:S01]  /*0820*/  CS2R R108, SRZ ;  /* 0x00000000006c7805 */ /* 0x000fe2000001ff00 */
[----:B------:R-:W-:Y:S01]  /*0830*/  CS2R R26, SRZ ;  /* 0x00000000001a7805 */ /* 0x000fe2000001ff00 */
[----:B------:R-:W-:Y:S01]  /*0840*/  MOV R114, RZ ;  /* 0x000000ff00727202 */ /* 0x000fe20000000f00 */
[----:B------:R-:W-:Y:S01]  /*0850*/  UISETP.GT.AND UP0, UPT, UR23, UR7, UPT ;  /* 0x000000071700728c */ /* 0x000fe2000bf04270 */
[----:B------:R-:W-:Y:S01]  /*0860*/  IMAD.MOV.U32 R112, RZ, RZ, RZ ;  /* 0x000000ffff707224 */ /* 0x000fe200078e00ff */
[----:B------:R-:W-:Y:S01]  /*0870*/  CS2R R106, SRZ ;  /* 0x00000000006a7805 */ /* 0x000fe2000001ff00 */
[----:B------:R-:W-:Y:S01]  /*0880*/  CS2R R104, SRZ ;  /* 0x0000000000687805 */ /* 0x000fe2000001ff00 */
[----:B------:R-:W-:Y:S01]  /*0890*/  CS2R R30, SRZ ;  /* 0x00000000001e7805 */ /* 0x000fe2000001ff00 */
[----:B------:R-:W-:Y:S01]  /*08a0*/  MOV R102, RZ ;  /* 0x000000ff00667202 */ /* 0x000fe20000000f00 */
[----:B------:R-:W-:Y:S01]  /*08b0*/  CS2R R28, SRZ ;  /* 0x00000000001c7805 */ /* 0x000fe2000001ff00 */
[----:B------:R-:W-:Y:S01]  /*08c0*/  PLOP3.LUT P0, PT, PT, PT, UP0, 0x80, 0x0 ;  /* 0x000000000000781c */ /* 0x000fe20003f0f008 */
[----:B------:R-:W-:Y:S01]  /*08d0*/  IMAD.MOV.U32 R100, RZ, RZ, RZ ;  /* 0x000000ffff647224 */ /* 0x000fe200078e00ff */
[----:B------:R-:W-:Y:S01]  /*08e0*/  CS2R R94, SRZ ;  /* 0x00000000005e7805 */ /* 0x000fe2000001ff00 */
[----:B------:R-:W-:Y:S01]  /*08f0*/  CS2R R92, SRZ ;  /* 0x00000000005c7805 */ /* 0x000fe2000001ff00 */
[----:B------:R-:W-:Y:S01]  /*0900*/  MOV R98, RZ ;  /* 0x000000ff00627202 */ /* 0x000fe20000000f00 */
[----:B------:R-:W-:Y:S01]  /*0910*/  IMAD.MOV.U32 R96, RZ, RZ, RZ ;  /* 0x000000ffff607224 */ /* 0x000fe200078e00ff */
[----:B------:R-:W-:Y:S01]  /*0920*/  CS2R R90, SRZ ;  /* 0x00000000005a7805 */ /* 0x000fe2000001ff00 */
        /* <DEDUP_REMOVED lines=52> */
[----:B------:R-:W-:Y:S05]  /*0c70*/  @!P0 BRA `(.L_x_949) ;  /* 0x0001569000008947 */ /* 0x000fea0003800000 */
[----:B------:R-:W-:Y:S02]  /*0c80*/  ULDC.64 UR4, c[0x0][0x340] ;  /* 0x0000d00000047ab9 */ /* 0x000fe40000000a00 */
[----:B------:R-:W-:-:S02]  /*0c90*/  UISETP.NE.U32.AND UP0, UPT, URZ, UR4, UPT ;  /* 0x000000043f00728c */ /* 0x000fc4000bf05070 */
[----:B------:R-:W-:Y:S02]  /*0ca0*/  ULDC.64 UR14, c[0x0][0x340] ;  /* 0x0000d000000e7ab9 */ /* 0x000fe40000000a00 */
[----:B------:R-:W-:Y:S02]  /*0cb0*/  UISETP.NE.AND.EX UP0, UPT, URZ, UR5, UPT, UP0 ;  /* 0x000000053f00728c */ /* 0x000fe4000bf05300 */
[----:B------:R-:W-:-:S04]  /*0cc0*/  UISETP.NE.AND UP1, UPT, UR13, URZ, UPT ;  /* 0x0000003f0d00728c */ /* 0x000fc8000bf25270 */
[----:B------:R-:W-:-:S05]  /*0cd0*/  PLOP3.LUT P1, PT, PT, PT, UP0, 0x80, 0x0 ;  /* 0x000000000000781c */ /* 0x000fca0003f2f008 */
[----:B------:R-:W-:Y:S02]  /*0ce0*/  @UP0 UMOV UR4, 0x4 ;  /* 0x0000000400040882 */ /* 0x000fe40000000000 */
[----:B------:R-:W-:-:S06]  /*0cf0*/  @UP0 UIMAD.WIDE UR4, UR6, UR4, UR14 ;  /* 0x00000004060402a5 */ /* 0x000fcc000f8e020e */
[----:B-1----:R-:W-:Y:S02]  /*0d00*/  IMAD.U32 R2, RZ, RZ, UR4 ;  /* 0x00000004ff027e24 */ /* 0x002fe4000f8e00ff */
[----:B------:R-:W-:Y:S01]  /*0d10*/  IMAD.U32 R3, RZ, RZ, UR5 ;  /* 0x00000005ff037e24 */ /* 0x000fe2000f8e00ff */
[----:B------:R-:W-:Y:S01]  /*0d20*/  SHF.R.S32.HI R124, RZ, 0x1f, R129 ;  /* 0x0000001fff7c7819 */ /* 0x000fe20000011481 */
[----:B------:R-:W-:Y:S02]  /*0d30*/  ULDC.64 UR4, c[0x0][0x1b8] ;  /* 0x00006e0000047ab9 */ /* 0x000fe40000000a00 */
[----:B------:R-:W-:Y:S01]  /*0d40*/  UIMAD UR14, UR18, UR4, URZ ;  /* 0x00000004120e72a4 */ /* 0x000fe2000f8e023f */
[----:B------:R1:W3:Y:S01]  /*0d50*/  @P1 LDG.E R9, [R2.64] ;  /* 0x0000001402091981 */ /* 0x0002e2000c1e1900 */
[----:B------:R-:W-:Y:S01]  /*0d60*/  PLOP3.LUT P2, PT, PT, PT, UP1, 0x80, 0x0 ;  /* 0x000000000000781c */ /* 0x000fe20003f4f018 */
[----:B------:R-:W-:Y:S01]  /*0d70*/  UIMAD.WIDE.U32 UR16, UR10, UR4, URZ ;  /* 0x000000040a1072a5 */ /* 0x000fe2000f8e003f */
[----:B------:R-:W-:Y:S01]  /*0d80*/  PLOP3.LUT P0, PT, PT, PT, UP1, 0x80, 0x0 ;  /* 0x000000000000781c */ /* 0x000fe20003f0f018 */
[----:B------:R-:W-:Y:S01]  /*0d90*/  UIMAD UR14, UR10, UR5, UR14 ;  /* 0x000000050a0e72a4 */ /* 0x000fe2000f8e020e */
[----:B------:R-:W-:Y:S01]  /*0da0*/  IMAD.MOV.U32 R242, RZ, RZ, RZ ;  /* 0x000000fffff27224 */ /* 0x000fe200078e00ff */
[----:B------:R-:W-:-:S02]  /*0db0*/  USHF.R.S32.HI UR15, URZ, 0x1f, UR6 ;  /* 0x0000001f3f0f7899 */ /* 0x000fc40008011406 */
[----:B------:R-:W-:Y:S02]  /*0dc0*/  ULDC.64 UR4, c[0x0][0x1c0] ;  /* 0x0000700000047ab9 */ /* 0x000fe40000000a00 */
[----:B------:R-:W-:Y:S02]  /*0dd0*/  UIADD3 UR17, UR17, UR14, URZ ;  /* 0x0000000e11117290 */ /* 0x000fe4000fffe03f */
[----:B------:R-:W-:Y:S02]  /*0de0*/  UIMAD UR15, UR15, UR4, URZ ;  /* 0x000000040f0f72a4 */ /* 0x000fe4000f8e023f */
[----:B------:R-:W-:Y:S02]  /*0df0*/  UIMAD.WIDE.U32 UR16, UR6, UR4, UR16 ;  /* 0x00000004061072a5 */ /* 0x000fe4000f8e0010 */
[----:B------:R-:W-:Y:S02]  /*0e00*/  UIMAD UR5, UR6, UR5, UR15 ;  /* 0x00000005060572a4 */ /* 0x000fe4000f8e020f */
[----:B------:R-:W-:-:S02]  /*0e10*/  ULDC UR4, c[0x0][0x168] ;  /* 0x00005a0000047ab9 */ /* 0x000fc40000000800 */
[----:B------:R-:W-:Y:S02]  /*0e20*/  UIADD3 UR5, UR17, UR5, URZ ;  /* 0x0000000511057290 */ /* 0x000fe4000fffe03f */
[----:B------:R-:W-:Y:S02]  /*0e30*/  UIMAD UR8, UR8, UR4, URZ ;  /* 0x00000004080872a4 */ /* 0x000fe4000f8e023f */
[----:B------:R-:W-:Y:S01]  /*0e40*/  UMOV UR31, 0x30 ;  /* 0x00000030001f7882 */ /* 0x000fe20000000000 */
[----:B-1----:R-:W-:Y:S01]  /*0e50*/  LEA.HI R2, R124, R129, RZ, 0x3 ;  /* 0x000000817c027211 */ /* 0x002fe200078f18ff */
[----:B------:R-:W-:Y:S01]  /*0e60*/  IMAD.U32 R3, RZ, RZ, UR17 ;  /* 0x00000011ff037e24 */ /* 0x000fe2000f8e00ff */
[----:B------:R-:W-:Y:S01]  /*0e70*/  UIMAD UR19, UR23, UR31, -0x30 ;  /* 0xffffffd0171374a4 */ /* 0x000fe2000f8e021f */
[----:B------:R-:W-:Y:S01]  /*0e80*/  IMAD.U32 R3, RZ, RZ, UR5 ;  /* 0x00000005ff037e24 */ /* 0x000fe2000f8e00ff */
[----:B------:R-:W-:Y:S01]  /*0e90*/  LOP3.LUT R0, R2, 0xfffffff8, RZ, 0xc0, !PT ;  /* 0xfffffff802007812 */ /* 0x000fe200078ec0ff */
[----:B------:R-:W-:Y:S01]  /*0ea0*/  ULDC.64 UR4, c[0x0][0x2b0] ;  /* 0x0000ac0000047ab9 */ /* 0x000fe20000000a00 */
[----:B------:R-:W-:Y:S01]  /*0eb0*/  SHF.R.S32.HI R21, RZ, 0x3, R2 ;  /* 0x00000003ff157819 */ /* 0x000fe20000011402 */
[----:B------:R-:W-:-:S02]  /*0ec0*/  IMAD.U32 R2, RZ, RZ, UR16 ;  /* 0x00000010ff027e24 */ /* 0x000fc4000f8e00ff */
[----:B------:R-:W-:Y:S01]  /*0ed0*/  IMAD.IADD R40, R129, 0x1, -R0 ;  /* 0x0000000181287824 */ /* 0x000fe200078e0a00 */
[----:B------:R-:W-:-:S03]  /*0ee0*/  IADD3 R18, R21, UR27, RZ ;  /* 0x0000001b15127c10 */ /* 0x000fc6000fffe0ff */
[----:B------:R-:W-:Y:S01]  /*0ef0*/  IMAD R131, R40, 0x10, R21 ;  /* 0x0000001028837824 */ /* 0x000fe200078e0215 */
[----:B------:R-:W-:Y:S01]  /*0f00*/  IADD3 R20, R18, 0x30, RZ ;  /* 0x0000003012147810 */ /* 0x000fe20007ffe0ff */
[----:B------:R-:W-:Y:S01]  /*0f10*/  IMAD.SHL.U32 R128, R40, 0x8, RZ ;  /* 0x0000000828807824 */ /* 0x000fe200078e00ff */
[----:B------:R-:W-:Y:S02]  /*0f20*/  IADD3 R19, R18, 0x40, RZ ;  /* 0x0000004012137810 */ /* 0x000fe40007ffe0ff */
[----:B------:R-:W-:Y:S01]  /*0f30*/  IADD3 R5, R131, UR27, RZ ;  /* 0x0000001b83057c10 */ /* 0x000fe2000fffe0ff */
[----:B------:R-:W-:Y:S01]  /*0f40*/  UIMAD UR31, UR23, -0x30, UR31 ;  /* 0xffffffd0171f78a4 */ /* 0x000fe2000f8e021f */
[C---:B------:R-:W-:Y:S01]  /*0f50*/  IADD3 R42, R128.reuse, 0x40, RZ ;  /* 0x00000040802a7810 */ /* 0x040fe20007ffe0ff */
[----:B------:R-:W-:Y:S01]  /*0f60*/  STL [R1+0x14], R131 ;  /* 0x0000148301007387 */ /* 0x000fe20000100800 */
[----:B------:R-:W-:Y:S01]  /*0f70*/  ISETP.GE.AND P5, PT, R128, c[0x0][0x198], PT ;  /* 0x0000660080007a0c */ /* 0x000fe20003fa6270 */
[----:B------:R-:W-:Y:S01]  /*0f80*/  @P2 IMAD.HI.U32 R0, R5, c[0x0][0x2c8], RZ ;  /* 0x0000b20005002a27 */ /* 0x000fe200078e00ff */
[----:B------:R-:W-:-:S02]  /*0f90*/  ISETP.GE.AND P4, PT, R42, c[0x0][0x198], PT ;  /* 0x000066002a007a0c */ /* 0x000fc40003f86270 */
[----:B------:R-:W-:Y:S01]  /*0fa0*/  ISETP.GE.AND P6, PT, R20, UR8, PT ;  /* 0x0000000814007c0c */ /* 0x000fe2000bfc6270 */
[----:B------:R-:W-:Y:S01]  /*0fb0*/  IMAD.MOV.U32 R4, RZ, RZ, R5 ;  /* 0x000000ffff047224 */ /* 0x000fe200078e0005 */
[----:B------:R-:W-:Y:S01]  /*0fc0*/  @P0 SHF.R.U32.HI R4, RZ, c[0x0][0x2cc], R0 ;  /* 0x0000b300ff040a19 */ /* 0x000fe20000011600 */
[----:B---3--:R1:W3:Y:S03]  /*0fd0*/  @P1 R2UR UR16, R9 ;  /* 0x00000000091013c2 */ /* 0x0082e600000e0000 */
[--C-:B------:R-:W-:Y:S01]  /*0fe0*/  SHF.R.S32.HI R6, RZ, 0x1f, R4.reuse ;  /* 0x0000001fff067819 */ /* 0x100fe20000011404 */
[----:B------:R-:W-:Y:S01]  /*0ff0*/  IMAD.MOV R0, RZ, RZ, -R4 ;  /* 0x000000ffff007224 */ /* 0x000fe200078e0a04 */
[----:B------:R-:W-:Y:S01]  /*1000*/  ISETP.GE.AND P1, PT, R18, UR8, PT ;  /* 0x0000000812007c0c */ /* 0x000fe2000bf26270 */
[----:B------:R-:W-:Y:S01]  /*1010*/  IMAD.WIDE.U32 R2, R4, c[0x0][0x1b0], R2 ;  /* 0x00006c0004027a25 */ /* 0x000fe200078e0002 */
[----:B---3--:R-:W-:Y:S01]  /*1020*/  @!UP0 UMOV UR16, UR6 ;  /* 0x0000000600108c82 */ /* 0x008fe20008000000 */
[----:B------:R-:W-:Y:S01]  /*1030*/  LEA.HI R123, R124, R129, RZ, 0x5 ;  /* 0x000000817c7b7211 */ /* 0x000fe200078f28ff */
[----:B------:R-:W-:Y:S01]  /*1040*/  USHF.R.S32.HI UR6, URZ, 0x1f, UR16 ;  /* 0x0000001f3f067899 */ /* 0x000fe20008011410 */
[----:B------:R-:W-:Y:S01]  /*1050*/  IMAD R5, R0, c[0x0][0x2c4], R5 ;  /* 0x0000b10000057a24 */ /* 0x000fe200078e0205 */
[----:B------:R-:W-:Y:S01]  /*1060*/  UIMAD.WIDE.U32 UR14, UR16, UR4, URZ ;  /* 0x00000004100e72a5 */ /* 0x000fe2000f8e003f */
[----:B------:R-:W-:Y:S01]  /*1070*/  IMAD R6, R6, c[0x0][0x1b0], RZ ;  /* 0x00006c0006067a24 */ /* 0x000fe200078e02ff */
[----:B------:R-:W-:Y:S01]  /*1080*/  UIMAD UR6, UR6, UR4, URZ ;  /* 0x00000004060672a4 */ /* 0x000fe2000f8e023f */
[----:B------:R-:W-:Y:S01]  /*1090*/  SHF.R.S32.HI R130, RZ, 0x1f, R128 ;  /* 0x0000001fff827819 */ /* 0x000fe20000011480 */
[----:B------:R-:W-:Y:S01]  /*10a0*/  UIADD3 UR28, UR31, UR9, URZ ;  /* 0x000000091f1c7290 */ /* 0x000fe2000fffe03f */
[----:B------:R-:W-:Y:S01]  /*10b0*/  IMAD R4, R4, c[0x0][0x1b4], R6 ;  /* 0x00006d0004047a24 */ /* 0x000fe200078e0206 */
[----:B------:R-:W-:Y:S01]  /*10c0*/  SHF.R.S32.HI R0, RZ, 0x1f, R5 ;  /* 0x0000001fff007819 */ /* 0x000fe20000011405 */
[----:B------:R-:W-:Y:S01]  /*10d0*/  IMAD.SHL.U32 R6, R21, 0x40, RZ ;  /* 0x0000004015067824 */ /* 0x000fe200078e00ff */
[----:B------:R-:W-:Y:S01]  /*10e0*/  UIMAD UR6, UR16, UR5, UR6 ;  /* 0x00000005100672a4 */ /* 0x000fe2000f8e0206 */
[----:B------:R-:W-:Y:S01]  /*10f0*/  IMAD.IADD R3, R3, 0x1, R4 ;  /* 0x0000000103037824 */ /* 0x000fe200078e0204 */
[----:B------:R-:W-:Y:S01]  /*1100*/  STL [R1+0x10], R128 ;  /* 0x0000108001007387 */ /* 0x000fe20000100800 */
[----:B------:R-:W-:Y:S01]  /*1110*/  IMAD R4, R0, c[0x0][0x1a8], RZ ;  /* 0x00006a0000047a24 */ /* 0x000fe200078e02ff */
[----:B------:R-:W-:Y:S01]  /*1120*/  LOP3.LUT R0, R6, 0x1c0, RZ, 0xc0, !PT ;  /* 0x000001c006007812 */ /* 0x000fe200078ec0ff */
[----:B------:R-:W-:Y:S01]  /*1130*/  IMAD.WIDE.U32 R2, R5, c[0x0][0x1a8], R2 ;  /* 0x00006a0005027a25 */ /* 0x000fe200078e0002 */
[----:B------:R-:W-:-:S02]  /*1140*/  UIADD3 UR6, UR15, UR6, URZ ;  /* 0x000000060f067290 */ /* 0x000fc4000fffe03f */
[----:B------:R-:W-:Y:S01]  /*1150*/  ULDC.64 UR4, c[0x0][0x1e8] ;  /* 0x00007a0000047ab9 */ /* 0x000fe20000000a00 */
[----:B------:R-:W-:Y:S01]  /*1160*/  IMAD R6, R5, c[0x0][0x1ac], R4 ;  /* 0x00006b0005067a24 */ /* 0x000fe200078e0204 */
[----:B------:R-:W-:Y:S01]  /*1170*/  SHF.R.U32.HI R4, RZ, 0x3, R0 ;  /* 0x00000003ff047819 */ /* 0x000fe20000011600 */
[----:B------:R-:W-:Y:S01]  /*1180*/  IMAD.MOV.U32 R5, RZ, RZ, c[0x0][0x2b8] ;  /* 0x0000ae00ff057624 */ /* 0x000fe200078e00ff */
[----:B------:R-:W-:Y:S02]  /*1190*/  LOP3.LUT R0, R0, 0x38, R128, 0xf8, !PT ;  /* 0x0000003800007812 */ /* 0x000fe400078ef880 */
[----:B------:R-:W-:Y:S02]  /*11a0*/  LEA R15, P0, R2, c[0x0][0x160], 0x1 ;  /* 0x00005800020f7a11 */ /* 0x000fe400078008ff */
[----:B------:R-:W-:Y:S01]  /*11b0*/  LOP3.LUT R8, R0, R4, RZ, 0x3c, !PT ;  /* 0x0000000400087212 */ /* 0x000fe200078e3cff */
[----:B------:R-:W-:Y:S01]  /*11c0*/  IMAD.IADD R0, R3, 0x1, R6 ;  /* 0x0000000103007824 */ /* 0x000fe200078e0206 */
[----:B------:R-:W-:Y:S01]  /*11d0*/  LEA.HI R3, R124, R129, RZ, 0x6 ;  /* 0x000000817c037211 */ /* 0x000fe200078f30ff */
[----:B------:R-:W-:Y:S01]  /*11e0*/  SHFL.IDX PT, R6, R15, RZ, 0x181f ;  /* 0x00181fff0f067589 */ /* 0x000fe200000e0000 */
[----:B------:R-:W-:-:S02]  /*11f0*/  ISETP.NE.AND P3, PT, R5, 0x1, PT ;  /* 0x000000010500780c */ /* 0x000fc40003f65270 */
[----:B------:R-:W-:Y:S01]  /*1200*/  LEA.HI.X R14, R2, c[0x0][0x164], R0, 0x1, P0 ;  /* 0x00005900020e7a11 */ /* 0x000fe200000f0c00 */
[----:B------:R-:W-:Y:S01]  /*1210*/  IMAD.SHL.U32 R0, R3, 0x8, RZ ;  /* 0x0000000803007824 */ /* 0x000fe200078e00ff */
[----:B------:R-:W-:Y:S01]  /*1220*/  SHFL.IDX PT, R2, R15, 0x1, 0x181f ;  /* 0x00381f000f027f89 */ /* 0x000fe200000e0000 */
[C---:B------:R-:W-:Y:S02]  /*1230*/  IADD3 R5, R18.reuse, 0x10, RZ ;  /* 0x0000001012057810 */ /* 0x040fe40007ffe0ff */
[----:B------:R-:W-:Y:S01]  /*1240*/  IADD3 R4, R18, 0x20, RZ ;  /* 0x0000002012047810 */ /* 0x000fe20007ffe0ff */
[----:B------:R-:W3:Y:S01]  /*1250*/  SHFL.IDX PT, R7, R14, RZ, 0x181f ;  /* 0x00181fff0e077589 */ /* 0x000ee200000e0000 */
[----:B------:R-:W-:Y:S02]  /*1260*/  LOP3.LUT R8, R8, 0xfffffe00, R0, 0xf8, !PT ;  /* 0xfffffe0008087812 */ /* 0x000fe400078ef800 */
[----:B------:R-:W-:Y:S01]  /*1270*/  ISETP.GE.AND P0, PT, R5, UR8, PT ;  /* 0x0000000805007c0c */ /* 0x000fe2000bf06270 */
[----:B------:R-:W4:Y:S01]  /*1280*/  SHFL.IDX PT, R3, R14, 0x1, 0x181f ;  /* 0x00381f000e037f89 */ /* 0x000f2200000e0000 */
[----:B------:R-:W-:Y:S01]  /*1290*/  ISETP.GE.AND P2, PT, R4, UR8, PT ;  /* 0x0000000804007c0c */ /* 0x000fe2000bf46270 */
[----:B------:R-:W-:Y:S01]  /*12a0*/  IMAD.SHL.U32 R247, R8, 0x2, RZ ;  /* 0x0000000208f77824 */ /* 0x000fe200078e00ff */
[----:B------:R-:W-:Y:S01]  /*12b0*/  SHF.R.S32.HI R0, RZ, 0x1f, R42 ;  /* 0x0000001fff007819 */ /* 0x000fe2000001142a */
[----:B------:R-:W-:Y:S03]  /*12c0*/  SHFL.IDX PT, R4, R15, 0x2, 0x181f ;  /* 0x00581f000f047f89 */ /* 0x000fe600000e0000 */
[----:B------:R-:W-:Y:S01]  /*12d0*/  LEA.HI R0, R0, R42, RZ, 0x3 ;  /* 0x0000002a00007211 */ /* 0x000fe200078f18ff */
[----:B------:R-:W-:Y:S03]  /*12e0*/  SHFL.IDX PT, R5, R14, 0x2, 0x181f ;  /* 0x00581f000e057f89 */ /* 0x000fe600000e0000 */
[----:B------:R-:W-:Y:S01]  /*12f0*/  LOP3.LUT R126, R0, 0xfffffff8, RZ, 0xc0, !PT ;  /* 0xfffffff8007e7812 */ /* 0x000fe200078ec0ff */
[----:B------:R-:W-:Y:S01]  /*1300*/  SHFL.IDX PT, R8, R15, 0x3, 0x181f ;  /* 0x00781f000f087f89 */ /* 0x000fe200000e0000 */
[----:B------:R-:W-:-:S03]  /*1310*/  IADD3 R0, R18, 0x50, RZ ;  /* 0x0000005012007810 */ /* 0x000fc60007ffe0ff */
[----:B-1----:R-:W1:Y:S04]  /*1320*/  SHFL.IDX PT, R9, R14, 0x3, 0x181f ;  /* 0x00781f000e097f89 */ /* 0x002e6800000e0000 */
[----:B------:R-:W-:Y:S01]  /*1330*/  SHFL.IDX PT, R12, R15, 0x4, 0x181f ;  /* 0x00981f000f0c7f89 */ /* 0x000fe200000e0000 */
[----:B---3--:R-:W-:-:S03]  /*1340*/  @!P1 IMAD.WIDE R16, R128, 0x2, R6 ;  /* 0x0000000280109825 */ /* 0x008fc600078e0206 */
[----:B------:R-:W3:Y:S01]  /*1350*/  SHFL.IDX PT, R13, R14, 0x4, 0x181f ;  /* 0x00981f000e0d7f89 */ /* 0x000ee200000e0000 */
[----:B------:R-:W-:-:S03]  /*1360*/  @!P1 IMAD.WIDE R10, R126, 0x2, R6 ;  /* 0x000000027e0a9825 */ /* 0x000fc600078e0206 */
[----:B------:R2:W-:Y:S01]  /*1370*/  @!P1 LDGSTS.E.BYPASS.LTC128B.128 [R247+0x8080], [R16.64], !P5 ;  /* 0x0808000010f79fae */ /* 0x0005e2000e901d54 */
[----:B----4-:R-:W-:-:S03]  /*1380*/  @!P0 IMAD.WIDE R6, R128, 0x2, R2 ;  /* 0x0000000280068825 */ /* 0x010fc600078e0202 */
[----:B------:R1:W-:Y:S01]  /*1390*/  @!P1 LDGSTS.E.BYPASS.LTC128B.128 [R247+0xc080], [R10.64], !P4 ;  /* 0x0c0800000af79fae */ /* 0x0003e2000e101d54 */
[----:B------:R-:W-:-:S03]  /*13a0*/  ISETP.GE.AND P1, PT, R19, UR8, PT ;  /* 0x0000000813007c0c */ /* 0x000fc6000bf26270 */
[----:B------:R4:W-:Y:S01]  /*13b0*/  @!P0 LDGSTS.E.BYPASS.LTC128B.128 [R247+0x8880], [R6.64], !P5 ;  /* 0x0888000006f78fae */ /* 0x0009e2000e901d54 */
[----:B------:R-:W-:Y:S01]  /*13c0*/  UIMAD.WIDE.U32 UR16, UR10, UR4, URZ ;  /* 0x000000040a1072a5 */ /* 0x000fe2000f8e003f */
[----:B------:R-:W-:Y:S02]  /*13d0*/  IADD3 R41, -R21, UR28, RZ ;  /* 0x0000001c15297c10 */ /* 0x000fe4000fffe1ff */
[----:B------:R-:W-:Y:S01]  /*13e0*/  SHF.R.S32.HI R122, RZ, 0x5, R123 ;  /* 0x00000005ff7a7819 */ /* 0x000fe2000001147b */
[----:B------:R-:W-:Y:S01]  /*13f0*/  STL [R1+0x38], R126 ;  /* 0x0000387e01007387 */ /* 0x000fe20000100800 */
[----:B-1----:R-:W-:-:S04]  /*1400*/  @!P6 IMAD.WIDE R10, R128, 0x2, R8 ;  /* 0x00000002800ae825 */ /* 0x002fc800078e0208 */
[----:B----4-:R-:W-:-:S04]  /*1410*/  @!P0 IMAD.WIDE R6, R126, 0x2, R2 ;  /* 0x000000027e068825 */ /* 0x010fc800078e0202 */
[--C-:B------:R-:W-:Y:S01]  /*1420*/  @!P2 IMAD.WIDE R2, R128, 0x2, R4.reuse ;  /* 0x000000028002a825 */ /* 0x100fe200078e0204 */
[----:B------:R1:W-:Y:S01]  /*1430*/  @!P0 LDGSTS.E.BYPASS.LTC128B.128 [R247+0xc880], [R6.64], !P4 ;  /* 0x0c88000006f78fae */ /* 0x0003e2000e101d54 */
[----:B------:R-:W-:Y:S02]  /*1440*/  ISETP.GE.AND P0, PT, R0, UR8, PT ;  /* 0x0000000800007c0c */ /* 0x000fe4000bf06270 */
[----:B------:R-:W-:Y:S01]  /*1450*/  @!P2 IMAD.WIDE R4, R126, 0x2, R4 ;  /* 0x000000027e04a825 */ /* 0x000fe200078e0204 */
[----:B------:R4:W-:Y:S01]  /*1460*/  @!P2 LDGSTS.E.BYPASS.LTC128B.128 [R247+0x9080], [R2.64], !P5 ;  /* 0x0908000002f7afae */ /* 0x0009e2000e901d54 */
[----:B------:R-:W-:-:S03]  /*1470*/  IADD3 R0, R18, 0x60, RZ ;  /* 0x0000006012007810 */ /* 0x000fc60007ffe0ff */
[----:B------:R2:W-:Y:S01]  /*1480*/  @!P2 LDGSTS.E.BYPASS.LTC128B.128 [R247+0xd080], [R4.64], !P4 ;  /* 0x0d08000004f7afae */ /* 0x0005e2000e101d54 */
[----:B------:R-:W-:Y:S02]  /*1490*/  ISETP.GE.AND P2, PT, R0, UR8, PT ;  /* 0x0000000800007c0c */ /* 0x000fe4000bf46270 */
[----:B------:R-:W-:Y:S01]  /*14a0*/  IADD3 R0, R131, UR19, RZ ;  /* 0x0000001383007c10 */ /* 0x000fe2000fffe0ff */
[----:B------:R2:W-:Y:S04]  /*14b0*/  @!P6 LDGSTS.E.BYPASS.LTC128B.128 [R247+0x9880], [R10.64], !P5 ;  /* 0x098800000af7efae */ /* 0x0005e8000e901d54 */
[----:B-1----:R-:W-:Y:S01]  /*14c0*/  SHFL.IDX PT, R6, R15, 0x5, 0x181f ;  /* 0x00b81f000f067f89 */ /* 0x002fe200000e0000 */
[----:B----4-:R-:W-:-:S03]  /*14d0*/  @!P6 IMAD.WIDE R2, R126, 0x2, R8 ;  /* 0x000000027e02e825 */ /* 0x010fc600078e0208 */
[----:B------:R-:W1:Y:S01]  /*14e0*/  SHFL.IDX PT, R7, R14, 0x5, 0x181f ;  /* 0x00b81f000e077f89 */ /* 0x000e6200000e0000 */
[----:B---3--:R-:W-:-:S03]  /*14f0*/  @!P1 IMAD.WIDE R8, R128, 0x2, R12 ;  /* 0x0000000280089825 */ /* 0x008fc600078e020c */
[----:B------:R3:W-:Y:S01]  /*1500*/  @!P6 LDGSTS.E.BYPASS.LTC128B.128 [R247+0xd880], [R2.64], !P4 ;  /* 0x0d88000002f7efae */ /* 0x0007e2000e101d54 */
[----:B------:R-:W-:Y:S01]  /*1510*/  ISETP.GE.AND P6, PT, R0, UR9, PT ;  /* 0x0000000900007c0c */ /* 0x000fe2000bfc6270 */
[----:B--2---:R-:W-:Y:S02]  /*1520*/  @!P1 IMAD.WIDE R4, R126, 0x2, R12 ;  /* 0x000000027e049825 */ /* 0x004fe400078e020c */
[----:B------:R1:W-:Y:S01]  /*1530*/  @!P1 LDGSTS.E.BYPASS.LTC128B.128 [R247+0xa080], [R8.64], !P5 ;  /* 0x0a08000008f79fae */ /* 0x0003e2000e901d54 */
[----:B------:R-:W-:Y:S02]  /*1540*/  IADD3 R11, R18, 0x70, RZ ;  /* 0x00000070120b7810 */ /* 0x000fe40007ffe0ff */
[----:B------:R-:W-:Y:S01]  /*1550*/  IADD3 R12, R0, UR11, RZ ;  /* 0x0000000b000c7c10 */ /* 0x000fe2000fffe0ff */
[----:B------:R2:W-:Y:S01]  /*1560*/  @!P1 LDGSTS.E.BYPASS.LTC128B.128 [R247+0xe080], [R4.64], !P4 ;  /* 0x0e08000004f79fae */ /* 0x0005e2000e101d54 */
[----:B------:R-:W-:Y:S02]  /*1570*/  ISETP.GE.AND P1, PT, R11, UR8, PT ;  /* 0x000000080b007c0c */ /* 0x000fe4000bf26270 */
[----:B------:R-:W-:Y:S01]  /*1580*/  ISETP.GT.OR P6, PT, R131, 0x2f, P6 ;  /* 0x0000002f8300780c */ /* 0x000fe200037c4670 */
[----:B------:R-:W-:-:S04]  /*1590*/  @P3 IMAD.HI.U32 R10, R12, c[0x0][0x2bc], RZ ;  /* 0x0000af000c0a3a27 */ /* 0x000fc800078e00ff */
[----:B------:R-:W-:Y:S01]  /*15a0*/  IMAD.MOV.U32 R0, RZ, RZ, R12 ;  /* 0x000000ffff007224 */ /* 0x000fe200078e000c */
[----:B------:R-:W-:Y:S01]  /*15b0*/  @P3 SHF.R.U32.HI R0, RZ, c[0x0][0x2c0], R10 ;  /* 0x0000b000ff003a19 */ /* 0x000fe2000001160a */
[----:B---3--:R-:W-:Y:S04]  /*15c0*/  SHFL.IDX PT, R2, R15, 0x7, 0x181f ;  /* 0x00f81f000f027f89 */ /* 0x008fe800000e0000 */
[----:B------:R-:W-:Y:S01]  /*15d0*/  SHFL.IDX PT, R3, R14, 0x7, 0x181f ;  /* 0x00f81f000e037f89 */ /* 0x000fe200000e0000 */
[----:B-1----:R-:W-:-:S03]  /*15e0*/  @!P0 IMAD.WIDE R8, R128, 0x2, R6 ;  /* 0x0000000280088825 */ /* 0x002fc600078e0206 */
[----:B--2---:R-:W-:Y:S01]  /*15f0*/  SHFL.IDX PT, R4, R15, 0x6, 0x181f ;  /* 0x00d81f000f047f89 */ /* 0x004fe200000e0000 */
[----:B------:R-:W-:-:S03]  /*1600*/  @!P0 IMAD.WIDE R6, R126, 0x2, R6 ;  /* 0x000000027e068825 */ /* 0x000fc600078e0206 */
[----:B------:R-:W1:Y:S04]  /*1610*/  SHFL.IDX PT, R5, R14, 0x6, 0x181f ;  /* 0x00d81f000e057f89 */ /* 0x000e6800000e0000 */
[----:B------:R2:W-:Y:S04]  /*1620*/  @!P0 LDGSTS.E.BYPASS.LTC128B.128 [R247+0xa880], [R8.64], !P5 ;  /* 0x0a88000008f78fae */ /* 0x0005e8000e901d54 */
[----:B------:R3:W-:Y:S01]  /*1630*/  @!P0 LDGSTS.E.BYPASS.LTC128B.128 [R247+0xe880], [R6.64], !P4 ;  /* 0x0e88000006f78fae */ /* 0x0007e2000e101d54 */
[----:B-1----:R-:W-:-:S05]  /*1640*/  @!P2 IMAD.WIDE R10, R128, 0x2, R4 ;  /* 0x00000002800aa825 */ /* 0x002fca00078e0204 */
[----:B------:R1:W-:Y:S01]  /*1650*/  @!P2 LDGSTS.E.BYPASS.LTC128B.128 [R247+0xb080], [R10.64], !P5 ;  /* 0x0b0800000af7afae */ /* 0x0003e2000e901d54 */
[----:B--2---:R-:W-:-:S04]  /*1660*/  @!P2 IMAD.WIDE R8, R126, 0x2, R4 ;  /* 0x000000027e08a825 */ /* 0x004fc800078e0204 */
[--C-:B------:R-:W-:Y:S01]  /*1670*/  @!P1 IMAD.WIDE R4, R128, 0x2, R2.reuse ;  /* 0x0000000280049825 */ /* 0x100fe200078e0202 */
[----:B------:R2:W-:Y:S01]  /*1680*/  @!P2 LDGSTS.E.BYPASS.LTC128B.128 [R247+0xf080], [R8.64], !P4 ;  /* 0x0f08000008f7afae */ /* 0x0005e2000e101d54 */
[----:B---3--:R-:W-:Y:S02]  /*1690*/  @!P6 IADD3 R7, P0, R0, UR14, RZ ;  /* 0x0000000e0007ec10 */ /* 0x008fe4000ff1e0ff */
[----:B------:R-:W-:Y:S01]  /*16a0*/  @!P1 IMAD.WIDE R2, R126, 0x2, R2 ;  /* 0x000000027e029825 */ /* 0x000fe200078e0202 */
[----:B------:R3:W-:Y:S01]  /*16b0*/  @!P1 LDGSTS.E.BYPASS.LTC128B.128 [R247+0xb880], [R4.64], !P5 ;  /* 0x0b88000004f79fae */ /* 0x0007e2000e901d54 */
[----:B------:R-:W-:Y:S02]  /*16c0*/  @!P6 LEA.HI.X.SX32 R13, R0, UR6, 0x1, P0 ;  /* 0x00000006000dec11 */ /* 0x000fe400080f0eff */
[C---:B------:R-:W-:Y:S01]  /*16d0*/  @!P6 LEA R6, P0, R7.reuse, c[0x0][0x2a0], 0x2 ;  /* 0x0000a8000706ea11 */ /* 0x040fe200078010ff */
[----:B------:R4:W-:Y:S03]  /*16e0*/  @!P1 LDGSTS.E.BYPASS.LTC128B.128 [R247+0xf880], [R2.64], !P4 ;  /* 0x0f88000002f79fae */ /* 0x0009e6000e101d54 */
[----:B------:R-:W-:Y:S01]  /*16f0*/  @!P6 LEA.HI.X R7, R7, c[0x0][0x2a4], R13, 0x2, P0 ;  /* 0x0000a9000707ea11 */ /* 0x000fe200000f140d */
[----:B------:R-:W0:Y:S04]  /*1700*/  LDGDEPBAR ;  /* 0x00000000000079af */ /* 0x000e280000000000 */
[----:B------:R-:W-:Y:S06]  /*1710*/  BAR.SYNC.DEFER_BLOCKING 0x0 ;  /* 0x0000000000007b1d */ /* 0x000fec0000010000 */
[----:B------:R1:W5:Y:S01]  /*1720*/  @!P6 LDG.E R242, [R6.64] ;  /* 0x0000001406f2e981 */ /* 0x000362000c1e1900 */
[----:B------:R-:W-:Y:S01]  /*1730*/  IMAD.MOV R0, RZ, RZ, -R0 ;  /* 0x000000ffff007224 */ /* 0x000fe200078e0a00 */
[----:B------:R-:W-:Y:S01]  /*1740*/  UIMAD UR8, UR18, UR4, URZ ;  /* 0x00000004120872a4 */ /* 0x000fe2000f8e023f */
[----:B--2---:R-:W-:Y:S01]  /*1750*/  LEA.HI R8, R124, R129, RZ, 0x4 ;  /* 0x000000817c087211 */ /* 0x004fe200078f20ff */
[C---:B------:R-:W-:Y:S01]  /*1760*/  IMAD.WIDE R18, R128.reuse, 0x2, RZ ;  /* 0x0000000280127825 */ /* 0x040fe200078e02ff */
[C---:B------:R-:W-:Y:S01]  /*1770*/  ISETP.GE.AND P2, PT, R41.reuse, 0x1, PT ;  /* 0x000000012900780c */ /* 0x040fe20003f46270 */
[----:B------:R-:W-:Y:S01]  /*1780*/  UIMAD UR8, UR10, UR5, UR8 ;  /* 0x000000050a0872a4 */ /* 0x000fe2000f8e0208 */
[----:B------:R-:W-:Y:S01]  /*1790*/  ISETP.GE.AND P5, PT, R128, c[0x0][0x1d4], PT ;  /* 0x0000750080007a0c */ /* 0x000fe20003fa6270 */
[----:B------:R-:W-:Y:S01]  /*17a0*/  IMAD R243, R0, c[0x0][0x2b8], R12 ;  /* 0x0000ae0000f37a24 */ /* 0x000fe200078e020c */
[----:B------:R-:W-:Y:S01]  /*17b0*/  LOP3.LUT R12, R8, 0xfffffff0, RZ, 0xc0, !PT ;  /* 0xfffffff0080c7812 */ /* 0x000fe200078ec0ff */
[----:B------:R-:W-:Y:S01]  /*17c0*/  UIADD3 UR8, UR17, UR8, URZ ;  /* 0x0000000811087290 */ /* 0x000fe2000fffe03f */
[----:B------:R-:W-:Y:S01]  /*17d0*/  ISETP.GE.AND P1, PT, R41, 0x11, PT ;  /* 0x000000112900780c */ /* 0x000fe20003f26270 */
[C---:B----4-:R-:W-:Y:S01]  /*17e0*/  IMAD.WIDE.U32 R2, R243.reuse, c[0x0][0x1e0], RZ ;  /* 0x00007800f3027a25 */ /* 0x050fe200078e00ff */
[----:B------:R-:W-:Y:S01]  /*17f0*/  SHF.R.S32.HI R13, RZ, 0x1f, R243 ;  /* 0x0000001fff0d7819 */ /* 0x000fe200000114f3 */
[----:B------:R-:W-:Y:S01]  /*1800*/  ULDC.64 UR4, c[0x0][0x210] ;  /* 0x0000840000047ab9 */ /* 0x000fe20000000a00 */
[----:B------:R-:W-:Y:S01]  /*1810*/  SHF.R.S32.HI R14, RZ, 0x4, R8 ;  /* 0x00000004ff0e7819 */ /* 0x000fe20000011408 */
[----:B---3--:R-:W-:Y:S01]  /*1820*/  IMAD R5, R243, c[0x0][0x1e0], RZ ;  /* 0x00007800f3057a24 */ /* 0x008fe200078e02ff */
[----:B------:R-:W-:Y:S01]  /*1830*/  ISETP.GE.AND P4, PT, R42, c[0x0][0x1d4], PT ;  /* 0x000075002a007a0c */ /* 0x000fe20003f86270 */
[----:B------:R-:W-:Y:S01]  /*1840*/  IMAD R0, R13, c[0x0][0x1e0], RZ ;  /* 0x000078000d007a24 */ /* 0x000fe200078e02ff */
[----:B------:R-:W-:Y:S01]  /*1850*/  UIMAD UR18, UR18, UR4, URZ ;  /* 0x00000004121272a4 */ /* 0x000fe2000f8e023f */
[----:B------:R-:W-:Y:S01]  /*1860*/  IMAD.IADD R12, R129, 0x1, -R12 ;  /* 0x00000001810c7824 */ /* 0x000fe200078e0a0c */
[----:B------:R-:W-:Y:S01]  /*1870*/  UIMAD.WIDE.U32 UR24, UR10, UR4, URZ ;  /* 0x000000040a1872a5 */ /* 0x000fe2000f8e003f */
[----:B------:R-:W-:Y:S01]  /*1880*/  IMAD R0, R243, c[0x0][0x1e4], R0 ;  /* 0x00007900f3007a24 */ /* 0x000fe200078e0200 */
[----:B------:R-:W-:Y:S01]  /*1890*/  UIMAD UR18, UR10, UR5, UR18 ;  /* 0x000000050a1272a4 */ /* 0x000fe2000f8e0212 */
[----:B------:R-:W-:Y:S01]  /*18a0*/  IMAD R13, R13, c[0x0][0x208], RZ ;  /* 0x000082000d0d7a24 */ /* 0x000fe200078e02ff */
[----:B------:R-:W-:Y:S01]  /*18b0*/  SHF.R.S32.HI R16, RZ, 0x1f, R12 ;  /* 0x0000001fff107819 */ /* 0x000fe2000001140c */
[----:B------:R-:W-:Y:S01]  /*18c0*/  IMAD.IADD R3, R3, 0x1, R0 ;  /* 0x0000000103037824 */ /* 0x000fe200078e0200 */
[----:B------:R-:W-:Y:S01]  /*18d0*/  UIADD3 UR18, UR25, UR18, URZ ;  /* 0x0000001219127290 */ /* 0x000fe2000fffe03f */
[----:B-1----:R-:W-:Y:S01]  /*18e0*/  IMAD.U32 R7, RZ, RZ, UR10 ;  /* 0x0000000aff077e24 */ /* 0x002fe2000f8e00ff */
[----:B------:R-:W-:Y:S01]  /*18f0*/  LEA.HI R16, R16, R12, RZ, 0x3 ;  /* 0x0000000c10107211 */ /* 0x000fe200078f18ff */
[----:B------:R-:W-:Y:S01]  /*1900*/  IMAD R13, R243, c[0x0][0x20c], R13 ;  /* 0x00008300f30d7a24 */ /* 0x000fe200078e020d */
[----:B------:R-:W-:Y:S01]  /*1910*/  LOP3.LUT P6, RZ, R40, 0x2, RZ, 0xc0, !PT ;  /* 0x0000000228ff7812 */ /* 0x000fe200078cc0ff */
[----:B------:R-:W-:Y:S01]  /*1920*/  UIADD3 UR4, UR23, -0x1, URZ ;  /* 0xffffffff17047890 */ /* 0x000fe2000fffe03f */
[----:B------:R-:W-:Y:S01]  /*1930*/  LOP3.LUT R15, R16, 0xfffffff8, RZ, 0xc0, !PT ;  /* 0xfffffff8100f7812 */ /* 0x000fe200078ec0ff */
[----:B------:R-:W-:Y:S01]  /*1940*/  STL [R1+0x40], R130 ;  /* 0x0000408201007387 */ /* 0x000fe20000100800 */
[----:B------:R-:W-:Y:S01]  /*1950*/  SHF.R.S32.HI R127, RZ, 0x1f, R126 ;  /* 0x0000001fff7f7819 */ /* 0x000fe2000001147e */
[----:B------:R-:W-:Y:S01]  /*1960*/  UISETP.GT.AND UP0, UPT, UR4, UR7, UPT ;  /* 0x000000070400728c */ /* 0x000fe2000bf04270 */
[----:B------:R-:W-:Y:S01]  /*1970*/  SEL R125, RZ, 0x10, P4 ;  /* 0x00000010ff7d7807 */ /* 0x000fe20002000000 */
[----:B------:R-:W-:-:S02]  /*1980*/  IMAD.IADD R22, R12, 0x1, -R15 ;  /* 0x000000010c167824 */ /* 0x000fc400078e0a0f */
[----:B------:R-:W-:Y:S01]  /*1990*/  STL [R1+0x3c], R127 ;  /* 0x00003c7f01007387 */ /* 0x000fe20000100800 */
[----:B-----5:R-:W-:Y:S01]  /*19a0*/  SHF.R.S32.HI R17, RZ, 0x1f, R242 ;  /* 0x0000001fff117819 */ /* 0x020fe200000114f2 */
[----:B------:R-:W-:-:S04]  /*19b0*/  IMAD.WIDE.U32 R2, R242, c[0x0][0x1f0], R2 ;  /* 0x00007c00f2027a25 */ /* 0x000fc800078e0002 */
[----:B------:R-:W-:Y:S01]  /*19c0*/  IMAD R0, R17, c[0x0][0x1f0], RZ ;  /* 0x00007c0011007a24 */ /* 0x000fe200078e02ff */
[----:B------:R-:W-:-:S03]  /*19d0*/  IADD3 R4, P0, R2, UR16, RZ ;  /* 0x0000001002047c10 */ /* 0x000fc6000ff1e0ff */
[----:B------:R-:W-:-:S05]  /*19e0*/  IMAD R0, R242, c[0x0][0x1f4], R0 ;  /* 0x00007d00f2007a24 */ /* 0x000fca00078e0200 */
[----:B------:R-:W-:Y:S01]  /*19f0*/  IADD3.X R2, R3, UR8, R0, P0, !PT ;  /* 0x0000000803027c10 */ /* 0x000fe200087fe400 */
[----:B------:R-:W-:Y:S01]  /*1a00*/  IMAD R3, R242, c[0x0][0x1f0], R5 ;  /* 0x00007c00f2037a24 */ /* 0x000fe200078e0205 */
[----:B------:R-:W-:-:S04]  /*1a10*/  LEA R6, P0, R4, c[0x0][0x1c8], 0x1 ;  /* 0x0000720004067a11 */ /* 0x000fc800078008ff */
[----:B------:R-:W-:Y:S01]  /*1a20*/  LEA.HI.X R0, R4, c[0x0][0x1cc], R2, 0x1, P0 ;  /* 0x0000730004007a11 */ /* 0x000fe200000f0c02 */
[----:B------:R-:W-:Y:S01]  /*1a30*/  IMAD R4, R7, c[0x0][0x1e8], R3 ;  /* 0x00007a0007047a24 */ /* 0x000fe200078e0203 */
[----:B------:R-:W-:Y:S01]  /*1a40*/  SHFL.IDX PT, R2, R6, RZ, 0x181f ;  /* 0x00181fff06027589 */ /* 0x000fe200000e0000 */
[----:B------:R-:W-:-:S03]  /*1a50*/  ISETP.GT.AND P0, PT, R41, 0x20, PT ;  /* 0x000000202900780c */ /* 0x000fc60003f04270 */
[----:B------:R-:W1:Y:S01]  /*1a60*/  SHFL.IDX PT, R3, R0, RZ, 0x181f ;  /* 0x00181fff00037589 */ /* 0x000e6200000e0000 */
[----:B------:R-:W-:-:S03]  /*1a70*/  LEA R4, R4, c[0x0][0x1c8], 0x1 ;  /* 0x0000720004047a11 */ /* 0x000fc600078e08ff */
[----:B------:R-:W-:Y:S04]  /*1a80*/  SHFL.IDX PT, R6, R6, 0x1, 0x181f ;  /* 0x00381f0006067f89 */ /* 0x000fe800000e0000 */
[----:B------:R-:W-:Y:S04]  /*1a90*/  SHFL.IDX PT, R7, R0, 0x1, 0x181f ;  /* 0x00381f0000077f89 */ /* 0x000fe800000e0000 */
[----:B------:R-:W-:Y:S04]  /*1aa0*/  SHFL.IDX PT, R4, R4, 0x2, 0x181f ;  /* 0x00581f0004047f89 */ /* 0x000fe800000e0000 */
[----:B------:R2:W3:Y:S01]  /*1ab0*/  SHFL.IDX PT, R5, R0, 0x2, 0x181f ;  /* 0x00581f0000057f89 */ /* 0x0004e200000e0000 */
[----:B-1----:R-:W-:-:S05]  /*1ac0*/  @P2 IMAD.WIDE R10, R128, 0x2, R2 ;  /* 0x00000002800a2825 */ /* 0x002fca00078e0202 */
[----:B------:R1:W-:Y:S01]  /*1ad0*/  @P2 LDGSTS.E.BYPASS.LTC128B.128 [R247+0x5080], [R10.64], !P5 ;  /* 0x050800000af72fae */ /* 0x0003e2000e901d54 */
[----:B--2---:R-:W-:Y:S01]  /*1ae0*/  LEA.HI R0, R8, R14, RZ, 0x1 ;  /* 0x0000000e08007211 */ /* 0x004fe200078f08ff */
[----:B------:R-:W-:-:S03]  /*1af0*/  IMAD.WIDE.U32 R8, R243, c[0x0][0x208], RZ ;  /* 0x00008200f3087a25 */ /* 0x000fc600078e00ff */
[----:B------:R-:W-:Y:S01]  /*1b00*/  LOP3.LUT R0, R0, 0xfffffffe, RZ, 0xc0, !PT ;  /* 0xfffffffe00007812 */ /* 0x000fe200078ec0ff */
[----:B------:R-:W-:Y:S02]  /*1b10*/  IMAD.IADD R13, R9, 0x1, R13 ;  /* 0x00000001090d7824 */ /* 0x000fe400078e020d */
[----:B------:R-:W-:Y:S02]  /*1b20*/  IMAD.MOV.U32 R12, RZ, RZ, R8 ;  /* 0x000000ffff0c7224 */ /* 0x000fe400078e0008 */
[----:B------:R-:W-:-:S04]  /*1b30*/  @P2 IMAD.WIDE R8, R126, 0x2, R2 ;  /* 0x000000027e082825 */ /* 0x000fc800078e0202 */
[C---:B---3--:R-:W-:Y:S01]  /*1b40*/  @P0 IMAD.WIDE R2, R128.reuse, 0x2, R4 ;  /* 0x0000000280020825 */ /* 0x048fe200078e0204 */
[----:B------:R2:W-:Y:S03]  /*1b50*/  @P2 LDGSTS.E.BYPASS.LTC128B.128 [R247+0x6880], [R8.64], !P4 ;  /* 0x0688000008f72fae */ /* 0x0005e6000e101d54 */
[----:B-1----:R-:W-:-:S04]  /*1b60*/  @P1 IMAD.WIDE R10, R128, 0x2, R6 ;  /* 0x00000002800a1825 */ /* 0x002fc800078e0206 */
[----:B------:R-:W-:Y:S01]  /*1b70*/  @P1 IMAD.WIDE R6, R126, 0x2, R6 ;  /* 0x000000027e061825 */ /* 0x000fe200078e0206 */
[----:B------:R1:W-:Y:S03]  /*1b80*/  @P1 LDGSTS.E.BYPASS.LTC128B.128 [R247+0x5880], [R10.64], !P5 ;  /* 0x058800000af71fae */ /* 0x0003e6000e901d54 */
[----:B------:R-:W-:Y:S01]  /*1b90*/  IMAD.IADD R14, R14, 0x1, -R0 ;  /* 0x000000010e0e7824 */ /* 0x000fe200078e0a00 */
[----:B------:R3:W-:Y:S01]  /*1ba0*/  @P1 LDGSTS.E.BYPASS.LTC128B.128 [R247+0x7080], [R6.64], !P4 ;  /* 0x0708000006f71fae */ /* 0x0007e2000e101d54 */
[----:B------:R-:W-:Y:S02]  /*1bb0*/  IMAD.SHL.U32 R0, R40, 0x40, RZ ;  /* 0x0000004028007824 */ /* 0x000fe400078e00ff */
[----:B------:R-:W-:Y:S01]  /*1bc0*/  @P0 IMAD.WIDE R4, R126, 0x2, R4 ;  /* 0x000000027e040825 */ /* 0x000fe200078e0204 */
[----:B------:R4:W-:Y:S02]  /*1bd0*/  @P0 LDGSTS.E.BYPASS.LTC128B.128 [R247+0x6080], [R2.64], !P5 ;  /* 0x0608000002f70fae */ /* 0x0009e4000e901d54 */
[----:B------:R-:W-:-:S02]  /*1be0*/  LOP3.LUT R0, R0, 0x1c0, RZ, 0xc0, !PT ;  /* 0x000001c000007812 */ /* 0x000fc400078ec0ff */
[----:B------:R5:W-:Y:S04]  /*1bf0*/  @P0 LDGSTS.E.BYPASS.LTC128B.128 [R247+0x7880], [R4.64], !P4 ;  /* 0x0788000004f70fae */ /* 0x000be8000e101d54 */
[----:B------:R-:W0:Y:S01]  /*1c00*/  LDGDEPBAR ;  /* 0x00000000000079af */ /* 0x000e220000000000 */
[----:B--2---:R-:W-:Y:S01]  /*1c10*/  SHF.R.U32.HI R8, RZ, 0x3, R0 ;  /* 0x00000003ff087819 */ /* 0x004fe20000011600 */
[----:B---3--:R-:W-:Y:S02]  /*1c20*/  IMAD.SHL.U32 R6, R16, 0x40, RZ ;  /* 0x0000004010067824 */ /* 0x008fe400078e00ff */
[----:B----4-:R-:W-:-:S03]  /*1c30*/  IMAD.SHL.U32 R3, R21, 0x8, RZ ;  /* 0x0000000815037824 */ /* 0x010fc600078e00ff */
[----:B------:R-:W-:Y:S01]  /*1c40*/  LOP3.LUT R121, R6, 0xfffffe00, RZ, 0xc0, !PT ;  /* 0xfffffe0006797812 */ /* 0x000fe200078ec0ff */
[----:B------:R-:W-:Y:S02]  /*1c50*/  IMAD.SHL.U32 R2, R22, 0x40, RZ ;  /* 0x0000004016027824 */ /* 0x000fe400078e00ff */
[----:B-----5:R-:W-:Y:S01]  /*1c60*/  IMAD.SHL.U32 R5, R14, 0x8, RZ ;  /* 0x000000080e057824 */ /* 0x020fe200078e00ff */
[----:B------:R-:W-:Y:S01]  /*1c70*/  LOP3.LUT R9, R0, 0x8, R3, 0xf8, !PT ;  /* 0x0000000800097812 */ /* 0x000fe200078ef803 */
[----:B------:R-:W-:Y:S01]  /*1c80*/  IMAD R4, R17, c[0x0][0x218], RZ ;  /* 0x0000860011047a24 */ /* 0x000fe200078e02ff */
[----:B------:R-:W-:Y:S01]  /*1c90*/  LOP3.LUT R0, R2, 0x1c0, RZ, 0xc0, !PT ;  /* 0x000001c002007812 */ /* 0x000fe200078ec0ff */
[----:B------:R-:W-:Y:S01]  /*1ca0*/  IMAD.WIDE.U32 R2, R242, c[0x0][0x218], R12 ;  /* 0x00008600f2027a25 */ /* 0x000fe200078e000c */
[----:B------:R-:W-:Y:S01]  /*1cb0*/  LOP3.LUT R8, R9, R8, RZ, 0x3c, !PT ;  /* 0x0000000809087212 */ /* 0x000fe200078e3cff */
[----:B------:R-:W-:-:S04]  /*1cc0*/  DEPBAR.LE SB0, 0x1 ;  /* 0x000080400000791a */ /* 0x000fc80000000000 */
[----:B------:R-:W-:Y:S01]  /*1cd0*/  LOP3.LUT R7, R0, 0x8, R5, 0xf8, !PT ;  /* 0x0000000800077812 */ /* 0x000fe200078ef805 */
[----:B------:R-:W-:-:S04]  /*1ce0*/  DEPBAR.LE SB0, 0x0 ;  /* 0x000080000000791a */ /* 0x000fc80000000000 */
[----:B------:R-:W-:Y:S01]  /*1cf0*/  SHF.R.U32.HI R6, RZ, 0x3, R0 ;  /* 0x00000003ff067819 */ /* 0x000fe20000011600 */
[----:B------:R-:W-:Y:S01]  /*1d00*/  IMAD R0, R242, c[0x0][0x21c], R4 ;  /* 0x00008700f2007a24 */ /* 0x000fe200078e0204 */
[----:B------:R-:W-:Y:S01]  /*1d10*/  BAR.SYNC.DEFER_BLOCKING 0x0 ;  /* 0x0000000000007b1d */ /* 0x000fe20000010000 */
[----:B------:R-:W-:Y:S01]  /*1d20*/  IADD3 R5, P0, R2, UR24, RZ ;  /* 0x0000001802057c10 */ /* 0x000fe2000ff1e0ff */
[----:B------:R-:W-:Y:S01]  /*1d30*/  IMAD R2, R122, 0x400, R121 ;  /* 0x000004007a027824 */ /* 0x000fe200078e0279 */
[----:B------:R-:W-:Y:S02]  /*1d40*/  LOP3.LUT R120, R7, R6, RZ, 0x3c, !PT ;  /* 0x0000000607787212 */ /* 0x000fe400078e3cff */
[----:B------:R-:W-:Y:S01]  /*1d50*/  IADD3.X R3, R3, UR18, R0, P0, !PT ;  /* 0x0000001203037c10 */ /* 0x000fe200087fe400 */
[----:B------:R-:W-:Y:S01]  /*1d60*/  IMAD R0, R14, 0x200, R8 ;  /* 0x000002000e007824 */ /* 0x000fe200078e0208 */
[----:B------:R-:W-:Y:S01]  /*1d70*/  LEA R4, P0, R5, c[0x0][0x1f8], 0x1 ;  /* 0x00007e0005047a11 */ /* 0x000fe200078008ff */
[----:B------:R-:W-:-:S02]  /*1d80*/  IMAD.IADD R2, R120, 0x1, R2 ;  /* 0x0000000178027824 */ /* 0x000fc400078e0202 */
[----:B------:R-:W-:Y:S01]  /*1d90*/  IMAD.SHL.U32 R224, R0, 0x2, RZ ;  /* 0x0000000200e07824 */ /* 0x000fe200078e00ff */
[----:B------:R-:W-:Y:S01]  /*1da0*/  LEA.HI.X R3, R5, c[0x0][0x1fc], R3, 0x1, P0 ;  /* 0x00007f0005037a11 */ /* 0x000fe200000f0c03 */
[----:B------:R-:W2:Y:S01]  /*1db0*/  SHFL.IDX PT, R8, R4, 0x2, 0x181f ;  /* 0x00581f0004087f89 */ /* 0x000ea200000e0000 */
[----:B------:R-:W-:Y:S02]  /*1dc0*/  IMAD.SHL.U32 R231, R2, 0x2, RZ ;  /* 0x0000000202e77824 */ /* 0x000fe400078e00ff */
[C---:B------:R-:W-:Y:S01]  /*1dd0*/  IADD3 R17, R224.reuse, 0x5080, RZ ;  /* 0x00005080e0117810 */ /* 0x040fe20007ffe0ff */
[----:B------:R-:W3:Y:S01]  /*1de0*/  SHFL.IDX PT, R16, R4, RZ, 0x181f ;  /* 0x00181fff04107589 */ /* 0x000ee200000e0000 */
[----:B------:R-:W-:Y:S02]  /*1df0*/  IADD3 R235, R224, 0x50a0, RZ ;  /* 0x000050a0e0eb7810 */ /* 0x000fe40007ffe0ff */
[----:B------:R-:W-:Y:S01]  /*1e00*/  @P6 IADD3 R235, R17, -0x20, RZ ;  /* 0xffffffe011eb6810 */ /* 0x000fe20007ffe0ff */
[----:B-1----:R-:W1:Y:S03]  /*1e10*/  SHFL.IDX PT, R11, R4, 0x1, 0x181f ;  /* 0x00381f00040b7f89 */ /* 0x002e6600000e0000 */
[C---:B------:R-:W-:Y:S01]  /*1e20*/  IADD3 R241, R235.reuse, 0x800, RZ ;  /* 0x00000800ebf17810 */ /* 0x040fe20007ffe0ff */
[----:B------:R-:W4:Y:S01]  /*1e30*/  SHFL.IDX PT, R0, R3, 0x2, 0x181f ;  /* 0x00581f0003007f89 */ /* 0x000f2200000e0000 */
[----:B------:R-:W-:-:S02]  /*1e40*/  IADD3 R240, R235, 0x1000, RZ ;  /* 0x00001000ebf07810 */ /* 0x000fc40007ffe0ff */
[C---:B------:R-:W-:Y:S01]  /*1e50*/  IADD3 R239, R235.reuse, 0x1800, RZ ;  /* 0x00001800ebef7810 */ /* 0x040fe20007ffe0ff */
[----:B------:R-:W5:Y:S01]  /*1e60*/  SHFL.IDX PT, R10, R3, RZ, 0x181f ;  /* 0x00181fff030a7589 */ /* 0x000f6200000e0000 */
[C---:B------:R-:W-:Y:S02]  /*1e70*/  IADD3 R238, R235.reuse, 0x2000, RZ ;  /* 0x00002000ebee7810 */ /* 0x040fe40007ffe0ff */
[----:B------:R-:W-:Y:S01]  /*1e80*/  IADD3 R237, R235, 0x2800, RZ ;  /* 0x00002800ebed7810 */ /* 0x000fe20007ffe0ff */
[----:B------:R5:W5:Y:S01]  /*1e90*/  SHFL.IDX PT, R9, R3, 0x1, 0x181f ;  /* 0x00381f0003097f89 */ /* 0x000b6200000e0000 */
[----:B--2---:R-:W-:-:S03]  /*1ea0*/  IADD3 R30, P0, R18, R8, RZ ;  /* 0x00000008121e7210 */ /* 0x004fc60007f1e0ff */
[----:B------:R-:W-:Y:S01]  /*1eb0*/  LDSM.16.M88.4 R36, [R224+0x5080] ;  /* 0x00508000e024783b */ /* 0x000fe20000000200 */
[----:B---3--:R-:W-:-:S03]  /*1ec0*/  IADD3 R28, P2, R16, R18, RZ ;  /* 0x00000012101c7210 */ /* 0x008fc60007f5e0ff */
[----:B------:R-:W2:Y:S01]  /*1ed0*/  LDSM.16.M88.4 R12, [R231+0x8080] ;  /* 0x00808000e70c783b */ /* 0x000ea20000000200 */
[----:B-1----:R-:W-:-:S03]  /*1ee0*/  IADD3 R26, P1, R18, R11, RZ ;  /* 0x0000000b121a7210 */ /* 0x002fc60007f3e0ff */
[----:B------:R-:W1:Y:S01]  /*1ef0*/  LDSM.16.M88.4 R4, [R231+0xa080] ;  /* 0x00a08000e704783b */ /* 0x000e620000000200 */
[----:B----4-:R-:W-:-:S03]  /*1f00*/  IMAD.X R31, R19, 0x1, R0, P0 ;  /* 0x00000001131f7824 */ /* 0x010fc600000e0600 */
[----:B------:R-:W3:Y:S01]  /*1f10*/  LDSM.16.M88.4 R32, [R224+0x6080] ;  /* 0x00608000e020783b */ /* 0x000ee20000000200 */
[----:B-----5:R-:W-:-:S03]  /*1f20*/  IMAD.X R29, R10, 0x1, R19, P2 ;  /* 0x000000010a1d7824 */ /* 0x020fc600010e0613 */
[----:B------:R-:W4:Y:S01]  /*1f30*/  LDSM.16.M88.4 R44, [R224+0x5880] ;  /* 0x00588000e02c783b */ /* 0x000f220000000200 */
[----:B------:R-:W-:-:S03]  /*1f40*/  IMAD.WIDE R2, R126, 0x2, RZ ;  /* 0x000000027e027825 */ /* 0x000fc600078e02ff */
[----:B------:R-:W-:Y:S01]  /*1f50*/  LDSM.16.M88.4 R52, [R235] ;  /* 0x00000000eb34783b */ /* 0x000fe20000000200 */
[----:B------:R-:W-:Y:S01]  /*1f60*/  IMAD.X R27, R19, 0x1, R9, P1 ;  /* 0x00000001131b7824 */ /* 0x000fe200008e0609 */
[----:B------:R-:W-:Y:S02]  /*1f70*/  IADD3 R24, P0, R16, R2, RZ ;  /* 0x0000000210187210 */ /* 0x000fe40007f1e0ff */
[----:B------:R-:W-:Y:S01]  /*1f80*/  LDSM.16.M88.4 R56, [R235+0x800] ;  /* 0x00080000eb38783b */ /* 0x000fe20000000200 */
[----:B------:R-:W-:Y:S02]  /*1f90*/  IADD3 R20, P6, R2, R11, RZ ;  /* 0x0000000b02147210 */ /* 0x000fe40007fde0ff */
[----:B------:R-:W-:Y:S02]  /*1fa0*/  IMAD.X R25, R10, 0x1, R3, P0 ;  /* 0x000000010a197824 */ /* 0x000fe400000e0603 */
[----:B------:R-:W-:Y:S01]  /*1fb0*/  R2P PR, R22, 0x6 ;  /* 0x0000000616007804 */ /* 0x000fe20000000000 */
[C---:B------:R-:W-:Y:S01]  /*1fc0*/  IMAD.X R21, R3.reuse, 0x1, R9, P6 ;  /* 0x0000000103157824 */ /* 0x040fe200030e0609 */
[----:B------:R-:W-:Y:S01]  /*1fd0*/  IADD3 R22, P0, R2, R8, RZ ;  /* 0x0000000802167210 */ /* 0x000fe20007f1e0ff */
[----:B------:R-:W-:Y:S01]  /*1fe0*/  IMAD.MOV.U32 R2, RZ, RZ, 0x10 ;  /* 0x00000010ff027424 */ /* 0x000fe200078e00ff */
[----:B------:R-:W-:Y:S01]  /*1ff0*/  ISETP.GE.AND P6, PT, R128, c[0x0][0x1d4], PT ;  /* 0x0000750080007a0c */ /* 0x000fe20003fc6270 */
[----:B------:R-:W-:Y:S02]  /*2000*/  LDSM.16.M88.4 R64, [R235+0x1000] ;  /* 0x00100000eb40783b */ /* 0x000fe40000000200 */
[----:B------:R-:W-:Y:S01]  /*2010*/  IMAD.X R23, R3, 0x1, R0, P0 ;  /* 0x0000000103177824 */ /* 0x000fe200000e0600 */
[----:B------:R-:W-:Y:S01]  /*2020*/  ISETP.LT.OR P0, PT, R41, 0x1, P6 ;  /* 0x000000012900780c */ /* 0x000fe20003701670 */
[----:B------:R-:W-:Y:S01]  /*2030*/  IMAD.MOV.U32 R0, RZ, RZ, 0x40 ;  /* 0x00000040ff007424 */ /* 0x000fe200078e00ff */
[----:B------:R-:W-:Y:S01]  /*2040*/  SEL R3, R2, 0xfffffff0, !P1 ;  /* 0xfffffff002037807 */ /* 0x000fe20004800000 */
[----:B------:R-:W-:Y:S01]  /*2050*/  IMAD.MOV.U32 R2, RZ, RZ, 0x20 ;  /* 0x00000020ff027424 */ /* 0x000fe200078e00ff */
[----:B------:R-:W-:-:S03]  /*2060*/  ISETP.GE.AND P1, PT, R42, c[0x0][0x1d4], PT ;  /* 0x000075002a007a0c */ /* 0x000fc60003f26270 */
[----:B------:R-:W-:Y:S01]  /*2070*/  IMAD R233, R3, 0x2, R231 ;  /* 0x0000000203e97824 */ /* 0x000fe200078e02e7 */
[----:B--2---:R-:W-:Y:S01]  /*2080*/  HMMA.16816.F32.BF16 R88, R12, R36, RZ ;  /* 0x000000240c58723c */ /* 0x004fe200000418ff */
[----:B------:R-:W-:-:S03]  /*2090*/  SEL R2, R2, 0xffffffe0, !P2 ;  /* 0xffffffe002027807 */ /* 0x000fc60005000000 */
[----:B------:R-:W2:Y:S02]  /*20a0*/  LDSM.16.M88.4 R8, [R233+0xa080] ;  /* 0x00a08000e908783b */ /* 0x000ea40000000200 */
[C---:B------:R-:W-:Y:S02]  /*20b0*/  IMAD R232, R2.reuse, 0x2, R231 ;  /* 0x0000000202e87824 */ /* 0x040fe400078e02e7 */
[----:B------:R-:W5:Y:S01]  /*20c0*/  LDSM.16.M88.4 R16, [R233+0x8080] ;  /* 0x00808000e910783b */ /* 0x000f620000000200 */
[----:B-1----:R-:W-:Y:S01]  /*20d0*/  HMMA.16816.F32.BF16 R72, R4, R36, RZ ;  /* 0x000000240448723c */ /* 0x002fe200000418ff */
[----:B------:R-:W-:Y:S02]  /*20e0*/  IMAD R234, R2, 0x2, R233 ;  /* 0x0000000202ea7824 */ /* 0x000fe400078e02e9 */
[----:B------:R-:W-:Y:S01]  /*20f0*/  @!PT LDS RZ, [RZ] ;  /* 0x00000000fffff984 */ /* 0x000fe20000000800 */
[----:B------:R-:W-:Y:S01]  /*2100*/  @!PT LDS RZ, [RZ] ;  /* 0x00000000fffff984 */ /* 0x000fe20000000800 */
[----:B------:R-:W-:Y:S01]  /*2110*/  @!PT LDS RZ, [RZ] ;  /* 0x00000000fffff984 */ /* 0x000fe20000000800 */
[----:B------:R1:W-:Y:S01]  /*2120*/  LDGSTS.E.BYPASS.LTC128B.128 [R247+0x2080], [R28.64], !P0 ;  /* 0x020800001cf77fae */ /* 0x0003e2000c101d54 */
[----:B------:R-:W-:Y:S01]  /*2130*/  ISETP.LT.OR P0, PT, R41, 0x1, P1 ;  /* 0x000000012900780c */ /* 0x000fe20000f01670 */
[----:B------:R-:W-:-:S03]  /*2140*/  IMAD R236, R3, 0x2, R232 ;  /* 0x0000000203ec7824 */ /* 0x000fc600078e02e8 */
[-C--:B------:R-:W-:Y:S08]  /*2150*/  HMMA.16816.F32.BF16 R68, R4, R38.reuse, RZ ;  /* 0x000000260444723c */ /* 0x080ff000000418ff */
[----:B------:R-:W-:Y:S01]  /*2160*/  HMMA.16816.F32.BF16 R92, R12, R38, RZ ;  /* 0x000000260c5c723c */ /* 0x000fe200000418ff */
[----:B------:R1:W-:Y:S01]  /*2170*/  LDGSTS.E.BYPASS.LTC128B.128 [R247+0x3880], [R24.64], !P0 ;  /* 0x0388000018f77fae */ /* 0x0003e2000c101d54 */
[----:B------:R-:W-:-:S02]  /*2180*/  ISETP.LT.OR P0, PT, R41, 0x11, P6 ;  /* 0x000000112900780c */ /* 0x000fc40003701670 */
[----:B------:R-:W-:-:S04]  /*2190*/  ISETP.LT.OR P6, PT, R41, 0x21, P6 ;  /* 0x000000212900780c */ /* 0x000fc800037c1670 */
[C---:B---3--:R-:W-:Y:S07]  /*21a0*/  HMMA.16816.F32.BF16 R36, R4.reuse, R32, RZ ;  /* 0x000000200424723c */ /* 0x048fee00000418ff */
[----:B------:R1:W-:Y:S01]  /*21b0*/  LDGSTS.E.BYPASS.LTC128B.128 [R247+0x2880], [R26.64], !P0 ;  /* 0x028800001af77fae */ /* 0x0003e2000c101d54 */
[C---:B------:R-:W-:Y:S01]  /*21c0*/  ISETP.LT.OR P0, PT, R41.reuse, 0x11, P1 ;  /* 0x000000112900780c */ /* 0x040fe20000f01670 */
[----:B----4-:R-:W-:Y:S01]  /*21d0*/  HMMA.16816.F32.BF16 R48, R4, R44, RZ ;  /* 0x0000002c0430723c */ /* 0x010fe200000418ff */
[----:B------:R-:W-:-:S07]  /*21e0*/  ISETP.LT.OR P1, PT, R41, 0x21, P1 ;  /* 0x000000212900780c */ /* 0x000fce0000f21670 */
[----:B------:R-:W-:Y:S04]  /*21f0*/  HMMA.16816.F32.BF16 R60, R4, R46, RZ ;  /* 0x0000002e043c723c */ /* 0x000fe800000418ff */
[----:B------:R3:W-:Y:S01]  /*2200*/  LDGSTS.E.BYPASS.LTC128B.128 [R247+0x4080], [R20.64], !P0 ;  /* 0x0408000014f77fae */ /* 0x0007e2000c101d54 */
[----:B------:R-:W-:-:S03]  /*2210*/  LOP3.LUT P0, RZ, R40, 0x4, RZ, 0xc0, !PT ;  /* 0x0000000428ff7812 */ /* 0x000fc6000780c0ff */
[----:B------:R-:W-:Y:S01]  /*2220*/  HMMA.16816.F32.BF16 R4, R4, R34, RZ ;  /* 0x000000220404723c */ /* 0x000fe200000418ff */
[----:B------:R-:W-:Y:S01]  /*2230*/  SEL R0, R0, 0xffffffc0, !P0 ;  /* 0xffffffc000007807 */ /* 0x000fe20004000000 */
[----:B------:R4:W-:Y:S01]  /*2240*/  LDGSTS.E.BYPASS.LTC128B.128 [R247+0x3080], [R30.64], !P6 ;  /* 0x030800001ef77fae */ /* 0x0009e2000f101d54 */
[----:B------:R-:W-:Y:S02]  /*2250*/  PLOP3.LUT P0, PT, PT, PT, UP0, 0x80, 0x0 ;  /* 0x000000000000781c */ /* 0x000fe40003f0f008 */
[----:B------:R-:W-:Y:S01]  /*2260*/  ISETP.GT.AND P6, PT, R131, 0x2f, PT ;  /* 0x0000002f8300780c */ /* 0x000fe20003fc4270 */
[----:B------:R-:W-:Y:S01]  /*2270*/  IMAD.IADD R230, R224, 0x1, R0 ;  /* 0x00000001e0e67824 */ /* 0x000fe200078e0200 */
[----:B------:R3:W-:Y:S01]  /*2280*/  LDGSTS.E.BYPASS.LTC128B.128 [R247+0x4880], [R22.64], !P1 ;  /* 0x0488000016f77fae */ /* 0x0007e2000c901d54 */
[C---:B------:R-:W-:Y:S01]  /*2290*/  HMMA.16816.F32.BF16 R80, R12.reuse, R44, RZ ;  /* 0x0000002c0c50723c */ /* 0x040fe200000418ff */
[----:B------:R-:W-:Y:S01]  /*22a0*/  IMAD.IADD R229, R0, 0x1, R235 ;  /* 0x0000000100e57824 */ /* 0x000fe200078e02eb */
[----:B------:R-:W-:Y:S01]  /*22b0*/  LOP3.LUT R0, R120, R121, RZ, 0xfc, !PT ;  /* 0x0000007978007212 */ /* 0x000fe200078efcff */
[----:B-1----:R-:W-:Y:S04]  /*22c0*/  LDSM.16.M88.4 R24, [R230+0x5080] ;  /* 0x00508000e618783b */ /* 0x002fe80000000200 */
[----:B------:R-:W-:Y:S01]  /*22d0*/  LDSM.16.M88.4 R40, [R229] ;  /* 0x00000000e528783b */ /* 0x000fe20000000200 */
[C---:B------:R-:W-:Y:S03]  /*22e0*/  HMMA.16816.F32.BF16 R100, R12.reuse, R46, RZ ;  /* 0x0000002e0c64723c */ /* 0x040fe600000418ff */
[----:B------:R-:W0:Y:S05]  /*22f0*/  LDGDEPBAR ;  /* 0x00000000000079af */ /* 0x000e2a0000000000 */
[C---:B------:R-:W-:Y:S08]  /*2300*/  HMMA.16816.F32.BF16 R76, R12.reuse, R32, RZ ;  /* 0x000000200c4c723c */ /* 0x040ff000000418ff */
[----:B------:R-:W-:Y:S01]  /*2310*/  HMMA.16816.F32.BF16 R104, R12, R34, RZ ;  /* 0x000000220c68723c */ /* 0x000fe200000418ff */
[----:B------:R-:W1:Y:S04]  /*2320*/  LDSM.16.M88.4 R12, [R232+0xa080] ;  /* 0x00a08000e80c783b */ /* 0x000e680000000200 */
[----:B---3--:R-:W3:Y:S03]  /*2330*/  LDSM.16.M88.4 R20, [R230+0x5880] ;  /* 0x00588000e614783b */ /* 0x008ee60000000200 */
[C---:B--2---:R-:W-:Y:S01]  /*2340*/  HMMA.16816.F32.BF16 R108, R8.reuse, R64, R36 ;  /* 0x00000040086c723c */ /* 0x044fe20000041824 */
[----:B------:R-:W2:Y:S07]  /*2350*/  LDSM.16.M88.4 R36, [R230+0x6080] ;  /* 0x00608000e624783b */ /* 0x000eae0000000200 */
[C---:B------:R-:W-:Y:S08]  /*2360*/  HMMA.16816.F32.BF16 R116, R8.reuse, R52, R72 ;  /* 0x000000340874723c */ /* 0x040ff00000041848 */
[C---:B------:R-:W-:Y:S08]  /*2370*/  HMMA.16816.F32.BF16 R112, R8.reuse, R56, R48 ;  /* 0x000000380870723c */ /* 0x040ff00000041830 */
[C---:B------:R-:W-:Y:S01]  /*2380*/  HMMA.16816.F32.BF16 R96, R8.reuse, R54, R68 ;  /* 0x000000360860723c */ /* 0x040fe20000041844 */
[----:B------:R-:W-:Y:S07]  /*2390*/  LDSM.16.M88.4 R68, [R229+0x1000] ;  /* 0x00100000e544783b */ /* 0x000fee0000000200 */
[C---:B------:R-:W-:Y:S01]  /*23a0*/  HMMA.16816.F32.BF16 R84, R8.reuse, R58, R60 ;  /* 0x0000003a0854723c */ /* 0x040fe2000004183c */
[----:B------:R-:W-:Y:S07]  /*23b0*/  LDSM.16.M88.4 R60, [R229+0x800] ;  /* 0x00080000e53c783b */ /* 0x000fee0000000200 */
[----:B------:R-:W-:Y:S01]  /*23c0*/  HMMA.16816.F32.BF16 R72, R8, R66, R4 ;  /* 0x000000420848723c */ /* 0x000fe20000041804 */
[----:B------:R-:W1:Y:S04]  /*23d0*/  LDSM.16.M88.4 R8, [R232+0x8080] ;  /* 0x00808000e808783b */ /* 0x000e680000000200 */
[----:B------:R-:W1:Y:S03]  /*23e0*/  LDSM.16.M88.4 R4, [R234+0xa080] ;  /* 0x00a08000ea04783b */ /* 0x000e660000000200 */
[C---:B-----5:R-:W-:Y:S08]  /*23f0*/  HMMA.16816.F32.BF16 R48, R16.reuse, R52, R88 ;  /* 0x000000341030723c */ /* 0x060ff00000041858 */
[C---:B------:R-:W-:Y:S08]  /*2400*/  HMMA.16816.F32.BF16 R32, R16.reuse, R64, R76 ;  /* 0x000000401020723c */ /* 0x040ff0000004184c */
[C---:B------:R-:W-:Y:S08]  /*2410*/  HMMA.16816.F32.BF16 R52, R16.reuse, R54, R92 ;  /* 0x000000361034723c */ /* 0x040ff0000004185c */
[C---:B----4-:R-:W-:Y:S08]  /*2420*/  HMMA.16816.F32.BF16 R28, R16.reuse, R58, R100 ;  /* 0x0000003a101c723c */ /* 0x050ff00000041864 */
[C---:B------:R-:W-:Y:S08]  /*2430*/  HMMA.16816.F32.BF16 R44, R16.reuse, R56, R80 ;  /* 0x00000038102c723c */ /* 0x040ff00000041850 */
[----:B------:R-:W-:Y:S01]  /*2440*/  HMMA.16816.F32.BF16 R64, R16, R66, R104 ;  /* 0x000000421040723c */ /* 0x000fe20000041868 */
[----:B------:R-:W4:Y:S07]  /*2450*/  LDSM.16.M88.4 R16, [R234+0x8080] ;  /* 0x00808000ea10783b */ /* 0x000f2e0000000200 */
[C---:B-1----:R-:W-:Y:S08]  /*2460*/  HMMA.16816.F32.BF16 R56, R12.reuse, R24, R116 ;  /* 0x000000180c38723c */ /* 0x042ff00000041874 */
[C---:B------:R-:W-:Y:S08]  /*2470*/  HMMA.16816.F32.BF16 R76, R12.reuse, R26, R96 ;  /* 0x0000001a0c4c723c */ /* 0x040ff00000041860 */
[C---:B---3--:R-:W-:Y:S08]  /*2480*/  HMMA.16816.F32.BF16 R80, R12.reuse, R20, R112 ;  /* 0x000000140c50723c */ /* 0x048ff00000041870 */
[C---:B--2---:R-:W-:Y:S08]  /*2490*/  HMMA.16816.F32.BF16 R88, R12.reuse, R36, R108 ;  /* 0x000000240c58723c */ /* 0x044ff0000004186c */
[C---:B------:R-:W-:Y:S08]  /*24a0*/  HMMA.16816.F32.BF16 R84, R12.reuse, R22, R84 ;  /* 0x000000160c54723c */ /* 0x040ff00000041854 */
[----:B------:R-:W-:Y:S01]  /*24b0*/  HMMA.16816.F32.BF16 R92, R12, R38, R72 ;  /* 0x000000260c5c723c */ /* 0x000fe20000041848 */
[----:B------:R-:W-:Y:S07]  /*24c0*/  LDSM.16.M88.4 R12, [R231+0xe080] ;  /* 0x00e08000e70c783b */ /* 0x000fee0000000200 */
        /* <DEDUP_REMOVED lines=8> */
[----:B------:R-:W-:Y:S07]  /*2550*/  LDSM.16.M88.4 R44, [R235+0x2000] ;  /* 0x00200000eb2c783b */ /* 0x000fee0000000200 */
[----:B------:R-:W-:Y:S01]  /*2560*/  HMMA.16816.F32.BF16 R52, R8, R38, R64 ;  /* 0x000000260834723c */ /* 0x000fe20000041840 */
[----:B------:R-:W3:Y:S07]  /*2570*/  LDSM.16.M88.4 R8, [R231+0xc080] ;  /* 0x00c08000e708783b */ /* 0x000eee0000000200 */
[C---:B------:R-:W-:Y:S01]  /*2580*/  HMMA.16816.F32.BF16 R36, R4.reuse, R40, R56 ;  /* 0x000000280424723c */ /* 0x040fe20000041838 */
[----:B------:R-:W-:Y:S07]  /*2590*/  LDSM.16.M88.4 R56, [R235+0x2800] ;  /* 0x00280000eb38783b */ /* 0x000fee0000000200 */
[C---:B------:R-:W-:Y:S08]  /*25a0*/  HMMA.16816.F32.BF16 R20, R4.reuse, R42, R76 ;  /* 0x0000002a0414723c */ /* 0x040ff0000004184c */
[C---:B------:R-:W-:Y:S08]  /*25b0*/  HMMA.16816.F32.BF16 R64, R4.reuse, R60, R80 ;  /* 0x0000003c0440723c */ /* 0x040ff00000041850 */
[C---:B------:R-:W-:Y:S08]  /*25c0*/  HMMA.16816.F32.BF16 R72, R4.reuse, R62, R84 ;  /* 0x0000003e0448723c */ /* 0x040ff00000041854 */
[C---:B------:R-:W-:Y:S08]  /*25d0*/  HMMA.16816.F32.BF16 R76, R4.reuse, R68, R88 ;  /* 0x00000044044c723c */ /* 0x040ff00000041858 */
[----:B------:R-:W-:Y:S01]  /*25e0*/  HMMA.16816.F32.BF16 R92, R4, R70, R92 ;  /* 0x00000046045c723c */ /* 0x000fe2000004185c */
[----:B------:R-:W-:Y:S07]  /*25f0*/  LDSM.16.M88.4 R4, [R233+0xe080] ;  /* 0x00e08000e904783b */ /* 0x000fee0000000200 */
[C---:B----4-:R-:W-:Y:S01]  /*2600*/  HMMA.16816.F32.BF16 R84, R16.reuse, R40, R48 ;  /* 0x000000281054723c */ /* 0x050fe20000041830 */
[----:B------:R-:W4:Y:S07]  /*2610*/  LDSM.16.M88.4 R48, [R235+0x1800] ;  /* 0x00180000eb30783b */ /* 0x000f2e0000000200 */
[C---:B------:R-:W-:Y:S08]  /*2620*/  HMMA.16816.F32.BF16 R96, R16.reuse, R42, R96 ;  /* 0x0000002a1060723c */ /* 0x040ff00000041860 */
[C---:B------:R-:W-:Y:S08]  /*2630*/  HMMA.16816.F32.BF16 R100, R16.reuse, R60, R100 ;  /* 0x0000003c1064723c */ /* 0x040ff00000041864 */
[C---:B------:R-:W-:Y:S08]  /*2640*/  HMMA.16816.F32.BF16 R60, R16.reuse, R62, R108 ;  /* 0x0000003e103c723c */ /* 0x040ff0000004186c */
[C---:B------:R-:W-:Y:S08]  /*2650*/  HMMA.16816.F32.BF16 R104, R16.reuse, R68, R104 ;  /* 0x000000441068723c */ /* 0x040ff00000041868 */
[----:B------:R-:W-:Y:S08]  /*2660*/  HMMA.16816.F32.BF16 R88, R16, R70, R52 ;  /* 0x000000461058723c */ /* 0x000ff00000041834 */
[C---:B-1----:R-:W-:Y:S08]  /*2670*/  HMMA.16816.F32.BF16 R80, R12.reuse, R32, R36 ;  /* 0x000000200c50723c */ /* 0x042ff00000041824 */
[C---:B------:R-:W-:Y:S01]  /*2680*/  HMMA.16816.F32.BF16 R52, R12.reuse, R34, R20 ;  /* 0x000000220c34723c */ /* 0x040fe20000041814 */
[----:B------:R-:W1:Y:S07]  /*2690*/  LDSM.16.M88.4 R20, [R233+0xc080] ;  /* 0x00c08000e914783b */ /* 0x000e6e0000000200 */
[C---:B--2---:R-:W-:Y:S08]  /*26a0*/  HMMA.16816.F32.BF16 R40, R12.reuse, R28, R64 ;  /* 0x0000001c0c28723c */ /* 0x044ff00000041840 */
[C---:B------:R-:W-:Y:S08]  /*26b0*/  HMMA.16816.F32.BF16 R36, R12.reuse, R30, R72 ;  /* 0x0000001e0c24723c */ /* 0x040ff00000041848 */
[C---:B------:R-:W-:Y:S08]  /*26c0*/  HMMA.16816.F32.BF16 R16, R12.reuse, R24, R76 ;  /* 0x000000180c10723c */ /* 0x040ff0000004184c */
[----:B------:R-:W-:Y:S08]  /*26d0*/  HMMA.16816.F32.BF16 R12, R12, R26, R92 ;  /* 0x0000001a0c0c723c */ /* 0x000ff0000004185c */
[C---:B---3--:R-:W-:Y:S08]  /*26e0*/  HMMA.16816.F32.BF16 R72, R8.reuse, R32, R84 ;  /* 0x000000200848723c */ /* 0x048ff00000041854 */
[C---:B------:R-:W-:Y:S01]  /*26f0*/  HMMA.16816.F32.BF16 R68, R8.reuse, R34, R96 ;  /* 0x000000220844723c */ /* 0x040fe20000041860 */
[----:B------:R-:W-:Y:S07]  /*2700*/  LDSM.16.M88.4 R32, [R230+0x7880] ;  /* 0x00788000e620783b */ /* 0x000fee0000000200 */
[C---:B------:R-:W-:Y:S08]  /*2710*/  HMMA.16816.F32.BF16 R64, R8.reuse, R28, R100 ;  /* 0x0000001c0840723c */ /* 0x040ff00000041864 */
[C---:B------:R-:W-:Y:S08]  /*2720*/  HMMA.16816.F32.BF16 R60, R8.reuse, R30, R60 ;  /* 0x0000001e083c723c */ /* 0x040ff0000004183c */
[C---:B------:R-:W-:Y:S08]  /*2730*/  HMMA.16816.F32.BF16 R28, R8.reuse, R24, R104 ;  /* 0x00000018081c723c */ /* 0x040ff00000041868 */
[----:B------:R-:W-:Y:S01]  /*2740*/  HMMA.16816.F32.BF16 R8, R8, R26, R88 ;  /* 0x0000001a0808723c */ /* 0x000fe20000041858 */
[----:B------:R-:W-:Y:S07]  /*2750*/  LDSM.16.M88.4 R24, [R229+0x2000] ;  /* 0x00200000e518783b */ /* 0x000fee0000000200 */
[C---:B----4-:R-:W-:Y:S08]  /*2760*/  HMMA.16816.F32.BF16 R76, R4.reuse, R50, R52 ;  /* 0x00000032044c723c */ /* 0x050ff00000041834 */
[C---:B------:R-:W-:Y:S01]  /*2770*/  HMMA.16816.F32.BF16 R104, R4.reuse, R46, R36 ;  /* 0x0000002e0468723c */ /* 0x040fe20000041824 */
[----:B------:R-:W-:Y:S07]  /*2780*/  LDSM.16.M88.4 R36, [R230+0x7080] ;  /* 0x00708000e624783b */ /* 0x000fee0000000200 */
[C---:B------:R-:W-:Y:S01]  /*2790*/  HMMA.16816.F32.BF16 R100, R4.reuse, R56, R16 ;  /* 0x000000380464723c */ /* 0x040fe20000041810 */
[----:B------:R-:W2:Y:S07]  /*27a0*/  LDSM.16.M88.4 R16, [R232+0xe080] ;  /* 0x00e08000e810783b */ /* 0x000eae0000000200 */
[C---:B------:R-:W-:Y:S01]  /*27b0*/  HMMA.16816.F32.BF16 R108, R4.reuse, R44, R40 ;  /* 0x0000002c046c723c */ /* 0x040fe20000041828 */
[----:B------:R-:W3:Y:S07]  /*27c0*/  LDSM.16.M88.4 R40, [R230+0x6880] ;  /* 0x00688000e628783b */ /* 0x000eee0000000200 */
[C---:B------:R-:W-:Y:S01]  /*27d0*/  HMMA.16816.F32.BF16 R52, R4.reuse, R58, R12 ;  /* 0x0000003a0434723c */ /* 0x040fe2000004180c */
[----:B------:R-:W4:Y:S07]  /*27e0*/  LDSM.16.M88.4 R12, [R232+0xc080] ;  /* 0x00c08000e80c783b */ /* 0x000f2e0000000200 */
[-C--:B------:R-:W-:Y:S01]  /*27f0*/  HMMA.16816.F32.BF16 R80, R4, R48.reuse, R80 ;  /* 0x000000300450723c */ /* 0x080fe20000041850 */
[----:B------:R-:W5:Y:S07]  /*2800*/  LDSM.16.M88.4 R4, [R236+0xe080] ;  /* 0x00e08000ec04783b */ /* 0x000f6e0000000200 */
[C---:B-1----:R-:W-:Y:S08]  /*2810*/  HMMA.16816.F32.BF16 R96, R20.reuse, R48, R72 ;  /* 0x000000301460723c */ /* 0x042ff00000041848 */
[C---:B------:R-:W-:Y:S08]  /*2820*/  HMMA.16816.F32.BF16 R92, R20.reuse, R50, R68 ;  /* 0x00000032145c723c */ /* 0x040ff00000041844 */
[C---:B------:R-:W-:Y:S08]  /*2830*/  HMMA.16816.F32.BF16 R88, R20.reuse, R44, R64 ;  /* 0x0000002c1458723c */ /* 0x040ff00000041840 */
[C---:B------:R-:W-:Y:S08]  /*2840*/  HMMA.16816.F32.BF16 R84, R20.reuse, R46, R60 ;  /* 0x0000002e1454723c */ /* 0x040ff0000004183c */
[C---:B------:R-:W-:Y:S01]  /*2850*/  HMMA.16816.F32.BF16 R60, R20.reuse, R56, R28 ;  /* 0x00000038143c723c */ /* 0x040fe2000004181c */
[----:B------:R-:W-:Y:S07]  /*2860*/  LDSM.16.M88.4 R28, [R229+0x1800] ;  /* 0x00180000e51c783b */ /* 0x000fee0000000200 */
[----:B------:R-:W-:Y:S01]  /*2870*/  HMMA.16816.F32.BF16 R56, R20, R58, R8 ;  /* 0x0000003a1438723c */ /* 0x000fe20000041808 */
[----:B------:R-:W1:Y:S04]  /*2880*/  LDSM.16.M88.4 R20, [R229+0x2800] ;  /* 0x00280000e514783b */ /* 0x000e680000000200 */
[----:B------:R-:W1:Y:S01]  /*2890*/  LDSM.16.M88.4 R8, [R234+0xc080] ;  /* 0x00c08000ea08783b */ /* 0x000e620000000200 */
[----:B------:R-:W-:-:S04]  /*28a0*/  DEPBAR.LE SB0, 0x0 ;  /* 0x000080000000791a */ /* 0x000fc80000000000 */
[C---:B--2---:R-:W-:Y:S08]  /*28b0*/  HMMA.16816.F32.BF16 R72, R16.reuse, R36, R108 ;  /* 0x000000241048723c */ /* 0x044ff0000004186c */
[C---:B---3--:R-:W-:Y:S08]  /*28c0*/  HMMA.16816.F32.BF16 R80, R16.reuse, R40, R80 ;  /* 0x000000281050723c */ /* 0x048ff00000041850 */
[C---:B------:R-:W-:Y:S08]  /*28d0*/  HMMA.16816.F32.BF16 R76, R16.reuse, R42, R76 ;  /* 0x0000002a104c723c */ /* 0x040ff0000004184c */
[----:B------:R-:W-:Y:S08]  /*28e0*/  HMMA.16816.F32.BF16 R52, R16, R34, R52 ;  /* 0x000000221034723c */ /* 0x000ff00000041834 */
[C---:B----4-:R-:W-:Y:S08]  /*28f0*/  HMMA.16816.F32.BF16 R48, R12.reuse, R40, R96 ;  /* 0x000000280c30723c */ /* 0x050ff00000041860 */
[----:B------:R-:W-:Y:S08]  /*2900*/  HMMA.16816.F32.BF16 R44, R12, R42, R92 ;  /* 0x0000002a0c2c723c */ /* 0x000ff0000004185c */
[C---:B------:R-:W-:Y:S08]  /*2910*/  HMMA.16816.F32.BF16 R68, R16.reuse, R38, R104 ;  /* 0x000000261044723c */ /* 0x040ff00000041868 */
[----:B------:R-:W-:Y:S08]  /*2920*/  HMMA.16816.F32.BF16 R64, R16, R32, R100 ;  /* 0x000000201040723c */ /* 0x000ff00000041864 */
[C---:B------:R-:W-:Y:S08]  /*2930*/  HMMA.16816.F32.BF16 R40, R12.reuse, R36, R88 ;  /* 0x000000240c28723c */ /* 0x040ff00000041858 */
[C---:B------:R-:W-:Y:S08]  /*2940*/  HMMA.16816.F32.BF16 R36, R12.reuse, R38, R84 ;  /* 0x000000260c24723c */ /* 0x040ff00000041854 */
[C---:B------:R-:W-:Y:S08]  /*2950*/  HMMA.16816.F32.BF16 R16, R12.reuse, R32, R60 ;  /* 0x000000200c10723c */ /* 0x040ff0000004183c */
[----:B------:R-:W-:Y:S08]  /*2960*/  HMMA.16816.F32.BF16 R12, R12, R34, R56 ;  /* 0x000000220c0c723c */ /* 0x000ff00000041838 */
[C---:B-----5:R-:W-:Y:S08]  /*2970*/  HMMA.16816.F32.BF16 R84, R4.reuse, R24, R72 ;  /* 0x000000180454723c */ /* 0x060ff00000041848 */
[----:B-1----:R-:W-:Y:S08]  /*2980*/  HMMA.16816.F32.BF16 R72, R4, R22, R52 ;  /* 0x000000160448723c */ /* 0x002ff00000041834 */
[----:B------:R-:W-:Y:S08]  /*2990*/  HMMA.16816.F32.BF16 R52, R8, R30, R44 ;  /* 0x0000001e0834723c */ /* 0x000ff0000004182c */
[C---:B------:R-:W-:Y:S08]  /*29a0*/  HMMA.16816.F32.BF16 R92, R4.reuse, R28, R80 ;  /* 0x0000001c045c723c */ /* 0x040ff00000041850 */
[----:B------:R-:W-:Y:S08]  /*29b0*/  HMMA.16816.F32.BF16 R88, R4, R30, R76 ;  /* 0x0000001e0458723c */ /* 0x000ff0000004184c */
[C---:B------:R-:W-:Y:S08]  /*29c0*/  HMMA.16816.F32.BF16 R60, R8.reuse, R28, R48 ;  /* 0x0000001c083c723c */ /* 0x040ff00000041830 */
[----:B------:R-:W-:Y:S08]  /*29d0*/  HMMA.16816.F32.BF16 R44, R8, R24, R40 ;  /* 0x00000018082c723c */ /* 0x000ff00000041828 */
[C---:B------:R-:W-:Y:S08]  /*29e0*/  HMMA.16816.F32.BF16 R80, R4.reuse, R26, R68 ;  /* 0x0000001a0450723c */ /* 0x040ff00000041844 */
[----:B------:R-:W-:Y:S07]  /*29f0*/  HMMA.16816.F32.BF16 R76, R4, R20, R64 ;  /* 0x00000014044c723c */ /* 0x000fee0000041840 */
[----:B------:R-:W-:Y:S01]  /*2a00*/  IADD3 R4, R247, 0x2080, RZ ;  /* 0x00002080f7047810 */ /* 0x000fe20007ffe0ff */
[C---:B------:R-:W-:Y:S08]  /*2a10*/  HMMA.16816.F32.BF16 R56, R8.reuse, R26, R36 ;  /* 0x0000001a0838723c */ /* 0x040ff00000041824 */
[C---:B------:R-:W-:Y:S08]  /*2a20*/  HMMA.16816.F32.BF16 R48, R8.reuse, R20, R16 ;  /* 0x000000140830723c */ /* 0x040ff00000041810 */
[----:B------:R-:W-:Y:S01]  /*2a30*/  HMMA.16816.F32.BF16 R40, R8, R22, R12 ;  /* 0x000000160828723c */ /* 0x000fe2000004180c */
[----:B------:R-:W-:Y:S06]  /*2a40*/  BAR.SYNC.DEFER_BLOCKING 0x0 ;  /* 0x0000000000007b1d */ /* 0x000fec0000010000 */
[----:B------:R-:W-:Y:S05]  /*2a50*/  @!P0 BRA `(.L_x_950) ;  /* 0x000003e000008947 */ /* 0x000fea0003800000 */
[----:B------:R-:W-:Y:S02]  /*2a60*/  IMAD.U32 R4, RZ, RZ, UR19 ;  /* 0x00000013ff047e24 */ /* 0x000fe4000f8e00ff */
        /* <DEDUP_REMOVED lines=29> */
[----:B------:R-:W-:Y:S01]  /*2c40*/  SHFL.IDX PT, R7, R5, 0x2, 0x181f ;  /* 0x00581f0005077f89 */ /* 0x000fe200000e0000 */
[----:B------:R-:W-:-:S03]  /*2c50*/  IMAD.SHL.U32 R6, R126, 0x2, RZ ;  /* 0x000000027e067824 */ /* 0x000fc600078e00ff */
[----:B------:R-:W-:Y:S04]  /*2c60*/  SHFL.IDX PT, R9, R4, 0x2, 0x181f ;  /* 0x00581f0004097f89 */ /* 0x000fe800000e0000 */
[----:B------:R-:W1:Y:S04]  /*2c70*/  SHFL.IDX PT, R10, R5, RZ, 0x181f ;  /* 0x00181fff050a7589 */ /* 0x000e6800000e0000 */
[----:B------:R2:W3:Y:S04]  /*2c80*/  SHFL.IDX PT, R11, R5, 0x1, 0x181f ;  /* 0x00381f00050b7f89 */ /* 0x0004e800000e0000 */
[----:B------:R-:W4:Y:S04]  /*2c90*/  SHFL.IDX PT, R13, R4, RZ, 0x181f ;  /* 0x00181fff040d7589 */ /* 0x000f2800000e0000 */
[----:B------:R5:W3:Y:S01]  /*2ca0*/  SHFL.IDX PT, R18, R4, 0x1, 0x181f ;  /* 0x00381f0004127f89 */ /* 0x000ae200000e0000 */
[----:B-1----:R-:W-:-:S02]  /*2cb0*/  IADD3 R14, P2, R10, R15, RZ ;  /* 0x0000000f0a0e7210 */ /* 0x002fc40007f5e0ff */
[----:B--2---:R-:W-:-:S04]  /*2cc0*/  IADD3 R5, -R19, 0x10, RZ ;  /* 0x0000001013057810 */ /* 0x004fc80007ffe1ff */
[----:B------:R-:W-:Y:S02]  /*2cd0*/  LOP3.LUT R5, R5, 0xf, RZ, 0xc0, !PT ;  /* 0x0000000f05057812 */ /* 0x000fe400078ec0ff */
[----:B-----5:R-:W-:Y:S02]  /*2ce0*/  SHF.L.U64.HI R4, R128, 0x1, R130 ;  /* 0x0000000180047819 */ /* 0x020fe40000010282 */
[----:B------:R-:W-:Y:S02]  /*2cf0*/  IADD3 R16, P1, P0, R5, R7, R15 ;  /* 0x0000000705107210 */ /* 0x000fe4000783e00f */
[----:B------:R-:W-:Y:S02]  /*2d00*/  LOP3.LUT R5, R8, 0xf, RZ, 0xc0, !PT ;  /* 0x0000000f08057812 */ /* 0x000fe400078ec0ff */
[----:B------:R-:W-:Y:S02]  /*2d10*/  IADD3.X R17, RZ, R9, R4, P1, P0 ;  /* 0x00000009ff117210 */ /* 0x000fe40000fe0404 */
[----:B------:R-:W-:-:S02]  /*2d20*/  IADD3 R8, P1, P0, R5, R7, R6 ;  /* 0x0000000705087210 */ /* 0x000fc4000783e006 */
[----:B------:R-:W-:-:S04]  /*2d30*/  SHF.L.U64.HI R5, R126, 0x1, R127 ;  /* 0x000000017e057819 */ /* 0x000fc8000001027f */
[--C-:B------:R-:W-:Y:S02]  /*2d40*/  IADD3.X R9, RZ, R9, R5.reuse, P1, P0 ;  /* 0x00000009ff097210 */ /* 0x100fe40000fe0405 */
[-C--:B------:R-:W-:Y:S02]  /*2d50*/  IADD3 R12, P1, R10, R6.reuse, RZ ;  /* 0x000000060a0c7210 */ /* 0x080fe40007f3e0ff */
[----:B---3--:R-:W-:Y:S01]  /*2d60*/  IADD3 R10, P0, R11, R15, RZ ;  /* 0x0000000f0b0a7210 */ /* 0x008fe20007f1e0ff */
[--C-:B----4-:R-:W-:Y:S01]  /*2d70*/  IMAD.X R15, R13, 0x1, R4.reuse, P2 ;  /* 0x000000010d0f7824 */ /* 0x110fe200010e0604 */
        /* <DEDUP_REMOVED lines=10> */
[----:B------:R1:W-:Y:S04]  /*2e20*/  LDGSTS.E.BYPASS.LTC128B.128.ZFILL [R247+0x6080], [R16.64], P1 ;  /* 0x0608000010f77fae */ /* 0x0003e80008941d54 */
[----:B------:R1:W-:Y:S02]  /*2e30*/  LDGSTS.E.BYPASS.LTC128B.128.ZFILL [R247+0x7880], [R8.64], P0 ;  /* 0x0788000008f77fae */ /* 0x0003e40008141d54 */
.L_x_950:
[----:B------:R-:W-:Y:S01]  /*2e40*/  FMUL.FTZ R4, R52, c[0x0][0x320] ;  /* 0x0000c80034047a20 */ /* 0x000fe20000410000 */
[----:B-1----:R-:W-:Y:S01]  /*2e50*/  SHF.R.S32.HI R7, RZ, 0x1f, R122 ;  /* 0x0000001fff077819 */ /* 0x002fe2000001147a */
[----:B------:R-:W-:Y:S01]  /*2e60*/  FMUL.FTZ R5, R45, c[0x0][0x320] ;  /* 0x0000c8002d057a20 */ /* 0x000fe20000410000 */
[----:B------:R-:W-:Y:S01]  /*2e70*/  LEA.HI R6, R124, R129, RZ, 0x2 ;  /* 0x000000817c067211 */ /* 0x000fe200078f10ff */
[----:B------:R1:W2:Y:S01]  /*2e80*/  MUFU.TANH R36, R4 ;  /* 0x0000000400247308 */ /* 0x0002a20000002400 */
[----:B------:R-:W-:Y:S01]  /*2e90*/  FMUL.FTZ R8, R56, c[0x0][0x320] ;  /* 0x0000c80038087a20 */ /* 0x000fe20000410000 */
[----:B------:R-:W-:Y:S01]  /*2ea0*/  UISETP.NE.AND UP1, UPT, UR13, URZ, UPT ;  /* 0x0000003f0d00728c */ /* 0x000fe2000bf25270 */
[----:B------:R-:W-:Y:S01]  /*2eb0*/  LOP3.LUT R6, R6, 0xfffffffc, RZ, 0xc0, !PT ;  /* 0xfffffffc06067812 */ /* 0x000fe200078ec0ff */
[----:B------:R-:W-:Y:S01]  /*2ec0*/  UISETP.NE.AND UP0, UPT, UR12, URZ, UPT ;  /* 0x0000003f0c00728c */ /* 0x000fe2000bf05270 */
[----:B------:R-:W-:Y:S01]  /*2ed0*/  FMUL.FTZ R10, R57, c[0x0][0x320] ;  /* 0x0000c800390a7a20 */ /* 0x000fe20000410000 */
[----:B------:R-:W-:Y:S01]  /*2ee0*/  ULDC UR19, c[0x0][0x324] ;  /* 0x0000c90000137ab9 */ /* 0x000fe20000000800 */
[----:B------:R-:W0:Y:S01]  /*2ef0*/  LDGDEPBAR ;  /* 0x00000000000079af */ /* 0x000e220000000000 */
[----:B------:R3:W4:Y:S01]  /*2f00*/  MUFU.TANH R28, R5 ;  /* 0x00000005001c7308 */ /* 0x0007220000002400 */
[----:B------:R-:W-:Y:S01]  /*2f10*/  IMAD.IADD R6, R129, 0x1, -R6 ;  /* 0x0000000181067824 */ /* 0x000fe200078e0a06 */
[----:B------:R-:W-:Y:S01]  /*2f20*/  PLOP3.LUT P1, PT, PT, PT, UP1, 0x80, 0x0 ;  /* 0x000000000000781c */ /* 0x000fe20003f2f018 */
[----:B------:R-:W-:Y:S01]  /*2f30*/  ULDC UR4, c[0x0][0x1d0] ;  /* 0x0000740000047ab9 */ /* 0x000fe20000000800 */
[----:B------:R-:W-:Y:S01]  /*2f40*/  PLOP3.LUT P0, PT, PT, PT, UP1, 0x80, 0x0 ;  /* 0x000000000000781c */ /* 0x000fe20003f0f018 */
[----:B------:R-:W-:-:S02]  /*2f50*/  ULOP3.LUT UR19, URZ, UR19, URZ, 0x33, !UPT ;  /* 0x000000133f137292 */ /* 0x000fc4000f8e333f */
[----:B------:R-:W-:Y:S01]  /*2f60*/  UIMAD UR4, UR22, UR4, UR31 ;  /* 0x00000004160472a4 */ /* 0x000fe2000f8e021f */
[----:B-1----:R-:W-:Y:S01]  /*2f70*/  FMUL.FTZ R4, R53, c[0x0][0x320] ;  /* 0x0000c80035047a20 */ /* 0x002fe20000410000 */
[----:B------:R-:W1:Y:S01]  /*2f80*/  MUFU.TANH R27, R8 ;  /* 0x00000008001b7308 */ /* 0x000e620000002400 */
[----:B---3--:R-:W-:-:S07]  /*2f90*/  LEA.HI R5, R7, R122, RZ, 0x2 ;  /* 0x0000007a07057211 */ /* 0x008fce00078f10ff */
[----:B------:R3:W1:Y:S01]  /*2fa0*/  MUFU.TANH R35, R4 ;  /* 0x0000000400237308 */ /* 0x0006620000002400 */
[----:B------:R-:W-:-:S05]  /*2fb0*/  LOP3.LUT R5, R5, 0xffffffc, RZ, 0xc0, !PT ;  /* 0x0ffffffc05057812 */ /* 0x000fca00078ec0ff */
[----:B------:R-:W-:Y:S01]  /*2fc0*/  IMAD.IADD R9, R122, 0x1, -R5 ;  /* 0x000000017a097824 */ /* 0x000fe200078e0a05 */
[----:B------:R-:W-:Y:S01]  /*2fd0*/  LEA.HI R5, R6, R6, RZ, 0x1 ;  /* 0x0000000606057211 */ /* 0x000fe200078f08ff */
[----:B------:R5:W1:Y:S01]  /*2fe0*/  MUFU.TANH R26, R10 ;  /* 0x0000000a001a7308 */ /* 0x000a620000002400 */
[----:B---3--:R-:W-:-:S07]  /*2ff0*/  FMUL.FTZ R4, R44, c[0x0][0x320] ;  /* 0x0000c8002c047a20 */ /* 0x008fce0000410000 */
[----:B------:R3:W1:Y:S01]  /*3000*/  MUFU.TANH R29, R4 ;  /* 0x00000004001d7308 */ /* 0x0006620000002400 */
[----:B-----5:R-:W-:-:S07]  /*3010*/  FMUL.FTZ R10, R49, c[0x0][0x320] ;  /* 0x0000c800310a7a20 */ /* 0x020fce0000410000 */
[----:B------:R-:W1:Y:S01]  /*3020*/  MUFU.TANH R25, R10 ;  /* 0x0000000a00197308 */ /* 0x000e620000002400 */
[----:B---3--:R-:W-:-:S05]  /*3030*/  LOP3.LUT R4, R123, 0xffffffe0, RZ, 0xc0, !PT ;  /* 0xffffffe07b047812 */ /* 0x008fca00078ec0ff */
[----:B------:R-:W-:-:S05]  /*3040*/  IMAD.IADD R4, R129, 0x1, -R4 ;  /* 0x0000000181047824 */ /* 0x000fca00078e0a04 */
[----:B------:R-:W-:-:S04]  /*3050*/  SHF.R.S32.HI R7, RZ, 0x1f, R4 ;  /* 0x0000001fff077819 */ /* 0x000fc80000011404 */
[----:B------:R-:W-:-:S04]  /*3060*/  LEA.HI R7, R7, R4, RZ, 0x2 ;  /* 0x0000000407077211 */ /* 0x000fc800078f10ff */
[C---:B------:R-:W-:Y:S02]  /*3070*/  LEA.HI.SX32 R8, R7.reuse, UR27, 0x1e ;  /* 0x0000001b07087c11 */ /* 0x040fe4000f8ff2ff */
[----:B------:R-:W-:-:S03]  /*3080*/  LOP3.LUT R7, R7, 0x7ffffffc, RZ, 0xc0, !PT ;  /* 0x7ffffffc07077812 */ /* 0x000fc600078ec0ff */
[----:B------:R-:W-:Y:S01]  /*3090*/  IMAD R11, R9, 0x10, R8 ;  /* 0x00000010090b7824 */ /* 0x000fe200078e0208 */
[C---:B------:R-:W-:Y:S01]  /*30a0*/  LOP3.LUT R9, R5.reuse, 0x1ffffffe, RZ, 0xc0, !PT ;  /* 0x1ffffffe05097812 */ /* 0x040fe200078ec0ff */
[----:B------:R-:W-:Y:S02]  /*30b0*/  IMAD.SHL.U32 R8, R5, 0x20, RZ ;  /* 0x0000002005087824 */ /* 0x000fe400078e00ff */
[----:B------:R-:W-:Y:S02]  /*30c0*/  IMAD.IADD R7, R4, 0x1, -R7 ;  /* 0x0000000104077824 */ /* 0x000fe400078e0a07 */
[----:B------:R-:W-:Y:S01]  /*30d0*/  IMAD.IADD R6, R6, 0x1, -R9 ;  /* 0x0000000106067824 */ /* 0x000fe200078e0a09 */
[----:B------:R-:W-:Y:S01]  /*30e0*/  LOP3.LUT R5, R8, 0xffffffc0, RZ, 0xc0, !PT ;  /* 0xffffffc008057812 */ /* 0x000fe200078ec0ff */
[----:B------:R-:W-:Y:S01]  /*30f0*/  IMAD.U32 R4, RZ, RZ, UR28 ;  /* 0x0000001cff047e24 */ /* 0x000fe2000f8e00ff */
[----:B------:R-:W-:Y:S02]  /*3100*/  SHF.L.U32 R8, R7, 0x1, RZ ;  /* 0x0000000107087819 */ /* 0x000fe400000006ff */
[----:B------:R-:W-:-:S02]  /*3110*/  IADD3 R5, R5, R11, RZ ;  /* 0x0000000b05057210 */ /* 0x000fc40007ffe0ff */
[C---:B------:R-:W-:Y:S02]  /*3120*/  IADD3 R4, -R8.reuse, 0x1, R4 ;  /* 0x0000000108047810 */ /* 0x040fe40007ffe104 */
[----:B------:R-:W-:Y:S01]  /*3130*/  IADD3 R14, -R8, UR4, RZ ;  /* 0x00000004080e7c10 */ /* 0x000fe2000fffe1ff */
[----:B------:R-:W-:Y:S01]  /*3140*/  IMAD R12, R6, 0x8, R5 ;  /* 0x00000008060c7824 */ /* 0x000fe200078e0205 */
[----:B------:R-:W-:Y:S01]  /*3150*/  IADD3 R4, R4, -c[0x0][0x168], RZ ;  /* 0x80005a0004047a10 */ /* 0x000fe20007ffe0ff */
[----:B------:R-:W-:Y:S01]  /*3160*/  FMUL.FTZ R5, R40, c[0x0][0x320] ;  /* 0x0000c80028057a20 */ /* 0x000fe20000410000 */
[----:B------:R-:W-:Y:S01]  /*3170*/  IADD3 R16, -R8, UR31, RZ ;  /* 0x0000001f08107c10 */ /* 0x000fe2000fffe1ff */
[----:B------:R-:W-:Y:S01]  /*3180*/  @P1 IMAD.HI.U32 R6, R12, c[0x0][0x2c8], RZ ;  /* 0x0000b2000c061a27 */ /* 0x000fe200078e00ff */
[----:B------:R3:W-:Y:S01]  /*3190*/  STL [R1+0x30], R12 ;  /* 0x0000300c01007387 */ /* 0x0007e20000100800 */
[----:B------:R5:W1:Y:S01]  /*31a0*/  MUFU.TANH R24, R5 ;  /* 0x0000000500187308 */ /* 0x000a620000002400 */
[----:B------:R-:W-:-:S02]  /*31b0*/  IADD3 R13, R4, c[0x0][0x328], RZ ;  /* 0x0000ca00040d7a10 */ /* 0x000fc40007ffe0ff */
[----:B------:R-:W-:Y:S01]  /*31c0*/  STL [R1+0x1c], R8 ;  /* 0x00001c0801007387 */ /* 0x000fe20000100800 */
[----:B------:R-:W-:Y:S01]  /*31d0*/  IADD3 R15, R4, UR19, RZ ;  /* 0x00000013040f7c10 */ /* 0x000fe2000fffe0ff */
[----:B-----5:R-:W-:-:S04]  /*31e0*/  FMUL.FTZ R5, R41, c[0x0][0x320] ;  /* 0x0000c80029057a20 */ /* 0x020fc80000410000 */
[----:B------:R5:W1:Y:S01]  /*31f0*/  MUFU.TANH R21, R5 ;  /* 0x0000000500157308 */ /* 0x000a620000002400 */
[----:B---3--:R-:W-:Y:S02]  /*3200*/  @P0 SHF.R.U32.HI R12, RZ, c[0x0][0x2cc], R6 ;  /* 0x0000b300ff0c0a19 */ /* 0x008fe40000011606 */
[----:B------:R-:W-:-:S03]  /*3210*/  PLOP3.LUT P0, PT, PT, PT, UP0, 0x40, 0x0 ;  /* 0x000000000000781c */ /* 0x000fc60003f0e808 */
[----:B------:R-:W3:Y:S01]  /*3220*/  SHFL.IDX PT, R6, R12, RZ, 0x1c1f ;  /* 0x001c1fff0c067589 */ /* 0x000ee200000e0000 */
[----:B-----5:R-:W-:-:S04]  /*3230*/  FMUL.FTZ R5, R60, c[0x0][0x320] ;  /* 0x0000c8003c057a20 */ /* 0x020fc80000410000 */
[----:B------:R5:W1:Y:S01]  /*3240*/  MUFU.TANH R19, R5 ;  /* 0x0000000500137308 */ /* 0x000a620000002400 */
[----:B---3--:R-:W-:Y:S02]  /*3250*/  IMAD.IADD R4, R15, 0x1, R6 ;  /* 0x000000010f047824 */ /* 0x008fe400078e0206 */
[----:B-----5:R-:W-:-:S05]  /*3260*/  FMUL.FTZ R5, R61, c[0x0][0x320] ;  /* 0x0000c8003d057a20 */ /* 0x020fca0000410000 */
[----:B------:R3:W1:Y:S02]  /*3270*/  MUFU.TANH R18, R5 ;  /* 0x0000000500127308 */ /* 0x0006640000002400 */
[----:B---3--:R-:W-:-:S06]  /*3280*/  FMUL.FTZ R5, R48, c[0x0][0x320] ;  /* 0x0000c80030057a20 */ /* 0x008fcc0000410000 */
[----:B------:R3:W1:Y:S02]  /*3290*/  MUFU.TANH R17, R5 ;  /* 0x0000000500117308 */ /* 0x0006640000002400 */
[----:B---3--:R-:W-:-:S05]  /*32a0*/  IMAD.IADD R5, R13, 0x1, R6 ;  /* 0x000000010d057824 */ /* 0x008fca00078e0206 */
[----:B------:R-:W-:Y:S01]  /*32b0*/  IMNMX R5, R5, R14, PT ;  /* 0x0000000e05057217 */ /* 0x000fe20003800200 */
[----:B------:R-:W-:Y:S05]  /*32c0*/  @P0 BRA `(.L_x_951) ;  /* 0x0000015000000947 */ /* 0x000fea0003800000 */
[----:B-12-4-:R-:W-:Y:S01]  /*32d0*/  IMAD.U32 R7, RZ, RZ, UR9 ;  /* 0x00000009ff077e24 */ /* 0x016fe2000f8e00ff */
        /* <DEDUP_REMOVED lines=11> */
.L_x_953:
[----:B------:R-:W-:-:S04]  /*3390*/  MOV R7, c[0x0][0x32c] ;  /* 0x0000cb0000077a02 */ /* 0x000fc80000000f00 */
[----:B------:R-:W-:-:S13]  /*33a0*/  ISETP.NE.AND P0, PT, R7, 0x1, PT ;  /* 0x000000010700780c */ /* 0x000fda0003f05270 */
[----:B------:R-:W-:-:S05]  /*33b0*/  @P0 IMAD.HI.U32 R7, R6, c[0x0][0x330], RZ ;  /* 0x0000cc0006070a27 */ /* 0x000fca00078e00ff */
[----:B------:R-:W-:Y:S02]  /*33c0*/  @P0 SHF.R.U32.HI R6, RZ, c[0x0][0x334], R7 ;  /* 0x0000cd00ff060a19 */ /* 0x000fe40000011607 */
.L_x_954:
[----:B------:R-:W-:Y:S05]  /*33d0*/  BSYNC B0 ;  /* 0x0000000000007941 */ /* 0x000fea0003800000 */
.L_x_952:
[----:B------:R-:W-:-:S05]  /*33e0*/  IMAD R6, R6, c[0x0][0x32c], R16 ;  /* 0x0000cb0006067a24 */ /* 0x000fca00078e0210 */
[----:B------:R-:W-:Y:S02]  /*33f0*/  IADD3 R7, R6, c[0x0][0x32c], RZ ;  /* 0x0000cb0006077a10 */ /* 0x000fe40007ffe0ff */
[----:B------:R-:W-:Y:S02]  /*3400*/  IMNMX R4, R4, R6, !PT ;  /* 0x0000000604047217 */ /* 0x000fe40007800200 */
[----:B------:R-:W-:Y:S02]  /*3410*/  IMNMX R5, R5, R7, PT ;  /* 0x0000000705057217 */ /* 0x000fe40003800200 */
.L_x_951:
[----:B-12-4-:R-:W-:Y:S01]  /*3420*/  UISETP.GE.AND UP0, UPT, UR31, 0x1, UPT ;  /* 0x000000011f00788c */ /* 0x016fe2000bf06270 */
[----:B------:R-:W-:Y:S01]  /*3430*/  FMUL.FTZ R6, R50, c[0x0][0x320] ;  /* 0x0000c80032067a20 */ /* 0x000fe20000410000 */
[----:B------:R-:W-:Y:S01]  /*3440*/  UISETP.GE.AND UP1, UPT, UR31, 0xa, UPT ;  /* 0x0000000a1f00788c */ /* 0x000fe2000bf26270 */
[----:B------:R-:W-:Y:S01]  /*3450*/  FMUL.FTZ R10, R55, c[0x0][0x320] ;  /* 0x0000c800370a7a20 */ /* 0x000fe20000410000 */
[----:B------:R-:W-:Y:S01]  /*3460*/  UISETP.GE.AND UP3, UPT, UR31, 0x2, UPT ;  /* 0x000000021f00788c */ /* 0x000fe2000bf66270 */
[----:B------:R1:W2:Y:S01]  /*3470*/  MUFU.TANH R31, R6 ;  /* 0x00000006001f7308 */ /* 0x0002a20000002400 */
[----:B------:R-:W-:Y:S01]  /*3480*/  PLOP3.LUT P0, PT, PT, PT, UP0, 0x40, 0x0 ;  /* 0x000000000000781c */ /* 0x000fe20003f0e808 */
[----:B------:R-:W-:Y:S01]  /*3490*/  UISETP.GE.AND UP2, UPT, UR31, 0x9, UPT ;  /* 0x000000091f00788c */ /* 0x000fe2000bf46270 */
[----:B------:R-:W-:Y:S01]  /*34a0*/  FMUL.FTZ R8, R63, c[0x0][0x320] ;  /* 0x0000c8003f087a20 */ /* 0x000fe20000410000 */
[----:B------:R-:W-:Y:S01]  /*34b0*/  UP2UR UR30, UPR, URZ, 0x1 ;  /* 0x000000013f1e7883 */ /* 0x000fe20008000000 */
[C---:B------:R-:W-:Y:S01]  /*34c0*/  ISETP.GT.AND P0, PT, R4.reuse, RZ, P0 ;  /* 0x000000ff0400720c */ /* 0x040fe20000704270 */
[----:B------:R-:W-:Y:S01]  /*34d0*/  UISETP.GE.AND UP5, UPT, UR31, 0x19, UPT ;  /* 0x000000191f00788c */ /* 0x000fe2000bfa6270 */
[----:B------:R-:W-:Y:S01]  /*34e0*/  PLOP3.LUT P2, PT, PT, PT, UP3, 0x40, 0x0 ;  /* 0x000000000000781c */ /* 0x000fe20003f4e838 */
[----:B------:R-:W-:Y:S01]  /*34f0*/  UISETP.GE.AND UP0, UPT, UR31, 0x11, UPT ;  /* 0x000000111f00788c */ /* 0x000fe2000bf06270 */
[----:B------:R-:W-:Y:S01]  /*3500*/  ISETP.LT.OR P0, PT, R5, 0x1, P0 ;  /* 0x000000010500780c */ /* 0x000fe20000701670 */
[----:B------:R-:W-:Y:S01]  /*3510*/  UISETP.GE.AND UP6, UPT, UR31, 0x12, UPT ;  /* 0x000000121f00788c */ /* 0x000fe2000bfc6270 */
[----:B------:R-:W-:Y:S01]  /*3520*/  PLOP3.LUT P1, PT, PT, PT, UP2, 0x40, 0x0 ;  /* 0x000000000000781c */ /* 0x000fe20003f2e828 */
[----:B------:R-:W-:Y:S01]  /*3530*/  UP2UR UR28, UPR, URZ, 0x4 ;  /* 0x000000043f1c7883 */ /* 0x000fe20008000000 */
[----:B------:R-:W-:Y:S01]  /*3540*/  FSEL R37, R19, -INF , !P0 ;  /* 0xff80000013257808 */ /* 0x000fe20004000000 */
[----:B------:R-:W-:Y:S01]  /*3550*/  UP2UR UR29, UPR, URZ, 0x8 ;  /* 0x000000083f1d7883 */ /* 0x000fe20008000000 */
[----:B------:R-:W-:Y:S01]  /*3560*/  PLOP3.LUT P0, PT, PT, PT, UP1, 0x40, 0x0 ;  /* 0x000000000000781c */ /* 0x000fe20003f0e818 */
[----:B-1----:R-:W-:Y:S01]  /*3570*/  FMUL.FTZ R6, R51, c[0x0][0x320] ;  /* 0x0000c80033067a20 */ /* 0x002fe20000410000 */
[C---:B------:R-:W-:Y:S01]  /*3580*/  ISETP.GT.AND P2, PT, R4.reuse, 0x1, P2 ;  /* 0x000000010400780c */ /* 0x040fe20001744270 */
[----:B------:R-:W-:Y:S01]  /*3590*/  UISETP.GE.AND UP2, UPT, UR31, 0x22, UPT ;  /* 0x000000221f00788c */ /* 0x000fe2000bf46270 */
[C---:B------:R-:W-:Y:S01]  /*35a0*/  ISETP.GT.AND P0, PT, R4.reuse, 0x9, P0 ;  /* 0x000000090400780c */ /* 0x040fe20000704270 */
[----:B------:R1:W3:Y:S01]  /*35b0*/  MUFU.TANH R34, R6 ;  /* 0x0000000600227308 */ /* 0x0002e20000002400 */
[----:B------:R-:W-:Y:S01]  /*35c0*/  ISETP.GT.AND P1, PT, R4, 0x8, P1 ;  /* 0x000000080400780c */ /* 0x000fe20000f24270 */
[----:B------:R-:W-:Y:S01]  /*35d0*/  UISETP.GE.AND UP4, UPT, UR31, 0x1a, UPT ;  /* 0x0000001a1f00788c */ /* 0x000fe2000bf86270 */
[C---:B------:R-:W-:Y:S01]  /*35e0*/  ISETP.LT.OR P0, PT, R5.reuse, 0xa, P0 ;  /* 0x0000000a0500780c */ /* 0x040fe20000701670 */
[----:B------:R-:W-:Y:S01]  /*35f0*/  UISETP.GE.AND UP3, UPT, UR31, 0x21, UPT ;  /* 0x000000211f00788c */ /* 0x000fe2000bf66270 */
[C---:B------:R-:W-:Y:S01]  /*3600*/  ISETP.LT.OR P2, PT, R5.reuse, 0x2, P2 ;  /* 0x000000020500780c */ /* 0x040fe20001741670 */
[----:B------:R-:W-:Y:S01]  /*3610*/  UP2UR UR32, UPR, URZ, 0x40 ;  /* 0x000000403f207883 */ /* 0x000fe20008000000 */
[----:B------:R-:W-:Y:S01]  /*3620*/  ISETP.LT.OR P1, PT, R5, 0x9, P1 ;  /* 0x000000090500780c */ /* 0x000fe20000f21670 */
[----:B------:R-:W-:Y:S01]  /*3630*/  UP2UR UR5, UPR, URZ, 0x2 ;  /* 0x000000023f057883 */ /* 0x000fe20008000000 */
[----:B------:R-:W-:Y:S01]  /*3640*/  FSEL R39, R18, -INF , !P2 ;  /* 0xff80000012277808 */ /* 0x000fe20005000000 */
[----:B------:R-:W-:Y:S01]  /*3650*/  UP2UR UR4, UPR, URZ, 0x1 ;  /* 0x000000013f047883 */ /* 0x000fe20008000000 */
[----:B------:R-:W-:Y:S01]  /*3660*/  FSEL R41, R36, -INF , !P1 ;  /* 0xff80000024297808 */ /* 0x000fe20004800000 */
[----:B------:R-:W-:Y:S01]  /*3670*/  UISETP.GE.AND UP1, UPT, UR31, 0x29, UPT ;  /* 0x000000291f00788c */ /* 0x000fe2000bf26270 */
[----:B------:R-:W-:Y:S01]  /*3680*/  PLOP3.LUT P2, PT, PT, PT, UP0, 0x40, 0x0 ;  /* 0x000000000000781c */ /* 0x000fe20003f4e808 */
[----:B------:R-:W-:Y:S01]  /*3690*/  UISETP.GE.AND UP0, UPT, UR31, 0x2a, UPT ;  /* 0x0000002a1f00788c */ /* 0x000fe2000bf06270 */
[----:B------:R-:W-:Y:S01]  /*36a0*/  PLOP3.LUT P1, PT, PT, PT, UP6, 0x40, 0x0 ;  /* 0x000000000000781c */ /* 0x000fe20003f2e868 */
[----:B-1----:R-:W-:Y:S01]  /*36b0*/  FMUL.FTZ R6, R47, c[0x0][0x320] ;  /* 0x0000c8002f067a20 */ /* 0x002fe20000410000 */
[C---:B------:R-:W-:Y:S01]  /*36c0*/  ISETP.GT.AND P2, PT, R4.reuse, 0x10, P2 ;  /* 0x000000100400780c */ /* 0x040fe20001744270 */
[----:B------:R-:W-:Y:S01]  /*36d0*/  UISETP.NE.AND UP6, UPT, UR12, URZ, UPT ;  /* 0x0000003f0c00728c */ /* 0x000fe2000bfc5270 */
[----:B------:R-:W-:Y:S01]  /*36e0*/  ISETP.GT.AND P1, PT, R4, 0x11, P1 ;  /* 0x000000110400780c */ /* 0x000fe20000f24270 */
[----:B------:R1:W4:Y:S01]  /*36f0*/  MUFU.TANH R30, R6 ;  /* 0x00000006001e7308 */ /* 0x0003220000002400 */
[C---:B------:R-:W-:Y:S01]  /*3700*/  ISETP.LT.OR P2, PT, R5.reuse, 0x11, P2 ;  /* 0x000000110500780c */ /* 0x040fe20001741670 */
[----:B------:R-:W-:Y:S01]  /*3710*/  FMUL.FTZ R7, R62, c[0x0][0x320] ;  /* 0x0000c8003e077a20 */ /* 0x000fe20000410000 */
[----:B------:R-:W-:Y:S01]  /*3720*/  ISETP.LT.OR P1, PT, R5, 0x12, P1 ;  /* 0x000000120500780c */ /* 0x000fe20000f21670 */
[----:B------:R-:W-:Y:S01]  /*3730*/  FMUL.FTZ R9, R59, c[0x0][0x320] ;  /* 0x0000c8003b097a20 */ /* 0x000fe20000410000 */
[----:B------:R-:W-:Y:S01]  /*3740*/  FSEL R64, R29, -INF , !P2 ;  /* 0xff8000001d407808 */ /* 0x000fe20005000000 */
[----:B------:R-:W-:Y:S01]  /*3750*/  FMUL.FTZ R11, R46, c[0x0][0x320] ;  /* 0x0000c8002e0b7a20 */ /* 0x000fe20000410000 */
[----:B------:R-:W-:Y:S01]  /*3760*/  FSEL R70, R28, -INF , !P1 ;  /* 0xff8000001c467808 */ /* 0x000fe20004800000 */
[----:B------:R-:W2:Y:S01]  /*3770*/  MUFU.TANH R20, R10 ;  /* 0x0000000a00147308 */ /* 0x000ea20000002400 */
[----:B------:R-:W-:-:S02]  /*3780*/  PLOP3.LUT P2, PT, PT, PT, UP4, 0x40, 0x0 ;  /* 0x000000000000781c */ /* 0x000fc40003f4e848 */
[----:B------:R-:W-:Y:S02]  /*3790*/  PLOP3.LUT P1, PT, PT, PT, UP3, 0x40, 0x0 ;  /* 0x000000000000781c */ /* 0x000fe40003f2e838 */
[C---:B------:R-:W-:Y:S02]  /*37a0*/  ISETP.GT.AND P2, PT, R4.reuse, 0x19, P2 ;  /* 0x000000190400780c */ /* 0x040fe40001744270 */
[----:B------:R-:W-:Y:S01]  /*37b0*/  ISETP.GT.AND P1, PT, R4, 0x20, P1 ;  /* 0x000000200400780c */ /* 0x000fe20000f24270 */
[----:B-1----:R-:W-:Y:S01]  /*37c0*/  FMUL.FTZ R6, R54, c[0x0][0x320] ;  /* 0x0000c80036067a20 */ /* 0x002fe20000410000 */
[C---:B------:R-:W-:Y:S01]  /*37d0*/  ISETP.LT.OR P2, PT, R5.reuse, 0x1a, P2 ;  /* 0x0000001a0500780c */ /* 0x040fe20001741670 */
[----:B------:R-:W1:Y:S01]  /*37e0*/  MUFU.TANH R22, R9 ;  /* 0x0000000900167308 */ /* 0x000e620000002400 */
[----:B------:R-:W-:Y:S02]  /*37f0*/  ISETP.LT.OR P1, PT, R5, 0x21, P1 ;  /* 0x000000210500780c */ /* 0x000fe40000f21670 */
[----:B------:R-:W-:-:S02]  /*3800*/  FSEL R71, R26, -INF , !P2 ;  /* 0xff8000001a477808 */ /* 0x000fc40005000000 */
[----:B------:R-:W-:Y:S02]  /*3810*/  FSEL R245, R17, -INF , !P1 ;  /* 0xff80000011f57808 */ /* 0x000fe40004800000 */
[----:B------:R-:W-:Y:S01]  /*3820*/  PLOP3.LUT P2, PT, PT, PT, UP1, 0x40, 0x0 ;  /* 0x000000000000781c */ /* 0x000fe20003f4e818 */
[----:B------:R5:W1:Y:S01]  /*3830*/  MUFU.TANH R23, R6 ;  /* 0x0000000600177308 */ /* 0x000a620000002400 */
[----:B------:R-:W-:Y:S02]  /*3840*/  PLOP3.LUT P1, PT, PT, PT, UP0, 0x40, 0x0 ;  /* 0x000000000000781c */ /* 0x000fe40003f2e808 */
[C---:B------:R-:W-:Y:S02]  /*3850*/  ISETP.GT.AND P2, PT, R4.reuse, 0x28, P2 ;  /* 0x000000280400780c */ /* 0x040fe40001744270 */
[----:B------:R-:W-:Y:S02]  /*3860*/  ISETP.GT.AND P1, PT, R4, 0x29, P1 ;  /* 0x000000290400780c */ /* 0x000fe40000f24270 */
[C---:B------:R-:W-:Y:S01]  /*3870*/  ISETP.LT.OR P2, PT, R5.reuse, 0x29, P2 ;  /* 0x000000290500780c */ /* 0x040fe20001741670 */
[----:B------:R-:W1:Y:S01]  /*3880*/  MUFU.TANH R19, R8 ;  /* 0x0000000800137308 */ /* 0x000e620000002400 */
[----:B------:R-:W-:-:S02]  /*3890*/  ISETP.LT.OR P1, PT, R5, 0x2a, P1 ;  /* 0x0000002a0500780c */ /* 0x000fc40000f21670 */
[----:B------:R-:W-:Y:S02]  /*38a0*/  FSEL R207, R24, -INF , !P2 ;  /* 0xff80000018cf7808 */ /* 0x000fe40005000000 */
[----:B------:R-:W-:Y:S01]  /*38b0*/  FSEL R191, R21, -INF , !P1 ;  /* 0xff80000015bf7808 */ /* 0x000fe20004800000 */
[----:B-----5:R-:W-:Y:S01]  /*38c0*/  FMUL.FTZ R6, R42, c[0x0][0x320] ;  /* 0x0000c8002a067a20 */ /* 0x020fe20000410000 */
[----:B------:R-:W-:Y:S01]  /*38d0*/  FSEL R42, R35, -INF , !P0 ;  /* 0xff800000232a7808 */ /* 0x000fe20004000000 */
[----:B------:R-:W1:Y:S01]  /*38e0*/  MUFU.TANH R17, R7 ;  /* 0x0000000700117308 */ /* 0x000e620000002400 */
[----:B------:R-:W-:-:S04]  /*38f0*/  PLOP3.LUT P0, PT, PT, PT, UP5, 0x40, 0x0 ;  /* 0x000000000000781c */ /* 0x000fc80003f0e858 */
[----:B------:R-:W-:-:S03]  /*3900*/  ISETP.GT.AND P0, PT, R4, 0x18, P0 ;  /* 0x000000180400780c */ /* 0x000fc60000704270 */
[----:B------:R5:W1:Y:S01]  /*3910*/  MUFU.TANH R33, R6 ;  /* 0x0000000600217308 */ /* 0x000a620000002400 */
[----:B------:R-:W-:-:S04]  /*3920*/  ISETP.LT.OR P0, PT, R5, 0x19, P0 ;  /* 0x000000190500780c */ /* 0x000fc80000701670 */
[----:B------:R-:W-:Y:S02]  /*3930*/  FSEL R69, R27, -INF , !P0 ;  /* 0xff8000001b457808 */ /* 0x000fe40004000000 */
[----:B------:R-:W-:Y:S01]  /*3940*/  PLOP3.LUT P0, PT, PT, PT, UP2, 0x40, 0x0 ;  /* 0x000000000000781c */ /* 0x000fe20003f0e828 */
[----:B------:R-:W1:Y:S03]  /*3950*/  MUFU.TANH R18, R11 ;  /* 0x0000000b00127308 */ /* 0x000e660000002400 */
[----:B------:R-:W-:Y:S01]  /*3960*/  ISETP.GT.AND P0, PT, R4, 0x21, P0 ;  /* 0x000000210400780c */ /* 0x000fe20000704270 */
[----:B------:R-:W-:-:S03]  /*3970*/  FMUL.FTZ R4, R58, c[0x0][0x320] ;  /* 0x0000c8003a047a20 */ /* 0x000fc60000410000 */
[----:B------:R-:W-:Y:S01]  /*3980*/  ISETP.LT.OR P0, PT, R5, 0x22, P0 ;  /* 0x000000220500780c */ /* 0x000fe20000701670 */
[----:B-----5:R-:W-:Y:S01]  /*3990*/  FMUL.FTZ R6, R43, c[0x0][0x320] ;  /* 0x0000c8002b067a20 */ /* 0x020fe20000410000 */
[----:B------:R-:W1:Y:S02]  /*39a0*/  MUFU.TANH R11, R4 ;  /* 0x00000004000b7308 */ /* 0x000e640000002400 */
[----:B------:R-:W-:Y:S02]  /*39b0*/  FSEL R244, R25, -INF , !P0 ;  /* 0xff80000019f47808 */ /* 0x000fe40004000000 */
[----:B------:R-:W-:Y:S01]  /*39c0*/  PLOP3.LUT P0, PT, PT, PT, UP6, 0x40, 0x0 ;  /* 0x000000000000781c */ /* 0x000fe20003f0e868 */
[----:B------:R-:W-:-:S03]  /*39d0*/  UISETP.NE.AND UP6, UPT, UR32, URZ, UPT ;  /* 0x0000003f2000728c */ /* 0x000fc6000bfc5270 */
[----:B------:R5:W1:Y:S02]  /*39e0*/  MUFU.TANH R32, R6 ;  /* 0x0000000600207308 */ /* 0x000a640000002400 */
[----:B-----5:R-:W5:Y:S02]  /*39f0*/  SHFL.IDX PT, R6, R12, 0x1, 0x1c1f ;  /* 0x003c1f000c067f89 */ /* 0x020f6400000e0000 */
[--C-:B-----5:R-:W-:Y:S02]  /*3a00*/  IMAD.IADD R5, R13, 0x1, R6.reuse ;  /* 0x000000010d057824 */ /* 0x120fe400078e0206 */
[----:B------:R-:W-:-:S03]  /*3a10*/  IMAD.IADD R4, R15, 0x1, R6 ;  /* 0x000000010f047824 */ /* 0x000fc600078e0206 */
[----:B------:R-:W-:Y:S01]  /*3a20*/  IMNMX R5, R5, R14, PT ;  /* 0x0000000e05057217 */ /* 0x000fe20003800200 */
        /* <DEDUP_REMOVED lines=13> */
.L_x_957:
[----:B------:R-:W-:-:S04]  /*3b00*/  MOV R7, c[0x0][0x32c] ;  /* 0x0000cb0000077a02 */ /* 0x000fc80000000f00 */
[----:B------:R-:W-:-:S13]  /*3b10*/  ISETP.NE.AND P0, PT, R7, 0x1, PT ;  /* 0x000000010700780c */ /* 0x000fda0003f05270 */
[----:B------:R-:W-:-:S05]  /*3b20*/  @P0 IMAD.HI.U32 R7, R6, c[0x0][0x330], RZ ;  /* 0x0000cc0006070a27 */ /* 0x000fca00078e00ff */
[----:B------:R-:W-:Y:S02]  /*3b30*/  @P0 SHF.R.U32.HI R6, RZ, c[0x0][0x334], R7 ;  /* 0x0000cd00ff060a19 */ /* 0x000fe40000011607 */
.L_x_958:
[----:B------:R-:W-:Y:S05]  /*3b40*/  BSYNC B0 ;  /* 0x0000000000007941 */ /* 0x000fea0003800000 */
.L_x_956:
[----:B------:R-:W-:-:S05]  /*3b50*/  IMAD R6, R6, c[0x0][0x32c], R16 ;  /* 0x0000cb0006067a24 */ /* 0x000fca00078e0210 */
[----:B------:R-:W-:Y:S02]  /*3b60*/  IADD3 R7, R6, c[0x0][0x32c], RZ ;  /* 0x0000cb0006077a10 */ /* 0x000fe40007ffe0ff */
[----:B------:R-:W-:Y:S02]  /*3b70*/  IMNMX R4, R4, R6, !PT ;  /* 0x0000000604047217 */ /* 0x000fe40007800200 */
[----:B------:R-:W-:Y:S02]  /*3b80*/  IMNMX R5, R5, R7, PT ;  /* 0x0000000705057217 */ /* 0x000fe40003800200 */
.L_x_955:
[----:B-1234-:R-:W-:Y:S01]  /*3b90*/  UP2UR UR31, UPR, URZ, 0x1 ;  /* 0x000000013f1f7883 */ /* 0x01efe20008000000 */
[----:B------:R-:W-:Y:S01]  /*3ba0*/  FMUL.FTZ R6, R81, c[0x0][0x320] ;  /* 0x0000c80051067a20 */ /* 0x000fe20000410000 */
[----:B------:R-:W-:Y:S01]  /*3bb0*/  UISETP.NE.AND UP0, UPT, UR30, URZ, UPT ;  /* 0x0000003f1e00728c */ /* 0x000fe2000bf05270 */
[----:B------:R-:W-:Y:S01]  /*3bc0*/  FMUL.FTZ R8, R84, c[0x0][0x320] ;  /* 0x0000c80054087a20 */ /* 0x000fe20000410000 */
[----:B------:R-:W-:Y:S01]  /*3bd0*/  UP2UR UR32, UPR, URZ, 0x2 ;  /* 0x000000023f207883 */ /* 0x000fe20008000000 */
[----:B------:R1:W2:Y:S01]  /*3be0*/  MUFU.TANH R29, R6 ;  /* 0x00000006001d7308 */ /* 0x0002a20000002400 */
[----:B------:R-:W-:Y:S01]  /*3bf0*/  UP2UR UR34, UPR, URZ, 0x8 ;  /* 0x000000083f227883 */ /* 0x000fe20008000000 */
[----:B------:R-:W-:Y:S01]  /*3c00*/  FMUL.FTZ R10, R72, c[0x0][0x320] ;  /* 0x0000c800480a7a20 */ /* 0x000fe20000410000 */
[----:B------:R-:W-:Y:S01]  /*3c10*/  PLOP3.LUT P0, PT, PT, PT, UP0, 0x40, 0x0 ;  /* 0x000000000000781c */ /* 0x000fe20003f0e808 */
[----:B------:R-:W-:Y:S01]  /*3c20*/  UP2UR UR33, UPR, URZ, 0x4 ;  /* 0x000000043f217883 */ /* 0x000fe20008000000 */
[----:B------:R-:W-:Y:S01]  /*3c30*/  FMUL.FTZ R7, R73, c[0x0][0x320] ;  /* 0x0000c80049077a20 */ /* 0x000fe20000410000 */
[----:B------:R-:W-:Y:S01]  /*3c40*/  UISETP.NE.AND UP1, UPT, UR5, URZ, UPT ;  /* 0x0000003f0500728c */ /* 0x000fe2000bf25270 */
[----:B------:R-:W-:Y:S01]  /*3c50*/  ISETP.GT.AND P0, PT, R4, RZ, P0 ;  /* 0x000000ff0400720c */ /* 0x000fe20000704270 */
[----:B------:R-:W-:Y:S01]  /*3c60*/  UISETP.NE.AND UP3, UPT, UR29, URZ, UPT ;  /* 0x0000003f1d00728c */ /* 0x000fe2000bf65270 */
[----:B------:R3:W4:Y:S01]  /*3c70*/  MUFU.TANH R21, R8 ;  /* 0x0000000800157308 */ /* 0x0007220000002400 */
[----:B------:R-:W-:Y:S01]  /*3c80*/  UISETP.NE.AND UP2, UPT, UR28, URZ, UPT ;  /* 0x0000003f1c00728c */ /* 0x000fe2000bf45270 */
[----:B------:R-:W-:Y:S01]  /*3c90*/  ISETP.LT.OR P0, PT, R5, 0x1, P0 ;  /* 0x000000010500780c */ /* 0x000fe20000701670 */
[----:B------:R-:W-:Y:S01]  /*3ca0*/  UISETP.NE.AND UP0, UPT, UR4, URZ, UPT ;  /* 0x0000003f0400728c */ /* 0x000fe2000bf05270 */
[----:B------:R-:W-:Y:S01]  /*3cb0*/  FMUL.FTZ R9, R89, c[0x0][0x320] ;  /* 0x0000c80059097a20 */ /* 0x000fe20000410000 */
[----:B------:R-:W-:Y:S01]  /*3cc0*/  PLOP3.LUT P2, PT, PT, PT, UP3, 0x40, 0x0 ;  /* 0x000000000000781c */ /* 0x000fe20003f4e838 */
[----:B------:R-:W-:Y:S01]  /*3cd0*/  UISETP.NE.AND UP3, UPT, UR34, URZ, UPT ;  /* 0x0000003f2200728c */ /* 0x000fe2000bf65270 */
[----:B-1----:R-:W-:Y:S01]  /*3ce0*/  FMUL.FTZ R6, R92, c[0x0][0x320] ;  /* 0x0000c8005c067a20 */ /* 0x002fe20000410000 */
[----:B------:R-:W-:Y:S01]  /*3cf0*/  FSEL R35, R17, -INF , !P0 ;  /* 0xff80000011237808 */ /* 0x000fe20004000000 */
[----:B------:R-:W1:Y:S01]  /*3d00*/  MUFU.TANH R26, R10 ;  /* 0x0000000a001a7308 */ /* 0x000e620000002400 */
[----:B------:R-:W-:Y:S01]  /*3d10*/  PLOP3.LUT P0, PT, PT, PT, UP1, 0x40, 0x0 ;  /* 0x000000000000781c */ /* 0x000fe20003f0e818 */
[----:B------:R-:W-:Y:S01]  /*3d20*/  UISETP.NE.AND UP1, UPT, UR32, URZ, UPT ;  /* 0x0000003f2000728c */ /* 0x000fe2000bf25270 */
[----:B------:R-:W-:Y:S01]  /*3d30*/  PLOP3.LUT P1, PT, PT, PT, UP2, 0x40, 0x0 ;  /* 0x000000000000781c */ /* 0x000fe20003f2e828 */
[----:B------:R-:W-:Y:S01]  /*3d40*/  UISETP.NE.AND UP2, UPT, UR33, URZ, UPT ;  /* 0x0000003f2100728c */ /* 0x000fe2000bf45270 */
[----:B------:R-:W-:-:S02]  /*3d50*/  ISETP.GT.AND P0, PT, R4, 0x9, P0 ;  /* 0x000000090400780c */ /* 0x000fc40000704270 */
[C---:B------:R-:W-:Y:S01]  /*3d60*/  ISETP.GT.AND P2, PT, R4.reuse, 0x1, P2 ;  /* 0x000000010400780c */ /* 0x040fe20001744270 */
[----:B------:R5:W1:Y:S01]  /*3d70*/  MUFU.TANH R27, R6 ;  /* 0x00000006001b7308 */ /* 0x000a620000002400 */
[----:B------:R-:W-:Y:S01]  /*3d80*/  ISETP.GT.AND P1, PT, R4, 0x8, P1 ;  /* 0x000000080400780c */ /* 0x000fe20000f24270 */
[----:B---3--:R-:W-:Y:S01]  /*3d90*/  FMUL.FTZ R8, R80, c[0x0][0x320] ;  /* 0x0000c80050087a20 */ /* 0x008fe20000410000 */
[C---:B------:R-:W-:Y:S02]  /*3da0*/  ISETP.LT.OR P0, PT, R5.reuse, 0xa, P0 ;  /* 0x0000000a0500780c */ /* 0x040fe40000701670 */
[C---:B------:R-:W-:Y:S02]  /*3db0*/  ISETP.LT.OR P2, PT, R5.reuse, 0x2, P2 ;  /* 0x000000020500780c */ /* 0x040fe40001741670 */
[----:B------:R-:W-:Y:S02]  /*3dc0*/  ISETP.LT.OR P1, PT, R5, 0x9, P1 ;  /* 0x000000090500780c */ /* 0x000fe40000f21670 */
[----:B------:R-:W-:-:S02]  /*3dd0*/  FSEL R40, R20, -INF , !P0 ;  /* 0xff80000014287808 */ /* 0x000fc40004000000 */
[----:B------:R-:W-:Y:S02]  /*3de0*/  FSEL R36, R19, -INF , !P2 ;  /* 0xff80000013247808 */ /* 0x000fe40005000000 */
[----:B------:R-:W-:Y:S01]  /*3df0*/  FSEL R38, R23, -INF , !P1 ;  /* 0xff80000017267808 */ /* 0x000fe20004800000 */
[----:B------:R-:W3:Y:S01]  /*3e00*/  MUFU.TANH R19, R9 ;  /* 0x0000000900137308 */ /* 0x000ee20000002400 */
[----:B------:R-:W-:Y:S01]  /*3e10*/  PLOP3.LUT P0, PT, PT, PT, UP5, 0x40, 0x0 ;  /* 0x000000000000781c */ /* 0x000fe20003f0e858 */
[----:B-----5:R-:W-:Y:S01]  /*3e20*/  FMUL.FTZ R6, R93, c[0x0][0x320] ;  /* 0x0000c8005d067a20 */ /* 0x020fe20000410000 */
[----:B------:R-:W-:Y:S01]  /*3e30*/  PLOP3.LUT P2, PT, PT, PT, UP0, 0x40, 0x0 ;  /* 0x000000000000781c */ /* 0x000fe20003f4e808 */
[----:B------:R-:W-:Y:S01]  /*3e40*/  UISETP.NE.AND UP0, UPT, UR31, URZ, UPT ;  /* 0x0000003f1f00728c */ /* 0x000fe2000bf05270 */
[----:B------:R-:W-:Y:S01]  /*3e50*/  PLOP3.LUT P1, PT, PT, PT, UP6, 0x40, 0x0 ;  /* 0x000000000000781c */ /* 0x000fe20003f2e868 */
[----:B------:R-:W-:Y:S01]  /*3e60*/  UP2UR UR31, UPR, URZ, 0x40 ;  /* 0x000000403f1f7883 */ /* 0x000fe20008000000 */
[C---:B------:R-:W-:Y:S01]  /*3e70*/  ISETP.GT.AND P0, PT, R4.reuse, 0x18, P0 ;  /* 0x000000180400780c */ /* 0x040fe20000704270 */
[----:B------:R5:W1:Y:S01]  /*3e80*/  MUFU.TANH R25, R6 ;  /* 0x0000000600197308 */ /* 0x000a620000002400 */
[C---:B------:R-:W-:Y:S01]  /*3e90*/  ISETP.GT.AND P2, PT, R4.reuse, 0x10, P2 ;  /* 0x000000100400780c */ /* 0x040fe20001744270 */
[----:B------:R-:W-:Y:S01]  /*3ea0*/  UISETP.NE.AND UP6, UPT, UR12, URZ, UPT ;  /* 0x0000003f0c00728c */ /* 0x000fe2000bfc5270 */
[----:B------:R-:W-:-:S02]  /*3eb0*/  ISETP.GT.AND P1, PT, R4, 0x11, P1 ;  /* 0x000000110400780c */ /* 0x000fc40000f24270 */
[C---:B------:R-:W-:Y:S02]  /*3ec0*/  ISETP.LT.OR P0, PT, R5.reuse, 0x19, P0 ;  /* 0x000000190500780c */ /* 0x040fe40000701670 */
[C---:B------:R-:W-:Y:S01]  /*3ed0*/  ISETP.LT.OR P2, PT, R5.reuse, 0x11, P2 ;  /* 0x000000110500780c */ /* 0x040fe20001741670 */
[----:B------:R-:W1:Y:S01]  /*3ee0*/  MUFU.TANH R23, R7 ;  /* 0x0000000700177308 */ /* 0x000e620000002400 */
[----:B------:R-:W-:Y:S02]  /*3ef0*/  ISETP.LT.OR P1, PT, R5, 0x12, P1 ;  /* 0x000000120500780c */ /* 0x000fe40000f21670 */
[----:B------:R-:W-:Y:S02]  /*3f00*/  FSEL R62, R11, -INF , !P0 ;  /* 0xff8000000b3e7808 */ /* 0x000fe40004000000 */
[----:B------:R-:W-:Y:S02]  /*3f10*/  FSEL R61, R18, -INF , !P2 ;  /* 0xff800000123d7808 */ /* 0x000fe40005000000 */
[----:B------:R-:W-:Y:S01]  /*3f20*/  FSEL R63, R30, -INF , !P1 ;  /* 0xff8000001e3f7808 */ /* 0x000fe20004800000 */
[----:B-----5:R-:W-:Y:S01]  /*3f30*/  FMUL.FTZ R6, R76, c[0x0][0x320] ;  /* 0x0000c8004c067a20 */ /* 0x020fe20000410000 */
[----:B------:R-:W-:Y:S01]  /*3f40*/  PLOP3.LUT P0, PT, PT, PT, UP2, 0x40, 0x0 ;  /* 0x000000000000781c */ /* 0x000fe20003f0e828 */
[----:B------:R-:W1:Y:S01]  /*3f50*/  MUFU.TANH R18, R8 ;  /* 0x0000000800127308 */ /* 0x000e620000002400 */
[----:B------:R-:W-:-:S02]  /*3f60*/  PLOP3.LUT P2, PT, PT, PT, UP4, 0x40, 0x0 ;  /* 0x000000000000781c */ /* 0x000fc40003f4e848 */
[----:B------:R-:W-:Y:S02]  /*3f70*/  PLOP3.LUT P1, PT, PT, PT, UP3, 0x40, 0x0 ;  /* 0x000000000000781c */ /* 0x000fe40003f2e838 */
[C---:B------:R-:W-:Y:S02]  /*3f80*/  ISETP.GT.AND P0, PT, R4.reuse, 0x21, P0 ;  /* 0x000000210400780c */ /* 0x040fe40000704270 */
[C---:B------:R-:W-:Y:S01]  /*3f90*/  ISETP.GT.AND P2, PT, R4.reuse, 0x19, P2 ;  /* 0x000000190400780c */ /* 0x040fe20001744270 */
[----:B------:R5:W1:Y:S01]  /*3fa0*/  MUFU.TANH R24, R6 ;  /* 0x0000000600187308 */ /* 0x000a620000002400 */
[----:B------:R-:W-:Y:S02]  /*3fb0*/  ISETP.GT.AND P1, PT, R4, 0x20, P1 ;  /* 0x000000200400780c */ /* 0x000fe40000f24270 */
[C---:B------:R-:W-:Y:S02]  /*3fc0*/  ISETP.LT.OR P0, PT, R5.reuse, 0x22, P0 ;  /* 0x000000220500780c */ /* 0x040fe40000701670 */
[----:B------:R-:W-:-:S02]  /*3fd0*/  ISETP.LT.OR P2, PT, R5, 0x1a, P2 ;  /* 0x0000001a0500780c */ /* 0x000fc40001741670 */
[----:B------:R-:W-:Y:S02]  /*3fe0*/  ISETP.LT.OR P1, PT, R5, 0x21, P1 ;  /* 0x000000210500780c */ /* 0x000fe40000f21670 */
[----:B------:R-:W-:Y:S02]  /*3ff0*/  FSEL R189, R34, -INF , !P0 ;  /* 0xff80000022bd7808 */ /* 0x000fe40004000000 */
[----:B------:R-:W-:Y:S02]  /*4000*/  FSEL R68, R22, -INF , !P2 ;  /* 0xff80000016447808 */ /* 0x000fe40005000000 */
[----:B------:R-:W-:Y:S02]  /*4010*/  FSEL R190, R31, -INF , !P1 ;  /* 0xff8000001fbe7808 */ /* 0x000fe40004800000 */
[----:B------:R-:W-:Y:S01]  /*4020*/  PLOP3.LUT P0, PT, PT, PT, UP6, 0x40, 0x0 ;  /* 0x000000000000781c */ /* 0x000fe20003f0e868 */
[----:B-----5:R-:W-:Y:S01]  /*4030*/  FMUL.FTZ R6, R77, c[0x0][0x320] ;  /* 0x0000c8004d067a20 */ /* 0x020fe20000410000 */
[----:B------:R-:W-:Y:S01]  /*4040*/  PLOP3.LUT P2, PT, PT, PT, UP1, 0x40, 0x0 ;  /* 0x000000000000781c */ /* 0x000fe20003f4e818 */
[----:B------:R-:W-:Y:S01]  /*4050*/  UISETP.NE.AND UP6, UPT, UR31, URZ, UPT ;  /* 0x0000003f1f00728c */ /* 0x000fe2000bfc5270 */
[----:B------:R-:W-:Y:S01]  /*4060*/  PLOP3.LUT P1, PT, PT, PT, UP0, 0x40, 0x0 ;  /* 0x000000000000781c */ /* 0x000fe20003f2e808 */
[----:B------:R5:W1:Y:S01]  /*4070*/  MUFU.TANH R28, R6 ;  /* 0x00000006001c7308 */ /* 0x000a620000002400 */
[----:B------:R-:W-:-:S02]  /*4080*/  ISETP.GT.AND P2, PT, R4, 0x28, P2 ;  /* 0x000000280400780c */ /* 0x000fc40001744270 */
[----:B------:R-:W-:Y:S01]  /*4090*/  ISETP.GT.AND P1, PT, R4, 0x29, P1 ;  /* 0x000000290400780c */ /* 0x000fe20000f24270 */
[----:B------:R-:W-:Y:S01]  /*40a0*/  FMUL.FTZ R4, R85, c[0x0][0x320] ;  /* 0x0000c80055047a20 */ /* 0x000fe20000410000 */
[C---:B------:R-:W-:Y:S02]  /*40b0*/  ISETP.LT.OR P2, PT, R5.reuse, 0x29, P2 ;  /* 0x000000290500780c */ /* 0x040fe40001741670 */
[----:B------:R-:W-:Y:S01]  /*40c0*/  ISETP.LT.OR P1, PT, R5, 0x2a, P1 ;  /* 0x0000002a0500780c */ /* 0x000fe20000f21670 */
[----:B------:R-:W1:Y:S01]  /*40d0*/  MUFU.TANH R17, R4 ;  /* 0x0000000400117308 */ /* 0x000e620000002400 */
[----:B------:R-:W-:Y:S02]  /*40e0*/  FSEL R188, R33, -INF , !P2 ;  /* 0xff80000021bc7808 */ /* 0x000fe40005000000 */
[----:B------:R-:W-:Y:S01]  /*40f0*/  FSEL R139, R32, -INF , !P1 ;  /* 0xff800000208b7808 */ /* 0x000fe20004800000 */
[----:B-----5:R-:W-:-:S04]  /*4100*/  FMUL.FTZ R6, R88, c[0x0][0x320] ;  /* 0x0000c80058067a20 */ /* 0x020fc80000410000 */
        /* <DEDUP_REMOVED lines=18> */
.L_x_961:
[----:B------:R-:W-:-:S04]  /*4230*/  MOV R7, c[0x0][0x32c] ;  /* 0x0000cb0000077a02 */ /* 0x000fc80000000f00 */
[----:B------:R-:W-:-:S13]  /*4240*/  ISETP.NE.AND P0, PT, R7, 0x1, PT ;  /* 0x000000010700780c */ /* 0x000fda0003f05270 */
[----:B------:R-:W-:-:S05]  /*4250*/  @P0 IMAD.HI.U32 R7, R6, c[0x0][0x330], RZ ;  /* 0x0000cc0006070a27 */ /* 0x000fca00078e00ff */
[----:B------:R-:W-:Y:S02]  /*4260*/  @P0 SHF.R.U32.HI R6, RZ, c[0x0][0x334], R7 ;  /* 0x0000cd00ff060a19 */ /* 0x000fe40000011607 */
.L_x_962:
[----:B------:R-:W-:Y:S05]  /*4270*/  BSYNC B0 ;  /* 0x0000000000007941 */ /* 0x000fea0003800000 */
.L_x_960:
[----:B------:R-:W-:-:S05]  /*4280*/  IMAD R6, R6, c[0x0][0x32c], R16 ;  /* 0x0000cb0006067a24 */ /* 0x000fca00078e0210 */
[----:B------:R-:W-:Y:S02]  /*4290*/  IADD3 R7, R6, c[0x0][0x32c], RZ ;  /* 0x0000cb0006077a10 */ /* 0x000fe40007ffe0ff */
[----:B------:R-:W-:Y:S02]  /*42a0*/  IMNMX R4, R4, R6, !PT ;  /* 0x0000000604047217 */ /* 0x000fe40007800200 */
[----:B------:R-:W-:Y:S02]  /*42b0*/  IMNMX R5, R5, R7, PT ;  /* 0x0000000705057217 */ /* 0x000fe40003800200 */
.L_x_959:
        /* <DEDUP_REMOVED lines=14> */
[----:B------:R-:W-:Y:S01]  /*43a0*/  FMUL.FTZ R10, R90, c[0x0][0x320] ;  /* 0x0000c8005a0a7a20 */ /* 0x000fe20000410000 */
[----:B------:R-:W-:Y:S01]  /*43b0*/  UISETP.NE.AND UP2, UPT, UR28, URZ, UPT ;  /* 0x0000003f1c00728c */ /* 0x000fe2000bf45270 */
[----:B------:R-:W-:Y:S01]  /*43c0*/  ISETP.LT.OR P0, PT, R5, 0x1, P0 ;  /* 0x000000010500780c */ /* 0x000fe20000701670 */
[----:B------:R-:W-:Y:S01]  /*43d0*/  UISETP.NE.AND UP0, UPT, UR4, URZ, UPT ;  /* 0x0000003f0400728c */ /* 0x000fe2000bf05270 */
[----:B------:R-:W3:Y:S01]  /*43e0*/  MUFU.TANH R22, R11 ;  /* 0x0000000b00167308 */ /* 0x000ee20000002400 */
[----:B------:R-:W-:Y:S01]  /*43f0*/  PLOP3.LUT P2, PT, PT, PT, UP3, 0x40, 0x0 ;  /* 0x000000000000781c */ /* 0x000fe20003f4e838 */
[----:B------:R-:W-:Y:S01]  /*4400*/  UISETP.NE.AND UP3, UPT, UR34, URZ, UPT ;  /* 0x0000003f2200728c */ /* 0x000fe2000bf65270 */
[----:B------:R-:W-:Y:S01]  /*4410*/  FSEL R55, R27, -INF , !P0 ;  /* 0xff8000001b377808 */ /* 0x000fe20004000000 */
[----:B-1----:R-:W-:Y:S01]  /*4420*/  FMUL.FTZ R6, R86, c[0x0][0x320] ;  /* 0x0000c80056067a20 */ /* 0x002fe20000410000 */
[----:B------:R-:W-:Y:S01]  /*4430*/  PLOP3.LUT P0, PT, PT, PT, UP1, 0x40, 0x0 ;  /* 0x000000000000781c */ /* 0x000fe20003f0e818 */
[----:B------:R-:W-:Y:S01]  /*4440*/  UISETP.NE.AND UP1, UPT, UR32, URZ, UPT ;  /* 0x0000003f2000728c */ /* 0x000fe2000bf25270 */
[----:B------:R-:W-:Y:S01]  /*4450*/  PLOP3.LUT P1, PT, PT, PT, UP2, 0x40, 0x0 ;  /* 0x000000000000781c */ /* 0x000fe20003f2e828 */
[----:B------:R1:W4:Y:S01]  /*4460*/  MUFU.TANH R52, R6 ;  /* 0x0000000600347308 */ /* 0x0003220000002400 */
[C---:B------:R-:W-:Y:S01]  /*4470*/  ISETP.GT.AND P0, PT, R4.reuse, 0x9, P0 ;  /* 0x000000090400780c */ /* 0x040fe20000704270 */
[----:B------:R-:W-:Y:S01]  /*4480*/  UISETP.NE.AND UP2, UPT, UR33, URZ, UPT ;  /* 0x0000003f2100728c */ /* 0x000fe2000bf45270 */
[C---:B------:R-:W-:Y:S01]  /*4490*/  ISETP.GT.AND P2, PT, R4.reuse, 0x1, P2 ;  /* 0x000000010400780c */ /* 0x040fe20001744270 */
[----:B------:R-:W-:Y:S01]  /*44a0*/  FMUL.FTZ R8, R79, c[0x0][0x320] ;  /* 0x0000c8004f087a20 */ /* 0x000fe20000410000 */
[----:B------:R-:W-:-:S02]  /*44b0*/  ISETP.GT.AND P1, PT, R4, 0x8, P1 ;  /* 0x000000080400780c */ /* 0x000fc40000f24270 */
[C---:B------:R-:W-:Y:S01]  /*44c0*/  ISETP.LT.OR P0, PT, R5.reuse, 0xa, P0 ;  /* 0x0000000a0500780c */ /* 0x040fe20000701670 */
[----:B------:R5:W2:Y:S01]  /*44d0*/  MUFU.TANH R11, R7 ;  /* 0x00000007000b7308 */ /* 0x000aa20000002400 */
[C---:B------:R-:W-:Y:S02]  /*44e0*/  ISETP.LT.OR P2, PT, R5.reuse, 0x2, P2 ;  /* 0x000000020500780c */ /* 0x040fe40001741670 */
[----:B------:R-:W-:Y:S02]  /*44f0*/  ISETP.LT.OR P1, PT, R5, 0x9, P1 ;  /* 0x000000090500780c */ /* 0x000fe40000f21670 */
[----:B------:R-:W-:Y:S02]  /*4500*/  FSEL R56, R19, -INF , !P0 ;  /* 0xff80000013387808 */ /* 0x000fe40004000000 */
[----:B------:R-:W-:Y:S01]  /*4510*/  FSEL R54, R25, -INF , !P2 ;  /* 0xff80000019367808 */ /* 0x000fe20005000000 */
[----:B-1----:R-:W-:Y:S01]  /*4520*/  FMUL.FTZ R6, R83, c[0x0][0x320] ;  /* 0x0000c80053067a20 */ /* 0x002fe20000410000 */
[----:B------:R-:W-:Y:S01]  /*4530*/  FSEL R57, R20, -INF , !P1 ;  /* 0xff80000014397808 */ /* 0x000fe20004800000 */
[----:B------:R-:W1:Y:S01]  /*4540*/  MUFU.TANH R31, R9 ;  /* 0x00000009001f7308 */ /* 0x000e620000002400 */
[----:B------:R-:W-:-:S02]  /*4550*/  PLOP3.LUT P0, PT, PT, PT, UP5, 0x40, 0x0 ;  /* 0x000000000000781c */ /* 0x000fc40003f0e858 */
        /* <DEDUP_REMOVED lines=8> */
[----:B------:R-:W-:Y:S01]  /*45e0*/  ISETP.GT.AND P1, PT, R4, 0x11, P1 ;  /* 0x000000110400780c */ /* 0x000fe20000f24270 */
[----:B-----5:R-:W-:Y:S01]  /*45f0*/  FMUL.FTZ R7, R95, c[0x0][0x320] ;  /* 0x0000c8005f077a20 */ /* 0x020fe20000410000 */
[----:B------:R-:W-:-:S02]  /*4600*/  ISETP.LT.OR P0, PT, R5, 0x19, P0 ;  /* 0x000000190500780c */ /* 0x000fc40000701670 */
[C---:B------:R-:W-:Y:S01]  /*4610*/  ISETP.LT.OR P2, PT, R5.reuse, 0x11, P2 ;  /* 0x000000110500780c */ /* 0x040fe20001741670 */
[----:B------:R-:W2:Y:S01]  /*4620*/  MUFU.TANH R10, R10 ;  /* 0x0000000a000a7308 */ /* 0x000ea20000002400 */
[----:B------:R-:W-:Y:S02]  /*4630*/  ISETP.LT.OR P1, PT, R5, 0x12, P1 ;  /* 0x000000120500780c */ /* 0x000fe40000f21670 */
[----:B------:R-:W-:Y:S02]  /*4640*/  FSEL R59, R18, -INF , !P0 ;  /* 0xff800000123b7808 */ /* 0x000fe40004000000 */
[----:B------:R-:W-:Y:S02]  /*4650*/  FSEL R58, R21, -INF , !P2 ;  /* 0xff800000153a7808 */ /* 0x000fe40005000000 */
[----:B------:R-:W-:Y:S01]  /*4660*/  FSEL R60, R17, -INF , !P1 ;  /* 0xff800000113c7808 */ /* 0x000fe20004800000 */
[----:B-1----:R-:W-:Y:S01]  /*4670*/  FMUL.FTZ R6, R91, c[0x0][0x320] ;  /* 0x0000c8005b067a20 */ /* 0x002fe20000410000 */
        /* <DEDUP_REMOVED lines=10> */
[----:B------:R-:W-:Y:S01]  /*4720*/  ISETP.LT.OR P1, PT, R5, 0x21, P1 ;  /* 0x000000210500780c */ /* 0x000fe20000f21670 */
[----:B------:R-:W1:Y:S01]  /*4730*/  MUFU.TANH R20, R8 ;  /* 0x0000000800147308 */ /* 0x000e620000002400 */
        /* <DEDUP_REMOVED lines=14> */
[----:B------:R1:W1:Y:S01]  /*4820*/  MUFU.TANH R8, R4 ;  /* 0x0000000400087308 */ /* 0x0002620000002400 */
[----:B------:R-:W-:Y:S02]  /*4830*/  FSEL R133, R26, -INF , !P2 ;  /* 0xff8000001a857808 */ /* 0x000fe40005000000 */
[----:B------:R-:W-:Y:S01]  /*4840*/  FSEL R138, R23, -INF , !P1 ;  /* 0xff800000178a7808 */ /* 0x000fe20004800000 */
[----:B-----5:R-:W5:Y:S02]  /*4850*/  SHFL.IDX PT, R6, R12, 0x3, 0x1c1f ;  /* 0x007c1f000c067f89 */ /* 0x020f6400000e0000 */
[----:B-----5:R-:W-:-:S02]  /*4860*/  IMAD.IADD R5, R13, 0x1, R6 ;  /* 0x000000010d057824 */ /* 0x020fc400078e0206 */
[----:B-1----:R-:W-:-:S03]  /*4870*/  IMAD.IADD R4, R15, 0x1, R6 ;  /* 0x000000010f047824 */ /* 0x002fc600078e0206 */
[----:B------:R-:W-:Y:S01]  /*4880*/  IMNMX R5, R5, R14, PT ;  /* 0x0000000e05057217 */ /* 0x000fe20003800200 */
        /* <DEDUP_REMOVED lines=13> */
.L_x_965:
[----:B------:R-:W-:-:S04]  /*4960*/  MOV R7, c[0x0][0x32c] ;  /* 0x0000cb0000077a02 */ /* 0x000fc80000000f00 */
[----:B------:R-:W-:-:S13]  /*4970*/  ISETP.NE.AND P0, PT, R7, 0x1, PT ;  /* 0x000000010700780c */ /* 0x000fda0003f05270 */
[----:B------:R-:W-:-:S05]  /*4980*/  @P0 IMAD.HI.U32 R7, R6, c[0x0][0x330], RZ ;  /* 0x0000cc0006070a27 */ /* 0x000fca00078e00ff */
[----:B------:R-:W-:Y:S02]  /*4990*/  @P0 SHF.R.U32.HI R6, RZ, c[0x0][0x334], R7 ;  /* 0x0000cd00ff060a19 */ /* 0x000fe40000011607 */
.L_x_966:
[----:B------:R-:W-:Y:S05]  /*49a0*/  BSYNC B0 ;  /* 0x0000000000007941 */ /* 0x000fea0003800000 */
.L_x_964:
[----:B------:R-:W-:-:S05]  /*49b0*/  IMAD R6, R6, c[0x0][0x32c], R16 ;  /* 0x0000cb0006067a24 */ /* 0x000fca00078e0210 */
[----:B------:R-:W-:Y:S02]  /*49c0*/  IADD3 R7, R6, c[0x0][0x32c], RZ ;  /* 0x0000cb0006077a10 */ /* 0x000fe40007ffe0ff */
[----:B------:R-:W-:Y:S02]  /*49d0*/  IMNMX R4, R4, R6, !PT ;  /* 0x0000000604047217 */ /* 0x000fe40007800200 */
[----:B------:R-:W-:Y:S02]  /*49e0*/  IMNMX R5, R5, R7, PT ;  /* 0x0000000705057217 */ /* 0x000fe40003800200 */
.L_x_963:
[----:B--234-:R-:W-:Y:S01]  /*49f0*/  FMNMX.FTZ R7, R37, R39, !PT ;  /* 0x0000002725077209 */ /* 0x01cfe20007810000 */
[----:B------:R-:W-:Y:S01]  /*4a00*/  UP2UR UR31, UPR, URZ, 0x4 ;  /* 0x000000043f1f7883 */ /* 0x000fe20008000000 */
[----:B------:R-:W-:Y:S01]  /*4a10*/  FMNMX.FTZ R6, R35, R36, !PT ;  /* 0x0000002423067209 */ /* 0x000fe20007810000 */
[----:B------:R-:W-:Y:S01]  /*4a20*/  UISETP.NE.AND UP2, UPT, UR29, URZ, UPT ;  /* 0x0000003f1d00728c */ /* 0x000fe2000bf45270 */
[----:B------:R-:W-:Y:S01]  /*4a30*/  FMNMX.FTZ R7, R41, R7, !PT ;  /* 0x0000000729077209 */ /* 0x000fe20007810000 */
        /* <DEDUP_REMOVED lines=8> */
[----:B------:R-:W-:Y:S01]  /*4ac0*/  IMAD.SHL.U32 R225, R0, 0x2, RZ ;  /* 0x0000000200e17824 */ /* 0x000fe200078e00ff */
[----:B------:R-:W-:Y:S01]  /*4ad0*/  FMNMX.FTZ R6, R61, R6, !PT ;  /* 0x000000063d067209 */ /* 0x000fe20007810000 */
[----:B------:R-:W-:Y:S01]  /*4ae0*/  STL [R1+0x64], R236 ;  /* 0x000064ec01007387 */ /* 0x000fe20000100800 */
[----:B------:R-:W-:Y:S01]  /*4af0*/  FMNMX.FTZ R137, R70, R137, !PT ;  /* 0x0000008946897209 */ /* 0x000fe20007810000 */
[----:B------:R-:W-:Y:S01]  /*4b00*/  IMAD R226, R3, 0x2, R225 ;  /* 0x0000000203e27824 */ /* 0x000fe200078e02e1 */
[----:B------:R-:W-:Y:S01]  /*4b10*/  FMNMX.FTZ R6, R63, R6, !PT ;  /* 0x000000063f067209 */ /* 0x000fe20007810000 */
[----:B------:R-:W-:Y:S01]  /*4b20*/  LDSM.16.MT88.4 R16, [R225+0x3880] ;  /* 0x00388000e110783b */ /* 0x000fe20000004200 */
[----:B------:R-:W-:Y:S01]  /*4b30*/  FMNMX.FTZ R137, R69, R137, !PT ;  /* 0x0000008945897209 */ /* 0x000fe20007810000 */
[----:B------:R-:W-:Y:S01]  /*4b40*/  IMAD R227, R2, 0x2, R226 ;  /* 0x0000000202e37824 */ /* 0x000fe200078e02e2 */
[----:B------:R-:W-:Y:S01]  /*4b50*/  FMNMX.FTZ R6, R62, R6, !PT ;  /* 0x000000063e067209 */ /* 0x000fe20007810000 */
[----:B------:R-:W-:Y:S01]  /*4b60*/  STL [R1+0x60], R235 ;  /* 0x000060eb01007387 */ /* 0x000fe20000100800 */
[----:B------:R-:W-:-:S02]  /*4b70*/  FMNMX.FTZ R137, R71, R137, !PT ;  /* 0x0000008947897209 */ /* 0x000fc40007810000 */
[----:B------:R-:W-:Y:S01]  /*4b80*/  FMNMX.FTZ R6, R68, R6, !PT ;  /* 0x0000000644067209 */ /* 0x000fe20007810000 */
[----:B------:R-:W-:Y:S01]  /*4b90*/  LDSM.16.MT88.4 R44, [R227+0x3880] ;  /* 0x00388000e32c783b */ /* 0x000fe20000004200 */
[----:B------:R-:W-:Y:S02]  /*4ba0*/  FMNMX.FTZ R137, R245, R137, !PT ;  /* 0x00000089f5897209 */ /* 0x000fe40007810000 */
[----:B------:R-:W-:Y:S01]  /*4bb0*/  FMNMX.FTZ R6, R190, R6, !PT ;  /* 0x00000006be067209 */ /* 0x000fe20007810000 */
[----:B------:R-:W-:Y:S01]  /*4bc0*/  STL [R1+0x5c], R234 ;  /* 0x00005cea01007387 */ /* 0x000fe20000100800 */
[----:B------:R-:W-:Y:S02]  /*4bd0*/  FMNMX.FTZ R137, R244, R137, !PT ;  /* 0x00000089f4897209 */ /* 0x000fe40007810000 */
[----:B------:R-:W-:Y:S01]  /*4be0*/  FMNMX.FTZ R6, R189, R6, !PT ;  /* 0x00000006bd067209 */ /* 0x000fe20007810000 */
[----:B------:R-:W-:Y:S01]  /*4bf0*/  STL [R1+0x58], R233 ;  /* 0x000058e901007387 */ /* 0x000fe20000100800 */
[----:B------:R-:W-:-:S02]  /*4c00*/  FMNMX.FTZ R137, R207, R137, !PT ;  /* 0x00000089cf897209 */ /* 0x000fc40007810000 */
[----:B------:R-:W-:Y:S01]  /*4c10*/  FMNMX.FTZ R6, R188, R6, !PT ;  /* 0x00000006bc067209 */ /* 0x000fe20007810000 */
[----:B------:R-:W-:Y:S01]  /*4c20*/  STL [R1+0x54], R232 ;  /* 0x000054e801007387 */ /* 0x000fe20000100800 */
[----:B------:R-:W-:Y:S02]  /*4c30*/  FMNMX.FTZ R137, R191, R137, !PT ;  /* 0x00000089bf897209 */ /* 0x000fe40007810000 */
[----:B------:R-:W-:Y:S01]  /*4c40*/  FMNMX.FTZ R136, R139, R6, !PT ;  /* 0x000000068b887209 */ /* 0x000fe20007810000 */
[----:B------:R-:W-:Y:S01]  /*4c50*/  STL [R1+0x50], R231 ;  /* 0x000050e701007387 */ /* 0x000fe20000100800 */
[----:B------:R-:W-:Y:S01]  /*4c60*/  PLOP3.LUT P1, PT, PT, PT, UP2, 0x40, 0x0 ;  /* 0x000000000000781c */ /* 0x000fe20003f2e828 */
[----:B------:R-:W-:Y:S01]  /*4c70*/  UISETP.NE.AND UP2, UPT, UR28, URZ, UPT ;  /* 0x0000003f1c00728c */ /* 0x000fe2000bf45270 */
[----:B------:R-:W-:Y:S01]  /*4c80*/  PLOP3.LUT P2, PT, PT, PT, UP1, 0x40, 0x0 ;  /* 0x000000000000781c */ /* 0x000fe20003f4e818 */
[----:B------:R-:W1:Y:S01]  /*4c90*/  SHFL.BFLY PT, R6, R137, 0x2, 0x1f ;  /* 0x0c401f0089067f89 */ /* 0x000e6200000e0000 */
[C---:B------:R-:W-:Y:S01]  /*4ca0*/  ISETP.GT.AND P1, PT, R4.reuse, 0x1, P1 ;  /* 0x000000010400780c */ /* 0x040fe20000f24270 */
[----:B------:R-:W-:Y:S01]  /*4cb0*/  UISETP.NE.AND UP1, UPT, UR5, URZ, UPT ;  /* 0x0000003f0500728c */ /* 0x000fe2000bf25270 */
[----:B------:R-:W-:Y:S01]  /*4cc0*/  ISETP.GT.AND P2, PT, R4, RZ, P2 ;  /* 0x000000ff0400720c */ /* 0x000fe20001744270 */
[----:B------:R-:W2:Y:S01]  /*4cd0*/  SHFL.BFLY PT, R7, R136, 0x2, 0x1f ;  /* 0x0c401f0088077f89 */ /* 0x000ea200000e0000 */
[C---:B------:R-:W-:Y:S01]  /*4ce0*/  ISETP.LT.OR P1, PT, R5.reuse, 0x2, P1 ;  /* 0x000000020500780c */ /* 0x040fe20000f21670 */
[----:B------:R-:W-:Y:S01]  /*4cf0*/  ULDC.64 UR4, c[0x0][0x2c8] ;  /* 0x0000b20000047ab9 */ /* 0x000fe20000000a00 */
[----:B------:R-:W-:Y:S01]  /*4d00*/  ISETP.LT.OR P2, PT, R5, 0x1, P2 ;  /* 0x000000010500780c */ /* 0x000fe20001741670 */
[----:B------:R-:W-:Y:S01]  /*4d10*/  STL [R1+0x4c], R230 ;  /* 0x00004ce601007387 */ /* 0x000fe20000100800 */
[----:B------:R-:W-:-:S02]  /*4d20*/  FSEL R15, R9, -INF , !P1 ;  /* 0xff800000090f7808 */ /* 0x000fc40004800000 */
[----:B------:R-:W-:Y:S01]  /*4d30*/  FSEL R14, R8, -INF , !P2 ;  /* 0xff800000080e7808 */ /* 0x000fe20005000000 */
[----:B------:R-:W-:Y:S01]  /*4d40*/  STL [R1+0x48], R229 ;  /* 0x000048e501007387 */ /* 0x000fe20000100800 */
[----:B------:R-:W-:Y:S01]  /*4d50*/  PLOP3.LUT P2, PT, PT, PT, UP1, 0x40, 0x0 ;  /* 0x000000000000781c */ /* 0x000fe20003f4e818 */
[----:B------:R-:W-:Y:S01]  /*4d60*/  UISETP.NE.AND UP1, UPT, UR29, URZ, UPT ;  /* 0x0000003f1d00728c */ /* 0x000fe2000bf25270 */
[----:B------:R-:W-:Y:S01]  /*4d70*/  PLOP3.LUT P1, PT, PT, PT, UP0, 0x40, 0x0 ;  /* 0x000000000000781c */ /* 0x000fe20003f2e808 */
[----:B------:R-:W-:Y:S01]  /*4d80*/  UISETP.NE.AND UP0, UPT, UR30, URZ, UPT ;  /* 0x0000003f1e00728c */ /* 0x000fe2000bf05270 */
[C---:B------:R-:W-:Y:S01]  /*4d90*/  ISETP.GT.AND P2, PT, R4.reuse, 0x9, P2 ;  /* 0x000000090400780c */ /* 0x040fe20001744270 */
[----:B------:R-:W-:Y:S01]  /*4da0*/  STL [R1+0x44], R224 ;  /* 0x000044e001007387 */ /* 0x000fe20000100800 */
[----:B------:R-:W-:Y:S02]  /*4db0*/  ISETP.GT.AND P1, PT, R4, 0x10, P1 ;  /* 0x000000100400780c */ /* 0x000fe40000f24270 */
[----:B------:R-:W-:-:S02]  /*4dc0*/  ISETP.LT.OR P2, PT, R5, 0xa, P2 ;  /* 0x0000000a0500780c */ /* 0x000fc40001741670 */
[----:B------:R-:W-:Y:S02]  /*4dd0*/  ISETP.LT.OR P1, PT, R5, 0x11, P1 ;  /* 0x000000110500780c */ /* 0x000fe40000f21670 */
[----:B-1----:R-:W-:Y:S02]  /*4de0*/  FMNMX.FTZ R137, R137, R6, !PT ;  /* 0x0000000689897209 */ /* 0x002fe40007810000 */
[----:B------:R-:W-:Y:S02]  /*4df0*/  FMNMX.FTZ R8, R14, R15, !PT ;  /* 0x0000000f0e087209 */ /* 0x000fe40007810000 */
[----:B--2---:R-:W-:Y:S01]  /*4e00*/  FMNMX.FTZ R136, R136, R7, !PT ;  /* 0x0000000788887209 */ /* 0x004fe20007810000 */
[----:B------:R-:W1:Y:S01]  /*4e10*/  SHFL.BFLY PT, R6, R137, 0x1, 0x1f ;  /* 0x0c201f0089067f89 */ /* 0x000e6200000e0000 */
[----:B------:R-:W-:Y:S02]  /*4e20*/  FSEL R49, R49, -INF , !P2 ;  /* 0xff80000031317808 */ /* 0x000fe40005000000 */
[----:B------:R-:W-:Y:S01]  /*4e30*/  FSEL R52, R52, -INF , !P1 ;  /* 0xff80000034347808 */ /* 0x000fe20004800000 */
[----:B------:R-:W2:Y:S01]  /*4e40*/  SHFL.BFLY PT, R7, R136, 0x1, 0x1f ;  /* 0x0c201f0088077f89 */ /* 0x000ea200000e0000 */
[----:B------:R-:W-:Y:S01]  /*4e50*/  PLOP3.LUT P2, PT, PT, PT, UP5, 0x40, 0x0 ;  /* 0x000000000000781c */ /* 0x000fe20003f4e858 */
[----:B------:R-:W-:Y:S01]  /*4e60*/  UISETP.NE.AND UP5, UPT, UR13, URZ, UPT ;  /* 0x0000003f0d00728c */ /* 0x000fe2000bfa5270 */
[----:B------:R-:W-:-:S02]  /*4e70*/  PLOP3.LUT P1, PT, PT, PT, UP4, 0x40, 0x0 ;  /* 0x000000000000781c */ /* 0x000fc40003f2e848 */
[C---:B------:R-:W-:Y:S02]  /*4e80*/  ISETP.GT.AND P2, PT, R4.reuse, 0x18, P2 ;  /* 0x000000180400780c */ /* 0x040fe40001744270 */
[----:B------:R-:W-:Y:S02]  /*4e90*/  ISETP.GT.AND P1, PT, R4, 0x19, P1 ;  /* 0x000000190400780c */ /* 0x000fe40000f24270 */
[C---:B------:R-:W-:Y:S02]  /*4ea0*/  ISETP.LT.OR P2, PT, R5.reuse, 0x19, P2 ;  /* 0x000000190500780c */ /* 0x040fe40001741670 */
[----:B------:R-:W-:Y:S02]  /*4eb0*/  ISETP.LT.OR P1, PT, R5, 0x1a, P1 ;  /* 0x0000001a0500780c */ /* 0x000fe40000f21670 */
[----:B------:R-:W-:Y:S02]  /*4ec0*/  FSEL R50, R50, -INF , !P2 ;  /* 0xff80000032327808 */ /* 0x000fe40005000000 */
[----:B------:R-:W-:-:S02]  /*4ed0*/  FSEL R53, R53, -INF , !P1 ;  /* 0xff80000035357808 */ /* 0x000fc40004800000 */
[----:B------:R-:W-:Y:S02]  /*4ee0*/  PLOP3.LUT P1, PT, PT, PT, UP1, 0x40, 0x0 ;  /* 0x000000000000781c */ /* 0x000fe40003f2e818 */
[----:B------:R-:W-:Y:S02]  /*4ef0*/  LEA R228, R2, R225, 0x1 ;  /* 0x000000e102e47211 */ /* 0x000fe400078e08ff */
[----:B-1----:R-:W-:Y:S02]  /*4f00*/  FMNMX.FTZ R137, R137, R6, !PT ;  /* 0x0000000689897209 */ /* 0x002fe40007810000 */
[----:B------:R-:W-:Y:S01]  /*4f10*/  FMNMX.FTZ R6, R55, R54, !PT ;  /* 0x0000003637067209 */ /* 0x000fe20007810000 */
[----:B------:R-:W-:Y:S01]  /*4f20*/  LDSM.16.MT88.4 R24, [R228+0x2080] ;  /* 0x00208000e418783b */ /* 0x000fe20000004200 */
[----:B--2---:R-:W-:Y:S01]  /*4f30*/  FMNMX.FTZ R136, R136, R7, !PT ;  /* 0x0000000788887209 */ /* 0x004fe20007810000 */
[C---:B------:R-:W-:Y:S01]  /*4f40*/  FMUL.FTZ R13, R137.reuse, c[0x0][0x2d0] ;  /* 0x0000b400890d7a20 */ /* 0x040fe20000410000 */
[----:B------:R-:W-:-:S02]  /*4f50*/  FSETP.NEU.FTZ.AND P0, PT, R137, -INF , PT ;  /* 0xff8000008900780b */ /* 0x000fc40003f1d000 */
[----:B------:R-:W-:Y:S01]  /*4f60*/  FMNMX.FTZ R6, R57, R6, !PT ;  /* 0x0000000639067209 */ /* 0x000fe20007810000 */
[C---:B------:R-:W-:Y:S01]  /*4f70*/  FMUL.FTZ R12, R136.reuse, c[0x0][0x2d0] ;  /* 0x0000b400880c7a20 */ /* 0x040fe20000410000 */
[----:B------:R-:W-:Y:S02]  /*4f80*/  FSEL R13, R13, RZ, P0 ;  /* 0x000000ff0d0d7208 */ /* 0x000fe40000000000 */
[----:B------:R-:W-:Y:S02]  /*4f90*/  FSETP.NEU.FTZ.AND P0, PT, R136, -INF , PT ;  /* 0xff8000008800780b */ /* 0x000fe40003f1d000 */
[----:B------:R-:W-:Y:S01]  /*4fa0*/  FMNMX.FTZ R6, R56, R6, !PT ;  /* 0x0000000638067209 */ /* 0x000fe20007810000 */
[----:B------:R-:W-:Y:S01]  /*4fb0*/  FFMA.FTZ R7, R37, c[0x0][0x2d0], -R13 ;  /* 0x0000b40025077a23 */ /* 0x000fe2000001080d */
[----:B------:R-:W-:Y:S02]  /*4fc0*/  FSEL R12, R12, RZ, P0 ;  /* 0x000000ff0c0c7208 */ /* 0x000fe40000000000 */
[----:B------:R-:W-:Y:S01]  /*4fd0*/  PLOP3.LUT P0, PT, PT, PT, UP2, 0x40, 0x0 ;  /* 0x000000000000781c */ /* 0x000fe20003f0e828 */
[----:B------:R-:W-:Y:S01]  /*4fe0*/  UISETP.NE.AND UP2, UPT, UR31, URZ, UPT ;  /* 0x0000003f1f00728c */ /* 0x000fe2000bf45270 */
[----:B------:R-:W-:Y:S01]  /*4ff0*/  FMNMX.FTZ R6, R58, R6, !PT ;  /* 0x000000063a067209 */ /* 0x000fe20007810000 */
[----:B------:R1:W-:Y:S01]  /*5000*/  MUFU.EX2 R222, R7 ;  /* 0x0000000700de7308 */ /* 0x0003e20000000800 */
[----:B------:R-:W-:Y:S01]  /*5010*/  ISETP.GT.AND P0, PT, R4, 0x8, P0 ;  /* 0x000000080400780c */ /* 0x000fe20000704270 */
[----:B------:R-:W-:Y:S01]  /*5020*/  FFMA.FTZ R2, R40, c[0x0][0x2d0], -R12 ;  /* 0x0000b40028027a23 */ /* 0x000fe2000001080c */
[----:B------:R-:W-:-:S02]  /*5030*/  FMNMX.FTZ R6, R60, R6, !PT ;  /* 0x000000063c067209 */ /* 0x000fc40007810000 */
[----:B------:R-:W-:Y:S02]  /*5040*/  ISETP.LT.OR P0, PT, R5, 0x9, P0 ;  /* 0x000000090500780c */ /* 0x000fe40000701670 */
[----:B------:R-:W-:Y:S01]  /*5050*/  FMNMX.FTZ R6, R59, R6, !PT ;  /* 0x000000063b067209 */ /* 0x000fe20007810000 */
[----:B------:R-:W-:Y:S01]  /*5060*/  MUFU.EX2 R199, R2 ;  /* 0x0000000200c77308 */ /* 0x000fe20000000800 */
[----:B------:R-:W-:Y:S02]  /*5070*/  FSEL R48, R10, -INF , !P0 ;  /* 0xff8000000a307808 */ /* 0x000fe40004000000 */
[----:B------:R-:W-:Y:S01]  /*5080*/  PLOP3.LUT P0, PT, PT, PT, UP6, 0x40, 0x0 ;  /* 0x000000000000781c */ /* 0x000fe20003f0e868 */
[----:B------:R-:W-:Y:S01]  /*5090*/  UISETP.NE.AND UP6, UPT, UR12, URZ, UPT ;  /* 0x0000003f0c00728c */ /* 0x000fe2000bfc5270 */
[----:B------:R-:W-:Y:S02]  /*50a0*/  FMNMX.FTZ R6, R72, R6, !PT ;  /* 0x0000000648067209 */ /* 0x000fe40007810000 */
[----:B------:R-:W-:Y:S01]  /*50b0*/  ISETP.GT.AND P0, PT, R4, 0x11, P0 ;  /* 0x000000110400780c */ /* 0x000fe20000704270 */
[----:B-1----:R-:W-:Y:S01]  /*50c0*/  FFMA.FTZ R7, R39, c[0x0][0x2d0], -R13 ;  /* 0x0000b40027077a23 */ /* 0x002fe2000001080d */
[----:B------:R-:W-:-:S02]  /*50d0*/  FMNMX.FTZ R8, R48, R8, !PT ;  /* 0x0000000830087209 */ /* 0x000fc40007810000 */
[----:B------:R-:W-:Y:S01]  /*50e0*/  ISETP.LT.OR P0, PT, R5, 0x12, P0 ;  /* 0x000000120500780c */ /* 0x000fe20000701670 */
[----:B------:R1:W-:Y:S01]  /*50f0*/  MUFU.EX2 R208, R7 ;  /* 0x0000000700d07308 */ /* 0x0003e20000000800 */
[----:B------:R-:W-:Y:S02]  /*5100*/  FMNMX.FTZ R6, R134, R6, !PT ;  /* 0x0000000686067209 */ /* 0x000fe40007810000 */
[----:B------:R-:W-:Y:S02]  /*5110*/  FSEL R51, R11, -INF , !P0 ;  /* 0xff8000000b337808 */ /* 0x000fe40004000000 */
[----:B------:R-:W-:Y:S02]  /*5120*/  PLOP3.LUT P0, PT, PT, PT, UP3, 0x40, 0x0 ;  /* 0x000000000000781c */ /* 0x000fe40003f0e838 */
[----:B------:R-:W-:Y:S02]  /*5130*/  FMNMX.FTZ R8, R49, R8, !PT ;  /* 0x0000000831087209 */ /* 0x000fe40007810000 */
[----:B------:R-:W-:-:S02]  /*5140*/  ISETP.GT.AND P0, PT, R4, 0x20, P0 ;  /* 0x000000200400780c */ /* 0x000fc40000704270 */
[----:B------:R-:W-:Y:S02]  /*5150*/  FMNMX.FTZ R6, R132, R6, !PT ;  /* 0x0000000684067209 */ /* 0x000fe40007810000 */
[----:B------:R-:W-:Y:S02]  /*5160*/  ISETP.LT.OR P0, PT, R5, 0x21, P0 ;  /* 0x000000210500780c */ /* 0x000fe40000701670 */
[----:B------:R-:W-:Y:S01]  /*5170*/  FMNMX.FTZ R8, R52, R8, !PT ;  /* 0x0000000834087209 */ /* 0x000fe20007810000 */
[----:B-1----:R-:W-:Y:S01]  /*5180*/  FFMA.FTZ R7, R41, c[0x0][0x2d0], -R13 ;  /* 0x0000b40029077a23 */ /* 0x002fe2000001080d */
[----:B------:R-:W-:Y:S02]  /*5190*/  FMNMX.FTZ R6, R133, R6, !PT ;  /* 0x0000000685067209 */ /* 0x000fe40007810000 */
[----:B------:R-:W-:Y:S01]  /*51a0*/  FSEL R87, R22, -INF , !P0 ;  /* 0xff80000016577808 */ /* 0x000fe20004000000 */
[----:B------:R1:W-:Y:S01]  /*51b0*/  MUFU.EX2 R201, R7 ;  /* 0x0000000700c97308 */ /* 0x0003e20000000800 */
[----:B------:R-:W-:-:S02]  /*51c0*/  PLOP3.LUT P2, PT, PT, PT, UP2, 0x40, 0x0 ;  /* 0x000000000000781c */ /* 0x000fc40003f4e828 */
[----:B------:R-:W-:Y:S02]  /*51d0*/  PLOP3.LUT P0, PT, PT, PT, UP0, 0x40, 0x0 ;  /* 0x000000000000781c */ /* 0x000fe40003f0e808 */
[----:B------:R-:W-:Y:S02]  /*51e0*/  FMNMX.FTZ R8, R51, R8, !PT ;  /* 0x0000000833087209 */ /* 0x000fe40007810000 */
[----:B------:R-:W-:Y:S02]  /*51f0*/  FMNMX.FTZ R6, R138, R6, !PT ;  /* 0x000000068a067209 */ /* 0x000fe40007810000 */
[C---:B------:R-:W-:Y:S02]  /*5200*/  ISETP.GT.AND P2, PT, R4.reuse, 0x21, P2 ;  /* 0x000000210400780c */ /* 0x040fe40001744270 */
[C---:B------:R-:W-:Y:S02]  /*5210*/  ISETP.GT.AND P1, PT, R4.reuse, 0x28, P1 ;  /* 0x000000280400780c */ /* 0x040fe40000f24270 */
[----:B------:R-:W-:-:S02]  /*5220*/  ISETP.GT.AND P0, PT, R4, 0x29, P0 ;  /* 0x000000290400780c */ /* 0x000fc40000704270 */
[----:B------:R-:W-:Y:S01]  /*5230*/  FMNMX.FTZ R4, R50, R8, !PT ;  /* 0x0000000832047209 */ /* 0x000fe20007810000 */
[----:B-1----:R-:W-:Y:S01]  /*5240*/  FFMA.FTZ R7, R42, c[0x0][0x2d0], -R13 ;  /* 0x0000b4002a077a23 */ /* 0x002fe2000001080d */
[----:B------:R-:W1:Y:S01]  /*5250*/  SHFL.BFLY PT, R8, R6, 0x2, 0x1f ;  /* 0x0c401f0006087f89 */ /* 0x000e6200000e0000 */
[----:B------:R-:W-:Y:S02]  /*5260*/  ISETP.LT.OR P2, PT, R5, 0x22, P2 ;  /* 0x000000220500780c */ /* 0x000fe40001741670 */
[----:B------:R-:W-:Y:S01]  /*5270*/  FMNMX.FTZ R4, R53, R4, !PT ;  /* 0x0000000435047209 */ /* 0x000fe20007810000 */
[----:B------:R-:W-:Y:S01]  /*5280*/  LDSM.16.MT88.4 R40, [R228+0x3880] ;  /* 0x00388000e428783b */ /* 0x000fe20000004200 */
[----:B------:R-:W-:Y:S01]  /*5290*/  ISETP.LT.OR P1, PT, R5, 0x29, P1 ;  /* 0x000000290500780c */ /* 0x000fe20000f21670 */
[----:B------:R-:W2:Y:S01]  /*52a0*/  MUFU.EX2 R197, R7 ;  /* 0x0000000700c57308 */ /* 0x000ea20000000800 */
[----:B------:R-:W-:Y:S02]  /*52b0*/  FSEL R86, R20, -INF , !P2 ;  /* 0xff80000014567808 */ /* 0x000fe40005000000 */
[----:B------:R-:W-:Y:S01]  /*52c0*/  FMNMX.FTZ R4, R87, R4, !PT ;  /* 0x0000000457047209 */ /* 0x000fe20007810000 */
[----:B------:R-:W-:Y:S01]  /*52d0*/  LDSM.16.MT88.4 R20, [R227+0x2080] ;  /* 0x00208000e314783b */ /* 0x000fe20000004200 */
[----:B------:R-:W-:Y:S01]  /*52e0*/  ISETP.LT.OR P0, PT, R5, 0x2a, P0 ;  /* 0x0000002a0500780c */ /* 0x000fe20000701670 */
[----:B------:R-:W-:Y:S01]  /*52f0*/  FFMA.FTZ R5, R35, c[0x0][0x2d0], -R12 ;  /* 0x0000b40023057a23 */ /* 0x000fe2000001080c */
[----:B------:R-:W-:Y:S01]  /*5300*/  FSEL R85, R30, -INF , !P1 ;  /* 0xff8000001e557808 */ /* 0x000fe20004800000 */
[----:B------:R-:W-:Y:S01]  /*5310*/  LDSM.16.MT88.4 R32, [R225+0x2080] ;  /* 0x00208000e120783b */ /* 0x000fe20000004200 */
[----:B------:R-:W-:Y:S01]  /*5320*/  FMNMX.FTZ R4, R86, R4, !PT ;  /* 0x0000000456047209 */ /* 0x000fe20007810000 */
[----:B------:R3:W-:Y:S01]  /*5330*/  MUFU.EX2 R220, R5 ;  /* 0x0000000500dc7308 */ /* 0x0007e20000000800 */
[----:B------:R-:W-:-:S02]  /*5340*/  FSEL R84, R31, -INF , !P0 ;  /* 0xff8000001f547808 */ /* 0x000fc40004000000 */
[----:B------:R-:W-:Y:S01]  /*5350*/  FMNMX.FTZ R0, R85, R4, !PT ;  /* 0x0000000455007209 */ /* 0x000fe20007810000 */
[----:B------:R-:W-:Y:S01]  /*5360*/  FFMA.FTZ R4, R36, c[0x0][0x2d0], -R12 ;  /* 0x0000b40024047a23 */ /* 0x000fe2000001080c */
[----:B------:R-:W-:Y:S01]  /*5370*/  LDSM.16.MT88.4 R28, [R226+0x2080] ;  /* 0x00208000e21c783b */ /* 0x000fe20000004200 */
[----:B--2---:R-:W-:Y:S02]  /*5380*/  F2FP.BF16.PACK_AB R10, R197, R201 ;  /* 0x000000c9c50a723e */ /* 0x004fe400000010ff */
[----:B------:R-:W-:Y:S01]  /*5390*/  FMNMX.FTZ R0, R84, R0, !PT ;  /* 0x0000000054007209 */ /* 0x000fe20007810000 */
[----:B------:R2:W4:Y:S01]  /*53a0*/  MUFU.EX2 R193, R4 ;  /* 0x0000000400c17308 */ /* 0x0005220000000800 */
[----:B-1----:R-:W-:Y:S02]  /*53b0*/  FMNMX.FTZ R3, R6, R8, !PT ;  /* 0x0000000806037209 */ /* 0x002fe40007810000 */
[----:B------:R-:W-:-:S03]  /*53c0*/  F2FP.BF16.PACK_AB R8, R208, R222 ;  /* 0x000000ded008723e */ /* 0x000fc600000010ff */
[----:B------:R-:W1:Y:S04]  /*53d0*/  SHFL.BFLY PT, R135, R3, 0x1, 0x1f ;  /* 0x0c201f0003877f89 */ /* 0x000e6800000e0000 */
[----:B---3--:R-:W3:Y:S01]  /*53e0*/  SHFL.BFLY PT, R5, R0, 0x2, 0x1f ;  /* 0x0c401f0000057f89 */ /* 0x008ee200000e0000 */
[----:B--2---:R-:W-:Y:S01]  /*53f0*/  FFMA.FTZ R4, R38, c[0x0][0x2d0], -R12 ;  /* 0x0000b40026047a23 */ /* 0x004fe2000001080c */
[----:B----4-:R-:W-:Y:S02]  /*5400*/  F2FP.BF16.PACK_AB R9, R193, R220 ;  /* 0x000000dcc109723e */ /* 0x010fe400000010ff */
[----:B------:R-:W-:Y:S01]  /*5410*/  LDSM.16.MT88.4 R36, [R226+0x3880] ;  /* 0x00388000e224783b */ /* 0x000fe20000004200 */
[----:B------:R-:W2:Y:S01]  /*5420*/  MUFU.EX2 R221, R4 ;  /* 0x0000000400dd7308 */ /* 0x000ea20000000800 */
[----:B-1----:R-:W-:-:S02]  /*5430*/  FMNMX.FTZ R135, R3, R135, !PT ;  /* 0x0000008703877209 */ /* 0x002fc40007810000 */
[----:B---3--:R-:W-:-:S03]  /*5440*/  FMNMX.FTZ R0, R0, R5, !PT ;  /* 0x0000000500007209 */ /* 0x008fc60007810000 */
[C---:B------:R-:W-:Y:S01]  /*5450*/  FMUL.FTZ R2, R135.reuse, c[0x0][0x2d0] ;  /* 0x0000b40087027a20 */ /* 0x040fe20000410000 */
[----:B------:R-:W-:Y:S02]  /*5460*/  FSETP.NEU.FTZ.AND P0, PT, R135, -INF , PT ;  /* 0xff8000008700780b */ /* 0x000fe40003f1d000 */
[----:B--2---:R-:W-:Y:S01]  /*5470*/  F2FP.BF16.PACK_AB R11, R199, R221 ;  /* 0x000000ddc70b723e */ /* 0x004fe200000010ff */
[----:B------:R-:W1:Y:S01]  /*5480*/  SHFL.BFLY PT, R4, R0, 0x1, 0x1f ;  /* 0x0c201f0000047f89 */ /* 0x000e6200000e0000 */
[----:B------:R-:W-:-:S05]  /*5490*/  FSEL R2, R2, RZ, P0 ;  /* 0x000000ff02027208 */ /* 0x000fca0000000000 */
[--C-:B------:R-:W-:Y:S01]  /*54a0*/  FFMA.FTZ R3, R55, c[0x0][0x2d0], -R2.reuse ;  /* 0x0000b40037037a23 */ /* 0x100fe20000010802 */
[C---:B------:R-:W-:Y:S03]  /*54b0*/  HMMA.16816.F32.BF16 R144, R8.reuse, R32, RZ ;  /* 0x000000200890723c */ /* 0x040fe600000418ff */
[----:B------:R2:W-:Y:S05]  /*54c0*/  MUFU.EX2 R196, R3 ;  /* 0x0000000300c47308 */ /* 0x0005ea0000000800 */
[C---:B------:R-:W-:Y:S08]  /*54d0*/  HMMA.16816.F32.BF16 R184, R8.reuse, R28, RZ ;  /* 0x0000001c08b8723c */ /* 0x040ff000000418ff */
[----:B------:R-:W-:Y:S01]  /*54e0*/  HMMA.16816.F32.BF16 R180, R8, R24, RZ ;  /* 0x0000001808b4723c */ /* 0x000fe200000418ff */
[----:B--2---:R-:W-:-:S04]  /*54f0*/  FFMA.FTZ R3, R54, c[0x0][0x2d0], -R2 ;  /* 0x0000b40036037a23 */ /* 0x004fc80000010802 */
[----:B------:R1:W-:Y:S03]  /*5500*/  MUFU.EX2 R192, R3 ;  /* 0x0000000300c07308 */ /* 0x0003e60000000800 */
[C---:B------:R-:W-:Y:S08]  /*5510*/  HMMA.16816.F32.BF16 R176, R8.reuse, R20, RZ ;  /* 0x0000001408b0723c */ /* 0x040ff000000418ff */
[----:B------:R-:W-:Y:S01]  /*5520*/  HMMA.16816.F32.BF16 R172, R8, R16, RZ ;  /* 0x0000001008ac723c */ /* 0x000fe200000418ff */
[----:B-1----:R-:W-:Y:S01]  /*5530*/  FMNMX.FTZ R3, R0, R4, !PT ;  /* 0x0000000400037209 */ /* 0x002fe20007810000 */
[----:B------:R-:W-:-:S06]  /*5540*/  FFMA.FTZ R0, R57, c[0x0][0x2d0], -R2 ;  /* 0x0000b40039007a23 */ /* 0x000fcc0000010802 */
[C---:B------:R-:W-:Y:S01]  /*5550*/  HMMA.16816.F32.BF16 R168, R8.reuse, R36, RZ ;  /* 0x0000002408a8723c */ /* 0x040fe200000418ff */
[----:B------:R-:W-:Y:S01]  /*5560*/  FFMA.FTZ R4, R56, c[0x0][0x2d0], -R2 ;  /* 0x0000b40038047a23 */ /* 0x000fe20000010802 */
[C---:B------:R-:W-:Y:S01]  /*5570*/  FSETP.NEU.FTZ.AND P0, PT, R3.reuse, -INF , PT ;  /* 0xff8000000300780b */ /* 0x040fe20003f1d000 */
[----:B------:R1:W-:Y:S05]  /*5580*/  MUFU.EX2 R198, R0 ;  /* 0x0000000000c67308 */ /* 0x0003ea0000000800 */
[C---:B------:R-:W-:Y:S03]  /*5590*/  HMMA.16816.F32.BF16 R164, R8.reuse, R40, RZ ;  /* 0x0000002808a4723c */ /* 0x040fe600000418ff */
[----:B------:R2:W3:Y:S05]  /*55a0*/  MUFU.EX2 R65, R4 ;  /* 0x0000000400417308 */ /* 0x0004ea0000000800 */
[----:B------:R-:W-:Y:S01]  /*55b0*/  HMMA.16816.F32.BF16 R160, R8, R44, RZ ;  /* 0x0000002c08a0723c */ /* 0x000fe200000418ff */
[----:B-1----:R-:W-:-:S07]  /*55c0*/  FMUL.FTZ R0, R3, c[0x0][0x2d0] ;  /* 0x0000b40003007a20 */ /* 0x002fce0000410000 */
[----:B------:R-:W-:Y:S01]  /*55d0*/  HMMA.16816.F32.BF16 R156, R8, R34, RZ ;  /* 0x00000022089c723c */ /* 0x000fe200000418ff */
[----:B------:R-:W-:-:S05]  /*55e0*/  FSEL R0, R0, RZ, P0 ;  /* 0x000000ff00007208 */ /* 0x000fca0000000000 */
[--C-:B--2---:R-:W-:Y:S02]  /*55f0*/  FFMA.FTZ R4, R14, c[0x0][0x2d0], -R0.reuse ;  /* 0x0000b4000e047a23 */ /* 0x104fe40000010800 */
[C---:B------:R-:W-:Y:S01]  /*5600*/  HMMA.16816.F32.BF16 R152, R8.reuse, R30, RZ ;  /* 0x0000001e0898723c */ /* 0x040fe200000418ff */
[----:B---3--:R-:W-:Y:S01]  /*5610*/  IMAD.MOV.U32 R14, RZ, RZ, R65 ;  /* 0x000000ffff0e7224 */ /* 0x008fe200078e0041 */
[----:B------:R1:W-:Y:S04]  /*5620*/  MUFU.EX2 R236, R4 ;  /* 0x0000000400ec7308 */ /* 0x0003e80000000800 */
[----:B------:R-:W-:Y:S02]  /*5630*/  F2FP.BF16.PACK_AB R6, R14, R198 ;  /* 0x000000c60e06723e */ /* 0x000fe400000010ff */
[C---:B------:R-:W-:Y:S08]  /*5640*/  HMMA.16816.F32.BF16 R148, R8.reuse, R26, RZ ;  /* 0x0000001a0894723c */ /* 0x040ff000000418ff */
[----:B------:R-:W-:Y:S01]  /*5650*/  HMMA.16816.F32.BF16 R140, R8, R22, RZ ;  /* 0x00000016088c723c */ /* 0x000fe200000418ff */
[----:B-1----:R-:W-:-:S04]  /*5660*/  FFMA.FTZ R4, R15, c[0x0][0x2d0], -R0 ;  /* 0x0000b4000f047a23 */ /* 0x002fc80000010800 */
[----:B------:R1:W2:Y:S03]  /*5670*/  MUFU.EX2 R246, R4 ;  /* 0x0000000400f67308 */ /* 0x0002a60000000800 */
[C---:B------:R-:W-:Y:S08]  /*5680*/  HMMA.16816.F32.BF16 R128, R8.reuse, R18, RZ ;  /* 0x000000120880723c */ /* 0x040ff000000418ff */
[----:B------:R-:W-:Y:S01]  /*5690*/  HMMA.16816.F32.BF16 R124, R8, R38, RZ ;  /* 0x00000026087c723c */ /* 0x000fe200000418ff */
[----:B-1----:R-:W-:Y:S01]  /*56a0*/  FFMA.FTZ R4, R48, c[0x0][0x2d0], -R0 ;  /* 0x0000b40030047a23 */ /* 0x002fe20000010800 */
[----:B--2---:R-:W-:-:S06]  /*56b0*/  F2FP.BF16.PACK_AB R5, R246, R236 ;  /* 0x000000ecf605723e */ /* 0x004fcc00000010ff */
[C---:B------:R-:W-:Y:S01]  /*56c0*/  HMMA.16816.F32.BF16 R120, R8.reuse, R42, RZ ;  /* 0x0000002a0878723c */ /* 0x040fe200000418ff */
[----:B------:R1:W-:Y:S07]  /*56d0*/  MUFU.EX2 R252, R4 ;  /* 0x0000000400fc7308 */ /* 0x0003ee0000000800 */
[----:B------:R-:W-:Y:S07]  /*56e0*/  HMMA.16816.F32.BF16 R112, R8, R46, RZ ;  /* 0x0000002e0870723c */ /* 0x000fee00000418ff */
[----:B------:R-:W-:-:S02]  /*56f0*/  FFMA.FTZ R8, R64, c[0x0][0x2d0], -R13 ;  /* 0x0000b40040087a23 */ /* 0x000fc4000001080d */
[----:B-1----:R-:W-:Y:S02]  /*5700*/  FFMA.FTZ R4, R49, c[0x0][0x2d0], -R0 ;  /* 0x0000b40031047a23 */ /* 0x002fe40000010800 */
[----:B------:R1:W-:Y:S08]  /*5710*/  MUFU.EX2 R202, R8 ;  /* 0x0000000800ca7308 */ /* 0x0003f00000000800 */
[----:B------:R2:W3:Y:S01]  /*5720*/  MUFU.EX2 R230, R4 ;  /* 0x0000000400e67308 */ /* 0x0004e20000000800 */
[----:B-1----:R-:W-:-:S07]  /*5730*/  FFMA.FTZ R8, R70, c[0x0][0x2d0], -R13 ;  /* 0x0000b40046087a23 */ /* 0x002fce000001080d */
[----:B------:R1:W-:Y:S01]  /*5740*/  MUFU.EX2 R235, R8 ;  /* 0x0000000800eb7308 */ /* 0x0003e20000000800 */
[----:B--2---:R-:W-:Y:S02]  /*5750*/  F2FP.BF16.PACK_AB R4, R192, R196 ;  /* 0x000000c4c004723e */ /* 0x004fe400000010ff */
[----:B---3--:R-:W-:-:S07]  /*5760*/  F2FP.BF16.PACK_AB R7, R230, R252 ;  /* 0x000000fce607723e */ /* 0x008fce00000010ff */
[----:B------:R-:W-:Y:S01]  /*5770*/  HMMA.16816.F32.BF16 R92, R4, R24, RZ ;  /* 0x00000018045c723c */ /* 0x000fe200000418ff */
[----:B-1----:R-:W-:-:S04]  /*5780*/  FFMA.FTZ R8, R69, c[0x0][0x2d0], -R13 ;  /* 0x0000b40045087a23 */ /* 0x002fc8000001080d */
[----:B------:R1:W-:Y:S03]  /*5790*/  MUFU.EX2 R200, R8 ;  /* 0x0000000800c87308 */ /* 0x0003e60000000800 */
[C---:B------:R-:W-:Y:S01]  /*57a0*/  HMMA.16816.F32.BF16 R100, R4.reuse, R26, RZ ;  /* 0x0000001a0464723c */ /* 0x040fe200000418ff */
[----:B------:R-:W2:Y:S07]  /*57b0*/  LDSM.16.MT88.4 R24, [R226+0x2880] ;  /* 0x00288000e218783b */ /* 0x000eae0000004200 */
[----:B------:R-:W-:Y:S01]  /*57c0*/  HMMA.16816.F32.BF16 R64, R4, R32, RZ ;  /* 0x000000200440723c */ /* 0x000fe200000418ff */
[----:B-1----:R-:W-:-:S07]  /*57d0*/  FFMA.FTZ R8, R71, c[0x0][0x2d0], -R13 ;  /* 0x0000b40047087a23 */ /* 0x002fce000001080d */
[C---:B------:R-:W-:Y:S01]  /*57e0*/  HMMA.16816.F32.BF16 R116, R4.reuse, R34, RZ ;  /* 0x000000220474723c */ /* 0x040fe200000418ff */
[----:B------:R-:W1:Y:S01]  /*57f0*/  LDSM.16.MT88.4 R32, [R225+0x2880] ;  /* 0x00288000e120783b */ /* 0x000e620000004200 */
[----:B------:R3:W4:Y:S06]  /*5800*/  MUFU.EX2 R229, R8 ;  /* 0x0000000800e57308 */ /* 0x00072c0000000800 */
[C---:B------:R-:W-:Y:S08]  /*5810*/  HMMA.16816.F32.BF16 R80, R4.reuse, R20, RZ ;  /* 0x000000140450723c */ /* 0x040ff000000418ff */
[----:B------:R-:W-:Y:S01]  /*5820*/  HMMA.16816.F32.BF16 R96, R4, R22, RZ ;  /* 0x000000160460723c */ /* 0x000fe200000418ff */
[----:B------:R-:W1:Y:S01]  /*5830*/  LDSM.16.MT88.4 R20, [R228+0x2880] ;  /* 0x00288000e414783b */ /* 0x000e620000004200 */
[----:B---3--:R-:W-:Y:S01]  /*5840*/  FFMA.FTZ R8, R61, c[0x0][0x2d0], -R12 ;  /* 0x0000b4003d087a23 */ /* 0x008fe2000001080c */
[----:B----4-:R-:W-:-:S03]  /*5850*/  F2FP.BF16.PACK_AB R10, R229, R200 ;  /* 0x000000c8e50a723e */ /* 0x010fc600000010ff */
[----:B------:R3:W-:Y:S02]  /*5860*/  MUFU.EX2 R223, R8 ;  /* 0x0000000800df7308 */ /* 0x0007e40000000800 */
[C---:B------:R-:W-:Y:S08]  /*5870*/  HMMA.16816.F32.BF16 R104, R4.reuse, R28, RZ ;  /* 0x0000001c0468723c */ /* 0x040ff000000418ff */
[----:B------:R-:W-:Y:S01]  /*5880*/  HMMA.16816.F32.BF16 R108, R4, R30, RZ ;  /* 0x0000001e046c723c */ /* 0x000fe200000418ff */
[----:B------:R-:W4:Y:S01]  /*5890*/  LDSM.16.MT88.4 R28, [R225+0x4080] ;  /* 0x00408000e11c783b */ /* 0x000f220000004200 */
[----:B---3--:R-:W-:-:S06]  /*58a0*/  FFMA.FTZ R8, R63, c[0x0][0x2d0], -R12 ;  /* 0x0000b4003f087a23 */ /* 0x008fcc000001080c */
[C---:B------:R-:W-:Y:S01]  /*58b0*/  HMMA.16816.F32.BF16 R88, R4.reuse, R18, RZ ;  /* 0x000000120458723c */ /* 0x040fe200000418ff */
[----:B------:R3:W1:Y:S07]  /*58c0*/  MUFU.EX2 R194, R8 ;  /* 0x0000000800c27308 */ /* 0x00066e0000000800 */
[----:B------:R-:W-:Y:S01]  /*58d0*/  HMMA.16816.F32.BF16 R76, R4, R38, RZ ;  /* 0x00000026044c723c */ /* 0x000fe200000418ff */
[----:B---3--:R-:W-:Y:S01]  /*58e0*/  FFMA.FTZ R8, R62, c[0x0][0x2d0], -R12 ;  /* 0x0000b4003e087a23 */ /* 0x008fe2000001080c */
[----:B-1----:R-:W-:-:S03]  /*58f0*/  F2FP.BF16.PACK_AB R9, R194, R223 ;  /* 0x000000dfc209723e */ /* 0x002fc600000010ff */
[----:B------:R1:W-:Y:S02]  /*5900*/  MUFU.EX2 R232, R8 ;  /* 0x0000000800e87308 */ /* 0x0003e40000000800 */
[----:B-1----:R-:W-:Y:S02]  /*5910*/  FFMA.FTZ R8, R68, c[0x0][0x2d0], -R12 ;  /* 0x0000b40044087a23 */ /* 0x002fe4000001080c */
[----:B------:R-:W-:Y:S01]  /*5920*/  HMMA.16816.F32.BF16 R68, R4, R16, RZ ;  /* 0x000000100444723c */ /* 0x000fe200000418ff */
[----:B------:R-:W1:Y:S03]  /*5930*/  LDSM.16.MT88.4 R16, [R227+0x2880] ;  /* 0x00288000e310783b */ /* 0x000e660000004200 */
[----:B------:R3:W2:Y:S02]  /*5940*/  MUFU.EX2 R224, R8 ;  /* 0x0000000800e07308 */ /* 0x0006a40000000800 */
[----:B---3--:R-:W-:Y:S01]  /*5950*/  FFMA.FTZ R8, R58, c[0x0][0x2d0], -R2 ;  /* 0x0000b4003a087a23 */ /* 0x008fe20000010802 */
[----:B--2---:R-:W-:-:S05]  /*5960*/  F2FP.BF16.PACK_AB R11, R224, R232 ;  /* 0x000000e8e00b723e */ /* 0x004fca00000010ff */
[----:B------:R2:W-:Y:S02]  /*5970*/  MUFU.EX2 R234, R8 ;  /* 0x0000000800ea7308 */ /* 0x0005e40000000800 */
[--C-:B--2---:R-:W-:Y:S02]  /*5980*/  FFMA.FTZ R8, R60, c[0x0][0x2d0], -R2.reuse ;  /* 0x0000b4003c087a23 */ /* 0x104fe40000010802 */
[----:B------:R-:W-:Y:S01]  /*5990*/  HMMA.16816.F32.BF16 R60, R4, R36, RZ ;  /* 0x00000024043c723c */ /* 0x000fe200000418ff */
[----:B------:R-:W-:Y:S03]  /*59a0*/  LDSM.16.MT88.4 R36, [R226+0x4080] ;  /* 0x00408000e224783b */ /* 0x000fe60000004200 */
[----:B------:R2:W3:Y:S02]  /*59b0*/  MUFU.EX2 R195, R8 ;  /* 0x0000000800c37308 */ /* 0x0004e40000000800 */
[----:B--2---:R-:W-:-:S02]  /*59c0*/  FFMA.FTZ R8, R59, c[0x0][0x2d0], -R2 ;  /* 0x0000b4003b087a23 */ /* 0x004fc40000010802 */
[C---:B------:R-:W-:Y:S04]  /*59d0*/  HMMA.16816.F32.BF16 R56, R4.reuse, R40, RZ ;  /* 0x000000280438723c */ /* 0x040fe800000418ff */
[----:B------:R2:W-:Y:S02]  /*59e0*/  MUFU.EX2 R231, R8 ;  /* 0x0000000800e77308 */ /* 0x0005e40000000800 */
[----:B--2---:R-:W-:Y:S02]  /*59f0*/  FFMA.FTZ R8, R72, c[0x0][0x2d0], -R2 ;  /* 0x0000b40048087a23 */ /* 0x004fe40000010802 */
[----:B------:R-:W-:Y:S01]  /*5a00*/  HMMA.16816.F32.BF16 R72, R4, R42, RZ ;  /* 0x0000002a0448723c */ /* 0x000fe200000418ff */
[----:B------:R-:W2:Y:S03]  /*5a10*/  LDSM.16.MT88.4 R40, [R228+0x4080] ;  /* 0x00408000e428783b */ /* 0x000ea60000004200 */
[----:B------:R1:W1:Y:S02]  /*5a20*/  MUFU.EX2 R233, R8 ;  /* 0x0000000800e97308 */ /* 0x0002640000000800 */
[----:B-1----:R-:W-:-:S06]  /*5a30*/  FFMA.FTZ R8, R52, c[0x0][0x2d0], -R0 ;  /* 0x0000b40034087a23 */ /* 0x002fcc0000010800 */
[----:B------:R1:W-:Y:S02]  /*5a40*/  MUFU.EX2 R15, R8 ;  /* 0x00000008000f7308 */ /* 0x0003e40000000800 */
[----:B-1----:R-:W-:-:S06]  /*5a50*/  FFMA.FTZ R8, R51, c[0x0][0x2d0], -R0 ;  /* 0x0000b40033087a23 */ /* 0x002fcc0000010800 */
[----:B------:R1:W1:Y:S02]  /*5a60*/  MUFU.EX2 R206, R8 ;  /* 0x0000000800ce7308 */ /* 0x0002640000000800 */
[--C-:B-1----:R-:W-:Y:S02]  /*5a70*/  FFMA.FTZ R8, R50, c[0x0][0x2d0], -R0.reuse ;  /* 0x0000b40032087a23 */ /* 0x102fe40000010800 */
[----:B------:R-:W-:Y:S04]  /*5a80*/  HMMA.16816.F32.BF16 R48, R4, R44, RZ ;  /* 0x0000002c0430723c */ /* 0x000fe800000418ff */
[----:B------:R1:W-:Y:S02]  /*5a90*/  MUFU.EX2 R205, R8 ;  /* 0x0000000800cd7308 */ /* 0x0003e40000000800 */
[----:B-1----:R-:W-:-:S02]  /*5aa0*/  FFMA.FTZ R8, R53, c[0x0][0x2d0], -R0 ;  /* 0x0000b40035087a23 */ /* 0x002fc40000010800 */
[----:B------:R-:W-:Y:S01]  /*5ab0*/  HMMA.16816.F32.BF16 R52, R4, R46, RZ ;  /* 0x0000002e0434723c */ /* 0x000fe200000418ff */
[----:B------:R-:W1:Y:S03]  /*5ac0*/  LDSM.16.MT88.4 R44, [R227+0x4080] ;  /* 0x00408000e32c783b */ /* 0x000e660000004200 */
[----:B------:R2:W2:Y:S03]  /*5ad0*/  MUFU.EX2 R204, R8 ;  /* 0x0000000800cc7308 */ /* 0x0004a60000000800 */
[----:B---3--:R-:W-:Y:S02]  /*5ae0*/  F2FP.BF16.PACK_AB R4, R195, R234 ;  /* 0x000000eac304723e */ /* 0x008fe400000010ff */
[----:B------:R-:W-:Y:S02]  /*5af0*/  F2FP.BF16.PACK_AB R6, R233, R231 ;  /* 0x000000e7e906723e */ /* 0x000fe400000010ff */
[----:B------:R-:W-:-:S02]  /*5b00*/  F2FP.BF16.PACK_AB R5, R206, R15 ;  /* 0x0000000fce05723e */ /* 0x000fc400000010ff */
[----:B--2---:R-:W-:Y:S02]  /*5b10*/  F2FP.BF16.PACK_AB R8, R235, R202 ;  /* 0x000000caeb08723e */ /* 0x004fe400000010ff */
[----:B------:R-:W-:-:S05]  /*5b20*/  F2FP.BF16.PACK_AB R7, R204, R205 ;  /* 0x000000cdcc07723e */ /* 0x000fca00000010ff */
[C---:B------:R-:W-:Y:S08]  /*5b30*/  HMMA.16816.F32.BF16 R212, R8.reuse, R24, R184 ;  /* 0x0000001808d4723c */ /* 0x040ff000000418b8 */
[C---:B------:R-:W-:Y:S08]  /*5b40*/  HMMA.16816.F32.BF16 R152, R8.reuse, R26, R152 ;  /* 0x0000001a0898723c */ /* 0x040ff00000041898 */
[-C--:B------:R-:W-:Y:S08]  /*5b50*/  HMMA.16816.F32.BF16 R144, R8, R32.reuse, R144 ;  /* 0x000000200890723c */ /* 0x080ff00000041890 */
[----:B------:R-:W-:Y:S01]  /*5b60*/  HMMA.16816.F32.BF16 R64, R4, R32, R64 ;  /* 0x000000200440723c */ /* 0x000fe20000041840 */
[----:B------:R-:W-:Y:S01]  /*5b70*/  IMAD.MOV.U32 R187, RZ, RZ, R212 ;  /* 0x000000ffffbb7224 */ /* 0x000fe200078e00d4 */
[----:B------:R-:W-:Y:S01]  /*5b80*/  MOV R185, R214 ;  /* 0x000000d600b97202 */ /* 0x000fe20000000f00 */
[----:B------:R-:W-:-:S02]  /*5b90*/  IMAD.MOV.U32 R186, RZ, RZ, R213 ;  /* 0x000000ffffba7224 */ /* 0x000fc400078e00d5 */
[----:B------:R-:W-:Y:S02]  /*5ba0*/  IMAD.MOV.U32 R184, RZ, RZ, R215 ;  /* 0x000000ffffb87224 */ /* 0x000fe400078e00d7 */
[----:B------:R-:W-:Y:S01]  /*5bb0*/  MOV R33, R202 ;  /* 0x000000ca00217202 */ /* 0x000fe20000000f00 */
[----:B------:R-:W-:Y:S01]  /*5bc0*/  HMMA.16816.F32.BF16 R248, R8, R20, R180 ;  /* 0x0000001408f8723c */ /* 0x000fe200000418b4 */
[----:B------:R-:W-:-:S06]  /*5bd0*/  MOV R32, R208 ;  /* 0x000000d000207202 */ /* 0x000fcc0000000f00 */
[----:B------:R-:W-:Y:S01]  /*5be0*/  IMAD.MOV.U32 R180, RZ, RZ, R201 ;  /* 0x000000ffffb47224 */ /* 0x000fe200078e00c9 */
[----:B------:R-:W-:Y:S01]  /*5bf0*/  MOV R181, R200 ;  /* 0x000000c800b57202 */ /* 0x000fe20000000f00 */
[----:B------:R-:W-:Y:S01]  /*5c00*/  IMAD.MOV.U32 R182, RZ, RZ, R195 ;  /* 0x000000ffffb67224 */ /* 0x000fe200078e00c3 */
[----:B----4-:R-:W-:Y:S01]  /*5c10*/  HMMA.16816.F32.BF16 R200, R8, R28, R172 ;  /* 0x0000001c08c8723c */ /* 0x010fe200000418ac */
[----:B------:R-:W-:-:S07]  /*5c20*/  IMAD.MOV.U32 R183, RZ, RZ, R194 ;  /* 0x000000ffffb77224 */ /* 0x000fce00078e00c2 */
[C---:B------:R-:W-:Y:S07]  /*5c30*/  HMMA.16816.F32.BF16 R212, R8.reuse, R16, R176 ;  /* 0x0000001008d4723c */ /* 0x040fee00000418b0 */
[----:B------:R-:W-:Y:S01]  /*5c40*/  MOV R178, R193 ;  /* 0x000000c100b27202 */ /* 0x000fe20000000f00 */
[----:B------:R-:W-:Y:S01]  /*5c50*/  HMMA.16816.F32.BF16 R172, R8, R40, R164 ;  /* 0x0000002808ac723c */ /* 0x000fe200000418a4 */
[----:B------:R-:W-:-:S07]  /*5c60*/  IMAD.MOV.U32 R179, RZ, RZ, R192 ;  /* 0x000000ffffb37224 */ /* 0x000fce00078e00c0 */
[C---:B-1----:R-:W-:Y:S07]  /*5c70*/  HMMA.16816.F32.BF16 R164, R8.reuse, R44, R160 ;  /* 0x0000002c08a4723c */ /* 0x042fee00000418a0 */
[----:B------:R-:W-:Y:S01]  /*5c80*/  IMAD.MOV.U32 R162, RZ, RZ, R199 ;  /* 0x000000ffffa27224 */ /* 0x000fe200078e00c7 */
[----:B------:R-:W-:Y:S01]  /*5c90*/  HMMA.16816.F32.BF16 R216, R8, R22, R148 ;  /* 0x0000001608d8723c */ /* 0x000fe20000041894 */
[----:B------:R-:W-:Y:S01]  /*5ca0*/  IMAD.MOV.U32 R161, RZ, RZ, R181 ;  /* 0x000000ffffa17224 */ /* 0x000fe200078e00b5 */
[----:B------:R-:W-:-:S02]  /*5cb0*/  MOV R160, R182 ;  /* 0x000000b600a07202 */ /* 0x000fc40000000f00 */
[----:B------:R-:W-:-:S03]  /*5cc0*/  MOV R163, R222 ;  /* 0x000000de00a37202 */ /* 0x000fc60000000f00 */
[----:B------:R-:W-:Y:S01]  /*5cd0*/  IMAD.MOV.U32 R150, RZ, RZ, R198 ;  /* 0x000000ffff967224 */ /* 0x000fe200078e00c6 */
[----:B------:R-:W-:Y:S01]  /*5ce0*/  HMMA.16816.F32.BF16 R192, R8, R36, R168 ;  /* 0x0000002408c0723c */ /* 0x000fe200000418a8 */
[----:B------:R-:W-:Y:S01]  /*5cf0*/  MOV R149, R197 ;  /* 0x000000c500957202 */ /* 0x000fe20000000f00 */
[----:B------:R-:W-:Y:S02]  /*5d00*/  IMAD.MOV.U32 R148, RZ, RZ, R196 ;  /* 0x000000ffff947224 */ /* 0x000fe400078e00c4 */
[----:B------:R-:W-:-:S03]  /*5d10*/  IMAD.MOV.U32 R151, RZ, RZ, R223 ;  /* 0x000000ffff977224 */ /* 0x000fc600078e00df */
[----:B------:R-:W-:Y:S01]  /*5d20*/  IMAD.MOV.U32 R169, RZ, RZ, R155 ;  /* 0x000000ffffa97224 */ /* 0x000fe200078e009b */
[C---:B------:R-:W-:Y:S01]  /*5d30*/  HMMA.16816.F32.BF16 R208, R8.reuse, R18, R140 ;  /* 0x0000001208d0723c */ /* 0x040fe2000004188c */
[----:B------:R-:W-:Y:S01]  /*5d40*/  IMAD.MOV.U32 R155, RZ, RZ, R183 ;  /* 0x000000ffff9b7224 */ /* 0x000fe200078e00b7 */
[----:B------:R-:W-:Y:S01]  /*5d50*/  MOV R170, R154 ;  /* 0x0000009a00aa7202 */ /* 0x000fe20000000f00 */
[----:B------:R-:W-:Y:S01]  /*5d60*/  IMAD.MOV.U32 R171, RZ, RZ, R153 ;  /* 0x000000ffffab7224 */ /* 0x000fe200078e0099 */
[----:B------:R-:W-:Y:S01]  /*5d70*/  MOV R153, R235 ;  /* 0x000000eb00997202 */ /* 0x000fe20000000f00 */
[----:B------:R-:W-:Y:S02]  /*5d80*/  IMAD.MOV.U32 R168, RZ, RZ, R152 ;  /* 0x000000ffffa87224 */ /* 0x000fe400078e0098 */
[----:B------:R-:W-:Y:S01]  /*5d90*/  IMAD.MOV.U32 R154, RZ, RZ, R236 ;  /* 0x000000ffff9a7224 */ /* 0x000fe200078e00ec */
[----:B------:R-:W-:Y:S01]  /*5da0*/  HMMA.16816.F32.BF16 R196, R8, R30, R128 ;  /* 0x0000001e08c4723c */ /* 0x000fe20000041880 */
[----:B------:R-:W-:-:S06]  /*5db0*/  IMAD.MOV.U32 R152, RZ, RZ, R234 ;  /* 0x000000ffff987224 */ /* 0x000fcc00078e00ea */
[----:B------:R-:W-:Y:S01]  /*5dc0*/  IMAD.MOV.U32 R129, RZ, RZ, R180 ;  /* 0x000000ffff817224 */ /* 0x000fe200078e00b4 */
[----:B------:R-:W-:Y:S01]  /*5dd0*/  HMMA.16816.F32.BF16 R140, R8, R42, R120 ;  /* 0x0000002a088c723c */ /* 0x000fe20000041878 */
[----:B------:R-:W-:Y:S01]  /*5de0*/  MOV R130, R179 ;  /* 0x000000b300827202 */ /* 0x000fe20000000f00 */
[----:B------:R-:W-:Y:S02]  /*5df0*/  IMAD.MOV.U32 R128, RZ, RZ, R221 ;  /* 0x000000ffff807224 */ /* 0x000fe400078e00dd */
[----:B------:R-:W-:-:S04]  /*5e00*/  IMAD.MOV.U32 R131, RZ, RZ, R178 ;  /* 0x000000ffff837224 */ /* 0x000fc800078e00b2 */
[C---:B------:R-:W-:Y:S08]  /*5e10*/  HMMA.16816.F32.BF16 R156, R8.reuse, R34, R156 ;  /* 0x00000022089c723c */ /* 0x040ff0000004189c */
[C---:B------:R-:W-:Y:S07]  /*5e20*/  HMMA.16816.F32.BF16 R180, R8.reuse, R38, R124 ;  /* 0x0000002608b4723c */ /* 0x040fee000004187c */
[----:B------:R-:W-:Y:S01]  /*5e30*/  IMAD.MOV.U32 R127, RZ, RZ, R220 ;  /* 0x000000ffff7f7224 */ /* 0x000fe200078e00dc */
[----:B------:R-:W-:Y:S04]  /*5e40*/  HMMA.16816.F32.BF16 R120, R8, R46, R112 ;  /* 0x0000002e0878723c */ /* 0x000fe80000041870 */
[----:B------:R-:W-:Y:S01]  /*5e50*/  MOV R126, R127 ;  /* 0x0000007f007e7202 */ /* 0x000fe20000000f00 */
[----:B------:R-:W-:-:S02]  /*5e60*/  IMAD.MOV.U32 R127, RZ, RZ, R128 ;  /* 0x000000ffff7f7224 */ /* 0x000fc400078e0080 */
[----:B------:R-:W-:Y:S01]  /*5e70*/  IMAD.MOV.U32 R128, RZ, RZ, R129 ;  /* 0x000000ffff807224 */ /* 0x000fe200078e0081 */
[C---:B------:R-:W-:Y:S01]  /*5e80*/  HMMA.16816.F32.BF16 R8, R4.reuse, R28, R68 ;  /* 0x0000001c0408723c */ /* 0x040fe20000041844 */
        /* <DEDUP_REMOVED lines=25> */
[----:B------:R-:W-:Y:S02]  /*6020*/  IMAD.MOV.U32 R68, RZ, RZ, R9 ;  /* 0x000000ffff447224 */ /* 0x000fe400078e0009 */
[----:B------:R-:W-:Y:S01]  /*6030*/  IMAD.MOV.U32 R150, RZ, RZ, R33 ;  /* 0x000000ffff967224 */ /* 0x000fe200078e0021 */
[C---:B------:R-:W-:Y:S01]  /*6040*/  HMMA.16816.F32.BF16 R8, R4.reuse, R36, R60 ;  /* 0x000000240408723c */ /* 0x040fe2000004183c */
[----:B------:R-:W-:Y:S01]  /*6050*/  IMAD.MOV.U32 R114, RZ, RZ, R125 ;  /* 0x000000ffff727224 */ /* 0x000fe200078e007d */
[----:B------:R-:W-:Y:S01]  /*6060*/  LDSM.16.MT88.4 R60, [R227+0x3080] ;  /* 0x00308000e33c783b */ /* 0x000fe20000004200 */
        /* <DEDUP_REMOVED lines=18> */
[----:B------:R-:W1:Y:S01]  /*6190*/  LDSM.16.MT88.4 R152, [R225+0x3080] ;  /* 0x00308000e198783b */ /* 0x000e620000004200 */
[----:B------:R-:W-:Y:S01]  /*61a0*/  IMAD.MOV.U32 R236, RZ, RZ, R81 ;  /* 0x000000ffffec7224 */ /* 0x000fe200078e0051 */
[----:B------:R-:W-:Y:S01]  /*61b0*/  MOV R100, R160 ;  /* 0x000000a000647202 */ /* 0x000fe20000000f00 */
[----:B------:R-:W-:Y:S01]  /*61c0*/  IMAD.MOV.U32 R179, RZ, RZ, R8 ;  /* 0x000000ffffb37224 */ /* 0x000fe200078e0008 */
[C---:B------:R-:W-:Y:S01]  /*61d0*/  HMMA.16816.F32.BF16 R36, R4.reuse, R38, R76 ;  /* 0x000000260424723c */ /* 0x040fe2000004184c */
[----:B------:R-:W-:Y:S01]  /*61e0*/  FFMA.FTZ R8, R245, c[0x0][0x2d0], -R13 ;  /* 0x0000b400f5087a23 */ /* 0x000fe2000001080d */
[----:B------:R-:W-:Y:S01]  /*61f0*/  LDSM.16.MT88.4 R76, [R225+0x4880] ;  /* 0x00488000e14c783b */ /* 0x000fe20000004200 */
[----:B------:R-:W-:Y:S01]  /*6200*/  IMAD.MOV.U32 R176, RZ, RZ, R11 ;  /* 0x000000ffffb07224 */ /* 0x000fe200078e000b */
[----:B------:R-:W-:Y:S01]  /*6210*/  MOV R178, R9 ;  /* 0x0000000900b27202 */ /* 0x000fe20000000f00 */
[----:B------:R2:W3:Y:S01]  /*6220*/  MUFU.EX2 R11, R8 ;  /* 0x00000008000b7308 */ /* 0x0004e20000000800 */
[----:B------:R-:W-:Y:S01]  /*6230*/  IMAD.MOV.U32 R177, RZ, RZ, R10 ;  /* 0x000000ffffb17224 */ /* 0x000fe200078e000a */
[----:B------:R-:W-:Y:S01]  /*6240*/  MOV R103, R148 ;  /* 0x0000009400677202 */ /* 0x000fe20000000f00 */
[----:B------:R-:W-:Y:S01]  /*6250*/  IMAD.MOV.U32 R160, RZ, RZ, R187 ;  /* 0x000000ffffa07224 */ /* 0x000fe200078e00bb */
[----:B------:R-:W-:Y:S01]  /*6260*/  HMMA.16816.F32.BF16 R104, R4, R24, R104 ;  /* 0x000000180468723c */ /* 0x000fe20000041868 */
[----:B------:R-:W-:-:S02]  /*6270*/  IMAD.MOV.U32 R235, RZ, RZ, R82 ;  /* 0x000000ffffeb7224 */ /* 0x000fc400078e0052 */
[----:B------:R-:W-:Y:S02]  /*6280*/  IMAD.MOV.U32 R101, RZ, RZ, R151 ;  /* 0x000000ffff657224 */ /* 0x000fe400078e0097 */
[----:B------:R-:W-:-:S03]  /*6290*/  IMAD.MOV.U32 R102, RZ, RZ, R149 ;  /* 0x000000ffff667224 */ /* 0x000fc600078e0095 */
[C---:B------:R-:W-:Y:S01]  /*62a0*/  HMMA.16816.F32.BF16 R56, R4.reuse, R40, R56 ;  /* 0x000000280438723c */ /* 0x040fe20000041838 */
[----:B--2---:R-:W-:Y:S02]  /*62b0*/  FFMA.FTZ R8, R244, c[0x0][0x2d0], -R13 ;  /* 0x0000b400f4087a23 */ /* 0x004fe4000001080d */
[----:B---3--:R-:W-:Y:S02]  /*62c0*/  IMAD.MOV.U32 R30, RZ, RZ, R11 ;  /* 0x000000ffff1e7224 */ /* 0x008fe400078e000b */
[----:B------:R2:W3:Y:S03]  /*62d0*/  MUFU.EX2 R10, R8 ;  /* 0x00000008000a7308 */ /* 0x0004e60000000800 */
[----:B------:R-:W-:Y:S01]  /*62e0*/  HMMA.16816.F32.BF16 R48, R4, R44, R48 ;  /* 0x0000002c0430723c */ /* 0x000fe20000041830 */
[----:B------:R-:W-:-:S07]  /*62f0*/  IMAD.MOV.U32 R11, RZ, RZ, R125 ;  /* 0x000000ffff0b7224 */ /* 0x000fce00078e007d */
[----:B------:R-:W-:Y:S01]  /*6300*/  HMMA.16816.F32.BF16 R32, R4, R34, R116 ;  /* 0x000000220420723c */ /* 0x000fe20000041874 */
[----:B--2---:R-:W-:Y:S01]  /*6310*/  FFMA.FTZ R8, R207, c[0x0][0x2d0], -R13 ;  /* 0x0000b400cf087a23 */ /* 0x004fe2000001080d */
[----:B---3--:R-:W-:Y:S01]  /*6320*/  MOV R31, R10 ;  /* 0x0000000a001f7202 */ /* 0x008fe20000000f00 */
[----:B------:R-:W-:-:S05]  /*6330*/  IMAD.MOV.U32 R10, RZ, RZ, R112 ;  /* 0x000000ffff0a7224 */ /* 0x000fca00078e0070 */
[C---:B------:R-:W-:Y:S01]  /*6340*/  HMMA.16816.F32.BF16 R24, R4.reuse, R26, R108 ;  /* 0x0000001a0418723c */ /* 0x040fe2000004186c */
[----:B------:R2:W-:Y:S01]  /*6350*/  MUFU.EX2 R14, R8 ;  /* 0x00000008000e7308 */ /* 0x0005e20000000800 */
        /* <DEDUP_REMOVED lines=8> */
[----:B------:R-:W-:Y:S01]  /*63e0*/  MOV R58, R71 ;  /* 0x00000047003a7202 */ /* 0x000fe20000000f00 */
[----:B------:R-:W-:Y:S01]  /*63f0*/  IMAD.MOV.U32 R80, RZ, RZ, R59 ;  /* 0x000000ffff507224 */ /* 0x000fe200078e003b */
[----:B------:R-:W-:Y:S01]  /*6400*/  MOV R56, R69 ;  /* 0x0000004500387202 */ /* 0x000fe20000000f00 */
[----:B------:R-:W-:Y:S01]  /*6410*/  IMAD.MOV.U32 R118, RZ, RZ, R129 ;  /* 0x000000ffff767224 */ /* 0x000fe200078e0081 */
[----:B------:R-:W-:Y:S01]  /*6420*/  LDSM.16.MT88.4 R108, [R228+0x4880] ;  /* 0x00488000e46c783b */ /* 0x000fe20000004200 */
[----:B------:R-:W-:Y:S01]  /*6430*/  IMAD.MOV.U32 R116, RZ, RZ, R131 ;  /* 0x000000ffff747224 */ /* 0x000fe200078e0083 */
[C---:B------:R-:W-:Y:S01]  /*6440*/  HMMA.16816.F32.BF16 R40, R4.reuse, R42, R72 ;  /* 0x0000002a0428723c */ /* 0x040fe20000041848 */
[----:B--2---:R-:W-:Y:S01]  /*6450*/  FFMA.FTZ R8, R191, c[0x0][0x2d0], -R13 ;  /* 0x0000b400bf087a23 */ /* 0x004fe2000001080d */
[----:B------:R-:W-:Y:S01]  /*6460*/  MOV R191, R92 ;  /* 0x0000005c00bf7202 */ /* 0x000fe20000000f00 */
[----:B------:R-:W-:Y:S01]  /*6470*/  IMAD.MOV.U32 R59, RZ, RZ, R70 ;  /* 0x000000ffff3b7224 */ /* 0x000fe200078e0046 */
[----:B------:R-:W-:Y:S01]  /*6480*/  LDSM.16.MT88.4 R92, [R226+0x4880] ;  /* 0x00488000e25c783b */ /* 0x000fe20000004200 */
[----:B------:R2:W-:Y:S01]  /*6490*/  MUFU.EX2 R13, R8 ;  /* 0x00000008000d7308 */ /* 0x0005e20000000800 */
[----:B------:R-:W-:Y:S01]  /*64a0*/  IMAD.MOV.U32 R57, RZ, RZ, R68 ;  /* 0x000000ffff397224 */ /* 0x000fe200078e0044 */
[----:B------:R-:W-:Y:S01]  /*64b0*/  MOV R70, R170 ;  /* 0x000000aa00467202 */ /* 0x000fe20000000f00 */
[----:B------:R-:W-:Y:S01]  /*64c0*/  HMMA.16816.F32.BF16 R44, R4, R46, R52 ;  /* 0x0000002e042c723c */ /* 0x000fe20000041834 */
[----:B------:R-:W3:Y:S01]  /*64d0*/  LDSM.16.MT88.4 R4, [R227+0x4880] ;  /* 0x00488000e304783b */ /* 0x000ee20000004200 */
[----:B------:R-:W-:Y:S01]  /*64e0*/  IMAD.MOV.U32 R69, RZ, RZ, R171 ;  /* 0x000000ffff457224 */ /* 0x000fe200078e00ab */
[----:B------:R-:W-:Y:S01]  /*64f0*/  MOV R68, R168 ;  /* 0x000000a800447202 */ /* 0x000fe20000000f00 */
[----:B------:R-:W-:Y:S01]  /*6500*/  IMAD.MOV.U32 R71, RZ, RZ, R169 ;  /* 0x000000ffff477224 */ /* 0x000fe200078e00a9 */
[----:B------:R-:W-:Y:S01]  /*6510*/  MOV R119, R9 ;  /* 0x0000000900777202 */ /* 0x000fe20000000f00 */
[----:B------:R-:W4:Y:S01]  /*6520*/  LDSM.16.MT88.4 R168, [R226+0x3080] ;  /* 0x00308000e2a8783b */ /* 0x000f220000004200 */
[----:B------:R-:W-:Y:S01]  /*6530*/  MOV R9, R150 ;  /* 0x0000009600097202 */ /* 0x000fe20000000f00 */
[----:B------:R-:W-:Y:S01]  /*6540*/  IMAD.MOV.U32 R72, RZ, RZ, R116 ;  /* 0x000000ffff487224 */ /* 0x000fe200078e0074 */
[----:B------:R-:W-:Y:S01]  /*6550*/  MOV R98, R179 ;  /* 0x000000b300627202 */ /* 0x000fe20000000f00 */
[----:B------:R-:W-:Y:S01]  /*6560*/  IMAD.MOV.U32 R74, RZ, RZ, R118 ;  /* 0x000000ffff4a7224 */ /* 0x000fe200078e0076 */
[----:B------:R-:W-:Y:S01]  /*6570*/  MOV R73, R117 ;  /* 0x0000007500497202 */ /* 0x000fe20000000f00 */
[----:B--2---:R-:W-:Y:S01]  /*6580*/  FFMA.FTZ R8, R190, c[0x0][0x2d0], -R12 ;  /* 0x0000b400be087a23 */ /* 0x004fe2000001080c */
[----:B------:R-:W-:Y:S01]  /*6590*/  MOV R99, R119 ;  /* 0x0000007700637202 */ /* 0x000fe20000000f00 */
[----:B------:R-:W-:-:S02]  /*65a0*/  IMAD.MOV.U32 R190, RZ, RZ, R126 ;  /* 0x000000ffffbe7224 */ /* 0x000fc400078e007e */
[----:B------:R2:W-:Y:S02]  /*65b0*/  MUFU.EX2 R207, R8 ;  /* 0x0000000800cf7308 */ /* 0x0005e40000000800 */
[----:B------:R-:W-:Y:S02]  /*65c0*/  IMAD.MOV.U32 R97, RZ, RZ, R190 ;  /* 0x000000ffff617224 */ /* 0x000fe400078e00be */
[----:B------:R-:W-:Y:S02]  /*65d0*/  IMAD.MOV.U32 R190, RZ, RZ, R176 ;  /* 0x000000ffffbe7224 */ /* 0x000fe400078e00b0 */
[----:B--2---:R-:W-:Y:S01]  /*65e0*/  FFMA.FTZ R8, R189, c[0x0][0x2d0], -R12 ;  /* 0x0000b400bd087a23 */ /* 0x004fe2000001080c */
[----:B------:R-:W-:-:S03]  /*65f0*/  MOV R189, R127 ;  /* 0x0000007f00bd7202 */ /* 0x000fc60000000f00 */
[----:B------:R2:W1:Y:S01]  /*6600*/  MUFU.EX2 R244, R8 ;  /* 0x0000000800f47308 */ /* 0x0004620000000800 */
[----:B------:R-:W-:Y:S02]  /*6610*/  MOV R96, R189 ;  /* 0x000000bd00607202 */ /* 0x000fe40000000f00 */
[----:B------:R-:W-:Y:S01]  /*6620*/  MOV R189, R177 ;  /* 0x000000b100bd7202 */ /* 0x000fe20000000f00 */
[----:B--2---:R-:W-:Y:S01]  /*6630*/  FFMA.FTZ R8, R188, c[0x0][0x2d0], -R12 ;  /* 0x0000b400bc087a23 */ /* 0x004fe2000001080c */
[----:B-1----:R-:W-:Y:S01]  /*6640*/  F2FP.BF16.PACK_AB R129, R244, R207 ;  /* 0x000000cff481723e */ /* 0x002fe200000010ff */
[----:B------:R-:W-:Y:S01]  /*6650*/  IMAD.MOV.U32 R188, RZ, RZ, R128 ;  /* 0x000000ffffbc7224 */ /* 0x000fe200078e0080 */
[----:B------:R-:W-:Y:S01]  /*6660*/  F2FP.BF16.PACK_AB R128, R31, R30 ;  /* 0x0000001e1f80723e */ /* 0x000fe200000010ff */
[----:B------:R1:W-:Y:S02]  /*6670*/  MUFU.EX2 R245, R8 ;  /* 0x0000000800f57308 */ /* 0x0003e40000000800 */
[----:B------:R-:W-:-:S02]  /*6680*/  IMAD.MOV.U32 R75, RZ, RZ, R188 ;  /* 0x000000ffff4b7224 */ /* 0x000fc400078e00bc */
[----:B------:R-:W-:Y:S02]  /*6690*/  IMAD.MOV.U32 R188, RZ, RZ, R178 ;  /* 0x000000ffffbc7224 */ /* 0x000fe400078e00b2 */
[----:B-1----:R-:W-:Y:S02]  /*66a0*/  FFMA.FTZ R8, R139, c[0x0][0x2d0], -R12 ;  /* 0x0000b4008b087a23 */ /* 0x002fe4000001080c */
[----:B------:R-:W-:Y:S01]  /*66b0*/  IMAD.MOV.U32 R12, RZ, RZ, R161 ;  /* 0x000000ffff0c7224 */ /* 0x000fe200078e00a1 */
[----:B------:R-:W-:Y:S01]  /*66c0*/  MOV R161, R186 ;  /* 0x000000ba00a17202 */ /* 0x000fe20000000f00 */
[----:B------:R1:W2:Y:S02]  /*66d0*/  MUFU.EX2 R139, R8 ;  /* 0x00000008008b7308 */ /* 0x0002a40000000800 */
[----:B-1----:R-:W-:Y:S01]  /*66e0*/  FFMA.FTZ R8, R134, c[0x0][0x2d0], -R2 ;  /* 0x0000b40086087a23 */ /* 0x002fe20000010802 */
[----:B--2---:R-:W-:-:S05]  /*66f0*/  F2FP.BF16.PACK_AB R131, R139, R245 ;  /* 0x000000f58b83723e */ /* 0x004fca00000010ff */
[----:B------:R1:W-:Y:S02]  /*6700*/  MUFU.EX2 R134, R8 ;  /* 0x0000000800867308 */ /* 0x0003e40000000800 */
[----:B-1----:R-:W-:-:S06]  /*6710*/  FFMA.FTZ R8, R132, c[0x0][0x2d0], -R2 ;  /* 0x0000b40084087a23 */ /* 0x002fcc0000010802 */
[----:B------:R1:W2:Y:S02]  /*6720*/  MUFU.EX2 R132, R8 ;  /* 0x0000000800847308 */ /* 0x0002a40000000800 */
[--C-:B-1----:R-:W-:Y:S01]  /*6730*/  FFMA.FTZ R8, R133, c[0x0][0x2d0], -R2.reuse ;  /* 0x0000b40085087a23 */ /* 0x102fe20000010802 */
[----:B--2---:R-:W-:Y:S01]  /*6740*/  F2FP.BF16.PACK_AB R124, R132, R134 ;  /* 0x00000086847c723e */ /* 0x004fe200000010ff */
[----:B------:R-:W-:-:S04]  /*6750*/  FFMA.FTZ R2, R138, c[0x0][0x2d0], -R2 ;  /* 0x0000b4008a027a23 */ /* 0x000fc80000010802 */
[----:B------:R1:W-:Y:S01]  /*6760*/  MUFU.EX2 R29, R8 ;  /* 0x00000008001d7308 */ /* 0x0003e20000000800 */
[----:B------:R-:W-:Y:S02]  /*6770*/  IMAD.MOV.U32 R138, RZ, RZ, R14 ;  /* 0x000000ffff8a7224 */ /* 0x000fe400078e000e */
[----:B------:R-:W-:-:S05]  /*6780*/  IMAD.MOV.U32 R133, RZ, RZ, R13 ;  /* 0x000000ffff857224 */ /* 0x000fca00078e000d */
[----:B------:R2:W2:Y:S01]  /*6790*/  MUFU.EX2 R28, R2 ;  /* 0x00000002001c7308 */ /* 0x0004a20000000800 */
[----:B------:R-:W-:Y:S01]  /*67a0*/  F2FP.BF16.PACK_AB R130, R133, R138 ;  /* 0x0000008a8582723e */ /* 0x000fe200000010ff */
[----:B-1----:R-:W-:Y:S01]  /*67b0*/  IMAD.MOV.U32 R8, RZ, RZ, R163 ;  /* 0x000000ffff087224 */ /* 0x002fe200078e00a3 */
[----:B------:R-:W-:-:S05]  /*67c0*/  MOV R163, R184 ;  /* 0x000000b800a37202 */ /* 0x000fca0000000f00 */
[----:B------:R-:W-:Y:S01]  /*67d0*/  HMMA.16816.F32.BF16 R144, R128, R152, R144 ;  /* 0x000000988090723c */ /* 0x000fe20000041890 */
[----:B------:R-:W1:Y:S01]  /*67e0*/  LDSM.16.MT88.4 R184, [R228+0x3080] ;  /* 0x00308000e4b8783b */ /* 0x000e620000004200 */
[----:B--2---:R-:W-:Y:S01]  /*67f0*/  FFMA.FTZ R2, R87, c[0x0][0x2d0], -R0 ;  /* 0x0000b40057027a23 */ /* 0x004fe20000010800 */
[----:B------:R-:W-:-:S05]  /*6800*/  F2FP.BF16.PACK_AB R126, R28, R29 ;  /* 0x0000001d1c7e723e */ /* 0x000fca00000010ff */
[C---:B------:R-:W-:Y:S01]  /*6810*/  HMMA.16816.F32.BF16 R52, R128.reuse, R60, R212 ;  /* 0x0000003c8034723c */ /* 0x040fe200000418d4 */
[----:B------:R2:W-:Y:S07]  /*6820*/  MUFU.EX2 R14, R2 ;  /* 0x00000002000e7308 */ /* 0x0005ee0000000800 */
[C---:B---3--:R-:W-:Y:S07]  /*6830*/  HMMA.16816.F32.BF16 R116, R128.reuse, R4, R164 ;  /* 0x000000048074723c */ /* 0x048fee00000418a4 */
[----:B------:R-:W-:Y:S01]  /*6840*/  IMAD.MOV.U32 R167, RZ, RZ, R188 ;  /* 0x000000ffffa77224 */ /* 0x000fe200078e00bc */
[----:B------:R-:W-:Y:S01]  /*6850*/  MOV R166, R98 ;  /* 0x0000006200a67202 */ /* 0x000fe20000000f00 */
[----:B------:R-:W-:Y:S01]  /*6860*/  FADD.FTZ R9, R9, R246 ;  /* 0x000000f609097221 */ /* 0x000fe20000010000 */
[----:B----4-:R-:W-:Y:S01]  /*6870*/  HMMA.16816.F32.BF16 R160, R128, R168, R160 ;  /* 0x000000a880a0723c */ /* 0x010fe200000418a0 */
[----:B--2---:R-:W-:-:S04]  /*6880*/  FFMA.FTZ R2, R86, c[0x0][0x2d0], -R0 ;  /* 0x0000b40056027a23 */ /* 0x004fc80000010800 */
[----:B------:R2:W3:Y:S03]  /*6890*/  MUFU.EX2 R13, R2 ;  /* 0x00000002000d7308 */ /* 0x0004e60000000800 */
[C---:B------:R-:W-:Y:S08]  /*68a0*/  HMMA.16816.F32.BF16 R156, R128.reuse, R154, R156 ;  /* 0x0000009a809c723c */ /* 0x040ff0000004189c */
[----:B-1----:R-:W-:Y:S01]  /*68b0*/  HMMA.16816.F32.BF16 R176, R128, R184, R248 ;  /* 0x000000b880b0723c */ /* 0x002fe200000418f8 */
[--C-:B--2---:R-:W-:Y:S01]  /*68c0*/  FFMA.FTZ R2, R85, c[0x0][0x2d0], -R0.reuse ;  /* 0x0000b40055027a23 */ /* 0x104fe20000010800 */
[----:B---3--:R-:W-:Y:S01]  /*68d0*/  F2FP.BF16.PACK_AB R125, R13, R14 ;  /* 0x0000000e0d7d723e */ /* 0x008fe200000010ff */
[----:B------:R-:W-:-:S04]  /*68e0*/  FFMA.FTZ R0, R84, c[0x0][0x2d0], -R0 ;  /* 0x0000b40054007a23 */ /* 0x000fc80000010800 */
[----:B------:R-:W-:Y:S01]  /*68f0*/  MOV R248, R68 ;  /* 0x0000004400f87202 */ /* 0x000fe20000000f00 */
[----:B------:R-:W-:Y:S01]  /*6900*/  IMAD.MOV.U32 R249, RZ, RZ, R69 ;  /* 0x000000fffff97224 */ /* 0x000fe200078e0045 */
[----:B------:R-:W-:Y:S01]  /*6910*/  MOV R250, R70 ;  /* 0x0000004600fa7202 */ /* 0x000fe20000000f00 */
[----:B------:R-:W-:Y:S01]  /*6920*/  MUFU.EX2 R2, R2 ;  /* 0x0000000200027308 */ /* 0x000fe20000000800 */
[----:B------:R-:W-:Y:S01]  /*6930*/  IMAD.MOV.U32 R251, RZ, RZ, R71 ;  /* 0x000000fffffb7224 */ /* 0x000fe200078e0047 */
[C---:B------:R-:W-:Y:S06]  /*6940*/  HMMA.16816.F32.BF16 R84, R128.reuse, R92, R192 ;  /* 0x0000005c8054723c */ /* 0x040fec00000418c0 */
[----:B------:R-:W1:Y:S01]  /*6950*/  MUFU.EX2 R0, R0 ;  /* 0x0000000000007308 */ /* 0x000e620000000800 */
[----:B------:R-:W-:Y:S01]  /*6960*/  IMAD.MOV.U32 R193, RZ, RZ, R97 ;  /* 0x000000ffffc17224 */ /* 0x000fe200078e0061 */
[----:B------:R-:W-:Y:S01]  /*6970*/  HMMA.16816.F32.BF16 R68, R128, R76, R200 ;  /* 0x0000004c8044723c */ /* 0x000fe200000418c8 */
        /* <DEDUP_REMOVED lines=13> */
[----:B-1----:R-:W-:Y:S01]  /*6a50*/  F2FP.BF16.PACK_AB R127, R0, R2 ;  /* 0x00000002007f723e */ /* 0x002fe200000010ff */
[----:B------:R-:W-:Y:S01]  /*6a60*/  IMAD.MOV.U32 R59, RZ, RZ, R234 ;  /* 0x000000ffff3b7224 */ /* 0x000fe200078e00ea */
[----:B------:R1:W5:Y:S05]  /*6a70*/  LDL.LU R236, [R1+0x64] ;  /* 0x0000640001ec7983 */ /* 0x00036a0000300800 */
[----:B------:R-:W-:Y:S07]  /*6a80*/  HMMA.16816.F32.BF16 R148, R124, R152, R64 ;  /* 0x000000987c94723c */ /* 0x000fee0000041840 */
        /* <DEDUP_REMOVED lines=10> */
[C---:B------:R-:W-:Y:S07]  /*6b30*/  HMMA.16816.F32.BF16 R64, R128.reuse, R62, R208 ;  /* 0x0000003e8040723c */ /* 0x040fee00000418d0 */
[----:B------:R-:W-:Y:S01]  /*6b40*/  MOV R208, R83 ;  /* 0x0000005300d07202 */ /* 0x000fe20000000f00 */
[----:B------:R-:W-:Y:S01]  /*6b50*/  HMMA.16816.F32.BF16 R188, R128, R186, R216 ;  /* 0x000000ba80bc723c */ /* 0x000fe200000418d8 */
[----:B------:R-:W-:-:S06]  /*6b60*/  MOV R210, R113 ;  /* 0x0000007100d27202 */ /* 0x000fcc0000000f00 */
[----:B------:R-:W-:Y:S01]  /*6b70*/  IMAD.MOV.U32 R217, RZ, RZ, R82 ;  /* 0x000000ffffd97224 */ /* 0x000fe200078e0052 */
[----:B------:R-:W-:Y:S01]  /*6b80*/  MOV R218, R81 ;  /* 0x0000005100da7202 */ /* 0x000fe20000000f00 */
[----:B------:R-:W-:Y:S01]  /*6b90*/  IMAD.MOV.U32 R219, RZ, RZ, R80 ;  /* 0x000000ffffdb7224 */ /* 0x000fe200078e0050 */
[C---:B------:R-:W-:Y:S08]  /*6ba0*/  HMMA.16816.F32.BF16 R100, R128.reuse, R108, R172 ;  /* 0x0000006c8064723c */ /* 0x040ff000000418ac */
[C---:B------:R-:W-:Y:S07]  /*6bb0*/  HMMA.16816.F32.BF16 R80, R128.reuse, R78, R196 ;  /* 0x0000004e8050723c */ /* 0x040fee00000418c4 */
[----:B------:R-:W-:Y:S01]  /*6bc0*/  MOV R199, R115 ;  /* 0x0000007300c77202 */ /* 0x000fe20000000f00 */
[----:B------:R-:W-:Y:S01]  /*6bd0*/  IMAD.MOV.U32 R209, RZ, RZ, R112 ;  /* 0x000000ffffd17224 */ /* 0x000fe200078e0070 */
[----:B------:R-:W-:Y:S03]  /*6be0*/  HMMA.16816.F32.BF16 R172, R128, R170, R248 ;  /* 0x000000aa80ac723c */ /* 0x000fe600000418f8 */
        /* <DEDUP_REMOVED lines=13> */
[----:B------:R-:W-:Y:S01]  /*6cc0*/  MOV R216, R99 ;  /* 0x0000006300d87202 */ /* 0x000fe20000000f00 */
[----:B------:R-:W-:Y:S01]  /*6cd0*/  FADD.FTZ R11, R202, R11 ;  /* 0x0000000bca0b7221 */ /* 0x000fe20000010000 */
[----:B------:R-:W-:Y:S01]  /*6ce0*/  HMMA.16816.F32.BF16 R96, R128, R94, R180 ;  /* 0x0000005e8060723c */ /* 0x000fe200000418b4 */
[----:B------:R-:W-:-:S02]  /*6cf0*/  FADD.FTZ R10, R212, R10 ;  /* 0x0000000ad40a7221 */ /* 0x000fc40000010000 */
[----:B------:R-:W-:Y:S02]  /*6d00*/  FADD.FTZ R12, R12, R8 ;  /* 0x000000080c0c7221 */ /* 0x000fe40000010000 */
[----:B------:R-:W-:Y:S02]  /*6d10*/  IMAD.MOV.U32 R248, RZ, RZ, R230 ;  /* 0x000000fffff87224 */ /* 0x000fe400078e00e6 */
[----:B------:R-:W-:Y:S01]  /*6d20*/  FADD.FTZ R8, R252, R9 ;  /* 0x00000009fc087221 */ /* 0x000fe20000010000 */
[----:B------:R-:W-:Y:S01]  /*6d30*/  HMMA.16816.F32.BF16 R112, R128, R110, R140 ;  /* 0x0000006e8070723c */ /* 0x000fe2000004188c */
[----:B------:R-:W-:Y:S01]  /*6d40*/  MOV R249, R229 ;  /* 0x000000e500f97202 */ /* 0x000fe20000000f00 */
[----:B------:R-:W-:Y:S02]  /*6d50*/  FADD.FTZ R11, R213, R11 ;  /* 0x0000000bd50b7221 */ /* 0x000fe40000010000 */
[----:B------:R-:W-:-:S04]  /*6d60*/  IMAD.MOV.U32 R250, RZ, RZ, R224 ;  /* 0x000000fffffa7224 */ /* 0x000fc800078e00e0 */
[----:B------:R-:W-:Y:S01]  /*6d70*/  HMMA.16816.F32.BF16 R128, R128, R6, R120 ;  /* 0x000000068080723c */ /* 0x000fe20000041878 */
[----:B------:R-:W-:Y:S01]  /*6d80*/  FADD.FTZ R8, R248, R8 ;  /* 0x00000008f8087221 */ /* 0x000fe20000010000 */
[----:B------:R-:W-:Y:S01]  /*6d90*/  MOV R58, R235 ;  /* 0x000000eb003a7202 */ /* 0x000fe20000000f00 */
[----:B------:R-:W-:Y:S01]  /*6da0*/  IMAD.MOV.U32 R140, RZ, RZ, R166 ;  /* 0x000000ffff8c7224 */ /* 0x000fe200078e00a6 */
[----:B------:R-:W-:Y:S01]  /*6db0*/  MOV R251, R233 ;  /* 0x000000e900fb7202 */ /* 0x000fe20000000f00 */
[----:B------:R-:W-:Y:S01]  /*6dc0*/  IMAD.MOV.U32 R142, RZ, RZ, R152 ;  /* 0x000000ffff8e7224 */ /* 0x000fe200078e0098 */
[----:B------:R-:W-:Y:S01]  /*6dd0*/  MOV R141, R167 ;  /* 0x000000a7008d7202 */ /* 0x000fe20000000f00 */
[----:B------:R1:W5:Y:S01]  /*6de0*/  LDL.LU R235, [R1+0x60] ;  /* 0x0000600001eb7983 */ /* 0x0003620000300800 */
[----:B------:R-:W-:Y:S01]  /*6df0*/  HMMA.16816.F32.BF16 R120, R124, R4, R48 ;  /* 0x000000047c78723c */ /* 0x000fe20000041830 */
[----:B------:R-:W-:Y:S02]  /*6e00*/  MOV R143, R153 ;  /* 0x00000099008f7202 */ /* 0x000fe40000000f00 */
[----:B------:R1:W5:Y:S04]  /*6e10*/  LDL.LU R234, [R1+0x5c] ;  /* 0x00005c0001ea7983 */ /* 0x0003680000300800 */
[----:B------:R-:W-:-:S02]  /*6e20*/  FADD.FTZ R5, R214, R10 ;  /* 0x0000000ad6057221 */ /* 0x000fc40000010000 */
[----:B------:R-:W-:Y:S01]  /*6e30*/  FADD.FTZ R4, R215, R11 ;  /* 0x0000000bd7047221 */ /* 0x000fe20000010000 */
[C---:B------:R-:W-:Y:S01]  /*6e40*/  HMMA.16816.F32.BF16 R72, R124.reuse, R76, R72 ;  /* 0x0000004c7c48723c */ /* 0x040fe20000041848 */
[----:B------:R-:W-:Y:S01]  /*6e50*/  FADD.FTZ R10, R249, R12 ;  /* 0x0000000cf90a7221 */ /* 0x000fe20000010000 */
[----:B------:R1:W5:Y:S01]  /*6e60*/  LDL.LU R233, [R1+0x58] ;  /* 0x0000580001e97983 */ /* 0x0003620000300800 */
[----:B------:R-:W-:Y:S02]  /*6e70*/  FADD.FTZ R9, R250, R5 ;  /* 0x00000005fa097221 */ /* 0x000fe40000010000 */
[----:B------:R-:W-:Y:S01]  /*6e80*/  FADD.FTZ R5, R15, R8 ;  /* 0x000000080f057221 */ /* 0x000fe20000010000 */
[----:B------:R1:W5:Y:S01]  /*6e90*/  LDL.LU R232, [R1+0x54] ;  /* 0x0000540001e87983 */ /* 0x0003620000300800 */
[----:B------:R-:W-:Y:S01]  /*6ea0*/  FADD.FTZ R11, R251, R4 ;  /* 0x00000004fb0b7221 */ /* 0x000fe20000010000 */
[----:B------:R-:W-:Y:S01]  /*6eb0*/  HMMA.16816.F32.BF16 R164, R124, R168, R104 ;  /* 0x000000a87ca4723c */ /* 0x000fe20000041868 */
[----:B------:R-:W-:Y:S01]  /*6ec0*/  FADD.FTZ R4, R30, R10 ;  /* 0x0000000a1e047221 */ /* 0x000fe20000010000 */
[----:B------:R1:W5:Y:S01]  /*6ed0*/  LDL.LU R231, [R1+0x50] ;  /* 0x0000500001e77983 */ /* 0x0003620000300800 */
[----:B------:R-:W-:-:S05]  /*6ee0*/  FADD.FTZ R5, R206, R5 ;  /* 0x00000005ce057221 */ /* 0x000fca0000010000 */
[C---:B------:R-:W-:Y:S08]  /*6ef0*/  HMMA.16816.F32.BF16 R76, R124.reuse, R78, R88 ;  /* 0x0000004e7c4c723c */ /* 0x040ff00000041858 */
[C---:B------:R-:W-:Y:S08]  /*6f00*/  HMMA.16816.F32.BF16 R180, R124.reuse, R184, R220 ;  /* 0x000000b87cb4723c */ /* 0x040ff000000418dc */
[C---:B------:R-:W-:Y:S08]  /*6f10*/  HMMA.16816.F32.BF16 R56, R124.reuse, R60, R56 ;  /* 0x0000003c7c38723c */ /* 0x040ff00000041838 */
[C---:B------:R-:W-:Y:S01]  /*6f20*/  HMMA.16816.F32.BF16 R152, R124.reuse, R154, R32 ;  /* 0x0000009a7c98723c */ /* 0x040fe20000041820 */
[----:B------:R-:W-:Y:S01]  /*6f30*/  FADD.FTZ R8, R134, R11 ;  /* 0x0000000b86087221 */ /* 0x000fe20000010000 */
[----:B------:R1:W5:Y:S04]  /*6f40*/  LDL.LU R230, [R1+0x4c] ;  /* 0x00004c0001e67983 */ /* 0x0003680000300800 */
[----:B------:R1:W5:Y:S02]  /*6f50*/  LDL.LU R229, [R1+0x48] ;  /* 0x0000480001e57983 */ /* 0x0003640000300800 */
[C---:B------:R-:W-:Y:S02]  /*6f60*/  HMMA.16816.F32.BF16 R88, R124.reuse, R92, R140 ;  /* 0x0000005c7c58723c */ /* 0x040fe4000004188c */
[----:B------:R1:W5:Y:S06]  /*6f70*/  LDL.LU R224, [R1+0x44] ;  /* 0x0000440001e07983 */ /* 0x00036c0000300800 */
        /* <DEDUP_REMOVED lines=8> */
[----:B------:R-:W-:-:S04]  /*7000*/  FADD.FTZ R4, R205, R5 ;  /* 0x00000005cd047221 */ /* 0x000fc80000010000 */
        /* <DEDUP_REMOVED lines=13> */
[----:B------:R-:W-:Y:S01]  /*70e0*/  FADD.FTZ R2, R28, R6 ;  /* 0x000000061c027221 */ /* 0x000fe20000010000 */
[----:B------:R1:W-:Y:S04]  /*70f0*/  STL [R1+0x20], R7 ;  /* 0x0000200701007387 */ /* 0x0003e80000100800 */
[----:B------:R1:W-:Y:S04]  /*7100*/  STL [R1+0x24], R5 ;  /* 0x0000240501007387 */ /* 0x0003e80000100800 */
[----:B------:R1:W-:Y:S04]  /*7110*/  STL [R1+0x2c], R0 ;  /* 0x00002c0001007387 */ /* 0x0003e80000100800 */
[----:B------:R1:W-:Y:S01]  /*7120*/  STL [R1+0x28], R2 ;  /* 0x0000280201007387 */ /* 0x0003e20000100800 */
[----:B------:R-:W-:Y:S01]  /*7130*/  UIMAD.WIDE.U32 UR28, UR27, UR4, URZ ;  /* 0x000000041b1c72a5 */ /* 0x000fe2000f8e003f */
[----:B------:R-:W-:-:S03]  /*7140*/  PLOP3.LUT P0, PT, PT, PT, UP6, 0x40, 0x0 ;  /* 0x000000000000781c */ /* 0x000fc60003f0e868 */
[----:B------:R-:W-:-:S04]  /*7150*/  @UP5 USHF.R.U32.HI UR27, URZ, UR5, UR29 ;  /* 0x000000053f1b5299 */ /* 0x000fc8000801161d */
[----:B------:R-:W-:-:S03]  /*7160*/  UIADD3 UR4, UR26, UR27, URZ ;  /* 0x0000001b1a047290 */ /* 0x000fc6000fffe03f */
[----:B------:R-:W-:Y:S02]  /*7170*/  ULDC UR27, c[0x0][0x328] ;  /* 0x0000ca00001b7ab9 */ /* 0x000fe40000000800 */
[----:B------:R-:W-:Y:S02]  /*7180*/  UIADD3 UR23, UR23, -0x2, URZ ;  /* 0xfffffffe17177890 */ /* 0x000fe4000fffe03f */
[----:B------:R-:W-:Y:S01]  /*7190*/  UIADD3 UR27, UR4, UR27, URZ ;  /* 0x0000001b041b7290 */ /* 0x000fe2000fffe03f */
[----:B------:R-:W-:Y:S05]  /*71a0*/  @P0 BRA `(.L_x_967) ;  /* 0x0000015000000947 */ /* 0x000fea0003800000 */
[----:B------:R-:W-:Y:S01]  /*71b0*/  ISETP.LT.AND P0, PT, RZ, UR4, PT ;  /* 0x00000004ff007c0c */ /* 0x000fe2000bf01270 */
[----:B------:R-:W-:Y:S02]  /*71c0*/  UIADD3 UR28, UR4, -0x1, URZ ;  /* 0xffffffff041c7890 */ /* 0x000fe4000fffe03f */
        /* <DEDUP_REMOVED lines=10> */
.L_x_968:
[----:B------:R-:W-:Y:S02]  /*7270*/  UISETP.NE.AND UP0, UPT, UR26, 0x1, UPT ;  /* 0x000000011a00788c */ /* 0x000fe4000bf05270 */
[----:B------:R-:W-:Y:S02]  /*7280*/  ULDC.64 UR4, c[0x0][0x330] ;  /* 0x0000cc0000047ab9 */ /* 0x000fe40000000a00 */
[----:B------:R-:W-:-:S07]  /*7290*/  UIMAD.WIDE.U32 UR30, UR28, UR4, URZ ;  /* 0x000000041c1e72a5 */ /* 0x000fce000f8e003f */
[----:B------:R-:W-:Y:S02]  /*72a0*/  @UP0 UMOV UR29, UR31 ;  /* 0x0000001f001d0c82 */ /* 0x000fe40008000000 */
[----:B------:R-:W-:Y:S02]  /*72b0*/  @UP0 USHF.R.U32.HI UR28, URZ, UR5, UR29 ;  /* 0x000000053f1c0299 */ /* 0x000fe4000801161d */
.L_x_969:
[----:B------:R-:W-:Y:S02]  /*72c0*/  ULDC UR4, c[0x0][0x32c] ;  /* 0x0000cb0000047ab9 */ /* 0x000fe40000000800 */
[----:B------:R-:W-:-:S04]  /*72d0*/  UIMAD UR4, UR28, UR26, UR4 ;  /* 0x0000001a1c0472a4 */ /* 0x000fc8000f8e0204 */
[----:B------:R-:W-:-:S04]  /*72e0*/  UISETP.LT.AND UP0, UPT, UR27, UR4, UPT ;  /* 0x000000041b00728c */ /* 0x000fc8000bf01270 */
[----:B------:R-:W-:-:S04]  /*72f0*/  USEL UR27, UR27, UR4, UP0 ;  /* 0x000000041b1b7287 */ /* 0x000fc80008000000 */
.L_x_967:
[----:B------:R-:W-:-:S04]  /*7300*/  UIMAD.WIDE UR4, UR27, 0x2aaaaaab, URZ ;  /* 0x2aaaaaab1b0478a5 */ /* 0x000fc8000f8e023f */
[----:B------:R-:W-:-:S04]  /*7310*/  USHF.R.U32.HI UR4, URZ, 0x1f, UR5 ;  /* 0x0000001f3f047899 */ /* 0x000fc80008011605 */
[----:B------:R-:W-:-:S04]  /*7320*/  ULEA.HI.SX32 UR4, UR5, UR4, 0x1d ;  /* 0x0000000405047291 */ /* 0x000fc8000f8fea3f */
[----:B------:R-:W-:-:S04]  /*7330*/  UISETP.LT.AND UP0, UPT, UR7, UR4, UPT ;  /* 0x000000040700728c */ /* 0x000fc8000bf01270 */
[----:B------:R-:W-:-:S04]  /*7340*/  USEL UR5, UR7, UR4, !UP0 ;  /* 0x0000000407057287 */ /* 0x000fc8000c000000 */
[----:B------:R-:W-:-:S06]  /*7350*/  UISETP.GE.AND UP0, UPT, UR23, UR5, UPT ;  /* 0x000000051700728c */ /* 0x000fcc000bf06270 */
[----:B------:R-:W-:-:S13]  /*7360*/  PLOP3.LUT P0, PT, PT, PT, UP0, 0x80, 0x0 ;  /* 0x000000000000781c */ /* 0x000fda0003f0f008 */
[----:B------:R-:W-:Y:S05]  /*7370*/  @!P0 BRA `(.L_x_970) ;  /* 0x0000538000008947 */ /* 0x000fea0003800000 */
[----:B------:R-:W2:Y:S04]  /*7380*/  LDL R4, [R1+0x10] ;  /* 0x0000100001047983 */ /* 0x000ea80000100800 */
[----:B-1----:R-:W3:Y:S04]  /*7390*/  LDL R2, [R1+0x3c] ;  /* 0x00003c0001027983 */ /* 0x002ee80000100800 */
[----:B------:R-:W3:Y:S04]  /*73a0*/  LDL R0, [R1+0x38] ;  /* 0x0000380001007983 */ /* 0x000ee80000100800 */
[----:B------:R-:W4:Y:S01]  /*73b0*/  LDL.LU R5, [R1+0x40] ;  /* 0x0000400001057983 */ /* 0x000f220000300800 */
[----:B------:R-:W-:Y:S01]  /*73c0*/  MOV R139, R3 ;  /* 0x00000003008b7202 */ /* 0x000fe20000000f00 */
[----:B------:R-:W-:-:S02]  /*73d0*/  IMAD.MOV.U32 R134, RZ, RZ, R136 ;  /* 0x000000ffff867224 */ /* 0x000fc400078e0088 */
[----:B------:R-:W-:Y:S02]  /*73e0*/  IMAD.MOV.U32 R132, RZ, RZ, R137 ;  /* 0x000000ffff847224 */ /* 0x000fe400078e0089 */
[----:B------:R-:W-:Y:S01]  /*73f0*/  IMAD.MOV.U32 R138, RZ, RZ, R135 ;  /* 0x000000ffff8a7224 */ /* 0x000fe200078e0087 */
[----:B--2---:R-:W-:Y:S02]  /*7400*/  SHF.L.U32 R3, R4, 0x1, RZ ;  /* 0x0000000104037819 */ /* 0x004fe400000006ff */
[C---:B---3--:R-:W-:Y:S01]  /*7410*/  SHF.L.U64.HI R2, R0.reuse, 0x1, R2 ;  /* 0x0000000100027819 */ /* 0x048fe20000010202 */
[----:B------:R-:W-:Y:S01]  /*7420*/  IMAD.SHL.U32 R0, R0, 0x2, RZ ;  /* 0x0000000200007824 */ /* 0x000fe200078e00ff */
[----:B----4-:R-:W-:-:S05]  /*7430*/  SHF.L.U64.HI R5, R4, 0x1, R5 ;  /* 0x0000000104057819 */ /* 0x010fca0000010205 */
[----:B------:R1:W-:Y:S04]  /*7440*/  STL [R1+0x8], R5 ;  /* 0x0000080501007387 */ /* 0x0003e80000100800 */
[----:B------:R1:W-:Y:S04]  /*7450*/  STL [R1+0x18], R3 ;  /* 0x0000180301007387 */ /* 0x0003e80000100800 */
[----:B------:R1:W-:Y:S04]  /*7460*/  STL [R1+0x4], R2 ;  /* 0x0000040201007387 */ /* 0x0003e80000100800 */
[----:B------:R1:W-:Y:S02]  /*7470*/  STL [R1], R0 ;  /* 0x0000000001007387 */ /* 0x0003e40000100800 */
.L_x_989:
[----:B-----5:R2:W5:Y:S01]  /*7480*/  LDL R248, [R1+0x18] ;  /* 0x0000180001f87983 */ /* 0x0205620000100800 */
[----:B------:R-:W-:Y:S04]  /*7490*/  DEPBAR.LE SB0, 0x0 ;  /* 0x000080000000791a */ /* 0x000fe80000000000 */
[----:B------:R-:W-:Y:S01]  /*74a0*/  BAR.SYNC.DEFER_BLOCKING 0x0 ;  /* 0x0000000000007b1d */ /* 0x000fe20000010000 */
[----:B------:R-:W-:Y:S01]  /*74b0*/  UISETP.GT.AND UP0, UPT, UR7, UR23, UPT ;  /* 0x000000170700728c */ /* 0x000fe2000bf04270 */
[----:B------:R-:W-:Y:S04]  /*74c0*/  SEL R244, RZ, 0x10, P4 ;  /* 0x00000010fff47807 */ /* 0x000fe80002000000 */
[----:B------:R2:W5:Y:S01]  /*74d0*/  LDL R246, [R1] ;  /* 0x0000000001f67983 */ /* 0x0005620000100800 */
[----:B------:R-:W-:Y:S03]  /*74e0*/  PLOP3.LUT P0, PT, PT, PT, UP0, 0x80, 0x0 ;  /* 0x000000000000781c */ /* 0x000fe60003f0f008 */
[----:B------:R2:W5:Y:S04]  /*74f0*/  LDL R245, [R1+0x8] ;  /* 0x0000080001f57983 */ /* 0x0005680000100800 */
        /* <DEDUP_REMOVED lines=8> */
[----:B------:R2:W1:Y:S04]  /*7580*/  LDSM.16.M88.4 R196, [R235] ;  /* 0x00000000ebc4783b */ /* 0x0004680000000200 */
[----:B------:R2:W1:Y:S04]  /*7590*/  LDSM.16.M88.4 R204, [R241] ;  /* 0x00000000f1cc783b */ /* 0x0004680000000200 */
[----:B------:R2:W1:Y:S01]  /*75a0*/  LDSM.16.M88.4 R208, [R240] ;  /* 0x00000000f0d0783b */ /* 0x0004620000000200 */
[----:B------:R-:W-:-:S05]  /*75b0*/  @P0 BRA `(.L_x_971) ;  /* 0x0000029000000947 */ /* 0x000fca0003800000 */
[----:B-1----:R-:W-:Y:S01]  /*75c0*/  SHF.R.S32.HI R0, RZ, 0x1f, R243 ;  /* 0x0000001fff007819 */ /* 0x002fe200000114f3 */
[----:B------:R-:W-:Y:S01]  /*75d0*/  IMAD.WIDE.U32 R2, R243, c[0x0][0x208], RZ ;  /* 0x00008200f3027a25 */ /* 0x000fe200078e00ff */
[----:B------:R-:W-:Y:S02]  /*75e0*/  SHF.R.S32.HI R4, RZ, 0x1f, R242 ;  /* 0x0000001fff047819 */ /* 0x000fe400000114f2 */
[----:B------:R-:W-:Y:S01]  /*75f0*/  IADD3 R15, R247, 0x2080, RZ ;  /* 0x00002080f70f7810 */ /* 0x000fe20007ffe0ff */
[----:B------:R-:W-:Y:S01]  /*7600*/  IMAD R0, R0, c[0x0][0x208], RZ ;  /* 0x0000820000007a24 */ /* 0x000fe200078e02ff */
[----:B------:R-:W-:Y:S01]  /*7610*/  IADD3 R14, -R244, 0x10, RZ ;  /* 0x00000010f40e7810 */ /* 0x000fe20007ffe1ff */
[----:B------:R-:W-:Y:S02]  /*7620*/  IMAD R4, R4, c[0x0][0x218], RZ ;  /* 0x0000860004047a24 */ /* 0x000fe400078e02ff */
[----:B------:R-:W-:Y:S01]  /*7630*/  IMAD R0, R243, c[0x0][0x20c], R0 ;  /* 0x00008300f3007a24 */ /* 0x000fe200078e0200 */
[----:B------:R-:W-:Y:S01]  /*7640*/  LOP3.LUT R14, R14, 0xf, RZ, 0xc0, !PT ;  /* 0x0000000f0e0e7812 */ /* 0x000fe200078ec0ff */
[C---:B------:R-:W-:Y:S02]  /*7650*/  IMAD R4, R242.reuse, c[0x0][0x21c], R4 ;  /* 0x00008700f2047a24 */ /* 0x040fe400078e0204 */
[----:B------:R-:W-:Y:S04]  /*7660*/  IMAD.IADD R3, R3, 0x1, R0 ;  /* 0x0000000103037824 */ /* 0x000fe800078e0200 */
[----:B------:R-:W-:Y:S05]  /*7670*/  IMAD.WIDE.U32 R2, R242, c[0x0][0x218], R2 ;  /* 0x00008600f2027a25 */ /* 0x000fea00078e0002 */
[----:B------:R-:W-:Y:S04]  /*7680*/  IADD3 R0, P0, R2, UR24, RZ ;  /* 0x0000001802007c10 */ /* 0x000fe8000ff1e0ff */
[----:B------:R-:W-:Y:S02]  /*7690*/  IADD3.X R3, R3, UR18, R4, P0, !PT ;  /* 0x0000001203037c10 */ /* 0x000fe400087fe404 */
[C---:B------:R-:W-:Y:S04]  /*76a0*/  LEA R2, P0, R0.reuse, c[0x0][0x1f8], 0x1 ;  /* 0x00007e0000027a11 */ /* 0x040fe800078008ff */
[----:B------:R-:W-:Y:S01]  /*76b0*/  LEA.HI.X R0, R0, c[0x0][0x1fc], R3, 0x1, P0 ;  /* 0x00007f0000007a11 */ /* 0x000fe200000f0c03 */
[----:B------:R-:W1:Y:S04]  /*76c0*/  SHFL.IDX PT, R6, R2, 0x1, 0x181f ;  /* 0x00381f0002067f89 */ /* 0x000e6800000e0000 */
[----:B------:R-:W2:Y:S04]  /*76d0*/  SHFL.IDX PT, R3, R2, RZ, 0x181f ;  /* 0x00181fff02037589 */ /* 0x000ea800000e0000 */
[----:B------:R-:W4:Y:S04]  /*76e0*/  SHFL.IDX PT, R4, R0, RZ, 0x181f ;  /* 0x00181fff00047589 */ /* 0x000f2800000e0000 */
[----:B------:R-:W3:Y:S04]  /*76f0*/  SHFL.IDX PT, R2, R2, 0x2, 0x181f ;  /* 0x00581f0002027f89 */ /* 0x000ee800000e0000 */
[----:B------:R-:W3:Y:S04]  /*7700*/  SHFL.IDX PT, R5, R0, 0x1, 0x181f ;  /* 0x00381f0000057f89 */ /* 0x000ee800000e0000 */
[----:B------:R-:W3:Y:S01]  /*7710*/  SHFL.IDX PT, R0, R0, 0x2, 0x181f ;  /* 0x00581f0000007f89 */ /* 0x000ee200000e0000 */
[-C--:B-1---5:R-:W-:Y:S02]  /*7720*/  IADD3 R8, P2, R6, R248.reuse, RZ ;  /* 0x000000f806087210 */ /* 0x0a2fe40007f5e0ff */
[C---:B--2---:R-:W-:Y:S02]  /*7730*/  IADD3 R12, P1, R3.reuse, R248, RZ ;  /* 0x000000f8030c7210 */ /* 0x044fe40007f3e0ff */
[-C--:B------:R-:W-:Y:S03]  /*7740*/  IADD3 R10, P0, R3, R246.reuse, RZ ;  /* 0x000000f6030a7210 */ /* 0x080fe60007f1e0ff */
[----:B----4-:R-:W-:Y:S01]  /*7750*/  IMAD.X R13, R4, 0x1, R245, P1 ;  /* 0x00000001040d7824 */ /* 0x010fe200008e06f5 */
[----:B------:R-:W-:Y:S01]  /*7760*/  IADD3 R6, P1, R6, R246, RZ ;  /* 0x000000f606067210 */ /* 0x000fe20007f3e0ff */
[----:B------:R-:W-:Y:S01]  /*7770*/  IMAD.X R11, R4, 0x1, R223, P0 ;  /* 0x00000001040b7824 */ /* 0x000fe200000e06df */
[----:B---3--:R-:W-:Y:S02]  /*7780*/  IADD3 R4, P0, R2, R248, RZ ;  /* 0x000000f802047210 */ /* 0x008fe40007f1e0ff */
[----:B------:R1:W-:Y:S01]  /*7790*/  LDGSTS.E.BYPASS.LTC128B.128 [R15], [R12.64], !P5 ;  /* 0x000000000c0f7fae */ /* 0x0003e2000e901d54 */
[C---:B------:R-:W-:Y:S03]  /*77a0*/  IMAD.X R9, R5.reuse, 0x1, R245, P2 ;  /* 0x0000000105097824 */ /* 0x040fe600010e06f5 */
[----:B------:R1:W-:Y:S01]  /*77b0*/  LDGSTS.E.BYPASS.LTC128B.128 [R15+0x1800], [R10.64], !P4 ;  /* 0x018000000a0f7fae */ /* 0x0003e2000e101d54 */
        /* <DEDUP_REMOVED lines=9> */
.L_x_971:
[-C--:B-1-3--:R-:W-:Y:S01]  /*7850*/  HMMA.16816.F32.BF16 R4, R48, R16.reuse, RZ ;  /* 0x000000103004723c */ /* 0x08afe200000418ff */
[----:B------:R-:W-:Y:S01]  /*7860*/  LDSM.16.M88.4 R212, [R230+0x5080] ;  /* 0x00508000e6d4783b */ /* 0x000fe20000000200 */
[----:B------:R-:W-:Y:S06]  /*7870*/  UISETP.GT.AND UP0, UPT, UR23, UR7, UPT ;  /* 0x000000071700728c */ /* 0x000fec000bf04270 */
[C---:B----4-:R-:W-:Y:S01]  /*7880*/  HMMA.16816.F32.BF16 R8, R44.reuse, R16, RZ ;  /* 0x000000102c08723c */ /* 0x050fe200000418ff */
[----:B------:R-:W0:Y:S01]  /*7890*/  LDGDEPBAR ;  /* 0x00000000000079af */ /* 0x000e220000000000 */
[----:B------:R-:W-:Y:S06]  /*78a0*/  PLOP3.LUT P0, PT, PT, PT, UP0, 0x80, 0x0 ;  /* 0x000000000000781c */ /* 0x000fec0003f0f008 */
[-C--:B------:R-:W-:Y:S01]  /*78b0*/  HMMA.16816.F32.BF16 R12, R44, R18.reuse, RZ ;  /* 0x000000122c0c723c */ /* 0x080fe200000418ff */
[----:B------:R-:W-:Y:S07]  /*78c0*/  LDSM.16.M88.4 R216, [R232+0xa080] ;  /* 0x00a08000e8d8783b */ /* 0x000fee0000000200 */
[C---:B------:R-:W-:Y:S08]  /*78d0*/  HMMA.16816.F32.BF16 R16, R48.reuse, R18, RZ ;  /* 0x000000123010723c */ /* 0x040ff000000418ff */
[-C--:B------:R-:W-:Y:S08]  /*78e0*/  HMMA.16816.F32.BF16 R20, R48, R32.reuse, RZ ;  /* 0x000000203014723c */ /* 0x080ff000000418ff */
[C---:B------:R-:W-:Y:S08]  /*78f0*/  HMMA.16816.F32.BF16 R24, R44.reuse, R32, RZ ;  /* 0x000000202c18723c */ /* 0x040ff000000418ff */
[-C--:B------:R-:W-:Y:S08]  /*7900*/  HMMA.16816.F32.BF16 R28, R44, R34.reuse, RZ ;  /* 0x000000222c1c723c */ /* 0x080ff000000418ff */
[C---:B------:R-:W-:Y:S08]  /*7910*/  HMMA.16816.F32.BF16 R32, R48.reuse, R34, RZ ;  /* 0x000000223020723c */ /* 0x040ff000000418ff */
[-C--:B------:R-:W-:Y:S08]  /*7920*/  HMMA.16816.F32.BF16 R36, R48, R140.reuse, RZ ;  /* 0x0000008c3024723c */ /* 0x080ff000000418ff */
[C---:B------:R-:W-:Y:S08]  /*7930*/  HMMA.16816.F32.BF16 R40, R44.reuse, R140, RZ ;  /* 0x0000008c2c28723c */ /* 0x040ff000000418ff */
[-C--:B------:R-:W-:Y:S08]  /*7940*/  HMMA.16816.F32.BF16 R44, R44, R142.reuse, RZ ;  /* 0x0000008e2c2c723c */ /* 0x080ff000000418ff */
[----:B------:R-:W-:Y:S01]  /*7950*/  HMMA.16816.F32.BF16 R48, R48, R142, RZ ;  /* 0x0000008e3030723c */ /* 0x000fe200000418ff */
[----:B------:R-:W1:Y:S07]  /*7960*/  LDSM.16.M88.4 R140, [R232+0x8080] ;  /* 0x00808000e88c783b */ /* 0x000e6e0000000200 */
[-C--:B------:R-:W-:Y:S08]  /*7970*/  HMMA.16816.F32.BF16 R4, R192, R196.reuse, R4 ;  /* 0x000000c4c004723c */ /* 0x080ff00000041804 */
[C---:B------:R-:W-:Y:S08]  /*7980*/  HMMA.16816.F32.BF16 R8, R200.reuse, R196, R8 ;  /* 0x000000c4c808723c */ /* 0x040ff00000041808 */
[-C--:B------:R-:W-:Y:S08]  /*7990*/  HMMA.16816.F32.BF16 R12, R200, R198.reuse, R12 ;  /* 0x000000c6c80c723c */ /* 0x080ff0000004180c */
[C---:B------:R-:W-:Y:S01]  /*79a0*/  HMMA.16816.F32.BF16 R16, R192.reuse, R198, R16 ;  /* 0x000000c6c010723c */ /* 0x040fe20000041810 */
[----:B------:R-:W3:Y:S07]  /*79b0*/  LDSM.16.M88.4 R196, [R230+0x5880] ;  /* 0x00588000e6c4783b */ /* 0x000eee0000000200 */
[-C--:B------:R-:W-:Y:S08]  /*79c0*/  HMMA.16816.F32.BF16 R20, R192, R204.reuse, R20 ;  /* 0x000000ccc014723c */ /* 0x080ff00000041814 */
[C---:B------:R-:W-:Y:S08]  /*79d0*/  HMMA.16816.F32.BF16 R24, R200.reuse, R204, R24 ;  /* 0x000000ccc818723c */ /* 0x040ff00000041818 */
[-C--:B------:R-:W-:Y:S08]  /*79e0*/  HMMA.16816.F32.BF16 R28, R200, R206.reuse, R28 ;  /* 0x000000cec81c723c */ /* 0x080ff0000004181c */
[C---:B------:R-:W-:Y:S01]  /*79f0*/  HMMA.16816.F32.BF16 R32, R192.reuse, R206, R32 ;  /* 0x000000cec020723c */ /* 0x040fe20000041820 */
[----:B------:R-:W4:Y:S07]  /*7a00*/  LDSM.16.M88.4 R204, [R230+0x6080] ;  /* 0x00608000e6cc783b */ /* 0x000f2e0000000200 */
[-C--:B------:R-:W-:Y:S08]  /*7a10*/  HMMA.16816.F32.BF16 R36, R192, R208.reuse, R36 ;  /* 0x000000d0c024723c */ /* 0x080ff00000041824 */
[C---:B------:R-:W-:Y:S08]  /*7a20*/  HMMA.16816.F32.BF16 R40, R200.reuse, R208, R40 ;  /* 0x000000d0c828723c */ /* 0x040ff00000041828 */
[-C--:B------:R-:W-:Y:S01]  /*7a30*/  HMMA.16816.F32.BF16 R44, R200, R210.reuse, R44 ;  /* 0x000000d2c82c723c */ /* 0x080fe2000004182c */
[----:B------:R-:W-:Y:S07]  /*7a40*/  LDSM.16.M88.4 R200, [R229] ;  /* 0x00000000e5c8783b */ /* 0x000fee0000000200 */
[----:B------:R-:W-:Y:S01]  /*7a50*/  HMMA.16816.F32.BF16 R48, R192, R210, R48 ;  /* 0x000000d2c030723c */ /* 0x000fe20000041830 */
[----:B------:R-:W2:Y:S07]  /*7a60*/  LDSM.16.M88.4 R192, [R234+0x8080] ;  /* 0x00808000eac0783b */ /* 0x000eae0000000200 */
[-C--:B-1----:R-:W-:Y:S01]  /*7a70*/  HMMA.16816.F32.BF16 R4, R140, R212.reuse, R4 ;  /* 0x000000d48c04723c */ /* 0x082fe20000041804 */
[----:B------:R-:W1:Y:S07]  /*7a80*/  LDSM.16.M88.4 R208, [R234+0xa080] ;  /* 0x00a08000ead0783b */ /* 0x000e6e0000000200 */
[C---:B------:R-:W-:Y:S08]  /*7a90*/  HMMA.16816.F32.BF16 R8, R216.reuse, R212, R8 ;  /* 0x000000d4d808723c */ /* 0x040ff00000041808 */
[-C--:B------:R-:W-:Y:S08]  /*7aa0*/  HMMA.16816.F32.BF16 R12, R216, R214.reuse, R12 ;  /* 0x000000d6d80c723c */ /* 0x080ff0000004180c */
[C---:B------:R-:W-:Y:S01]  /*7ab0*/  HMMA.16816.F32.BF16 R16, R140.reuse, R214, R16 ;  /* 0x000000d68c10723c */ /* 0x040fe20000041810 */
[----:B------:R-:W-:Y:S07]  /*7ac0*/  LDSM.16.M88.4 R212, [R229+0x1000] ;  /* 0x00100000e5d4783b */ /* 0x000fee0000000200 */
[-C--:B---3--:R-:W-:Y:S08]  /*7ad0*/  HMMA.16816.F32.BF16 R20, R140, R196.reuse, R20 ;  /* 0x000000c48c14723c */ /* 0x088ff00000041814 */
[C---:B------:R-:W-:Y:S08]  /*7ae0*/  HMMA.16816.F32.BF16 R24, R216.reuse, R196, R24 ;  /* 0x000000c4d818723c */ /* 0x040ff00000041818 */
[-C--:B------:R-:W-:Y:S08]  /*7af0*/  HMMA.16816.F32.BF16 R28, R216, R198.reuse, R28 ;  /* 0x000000c6d81c723c */ /* 0x080ff0000004181c */
[C---:B------:R-:W-:Y:S01]  /*7b00*/  HMMA.16816.F32.BF16 R32, R140.reuse, R198, R32 ;  /* 0x000000c68c20723c */ /* 0x040fe20000041820 */
[----:B------:R-:W3:Y:S07]  /*7b10*/  LDSM.16.M88.4 R196, [R229+0x800] ;  /* 0x00080000e5c4783b */ /* 0x000eee0000000200 */
[-C--:B----4-:R-:W-:Y:S08]  /*7b20*/  HMMA.16816.F32.BF16 R36, R140, R204.reuse, R36 ;  /* 0x000000cc8c24723c */ /* 0x090ff00000041824 */
[C---:B------:R-:W-:Y:S08]  /*7b30*/  HMMA.16816.F32.BF16 R40, R216.reuse, R204, R40 ;  /* 0x000000ccd828723c */ /* 0x040ff00000041828 */
[-C--:B------:R-:W-:Y:S01]  /*7b40*/  HMMA.16816.F32.BF16 R44, R216, R206.reuse, R44 ;  /* 0x000000ced82c723c */ /* 0x080fe2000004182c */
[----:B------:R-:W-:Y:S07]  /*7b50*/  LDSM.16.M88.4 R216, [R231+0xe080] ;  /* 0x00e08000e7d8783b */ /* 0x000fee0000000200 */
[----:B------:R-:W-:Y:S01]  /*7b60*/  HMMA.16816.F32.BF16 R48, R140, R206, R48 ;  /* 0x000000ce8c30723c */ /* 0x000fe20000041830 */
[----:B------:R-:W-:Y:S07]  /*7b70*/  LDSM.16.M88.4 R140, [R231+0xc080] ;  /* 0x00c08000e78c783b */ /* 0x000fee0000000200 */
[-C--:B--2---:R-:W-:Y:S01]  /*7b80*/  HMMA.16816.F32.BF16 R4, R192, R200.reuse, R4 ;  /* 0x000000c8c004723c */ /* 0x084fe20000041804 */
[----:B------:R-:W2:Y:S07]  /*7b90*/  LDSM.16.M88.4 R204, [R224+0x6880] ;  /* 0x00688000e0cc783b */ /* 0x000eae0000000200 */
[C---:B-1----:R-:W-:Y:S08]  /*7ba0*/  HMMA.16816.F32.BF16 R8, R208.reuse, R200, R8 ;  /* 0x000000c8d008723c */ /* 0x042ff00000041808 */
[-C--:B------:R-:W-:Y:S08]  /*7bb0*/  HMMA.16816.F32.BF16 R12, R208, R202.reuse, R12 ;  /* 0x000000cad00c723c */ /* 0x080ff0000004180c */
[C---:B------:R-:W-:Y:S01]  /*7bc0*/  HMMA.16816.F32.BF16 R16, R192.reuse, R202, R16 ;  /* 0x000000cac010723c */ /* 0x040fe20000041810 */
[----:B------:R-:W1:Y:S07]  /*7bd0*/  LDSM.16.M88.4 R200, [R224+0x7080] ;  /* 0x00708000e0c8783b */ /* 0x000e6e0000000200 */
[-C--:B---3--:R-:W-:Y:S08]  /*7be0*/  HMMA.16816.F32.BF16 R20, R192, R196.reuse, R20 ;  /* 0x000000c4c014723c */ /* 0x088ff00000041814 */
        /* <DEDUP_REMOVED lines=10> */
[-C--:B--2---:R-:W-:Y:S01]  /*7c90*/  HMMA.16816.F32.BF16 R4, R140, R204.reuse, R4 ;  /* 0x000000cc8c04723c */ /* 0x084fe20000041804 */
[----:B------:R-:W-:Y:S07]  /*7ca0*/  LDSM.16.M88.4 R212, [R238] ;  /* 0x00000000eed4783b */ /* 0x000fee0000000200 */
[C---:B------:R-:W-:Y:S08]  /*7cb0*/  HMMA.16816.F32.BF16 R8, R216.reuse, R204, R8 ;  /* 0x000000ccd808723c */ /* 0x040ff00000041808 */
[-C--:B------:R-:W-:Y:S08]  /*7cc0*/  HMMA.16816.F32.BF16 R12, R216, R206.reuse, R12 ;  /* 0x000000ced80c723c */ /* 0x080ff0000004180c */
[C---:B------:R-:W-:Y:S01]  /*7cd0*/  HMMA.16816.F32.BF16 R16, R140.reuse, R206, R16 ;  /* 0x000000ce8c10723c */ /* 0x040fe20000041810 */
[----:B------:R-:W2:Y:S07]  /*7ce0*/  LDSM.16.M88.4 R204, [R239] ;  /* 0x00000000efcc783b */ /* 0x000eae0000000200 */
[-C--:B-1----:R-:W-:Y:S08]  /*7cf0*/  HMMA.16816.F32.BF16 R20, R140, R200.reuse, R20 ;  /* 0x000000c88c14723c */ /* 0x082ff00000041814 */
[C---:B------:R-:W-:Y:S08]  /*7d00*/  HMMA.16816.F32.BF16 R24, R216.reuse, R200, R24 ;  /* 0x000000c8d818723c */ /* 0x040ff00000041818 */
[-C--:B------:R-:W-:Y:S08]  /*7d10*/  HMMA.16816.F32.BF16 R28, R216, R202.reuse, R28 ;  /* 0x000000cad81c723c */ /* 0x080ff0000004181c */
[C---:B------:R-:W-:Y:S01]  /*7d20*/  HMMA.16816.F32.BF16 R32, R140.reuse, R202, R32 ;  /* 0x000000ca8c20723c */ /* 0x040fe20000041820 */
[----:B------:R-:W1:Y:S07]  /*7d30*/  LDSM.16.M88.4 R200, [R237] ;  /* 0x00000000edc8783b */ /* 0x000e6e0000000200 */
[-C--:B---3--:R-:W-:Y:S08]  /*7d40*/  HMMA.16816.F32.BF16 R36, R140, R192.reuse, R36 ;  /* 0x000000c08c24723c */ /* 0x088ff00000041824 */
[C---:B------:R-:W-:Y:S08]  /*7d50*/  HMMA.16816.F32.BF16 R40, R216.reuse, R192, R40 ;  /* 0x000000c0d828723c */ /* 0x040ff00000041828 */
[-C--:B------:R-:W-:Y:S01]  /*7d60*/  HMMA.16816.F32.BF16 R44, R216, R194.reuse, R44 ;  /* 0x000000c2d82c723c */ /* 0x080fe2000004182c */
[----:B------:R-:W-:Y:S07]  /*7d70*/  LDSM.16.M88.4 R216, [R236+0xe080] ;  /* 0x00e08000ecd8783b */ /* 0x000fee0000000200 */
[----:B------:R-:W-:Y:S01]  /*7d80*/  HMMA.16816.F32.BF16 R48, R140, R194, R48 ;  /* 0x000000c28c30723c */ /* 0x000fe20000041830 */
[----:B------:R-:W-:Y:S07]  /*7d90*/  LDSM.16.M88.4 R140, [R232+0xc080] ;  /* 0x00c08000e88c783b */ /* 0x000fee0000000200 */
[-C--:B--2---:R-:W-:Y:S01]  /*7da0*/  HMMA.16816.F32.BF16 R4, R196, R204.reuse, R4 ;  /* 0x000000ccc404723c */ /* 0x084fe20000041804 */
[----:B------:R-:W2:Y:S07]  /*7db0*/  LDSM.16.M88.4 R192, [R230+0x6880] ;  /* 0x00688000e6c0783b */ /* 0x000eae0000000200 */
        /* <DEDUP_REMOVED lines=8> */
[----:B------:R-:W-:Y:S07]  /*7e40*/  LDSM.16.M88.4 R212, [R230+0x7880] ;  /* 0x00788000e6d4783b */ /* 0x000fee0000000200 */
[-C--:B-1----:R-:W-:Y:S08]  /*7e50*/  HMMA.16816.F32.BF16 R36, R196, R200.reuse, R36 ;  /* 0x000000c8c424723c */ /* 0x082ff00000041824 */
[C---:B------:R-:W-:Y:S08]  /*7e60*/  HMMA.16816.F32.BF16 R40, R208.reuse, R200, R40 ;  /* 0x000000c8d028723c */ /* 0x040ff00000041828 */
[-C--:B------:R-:W-:Y:S01]  /*7e70*/  HMMA.16816.F32.BF16 R44, R208, R202.reuse, R44 ;  /* 0x000000cad02c723c */ /* 0x080fe2000004182c */
[----:B------:R-:W1:Y:S07]  /*7e80*/  LDSM.16.M88.4 R208, [R230+0x7080] ;  /* 0x00708000e6d0783b */ /* 0x000e6e0000000200 */
[----:B------:R-:W-:Y:S01]  /*7e90*/  HMMA.16816.F32.BF16 R48, R196, R202, R48 ;  /* 0x000000cac430723c */ /* 0x000fe20000041830 */
[----:B------:R-:W-:Y:S07]  /*7ea0*/  LDSM.16.M88.4 R196, [R234+0xc080] ;  /* 0x00c08000eac4783b */ /* 0x000fee0000000200 */
[-C--:B--2---:R-:W-:Y:S01]  /*7eb0*/  HMMA.16816.F32.BF16 R4, R140, R192.reuse, R4 ;  /* 0x000000c08c04723c */ /* 0x084fe20000041804 */
[----:B------:R-:W2:Y:S07]  /*7ec0*/  LDSM.16.M88.4 R200, [R229+0x1800] ;  /* 0x00180000e5c8783b */ /* 0x000eae0000000200 */
[C---:B---3--:R-:W-:Y:S08]  /*7ed0*/  HMMA.16816.F32.BF16 R8, R204.reuse, R192, R8 ;  /* 0x000000c0cc08723c */ /* 0x048ff00000041808 */
[-C--:B------:R-:W-:Y:S08]  /*7ee0*/  HMMA.16816.F32.BF16 R12, R204, R194.reuse, R12 ;  /* 0x000000c2cc0c723c */ /* 0x080ff0000004180c */
[C---:B------:R-:W-:Y:S08]  /*7ef0*/  HMMA.16816.F32.BF16 R16, R140.reuse, R194, R16 ;  /* 0x000000c28c10723c */ /* 0x040ff00000041810 */
[-C--:B-1----:R-:W-:Y:S08]  /*7f00*/  HMMA.16816.F32.BF16 R20, R140, R208.reuse, R20 ;  /* 0x000000d08c14723c */ /* 0x082ff00000041814 */
[C---:B------:R-:W-:Y:S08]  /*7f10*/  HMMA.16816.F32.BF16 R24, R204.reuse, R208, R24 ;  /* 0x000000d0cc18723c */ /* 0x040ff00000041818 */
[-C--:B------:R-:W-:Y:S08]  /*7f20*/  HMMA.16816.F32.BF16 R28, R204, R210.reuse, R28 ;  /* 0x000000d2cc1c723c */ /* 0x080ff0000004181c */
[C---:B------:R-:W-:Y:S08]  /*7f30*/  HMMA.16816.F32.BF16 R32, R140.reuse, R210, R32 ;  /* 0x000000d28c20723c */ /* 0x040ff00000041820 */
[-C--:B------:R-:W-:Y:S08]  /*7f40*/  HMMA.16816.F32.BF16 R36, R140, R212.reuse, R36 ;  /* 0x000000d48c24723c */ /* 0x080ff00000041824 */
[C---:B------:R-:W-:Y:S08]  /*7f50*/  HMMA.16816.F32.BF16 R40, R204.reuse, R212, R40 ;  /* 0x000000d4cc28723c */ /* 0x040ff00000041828 */
[-C--:B------:R-:W-:Y:S08]  /*7f60*/  HMMA.16816.F32.BF16 R44, R204, R214.reuse, R44 ;  /* 0x000000d6cc2c723c */ /* 0x080ff0000004182c */
[----:B------:R-:W-:Y:S08]  /*7f70*/  HMMA.16816.F32.BF16 R48, R140, R214, R48 ;  /* 0x000000d68c30723c */ /* 0x000ff00000041830 */
[-C--:B--2---:R-:W-:Y:S08]  /*7f80*/  HMMA.16816.F32.BF16 R4, R196, R200.reuse, R4 ;  /* 0x000000c8c404723c */ /* 0x084ff00000041804 */
[C---:B------:R-:W-:Y:S08]  /*7f90*/  HMMA.16816.F32.BF16 R8, R216.reuse, R200, R8 ;  /* 0x000000c8d808723c */ /* 0x040ff00000041808 */
[-C--:B------:R-:W-:Y:S08]  /*7fa0*/  HMMA.16816.F32.BF16 R12, R216, R202.reuse, R12 ;  /* 0x000000cad80c723c */ /* 0x080ff0000004180c */
        /* <DEDUP_REMOVED lines=26> */
[----:B------:R-:W2:Y:S10]  /*8150*/  MUFU.TANH R143, R18 ;  /* 0x00000012008f7308 */ /* 0x000eb40000002400 */
[----:B------:R2:W2:Y:S01]  /*8160*/  MUFU.TANH R142, R19 ;  /* 0x00000013008e7308 */ /* 0x0004a20000002400 */
[----:B-1----:R-:W1:Y:S01]  /*8170*/  LDSM.16.M88.4 R8, [R229+0x2800] ;  /* 0x00280000e508783b */ /* 0x002e620000000200 */
[----:B------:R-:W-:Y:S04]  /*8180*/  DEPBAR.LE SB0, 0x0 ;  /* 0x000080000000791a */ /* 0x000fe80000000000 */
[-C--:B----4-:R-:W-:Y:S04]  /*8190*/  HMMA.16816.F32.BF16 R20, R196, R4.reuse, R20 ;  /* 0x00000004c414723c */ /* 0x090fe80000041814 */
[----:B------:R-:W4:Y:S01]  /*81a0*/  MUFU.TANH R200, R12 ;  /* 0x0000000c00c87308 */ /* 0x000f220000002400 */
[----:B------:R-:W-:Y:S03]  /*81b0*/  BAR.SYNC.DEFER_BLOCKING 0x0 ;  /* 0x0000000000007b1d */ /* 0x000fe60000010000 */
[C---:B------:R-:W-:Y:S06]  /*81c0*/  HMMA.16816.F32.BF16 R24, R216.reuse, R4, R24 ;  /* 0x00000004d818723c */ /* 0x040fec0000041818 */
[----:B------:R-:W1:Y:S02]  /*81d0*/  MUFU.TANH R194, R13 ;  /* 0x0000000d00c27308 */ /* 0x000e640000002400 */
[-C--:B------:R-:W-:Y:S08]  /*81e0*/  HMMA.16816.F32.BF16 R28, R216, R6.reuse, R28 ;  /* 0x00000006d81c723c */ /* 0x080ff0000004181c */
[----:B------:R-:W2:Y:S01]  /*81f0*/  MUFU.TANH R214, R14 ;  /* 0x0000000e00d67308 */ /* 0x000ea20000002400 */
[C---:B------:R-:W-:Y:S04]  /*8200*/  HMMA.16816.F32.BF16 R32, R196.reuse, R6, R32 ;  /* 0x00000006c420723c */ /* 0x040fe80000041820 */
[----:B------:R-:W-:Y:S02]  /*8210*/  FMUL.FTZ R20, R20, c[0x0][0x320] ;  /* 0x0000c80014147a20 */ /* 0x000fe40000410000 */
[----:B------:R-:W-:Y:S03]  /*8220*/  FMUL.FTZ R21, R21, c[0x0][0x320] ;  /* 0x0000c80015157a20 */ /* 0x000fe60000410000 */
[----:B------:R-:W2:Y:S03]  /*8230*/  MUFU.TANH R213, R15 ;  /* 0x0000000f00d57308 */ /* 0x000ea60000002400 */
[----:B------:R-:W-:Y:S01]  /*8240*/  FMUL.FTZ R22, R22, c[0x0][0x320] ;  /* 0x0000c80016167a20 */ /* 0x000fe20000410000 */
[-C--:B-1----:R-:W-:Y:S03]  /*8250*/  HMMA.16816.F32.BF16 R36, R196, R8.reuse, R36 ;  /* 0x00000008c424723c */ /* 0x082fe60000041824 */
[----:B------:R-:W-:Y:S02]  /*8260*/  FMUL.FTZ R23, R23, c[0x0][0x320] ;  /* 0x0000c80017177a20 */ /* 0x000fe40000410000 */
[----:B------:R-:W-:Y:S01]  /*8270*/  FMUL.FTZ R24, R24, c[0x0][0x320] ;  /* 0x0000c80018187a20 */ /* 0x000fe20000410000 */
[----:B------:R-:W1:Y:S01]  /*8280*/  MUFU.TANH R135, R20 ;  /* 0x0000001400877308 */ /* 0x000e620000002400 */
[----:B------:R-:W-:Y:S01]  /*8290*/  FMUL.FTZ R25, R25, c[0x0][0x320] ;  /* 0x0000c80019197a20 */ /* 0x000fe20000410000 */
[C---:B------:R-:W-:Y:S04]  /*82a0*/  HMMA.16816.F32.BF16 R40, R216.reuse, R8, R40 ;  /* 0x00000008d828723c */ /* 0x040fe80000041828 */
[----:B------:R-:W-:Y:S02]  /*82b0*/  FMUL.FTZ R26, R26, c[0x0][0x320] ;  /* 0x0000c8001a1a7a20 */ /* 0x000fe40000410000 */
[----:B------:R-:W-:Y:S02]  /*82c0*/  FMUL.FTZ R27, R27, c[0x0][0x320] ;  /* 0x0000c8001b1b7a20 */ /* 0x000fe40000410000 */
[----:B------:R-:W1:Y:S01]  /*82d0*/  MUFU.TANH R133, R21 ;  /* 0x0000001500857308 */ /* 0x000e620000002400 */
[-C--:B------:R-:W-:Y:S03]  /*82e0*/  HMMA.16816.F32.BF16 R44, R216, R10.reuse, R44 ;  /* 0x0000000ad82c723c */ /* 0x080fe6000004182c */
[----:B------:R-:W-:Y:S02]  /*82f0*/  FMUL.FTZ R28, R28, c[0x0][0x320] ;  /* 0x0000c8001c1c7a20 */ /* 0x000fe40000410000 */
[----:B------:R-:W-:Y:S02]  /*8300*/  FMUL.FTZ R29, R29, c[0x0][0x320] ;  /* 0x0000c8001d1d7a20 */ /* 0x000fe40000410000 */
[----:B------:R-:W-:Y:S01]  /*8310*/  FMUL.FTZ R30, R30, c[0x0][0x320] ;  /* 0x0000c8001e1e7a20 */ /* 0x000fe20000410000 */
[----:B------:R-:W-:Y:S01]  /*8320*/  HMMA.16816.F32.BF16 R48, R196, R10, R48 ;  /* 0x0000000ac430723c */ /* 0x000fe20000041830 */
[----:B------:R1:W1:Y:S03]  /*8330*/  MUFU.TANH R140, R22 ;  /* 0x00000016008c7308 */ /* 0x0002660000002400 */
[----:B------:R-:W-:Y:S03]  /*8340*/  FMUL.FTZ R31, R31, c[0x0][0x320] ;  /* 0x0000c8001f1f7a20 */ /* 0x000fe60000410000 */
[----:B------:R-:W-:Y:S02]  /*8350*/  FMUL.FTZ R42, R42, c[0x0][0x320] ;  /* 0x0000c8002a2a7a20 */ /* 0x000fe40000410000 */
[----:B------:R-:W-:Y:S02]  /*8360*/  FMUL.FTZ R43, R43, c[0x0][0x320] ;  /* 0x0000c8002b2b7a20 */ /* 0x000fe40000410000 */
[----:B------:R3:W3:Y:S05]  /*8370*/  MUFU.TANH R137, R23 ;  /* 0x0000001700897308 */ /* 0x0006ea0000002400 */
[----:B------:R-:W-:Y:S02]  /*8380*/  FMUL.FTZ R46, R46, c[0x0][0x320] ;  /* 0x0000c8002e2e7a20 */ /* 0x000fe40000410000 */
[----:B------:R-:W-:Y:S03]  /*8390*/  FMUL.FTZ R47, R47, c[0x0][0x320] ;  /* 0x0000c8002f2f7a20 */ /* 0x000fe60000410000 */
[----:B------:R4:W4:Y:S03]  /*83a0*/  MUFU.TANH R204, R24 ;  /* 0x0000001800cc7308 */ /* 0x0009260000002400 */
[----:B--2---:R-:W-:Y:S02]  /*83b0*/  FMUL.FTZ R19, R48, c[0x0][0x320] ;  /* 0x0000c80030137a20 */ /* 0x004fe40000410000 */
[----:B-1----:R-:W-:Y:S02]  /*83c0*/  FMUL.FTZ R22, R37, c[0x0][0x320] ;  /* 0x0000c80025167a20 */ /* 0x002fe40000410000 */
[----:B------:R-:W-:Y:S02]  /*83d0*/  FMUL.FTZ R18, R49, c[0x0][0x320] ;  /* 0x0000c80031127a20 */ /* 0x000fe40000410000 */
[----:B------:R-:W-:Y:S01]  /*83e0*/  FMUL.FTZ R21, R50, c[0x0][0x320] ;  /* 0x0000c80032157a20 */ /* 0x000fe20000410000 */
[----:B------:R1:W2:Y:S01]  /*83f0*/  MUFU.TANH R208, R25 ;  /* 0x0000001900d07308 */ /* 0x0002a20000002400 */
[----:B------:R-:W-:Y:S02]  /*8400*/  FMUL.FTZ R20, R51, c[0x0][0x320] ;  /* 0x0000c80033147a20 */ /* 0x000fe40000410000 */
[----:B---3--:R-:W-:Y:S07]  /*8410*/  FMUL.FTZ R23, R45, c[0x0][0x320] ;  /* 0x0000c8002d177a20 */ /* 0x008fee0000410000 */
[----:B------:R3:W2:Y:S01]  /*8420*/  MUFU.TANH R220, R26 ;  /* 0x0000001a00dc7308 */ /* 0x0006a20000002400 */
[----:B----4-:R-:W-:Y:S09]  /*8430*/  FMUL.FTZ R24, R36, c[0x0][0x320] ;  /* 0x0000c80024187a20 */ /* 0x010ff20000410000 */
[----:B------:R4:W2:Y:S01]  /*8440*/  MUFU.TANH R215, R27 ;  /* 0x0000001b00d77308 */ /* 0x0008a20000002400 */
[----:B-1----:R-:W-:Y:S02]  /*8450*/  FMUL.FTZ R25, R33, c[0x0][0x320] ;  /* 0x0000c80021197a20 */ /* 0x002fe40000410000 */
[----:B------:R-:W-:Y:S07]  /*8460*/  FMUL.FTZ R33, R34, c[0x0][0x320] ;  /* 0x0000c80022217a20 */ /* 0x000fee0000410000 */
[----:B------:R1:W1:Y:S01]  /*8470*/  MUFU.TANH R141, R28 ;  /* 0x0000001c008d7308 */ /* 0x0002620000002400 */
[----:B---3--:R-:W-:Y:S02]  /*8480*/  FMUL.FTZ R26, R32, c[0x0][0x320] ;  /* 0x0000c800201a7a20 */ /* 0x008fe40000410000 */
[----:B------:R-:W-:Y:S07]  /*8490*/  FMUL.FTZ R32, R35, c[0x0][0x320] ;  /* 0x0000c80023207a20 */ /* 0x000fee0000410000 */
[----:B------:R3:W2:Y:S01]  /*84a0*/  MUFU.TANH R136, R29 ;  /* 0x0000001d00887308 */ /* 0x0006a20000002400 */
[----:B----4-:R-:W-:Y:S09]  /*84b0*/  FMUL.FTZ R27, R39, c[0x0][0x320] ;  /* 0x0000c800271b7a20 */ /* 0x010ff20000410000 */
[----:B------:R4:W2:Y:S01]  /*84c0*/  MUFU.TANH R212, R30 ;  /* 0x0000001e00d47308 */ /* 0x0008a20000002400 */
[----:B-1----:R-:W-:Y:S09]  /*84d0*/  FMUL.FTZ R28, R38, c[0x0][0x320] ;  /* 0x0000c800261c7a20 */ /* 0x002ff20000410000 */
[----:B------:R1:W1:Y:S01]  /*84e0*/  MUFU.TANH R209, R31 ;  /* 0x0000001f00d17308 */ /* 0x0002620000002400 */
[----:B---3--:R-:W-:Y:S09]  /*84f0*/  FMUL.FTZ R29, R44, c[0x0][0x320] ;  /* 0x0000c8002c1d7a20 */ /* 0x008ff20000410000 */
[----:B------:R-:W3:Y:S01]  /*8500*/  MUFU.TANH R16, R16 ;  /* 0x0000001000107308 */ /* 0x000ee20000002400 */
[----:B----4-:R-:W-:Y:S09]  /*8510*/  FMUL.FTZ R30, R41, c[0x0][0x320] ;  /* 0x0000c800291e7a20 */ /* 0x010ff20000410000 */
[----:B------:R-:W4:Y:S01]  /*8520*/  MUFU.TANH R17, R17 ;  /* 0x0000001100117308 */ /* 0x000f220000002400 */
[----:B-1----:R-:W-:Y:S09]  /*8530*/  FMUL.FTZ R31, R40, c[0x0][0x320] ;  /* 0x0000c800281f7a20 */ /* 0x002ff20000410000 */
        /* <DEDUP_REMOVED lines=22> */
[----:B------:R-:W-:Y:S01]  /*86a0*/  UIMAD UR4, UR23, 0x30, UR11 ;  /* 0x00000030170478a4 */ /* 0x000fe2000f8e020b */
[----:B------:R-:W-:Y:S01]  /*86b0*/  IMAD.MOV.U32 R242, RZ, RZ, RZ ;  /* 0x000000fffff27224 */ /* 0x000fe200078e00ff */
[----:B------:R-:W-:Y:S04]  /*86c0*/  IADD3 R14, -R244, 0x10, RZ ;  /* 0x00000010f40e7810 */ /* 0x000fe80007ffe1ff */
[----:B------:R-:W-:Y:S01]  /*86d0*/  IMAD.U32 R2, RZ, RZ, UR4 ;  /* 0x00000004ff027e24 */ /* 0x000fe2000f8e00ff */
[----:B------:R-:W-:Y:S04]  /*86e0*/  LOP3.LUT R14, R14, 0xf, RZ, 0xc0, !PT ;  /* 0x0000000f0e0e7812 */ /* 0x000fe800078ec0ff */
        /* <DEDUP_REMOVED lines=28> */
[----:B------:R-:W1:Y:S04]  /*88b0*/  SHFL.IDX PT, R5, R0, 0x1, 0x181f ;  /* 0x00381f0000057f89 */ /* 0x000e6800000e0000 */
[----:B------:R-:W1:Y:S01]  /*88c0*/  SHFL.IDX PT, R0, R0, 0x2, 0x181f ;  /* 0x00581f0000007f89 */ /* 0x000e6200000e0000 */
[-C--:B--2--5:R-:W-:Y:S02]  /*88d0*/  IADD3 R8, P2, R6, R248.reuse, RZ ;  /* 0x000000f806087210 */ /* 0x0a4fe40007f5e0ff */
[C---:B---3--:R-:W-:Y:S02]  /*88e0*/  IADD3 R12, P1, R3.reuse, R248, RZ ;  /* 0x000000f8030c7210 */ /* 0x048fe40007f3e0ff */
[-C--:B------:R-:W-:Y:S03]  /*88f0*/  IADD3 R10, P0, R3, R246.reuse, RZ ;  /* 0x000000f6030a7210 */ /* 0x080fe60007f1e0ff */
[----:B----4-:R-:W-:Y:S01]  /*8900*/  IMAD.X R13, R4, 0x1, R245, P1 ;  /* 0x00000001040d7824 */ /* 0x010fe200008e06f5 */
[----:B------:R-:W-:Y:S01]  /*8910*/  IADD3 R6, P1, R6, R246, RZ ;  /* 0x000000f606067210 */ /* 0x000fe20007f3e0ff */
[----:B------:R-:W-:Y:S01]  /*8920*/  IMAD.X R11, R4, 0x1, R223, P0 ;  /* 0x00000001040b7824 */ /* 0x000fe200000e06df */
[----:B-1----:R-:W-:Y:S02]  /*8930*/  IADD3 R4, P0, R2, R248, RZ ;  /* 0x000000f802047210 */ /* 0x002fe40007f1e0ff */
[----:B------:R1:W-:Y:S01]  /*8940*/  LDGSTS.E.BYPASS.LTC128B.128 [R247+0x5080], [R12.64], !P5 ;  /* 0x050800000cf77fae */ /* 0x0003e2000e901d54 */
        /* <DEDUP_REMOVED lines=11> */
.L_x_972:
[----:B-1234-:R-:W2:Y:S01]  /*8a00*/  LDL R2, [R1+0x30] ;  /* 0x0000300001027983 */ /* 0x01eea20000100800 */
[----:B------:R-:W-:Y:S02]  /*8a10*/  UISETP.NE.AND UP1, UPT, UR13, URZ, UPT ;  /* 0x0000003f0d00728c */ /* 0x000fe4000bf25270 */
[----:B------:R-:W-:Y:S01]  /*8a20*/  UIMAD UR4, UR23, -0x30, URZ ;  /* 0xffffffd0170478a4 */ /* 0x000fe2000f8e023f */
[----:B------:R-:W3:Y:S01]  /*8a30*/  LDL R35, [R1+0x1c] ;  /* 0x00001c0001237983 */ /* 0x000ee20000100800 */
[----:B------:R-:W-:Y:S02]  /*8a40*/  UISETP.NE.AND UP0, UPT, UR12, URZ, UPT ;  /* 0x0000003f0c00728c */ /* 0x000fe4000bf05270 */
[----:B------:R-:W-:Y:S01]  /*8a50*/  PLOP3.LUT P1, PT, PT, PT, UP1, 0x80, 0x0 ;  /* 0x000000000000781c */ /* 0x000fe20003f2f018 */
[----:B------:R-:W0:Y:S01]  /*8a60*/  LDGDEPBAR ;  /* 0x00000000000079af */ /* 0x000e220000000000 */
[----:B------:R-:W-:Y:S11]  /*8a70*/  PLOP3.LUT P0, PT, PT, PT, UP1, 0x80, 0x0 ;  /* 0x000000000000781c */ /* 0x000ff60003f0f018 */
[----:B--2---:R-:W-:Y:S04]  /*8a80*/  @P1 IMAD.HI.U32 R0, R2, c[0x0][0x2c8], RZ ;  /* 0x0000b20002001a27 */ /* 0x004fe800078e00ff */
[----:B------:R-:W-:Y:S01]  /*8a90*/  IMAD.MOV.U32 R4, RZ, RZ, R2 ;  /* 0x000000ffff047224 */ /* 0x000fe200078e0002 */
[----:B------:R-:W-:Y:S01]  /*8aa0*/  @P0 SHF.R.U32.HI R4, RZ, c[0x0][0x2cc], R0 ;  /* 0x0000b300ff040a19 */ /* 0x000fe20000011600 */
[----:B------:R-:W-:Y:S01]  /*8ab0*/  IMAD.U32 R0, RZ, RZ, UR4 ;  /* 0x00000004ff007e24 */ /* 0x000fe2000f8e00ff */
[----:B------:R-:W-:Y:S01]  /*8ac0*/  PLOP3.LUT P0, PT, PT, PT, UP0, 0x40, 0x0 ;  /* 0x000000000000781c */ /* 0x000fe20003f0e808 */
[----:B------:R-:W-:Y:S02]  /*8ad0*/  IMAD.U32 R2, RZ, RZ, UR22 ;  /* 0x00000016ff027e24 */ /* 0x000fe4000f8e00ff */
[----:B------:R-:W1:Y:S01]  /*8ae0*/  SHFL.IDX PT, R3, R4, RZ, 0x1c1f ;  /* 0x001c1fff04037589 */ /* 0x000e6200000e0000 */
[----:B---3--:R-:W-:Y:S05]  /*8af0*/  IADD3 R6, -R35, 0x1, R0 ;  /* 0x0000000123067810 */ /* 0x008fea0007ffe100 */
[----:B------:R-:W-:Y:S05]  /*8b00*/  IMAD R6, R2, c[0x0][0x1d0], R6 ;  /* 0x0000740002067a24 */ /* 0x000fea00078e0206 */
[----:B------:R-:W-:Y:S04]  /*8b10*/  IADD3 R6, R6, -c[0x0][0x168], RZ ;  /* 0x80005a0006067a10 */ /* 0x000fe80007ffe0ff */
[C---:B------:R-:W-:Y:S02]  /*8b20*/  IADD3 R5, R6.reuse, c[0x0][0x328], RZ ;  /* 0x0000ca0006057a10 */ /* 0x040fe40007ffe0ff */
[----:B------:R-:W-:Y:S03]  /*8b30*/  IADD3 R6, R6, UR19, RZ ;  /* 0x0000001306067c10 */ /* 0x000fe6000fffe0ff */
[----:B-1----:R-:W-:Y:S02]  /*8b40*/  IMAD.IADD R2, R5, 0x1, R3 ;  /* 0x0000000105027824 */ /* 0x002fe400078e0203 */
        /* <DEDUP_REMOVED lines=17> */
.L_x_975:
[----:B------:R-:W-:Y:S04]  /*8c60*/  MOV R7, c[0x0][0x32c] ;  /* 0x0000cb0000077a02 */ /* 0x000fe80000000f00 */
[----:B------:R-:W-:Y:S11]  /*8c70*/  ISETP.NE.AND P0, PT, R7, 0x1, PT ;  /* 0x000000010700780c */ /* 0x000ff60003f05270 */
[----:B------:R-:W-:Y:S02]  /*8c80*/  @!UPT UIADD3 URZ, URZ, URZ, URZ ;  /* 0x0000003f3f3ff290 */ /* 0x000fe4000fffe03f */
[----:B------:R-:W-:Y:S05]  /*8c90*/  @P0 IMAD.HI.U32 R7, R3, c[0x0][0x330], RZ ;  /* 0x0000cc0003070a27 */ /* 0x000fea00078e00ff */
[----:B------:R-:W-:Y:S02]  /*8ca0*/  @P0 SHF.R.U32.HI R3, RZ, c[0x0][0x334], R7 ;  /* 0x0000cd00ff030a19 */ /* 0x000fe40000011607 */
.L_x_976:
[----:B------:R-:W-:Y:S05]  /*8cb0*/  BSYNC B0 ;  /* 0x0000000000007941 */ /* 0x000fea0003800000 */
.L_x_974:
[----:B------:R-:W-:Y:S05]  /*8cc0*/  IADD3 R7, -R35, UR4, RZ ;  /* 0x0000000423077c10 */ /* 0x000fea000fffe1ff */
[----:B------:R-:W-:Y:S05]  /*8cd0*/  IMAD R3, R3, c[0x0][0x32c], R7 ;  /* 0x0000cb0003037a24 */ /* 0x000fea00078e0207 */
[----:B------:R-:W-:Y:S02]  /*8ce0*/  IADD3 R7, R3, c[0x0][0x32c], RZ ;  /* 0x0000cb0003077a10 */ /* 0x000fe40007ffe0ff */
[----:B------:R-:W-:Y:S02]  /*8cf0*/  IMNMX R0, R0, R3, !PT ;  /* 0x0000000300007217 */ /* 0x000fe40007800200 */
[----:B------:R-:W-:Y:S02]  /*8d00*/  IMNMX R2, R2, R7, PT ;  /* 0x0000000702027217 */ /* 0x000fe40003800200 */
.L_x_973:
[----:B------:R-:W-:Y:S01]  /*8d10*/  UISETP.GE.AND UP2, UPT, UR4, 0x1, UPT ;  /* 0x000000010400788c */ /* 0x000fe2000bf46270 */
[----:B------:R-:W1:Y:S01]  /*8d20*/  SHFL.IDX PT, R3, R4, 0x1, 0x1c1f ;  /* 0x003c1f0004037f89 */ /* 0x000e6200000e0000 */
[----:B------:R-:W-:Y:S02]  /*8d30*/  UISETP.GE.AND UP1, UPT, UR4, 0x2, UPT ;  /* 0x000000020400788c */ /* 0x000fe4000bf26270 */
[----:B------:R-:W-:Y:S02]  /*8d40*/  UISETP.GE.AND UP0, UPT, UR4, 0x9, UPT ;  /* 0x000000090400788c */ /* 0x000fe4000bf06270 */
[----:B------:R-:W-:Y:S01]  /*8d50*/  PLOP3.LUT P0, PT, PT, PT, UP2, 0x40, 0x0 ;  /* 0x000000000000781c */ /* 0x000fe20003f0e828 */
[----:B------:R-:W-:Y:S01]  /*8d60*/  UP2UR UR29, UPR, URZ, 0x2 ;  /* 0x000000023f1d7883 */ /* 0x000fe20008000000 */
[----:B------:R-:W-:Y:S01]  /*8d70*/  PLOP3.LUT P2, PT, PT, PT, UP1, 0x40, 0x0 ;  /* 0x000000000000781c */ /* 0x000fe20003f4e818 */
[----:B------:R-:W-:Y:S01]  /*8d80*/  UISETP.GE.AND UP1, UPT, UR4, 0xa, UPT ;  /* 0x0000000a0400788c */ /* 0x000fe2000bf26270 */
[----:B------:R-:W-:Y:S01]  /*8d90*/  ISETP.GT.AND P0, PT, R0, RZ, P0 ;  /* 0x000000ff0000720c */ /* 0x000fe20000704270 */
[----:B------:R-:W-:Y:S01]  /*8da0*/  UISETP.GE.AND UP5, UPT, UR4, 0x19, UPT ;  /* 0x000000190400788c */ /* 0x000fe2000bfa6270 */
[----:B------:R-:W-:Y:S01]  /*8db0*/  PLOP3.LUT P1, PT, PT, PT, UP0, 0x40, 0x0 ;  /* 0x000000000000781c */ /* 0x000fe20003f2e808 */
[----:B------:R-:W-:Y:S01]  /*8dc0*/  UP2UR UR28, UPR, URZ, 0x1 ;  /* 0x000000013f1c7883 */ /* 0x000fe20008000000 */
[----:B------:R-:W-:Y:S01]  /*8dd0*/  ISETP.LT.OR P0, PT, R2, 0x1, P0 ;  /* 0x000000010200780c */ /* 0x000fe20000701670 */
[----:B------:R-:W-:Y:S01]  /*8de0*/  UISETP.GE.AND UP0, UPT, UR4, 0x11, UPT ;  /* 0x000000110400788c */ /* 0x000fe2000bf06270 */
[C---:B------:R-:W-:Y:S01]  /*8df0*/  ISETP.GT.AND P2, PT, R0.reuse, 0x1, P2 ;  /* 0x000000010000780c */ /* 0x040fe20001744270 */
[----:B------:R-:W-:Y:S01]  /*8e00*/  UISETP.GE.AND UP6, UPT, UR4, 0x12, UPT ;  /* 0x000000120400788c */ /* 0x000fe2000bfc6270 */
[----:B------:R-:W-:Y:S01]  /*8e10*/  FSEL R9, R193, -INF , !P0 ;  /* 0xff800000c1097808 */ /* 0x000fe20004000000 */
[----:B------:R-:W-:Y:S01]  /*8e20*/  UP2UR UR30, UPR, URZ, 0x4 ;  /* 0x000000043f1e7883 */ /* 0x000fe20008000000 */
[----:B------:R-:W-:Y:S01]  /*8e30*/  PLOP3.LUT P0, PT, PT, PT, UP1, 0x40, 0x0 ;  /* 0x000000000000781c */ /* 0x000fe20003f0e818 */
[----:B------:R-:W-:Y:S01]  /*8e40*/  UISETP.GE.AND UP2, UPT, UR4, 0x22, UPT ;  /* 0x000000220400788c */ /* 0x000fe2000bf46270 */
[C---:B------:R-:W-:Y:S01]  /*8e50*/  ISETP.GT.AND P1, PT, R0.reuse, 0x8, P1 ;  /* 0x000000080000780c */ /* 0x040fe20000f24270 */
[----:B------:R-:W-:Y:S01]  /*8e60*/  UISETP.GE.AND UP4, UPT, UR4, 0x1a, UPT ;  /* 0x0000001a0400788c */ /* 0x000fe2000bf86270 */
[----:B------:R-:W-:Y:S01]  /*8e70*/  ISETP.GT.AND P0, PT, R0, 0x9, P0 ;  /* 0x000000090000780c */ /* 0x000fe20000704270 */
[----:B------:R-:W-:Y:S01]  /*8e80*/  UISETP.GE.AND UP3, UPT, UR4, 0x21, UPT ;  /* 0x000000210400788c */ /* 0x000fe2000bf66270 */
[C---:B------:R-:W-:Y:S01]  /*8e90*/  ISETP.LT.OR P2, PT, R2.reuse, 0x2, P2 ;  /* 0x000000020200780c */ /* 0x040fe20001741670 */
[----:B------:R-:W-:Y:S01]  /*8ea0*/  UP2UR UR31, UPR, URZ, 0x40 ;  /* 0x000000403f1f7883 */ /* 0x000fe20008000000 */
[C---:B------:R-:W-:Y:S01]  /*8eb0*/  ISETP.LT.OR P0, PT, R2.reuse, 0xa, P0 ;  /* 0x0000000a0200780c */ /* 0x040fe20000701670 */
[----:B------:R-:W-:Y:S01]  /*8ec0*/  UP2UR UR27, UPR, URZ, 0x2 ;  /* 0x000000023f1b7883 */ /* 0x000fe20008000000 */
[----:B------:R-:W-:Y:S01]  /*8ed0*/  ISETP.LT.OR P1, PT, R2, 0x9, P1 ;  /* 0x000000090200780c */ /* 0x000fe20000f21670 */
[----:B------:R-:W-:Y:S01]  /*8ee0*/  UP2UR UR26, UPR, URZ, 0x1 ;  /* 0x000000013f1a7883 */ /* 0x000fe20008000000 */
[----:B------:R-:W-:Y:S01]  /*8ef0*/  FSEL R17, R17, -INF , !P0 ;  /* 0xff80000011117808 */ /* 0x000fe20004000000 */
[----:B------:R-:W-:Y:S01]  /*8f00*/  UISETP.GE.AND UP1, UPT, UR4, 0x29, UPT ;  /* 0x000000290400788c */ /* 0x000fe2000bf26270 */
[----:B------:R-:W-:Y:S02]  /*8f10*/  PLOP3.LUT P0, PT, PT, PT, UP5, 0x40, 0x0 ;  /* 0x000000000000781c */ /* 0x000fe40003f0e858 */
[----:B------:R-:W-:Y:S02]  /*8f20*/  FSEL R15, R192, -INF , !P2 ;  /* 0xff800000c00f7808 */ /* 0x000fe40005000000 */
[----:B------:R-:W-:Y:S01]  /*8f30*/  PLOP3.LUT P2, PT, PT, PT, UP0, 0x40, 0x0 ;  /* 0x000000000000781c */ /* 0x000fe20003f4e808 */
[----:B------:R-:W-:Y:S01]  /*8f40*/  UISETP.GE.AND UP0, UPT, UR4, 0x2a, UPT ;  /* 0x0000002a0400788c */ /* 0x000fe2000bf06270 */
[----:B------:R-:W-:Y:S02]  /*8f50*/  FSEL R16, R16, -INF , !P1 ;  /* 0xff80000010107808 */ /* 0x000fe40004800000 */
[----:B------:R-:W-:Y:S01]  /*8f60*/  PLOP3.LUT P1, PT, PT, PT, UP6, 0x40, 0x0 ;  /* 0x000000000000781c */ /* 0x000fe20003f2e868 */
[----:B------:R-:W-:Y:S01]  /*8f70*/  UISETP.NE.AND UP6, UPT, UR12, URZ, UPT ;  /* 0x0000003f0c00728c */ /* 0x000fe2000bfc5270 */
[C---:B------:R-:W-:Y:S02]  /*8f80*/  ISETP.GT.AND P0, PT, R0.reuse, 0x18, P0 ;  /* 0x000000180000780c */ /* 0x040fe40000704270 */
[C---:B------:R-:W-:Y:S02]  /*8f90*/  ISETP.GT.AND P2, PT, R0.reuse, 0x10, P2 ;  /* 0x000000100000780c */ /* 0x040fe40001744270 */
[----:B------:R-:W-:Y:S02]  /*8fa0*/  ISETP.GT.AND P1, PT, R0, 0x11, P1 ;  /* 0x000000110000780c */ /* 0x000fe40000f24270 */
[C---:B------:R-:W-:Y:S02]  /*8fb0*/  ISETP.LT.OR P0, PT, R2.reuse, 0x19, P0 ;  /* 0x000000190200780c */ /* 0x040fe40000701670 */
[C---:B------:R-:W-:Y:S02]  /*8fc0*/  ISETP.LT.OR P2, PT, R2.reuse, 0x11, P2 ;  /* 0x000000110200780c */ /* 0x040fe40001741670 */
[----:B------:R-:W-:Y:S02]  /*8fd0*/  ISETP.LT.OR P1, PT, R2, 0x12, P1 ;  /* 0x000000120200780c */ /* 0x000fe40000f21670 */
[----:B------:R-:W-:Y:S02]  /*8fe0*/  FSEL R202, R26, -INF , !P0 ;  /* 0xff8000001aca7808 */ /* 0x000fe40004000000 */
[----:B------:R-:W-:Y:S02]  /*8ff0*/  PLOP3.LUT P0, PT, PT, PT, UP2, 0x40, 0x0 ;  /* 0x000000000000781c */ /* 0x000fe40003f0e828 */
[----:B------:R-:W-:Y:S02]  /*9000*/  FSEL R196, R135, -INF , !P2 ;  /* 0xff80000087c47808 */ /* 0x000fe40005000000 */
[----:B------:R-:W-:Y:S02]  /*9010*/  PLOP3.LUT P2, PT, PT, PT, UP4, 0x40, 0x0 ;  /* 0x000000000000781c */ /* 0x000fe40003f4e848 */
[----:B------:R-:W-:Y:S02]  /*9020*/  FSEL R198, R133, -INF , !P1 ;  /* 0xff80000085c67808 */ /* 0x000fe40004800000 */
[----:B------:R-:W-:Y:S02]  /*9030*/  PLOP3.LUT P1, PT, PT, PT, UP3, 0x40, 0x0 ;  /* 0x000000000000781c */ /* 0x000fe40003f2e838 */
[C---:B------:R-:W-:Y:S02]  /*9040*/  ISETP.GT.AND P0, PT, R0.reuse, 0x21, P0 ;  /* 0x000000210000780c */ /* 0x040fe40000704270 */
[C---:B------:R-:W-:Y:S02]  /*9050*/  ISETP.GT.AND P2, PT, R0.reuse, 0x19, P2 ;  /* 0x000000190000780c */ /* 0x040fe40001744270 */
[----:B------:R-:W-:Y:S02]  /*9060*/  ISETP.GT.AND P1, PT, R0, 0x20, P1 ;  /* 0x000000200000780c */ /* 0x000fe40000f24270 */
[C---:B------:R-:W-:Y:S02]  /*9070*/  ISETP.LT.OR P0, PT, R2.reuse, 0x22, P0 ;  /* 0x000000220200780c */ /* 0x040fe40000701670 */
[C---:B------:R-:W-:Y:S02]  /*9080*/  ISETP.LT.OR P2, PT, R2.reuse, 0x1a, P2 ;  /* 0x0000001a0200780c */ /* 0x040fe40001741670 */
[----:B------:R-:W-:Y:S02]  /*9090*/  ISETP.LT.OR P1, PT, R2, 0x21, P1 ;  /* 0x000000210200780c */ /* 0x000fe40000f21670 */
[----:B-----5:R-:W-:Y:S02]  /*90a0*/  FSEL R248, R22, -INF , !P0 ;  /* 0xff80000016f87808 */ /* 0x020fe40004000000 */
[----:B------:R-:W-:Y:S01]  /*90b0*/  PLOP3.LUT P0, PT, PT, PT, UP6, 0x40, 0x0 ;  /* 0x000000000000781c */ /* 0x000fe20003f0e868 */
[----:B------:R-:W-:Y:S01]  /*90c0*/  UISETP.NE.AND UP6, UPT, UR31, URZ, UPT ;  /* 0x0000003f1f00728c */ /* 0x000fe2000bfc5270 */
[----:B------:R-:W-:Y:S02]  /*90d0*/  FSEL R205, R25, -INF , !P2 ;  /* 0xff80000019cd7808 */ /* 0x000fe40005000000 */
[----:B------:R-:W-:Y:S02]  /*90e0*/  PLOP3.LUT P2, PT, PT, PT, UP1, 0x40, 0x0 ;  /* 0x000000000000781c */ /* 0x000fe40003f4e818 */
[----:B------:R-:W-:Y:S02]  /*90f0*/  FSEL R245, R24, -INF , !P1 ;  /* 0xff80000018f57808 */ /* 0x000fe40004800000 */
[----:B------:R-:W-:Y:S02]  /*9100*/  PLOP3.LUT P1, PT, PT, PT, UP0, 0x40, 0x0 ;  /* 0x000000000000781c */ /* 0x000fe40003f2e808 */
[C---:B------:R-:W-:Y:S02]  /*9110*/  ISETP.GT.AND P2, PT, R0.reuse, 0x28, P2 ;  /* 0x000000280000780c */ /* 0x040fe40001744270 */
[----:B------:R-:W-:Y:S01]  /*9120*/  ISETP.GT.AND P1, PT, R0, 0x29, P1 ;  /* 0x000000290000780c */ /* 0x000fe20000f24270 */
[--C-:B-1----:R-:W-:Y:S01]  /*9130*/  IMAD.IADD R0, R6, 0x1, R3.reuse ;  /* 0x0000000106007824 */ /* 0x102fe200078e0203 */
[C---:B------:R-:W-:Y:S02]  /*9140*/  ISETP.LT.OR P2, PT, R2.reuse, 0x29, P2 ;  /* 0x000000290200780c */ /* 0x040fe40001741670 */
[----:B------:R-:W-:Y:S01]  /*9150*/  ISETP.LT.OR P1, PT, R2, 0x2a, P1 ;  /* 0x0000002a0200780c */ /* 0x000fe20000f21670 */
[----:B------:R-:W-:Y:S01]  /*9160*/  IMAD.IADD R2, R5, 0x1, R3 ;  /* 0x0000000105027824 */ /* 0x000fe200078e0203 */
[----:B------:R-:W-:Y:S02]  /*9170*/  FSEL R51, R19, -INF , !P2 ;  /* 0xff80000013337808 */ /* 0x000fe40005000000 */
[----:B------:R-:W-:Y:S01]  /*9180*/  FSEL R34, R18, -INF , !P1 ;  /* 0xff80000012227808 */ /* 0x000fe20004800000 */
        /* <DEDUP_REMOVED lines=16> */
.L_x_979:
[----:B------:R-:W-:Y:S04]  /*9290*/  MOV R7, c[0x0][0x32c] ;  /* 0x0000cb0000077a02 */ /* 0x000fe80000000f00 */
[----:B------:R-:W-:Y:S11]  /*92a0*/  ISETP.NE.AND P0, PT, R7, 0x1, PT ;  /* 0x000000010700780c */ /* 0x000ff60003f05270 */
[----:B------:R-:W-:Y:S02]  /*92b0*/  @!UPT UIADD3 URZ, URZ, URZ, URZ ;  /* 0x0000003f3f3ff290 */ /* 0x000fe4000fffe03f */
[----:B------:R-:W-:Y:S05]  /*92c0*/  @P0 IMAD.HI.U32 R7, R3, c[0x0][0x330], RZ ;  /* 0x0000cc0003070a27 */ /* 0x000fea00078e00ff */
[----:B------:R-:W-:Y:S02]  /*92d0*/  @P0 SHF.R.U32.HI R3, RZ, c[0x0][0x334], R7 ;  /* 0x0000cd00ff030a19 */ /* 0x000fe40000011607 */
.L_x_980:
[----:B------:R-:W-:Y:S05]  /*92e0*/  BSYNC B0 ;  /* 0x0000000000007941 */ /* 0x000fea0003800000 */
.L_x_978:
[----:B------:R-:W-:Y:S05]  /*92f0*/  IADD3 R7, -R35, UR4, RZ ;  /* 0x0000000423077c10 */ /* 0x000fea000fffe1ff */
[----:B------:R-:W-:Y:S05]  /*9300*/  IMAD R3, R3, c[0x0][0x32c], R7 ;  /* 0x0000cb0003037a24 */ /* 0x000fea00078e0207 */
[----:B------:R-:W-:Y:S02]  /*9310*/  IADD3 R7, R3, c[0x0][0x32c], RZ ;  /* 0x0000cb0003077a10 */ /* 0x000fe40007ffe0ff */
[----:B------:R-:W-:Y:S02]  /*9320*/  IMNMX R0, R0, R3, !PT ;  /* 0x0000000300007217 */ /* 0x000fe40007800200 */
[----:B------:R-:W-:Y:S02]  /*9330*/  IMNMX R2, R2, R7, PT ;  /* 0x0000000702027217 */ /* 0x000fe40003800200 */
.L_x_977:
[----:B------:R-:W-:Y:S01]  /*9340*/  UP2UR UR35, UPR, URZ, 0x10 ;  /* 0x000000103f237883 */ /* 0x000fe20008000000 */
[----:B------:R-:W1:Y:S01]  /*9350*/  SHFL.IDX PT, R3, R4, 0x2, 0x1c1f ;  /* 0x005c1f0004037f89 */ /* 0x000e6200000e0000 */
[----:B------:R-:W-:Y:S02]  /*9360*/  UISETP.NE.AND UP4, UPT, UR30, URZ, UPT ;  /* 0x0000003f1e00728c */ /* 0x000fe4000bf85270 */
[----:B------:R-:W-:Y:S02]  /*9370*/  UP2UR UR32, UPR, URZ, 0x2 ;  /* 0x000000023f207883 */ /* 0x000fe40008000000 */
[----:B------:R-:W-:Y:S02]  /*9380*/  UISETP.NE.AND UP1, UPT, UR27, URZ, UPT ;  /* 0x0000003f1b00728c */ /* 0x000fe4000bf25270 */
[----:B------:R-:W-:Y:S01]  /*9390*/  PLOP3.LUT P0, PT, PT, PT, UP4, 0x40, 0x0 ;  /* 0x000000000000781c */ /* 0x000fe20003f0e848 */
[----:B------:R-:W-:Y:S02]  /*93a0*/  UP2UR UR34, UPR, URZ, 0x8 ;  /* 0x000000083f227883 */ /* 0x000fe40008000000 */
[----:B------:R-:W-:Y:S01]  /*93b0*/  UISETP.NE.AND UP3, UPT, UR29, URZ, UPT ;  /* 0x0000003f1d00728c */ /* 0x000fe2000bf65270 */
[----:B------:R-:W-:Y:S01]  /*93c0*/  ISETP.GT.AND P0, PT, R0, RZ, P0 ;  /* 0x000000ff0000720c */ /* 0x000fe20000704270 */
[----:B------:R-:W-:Y:S02]  /*93d0*/  UP2UR UR33, UPR, URZ, 0x4 ;  /* 0x000000043f217883 */ /* 0x000fe40008000000 */
[----:B------:R-:W-:Y:S01]  /*93e0*/  UISETP.NE.AND UP2, UPT, UR28, URZ, UPT ;  /* 0x0000003f1c00728c */ /* 0x000fe2000bf45270 */
[----:B------:R-:W-:Y:S01]  /*93f0*/  ISETP.LT.OR P0, PT, R2, 0x1, P0 ;  /* 0x000000010200780c */ /* 0x000fe20000701670 */
[----:B------:R-:W-:Y:S01]  /*9400*/  UP2UR UR31, UPR, URZ, 0x1 ;  /* 0x000000013f1f7883 */ /* 0x000fe20008000000 */
[----:B------:R-:W-:Y:S01]  /*9410*/  PLOP3.LUT P2, PT, PT, PT, UP3, 0x40, 0x0 ;  /* 0x000000000000781c */ /* 0x000fe20003f4e838 */
[----:B------:R-:W-:Y:S01]  /*9420*/  UISETP.NE.AND UP0, UPT, UR26, URZ, UPT ;  /* 0x0000003f1a00728c */ /* 0x000fe2000bf05270 */
[----:B------:R-:W-:Y:S01]  /*9430*/  FSEL R8, R201, -INF , !P0 ;  /* 0xff800000c9087808 */ /* 0x000fe20004000000 */
[----:B------:R-:W-:Y:S01]  /*9440*/  UISETP.NE.AND UP4, UPT, UR35, URZ, UPT ;  /* 0x0000003f2300728c */ /* 0x000fe2000bf85270 */
[----:B------:R-:W-:Y:S01]  /*9450*/  PLOP3.LUT P0, PT, PT, PT, UP1, 0x40, 0x0 ;  /* 0x000000000000781c */ /* 0x000fe20003f0e818 */
[----:B------:R-:W-:Y:S01]  /*9460*/  UISETP.NE.AND UP3, UPT, UR34, URZ, UPT ;  /* 0x0000003f2200728c */ /* 0x000fe2000bf65270 */
[----:B------:R-:W-:Y:S01]  /*9470*/  PLOP3.LUT P1, PT, PT, PT, UP2, 0x40, 0x0 ;  /* 0x000000000000781c */ /* 0x000fe20003f2e828 */
[----:B------:R-:W-:Y:S01]  /*9480*/  UISETP.NE.AND UP2, UPT, UR33, URZ, UPT ;  /* 0x0000003f2100728c */ /* 0x000fe2000bf45270 */
[C---:B------:R-:W-:Y:S01]  /*9490*/  ISETP.GT.AND P0, PT, R0.reuse, 0x9, P0 ;  /* 0x000000090000780c */ /* 0x040fe20000704270 */
[----:B------:R-:W-:Y:S01]  /*94a0*/  UISETP.NE.AND UP1, UPT, UR32, URZ, UPT ;  /* 0x0000003f2000728c */ /* 0x000fe2000bf25270 */
        /* <DEDUP_REMOVED lines=8> */
[----:B------:R-:W-:Y:S01]  /*9530*/  PLOP3.LUT P2, PT, PT, PT, UP0, 0x40, 0x0 ;  /* 0x000000000000781c */ /* 0x000fe20003f4e808 */
[----:B------:R-:W-:Y:S01]  /*9540*/  UISETP.NE.AND UP0, UPT, UR31, URZ, UPT ;  /* 0x0000003f1f00728c */ /* 0x000fe2000bf05270 */
[----:B------:R-:W-:Y:S01]  /*9550*/  FSEL R14, R143, -INF , !P1 ;  /* 0xff8000008f0e7808 */ /* 0x000fe20004800000 */
[----:B------:R-:W-:Y:S01]  /*9560*/  UP2UR UR31, UPR, URZ, 0x40 ;  /* 0x000000403f1f7883 */ /* 0x000fe20008000000 */
        /* <DEDUP_REMOVED lines=20> */
[----:B------:R-:W-:Y:S02]  /*96b0*/  FSEL R223, R27, -INF , !P0 ;  /* 0xff8000001bdf7808 */ /* 0x000fe40004000000 */
        /* <DEDUP_REMOVED lines=30> */
.L_x_983:
[----:B------:R-:W-:Y:S04]  /*98a0*/  MOV R7, c[0x0][0x32c] ;  /* 0x0000cb0000077a02 */ /* 0x000fe80000000f00 */
[----:B------:R-:W-:Y:S11]  /*98b0*/  ISETP.NE.AND P0, PT, R7, 0x1, PT ;  /* 0x000000010700780c */ /* 0x000ff60003f05270 */
[----:B------:R-:W-:Y:S02]  /*98c0*/  @!UPT UIADD3 URZ, URZ, URZ, URZ ;  /* 0x0000003f3f3ff290 */ /* 0x000fe4000fffe03f */
[----:B------:R-:W-:Y:S05]  /*98d0*/  @P0 IMAD.HI.U32 R7, R3, c[0x0][0x330], RZ ;  /* 0x0000cc0003070a27 */ /* 0x000fea00078e00ff */
[----:B------:R-:W-:Y:S02]  /*98e0*/  @P0 SHF.R.U32.HI R3, RZ, c[0x0][0x334], R7 ;  /* 0x0000cd00ff030a19 */ /* 0x000fe40000011607 */
.L_x_984:
[----:B------:R-:W-:Y:S05]  /*98f0*/  BSYNC B0 ;  /* 0x0000000000007941 */ /* 0x000fea0003800000 */
.L_x_982:
[----:B------:R-:W-:Y:S05]  /*9900*/  IADD3 R7, -R35, UR4, RZ ;  /* 0x0000000423077c10 */ /* 0x000fea000fffe1ff */
[----:B------:R-:W-:Y:S05]  /*9910*/  IMAD R3, R3, c[0x0][0x32c], R7 ;  /* 0x0000cb0003037a24 */ /* 0x000fea00078e0207 */
[----:B------:R-:W-:Y:S02]  /*9920*/  IADD3 R7, R3, c[0x0][0x32c], RZ ;  /* 0x0000cb0003077a10 */ /* 0x000fe40007ffe0ff */
[----:B------:R-:W-:Y:S02]  /*9930*/  IMNMX R0, R0, R3, !PT ;  /* 0x0000000300007217 */ /* 0x000fe40007800200 */
[----:B------:R-:W-:Y:S02]  /*9940*/  IMNMX R2, R2, R7, PT ;  /* 0x0000000702027217 */ /* 0x000fe40003800200 */
.L_x_981:
        /* <DEDUP_REMOVED lines=86> */
.L_x_987:
[----:B------:R-:W-:Y:S04]  /*9eb0*/  MOV R4, c[0x0][0x32c] ;  /* 0x0000cb0000047a02 */ /* 0x000fe80000000f00 */
[----:B------:R-:W-:Y:S11]  /*9ec0*/  ISETP.NE.AND P0, PT, R4, 0x1, PT ;  /* 0x000000010400780c */ /* 0x000ff60003f05270 */
[----:B------:R-:W-:Y:S02]  /*9ed0*/  @!UPT UIADD3 URZ, URZ, URZ, URZ ;  /* 0x0000003f3f3ff290 */ /* 0x000fe4000fffe03f */
[----:B------:R-:W-:Y:S05]  /*9ee0*/  @P0 IMAD.HI.U32 R4, R3, c[0x0][0x330], RZ ;  /* 0x0000cc0003040a27 */ /* 0x000fea00078e00ff */
[----:B------:R-:W-:Y:S02]  /*9ef0*/  @P0 SHF.R.U32.HI R3, RZ, c[0x0][0x334], R4 ;  /* 0x0000cd00ff030a19 */ /* 0x000fe40000011604 */
.L_x_988:
[----:B------:R-:W-:Y:S05]  /*9f00*/  BSYNC B0 ;  /* 0x0000000000007941 */ /* 0x000fea0003800000 */
.L_x_986:
[----:B------:R-:W-:Y:S05]  /*9f10*/  IADD3 R4, -R35, UR4, RZ ;  /* 0x0000000423047c10 */ /* 0x000fea000fffe1ff */
[----:B------:R-:W-:Y:S05]  /*9f20*/  IMAD R3, R3, c[0x0][0x32c], R4 ;  /* 0x0000cb0003037a24 */ /* 0x000fea00078e0204 */
[----:B------:R-:W-:Y:S02]  /*9f30*/  IADD3 R4, R3, c[0x0][0x32c], RZ ;  /* 0x0000cb0003047a10 */ /* 0x000fe40007ffe0ff */
[----:B------:R-:W-:Y:S02]  /*9f40*/  IMNMX R0, R0, R3, !PT ;  /* 0x0000000300007217 */ /* 0x000fe40007800200 */
[----:B------:R-:W-:Y:S02]  /*9f50*/  IMNMX R2, R2, R4, PT ;  /* 0x0000000402027217 */ /* 0x000fe40003800200 */
.L_x_985:
        /* <DEDUP_REMOVED lines=21> */
[----:B------:R-:W-:Y:S01]  /*a0b0*/  LDSM.16.MT88.4 R36, [R226+0x2080] ;  /* 0x00208000e224783b */ /* 0x000fe20000004200 */
        /* <DEDUP_REMOVED lines=13> */
[----:B------:R-:W-:Y:S01]  /*a190*/  PLOP3.LUT P0, PT, PT, PT, UP4, 0x40, 0x0 ;  /* 0x000000000000781c */ /* 0x000fe20003f0e848 */
[----:B------:R-:W1:Y:S01]  /*a1a0*/  SHFL.BFLY PT, R19, R137, 0x2, 0x1f ;  /* 0x0c401f0089137f89 */ /* 0x000e6200000e0000 */
[----:B------:R-:W-:Y:S01]  /*a1b0*/  FMNMX.FTZ R136, R250, R3, !PT ;  /* 0x00000003fa887209 */ /* 0x000fe20007810000 */
[----:B------:R-:W-:Y:S01]  /*a1c0*/  UISETP.NE.AND UP4, UPT, UR4, URZ, UPT ;  /* 0x0000003f0400728c */ /* 0x000fe2000bf85270 */
[----:B------:R-:W-:Y:S02]  /*a1d0*/  FMNMX.FTZ R3, R10, R4, !PT ;  /* 0x000000040a037209 */ /* 0x000fe40007810000 */
[----:B------:R-:W-:Y:S02]  /*a1e0*/  ISETP.GT.AND P0, PT, R0, RZ, P0 ;  /* 0x000000ff0000720c */ /* 0x000fe40000704270 */
[----:B------:R-:W-:Y:S02]  /*a1f0*/  FMNMX.FTZ R3, R13, R3, !PT ;  /* 0x000000030d037209 */ /* 0x000fe40007810000 */
[----:B------:R-:W-:Y:S02]  /*a200*/  FMNMX.FTZ R136, R252, R136, !PT ;  /* 0x00000088fc887209 */ /* 0x000fe40007810000 */
[----:B------:R-:W-:Y:S02]  /*a210*/  FMNMX.FTZ R3, R204, R3, !PT ;  /* 0x00000003cc037209 */ /* 0x000fe40007810000 */
[----:B------:R-:W-:Y:S02]  /*a220*/  ISETP.LT.OR P0, PT, R2, 0x1, P0 ;  /* 0x000000010200780c */ /* 0x000fe40000701670 */
[----:B------:R-:W-:Y:S02]  /*a230*/  FMNMX.FTZ R3, R208, R3, !PT ;  /* 0x00000003d0037209 */ /* 0x000fe40007810000 */
[----:B------:R-:W-:Y:S02]  /*a240*/  FSEL R5, R222, -INF , !P0 ;  /* 0xff800000de057808 */ /* 0x000fe40004000000 */
[----:B------:R-:W-:Y:S02]  /*a250*/  FMNMX.FTZ R3, R210, R3, !PT ;  /* 0x00000003d2037209 */ /* 0x000fe40007810000 */
[----:B------:R-:W-:Y:S01]  /*a260*/  PLOP3.LUT P0, PT, PT, PT, UP1, 0x40, 0x0 ;  /* 0x000000000000781c */ /* 0x000fe20003f0e818 */
[----:B------:R-:W-:Y:S01]  /*a270*/  UISETP.NE.AND UP1, UPT, UR28, URZ, UPT ;  /* 0x0000003f1c00728c */ /* 0x000fe2000bf25270 */
[----:B------:R-:W-:Y:S02]  /*a280*/  FMNMX.FTZ R3, R211, R3, !PT ;  /* 0x00000003d3037209 */ /* 0x000fe40007810000 */
[----:B-1----:R-:W-:Y:S02]  /*a290*/  FMNMX.FTZ R137, R137, R19, !PT ;  /* 0x0000001389897209 */ /* 0x002fe40007810000 */
[----:B------:R-:W-:Y:S01]  /*a2a0*/  FMNMX.FTZ R3, R244, R3, !PT ;  /* 0x00000003f4037209 */ /* 0x000fe20007810000 */
[----:B------:R-:W-:Y:S01]  /*a2b0*/  SHFL.BFLY PT, R19, R136, 0x2, 0x1f ;  /* 0x0c401f0088137f89 */ /* 0x000fe200000e0000 */
[----:B------:R-:W-:Y:S02]  /*a2c0*/  ISETP.GT.AND P0, PT, R0, 0x9, P0 ;  /* 0x000000090000780c */ /* 0x000fe40000704270 */
[----:B------:R-:W-:Y:S02]  /*a2d0*/  FMNMX.FTZ R3, R246, R3, !PT ;  /* 0x00000003f6037209 */ /* 0x000fe40007810000 */
[----:B------:R-:W-:Y:S01]  /*a2e0*/  PLOP3.LUT P1, PT, PT, PT, UP2, 0x40, 0x0 ;  /* 0x000000000000781c */ /* 0x000fe20003f2e828 */
[----:B------:R-:W-:Y:S01]  /*a2f0*/  UISETP.NE.AND UP2, UPT, UR29, URZ, UPT ;  /* 0x0000003f1d00728c */ /* 0x000fe2000bf45270 */
[----:B------:R-:W-:Y:S01]  /*a300*/  FMNMX.FTZ R3, R249, R3, !PT ;  /* 0x00000003f9037209 */ /* 0x000fe20007810000 */
[----:B------:R-:W1:Y:S01]  /*a310*/  SHFL.BFLY PT, R4, R137, 0x1, 0x1f ;  /* 0x0c201f0089047f89 */ /* 0x000e6200000e0000 */
[----:B------:R-:W-:Y:S02]  /*a320*/  ISETP.LT.OR P0, PT, R2, 0xa, P0 ;  /* 0x0000000a0200780c */ /* 0x000fe40000701670 */
[----:B------:R-:W-:Y:S02]  /*a330*/  FMNMX.FTZ R3, R251, R3, !PT ;  /* 0x00000003fb037209 */ /* 0x000fe40007810000 */
[----:B------:R-:W-:Y:S02]  /*a340*/  ISETP.GT.AND P1, PT, R0, 0x8, P1 ;  /* 0x000000080000780c */ /* 0x000fe40000f24270 */
[----:B------:R-:W-:Y:S01]  /*a350*/  PLOP3.LUT P2, PT, PT, PT, UP3, 0x40, 0x0 ;  /* 0x000000000000781c */ /* 0x000fe20003f4e838 */
[----:B------:R-:W2:Y:S01]  /*a360*/  SHFL.BFLY PT, R20, R3, 0x2, 0x1f ;  /* 0x0c401f0003147f89 */ /* 0x000ea200000e0000 */
[----:B------:R-:W-:Y:S01]  /*a370*/  FSEL R25, R213, -INF , !P0 ;  /* 0xff800000d5197808 */ /* 0x000fe20004000000 */
[----:B------:R-:W-:Y:S01]  /*a380*/  UISETP.NE.AND UP3, UPT, UR30, URZ, UPT ;  /* 0x0000003f1e00728c */ /* 0x000fe2000bf65270 */
[----:B------:R-:W-:Y:S02]  /*a390*/  ISETP.LT.OR P1, PT, R2, 0x9, P1 ;  /* 0x000000090200780c */ /* 0x000fe40000f21670 */
[----:B------:R-:W-:Y:S02]  /*a3a0*/  ISETP.GT.AND P2, PT, R0, 0x1, P2 ;  /* 0x000000010000780c */ /* 0x000fe40001744270 */
[----:B------:R-:W-:Y:S02]  /*a3b0*/  PLOP3.LUT P0, PT, PT, PT, UP5, 0x40, 0x0 ;  /* 0x000000000000781c */ /* 0x000fe40003f0e858 */
[----:B------:R-:W-:Y:S02]  /*a3c0*/  FSEL R24, R214, -INF , !P1 ;  /* 0xff800000d6187808 */ /* 0x000fe40004800000 */
[----:B------:R-:W-:Y:S02]  /*a3d0*/  ISETP.LT.OR P2, PT, R2, 0x2, P2 ;  /* 0x000000020200780c */ /* 0x000fe40001741670 */
[C---:B------:R-:W-:Y:S02]  /*a3e0*/  ISETP.GT.AND P0, PT, R0.reuse, 0x18, P0 ;  /* 0x000000180000780c */ /* 0x040fe40000704270 */
[----:B------:R-:W-:Y:S02]  /*a3f0*/  PLOP3.LUT P1, PT, PT, PT, UP6, 0x40, 0x0 ;  /* 0x000000000000781c */ /* 0x000fe40003f2e868 */
[----:B------:R-:W-:Y:S02]  /*a400*/  FSEL R6, R221, -INF , !P2 ;  /* 0xff800000dd067808 */ /* 0x000fe40005000000 */
[----:B-1----:R-:W-:Y:S02]  /*a410*/  FMNMX.FTZ R137, R137, R4, !PT ;  /* 0x0000000489897209 */ /* 0x002fe40007810000 */
[----:B------:R-:W-:Y:S02]  /*a420*/  FMNMX.FTZ R4, R5, R139, !PT ;  /* 0x0000008b05047209 */ /* 0x000fe40007810000 */
[----:B------:R-:W-:Y:S01]  /*a430*/  ISETP.GT.AND P1, PT, R0, 0x11, P1 ;  /* 0x000000110000780c */ /* 0x000fe20000f24270 */
[----:B------:R-:W-:Y:S01]  /*a440*/  FMUL.FTZ R141, R137, c[0x0][0x2d0] ;  /* 0x0000b400898d7a20 */ /* 0x000fe20000410000 */
[----:B------:R-:W-:Y:S02]  /*a450*/  ISETP.LT.OR P0, PT, R2, 0x19, P0 ;  /* 0x000000190200780c */ /* 0x000fe40000701670 */
[----:B------:R-:W-:Y:S01]  /*a460*/  PLOP3.LUT P2, PT, PT, PT, UP0, 0x40, 0x0 ;  /* 0x000000000000781c */ /* 0x000fe20003f4e808 */
[----:B------:R-:W-:Y:S01]  /*a470*/  UISETP.NE.AND UP0, UPT, UR27, URZ, UPT ;  /* 0x0000003f1b00728c */ /* 0x000fe2000bf05270 */
[----:B------:R-:W-:Y:S02]  /*a480*/  FMNMX.FTZ R136, R136, R19, !PT ;  /* 0x0000001388887209 */ /* 0x000fe40007810000 */
[----:B------:R-:W-:Y:S02]  /*a490*/  FMNMX.FTZ R4, R6, R4, !PT ;  /* 0x0000000406047209 */ /* 0x000fe40007810000 */
[----:B------:R-:W-:Y:S01]  /*a4a0*/  ISETP.LT.OR P1, PT, R2, 0x12, P1 ;  /* 0x000000120200780c */ /* 0x000fe20000f21670 */
[----:B------:R-:W1:Y:S01]  /*a4b0*/  SHFL.BFLY PT, R19, R136, 0x1, 0x1f ;  /* 0x0c201f0088137f89 */ /* 0x000e6200000e0000 */
[----:B------:R-:W-:Y:S02]  /*a4c0*/  FSEL R206, R212, -INF , !P0 ;  /* 0xff800000d4ce7808 */ /* 0x000fe40004000000 */
[----:B------:R-:W-:Y:S02]  /*a4d0*/  ISETP.GT.AND P2, PT, R0, 0x10, P2 ;  /* 0x000000100000780c */ /* 0x000fe40001744270 */
[----:B------:R-:W-:Y:S02]  /*a4e0*/  PLOP3.LUT P0, PT, PT, PT, UP3, 0x40, 0x0 ;  /* 0x000000000000781c */ /* 0x000fe40003f0e838 */
[----:B------:R-:W-:Y:S02]  /*a4f0*/  FMNMX.FTZ R4, R24, R4, !PT ;  /* 0x0000000418047209 */ /* 0x000fe40007810000 */
[----:B------:R-:W-:Y:S02]  /*a500*/  FSEL R201, R215, -INF , !P1 ;  /* 0xff800000d7c97808 */ /* 0x000fe40004800000 */
[----:B------:R-:W-:Y:S02]  /*a510*/  ISETP.LT.OR P2, PT, R2, 0x11, P2 ;  /* 0x000000110200780c */ /* 0x000fe40001741670 */
[----:B------:R-:W-:Y:S02]  /*a520*/  ISETP.GT.AND P0, PT, R0, 0x20, P0 ;  /* 0x000000200000780c */ /* 0x000fe40000704270 */
[----:B------:R-:W-:Y:S02]  /*a530*/  PLOP3.LUT P1, PT, PT, PT, UP4, 0x40, 0x0 ;  /* 0x000000000000781c */ /* 0x000fe40003f2e848 */
[----:B------:R-:W-:Y:S02]  /*a540*/  FMNMX.FTZ R4, R25, R4, !PT ;  /* 0x0000000419047209 */ /* 0x000fe40007810000 */
[----:B------:R-:W-:Y:S02]  /*a550*/  FSEL R200, R220, -INF , !P2 ;  /* 0xff800000dcc87808 */ /* 0x000fe40005000000 */
[----:B------:R-:W-:Y:S02]  /*a560*/  ISETP.LT.OR P0, PT, R2, 0x21, P0 ;  /* 0x000000210200780c */ /* 0x000fe40000701670 */
[----:B------:R-:W-:Y:S02]  /*a570*/  ISETP.GT.AND P1, PT, R0, 0x19, P1 ;  /* 0x000000190000780c */ /* 0x000fe40000f24270 */
[----:B--2---:R-:W-:Y:S02]  /*a580*/  FMNMX.FTZ R3, R3, R20, !PT ;  /* 0x0000001403037209 */ /* 0x004fe40007810000 */
[----:B------:R-:W-:Y:S02]  /*a590*/  FSEL R212, R42, -INF , !P0 ;  /* 0xff8000002ad47808 */ /* 0x000fe40004000000 */
[----:B------:R-:W-:Y:S01]  /*a5a0*/  ISETP.LT.OR P1, PT, R2, 0x1a, P1 ;  /* 0x0000001a0200780c */ /* 0x000fe20000f21670 */
[----:B------:R-:W2:Y:S01]  /*a5b0*/  SHFL.BFLY PT, R135, R3, 0x1, 0x1f ;  /* 0x0c201f0003877f89 */ /* 0x000ea200000e0000 */
[----:B------:R-:W-:Y:S02]  /*a5c0*/  FMNMX.FTZ R4, R200, R4, !PT ;  /* 0x00000004c8047209 */ /* 0x000fe40007810000 */
[----:B------:R-:W-:Y:S02]  /*a5d0*/  PLOP3.LUT P0, PT, PT, PT, UP1, 0x40, 0x0 ;  /* 0x000000000000781c */ /* 0x000fe40003f0e818 */
[----:B------:R-:W-:Y:S02]  /*a5e0*/  FSEL R209, R209, -INF , !P1 ;  /* 0xff800000d1d17808 */ /* 0x000fe40004800000 */
[----:B------:R-:W-:Y:S02]  /*a5f0*/  FMNMX.FTZ R4, R201, R4, !PT ;  /* 0x00000004c9047209 */ /* 0x000fe40007810000 */
[----:B------:R-:W-:Y:S02]  /*a600*/  ISETP.GT.AND P0, PT, R0, 0x28, P0 ;  /* 0x000000280000780c */ /* 0x000fe40000704270 */
[----:B------:R-:W-:Y:S02]  /*a610*/  PLOP3.LUT P1, PT, PT, PT, UP2, 0x40, 0x0 ;  /* 0x000000000000781c */ /* 0x000fe40003f2e828 */
[----:B------:R-:W-:Y:S02]  /*a620*/  ISETP.LT.OR P0, PT, R2, 0x29, P0 ;  /* 0x000000290200780c */ /* 0x000fe40000701670 */
[----:B------:R-:W-:Y:S02]  /*a630*/  FMNMX.FTZ R4, R206, R4, !PT ;  /* 0x00000004ce047209 */ /* 0x000fe40007810000 */
[----:B------:R-:W-:Y:S02]  /*a640*/  ISETP.GT.AND P1, PT, R0, 0x21, P1 ;  /* 0x000000210000780c */ /* 0x000fe40000f24270 */
[----:B------:R-:W-:Y:S02]  /*a650*/  FSEL R213, R46, -INF , !P0 ;  /* 0xff8000002ed57808 */ /* 0x000fe40004000000 */
[----:B------:R-:W-:Y:S02]  /*a660*/  FMNMX.FTZ R4, R209, R4, !PT ;  /* 0x00000004d1047209 */ /* 0x000fe40007810000 */
[----:B------:R-:W-:Y:S02]  /*a670*/  ISETP.LT.OR P1, PT, R2, 0x22, P1 ;  /* 0x000000220200780c */ /* 0x000fe40000f21670 */
[----:B------:R-:W-:Y:S01]  /*a680*/  PLOP3.LUT P0, PT, PT, PT, UP0, 0x40, 0x0 ;  /* 0x000000000000781c */ /* 0x000fe20003f0e808 */
[----:B------:R-:W-:Y:S01]  /*a690*/  UISETP.GT.AND UP0, UPT, UR23, UR5, UPT ;  /* 0x000000051700728c */ /* 0x000fe2000bf04270 */
[----:B-1----:R-:W-:Y:S01]  /*a6a0*/  FMNMX.FTZ R136, R136, R19, !PT ;  /* 0x0000001388887209 */ /* 0x002fe20007810000 */
[----:B------:R-:W-:Y:S01]  /*a6b0*/  UIADD3 UR23, UR23, -0x1, URZ ;  /* 0xffffffff17177890 */ /* 0x000fe2000fffe03f */
[----:B------:R-:W-:Y:S02]  /*a6c0*/  FSEL R214, R43, -INF , !P1 ;  /* 0xff8000002bd67808 */ /* 0x000fe40004800000 */
[----:B------:R-:W-:Y:S01]  /*a6d0*/  ISETP.GT.AND P0, PT, R0, 0x29, P0 ;  /* 0x000000290000780c */ /* 0x000fe20000704270 */
[----:B------:R-:W-:Y:S01]  /*a6e0*/  FMUL.FTZ R142, R136, c[0x0][0x2d0] ;  /* 0x0000b400888e7a20 */ /* 0x000fe20000410000 */
[----:B------:R-:W-:Y:S02]  /*a6f0*/  FMNMX.FTZ R0, R212, R4, !PT ;  /* 0x00000004d4007209 */ /* 0x000fe40007810000 */
[----:B------:R-:W-:Y:S02]  /*a700*/  FSETP.NEU.FTZ.AND P1, PT, R136, -INF , PT ;  /* 0xff8000008800780b */ /* 0x000fe40003f3d000 */
[----:B------:R-:W-:Y:S02]  /*a710*/  FMNMX.FTZ R0, R214, R0, !PT ;  /* 0x00000000d6007209 */ /* 0x000fe40007810000 */
[----:B------:R-:W-:Y:S02]  /*a720*/  ISETP.LT.OR P0, PT, R2, 0x2a, P0 ;  /* 0x0000002a0200780c */ /* 0x000fe40000701670 */
[----:B------:R-:W-:Y:S02]  /*a730*/  FSEL R142, R142, RZ, P1 ;  /* 0x000000ff8e8e7208 */ /* 0x000fe40000800000 */
[----:B------:R-:W-:Y:S02]  /*a740*/  FSEL R140, R47, -INF , !P0 ;  /* 0xff8000002f8c7808 */ /* 0x000fe40004000000 */
[----:B------:R-:W-:Y:S01]  /*a750*/  FMNMX.FTZ R0, R213, R0, !PT ;  /* 0x00000000d5007209 */ /* 0x000fe20007810000 */
[--C-:B------:R-:W-:Y:S01]  /*a760*/  FFMA.FTZ R8, R8, c[0x0][0x2d0], -R142.reuse ;  /* 0x0000b40008087a23 */ /* 0x100fe2000001088e */
[----:B--2---:R-:W-:Y:S01]  /*a770*/  FMNMX.FTZ R135, R3, R135, !PT ;  /* 0x0000008703877209 */ /* 0x004fe20007810000 */
[--C-:B------:R-:W-:Y:S01]  /*a780*/  FFMA.FTZ R3, R18, c[0x0][0x2d0], -R142.reuse ;  /* 0x0000b40012037a23 */ /* 0x100fe2000001088e */
[----:B------:R-:W-:Y:S01]  /*a790*/  FMNMX.FTZ R0, R140, R0, !PT ;  /* 0x000000008c007209 */ /* 0x000fe20007810000 */
[--C-:B------:R-:W-:Y:S01]  /*a7a0*/  FFMA.FTZ R12, R12, c[0x0][0x2d0], -R142.reuse ;  /* 0x0000b4000c0c7a23 */ /* 0x100fe2000001088e */
[----:B------:R-:W-:Y:S01]  /*a7b0*/  FSETP.NEU.FTZ.AND P2, PT, R137, -INF , PT ;  /* 0xff8000008900780b */ /* 0x000fe20003f5d000 */
[----:B------:R1:W-:Y:S01]  /*a7c0*/  MUFU.EX2 R41, R3 ;  /* 0x0000000300297308 */ /* 0x0003e20000000800 */
[C---:B------:R-:W-:Y:S01]  /*a7d0*/  FSETP.NEU.FTZ.AND P0, PT, R135.reuse, -INF , PT ;  /* 0xff8000008700780b */ /* 0x040fe20003f1d000 */
[----:B------:R-:W1:Y:S01]  /*a7e0*/  SHFL.BFLY PT, R2, R0, 0x2, 0x1f ;  /* 0x0c401f0000027f89 */ /* 0x000e6200000e0000 */
[----:B------:R-:W-:Y:S01]  /*a7f0*/  FMUL.FTZ R143, R135, c[0x0][0x2d0] ;  /* 0x0000b400878f7a20 */ /* 0x000fe20000410000 */
[----:B------:R-:W-:Y:S01]  /*a800*/  FSEL R141, R141, RZ, P2 ;  /* 0x000000ff8d8d7208 */ /* 0x000fe20001000000 */
[----:B------:R-:W-:Y:S03]  /*a810*/  FFMA.FTZ R14, R14, c[0x0][0x2d0], -R142 ;  /* 0x0000b4000e0e7a23 */ /* 0x000fe6000001088e */
[----:B------:R-:W-:Y:S01]  /*a820*/  FSEL R143, R143, RZ, P0 ;  /* 0x000000ff8f8f7208 */ /* 0x000fe20000000000 */
[--C-:B------:R-:W-:Y:S01]  /*a830*/  FFMA.FTZ R9, R9, c[0x0][0x2d0], -R141.reuse ;  /* 0x0000b40009097a23 */ /* 0x100fe2000001088d */
[----:B------:R-:W-:Y:S01]  /*a840*/  MUFU.EX2 R30, R8 ;  /* 0x00000008001e7308 */ /* 0x000fe20000000800 */
[----:B------:R-:W-:Y:S02]  /*a850*/  FFMA.FTZ R15, R15, c[0x0][0x2d0], -R141 ;  /* 0x0000b4000f0f7a23 */ /* 0x000fe4000001088d */
[----:B------:R-:W-:Y:S02]  /*a860*/  FFMA.FTZ R7, R7, c[0x0][0x2d0], -R143 ;  /* 0x0000b40007077a23 */ /* 0x000fe4000001088f */
[--C-:B------:R-:W-:Y:S02]  /*a870*/  FFMA.FTZ R16, R16, c[0x0][0x2d0], -R141.reuse ;  /* 0x0000b40010107a23 */ /* 0x100fe4000001088d */
[----:B------:R-:W-:Y:S02]  /*a880*/  FFMA.FTZ R17, R17, c[0x0][0x2d0], -R141 ;  /* 0x0000b40011117a23 */ /* 0x000fe4000001088d */
[--C-:B------:R-:W-:Y:S01]  /*a890*/  FFMA.FTZ R13, R13, c[0x0][0x2d0], -R143.reuse ;  /* 0x0000b4000d0d7a23 */ /* 0x100fe2000001088f */
[----:B------:R-:W-:Y:S01]  /*a8a0*/  MUFU.EX2 R21, R7 ;  /* 0x0000000700157308 */ /* 0x000fe20000000800 */
[--C-:B------:R-:W-:Y:S02]  /*a8b0*/  FFMA.FTZ R11, R11, c[0x0][0x2d0], -R143.reuse ;  /* 0x0000b4000b0b7a23 */ /* 0x100fe4000001088f */
[----:B------:R-:W-:Y:S01]  /*a8c0*/  FFMA.FTZ R10, R10, c[0x0][0x2d0], -R143 ;  /* 0x0000b4000a0a7a23 */ /* 0x000fe2000001088f */
[----:B-1----:R-:W-:Y:S02]  /*a8d0*/  FMNMX.FTZ R3, R0, R2, !PT ;  /* 0x0000000200037209 */ /* 0x002fe40007810000 */
[----:B------:R-:W-:Y:S02]  /*a8e0*/  FSEL R0, R137, RZ, P2 ;  /* 0x000000ff89007208 */ /* 0x000fe40001000000 */
[----:B------:R-:W-:Y:S01]  /*a8f0*/  FSEL R2, R136, RZ, P1 ;  /* 0x000000ff88027208 */ /* 0x000fe20000800000 */
[----:B------:R-:W1:Y:S01]  /*a900*/  SHFL.BFLY PT, R4, R3, 0x1, 0x1f ;  /* 0x0c201f0003047f89 */ /* 0x000e6200000e0000 */
[----:B------:R-:W-:Y:S01]  /*a910*/  MUFU.EX2 R220, R9 ;  /* 0x0000000900dc7308 */ /* 0x000fe20000000800 */
[----:B------:R-:W-:Y:S02]  /*a920*/  FADD.FTZ R0, -R0, R132 ;  /* 0x0000008400007221 */ /* 0x000fe40000010100 */
[----:B------:R-:W-:Y:S02]  /*a930*/  FADD.FTZ R2, -R2, R134 ;  /* 0x0000008602027221 */ /* 0x000fe40000010100 */
[----:B------:R-:W-:Y:S02]  /*a940*/  FMUL.FTZ R0, R0, c[0x0][0x2d0] ;  /* 0x0000b40000007a20 */ /* 0x000fe40000410000 */
[----:B------:R-:W-:Y:S03]  /*a950*/  FMUL.FTZ R2, R2, c[0x0][0x2d0] ;  /* 0x0000b40002027a20 */ /* 0x000fe60000410000 */
[----:B------:R2:W3:Y:S10]  /*a960*/  MUFU.EX2 R133, R0 ;  /* 0x0000000000857308 */ /* 0x0004f40000000800 */
[----:B------:R-:W4:Y:S01]  /*a970*/  MUFU.EX2 R132, R2 ;  /* 0x0000000200847308 */ /* 0x000f220000000800 */
[----:B-1----:R-:W-:Y:S05]  /*a980*/  FMNMX.FTZ R3, R3, R4, !PT ;  /* 0x0000000403037209 */ /* 0x002fea0007810000 */
[----:B------:R-:W-:Y:S04]  /*a990*/  FMUL.FTZ R134, R3, c[0x0][0x2d0] ;  /* 0x0000b40003867a20 */ /* 0x000fe80000410000 */
[----:B------:R-:W1:Y:S01]  /*a9a0*/  MUFU.EX2 R222, R15 ;  /* 0x0000000f00de7308 */ /* 0x000e620000000800 */
[----:B--2---:R-:W-:Y:S01]  /*a9b0*/  FSEL R0, R135, RZ, P0 ;  /* 0x000000ff87007208 */ /* 0x004fe20000000000 */
[----:B---3--:R-:W-:Y:S01]  /*a9c0*/  FMUL.FTZ R48, R133, R188 ;  /* 0x000000bc85307220 */ /* 0x008fe20000410000 */
[----:B------:R-:W-:Y:S01]  /*a9d0*/  FSETP.NEU.FTZ.AND P0, PT, R3, -INF , PT ;  /* 0xff8000000300780b */ /* 0x000fe20003f1d000 */
[----:B------:R-:W-:Y:S02]  /*a9e0*/  FMUL.FTZ R32, R133, R172 ;  /* 0x000000ac85207220 */ /* 0x000fe40000410000 */
[----:B------:R-:W-:Y:S01]  /*a9f0*/  FADD.FTZ R0, -R0, R138 ;  /* 0x0000008a00007221 */ /* 0x000fe20000010100 */
[----:B------:R-:W-:Y:S03]  /*aa00*/  FSEL R134, R134, RZ, P0 ;  /* 0x000000ff86867208 */ /* 0x000fe60000000000 */
[----:B------:R-:W2:Y:S01]  /*aa10*/  MUFU.EX2 R27, R16 ;  /* 0x00000010001b7308 */ /* 0x000ea20000000800 */
[----:B------:R-:W-:Y:S01]  /*aa20*/  MOV R138, R21 ;  /* 0x00000015008a7202 */ /* 0x000fe20000000f00 */
[----:B------:R-:W-:Y:S01]  /*aa30*/  FMUL.FTZ R0, R0, c[0x0][0x2d0] ;  /* 0x0000b40000007a20 */ /* 0x000fe20000410000 */
[----:B------:R-:W3:Y:S01]  /*aa40*/  LDSM.16.MT88.4 R20, [R225+0x2080] ;  /* 0x00208000e114783b */ /* 0x000ee20000004200 */
[--C-:B------:R-:W-:Y:S02]  /*aa50*/  FFMA.FTZ R4, R25, c[0x0][0x2d0], -R134.reuse ;  /* 0x0000b40019047a23 */ /* 0x100fe40000010886 */
[--C-:B------:R-:W-:Y:S02]  /*aa60*/  FFMA.FTZ R5, R5, c[0x0][0x2d0], -R134.reuse ;  /* 0x0000b40005057a23 */ /* 0x100fe40000010886 */
[C---:B----4-:R-:W-:Y:S02]  /*aa70*/  FMUL.FTZ R7, R132.reuse, R147 ;  /* 0x0000009384077220 */ /* 0x050fe40000410000 */
[----:B------:R4:W5:Y:S01]  /*aa80*/  MUFU.EX2 R2, R0 ;  /* 0x0000000000027308 */ /* 0x0009620000000800 */
[----:B------:R-:W-:Y:S01]  /*aa90*/  FMUL.FTZ R18, R132, R158 ;  /* 0x0000009e84127220 */ /* 0x000fe20000410000 */
[----:B-1----:R-:W-:Y:S01]  /*aaa0*/  F2FP.BF16.PACK_AB R192, R222, R220 ;  /* 0x000000dcdec0723e */ /* 0x002fe200000010ff */
[C---:B------:R-:W-:Y:S02]  /*aab0*/  FMUL.FTZ R19, R132.reuse, R159 ;  /* 0x0000009f84137220 */ /* 0x040fe40000410000 */
[C---:B------:R-:W-:Y:S02]  /*aac0*/  FMUL.FTZ R33, R133.reuse, R173 ;  /* 0x000000ad85217220 */ /* 0x040fe40000410000 */
[C---:B------:R-:W-:Y:S03]  /*aad0*/  FMUL.FTZ R35, R132.reuse, R175 ;  /* 0x000000af84237220 */ /* 0x040fe60000410000 */
[----:B------:R-:W1:Y:S01]  /*aae0*/  MUFU.EX2 R26, R12 ;  /* 0x0000000c001a7308 */ /* 0x000e620000000800 */
[C---:B------:R-:W-:Y:S02]  /*aaf0*/  FMUL.FTZ R49, R133.reuse, R189 ;  /* 0x000000bd85317220 */ /* 0x040fe40000410000 */
[C---:B------:R-:W-:Y:S01]  /*ab00*/  FMUL.FTZ R52, R133.reuse, R52 ;  /* 0x0000003485347220 */ /* 0x040fe20000410000 */
[----:B--2---:R-:W-:Y:S01]  /*ab10*/  MOV R159, R27 ;  /* 0x0000001b009f7202 */ /* 0x004fe20000000f00 */
[C---:B------:R-:W-:Y:S01]  /*ab20*/  FMUL.FTZ R16, R133.reuse, R156 ;  /* 0x0000009c85107220 */ /* 0x040fe20000410000 */
[----:B------:R-:W-:Y:S01]  /*ab30*/  MOV R156, R30 ;  /* 0x0000001e009c7202 */ /* 0x000fe20000000f00 */
[C---:B------:R-:W-:Y:S01]  /*ab40*/  FMUL.FTZ R53, R133.reuse, R53 ;  /* 0x0000003585357220 */ /* 0x040fe20000410000 */
[----:B------:R-:W-:Y:S01]  /*ab50*/  MOV R173, R159 ;  /* 0x0000009f00ad7202 */ /* 0x000fe20000000f00 */
[C---:B------:R-:W-:Y:S01]  /*ab60*/  FMUL.FTZ R54, R132.reuse, R54 ;  /* 0x0000003684367220 */ /* 0x040fe20000410000 */
[----:B------:R-:W2:Y:S01]  /*ab70*/  MUFU.EX2 R28, R14 ;  /* 0x0000000e001c7308 */ /* 0x000ea20000000800 */
[----:B------:R-:W-:Y:S02]  /*ab80*/  FMUL.FTZ R55, R132, R55 ;  /* 0x0000003784377220 */ /* 0x000fe40000410000 */
[----:B------:R-:W-:Y:S02]  /*ab90*/  FMUL.FTZ R64, R133, R64 ;  /* 0x0000004085407220 */ /* 0x000fe40000410000 */
[--C-:B----4-:R-:W-:Y:S02]  /*aba0*/  FFMA.FTZ R0, R6, c[0x0][0x2d0], -R134.reuse ;  /* 0x0000b40006007a23 */ /* 0x110fe40000010886 */
[----:B------:R-:W-:Y:S02]  /*abb0*/  FMUL.FTZ R6, R132, R146 ;  /* 0x0000009284067220 */ /* 0x000fe40000410000 */
[C---:B-----5:R-:W-:Y:S01]  /*abc0*/  FMUL.FTZ R8, R2.reuse, R148 ;  /* 0x0000009402087220 */ /* 0x060fe20000410000 */
[----:B------:R4:W-:Y:S01]  /*abd0*/  MUFU.EX2 R216, R0 ;  /* 0x0000000000d87308 */ /* 0x0009e20000000800 */
[C---:B------:R-:W-:Y:S02]  /*abe0*/  FMUL.FTZ R9, R2.reuse, R149 ;  /* 0x0000009502097220 */ /* 0x040fe40000410000 */
[----:B------:R-:W-:Y:S01]  /*abf0*/  FMUL.FTZ R25, R2, R165 ;  /* 0x000000a502197220 */ /* 0x000fe20000410000 */
[----:B-1----:R-:W-:Y:S01]  /*ac00*/  F2FP.BF16.PACK_AB R193, R26, R30 ;  /* 0x0000001e1ac1723e */ /* 0x002fe200000010ff */
[C---:B------:R-:W-:Y:S02]  /*ac10*/  FMUL.FTZ R12, R2.reuse, R152 ;  /* 0x00000098020c7220 */ /* 0x040fe40000410000 */
[C---:B------:R-:W-:Y:S01]  /*ac20*/  FMUL.FTZ R40, R2.reuse, R180 ;  /* 0x000000b402287220 */ /* 0x040fe20000410000 */
[----:B------:R-:W-:Y:S01]  /*ac30*/  MOV R180, R41 ;  /* 0x0000002900b47202 */ /* 0x000fe20000000f00 */
[C---:B------:R-:W-:Y:S01]  /*ac40*/  FMUL.FTZ R44, R2.reuse, R184 ;  /* 0x000000b8022c7220 */ /* 0x040fe20000410000 */
[----:B------:R-:W1:Y:S01]  /*ac50*/  MUFU.EX2 R221, R17 ;  /* 0x0000001100dd7308 */ /* 0x000e620000000800 */
[C---:B------:R-:W-:Y:S02]  /*ac60*/  FMUL.FTZ R45, R2.reuse, R185 ;  /* 0x000000b9022d7220 */ /* 0x040fe40000410000 */
[C---:B------:R-:W-:Y:S01]  /*ac70*/  FMUL.FTZ R56, R2.reuse, R56 ;  /* 0x0000003802387220 */ /* 0x040fe20000410000 */
[-C--:B--2---:R-:W-:Y:S01]  /*ac80*/  F2FP.BF16.PACK_AB R195, R41, R28.reuse ;  /* 0x0000001c29c3723e */ /* 0x084fe200000010ff */
[C---:B------:R-:W-:Y:S01]  /*ac90*/  FMUL.FTZ R41, R2.reuse, R181 ;  /* 0x000000b502297220 */ /* 0x040fe20000410000 */
[----:B------:R-:W-:Y:S01]  /*aca0*/  MOV R158, R28 ;  /* 0x0000001c009e7202 */ /* 0x000fe20000000f00 */
[C---:B------:R-:W-:Y:S02]  /*acb0*/  FMUL.FTZ R28, R2.reuse, R168 ;  /* 0x000000a8021c7220 */ /* 0x040fe40000410000 */
[C---:B------:R-:W-:Y:S01]  /*acc0*/  FMUL.FTZ R57, R2.reuse, R57 ;  /* 0x0000003902397220 */ /* 0x040fe20000410000 */
[----:B------:R2:W5:Y:S01]  /*acd0*/  MUFU.EX2 R215, R5 ;  /* 0x0000000500d77308 */ /* 0x0005620000000800 */
[C---:B------:R-:W-:Y:S02]  /*ace0*/  FMUL.FTZ R60, R2.reuse, R60 ;  /* 0x0000003c023c7220 */ /* 0x040fe40000410000 */
[----:B------:R-:W-:Y:S02]  /*acf0*/  FMUL.FTZ R61, R2, R61 ;  /* 0x0000003d023d7220 */ /* 0x000fe40000410000 */
[----:B----4-:R-:W-:Y:S02]  /*ad00*/  FFMA.FTZ R0, R24, c[0x0][0x2d0], -R134 ;  /* 0x0000b40018007a23 */ /* 0x010fe40000010886 */
[----:B------:R-:W-:Y:S02]  /*ad10*/  FMUL.FTZ R24, R2, R164 ;  /* 0x000000a402187220 */ /* 0x000fe40000410000 */
[----:B------:R-:W-:Y:S01]  /*ad20*/  FMUL.FTZ R65, R133, R65 ;  /* 0x0000004185417220 */ /* 0x000fe20000410000 */
[----:B------:R4:W-:Y:S01]  /*ad30*/  MUFU.EX2 R217, R0 ;  /* 0x0000000000d97308 */ /* 0x0009e20000000800 */
[C---:B------:R-:W-:Y:S02]  /*ad40*/  FMUL.FTZ R66, R132.reuse, R66 ;  /* 0x0000004284427220 */ /* 0x040fe40000410000 */
[C---:B------:R-:W-:Y:S01]  /*ad50*/  FMUL.FTZ R67, R132.reuse, R67 ;  /* 0x0000004384437220 */ /* 0x040fe20000410000 */
[----:B-1----:R-:W-:Y:S01]  /*ad60*/  F2FP.BF16.PACK_AB R194, R221, R27 ;  /* 0x0000001bddc2723e */ /* 0x002fe200000010ff */
[C---:B------:R-:W-:Y:S02]  /*ad70*/  FMUL.FTZ R17, R133.reuse, R157 ;  /* 0x0000009d85117220 */ /* 0x040fe40000410000 */
[C---:B------:R-:W-:Y:S02]  /*ad80*/  FMUL.FTZ R68, R133.reuse, R68 ;  /* 0x0000004485447220 */ /* 0x040fe40000410000 */
[C---:B------:R-:W-:Y:S01]  /*ad90*/  FMUL.FTZ R69, R133.reuse, R69 ;  /* 0x0000004585457220 */ /* 0x040fe20000410000 */
[----:B------:R-:W1:Y:S01]  /*ada0*/  MUFU.EX2 R218, R4 ;  /* 0x0000000400da7308 */ /* 0x000e620000000800 */
[C---:B------:R-:W-:Y:S02]  /*adb0*/  FMUL.FTZ R70, R132.reuse, R70 ;  /* 0x0000004684467220 */ /* 0x040fe40000410000 */
[----:B------:R-:W-:Y:S02]  /*adc0*/  FMUL.FTZ R71, R132, R71 ;  /* 0x0000004784477220 */ /* 0x000fe40000410000 */
[----:B--2---:R-:W-:Y:S01]  /*add0*/  FMUL.FTZ R5, R133, R145 ;  /* 0x0000009185057220 */ /* 0x004fe20000410000 */
[----:B-----5:R-:W-:Y:S01]  /*ade0*/  F2FP.BF16.PACK_AB R145, R216, R215 ;  /* 0x000000d7d891723e */ /* 0x020fe200000010ff */
[C---:B------:R-:W-:Y:S02]  /*adf0*/  FMUL.FTZ R72, R2.reuse, R72 ;  /* 0x0000004802487220 */ /* 0x040fe40000410000 */
[C---:B------:R-:W-:Y:S01]  /*ae00*/  FMUL.FTZ R73, R2.reuse, R73 ;  /* 0x0000004902497220 */ /* 0x040fe20000410000 */
[----:B------:R-:W2:Y:S01]  /*ae10*/  MUFU.EX2 R31, R13 ;  /* 0x0000000d001f7308 */ /* 0x000ea20000000800 */
[C---:B------:R-:W-:Y:S02]  /*ae20*/  FMUL.FTZ R76, R2.reuse, R76 ;  /* 0x0000004c024c7220 */ /* 0x040fe40000410000 */
[----:B------:R-:W-:Y:S01]  /*ae30*/  FMUL.FTZ R77, R2, R77 ;  /* 0x0000004d024d7220 */ /* 0x000fe20000410000 */
[----:B----4-:R-:W-:Y:S01]  /*ae40*/  FSEL R0, R3, RZ, P0 ;  /* 0x000000ff03007208 */ /* 0x010fe20000000000 */
[C---:B------:R-:W-:Y:S01]  /*ae50*/  FMUL.FTZ R80, R133.reuse, R80 ;  /* 0x0000005085507220 */ /* 0x040fe20000410000 */
[----:B------:R-:W-:Y:S01]  /*ae60*/  PLOP3.LUT P0, PT, PT, PT, UP0, 0x80, 0x0 ;  /* 0x000000000000781c */ /* 0x000fe20003f0f008 */
[C---:B------:R-:W-:Y:S02]  /*ae70*/  FMUL.FTZ R81, R133.reuse, R81 ;  /* 0x0000005185517220 */ /* 0x040fe40000410000 */
[----:B------:R-:W-:Y:S01]  /*ae80*/  FADD.FTZ R0, -R0, R139 ;  /* 0x0000008b00007221 */ /* 0x000fe20000010100 */
[----:B------:R-:W4:Y:S01]  /*ae90*/  MUFU.EX2 R50, R11 ;  /* 0x0000000b00327308 */ /* 0x000f220000000800 */
[----:B------:R-:W-:Y:S02]  /*aea0*/  FMUL.FTZ R82, R132, R82 ;  /* 0x0000005284527220 */ /* 0x000fe40000410000 */
[----:B------:R-:W-:Y:S01]  /*aeb0*/  FMUL.FTZ R0, R0, c[0x0][0x2d0] ;  /* 0x0000b40000007a20 */ /* 0x000fe20000410000 */
[----:B-1----:R-:W-:Y:S01]  /*aec0*/  F2FP.BF16.PACK_AB R147, R218, R217 ;  /* 0x000000d9da93723e */ /* 0x002fe200000010ff */
[C---:B------:R-:W-:Y:S02]  /*aed0*/  FMUL.FTZ R4, R133.reuse, R144 ;  /* 0x0000009085047220 */ /* 0x040fe40000410000 */
[C---:B------:R-:W-:Y:S02]  /*aee0*/  FMUL.FTZ R83, R132.reuse, R83 ;  /* 0x0000005384537220 */ /* 0x040fe40000410000 */
[C---:B------:R-:W-:Y:S01]  /*aef0*/  FMUL.FTZ R84, R133.reuse, R84 ;  /* 0x0000005485547220 */ /* 0x040fe20000410000 */
[----:B------:R-:W1:Y:S01]  /*af00*/  MUFU.EX2 R29, R10 ;  /* 0x0000000a001d7308 */ /* 0x000e620000000800 */
[C---:B------:R-:W-:Y:S01]  /*af10*/  FMUL.FTZ R85, R133.reuse, R85 ;  /* 0x0000005585557220 */ /* 0x040fe20000410000 */
[-C--:B---3--:R-:W-:Y:S01]  /*af20*/  HMMA.16816.F32.BF16 R4, R192, R20.reuse, R4 ;  /* 0x00000014c004723c */ /* 0x088fe20000041804 */
[----:B------:R-:W-:Y:S01]  /*af30*/  FMUL.FTZ R86, R132, R86 ;  /* 0x0000005684567220 */ /* 0x000fe20000410000 */
[----:B--2---:R-:W-:Y:S01]  /*af40*/  MOV R139, R31 ;  /* 0x0000001f008b7202 */ /* 0x004fe20000000f00 */
[----:B------:R-:W-:Y:S02]  /*af50*/  FMUL.FTZ R13, R2, R153 ;  /* 0x00000099020d7220 */ /* 0x000fe40000410000 */
[----:B------:R-:W-:Y:S02]  /*af60*/  FMUL.FTZ R87, R132, R87 ;  /* 0x0000005784577220 */ /* 0x000fe40000410000 */
[C---:B------:R-:W-:Y:S01]  /*af70*/  FMUL.FTZ R88, R2.reuse, R88 ;  /* 0x0000005802587220 */ /* 0x040fe20000410000 */
[----:B------:R-:W2:Y:S01]  /*af80*/  MUFU.EX2 R0, R0 ;  /* 0x0000000000007308 */ /* 0x000ea20000000800 */
[----:B------:R-:W-:Y:S03]  /*af90*/  FMUL.FTZ R89, R2, R89 ;  /* 0x0000005902597220 */ /* 0x000fe60000410000 */
[----:B----4-:R-:W-:Y:S01]  /*afa0*/  F2FP.BF16.PACK_AB R144, R50, R138 ;  /* 0x0000008a3290723e */ /* 0x010fe200000010ff */
[----:B------:R-:W-:Y:S01]  /*afb0*/  FMUL.FTZ R92, R2, R92 ;  /* 0x0000005c025c7220 */ /* 0x000fe20000410000 */
[----:B------:R-:W-:Y:S01]  /*afc0*/  MOV R172, R50 ;  /* 0x0000003200ac7202 */ /* 0x000fe20000000f00 */
[C---:B------:R-:W-:Y:S01]  /*afd0*/  FMUL.FTZ R50, R132.reuse, R190 ;  /* 0x000000be84327220 */ /* 0x040fe20000410000 */
[----:B------:R-:W-:Y:S01]  /*afe0*/  MOV R190, R51 ;  /* 0x0000003300be7202 */ /* 0x000fe20000000f00 */
[----:B------:R-:W-:Y:S02]  /*aff0*/  FMUL.FTZ R51, R132, R191 ;  /* 0x000000bf84337220 */ /* 0x000fe40000410000 */
[C---:B------:R-:W-:Y:S02]  /*b000*/  FMUL.FTZ R93, R2.reuse, R93 ;  /* 0x0000005d025d7220 */ /* 0x040fe40000410000 */
[----:B------:R-:W-:Y:S01]  /*b010*/  FMUL.FTZ R96, R133, R96 ;  /* 0x0000006085607220 */ /* 0x000fe20000410000 */
[----:B-1----:R-:W-:Y:S01]  /*b020*/  F2FP.BF16.PACK_AB R146, R139, R29 ;  /* 0x0000001d8b92723e */ /* 0x002fe200000010ff */
[C---:B------:R-:W-:Y:S01]  /*b030*/  FMUL.FTZ R97, R133.reuse, R97 ;  /* 0x0000006185617220 */ /* 0x040fe20000410000 */
[----:B------:R-:W-:Y:S01]  /*b040*/  MOV R157, R29 ;  /* 0x0000001d009d7202 */ /* 0x000fe20000000f00 */
[----:B------:R-:W-:Y:S02]  /*b050*/  FMUL.FTZ R29, R2, R169 ;  /* 0x000000a9021d7220 */ /* 0x000fe40000410000 */
[C---:B------:R-:W-:Y:S01]  /*b060*/  FMUL.FTZ R98, R132.reuse, R98 ;  /* 0x0000006284627220 */ /* 0x040fe20000410000 */
[----:B------:R-:W-:Y:S01]  /*b070*/  MOV R175, R157 ;  /* 0x0000009d00af7202 */ /* 0x000fe20000000f00 */
[----:B------:R-:W-:Y:S02]  /*b080*/  FMUL.FTZ R99, R132, R99 ;  /* 0x0000006384637220 */ /* 0x000fe40000410000 */
[C---:B------:R-:W-:Y:S02]  /*b090*/  FMUL.FTZ R100, R133.reuse, R100 ;  /* 0x0000006485647220 */ /* 0x040fe40000410000 */
[C---:B--2---:R-:W-:Y:S02]  /*b0a0*/  FMUL.FTZ R10, R0.reuse, R150 ;  /* 0x00000096000a7220 */ /* 0x044fe40000410000 */
[C---:B------:R-:W-:Y:S02]  /*b0b0*/  FMUL.FTZ R11, R0.reuse, R151 ;  /* 0x00000097000b7220 */ /* 0x040fe40000410000 */
[----:B------:R-:W1:Y:S01]  /*b0c0*/  LDSM.16.MT88.4 R148, [R228+0x2080] ;  /* 0x00208000e494783b */ /* 0x000e620000004200 */
[C---:B------:R-:W-:Y:S02]  /*b0d0*/  FMUL.FTZ R14, R0.reuse, R154 ;  /* 0x0000009a000e7220 */ /* 0x040fe40000410000 */
[C---:B------:R-:W-:Y:S02]  /*b0e0*/  FMUL.FTZ R15, R0.reuse, R155 ;  /* 0x0000009b000f7220 */ /* 0x040fe40000410000 */
[C---:B------:R-:W-:Y:S01]  /*b0f0*/  HMMA.16816.F32.BF16 R8, R144.reuse, R20, R8 ;  /* 0x000000149008723c */ /* 0x040fe20000041808 */
[C---:B------:R-:W-:Y:S02]  /*b100*/  FMUL.FTZ R27, R0.reuse, R167 ;  /* 0x000000a7001b7220 */ /* 0x040fe40000410000 */
[----:B------:R-:W2:Y:S01]  /*b110*/  LDSM.16.MT88.4 R152, [R227+0x2080] ;  /* 0x00208000e398783b */ /* 0x000ea20000004200 */
[C---:B------:R-:W-:Y:S02]  /*b120*/  FMUL.FTZ R42, R0.reuse, R182 ;  /* 0x000000b6002a7220 */ /* 0x040fe40000410000 */
[C---:B------:R-:W-:Y:S02]  /*b130*/  FMUL.FTZ R47, R0.reuse, R187 ;  /* 0x000000bb002f7220 */ /* 0x040fe40000410000 */
[-C--:B------:R-:W-:Y:S01]  /*b140*/  HMMA.16816.F32.BF16 R12, R144, R22.reuse, R12 ;  /* 0x00000016900c723c */ /* 0x080fe2000004180c */
[C---:B------:R-:W-:Y:S03]  /*b150*/  FMUL.FTZ R20, R133.reuse, R160 ;  /* 0x000000a085147220 */ /* 0x040fe60000410000 */
[----:B------:R-:W-:Y:S01]  /*b160*/  MOV R160, R26 ;  /* 0x0000001a00a07202 */ /* 0x000fe20000000f00 */
[C---:B------:R-:W-:Y:S02]  /*b170*/  FMUL.FTZ R26, R0.reuse, R166 ;  /* 0x000000a6001a7220 */ /* 0x040fe40000410000 */
[----:B------:R-:W-:Y:S01]  /*b180*/  LDSM.16.MT88.4 R164, [R227+0x2880] ;  /* 0x00288000e3a4783b */ /* 0x000fe20000004200 */
[C---:B------:R-:W-:Y:S01]  /*b190*/  HMMA.16816.F32.BF16 R16, R192.reuse, R22, R16 ;  /* 0x00000016c010723c */ /* 0x040fe20000041810 */
[C---:B------:R-:W-:Y:S03]  /*b1a0*/  FMUL.FTZ R21, R133.reuse, R161 ;  /* 0x000000a185157220 */ /* 0x040fe60000410000 */
[C---:B------:R-:W-:Y:S01]  /*b1b0*/  FMUL.FTZ R30, R0.reuse, R170 ;  /* 0x000000aa001e7220 */ /* 0x040fe20000410000 */
[----:B------:R-:W-:Y:S01]  /*b1c0*/  MOV R161, R34 ;  /* 0x0000002200a17202 */ /* 0x000fe20000000f00 */
[----:B------:R-:W-:Y:S01]  /*b1d0*/  FMUL.FTZ R43, R0, R183 ;  /* 0x000000b7002b7220 */ /* 0x000fe20000410000 */
[----:B------:R-:W-:Y:S01]  /*b1e0*/  MOV R168, R160 ;  /* 0x000000a000a87202 */ /* 0x000fe20000000f00 */
[C---:B------:R-:W-:Y:S01]  /*b1f0*/  FMUL.FTZ R22, R132.reuse, R162 ;  /* 0x000000a284167220 */ /* 0x040fe20000410000 */
[----:B------:R-:W-:Y:S03]  /*b200*/  MOV R189, R161 ;  /* 0x000000a100bd7202 */ /* 0x000fe60000000f00 */
[----:B------:R-:W-:Y:S02]  /*b210*/  FMUL.FTZ R23, R132, R163 ;  /* 0x000000a384177220 */ /* 0x000fe40000410000 */
[----:B------:R-:W-:Y:S01]  /*b220*/  LDSM.16.MT88.4 R160, [R228+0x2880] ;  /* 0x00288000e4a0783b */ /* 0x000fe20000004200 */
[----:B------:R-:W-:Y:S02]  /*b230*/  FMUL.FTZ R46, R0, R186 ;  /* 0x000000ba002e7220 */ /* 0x000fe40000410000 */
[----:B------:R-:W-:Y:S01]  /*b240*/  FMUL.FTZ R34, R132, R174 ;  /* 0x000000ae84227220 */ /* 0x000fe20000410000 */
[----:B------:R-:W-:Y:S01]  /*b250*/  MOV R174, R158 ;  /* 0x0000009e00ae7202 */ /* 0x000fe20000000f00 */
[-C--:B------:R-:W-:Y:S01]  /*b260*/  HMMA.16816.F32.BF16 R20, R192, R36.reuse, R20 ;  /* 0x00000024c014723c */ /* 0x080fe20000041814 */
[C---:B------:R-:W-:Y:S02]  /*b270*/  FMUL.FTZ R58, R0.reuse, R58 ;  /* 0x0000003a003a7220 */ /* 0x040fe40000410000 */
[C---:B------:R-:W-:Y:S02]  /*b280*/  FMUL.FTZ R59, R0.reuse, R59 ;  /* 0x0000003b003b7220 */ /* 0x040fe40000410000 */
[C---:B------:R-:W-:Y:S02]  /*b290*/  FMUL.FTZ R62, R0.reuse, R62 ;  /* 0x0000003e003e7220 */ /* 0x040fe40000410000 */
[C---:B------:R-:W-:Y:S01]  /*b2a0*/  FMUL.FTZ R63, R0.reuse, R63 ;  /* 0x0000003f003f7220 */ /* 0x040fe20000410000 */
[C---:B------:R-:W-:Y:S01]  /*b2b0*/  HMMA.16816.F32.BF16 R24, R144.reuse, R36, R24 ;  /* 0x000000249018723c */ /* 0x040fe20000041818 */
[C---:B------:R-:W-:Y:S03]  /*b2c0*/  FMUL.FTZ R31, R0.reuse, R171 ;  /* 0x000000ab001f7220 */ /* 0x040fe60000410000 */
[----:B------:R-:W-:Y:S01]  /*b2d0*/  MOV R171, R222 ;  /* 0x000000de00ab7202 */ /* 0x000fe20000000f00 */
[----:B------:R-:W-:Y:S02]  /*b2e0*/  FMUL.FTZ R74, R0, R74 ;  /* 0x0000004a004a7220 */ /* 0x000fe40000410000 */
[C---:B------:R-:W-:Y:S01]  /*b2f0*/  FMUL.FTZ R37, R133.reuse, R177 ;  /* 0x000000b185257220 */ /* 0x040fe20000410000 */
[-C--:B------:R-:W-:Y:S01]  /*b300*/  HMMA.16816.F32.BF16 R28, R144, R38.reuse, R28 ;  /* 0x00000026901c723c */ /* 0x080fe2000004181c */
[----:B------:R-:W-:Y:S03]  /*b310*/  MOV R177, R138 ;  /* 0x0000008a00b17202 */ /* 0x000fe60000000f00 */
[--C-:B------:R-:W-:Y:S02]  /*b320*/  FFMA.FTZ R138, R196, c[0x0][0x2d0], -R141.reuse ;  /* 0x0000b400c48a7a23 */ /* 0x100fe4000001088d */
[C---:B------:R-:W-:Y:S01]  /*b330*/  FMUL.FTZ R36, R133.reuse, R176 ;  /* 0x000000b085247220 */ /* 0x040fe20000410000 */
[----:B------:R-:W-:Y:S01]  /*b340*/  MOV R176, R220 ;  /* 0x000000dc00b07202 */ /* 0x000fe20000000f00 */
[C---:B------:R-:W-:Y:S01]  /*b350*/  HMMA.16816.F32.BF16 R32, R192.reuse, R38, R32 ;  /* 0x00000026c020723c */ /* 0x040fe20000041820 */
[----:B------:R3:W-:Y:S03]  /*b360*/  MUFU.EX2 R181, R138 ;  /* 0x0000008a00b57308 */ /* 0x0007e60000000800 */
[C---:B------:R-:W-:Y:S02]  /*b370*/  FMUL.FTZ R75, R0.reuse, R75 ;  /* 0x0000004b004b7220 */ /* 0x040fe40000410000 */
[----:B------:R-:W-:Y:S02]  /*b380*/  FMUL.FTZ R78, R0, R78 ;  /* 0x0000004e004e7220 */ /* 0x000fe40000410000 */
[C---:B------:R-:W-:Y:S01]  /*b390*/  FMUL.FTZ R39, R132.reuse, R179 ;  /* 0x000000b384277220 */ /* 0x040fe20000410000 */
[----:B------:R-:W-:Y:S03]  /*b3a0*/  MOV R179, R221 ;  /* 0x000000dd00b37202 */ /* 0x000fe60000000f00 */
[----:B------:R-:W-:Y:S01]  /*b3b0*/  FMUL.FTZ R38, R132, R178 ;  /* 0x000000b284267220 */ /* 0x000fe20000410000 */
[----:B------:R-:W-:Y:S01]  /*b3c0*/  MOV R178, R156 ;  /* 0x0000009c00b27202 */ /* 0x000fe20000000f00 */
[C---:B------:R-:W-:Y:S01]  /*b3d0*/  FMUL.FTZ R79, R0.reuse, R79 ;  /* 0x0000004f004f7220 */ /* 0x040fe20000410000 */
[----:B------:R-:W-:Y:S01]  /*b3e0*/  LDSM.16.MT88.4 R156, [R226+0x2880] ;  /* 0x00288000e29c783b */ /* 0x000fe20000004200 */
[C---:B------:R-:W-:Y:S02]  /*b3f0*/  FMUL.FTZ R90, R0.reuse, R90 ;  /* 0x0000005a005a7220 */ /* 0x040fe40000410000 */
[C---:B------:R-:W-:Y:S01]  /*b400*/  FMUL.FTZ R91, R0.reuse, R91 ;  /* 0x0000005b005b7220 */ /* 0x040fe20000410000 */
[-C--:B-1----:R-:W-:Y:S01]  /*b410*/  HMMA.16816.F32.BF16 R36, R192, R148.reuse, R36 ;  /* 0x00000094c024723c */ /* 0x082fe20000041824 */
[C---:B------:R-:W-:Y:S02]  /*b420*/  FMUL.FTZ R94, R0.reuse, R94 ;  /* 0x0000005e005e7220 */ /* 0x040fe40000410000 */
[----:B------:R-:W-:Y:S02]  /*b430*/  FMUL.FTZ R95, R0, R95 ;  /* 0x0000005f005f7220 */ /* 0x000fe40000410000 */
[----:B------:R-:W-:Y:S02]  /*b440*/  FMUL.FTZ R101, R133, R101 ;  /* 0x0000006585657220 */ /* 0x000fe40000410000 */
[--C-:B---3--:R-:W-:Y:S01]  /*b450*/  FFMA.FTZ R138, R198, c[0x0][0x2d0], -R141.reuse ;  /* 0x0000b400c68a7a23 */ /* 0x108fe2000001088d */
[C---:B------:R-:W-:Y:S01]  /*b460*/  HMMA.16816.F32.BF16 R40, R144.reuse, R148, R40 ;  /* 0x000000949028723c */ /* 0x040fe20000041828 */
[C---:B------:R-:W-:Y:S02]  /*b470*/  FMUL.FTZ R102, R132.reuse, R102 ;  /* 0x0000006684667220 */ /* 0x040fe40000410000 */
[----:B------:R1:W3:Y:S01]  /*b480*/  MUFU.EX2 R184, R138 ;  /* 0x0000008a00b87308 */ /* 0x0002e20000000800 */
[----:B------:R-:W-:Y:S02]  /*b490*/  FMUL.FTZ R103, R132, R103 ;  /* 0x0000006784677220 */ /* 0x000fe40000410000 */
[C---:B------:R-:W-:Y:S02]  /*b4a0*/  FMUL.FTZ R104, R2.reuse, R104 ;  /* 0x0000006802687220 */ /* 0x040fe40000410000 */
[-C--:B------:R-:W-:Y:S01]  /*b4b0*/  HMMA.16816.F32.BF16 R44, R144, R150.reuse, R44 ;  /* 0x00000096902c723c */ /* 0x080fe2000004182c */
[----:B------:R-:W-:Y:S03]  /*b4c0*/  FMUL.FTZ R105, R2, R105 ;  /* 0x0000006902697220 */ /* 0x000fe60000410000 */
[C---:B------:R-:W-:Y:S02]  /*b4d0*/  FMUL.FTZ R106, R0.reuse, R106 ;  /* 0x0000006a006a7220 */ /* 0x040fe40000410000 */
[----:B------:R-:W-:Y:S02]  /*b4e0*/  FMUL.FTZ R107, R0, R107 ;  /* 0x0000006b006b7220 */ /* 0x000fe40000410000 */
[C---:B------:R-:W-:Y:S01]  /*b4f0*/  HMMA.16816.F32.BF16 R48, R192.reuse, R150, R48 ;  /* 0x00000096c030723c */ /* 0x040fe20000041830 */
[----:B------:R-:W4:Y:S03]  /*b500*/  LDSM.16.MT88.4 R148, [R225+0x3880] ;  /* 0x00388000e194783b */ /* 0x000f260000004200 */
[C---:B------:R-:W-:Y:S02]  /*b510*/  FMUL.FTZ R108, R2.reuse, R108 ;  /* 0x0000006c026c7220 */ /* 0x040fe40000410000 */
[----:B------:R-:W-:Y:S02]  /*b520*/  FMUL.FTZ R109, R2, R109 ;  /* 0x0000006d026d7220 */ /* 0x000fe40000410000 */
[-C--:B--2---:R-:W-:Y:S01]  /*b530*/  HMMA.16816.F32.BF16 R52, R192, R152.reuse, R52 ;  /* 0x00000098c034723c */ /* 0x084fe20000041834 */
[C---:B------:R-:W-:Y:S03]  /*b540*/  FMUL.FTZ R110, R0.reuse, R110 ;  /* 0x0000006e006e7220 */ /* 0x040fe60000410000 */
[--C-:B-1----:R-:W-:Y:S02]  /*b550*/  FFMA.FTZ R138, R197, c[0x0][0x2d0], -R142.reuse ;  /* 0x0000b400c58a7a23 */ /* 0x102fe4000001088e */
[----:B------:R-:W-:Y:S02]  /*b560*/  FMUL.FTZ R111, R0, R111 ;  /* 0x0000006f006f7220 */ /* 0x000fe40000410000 */
[C---:B------:R-:W-:Y:S01]  /*b570*/  HMMA.16816.F32.BF16 R56, R144.reuse, R152, R56 ;  /* 0x000000989038723c */ /* 0x040fe20000041838 */
[----:B------:R1:W-:Y:S03]  /*b580*/  MUFU.EX2 R182, R138 ;  /* 0x0000008a00b67308 */ /* 0x0003e60000000800 */
[C---:B------:R-:W-:Y:S02]  /*b590*/  FMUL.FTZ R112, R133.reuse, R112 ;  /* 0x0000007085707220 */ /* 0x040fe40000410000 */
[----:B------:R-:W-:Y:S02]  /*b5a0*/  FMUL.FTZ R113, R133, R113 ;  /* 0x0000007185717220 */ /* 0x000fe40000410000 */
[-C--:B------:R-:W-:Y:S01]  /*b5b0*/  HMMA.16816.F32.BF16 R60, R144, R154.reuse, R60 ;  /* 0x0000009a903c723c */ /* 0x080fe2000004183c */
[C---:B------:R-:W-:Y:S03]  /*b5c0*/  FMUL.FTZ R114, R132.reuse, R114 ;  /* 0x0000007284727220 */ /* 0x040fe60000410000 */
[----:B------:R-:W-:Y:S02]  /*b5d0*/  FMUL.FTZ R115, R132, R115 ;  /* 0x0000007384737220 */ /* 0x000fe40000410000 */
[C---:B------:R-:W-:Y:S02]  /*b5e0*/  FMUL.FTZ R120, R2.reuse, R120 ;  /* 0x0000007802787220 */ /* 0x040fe40000410000 */
[C---:B------:R-:W-:Y:S01]  /*b5f0*/  HMMA.16816.F32.BF16 R64, R192.reuse, R154, R64 ;  /* 0x0000009ac040723c */ /* 0x040fe20000041840 */
[----:B------:R-:W2:Y:S03]  /*b600*/  LDSM.16.MT88.4 R152, [R226+0x3880] ;  /* 0x00388000e298783b */ /* 0x000ea60000004200 */
[----:B------:R-:W-:Y:S02]  /*b610*/  FMUL.FTZ R121, R2, R121 ;  /* 0x0000007902797220 */ /* 0x000fe40000410000 */
[C---:B------:R-:W-:Y:S02]  /*b620*/  FMUL.FTZ R122, R0.reuse, R122 ;  /* 0x0000007a007a7220 */ /* 0x040fe40000410000 */
[----:B------:R-:W-:Y:S01]  /*b630*/  FMUL.FTZ R123, R0, R123 ;  /* 0x0000007b007b7220 */ /* 0x000fe20000410000 */
[-C--:B----4-:R-:W-:Y:S03]  /*b640*/  HMMA.16816.F32.BF16 R68, R192, R148.reuse, R68 ;  /* 0x00000094c044723c */ /* 0x090fe60000041844 */
[--C-:B-1----:R-:W-:Y:S02]  /*b650*/  FFMA.FTZ R138, R199, c[0x0][0x2d0], -R142.reuse ;  /* 0x0000b400c78a7a23 */ /* 0x102fe4000001088e */
[C---:B------:R-:W-:Y:S02]  /*b660*/  FMUL.FTZ R124, R2.reuse, R124 ;  /* 0x0000007c027c7220 */ /* 0x040fe40000410000 */
[----:B------:R1:W4:Y:S01]  /*b670*/  MUFU.EX2 R185, R138 ;  /* 0x0000008a00b97308 */ /* 0x0003220000000800 */
[C---:B------:R-:W-:Y:S01]  /*b680*/  HMMA.16816.F32.BF16 R72, R144.reuse, R148, R72 ;  /* 0x000000949048723c */ /* 0x040fe20000041848 */
[----:B------:R-:W-:Y:S03]  /*b690*/  FMUL.FTZ R125, R2, R125 ;  /* 0x0000007d027d7220 */ /* 0x000fe60000410000 */
[C---:B------:R-:W-:Y:S02]  /*b6a0*/  FMUL.FTZ R126, R0.reuse, R126 ;  /* 0x0000007e007e7220 */ /* 0x040fe40000410000 */
[----:B------:R-:W-:Y:S02]  /*b6b0*/  FMUL.FTZ R127, R0, R127 ;  /* 0x0000007f007f7220 */ /* 0x000fe40000410000 */
[-C--:B------:R-:W-:Y:S01]  /*b6c0*/  HMMA.16816.F32.BF16 R76, R144, R150.reuse, R76 ;  /* 0x00000096904c723c */ /* 0x080fe2000004184c */
[C---:B------:R-:W-:Y:S03]  /*b6d0*/  FMUL.FTZ R128, R133.reuse, R128 ;  /* 0x0000008085807220 */ /* 0x040fe60000410000 */
[C---:B------:R-:W-:Y:S02]  /*b6e0*/  FMUL.FTZ R129, R133.reuse, R129 ;  /* 0x0000008185817220 */ /* 0x040fe40000410000 */
[C---:B------:R-:W-:Y:S02]  /*b6f0*/  FMUL.FTZ R130, R132.reuse, R130 ;  /* 0x0000008284827220 */ /* 0x040fe40000410000 */
[C---:B------:R-:W-:Y:S01]  /*b700*/  HMMA.16816.F32.BF16 R80, R192.reuse, R150, R80 ;  /* 0x00000096c050723c */ /* 0x040fe20000041850 */
[----:B------:R-:W5:Y:S03]  /*b710*/  LDSM.16.MT88.4 R148, [R228+0x3880] ;  /* 0x00388000e494783b */ /* 0x000f660000004200 */
[----:B------:R-:W-:Y:S02]  /*b720*/  FMUL.FTZ R131, R132, R131 ;  /* 0x0000008384837220 */ /* 0x000fe40000410000 */
[C---:B------:R-:W-:Y:S02]  /*b730*/  FMUL.FTZ R116, R133.reuse, R116 ;  /* 0x0000007485747220 */ /* 0x040fe40000410000 */
[-C--:B--2---:R-:W-:Y:S01]  /*b740*/  HMMA.16816.F32.BF16 R84, R192, R152.reuse, R84 ;  /* 0x00000098c054723c */ /* 0x084fe20000041854 */
[--C-:B-1----:R-:W-:Y:S03]  /*b750*/  FFMA.FTZ R138, R202, c[0x0][0x2d0], -R141.reuse ;  /* 0x0000b400ca8a7a23 */ /* 0x102fe6000001088d */
[----:B------:R-:W-:Y:S01]  /*b760*/  FMUL.FTZ R117, R133, R117 ;  /* 0x0000007585757220 */ /* 0x000fe20000410000 */
[----:B------:R1:W-:Y:S01]  /*b770*/  MUFU.EX2 R187, R138 ;  /* 0x0000008a00bb7308 */ /* 0x0003e20000000800 */
[C---:B------:R-:W-:Y:S02]  /*b780*/  FMUL.FTZ R118, R132.reuse, R118 ;  /* 0x0000007684767220 */ /* 0x040fe40000410000 */
[C---:B------:R-:W-:Y:S01]  /*b790*/  HMMA.16816.F32.BF16 R88, R144.reuse, R152, R88 ;  /* 0x000000989058723c */ /* 0x040fe20000041858 */
[----:B------:R-:W-:Y:S07]  /*b7a0*/  FMUL.FTZ R119, R132, R119 ;  /* 0x0000007784777220 */ /* 0x000fee0000410000 */
[-C--:B------:R-:W-:Y:S08]  /*b7b0*/  HMMA.16816.F32.BF16 R92, R144, R154.reuse, R92 ;  /* 0x0000009a905c723c */ /* 0x080ff0000004185c */
[C---:B------:R-:W-:Y:S01]  /*b7c0*/  HMMA.16816.F32.BF16 R96, R192.reuse, R154, R96 ;  /* 0x0000009ac060723c */ /* 0x040fe20000041860 */
[----:B------:R-:W2:Y:S03]  /*b7d0*/  LDSM.16.MT88.4 R152, [R227+0x3880] ;  /* 0x00388000e398783b */ /* 0x000ea60000004200 */
[----:B-1----:R-:W-:Y:S04]  /*b7e0*/  FFMA.FTZ R138, R205, c[0x0][0x2d0], -R141 ;  /* 0x0000b400cd8a7a23 */ /* 0x002fe8000001088d */
[-C--:B-----5:R-:W-:Y:S01]  /*b7f0*/  HMMA.16816.F32.BF16 R100, R192, R148.reuse, R100 ;  /* 0x00000094c064723c */ /* 0x0a0fe20000041864 */
[----:B------:R1:W5:Y:S07]  /*b800*/  MUFU.EX2 R170, R138 ;  /* 0x0000008a00aa7308 */ /* 0x00036e0000000800 */
[C---:B------:R-:W-:Y:S08]  /*b810*/  HMMA.16816.F32.BF16 R104, R144.reuse, R148, R104 ;  /* 0x000000949068723c */ /* 0x040ff00000041868 */
[-C--:B------:R-:W-:Y:S08]  /*b820*/  HMMA.16816.F32.BF16 R108, R144, R150.reuse, R108 ;  /* 0x00000096906c723c */ /* 0x080ff0000004186c */
[C---:B------:R-:W-:Y:S01]  /*b830*/  HMMA.16816.F32.BF16 R112, R192.reuse, R150, R112 ;  /* 0x00000096c070723c */ /* 0x040fe20000041870 */
[--C-:B-1----:R-:W-:Y:S01]  /*b840*/  FFMA.FTZ R138, R203, c[0x0][0x2d0], -R142.reuse ;  /* 0x0000b400cb8a7a23 */ /* 0x102fe2000001088e */
[----:B------:R-:W1:Y:S03]  /*b850*/  LDSM.16.MT88.4 R148, [R225+0x2880] ;  /* 0x00288000e194783b */ /* 0x000e660000004200 */
[----:B------:R3:W-:Y:S03]  /*b860*/  MUFU.EX2 R188, R138 ;  /* 0x0000008a00bc7308 */ /* 0x0007e60000000800 */
[-C--:B--2---:R-:W-:Y:S08]  /*b870*/  HMMA.16816.F32.BF16 R116, R192, R152.reuse, R116 ;  /* 0x00000098c074723c */ /* 0x084ff00000041874 */
[C---:B------:R-:W-:Y:S08]  /*b880*/  HMMA.16816.F32.BF16 R120, R144.reuse, R152, R120 ;  /* 0x000000989078723c */ /* 0x040ff00000041878 */
[-C--:B------:R-:W-:Y:S01]  /*b890*/  HMMA.16816.F32.BF16 R124, R144, R154.reuse, R124 ;  /* 0x0000009a907c723c */ /* 0x080fe2000004187c */
[----:B---3--:R-:W-:Y:S06]  /*b8a0*/  FFMA.FTZ R138, R207, c[0x0][0x2d0], -R142 ;  /* 0x0000b400cf8a7a23 */ /* 0x008fec000001088e */
[----:B------:R-:W-:Y:S01]  /*b8b0*/  F2FP.BF16.PACK_AB R144, R184, R181 ;  /* 0x000000b5b890723e */ /* 0x000fe200000010ff */
[----:B------:R-:W-:Y:S01]  /*b8c0*/  HMMA.16816.F32.BF16 R128, R192, R154, R128 ;  /* 0x0000009ac080723c */ /* 0x000fe20000041880 */
[----:B------:R2:W3:Y:S03]  /*b8d0*/  MUFU.EX2 R169, R138 ;  /* 0x0000008a00a97308 */ /* 0x0004e60000000800 */
[----:B----4-:R-:W-:Y:S02]  /*b8e0*/  F2FP.BF16.PACK_AB R145, R185, R182 ;  /* 0x000000b6b991723e */ /* 0x010fe400000010ff */
[----:B-----5:R-:W-:Y:S01]  /*b8f0*/  F2FP.BF16.PACK_AB R146, R170, R187 ;  /* 0x000000bbaa92723e */ /* 0x020fe200000010ff */
[--C-:B--2---:R-:W-:Y:S01]  /*b900*/  FFMA.FTZ R138, R204, c[0x0][0x2d0], -R143.reuse ;  /* 0x0000b400cc8a7a23 */ /* 0x104fe2000001088f */
[----:B---3--:R-:W-:Y:S03]  /*b910*/  F2FP.BF16.PACK_AB R147, R169, R188 ;  /* 0x000000bca993723e */ /* 0x008fe600000010ff */
[----:B------:R2:W-:Y:S04]  /*b920*/  MUFU.EX2 R183, R138 ;  /* 0x0000008a00b77308 */ /* 0x0005e80000000800 */
[-C--:B-1----:R-:W-:Y:S01]  /*b930*/  HMMA.16816.F32.BF16 R4, R144, R148.reuse, R4 ;  /* 0x000000949004723c */ /* 0x082fe20000041804 */
[--C-:B--2---:R-:W-:Y:S05]  /*b940*/  FFMA.FTZ R138, R208, c[0x0][0x2d0], -R143.reuse ;  /* 0x0000b400d08a7a23 */ /* 0x104fea000001088f */
        /* <DEDUP_REMOVED lines=13> */
[----:B------:R1:W-:Y:S02]  /*ba20*/  MUFU.EX2 R198, R138 ;  /* 0x0000008a00c67308 */ /* 0x0003e40000000800 */
[----:B-1----:R-:W-:Y:S08]  /*ba30*/  FFMA.FTZ R138, R209, c[0x0][0x2d0], -R134 ;  /* 0x0000b400d18a7a23 */ /* 0x002ff00000010886 */
[----:B------:R1:W2:Y:S02]  /*ba40*/  MUFU.EX2 R197, R138 ;  /* 0x0000008a00c57308 */ /* 0x0002a40000000800 */
[--C-:B-1----:R-:W-:Y:S01]  /*ba50*/  FFMA.FTZ R138, R245, c[0x0][0x2d0], -R141.reuse ;  /* 0x0000b400f58a7a23 */ /* 0x102fe2000001088d */
[----:B--2---:R-:W-:Y:S02]  /*ba60*/  F2FP.BF16.PACK_AB R155, R197, R198 ;  /* 0x000000c6c59b723e */ /* 0x004fe400000010ff */
[----:B------:R-:W-:Y:S05]  /*ba70*/  MOV R245, R169 ;  /* 0x000000a900f57202 */ /* 0x000fea0000000f00 */
[----:B------:R1:W-:Y:S01]  /*ba80*/  MUFU.EX2 R211, R138 ;  /* 0x0000008a00d37308 */ /* 0x0003e20000000800 */
[C---:B------:R-:W-:Y:S08]  /*ba90*/  HMMA.16816.F32.BF16 R8, R152.reuse, R148, R8 ;  /* 0x000000949808723c */ /* 0x040ff00000041808 */
[-C--:B------:R-:W-:Y:S08]  /*baa0*/  HMMA.16816.F32.BF16 R12, R152, R150.reuse, R12 ;  /* 0x00000096980c723c */ /* 0x080ff0000004180c */
[C---:B------:R-:W-:Y:S01]  /*bab0*/  HMMA.16816.F32.BF16 R16, R144.reuse, R150, R16 ;  /* 0x000000969010723c */ /* 0x040fe20000041810 */
[----:B------:R-:W2:Y:S03]  /*bac0*/  LDSM.16.MT88.4 R148, [R225+0x4080] ;  /* 0x00408000e194783b */ /* 0x000ea60000004200 */
[--C-:B-1----:R-:W-:Y:S01]  /*bad0*/  FFMA.FTZ R138, R248, c[0x0][0x2d0], -R141.reuse ;  /* 0x0000b400f88a7a23 */ /* 0x102fe2000001088d */
[----:B------:R-:W-:Y:S03]  /*bae0*/  MOV R248, R170 ;  /* 0x000000aa00f87202 */ /* 0x000fe60000000f00 */
[-C--:B------:R-:W-:Y:S01]  /*baf0*/  HMMA.16816.F32.BF16 R20, R144, R156.reuse, R20 ;  /* 0x0000009c9014723c */ /* 0x080fe20000041814 */
[----:B------:R1:W-:Y:S07]  /*bb00*/  MUFU.EX2 R220, R138 ;  /* 0x0000008a00dc7308 */ /* 0x0003ee0000000800 */
[C---:B------:R-:W-:Y:S08]  /*bb10*/  HMMA.16816.F32.BF16 R24, R152.reuse, R156, R24 ;  /* 0x0000009c9818723c */ /* 0x040ff00000041818 */
[-C--:B------:R-:W-:Y:S08]  /*bb20*/  HMMA.16816.F32.BF16 R28, R152, R158.reuse, R28 ;  /* 0x0000009e981c723c */ /* 0x080ff0000004181c */
[C---:B------:R-:W-:Y:S01]  /*bb30*/  HMMA.16816.F32.BF16 R32, R144.reuse, R158, R32 ;  /* 0x0000009e9020723c */ /* 0x040fe20000041820 */
[--C-:B-1----:R-:W-:Y:S01]  /*bb40*/  FFMA.FTZ R138, R219, c[0x0][0x2d0], -R142.reuse ;  /* 0x0000b400db8a7a23 */ /* 0x102fe2000001088e */
[----:B------:R-:W1:Y:S02]  /*bb50*/  LDSM.16.MT88.4 R156, [R226+0x4080] ;  /* 0x00408000e29c783b */ /* 0x000e640000004200 */
[----:B------:R-:W-:Y:S01]  /*bb60*/  MOV R219, R188 ;  /* 0x000000bc00db7202 */ /* 0x000fe20000000f00 */
[----:B------:R3:W-:Y:S03]  /*bb70*/  MUFU.EX2 R210, R138 ;  /* 0x0000008a00d27308 */ /* 0x0007e60000000800 */
[-C--:B------:R-:W-:Y:S08]  /*bb80*/  HMMA.16816.F32.BF16 R36, R144, R160.reuse, R36 ;  /* 0x000000a09024723c */ /* 0x080ff00000041824 */
[C---:B------:R-:W-:Y:S08]  /*bb90*/  HMMA.16816.F32.BF16 R40, R152.reuse, R160, R40 ;  /* 0x000000a09828723c */ /* 0x040ff00000041828 */
[-C--:B------:R-:W-:Y:S01]  /*bba0*/  HMMA.16816.F32.BF16 R44, R152, R162.reuse, R44 ;  /* 0x000000a2982c723c */ /* 0x080fe2000004182c */
[--C-:B---3--:R-:W-:Y:S03]  /*bbb0*/  FFMA.FTZ R138, R223, c[0x0][0x2d0], -R142.reuse ;  /* 0x0000b400df8a7a23 */ /* 0x108fe6000001088e */
[----:B------:R-:W-:Y:S04]  /*bbc0*/  MOV R223, R187 ;  /* 0x000000bb00df7202 */ /* 0x000fe80000000f00 */
[C---:B------:R-:W-:Y:S01]  /*bbd0*/  HMMA.16816.F32.BF16 R48, R144.reuse, R162, R48 ;  /* 0x000000a29030723c */ /* 0x040fe20000041830 */
[----:B------:R3:W4:Y:S01]  /*bbe0*/  MUFU.EX2 R209, R138 ;  /* 0x0000008a00d17308 */ /* 0x0007220000000800 */
[----:B------:R-:W5:Y:S06]  /*bbf0*/  LDSM.16.MT88.4 R160, [R228+0x4080] ;  /* 0x00408000e4a0783b */ /* 0x000f6c0000004200 */
[-C--:B------:R-:W-:Y:S08]  /*bc00*/  HMMA.16816.F32.BF16 R52, R144, R164.reuse, R52 ;  /* 0x000000a49034723c */ /* 0x080ff00000041834 */
[C---:B------:R-:W-:Y:S08]  /*bc10*/  HMMA.16816.F32.BF16 R56, R152.reuse, R164, R56 ;  /* 0x000000a49838723c */ /* 0x040ff00000041838 */
[-C--:B------:R-:W-:Y:S01]  /*bc20*/  HMMA.16816.F32.BF16 R60, R152, R166.reuse, R60 ;  /* 0x000000a6983c723c */ /* 0x080fe2000004183c */
[--C-:B---3--:R-:W-:Y:S03]  /*bc30*/  FFMA.FTZ R138, R190, c[0x0][0x2d0], -R141.reuse ;  /* 0x0000b400be8a7a23 */ /* 0x108fe6000001088d */
[----:B------:R-:W-:Y:S01]  /*bc40*/  FFMA.FTZ R141, R189, c[0x0][0x2d0], -R141 ;  /* 0x0000b400bd8d7a23 */ /* 0x000fe2000001088d */
[----:B------:R3:W-:Y:S01]  /*bc50*/  MUFU.EX2 R208, R138 ;  /* 0x0000008a00d07308 */ /* 0x0007e20000000800 */
[----:B------:R-:W-:Y:S02]  /*bc60*/  LDSM.16.MT88.4 R188, [R228+0x3080] ;  /* 0x00308000e4bc783b */ /* 0x000fe40000004200 */
[C---:B------:R-:W-:Y:S07]  /*bc70*/  HMMA.16816.F32.BF16 R64, R144.reuse, R166, R64 ;  /* 0x000000a69040723c */ /* 0x040fee0000041840 */
[----:B------:R4:W1:Y:S01]  /*bc80*/  MUFU.EX2 R207, R141 ;  /* 0x0000008d00cf7308 */ /* 0x0008620000000800 */
[-C--:B--2---:R-:W-:Y:S08]  /*bc90*/  HMMA.16816.F32.BF16 R68, R144, R148.reuse, R68 ;  /* 0x000000949044723c */ /* 0x084ff00000041844 */
[C---:B------:R-:W-:Y:S01]  /*bca0*/  HMMA.16816.F32.BF16 R72, R152.reuse, R148, R72 ;  /* 0x000000949848723c */ /* 0x040fe20000041848 */
[--C-:B---3--:R-:W-:Y:S03]  /*bcb0*/  FFMA.FTZ R138, R250, c[0x0][0x2d0], -R142.reuse ;  /* 0x0000b400fa8a7a23 */ /* 0x108fe6000001088e */
[----:B------:R-:W-:Y:S01]  /*bcc0*/  MOV R250, R186 ;  /* 0x000000ba00fa7202 */ /* 0x000fe20000000f00 */
[----:B------:R-:W-:Y:S03]  /*bcd0*/  FFMA.FTZ R142, R252, c[0x0][0x2d0], -R142 ;  /* 0x0000b400fc8e7a23 */ /* 0x000fe6000001088e */
[-C--:B------:R-:W-:Y:S01]  /*bce0*/  HMMA.16816.F32.BF16 R76, R152, R150.reuse, R76 ;  /* 0x00000096984c723c */ /* 0x080fe2000004184c */
[----:B------:R2:W-:Y:S03]  /*bcf0*/  MUFU.EX2 R206, R138 ;  /* 0x0000008a00ce7308 */ /* 0x0005e60000000800 */
[----:B------:R-:W-:Y:S02]  /*bd00*/  MOV R252, R185 ;  /* 0x000000b900fc7202 */ /* 0x000fe40000000f00 */
[----:B----4-:R-:W-:Y:S02]  /*bd10*/  F2FP.BF16.PACK_AB R141, R209, R210 ;  /* 0x000000d2d18d723e */ /* 0x010fe400000010ff */
[C---:B------:R-:W-:Y:S01]  /*bd20*/  HMMA.16816.F32.BF16 R80, R144.reuse, R150, R80 ;  /* 0x000000969050723c */ /* 0x040fe20000041850 */
[----:B------:R-:W3:Y:S02]  /*bd30*/  LDSM.16.MT88.4 R148, [R227+0x4080] ;  /* 0x00408000e394783b */ /* 0x000ee40000004200 */
[----:B------:R4:W-:Y:S05]  /*bd40*/  MUFU.EX2 R205, R142 ;  /* 0x0000008e00cd7308 */ /* 0x0009ea0000000800 */
[-C--:B-1----:R-:W-:Y:S08]  /*bd50*/  HMMA.16816.F32.BF16 R84, R144, R156.reuse, R84 ;  /* 0x0000009c9054723c */ /* 0x082ff00000041854 */
[C---:B------:R-:W-:Y:S01]  /*bd60*/  HMMA.16816.F32.BF16 R88, R152.reuse, R156, R88 ;  /* 0x0000009c9858723c */ /* 0x040fe20000041858 */
[--C-:B--2---:R-:W-:Y:S03]  /*bd70*/  FFMA.FTZ R138, R244, c[0x0][0x2d0], -R143.reuse ;  /* 0x0000b400f48a7a23 */ /* 0x104fe6000001088f */
[----:B------:R-:W-:Y:S01]  /*bd80*/  MOV R244, R184 ;  /* 0x000000b800f47202 */ /* 0x000fe20000000f00 */
[----:B------:R1:W-:Y:S03]  /*bd90*/  MUFU.EX2 R204, R138 ;  /* 0x0000008a00cc7308 */ /* 0x0003e60000000800 */
[-C--:B------:R-:W-:Y:S01]  /*bda0*/  HMMA.16816.F32.BF16 R92, R152, R158.reuse, R92 ;  /* 0x0000009e985c723c */ /* 0x080fe2000004185c */
[----:B----4-:R-:W-:Y:S07]  /*bdb0*/  F2FP.BF16.PACK_AB R142, R207, R208 ;  /* 0x000000d0cf8e723e */ /* 0x010fee00000010ff */
[C---:B------:R-:W-:Y:S01]  /*bdc0*/  HMMA.16816.F32.BF16 R96, R144.reuse, R158, R96 ;  /* 0x0000009e9060723c */ /* 0x040fe20000041860 */
[----:B------:R-:W2:Y:S07]  /*bdd0*/  LDSM.16.MT88.4 R156, [R225+0x3080] ;  /* 0x00308000e19c783b */ /* 0x000eae0000004200 */
[-C--:B-----5:R-:W-:Y:S01]  /*bde0*/  HMMA.16816.F32.BF16 R100, R144, R160.reuse, R100 ;  /* 0x000000a09064723c */ /* 0x0a0fe20000041864 */
[--C-:B-1----:R-:W-:Y:S03]  /*bdf0*/  FFMA.FTZ R138, R246, c[0x0][0x2d0], -R143.reuse ;  /* 0x0000b400f68a7a23 */ /* 0x102fe6000001088f */
[----:B------:R-:W-:Y:S04]  /*be00*/  MOV R246, R183 ;  /* 0x000000b700f67202 */ /* 0x000fe80000000f00 */
[C---:B------:R-:W-:Y:S01]  /*be10*/  HMMA.16816.F32.BF16 R104, R152.reuse, R160, R104 ;  /* 0x000000a09868723c */ /* 0x040fe20000041868 */
[----:B------:R1:W4:Y:S07]  /*be20*/  MUFU.EX2 R203, R138 ;  /* 0x0000008a00cb7308 */ /* 0x00032e0000000800 */
[-C--:B------:R-:W-:Y:S08]  /*be30*/  HMMA.16816.F32.BF16 R108, R152, R162.reuse, R108 ;  /* 0x000000a2986c723c */ /* 0x080ff0000004186c */
[C---:B------:R-:W-:Y:S08]  /*be40*/  HMMA.16816.F32.BF16 R112, R144.reuse, R162, R112 ;  /* 0x000000a29070723c */ /* 0x040ff00000041870 */
[-C--:B---3--:R-:W-:Y:S01]  /*be50*/  HMMA.16816.F32.BF16 R116, R144, R148.reuse, R116 ;  /* 0x000000949074723c */ /* 0x088fe20000041874 */
[--C-:B-1----:R-:W-:Y:S03]  /*be60*/  FFMA.FTZ R138, R249, c[0x0][0x2d0], -R143.reuse ;  /* 0x0000b400f98a7a23 */ /* 0x102fe6000001088f */
[----:B------:R-:W-:Y:S01]  /*be70*/  FFMA.FTZ R143, R251, c[0x0][0x2d0], -R143 ;  /* 0x0000b400fb8f7a23 */ /* 0x000fe2000001088f */
[----:B------:R1:W-:Y:S01]  /*be80*/  MUFU.EX2 R202, R138 ;  /* 0x0000008a00ca7308 */ /* 0x0003e20000000800 */
[----:B------:R-:W-:Y:S02]  /*be90*/  MOV R249, R182 ;  /* 0x000000b600f97202 */ /* 0x000fe40000000f00 */
[C---:B------:R-:W-:Y:S01]  /*bea0*/  HMMA.16816.F32.BF16 R120, R152.reuse, R148, R120 ;  /* 0x000000949878723c */ /* 0x040fe20000041878 */
[----:B------:R-:W-:Y:S03]  /*beb0*/  MOV R182, R175 ;  /* 0x000000af00b67202 */ /* 0x000fe60000000f00 */
[----:B------:R-:W-:Y:S02]  /*bec0*/  MOV R251, R181 ;  /* 0x000000b500fb7202 */ /* 0x000fe40000000f00 */
[----:B------:R-:W-:Y:S01]  /*bed0*/  MOV R181, R174 ;  /* 0x000000ae00b57202 */ /* 0x000fe20000000f00 */
[----:B------:R3:W5:Y:S01]  /*bee0*/  MUFU.EX2 R201, R143 ;  /* 0x0000008f00c97308 */ /* 0x0007620000000800 */
[-C--:B------:R-:W-:Y:S01]  /*bef0*/  HMMA.16816.F32.BF16 R124, R152, R150.reuse, R124 ;  /* 0x00000096987c723c */ /* 0x080fe2000004187c */
[----:B----4-:R-:W-:Y:S07]  /*bf00*/  F2FP.BF16.PACK_AB R192, R203, R204 ;  /* 0x000000cccbc0723e */ /* 0x010fee00000010ff */
[----:B------:R-:W-:Y:S01]  /*bf10*/  HMMA.16816.F32.BF16 R128, R144, R150, R128 ;  /* 0x000000969080723c */ /* 0x000fe20000041880 */
[--C-:B-1----:R-:W-:Y:S03]  /*bf20*/  FFMA.FTZ R138, R212, c[0x0][0x2d0], -R134.reuse ;  /* 0x0000b400d48a7a23 */ /* 0x102fe60000010886 */
[----:B------:R-:W-:Y:S02]  /*bf30*/  MOV R212, R139 ;  /* 0x0000008b00d47202 */ /* 0x000fe40000000f00 */
[----:B------:R1:W-:Y:S01]  /*bf40*/  MUFU.EX2 R139, R138 ;  /* 0x0000008a008b7308 */ /* 0x0003e20000000800 */
[----:B---3--:R-:W-:Y:S02]  /*bf50*/  F2FP.BF16.PACK_AB R143, R205, R206 ;  /* 0x000000cecd8f723e */ /* 0x008fe400000010ff */
[----:B-----5:R-:W-:Y:S03]  /*bf60*/  F2FP.BF16.PACK_AB R194, R201, R202 ;  /* 0x000000cac9c2723e */ /* 0x020fe600000010ff */
[--C-:B-1----:R-:W-:Y:S01]  /*bf70*/  FFMA.FTZ R138, R214, c[0x0][0x2d0], -R134.reuse ;  /* 0x0000b400d68a7a23 */ /* 0x102fe20000010886 */
[----:B------:R-:W-:Y:S02]  /*bf80*/  MOV R214, R180 ;  /* 0x000000b400d67202 */ /* 0x000fe40000000f00 */
[----:B------:R-:W-:Y:S01]  /*bf90*/  MOV R180, R173 ;  /* 0x000000ad00b47202 */ /* 0x000fe20000000f00 */
[----:B------:R1:W3:Y:S02]  /*bfa0*/  MUFU.EX2 R196, R138 ;  /* 0x0000008a00c47308 */ /* 0x0002e40000000800 */
[--C-:B-1----:R-:W-:Y:S01]  /*bfb0*/  FFMA.FTZ R138, R213, c[0x0][0x2d0], -R134.reuse ;  /* 0x0000b400d58a7a23 */ /* 0x102fe20000010886 */
[----:B------:R-:W-:Y:S01]  /*bfc0*/  MOV R213, R179 ;  /* 0x000000b300d57202 */ /* 0x000fe20000000f00 */
[----:B------:R-:W-:Y:S01]  /*bfd0*/  FFMA.FTZ R134, R140, c[0x0][0x2d0], -R134 ;  /* 0x0000b4008c867a23 */ /* 0x000fe20000010886 */
[----:B------:R-:W-:Y:S02]  /*bfe0*/  MOV R179, R172 ;  /* 0x000000ac00b37202 */ /* 0x000fe40000000f00 */
[----:B------:R-:W1:Y:S03]  /*bff0*/  LDSM.16.MT88.4 R172, [R226+0x3080] ;  /* 0x00308000e2ac783b */ /* 0x000e660000004200 */
[----:B------:R-:W-:Y:S01]  /*c000*/  MUFU.EX2 R138, R138 ;  /* 0x0000008a008a7308 */ /* 0x000fe20000000800 */
[----:B------:R-:W-:Y:S02]  /*c010*/  F2FP.BF16.PACK_AB R140, R220, R211 ;  /* 0x000000d3dc8c723e */ /* 0x000fe400000010ff */
[----:B---3--:R-:W-:Y:S05]  /*c020*/  F2FP.BF16.PACK_AB R193, R196, R139 ;  /* 0x0000008bc4c1723e */ /* 0x008fea00000010ff */
[-C--:B--2---:R-:W-:Y:S01]  /*c030*/  HMMA.16816.F32.BF16 R144, R140, R156.reuse, R4 ;  /* 0x0000009c8c90723c */ /* 0x084fe20000041804 */
[----:B------:R-:W2:Y:S01]  /*c040*/  LDSM.16.MT88.4 R4, [R227+0x3080] ;  /* 0x00308000e304783b */ /* 0x000ea20000004200 */
[----:B------:R-:W3:Y:S02]  /*c050*/  MUFU.EX2 R134, R134 ;  /* 0x0000008600867308 */ /* 0x000ee40000000800 */
[----:B---3--:R-:W-:Y:S07]  /*c060*/  F2FP.BF16.PACK_AB R195, R134, R138 ;  /* 0x0000008a86c3723e */ /* 0x008fee00000010ff */
[C---:B------:R-:W-:Y:S01]  /*c070*/  HMMA.16816.F32.BF16 R148, R192.reuse, R156, R8 ;  /* 0x0000009cc094723c */ /* 0x040fe20000041808 */
[----:B------:R-:W3:Y:S07]  /*c080*/  LDSM.16.MT88.4 R8, [R225+0x4880] ;  /* 0x00488000e108783b */ /* 0x000eee0000004200 */
[-C--:B------:R-:W-:Y:S01]  /*c090*/  HMMA.16816.F32.BF16 R152, R192, R158.reuse, R12 ;  /* 0x0000009ec098723c */ /* 0x080fe2000004180c */
[----:B------:R-:W4:Y:S07]  /*c0a0*/  LDSM.16.MT88.4 R12, [R226+0x4880] ;  /* 0x00488000e20c783b */ /* 0x000f2e0000004200 */
[C---:B------:R-:W-:Y:S01]  /*c0b0*/  HMMA.16816.F32.BF16 R156, R140.reuse, R158, R16 ;  /* 0x0000009e8c9c723c */ /* 0x040fe20000041810 */
[----:B------:R-:W2:Y:S07]  /*c0c0*/  LDSM.16.MT88.4 R16, [R228+0x4880] ;  /* 0x00488000e410783b */ /* 0x000eae0000004200 */
[-C--:B-1----:R-:W-:Y:S01]  /*c0d0*/  HMMA.16816.F32.BF16 R160, R140, R172.reuse, R20 ;  /* 0x000000ac8ca0723c */ /* 0x082fe20000041814 */
[----:B------:R-:W5:Y:S06]  /*c0e0*/  LDL.LU R23, [R1+0x2c] ;  /* 0x00002c0001177983 */ /* 0x000f6c0000300800 */
[----:B------:R-:W-:Y:S01]  /*c0f0*/  MOV R22, R182 ;  /* 0x000000b600167202 */ /* 0x000fe20000000f00 */
[C---:B------:R-:W-:Y:S01]  /*c100*/  HMMA.16816.F32.BF16 R164, R192.reuse, R172, R24 ;  /* 0x000000acc0a4723c */ /* 0x040fe20000041818 */
[----:B------:R-:W5:Y:S03]  /*c110*/  LDL.LU R24, [R1+0x28] ;  /* 0x0000280001187983 */ /* 0x000f660000300800 */
[----:B------:R-:W-:Y:S02]  /*c120*/  MOV R21, R181 ;  /* 0x000000b500157202 */ /* 0x000fe40000000f00 */
[----:B------:R-:W-:Y:S02]  /*c130*/  MOV R20, R180 ;  /* 0x000000b400147202 */ /* 0x000fe40000000f00 */
[----:B------:R-:W-:Y:S04]  /*c140*/  MOV R25, R171 ;  /* 0x000000ab00197202 */ /* 0x000fe80000000f00 */
[----:B------:R-:W-:Y:S02]  /*c150*/  MOV R26, R168 ;  /* 0x000000a8001a7202 */ /* 0x000fe40000000f00 */
[-C--:B------:R-:W-:Y:S01]  /*c160*/  HMMA.16816.F32.BF16 R168, R192, R174.reuse, R28 ;  /* 0x000000aec0a8723c */ /* 0x080fe2000004181c */
[----:B------:R-:W5:Y:S01]  /*c170*/  LDL.LU R29, [R1+0x20] ;  /* 0x00002000011d7983 */ /* 0x000f620000300800 */
[----:B------:R-:W-:Y:S03]  /*c180*/  MOV R27, R179 ;  /* 0x000000b3001b7202 */ /* 0x000fe60000000f00 */
[----:B------:R-:W5:Y:S02]  /*c190*/  LDL.LU R28, [R1+0x24] ;  /* 0x00002400011c7983 */ /* 0x000f640000300800 */
[----:B------:R-:W-:Y:S01]  /*c1a0*/  MOV R30, R178 ;  /* 0x000000b2001e7202 */ /* 0x000fe20000000f00 */
[C---:B------:R-:W-:Y:S01]  /*c1b0*/  HMMA.16816.F32.BF16 R172, R140.reuse, R174, R32 ;  /* 0x000000ae8cac723c */ /* 0x040fe20000041820 */
[----:B------:R-:W-:Y:S06]  /*c1c0*/  MOV R31, R177 ;  /* 0x000000b1001f7202 */ /* 0x000fec0000000f00 */
[----:B------:R-:W-:Y:S02]  /*c1d0*/  MOV R35, R176 ;  /* 0x000000b000237202 */ /* 0x000fe40000000f00 */
[-C--:B------:R-:W-:Y:S08]  /*c1e0*/  HMMA.16816.F32.BF16 R176, R140, R188.reuse, R36 ;  /* 0x000000bc8cb0723c */ /* 0x080ff00000041824 */
[C---:B------:R-:W-:Y:S08]  /*c1f0*/  HMMA.16816.F32.BF16 R180, R192.reuse, R188, R40 ;  /* 0x000000bcc0b4723c */ /* 0x040ff00000041828 */
[-C--:B------:R-:W-:Y:S08]  /*c200*/  HMMA.16816.F32.BF16 R184, R192, R190.reuse, R44 ;  /* 0x000000bec0b8723c */ /* 0x080ff0000004182c */
[C---:B------:R-:W-:Y:S08]  /*c210*/  HMMA.16816.F32.BF16 R188, R140.reuse, R190, R48 ;  /* 0x000000be8cbc723c */ /* 0x040ff00000041830 */
[-C--:B--2---:R-:W-:Y:S08]  /*c220*/  HMMA.16816.F32.BF16 R52, R140, R4.reuse, R52 ;  /* 0x000000048c34723c */ /* 0x084ff00000041834 */
[C---:B------:R-:W-:Y:S08]  /*c230*/  HMMA.16816.F32.BF16 R56, R192.reuse, R4, R56 ;  /* 0x00000004c038723c */ /* 0x040ff00000041838 */
[-C--:B------:R-:W-:Y:S08]  /*c240*/  HMMA.16816.F32.BF16 R60, R192, R6.reuse, R60 ;  /* 0x00000006c03c723c */ /* 0x080ff0000004183c */
[C---:B------:R-:W-:Y:S01]  /*c250*/  HMMA.16816.F32.BF16 R64, R140.reuse, R6, R64 ;  /* 0x000000068c40723c */ /* 0x040fe20000041840 */
[----:B------:R-:W1:Y:S07]  /*c260*/  LDSM.16.MT88.4 R4, [R227+0x4880] ;  /* 0x00488000e304783b */ /* 0x000e6e0000004200 */
[-C--:B---3--:R-:W-:Y:S08]  /*c270*/  HMMA.16816.F32.BF16 R68, R140, R8.reuse, R68 ;  /* 0x000000088c44723c */ /* 0x088ff00000041844 */
[C---:B------:R-:W-:Y:S08]  /*c280*/  HMMA.16816.F32.BF16 R72, R192.reuse, R8, R72 ;  /* 0x00000008c048723c */ /* 0x040ff00000041848 */
[-C--:B------:R-:W-:Y:S08]  /*c290*/  HMMA.16816.F32.BF16 R76, R192, R10.reuse, R76 ;  /* 0x0000000ac04c723c */ /* 0x080ff0000004184c */
[C---:B------:R-:W-:Y:S08]  /*c2a0*/  HMMA.16816.F32.BF16 R80, R140.reuse, R10, R80 ;  /* 0x0000000a8c50723c */ /* 0x040ff00000041850 */
[-C--:B----4-:R-:W-:Y:S08]  /*c2b0*/  HMMA.16816.F32.BF16 R84, R140, R12.reuse, R84 ;  /* 0x0000000c8c54723c */ /* 0x090ff00000041854 */
[C---:B------:R-:W-:Y:S08]  /*c2c0*/  HMMA.16816.F32.BF16 R88, R192.reuse, R12, R88 ;  /* 0x0000000cc058723c */ /* 0x040ff00000041858 */
[-C--:B------:R-:W-:Y:S08]  /*c2d0*/  HMMA.16816.F32.BF16 R92, R192, R14.reuse, R92 ;  /* 0x0000000ec05c723c */ /* 0x080ff0000004185c */
[C---:B------:R-:W-:Y:S08]  /*c2e0*/  HMMA.16816.F32.BF16 R96, R140.reuse, R14, R96 ;  /* 0x0000000e8c60723c */ /* 0x040ff00000041860 */
[-C--:B------:R-:W-:Y:S08]  /*c2f0*/  HMMA.16816.F32.BF16 R100, R140, R16.reuse, R100 ;  /* 0x000000108c64723c */ /* 0x080ff00000041864 */
[C---:B------:R-:W-:Y:S08]  /*c300*/  HMMA.16816.F32.BF16 R104, R192.reuse, R16, R104 ;  /* 0x00000010c068723c */ /* 0x040ff00000041868 */
[-C--:B------:R-:W-:Y:S08]  /*c310*/  HMMA.16816.F32.BF16 R108, R192, R18.reuse, R108 ;  /* 0x00000012c06c723c */ /* 0x080ff0000004186c */
[C---:B------:R-:W-:Y:S08]  /*c320*/  HMMA.16816.F32.BF16 R112, R140.reuse, R18, R112 ;  /* 0x000000128c70723c */ /* 0x040ff00000041870 */
[-C--:B-1----:R-:W-:Y:S08]  /*c330*/  HMMA.16816.F32.BF16 R116, R140, R4.reuse, R116 ;  /* 0x000000048c74723c */ /* 0x082ff00000041874 */
[C---:B------:R-:W-:Y:S08]  /*c340*/  HMMA.16816.F32.BF16 R120, R192.reuse, R4, R120 ;  /* 0x00000004c078723c */ /* 0x040ff00000041878 */
[-C--:B------:R-:W-:Y:S08]  /*c350*/  HMMA.16816.F32.BF16 R124, R192, R6.reuse, R124 ;  /* 0x00000006c07c723c */ /* 0x080ff0000004187c */
[----:B------:R-:W-:Y:S01]  /*c360*/  HMMA.16816.F32.BF16 R128, R140, R6, R128 ;  /* 0x000000068c80723c */ /* 0x000fe20000041880 */
[----:B-----5:R-:W-:Y:S04]  /*c370*/  FFMA.FTZ R8, R2, R24, R31 ;  /* 0x0000001802087223 */ /* 0x020fe8000001001f */
[----:B------:R-:W-:Y:S04]  /*c380*/  FADD.FTZ R8, R27, R8 ;  /* 0x000000081b087221 */ /* 0x000fe80000010000 */
[----:B------:R-:W-:Y:S03]  /*c390*/  FADD.FTZ R9, R22, R8 ;  /* 0x0000000816097221 */ /* 0x000fe60000010000 */
[----:B------:R-:W-:Y:S02]  /*c3a0*/  FFMA.FTZ R8, R0, R23, R215 ;  /* 0x0000001700087223 */ /* 0x000fe400000100d7 */
[----:B------:R-:W-:Y:S02]  /*c3b0*/  FADD.FTZ R0, R212, R9 ;  /* 0x00000009d4007221 */ /* 0x000fe40000010000 */
[----:B------:R-:W-:Y:S02]  /*c3c0*/  FFMA.FTZ R133, R133, R29, R35 ;  /* 0x0000001d85857223 */ /* 0x000fe40000010023 */
[----:B------:R-:W-:Y:S02]  /*c3d0*/  FADD.FTZ R8, R216, R8 ;  /* 0x00000008d8087221 */ /* 0x000fe40000010000 */
[----:B------:R-:W-:Y:S02]  /*c3e0*/  FFMA.FTZ R132, R132, R28, R30 ;  /* 0x0000001c84847223 */ /* 0x000fe4000001001e */
[----:B------:R-:W-:Y:S02]  /*c3f0*/  FADD.FTZ R2, R25, R133 ;  /* 0x0000008519027221 */ /* 0x000fe40000010000 */
[----:B------:R-:W-:Y:S02]  /*c400*/  FADD.FTZ R132, R26, R132 ;  /* 0x000000841a847221 */ /* 0x000fe40000010000 */
[----:B------:R-:W-:Y:S02]  /*c410*/  FADD.FTZ R2, R20, R2 ;  /* 0x0000000214027221 */ /* 0x000fe40000010000 */
[----:B------:R-:W-:Y:S02]  /*c420*/  FADD.FTZ R132, R21, R132 ;  /* 0x0000008415847221 */ /* 0x000fe40000010000 */
[----:B------:R-:W-:Y:S02]  /*c430*/  FADD.FTZ R10, R213, R2 ;  /* 0x00000002d50a7221 */ /* 0x000fe40000010000 */
        /* <DEDUP_REMOVED lines=31> */
[----:B------:R-:W-:Y:S01]  /*c630*/  FADD.FTZ R4, R206, R8 ;  /* 0x00000008ce047221 */ /* 0x000fe20000010000 */
[----:B------:R1:W-:Y:S01]  /*c640*/  STL [R1+0x20], R5 ;  /* 0x0000200501007387 */ /* 0x0003e20000100800 */
[----:B------:R-:W-:Y:S02]  /*c650*/  FADD.FTZ R2, R202, R2 ;  /* 0x00000002ca027221 */ /* 0x000fe40000010000 */
[----:B------:R-:W-:Y:S02]  /*c660*/  FADD.FTZ R4, R205, R4 ;  /* 0x00000004cd047221 */ /* 0x000fe40000010000 */
[----:B------:R-:W-:Y:S02]  /*c670*/  FADD.FTZ R2, R201, R2 ;  /* 0x00000002c9027221 */ /* 0x000fe40000010000 */
[----:B------:R-:W-:Y:S01]  /*c680*/  FADD.FTZ R0, R138, R0 ;  /* 0x000000008a007221 */ /* 0x000fe20000010000 */
[----:B------:R1:W-:Y:S01]  /*c690*/  STL [R1+0x24], R4 ;  /* 0x0000240401007387 */ /* 0x0003e20000100800 */
[----:B------:R-:W-:Y:S02]  /*c6a0*/  MOV R138, R135 ;  /* 0x00000087008a7202 */ /* 0x000fe40000000f00 */
[----:B------:R-:W-:Y:S01]  /*c6b0*/  FADD.FTZ R0, R134, R0 ;  /* 0x0000000086007221 */ /* 0x000fe20000010000 */
[----:B------:R1:W-:Y:S01]  /*c6c0*/  STL [R1+0x28], R2 ;  /* 0x0000280201007387 */ /* 0x0003e20000100800 */
[----:B------:R-:W-:Y:S03]  /*c6d0*/  MOV R134, R136 ;  /* 0x0000008800867202 */ /* 0x000fe60000000f00 */
[----:B------:R1:W-:Y:S01]  /*c6e0*/  STL [R1+0x2c], R0 ;  /* 0x00002c0001007387 */ /* 0x0003e20000100800 */
[----:B------:R-:W-:-:S05]  /*c6f0*/  @P0 BRA `(.L_x_989) ;  /* 0xffffad8000000947 */ /* 0x000fca000383ffff */
.L_x_970:
[----:B------:R-:W2:Y:S01]  /*c700*/  S2UR UR26, SR_CTAID.X ;  /* 0x00000000001a79c3 */ /* 0x000ea20000002500 */
[----:B------:R-:W-:-:S02]  /*c710*/  UISETP.NE.AND UP1, UPT, UR13, URZ, UPT ;  /* 0x0000003f0d00728c */ /* 0x000fc4000bf25270 */
[----:B------:R-:W-:Y:S02]  /*c720*/  UISETP.NE.AND UP0, UPT, UR12, URZ, UPT ;  /* 0x0000003f0c00728c */ /* 0x000fe4000bf05270 */
[----:B------:R-:W-:Y:S02]  /*c730*/  ULDC UR27, c[0x0][0x168] ;  /* 0x00005a00001b7ab9 */ /* 0x000fe40000000800 */
[----:B------:R-:W-:Y:S02]  /*c740*/  ULDC.64 UR4, c[0x0][0x2c8] ;  /* 0x0000b20000047ab9 */ /* 0x000fe40000000a00 */
[----:B------:R-:W-:Y:S01]  /*c750*/  UIADD3 UR27, -UR27, 0x1, URZ ;  /* 0x000000011b1b7890 */ /* 0x000fe2000fffe13f */
[----:B------:R-:W-:Y:S01]  /*c760*/  PLOP3.LUT P0, PT, PT, PT, UP0, 0x40, 0x0 ;  /* 0x000000000000781c */ /* 0x000fe20003f0e808 */
[----:B--2---:R-:W-:-:S04]  /*c770*/  ULEA UR26, UR26, 0x7f, 0x7 ;  /* 0x0000007f1a1a7891 */ /* 0x004fc8000f8e383f */
[----:B------:R-:W-:-:S03]  /*c780*/  UIMAD.WIDE.U32 UR28, UR26, UR4, URZ ;  /* 0x000000041a1c72a5 */ /* 0x000fc6000f8e003f */
[----:B------:R-:W-:Y:S02]  /*c790*/  ULDC UR4, c[0x0][0x1d0] ;  /* 0x0000740000047ab9 */ /* 0x000fe40000000800 */
[----:B------:R-:W-:Y:S02]  /*c7a0*/  UIMAD UR4, UR22, UR4, UR27 ;  /* 0x00000004160472a4 */ /* 0x000fe4000f8e021b */
[----:B------:R-:W-:Y:S02]  /*c7b0*/  @UP1 USHF.R.U32.HI UR26, URZ, UR5, UR29 ;  /* 0x000000053f1a1299 */ /* 0x000fe4000801161d */
[----:B------:R-:W-:Y:S02]  /*c7c0*/  ULDC UR22, c[0x0][0x324] ;  /* 0x0000c90000167ab9 */ /* 0x000fe40000000800 */
[----:B------:R-:W-:-:S04]  /*c7d0*/  UIADD3 UR26, UR4, UR26, URZ ;  /* 0x0000001a041a7290 */ /* 0x000fc8000fffe03f */
        /* <DEDUP_REMOVED lines=14> */
.L_x_991:
[----:B------:R-:W-:Y:S02]  /*c8c0*/  ULDC UR4, c[0x0][0x32c] ;  /* 0x0000cb0000047ab9 */ /* 0x000fe40000000800 */
[----:B------:R-:W-:-:S03]  /*c8d0*/  UISETP.NE.AND UP0, UPT, UR4, 0x1, UPT ;  /* 0x000000010400788c */ /* 0x000fc6000bf05270 */
[----:B------:R-:W-:Y:S02]  /*c8e0*/  ULDC.64 UR4, c[0x0][0x330] ;  /* 0x0000cc0000047ab9 */ /* 0x000fe40000000a00 */
[----:B------:R-:W-:-:S07]  /*c8f0*/  UIMAD.WIDE.U32 UR28, UR26, UR4, URZ ;  /* 0x000000041a1c72a5 */ /* 0x000fce000f8e003f */
[----:B------:R-:W-:Y:S02]  /*c900*/  @UP0 UMOV UR27, UR29 ;  /* 0x0000001d001b0c82 */ /* 0x000fe40008000000 */
[----:B------:R-:W-:Y:S02]  /*c910*/  @UP0 USHF.R.U32.HI UR26, URZ, UR5, UR27 ;  /* 0x000000053f1a0299 */ /* 0x000fe4000801161b */
.L_x_992:
[----:B------:R-:W-:Y:S02]  /*c920*/  ULDC UR4, c[0x0][0x32c] ;  /* 0x0000cb0000047ab9 */ /* 0x000fe40000000800 */
[----:B------:R-:W-:-:S04]  /*c930*/  UIMAD UR4, UR26, UR4, URZ ;  /* 0x000000041a0472a4 */ /* 0x000fc8000f8e023f */
[----:B------:R-:W-:-:S04]  /*c940*/  UISETP.LT.AND UP0, UPT, UR22, UR4, UPT ;  /* 0x000000041600728c */ /* 0x000fc8000bf01270 */
[----:B------:R-:W-:-:S04]  /*c950*/  USEL UR22, UR22, UR4, !UP0 ;  /* 0x0000000416167287 */ /* 0x000fc8000c000000 */
.L_x_990:
[----:B------:R-:W-:-:S04]  /*c960*/  UIADD3 UR22, UR22, 0x2f, URZ ;  /* 0x0000002f16167890 */ /* 0x000fc8000fffe03f */
        /* <DEDUP_REMOVED lines=8> */
[----:B-1----:R-:W2:Y:S04]  /*c9f0*/  LDL R0, [R1+0x10] ;  /* 0x0000100001007983 */ /* 0x002ea80000100800 */
[----:B------:R-:W3:Y:S04]  /*ca00*/  LDL R5, [R1+0x3c] ;  /* 0x00003c0001057983 */ /* 0x000ee80000100800 */
[----:B------:R-:W3:Y:S01]  /*ca10*/  LDL R4, [R1+0x38] ;  /* 0x0000380001047983 */ /* 0x000ee20000100800 */
[----:B------:R-:W-:Y:S01]  /*ca20*/  MOV R139, R3 ;  /* 0x00000003008b7202 */ /* 0x000fe20000000f00 */
[----:B------:R-:W-:-:S02]  /*ca30*/  IMAD.MOV.U32 R132, RZ, RZ, R136 ;  /* 0x000000ffff847224 */ /* 0x000fc400078e0088 */
[----:B------:R-:W-:Y:S02]  /*ca40*/  IMAD.MOV.U32 R2, RZ, RZ, R137 ;  /* 0x000000ffff027224 */ /* 0x000fe400078e0089 */
[----:B------:R-:W-:Y:S01]  /*ca50*/  IMAD.MOV.U32 R138, RZ, RZ, R135 ;  /* 0x000000ffff8a7224 */ /* 0x000fe200078e0087 */
[----:B--2---:R-:W-:-:S05]  /*ca60*/  SHF.L.U32 R3, R0, 0x1, RZ ;  /* 0x0000000100037819 */ /* 0x004fca00000006ff */
[----:B------:R1:W-:Y:S01]  /*ca70*/  STL [R1+0x34], R3 ;  /* 0x0000340301007387 */ /* 0x0003e20000100800 */
[----:B------:R-:W-:Y:S02]  /*ca80*/  SHF.R.S32.HI R250, RZ, 0x1f, R0 ;  /* 0x0000001ffffa7819 */ /* 0x000fe40000011400 */
[C---:B---3--:R-:W-:Y:S01]  /*ca90*/  SHF.L.U64.HI R249, R4.reuse, 0x1, R5 ;  /* 0x0000000104f97819 */ /* 0x048fe20000010205 */
[----:B------:R-:W-:Y:S01]  /*caa0*/  IMAD.SHL.U32 R248, R4, 0x2, RZ ;  /* 0x0000000204f87824 */ /* 0x000fe200078e00ff */
[----:B------:R-:W-:Y:S02]  /*cab0*/  SHF.L.U64.HI R250, R0, 0x1, R250 ;  /* 0x0000000100fa7819 */ /* 0x000fe400000102fa */
.L_x_996:
[----:B--2--5:R2:W5:Y:S01]  /*cac0*/  LDL R134, [R1+0x34] ;  /* 0x0000340001867983 */ /* 0x0245620000100800 */
[----:B------:R-:W-:Y:S04]  /*cad0*/  DEPBAR.LE SB0, 0x0 ;  /* 0x000080000000791a */ /* 0x000fe80000000000 */
[----:B------:R-:W-:Y:S01]  /*cae0*/  BAR.SYNC.DEFER_BLOCKING 0x0 ;  /* 0x0000000000007b1d */ /* 0x000fe20000010000 */
[----:B------:R-:W-:Y:S01]  /*caf0*/  UISETP.GT.AND UP0, UPT, UR7, UR23, UPT ;  /* 0x000000170700728c */ /* 0x000fe2000bf04270 */
[----:B------:R-:W-:Y:S05]  /*cb00*/  SEL R133, RZ, 0x10, P4 ;  /* 0x00000010ff857807 */ /* 0x000fea0002000000 */
[----:B------:R-:W-:Y:S01]  /*cb10*/  PLOP3.LUT P0, PT, PT, PT, UP0, 0x80, 0x0 ;  /* 0x000000000000781c */ /* 0x000fe20003f0f008 */
[----:B------:R2:W3:Y:S04]  /*cb20*/  LDSM.16.M88.4 R48, [R231+0x8080] ;  /* 0x00808000e730783b */ /* 0x0004e80000000200 */
[----:B------:R2:W4:Y:S04]  /*cb30*/  LDSM.16.M88.4 R44, [R231+0xa080] ;  /* 0x00a08000e72c783b */ /* 0x0005280000000200 */
[----:B------:R2:W1:Y:S04]  /*cb40*/  LDSM.16.M88.4 R16, [R224+0x5080] ;  /* 0x00508000e010783b */ /* 0x0004680000000200 */
        /* <DEDUP_REMOVED lines=8> */
[----:B------:R-:W-:Y:S01]  /*cbd0*/  SHF.R.S32.HI R0, RZ, 0x1f, R243 ;  /* 0x0000001fff007819 */ /* 0x000fe200000114f3 */
[----:B------:R-:W-:Y:S01]  /*cbe0*/  IMAD.WIDE.U32 R4, R243, c[0x0][0x208], RZ ;  /* 0x00008200f3047a25 */ /* 0x000fe200078e00ff */
[----:B-1----:R-:W-:Y:S02]  /*cbf0*/  SHF.R.S32.HI R3, RZ, 0x1f, R242 ;  /* 0x0000001fff037819 */ /* 0x002fe400000114f2 */
        /* <DEDUP_REMOVED lines=22> */
[C-C-:B----4-:R-:W-:Y:S01]  /*cd60*/  IMAD.X R15, R5.reuse, 0x1, R250.reuse, P1 ;  /* 0x00000001050f7824 */ /* 0x150fe200008e06fa */
[----:B------:R-:W-:Y:S01]  /*cd70*/  IADD3 R8, P1, R8, R248, RZ ;  /* 0x000000f808087210 */ /* 0x000fe20007f3e0ff */
[--C-:B------:R-:W-:Y:S01]  /*cd80*/  IMAD.X R13, R5, 0x1, R249.reuse, P0 ;  /* 0x00000001050d7824 */ /* 0x100fe200000e06f9 */
[----:B---3--:R-:W-:Y:S02]  /*cd90*/  IADD3 R6, P0, R3, R134, RZ ;  /* 0x0000008603067210 */ /* 0x008fe40007f1e0ff */
[----:B------:R1:W-:Y:S01]  /*cda0*/  LDGSTS.E.BYPASS.LTC128B.128 [R21], [R14.64], !P5 ;  /* 0x000000000e157fae */ /* 0x0003e2000e901d54 */
[C---:B------:R-:W-:Y:S03]  /*cdb0*/  IMAD.X R11, R7.reuse, 0x1, R250, P2 ;  /* 0x00000001070b7824 */ /* 0x040fe600010e06fa */
[----:B------:R1:W-:Y:S01]  /*cdc0*/  LDGSTS.E.BYPASS.LTC128B.128 [R21+0x1800], [R12.64], !P4 ;  /* 0x018000000c157fae */ /* 0x0003e2000e101d54 */
[--C-:B------:R-:W-:Y:S01]  /*cdd0*/  IMAD.X R9, R7, 0x1, R249.reuse, P1 ;  /* 0x0000000107097824 */ /* 0x100fe200008e06f9 */
        /* <DEDUP_REMOVED lines=8> */
.L_x_994:
        /* <DEDUP_REMOVED lines=147> */
[----:B------:R-:W-:Y:S04]  /*d790*/  DEPBAR.LE SB0, 0x0 ;  /* 0x000080000000791a */ /* 0x000fe80000000000 */
[-C--:B----4-:R-:W-:Y:S04]  /*d7a0*/  HMMA.16816.F32.BF16 R20, R196, R4.reuse, R20 ;  /* 0x00000004c414723c */ /* 0x090fe80000041814 */
[----:B------:R4:W1:Y:S01]  /*d7b0*/  MUFU.TANH R203, R14 ;  /* 0x0000000e00cb7308 */ /* 0x0008620000002400 */
[----:B------:R-:W-:Y:S03]  /*d7c0*/  BAR.SYNC.DEFER_BLOCKING 0x0 ;  /* 0x0000000000007b1d */ /* 0x000fe60000010000 */
[C---:B------:R-:W-:Y:S06]  /*d7d0*/  HMMA.16816.F32.BF16 R24, R216.reuse, R4, R24 ;  /* 0x00000004d818723c */ /* 0x040fec0000041818 */
[----:B------:R4:W1:Y:S02]  /*d7e0*/  MUFU.TANH R202, R15 ;  /* 0x0000000f00ca7308 */ /* 0x0008640000002400 */
[-C--:B------:R-:W-:Y:S08]  /*d7f0*/  HMMA.16816.F32.BF16 R28, R216, R6.reuse, R28 ;  /* 0x00000006d81c723c */ /* 0x080ff0000004181c */
[----:B------:R4:W2:Y:S01]  /*d800*/  MUFU.TANH R142, R16 ;  /* 0x00000010008e7308 */ /* 0x0008a20000002400 */
        /* <DEDUP_REMOVED lines=74> */
[----:B------:R-:W-:Y:S01]  /*dcb0*/  UIMAD UR5, UR23, 0x30, UR11 ;  /* 0x00000030170578a4 */ /* 0x000fe2000f8e020b */
[----:B------:R-:W-:Y:S01]  /*dcc0*/  IMAD.MOV.U32 R242, RZ, RZ, RZ ;  /* 0x000000fffff27224 */ /* 0x000fe200078e00ff */
[----:B----4-:R-:W-:Y:S04]  /*dcd0*/  IADD3 R16, -R133, 0x10, RZ ;  /* 0x0000001085107810 */ /* 0x010fe80007ffe1ff */
[----:B------:R-:W-:Y:S01]  /*dce0*/  IMAD.U32 R3, RZ, RZ, UR5 ;  /* 0x00000005ff037e24 */ /* 0x000fe2000f8e00ff */
[----:B------:R-:W-:Y:S04]  /*dcf0*/  LOP3.LUT R16, R16, 0xf, RZ, 0xc0, !PT ;  /* 0x0000000f10107812 */ /* 0x000fe800078ec0ff */
[----:B--2---:R-:W-:Y:S05]  /*dd00*/  IADD3 R3, R3, -0x30, R135 ;  /* 0xffffffd003037810 */ /* 0x004fea0007ffe087 */
[----:B------:R-:W-:Y:S04]  /*dd10*/  @P3 IMAD.HI.U32 R4, R3, c[0x0][0x2bc], RZ ;  /* 0x0000af0003043a27 */ /* 0x000fe800078e00ff */
[--C-:B------:R-:W-:Y:S01]  /*dd20*/  IMAD.MOV.U32 R0, RZ, RZ, R3.reuse ;  /* 0x000000ffff007224 */ /* 0x100fe200078e0003 */
[----:B------:R-:W-:Y:S04]  /*dd30*/  @P3 SHF.R.U32.HI R0, RZ, c[0x0][0x2c0], R4 ;  /* 0x0000b000ff003a19 */ /* 0x000fe80000011604 */
[C---:B------:R-:W-:Y:S04]  /*dd40*/  @!P6 IADD3 R5, P0, R0.reuse, UR14, RZ ;  /* 0x0000000e0005ec10 */ /* 0x040fe8000ff1e0ff */
[----:B------:R-:W-:Y:S01]  /*dd50*/  @!P6 LEA.HI.X.SX32 R6, R0, UR6, 0x1, P0 ;  /* 0x000000060006ec11 */ /* 0x000fe200080f0eff */
[----:B------:R-:W-:Y:S01]  /*dd60*/  IMAD.MOV R0, RZ, RZ, -R0 ;  /* 0x000000ffff007224 */ /* 0x000fe200078e0a00 */
[C---:B------:R-:W-:Y:S03]  /*dd70*/  @!P6 LEA R4, P0, R5.reuse, c[0x0][0x2a0], 0x2 ;  /* 0x0000a8000504ea11 */ /* 0x040fe600078010ff */
        /* <DEDUP_REMOVED lines=25> */
[C-C-:B----4-:R-:W-:Y:S01]  /*df10*/  IMAD.X R15, R5.reuse, 0x1, R250.reuse, P1 ;  /* 0x00000001050f7824 */ /* 0x150fe200008e06fa */
[----:B------:R-:W-:Y:S01]  /*df20*/  IADD3 R8, P1, R8, R248, RZ ;  /* 0x000000f808087210 */ /* 0x000fe20007f3e0ff */
[--C-:B------:R-:W-:Y:S01]  /*df30*/  IMAD.X R13, R5, 0x1, R249.reuse, P0 ;  /* 0x00000001050d7824 */ /* 0x100fe200000e06f9 */
[----:B-1----:R-:W-:Y:S02]  /*df40*/  IADD3 R6, P0, R3, R134, RZ ;  /* 0x0000008603067210 */ /* 0x002fe40007f1e0ff */
[----:B------:R1:W-:Y:S01]  /*df50*/  LDGSTS.E.BYPASS.LTC128B.128 [R247+0x5080], [R14.64], !P5 ;  /* 0x050800000ef77fae */ /* 0x0003e2000e901d54 */
        /* <DEDUP_REMOVED lines=11> */
.L_x_995:
[----:B--23--:R-:W-:Y:S01]  /*e010*/  FMNMX.FTZ R137, R143, R2, !PT ;  /* 0x000000028f897209 */ /* 0x00cfe20007810000 */
[----:B----4-:R-:W-:Y:S01]  /*e020*/  LDSM.16.MT88.4 R20, [R225+0x2080] ;  /* 0x00208000e114783b */ /* 0x010fe20000004200 */
[----:B------:R-:W-:Y:S01]  /*e030*/  FMNMX.FTZ R0, R192, R132, !PT ;  /* 0x00000084c0007209 */ /* 0x000fe20007810000 */
[----:B------:R-:W-:Y:S01]  /*e040*/  UISETP.GT.AND UP0, UPT, UR23, UR4, UPT ;  /* 0x000000041700728c */ /* 0x000fe2000bf04270 */
[----:B------:R-:W-:Y:S01]  /*e050*/  FMNMX.FTZ R137, R195, R137, !PT ;  /* 0x00000089c3897209 */ /* 0x000fe20007810000 */
[----:B------:R-:W-:Y:S01]  /*e060*/  UIADD3 UR23, UR23, -0x1, URZ ;  /* 0xffffffff17177890 */ /* 0x000fe2000fffe03f */
[----:B------:R-:W-:Y:S02]  /*e070*/  FMNMX.FTZ R0, R204, R0, !PT ;  /* 0x00000000cc007209 */ /* 0x000fe40007810000 */
[----:B------:R-:W-:Y:S01]  /*e080*/  FMNMX.FTZ R137, R142, R137, !PT ;  /* 0x000000898e897209 */ /* 0x000fe20007810000 */
[----:B------:R-:W-:Y:S01]  /*e090*/  LDSM.16.MT88.4 R36, [R226+0x2080] ;  /* 0x00208000e224783b */ /* 0x000fe20000004200 */
[----:B-1----:R-:W-:Y:S02]  /*e0a0*/  FMNMX.FTZ R0, R18, R0, !PT ;  /* 0x0000000012007209 */ /* 0x002fe40007810000 */
        /* <DEDUP_REMOVED lines=21> */
[----:B------:R-:W-:Y:S02]  /*e200*/  PLOP3.LUT P0, PT, PT, PT, UP0, 0x80, 0x0 ;  /* 0x000000000000781c */ /* 0x000fe40003f0f008 */
[----:B------:R-:W-:Y:S04]  /*e210*/  FMNMX.FTZ R3, R205, R3, !PT ;  /* 0x00000003cd037209 */ /* 0x000fe80007810000 */
[----:B------:R-:W-:Y:S01]  /*e220*/  FMNMX.FTZ R3, R194, R3, !PT ;  /* 0x00000003c2037209 */ /* 0x000fe20007810000 */
[----:B------:R-:W2:Y:S03]  /*e230*/  SHFL.BFLY PT, R136, R0, 0x2, 0x1f ;  /* 0x0c401f0000887f89 */ /* 0x000ea600000e0000 */
[----:B------:R-:W-:Y:S04]  /*e240*/  FMNMX.FTZ R3, R193, R3, !PT ;  /* 0x00000003c1037209 */ /* 0x000fe80007810000 */
[----:B------:R-:W-:Y:S04]  /*e250*/  FMNMX.FTZ R3, R220, R3, !PT ;  /* 0x00000003dc037209 */ /* 0x000fe80007810000 */
[----:B------:R-:W-:Y:S04]  /*e260*/  FMNMX.FTZ R3, R215, R3, !PT ;  /* 0x00000003d7037209 */ /* 0x000fe80007810000 */
[----:B------:R-:W-:Y:S04]  /*e270*/  FMNMX.FTZ R3, R244, R3, !PT ;  /* 0x00000003f4037209 */ /* 0x000fe80007810000 */
[----:B------:R-:W-:Y:S04]  /*e280*/  FMNMX.FTZ R3, R223, R3, !PT ;  /* 0x00000003df037209 */ /* 0x000fe80007810000 */
[----:B------:R-:W-:Y:S02]  /*e290*/  FMNMX.FTZ R3, R217, R3, !PT ;  /* 0x00000003d9037209 */ /* 0x000fe40007810000 */
[----:B-1----:R-:W-:Y:S02]  /*e2a0*/  FMNMX.FTZ R137, R137, R4, !PT ;  /* 0x0000000489897209 */ /* 0x002fe40007810000 */
[----:B------:R-:W-:Y:S02]  /*e2b0*/  FMNMX.FTZ R4, R200, R139, !PT ;  /* 0x0000008bc8047209 */ /* 0x000fe40007810000 */
[----:B--2---:R-:W-:Y:S01]  /*e2c0*/  FMNMX.FTZ R136, R0, R136, !PT ;  /* 0x0000008800887209 */ /* 0x004fe20007810000 */
[----:B------:R-:W1:Y:S01]  /*e2d0*/  SHFL.BFLY PT, R7, R137, 0x1, 0x1f ;  /* 0x0c201f0089077f89 */ /* 0x000e6200000e0000 */
[----:B------:R-:W-:Y:S02]  /*e2e0*/  FMNMX.FTZ R4, R206, R4, !PT ;  /* 0x00000004ce047209 */ /* 0x000fe40007810000 */
[----:B------:R-:W-:Y:S02]  /*e2f0*/  FMNMX.FTZ R3, R218, R3, !PT ;  /* 0x00000003da037209 */ /* 0x000fe40007810000 */
[----:B------:R-:W-:Y:S02]  /*e300*/  FMNMX.FTZ R0, R203, R4, !PT ;  /* 0x00000004cb007209 */ /* 0x000fe40007810000 */
[----:B------:R-:W-:Y:S01]  /*e310*/  FMNMX.FTZ R3, R41, R3, !PT ;  /* 0x0000000329037209 */ /* 0x000fe20007810000 */
[----:B------:R-:W2:Y:S01]  /*e320*/  SHFL.BFLY PT, R6, R136, 0x1, 0x1f ;  /* 0x0c201f0088067f89 */ /* 0x000ea200000e0000 */
[----:B------:R-:W-:Y:S02]  /*e330*/  FMNMX.FTZ R0, R202, R0, !PT ;  /* 0x00000000ca007209 */ /* 0x000fe40007810000 */
[----:B------:R-:W-:Y:S02]  /*e340*/  FMNMX.FTZ R3, R40, R3, !PT ;  /* 0x0000000328037209 */ /* 0x000fe40007810000 */
[----:B------:R-:W-:Y:S03]  /*e350*/  FMNMX.FTZ R0, R221, R0, !PT ;  /* 0x00000000dd007209 */ /* 0x000fe60007810000 */
[----:B------:R-:W3:Y:S01]  /*e360*/  SHFL.BFLY PT, R5, R3, 0x2, 0x1f ;  /* 0x0c401f0003057f89 */ /* 0x000ee200000e0000 */
[----:B------:R-:W-:Y:S04]  /*e370*/  FMNMX.FTZ R0, R222, R0, !PT ;  /* 0x00000000de007209 */ /* 0x000fe80007810000 */
[----:B------:R-:W-:Y:S02]  /*e380*/  FMNMX.FTZ R0, R245, R0, !PT ;  /* 0x00000000f5007209 */ /* 0x000fe40007810000 */
[----:B-1----:R-:W-:Y:S02]  /*e390*/  FMNMX.FTZ R137, R137, R7, !PT ;  /* 0x0000000789897209 */ /* 0x002fe40007810000 */
[----:B------:R-:W-:Y:S03]  /*e3a0*/  FMNMX.FTZ R4, R246, R0, !PT ;  /* 0x00000000f6047209 */ /* 0x000fe60007810000 */
[----:B------:R-:W-:Y:S01]  /*e3b0*/  FADD.FTZ R0, -R137, R2 ;  /* 0x0000000289007221 */ /* 0x000fe20000010100 */
[----:B------:R-:W-:Y:S01]  /*e3c0*/  FMNMX.FTZ R4, R219, R4, !PT ;  /* 0x00000004db047209 */ /* 0x000fe20007810000 */
[----:B------:R-:W-:Y:S01]  /*e3d0*/  FMUL.FTZ R196, R137, c[0x0][0x2d0] ;  /* 0x0000b40089c47a20 */ /* 0x000fe20000410000 */
[----:B--2---:R-:W-:Y:S01]  /*e3e0*/  FMNMX.FTZ R136, R136, R6, !PT ;  /* 0x0000000688887209 */ /* 0x004fe20007810000 */
[----:B------:R-:W-:Y:S01]  /*e3f0*/  FMUL.FTZ R2, R0, c[0x0][0x2d0] ;  /* 0x0000b40000027a20 */ /* 0x000fe20000410000 */
[----:B------:R-:W-:Y:S01]  /*e400*/  FMNMX.FTZ R0, R42, R4, !PT ;  /* 0x000000042a007209 */ /* 0x000fe20007810000 */
[----:B------:R-:W-:Y:S02]  /*e410*/  FFMA.FTZ R4, R143, c[0x0][0x2d0], -R196 ;  /* 0x0000b4008f047a23 */ /* 0x000fe400000108c4 */
[----:B-----5:R1:W2:Y:S01]  /*e420*/  MUFU.EX2 R134, R2 ;  /* 0x0000000200867308 */ /* 0x0202a20000000800 */
[----:B------:R-:W-:Y:S02]  /*e430*/  FMNMX.FTZ R0, R140, R0, !PT ;  /* 0x000000008c007209 */ /* 0x000fe40007810000 */
[----:B---3--:R-:W-:Y:S02]  /*e440*/  FMNMX.FTZ R3, R3, R5, !PT ;  /* 0x0000000503037209 */ /* 0x008fe40007810000 */
[----:B------:R-:W-:Y:S03]  /*e450*/  FMNMX.FTZ R0, R141, R0, !PT ;  /* 0x000000008d007209 */ /* 0x000fe60007810000 */
[----:B------:R-:W3:Y:S02]  /*e460*/  SHFL.BFLY PT, R135, R3, 0x1, 0x1f ;  /* 0x0c201f0003877f89 */ /* 0x000ee400000e0000 */
[----:B------:R-:W-:Y:S01]  /*e470*/  MUFU.EX2 R29, R4 ;  /* 0x00000004001d7308 */ /* 0x000fe20000000800 */
[----:B-1----:R-:W-:Y:S02]  /*e480*/  FADD.FTZ R2, -R136, R132 ;  /* 0x0000008488027221 */ /* 0x002fe40000010100 */
[----:B--2---:R-:W-:Y:S02]  /*e490*/  FMUL.FTZ R16, R134, R156 ;  /* 0x0000009c86107220 */ /* 0x004fe40000410000 */
[----:B------:R-:W-:Y:S02]  /*e4a0*/  FMUL.FTZ R2, R2, c[0x0][0x2d0] ;  /* 0x0000b40002027a20 */ /* 0x000fe40000410000 */
[C---:B------:R-:W-:Y:S03]  /*e4b0*/  FMUL.FTZ R48, R134.reuse, R188 ;  /* 0x000000bc86307220 */ /* 0x040fe60000410000 */
[----:B------:R1:W2:Y:S01]  /*e4c0*/  MUFU.EX2 R133, R2 ;  /* 0x0000000200857308 */ /* 0x0002a20000000800 */
[----:B---3--:R-:W-:Y:S01]  /*e4d0*/  FMNMX.FTZ R135, R3, R135, !PT ;  /* 0x0000008703877209 */ /* 0x008fe20007810000 */
[C---:B------:R-:W-:Y:S01]  /*e4e0*/  FMUL.FTZ R49, R134.reuse, R189 ;  /* 0x000000bd86317220 */ /* 0x040fe20000410000 */
[----:B------:R-:W3:Y:S01]  /*e4f0*/  SHFL.BFLY PT, R3, R0, 0x2, 0x1f ;  /* 0x0c401f0000037f89 */ /* 0x000ee200000e0000 */
[C---:B------:R-:W-:Y:S02]  /*e500*/  FMUL.FTZ R52, R134.reuse, R52 ;  /* 0x0000003486347220 */ /* 0x040fe40000410000 */
[C---:B------:R-:W-:Y:S02]  /*e510*/  FMUL.FTZ R143, R135.reuse, c[0x0][0x2d0] ;  /* 0x0000b400878f7a20 */ /* 0x040fe40000410000 */
[C---:B------:R-:W-:Y:S02]  /*e520*/  FMUL.FTZ R53, R134.reuse, R53 ;  /* 0x0000003586357220 */ /* 0x040fe40000410000 */
[C---:B------:R-:W-:Y:S02]  /*e530*/  FMUL.FTZ R64, R134.reuse, R64 ;  /* 0x0000004086407220 */ /* 0x040fe40000410000 */
[C---:B------:R-:W-:Y:S02]  /*e540*/  FMUL.FTZ R65, R134.reuse, R65 ;  /* 0x0000004186417220 */ /* 0x040fe40000410000 */
[C---:B------:R-:W-:Y:S02]  /*e550*/  FMUL.FTZ R68, R134.reuse, R68 ;  /* 0x0000004486447220 */ /* 0x040fe40000410000 */
[C---:B------:R-:W-:Y:S02]  /*e560*/  FMUL.FTZ R69, R134.reuse, R69 ;  /* 0x0000004586457220 */ /* 0x040fe40000410000 */
[C---:B------:R-:W-:Y:S02]  /*e570*/  FMUL.FTZ R80, R134.reuse, R80 ;  /* 0x0000005086507220 */ /* 0x040fe40000410000 */
[C---:B------:R-:W-:Y:S02]  /*e580*/  FMUL.FTZ R81, R134.reuse, R81 ;  /* 0x0000005186517220 */ /* 0x040fe40000410000 */
[----:B------:R-:W-:Y:S02]  /*e590*/  FMUL.FTZ R84, R134, R84 ;  /* 0x0000005486547220 */ /* 0x000fe40000410000 */
[----:B-1----:R-:W-:Y:S02]  /*e5a0*/  FADD.FTZ R2, -R135, R138 ;  /* 0x0000008a87027221 */ /* 0x002fe40000010100 */
[--C-:B------:R-:W-:Y:S01]  /*e5b0*/  FFMA.FTZ R138, R207, c[0x0][0x2d0], -R196.reuse ;  /* 0x0000b400cf8a7a23 */ /* 0x100fe200000108c4 */
[----:B---3--:R-:W-:Y:S01]  /*e5c0*/  FMNMX.FTZ R0, R0, R3, !PT ;  /* 0x0000000300007209 */ /* 0x008fe20007810000 */
[----:B------:R-:W-:Y:S02]  /*e5d0*/  FMUL.FTZ R2, R2, c[0x0][0x2d0] ;  /* 0x0000b40002027a20 */ /* 0x000fe40000410000 */
[--C-:B------:R-:W-:Y:S02]  /*e5e0*/  FFMA.FTZ R3, R17, c[0x0][0x2d0], -R196.reuse ;  /* 0x0000b40011037a23 */ /* 0x100fe400000108c4 */
[----:B------:R1:W3:Y:S01]  /*e5f0*/  MUFU.EX2 R132, R2 ;  /* 0x0000000200847308 */ /* 0x0002e20000000800 */
[C---:B--2---:R-:W-:Y:S02]  /*e600*/  FMUL.FTZ R6, R133.reuse, R146 ;  /* 0x0000009285067220 */ /* 0x044fe40000410000 */
[C---:B------:R-:W-:Y:S02]  /*e610*/  FMUL.FTZ R7, R133.reuse, R147 ;  /* 0x0000009385077220 */ /* 0x040fe40000410000 */
[----:B------:R-:W-:Y:S02]  /*e620*/  FMUL.FTZ R17, R134, R157 ;  /* 0x0000009d86117220 */ /* 0x000fe40000410000 */
[C---:B------:R-:W-:Y:S02]  /*e630*/  FMUL.FTZ R50, R133.reuse, R190 ;  /* 0x000000be85327220 */ /* 0x040fe40000410000 */
[C---:B------:R-:W-:Y:S01]  /*e640*/  FMUL.FTZ R51, R133.reuse, R191 ;  /* 0x000000bf85337220 */ /* 0x040fe20000410000 */
[----:B------:R-:W-:Y:S01]  /*e650*/  MUFU.EX2 R8, R3 ;  /* 0x0000000300087308 */ /* 0x000fe20000000800 */
[C---:B------:R-:W-:Y:S01]  /*e660*/  FMUL.FTZ R54, R133.reuse, R54 ;  /* 0x0000003685367220 */ /* 0x040fe20000410000 */
[----:B------:R-:W-:Y:S01]  /*e670*/  LDSM.16.MT88.4 R188, [R228+0x3080] ;  /* 0x00308000e4bc783b */ /* 0x000fe20000004200 */
[C---:B------:R-:W-:Y:S02]  /*e680*/  FMUL.FTZ R55, R133.reuse, R55 ;  /* 0x0000003785377220 */ /* 0x040fe40000410000 */
[C---:B------:R-:W-:Y:S02]  /*e690*/  FMUL.FTZ R66, R133.reuse, R66 ;  /* 0x0000004285427220 */ /* 0x040fe40000410000 */
[C---:B------:R-:W-:Y:S02]  /*e6a0*/  FMUL.FTZ R67, R133.reuse, R67 ;  /* 0x0000004385437220 */ /* 0x040fe40000410000 */
[C---:B------:R-:W-:Y:S02]  /*e6b0*/  FMUL.FTZ R70, R133.reuse, R70 ;  /* 0x0000004685467220 */ /* 0x040fe40000410000 */
[C---:B------:R-:W-:Y:S02]  /*e6c0*/  FMUL.FTZ R71, R133.reuse, R71 ;  /* 0x0000004785477220 */ /* 0x040fe40000410000 */
[----:B------:R-:W-:Y:S02]  /*e6d0*/  FMUL.FTZ R82, R133, R82 ;  /* 0x0000005285527220 */ /* 0x000fe40000410000 */
[--C-:B-1----:R-:W-:Y:S02]  /*e6e0*/  FFMA.FTZ R2, R195, c[0x0][0x2d0], -R196.reuse ;  /* 0x0000b400c3027a23 */ /* 0x102fe400000108c4 */
[C---:B---3--:R-:W-:Y:S02]  /*e6f0*/  FMUL.FTZ R12, R132.reuse, R152 ;  /* 0x00000098840c7220 */ /* 0x048fe40000410000 */
[----:B------:R1:W-:Y:S01]  /*e700*/  MUFU.EX2 R10, R2 ;  /* 0x00000002000a7308 */ /* 0x0003e20000000800 */
        /* <DEDUP_REMOVED lines=12> */
[----:B-1----:R-:W-:Y:S02]  /*e7d0*/  FFMA.FTZ R2, R142, c[0x0][0x2d0], -R196 ;  /* 0x0000b4008e027a23 */ /* 0x002fe400000108c4 */
[----:B------:R-:W-:Y:S02]  /*e7e0*/  FMUL.FTZ R142, R136, c[0x0][0x2d0] ;  /* 0x0000b400888e7a20 */ /* 0x000fe40000410000 */
[----:B------:R1:W-:Y:S01]  /*e7f0*/  MUFU.EX2 R30, R2 ;  /* 0x00000002001e7308 */ /* 0x0003e20000000800 */
[C---:B------:R-:W-:Y:S02]  /*e800*/  FMUL.FTZ R83, R133.reuse, R83 ;  /* 0x0000005385537220 */ /* 0x040fe40000410000 */
[--C-:B------:R-:W-:Y:S02]  /*e810*/  FFMA.FTZ R3, R192, c[0x0][0x2d0], -R142.reuse ;  /* 0x0000b400c0037a23 */ /* 0x100fe4000001088e */
[----:B------:R-:W-:Y:S02]  /*e820*/  FMUL.FTZ R85, R134, R85 ;  /* 0x0000005586557220 */ /* 0x000fe40000410000 */
[C---:B------:R-:W-:Y:S02]  /*e830*/  FMUL.FTZ R86, R133.reuse, R86 ;  /* 0x0000005685567220 */ /* 0x040fe40000410000 */
[C---:B------:R-:W-:Y:S01]  /*e840*/  FMUL.FTZ R87, R133.reuse, R87 ;  /* 0x0000005785577220 */ /* 0x040fe20000410000 */
[----:B------:R2:W-:Y:S01]  /*e850*/  MUFU.EX2 R43, R3 ;  /* 0x00000003002b7308 */ /* 0x0005e20000000800 */
[C---:B------:R-:W-:Y:S02]  /*e860*/  FMUL.FTZ R88, R132.reuse, R88 ;  /* 0x0000005884587220 */ /* 0x040fe40000410000 */
[C---:B------:R-:W-:Y:S02]  /*e870*/  FMUL.FTZ R89, R132.reuse, R89 ;  /* 0x0000005984597220 */ /* 0x040fe40000410000 */
[C---:B------:R-:W-:Y:S02]  /*e880*/  FMUL.FTZ R92, R132.reuse, R92 ;  /* 0x0000005c845c7220 */ /* 0x040fe40000410000 */
[----:B------:R-:W-:Y:S02]  /*e890*/  FMUL.FTZ R93, R132, R93 ;  /* 0x0000005d845d7220 */ /* 0x000fe40000410000 */
[C---:B------:R-:W-:Y:S02]  /*e8a0*/  FMUL.FTZ R96, R134.reuse, R96 ;  /* 0x0000006086607220 */ /* 0x040fe40000410000 */
[C---:B------:R-:W-:Y:S02]  /*e8b0*/  FMUL.FTZ R97, R134.reuse, R97 ;  /* 0x0000006186617220 */ /* 0x040fe40000410000 */
[C---:B------:R-:W-:Y:S01]  /*e8c0*/  FMUL.FTZ R98, R133.reuse, R98 ;  /* 0x0000006285627220 */ /* 0x040fe20000410000 */
[----:B-1----:R-:W1:Y:S01]  /*e8d0*/  SHFL.BFLY PT, R2, R0, 0x1, 0x1f ;  /* 0x0c201f0000027f89 */ /* 0x002e6200000e0000 */
[C---:B------:R-:W-:Y:S02]  /*e8e0*/  FMUL.FTZ R99, R133.reuse, R99 ;  /* 0x0000006385637220 */ /* 0x040fe40000410000 */
[C---:B------:R-:W-:Y:S02]  /*e8f0*/  FMUL.FTZ R100, R134.reuse, R100 ;  /* 0x0000006486647220 */ /* 0x040fe40000410000 */
[----:B------:R-:W-:Y:S02]  /*e900*/  FMUL.FTZ R101, R134, R101 ;  /* 0x0000006586657220 */ /* 0x000fe40000410000 */
[C---:B------:R-:W-:Y:S02]  /*e910*/  FMUL.FTZ R102, R133.reuse, R102 ;  /* 0x0000006685667220 */ /* 0x040fe40000410000 */
[C---:B------:R-:W-:Y:S02]  /*e920*/  FMUL.FTZ R103, R133.reuse, R103 ;  /* 0x0000006785677220 */ /* 0x040fe40000410000 */
[--C-:B--2---:R-:W-:Y:S01]  /*e930*/  FFMA.FTZ R3, R204, c[0x0][0x2d0], -R142.reuse ;  /* 0x0000b400cc037a23 */ /* 0x104fe2000001088e */
[----:B------:R-:W-:Y:S01]  /*e940*/  MOV R204, R40 ;  /* 0x0000002800cc7202 */ /* 0x000fe20000000f00 */
[C---:B------:R-:W-:Y:S02]  /*e950*/  FMUL.FTZ R40, R132.reuse, R180 ;  /* 0x000000b484287220 */ /* 0x040fe40000410000 */
[----:B------:R2:W3:Y:S01]  /*e960*/  MUFU.EX2 R11, R3 ;  /* 0x00000003000b7308 */ /* 0x0004e20000000800 */
[C---:B------:R-:W-:Y:S02]  /*e970*/  FMUL.FTZ R104, R132.reuse, R104 ;  /* 0x0000006884687220 */ /* 0x040fe40000410000 */
[C---:B------:R-:W-:Y:S02]  /*e980*/  FMUL.FTZ R105, R132.reuse, R105 ;  /* 0x0000006984697220 */ /* 0x040fe40000410000 */
[C---:B------:R-:W-:Y:S02]  /*e990*/  FMUL.FTZ R108, R132.reuse, R108 ;  /* 0x0000006c846c7220 */ /* 0x040fe40000410000 */
[----:B------:R-:W-:Y:S02]  /*e9a0*/  FMUL.FTZ R109, R132, R109 ;  /* 0x0000006d846d7220 */ /* 0x000fe40000410000 */
[C---:B------:R-:W-:Y:S01]  /*e9b0*/  FMUL.FTZ R112, R134.reuse, R112 ;  /* 0x0000007086707220 */ /* 0x040fe20000410000 */
[----:B------:R4:W-:Y:S01]  /*e9c0*/  MUFU.EX2 R180, R138 ;  /* 0x0000008a00b47308 */ /* 0x0009e20000000800 */
[C---:B------:R-:W-:Y:S02]  /*e9d0*/  FMUL.FTZ R113, R134.reuse, R113 ;  /* 0x0000007186717220 */ /* 0x040fe40000410000 */
[C---:B------:R-:W-:Y:S02]  /*e9e0*/  FMUL.FTZ R114, R133.reuse, R114 ;  /* 0x0000007285727220 */ /* 0x040fe40000410000 */
[C---:B------:R-:W-:Y:S02]  /*e9f0*/  FMUL.FTZ R115, R133.reuse, R115 ;  /* 0x0000007385737220 */ /* 0x040fe40000410000 */
[C---:B------:R-:W-:Y:S02]  /*ea00*/  FMUL.FTZ R116, R134.reuse, R116 ;  /* 0x0000007486747220 */ /* 0x040fe40000410000 */
[----:B------:R-:W-:Y:S02]  /*ea10*/  FMUL.FTZ R117, R134, R117 ;  /* 0x0000007586757220 */ /* 0x000fe40000410000 */
[C---:B------:R-:W-:Y:S02]  /*ea20*/  FMUL.FTZ R118, R133.reuse, R118 ;  /* 0x0000007685767220 */ /* 0x040fe40000410000 */
[C---:B------:R-:W-:Y:S02]  /*ea30*/  FMUL.FTZ R119, R133.reuse, R119 ;  /* 0x0000007785777220 */ /* 0x040fe40000410000 */
[----:B--2---:R-:W-:Y:S02]  /*ea40*/  FFMA.FTZ R3, R18, c[0x0][0x2d0], -R142 ;  /* 0x0000b40012037a23 */ /* 0x004fe4000001088e */
[----:B------:R-:W-:Y:S02]  /*ea50*/  FMUL.FTZ R18, R133, R158 ;  /* 0x0000009e85127220 */ /* 0x000fe40000410000 */
[----:B------:R1:W-:Y:S01]  /*ea60*/  MUFU.EX2 R31, R3 ;  /* 0x00000003001f7308 */ /* 0x0003e20000000800 */
[C---:B------:R-:W-:Y:S02]  /*ea70*/  FMUL.FTZ R120, R132.reuse, R120 ;  /* 0x0000007884787220 */ /* 0x040fe40000410000 */
[C---:B------:R-:W-:Y:S02]  /*ea80*/  FMUL.FTZ R121, R132.reuse, R121 ;  /* 0x0000007984797220 */ /* 0x040fe40000410000 */
[----:B----4-:R-:W-:Y:S02]  /*ea90*/  FFMA.FTZ R138, R209, c[0x0][0x2d0], -R196 ;  /* 0x0000b400d18a7a23 */ /* 0x010fe400000108c4 */
[C---:B------:R-:W-:Y:S02]  /*eaa0*/  FMUL.FTZ R124, R132.reuse, R124 ;  /* 0x0000007c847c7220 */ /* 0x040fe40000410000 */
[----:B------:R-:W-:Y:S02]  /*eab0*/  FMUL.FTZ R125, R132, R125 ;  /* 0x0000007d847d7220 */ /* 0x000fe40000410000 */
[C---:B------:R-:W-:Y:S02]  /*eac0*/  FMUL.FTZ R128, R134.reuse, R128 ;  /* 0x0000008086807220 */ /* 0x040fe40000410000 */
[----:B------:R-:W-:Y:S02]  /*ead0*/  FMUL.FTZ R129, R134, R129 ;  /* 0x0000008186817220 */ /* 0x000fe40000410000 */
[C---:B------:R-:W-:Y:S02]  /*eae0*/  FMUL.FTZ R130, R133.reuse, R130 ;  /* 0x0000008285827220 */ /* 0x040fe40000410000 */
[----:B------:R-:W-:Y:S01]  /*eaf0*/  FMUL.FTZ R131, R133, R131 ;  /* 0x0000008385837220 */ /* 0x000fe20000410000 */
[----:B-1----:R-:W-:Y:S01]  /*eb00*/  FMNMX.FTZ R3, R0, R2, !PT ;  /* 0x0000000200037209 */ /* 0x002fe20007810000 */
[--C-:B------:R-:W-:Y:S02]  /*eb10*/  FFMA.FTZ R2, R201, c[0x0][0x2d0], -R143.reuse ;  /* 0x0000b400c9027a23 */ /* 0x100fe4000001088f */
[--C-:B------:R-:W-:Y:S02]  /*eb20*/  FFMA.FTZ R0, R19, c[0x0][0x2d0], -R142.reuse ;  /* 0x0000b40013007a23 */ /* 0x100fe4000001088e */
[----:B------:R1:W-:Y:S01]  /*eb30*/  MUFU.EX2 R195, R2 ;  /* 0x0000000200c37308 */ /* 0x0003e20000000800 */
[----:B------:R-:W-:Y:S02]  /*eb40*/  FMUL.FTZ R19, R133, R159 ;  /* 0x0000009f85137220 */ /* 0x000fe40000410000 */
[----:B------:R-:W-:Y:S07]  /*eb50*/  LDSM.16.MT88.4 R156, [R227+0x2080] ;  /* 0x00208000e39c783b */ /* 0x000fee0000004200 */
[----:B------:R2:W-:Y:S01]  /*eb60*/  MUFU.EX2 R9, R0 ;  /* 0x0000000000097308 */ /* 0x0005e20000000800 */
[----:B-1----:R-:W-:Y:S01]  /*eb70*/  FFMA.FTZ R2, R205, c[0x0][0x2d0], -R143 ;  /* 0x0000b400cd027a23 */ /* 0x002fe2000001088f */
[----:B------:R-:W-:Y:S01]  /*eb80*/  MOV R205, R41 ;  /* 0x0000002900cd7202 */ /* 0x000fe20000000f00 */
[----:B------:R-:W-:Y:S07]  /*eb90*/  FMUL.FTZ R41, R132, R181 ;  /* 0x000000b584297220 */ /* 0x000fee0000410000 */
[----:B------:R1:W-:Y:S01]  /*eba0*/  MUFU.EX2 R192, R2 ;  /* 0x0000000200c07308 */ /* 0x0003e20000000800 */
[----:B------:R-:W-:Y:S01]  /*ebb0*/  MOV R184, R205 ;  /* 0x000000cd00b87202 */ /* 0x000fe20000000f00 */
[----:B--2---:R-:W-:Y:S01]  /*ebc0*/  FADD.FTZ R0, -R3, R139 ;  /* 0x0000008b03007221 */ /* 0x004fe20000010100 */
[----:B------:R-:W-:Y:S01]  /*ebd0*/  MOV R139, R33 ;  /* 0x00000021008b7202 */ /* 0x000fe20000000f00 */
[----:B------:R-:W-:Y:S06]  /*ebe0*/  FMUL.FTZ R33, R134, R173 ;  /* 0x000000ad86217220 */ /* 0x000fec0000410000 */
[----:B------:R2:W-:Y:S01]  /*ebf0*/  MUFU.EX2 R173, R138 ;  /* 0x0000008a00ad7308 */ /* 0x0005e20000000800 */
[----:B------:R-:W-:Y:S02]  /*ec00*/  FMUL.FTZ R0, R0, c[0x0][0x2d0] ;  /* 0x0000b40000007a20 */ /* 0x000fe40000410000 */
[--C-:B------:R-:W-:Y:S07]  /*ec10*/  FFMA.FTZ R139, R139, c[0x0][0x2d0], -R142.reuse ;  /* 0x0000b4008b8b7a23 */ /* 0x100fee000001088e */
[----:B------:R-:W4:Y:S01]  /*ec20*/  MUFU.EX2 R0, R0 ;  /* 0x0000000000007308 */ /* 0x000f220000000800 */
[--C-:B-1----:R-:W-:Y:S01]  /*ec30*/  FFMA.FTZ R2, R194, c[0x0][0x2d0], -R143.reuse ;  /* 0x0000b400c2027a23 */ /* 0x102fe2000001088f */
[----:B---3--:R-:W-:Y:S08]  /*ec40*/  MOV R194, R11 ;  /* 0x0000000b00c27202 */ /* 0x008ff00000000f00 */
[----:B------:R1:W-:Y:S01]  /*ec50*/  MUFU.EX2 R24, R2 ;  /* 0x0000000200187308 */ /* 0x0003e20000000800 */
[--C-:B--2---:R-:W-:Y:S09]  /*ec60*/  FFMA.FTZ R138, R211, c[0x0][0x2d0], -R142.reuse ;  /* 0x0000b400d38a7a23 */ /* 0x104ff2000001088e */
[----:B------:R2:W-:Y:S01]  /*ec70*/  MUFU.EX2 R181, R138 ;  /* 0x0000008a00b57308 */ /* 0x0005e20000000800 */
[C---:B----4-:R-:W-:Y:S02]  /*ec80*/  FMUL.FTZ R11, R0.reuse, R151 ;  /* 0x00000097000b7220 */ /* 0x050fe40000410000 */
[C---:B------:R-:W-:Y:S02]  /*ec90*/  FMUL.FTZ R14, R0.reuse, R154 ;  /* 0x0000009a000e7220 */ /* 0x040fe40000410000 */
[C---:B------:R-:W-:Y:S02]  /*eca0*/  FMUL.FTZ R15, R0.reuse, R155 ;  /* 0x0000009b000f7220 */ /* 0x040fe40000410000 */
[----:B------:R-:W3:Y:S01]  /*ecb0*/  LDSM.16.MT88.4 R152, [R228+0x2080] ;  /* 0x00208000e498783b */ /* 0x000ee20000004200 */
[C---:B------:R-:W-:Y:S02]  /*ecc0*/  FMUL.FTZ R26, R0.reuse, R166 ;  /* 0x000000a6001a7220 */ /* 0x040fe40000410000 */
[C---:B------:R-:W-:Y:S02]  /*ecd0*/  FMUL.FTZ R27, R0.reuse, R167 ;  /* 0x000000a7001b7220 */ /* 0x040fe40000410000 */
[--C-:B-1----:R-:W-:Y:S01]  /*ece0*/  FFMA.FTZ R2, R193, c[0x0][0x2d0], -R143.reuse ;  /* 0x0000b400c1027a23 */ /* 0x102fe2000001088f */
[----:B------:R-:W-:Y:S01]  /*ecf0*/  MOV R193, R10 ;  /* 0x0000000a00c17202 */ /* 0x000fe20000000f00 */
[C---:B------:R-:W-:Y:S02]  /*ed00*/  FMUL.FTZ R10, R0.reuse, R150 ;  /* 0x00000096000a7220 */ /* 0x040fe40000410000 */
[----:B------:R1:W4:Y:S01]  /*ed10*/  MUFU.EX2 R5, R2 ;  /* 0x0000000200057308 */ /* 0x0003220000000800 */
[C---:B------:R-:W-:Y:S02]  /*ed20*/  FMUL.FTZ R46, R0.reuse, R186 ;  /* 0x000000ba002e7220 */ /* 0x040fe40000410000 */
[C---:B------:R-:W-:Y:S02]  /*ed30*/  FMUL.FTZ R47, R0.reuse, R187 ;  /* 0x000000bb002f7220 */ /* 0x040fe40000410000 */
[----:B--2---:R-:W-:Y:S02]  /*ed40*/  FFMA.FTZ R138, R213, c[0x0][0x2d0], -R142 ;  /* 0x0000b400d58a7a23 */ /* 0x004fe4000001088e */
        /* <DEDUP_REMOVED lines=9> */
[----:B-1----:R-:W-:Y:S02]  /*ede0*/  FMUL.FTZ R2, R3, c[0x0][0x2d0] ;  /* 0x0000b40003027a20 */ /* 0x002fe40000410000 */
[----:B------:R-:W-:Y:S02]  /*edf0*/  FMUL.FTZ R91, R0, R91 ;  /* 0x0000005b005b7220 */ /* 0x000fe40000410000 */
[--C-:B------:R-:W-:Y:S01]  /*ee00*/  FFMA.FTZ R4, R200, c[0x0][0x2d0], -R2.reuse ;  /* 0x0000b400c8047a23 */ /* 0x100fe20000010802 */
[----:B----4-:R-:W-:Y:S01]  /*ee10*/  MOV R200, R5 ;  /* 0x0000000500c87202 */ /* 0x010fe20000000f00 */
[----:B------:R-:W-:Y:S01]  /*ee20*/  FMUL.FTZ R5, R134, R145 ;  /* 0x0000009186057220 */ /* 0x000fe20000410000 */
[----:B------:R-:W-:Y:S01]  /*ee30*/  F2FP.BF16.PACK_AB R145, R194, R43 ;  /* 0x0000002bc291723e */ /* 0x000fe200000010ff */
[----:B------:R1:W2:Y:S01]  /*ee40*/  MUFU.EX2 R35, R4 ;  /* 0x0000000400237308 */ /* 0x0002a20000000800 */
[----:B------:R-:W-:Y:S01]  /*ee50*/  F2FP.BF16.PACK_AB R150, R200, R24 ;  /* 0x00000018c896723e */ /* 0x000fe200000010ff */
        /* <DEDUP_REMOVED lines=10> */
[--C-:B------:R-:W-:Y:S02]  /*ef00*/  FFMA.FTZ R140, R140, c[0x0][0x2d0], -R2.reuse ;  /* 0x0000b4008c8c7a23 */ /* 0x100fe40000010802 */
[--C-:B-1----:R-:W-:Y:S01]  /*ef10*/  FFMA.FTZ R4, R206, c[0x0][0x2d0], -R2.reuse ;  /* 0x0000b400ce047a23 */ /* 0x102fe20000010802 */
[----:B------:R-:W-:Y:S01]  /*ef20*/  MOV R206, R9 ;  /* 0x0000000900ce7202 */ /* 0x000fe20000000f00 */
[----:B------:R-:W-:Y:S01]  /*ef30*/  FMUL.FTZ R9, R132, R149 ;  /* 0x0000009584097220 */ /* 0x000fe20000410000 */
[----:B--2---:R-:W-:Y:S01]  /*ef40*/  MOV R166, R35 ;  /* 0x0000002300a67202 */ /* 0x004fe20000000f00 */
[----:B------:R1:W2:Y:S01]  /*ef50*/  MUFU.EX2 R34, R4 ;  /* 0x0000000400227308 */ /* 0x0002a20000000800 */
[----:B------:R-:W-:Y:S01]  /*ef60*/  F2FP.BF16.PACK_AB R147, R206, R31 ;  /* 0x0000001fce93723e */ /* 0x000fe200000010ff */
[--C-:B-1----:R-:W-:Y:S01]  /*ef70*/  FFMA.FTZ R4, R203, c[0x0][0x2d0], -R2.reuse ;  /* 0x0000b400cb047a23 */ /* 0x102fe20000010802 */
[----:B--2---:R-:W-:Y:S01]  /*ef80*/  F2FP.BF16.PACK_AB R149, R34, R35 ;  /* 0x000000232295723e */ /* 0x004fe200000010ff */
[C---:B------:R-:W-:Y:S01]  /*ef90*/  FMUL.FTZ R35, R133.reuse, R175 ;  /* 0x000000af85237220 */ /* 0x040fe20000410000 */
[----:B------:R-:W-:Y:S05]  /*efa0*/  MOV R165, R34 ;  /* 0x0000002200a57202 */ /* 0x000fea0000000f00 */
[----:B------:R1:W2:Y:S01]  /*efb0*/  MUFU.EX2 R28, R4 ;  /* 0x00000004001c7308 */ /* 0x0002a20000000800 */
[----:B------:R-:W-:Y:S01]  /*efc0*/  FMUL.FTZ R34, R133, R174 ;  /* 0x000000ae85227220 */ /* 0x000fe20000410000 */
[----:B------:R-:W-:Y:S01]  /*efd0*/  MOV R203, R42 ;  /* 0x0000002a00cb7202 */ /* 0x000fe20000000f00 */
[----:B------:R-:W-:Y:S03]  /*efe0*/  FMUL.FTZ R42, R0, R182 ;  /* 0x000000b6002a7220 */ /* 0x000fe60000410000 */
[----:B------:R-:W-:Y:S01]  /*eff0*/  MOV R185, R203 ;  /* 0x000000cb00b97202 */ /* 0x000fe20000000f00 */
[----:B-1----:R-:W-:Y:S01]  /*f000*/  FFMA.FTZ R4, R202, c[0x0][0x2d0], -R2 ;  /* 0x0000b400ca047a23 */ /* 0x002fe20000010802 */
[----:B------:R-:W-:Y:S01]  /*f010*/  MOV R202, R8 ;  /* 0x0000000800ca7202 */ /* 0x000fe20000000f00 */
[----:B------:R-:W-:Y:S01]  /*f020*/  FMUL.FTZ R8, R132, R148 ;  /* 0x0000009484087220 */ /* 0x000fe20000410000 */
[----:B------:R-:W-:Y:S01]  /*f030*/  F2FP.BF16.PACK_AB R148, R192, R195 ;  /* 0x000000c3c094723e */ /* 0x000fe200000010ff */
[----:B------:R1:W4:Y:S01]  /*f040*/  MUFU.EX2 R201, R4 ;  /* 0x0000000400c97308 */ /* 0x0003220000000800 */
[----:B------:R-:W-:Y:S02]  /*f050*/  F2FP.BF16.PACK_AB R146, R202, R30 ;  /* 0x0000001eca92723e */ /* 0x000fe400000010ff */
[----:B--2---:R-:W-:Y:S01]  /*f060*/  MOV R167, R28 ;  /* 0x0000001c00a77202 */ /* 0x004fe20000000f00 */
[----:B-1----:R-:W-:Y:S01]  /*f070*/  FMUL.FTZ R4, R134, R144 ;  /* 0x0000009086047220 */ /* 0x002fe20000410000 */
[-C--:B------:R-:W-:Y:S02]  /*f080*/  F2FP.BF16.PACK_AB R144, R193, R29.reuse ;  /* 0x0000001dc190723e */ /* 0x080fe400000010ff */
[----:B----4-:R-:W-:Y:S01]  /*f090*/  F2FP.BF16.PACK_AB R151, R201, R28 ;  /* 0x0000001cc997723e */ /* 0x010fe200000010ff */
[C---:B------:R-:W-:Y:S01]  /*f0a0*/  FMUL.FTZ R28, R132.reuse, R168 ;  /* 0x000000a8841c7220 */ /* 0x040fe20000410000 */
[----:B------:R-:W-:Y:S01]  /*f0b0*/  MOV R168, R29 ;  /* 0x0000001d00a87202 */ /* 0x000fe20000000f00 */
[----:B------:R-:W-:Y:S01]  /*f0c0*/  FMUL.FTZ R29, R132, R169 ;  /* 0x000000a9841d7220 */ /* 0x000fe20000410000 */
[----:B------:R-:W-:Y:S01]  /*f0d0*/  MOV R169, R43 ;  /* 0x0000002b00a97202 */ /* 0x000fe20000000f00 */
[-C--:B------:R-:W-:Y:S05]  /*f0e0*/  HMMA.16816.F32.BF16 R4, R144, R20.reuse, R4 ;  /* 0x000000149004723c */ /* 0x080fea0000041804 */
[----:B------:R-:W-:Y:S01]  /*f0f0*/  FMUL.FTZ R43, R0, R183 ;  /* 0x000000b7002b7220 */ /* 0x000fe20000410000 */
[----:B------:R-:W-:Y:S02]  /*f100*/  MOV R183, R204 ;  /* 0x000000cc00b77202 */ /* 0x000fe40000000f00 */
[C---:B------:R-:W-:Y:S07]  /*f110*/  HMMA.16816.F32.BF16 R8, R148.reuse, R20, R8 ;  /* 0x000000149408723c */ /* 0x040fee0000041808 */
[C---:B------:R-:W-:Y:S01]  /*f120*/  FMUL.FTZ R20, R134.reuse, R160 ;  /* 0x000000a086147220 */ /* 0x040fe20000410000 */
[-C--:B------:R-:W-:Y:S01]  /*f130*/  HMMA.16816.F32.BF16 R12, R148, R22.reuse, R12 ;  /* 0x00000016940c723c */ /* 0x080fe2000004180c */
[----:B------:R1:W-:Y:S03]  /*f140*/  MUFU.EX2 R160, R138 ;  /* 0x0000008a00a07308 */ /* 0x0003e60000000800 */
[----:B------:R-:W-:Y:S01]  /*f150*/  FMUL.FTZ R21, R134, R161 ;  /* 0x000000a186157220 */ /* 0x000fe20000410000 */
[----:B------:R-:W-:Y:S01]  /*f160*/  MOV R161, R30 ;  /* 0x0000001e00a17202 */ /* 0x000fe20000000f00 */
[----:B------:R-:W-:Y:S02]  /*f170*/  FMUL.FTZ R30, R0, R170 ;  /* 0x000000aa001e7220 */ /* 0x000fe40000410000 */
[C---:B------:R-:W-:Y:S07]  /*f180*/  HMMA.16816.F32.BF16 R16, R144.reuse, R22, R16 ;  /* 0x000000169010723c */ /* 0x040fee0000041810 */
[C---:B------:R-:W-:Y:S01]  /*f190*/  FMUL.FTZ R23, R133.reuse, R163 ;  /* 0x000000a385177220 */ /* 0x040fe20000410000 */
[----:B------:R-:W-:Y:S01]  /*f1a0*/  MOV R163, R24 ;  /* 0x0000001800a37202 */ /* 0x000fe20000000f00 */
[----:B------:R-:W-:Y:S03]  /*f1b0*/  FMUL.FTZ R24, R132, R164 ;  /* 0x000000a484187220 */ /* 0x000fe60000410000 */
[----:B------:R-:W-:Y:S01]  /*f1c0*/  MOV R164, R32 ;  /* 0x0000002000a47202 */ /* 0x000fe20000000f00 */
[----:B------:R-:W-:Y:S02]  /*f1d0*/  FMUL.FTZ R32, R134, R172 ;  /* 0x000000ac86207220 */ /* 0x000fe40000410000 */
[C---:B------:R-:W-:Y:S01]  /*f1e0*/  FMUL.FTZ R22, R133.reuse, R162 ;  /* 0x000000a285167220 */ /* 0x040fe20000410000 */
[----:B------:R-:W-:Y:S01]  /*f1f0*/  MOV R162, R31 ;  /* 0x0000001f00a27202 */ /* 0x000fe20000000f00 */
[--C-:B-1----:R-:W-:Y:S02]  /*f200*/  FFMA.FTZ R138, R208, c[0x0][0x2d0], -R196.reuse ;  /* 0x0000b400d08a7a23 */ /* 0x102fe400000108c4 */
[----:B------:R-:W-:Y:S02]  /*f210*/  FMUL.FTZ R31, R0, R171 ;  /* 0x000000ab001f7220 */ /* 0x000fe40000410000 */
[----:B------:R1:W-:Y:S01]  /*f220*/  MUFU.EX2 R170, R138 ;  /* 0x0000008a00aa7308 */ /* 0x0003e20000000800 */
[-C--:B------:R-:W-:Y:S08]  /*f230*/  HMMA.16816.F32.BF16 R20, R144, R36.reuse, R20 ;  /* 0x000000249014723c */ /* 0x080ff00000041814 */
[C---:B------:R-:W-:Y:S07]  /*f240*/  HMMA.16816.F32.BF16 R24, R148.reuse, R36, R24 ;  /* 0x000000249418723c */ /* 0x040fee0000041818 */
[C---:B------:R-:W-:Y:S01]  /*f250*/  FMUL.FTZ R36, R134.reuse, R176 ;  /* 0x000000b086247220 */ /* 0x040fe20000410000 */
[-C--:B------:R-:W-:Y:S04]  /*f260*/  HMMA.16816.F32.BF16 R28, R148, R38.reuse, R28 ;  /* 0x00000026941c723c */ /* 0x080fe8000004181c */
[----:B------:R-:W-:Y:S01]  /*f270*/  MOV R176, R164 ;  /* 0x000000a400b07202 */ /* 0x000fe20000000f00 */
[----:B------:R-:W-:Y:S01]  /*f280*/  FMUL.FTZ R37, R134, R177 ;  /* 0x000000b186257220 */ /* 0x000fe20000410000 */
[----:B------:R-:W-:Y:S01]  /*f290*/  MOV R177, R206 ;  /* 0x000000ce00b17202 */ /* 0x000fe20000000f00 */
[----:B-1----:R-:W-:Y:S01]  /*f2a0*/  FFMA.FTZ R138, R210, c[0x0][0x2d0], -R196 ;  /* 0x0000b400d28a7a23 */ /* 0x002fe200000108c4 */
[C---:B------:R-:W-:Y:S01]  /*f2b0*/  HMMA.16816.F32.BF16 R32, R144.reuse, R38, R32 ;  /* 0x000000269020723c */ /* 0x040fe20000041820 */
[----:B------:R1:W-:Y:S06]  /*f2c0*/  MUFU.EX2 R206, R139 ;  /* 0x0000008b00ce7308 */ /* 0x0003ec0000000800 */
[C---:B------:R-:W-:Y:S01]  /*f2d0*/  FMUL.FTZ R38, R133.reuse, R178 ;  /* 0x000000b285267220 */ /* 0x040fe20000410000 */
[----:B------:R-:W-:Y:S01]  /*f2e0*/  MOV R178, R200 ;  /* 0x000000c800b27202 */ /* 0x000fe20000000f00 */
[----:B------:R-:W-:Y:S02]  /*f2f0*/  FMUL.FTZ R39, R133, R179 ;  /* 0x000000b385277220 */ /* 0x000fe40000410000 */
[----:B------:R2:W-:Y:S01]  /*f300*/  MUFU.EX2 R172, R138 ;  /* 0x0000008a00ac7308 */ /* 0x0005e20000000800 */
[----:B------:R-:W-:Y:S04]  /*f310*/  MOV R179, R201 ;  /* 0x000000c900b37202 */ /* 0x000fe80000000f00 */
[-C--:B---3--:R-:W-:Y:S08]  /*f320*/  HMMA.16816.F32.BF16 R36, R144, R152.reuse, R36 ;  /* 0x000000989024723c */ /* 0x088ff00000041824 */
[C---:B------:R-:W-:Y:S04]  /*f330*/  HMMA.16816.F32.BF16 R40, R148.reuse, R152, R40 ;  /* 0x000000989428723c */ /* 0x040fe80000041828 */
[--C-:B-1----:R-:W-:Y:S01]  /*f340*/  FFMA.FTZ R139, R216, c[0x0][0x2d0], -R142.reuse ;  /* 0x0000b400d88b7a23 */ /* 0x102fe2000001088e */
[----:B------:R-:W-:Y:S03]  /*f350*/  MOV R216, R180 ;  /* 0x000000b400d87202 */ /* 0x000fe60000000f00 */
[-C--:B------:R-:W-:Y:S04]  /*f360*/  HMMA.16816.F32.BF16 R44, R148, R154.reuse, R44 ;  /* 0x0000009a942c723c */ /* 0x080fe8000004182c */
[--C-:B--2---:R-:W-:Y:S04]  /*f370*/  FFMA.FTZ R138, R212, c[0x0][0x2d0], -R142.reuse ;  /* 0x0000b400d48a7a23 */ /* 0x104fe8000001088e */
[C---:B------:R-:W-:Y:S01]  /*f380*/  HMMA.16816.F32.BF16 R48, R144.reuse, R154, R48 ;  /* 0x0000009a9030723c */ /* 0x040fe20000041830 */
[----:B------:R1:W-:Y:S01]  /*f390*/  MUFU.EX2 R171, R138 ;  /* 0x0000008a00ab7308 */ /* 0x0003e20000000800 */
[----:B------:R-:W2:Y:S06]  /*f3a0*/  LDSM.16.MT88.4 R152, [R225+0x3880] ;  /* 0x00388000e198783b */ /* 0x000eac0000004200 */
[-C--:B------:R-:W-:Y:S08]  /*f3b0*/  HMMA.16816.F32.BF16 R52, R144, R156.reuse, R52 ;  /* 0x0000009c9034723c */ /* 0x080ff00000041834 */
[C---:B------:R-:W-:Y:S08]  /*f3c0*/  HMMA.16816.F32.BF16 R56, R148.reuse, R156, R56 ;  /* 0x0000009c9438723c */ /* 0x040ff00000041838 */
[-C--:B------:R-:W-:Y:S04]  /*f3d0*/  HMMA.16816.F32.BF16 R60, R148, R158.reuse, R60 ;  /* 0x0000009e943c723c */ /* 0x080fe8000004183c */
[----:B-1----:R-:W-:Y:S04]  /*f3e0*/  FFMA.FTZ R138, R214, c[0x0][0x2d0], -R142 ;  /* 0x0000b400d68a7a23 */ /* 0x002fe8000001088e */
[C---:B------:R-:W-:Y:S01]  /*f3f0*/  HMMA.16816.F32.BF16 R64, R144.reuse, R158, R64 ;  /* 0x0000009e9040723c */ /* 0x040fe20000041840 */
[----:B------:R1:W3:Y:S01]  /*f400*/  MUFU.EX2 R174, R138 ;  /* 0x0000008a00ae7308 */ /* 0x0002e20000000800 */
[----:B------:R-:W4:Y:S06]  /*f410*/  LDSM.16.MT88.4 R156, [R226+0x3880] ;  /* 0x00388000e29c783b */ /* 0x000f2c0000004200 */
[-C--:B--2---:R-:W-:Y:S08]  /*f420*/  HMMA.16816.F32.BF16 R68, R144, R152.reuse, R68 ;  /* 0x000000989044723c */ /* 0x084ff00000041844 */
[C---:B------:R-:W-:Y:S04]  /*f430*/  HMMA.16816.F32.BF16 R72, R148.reuse, R152, R72 ;  /* 0x000000989448723c */ /* 0x040fe80000041848 */
[--C-:B-1----:R-:W-:Y:S04]  /*f440*/  FFMA.FTZ R138, R220, c[0x0][0x2d0], -R143.reuse ;  /* 0x0000b400dc8a7a23 */ /* 0x102fe8000001088f */
[-C--:B------:R-:W-:Y:S01]  /*f450*/  HMMA.16816.F32.BF16 R76, R148, R154.reuse, R76 ;  /* 0x0000009a944c723c */ /* 0x080fe2000004184c */
[----:B------:R1:W-:Y:S07]  /*f460*/  MUFU.EX2 R182, R138 ;  /* 0x0000008a00b67308 */ /* 0x0003ee0000000800 */
[C---:B------:R-:W-:Y:S01]  /*f470*/  HMMA.16816.F32.BF16 R80, R144.reuse, R154, R80 ;  /* 0x0000009a9050723c */ /* 0x040fe20000041850 */
[----:B------:R-:W2:Y:S07]  /*f480*/  LDSM.16.MT88.4 R152, [R228+0x3880] ;  /* 0x00388000e498783b */ /* 0x000eae0000004200 */
[-C--:B----4-:R-:W-:Y:S08]  /*f490*/  HMMA.16816.F32.BF16 R84, R144, R156.reuse, R84 ;  /* 0x0000009c9054723c */ /* 0x090ff00000041854 */
[C---:B------:R-:W-:Y:S04]  /*f4a0*/  HMMA.16816.F32.BF16 R88, R148.reuse, R156, R88 ;  /* 0x0000009c9458723c */ /* 0x040fe80000041858 */
[--C-:B-1----:R-:W-:Y:S04]  /*f4b0*/  FFMA.FTZ R138, R215, c[0x0][0x2d0], -R143.reuse ;  /* 0x0000b400d78a7a23 */ /* 0x102fe8000001088f */
[-C--:B------:R-:W-:Y:S01]  /*f4c0*/  HMMA.16816.F32.BF16 R92, R148, R158.reuse, R92 ;  /* 0x0000009e945c723c */ /* 0x080fe2000004185c */
[----:B------:R1:W4:Y:S07]  /*f4d0*/  MUFU.EX2 R220, R138 ;  /* 0x0000008a00dc7308 */ /* 0x00032e0000000800 */
[C---:B------:R-:W-:Y:S01]  /*f4e0*/  HMMA.16816.F32.BF16 R96, R144.reuse, R158, R96 ;  /* 0x0000009e9060723c */ /* 0x040fe20000041860 */
[----:B------:R-:W4:Y:S07]  /*f4f0*/  LDSM.16.MT88.4 R156, [R227+0x3880] ;  /* 0x00388000e39c783b */ /* 0x000f2e0000004200 */
[-C--:B--2---:R-:W-:Y:S08]  /*f500*/  HMMA.16816.F32.BF16 R100, R144, R152.reuse, R100 ;  /* 0x000000989064723c */ /* 0x084ff00000041864 */
[C---:B------:R-:W-:Y:S04]  /*f510*/  HMMA.16816.F32.BF16 R104, R148.reuse, R152, R104 ;  /* 0x000000989468723c */ /* 0x040fe80000041868 */
[--C-:B-1----:R-:W-:Y:S01]  /*f520*/  FFMA.FTZ R138, R221, c[0x0][0x2d0], -R2.reuse ;  /* 0x0000b400dd8a7a23 */ /* 0x102fe20000010802 */
[----:B---3--:R-:W-:Y:S03]  /*f530*/  MOV R221, R174 ;  /* 0x000000ae00dd7202 */ /* 0x008fe60000000f00 */
[-C--:B------:R-:W-:Y:S01]  /*f540*/  HMMA.16816.F32.BF16 R108, R148, R154.reuse, R108 ;  /* 0x0000009a946c723c */ /* 0x080fe2000004186c */
[----:B------:R1:W-:Y:S07]  /*f550*/  MUFU.EX2 R215, R138 ;  /* 0x0000008a00d77308 */ /* 0x0003ee0000000800 */
[C---:B------:R-:W-:Y:S01]  /*f560*/  HMMA.16816.F32.BF16 R112, R144.reuse, R154, R112 ;  /* 0x0000009a9070723c */ /* 0x040fe20000041870 */
[----:B------:R-:W2:Y:S07]  /*f570*/  LDSM.16.MT88.4 R152, [R225+0x2880] ;  /* 0x00288000e198783b */ /* 0x000eae0000004200 */
[-C--:B----4-:R-:W-:Y:S08]  /*f580*/  HMMA.16816.F32.BF16 R116, R144, R156.reuse, R116 ;  /* 0x0000009c9074723c */ /* 0x090ff00000041874 */
[C---:B------:R-:W-:Y:S04]  /*f590*/  HMMA.16816.F32.BF16 R120, R148.reuse, R156, R120 ;  /* 0x0000009c9478723c */ /* 0x040fe80000041878 */
[--C-:B-1----:R-:W-:Y:S01]  /*f5a0*/  FFMA.FTZ R138, R222, c[0x0][0x2d0], -R2.reuse ;  /* 0x0000b400de8a7a23 */ /* 0x102fe20000010802 */
[----:B------:R-:W-:Y:S02]  /*f5b0*/  MOV R222, R172 ;  /* 0x000000ac00de7202 */ /* 0x000fe40000000f00 */
[----:B------:R-:W-:Y:S01]  /*f5c0*/  MOV R172, R169 ;  /* 0x000000a900ac7202 */ /* 0x000fe20000000f00 */
[-C--:B------:R-:W-:Y:S01]  /*f5d0*/  HMMA.16816.F32.BF16 R124, R148, R158.reuse, R124 ;  /* 0x0000009e947c723c */ /* 0x080fe2000004187c */
[----:B------:R1:W3:Y:S03]  /*f5e0*/  MUFU.EX2 R214, R138 ;  /* 0x0000008a00d67308 */ /* 0x0002e60000000800 */
[----:B------:R-:W-:Y:S02]  /*f5f0*/  MOV R169, R163 ;  /* 0x000000a300a97202 */ /* 0x000fe40000000f00 */
[----:B------:R-:W-:Y:S02]  /*f600*/  MOV R175, R172 ;  /* 0x000000ac00af7202 */ /* 0x000fe40000000f00 */
[----:B------:R-:W-:Y:S01]  /*f610*/  HMMA.16816.F32.BF16 R128, R144, R158, R128 ;  /* 0x0000009e9080723c */ /* 0x000fe20000041880 */
[----:B------:R-:W-:Y:S03]  /*f620*/  LDSM.16.MT88.4 R156, [R227+0x2880] ;  /* 0x00288000e39c783b */ /* 0x000fe60000004200 */
[----:B------:R-:W-:Y:S02]  /*f630*/  F2FP.BF16.PACK_AB R148, R220, R182 ;  /* 0x000000b6dc94723e */ /* 0x000fe400000010ff */
[----:B------:R-:W-:Y:S01]  /*f640*/  MOV R172, R165 ;  /* 0x000000a500ac7202 */ /* 0x000fe20000000f00 */
[--C-:B-1----:R-:W-:Y:S01]  /*f650*/  FFMA.FTZ R138, R244, c[0x0][0x2d0], -R143.reuse ;  /* 0x0000b400f48a7a23 */ /* 0x102fe2000001088f */
[----:B------:R-:W-:Y:S04]  /*f660*/  MOV R244, R171 ;  /* 0x000000ab00f47202 */ /* 0x000fe80000000f00 */
[----:B------:R-:W-:Y:S01]  /*f670*/  MOV R171, R168 ;  /* 0x000000a800ab7202 */ /* 0x000fe20000000f00 */
[----:B------:R1:W-:Y:S01]  /*f680*/  MUFU.EX2 R213, R138 ;  /* 0x0000008a00d57308 */ /* 0x0003e20000000800 */
[----:B------:R-:W-:Y:S02]  /*f690*/  MOV R168, R162 ;  /* 0x000000a200a87202 */ /* 0x000fe40000000f00 */
[----:B------:R-:W-:Y:S02]  /*f6a0*/  F2FP.BF16.PACK_AB R147, R221, R244 ;  /* 0x000000f4dd93723e */ /* 0x000fe400000010ff */
[----:B---3--:R-:W-:Y:S02]  /*f6b0*/  F2FP.BF16.PACK_AB R149, R214, R215 ;  /* 0x000000d7d695723e */ /* 0x008fe400000010ff */
[----:B------:R-:W-:Y:S01]  /*f6c0*/  MOV R174, R171 ;  /* 0x000000ab00ae7202 */ /* 0x000fe20000000f00 */
[--C-:B-1----:R-:W-:Y:S01]  /*f6d0*/  FFMA.FTZ R138, R223, c[0x0][0x2d0], -R143.reuse ;  /* 0x0000b400df8a7a23 */ /* 0x102fe2000001088f */
[----:B------:R-:W-:Y:S02]  /*f6e0*/  MOV R223, R170 ;  /* 0x000000aa00df7202 */ /* 0x000fe40000000f00 */
[----:B------:R-:W-:Y:S01]  /*f6f0*/  MOV R170, R167 ;  /* 0x000000a700aa7202 */ /* 0x000fe20000000f00 */
[----:B------:R1:W3:Y:S01]  /*f700*/  MUFU.EX2 R212, R138 ;  /* 0x0000008a00d47308 */ /* 0x0002e20000000800 */
[----:B------:R-:W-:Y:S02]  /*f710*/  MOV R167, R161 ;  /* 0x000000a100a77202 */ /* 0x000fe40000000f00 */
[----:B------:R-:W-:Y:S02]  /*f720*/  F2FP.BF16.PACK_AB R146, R222, R223 ;  /* 0x000000dfde92723e */ /* 0x000fe400000010ff */
[----:B------:R-:W-:Y:S02]  /*f730*/  MOV R171, R170 ;  /* 0x000000aa00ab7202 */ /* 0x000fe40000000f00 */
[----:B------:R-:W-:Y:S02]  /*f740*/  MOV R170, R169 ;  /* 0x000000a900aa7202 */ /* 0x000fe40000000f00 */
[----:B------:R-:W-:Y:S02]  /*f750*/  MOV R169, R168 ;  /* 0x000000a800a97202 */ /* 0x000fe40000000f00 */
[----:B------:R-:W-:Y:S01]  /*f760*/  MOV R168, R167 ;  /* 0x000000a700a87202 */ /* 0x000fe20000000f00 */
[--C-:B-1----:R-:W-:Y:S01]  /*f770*/  FFMA.FTZ R138, R245, c[0x0][0x2d0], -R2.reuse ;  /* 0x0000b400f58a7a23 */ /* 0x102fe20000010802 */
[----:B------:R-:W-:Y:S02]  /*f780*/  MOV R245, R160 ;  /* 0x000000a000f57202 */ /* 0x000fe40000000f00 */
[----:B------:R-:W1:Y:S01]  /*f790*/  LDSM.16.MT88.4 R160, [R226+0x2880] ;  /* 0x00288000e2a0783b */ /* 0x000e620000004200 */
[----:B------:R4:W-:Y:S01]  /*f7a0*/  MUFU.EX2 R211, R138 ;  /* 0x0000008a00d37308 */ /* 0x0009e20000000800 */
[----:B------:R-:W-:Y:S02]  /*f7b0*/  F2FP.BF16.PACK_AB R145, R245, R181 ;  /* 0x000000b5f591723e */ /* 0x000fe400000010ff */
[----:B---3--:R-:W-:Y:S01]  /*f7c0*/  F2FP.BF16.PACK_AB R150, R212, R213 ;  /* 0x000000d5d496723e */ /* 0x008fe200000010ff */
[----:B----4-:R-:W-:Y:S01]  /*f7d0*/  FFMA.FTZ R138, R246, c[0x0][0x2d0], -R2 ;  /* 0x0000b400f68a7a23 */ /* 0x010fe20000010802 */
[----:B------:R-:W-:Y:S02]  /*f7e0*/  MOV R246, R173 ;  /* 0x000000ad00f67202 */ /* 0x000fe40000000f00 */
[----:B------:R-:W-:Y:S03]  /*f7f0*/  MOV R173, R166 ;  /* 0x000000a600ad7202 */ /* 0x000fe60000000f00 */
[----:B------:R3:W4:Y:S01]  /*f800*/  MUFU.EX2 R210, R138 ;  /* 0x0000008a00d27308 */ /* 0x0007220000000800 */
[----:B------:R-:W-:Y:S01]  /*f810*/  F2FP.BF16.PACK_AB R144, R246, R180 ;  /* 0x000000b4f690723e */ /* 0x000fe200000010ff */
[----:B------:R-:W1:Y:S01]  /*f820*/  LDSM.16.MT88.4 R164, [R228+0x2880] ;  /* 0x00288000e4a4783b */ /* 0x000e620000004200 */
[----:B------:R-:W-:Y:S05]  /*f830*/  MOV R180, R175 ;  /* 0x000000af00b47202 */ /* 0x000fea0000000f00 */
[-C--:B--2---:R-:W-:Y:S03]  /*f840*/  HMMA.16816.F32.BF16 R4, R144, R152.reuse, R4 ;  /* 0x000000989004723c */ /* 0x084fe60000041804 */
[--C-:B---3--:R-:W-:Y:S01]  /*f850*/  FFMA.FTZ R138, R176, c[0x0][0x2d0], -R196.reuse ;  /* 0x0000b400b08a7a23 */ /* 0x108fe200000108c4 */
[----:B----4-:R-:W-:Y:S02]  /*f860*/  F2FP.BF16.PACK_AB R151, R210, R211 ;  /* 0x000000d3d297723e */ /* 0x010fe400000010ff */
[----:B------:R-:W-:Y:S01]  /*f870*/  MOV R176, R202 ;  /* 0x000000ca00b07202 */ /* 0x000fe20000000f00 */
[----:B------:R2:W-:Y:S04]  /*f880*/  MUFU.EX2 R209, R138 ;  /* 0x0000008a00d17308 */ /* 0x0005e80000000800 */
[C---:B------:R-:W-:Y:S06]  /*f890*/  HMMA.16816.F32.BF16 R8, R148.reuse, R152, R8 ;  /* 0x000000989408723c */ /* 0x040fec0000041808 */
[----:B------:R-:W-:Y:S02]  /*f8a0*/  MUFU.EX2 R202, R139 ;  /* 0x0000008b00ca7308 */ /* 0x000fe40000000800 */
[-C--:B------:R-:W-:Y:S08]  /*f8b0*/  HMMA.16816.F32.BF16 R12, R148, R154.reuse, R12 ;  /* 0x0000009a940c723c */ /* 0x080ff0000004180c */
[C---:B------:R-:W-:Y:S01]  /*f8c0*/  HMMA.16816.F32.BF16 R16, R144.reuse, R154, R16 ;  /* 0x0000009a9010723c */ /* 0x040fe20000041810 */
[----:B------:R-:W3:Y:S01]  /*f8d0*/  LDSM.16.MT88.4 R152, [R225+0x4080] ;  /* 0x00408000e198783b */ /* 0x000ee20000004200 */
[----:B------:R-:W-:Y:S02]  /*f8e0*/  MUFU.EX2 R139, R140 ;  /* 0x0000008c008b7308 */ /* 0x000fe40000000800 */
[----:B--2---:R-:W-:Y:S01]  /*f8f0*/  FFMA.FTZ R138, R251, c[0x0][0x2d0], -R196 ;  /* 0x0000b400fb8a7a23 */ /* 0x004fe200000108c4 */
[----:B------:R-:W-:Y:S02]  /*f900*/  MOV R251, R182 ;  /* 0x000000b600fb7202 */ /* 0x000fe40000000f00 */
[----:B------:R-:W-:Y:S01]  /*f910*/  MOV R182, R193 ;  /* 0x000000c100b67202 */ /* 0x000fe20000000f00 */
[-C--:B-1----:R-:W-:Y:S04]  /*f920*/  HMMA.16816.F32.BF16 R20, R144, R160.reuse, R20 ;  /* 0x000000a09014723c */ /* 0x082fe80000041814 */
[----:B------:R1:W2:Y:S04]  /*f930*/  MUFU.EX2 R208, R138 ;  /* 0x0000008a00d07308 */ /* 0x0002a80000000800 */
[C---:B------:R-:W-:Y:S08]  /*f940*/  HMMA.16816.F32.BF16 R24, R148.reuse, R160, R24 ;  /* 0x000000a09418723c */ /* 0x040ff00000041818 */
[-C--:B------:R-:W-:Y:S08]  /*f950*/  HMMA.16816.F32.BF16 R28, R148, R162.reuse, R28 ;  /* 0x000000a2941c723c */ /* 0x080ff0000004181c */
[C---:B------:R-:W-:Y:S01]  /*f960*/  HMMA.16816.F32.BF16 R32, R144.reuse, R162, R32 ;  /* 0x000000a29020723c */ /* 0x040fe20000041820 */
[----:B------:R-:W4:Y:S03]  /*f970*/  LDSM.16.MT88.4 R160, [R226+0x4080] ;  /* 0x00408000e2a0783b */ /* 0x000f260000004200 */
[----:B-1----:R-:W-:Y:S01]  /*f980*/  FFMA.FTZ R138, R252, c[0x0][0x2d0], -R142 ;  /* 0x0000b400fc8a7a23 */ /* 0x002fe2000001088e */
[----:B------:R-:W-:Y:S02]  /*f990*/  MOV R252, R181 ;  /* 0x000000b500fc7202 */ /* 0x000fe40000000f00 */
[----:B------:R-:W-:Y:S01]  /*f9a0*/  MOV R181, R174 ;  /* 0x000000ae00b57202 */ /* 0x000fe20000000f00 */
[-C--:B------:R-:W-:Y:S01]  /*f9b0*/  HMMA.16816.F32.BF16 R36, R144, R164.reuse, R36 ;  /* 0x000000a49024723c */ /* 0x080fe20000041824 */
[----:B------:R1:W-:Y:S03]  /*f9c0*/  MUFU.EX2 R207, R138 ;  /* 0x0000008a00cf7308 */ /* 0x0003e60000000800 */
[----:B--2---:R-:W-:Y:S04]  /*f9d0*/  F2FP.BF16.PACK_AB R140, R208, R209 ;  /* 0x000000d1d08c723e */ /* 0x004fe800000010ff */
[C---:B------:R-:W-:Y:S08]  /*f9e0*/  HMMA.16816.F32.BF16 R40, R148.reuse, R164, R40 ;  /* 0x000000a49428723c */ /* 0x040ff00000041828 */
[-C--:B------:R-:W-:Y:S08]  /*f9f0*/  HMMA.16816.F32.BF16 R44, R148, R166.reuse, R44 ;  /* 0x000000a6942c723c */ /* 0x080ff0000004182c */
[C---:B------:R-:W-:Y:S04]  /*fa00*/  HMMA.16816.F32.BF16 R48, R144.reuse, R166, R48 ;  /* 0x000000a69030723c */ /* 0x040fe80000041830 */
[--C-:B-1----:R-:W-:Y:S04]  /*fa10*/  FFMA.FTZ R138, R197, c[0x0][0x2d0], -R196.reuse ;  /* 0x0000b400c58a7a23 */ /* 0x102fe800000108c4 */
[-C--:B------:R-:W-:Y:S01]  /*fa20*/  HMMA.16816.F32.BF16 R52, R144, R156.reuse, R52 ;  /* 0x0000009c9034723c */ /* 0x080fe20000041834 */
[----:B------:R1:W-:Y:S07]  /*fa30*/  MUFU.EX2 R205, R138 ;  /* 0x0000008a00cd7308 */ /* 0x0003ee0000000800 */
[C---:B------:R-:W-:Y:S08]  /*fa40*/  HMMA.16816.F32.BF16 R56, R148.reuse, R156, R56 ;  /* 0x0000009c9438723c */ /* 0x040ff00000041838 */
[-C--:B------:R-:W-:Y:S08]  /*fa50*/  HMMA.16816.F32.BF16 R60, R148, R158.reuse, R60 ;  /* 0x0000009e943c723c */ /* 0x080ff0000004183c */
[C---:B------:R-:W-:Y:S01]  /*fa60*/  HMMA.16816.F32.BF16 R64, R144.reuse, R158, R64 ;  /* 0x0000009e9040723c */ /* 0x040fe20000041840 */
[----:B------:R-:W2:Y:S03]  /*fa70*/  LDSM.16.MT88.4 R156, [R228+0x4080] ;  /* 0x00408000e49c783b */ /* 0x000ea60000004200 */
[----:B-1----:R-:W-:Y:S04]  /*fa80*/  FFMA.FTZ R138, R198, c[0x0][0x2d0], -R196 ;  /* 0x0000b400c68a7a23 */ /* 0x002fe800000108c4 */
[-C--:B---3--:R-:W-:Y:S01]  /*fa90*/  HMMA.16816.F32.BF16 R68, R144, R152.reuse, R68 ;  /* 0x000000989044723c */ /* 0x088fe20000041844 */
[----:B------:R1:W3:Y:S07]  /*faa0*/  MUFU.EX2 R204, R138 ;  /* 0x0000008a00cc7308 */ /* 0x0002ee0000000800 */
[C---:B------:R-:W-:Y:S08]  /*fab0*/  HMMA.16816.F32.BF16 R72, R148.reuse, R152, R72 ;  /* 0x000000989448723c */ /* 0x040ff00000041848 */
[-C--:B------:R-:W-:Y:S08]  /*fac0*/  HMMA.16816.F32.BF16 R76, R148, R154.reuse, R76 ;  /* 0x0000009a944c723c */ /* 0x080ff0000004184c */
[C---:B------:R-:W-:Y:S01]  /*fad0*/  HMMA.16816.F32.BF16 R80, R144.reuse, R154, R80 ;  /* 0x0000009a9050723c */ /* 0x040fe20000041850 */
[----:B------:R-:W2:Y:S03]  /*fae0*/  LDSM.16.MT88.4 R152, [R227+0x4080] ;  /* 0x00408000e398783b */ /* 0x000ea60000004200 */
[----:B-1----:R-:W-:Y:S01]  /*faf0*/  FFMA.FTZ R138, R199, c[0x0][0x2d0], -R142 ;  /* 0x0000b400c78a7a23 */ /* 0x002fe2000001088e */
[----:B---3--:R-:W-:Y:S03]  /*fb00*/  F2FP.BF16.PACK_AB R142, R204, R205 ;  /* 0x000000cdcc8e723e */ /* 0x008fe600000010ff */
[-C--:B----4-:R-:W-:Y:S01]  /*fb10*/  HMMA.16816.F32.BF16 R84, R144, R160.reuse, R84 ;  /* 0x000000a09054723c */ /* 0x090fe20000041854 */
[----:B------:R1:W-:Y:S07]  /*fb20*/  MUFU.EX2 R203, R138 ;  /* 0x0000008a00cb7308 */ /* 0x0003ee0000000800 */
[C---:B------:R-:W-:Y:S08]  /*fb30*/  HMMA.16816.F32.BF16 R88, R148.reuse, R160, R88 ;  /* 0x000000a09458723c */ /* 0x040ff00000041858 */
[-C--:B------:R-:W-:Y:S08]  /*fb40*/  HMMA.16816.F32.BF16 R92, R148, R162.reuse, R92 ;  /* 0x000000a2945c723c */ /* 0x080ff0000004185c */
[C---:B------:R-:W-:Y:S01]  /*fb50*/  HMMA.16816.F32.BF16 R96, R144.reuse, R162, R96 ;  /* 0x000000a29060723c */ /* 0x040fe20000041860 */
[----:B------:R-:W3:Y:S03]  /*fb60*/  LDSM.16.MT88.4 R160, [R225+0x3080] ;  /* 0x00308000e1a0783b */ /* 0x000ee60000004200 */
[--C-:B-1----:R-:W-:Y:S01]  /*fb70*/  FFMA.FTZ R138, R217, c[0x0][0x2d0], -R143.reuse ;  /* 0x0000b400d98a7a23 */ /* 0x102fe2000001088f */
[----:B------:R-:W-:Y:S02]  /*fb80*/  MOV R217, R179 ;  /* 0x000000b300d97202 */ /* 0x000fe40000000f00 */
[----:B------:R-:W-:Y:S01]  /*fb90*/  MOV R179, R194 ;  /* 0x000000c200b37202 */ /* 0x000fe20000000f00 */
[-C--:B--2---:R-:W-:Y:S01]  /*fba0*/  HMMA.16816.F32.BF16 R100, R144, R156.reuse, R100 ;  /* 0x0000009c9064723c */ /* 0x084fe20000041864 */
[----:B------:R1:W-:Y:S07]  /*fbb0*/  MUFU.EX2 R201, R138 ;  /* 0x0000008a00c97308 */ /* 0x0003ee0000000800 */
[C---:B------:R-:W-:Y:S08]  /*fbc0*/  HMMA.16816.F32.BF16 R104, R148.reuse, R156, R104 ;  /* 0x0000009c9468723c */ /* 0x040ff00000041868 */
[-C--:B------:R-:W-:Y:S08]  /*fbd0*/  HMMA.16816.F32.BF16 R108, R148, R158.reuse, R108 ;  /* 0x0000009e946c723c */ /* 0x080ff0000004186c */
[C---:B------:R-:W-:Y:S04]  /*fbe0*/  HMMA.16816.F32.BF16 R112, R144.reuse, R158, R112 ;  /* 0x0000009e9070723c */ /* 0x040fe80000041870 */
[--C-:B-1----:R-:W-:Y:S01]  /*fbf0*/  FFMA.FTZ R138, R218, c[0x0][0x2d0], -R143.reuse ;  /* 0x0000b400da8a7a23 */ /* 0x102fe2000001088f */
[----:B------:R-:W-:Y:S02]  /*fc00*/  MOV R218, R178 ;  /* 0x000000b200da7202 */ /* 0x000fe40000000f00 */
[----:B------:R-:W-:Y:S01]  /*fc10*/  MOV R178, R192 ;  /* 0x000000c000b27202 */ /* 0x000fe20000000f00 */
[-C--:B------:R-:W-:Y:S01]  /*fc20*/  HMMA.16816.F32.BF16 R116, R144, R152.reuse, R116 ;  /* 0x000000989074723c */ /* 0x080fe20000041874 */
[----:B------:R1:W2:Y:S07]  /*fc30*/  MUFU.EX2 R200, R138 ;  /* 0x0000008a00c87308 */ /* 0x0002ae0000000800 */
[C---:B------:R-:W-:Y:S08]  /*fc40*/  HMMA.16816.F32.BF16 R120, R148.reuse, R152, R120 ;  /* 0x000000989478723c */ /* 0x040ff00000041878 */
[-C--:B------:R-:W-:Y:S08]  /*fc50*/  HMMA.16816.F32.BF16 R124, R148, R154.reuse, R124 ;  /* 0x0000009a947c723c */ /* 0x080ff0000004187c */
[----:B------:R-:W-:Y:S04]  /*fc60*/  HMMA.16816.F32.BF16 R128, R144, R154, R128 ;  /* 0x0000009a9080723c */ /* 0x000fe80000041880 */
[--C-:B-1----:R-:W-:Y:S01]  /*fc70*/  FFMA.FTZ R138, R219, c[0x0][0x2d0], -R2.reuse ;  /* 0x0000b400db8a7a23 */ /* 0x102fe20000010802 */
[----:B--2---:R-:W-:Y:S02]  /*fc80*/  F2FP.BF16.PACK_AB R192, R200, R201 ;  /* 0x000000c9c8c0723e */ /* 0x004fe400000010ff */
[----:B------:R-:W-:Y:S01]  /*fc90*/  MOV R219, R177 ;  /* 0x000000b100db7202 */ /* 0x000fe20000000f00 */
[----:B------:R1:W-:Y:S01]  /*fca0*/  MUFU.EX2 R198, R138 ;  /* 0x0000008a00c67308 */ /* 0x0003e20000000800 */
[----:B------:R-:W-:Y:S03]  /*fcb0*/  MOV R177, R195 ;  /* 0x000000c300b17202 */ /* 0x000fe60000000f00 */
[--C-:B-1----:R-:W-:Y:S02]  /*fcc0*/  FFMA.FTZ R138, R185, c[0x0][0x2d0], -R2.reuse ;  /* 0x0000b400b98a7a23 */ /* 0x102fe40000010802 */
[----:B------:R-:W-:Y:S01]  /*fcd0*/  FFMA.FTZ R2, R141, c[0x0][0x2d0], -R2 ;  /* 0x0000b4008d027a23 */ /* 0x000fe20000010802 */
[----:B------:R-:W-:Y:S03]  /*fce0*/  F2FP.BF16.PACK_AB R141, R206, R207 ;  /* 0x000000cfce8d723e */ /* 0x000fe600000010ff */
[----:B------:R1:W2:Y:S02]  /*fcf0*/  MUFU.EX2 R199, R138 ;  /* 0x0000008a00c77308 */ /* 0x0002a40000000800 */
[--C-:B-1----:R-:W-:Y:S01]  /*fd00*/  FFMA.FTZ R138, R184, c[0x0][0x2d0], -R143.reuse ;  /* 0x0000b400b88a7a23 */ /* 0x102fe2000001088f */
[----:B--2---:R-:W-:Y:S07]  /*fd10*/  F2FP.BF16.PACK_AB R193, R199, R198 ;  /* 0x000000c6c7c1723e */ /* 0x004fee00000010ff */
[----:B------:R1:W-:Y:S02]  /*fd20*/  MUFU.EX2 R197, R138 ;  /* 0x0000008a00c57308 */ /* 0x0003e40000000800 */
[----:B-1----:R-:W-:Y:S01]  /*fd30*/  FFMA.FTZ R138, R183, c[0x0][0x2d0], -R143 ;  /* 0x0000b400b78a7a23 */ /* 0x002fe2000001088f */
[----:B------:R-:W-:Y:S02]  /*fd40*/  MOV R183, R172 ;  /* 0x000000ac00b77202 */ /* 0x000fe40000000f00 */
[----:B------:R-:W-:Y:S05]  /*fd50*/  F2FP.BF16.PACK_AB R143, R202, R203 ;  /* 0x000000cbca8f723e */ /* 0x000fea00000010ff */
[----:B------:R-:W1:Y:S02]  /*fd60*/  MUFU.EX2 R196, R138 ;  /* 0x0000008a00c47308 */ /* 0x000e640000000800 */
[-C--:B---3--:R-:W-:Y:S01]  /*fd70*/  HMMA.16816.F32.BF16 R144, R140, R160.reuse, R4 ;  /* 0x000000a08c90723c */ /* 0x088fe20000041804 */
[----:B------:R-:W-:Y:S07]  /*fd80*/  LDSM.16.MT88.4 R4, [R227+0x3080] ;  /* 0x00308000e304783b */ /* 0x000fee0000004200 */
[----:B------:R2:W3:Y:S01]  /*fd90*/  MUFU.EX2 R138, R2 ;  /* 0x00000002008a7308 */ /* 0x0004e20000000800 */
[----:B-1----:R-:W-:Y:S03]  /*fda0*/  F2FP.BF16.PACK_AB R194, R196, R197 ;  /* 0x000000c5c4c2723e */ /* 0x002fe600000010ff */
[----:B--2---:R-:W-:Y:S02]  /*fdb0*/  MOV R2, R176 ;  /* 0x000000b000027202 */ /* 0x004fe40000000f00 */
[----:B------:R-:W-:Y:S02]  /*fdc0*/  MOV R176, R173 ;  /* 0x000000ad00b07202 */ /* 0x000fe40000000f00 */
[----:B------:R-:W1:Y:S01]  /*fdd0*/  LDSM.16.MT88.4 R172, [R226+0x3080] ;  /* 0x00308000e2ac783b */ /* 0x000e620000004200 */
[----:B---3--:R-:W-:Y:S07]  /*fde0*/  F2FP.BF16.PACK_AB R195, R138, R139 ;  /* 0x0000008b8ac3723e */ /* 0x008fee00000010ff */
[C---:B------:R-:W-:Y:S01]  /*fdf0*/  HMMA.16816.F32.BF16 R148, R192.reuse, R160, R8 ;  /* 0x000000a0c094723c */ /* 0x040fe20000041808 */
[----:B------:R-:W2:Y:S07]  /*fe00*/  LDSM.16.MT88.4 R8, [R225+0x4880] ;  /* 0x00488000e108783b */ /* 0x000eae0000004200 */
[-C--:B------:R-:W-:Y:S01]  /*fe10*/  HMMA.16816.F32.BF16 R152, R192, R162.reuse, R12 ;  /* 0x000000a2c098723c */ /* 0x080fe2000004180c */
[----:B------:R-:W3:Y:S07]  /*fe20*/  LDSM.16.MT88.4 R12, [R226+0x4880] ;  /* 0x00488000e20c783b */ /* 0x000eee0000004200 */
[C---:B------:R-:W-:Y:S01]  /*fe30*/  HMMA.16816.F32.BF16 R156, R140.reuse, R162, R16 ;  /* 0x000000a28c9c723c */ /* 0x040fe20000041810 */
[----:B------:R-:W2:Y:S07]  /*fe40*/  LDSM.16.MT88.4 R16, [R228+0x4880] ;  /* 0x00488000e410783b */ /* 0x000eae0000004200 */
[-C--:B-1----:R-:W-:Y:S01]  /*fe50*/  HMMA.16816.F32.BF16 R160, R140, R172.reuse, R20 ;  /* 0x000000ac8ca0723c */ /* 0x082fe20000041814 */
[----:B------:R-:W1:Y:S07]  /*fe60*/  LDSM.16.MT88.4 R20, [R227+0x4880] ;  /* 0x00488000e314783b */ /* 0x000e6e0000004200 */
[C---:B------:R-:W-:Y:S07]  /*fe70*/  HMMA.16816.F32.BF16 R164, R192.reuse, R172, R24 ;  /* 0x000000acc0a4723c */ /* 0x040fee0000041818 */
[----:B------:R-:W-:Y:S02]  /*fe80*/  MOV R27, R171 ;  /* 0x000000ab001b7202 */ /* 0x000fe40000000f00 */
[----:B------:R-:W-:Y:S03]  /*fe90*/  MOV R26, R170 ;  /* 0x000000aa001a7202 */ /* 0x000fe60000000f00 */
[----:B------:R-:W-:Y:S02]  /*fea0*/  MOV R25, R169 ;  /* 0x000000a900197202 */ /* 0x000fe40000000f00 */
[----:B------:R-:W-:Y:S02]  /*feb0*/  MOV R24, R168 ;  /* 0x000000a800187202 */ /* 0x000fe40000000f00 */
[-C--:B------:R-:W-:Y:S07]  /*fec0*/  HMMA.16816.F32.BF16 R168, R192, R174.reuse, R28 ;  /* 0x000000aec0a8723c */ /* 0x080fee000004181c */
[----:B------:R-:W-:Y:S01]  /*fed0*/  MOV R29, R179 ;  /* 0x000000b3001d7202 */ /* 0x000fe20000000f00 */
[C---:B------:R-:W-:Y:S01]  /*fee0*/  HMMA.16816.F32.BF16 R172, R140.reuse, R174, R32 ;  /* 0x000000ae8cac723c */ /* 0x040fe20000041820 */
[----:B------:R-:W4:Y:S03]  /*fef0*/  LDL.LU R32, [R1+0x28] ;  /* 0x0000280001207983 */ /* 0x000f260000300800 */
[----:B------:R-:W-:Y:S01]  /*ff00*/  MOV R30, R178 ;  /* 0x000000b2001e7202 */ /* 0x000fe20000000f00 */
[----:B------:R-:W4:Y:S01]  /*ff10*/  LDL.LU R35, [R1+0x2c] ;  /* 0x00002c0001237983 */ /* 0x000f220000300800 */
[----:B------:R-:W-:Y:S02]  /*ff20*/  MOV R31, R183 ;  /* 0x000000b7001f7202 */ /* 0x000fe40000000f00 */
[----:B------:R-:W-:Y:S04]  /*ff30*/  MOV R33, R177 ;  /* 0x000000b100217202 */ /* 0x000fe80000000f00 */
[----:B------:R-:W-:Y:S02]  /*ff40*/  MOV R34, R176 ;  /* 0x000000b000227202 */ /* 0x000fe40000000f00 */
[-C--:B------:R-:W-:Y:S01]  /*ff50*/  HMMA.16816.F32.BF16 R176, R140, R188.reuse, R36 ;  /* 0x000000bc8cb0723c */ /* 0x080fe20000041824 */
[----:B------:R-:W4:Y:S02]  /*ff60*/  LDL.LU R37, [R1+0x20] ;  /* 0x0000200001257983 */ /* 0x000f240000300800 */
[----:B------:R-:W-:Y:S02]  /*ff70*/  MOV R28, R182 ;  /* 0x000000b6001c7202 */ /* 0x000fe40000000f00 */
[----:B------:R-:W4:Y:S02]  /*ff80*/  LDL.LU R39, [R1+0x24] ;  /* 0x0000240001277983 */ /* 0x000f240000300800 */
[----:B------:R-:W-:Y:S02]  /*ff90*/  MOV R36, R181 ;  /* 0x000000b500247202 */ /* 0x000fe40000000f00 */
[----:B------:R-:W-:Y:S02]  /*ffa0*/  MOV R38, R180 ;  /* 0x000000b400267202 */ /* 0x000fe40000000f00 */
[C---:B------:R-:W-:Y:S08]  /*ffb0*/  HMMA.16816.F32.BF16 R180, R192.reuse, R188, R40 ;  /* 0x000000bcc0b4723c */ /* 0x040ff00000041828 */
[-C--:B------:R-:W-:Y:S08]  /*ffc0*/  HMMA.16816.F32.BF16 R184, R192, R190.reuse, R44 ;  /* 0x000000bec0b8723c */ /* 0x080ff0000004182c */
[C---:B------:R-:W-:Y:S08]  /*ffd0*/  HMMA.16816.F32.BF16 R188, R140.reuse, R190, R48 ;  /* 0x000000be8cbc723c */ /* 0x040ff00000041830 */
[-C--:B------:R-:W-:Y:S08]  /*ffe0*/  HMMA.16816.F32.BF16 R52, R140, R4.reuse, R52 ;  /* 0x000000048c34723c */ /* 0x080ff00000041834 */
[C---:B------:R-:W-:Y:S08]  /*fff0*/  HMMA.16816.F32.BF16 R56, R192.reuse, R4, R56 ;  /* 0x00000004c038723c */ /* 0x040ff00000041838 */
[-C--:B------:R-:W-:Y:S08]  /*10000*/  HMMA.16816.F32.BF16 R60, R192, R6.reuse, R60 ;  /* 0x00000006c03c723c */ /* 0x080ff0000004183c */
[C---:B------:R-:W-:Y:S08]  /*10010*/  HMMA.16816.F32.BF16 R64, R140.reuse, R6, R64 ;  /* 0x000000068c40723c */ /* 0x040ff00000041840 */
[-C--:B--2---:R-:W-:Y:S08]  /*10020*/  HMMA.16816.F32.BF16 R68, R140, R8.reuse, R68 ;  /* 0x000000088c44723c */ /* 0x084ff00000041844 */
[C---:B------:R-:W-:Y:S08]  /*10030*/  HMMA.16816.F32.BF16 R72, R192.reuse, R8, R72 ;  /* 0x00000008c048723c */ /* 0x040ff00000041848 */
[-C--:B------:R-:W-:Y:S08]  /*10040*/  HMMA.16816.F32.BF16 R76, R192, R10.reuse, R76 ;  /* 0x0000000ac04c723c */ /* 0x080ff0000004184c */
[C---:B------:R-:W-:Y:S08]  /*10050*/  HMMA.16816.F32.BF16 R80, R140.reuse, R10, R80 ;  /* 0x0000000a8c50723c */ /* 0x040ff00000041850 */
[-C--:B---3--:R-:W-:Y:S08]  /*10060*/  HMMA.16816.F32.BF16 R84, R140, R12.reuse, R84 ;  /* 0x0000000c8c54723c */ /* 0x088ff00000041854 */
        /* <DEDUP_REMOVED lines=10> */
[----:B------:R-:W-:Y:S04]  /*10110*/  HMMA.16816.F32.BF16 R128, R140, R22, R128 ;  /* 0x000000168c80723c */ /* 0x000fe80000041880 */
[----:B----4-:R-:W-:Y:S02]  /*10120*/  FFMA.FTZ R132, R132, R32, R33 ;  /* 0x0000002084847223 */ /* 0x010fe40000010021 */
[----:B------:R-:W-:Y:S02]  /*10130*/  FFMA.FTZ R0, R0, R35, R34 ;  /* 0x0000002300007223 */ /* 0x000fe40000010022 */
[----:B------:R-:W-:Y:S01]  /*10140*/  FADD.FTZ R4, R30, R132 ;  /* 0x000000841e047221 */ /* 0x000fe20000010000 */
[----:B------:R-:W-:Y:S03]  /*10150*/  MOV R132, R136 ;  /* 0x0000008800847202 */ /* 0x000fe60000000f00 */
[----:B------:R-:W-:Y:S02]  /*10160*/  FADD.FTZ R0, R31, R0 ;  /* 0x000000001f007221 */ /* 0x000fe40000010000 */
[----:B------:R-:W-:Y:S02]  /*10170*/  FADD.FTZ R4, R26, R4 ;  /* 0x000000041a047221 */ /* 0x000fe40000010000 */
        /* <DEDUP_REMOVED lines=40> */
[----:B------:R-:W-:Y:S01]  /*10400*/  FADD.FTZ R0, R199, R6 ;  /* 0x00000006c7007221 */ /* 0x000fe20000010000 */
[----:B------:R-:W-:Y:S01]  /*10410*/  STL [R1+0x24], R4 ;  /* 0x0000240401007387 */ /* 0x000fe20000100800 */
[----:B------:R-:W-:Y:S02]  /*10420*/  FADD.FTZ R2, R196, R2 ;  /* 0x00000002c4027221 */ /* 0x000fe40000010000 */
[----:B------:R-:W-:Y:S01]  /*10430*/  FADD.FTZ R0, R139, R0 ;  /* 0x000000008b007221 */ /* 0x000fe20000010000 */
[----:B------:R-:W-:Y:S02]  /*10440*/  MOV R139, R3 ;  /* 0x00000003008b7202 */ /* 0x000fe40000000f00 */
[----:B------:R1:W-:Y:S01]  /*10450*/  STL [R1+0x28], R2 ;  /* 0x0000280201007387 */ /* 0x0003e20000100800 */
[----:B------:R-:W-:Y:S01]  /*10460*/  FADD.FTZ R0, R138, R0 ;  /* 0x000000008a007221 */ /* 0x000fe20000010000 */
[----:B------:R-:W-:Y:S04]  /*10470*/  MOV R138, R135 ;  /* 0x00000087008a7202 */ /* 0x000fe80000000f00 */
[----:B------:R2:W-:Y:S01]  /*10480*/  STL [R1+0x2c], R0 ;  /* 0x00002c0001007387 */ /* 0x0005e20000100800 */
[----:B-1----:R-:W-:Y:S01]  /*10490*/  MOV R2, R137 ;  /* 0x0000008900027202 */ /* 0x002fe20000000f00 */
[----:B------:R-:W-:-:S05]  /*104a0*/  @P0 BRA `(.L_x_996) ;  /* 0xffffc61000000947 */ /* 0x000fca000383ffff */
.L_x_993:
[----:B------:R-:W-:-:S06]  /*104b0*/  UISETP.GE.AND UP0, UPT, UR23, UR7, UPT ;  /* 0x000000071700728c */ /* 0x000fcc000bf06270 */
[----:B------:R-:W-:-:S13]  /*104c0*/  PLOP3.LUT P0, PT, PT, PT, UP0, 0x80, 0x0 ;  /* 0x000000000000781c */ /* 0x000fda0003f0f008 */
[----:B------:R-:W-:Y:S05]  /*104d0*/  @!P0 BRA `(.L_x_997) ;  /* 0x000052a000008947 */ /* 0x000fea0003800000 */
[----:B-1----:R-:W3:Y:S01]  /*104e0*/  LDL.LU R4, [R1+0x10] ;  /* 0x0000100001047983 */ /* 0x002ee20000300800 */
[----:B------:R-:W-:Y:S01]  /*104f0*/  IMAD.MOV.U32 R134, RZ, RZ, R136 ;  /* 0x000000ffff867224 */ /* 0x000fe200078e0088 */
[----:B------:R-:W-:Y:S01]  /*10500*/  MOV R139, R3 ;  /* 0x00000003008b7202 */ /* 0x000fe20000000f00 */
[----:B------:R-:W-:Y:S02]  /*10510*/  IMAD.MOV.U32 R132, RZ, RZ, R137 ;  /* 0x000000ffff847224 */ /* 0x000fe400078e0089 */
[----:B------:R-:W-:Y:S01]  /*10520*/  IMAD.MOV.U32 R138, RZ, RZ, R135 ;  /* 0x000000ffff8a7224 */ /* 0x000fe200078e0087 */
[----:B--23--:R-:W-:-:S04]  /*10530*/  SHF.R.S32.HI R0, RZ, 0x1f, R4 ;  /* 0x0000001fff007819 */ /* 0x00cfc80000011404 */
[C---:B------:R-:W-:Y:S02]  /*10540*/  SHF.L.U64.HI R2, R4.reuse, 0x1, R0 ;  /* 0x0000000104027819 */ /* 0x040fe40000010200 */
[----:B------:R-:W-:-:S05]  /*10550*/  SHF.L.U32 R0, R4, 0x1, RZ ;  /* 0x0000000104007819 */ /* 0x000fca00000006ff */
[----:B------:R1:W-:Y:S04]  /*10560*/  STL [R1+0x8], R0 ;  /* 0x0000080001007387 */ /* 0x0003e80000100800 */
[----:B------:R2:W-:Y:S04]  /*10570*/  STL [R1+0xc], R2 ;  /* 0x00000c0201007387 */ /* 0x0005e80000100800 */
[----:B------:R-:W2:Y:S04]  /*10580*/  LDL.LU R5, [R1+0x3c] ;  /* 0x00003c0001057983 */ /* 0x000ea80000300800 */
[----:B------:R-:W1:Y:S02]  /*10590*/  LDL.LU R4, [R1+0x38] ;  /* 0x0000380001047983 */ /* 0x000e640000300800 */
[C---:B-1----:R-:W-:Y:S01]  /*105a0*/  IMAD.SHL.U32 R0, R4.reuse, 0x2, RZ ;  /* 0x0000000204007824 */ /* 0x042fe200078e00ff */
[----:B--2---:R-:W-:-:S04]  /*105b0*/  SHF.L.U64.HI R2, R4, 0x1, R5 ;  /* 0x0000000104027819 */ /* 0x004fc80000010205 */
[----:B------:R1:W-:Y:S04]  /*105c0*/  STL [R1], R0 ;  /* 0x0000000001007387 */ /* 0x0003e80000100800 */
[----:B------:R1:W-:Y:S02]  /*105d0*/  STL [R1+0x4], R2 ;  /* 0x0000040201007387 */ /* 0x0003e40000100800 */
.L_x_1015:
[----:B------:R-:W2:Y:S01]  /*105e0*/  LDL R249, [R1+0x8] ;  /* 0x0000080001f97983 */ /* 0x000ea20000100800 */
[----:B-1----:R-:W-:Y:S01]  /*105f0*/  SHF.R.S32.HI R0, RZ, 0x1f, R243 ;  /* 0x0000001fff007819 */ /* 0x002fe200000114f3 */
[----:B------:R-:W-:Y:S04]  /*10600*/  DEPBAR.LE SB0, 0x0 ;  /* 0x000080000000791a */ /* 0x000fe80000000000 */
[----:B------:R-:W3:Y:S01]  /*10610*/  LDL R246, [R1+0xc] ;  /* 0x00000c0001f67983 */ /* 0x000ee20000100800 */
[----:B------:R-:W-:Y:S01]  /*10620*/  IMAD R0, R0, c[0x0][0x208], RZ ;  /* 0x0000820000007a24 */ /* 0x000fe200078e02ff */
[----:B------:R-:W-:Y:S01]  /*10630*/  IADD3 R38, R247, 0x2080, RZ ;  /* 0x00002080f7267810 */ /* 0x000fe20007ffe0ff */
[C---:B------:R-:W-:Y:S01]  /*10640*/  IMAD.WIDE.U32 R2, R243.reuse, c[0x0][0x208], RZ ;  /* 0x00008200f3027a25 */ /* 0x040fe200078e00ff */
[----:B------:R-:W4:Y:S01]  /*10650*/  LDL R248, [R1] ;  /* 0x0000000001f87983 */ /* 0x000f220000100800 */
[----:B------:R-:W-:Y:S02]  /*10660*/  UISETP.GT.AND UP0, UPT, UR23, UR7, UPT ;  /* 0x000000071700728c */ /* 0x000fe4000bf04270 */
[----:B------:R-:W-:Y:S01]  /*10670*/  IMAD R0, R243, c[0x0][0x20c], R0 ;  /* 0x00008300f3007a24 */ /* 0x000fe200078e0200 */
[----:B------:R-:W4:Y:S04]  /*10680*/  LDL R245, [R1+0x4] ;  /* 0x0000040001f57983 */ /* 0x000f280000100800 */
[----:B------:R-:W-:Y:S01]  /*10690*/  BAR.SYNC.DEFER_BLOCKING 0x0 ;  /* 0x0000000000007b1d */ /* 0x000fe20000010000 */
[----:B------:R-:W-:Y:S02]  /*106a0*/  IADD3 R3, R3, R0, RZ ;  /* 0x0000000003037210 */ /* 0x000fe40007ffe0ff */
[----:B------:R-:W-:Y:S03]  /*106b0*/  SHF.R.S32.HI R0, RZ, 0x1f, R242 ;  /* 0x0000001fff007819 */ /* 0x000fe600000114f2 */
[----:B------:R-:W-:Y:S04]  /*106c0*/  IMAD.WIDE.U32 R2, R242, c[0x0][0x218], R2 ;  /* 0x00008600f2027a25 */ /* 0x000fe800078e0002 */
[----:B------:R-:W-:Y:S01]  /*106d0*/  IMAD R0, R0, c[0x0][0x218], RZ ;  /* 0x0000860000007a24 */ /* 0x000fe200078e02ff */
[----:B------:R-:W-:Y:S03]  /*106e0*/  IADD3 R2, P0, R2, UR24, RZ ;  /* 0x0000001802027c10 */ /* 0x000fe6000ff1e0ff */
[----:B------:R-:W-:Y:S05]  /*106f0*/  IMAD R0, R242, c[0x0][0x21c], R0 ;  /* 0x00008700f2007a24 */ /* 0x000fea00078e0200 */
[----:B------:R-:W-:Y:S02]  /*10700*/  IADD3.X R3, R3, UR18, R0, P0, !PT ;  /* 0x0000001203037c10 */ /* 0x000fe400087fe400 */
[C---:B------:R-:W-:Y:S01]  /*10710*/  LEA R0, P0, R2.reuse, c[0x0][0x1f8], 0x1 ;  /* 0x00007e0002007a11 */ /* 0x040fe200078008ff */
[----:B-----5:R-:W-:Y:S03]  /*10720*/  LDSM.16.M88.4 R48, [R231+0x8080] ;  /* 0x00808000e730783b */ /* 0x020fe60000000200 */
[----:B------:R-:W-:Y:S05]  /*10730*/  LEA.HI.X R2, R2, c[0x0][0x1fc], R3, 0x1, P0 ;  /* 0x00007f0002027a11 */ /* 0x000fea00000f0c03 */
[----:B------:R-:W1:Y:S08]  /*10740*/  LDSM.16.M88.4 R16, [R224+0x5080] ;  /* 0x00508000e010783b */ /* 0x000e700000000200 */
[----:B------:R-:W-:Y:S08]  /*10750*/  SHFL.IDX PT, R3, R0, RZ, 0x181f ;  /* 0x00181fff00037589 */ /* 0x000ff000000e0000 */
[----:B------:R-:W-:Y:S08]  /*10760*/  SHFL.IDX PT, R20, R2, RZ, 0x181f ;  /* 0x00181fff02147589 */ /* 0x000ff000000e0000 */
[----:B------:R-:W1:Y:S08]  /*10770*/  LDSM.16.M88.4 R44, [R231+0xa080] ;  /* 0x00a08000e72c783b */ /* 0x000e700000000200 */
[----:B------:R-:W-:Y:S01]  /*10780*/  SHFL.IDX PT, R31, R2, 0x1, 0x181f ;  /* 0x00381f00021f7f89 */ /* 0x000fe200000e0000 */
[-C--:B-1----:R-:W-:Y:S07]  /*10790*/  HMMA.16816.F32.BF16 R4, R48, R16.reuse, RZ ;  /* 0x000000103004723c */ /* 0x082fee00000418ff */
[----:B------:R-:W-:Y:S08]  /*107a0*/  SHFL.IDX PT, R30, R2, 0x2, 0x181f ;  /* 0x00581f00021e7f89 */ /* 0x000ff000000e0000 */
[----:B------:R-:W-:Y:S08]  /*107b0*/  LDSM.16.M88.4 R32, [R224+0x5880] ;  /* 0x00588000e020783b */ /* 0x000ff00000000200 */
[----:B------:R-:W-:Y:S01]  /*107c0*/  LDSM.16.M88.4 R140, [R224+0x6080] ;  /* 0x00608000e08c783b */ /* 0x000fe20000000200 */
[C---:B------:R-:W-:Y:S07]  /*107d0*/  HMMA.16816.F32.BF16 R8, R44.reuse, R16, RZ ;  /* 0x000000102c08723c */ /* 0x040fee00000418ff */
[----:B------:R-:W-:Y:S01]  /*107e0*/  LDSM.16.M88.4 R192, [R233+0x8080] ;  /* 0x00808000e9c0783b */ /* 0x000fe20000000200 */
[-C--:B------:R-:W-:Y:S07]  /*107f0*/  HMMA.16816.F32.BF16 R12, R44, R18.reuse, RZ ;  /* 0x000000122c0c723c */ /* 0x080fee00000418ff */
[----:B------:R-:W-:Y:S01]  /*10800*/  LDSM.16.M88.4 R196, [R235] ;  /* 0x00000000ebc4783b */ /* 0x000fe20000000200 */
[C---:B------:R-:W-:Y:S07]  /*10810*/  HMMA.16816.F32.BF16 R16, R48.reuse, R18, RZ ;  /* 0x000000123010723c */ /* 0x040fee00000418ff */
[----:B------:R-:W-:Y:S08]  /*10820*/  LDSM.16.M88.4 R200, [R233+0xa080] ;  /* 0x00a08000e9c8783b */ /* 0x000ff00000000200 */
[----:B------:R-:W-:Y:S08]  /*10830*/  LDSM.16.M88.4 R204, [R241] ;  /* 0x00000000f1cc783b */ /* 0x000ff00000000200 */
[----:B------:R-:W-:Y:S08]  /*10840*/  LDSM.16.M88.4 R208, [R240] ;  /* 0x00000000f0d0783b */ /* 0x000ff00000000200 */
[----:B------:R-:W-:Y:S08]  /*10850*/  SHFL.IDX PT, R26, R0, 0x1, 0x181f ;  /* 0x00381f00001a7f89 */ /* 0x000ff000000e0000 */
[----:B------:R-:W1:Y:S01]  /*10860*/  SHFL.IDX PT, R0, R0, 0x2, 0x181f ;  /* 0x00581f0000007f89 */ /* 0x000e6200000e0000 */
[CC--:B--2---:R-:W-:Y:S04]  /*10870*/  IADD3 R24, P1, R3.reuse, R249.reuse, RZ ;  /* 0x000000f903187210 */ /* 0x0c4fe80007f3e0ff */
[----:B---3--:R-:W-:Y:S02]  /*10880*/  IADD3.X R25, R20, R246, RZ, P1, !PT ;  /* 0x000000f614197210 */ /* 0x008fe40000ffe4ff */
[----:B-1----:R-:W-:Y:S02]  /*10890*/  IADD3 R36, P1, R0, R249, RZ ;  /* 0x000000f900247210 */ /* 0x002fe40007f3e0ff */
[----:B----4-:R-:W-:Y:S01]  /*108a0*/  IADD3 R2, P0, R3, R248, RZ ;  /* 0x000000f803027210 */ /* 0x010fe20007f1e0ff */
[----:B------:R-:W-:Y:S01]  /*108b0*/  @!PT LDS RZ, [RZ] ;  /* 0x00000000fffff984 */ /* 0x000fe20000000800 */
[----:B------:R1:W-:Y:S01]  /*108c0*/  LDGSTS.E.BYPASS.LTC128B.128 [R38], [R24.64], !P5 ;  /* 0x0000000018267fae */ /* 0x0003e2000e901d54 */
[-C--:B------:R-:W-:Y:S02]  /*108d0*/  IADD3.X R37, R30, R246.reuse, RZ, P1, !PT ;  /* 0x000000f61e257210 */ /* 0x080fe40000ffe4ff */
[----:B------:R-:W-:Y:S02]  /*108e0*/  IADD3.X R3, R20, R245, RZ, P0, !PT ;  /* 0x000000f514037210 */ /* 0x000fe400007fe4ff */
[-C--:B------:R-:W-:Y:S01]  /*108f0*/  HMMA.16816.F32.BF16 R20, R48, R32.reuse, RZ ;  /* 0x000000203014723c */ /* 0x080fe200000418ff */
[C---:B------:R-:W-:Y:S02]  /*10900*/  IADD3 R28, P0, R26.reuse, R249, RZ ;  /* 0x000000f91a1c7210 */ /* 0x040fe40007f1e0ff */
[----:B------:R2:W-:Y:S02]  /*10910*/  LDGSTS.E.BYPASS.LTC128B.128 [R38+0x1800], [R2.64], !P4 ;  /* 0x0180000002267fae */ /* 0x0005e4000e101d54 */
[C---:B------:R-:W-:Y:S06]  /*10920*/  IADD3.X R29, R31.reuse, R246, RZ, P0, !PT ;  /* 0x000000f61f1d7210 */ /* 0x040fec00007fe4ff */
[----:B------:R3:W-:Y:S01]  /*10930*/  LDGSTS.E.BYPASS.LTC128B.128 [R38+0x800], [R28.64], !P5 ;  /* 0x008000001c267fae */ /* 0x0007e2000e901d54 */
[-C--:B--2---:R-:W-:Y:S02]  /*10940*/  IADD3 R2, P2, R26, R248.reuse, RZ ;  /* 0x000000f81a027210 */ /* 0x084fe40007f5e0ff */
[C---:B-1----:R-:W-:Y:S02]  /*10950*/  HMMA.16816.F32.BF16 R24, R44.reuse, R32, RZ ;  /* 0x000000202c18723c */ /* 0x042fe400000418ff */
[-C--:B------:R-:W-:Y:S05]  /*10960*/  IADD3.X R3, R31, R245.reuse, RZ, P2, !PT ;  /* 0x000000f51f037210 */ /* 0x080fea00017fe4ff */
[----:B------:R1:W-:Y:S01]  /*10970*/  LDGSTS.E.BYPASS.LTC128B.128 [R38+0x2000], [R2.64], !P4 ;  /* 0x0200000002267fae */ /* 0x0003e2000e101d54 */
[----:B------:R-:W-:Y:S04]  /*10980*/  IADD3 R32, P0, R0, R248, RZ ;  /* 0x000000f800207210 */ /* 0x000fe80007f1e0ff */
[----:B------:R-:W-:Y:S02]  /*10990*/  IADD3.X R33, R30, R245, RZ, P0, !PT ;  /* 0x000000f51e217210 */ /* 0x000fe400007fe4ff */
[-C--:B---3--:R-:W-:Y:S01]  /*109a0*/  HMMA.16816.F32.BF16 R28, R44, R34.reuse, RZ ;  /* 0x000000222c1c723c */ /* 0x088fe200000418ff */
[----:B------:R1:W-:Y:S01]  /*109b0*/  LDGSTS.E.BYPASS.LTC128B.128 [R38+0x1000], [R36.64], !P5 ;  /* 0x0100000024267fae */ /* 0x0003e2000e901d54 */
[----:B------:R-:W-:Y:S07]  /*109c0*/  PLOP3.LUT P0, PT, PT, PT, UP0, 0x80, 0x0 ;  /* 0x000000000000781c */ /* 0x000fee0003f0f008 */
[----:B------:R2:W-:Y:S08]  /*109d0*/  LDGSTS.E.BYPASS.LTC128B.128 [R38+0x2800], [R32.64], !P4 ;  /* 0x0280000020267fae */ /* 0x0005f0000e101d54 */
[----:B------:R-:W-:Y:S08]  /*109e0*/  LDSM.16.M88.4 R212, [R232+0x8080] ;  /* 0x00808000e8d4783b */ /* 0x000ff00000000200 */
[----:B------:R-:W0:Y:S08]  /*109f0*/  LDGDEPBAR ;  /* 0x00000000000079af */ /* 0x000e300000000000 */
[----:B------:R-:W3:Y:S01]  /*10a00*/  LDSM.16.M88.4 R216, [R230+0x5080] ;  /* 0x00508000e6d8783b */ /* 0x000ee20000000200 */
[C---:B--2---:R-:W-:Y:S07]  /*10a10*/  HMMA.16816.F32.BF16 R32, R48.reuse, R34, RZ ;  /* 0x000000223020723c */ /* 0x044fee00000418ff */
[----:B------:R-:W2:Y:S01]  /*10a20*/  LDSM.16.M88.4 R220, [R232+0xa080] ;  /* 0x00a08000e8dc783b */ /* 0x000ea20000000200 */
[-C--:B-1----:R-:W-:Y:S08]  /*10a30*/  HMMA.16816.F32.BF16 R36, R48, R140.reuse, RZ ;  /* 0x0000008c3024723c */ /* 0x082ff000000418ff */
        /* <DEDUP_REMOVED lines=8> */
[----:B------:R-:W4:Y:S07]  /*10ac0*/  LDSM.16.M88.4 R196, [R230+0x6080] ;  /* 0x00608000e6c4783b */ /* 0x000f2e0000000200 */
        /* <DEDUP_REMOVED lines=8> */
[----:B------:R-:W-:Y:S07]  /*10b50*/  LDSM.16.M88.4 R200, [R229] ;  /* 0x00000000e5c8783b */ /* 0x000fee0000000200 */
[----:B------:R-:W-:Y:S01]  /*10b60*/  HMMA.16816.F32.BF16 R48, R192, R210, R48 ;  /* 0x000000d2c030723c */ /* 0x000fe20000041830 */
[----:B------:R-:W4:Y:S07]  /*10b70*/  LDSM.16.M88.4 R192, [R234+0x8080] ;  /* 0x00808000eac0783b */ /* 0x000f2e0000000200 */
[-C--:B---3--:R-:W-:Y:S01]  /*10b80*/  HMMA.16816.F32.BF16 R4, R212, R216.reuse, R4 ;  /* 0x000000d8d404723c */ /* 0x088fe20000041804 */
[----:B------:R-:W3:Y:S07]  /*10b90*/  LDSM.16.M88.4 R208, [R229+0x800] ;  /* 0x00080000e5d0783b */ /* 0x000eee0000000200 */
[C---:B--2---:R-:W-:Y:S08]  /*10ba0*/  HMMA.16816.F32.BF16 R8, R220.reuse, R216, R8 ;  /* 0x000000d8dc08723c */ /* 0x044ff00000041808 */
[-C--:B------:R-:W-:Y:S08]  /*10bb0*/  HMMA.16816.F32.BF16 R12, R220, R218.reuse, R12 ;  /* 0x000000dadc0c723c */ /* 0x080ff0000004180c */
[C---:B------:R-:W-:Y:S01]  /*10bc0*/  HMMA.16816.F32.BF16 R16, R212.reuse, R218, R16 ;  /* 0x000000dad410723c */ /* 0x040fe20000041810 */
[----:B------:R-:W2:Y:S07]  /*10bd0*/  LDSM.16.M88.4 R216, [R229+0x1000] ;  /* 0x00100000e5d8783b */ /* 0x000eae0000000200 */
[-C--:B-1----:R-:W-:Y:S08]  /*10be0*/  HMMA.16816.F32.BF16 R20, R212, R140.reuse, R20 ;  /* 0x0000008cd414723c */ /* 0x082ff00000041814 */
[C---:B------:R-:W-:Y:S08]  /*10bf0*/  HMMA.16816.F32.BF16 R24, R220.reuse, R140, R24 ;  /* 0x0000008cdc18723c */ /* 0x040ff00000041818 */
[-C--:B------:R-:W-:Y:S08]  /*10c00*/  HMMA.16816.F32.BF16 R28, R220, R142.reuse, R28 ;  /* 0x0000008edc1c723c */ /* 0x080ff0000004181c */
[C---:B------:R-:W-:Y:S01]  /*10c10*/  HMMA.16816.F32.BF16 R32, R212.reuse, R142, R32 ;  /* 0x0000008ed420723c */ /* 0x040fe20000041820 */
[----:B------:R-:W-:Y:S07]  /*10c20*/  LDSM.16.M88.4 R140, [R231+0xc080] ;  /* 0x00c08000e78c783b */ /* 0x000fee0000000200 */
[-C--:B----4-:R-:W-:Y:S08]  /*10c30*/  HMMA.16816.F32.BF16 R36, R212, R196.reuse, R36 ;  /* 0x000000c4d424723c */ /* 0x090ff00000041824 */
[C---:B------:R-:W-:Y:S08]  /*10c40*/  HMMA.16816.F32.BF16 R40, R220.reuse, R196, R40 ;  /* 0x000000c4dc28723c */ /* 0x040ff00000041828 */
[-C--:B------:R-:W-:Y:S01]  /*10c50*/  HMMA.16816.F32.BF16 R44, R220, R198.reuse, R44 ;  /* 0x000000c6dc2c723c */ /* 0x080fe2000004182c */
[----:B------:R-:W-:Y:S07]  /*10c60*/  LDSM.16.M88.4 R220, [R238] ;  /* 0x00000000eedc783b */ /* 0x000fee0000000200 */
[----:B------:R-:W-:Y:S01]  /*10c70*/  HMMA.16816.F32.BF16 R48, R212, R198, R48 ;  /* 0x000000c6d430723c */ /* 0x000fe20000041830 */
[----:B------:R-:W1:Y:S07]  /*10c80*/  LDSM.16.M88.4 R196, [R224+0x6880] ;  /* 0x00688000e0c4783b */ /* 0x000e6e0000000200 */
[-C--:B------:R-:W-:Y:S01]  /*10c90*/  HMMA.16816.F32.BF16 R4, R192, R200.reuse, R4 ;  /* 0x000000c8c004723c */ /* 0x080fe20000041804 */
[----:B------:R-:W4:Y:S07]  /*10ca0*/  LDSM.16.M88.4 R212, [R231+0xe080] ;  /* 0x00e08000e7d4783b */ /* 0x000f2e0000000200 */
[C---:B------:R-:W-:Y:S08]  /*10cb0*/  HMMA.16816.F32.BF16 R8, R204.reuse, R200, R8 ;  /* 0x000000c8cc08723c */ /* 0x040ff00000041808 */
[-C--:B------:R-:W-:Y:S08]  /*10cc0*/  HMMA.16816.F32.BF16 R12, R204, R202.reuse, R12 ;  /* 0x000000cacc0c723c */ /* 0x080ff0000004180c */
[C---:B------:R-:W-:Y:S01]  /*10cd0*/  HMMA.16816.F32.BF16 R16, R192.reuse, R202, R16 ;  /* 0x000000cac010723c */ /* 0x040fe20000041810 */
[----:B------:R-:W1:Y:S07]  /*10ce0*/  LDSM.16.M88.4 R200, [R224+0x7080] ;  /* 0x00708000e0c8783b */ /* 0x000e6e0000000200 */
[-C--:B---3--:R-:W-:Y:S08]  /*10cf0*/  HMMA.16816.F32.BF16 R20, R192, R208.reuse, R20 ;  /* 0x000000d0c014723c */ /* 0x088ff00000041814 */
[C---:B------:R-:W-:Y:S08]  /*10d00*/  HMMA.16816.F32.BF16 R24, R204.reuse, R208, R24 ;  /* 0x000000d0cc18723c */ /* 0x040ff00000041818 */
[-C--:B------:R-:W-:Y:S08]  /*10d10*/  HMMA.16816.F32.BF16 R28, R204, R210.reuse, R28 ;  /* 0x000000d2cc1c723c */ /* 0x080ff0000004181c */
[C---:B------:R-:W-:Y:S01]  /*10d20*/  HMMA.16816.F32.BF16 R32, R192.reuse, R210, R32 ;  /* 0x000000d2c020723c */ /* 0x040fe20000041820 */
[----:B------:R-:W-:Y:S07]  /*10d30*/  LDSM.16.M88.4 R208, [R239] ;  /* 0x00000000efd0783b */ /* 0x000fee0000000200 */
[-C--:B--2---:R-:W-:Y:S08]  /*10d40*/  HMMA.16816.F32.BF16 R36, R192, R216.reuse, R36 ;  /* 0x000000d8c024723c */ /* 0x084ff00000041824 */
[C---:B------:R-:W-:Y:S08]  /*10d50*/  HMMA.16816.F32.BF16 R40, R204.reuse, R216, R40 ;  /* 0x000000d8cc28723c */ /* 0x040ff00000041828 */
[-C--:B------:R-:W-:Y:S01]  /*10d60*/  HMMA.16816.F32.BF16 R44, R204, R218.reuse, R44 ;  /* 0x000000dacc2c723c */ /* 0x080fe2000004182c */
[----:B------:R-:W2:Y:S07]  /*10d70*/  LDSM.16.M88.4 R204, [R224+0x7880] ;  /* 0x00788000e0cc783b */ /* 0x000eae0000000200 */
[----:B------:R-:W-:Y:S01]  /*10d80*/  HMMA.16816.F32.BF16 R48, R192, R218, R48 ;  /* 0x000000dac030723c */ /* 0x000fe20000041830 */
[----:B------:R-:W3:Y:S07]  /*10d90*/  LDSM.16.M88.4 R192, [R233+0xc080] ;  /* 0x00c08000e9c0783b */ /* 0x000eee0000000200 */
[-C--:B-1----:R-:W-:Y:S01]  /*10da0*/  HMMA.16816.F32.BF16 R4, R140, R196.reuse, R4 ;  /* 0x000000c48c04723c */ /* 0x082fe20000041804 */
[----:B------:R-:W1:Y:S07]  /*10db0*/  LDSM.16.M88.4 R216, [R233+0xe080] ;  /* 0x00e08000e9d8783b */ /* 0x000e6e0000000200 */
[C---:B----4-:R-:W-:Y:S08]  /*10dc0*/  HMMA.16816.F32.BF16 R8, R212.reuse, R196, R8 ;  /* 0x000000c4d408723c */ /* 0x050ff00000041808 */
[-C--:B------:R-:W-:Y:S08]  /*10dd0*/  HMMA.16816.F32.BF16 R12, R212, R198.reuse, R12 ;  /* 0x000000c6d40c723c */ /* 0x080ff0000004180c */
[C---:B------:R-:W-:Y:S01]  /*10de0*/  HMMA.16816.F32.BF16 R16, R140.reuse, R198, R16 ;  /* 0x000000c68c10723c */ /* 0x040fe20000041810 */
[----:B------:R-:W4:Y:S07]  /*10df0*/  LDSM.16.M88.4 R196, [R237] ;  /* 0x00000000edc4783b */ /* 0x000f2e0000000200 */
[-C--:B------:R-:W-:Y:S08]  /*10e00*/  HMMA.16816.F32.BF16 R20, R140, R200.reuse, R20 ;  /* 0x000000c88c14723c */ /* 0x080ff00000041814 */
[C---:B------:R-:W-:Y:S08]  /*10e10*/  HMMA.16816.F32.BF16 R24, R212.reuse, R200, R24 ;  /* 0x000000c8d418723c */ /* 0x040ff00000041818 */
[-C--:B------:R-:W-:Y:S08]  /*10e20*/  HMMA.16816.F32.BF16 R28, R212, R202.reuse, R28 ;  /* 0x000000cad41c723c */ /* 0x080ff0000004181c */
[C---:B------:R-:W-:Y:S01]  /*10e30*/  HMMA.16816.F32.BF16 R32, R140.reuse, R202, R32 ;  /* 0x000000ca8c20723c */ /* 0x040fe20000041820 */
[----:B------:R-:W-:Y:S07]  /*10e40*/  LDSM.16.M88.4 R200, [R230+0x6880] ;  /* 0x00688000e6c8783b */ /* 0x000fee0000000200 */
[-C--:B--2---:R-:W-:Y:S08]  /*10e50*/  HMMA.16816.F32.BF16 R36, R140, R204.reuse, R36 ;  /* 0x000000cc8c24723c */ /* 0x084ff00000041824 */
[C---:B------:R-:W-:Y:S08]  /*10e60*/  HMMA.16816.F32.BF16 R40, R212.reuse, R204, R40 ;  /* 0x000000ccd428723c */ /* 0x040ff00000041828 */
[-C--:B------:R-:W-:Y:S01]  /*10e70*/  HMMA.16816.F32.BF16 R44, R212, R206.reuse, R44 ;  /* 0x000000ced42c723c */ /* 0x080fe2000004182c */
[----:B------:R-:W-:Y:S07]  /*10e80*/  LDSM.16.M88.4 R212, [R230+0x7880] ;  /* 0x00788000e6d4783b */ /* 0x000fee0000000200 */
[----:B------:R-:W-:Y:S01]  /*10e90*/  HMMA.16816.F32.BF16 R48, R140, R206, R48 ;  /* 0x000000ce8c30723c */ /* 0x000fe20000041830 */
[----:B------:R-:W2:Y:S07]  /*10ea0*/  LDSM.16.M88.4 R140, [R232+0xc080] ;  /* 0x00c08000e88c783b */ /* 0x000eae0000000200 */
[-C--:B---3--:R-:W-:Y:S01]  /*10eb0*/  HMMA.16816.F32.BF16 R4, R192, R208.reuse, R4 ;  /* 0x000000d0c004723c */ /* 0x088fe20000041804 */
[----:B------:R-:W3:Y:S07]  /*10ec0*/  LDSM.16.M88.4 R204, [R232+0xe080] ;  /* 0x00e08000e8cc783b */ /* 0x000eee0000000200 */
[C---:B-1----:R-:W-:Y:S08]  /*10ed0*/  HMMA.16816.F32.BF16 R8, R216.reuse, R208, R8 ;  /* 0x000000d0d808723c */ /* 0x042ff00000041808 */
[-C--:B------:R-:W-:Y:S08]  /*10ee0*/  HMMA.16816.F32.BF16 R12, R216, R210.reuse, R12 ;  /* 0x000000d2d80c723c */ /* 0x080ff0000004180c */
[C---:B------:R-:W-:Y:S01]  /*10ef0*/  HMMA.16816.F32.BF16 R16, R192.reuse, R210, R16 ;  /* 0x000000d2c010723c */ /* 0x040fe20000041810 */
[----:B------:R-:W1:Y:S07]  /*10f00*/  LDSM.16.M88.4 R208, [R230+0x7080] ;  /* 0x00708000e6d0783b */ /* 0x000e6e0000000200 */
[-C--:B------:R-:W-:Y:S08]  /*10f10*/  HMMA.16816.F32.BF16 R20, R192, R220.reuse, R20 ;  /* 0x000000dcc014723c */ /* 0x080ff00000041814 */
[C---:B------:R-:W-:Y:S08]  /*10f20*/  HMMA.16816.F32.BF16 R24, R216.reuse, R220, R24 ;  /* 0x000000dcd818723c */ /* 0x040ff00000041818 */
[-C--:B------:R-:W-:Y:S08]  /*10f30*/  HMMA.16816.F32.BF16 R28, R216, R222.reuse, R28 ;  /* 0x000000ded81c723c */ /* 0x080ff0000004181c */
[C---:B------:R-:W-:Y:S01]  /*10f40*/  HMMA.16816.F32.BF16 R32, R192.reuse, R222, R32 ;  /* 0x000000dec020723c */ /* 0x040fe20000041820 */
[----:B------:R-:W-:Y:S07]  /*10f50*/  LDSM.16.M88.4 R220, [R229+0x1800] ;  /* 0x00180000e5dc783b */ /* 0x000fee0000000200 */
[-C--:B----4-:R-:W-:Y:S08]  /*10f60*/  HMMA.16816.F32.BF16 R36, R192, R196.reuse, R36 ;  /* 0x000000c4c024723c */ /* 0x090ff00000041824 */
[C---:B------:R-:W-:Y:S08]  /*10f70*/  HMMA.16816.F32.BF16 R40, R216.reuse, R196, R40 ;  /* 0x000000c4d828723c */ /* 0x040ff00000041828 */
[-C--:B------:R-:W-:Y:S01]  /*10f80*/  HMMA.16816.F32.BF16 R44, R216, R198.reuse, R44 ;  /* 0x000000c6d82c723c */ /* 0x080fe2000004182c */
[----:B------:R-:W4:Y:S07]  /*10f90*/  LDSM.16.M88.4 R216, [R234+0xc080] ;  /* 0x00c08000ead8783b */ /* 0x000f2e0000000200 */
[----:B------:R-:W-:Y:S01]  /*10fa0*/  HMMA.16816.F32.BF16 R48, R192, R198, R48 ;  /* 0x000000c6c030723c */ /* 0x000fe20000041830 */
[----:B------:R-:W4:Y:S07]  /*10fb0*/  LDSM.16.M88.4 R192, [R236+0xe080] ;  /* 0x00e08000ecc0783b */ /* 0x000f2e0000000200 */
[-C--:B--2---:R-:W-:Y:S08]  /*10fc0*/  HMMA.16816.F32.BF16 R4, R140, R200.reuse, R4 ;  /* 0x000000c88c04723c */ /* 0x084ff00000041804 */
        /* <DEDUP_REMOVED lines=11> */
[-C--:B----4-:R-:W-:Y:S08]  /*11080*/  HMMA.16816.F32.BF16 R4, R216, R220.reuse, R4 ;  /* 0x000000dcd804723c */ /* 0x090ff00000041804 */
        /* <DEDUP_REMOVED lines=29> */
[----:B------:R-:W2:Y:S01]  /*11260*/  MUFU.TANH R214, R14 ;  /* 0x0000000e00d67308 */ /* 0x000ea20000002400 */
[----:B-1----:R-:W1:Y:S01]  /*11270*/  LDSM.16.M88.4 R8, [R229+0x2800] ;  /* 0x00280000e508783b */ /* 0x002e620000000200 */
[----:B------:R-:W-:Y:S04]  /*11280*/  DEPBAR.LE SB0, 0x0 ;  /* 0x000080000000791a */ /* 0x000fe80000000000 */
[-C--:B----4-:R-:W-:Y:S04]  /*11290*/  HMMA.16816.F32.BF16 R20, R216, R4.reuse, R20 ;  /* 0x00000004d814723c */ /* 0x090fe80000041814 */
[----:B------:R-:W4:Y:S01]  /*112a0*/  MUFU.TANH R213, R15 ;  /* 0x0000000f00d57308 */ /* 0x000f220000002400 */
[----:B------:R-:W-:Y:S03]  /*112b0*/  BAR.SYNC.DEFER_BLOCKING 0x0 ;  /* 0x0000000000007b1d */ /* 0x000fe60000010000 */
[C---:B------:R-:W-:Y:S06]  /*112c0*/  HMMA.16816.F32.BF16 R24, R192.reuse, R4, R24 ;  /* 0x00000004c018723c */ /* 0x040fec0000041818 */
[----:B------:R1:W1:Y:S02]  /*112d0*/  MUFU.TANH R143, R18 ;  /* 0x00000012008f7308 */ /* 0x0002640000002400 */
        /* <DEDUP_REMOVED lines=25> */
[----:B------:R2:W2:Y:S01]  /*11470*/  MUFU.TANH R199, R23 ;  /* 0x0000001700c77308 */ /* 0x0004a20000002400 */
[----:B------:R-:W-:Y:S02]  /*11480*/  FMUL.FTZ R42, R42, c[0x0][0x320] ;  /* 0x0000c8002a2a7a20 */ /* 0x000fe40000410000 */
[----:B------:R-:W-:Y:S02]  /*11490*/  FMUL.FTZ R43, R43, c[0x0][0x320] ;  /* 0x0000c8002b2b7a20 */ /* 0x000fe40000410000 */
[----:B------:R-:W-:Y:S02]  /*114a0*/  FMUL.FTZ R46, R46, c[0x0][0x320] ;  /* 0x0000c8002e2e7a20 */ /* 0x000fe40000410000 */
[----:B------:R-:W-:Y:S03]  /*114b0*/  FMUL.FTZ R47, R47, c[0x0][0x320] ;  /* 0x0000c8002f2f7a20 */ /* 0x000fe60000410000 */
[----:B------:R3:W3:Y:S03]  /*114c0*/  MUFU.TANH R205, R24 ;  /* 0x0000001800cd7308 */ /* 0x0006e60000002400 */
[----:B------:R-:W-:Y:S02]  /*114d0*/  FMUL.FTZ R14, R48, c[0x0][0x320] ;  /* 0x0000c800300e7a20 */ /* 0x000fe40000410000 */
[----:B-1----:R-:W-:Y:S02]  /*114e0*/  FMUL.FTZ R22, R45, c[0x0][0x320] ;  /* 0x0000c8002d167a20 */ /* 0x002fe40000410000 */
[----:B------:R-:W-:Y:S02]  /*114f0*/  FMUL.FTZ R13, R49, c[0x0][0x320] ;  /* 0x0000c800310d7a20 */ /* 0x000fe40000410000 */
[----:B------:R-:W-:Y:S01]  /*11500*/  FMUL.FTZ R21, R50, c[0x0][0x320] ;  /* 0x0000c80032157a20 */ /* 0x000fe20000410000 */
[----:B------:R1:W1:Y:S01]  /*11510*/  MUFU.TANH R208, R25 ;  /* 0x0000001900d07308 */ /* 0x0002620000002400 */
[----:B------:R-:W-:Y:S02]  /*11520*/  FMUL.FTZ R20, R51, c[0x0][0x320] ;  /* 0x0000c80033147a20 */ /* 0x000fe40000410000 */
[----:B--2---:R-:W-:Y:S07]  /*11530*/  FMUL.FTZ R23, R33, c[0x0][0x320] ;  /* 0x0000c80021177a20 */ /* 0x004fee0000410000 */
[----:B------:R2:W2:Y:S01]  /*11540*/  MUFU.TANH R220, R26 ;  /* 0x0000001a00dc7308 */ /* 0x0004a20000002400 */
[----:B---3--:R-:W-:Y:S09]  /*11550*/  FMUL.FTZ R24, R39, c[0x0][0x320] ;  /* 0x0000c80027187a20 */ /* 0x008ff20000410000 */
[----:B------:R3:W3:Y:S01]  /*11560*/  MUFU.TANH R215, R27 ;  /* 0x0000001b00d77308 */ /* 0x0006e20000002400 */
[----:B-1----:R-:W-:Y:S09]  /*11570*/  FMUL.FTZ R25, R32, c[0x0][0x320] ;  /* 0x0000c80020197a20 */ /* 0x002ff20000410000 */
[----:B------:R1:W1:Y:S01]  /*11580*/  MUFU.TANH R141, R28 ;  /* 0x0000001c008d7308 */ /* 0x0002620000002400 */
[----:B--2---:R-:W-:Y:S09]  /*11590*/  FMUL.FTZ R26, R38, c[0x0][0x320] ;  /* 0x0000c800261a7a20 */ /* 0x004ff20000410000 */
        /* <DEDUP_REMOVED lines=8> */
[----:B------:R3:W2:Y:S01]  /*11620*/  MUFU.TANH R142, R19 ;  /* 0x00000013008e7308 */ /* 0x0006a20000002400 */
        /* <DEDUP_REMOVED lines=24> */
[----:B------:R-:W-:Y:S05]  /*117b0*/  IMAD.MOV.U32 R242, RZ, RZ, RZ ;  /* 0x000000fffff27224 */ /* 0x000fea00078e00ff */
        /* <DEDUP_REMOVED lines=26> */
[----:B------:R-:W-:Y:S04]  /*11960*/  SHFL.IDX PT, R6, R2, 0x1, 0x181f ;  /* 0x00381f0002067f89 */ /* 0x000fe800000e0000 */
[----:B------:R3:W-:Y:S04]  /*11970*/  SHFL.IDX PT, R7, R2, 0x2, 0x181f ;  /* 0x00581f0002077f89 */ /* 0x0007e800000e0000 */
[----:B------:R-:W4:Y:S04]  /*11980*/  SHFL.IDX PT, R5, R0, RZ, 0x181f ;  /* 0x00181fff00057589 */ /* 0x000f2800000e0000 */
[----:B------:R-:W5:Y:S04]  /*11990*/  SHFL.IDX PT, R12, R0, 0x1, 0x181f ;  /* 0x00381f00000c7f89 */ /* 0x000f6800000e0000 */
[----:B------:R-:W1:Y:S01]  /*119a0*/  SHFL.IDX PT, R0, R0, 0x2, 0x181f ;  /* 0x00581f0000007f89 */ /* 0x000e6200000e0000 */
[C---:B--2---:R-:W-:Y:S02]  /*119b0*/  IADD3 R10, P1, R4.reuse, R248, RZ ;  /* 0x000000f8040a7210 */ /* 0x044fe40007f3e0ff */
[-C--:B---3--:R-:W-:Y:S04]  /*119c0*/  IADD3 R2, P0, R4, R249.reuse, RZ ;  /* 0x000000f904027210 */ /* 0x088fe80007f1e0ff */
[C---:B----4-:R-:W-:Y:S01]  /*119d0*/  IADD3.X R3, R5.reuse, R246, RZ, P0, !PT ;  /* 0x000000f605037210 */ /* 0x050fe200007fe4ff */
[--C-:B------:R-:W-:Y:S01]  /*119e0*/  IMAD.X R11, R5, 0x1, R245.reuse, P1 ;  /* 0x00000001050b7824 */ /* 0x100fe200008e06f5 */
[CC--:B------:R-:W-:Y:S02]  /*119f0*/  IADD3 R8, P0, R6.reuse, R249.reuse, RZ ;  /* 0x000000f906087210 */ /* 0x0c0fe40007f1e0ff */
[----:B------:R-:W-:Y:S01]  /*11a00*/  IADD3 R6, P2, R6, R248, RZ ;  /* 0x000000f806067210 */ /* 0x000fe20007f5e0ff */
[----:B------:R2:W-:Y:S01]  /*11a10*/  LDGSTS.E.BYPASS.LTC128B.128 [R247+0x5080], [R2.64], !P5 ;  /* 0x0508000002f77fae */ /* 0x0005e2000e901d54 */
[C---:B------:R-:W-:Y:S01]  /*11a20*/  IADD3 R4, P1, R7.reuse, R249, RZ ;  /* 0x000000f907047210 */ /* 0x040fe20007f3e0ff */
[----:B-----5:R-:W-:Y:S02]  /*11a30*/  IMAD.X R9, R12, 0x1, R246, P0 ;  /* 0x000000010c097824 */ /* 0x020fe400000e06f6 */
[----:B------:R3:W-:Y:S01]  /*11a40*/  LDGSTS.E.BYPASS.LTC128B.128 [R247+0x6880], [R10.64], !P4 ;  /* 0x068800000af77fae */ /* 0x0007e2000e101d54 */
[----:B-1----:R-:W-:Y:S03]  /*11a50*/  IADD3.X R5, R0, R246, RZ, P1, !PT ;  /* 0x000000f600057210 */ /* 0x002fe60000ffe4ff */
[----:B------:R3:W-:Y:S01]  /*11a60*/  LDGSTS.E.BYPASS.LTC128B.128 [R247+0x5880], [R8.64], !P5 ;  /* 0x0588000008f77fae */ /* 0x0007e2000e901d54 */
[----:B--2---:R-:W-:Y:S01]  /*11a70*/  IADD3 R2, P0, R7, R248, RZ ;  /* 0x000000f807027210 */ /* 0x004fe20007f1e0ff */
[--C-:B------:R-:W-:Y:S04]  /*11a80*/  IMAD.X R7, R12, 0x1, R245.reuse, P2 ;  /* 0x000000010c077824 */ /* 0x100fe800010e06f5 */
[----:B------:R-:W-:Y:S01]  /*11a90*/  IMAD.X R3, R0, 0x1, R245, P0 ;  /* 0x0000000100037824 */ /* 0x000fe200000e06f5 */
[----:B------:R3:W-:Y:S04]  /*11aa0*/  LDGSTS.E.BYPASS.LTC128B.128 [R247+0x7080], [R6.64], !P4 ;  /* 0x0708000006f77fae */ /* 0x0007e8000e101d54 */
[----:B------:R3:W-:Y:S04]  /*11ab0*/  LDGSTS.E.BYPASS.LTC128B.128 [R247+0x6080], [R4.64], !P5 ;  /* 0x0608000004f77fae */ /* 0x0007e8000e901d54 */
[----:B------:R3:W-:Y:S02]  /*11ac0*/  LDGSTS.E.BYPASS.LTC128B.128 [R247+0x7880], [R2.64], !P4 ;  /* 0x0788000002f77fae */ /* 0x0007e4000e101d54 */
.L_x_998:
[----:B--234-:R-:W2:Y:S01]  /*11ad0*/  LDL R3, [R1+0x30] ;  /* 0x0000300001037983 */ /* 0x01cea20000100800 */
[----:B------:R-:W-:Y:S01]  /*11ae0*/  UISETP.NE.AND UP1, UPT, UR13, URZ, UPT ;  /* 0x0000003f0d00728c */ /* 0x000fe2000bf25270 */
[----:B------:R-:W-:Y:S01]  /*11af0*/  IMAD.U32 R6, RZ, RZ, UR9 ;  /* 0x00000009ff067e24 */ /* 0x000fe2000f8e00ff */
[----:B------:R-:W-:Y:S01]  /*11b00*/  UIMAD UR28, UR23, -0x30, URZ ;  /* 0xffffffd0171c78a4 */ /* 0x000fe2000f8e023f */
[----:B------:R-:W3:Y:S01]  /*11b10*/  LDL R2, [R1+0x1c] ;  /* 0x00001c0001027983 */ /* 0x000ee20000100800 */
[----:B------:R-:W-:Y:S02]  /*11b20*/  UISETP.NE.AND UP0, UPT, UR12, URZ, UPT ;  /* 0x0000003f0c00728c */ /* 0x000fe4000bf05270 */
[----:B------:R-:W-:Y:S01]  /*11b30*/  PLOP3.LUT P1, PT, PT, PT, UP1, 0x80, 0x0 ;  /* 0x000000000000781c */ /* 0x000fe20003f2f018 */
[----:B------:R-:W0:Y:S01]  /*11b40*/  LDGDEPBAR ;  /* 0x00000000000079af */ /* 0x000e220000000000 */
[----:B------:R-:W-:Y:S02]  /*11b50*/  PLOP3.LUT P0, PT, PT, PT, UP1, 0x80, 0x0 ;  /* 0x000000000000781c */ /* 0x000fe40003f0f018 */
[C---:B---3--:R-:W-:Y:S09]  /*11b60*/  IADD3 R7, -R2.reuse, UR28, RZ ;  /* 0x0000001c02077c10 */ /* 0x048ff2000fffe1ff */
[----:B--2---:R-:W-:Y:S04]  /*11b70*/  @P1 IMAD.HI.U32 R0, R3, c[0x0][0x2c8], RZ ;  /* 0x0000b20003001a27 */ /* 0x004fe800078e00ff */
[----:B------:R-:W-:Y:S01]  /*11b80*/  IMAD.MOV.U32 R4, RZ, RZ, R3 ;  /* 0x000000ffff047224 */ /* 0x000fe200078e0003 */
[----:B------:R-:W-:Y:S01]  /*11b90*/  @P0 SHF.R.U32.HI R4, RZ, c[0x0][0x2cc], R0 ;  /* 0x0000b300ff040a19 */ /* 0x000fe20000011600 */
[----:B------:R-:W-:Y:S01]  /*11ba0*/  IMAD.U32 R0, RZ, RZ, UR28 ;  /* 0x0000001cff007e24 */ /* 0x000fe2000f8e00ff */
[----:B------:R-:W-:Y:S03]  /*11bb0*/  PLOP3.LUT P0, PT, PT, PT, UP0, 0x40, 0x0 ;  /* 0x000000000000781c */ /* 0x000fe60003f0e808 */
[----:B------:R-:W2:Y:S01]  /*11bc0*/  SHFL.IDX PT, R3, R4, RZ, 0x1c1f ;  /* 0x001c1fff04037589 */ /* 0x000ea200000e0000 */
[----:B------:R-:W-:Y:S04]  /*11bd0*/  IADD3 R0, -R2, 0x1, R0 ;  /* 0x0000000102007810 */ /* 0x000fe80007ffe100 */
[----:B------:R-:W-:Y:S04]  /*11be0*/  IADD3 R6, R0, -c[0x0][0x168], R6 ;  /* 0x80005a0000067a10 */ /* 0x000fe80007ffe006 */
[C---:B------:R-:W-:Y:S02]  /*11bf0*/  IADD3 R5, R6.reuse, c[0x0][0x328], RZ ;  /* 0x0000ca0006057a10 */ /* 0x040fe40007ffe0ff */
[----:B------:R-:W-:Y:S03]  /*11c00*/  IADD3 R6, R6, UR19, RZ ;  /* 0x0000001306067c10 */ /* 0x000fe6000fffe0ff */
[--C-:B--2---:R-:W-:Y:S02]  /*11c10*/  IMAD.IADD R2, R5, 0x1, R3.reuse ;  /* 0x0000000105027824 */ /* 0x104fe400078e0203 */
[----:B------:R-:W-:Y:S01]  /*11c20*/  IMAD.IADD R0, R6, 0x1, R3 ;  /* 0x0000000106007824 */ /* 0x000fe200078e0203 */
        /* <DEDUP_REMOVED lines=16> */
.L_x_1001:
[----:B------:R-:W-:Y:S04]  /*11d30*/  MOV R8, c[0x0][0x32c] ;  /* 0x0000cb0000087a02 */ /* 0x000fe80000000f00 */
[----:B------:R-:W-:Y:S11]  /*11d40*/  ISETP.NE.AND P0, PT, R8, 0x1, PT ;  /* 0x000000010800780c */ /* 0x000ff60003f05270 */
[----:B------:R-:W-:Y:S02]  /*11d50*/  @!UPT UIADD3 URZ, URZ, URZ, URZ ;  /* 0x0000003f3f3ff290 */ /* 0x000fe4000fffe03f */
[----:B------:R-:W-:Y:S05]  /*11d60*/  @P0 IMAD.HI.U32 R8, R3, c[0x0][0x330], RZ ;  /* 0x0000cc0003080a27 */ /* 0x000fea00078e00ff */
[----:B------:R-:W-:Y:S02]  /*11d70*/  @P0 SHF.R.U32.HI R3, RZ, c[0x0][0x334], R8 ;  /* 0x0000cd00ff030a19 */ /* 0x000fe40000011608 */
.L_x_1002:
[----:B------:R-:W-:Y:S05]  /*11d80*/  BSYNC B0 ;  /* 0x0000000000007941 */ /* 0x000fea0003800000 */
.L_x_1000:
[----:B------:R-:W-:Y:S05]  /*11d90*/  IMAD R3, R3, c[0x0][0x32c], R7 ;  /* 0x0000cb0003037a24 */ /* 0x000fea00078e0207 */
[----:B------:R-:W-:Y:S02]  /*11da0*/  IADD3 R8, R3, c[0x0][0x32c], RZ ;  /* 0x0000cb0003087a10 */ /* 0x000fe40007ffe0ff */
[----:B------:R-:W-:Y:S02]  /*11db0*/  IMNMX R0, R0, R3, !PT ;  /* 0x0000000300007217 */ /* 0x000fe40007800200 */
[----:B------:R-:W-:Y:S02]  /*11dc0*/  IMNMX R2, R2, R8, PT ;  /* 0x0000000802027217 */ /* 0x000fe40003800200 */
.L_x_999:
[----:B------:R-:W-:Y:S01]  /*11dd0*/  UISETP.GE.AND UP2, UPT, UR28, 0x1, UPT ;  /* 0x000000011c00788c */ /* 0x000fe2000bf46270 */
[----:B------:R-:W2:Y:S01]  /*11de0*/  SHFL.IDX PT, R3, R4, 0x1, 0x1c1f ;  /* 0x003c1f0004037f89 */ /* 0x000ea200000e0000 */
        /* <DEDUP_REMOVED lines=43> */
[----:B-1----:R-:W-:Y:S02]  /*120a0*/  FSEL R201, R25, -INF , !P0 ;  /* 0xff80000019c97808 */ /* 0x002fe40004000000 */
        /* <DEDUP_REMOVED lines=20> */
[--C-:B--2---:R-:W-:Y:S01]  /*121f0*/  IMAD.IADD R0, R6, 0x1, R3.reuse ;  /* 0x0000000106007824 */ /* 0x104fe200078e0203 */
[C---:B------:R-:W-:Y:S02]  /*12200*/  ISETP.LT.OR P2, PT, R2.reuse, 0x29, P2 ;  /* 0x000000290200780c */ /* 0x040fe40001741670 */
[----:B------:R-:W-:Y:S01]  /*12210*/  ISETP.LT.OR P1, PT, R2, 0x2a, P1 ;  /* 0x0000002a0200780c */ /* 0x000fe20000f21670 */
[----:B------:R-:W-:Y:S01]  /*12220*/  IMAD.IADD R2, R5, 0x1, R3 ;  /* 0x0000000105027824 */ /* 0x000fe200078e0203 */
[----:B------:R-:W-:Y:S02]  /*12230*/  FSEL R33, R14, -INF , !P2 ;  /* 0xff8000000e217808 */ /* 0x000fe40005000000 */
[----:B------:R-:W-:Y:S01]  /*12240*/  FSEL R32, R13, -INF , !P1 ;  /* 0xff8000000d207808 */ /* 0x000fe20004800000 */
        /* <DEDUP_REMOVED lines=16> */
.L_x_1005:
[----:B------:R-:W-:Y:S04]  /*12350*/  MOV R8, c[0x0][0x32c] ;  /* 0x0000cb0000087a02 */ /* 0x000fe80000000f00 */
[----:B------:R-:W-:Y:S11]  /*12360*/  ISETP.NE.AND P0, PT, R8, 0x1, PT ;  /* 0x000000010800780c */ /* 0x000ff60003f05270 */
[----:B------:R-:W-:Y:S02]  /*12370*/  @!UPT UIADD3 URZ, URZ, URZ, URZ ;  /* 0x0000003f3f3ff290 */ /* 0x000fe4000fffe03f */
[----:B------:R-:W-:Y:S05]  /*12380*/  @P0 IMAD.HI.U32 R8, R3, c[0x0][0x330], RZ ;  /* 0x0000cc0003080a27 */ /* 0x000fea00078e00ff */
[----:B------:R-:W-:Y:S02]  /*12390*/  @P0 SHF.R.U32.HI R3, RZ, c[0x0][0x334], R8 ;  /* 0x0000cd00ff030a19 */ /* 0x000fe40000011608 */
.L_x_1006:
[----:B------:R-:W-:Y:S05]  /*123a0*/  BSYNC B0 ;  /* 0x0000000000007941 */ /* 0x000fea0003800000 */
.L_x_1004:
[----:B------:R-:W-:Y:S05]  /*123b0*/  IMAD R3, R3, c[0x0][0x32c], R7 ;  /* 0x0000cb0003037a24 */ /* 0x000fea00078e0207 */
[----:B------:R-:W-:Y:S02]  /*123c0*/  IADD3 R8, R3, c[0x0][0x32c], RZ ;  /* 0x0000cb0003087a10 */ /* 0x000fe40007ffe0ff */
[----:B------:R-:W-:Y:S02]  /*123d0*/  IMNMX R0, R0, R3, !PT ;  /* 0x0000000300007217 */ /* 0x000fe40007800200 */
[----:B------:R-:W-:Y:S02]  /*123e0*/  IMNMX R2, R2, R8, PT ;  /* 0x0000000802027217 */ /* 0x000fe40003800200 */
.L_x_1003:
        /* <DEDUP_REMOVED lines=86> */
.L_x_1009:
[----:B------:R-:W-:Y:S04]  /*12950*/  MOV R8, c[0x0][0x32c] ;  /* 0x0000cb0000087a02 */ /* 0x000fe80000000f00 */
[----:B------:R-:W-:Y:S11]  /*12960*/  ISETP.NE.AND P0, PT, R8, 0x1, PT ;  /* 0x000000010800780c */ /* 0x000ff60003f05270 */
[----:B------:R-:W-:Y:S02]  /*12970*/  @!UPT UIADD3 URZ, URZ, URZ, URZ ;  /* 0x0000003f3f3ff290 */ /* 0x000fe4000fffe03f */
[----:B------:R-:W-:Y:S05]  /*12980*/  @P0 IMAD.HI.U32 R8, R3, c[0x0][0x330], RZ ;  /* 0x0000cc0003080a27 */ /* 0x000fea00078e00ff */
[----:B------:R-:W-:Y:S02]  /*12990*/  @P0 SHF.R.U32.HI R3, RZ, c[0x0][0x334], R8 ;  /* 0x0000cd00ff030a19 */ /* 0x000fe40000011608 */
.L_x_1010:
[----:B------:R-:W-:Y:S05]  /*129a0*/  BSYNC B0 ;  /* 0x0000000000007941 */ /* 0x000fea0003800000 */
.L_x_1008:
[----:B------:R-:W-:Y:S05]  /*129b0*/  IMAD R3, R3, c[0x0][0x32c], R7 ;  /* 0x0000cb0003037a24 */ /* 0x000fea00078e0207 */
[----:B------:R-:W-:Y:S02]  /*129c0*/  IADD3 R8, R3, c[0x0][0x32c], RZ ;  /* 0x0000cb0003087a10 */ /* 0x000fe40007ffe0ff */
[----:B------:R-:W-:Y:S02]  /*129d0*/  IMNMX R0, R0, R3, !PT ;  /* 0x0000000300007217 */ /* 0x000fe40007800200 */
[----:B------:R-:W-:Y:S02]  /*129e0*/  IMNMX R2, R2, R8, PT ;  /* 0x0000000802027217 */ /* 0x000fe40003800200 */
.L_x_1007:
        /* <DEDUP_REMOVED lines=86> */
.L_x_1013:
[----:B------:R-:W-:Y:S04]  /*12f50*/  MOV R4, c[0x0][0x32c] ;  /* 0x0000cb0000047a02 */ /* 0x000fe80000000f00 */
[----:B------:R-:W-:Y:S11]  /*12f60*/  ISETP.NE.AND P0, PT, R4, 0x1, PT ;  /* 0x000000010400780c */ /* 0x000ff60003f05270 */
[----:B------:R-:W-:Y:S02]  /*12f70*/  @!UPT UIADD3 URZ, URZ, URZ, URZ ;  /* 0x0000003f3f3ff290 */ /* 0x000fe4000fffe03f */
[----:B------:R-:W-:Y:S05]  /*12f80*/  @P0 IMAD.HI.U32 R4, R3, c[0x0][0x330], RZ ;  /* 0x0000cc0003040a27 */ /* 0x000fea00078e00ff */
[----:B------:R-:W-:Y:S02]  /*12f90*/  @P0 SHF.R.U32.HI R3, RZ, c[0x0][0x334], R4 ;  /* 0x0000cd00ff030a19 */ /* 0x000fe40000011604 */
.L_x_1014:
[----:B------:R-:W-:Y:S05]  /*12fa0*/  BSYNC B0 ;  /* 0x0000000000007941 */ /* 0x000fea0003800000 */
.L_x_1012:
[----:B------:R-:W-:Y:S05]  /*12fb0*/  IMAD R7, R3, c[0x0][0x32c], R7 ;  /* 0x0000cb0003077a24 */ /* 0x000fea00078e0207 */
[----:B------:R-:W-:Y:S02]  /*12fc0*/  IADD3 R3, R7, c[0x0][0x32c], RZ ;  /* 0x0000cb0007037a10 */ /* 0x000fe40007ffe0ff */
[----:B------:R-:W-:Y:S02]  /*12fd0*/  IMNMX R0, R0, R7, !PT ;  /* 0x0000000700007217 */ /* 0x000fe40007800200 */
[----:B------:R-:W-:Y:S02]  /*12fe0*/  IMNMX R2, R2, R3, PT ;  /* 0x0000000302027217 */ /* 0x000fe40003800200 */
.L_x_1011:
        /* <DEDUP_REMOVED lines=10> */
[----:B------:R-:W-:Y:S01]  /*13090*/  PLOP3.LUT P0, PT, PT, PT, UP4, 0x40, 0x0 ;  /* 0x000000000000781c */ /* 0x000fe20003f0e848 */
[----:B------:R-:W-:Y:S01]  /*130a0*/  UISETP.NE.AND UP2, UPT, UR22, URZ, UPT ;  /* 0x0000003f1600728c */ /* 0x000fe2000bf45270 */
[----:B------:R-:W-:Y:S01]  /*130b0*/  FMNMX.FTZ R137, R19, R137, !PT ;  /* 0x0000008913897209 */ /* 0x000fe20007810000 */
[----:B------:R-:W-:Y:S01]  /*130c0*/  UP2UR UR22, UPR, URZ, 0x2 ;  /* 0x000000023f167883 */ /* 0x000fe20008000000 */
[----:B------:R-:W-:Y:S01]  /*130d0*/  ISETP.GT.AND P0, PT, R0, RZ, P0 ;  /* 0x000000ff0000720c */ /* 0x000fe20000704270 */
[----:B------:R-:W-:Y:S01]  /*130e0*/  UISETP.NE.AND UP1, UPT, UR5, URZ, UPT ;  /* 0x0000003f0500728c */ /* 0x000fe2000bf25270 */
[----:B------:R-:W-:Y:S01]  /*130f0*/  FMNMX.FTZ R137, R196, R137, !PT ;  /* 0x00000089c4897209 */ /* 0x000fe20007810000 */
[----:B------:R-:W-:Y:S01]  /*13100*/  UP2UR UR5, UPR, URZ, 0x1 ;  /* 0x000000013f057883 */ /* 0x000fe20008000000 */
[----:B------:R-:W-:Y:S01]  /*13110*/  ISETP.LT.OR P0, PT, R2, 0x1, P0 ;  /* 0x000000010200780c */ /* 0x000fe20000701670 */
[----:B------:R-:W-:Y:S01]  /*13120*/  UISETP.NE.AND UP0, UPT, UR4, URZ, UPT ;  /* 0x0000003f0400728c */ /* 0x000fe2000bf05270 */
[----:B------:R-:W-:Y:S01]  /*13130*/  FMNMX.FTZ R137, R197, R137, !PT ;  /* 0x00000089c5897209 */ /* 0x000fe20007810000 */
[----:B------:R-:W-:Y:S01]  /*13140*/  UISETP.NE.AND UP4, UPT, UR28, URZ, UPT ;  /* 0x0000003f1c00728c */ /* 0x000fe2000bf85270 */
[----:B------:R-:W-:Y:S01]  /*13150*/  FSEL R5, R244, -INF , !P0 ;  /* 0xff800000f4057808 */ /* 0x000fe20004000000 */
[----:B------:R-:W-:Y:S01]  /*13160*/  LDSM.16.MT88.4 R36, [R226+0x2080] ;  /* 0x00208000e224783b */ /* 0x000fe20000004200 */
        /* <DEDUP_REMOVED lines=17> */
[----:B------:R-:W-:Y:S01]  /*13280*/  PLOP3.LUT P0, PT, PT, PT, UP1, 0x40, 0x0 ;  /* 0x000000000000781c */ /* 0x000fe20003f0e818 */
[----:B------:R-:W-:Y:S01]  /*13290*/  UISETP.NE.AND UP1, UPT, UR22, URZ, UPT ;  /* 0x0000003f1600728c */ /* 0x000fe2000bf25270 */
[----:B------:R-:W-:Y:S02]  /*132a0*/  FMNMX.FTZ R3, R222, R3, !PT ;  /* 0x00000003de037209 */ /* 0x000fe40007810000 */
[----:B------:R-:W-:Y:S02]  /*132b0*/  ISETP.GT.AND P0, PT, R0, 0x9, P0 ;  /* 0x000000090000780c */ /* 0x000fe40000704270 */
[----:B------:R-:W-:Y:S02]  /*132c0*/  FMNMX.FTZ R136, R250, R3, !PT ;  /* 0x00000003fa887209 */ /* 0x000fe40007810000 */
[----:B------:R-:W-:Y:S02]  /*132d0*/  FMNMX.FTZ R3, R11, R4, !PT ;  /* 0x000000040b037209 */ /* 0x000fe40007810000 */
[----:B------:R-:W-:Y:S01]  /*132e0*/  PLOP3.LUT P1, PT, PT, PT, UP2, 0x40, 0x0 ;  /* 0x000000000000781c */ /* 0x000fe20003f2e828 */
[----:B------:R-:W-:Y:S01]  /*132f0*/  UISETP.NE.AND UP2, UPT, UR26, URZ, UPT ;  /* 0x0000003f1a00728c */ /* 0x000fe2000bf45270 */
[----:B------:R-:W-:Y:S02]  /*13300*/  FMNMX.FTZ R3, R14, R3, !PT ;  /* 0x000000030e037209 */ /* 0x000fe40007810000 */
[----:B------:R-:W-:Y:S02]  /*13310*/  ISETP.LT.OR P0, PT, R2, 0xa, P0 ;  /* 0x0000000a0200780c */ /* 0x000fe40000701670 */
[----:B------:R-:W-:Y:S02]  /*13320*/  FMNMX.FTZ R3, R205, R3, !PT ;  /* 0x00000003cd037209 */ /* 0x000fe40007810000 */
[----:B-1----:R-:W-:Y:S02]  /*13330*/  FMNMX.FTZ R137, R137, R7, !PT ;  /* 0x0000000789897209 */ /* 0x002fe40007810000 */
[----:B------:R-:W-:Y:S02]  /*13340*/  ISETP.GT.AND P1, PT, R0, 0x8, P1 ;  /* 0x000000080000780c */ /* 0x000fe40000f24270 */
[----:B------:R-:W-:Y:S01]  /*13350*/  PLOP3.LUT P2, PT, PT, PT, UP3, 0x40, 0x0 ;  /* 0x000000000000781c */ /* 0x000fe20003f4e838 */
[----:B------:R-:W1:Y:S01]  /*13360*/  SHFL.BFLY PT, R4, R137, 0x1, 0x1f ;  /* 0x0c201f0089047f89 */ /* 0x000e6200000e0000 */
[----:B------:R-:W-:Y:S01]  /*13370*/  FMNMX.FTZ R3, R208, R3, !PT ;  /* 0x00000003d0037209 */ /* 0x000fe20007810000 */
[----:B------:R-:W-:Y:S01]  /*13380*/  UISETP.NE.AND UP3, UPT, UR27, URZ, UPT ;  /* 0x0000003f1b00728c */ /* 0x000fe2000bf65270 */
[----:B------:R-:W-:Y:S02]  /*13390*/  FSEL R25, R213, -INF , !P0 ;  /* 0xff800000d5197808 */ /* 0x000fe40004000000 */
[----:B------:R-:W-:Y:S02]  /*133a0*/  ISETP.LT.OR P1, PT, R2, 0x9, P1 ;  /* 0x000000090200780c */ /* 0x000fe40000f21670 */
[----:B------:R-:W-:Y:S02]  /*133b0*/  ISETP.GT.AND P2, PT, R0, 0x1, P2 ;  /* 0x000000010000780c */ /* 0x000fe40001744270 */
[----:B------:R-:W-:Y:S02]  /*133c0*/  PLOP3.LUT P0, PT, PT, PT, UP5, 0x40, 0x0 ;  /* 0x000000000000781c */ /* 0x000fe40003f0e858 */
[----:B------:R-:W-:Y:S02]  /*133d0*/  FMNMX.FTZ R3, R210, R3, !PT ;  /* 0x00000003d2037209 */ /* 0x000fe40007810000 */
[----:B------:R-:W-:Y:S02]  /*133e0*/  FSEL R24, R214, -INF , !P1 ;  /* 0xff800000d6187808 */ /* 0x000fe40004800000 */
[----:B------:R-:W-:Y:S02]  /*133f0*/  ISETP.LT.OR P2, PT, R2, 0x2, P2 ;  /* 0x000000020200780c */ /* 0x000fe40001741670 */
[C---:B------:R-:W-:Y:S02]  /*13400*/  ISETP.GT.AND P0, PT, R0.reuse, 0x18, P0 ;  /* 0x000000180000780c */ /* 0x040fe40000704270 */
[----:B------:R-:W-:Y:S02]  /*13410*/  PLOP3.LUT P1, PT, PT, PT, UP6, 0x40, 0x0 ;  /* 0x000000000000781c */ /* 0x000fe40003f2e868 */
[----:B------:R-:W-:Y:S02]  /*13420*/  FMNMX.FTZ R3, R211, R3, !PT ;  /* 0x00000003d3037209 */ /* 0x000fe40007810000 */
        /* <DEDUP_REMOVED lines=10> */
[----:B------:R-:W-:Y:S02]  /*134d0*/  FSEL R207, R212, -INF , !P0 ;  /* 0xff800000d4cf7808 */ /* 0x000fe40004000000 */
[----:B------:R-:W-:Y:S02]  /*134e0*/  ISETP.GT.AND P2, PT, R0, 0x10, P2 ;  /* 0x000000100000780c */ /* 0x000fe40001744270 */
[----:B------:R-:W-:Y:S02]  /*134f0*/  ISETP.LT.OR P1, PT, R2, 0x12, P1 ;  /* 0x000000120200780c */ /* 0x000fe40000f21670 */
[----:B------:R-:W-:Y:S02]  /*13500*/  PLOP3.LUT P0, PT, PT, PT, UP3, 0x40, 0x0 ;  /* 0x000000000000781c */ /* 0x000fe40003f0e838 */
[----:B------:R-:W-:Y:S02]  /*13510*/  FMNMX.FTZ R3, R248, R3, !PT ;  /* 0x00000003f8037209 */ /* 0x000fe40007810000 */
[----:B------:R-:W-:Y:S02]  /*13520*/  FMNMX.FTZ R4, R24, R4, !PT ;  /* 0x0000000418047209 */ /* 0x000fe40007810000 */
[----:B------:R-:W-:Y:S02]  /*13530*/  ISETP.LT.OR P2, PT, R2, 0x11, P2 ;  /* 0x000000110200780c */ /* 0x000fe40001741670 */
[----:B------:R-:W-:Y:S02]  /*13540*/  FSEL R202, R215, -INF , !P1 ;  /* 0xff800000d7ca7808 */ /* 0x000fe40004800000 */
[----:B------:R-:W-:Y:S02]  /*13550*/  ISETP.GT.AND P0, PT, R0, 0x20, P0 ;  /* 0x000000200000780c */ /* 0x000fe40000704270 */
[----:B------:R-:W-:Y:S02]  /*13560*/  PLOP3.LUT P1, PT, PT, PT, UP4, 0x40, 0x0 ;  /* 0x000000000000781c */ /* 0x000fe40003f2e848 */
[----:B------:R-:W-:Y:S02]  /*13570*/  FMNMX.FTZ R3, R249, R3, !PT ;  /* 0x00000003f9037209 */ /* 0x000fe40007810000 */
[----:B------:R-:W-:Y:S02]  /*13580*/  FMNMX.FTZ R4, R25, R4, !PT ;  /* 0x0000000419047209 */ /* 0x000fe40007810000 */
[----:B------:R-:W-:Y:S02]  /*13590*/  FSEL R200, R220, -INF , !P2 ;  /* 0xff800000dcc87808 */ /* 0x000fe40005000000 */
[----:B------:R-:W-:Y:S02]  /*135a0*/  ISETP.LT.OR P0, PT, R2, 0x21, P0 ;  /* 0x000000210200780c */ /* 0x000fe40000701670 */
[----:B------:R-:W-:Y:S02]  /*135b0*/  ISETP.GT.AND P1, PT, R0, 0x19, P1 ;  /* 0x000000190000780c */ /* 0x000fe40000f24270 */
[----:B------:R-:W-:Y:S02]  /*135c0*/  FMNMX.FTZ R3, R251, R3, !PT ;  /* 0x00000003fb037209 */ /* 0x000fe40007810000 */
[----:B------:R-:W-:Y:S02]  /*135d0*/  FSEL R212, R42, -INF , !P0 ;  /* 0xff8000002ad47808 */ /* 0x000fe40004000000 */
[----:B------:R-:W-:Y:S01]  /*135e0*/  ISETP.LT.OR P1, PT, R2, 0x1a, P1 ;  /* 0x0000001a0200780c */ /* 0x000fe20000f21670 */
[----:B------:R-:W1:Y:S01]  /*135f0*/  SHFL.BFLY PT, R20, R3, 0x2, 0x1f ;  /* 0x0c401f0003147f89 */ /* 0x000e6200000e0000 */
        /* <DEDUP_REMOVED lines=14> */
[----:B------:R-:W-:Y:S01]  /*136e0*/  FSEL R214, R43, -INF , !P1 ;  /* 0xff8000002bd67808 */ /* 0x000fe20004800000 */
[----:B------:R-:W-:Y:S01]  /*136f0*/  UIADD3 UR23, UR23, -0x1, URZ ;  /* 0xffffffff17177890 */ /* 0x000fe2000fffe03f */
[----:B------:R-:W-:Y:S02]  /*13700*/  ISETP.GT.AND P0, PT, R0, 0x29, P0 ;  /* 0x000000290000780c */ /* 0x000fe40000704270 */
[----:B------:R-:W-:Y:S02]  /*13710*/  FMNMX.FTZ R0, R212, R4, !PT ;  /* 0x00000004d4007209 */ /* 0x000fe40007810000 */
[----:B------:R-:W-:Y:S02]  /*13720*/  ISETP.LT.OR P0, PT, R2, 0x2a, P0 ;  /* 0x0000002a0200780c */ /* 0x000fe40000701670 */
[----:B------:R-:W-:Y:S02]  /*13730*/  FMNMX.FTZ R0, R214, R0, !PT ;  /* 0x00000000d6007209 */ /* 0x000fe40007810000 */
[----:B------:R-:W-:Y:S02]  /*13740*/  FSEL R140, R47, -INF , !P0 ;  /* 0xff8000002f8c7808 */ /* 0x000fe40004000000 */
[----:B------:R-:W-:Y:S02]  /*13750*/  FMNMX.FTZ R0, R213, R0, !PT ;  /* 0x00000000d5007209 */ /* 0x000fe40007810000 */
[----:B------:R-:W-:Y:S02]  /*13760*/  FMNMX.FTZ R136, R252, R136, !PT ;  /* 0x00000088fc887209 */ /* 0x000fe40007810000 */
[----:B-1----:R-:W-:Y:S02]  /*13770*/  FMNMX.FTZ R3, R3, R20, !PT ;  /* 0x0000001403037209 */ /* 0x002fe40007810000 */
[----:B------:R-:W-:Y:S01]  /*13780*/  FMNMX.FTZ R0, R140, R0, !PT ;  /* 0x000000008c007209 */ /* 0x000fe20007810000 */
[----:B------:R-:W1:Y:S01]  /*13790*/  SHFL.BFLY PT, R7, R136, 0x2, 0x1f ;  /* 0x0c401f0088077f89 */ /* 0x000e6200000e0000 */
[----:B------:R-:W-:Y:S04]  /*137a0*/  FSETP.NEU.FTZ.AND P2, PT, R137, -INF , PT ;  /* 0xff8000008900780b */ /* 0x000fe80003f5d000 */
[----:B------:R-:W-:Y:S03]  /*137b0*/  FSEL R141, R141, RZ, P2 ;  /* 0x000000ff8d8d7208 */ /* 0x000fe60001000000 */
[----:B------:R-:W2:Y:S02]  /*137c0*/  SHFL.BFLY PT, R135, R3, 0x1, 0x1f ;  /* 0x0c201f0003877f89 */ /* 0x000ea400000e0000 */
[--C-:B------:R-:W-:Y:S02]  /*137d0*/  FFMA.FTZ R16, R16, c[0x0][0x2d0], -R141.reuse ;  /* 0x0000b40010107a23 */ /* 0x100fe4000001088d */
[--C-:B------:R-:W-:Y:S02]  /*137e0*/  FFMA.FTZ R10, R10, c[0x0][0x2d0], -R141.reuse ;  /* 0x0000b4000a0a7a23 */ /* 0x100fe4000001088d */
[----:B------:R-:W-:Y:S01]  /*137f0*/  MUFU.EX2 R27, R16 ;  /* 0x00000010001b7308 */ /* 0x000fe20000000800 */
[--C-:B------:R-:W-:Y:S01]  /*13800*/  FFMA.FTZ R17, R17, c[0x0][0x2d0], -R141.reuse ;  /* 0x0000b40011117a23 */ /* 0x100fe2000001088d */
[----:B------:R-:W3:Y:S01]  /*13810*/  SHFL.BFLY PT, R2, R0, 0x2, 0x1f ;  /* 0x0c401f0000027f89 */ /* 0x000ee200000e0000 */
[----:B------:R-:W-:Y:S01]  /*13820*/  FFMA.FTZ R19, R19, c[0x0][0x2d0], -R141 ;  /* 0x0000b40013137a23 */ /* 0x000fe2000001088d */
[----:B-1----:R-:W-:Y:S06]  /*13830*/  FMNMX.FTZ R136, R136, R7, !PT ;  /* 0x0000000788887209 */ /* 0x002fec0007810000 */
[----:B------:R-:W-:Y:S01]  /*13840*/  LDSM.16.MT88.4 R20, [R225+0x2080] ;  /* 0x00208000e114783b */ /* 0x000fe20000004200 */
[----:B------:R-:W-:Y:S01]  /*13850*/  MUFU.EX2 R44, R10 ;  /* 0x0000000a002c7308 */ /* 0x000fe20000000800 */
[----:B--2---:R-:W-:Y:S06]  /*13860*/  FMNMX.FTZ R135, R3, R135, !PT ;  /* 0x0000008703877209 */ /* 0x004fec0007810000 */
[----:B------:R-:W1:Y:S01]  /*13870*/  SHFL.BFLY PT, R7, R136, 0x1, 0x1f ;  /* 0x0c201f0088077f89 */ /* 0x000e6200000e0000 */
[C---:B------:R-:W-:Y:S01]  /*13880*/  FSETP.NEU.FTZ.AND P0, PT, R135.reuse, -INF , PT ;  /* 0xff8000008700780b */ /* 0x040fe20003f1d000 */
[----:B------:R-:W-:Y:S01]  /*13890*/  FMUL.FTZ R143, R135, c[0x0][0x2d0] ;  /* 0x0000b400878f7a20 */ /* 0x000fe20000410000 */
[----:B------:R-:W-:Y:S01]  /*138a0*/  MUFU.EX2 R26, R17 ;  /* 0x00000011001a7308 */ /* 0x000fe20000000800 */
[----:B---3--:R-:W-:Y:S02]  /*138b0*/  FMNMX.FTZ R3, R0, R2, !PT ;  /* 0x0000000200037209 */ /* 0x008fe40007810000 */
[----:B------:R-:W-:Y:S02]  /*138c0*/  FSEL R0, R137, RZ, P2 ;  /* 0x000000ff89007208 */ /* 0x000fe40001000000 */
[----:B------:R-:W-:Y:S01]  /*138d0*/  FSEL R143, R143, RZ, P0 ;  /* 0x000000ff8f8f7208 */ /* 0x000fe20000000000 */
[----:B------:R-:W2:Y:S02]  /*138e0*/  SHFL.BFLY PT, R4, R3, 0x1, 0x1f ;  /* 0x0c201f0003047f89 */ /* 0x000ea400000e0000 */
[----:B------:R-:W-:Y:S02]  /*138f0*/  FADD.FTZ R0, -R0, R132 ;  /* 0x0000008400007221 */ /* 0x000fe40000010100 */
[----:B------:R-:W3:Y:S01]  /*13900*/  MUFU.EX2 R48, R19 ;  /* 0x0000001300307308 */ /* 0x000ee20000000800 */
[--C-:B------:R-:W-:Y:S02]  /*13910*/  FFMA.FTZ R8, R8, c[0x0][0x2d0], -R143.reuse ;  /* 0x0000b40008087a23 */ /* 0x100fe4000001088f */
[----:B------:R-:W-:Y:S02]  /*13920*/  FMUL.FTZ R0, R0, c[0x0][0x2d0] ;  /* 0x0000b40000007a20 */ /* 0x000fe40000410000 */
[--C-:B------:R-:W-:Y:S02]  /*13930*/  FFMA.FTZ R12, R12, c[0x0][0x2d0], -R143.reuse ;  /* 0x0000b4000c0c7a23 */ /* 0x100fe4000001088f */
[--C-:B------:R-:W-:Y:S01]  /*13940*/  FFMA.FTZ R11, R11, c[0x0][0x2d0], -R143.reuse ;  /* 0x0000b4000b0b7a23 */ /* 0x100fe2000001088f */
[----:B-1----:R-:W-:Y:S02]  /*13950*/  FMNMX.FTZ R136, R136, R7, !PT ;  /* 0x0000000788887209 */ /* 0x002fe40007810000 */
[----:B------:R1:W4:Y:S01]  /*13960*/  MUFU.EX2 R133, R0 ;  /* 0x0000000000857308 */ /* 0x0003220000000800 */
[----:B------:R-:W-:Y:S01]  /*13970*/  FFMA.FTZ R14, R14, c[0x0][0x2d0], -R143 ;  /* 0x0000b4000e0e7a23 */ /* 0x000fe2000001088f */
[C---:B------:R-:W-:Y:S01]  /*13980*/  FSETP.NEU.FTZ.AND P1, PT, R136.reuse, -INF , PT ;  /* 0xff8000008800780b */ /* 0x040fe20003f3d000 */
[C---:B------:R-:W-:Y:S03]  /*13990*/  FMUL.FTZ R142, R136.reuse, c[0x0][0x2d0] ;  /* 0x0000b400888e7a20 */ /* 0x040fe60000410000 */
[----:B------:R-:W-:Y:S02]  /*139a0*/  FSEL R2, R136, RZ, P1 ;  /* 0x000000ff88027208 */ /* 0x000fe40000800000 */
[----:B------:R-:W-:Y:S02]  /*139b0*/  FSEL R142, R142, RZ, P1 ;  /* 0x000000ff8e8e7208 */ /* 0x000fe40000800000 */
[----:B------:R-:W-:Y:S01]  /*139c0*/  MUFU.EX2 R50, R8 ;  /* 0x0000000800327308 */ /* 0x000fe20000000800 */
[----:B--2---:R-:W-:Y:S01]  /*139d0*/  FMNMX.FTZ R3, R3, R4, !PT ;  /* 0x0000000403037209 */ /* 0x004fe20007810000 */
[----:B------:R-:W-:Y:S02]  /*139e0*/  FADD.FTZ R2, -R2, R134 ;  /* 0x0000008602027221 */ /* 0x000fe40000010100 */
[--C-:B------:R-:W-:Y:S01]  /*139f0*/  FFMA.FTZ R9, R9, c[0x0][0x2d0], -R142.reuse ;  /* 0x0000b40009097a23 */ /* 0x100fe2000001088e */
[----:B---3--:R-:W-:Y:S01]  /*13a00*/  F2FP.BF16.PACK_AB R194, R48, R26 ;  /* 0x0000001a30c2723e */ /* 0x008fe200000010ff */
[----:B------:R-:W-:Y:S02]  /*13a10*/  FMUL.FTZ R2, R2, c[0x0][0x2d0] ;  /* 0x0000b40002027a20 */ /* 0x000fe40000410000 */
[----:B------:R-:W-:Y:S02]  /*13a20*/  FMUL.FTZ R134, R3, c[0x0][0x2d0] ;  /* 0x0000b40003867a20 */ /* 0x000fe40000410000 */
[----:B------:R-:W2:Y:S01]  /*13a30*/  MUFU.EX2 R132, R2 ;  /* 0x0000000200847308 */ /* 0x000ea20000000800 */
[--C-:B------:R-:W-:Y:S02]  /*13a40*/  FFMA.FTZ R13, R13, c[0x0][0x2d0], -R142.reuse ;  /* 0x0000b4000d0d7a23 */ /* 0x100fe4000001088e */
[--C-:B------:R-:W-:Y:S01]  /*13a50*/  FFMA.FTZ R15, R15, c[0x0][0x2d0], -R142.reuse ;  /* 0x0000b4000f0f7a23 */ /* 0x100fe2000001088e */
[----:B-1----:R-:W-:Y:S01]  /*13a60*/  FSEL R0, R135, RZ, P0 ;  /* 0x000000ff87007208 */ /* 0x002fe20000000000 */
[----:B------:R-:W-:Y:S01]  /*13a70*/  FFMA.FTZ R18, R18, c[0x0][0x2d0], -R142 ;  /* 0x0000b40012127a23 */ /* 0x000fe2000001088e */
[----:B------:R-:W-:Y:S01]  /*13a80*/  FSETP.NEU.FTZ.AND P0, PT, R3, -INF , PT ;  /* 0xff8000000300780b */ /* 0x000fe20003f1d000 */
[C---:B----4-:R-:W-:Y:S02]  /*13a90*/  FMUL.FTZ R17, R133.reuse, R157 ;  /* 0x0000009d85117220 */ /* 0x050fe40000410000 */
[----:B------:R-:W-:Y:S01]  /*13aa0*/  FADD.FTZ R0, -R0, R138 ;  /* 0x0000008a00007221 */ /* 0x000fe20000010100 */
[----:B------:R-:W-:Y:S01]  /*13ab0*/  FSEL R134, R134, RZ, P0 ;  /* 0x000000ff86867208 */ /* 0x000fe20000000000 */
[----:B------:R-:W-:Y:S01]  /*13ac0*/  MUFU.EX2 R51, R9 ;  /* 0x0000000900337308 */ /* 0x000fe20000000800 */
[----:B------:R-:W-:Y:S01]  /*13ad0*/  FMUL.FTZ R16, R133, R156 ;  /* 0x0000009c85107220 */ /* 0x000fe20000410000 */
[----:B------:R-:W-:Y:S01]  /*13ae0*/  MOV R156, R26 ;  /* 0x0000001a009c7202 */ /* 0x000fe20000000f00 */
[----:B------:R-:W-:Y:S01]  /*13af0*/  FMUL.FTZ R0, R0, c[0x0][0x2d0] ;  /* 0x0000b40000007a20 */ /* 0x000fe20000410000 */
[----:B------:R-:W-:Y:S01]  /*13b00*/  MOV R138, R32 ;  /* 0x00000020008a7202 */ /* 0x000fe20000000f00 */
[--C-:B------:R-:W-:Y:S02]  /*13b10*/  FFMA.FTZ R4, R25, c[0x0][0x2d0], -R134.reuse ;  /* 0x0000b40019047a23 */ /* 0x100fe40000010886 */
[--C-:B------:R-:W-:Y:S02]  /*13b20*/  FFMA.FTZ R5, R5, c[0x0][0x2d0], -R134.reuse ;  /* 0x0000b40005057a23 */ /* 0x100fe40000010886 */
[C---:B------:R-:W-:Y:S01]  /*13b30*/  FMUL.FTZ R32, R133.reuse, R172 ;  /* 0x000000ac85207220 */ /* 0x040fe20000410000 */
[----:B------:R1:W3:Y:S01]  /*13b40*/  MUFU.EX2 R2, R0 ;  /* 0x0000000000027308 */ /* 0x0002e20000000800 */
[C---:B------:R-:W-:Y:S02]  /*13b50*/  FMUL.FTZ R33, R133.reuse, R173 ;  /* 0x000000ad85217220 */ /* 0x040fe40000410000 */
[C---:B--2---:R-:W-:Y:S02]  /*13b60*/  FMUL.FTZ R7, R132.reuse, R147 ;  /* 0x0000009384077220 */ /* 0x044fe40000410000 */
[C---:B------:R-:W-:Y:S02]  /*13b70*/  FMUL.FTZ R19, R132.reuse, R159 ;  /* 0x0000009f84137220 */ /* 0x040fe40000410000 */
[C---:B------:R-:W-:Y:S02]  /*13b80*/  FMUL.FTZ R34, R132.reuse, R174 ;  /* 0x000000ae84227220 */ /* 0x040fe40000410000 */
[C---:B------:R-:W-:Y:S01]  /*13b90*/  FMUL.FTZ R35, R132.reuse, R175 ;  /* 0x000000af84237220 */ /* 0x040fe20000410000 */
[----:B------:R-:W2:Y:S01]  /*13ba0*/  MUFU.EX2 R47, R13 ;  /* 0x0000000d002f7308 */ /* 0x000ea20000000800 */
[----:B------:R-:W-:Y:S01]  /*13bb0*/  MOV R175, R48 ;  /* 0x0000003000af7202 */ /* 0x000fe20000000f00 */
[C---:B------:R-:W-:Y:S02]  /*13bc0*/  FMUL.FTZ R48, R133.reuse, R188 ;  /* 0x000000bc85307220 */ /* 0x040fe40000410000 */
[C---:B------:R-:W-:Y:S02]  /*13bd0*/  FMUL.FTZ R52, R133.reuse, R52 ;  /* 0x0000003485347220 */ /* 0x040fe40000410000 */
[C---:B------:R-:W-:Y:S02]  /*13be0*/  FMUL.FTZ R53, R133.reuse, R53 ;  /* 0x0000003585357220 */ /* 0x040fe40000410000 */
[C---:B------:R-:W-:Y:S02]  /*13bf0*/  FMUL.FTZ R54, R132.reuse, R54 ;  /* 0x0000003684367220 */ /* 0x040fe40000410000 */
[----:B------:R-:W-:Y:S01]  /*13c00*/  MUFU.EX2 R45, R15 ;  /* 0x0000000f002d7308 */ /* 0x000fe20000000800 */
[----:B------:R-:W-:Y:S02]  /*13c10*/  FMUL.FTZ R55, R132, R55 ;  /* 0x0000003784377220 */ /* 0x000fe40000410000 */
[----:B------:R-:W-:Y:S02]  /*13c20*/  FMUL.FTZ R64, R133, R64 ;  /* 0x0000004085407220 */ /* 0x000fe40000410000 */
[--C-:B-1----:R-:W-:Y:S02]  /*13c30*/  FFMA.FTZ R0, R6, c[0x0][0x2d0], -R134.reuse ;  /* 0x0000b40006007a23 */ /* 0x102fe40000010886 */
[----:B------:R-:W-:Y:S02]  /*13c40*/  FMUL.FTZ R6, R132, R146 ;  /* 0x0000009284067220 */ /* 0x000fe40000410000 */
[C---:B---3--:R-:W-:Y:S01]  /*13c50*/  FMUL.FTZ R8, R2.reuse, R148 ;  /* 0x0000009402087220 */ /* 0x048fe20000410000 */
[----:B------:R1:W-:Y:S01]  /*13c60*/  MUFU.EX2 R216, R0 ;  /* 0x0000000000d87308 */ /* 0x0003e20000000800 */
[C---:B------:R-:W-:Y:S02]  /*13c70*/  FMUL.FTZ R9, R2.reuse, R149 ;  /* 0x0000009502097220 */ /* 0x040fe40000410000 */
[C---:B------:R-:W-:Y:S01]  /*13c80*/  FMUL.FTZ R25, R2.reuse, R165 ;  /* 0x000000a502197220 */ /* 0x040fe20000410000 */
[----:B--2---:R-:W-:Y:S01]  /*13c90*/  F2FP.BF16.PACK_AB R193, R47, R51 ;  /* 0x000000332fc1723e */ /* 0x004fe200000010ff */
[C---:B------:R-:W-:Y:S02]  /*13ca0*/  FMUL.FTZ R13, R2.reuse, R153 ;  /* 0x00000099020d7220 */ /* 0x040fe40000410000 */
[C---:B------:R-:W-:Y:S02]  /*13cb0*/  FMUL.FTZ R41, R2.reuse, R181 ;  /* 0x000000b502297220 */ /* 0x040fe40000410000 */
[C---:B------:R-:W-:Y:S01]  /*13cc0*/  FMUL.FTZ R28, R2.reuse, R168 ;  /* 0x000000a8021c7220 */ /* 0x040fe20000410000 */
[----:B------:R-:W2:Y:S01]  /*13cd0*/  MUFU.EX2 R221, R18 ;  /* 0x0000001200dd7308 */ /* 0x000ea20000000800 */
[C---:B------:R-:W-:Y:S02]  /*13ce0*/  FMUL.FTZ R29, R2.reuse, R169 ;  /* 0x000000a9021d7220 */ /* 0x040fe40000410000 */
[C---:B------:R-:W-:Y:S01]  /*13cf0*/  FMUL.FTZ R40, R2.reuse, R180 ;  /* 0x000000b402287220 */ /* 0x040fe20000410000 */
[----:B------:R-:W-:Y:S01]  /*13d00*/  MOV R180, R44 ;  /* 0x0000002c00b47202 */ /* 0x000fe20000000f00 */
[C---:B------:R-:W-:Y:S02]  /*13d10*/  FMUL.FTZ R56, R2.reuse, R56 ;  /* 0x0000003802387220 */ /* 0x040fe40000410000 */
[C---:B------:R-:W-:Y:S02]  /*13d20*/  FMUL.FTZ R57, R2.reuse, R57 ;  /* 0x0000003902397220 */ /* 0x040fe40000410000 */
[C---:B------:R-:W-:Y:S01]  /*13d30*/  FMUL.FTZ R60, R2.reuse, R60 ;  /* 0x0000003c023c7220 */ /* 0x040fe20000410000 */
[----:B------:R3:W4:Y:S01]  /*13d40*/  MUFU.EX2 R215, R5 ;  /* 0x0000000500d77308 */ /* 0x0007220000000800 */
[----:B------:R-:W-:Y:S02]  /*13d50*/  FMUL.FTZ R61, R2, R61 ;  /* 0x0000003d023d7220 */ /* 0x000fe40000410000 */
[C---:B------:R-:W-:Y:S02]  /*13d60*/  FMUL.FTZ R65, R133.reuse, R65 ;  /* 0x0000004185417220 */ /* 0x040fe40000410000 */
[----:B-1----:R-:W-:Y:S02]  /*13d70*/  FFMA.FTZ R0, R24, c[0x0][0x2d0], -R134 ;  /* 0x0000b40018007a23 */ /* 0x002fe40000010886 */
[----:B------:R-:W-:Y:S02]  /*13d80*/  FMUL.FTZ R24, R2, R164 ;  /* 0x000000a402187220 */ /* 0x000fe40000410000 */
[C---:B------:R-:W-:Y:S01]  /*13d90*/  FMUL.FTZ R66, R132.reuse, R66 ;  /* 0x0000004284427220 */ /* 0x040fe20000410000 */
[----:B------:R1:W-:Y:S01]  /*13da0*/  MUFU.EX2 R217, R0 ;  /* 0x0000000000d97308 */ /* 0x0003e20000000800 */
[C---:B------:R-:W-:Y:S02]  /*13db0*/  FMUL.FTZ R67, R132.reuse, R67 ;  /* 0x0000004384437220 */ /* 0x040fe40000410000 */
[----:B------:R-:W-:Y:S01]  /*13dc0*/  FMUL.FTZ R68, R133, R68 ;  /* 0x0000004485447220 */ /* 0x000fe20000410000 */
[----:B--2---:R-:W-:Y:S01]  /*13dd0*/  F2FP.BF16.PACK_AB R195, R221, R45 ;  /* 0x0000002dddc3723e */ /* 0x004fe200000010ff */
[C---:B------:R-:W-:Y:S01]  /*13de0*/  FMUL.FTZ R18, R132.reuse, R158 ;  /* 0x0000009e84127220 */ /* 0x040fe20000410000 */
[----:B------:R-:W-:Y:S01]  /*13df0*/  MOV R172, R221 ;  /* 0x000000dd00ac7202 */ /* 0x000fe20000000f00 */
[C---:B------:R-:W-:Y:S02]  /*13e00*/  FMUL.FTZ R69, R133.reuse, R69 ;  /* 0x0000004585457220 */ /* 0x040fe40000410000 */
[C---:B------:R-:W-:Y:S01]  /*13e10*/  FMUL.FTZ R70, R132.reuse, R70 ;  /* 0x0000004684467220 */ /* 0x040fe20000410000 */
[----:B------:R2:W5:Y:S01]  /*13e20*/  MUFU.EX2 R219, R4 ;  /* 0x0000000400db7308 */ /* 0x0005620000000800 */
[----:B------:R-:W-:Y:S02]  /*13e30*/  FMUL.FTZ R71, R132, R71 ;  /* 0x0000004784477220 */ /* 0x000fe40000410000 */
[----:B------:R-:W-:Y:S02]  /*13e40*/  FMUL.FTZ R72, R2, R72 ;  /* 0x0000004802487220 */ /* 0x000fe40000410000 */
[C---:B---3--:R-:W-:Y:S01]  /*13e50*/  FMUL.FTZ R5, R133.reuse, R145 ;  /* 0x0000009185057220 */ /* 0x048fe20000410000 */
[----:B----4-:R-:W-:Y:S01]  /*13e60*/  F2FP.BF16.PACK_AB R145, R216, R215 ;  /* 0x000000d7d891723e */ /* 0x010fe200000010ff */
[C---:B------:R-:W-:Y:S02]  /*13e70*/  FMUL.FTZ R73, R2.reuse, R73 ;  /* 0x0000004902497220 */ /* 0x040fe40000410000 */
[C---:B------:R-:W-:Y:S01]  /*13e80*/  FMUL.FTZ R76, R2.reuse, R76 ;  /* 0x0000004c024c7220 */ /* 0x040fe20000410000 */
[----:B------:R-:W3:Y:S01]  /*13e90*/  MUFU.EX2 R46, R12 ;  /* 0x0000000c002e7308 */ /* 0x000ee20000000800 */
[----:B------:R-:W-:Y:S02]  /*13ea0*/  FMUL.FTZ R77, R2, R77 ;  /* 0x0000004d024d7220 */ /* 0x000fe40000410000 */
[----:B------:R-:W-:Y:S01]  /*13eb0*/  FMUL.FTZ R80, R133, R80 ;  /* 0x0000005085507220 */ /* 0x000fe20000410000 */
[----:B-1----:R-:W-:Y:S01]  /*13ec0*/  FSEL R0, R3, RZ, P0 ;  /* 0x000000ff03007208 */ /* 0x002fe20000000000 */
[----:B------:R-:W-:Y:S01]  /*13ed0*/  FMUL.FTZ R81, R133, R81 ;  /* 0x0000005185517220 */ /* 0x000fe20000410000 */
[----:B------:R-:W-:Y:S01]  /*13ee0*/  PLOP3.LUT P0, PT, PT, PT, UP0, 0x80, 0x0 ;  /* 0x000000000000781c */ /* 0x000fe20003f0f008 */
[----:B------:R-:W-:Y:S02]  /*13ef0*/  FMUL.FTZ R82, R132, R82 ;  /* 0x0000005284527220 */ /* 0x000fe40000410000 */
[----:B------:R-:W-:Y:S01]  /*13f00*/  FADD.FTZ R0, -R0, R139 ;  /* 0x0000008b00007221 */ /* 0x000fe20000010100 */
[----:B------:R-:W1:Y:S01]  /*13f10*/  MUFU.EX2 R49, R11 ;  /* 0x0000000b00317308 */ /* 0x000e620000000800 */
[----:B------:R-:W-:Y:S01]  /*13f20*/  MOV R139, R27 ;  /* 0x0000001b008b7202 */ /* 0x000fe20000000f00 */
[----:B------:R-:W-:Y:S02]  /*13f30*/  FMUL.FTZ R83, R132, R83 ;  /* 0x0000005384537220 */ /* 0x000fe40000410000 */
[----:B------:R-:W-:Y:S01]  /*13f40*/  FMUL.FTZ R0, R0, c[0x0][0x2d0] ;  /* 0x0000b40000007a20 */ /* 0x000fe20000410000 */
[----:B------:R-:W-:Y:S01]  /*13f50*/  F2FP.BF16.PACK_AB R192, R139, R44 ;  /* 0x0000002c8bc0723e */ /* 0x000fe200000010ff */
[----:B--2---:R-:W-:Y:S01]  /*13f60*/  FMUL.FTZ R4, R133, R144 ;  /* 0x0000009085047220 */ /* 0x004fe20000410000 */
[----:B-----5:R-:W-:Y:S01]  /*13f70*/  F2FP.BF16.PACK_AB R147, R219, R217 ;  /* 0x000000d9db93723e */ /* 0x020fe200000010ff */
[----:B------:R-:W-:Y:S01]  /*13f80*/  FMUL.FTZ R44, R2, R184 ;  /* 0x000000b8022c7220 */ /* 0x000fe20000410000 */
[----:B------:R-:W-:Y:S01]  /*13f90*/  MOV R181, R139 ;  /* 0x0000008b00b57202 */ /* 0x000fe20000000f00 */
[----:B------:R-:W2:Y:S01]  /*13fa0*/  MUFU.EX2 R220, R14 ;  /* 0x0000000e00dc7308 */ /* 0x000ea20000000800 */
[C---:B------:R-:W-:Y:S01]  /*13fb0*/  FMUL.FTZ R84, R133.reuse, R84 ;  /* 0x0000005485547220 */ /* 0x040fe20000410000 */
[----:B------:R-:W-:Y:S01]  /*13fc0*/  MOV R184, R45 ;  /* 0x0000002d00b87202 */ /* 0x000fe20000000f00 */
[-C--:B------:R-:W-:Y:S05]  /*13fd0*/  HMMA.16816.F32.BF16 R4, R192, R20.reuse, R4 ;  /* 0x00000014c004723c */ /* 0x080fea0000041804 */
[----:B---3--:R-:W-:Y:S01]  /*13fe0*/  F2FP.BF16.PACK_AB R144, R46, R50 ;  /* 0x000000322e90723e */ /* 0x008fe200000010ff */
[C---:B------:R-:W-:Y:S01]  /*13ff0*/  FMUL.FTZ R12, R2.reuse, R152 ;  /* 0x00000098020c7220 */ /* 0x040fe20000410000 */
[----:B------:R-:W3:Y:S01]  /*14000*/  MUFU.EX2 R0, R0 ;  /* 0x0000000000007308 */ /* 0x000ee20000000800 */
[----:B------:R-:W-:Y:S01]  /*14010*/  FMUL.FTZ R45, R2, R185 ;  /* 0x000000b9022d7220 */ /* 0x000fe20000410000 */
[----:B-1----:R-:W-:Y:S03]  /*14020*/  MOV R185, R49 ;  /* 0x0000003100b97202 */ /* 0x002fe60000000f00 */
[C---:B------:R-:W-:Y:S02]  /*14030*/  FMUL.FTZ R85, R133.reuse, R85 ;  /* 0x0000005585557220 */ /* 0x040fe40000410000 */
[C---:B------:R-:W-:Y:S02]  /*14040*/  FMUL.FTZ R86, R132.reuse, R86 ;  /* 0x0000005684567220 */ /* 0x040fe40000410000 */
[----:B------:R-:W-:Y:S02]  /*14050*/  FMUL.FTZ R87, R132, R87 ;  /* 0x0000005784577220 */ /* 0x000fe40000410000 */
[----:B------:R-:W-:Y:S01]  /*14060*/  FMUL.FTZ R88, R2, R88 ;  /* 0x0000005802587220 */ /* 0x000fe20000410000 */
[----:B--2---:R-:W-:Y:S01]  /*14070*/  F2FP.BF16.PACK_AB R146, R220, R49 ;  /* 0x00000031dc92723e */ /* 0x004fe200000010ff */
[C---:B------:R-:W-:Y:S01]  /*14080*/  FMUL.FTZ R49, R133.reuse, R189 ;  /* 0x000000bd85317220 */ /* 0x040fe20000410000 */
[----:B------:R-:W-:Y:S01]  /*14090*/  MOV R173, R220 ;  /* 0x000000dc00ad7202 */ /* 0x000fe20000000f00 */
[C---:B------:R-:W-:Y:S02]  /*140a0*/  FMUL.FTZ R89, R2.reuse, R89 ;  /* 0x0000005902597220 */ /* 0x040fe40000410000 */
[C---:B------:R-:W-:Y:S02]  /*140b0*/  FMUL.FTZ R92, R2.reuse, R92 ;  /* 0x0000005c025c7220 */ /* 0x040fe40000410000 */
[----:B------:R-:W-:Y:S02]  /*140c0*/  FMUL.FTZ R93, R2, R93 ;  /* 0x0000005d025d7220 */ /* 0x000fe40000410000 */
[C---:B------:R-:W-:Y:S02]  /*140d0*/  FMUL.FTZ R96, R133.reuse, R96 ;  /* 0x0000006085607220 */ /* 0x040fe40000410000 */
[C---:B---3--:R-:W-:Y:S02]  /*140e0*/  FMUL.FTZ R10, R0.reuse, R150 ;  /* 0x00000096000a7220 */ /* 0x048fe40000410000 */
[C---:B------:R-:W-:Y:S02]  /*140f0*/  FMUL.FTZ R11, R0.reuse, R151 ;  /* 0x00000097000b7220 */ /* 0x040fe40000410000 */
[----:B------:R-:W1:Y:S01]  /*14100*/  LDSM.16.MT88.4 R148, [R228+0x2080] ;  /* 0x00208000e494783b */ /* 0x000e620000004200 */
[C---:B------:R-:W-:Y:S02]  /*14110*/  FMUL.FTZ R14, R0.reuse, R154 ;  /* 0x0000009a000e7220 */ /* 0x040fe40000410000 */
[C---:B------:R-:W-:Y:S02]  /*14120*/  FMUL.FTZ R15, R0.reuse, R155 ;  /* 0x0000009b000f7220 */ /* 0x040fe40000410000 */
[C---:B------:R-:W-:Y:S03]  /*14130*/  HMMA.16816.F32.BF16 R8, R144.reuse, R20, R8 ;  /* 0x000000149008723c */ /* 0x040fe60000041808 */
[----:B------:R-:W2:Y:S01]  /*14140*/  LDSM.16.MT88.4 R152, [R227+0x2080] ;  /* 0x00208000e398783b */ /* 0x000ea20000004200 */
[C---:B------:R-:W-:Y:S02]  /*14150*/  FMUL.FTZ R26, R0.reuse, R166 ;  /* 0x000000a6001a7220 */ /* 0x040fe40000410000 */
[C---:B------:R-:W-:Y:S02]  /*14160*/  FMUL.FTZ R27, R0.reuse, R167 ;  /* 0x000000a7001b7220 */ /* 0x040fe40000410000 */
[-C--:B------:R-:W-:Y:S03]  /*14170*/  HMMA.16816.F32.BF16 R12, R144, R22.reuse, R12 ;  /* 0x00000016900c723c */ /* 0x080fe6000004180c */
[----:B------:R-:W-:Y:S01]  /*14180*/  LDSM.16.MT88.4 R164, [R227+0x2880] ;  /* 0x00288000e3a4783b */ /* 0x000fe20000004200 */
[C---:B------:R-:W-:Y:S02]  /*14190*/  FMUL.FTZ R20, R133.reuse, R160 ;  /* 0x000000a085147220 */ /* 0x040fe40000410000 */
[C---:B------:R-:W-:Y:S02]  /*141a0*/  FMUL.FTZ R21, R133.reuse, R161 ;  /* 0x000000a185157220 */ /* 0x040fe40000410000 */
[C---:B------:R-:W-:Y:S04]  /*141b0*/  HMMA.16816.F32.BF16 R16, R192.reuse, R22, R16 ;  /* 0x00000016c010723c */ /* 0x040fe80000041810 */
[C---:B------:R-:W-:Y:S02]  /*141c0*/  FMUL.FTZ R30, R0.reuse, R170 ;  /* 0x000000aa001e7220 */ /* 0x040fe40000410000 */
[----:B------:R-:W-:Y:S02]  /*141d0*/  FMUL.FTZ R31, R0, R171 ;  /* 0x000000ab001f7220 */ /* 0x000fe40000410000 */
[C---:B------:R-:W-:Y:S04]  /*141e0*/  FMUL.FTZ R22, R132.reuse, R162 ;  /* 0x000000a284167220 */ /* 0x040fe80000410000 */
[----:B------:R-:W-:Y:S02]  /*141f0*/  FMUL.FTZ R23, R132, R163 ;  /* 0x000000a384177220 */ /* 0x000fe40000410000 */
[----:B------:R-:W-:Y:S01]  /*14200*/  LDSM.16.MT88.4 R160, [R228+0x2880] ;  /* 0x00288000e4a0783b */ /* 0x000fe20000004200 */
[C---:B------:R-:W-:Y:S02]  /*14210*/  FMUL.FTZ R42, R0.reuse, R182 ;  /* 0x000000b6002a7220 */ /* 0x040fe40000410000 */
[C---:B------:R-:W-:Y:S01]  /*14220*/  FMUL.FTZ R43, R0.reuse, R183 ;  /* 0x000000b7002b7220 */ /* 0x040fe20000410000 */
[----:B------:R-:W-:Y:S01]  /*14230*/  MOV R183, R156 ;  /* 0x0000009c00b77202 */ /* 0x000fe20000000f00 */
[-C--:B------:R-:W-:Y:S03]  /*14240*/  HMMA.16816.F32.BF16 R20, R192, R36.reuse, R20 ;  /* 0x00000024c014723c */ /* 0x080fe60000041814 */
[----:B------:R-:W-:Y:S01]  /*14250*/  LDSM.16.MT88.4 R156, [R226+0x2880] ;  /* 0x00288000e29c783b */ /* 0x000fe20000004200 */
[C---:B------:R-:W-:Y:S02]  /*14260*/  FMUL.FTZ R58, R0.reuse, R58 ;  /* 0x0000003a003a7220 */ /* 0x040fe40000410000 */
[C---:B------:R-:W-:Y:S02]  /*14270*/  FMUL.FTZ R59, R0.reuse, R59 ;  /* 0x0000003b003b7220 */ /* 0x040fe40000410000 */
[C---:B------:R-:W-:Y:S04]  /*14280*/  HMMA.16816.F32.BF16 R24, R144.reuse, R36, R24 ;  /* 0x000000249018723c */ /* 0x040fe80000041818 */
[C---:B------:R-:W-:Y:S02]  /*14290*/  FMUL.FTZ R62, R0.reuse, R62 ;  /* 0x0000003e003e7220 */ /* 0x040fe40000410000 */
[----:B------:R-:W-:Y:S02]  /*142a0*/  FMUL.FTZ R63, R0, R63 ;  /* 0x0000003f003f7220 */ /* 0x000fe40000410000 */
[-C--:B------:R-:W-:Y:S04]  /*142b0*/  HMMA.16816.F32.BF16 R28, R144, R38.reuse, R28 ;  /* 0x00000026901c723c */ /* 0x080fe8000004181c */
[C---:B------:R-:W-:Y:S01]  /*142c0*/  FMUL.FTZ R37, R133.reuse, R177 ;  /* 0x000000b185257220 */ /* 0x040fe20000410000 */
[----:B------:R-:W-:Y:S01]  /*142d0*/  MOV R177, R51 ;  /* 0x0000003300b17202 */ /* 0x000fe20000000f00 */
[----:B------:R-:W-:Y:S01]  /*142e0*/  FMUL.FTZ R51, R132, R191 ;  /* 0x000000bf84337220 */ /* 0x000fe20000410000 */
[----:B------:R-:W-:Y:S01]  /*142f0*/  MOV R191, R138 ;  /* 0x0000008a00bf7202 */ /* 0x000fe20000000f00 */
[C---:B------:R-:W-:Y:S04]  /*14300*/  HMMA.16816.F32.BF16 R32, R192.reuse, R38, R32 ;  /* 0x00000026c020723c */ /* 0x040fe80000041820 */
[--C-:B------:R-:W-:Y:S01]  /*14310*/  FFMA.FTZ R138, R196, c[0x0][0x2d0], -R141.reuse ;  /* 0x0000b400c48a7a23 */ /* 0x100fe2000001088d */
[----:B------:R-:W-:Y:S01]  /*14320*/  MOV R196, R244 ;  /* 0x000000f400c47202 */ /* 0x000fe20000000f00 */
[----:B------:R-:W-:Y:S01]  /*14330*/  FMUL.FTZ R36, R133, R176 ;  /* 0x000000b085247220 */ /* 0x000fe20000410000 */
[----:B------:R-:W-:Y:S01]  /*14340*/  MOV R176, R50 ;  /* 0x0000003200b07202 */ /* 0x000fe20000000f00 */
[----:B------:R3:W-:Y:S01]  /*14350*/  MUFU.EX2 R174, R138 ;  /* 0x0000008a00ae7308 */ /* 0x0007e20000000800 */
[----:B------:R-:W-:Y:S03]  /*14360*/  FMUL.FTZ R38, R132, R178 ;  /* 0x000000b284267220 */ /* 0x000fe60000410000 */
[----:B------:R-:W-:Y:S01]  /*14370*/  MOV R178, R46 ;  /* 0x0000002e00b27202 */ /* 0x000fe20000000f00 */
[----:B------:R-:W-:Y:S02]  /*14380*/  FMUL.FTZ R46, R0, R186 ;  /* 0x000000ba002e7220 */ /* 0x000fe40000410000 */
[C---:B------:R-:W-:Y:S02]  /*14390*/  FMUL.FTZ R50, R132.reuse, R190 ;  /* 0x000000be84327220 */ /* 0x040fe40000410000 */
[----:B------:R-:W-:Y:S01]  /*143a0*/  FMUL.FTZ R39, R132, R179 ;  /* 0x000000b384277220 */ /* 0x000fe20000410000 */
[----:B------:R-:W-:Y:S01]  /*143b0*/  MOV R179, R47 ;  /* 0x0000002f00b37202 */ /* 0x000fe20000000f00 */
[C---:B------:R-:W-:Y:S02]  /*143c0*/  FMUL.FTZ R47, R0.reuse, R187 ;  /* 0x000000bb002f7220 */ /* 0x040fe40000410000 */
[C---:B------:R-:W-:Y:S02]  /*143d0*/  FMUL.FTZ R74, R0.reuse, R74 ;  /* 0x0000004a004a7220 */ /* 0x040fe40000410000 */
[C---:B------:R-:W-:Y:S01]  /*143e0*/  FMUL.FTZ R75, R0.reuse, R75 ;  /* 0x0000004b004b7220 */ /* 0x040fe20000410000 */
[-C--:B-1----:R-:W-:Y:S03]  /*143f0*/  HMMA.16816.F32.BF16 R36, R192, R148.reuse, R36 ;  /* 0x00000094c024723c */ /* 0x082fe60000041824 */
[C---:B------:R-:W-:Y:S02]  /*14400*/  FMUL.FTZ R78, R0.reuse, R78 ;  /* 0x0000004e004e7220 */ /* 0x040fe40000410000 */
[C---:B------:R-:W-:Y:S02]  /*14410*/  FMUL.FTZ R79, R0.reuse, R79 ;  /* 0x0000004f004f7220 */ /* 0x040fe40000410000 */
[C---:B------:R-:W-:Y:S01]  /*14420*/  FMUL.FTZ R90, R0.reuse, R90 ;  /* 0x0000005a005a7220 */ /* 0x040fe20000410000 */
[C---:B------:R-:W-:Y:S04]  /*14430*/  HMMA.16816.F32.BF16 R40, R144.reuse, R148, R40 ;  /* 0x000000949028723c */ /* 0x040fe80000041828 */
[--C-:B---3--:R-:W-:Y:S02]  /*14440*/  FFMA.FTZ R138, R197, c[0x0][0x2d0], -R141.reuse ;  /* 0x0000b400c58a7a23 */ /* 0x108fe4000001088d */
[C---:B------:R-:W-:Y:S02]  /*14450*/  FMUL.FTZ R91, R0.reuse, R91 ;  /* 0x0000005b005b7220 */ /* 0x040fe40000410000 */
[-C--:B------:R-:W-:Y:S01]  /*14460*/  HMMA.16816.F32.BF16 R44, R144, R150.reuse, R44 ;  /* 0x00000096902c723c */ /* 0x080fe2000004182c */
[----:B------:R1:W3:Y:S03]  /*14470*/  MUFU.EX2 R139, R138 ;  /* 0x0000008a008b7308 */ /* 0x0002e60000000800 */
[C---:B------:R-:W-:Y:S02]  /*14480*/  FMUL.FTZ R94, R0.reuse, R94 ;  /* 0x0000005e005e7220 */ /* 0x040fe40000410000 */
[----:B------:R-:W-:Y:S02]  /*14490*/  FMUL.FTZ R95, R0, R95 ;  /* 0x0000005f005f7220 */ /* 0x000fe40000410000 */
[C---:B------:R-:W-:Y:S01]  /*144a0*/  HMMA.16816.F32.BF16 R48, R192.reuse, R150, R48 ;  /* 0x00000096c030723c */ /* 0x040fe20000041830 */
[----:B------:R-:W4:Y:S03]  /*144b0*/  LDSM.16.MT88.4 R148, [R225+0x3880] ;  /* 0x00388000e194783b */ /* 0x000f260000004200 */
[C---:B------:R-:W-:Y:S02]  /*144c0*/  FMUL.FTZ R97, R133.reuse, R97 ;  /* 0x0000006185617220 */ /* 0x040fe40000410000 */
[C---:B------:R-:W-:Y:S02]  /*144d0*/  FMUL.FTZ R98, R132.reuse, R98 ;  /* 0x0000006284627220 */ /* 0x040fe40000410000 */
[-C--:B--2---:R-:W-:Y:S04]  /*144e0*/  HMMA.16816.F32.BF16 R52, R192, R152.reuse, R52 ;  /* 0x00000098c034723c */ /* 0x084fe80000041834 */
[----:B------:R-:W-:Y:S02]  /*144f0*/  FMUL.FTZ R99, R132, R99 ;  /* 0x0000006384637220 */ /* 0x000fe40000410000 */
[C---:B------:R-:W-:Y:S02]  /*14500*/  FMUL.FTZ R100, R133.reuse, R100 ;  /* 0x0000006485647220 */ /* 0x040fe40000410000 */
[C---:B------:R-:W-:Y:S04]  /*14510*/  HMMA.16816.F32.BF16 R56, R144.reuse, R152, R56 ;  /* 0x000000989038723c */ /* 0x040fe80000041838 */
[--C-:B-1----:R-:W-:Y:S02]  /*14520*/  FFMA.FTZ R138, R198, c[0x0][0x2d0], -R142.reuse ;  /* 0x0000b400c68a7a23 */ /* 0x102fe4000001088e */
[----:B------:R-:W-:Y:S02]  /*14530*/  FMUL.FTZ R101, R133, R101 ;  /* 0x0000006585657220 */ /* 0x000fe40000410000 */
[-C--:B------:R-:W-:Y:S01]  /*14540*/  HMMA.16816.F32.BF16 R60, R144, R154.reuse, R60 ;  /* 0x0000009a903c723c */ /* 0x080fe2000004183c */
[----:B------:R1:W-:Y:S03]  /*14550*/  MUFU.EX2 R186, R138 ;  /* 0x0000008a00ba7308 */ /* 0x0003e60000000800 */
[C---:B------:R-:W-:Y:S02]  /*14560*/  FMUL.FTZ R102, R132.reuse, R102 ;  /* 0x0000006684667220 */ /* 0x040fe40000410000 */
[----:B------:R-:W-:Y:S02]  /*14570*/  FMUL.FTZ R103, R132, R103 ;  /* 0x0000006784677220 */ /* 0x000fe40000410000 */
[C---:B------:R-:W-:Y:S01]  /*14580*/  HMMA.16816.F32.BF16 R64, R192.reuse, R154, R64 ;  /* 0x0000009ac040723c */ /* 0x040fe20000041840 */
[----:B------:R-:W2:Y:S03]  /*14590*/  LDSM.16.MT88.4 R152, [R226+0x3880] ;  /* 0x00388000e298783b */ /* 0x000ea60000004200 */
[C---:B------:R-:W-:Y:S02]  /*145a0*/  FMUL.FTZ R104, R2.reuse, R104 ;  /* 0x0000006802687220 */ /* 0x040fe40000410000 */
[----:B------:R-:W-:Y:S02]  /*145b0*/  FMUL.FTZ R105, R2, R105 ;  /* 0x0000006902697220 */ /* 0x000fe40000410000 */
[C---:B------:R-:W-:Y:S01]  /*145c0*/  FMUL.FTZ R106, R0.reuse, R106 ;  /* 0x0000006a006a7220 */ /* 0x040fe20000410000 */
[-C--:B----4-:R-:W-:Y:S03]  /*145d0*/  HMMA.16816.F32.BF16 R68, R192, R148.reuse, R68 ;  /* 0x00000094c044723c */ /* 0x090fe60000041844 */
[----:B------:R-:W-:Y:S02]  /*145e0*/  FMUL.FTZ R107, R0, R107 ;  /* 0x0000006b006b7220 */ /* 0x000fe40000410000 */
[C---:B------:R-:W-:Y:S02]  /*145f0*/  FMUL.FTZ R108, R2.reuse, R108 ;  /* 0x0000006c026c7220 */ /* 0x040fe40000410000 */
[----:B------:R-:W-:Y:S01]  /*14600*/  FMUL.FTZ R109, R2, R109 ;  /* 0x0000006d026d7220 */ /* 0x000fe20000410000 */
[C---:B------:R-:W-:Y:S04]  /*14610*/  HMMA.16816.F32.BF16 R72, R144.reuse, R148, R72 ;  /* 0x000000949048723c */ /* 0x040fe80000041848 */
[--C-:B-1----:R-:W-:Y:S02]  /*14620*/  FFMA.FTZ R138, R199, c[0x0][0x2d0], -R142.reuse ;  /* 0x0000b400c78a7a23 */ /* 0x102fe4000001088e */
[C---:B------:R-:W-:Y:S02]  /*14630*/  FMUL.FTZ R110, R0.reuse, R110 ;  /* 0x0000006e006e7220 */ /* 0x040fe40000410000 */
[-C--:B------:R-:W-:Y:S01]  /*14640*/  HMMA.16816.F32.BF16 R76, R144, R150.reuse, R76 ;  /* 0x00000096904c723c */ /* 0x080fe2000004184c */
[----:B------:R1:W4:Y:S03]  /*14650*/  MUFU.EX2 R188, R138 ;  /* 0x0000008a00bc7308 */ /* 0x0003260000000800 */
[----:B------:R-:W-:Y:S02]  /*14660*/  FMUL.FTZ R111, R0, R111 ;  /* 0x0000006f006f7220 */ /* 0x000fe40000410000 */
[C---:B------:R-:W-:Y:S02]  /*14670*/  FMUL.FTZ R112, R133.reuse, R112 ;  /* 0x0000007085707220 */ /* 0x040fe40000410000 */
[C---:B------:R-:W-:Y:S01]  /*14680*/  HMMA.16816.F32.BF16 R80, R192.reuse, R150, R80 ;  /* 0x00000096c050723c */ /* 0x040fe20000041850 */
[----:B------:R-:W5:Y:S03]  /*14690*/  LDSM.16.MT88.4 R148, [R228+0x3880] ;  /* 0x00388000e494783b */ /* 0x000f660000004200 */
[C---:B------:R-:W-:Y:S02]  /*146a0*/  FMUL.FTZ R113, R133.reuse, R113 ;  /* 0x0000007185717220 */ /* 0x040fe40000410000 */
[C---:B------:R-:W-:Y:S02]  /*146b0*/  FMUL.FTZ R114, R132.reuse, R114 ;  /* 0x0000007284727220 */ /* 0x040fe40000410000 */
[-C--:B--2---:R-:W-:Y:S04]  /*146c0*/  HMMA.16816.F32.BF16 R84, R192, R152.reuse, R84 ;  /* 0x00000098c054723c */ /* 0x084fe80000041854 */
[C---:B------:R-:W-:Y:S02]  /*146d0*/  FMUL.FTZ R115, R132.reuse, R115 ;  /* 0x0000007384737220 */ /* 0x040fe40000410000 */
[----:B------:R-:W-:Y:S02]  /*146e0*/  FMUL.FTZ R116, R133, R116 ;  /* 0x0000007485747220 */ /* 0x000fe40000410000 */
[C---:B------:R-:W-:Y:S04]  /*146f0*/  HMMA.16816.F32.BF16 R88, R144.reuse, R152, R88 ;  /* 0x000000989058723c */ /* 0x040fe80000041858 */
[--C-:B-1----:R-:W-:Y:S02]  /*14700*/  FFMA.FTZ R138, R201, c[0x0][0x2d0], -R141.reuse ;  /* 0x0000b400c98a7a23 */ /* 0x102fe4000001088d */
[C---:B------:R-:W-:Y:S02]  /*14710*/  FMUL.FTZ R117, R133.reuse, R117 ;  /* 0x0000007585757220 */ /* 0x040fe40000410000 */
        /* <DEDUP_REMOVED lines=9> */
[-C--:B-----5:R-:W-:Y:S03]  /*147b0*/  HMMA.16816.F32.BF16 R100, R192, R148.reuse, R100 ;  /* 0x00000094c064723c */ /* 0x0a0fe60000041864 */
[----:B------:R-:W-:Y:S02]  /*147c0*/  FMUL.FTZ R123, R0, R123 ;  /* 0x0000007b007b7220 */ /* 0x000fe40000410000 */
[C---:B------:R-:W-:Y:S02]  /*147d0*/  FMUL.FTZ R124, R2.reuse, R124 ;  /* 0x0000007c027c7220 */ /* 0x040fe40000410000 */
[----:B------:R-:W-:Y:S01]  /*147e0*/  FMUL.FTZ R125, R2, R125 ;  /* 0x0000007d027d7220 */ /* 0x000fe20000410000 */
[C---:B------:R-:W-:Y:S04]  /*147f0*/  HMMA.16816.F32.BF16 R104, R144.reuse, R148, R104 ;  /* 0x000000949068723c */ /* 0x040fe80000041868 */
[----:B-1----:R-:W-:Y:S02]  /*14800*/  FFMA.FTZ R138, R204, c[0x0][0x2d0], -R141 ;  /* 0x0000b400cc8a7a23 */ /* 0x002fe4000001088d */
[C---:B------:R-:W-:Y:S02]  /*14810*/  FMUL.FTZ R126, R0.reuse, R126 ;  /* 0x0000007e007e7220 */ /* 0x040fe40000410000 */
[-C--:B------:R-:W-:Y:S01]  /*14820*/  HMMA.16816.F32.BF16 R108, R144, R150.reuse, R108 ;  /* 0x00000096906c723c */ /* 0x080fe2000004186c */
[----:B------:R1:W5:Y:S03]  /*14830*/  MUFU.EX2 R170, R138 ;  /* 0x0000008a00aa7308 */ /* 0x0003660000000800 */
[----:B------:R-:W-:Y:S02]  /*14840*/  FMUL.FTZ R127, R0, R127 ;  /* 0x0000007f007f7220 */ /* 0x000fe40000410000 */
[C---:B------:R-:W-:Y:S02]  /*14850*/  FMUL.FTZ R128, R133.reuse, R128 ;  /* 0x0000008085807220 */ /* 0x040fe40000410000 */
[C---:B------:R-:W-:Y:S01]  /*14860*/  HMMA.16816.F32.BF16 R112, R192.reuse, R150, R112 ;  /* 0x00000096c070723c */ /* 0x040fe20000041870 */
[----:B------:R-:W5:Y:S03]  /*14870*/  LDSM.16.MT88.4 R148, [R225+0x2880] ;  /* 0x00288000e194783b */ /* 0x000f660000004200 */
[----:B------:R-:W-:Y:S02]  /*14880*/  FMUL.FTZ R129, R133, R129 ;  /* 0x0000008185817220 */ /* 0x000fe40000410000 */
[C---:B------:R-:W-:Y:S02]  /*14890*/  FMUL.FTZ R130, R132.reuse, R130 ;  /* 0x0000008284827220 */ /* 0x040fe40000410000 */
[-C--:B--2---:R-:W-:Y:S04]  /*148a0*/  HMMA.16816.F32.BF16 R116, R192, R152.reuse, R116 ;  /* 0x00000098c074723c */ /* 0x084fe80000041874 */
[----:B------:R-:W-:Y:S04]  /*148b0*/  FMUL.FTZ R131, R132, R131 ;  /* 0x0000008384837220 */ /* 0x000fe80000410000 */
[C---:B------:R-:W-:Y:S04]  /*148c0*/  HMMA.16816.F32.BF16 R120, R144.reuse, R152, R120 ;  /* 0x000000989078723c */ /* 0x040fe80000041878 */
[--C-:B-1----:R-:W-:Y:S04]  /*148d0*/  FFMA.FTZ R138, R203, c[0x0][0x2d0], -R142.reuse ;  /* 0x0000b400cb8a7a23 */ /* 0x102fe8000001088e */
[-C--:B------:R-:W-:Y:S01]  /*148e0*/  HMMA.16816.F32.BF16 R124, R144, R154.reuse, R124 ;  /* 0x0000009a907c723c */ /* 0x080fe2000004187c */
[----:B------:R1:W-:Y:S06]  /*148f0*/  MUFU.EX2 R168, R138 ;  /* 0x0000008a00a87308 */ /* 0x0003ec0000000800 */
[----:B---3--:R-:W-:Y:S01]  /*14900*/  F2FP.BF16.PACK_AB R144, R139, R174 ;  /* 0x000000ae8b90723e */ /* 0x008fe200000010ff */
[----:B------:R-:W-:Y:S04]  /*14910*/  HMMA.16816.F32.BF16 R128, R192, R154, R128 ;  /* 0x0000009ac080723c */ /* 0x000fe80000041880 */
[----:B----4-:R-:W-:Y:S02]  /*14920*/  F2FP.BF16.PACK_AB R145, R188, R186 ;  /* 0x000000babc91723e */ /* 0x010fe400000010ff */
[----:B-----5:R-:W-:Y:S01]  /*14930*/  F2FP.BF16.PACK_AB R146, R170, R190 ;  /* 0x000000beaa92723e */ /* 0x020fe200000010ff */
[----:B-1----:R-:W-:Y:S04]  /*14940*/  FFMA.FTZ R138, R206, c[0x0][0x2d0], -R142 ;  /* 0x0000b400ce8a7a23 */ /* 0x002fe8000001088e */
[----:B------:R1:W2:Y:S02]  /*14950*/  MUFU.EX2 R171, R138 ;  /* 0x0000008a00ab7308 */ /* 0x0002a40000000800 */
[--C-:B-1----:R-:W-:Y:S01]  /*14960*/  FFMA.FTZ R138, R205, c[0x0][0x2d0], -R143.reuse ;  /* 0x0000b400cd8a7a23 */ /* 0x102fe2000001088f */
[----:B--2---:R-:W-:Y:S07]  /*14970*/  F2FP.BF16.PACK_AB R147, R171, R168 ;  /* 0x000000a8ab93723e */ /* 0x004fee00000010ff */
[----:B------:R1:W-:Y:S01]  /*14980*/  MUFU.EX2 R187, R138 ;  /* 0x0000008a00bb7308 */ /* 0x0003e20000000800 */
[-C--:B------:R-:W-:Y:S05]  /*14990*/  HMMA.16816.F32.BF16 R4, R144, R148.reuse, R4 ;  /* 0x000000949004723c */ /* 0x080fea0000041804 */
[--C-:B-1----:R-:W-:Y:S04]  /*149a0*/  FFMA.FTZ R138, R208, c[0x0][0x2d0], -R143.reuse ;  /* 0x0000b400d08a7a23 */ /* 0x102fe8000001088f */
[----:B------:R1:W2:Y:S03]  /*149b0*/  MUFU.EX2 R189, R138 ;  /* 0x0000008a00bd7308 */ /* 0x0002a60000000800 */
[--C-:B-1----:R-:W-:Y:S01]  /*149c0*/  FFMA.FTZ R138, R210, c[0x0][0x2d0], -R143.reuse ;  /* 0x0000b400d28a7a23 */ /* 0x102fe2000001088f */
[----:B--2---:R-:W-:Y:S06]  /*149d0*/  F2FP.BF16.PACK_AB R152, R189, R187 ;  /* 0x000000bbbd98723e */ /* 0x004fec00000010ff */
        /* <DEDUP_REMOVED lines=27> */
[----:B------:R-:W3:Y:S03]  /*14b90*/  LDSM.16.MT88.4 R156, [R226+0x4080] ;  /* 0x00408000e29c783b */ /* 0x000ee60000004200 */
[--C-:B-1----:R-:W-:Y:S04]  /*14ba0*/  FFMA.FTZ R138, R218, c[0x0][0x2d0], -R142.reuse ;  /* 0x0000b400da8a7a23 */ /* 0x102fe8000001088e */
[-C--:B------:R-:W-:Y:S01]  /*14bb0*/  HMMA.16816.F32.BF16 R36, R144, R160.reuse, R36 ;  /* 0x000000a09024723c */ /* 0x080fe20000041824 */
[----:B------:R1:W-:Y:S07]  /*14bc0*/  MUFU.EX2 R221, R138 ;  /* 0x0000008a00dd7308 */ /* 0x0003ee0000000800 */
[C---:B------:R-:W-:Y:S08]  /*14bd0*/  HMMA.16816.F32.BF16 R40, R152.reuse, R160, R40 ;  /* 0x000000a09828723c */ /* 0x040ff00000041828 */
[-C--:B------:R-:W-:Y:S08]  /*14be0*/  HMMA.16816.F32.BF16 R44, R152, R162.reuse, R44 ;  /* 0x000000a2982c723c */ /* 0x080ff0000004182c */
[C---:B------:R-:W-:Y:S01]  /*14bf0*/  HMMA.16816.F32.BF16 R48, R144.reuse, R162, R48 ;  /* 0x000000a29030723c */ /* 0x040fe20000041830 */
[----:B------:R-:W4:Y:S03]  /*14c00*/  LDSM.16.MT88.4 R160, [R228+0x4080] ;  /* 0x00408000e4a0783b */ /* 0x000f260000004200 */
[--C-:B-1----:R-:W-:Y:S01]  /*14c10*/  FFMA.FTZ R138, R222, c[0x0][0x2d0], -R142.reuse ;  /* 0x0000b400de8a7a23 */ /* 0x102fe2000001088e */
[----:B------:R-:W-:Y:S03]  /*14c20*/  MOV R222, R171 ;  /* 0x000000ab00de7202 */ /* 0x000fe60000000f00 */
[-C--:B------:R-:W-:Y:S01]  /*14c30*/  HMMA.16816.F32.BF16 R52, R144, R164.reuse, R52 ;  /* 0x000000a49034723c */ /* 0x080fe20000041834 */
[----:B------:R1:W5:Y:S07]  /*14c40*/  MUFU.EX2 R220, R138 ;  /* 0x0000008a00dc7308 */ /* 0x00036e0000000800 */
[C---:B------:R-:W-:Y:S07]  /*14c50*/  HMMA.16816.F32.BF16 R56, R152.reuse, R164, R56 ;  /* 0x000000a49838723c */ /* 0x040fee0000041838 */
[----:B------:R-:W-:Y:S01]  /*14c60*/  MOV R165, R174 ;  /* 0x000000ae00a57202 */ /* 0x000fe20000000f00 */
[-C--:B------:R-:W-:Y:S08]  /*14c70*/  HMMA.16816.F32.BF16 R60, R152, R166.reuse, R60 ;  /* 0x000000a6983c723c */ /* 0x080ff0000004183c */
[C---:B------:R-:W-:Y:S04]  /*14c80*/  HMMA.16816.F32.BF16 R64, R144.reuse, R166, R64 ;  /* 0x000000a69040723c */ /* 0x040fe80000041840 */
[--C-:B-1----:R-:W-:Y:S02]  /*14c90*/  FFMA.FTZ R138, R196, c[0x0][0x2d0], -R141.reuse ;  /* 0x0000b400c48a7a23 */ /* 0x102fe4000001088d */
[----:B------:R-:W-:Y:S01]  /*14ca0*/  LDSM.16.MT88.4 R196, [R227+0x3080] ;  /* 0x00308000e3c4783b */ /* 0x000fe20000004200 */
[----:B------:R-:W-:Y:S01]  /*14cb0*/  FFMA.FTZ R141, R191, c[0x0][0x2d0], -R141 ;  /* 0x0000b400bf8d7a23 */ /* 0x000fe2000001088d */
[-C--:B--2---:R-:W-:Y:S01]  /*14cc0*/  HMMA.16816.F32.BF16 R68, R144, R148.reuse, R68 ;  /* 0x000000949044723c */ /* 0x084fe20000041844 */
[----:B------:R1:W-:Y:S07]  /*14cd0*/  MUFU.EX2 R218, R138 ;  /* 0x0000008a00da7308 */ /* 0x0003ee0000000800 */
[C---:B------:R-:W-:Y:S03]  /*14ce0*/  HMMA.16816.F32.BF16 R72, R152.reuse, R148, R72 ;  /* 0x000000949848723c */ /* 0x040fe60000041848 */
[----:B------:R5:W2:Y:S05]  /*14cf0*/  MUFU.EX2 R211, R141 ;  /* 0x0000008d00d37308 */ /* 0x000aaa0000000800 */
[-C--:B------:R-:W-:Y:S08]  /*14d00*/  HMMA.16816.F32.BF16 R76, R152, R150.reuse, R76 ;  /* 0x00000096984c723c */ /* 0x080ff0000004184c */
[C---:B------:R-:W-:Y:S01]  /*14d10*/  HMMA.16816.F32.BF16 R80, R144.reuse, R150, R80 ;  /* 0x000000969050723c */ /* 0x040fe20000041850 */
[----:B------:R-:W2:Y:S03]  /*14d20*/  LDSM.16.MT88.4 R148, [R227+0x4080] ;  /* 0x00408000e394783b */ /* 0x000ea60000004200 */
[--C-:B-1----:R-:W-:Y:S01]  /*14d30*/  FFMA.FTZ R138, R250, c[0x0][0x2d0], -R142.reuse ;  /* 0x0000b400fa8a7a23 */ /* 0x102fe2000001088e */
[----:B------:R-:W-:Y:S01]  /*14d40*/  MOV R250, R170 ;  /* 0x000000aa00fa7202 */ /* 0x000fe20000000f00 */
[----:B------:R-:W-:Y:S01]  /*14d50*/  FFMA.FTZ R142, R252, c[0x0][0x2d0], -R142 ;  /* 0x0000b400fc8e7a23 */ /* 0x000fe2000001088e */
[----:B------:R-:W-:Y:S01]  /*14d60*/  MOV R252, R169 ;  /* 0x000000a900fc7202 */ /* 0x000fe20000000f00 */
[-C--:B---3--:R-:W-:Y:S01]  /*14d70*/  HMMA.16816.F32.BF16 R84, R144, R156.reuse, R84 ;  /* 0x0000009c9054723c */ /* 0x088fe20000041854 */
[----:B------:R1:W-:Y:S03]  /*14d80*/  MUFU.EX2 R210, R138 ;  /* 0x0000008a00d27308 */ /* 0x0003e60000000800 */
[----:B-----5:R-:W-:Y:S04]  /*14d90*/  F2FP.BF16.PACK_AB R141, R220, R221 ;  /* 0x000000dddc8d723e */ /* 0x020fe800000010ff */
[C---:B------:R-:W-:Y:S03]  /*14da0*/  HMMA.16816.F32.BF16 R88, R152.reuse, R156, R88 ;  /* 0x0000009c9858723c */ /* 0x040fe60000041858 */
[----:B------:R2:W-:Y:S05]  /*14db0*/  MUFU.EX2 R209, R142 ;  /* 0x0000008e00d17308 */ /* 0x0005ea0000000800 */
[-C--:B------:R-:W-:Y:S08]  /*14dc0*/  HMMA.16816.F32.BF16 R92, R152, R158.reuse, R92 ;  /* 0x0000009e985c723c */ /* 0x080ff0000004185c */
[C---:B------:R-:W-:Y:S01]  /*14dd0*/  HMMA.16816.F32.BF16 R96, R144.reuse, R158, R96 ;  /* 0x0000009e9060723c */ /* 0x040fe20000041860 */
[----:B------:R-:W3:Y:S03]  /*14de0*/  LDSM.16.MT88.4 R156, [R225+0x3080] ;  /* 0x00308000e19c783b */ /* 0x000ee60000004200 */
[--C-:B-1----:R-:W-:Y:S01]  /*14df0*/  FFMA.FTZ R138, R246, c[0x0][0x2d0], -R143.reuse ;  /* 0x0000b400f68a7a23 */ /* 0x102fe2000001088f */
[----:B------:R-:W-:Y:S03]  /*14e00*/  MOV R246, R168 ;  /* 0x000000a800f67202 */ /* 0x000fe60000000f00 */
[-C--:B----4-:R-:W-:Y:S01]  /*14e10*/  HMMA.16816.F32.BF16 R100, R144, R160.reuse, R100 ;  /* 0x000000a09064723c */ /* 0x090fe20000041864 */
[----:B------:R1:W-:Y:S03]  /*14e20*/  MUFU.EX2 R208, R138 ;  /* 0x0000008a00d07308 */ /* 0x0003e60000000800 */
[----:B--2---:R-:W-:Y:S04]  /*14e30*/  F2FP.BF16.PACK_AB R142, R211, R218 ;  /* 0x000000dad38e723e */ /* 0x004fe800000010ff */
[C---:B------:R-:W-:Y:S08]  /*14e40*/  HMMA.16816.F32.BF16 R104, R152.reuse, R160, R104 ;  /* 0x000000a09868723c */ /* 0x040ff00000041868 */
[-C--:B------:R-:W-:Y:S08]  /*14e50*/  HMMA.16816.F32.BF16 R108, R152, R162.reuse, R108 ;  /* 0x000000a2986c723c */ /* 0x080ff0000004186c */
[C---:B------:R-:W-:Y:S04]  /*14e60*/  HMMA.16816.F32.BF16 R112, R144.reuse, R162, R112 ;  /* 0x000000a29070723c */ /* 0x040fe80000041870 */
[--C-:B-1----:R-:W-:Y:S01]  /*14e70*/  FFMA.FTZ R138, R248, c[0x0][0x2d0], -R143.reuse ;  /* 0x0000b400f88a7a23 */ /* 0x102fe2000001088f */
[----:B------:R-:W-:Y:S03]  /*14e80*/  MOV R248, R190 ;  /* 0x000000be00f87202 */ /* 0x000fe60000000f00 */
[-C--:B------:R-:W-:Y:S01]  /*14e90*/  HMMA.16816.F32.BF16 R116, R144, R148.reuse, R116 ;  /* 0x000000949074723c */ /* 0x080fe20000041874 */
[----:B------:R1:W2:Y:S07]  /*14ea0*/  MUFU.EX2 R207, R138 ;  /* 0x0000008a00cf7308 */ /* 0x0002ae0000000800 */
[C---:B------:R-:W-:Y:S08]  /*14eb0*/  HMMA.16816.F32.BF16 R120, R152.reuse, R148, R120 ;  /* 0x000000949878723c */ /* 0x040ff00000041878 */
[-C--:B------:R-:W-:Y:S08]  /*14ec0*/  HMMA.16816.F32.BF16 R124, R152, R150.reuse, R124 ;  /* 0x00000096987c723c */ /* 0x080ff0000004187c */
[----:B------:R-:W-:Y:S04]  /*14ed0*/  HMMA.16816.F32.BF16 R128, R144, R150, R128 ;  /* 0x000000969080723c */ /* 0x000fe80000041880 */
[--C-:B-1----:R-:W-:Y:S01]  /*14ee0*/  FFMA.FTZ R138, R249, c[0x0][0x2d0], -R143.reuse ;  /* 0x0000b400f98a7a23 */ /* 0x102fe2000001088f */
[----:B--2---:R-:W-:Y:S01]  /*14ef0*/  F2FP.BF16.PACK_AB R192, R207, R208 ;  /* 0x000000d0cfc0723e */ /* 0x004fe200000010ff */
[----:B------:R-:W-:Y:S01]  /*14f00*/  FFMA.FTZ R143, R251, c[0x0][0x2d0], -R143 ;  /* 0x0000b400fb8f7a23 */ /* 0x000fe2000001088f */
[----:B------:R-:W-:Y:S01]  /*14f10*/  MOV R249, R189 ;  /* 0x000000bd00f97202 */ /* 0x000fe20000000f00 */
[----:B------:R1:W-:Y:S01]  /*14f20*/  MUFU.EX2 R206, R138 ;  /* 0x0000008a00ce7308 */ /* 0x0003e20000000800 */
[----:B------:R-:W-:Y:S02]  /*14f30*/  MOV R251, R188 ;  /* 0x000000bc00fb7202 */ /* 0x000fe40000000f00 */
[----:B------:R-:W-:Y:S07]  /*14f40*/  LDSM.16.MT88.4 R188, [R228+0x3080] ;  /* 0x00308000e4bc783b */ /* 0x000fee0000004200 */
[----:B------:R2:W4:Y:S01]  /*14f50*/  MUFU.EX2 R205, R143 ;  /* 0x0000008f00cd7308 */ /* 0x0005220000000800 */
[--C-:B-1----:R-:W-:Y:S01]  /*14f60*/  FFMA.FTZ R138, R212, c[0x0][0x2d0], -R134.reuse ;  /* 0x0000b400d48a7a23 */ /* 0x102fe20000010886 */
[----:B------:R-:W-:Y:S08]  /*14f70*/  MOV R212, R139 ;  /* 0x0000008b00d47202 */ /* 0x000ff00000000f00 */
[----:B------:R1:W-:Y:S01]  /*14f80*/  MUFU.EX2 R139, R138 ;  /* 0x0000008a008b7308 */ /* 0x0003e20000000800 */
[----:B--2---:R-:W-:Y:S02]  /*14f90*/  F2FP.BF16.PACK_AB R143, R209, R210 ;  /* 0x000000d2d18f723e */ /* 0x004fe400000010ff */
[----:B----4-:R-:W-:Y:S01]  /*14fa0*/  F2FP.BF16.PACK_AB R194, R205, R206 ;  /* 0x000000cecdc2723e */ /* 0x010fe200000010ff */
[--C-:B-1----:R-:W-:Y:S01]  /*14fb0*/  FFMA.FTZ R138, R214, c[0x0][0x2d0], -R134.reuse ;  /* 0x0000b400d68a7a23 */ /* 0x102fe20000010886 */
[----:B------:R-:W-:Y:S02]  /*14fc0*/  MOV R214, R187 ;  /* 0x000000bb00d67202 */ /* 0x000fe40000000f00 */
[----:B------:R-:W-:Y:S03]  /*14fd0*/  MOV R187, R172 ;  /* 0x000000ac00bb7202 */ /* 0x000fe60000000f00 */
[----:B------:R1:W2:Y:S02]  /*14fe0*/  MUFU.EX2 R200, R138 ;  /* 0x0000008a00c87308 */ /* 0x0002a40000000800 */
[--C-:B-1----:R-:W-:Y:S01]  /*14ff0*/  FFMA.FTZ R138, R213, c[0x0][0x2d0], -R134.reuse ;  /* 0x0000b400d58a7a23 */ /* 0x102fe20000010886 */
[----:B------:R-:W-:Y:S01]  /*15000*/  MOV R213, R186 ;  /* 0x000000ba00d57202 */ /* 0x000fe20000000f00 */
[----:B------:R-:W-:Y:S01]  /*15010*/  FFMA.FTZ R134, R140, c[0x0][0x2d0], -R134 ;  /* 0x0000b4008c867a23 */ /* 0x000fe20000010886 */
[----:B------:R-:W-:Y:S02]  /*15020*/  MOV R186, R175 ;  /* 0x000000af00ba7202 */ /* 0x000fe40000000f00 */
[----:B------:R-:W1:Y:S03]  /*15030*/  LDSM.16.MT88.4 R172, [R226+0x3080] ;  /* 0x00308000e2ac783b */ /* 0x000e660000004200 */
[----:B------:R-:W-:Y:S01]  /*15040*/  MUFU.EX2 R138, R138 ;  /* 0x0000008a008a7308 */ /* 0x000fe20000000800 */
[----:B------:R-:W-:Y:S02]  /*15050*/  F2FP.BF16.PACK_AB R140, R244, R223 ;  /* 0x000000dff48c723e */ /* 0x000fe400000010ff */
[----:B--2---:R-:W-:Y:S05]  /*15060*/  F2FP.BF16.PACK_AB R193, R200, R139 ;  /* 0x0000008bc8c1723e */ /* 0x004fea00000010ff */
[-C--:B---3--:R-:W-:Y:S01]  /*15070*/  HMMA.16816.F32.BF16 R144, R140, R156.reuse, R4 ;  /* 0x0000009c8c90723c */ /* 0x088fe20000041804 */
[----:B------:R-:W2:Y:S01]  /*15080*/  LDSM.16.MT88.4 R4, [R225+0x4880] ;  /* 0x00488000e104783b */ /* 0x000ea20000004200 */
[----:B------:R-:W3:Y:S03]  /*15090*/  MUFU.EX2 R134, R134 ;  /* 0x0000008600867308 */ /* 0x000ee60000000800 */
[----:B---3--:R-:W-:Y:S07]  /*150a0*/  F2FP.BF16.PACK_AB R195, R134, R138 ;  /* 0x0000008a86c3723e */ /* 0x008fee00000010ff */
[C---:B------:R-:W-:Y:S01]  /*150b0*/  HMMA.16816.F32.BF16 R148, R192.reuse, R156, R8 ;  /* 0x0000009cc094723c */ /* 0x040fe20000041808 */
[----:B------:R-:W3:Y:S07]  /*150c0*/  LDSM.16.MT88.4 R8, [R226+0x4880] ;  /* 0x00488000e208783b */ /* 0x000eee0000004200 */
[-C--:B------:R-:W-:Y:S01]  /*150d0*/  HMMA.16816.F32.BF16 R152, R192, R158.reuse, R12 ;  /* 0x0000009ec098723c */ /* 0x080fe2000004180c */
[----:B------:R-:W4:Y:S07]  /*150e0*/  LDSM.16.MT88.4 R12, [R228+0x4880] ;  /* 0x00488000e40c783b */ /* 0x000f2e0000004200 */
[C---:B------:R-:W-:Y:S01]  /*150f0*/  HMMA.16816.F32.BF16 R156, R140.reuse, R158, R16 ;  /* 0x0000009e8c9c723c */ /* 0x040fe20000041810 */
[----:B------:R-:W2:Y:S07]  /*15100*/  LDSM.16.MT88.4 R16, [R227+0x4880] ;  /* 0x00488000e310783b */ /* 0x000eae0000004200 */
[-C--:B-1----:R-:W-:Y:S07]  /*15110*/  HMMA.16816.F32.BF16 R160, R140, R172.reuse, R20 ;  /* 0x000000ac8ca0723c */ /* 0x082fee0000041814 */
[----:B------:R-:W-:Y:S02]  /*15120*/  MOV R23, R165 ;  /* 0x000000a500177202 */ /* 0x000fe40000000f00 */
[C---:B------:R-:W-:Y:S01]  /*15130*/  HMMA.16816.F32.BF16 R164, R192.reuse, R172, R24 ;  /* 0x000000acc0a4723c */ /* 0x040fe20000041818 */
[----:B------:R-:W5:Y:S03]  /*15140*/  LDL.LU R27, [R1+0x2c] ;  /* 0x00002c00011b7983 */ /* 0x000f660000300800 */
[----:B------:R-:W-:Y:S02]  /*15150*/  MOV R22, R245 ;  /* 0x000000f500167202 */ /* 0x000fe40000000f00 */
[----:B------:R-:W-:Y:S02]  /*15160*/  MOV R245, R182 ;  /* 0x000000b600f57202 */ /* 0x000fe40000000f00 */
[-C--:B------:R-:W-:Y:S01]  /*15170*/  HMMA.16816.F32.BF16 R168, R192, R174.reuse, R28 ;  /* 0x000000aec0a8723c */ /* 0x080fe2000004181c */
[----:B------:R-:W5:Y:S03]  /*15180*/  LDL.LU R28, [R1+0x28] ;  /* 0x00002800011c7983 */ /* 0x000f660000300800 */
[----:B------:R-:W-:Y:S02]  /*15190*/  MOV R21, R187 ;  /* 0x000000bb00157202 */ /* 0x000fe40000000f00 */
[----:B------:R-:W-:Y:S02]  /*151a0*/  MOV R20, R186 ;  /* 0x000000ba00147202 */ /* 0x000fe40000000f00 */
[C---:B------:R-:W-:Y:S01]  /*151b0*/  HMMA.16816.F32.BF16 R172, R140.reuse, R174, R32 ;  /* 0x000000ae8cac723c */ /* 0x040fe20000041820 */
[----:B------:R-:W5:Y:S03]  /*151c0*/  LDL.LU R33, [R1+0x20] ;  /* 0x0000200001217983 */ /* 0x000f660000300800 */
[----:B------:R-:W-:Y:S01]  /*151d0*/  MOV R31, R178 ;  /* 0x000000b2001f7202 */ /* 0x000fe20000000f00 */
[----:B------:R-:W5:Y:S01]  /*151e0*/  LDL.LU R32, [R1+0x24] ;  /* 0x0000240001207983 */ /* 0x000f620000300800 */
[----:B------:R-:W-:Y:S02]  /*151f0*/  MOV R30, R179 ;  /* 0x000000b3001e7202 */ /* 0x000fe40000000f00 */
[----:B------:R-:W-:Y:S04]  /*15200*/  MOV R35, R176 ;  /* 0x000000b000237202 */ /* 0x000fe80000000f00 */
[----:B------:R-:W-:Y:S02]  /*15210*/  MOV R34, R177 ;  /* 0x000000b100227202 */ /* 0x000fe40000000f00 */
[-C--:B------:R-:W-:Y:S03]  /*15220*/  HMMA.16816.F32.BF16 R176, R140, R188.reuse, R36 ;  /* 0x000000bc8cb0723c */ /* 0x080fe60000041824 */
[----:B------:R-:W-:Y:S02]  /*15230*/  MOV R24, R183 ;  /* 0x000000b700187202 */ /* 0x000fe40000000f00 */
[----:B------:R-:W-:Y:S02]  /*15240*/  MOV R29, R181 ;  /* 0x000000b5001d7202 */ /* 0x000fe40000000f00 */
[----:B------:R-:W-:Y:S02]  /*15250*/  MOV R39, R180 ;  /* 0x000000b400277202 */ /* 0x000fe40000000f00 */
[C---:B------:R-:W-:Y:S04]  /*15260*/  HMMA.16816.F32.BF16 R180, R192.reuse, R188, R40 ;  /* 0x000000bcc0b4723c */ /* 0x040fe80000041828 */
[----:B------:R-:W-:Y:S02]  /*15270*/  MOV R26, R185 ;  /* 0x000000b9001a7202 */ /* 0x000fe40000000f00 */
[----:B------:R-:W-:Y:S02]  /*15280*/  MOV R25, R184 ;  /* 0x000000b800197202 */ /* 0x000fe40000000f00 */
        /* <DEDUP_REMOVED lines=21> */
[----:B------:R-:W-:Y:S04]  /*153e0*/  HMMA.16816.F32.BF16 R128, R140, R18, R128 ;  /* 0x000000128c80723c */ /* 0x000fe80000041880 */
[----:B-----5:R-:W-:Y:S04]  /*153f0*/  FFMA.FTZ R4, R2, R28, R35 ;  /* 0x0000001c02047223 */ /* 0x020fe80000010023 */
[----:B------:R-:W-:Y:S04]  /*15400*/  FADD.FTZ R4, R31, R4 ;  /* 0x000000041f047221 */ /* 0x000fe80000010000 */
[----:B------:R-:W-:Y:S02]  /*15410*/  FFMA.FTZ R133, R133, R33, R39 ;  /* 0x0000002185857223 */ /* 0x000fe40000010027 */
[----:B------:R-:W-:Y:S02]  /*15420*/  FADD.FTZ R5, R26, R4 ;  /* 0x000000041a057221 */ /* 0x000fe40000010000 */
[----:B------:R-:W-:Y:S02]  /*15430*/  FFMA.FTZ R132, R132, R32, R34 ;  /* 0x0000002084847223 */ /* 0x000fe40000010022 */
[----:B------:R-:W-:Y:S02]  /*15440*/  FADD.FTZ R2, R29, R133 ;  /* 0x000000851d027221 */ /* 0x000fe40000010000 */
[----:B------:R-:W-:Y:S02]  /*15450*/  FADD.FTZ R132, R30, R132 ;  /* 0x000000841e847221 */ /* 0x000fe40000010000 */
[----:B------:R-:W-:Y:S02]  /*15460*/  FADD.FTZ R2, R24, R2 ;  /* 0x0000000218027221 */ /* 0x000fe40000010000 */
[----:B------:R-:W-:Y:S02]  /*15470*/  FFMA.FTZ R4, R0, R27, R215 ;  /* 0x0000001b00047223 */ /* 0x000fe400000100d7 */
        /* <DEDUP_REMOVED lines=48> */
.L_x_997:
[----:B-12---:R-:W2:Y:S04]  /*15780*/  LDL.LU R0, [R1+0x20] ;  /* 0x0000200001007983 */ /* 0x006ea80000300800 */
        /* <DEDUP_REMOVED lines=26> */
[----:B------:R-:W-:Y:S01]  /*15930*/  FSETP.NE.FTZ.AND P2, PT, R9, RZ, PT ;  /* 0x000000ff0900720b */ /* 0x000fe20003f55000 */
[----:B----4-:R-:W-:-:S03]  /*15940*/  FADD.FTZ R8, R2, R8 ;  /* 0x0000000802087221 */ /* 0x010fc60000010000 */
[----:B------:R-:W-:Y:S02]  /*15950*/  FSETP.NE.FTZ.AND P1, PT, R6, RZ, PT ;  /* 0x000000ff0600720b */ /* 0x000fe40003f35000 */
[----:B------:R-:W-:-:S03]  /*15960*/  MOV R2, RZ ;  /* 0x000000ff00027202 */ /* 0x000fc60000000f00 */
[----:B------:R-:W1:Y:S01]  /*15970*/  @P3 MUFU.RCP R0, R5 ;  /* 0x0000000500003308 */ /* 0x000e620000001000 */
[----:B------:R-:W-:-:S07]  /*15980*/  FSETP.NE.FTZ.AND P0, PT, R8, RZ, PT ;  /* 0x000000ff0800720b */ /* 0x000fce0003f15000 */
[----:B------:R-:W-:Y:S01]  /*15990*/  @P2 MUFU.RCP R4, R9 ;  /* 0x0000000900042308 */ /* 0x000fe20000001000 */
[----:B-1----:R-:W-:-:S07]  /*159a0*/  FMUL.FTZ R144, R0, R144 ;  /* 0x0000009000907220 */ /* 0x002fce0000410000 */
        /* <DEDUP_REMOVED lines=19> */
[C---:B------:R-:W-:Y:S01]  /*15ae0*/  FMUL.FTZ R68, R0.reuse, R68 ;  /* 0x0000004400447220 */ /* 0x040fe20000410000 */
[----:B------:R-:W-:Y:S01]  /*15af0*/  @P0 MUFU.LG2 R6, R8 ;  /* 0x0000000800060308 */ /* 0x000fe20000000c00 */
        /* <DEDUP_REMOVED lines=16> */
[----:B-1----:R-:W-:-:S02]  /*15c00*/  FMUL.FTZ R148, R2, R148 ;  /* 0x0000009402947220 */ /* 0x002fc40000410000 */
[C---:B------:R-:W-:Y:S02]  /*15c10*/  FMUL.FTZ R149, R2.reuse, R149 ;  /* 0x0000009502957220 */ /* 0x040fe40000410000 */
[C---:B------:R-:W-:Y:S01]  /*15c20*/  FMUL.FTZ R152, R2.reuse, R152 ;  /* 0x0000009802987220 */ /* 0x040fe20000410000 */
[----:B------:R1:W2:Y:S01]  /*15c30*/  @P0 MUFU.RCP R0, R8 ;  /* 0x0000000800000308 */ /* 0x0002a20000001000 */
[C---:B------:R-:W-:Y:S02]  /*15c40*/  FMUL.FTZ R153, R2.reuse, R153 ;  /* 0x0000009902997220 */ /* 0x040fe40000410000 */
[C---:B------:R-:W-:Y:S02]  /*15c50*/  FMUL.FTZ R164, R2.reuse, R164 ;  /* 0x000000a402a47220 */ /* 0x040fe40000410000 */
[C---:B------:R-:W-:Y:S02]  /*15c60*/  FMUL.FTZ R165, R2.reuse, R165 ;  /* 0x000000a502a57220 */ /* 0x040fe40000410000 */
[----:B------:R-:W-:-:S02]  /*15c70*/  FMUL.FTZ R168, R2, R168 ;  /* 0x000000a802a87220 */ /* 0x000fc40000410000 */
[C---:B------:R-:W-:Y:S02]  /*15c80*/  FMUL.FTZ R169, R2.reuse, R169 ;  /* 0x000000a902a97220 */ /* 0x040fe40000410000 */
[C---:B------:R-:W-:Y:S02]  /*15c90*/  FMUL.FTZ R180, R2.reuse, R180 ;  /* 0x000000b402b47220 */ /* 0x040fe40000410000 */
[C---:B------:R-:W-:Y:S02]  /*15ca0*/  FMUL.FTZ R181, R2.reuse, R181 ;  /* 0x000000b502b57220 */ /* 0x040fe40000410000 */
[C---:B------:R-:W-:Y:S01]  /*15cb0*/  FMUL.FTZ R184, R2.reuse, R184 ;  /* 0x000000b802b87220 */ /* 0x040fe20000410000 */
[----:B-1----:R-:W-:Y:S01]  /*15cc0*/  @P0 MOV R8, 0x3f317218 ;  /* 0x3f31721800080802 */ /* 0x002fe20000000f00 */
        /* <DEDUP_REMOVED lines=55> */
[C---:B--2---:R-:W-:Y:S02]  /*16040*/  FMUL.FTZ R150, R0.reuse, R150 ;  /* 0x0000009600967220 */ /* 0x044fe40000410000 */
        /* <DEDUP_REMOVED lines=30> */
[----:B------:R-:W-:Y:S01]  /*16230*/  FMUL.FTZ R127, R0, R127 ;  /* 0x0000007f007f7220 */ /* 0x000fe20000410000 */
[----:B------:R-:W-:Y:S01]  /*16240*/  @P1 MOV R0, 0x3f317218 ;  /* 0x3f31721800001802 */ /* 0x000fe20000000f00 */
[----:B------:R-:W-:-:S02]  /*16250*/  @P2 FMUL.FTZ R5, R2, c[0x0][0x2d0] ;  /* 0x0000b40002052a20 */ /* 0x000fc40000410000 */
[----:B------:R-:W-:Y:S02]  /*16260*/  @P3 FMUL.FTZ R10, R4, c[0x0][0x2d0] ;  /* 0x0000b400040a3a20 */ /* 0x000fe40000410000 */
[----:B------:R-:W-:Y:S02]  /*16270*/  @P1 FMUL.FTZ R2, R0, c[0x0][0x2d0] ;  /* 0x0000b40000021a20 */ /* 0x000fe40000410000 */
[----:B------:R-:W-:Y:S02]  /*16280*/  @P3 FMUL.FTZ R11, R11, 0.69314718246459960938 ;  /* 0x3f3172180b0b3820 */ /* 0x000fe40000410000 */
[----:B------:R-:W-:Y:S02]  /*16290*/  @P2 FMUL.FTZ R9, R9, 0.69314718246459960938 ;  /* 0x3f31721809092820 */ /* 0x000fe40000410000 */
[----:B------:R-:W-:Y:S02]  /*162a0*/  @P1 FMUL.FTZ R7, R7, 0.69314718246459960938 ;  /* 0x3f31721807071820 */ /* 0x000fe40000410000 */
[----:B------:R-:W-:-:S02]  /*162b0*/  @P0 FMUL.FTZ R4, R6, 0.69314718246459960938 ;  /* 0x3f31721806040820 */ /* 0x000fc40000410000 */
[----:B------:R-:W-:Y:S02]  /*162c0*/  @P0 FMUL.FTZ R0, R8, c[0x0][0x2d0] ;  /* 0x0000b40008000a20 */ /* 0x000fe40000410000 */
[----:B------:R-:W-:Y:S02]  /*162d0*/  @P3 FFMA.FTZ R37, R10, R137, R11 ;  /* 0x000000890a253223 */ /* 0x000fe4000001000b */
[----:B------:R-:W-:Y:S02]  /*162e0*/  @P2 FFMA.FTZ R38, R5, R136, R9 ;  /* 0x0000008805262223 */ /* 0x000fe40000010009 */
[----:B------:R-:W-:Y:S02]  /*162f0*/  @P1 FFMA.FTZ R39, R2, R135, R7 ;  /* 0x0000008702271223 */ /* 0x000fe40000010007 */
[----:B------:R-:W-:Y:S02]  /*16300*/  @P0 FFMA.FTZ R40, R0, R3, R4 ;  /* 0x0000000300280223 */ /* 0x000fe40000010004 */
.L_x_949:
[----:B------:R-:W-:Y:S01]  /*16310*/  USHF.R.S32.HI UR6, URZ, 0x1f, UR10 ;  /* 0x0000001f3f067899 */ /* 0x000fe2000801140a */
[----:B------:R-:W-:Y:S05]  /*16320*/  @P4 BRA `(.L_x_1016) ;  /* 0x00001b4000004947 */ /* 0x000fea0003800000 */
[----:B------:R-:W3:Y:S01]  /*16330*/  S2R R12, SR_TID.X ;  /* 0x00000000000c7919 */ /* 0x000ee20000002100 */
[----:B------:R-:W-:Y:S01]  /*16340*/  ULDC.64 UR4, c[0x0][0x490] ;  /* 0x0001240000047ab9 */ /* 0x000fe20000000a00 */
[----:B------:R-:W-:Y:S01]  /*16350*/  F2FP.BF16.PACK_AB R42, R42, R52 ;  /* 0x000000342a2a723e */ /* 0x000fe200000010ff */
[----:B------:R-:W-:Y:S01]  /*16360*/  UIMAD UR7, UR6, UR4, URZ ;  /* 0x00000004060772a4 */ /* 0x000fe2000f8e023f */
[----:B------:R-:W4:Y:S01]  /*16370*/  S2R R14, SR_CTAID.Z ;  /* 0x00000000000e7919 */ /* 0x000f220000002700 */
[----:B------:R-:W-:Y:S01]  /*16380*/  UIMAD.WIDE.U32 UR8, UR10, UR4, URZ ;  /* 0x000000040a0872a5 */ /* 0x000fe2000f8e003f */
[----:B------:R-:W-:Y:S01]  /*16390*/  F2FP.BF16.PACK_AB R35, R35, R80 ;  /* 0x000000502323723e */ /* 0x000fe200000010ff */
[----:B------:R-:W-:Y:S01]  /*163a0*/  UIMAD UR7, UR10, UR5, UR7 ;  /* 0x000000050a0772a4 */ /* 0x000fe2000f8e0207 */
[----:B------:R-:W1:Y:S01]  /*163b0*/  S2R R80, SR_CTAID.X ;  /* 0x0000000000507919 */ /* 0x000e620000002500 */
[----:B------:R-:W-:Y:S01]  /*163c0*/  F2FP.BF16.PACK_AB R54, R55, R54 ;  /* 0x000000363736723e */ /* 0x000fe200000010ff */
[----:B------:R-:W-:Y:S01]  /*163d0*/  ULDC.64 UR4, c[0x0][0x3e8] ;  /* 0x0000fa0000047ab9 */ /* 0x000fe20000000a00 */
[----:B------:R-:W-:Y:S01]  /*163e0*/  IMAD.U32 R3, RZ, RZ, UR9 ;  /* 0x00000009ff037e24 */ /* 0x000fe2000f8e00ff */
[----:B------:R-:W-:Y:S01]  /*163f0*/  UIMAD.WIDE.U32 UR12, UR10, UR4, URZ ;  /* 0x000000040a0c72a5 */ /* 0x000fe2000f8e003f */
[----:B-1----:R-:W-:Y:S01]  /*16400*/  IMAD.U32 R2, RZ, RZ, UR8 ;  /* 0x00000008ff027e24 */ /* 0x002fe2000f8e00ff */
[----:B------:R-:W-:Y:S01]  /*16410*/  UIMAD UR6, UR6, UR4, URZ ;  /* 0x00000004060672a4 */ /* 0x000fe2000f8e023f */
[----:B------:R-:W-:Y:S01]  /*16420*/  IMAD.MOV.U32 R55, RZ, RZ, c[0x0][0x4e8] ;  /* 0x00013a00ff377624 */ /* 0x000fe200078e00ff */
[----:B------:R-:W-:Y:S01]  /*16430*/  UIADD3 UR7, UR9, UR7, URZ ;  /* 0x0000000709077290 */ /* 0x000fe2000fffe03f */
[----:B------:R-:W-:Y:S01]  /*16440*/  F2FP.BF16.PACK_AB R46, R46, R144 ;  /* 0x000000902e2e723e */ /* 0x000fe200000010ff */
[----:B------:R-:W-:Y:S01]  /*16450*/  IMAD.U32 R7, RZ, RZ, UR13 ;  /* 0x0000000dff077e24 */ /* 0x000fe2000f8e00ff */
[----:B------:R-:W-:Y:S01]  /*16460*/  UIMAD UR5, UR10, UR5, UR6 ;  /* 0x000000050a0572a4 */ /* 0x000fe2000f8e0206 */
[----:B------:R-:W-:Y:S01]  /*16470*/  IMAD.U32 R6, RZ, RZ, UR12 ;  /* 0x0000000cff067e24 */ /* 0x000fe2000f8e00ff */
[C---:B------:R-:W-:Y:S01]  /*16480*/  ISETP.NE.AND P0, PT, R55.reuse, 0x1, PT ;  /* 0x000000013700780c */ /* 0x040fe20003f05270 */
[----:B------:R-:W-:Y:S01]  /*16490*/  IMAD.U32 R5, RZ, RZ, UR7 ;  /* 0x00000007ff057e24 */ /* 0x000fe2000f8e00ff */
[----:B------:R-:W-:Y:S01]  /*164a0*/  UIADD3 UR5, UR13, UR5, URZ ;  /* 0x000000050d057290 */ /* 0x000fe2000fffe03f */
[----:B---3--:R-:W-:Y:S01]  /*164b0*/  SHF.R.S32.HI R18, RZ, 0x1f, R12 ;  /* 0x0000001fff127819 */ /* 0x008fe2000001140c */
[----:B------:R-:W-:Y:S01]  /*164c0*/  IMAD R55, R55, c[0x0][0x388], RZ ;  /* 0x0000e20037377a24 */ /* 0x000fe200078e02ff */
[----:B------:R-:W-:Y:S01]  /*164d0*/  F2FP.BF16.PACK_AB R146, R147, R146 ;  /* 0x000000929392723e */ /* 0x000fe200000010ff */
[----:B------:R-:W-:Y:S01]  /*164e0*/  BSSY B0, `(.L_x_1017) ;  /* 0x0000121000007945 */ /* 0x000fe20003800000 */
[----:B------:R-:W-:-:S02]  /*164f0*/  LEA.HI R4, R18, R12, RZ, 0x2 ;  /* 0x0000000c12047211 */ /* 0x000fc400078f10ff */
[-C--:B------:R-:W-:Y:S02]  /*16500*/  LEA.HI R8, R18, R12.reuse, RZ, 0x5 ;  /* 0x0000000c12087211 */ /* 0x080fe400078f28ff */
[--C-:B------:R-:W-:Y:S02]  /*16510*/  SHF.R.S32.HI R7, RZ, 0x2, R4.reuse ;  /* 0x00000002ff077819 */ /* 0x100fe40000011404 */
[----:B------:R-:W-:Y:S02]  /*16520*/  SHF.R.S32.HI R0, RZ, 0x1f, R4 ;  /* 0x0000001fff007819 */ /* 0x000fe40000011404 */
[----:B------:R-:W-:Y:S02]  /*16530*/  LOP3.LUT R3, R4, 0xfffffffc, RZ, 0xc0, !PT ;  /* 0xfffffffc04037812 */ /* 0x000fe400078ec0ff */
[----:B------:R-:W-:Y:S02]  /*16540*/  LOP3.LUT R4, R8, 0xffffffe0, RZ, 0xc0, !PT ;  /* 0xffffffe008047812 */ /* 0x000fe400078ec0ff */
[-C--:B------:R-:W-:Y:S01]  /*16550*/  LEA.HI R11, R18, R12.reuse, RZ, 0x3 ;  /* 0x0000000c120b7211 */ /* 0x080fe200078f18ff */
[----:B------:R-:W-:Y:S01]  /*16560*/  IMAD.IADD R10, R12, 0x1, -R3 ;  /* 0x000000010c0a7824 */ /* 0x000fe200078e0a03 */
[----:B------:R-:W-:Y:S01]  /*16570*/  LEA.HI R9, R0, R7, RZ, 0x3 ;  /* 0x0000000700097211 */ /* 0x000fe200078f18ff */
[----:B------:R-:W-:Y:S01]  /*16580*/  IMAD.IADD R0, R12, 0x1, -R4 ;  /* 0x000000010c007824 */ /* 0x000fe200078e0a04 */
[----:B------:R-:W-:Y:S01]  /*16590*/  LOP3.LUT R13, R11, 0xfffffff8, RZ, 0xc0, !PT ;  /* 0xfffffff80b0d7812 */ /* 0x000fe200078ec0ff */
[----:B------:R-:W-:Y:S01]  /*165a0*/  IMAD.MOV.U32 R4, RZ, RZ, R2 ;  /* 0x000000ffff047224 */ /* 0x000fe200078e0002 */
[----:B------:R-:W-:Y:S01]  /*165b0*/  LEA.HI R18, R18, R12, RZ, 0x6 ;  /* 0x0000000c12127211 */ /* 0x000fe200078f30ff */
[----:B------:R-:W-:Y:S01]  /*165c0*/  IMAD.MOV.U32 R2, RZ, RZ, R6 ;  /* 0x000000ffff027224 */ /* 0x000fe200078e0006 */
[----:B------:R-:W-:Y:S01]  /*165d0*/  SHF.R.S32.HI R6, RZ, 0x1f, R0 ;  /* 0x0000001fff067819 */ /* 0x000fe20000011400 */
[----:B------:R-:W-:Y:S01]  /*165e0*/  IMAD.IADD R13, R12, 0x1, -R13 ;  /* 0x000000010c0d7824 */ /* 0x000fe200078e0a0d */
[----:B----4-:R-:W-:Y:S01]  /*165f0*/  SHF.R.S32.HI R12, RZ, 0x1f, R14 ;  /* 0x0000001fff0c7819 */ /* 0x010fe2000001140e */
[----:B------:R-:W-:Y:S01]  /*16600*/  IMAD.U32 R3, RZ, RZ, UR5 ;  /* 0x00000005ff037e24 */ /* 0x000fe2000f8e00ff */
[----:B------:R-:W-:Y:S01]  /*16610*/  LOP3.LUT P3, RZ, R0, 0x3, RZ, 0xc0, !PT ;  /* 0x0000000300ff7812 */ /* 0x000fe2000786c0ff */
[----:B------:R-:W-:Y:S01]  /*16620*/  IMAD.WIDE.U32 R20, R14, c[0x0][0x498], R4 ;  /* 0x000126000e147a25 */ /* 0x000fe200078e0004 */
[----:B------:R-:W-:-:S02]  /*16630*/  LEA.HI R16, R6, R0, RZ, 0x2 ;  /* 0x0000000006107211 */ /* 0x000fc400078f10ff */
[--C-:B------:R-:W-:Y:S01]  /*16640*/  SHF.R.S32.HI R6, RZ, 0x5, R8.reuse ;  /* 0x00000005ff067819 */ /* 0x100fe20000011408 */
[C---:B------:R-:W-:Y:S01]  /*16650*/  IMAD R19, R12.reuse, c[0x0][0x498], RZ ;  /* 0x000126000c137a24 */ /* 0x040fe200078e02ff */
[----:B------:R-:W-:Y:S01]  /*16660*/  SHF.R.S32.HI R0, RZ, 0x1f, R8 ;  /* 0x0000001fff007819 */ /* 0x000fe20000011408 */
[----:B------:R-:W-:Y:S01]  /*16670*/  IMAD R12, R12, c[0x0][0x3f0], RZ ;  /* 0x0000fc000c0c7a24 */ /* 0x000fe200078e02ff */
[----:B------:R-:W-:Y:S01]  /*16680*/  SHF.R.S32.HI R52, RZ, 0x3, R11 ;  /* 0x00000003ff347819 */ /* 0x000fe2000001140b */
[----:B------:R-:W-:Y:S01]  /*16690*/  IMAD R19, R14, c[0x0][0x49c], R19 ;  /* 0x000127000e137a24 */ /* 0x000fe200078e0213 */
[----:B------:R-:W-:Y:S01]  /*166a0*/  LEA.HI R0, R0, R6, RZ, 0x2 ;  /* 0x0000000600007211 */ /* 0x000fe200078f10ff */
[----:B------:R-:W-:Y:S01]  /*166b0*/  IMAD R8, R14, c[0x0][0x3f4], R12 ;  /* 0x0000fd000e087a24 */ /* 0x000fe200078e020c */
[----:B------:R-:W-:Y:S01]  /*166c0*/  LOP3.LUT R9, R9, 0xfffffff8, RZ, 0xc0, !PT ;  /* 0xfffffff809097812 */ /* 0x000fe200078ec0ff */
[----:B------:R-:W-:Y:S01]  /*166d0*/  IMAD.SHL.U32 R4, R52, 0x40, RZ ;  /* 0x0000004034047824 */ /* 0x000fe200078e00ff */
[----:B------:R-:W-:Y:S01]  /*166e0*/  F2FP.BF16.PACK_AB R44, R44, R156 ;  /* 0x0000009c2c2c723e */ /* 0x000fe200000010ff */
[----:B------:R-:W-:Y:S01]  /*166f0*/  IMAD.WIDE.U32 R14, R14, c[0x0][0x3f0], R2 ;  /* 0x0000fc000e0e7a25 */ /* 0x000fe200078e0002 */
[----:B------:R-:W-:-:S02]  /*16700*/  LOP3.LUT R3, R0, 0xffffffc, RZ, 0xc0, !PT ;  /* 0x0ffffffc00037812 */ /* 0x000fc400078ec0ff */
[----:B------:R-:W-:Y:S01]  /*16710*/  LEA.HI R2, R10, R10, RZ, 0x1 ;  /* 0x0000000a0a027211 */ /* 0x000fe200078f08ff */
[----:B------:R-:W-:Y:S01]  /*16720*/  IMAD.SHL.U32 R12, R13, 0x8, RZ ;  /* 0x000000080d0c7824 */ /* 0x000fe200078e00ff */
[----:B------:R-:W-:Y:S01]  /*16730*/  LOP3.LUT R0, R4, 0x1c0, RZ, 0xc0, !PT ;  /* 0x000001c004007812 */ /* 0x000fe200078ec0ff */
[----:B------:R-:W-:Y:S01]  /*16740*/  IMAD.IADD R9, R7, 0x1, -R9 ;  /* 0x0000000107097824 */ /* 0x000fe200078e0a09 */
[----:B------:R-:W-:Y:S01]  /*16750*/  LOP3.LUT R4, R2, 0x1ffffffe, RZ, 0xc0, !PT ;  /* 0x1ffffffe02047812 */ /* 0x000fe200078ec0ff */
[C---:B------:R-:W-:Y:S01]  /*16760*/  IMAD.IADD R7, R6.reuse, 0x1, -R3 ;  /* 0x0000000106077824 */ /* 0x040fe200078e0a03 */
[----:B------:R-:W-:Y:S01]  /*16770*/  SHF.R.U32.HI R5, RZ, 0x3, R0 ;  /* 0x00000003ff057819 */ /* 0x000fe20000011600 */
[----:B------:R-:W-:Y:S01]  /*16780*/  IMAD R17, R6, 0x200, R10 ;  /* 0x0000020006117824 */ /* 0x000fe200078e020a */
[----:B------:R-:W-:Y:S01]  /*16790*/  LOP3.LUT R3, R0, 0x38, R12, 0xf8, !PT ;  /* 0x0000003800037812 */ /* 0x000fe200078ef80c */
[----:B------:R-:W-:Y:S01]  /*167a0*/  IMAD.SHL.U32 R0, R2, 0x20, RZ ;  /* 0x0000002002007824 */ /* 0x000fe200078e00ff */
[----:B------:R-:W-:Y:S01]  /*167b0*/  F2FP.BF16.PACK_AB R158, R159, R158 ;  /* 0x0000009e9f9e723e */ /* 0x000fe200000010ff */
[----:B------:R-:W-:Y:S01]  /*167c0*/  IMAD.IADD R6, R10, 0x1, -R4 ;  /* 0x000000010a067824 */ /* 0x000fe200078e0a04 */
[----:B------:R-:W-:-:S02]  /*167d0*/  LOP3.LUT R4, R9, 0x1, RZ, 0xc0, !PT ;  /* 0x0000000109047812 */ /* 0x000fc400078ec0ff */
[----:B------:R-:W-:Y:S01]  /*167e0*/  LOP3.LUT R2, R0, 0xffffffc0, RZ, 0xc0, !PT ;  /* 0xffffffc000027812 */ /* 0x000fe200078ec0ff */
[----:B------:R-:W-:Y:S01]  /*167f0*/  IMAD R0, R13, 0x10, R52 ;  /* 0x000000100d007824 */ /* 0x000fe200078e0234 */
[----:B------:R-:W-:Y:S02]  /*16800*/  LOP3.LUT R11, R3, R5, RZ, 0x3c, !PT ;  /* 0x00000005030b7212 */ /* 0x000fe400078e3cff */
[----:B------:R-:W-:Y:S01]  /*16810*/  SHF.R.S32.HI R3, RZ, 0x2, R16 ;  /* 0x00000002ff037819 */ /* 0x000fe20000011410 */
[----:B------:R-:W-:Y:S01]  /*16820*/  IMAD R10, R6, 0x8, R2 ;  /* 0x00000008060a7824 */ /* 0x000fe200078e0202 */
[----:B------:R-:W-:Y:S01]  /*16830*/  ISETP.NE.U32.AND P4, PT, R4, 0x1, PT ;  /* 0x000000010400780c */ /* 0x000fe20003f85070 */
[----:B------:R-:W-:Y:S01]  /*16840*/  IMAD R4, R80, 0x80, R0 ;  /* 0x0000008050047824 */ /* 0x000fe200078e0200 */
[----:B------:R-:W-:Y:S01]  /*16850*/  F2FP.BF16.PACK_AB R148, R149, R148 ;  /* 0x000000949594723e */ /* 0x000fe200000010ff */
[----:B------:R-:W-:Y:S01]  /*16860*/  IMAD R5, R7, 0x10, R3 ;  /* 0x0000001007057824 */ /* 0x000fe200078e0203 */
[----:B------:R-:W-:Y:S01]  /*16870*/  R2P PR, R9, 0x6 ;  /* 0x0000000609007804 */ /* 0x000fe20000000000 */
[----:B------:R-:W-:Y:S01]  /*16880*/  IMAD.IADD R3, R15, 0x1, R8 ;  /* 0x000000010f037824 */ /* 0x000fe200078e0208 */
[----:B------:R-:W-:Y:S01]  /*16890*/  F2FP.BF16.PACK_AB R150, R151, R150 ;  /* 0x000000969796723e */ /* 0x000fe200000010ff */
[----:B------:R-:W-:Y:S01]  /*168a0*/  @P0 IMAD.HI.U32 R8, R4, c[0x0][0x4ec], RZ ;  /* 0x00013b0004080a27 */ /* 0x000fe200078e00ff */
[----:B------:R-:W-:-:S02]  /*168b0*/  F2FP.BF16.PACK_AB R152, R153, R152 ;  /* 0x000000989998723e */ /* 0x000fc400000010ff */
[----:B------:R-:W-:Y:S01]  /*168c0*/  F2FP.BF16.PACK_AB R154, R155, R154 ;  /* 0x0000009a9b9a723e */ /* 0x000fe200000010ff */
[----:B------:R-:W-:Y:S01]  /*168d0*/  IMAD.SHL.U32 R6, R9, 0x40, RZ ;  /* 0x0000004009067824 */ /* 0x000fe200078e00ff */
[----:B------:R-:W-:Y:S01]  /*168e0*/  F2FP.BF16.PACK_AB R48, R48, R160 ;  /* 0x000000a03030723e */ /* 0x000fe200000010ff */
[----:B------:R-:W-:Y:S01]  /*168f0*/  IMAD.SHL.U32 R7, R18, 0x8, RZ ;  /* 0x0000000812077824 */ /* 0x000fe200078e00ff */
[----:B------:R-:W-:Y:S01]  /*16900*/  F2FP.BF16.PACK_AB R162, R163, R162 ;  /* 0x000000a2a3a2723e */ /* 0x000fe200000010ff */
[----:B------:R-:W-:Y:S01]  /*16910*/  IMAD.MOV.U32 R0, RZ, RZ, R4 ;  /* 0x000000ffff007224 */ /* 0x000fe200078e0004 */
[----:B------:R-:W-:Y:S01]  /*16920*/  @P0 SHF.R.U32.HI R0, RZ, c[0x0][0x4f0], R8 ;  /* 0x00013c00ff000a19 */ /* 0x000fe20000011608 */
[----:B------:R-:W-:Y:S01]  /*16930*/  IMAD.MOV.U32 R2, RZ, RZ, R14 ;  /* 0x000000ffff027224 */ /* 0x000fe200078e000e */
[----:B------:R-:W-:Y:S02]  /*16940*/  LOP3.LUT R6, R6, 0x1c0, RZ, 0xc0, !PT ;  /* 0x000001c006067812 */ /* 0x000fe400078ec0ff */
[----:B------:R-:W-:Y:S01]  /*16950*/  LOP3.LUT R13, R11, 0x7ffffe00, R7, 0xf8, !PT ;  /* 0x7ffffe000b0d7812 */ /* 0x000fe200078ef807 */
[----:B------:R-:W-:Y:S01]  /*16960*/  IMAD.IADD R11, R5, 0x1, R10 ;  /* 0x00000001050b7824 */ /* 0x000fe200078e020a */
[--C-:B------:R-:W-:Y:S01]  /*16970*/  SHF.R.S32.HI R7, RZ, 0x1f, R0.reuse ;  /* 0x0000001fff077819 */ /* 0x100fe20000011400 */
[----:B------:R-:W-:Y:S01]  /*16980*/  IMAD R5, R80, 0x80, R5 ;  /* 0x0000008050057824 */ /* 0x000fe200078e0205 */
[----:B------:R-:W-:Y:S01]  /*16990*/  LEA.HI R9, R6, R6, RZ, 0x1d ;  /* 0x0000000606097211 */ /* 0x000fe200078fe8ff */
[----:B------:R-:W-:Y:S01]  /*169a0*/  IMAD.MOV R6, RZ, RZ, -R0 ;  /* 0x000000ffff067224 */ /* 0x000fe200078e0a00 */
[----:B------:R-:W-:Y:S01]  /*169b0*/  F2FP.BF16.PACK_AB R47, R47, R172 ;  /* 0x000000ac2f2f723e */ /* 0x000fe200000010ff */
[----:B------:R-:W-:Y:S01]  /*169c0*/  IMAD R7, R7, c[0x0][0x3e0], RZ ;  /* 0x0000f80007077a24 */ /* 0x000fe200078e02ff */
[----:B------:R-:W-:Y:S01]  /*169d0*/  IADD3 R8, R5, 0x8, RZ ;  /* 0x0000000805087810 */ /* 0x000fe20007ffe0ff */
[----:B------:R-:W-:Y:S01]  /*169e0*/  IMAD.U32 R10, R17, 0x2, R9 ;  /* 0x00000002110a7824 */ /* 0x000fe200078e0009 */
[-C--:B------:R-:W-:Y:S01]  /*169f0*/  ISETP.GE.OR P6, PT, R5, R55.reuse, P3 ;  /* 0x000000370500720c */ /* 0x080fe20001fc6670 */
[----:B------:R-:W-:Y:S01]  /*16a00*/  IMAD R7, R0, c[0x0][0x3e4], R7 ;  /* 0x0000f90000077a24 */ /* 0x000fe200078e0207 */
[----:B------:R-:W-:Y:S01]  /*16a10*/  ISETP.GE.OR P5, PT, R8, R55, P3 ;  /* 0x000000370800720c */ /* 0x000fe20001fa6670 */
[----:B------:R-:W-:Y:S01]  /*16a20*/  IMAD.WIDE.U32 R8, R0, c[0x0][0x3e0], R2 ;  /* 0x0000f80000087a25 */ /* 0x000fe200078e0002 */
[----:B------:R-:W-:-:S02]  /*16a30*/  F2FP.BF16.PACK_AB R174, R175, R174 ;  /* 0x000000aeafae723e */ /* 0x000fc400000010ff */
[----:B------:R-:W-:Y:S01]  /*16a40*/  F2FP.BF16.PACK_AB R164, R165, R164 ;  /* 0x000000a4a5a4723e */ /* 0x000fe200000010ff */
[----:B------:R-:W-:Y:S01]  /*16a50*/  IMAD R18, R6, c[0x0][0x4e8], R4 ;  /* 0x00013a0006127a24 */ /* 0x000fe200078e0204 */
[----:B------:R-:W-:Y:S01]  /*16a60*/  F2FP.BF16.PACK_AB R166, R167, R166 ;  /* 0x000000a6a7a6723e */ /* 0x000fe200000010ff */
[----:B------:R-:W-:Y:S01]  /*16a70*/  IMAD.SHL.U32 R0, R10, 0x2, RZ ;  /* 0x000000020a007824 */ /* 0x000fe200078e00ff */
[C---:B------:R-:W-:Y:S01]  /*16a80*/  IADD3 R10, R5.reuse, 0x40, RZ ;  /* 0x00000040050a7810 */ /* 0x040fe20007ffe0ff */
[----:B------:R-:W-:Y:S01]  /*16a90*/  IMAD R6, R80, 0x80, R11 ;  /* 0x0000008050067824 */ /* 0x000fe200078e020b */
[----:B------:R-:W-:Y:S01]  /*16aa0*/  IADD3 R5, R5, 0x48, RZ ;  /* 0x0000004805057810 */ /* 0x000fe20007ffe0ff */
[----:B------:R-:W-:Y:S01]  /*16ab0*/  BAR.SYNC.DEFER_BLOCKING 0x1, 0x80 ;  /* 0x0042000000007b1d */ /* 0x000fe20000010000 */
[----:B------:R-:W-:Y:S01]  /*16ac0*/  IADD3 R11, R0, 0x80, RZ ;  /* 0x00000080000b7810 */ /* 0x000fe20007ffe0ff */
[----:B------:R-:W-:Y:S01]  /*16ad0*/  @P0 IMAD.HI.U32 R4, R6, c[0x0][0x4ec], RZ ;  /* 0x00013b0006040a27 */ /* 0x000fe200078e00ff */
[----:B------:R-:W-:-:S02]  /*16ae0*/  IADD3 R2, R0, 0x70, RZ ;  /* 0x0000007000027810 */ /* 0x000fc40007ffe0ff */
[----:B------:R-:W-:Y:S01]  /*16af0*/  @P4 IADD3 R2, R11, 0x10, RZ ;  /* 0x000000100b024810 */ /* 0x000fe20007ffe0ff */
[----:B------:R-:W-:Y:S01]  /*16b00*/  IMAD.MOV.U32 R3, RZ, RZ, R6 ;  /* 0x000000ffff037224 */ /* 0x000fe200078e0006 */
[-C--:B------:R-:W-:Y:S02]  /*16b10*/  ISETP.GE.OR P4, PT, R10, R55.reuse, P3 ;  /* 0x000000370a00720c */ /* 0x080fe40001f86670 */
[----:B------:R-:W-:Y:S01]  /*16b20*/  @P0 SHF.R.U32.HI R3, RZ, c[0x0][0x4f0], R4 ;  /* 0x00013c00ff030a19 */ /* 0x000fe20000011604 */
[----:B------:R-:W-:Y:S01]  /*16b30*/  IMAD.MOV.U32 R4, RZ, RZ, R8 ;  /* 0x000000ffff047224 */ /* 0x000fe200078e0008 */
[----:B------:R-:W-:Y:S01]  /*16b40*/  ISETP.GE.OR P3, PT, R5, R55, P3 ;  /* 0x000000370500720c */ /* 0x000fe20001f66670 */
[----:B------:R-:W-:Y:S01]  /*16b50*/  IMAD.IADD R5, R9, 0x1, R7 ;  /* 0x0000000109057824 */ /* 0x000fe200078e0207 */
[----:B------:R-:W-:Y:S01]  /*16b60*/  SHF.R.S32.HI R7, RZ, 0x1f, R18 ;  /* 0x0000001fff077819 */ /* 0x000fe20000011412 */
[--C-:B------:R-:W-:Y:S01]  /*16b70*/  IMAD.MOV R8, RZ, RZ, -R3.reuse ;  /* 0x000000ffff087224 */ /* 0x100fe200078e0a03 */
[----:B------:R-:W-:-:S02]  /*16b80*/  SHF.R.S32.HI R9, RZ, 0x1f, R3 ;  /* 0x0000001fff097819 */ /* 0x000fc40000011403 */
[----:B------:R-:W-:Y:S01]  /*16b90*/  IADD3 R10, P0, R3, R20, RZ ;  /* 0x00000014030a7210 */ /* 0x000fe20007f1e0ff */
[----:B------:R-:W-:Y:S01]  /*16ba0*/  IMAD R7, R7, c[0x0][0x3d8], RZ ;  /* 0x0000f60007077a24 */ /* 0x000fe200078e02ff */
[----:B------:R-:W-:Y:S01]  /*16bb0*/  F2FP.BF16.PACK_AB R168, R169, R168 ;  /* 0x000000a8a9a8723e */ /* 0x000fe200000010ff */
[----:B------:R-:W-:Y:S01]  /*16bc0*/  IMAD R8, R8, c[0x0][0x4e8], R6 ;  /* 0x00013a0008087a24 */ /* 0x000fe200078e0206 */
[----:B------:R-:W-:Y:S01]  /*16bd0*/  IADD3.X R11, R9, R21, R19, P0, !PT ;  /* 0x00000015090b7210 */ /* 0x000fe200007fe413 */
[C---:B------:R-:W-:Y:S01]  /*16be0*/  IMAD R53, R18.reuse, c[0x0][0x3dc], R7 ;  /* 0x0000f70012357a24 */ /* 0x040fe200078e0207 */
[----:B------:R-:W-:Y:S01]  /*16bf0*/  F2FP.BF16.PACK_AB R170, R171, R170 ;  /* 0x000000aaabaa723e */ /* 0x000fe200000010ff */
[----:B------:R-:W-:Y:S01]  /*16c00*/  IMAD.WIDE.U32 R18, R18, c[0x0][0x3d8], R4 ;  /* 0x0000f60012127a25 */ /* 0x000fe200078e0004 */
[----:B------:R-:W-:Y:S01]  /*16c10*/  SHF.R.S32.HI R4, RZ, 0x1f, R8 ;  /* 0x0000001fff047819 */ /* 0x000fe20000011408 */
[----:B------:R-:W-:Y:S01]  /*16c20*/  STS [R0+0x80], R46 ;  /* 0x0000802e00007388 */ /* 0x000fe20000000800 */
[----:B------:R-:W-:Y:S01]  /*16c30*/  F2FP.BF16.PACK_AB R45, R45, R176 ;  /* 0x000000b02d2d723e */ /* 0x000fe200000010ff */
[----:B------:R-:W-:Y:S01]  /*16c40*/  IMAD.MOV.U32 R9, RZ, RZ, 0x20 ;  /* 0x00000020ff097424 */ /* 0x000fe200078e00ff */
[----:B------:R-:W-:Y:S01]  /*16c50*/  F2FP.BF16.PACK_AB R178, R179, R178 ;  /* 0x000000b2b3b2723e */ /* 0x000fe200000010ff */
[----:B------:R-:W-:Y:S01]  /*16c60*/  IMAD R4, R4, c[0x0][0x488], RZ ;  /* 0x0001220004047a24 */ /* 0x000fe200078e02ff */
[----:B------:R-:W-:Y:S01]  /*16c70*/  STS [R0+0x480], R146 ;  /* 0x0004809200007388 */ /* 0x000fe20000000800 */
[----:B------:R-:W-:Y:S01]  /*16c80*/  IMAD.WIDE.U32 R6, R8, c[0x0][0x488], R10 ;  /* 0x0001220008067a25 */ /* 0x000fe200078e000a */
[----:B------:R-:W-:-:S02]  /*16c90*/  SEL R9, R9, 0xffffffe0, !P1 ;  /* 0xffffffe009097807 */ /* 0x000fc40004800000 */
[----:B------:R-:W-:Y:S01]  /*16ca0*/  STS [R2], R44 ;  /* 0x0000002c02007388 */ /* 0x000fe20000000800 */
[----:B------:R-:W-:Y:S01]  /*16cb0*/  IMAD R8, R8, c[0x0][0x48c], R4 ;  /* 0x0001230008087a24 */ /* 0x000fe200078e0204 */
[----:B------:R-:W-:Y:S01]  /*16cc0*/  LEA R10, P0, R6, c[0x0][0x450], 0x2 ;  /* 0x00011400060a7a11 */ /* 0x000fe200078010ff */
[----:B------:R-:W-:Y:S01]  /*16cd0*/  IMAD.MOV.U32 R5, RZ, RZ, 0x40 ;  /* 0x00000040ff057424 */ /* 0x000fe200078e00ff */
[----:B------:R-:W-:Y:S01]  /*16ce0*/  STS [R2+0x400], R158 ;  /* 0x0004009e02007388 */ /* 0x000fe20000000800 */
[----:B------:R-:W-:Y:S01]  /*16cf0*/  IMAD.IADD R8, R7, 0x1, R8 ;  /* 0x0000000107087824 */ /* 0x000fe200078e0208 */
[----:B------:R-:W-:Y:S01]  /*16d00*/  F2FP.BF16.PACK_AB R43, R43, R188 ;  /* 0x000000bc2b2b723e */ /* 0x000fe200000010ff */
[----:B------:R-:W-:Y:S01]  /*16d10*/  IMAD.IADD R3, R0, 0x1, R9 ;  /* 0x0000000100037824 */ /* 0x000fe200078e0209 */
[----:B------:R-:W-:Y:S01]  /*16d20*/  SEL R7, R5, 0xffffffc0, !P2 ;  /* 0xffffffc005077807 */ /* 0x000fe20005000000 */
[----:B------:R-:W-:Y:S01]  /*16d30*/  IMAD.IADD R4, R9, 0x1, R2 ;  /* 0x0000000109047824 */ /* 0x000fe200078e0202 */
[----:B------:R-:W-:Y:S01]  /*16d40*/  STS [R0+0x2080], R148 ;  /* 0x0020809400007388 */ /* 0x000fe20000000800 */
[----:B------:R-:W-:-:S02]  /*16d50*/  LEA.HI.X R9, R6, c[0x0][0x454], R8, 0x2, P0 ;  /* 0x0001150006097a11 */ /* 0x000fc400000f1408 */
[----:B------:R-:W-:Y:S01]  /*16d60*/  IMAD.IADD R6, R0, 0x1, R7 ;  /* 0x0000000100067824 */ /* 0x000fe200078e0207 */
[----:B------:R-:W-:Y:S01]  /*16d70*/  STS [R0+0x2480], R150 ;  /* 0x0024809600007388 */ /* 0x000fe20000000800 */
[----:B------:R-:W-:Y:S01]  /*16d80*/  F2FP.BF16.PACK_AB R190, R191, R190 ;  /* 0x000000bebfbe723e */ /* 0x000fe200000010ff */
[----:B------:R-:W-:Y:S01]  /*16d90*/  IMAD.IADD R8, R7, 0x1, R2 ;  /* 0x0000000107087824 */ /* 0x000fe200078e0202 */
[----:B------:R-:W-:Y:S01]  /*16da0*/  F2FP.BF16.PACK_AB R180, R181, R180 ;  /* 0x000000b4b5b4723e */ /* 0x000fe200000010ff */
        /* <DEDUP_REMOVED lines=79> */
[----:B------:R-:W-:Y:S01]  /*172a0*/  STS [R4+0x4400], R29 ;  /* 0x0044001d04007388 */ /* 0x000fe20000000800 */
[----:B-1----:R-:W-:Y:S01]  /*172b0*/  IMAD.SHL.U32 R0, R13, 0x2, RZ ;  /* 0x000000020d007824 */ /* 0x002fe200078e00ff */
[----:B------:R-:W-:-:S02]  /*172c0*/  LEA R13, P0, R18, c[0x0][0x380], 0x1 ;  /* 0x0000e000120d7a11 */ /* 0x000fc400078008ff */
        /* <DEDUP_REMOVED lines=16> */
[----:B-1----:R-:W-:-:S03]  /*173d0*/  IMAD R6, R80, 0x80, R52 ;  /* 0x0000008050067824 */ /* 0x002fc600078e0234 */
[----:B------:R-:W-:Y:S04]  /*173e0*/  STS [R5+0x6080], R120 ;  /* 0x0060807805007388 */ /* 0x000fe80000000800 */
[----:B------:R-:W-:Y:S04]  /*173f0*/  STS [R5+0x6480], R122 ;  /* 0x0064807a05007388 */ /* 0x000fe80000000800 */
[----:B------:R-:W-:Y:S04]  /*17400*/  STS [R7+0x6000], R124 ;  /* 0x0060007c07007388 */ /* 0x000fe80000000800 */
[----:B------:R-:W-:Y:S04]  /*17410*/  STS [R7+0x6400], R126 ;  /* 0x0064007e07007388 */ /* 0x000fe80000000800 */
[----:B------:R-:W-:Y:S04]  /*17420*/  SHFL.IDX PT, R16, R10, RZ, 0x1c1f ;  /* 0x001c1fff0a107589 */ /* 0x000fe800000e0000 */
[----:B------:R-:W1:Y:S04]  /*17430*/  SHFL.IDX PT, R17, R9, RZ, 0x1c1f ;  /* 0x001c1fff09117589 */ /* 0x000e6800000e0000 */
[----:B------:R-:W-:Y:S06]  /*17440*/  BAR.SYNC.DEFER_BLOCKING 0x1, 0x80 ;  /* 0x0042000000007b1d */ /* 0x000fec0000010000 */
[----:B------:R-:W-:Y:S04]  /*17450*/  SHFL.IDX PT, R2, R10, 0x1, 0x1c1f ;  /* 0x003c1f000a027f89 */ /* 0x000fe800000e0000 */
[----:B------:R-:W3:Y:S04]  /*17460*/  SHFL.IDX PT, R3, R9, 0x1, 0x1c1f ;  /* 0x003c1f0009037f89 */ /* 0x000ee800000e0000 */
[----:B------:R-:W-:Y:S04]  /*17470*/  SHFL.IDX PT, R14, R10, 0x2, 0x1c1f ;  /* 0x005c1f000a0e7f89 */ /* 0x000fe800000e0000 */
[----:B------:R-:W4:Y:S04]  /*17480*/  SHFL.IDX PT, R15, R9, 0x2, 0x1c1f ;  /* 0x005c1f00090f7f89 */ /* 0x000f2800000e0000 */
[----:B------:R-:W-:Y:S04]  /*17490*/  SHFL.IDX PT, R10, R10, 0x3, 0x1c1f ;  /* 0x007c1f000a0a7f89 */ /* 0x000fe800000e0000 */
[----:B------:R-:W2:Y:S04]  /*174a0*/  SHFL.IDX PT, R11, R9, 0x3, 0x1c1f ;  /* 0x007c1f00090b7f89 */ /* 0x000ea800000e0000 */
[----:B-1----:R-:W-:Y:S04]  /*174b0*/  @!P6 ST.E [R16.64], R37 ;  /* 0x000000251000e985 */ /* 0x002fe8000c101914 */
[----:B---3--:R1:W-:Y:S04]  /*174c0*/  @!P5 ST.E [R2.64], R38 ;  /* 0x000000260200d985 */ /* 0x0083e8000c101914 */
[----:B----4-:R3:W-:Y:S04]  /*174d0*/  @!P4 ST.E [R14.64], R39 ;  /* 0x000000270e00c985 */ /* 0x0107e8000c101914 */
[----:B--2---:R3:W-:Y:S04]  /*174e0*/  @!P3 ST.E [R10.64], R40 ;  /* 0x000000280a00b985 */ /* 0x0047e8000c101914 */
[----:B------:R3:W2:Y:S04]  /*174f0*/  LDS.128 R24, [R0+0x880] ;  /* 0x0008800000187984 */ /* 0x0006a80000000c00 */
[----:B------:R3:W4:Y:S01]  /*17500*/  LDS.128 R32, [R0+0x1080] ;  /* 0x0010800000207984 */ /* 0x0007220000000c00 */
[----:B-1----:R-:W-:-:S03]  /*17510*/  IMAD.IADD R2, R19, 0x1, R53 ;  /* 0x0000000113027824 */ /* 0x002fc600078e0235 */
[----:B------:R3:W1:Y:S04]  /*17520*/  LDS.128 R40, [R0+0x1880] ;  /* 0x0018800000287984 */ /* 0x0006680000000c00 */
[----:B------:R3:W1:Y:S01]  /*17530*/  LDS.128 R48, [R0+0x2080] ;  /* 0x0020800000307984 */ /* 0x0006620000000c00 */
[----:B------:R-:W-:Y:S02]  /*17540*/  LEA.HI.X R7, R18, c[0x0][0x384], R2, 0x1, P0 ;  /* 0x0000e10012077a11 */ /* 0x000fe400000f0c02 */
[----:B------:R-:W-:Y:S01]  /*17550*/  ISETP.GE.AND P0, PT, R6, R55, PT ;  /* 0x000000370600720c */ /* 0x000fe20003f06270 */
        /* <DEDUP_REMOVED lines=13> */
[----:B--2-4-:R-:W2:Y:S01]  /*17630*/  LDS.128 R16, [R0+0x80] ;  /* 0x0000800000107984 */ /* 0x014ea20000000c00 */
[----:B------:R-:W-:-:S02]  /*17640*/  IADD3 R4, R12, 0x40, RZ ;  /* 0x000000400c047810 */ /* 0x000fc40007ffe0ff */
[----:B------:R-:W-:Y:S01]  /*17650*/  ISETP.GE.AND P1, PT, R12, c[0x0][0x3c8], PT ;  /* 0x0000f2000c007a0c */ /* 0x000fe20003f26270 */
[----:B---3--:R3:W4:Y:S01]  /*17660*/  LDS.128 R8, [R0+0x4080] ;  /* 0x0040800000087984 */ /* 0x0087220000000c00 */
[----:B------:R-:W-:-:S13]  /*17670*/  ISETP.GE.AND P0, PT, R4, c[0x0][0x3c8], PT ;  /* 0x0000f20004007a0c */ /* 0x000fda0003f06270 */
[----:B---3--:R-:W-:-:S04]  /*17680*/  @!P0 SHF.R.S32.HI R0, RZ, 0x1f, R4 ;  /* 0x0000001fff008819 */ /* 0x008fc80000011404 */
[----:B------:R-:W-:Y:S01]  /*17690*/  @!P0 LEA.HI R0, R0, R4, RZ, 0x3 ;  /* 0x0000000400008211 */ /* 0x000fe200078f18ff */
[----:B-1----:R-:W-:-:S03]  /*176a0*/  @!P1 IMAD.WIDE R4, R12, 0x2, R2 ;  /* 0x000000020c049825 */ /* 0x002fc600078e0202 */
[----:B------:R-:W-:-:S05]  /*176b0*/  @!P0 LOP3.LUT R0, R0, 0xfffffff8, RZ, 0xc0, !PT ;  /* 0xfffffff800008812 */ /* 0x000fca00078ec0ff */
[----:B------:R-:W-:Y:S01]  /*176c0*/  @!P0 IMAD.WIDE R2, R0, 0x2, R2 ;  /* 0x0000000200028825 */ /* 0x000fe200078e0202 */
[----:B--2---:R1:W-:Y:S04]  /*176d0*/  @!P1 ST.E.128 [R4.64], R16 ;  /* 0x0000001004009985 */ /* 0x0043e8000c101d14 */
[----:B----4-:R1:W-:Y:S02]  /*176e0*/  @!P0 ST.E.128 [R2.64], R8 ;  /* 0x0000000802008985 */ /* 0x0103e4000c101d14 */
.L_x_1018:
[----:B--2-4-:R-:W-:Y:S05]  /*176f0*/  BSYNC B0 ;  /* 0x0000000000007941 */ /* 0x014fea0003800000 */
.L_x_1017:
[----:B---3--:R-:W-:Y:S01]  /*17700*/  IADD3 R0, R6, 0x10, RZ ;  /* 0x0000001006007810 */ /* 0x008fe20007ffe0ff */
[----:B-1----:R1:W2:Y:S01]  /*17710*/  SHFL.IDX PT, R3, R7, 0x1, 0x181f ;  /* 0x00381f0007037f89 */ /* 0x0022a200000e0000 */
        /* <DEDUP_REMOVED lines=14> */
.L_x_1020:
[----:B------:R-:W-:Y:S05]  /*17800*/  BSYNC B0 ;  /* 0x0000000000007941 */ /* 0x000fea0003800000 */
.L_x_1019:
        /* <DEDUP_REMOVED lines=16> */
.L_x_1022:
[----:B------:R-:W-:Y:S05]  /*17910*/  BSYNC B0 ;  /* 0x0000000000007941 */ /* 0x000fea0003800000 */
.L_x_1021:
        /* <DEDUP_REMOVED lines=16> */
.L_x_1024:
[----:B------:R-:W-:Y:S05]  /*17a20*/  BSYNC B0 ;  /* 0x0000000000007941 */ /* 0x000fea0003800000 */
.L_x_1023:
        /* <DEDUP_REMOVED lines=16> */
.L_x_1026:
[----:B------:R-:W-:Y:S05]  /*17b30*/  BSYNC B0 ;  /* 0x0000000000007941 */ /* 0x000fea0003800000 */
.L_x_1025:
        /* <DEDUP_REMOVED lines=16> */
.L_x_1028:
[----:B------:R-:W-:Y:S05]  /*17c40*/  BSYNC B0 ;  /* 0x0000000000007941 */ /* 0x000fea0003800000 */
.L_x_1027:
        /* <DEDUP_REMOVED lines=16> */
.L_x_1030:
[----:B------:R-:W-:Y:S05]  /*17d50*/  BSYNC B0 ;  /* 0x0000000000007941 */ /* 0x000fea0003800000 */
.L_x_1029:
        /* <DEDUP_REMOVED lines=17> */
.L_x_1016:
[----:B------:R-:W3:Y:S01]  /*17e70*/  S2R R11, SR_TID.X ;  /* 0x00000000000b7919 */ /* 0x000ee20000002100 */
[----:B------:R-:W-:Y:S03]  /*17e80*/  BSSY B0, `(.L_x_1031) ;  /* 0x0000028000007945 */ /* 0x000fe60003800000 */
[----:B------:R-:W4:Y:S01]  /*17e90*/  S2R R9, SR_CTAID.Z ;  /* 0x0000000000097919 */ /* 0x000f220000002700 */
[----:B---3--:R-:W-:Y:S02]  /*17ea0*/  ISETP.GT.AND P0, PT, R11, 0x7f, PT ;  /* 0x0000007f0b00780c */ /* 0x008fe40003f04270 */
[----:B----4-:R-:W-:-:S11]  /*17eb0*/  SHF.R.S32.HI R10, RZ, 0x1f, R9 ;  /* 0x0000001fff0a7819 */ /* 0x010fd60000011409 */
[----:B------:R-:W-:Y:S05]  /*17ec0*/  @P0 BRA `(.L_x_1032) ;  /* 0x0000023000000947 */ /* 0x000fea0003800000 */
[----:B------:R-:W3:Y:S01]  /*17ed0*/  S2R R5, SR_CTAID.X ;  /* 0x0000000000057919 */ /* 0x000ee20000002500 */
[----:B-1----:R-:W-:-:S05]  /*17ee0*/  MOV R2, c[0x0][0x4e8] ;  /* 0x00013a0000027a02 */ /* 0x002fca0000000f00 */
[----:B------:R-:W-:Y:S01]  /*17ef0*/  IMAD R0, R2, c[0x0][0x388], RZ ;  /* 0x0000e20002007a24 */ /* 0x000fe200078e02ff */
[----:B---3--:R-:W-:-:S04]  /*17f00*/  LEA R5, R5, R11, 0x7 ;  /* 0x0000000b05057211 */ /* 0x008fc800078e38ff */
[----:B------:R-:W-:-:S13]  /*17f10*/  ISETP.GE.AND P0, PT, R5, R0, PT ;  /* 0x000000000500720c */ /* 0x000fda0003f06270 */
[----:B------:R-:W-:Y:S05]  /*17f20*/  @P0 BRA `(.L_x_1032) ;  /* 0x000001d000000947 */ /* 0x000fea0003800000 */
[----:B------:R-:W-:Y:S01]  /*17f30*/  ISETP.NE.AND P0, PT, R2, 0x1, PT ;  /* 0x000000010200780c */ /* 0x000fe20003f05270 */
[----:B------:R-:W-:Y:S01]  /*17f40*/  ULDC.64 UR4, c[0x0][0x490] ;  /* 0x0001240000047ab9 */ /* 0x000fe20000000a00 */
[----:B------:R-:W-:Y:S01]  /*17f50*/  MOV R0, R5 ;  /* 0x0000000500007202 */ /* 0x000fe20000000f00 */
[----:B------:R-:W-:Y:S01]  /*17f60*/  UIMAD UR7, UR6, UR4, URZ ;  /* 0x00000004060772a4 */ /* 0x000fe2000f8e023f */
[----:B------:R-:W-:Y:S01]  /*17f70*/  IMAD R6, R10, c[0x0][0x498], RZ ;  /* 0x000126000a067a24 */ /* 0x000fe200078e02ff */
[----:B------:R-:W-:Y:S02]  /*17f80*/  UIMAD.WIDE.U32 UR8, UR10, UR4, URZ ;  /* 0x000000040a0872a5 */ /* 0x000fe4000f8e003f */
[----:B------:R-:W-:Y:S01]  /*17f90*/  UIMAD UR4, UR10, UR5, UR7 ;  /* 0x000000050a0472a4 */ /* 0x000fe2000f8e0207 */
[----:B------:R-:W-:-:S03]  /*17fa0*/  IMAD R6, R9, c[0x0][0x49c], R6 ;  /* 0x0001270009067a24 */ /* 0x000fc600078e0206 */
[----:B------:R-:W-:Y:S01]  /*17fb0*/  UIADD3 UR4, UR9, UR4, URZ ;  /* 0x0000000409047290 */ /* 0x000fe2000fffe03f */
[----:B------:R-:W-:Y:S01]  /*17fc0*/  MOV R3, UR9 ;  /* 0x0000000900037c02 */ /* 0x000fe20008000f00 */
[----:B------:R-:W-:-:S04]  /*17fd0*/  @P0 IMAD.HI.U32 R2, R5, c[0x0][0x4ec], RZ ;  /* 0x00013b0005020a27 */ /* 0x000fc800078e00ff */
[----:B------:R-:W-:Y:S01]  /*17fe0*/  IMAD.U32 R3, RZ, RZ, UR4 ;  /* 0x00000004ff037e24 */ /* 0x000fe2000f8e00ff */
[----:B------:R-:W-:Y:S01]  /*17ff0*/  @P0 SHF.R.U32.HI R0, RZ, c[0x0][0x4f0], R2 ;  /* 0x00013c00ff000a19 */ /* 0x000fe20000011602 */
[----:B------:R-:W-:-:S03]  /*18000*/  IMAD.U32 R2, RZ, RZ, UR8 ;  /* 0x00000008ff027e24 */ /* 0x000fc6000f8e00ff */
[----:B------:R-:W-:Y:S01]  /*18010*/  IADD3 R4, -R0, RZ, RZ ;  /* 0x000000ff00047210 */ /* 0x000fe20007ffe1ff */
[----:B------:R-:W-:Y:S01]  /*18020*/  IMAD.WIDE.U32 R2, R9, c[0x0][0x498], R2 ;  /* 0x0001260009027a25 */ /* 0x000fe200078e0002 */
[----:B------:R-:W-:-:S03]  /*18030*/  SHF.R.S32.HI R7, RZ, 0x1f, R0 ;  /* 0x0000001fff077819 */ /* 0x000fc60000011400 */
[----:B------:R-:W-:Y:S01]  /*18040*/  IMAD R4, R4, c[0x0][0x4e8], R5 ;  /* 0x00013a0004047a24 */ /* 0x000fe200078e0205 */
[----:B------:R-:W-:-:S04]  /*18050*/  IADD3 R2, P0, R0, R2, RZ ;  /* 0x0000000200027210 */ /* 0x000fc80007f1e0ff */
[----:B------:R-:W-:Y:S02]  /*18060*/  SHF.R.S32.HI R5, RZ, 0x1f, R4 ;  /* 0x0000001fff057819 */ /* 0x000fe40000011404 */
[----:B------:R-:W-:-:S03]  /*18070*/  IADD3.X R3, R7, R3, R6, P0, !PT ;  /* 0x0000000307037210 */ /* 0x000fc600007fe406 */
        /* <DEDUP_REMOVED lines=8> */
.L_x_1032:
[----:B------:R-:W-:Y:S05]  /*18100*/  BSYNC B0 ;  /* 0x0000000000007941 */ /* 0x000fea0003800000 */
.L_x_1031:
[----:B------:R-:W3:Y:S01]  /*18110*/  S2R R13, SR_CTAID.X ;  /* 0x00000000000d7919 */ /* 0x000ee20000002500 */
[----:B-1----:R-:W-:Y:S01]  /*18120*/  SHF.R.S32.HI R0, RZ, 0x1f, R11 ;  /* 0x0000001fff007819 */ /* 0x002fe2000001140b */
[----:B------:R-:W-:Y:S01]  /*18130*/  IMAD.MOV.U32 R12, RZ, RZ, c[0x0][0x4e8] ;  /* 0x00013a00ff0c7624 */ /* 0x000fe200078e00ff */
[----:B------:R-:W-:Y:S01]  /*18140*/  ULDC.64 UR4, c[0x0][0x3e8] ;  /* 0x0000fa0000047ab9 */ /* 0x000fe20000000a00 */
[----:B------:R-:W-:Y:S01]  /*18150*/  IMAD R7, R10, c[0x0][0x3f0], RZ ;  /* 0x0000fc000a077a24 */ /* 0x000fe200078e02ff */
[----:B------:R-:W-:Y:S01]  /*18160*/  LEA.HI R0, R0, R11, RZ, 0x3 ;  /* 0x0000000b00007211 */ /* 0x000fe200078f18ff */
[----:B------:R-:W-:Y:S01]  /*18170*/  UIMAD UR6, UR6, UR4, URZ ;  /* 0x00000004060672a4 */ /* 0x000fe2000f8e023f */
[----:B------:R-:W-:Y:S01]  /*18180*/  ISETP.NE.AND P0, PT, R12, 0x1, PT ;  /* 0x000000010c00780c */ /* 0x000fe20003f05270 */
[----:B------:R-:W-:Y:S01]  /*18190*/  UIMAD.WIDE.U32 UR8, UR10, UR4, URZ ;  /* 0x000000040a0872a5 */ /* 0x000fe2000f8e003f */
[----:B------:R-:W-:Y:S01]  /*181a0*/  LOP3.LUT R2, R0, 0xfffffff8, RZ, 0xc0, !PT ;  /* 0xfffffff800027812 */ /* 0x000fe200078ec0ff */
[----:B------:R-:W-:Y:S01]  /*181b0*/  UIMAD UR4, UR10, UR5, UR6 ;  /* 0x000000050a0472a4 */ /* 0x000fe2000f8e0206 */
[----:B------:R-:W-:Y:S01]  /*181c0*/  SHF.R.S32.HI R8, RZ, 0x3, R0 ;  /* 0x00000003ff087819 */ /* 0x000fe20000011400 */
[----:B------:R-:W-:Y:S01]  /*181d0*/  IMAD R7, R9, c[0x0][0x3f4], R7 ;  /* 0x0000fd0009077a24 */ /* 0x000fe200078e0207 */
[----:B------:R-:W-:Y:S01]  /*181e0*/  BSSY B0, `(.L_x_1033) ;  /* 0x000002c000007945 */ /* 0x000fe20003800000 */
[----:B------:R-:W-:Y:S01]  /*181f0*/  IMAD.IADD R11, R11, 0x1, -R2 ;  /* 0x000000010b0b7824 */ /* 0x000fe200078e0a02 */
[----:B------:R-:W-:Y:S01]  /*18200*/  UIADD3 UR4, UR9, UR4, URZ ;  /* 0x0000000409047290 */ /* 0x000fe2000fffe03f */
[----:B------:R-:W-:Y:S01]  /*18210*/  IMAD.U32 R3, RZ, RZ, UR9 ;  /* 0x00000009ff037e24 */ /* 0x000fe2000f8e00ff */
[----:B------:R-:W-:Y:S01]  /*18220*/  MOV R2, UR8 ;  /* 0x0000000800027c02 */ /* 0x000fe20008000f00 */
[----:B------:R-:W-:Y:S01]  /*18230*/  IMAD R12, R12, c[0x0][0x388], RZ ;  /* 0x0000e2000c0c7a24 */ /* 0x000fe200078e02ff */
[----:B------:R-:W-:-:S02]  /*18240*/  LEA R0, R11, R8, 0x4 ;  /* 0x000000080b007211 */ /* 0x000fc400078e20ff */
[----:B------:R-:W-:-:S03]  /*18250*/  MOV R3, UR4 ;  /* 0x0000000400037c02 */ /* 0x000fc60008000f00 */
[C---:B---3--:R-:W-:Y:S01]  /*18260*/  IMAD R4, R13.reuse, 0x80, R0 ;  /* 0x000000800d047824 */ /* 0x048fe200078e0200 */
        /* <DEDUP_REMOVED lines=10> */
[----:B------:R-:W-:Y:S02]  /*18310*/  IMAD R5, R5, c[0x0][0x4e8], R4 ;  /* 0x00013a0005057a24 */ /* 0x000fe400078e0204 */
[----:B------:R-:W-:Y:S01]  /*18320*/  IMAD R0, R0, c[0x0][0x3e4], R6 ;  /* 0x0000f90000007a24 */ /* 0x000fe200078e0206 */
[----:B------:R-:W-:Y:S02]  /*18330*/  SHF.L.U32 R6, R11, 0x3, RZ ;  /* 0x000000030b067819 */ /* 0x000fe400000006ff */
[----:B------:R-:W-:Y:S02]  /*18340*/  SHF.R.S32.HI R4, RZ, 0x1f, R5 ;  /* 0x0000001fff047819 */ /* 0x000fe40000011405 */
[----:B------:R-:W-:Y:S02]  /*18350*/  IADD3 R3, R3, R0, RZ ;  /* 0x0000000003037210 */ /* 0x000fe40007ffe0ff */
[----:B------:R-:W-:Y:S01]  /*18360*/  IADD3 R7, R6, 0x40, RZ ;  /* 0x0000004006077810 */ /* 0x000fe20007ffe0ff */
[----:B------:R-:W-:-:S02]  /*18370*/  IMAD R0, R4, c[0x0][0x3d8], RZ ;  /* 0x0000f60004007a24 */ /* 0x000fc400078e02ff */
[----:B------:R-:W-:-:S04]  /*18380*/  IMAD.WIDE.U32 R2, R5, c[0x0][0x3d8], R2 ;  /* 0x0000f60005027a25 */ /* 0x000fc800078e0002 */
[----:B------:R-:W-:Y:S01]  /*18390*/  IMAD R0, R5, c[0x0][0x3dc], R0 ;  /* 0x0000f70005007a24 */ /* 0x000fe200078e0200 */
[----:B------:R-:W-:-:S03]  /*183a0*/  LEA R10, P0, R2, c[0x0][0x380], 0x1 ;  /* 0x0000e000020a7a11 */ /* 0x000fc600078008ff */
[----:B------:R-:W-:-:S05]  /*183b0*/  IMAD.IADD R0, R3, 0x1, R0 ;  /* 0x0000000103007824 */ /* 0x000fca00078e0200 */
        /* <DEDUP_REMOVED lines=14> */
.L_x_1034:
[----:B------:R-:W-:Y:S05]  /*184a0*/  BSYNC B0 ;  /* 0x0000000000007941 */ /* 0x000fea0003800000 */
.L_x_1033:
        /* <DEDUP_REMOVED lines=15> */
.L_x_1036:
[----:B------:R-:W-:Y:S05]  /*185a0*/  BSYNC B0 ;  /* 0x0000000000007941 */ /* 0x000fea0003800000 */
.L_x_1035:
        /* <DEDUP_REMOVED lines=15> */
.L_x_1038:
[----:B------:R-:W-:Y:S05]  /*186a0*/  BSYNC B0 ;  /* 0x0000000000007941 */ /* 0x000fea0003800000 */
.L_x_1037:
        /* <DEDUP_REMOVED lines=15> */
.L_x_1040:
[----:B------:R-:W-:Y:S05]  /*187a0*/  BSYNC B0 ;  /* 0x0000000000007941 */ /* 0x000fea0003800000 */
.L_x_1039:
        /* <DEDUP_REMOVED lines=15> */
.L_x_1042:
[----:B------:R-:W-:Y:S05]  /*188a0*/  BSYNC B0 ;  /* 0x0000000000007941 */ /* 0x000fea0003800000 */
.L_x_1041:
        /* <DEDUP_REMOVED lines=15> */
.L_x_1044:
[----:B------:R-:W-:Y:S05]  /*189a0*/  BSYNC B0 ;  /* 0x0000000000007941 */ /* 0x000fea0003800000 */
.L_x_1043:
        /* <DEDUP_REMOVED lines=15> */
.L_x_1046:
[----:B------:R-:W-:Y:S05]  /*18aa0*/  BSYNC B0 ;  /* 0x0000000000007941 */ /* 0x000fea0003800000 */
.L_x_1045:
        /* <DEDUP_REMOVED lines=16> */
.L_x_1047:
        /* <DEDUP_REMOVED lines=13> */
.L_x_4344:


//--------------------- .text._ZN7cutlass13device_kernelIN5flash19enable_sm80_to_sm89INS1_16FlashAttnFwdSm80INS1_25CollectiveMainloopFwdSm80ILi4ELi1ELb0EN4cute5tupleIJNS5_1CILi128EEENS7_ILi48EEES8_EEELi128ENS_10bfloat16_tEfNS_4arch4Sm80ELb0ELb1ELb1ELb1ELb1ELb0ELb1ELb0EEENS1_21CollectiveEpilogueFwdINS6_IJS8_S8_S9_EEENS6_IJNS7_ILi1EEESH_SH_EEESB_SD_Li128ELb1ELb1ELb0ELb0EEENS1_19SingleTileSchedulerILb1ELb0ELb1ELi128EEEEEEEEEvNT_6ParamsE --------------------------
	.section	.text._ZN7cutlass13device_kernelIN5flash19enable_sm80_to_sm89INS1_16FlashAttnFwdSm80INS1_25CollectiveMainloopFwdSm80ILi4ELi1ELb0EN4cute5tupleIJNS5_1CILi128EEENS7_ILi48EEES8_EEELi128ENS_10bfloat16_tEfNS_4arch4Sm80ELb0ELb1ELb1ELb1ELb1ELb0ELb1ELb0EEENS1_21CollectiveEpilogueFwdINS6_IJS8_S8_S9_EEENS6_IJNS7_ILi1EEESH_SH_EEESB_SD_Li128ELb1ELb1ELb0ELb0EEENS1_19SingleTileSchedulerILb1ELb0ELb1ELi128EEEEEEEEEvNT_6ParamsE,"ax",@progbits
	.sectioninfo	@"SHI_REGISTERS=255"
	.align	128
.text._ZN7cutlass13device_kernelIN5flash19enable_sm80_to_sm89INS1_16FlashAttnFwdSm80INS1_25CollectiveMainloopFwdSm80ILi4ELi1ELb0EN4cute5tupleIJNS5_1CILi128EEENS7_ILi48EEES8_EEELi128ENS_10bfloat16_tEfNS_4arch4Sm80ELb0ELb1ELb1ELb1ELb1ELb0ELb1ELb0EEENS1_21CollectiveEpilogueFwdINS6_IJS8_S8_S9_EEENS6_IJNS7_ILi1EEESH_SH_EEESB_SD_Li128ELb1ELb1ELb0ELb0EEENS1_19SingleTileSchedulerILb1ELb0ELb1ELi128EEEEEEEEEvNT_6ParamsE:
        .type           _ZN7cutlass13device_kernelIN5flash19enable_sm80_to_sm89INS1_16FlashAttnFwdSm80INS1_25CollectiveMainloopFwdSm80ILi4ELi1ELb0EN4cute5tupleIJNS5_1CILi128EEENS7_ILi48EEES8_EEELi128ENS_10bfloat16_tEfNS_4arch4Sm80ELb0ELb1ELb1ELb1ELb1ELb0ELb1ELb0EEENS1_21CollectiveEpilogueFwdINS6_IJS8_S8_S9_EEENS6_IJNS7_ILi1EEESH_SH_EEESB_SD_Li128ELb1ELb1ELb0ELb0EEENS1_19SingleTileSchedulerILb1ELb0ELb1ELi128EEEEEEEEEvNT_6ParamsE,@function
        .size           _ZN7cutlass13device_kernelIN5flash19enable_sm80_to_sm89INS1_16FlashAttnFwdSm80INS1_25CollectiveMainloopFwdSm80ILi4ELi1ELb0EN4cute5tupleIJNS5_1CILi128EEENS7_ILi48EEES8_EEELi128ENS_10bfloat16_tEfNS_4arch4Sm80ELb0ELb1ELb1ELb1ELb1ELb0ELb1ELb0EEENS1_21CollectiveEpilogueFwdINS6_IJS8_S8_S9_EEENS6_IJNS7_ILi1EEESH_SH_EEESB_SD_Li128ELb1ELb1ELb0ELb0EEENS1_19SingleTileSchedulerILb1ELb0ELb1ELi128EEEEEEEEEvNT_6ParamsE,(.L_x_4345 - _ZN7cutlass13device_kernelIN5flash19enable_sm80_to_sm89INS1_16FlashAttnFwdSm80INS1_25CollectiveMainloopFwdSm80ILi4ELi1ELb0EN4cute5tupleIJNS5_1CILi128EEENS7_ILi48EEES8_EEELi128ENS_10bfloat16_tEfNS_4arch4Sm80ELb0ELb1ELb1ELb1ELb1ELb0ELb1ELb0EEENS1_21CollectiveEpilogueFwdINS6_IJS8_S8_S9_EEENS6_IJNS7_ILi1EEESH_SH_EEESB_SD_Li128ELb1ELb1ELb0ELb0EEENS1_19SingleTileSchedulerILb1ELb0ELb1ELi128EEEEEEEEEvNT_6ParamsE)
        .other          _ZN7cutlass13device_kernelIN5flash19enable_sm80_to_sm89INS1_16FlashAttnFwdSm80INS1_25CollectiveMainloopFwdSm80ILi4ELi1ELb0EN4cute5tupleIJNS5_1CILi128EEENS7_ILi48EEES8_EEELi128ENS_10bfloat16_tEfNS_4arch4Sm80ELb0ELb1ELb1ELb1ELb1ELb0ELb1ELb0EEENS1_21CollectiveEpilogueFwdINS6_IJS8_S8_S9_EEENS6_IJNS7_ILi1EEESH_SH_EEESB_SD_Li128ELb1ELb1ELb0ELb0EEENS1_19SingleTileSchedulerILb1ELb0ELb1ELi128EEEEEEEEEvNT_6ParamsE,@"STO_CUDA_ENTRY STV_DEFAULT"
_ZN7cutlass13device_kernelIN5flash19enable_sm80_to_sm89INS1_16FlashAttnFwdSm80INS1_25CollectiveMainloopFwdSm80ILi4ELi1ELb0EN4cute5tupleIJNS5_1CILi128EEENS7_ILi48EEES8_EEELi128ENS_10bfloat16_tEfNS_4arch4Sm80ELb0ELb1ELb1ELb1ELb1ELb0ELb1ELb0EEENS1_21CollectiveEpilogueFwdINS6_IJS8_S8_S9_EEENS6_IJNS7_ILi1EEESH_SH_EEESB_SD_Li128ELb1ELb1ELb0ELb0EEENS1_19SingleTileSchedulerILb1ELb0ELb1ELi128EEEEEEEEEvNT_6ParamsE:
        /* <DEDUP_REMOVED lines=21> */
.L_x_1049:
        /* <DEDUP_REMOVED lines=13> */
.L_x_1051:
[----:B------:R-:W-:Y:S02]  /*0220*/  ULDC UR5, c[0x0][0x54c] ;  /* 0x0001530000057ab9 */ /* 0x000fe40000000800 */
.L_x_1050:
[----:B------:R-:W-:Y:S02]  /*0230*/  ULDC UR4, c[0x0][0x548] ;  /* 0x0001520000047ab9 */ /* 0x000fe40000000800 */
[----:B------:R-:W-:-:S02]  /*0240*/  USHF.L.U32 UR28, UR28, 0x7, URZ ;  /* 0x000000071c1c7899 */ /* 0x000fc4000800063f */
[----:B------:R-:W-:-:S04]  /*0250*/  UIMAD UR4, UR5, UR4, URZ ;  /* 0x00000004050472a4 */ /* 0x000fc8000f8e023f */
[----:B------:R-:W-:-:S04]  /*0260*/  UISETP.GE.AND UP0, UPT, UR28, UR4, UPT ;  /* 0x000000041c00728c */ /* 0x000fc8000bf06270 */
[----:B------:R-:W-:Y:S01]  /*0270*/  USEL UR13, UR13, 0xffffffff, !UP0 ;  /* 0xffffffff0d0d7887 */ /* 0x000fe2000c000000 */
[----:B------:R-:W-:Y:S05]  /*0280*/  BRA `(.L_x_1052) ;  /* 0x000001b000007947 */ /* 0x000fea0003800000 */
.L_x_1048:
        /* <DEDUP_REMOVED lines=8> */
.L_x_1053:
        /* <DEDUP_REMOVED lines=13> */
.L_x_1055:
[----:B------:R-:W-:Y:S02]  /*03e0*/  ULDC UR5, c[0x0][0x54c] ;  /* 0x0001530000057ab9 */ /* 0x000fe40000000800 */
.L_x_1054:
[----:B------:R-:W-:Y:S02]  /*03f0*/  ULDC UR4, c[0x0][0x548] ;  /* 0x0001520000047ab9 */ /* 0x000fe40000000800 */
[----:B------:R-:W-:-:S02]  /*0400*/  USHF.L.U32 UR28, UR28, 0x7, URZ ;  /* 0x000000071c1c7899 */ /* 0x000fc4000800063f */
[----:B------:R-:W-:-:S04]  /*0410*/  UIMAD UR4, UR5, UR4, URZ ;  /* 0x00000004050472a4 */ /* 0x000fc8000f8e023f */
[----:B------:R-:W-:-:S04]  /*0420*/  UISETP.GE.AND UP0, UPT, UR28, UR4, UPT ;  /* 0x000000041c00728c */ /* 0x000fc8000bf06270 */
[----:B------:R-:W-:-:S06]  /*0430*/  USEL UR13, UR13, 0xffffffff, !UP0 ;  /* 0xffffffff0d0d7887 */ /* 0x000fcc000c000000 */
.L_x_1052:
[----:B------:R-:W-:-:S13]  /*0440*/  ISETP.LE.AND P0, PT, RZ, UR13, PT ;  /* 0x0000000dff007c0c */ /* 0x000fda000bf03270 */
[----:B------:R-:W-:Y:S05]  /*0450*/  @!P0 EXIT ;  /* 0x000000000000894d */ /* 0x000fea0003800000 */
[----:B------:R-:W-:Y:S02]  /*0460*/  ULDC.64 UR8, c[0x0][0x370] ;  /* 0x0000dc0000087ab9 */ /* 0x000fe40000000a00 */
[----:B------:R-:W-:Y:S02]  /*0470*/  UISETP.NE.U32.AND UP2, UPT, URZ, UR8, UPT ;  /* 0x000000083f00728c */ /* 0x000fe4000bf45070 */
[----:B------:R-:W-:Y:S02]  /*0480*/  ULDC.64 UR4, c[0x0][0x360] ;  /* 0x0000d80000047ab9 */ /* 0x000fe40000000a00 */
[----:B------:R-:W-:Y:S02]  /*0490*/  UISETP.NE.U32.AND UP0, UPT, URZ, UR4, UPT ;  /* 0x000000043f00728c */ /* 0x000fe4000bf05070 */
[----:B------:R-:W-:Y:S02]  /*04a0*/  ULDC.64 UR6, c[0x0][0x348] ;  /* 0x0000d20000067ab9 */ /* 0x000fe40000000a00 */
[----:B------:R-:W-:-:S02]  /*04b0*/  UISETP.NE.AND.EX UP2, UPT, URZ, UR9, UPT, UP2 ;  /* 0x000000093f00728c */ /* 0x000fc4000bf45320 */
[----:B------:R-:W-:Y:S02]  /*04c0*/  UISETP.NE.U32.AND UP1, UPT, URZ, UR6, UPT ;  /* 0x000000063f00728c */ /* 0x000fe4000bf25070 */
[----:B------:R-:W-:Y:S02]  /*04d0*/  UISETP.NE.AND.EX UP0, UPT, URZ, UR5, UPT, UP0 ;  /* 0x000000053f00728c */ /* 0x000fe4000bf05300 */
[----:B------:R-:W-:Y:S01]  /*04e0*/  UISETP.NE.AND.EX UP1, UPT, URZ, UR7, UPT, UP1 ;  /* 0x000000073f00728c */ /* 0x000fe2000bf25310 */
[----:B------:R-:W-:Y:S01]  /*04f0*/  PLOP3.LUT P2, PT, PT, PT, UP2, 0x80, 0x0 ;  /* 0x000000000000781c */ /* 0x000fe20003f4f028 */
[----:B------:R-:W-:Y:S02]  /*0500*/  ULDC.64 UR8, c[0x0][0x370] ;  /* 0x0000dc0000087ab9 */ /* 0x000fe40000000a00 */
        /* <DEDUP_REMOVED lines=13> */
[----:B------:R1:W2:Y:S04]  /*05e0*/  @P2 LDG.E R3, [R2.64] ;  /* 0x0000001602032981 */ /* 0x0002a8000c1e1900 */
[----:B------:R-:W3:Y:S04]  /*05f0*/  @P0 LDG.E R0, [R4.64] ;  /* 0x0000001604000981 */ /* 0x000ee8000c1e1900 */
[----:B-1----:R-:W4:Y:S01]  /*0600*/  @P1 LDG.E R2, [R6.64] ;  /* 0x0000001606021981 */ /* 0x002f22000c1e1900 */
        /* <DEDUP_REMOVED lines=11> */
[----:B-1--4-:R-:W-:Y:S05]  /*06c0*/  @P0 BRA `(.L_x_1056) ;  /* 0x0000006000000947 */ /* 0x012fea0003800000 */
[----:B--2---:R-:W-:Y:S05]  /*06d0*/  @!P1 BRA `(.L_x_1056) ;  /* 0x0000005000009947 */ /* 0x004fea0003800000 */
[----:B------:R-:W2:Y:S04]  /*06e0*/  LDG.E R2, [R6.64] ;  /* 0x0000001606027981 */ /* 0x000ea8000c1e1900 */
[----:B------:R-:W4:Y:S01]  /*06f0*/  LDG.E R0, [R6.64+0x4] ;  /* 0x0000041606007981 */ /* 0x000f22000c1e1900 */
[----:B--23--:R-:W1:Y:S08]  /*0700*/  R2UR UR12, R2 ;  /* 0x00000000020c73c2 */ /* 0x00ce7000000e0000 */
[----:B----4-:R-:W1:Y:S02]  /*0710*/  R2UR UR4, R0 ;  /* 0x00000000000473c2 */ /* 0x010e6400000e0000 */
[----:B-1----:R-:W-:-:S06]  /*0720*/  UIADD3 UR12, -UR12, UR4, URZ ;  /* 0x000000040c0c7290 */ /* 0x002fcc000fffe13f */
.L_x_1056:
[----:B--2---:R-:W-:-:S04]  /*0730*/  ISETP.NE.U32.AND P0, PT, RZ, c[0x0][0x368], PT ;  /* 0x0000da00ff007a0c */ /* 0x004fc80003f05070 */
        /* <DEDUP_REMOVED lines=9> */
.L_x_1057:
        /* <DEDUP_REMOVED lines=8> */
[----:B------:R-:W4:Y:S01]  /*0850*/  LDG.E R0, [R2.64+0x4] ;  /* 0x0000041602007981 */ /* 0x000f22000c1e1900 */
[----:B--2---:R-:W1:Y:S08]  /*0860*/  R2UR UR4, R4 ;  /* 0x00000000040473c2 */ /* 0x004e7000000e0000 */
[----:B----4-:R-:W1:Y:S02]  /*0870*/  R2UR UR8, R0 ;  /* 0x00000000000873c2 */ /* 0x010e6400000e0000 */
[----:B-1----:R-:W-:-:S06]  /*0880*/  UIADD3 UR8, -UR4, UR8, URZ ;  /* 0x0000000804087290 */ /* 0x002fcc000fffe13f */
.L_x_1058:
[----:B------:R-:W-:Y:S02]  /*0890*/  ULDC UR4, c[0x0][0x2c4] ;  /* 0x0000b10000047ab9 */ /* 0x000fe40000000800 */
[----:B------:R-:W-:-:S02]  /*08a0*/  UISETP.NE.AND UP0, UPT, UR4, 0x1, UPT ;  /* 0x000000010400788c */ /* 0x000fc4000bf05270 */
[----:B------:R-:W-:Y:S02]  /*08b0*/  ULDC.64 UR6, c[0x0][0x2c8] ;  /* 0x0000b20000067ab9 */ /* 0x000fe40000000a00 */
[----:B------:R-:W-:Y:S02]  /*08c0*/  UIADD3 UR14, UR28, 0x7f, URZ ;  /* 0x0000007f1c0e7890 */ /* 0x000fe4000fffe03f */
[----:B------:R-:W-:Y:S02]  /*08d0*/  ULDC.64 UR4, c[0x0][0x328] ;  /* 0x0000ca0000047ab9 */ /* 0x000fe40000000a00 */
[----:B------:R-:W-:Y:S02]  /*08e0*/  UP2UR UR15, UPR, URZ, 0x1 ;  /* 0x000000013f0f7883 */ /* 0x000fe40008000000 */
[----:B------:R-:W-:Y:S02]  /*08f0*/  UIADD3 UR8, -UR11, UR8, URZ ;  /* 0x000000080b087290 */ /* 0x000fe4000fffe13f */
[----:B------:R-:W-:-:S04]  /*0900*/  @UP0 UIADD3 UR18, UR28, 0x7f, URZ ;  /* 0x0000007f1c120890 */ /* 0x000fc8000fffe03f */
[----:B------:R-:W-:Y:S02]  /*0910*/  UIMAD.WIDE.U32 UR18, UR18, UR6, URZ ;  /* 0x00000006121272a5 */ /* 0x000fe4000f8e003f */
[----:B---3--:R-:W-:Y:S02]  /*0920*/  UIADD3 UR6, UR8, 0x1, -UR12 ;  /* 0x0000000108067890 */ /* 0x008fe4000fffe80c */
[----:B------:R-:W-:Y:S02]  /*0930*/  @UP0 USHF.R.U32.HI UR14, URZ, UR7, UR19 ;  /* 0x000000073f0e0299 */ /* 0x000fe40008011613 */
[----:B------:R-:W-:Y:S02]  /*0940*/  UISETP.GE.AND UP0, UPT, UR5, 0x1, UPT ;  /* 0x000000010500788c */ /* 0x000fe4000bf06270 */
[----:B------:R-:W-:Y:S02]  /*0950*/  UIADD3 UR6, UR6, UR14, URZ ;  /* 0x0000000e06067290 */ /* 0x000fe4000fffe03f */
[----:B------:R-:W-:-:S02]  /*0960*/  UP2UR UR14, UPR, URZ, 0x1 ;  /* 0x000000013f0e7883 */ /* 0x000fc40008000000 */
[----:B------:R-:W-:Y:S01]  /*0970*/  PLOP3.LUT P0, PT, PT, PT, UP0, 0x40, 0x0 ;  /* 0x000000000000781c */ /* 0x000fe20003f0e808 */
[----:B------:R-:W-:-:S12]  /*0980*/  UIADD3 UR4, UR6, UR4, URZ ;  /* 0x0000000406047290 */ /* 0x000fd8000fffe03f */
[----:B------:R-:W-:Y:S05]  /*0990*/  @P0 BRA `(.L_x_1059) ;  /* 0x0000012000000947 */ /* 0x000fea0003800000 */
[----:B------:R-:W-:Y:S01]  /*09a0*/  ISETP.LT.AND P0, PT, RZ, UR6, PT ;  /* 0x00000006ff007c0c */ /* 0x000fe2000bf01270 */
[----:B------:R-:W-:-:S12]  /*09b0*/  UIADD3 UR17, UR6, -0x1, URZ ;  /* 0xffffffff06117890 */ /* 0x000fd8000fffe03f */
[----:B------:R-:W-:Y:S05]  /*09c0*/  @P0 BRA `(.L_x_1060) ;  /* 0x0000007000000947 */ /* 0x000fea0003800000 */
[----:B------:R-:W-:Y:S02]  /*09d0*/  UISETP.NE.AND UP0, UPT, UR5, 0x1, UPT ;  /* 0x000000010500788c */ /* 0x000fe4000bf05270 */
[----:B------:R-:W-:-:S03]  /*09e0*/  UIADD3 UR17, -UR6, URZ, URZ ;  /* 0x0000003f06117290 */ /* 0x000fc6000fffe13f */
[----:B------:R-:W-:Y:S02]  /*09f0*/  ULDC.64 UR6, c[0x0][0x330] ;  /* 0x0000cc0000067ab9 */ /* 0x000fe40000000a00 */
[----:B------:R-:W-:-:S04]  /*0a00*/  UIMAD.WIDE.U32 UR18, UR17, UR6, URZ ;  /* 0x00000006111272a5 */ /* 0x000fc8000f8e003f */
[----:B------:R-:W-:-:S04]  /*0a10*/  @UP0 USHF.R.U32.HI UR17, URZ, UR7, UR19 ;  /* 0x000000073f110299 */ /* 0x000fc80008011613 */
[----:B------:R-:W-:Y:S01]  /*0a20*/  ULOP3.LUT UR17, URZ, UR17, URZ, 0x33, !UPT ;  /* 0x000000113f117292 */ /* 0x000fe2000f8e333f */
[----:B------:R-:W-:Y:S05]  /*0a30*/  BRA `(.L_x_1061) ;  /* 0x0000004000007947 */ /* 0x000fea0003800000 */
.L_x_1060:
[----:B------:R-:W-:Y:S02]  /*0a40*/  UISETP.NE.AND UP0, UPT, UR5, 0x1, UPT ;  /* 0x000000010500788c */ /* 0x000fe4000bf05270 */
[----:B------:R-:W-:Y:S02]  /*0a50*/  ULDC.64 UR6, c[0x0][0x330] ;  /* 0x0000cc0000067ab9 */ /* 0x000fe40000000a00 */
[----:B------:R-:W-:-:S07]  /*0a60*/  UIMAD.WIDE.U32 UR18, UR17, UR6, URZ ;  /* 0x00000006111272a5 */ /* 0x000fce000f8e003f */
[----:B------:R-:W-:Y:S02]  /*0a70*/  @UP0 USHF.R.U32.HI UR17, URZ, UR7, UR19 ;  /* 0x000000073f110299 */ /* 0x000fe40008011613 */
.L_x_1061:
[----:B------:R-:W-:Y:S02]  /*0a80*/  ULDC UR6, c[0x0][0x32c] ;  /* 0x0000cb0000067ab9 */ /* 0x000fe40000000800 */
[----:B------:R-:W-:-:S04]  /*0a90*/  UIMAD UR6, UR17, UR5, UR6 ;  /* 0x00000005110672a4 */ /* 0x000fc8000f8e0206 */
[----:B------:R-:W-:-:S04]  /*0aa0*/  UISETP.LT.AND UP0, UPT, UR4, UR6, UPT ;  /* 0x000000060400728c */ /* 0x000fc8000bf01270 */
[----:B------:R-:W-:Y:S02]  /*0ab0*/  USEL UR4, UR4, UR6, UP0 ;  /* 0x0000000604047287 */ /* 0x000fe40008000000 */
.L_x_1059:
[----:B------:R-:W-:Y:S02]  /*0ac0*/  UISETP.NE.AND UP0, UPT, UR15, URZ, UPT ;  /* 0x0000003f0f00728c */ /* 0x000fe4000bf05270 */
[----:B------:R-:W-:Y:S02]  /*0ad0*/  ULDC.64 UR6, c[0x0][0x2c8] ;  /* 0x0000b20000067ab9 */ /* 0x000fe40000000a00 */
[----:B------:R-:W-:Y:S02]  /*0ae0*/  UIADD3 UR24, UR4, 0x2f, URZ ;  /* 0x0000002f04187890 */ /* 0x000fe4000fffe03f */
[----:B------:R-:W-:Y:S02]  /*0af0*/  UIMAD.WIDE.U32 UR26, UR28, UR6, URZ ;  /* 0x000000061c1a72a5 */ /* 0x000fe4000f8e003f */
[----:B------:R-:W-:Y:S02]  /*0b00*/  UIMAD.WIDE UR24, UR24, 0x2aaaaaab, URZ ;  /* 0x2aaaaaab181878a5 */ /* 0x000fe4000f8e023f */
[----:B------:R-:W-:-:S02]  /*0b10*/  UIADD3 UR18, UR8, 0x2f, URZ ;  /* 0x0000002f08127890 */ /* 0x000fc4000fffe03f */
[----:B------:R-:W-:Y:S02]  /*0b20*/  UISETP.GE.AND UP2, UPT, UR5, 0x1, UPT ;  /* 0x000000010500788c */ /* 0x000fe4000bf46270 */
[----:B------:R-:W-:Y:S02]  /*0b30*/  @UP0 UMOV UR17, UR27 ;  /* 0x0000001b00110c82 */ /* 0x000fe40008000000 */
[----:B------:R-:W-:Y:S02]  /*0b40*/  UMOV UR4, UR28 ;  /* 0x0000001c00047c82 */ /* 0x000fe40008000000 */
[----:B------:R-:W-:Y:S01]  /*0b50*/  UIMAD.WIDE UR18, UR18, 0x2aaaaaab, URZ ;  /* 0x2aaaaaab121278a5 */ /* 0x000fe2000f8e023f */
[----:B------:R-:W-:Y:S01]  /*0b60*/  PLOP3.LUT P0, PT, PT, PT, UP2, 0x40, 0x0 ;  /* 0x000000000000781c */ /* 0x000fe20003f0e828 */
[----:B------:R-:W-:Y:S02]  /*0b70*/  @UP0 USHF.R.U32.HI UR4, URZ, UR7, UR17 ;  /* 0x000000073f040299 */ /* 0x000fe40008011611 */
[----:B------:R-:W-:-:S02]  /*0b80*/  USHF.R.U32.HI UR7, URZ, 0x1f, UR19 ;  /* 0x0000001f3f077899 */ /* 0x000fc40008011613 */
[----:B------:R-:W-:Y:S02]  /*0b90*/  UMOV UR17, UR25 ;  /* 0x0000001900117c82 */ /* 0x000fe40008000000 */
[----:B------:R-:W-:Y:S02]  /*0ba0*/  USHF.R.U32.HI UR26, URZ, 0x1f, UR17 ;  /* 0x0000001f3f1a7899 */ /* 0x000fe40008011611 */
[----:B------:R-:W-:Y:S02]  /*0bb0*/  UIADD3 UR27, UR8, -UR12, URZ ;  /* 0x8000000c081b7290 */ /* 0x000fe4000fffe03f */
[----:B------:R-:W-:Y:S02]  /*0bc0*/  ULEA.HI.SX32 UR7, UR19, UR7, 0x1d ;  /* 0x0000000713077291 */ /* 0x000fe4000f8fea3f */
[----:B------:R-:W-:Y:S02]  /*0bd0*/  ULEA.HI.SX32 UR26, UR17, UR26, 0x1d ;  /* 0x0000001a111a7291 */ /* 0x000fe4000f8fea3f */
[----:B------:R-:W-:-:S02]  /*0be0*/  UIADD3 UR4, UR27, UR4, URZ ;  /* 0x000000041b047290 */ /* 0x000fc4000fffe03f */
        /* <DEDUP_REMOVED lines=17> */
.L_x_1063:
[----:B------:R-:W-:-:S03]  /*0d00*/  UISETP.NE.AND UP0, UPT, UR5, 0x1, UPT ;  /* 0x000000010500788c */ /* 0x000fc6000bf05270 */
[----:B------:R-:W-:Y:S02]  /*0d10*/  ULDC.64 UR4, c[0x0][0x330] ;  /* 0x0000cc0000047ab9 */ /* 0x000fe40000000a00 */
[----:B------:R-:W-:-:S07]  /*0d20*/  UIMAD.WIDE.U32 UR18, UR7, UR4, URZ ;  /* 0x00000004071272a5 */ /* 0x000fce000f8e003f */
[----:B------:R-:W-:Y:S02]  /*0d30*/  @UP0 UMOV UR17, UR19 ;  /* 0x0000001300110c82 */ /* 0x000fe40008000000 */
[----:B------:R-:W-:Y:S02]  /*0d40*/  @UP0 USHF.R.U32.HI UR7, URZ, UR5, UR17 ;  /* 0x000000053f070299 */ /* 0x000fe40008011611 */
.L_x_1064:
[----:B------:R-:W-:Y:S02]  /*0d50*/  ULDC UR4, c[0x0][0x32c] ;  /* 0x0000cb0000047ab9 */ /* 0x000fe40000000800 */
[----:B------:R-:W-:-:S04]  /*0d60*/  UIMAD UR4, UR7, UR4, URZ ;  /* 0x00000004070472a4 */ /* 0x000fc8000f8e023f */
[----:B------:R-:W-:-:S04]  /*0d70*/  UISETP.LT.AND UP0, UPT, UR6, UR4, UPT ;  /* 0x000000040600728c */ /* 0x000fc8000bf01270 */
[----:B------:R-:W-:-:S04]  /*0d80*/  USEL UR6, UR6, UR4, !UP0 ;  /* 0x0000000406067287 */ /* 0x000fc8000c000000 */
.L_x_1062:
[----:B------:R-:W-:Y:S01]  /*0d90*/  UIMAD.WIDE UR4, UR6, 0x2aaaaaab, URZ ;  /* 0x2aaaaaab060478a5 */ /* 0x000fe2000f8e023f */
[----:B------:R-:W-:Y:S01]  /*0da0*/  PLOP3.LUT P4, PT, PT, PT, PT, 0x80, 0x0 ;  /* 0x000000000000781c */ /* 0x000fe20003f8f070 */
[----:B------:R-:W-:Y:S01]  /*0db0*/  CS2R R14, SRZ ;  /* 0x00000000000e7805 */ /* 0x000fe2000001ff00 */
[----:B------:R-:W-:Y:S01]  /*0dc0*/  IMAD.MOV.U32 R126, RZ, RZ, RZ ;  /* 0x000000ffff7e7224 */ /* 0x000fe200078e00ff */
[----:B------:R-:W-:Y:S01]  /*0dd0*/  USHF.R.U32.HI UR4, URZ, 0x1f, UR5 ;  /* 0x0000001f3f047899 */ /* 0x000fe20008011605 */
[----:B------:R-:W-:Y:S01]  /*0de0*/  CS2R R124, SRZ ;  /* 0x00000000007c7805 */ /* 0x000fe2000001ff00 */
[----:B------:R-:W-:Y:S01]  /*0df0*/  CS2R R130, SRZ ;  /* 0x0000000000827805 */ /* 0x000fe2000001ff00 */
[----:B------:R-:W-:Y:S01]  /*0e00*/  CS2R R128, SRZ ;  /* 0x0000000000807805 */ /* 0x000fe2000001ff00 */
[----:B------:R-:W-:Y:S01]  /*0e10*/  ULEA.HI.SX32 UR4, UR5, UR4, 0x1d ;  /* 0x0000000405047291 */ /* 0x000fe2000f8fea3f */
[----:B------:R-:W-:Y:S01]  /*0e20*/  CS2R R16, SRZ ;  /* 0x0000000000107805 */ /* 0x000fe2000001ff00 */
[----:B------:R-:W-:Y:S01]  /*0e30*/  IMAD.MOV.U32 R122, RZ, RZ, RZ ;  /* 0x000000ffff7a7224 */ /* 0x000fe200078e00ff */
[----:B------:R-:W-:Y:S01]  /*0e40*/  CS2R R120, SRZ ;  /* 0x0000000000787805 */ /* 0x000fe2000001ff00 */
[----:B------:R-:W-:Y:S01]  /*0e50*/  UISETP.LT.AND UP0, UPT, URZ, UR4, UPT ;  /* 0x000000043f00728c */ /* 0x000fe2000bf01270 */
[----:B------:R-:W-:Y:S01]  /*0e60*/  CS2R R118, SRZ ;  /* 0x0000000000767805 */ /* 0x000fe2000001ff00 */
[----:B------:R-:W-:Y:S01]  /*0e70*/  CS2R R116, SRZ ;  /* 0x0000000000747805 */ /* 0x000fe2000001ff00 */
[----:B------:R-:W-:Y:S01]  /*0e80*/  MOV R110, RZ ;  /* 0x000000ff006e7202 */ /* 0x000fe20000000f00 */
[----:B------:R-:W-:Y:S01]  /*0e90*/  USEL UR7, URZ, UR4, !UP0 ;  /* 0x000000043f077287 */ /* 0x000fe2000c000000 */
[----:B------:R-:W-:Y:S01]  /*0ea0*/  CS2R R18, SRZ ;  /* 0x0000000000127805 */ /* 0x000fe2000001ff00 */
[----:B------:R-:W-:Y:S01]  /*0eb0*/  IMAD.MOV.U32 R108, RZ, RZ, RZ ;  /* 0x000000ffff6c7224 */ /* 0x000fe200078e00ff */
[----:B------:R-:W-:Y:S01]  /*0ec0*/  CS2R R114, SRZ ;  /* 0x0000000000727805 */ /* 0x000fe2000001ff00 */
[----:B------:R-:W-:Y:S01]  /*0ed0*/  UISETP.GT.AND UP0, UPT, UR26, UR7, UPT ;  /* 0x000000071a00728c */ /* 0x000fe2000bf04270 */
[----:B------:R-:W-:Y:S01]  /*0ee0*/  CS2R R112, SRZ ;  /* 0x0000000000707805 */ /* 0x000fe2000001ff00 */
[----:B------:R-:W-:Y:S01]  /*0ef0*/  CS2R R20, SRZ ;  /* 0x0000000000147805 */ /* 0x000fe2000001ff00 */
[----:B------:R-:W-:Y:S01]  /*0f00*/  MOV R106, RZ ;  /* 0x000000ff006a7202 */ /* 0x000fe20000000f00 */
[----:B------:R-:W-:Y:S01]  /*0f10*/  CS2R R22, SRZ ;  /* 0x0000000000167805 */ /* 0x000fe2000001ff00 */
[----:B------:R-:W-:Y:S01]  /*0f20*/  IMAD.MOV.U32 R104, RZ, RZ, RZ ;  /* 0x000000ffff687224 */ /* 0x000fe200078e00ff */
[----:B------:R-:W-:Y:S01]  /*0f30*/  PLOP3.LUT P0, PT, PT, PT, UP0, 0x80, 0x0 ;  /* 0x000000000000781c */ /* 0x000fe20003f0f008 */
[----:B------:R-:W-:Y:S01]  /*0f40*/  CS2R R100, SRZ ;  /* 0x0000000000647805 */ /* 0x000fe2000001ff00 */
[----:B------:R-:W-:Y:S01]  /*0f50*/  MOV R102, RZ ;  /* 0x000000ff00667202 */ /* 0x000fe20000000f00 */
[----:B------:R-:W-:Y:S01]  /*0f60*/  CS2R R24, SRZ ;  /* 0x0000000000187805 */ /* 0x000fe2000001ff00 */
        /* <DEDUP_REMOVED lines=63> */
[----:B------:R-:W-:Y:S02]  /*1360*/  UISETP.NE.AND UP2, UPT, UR15, URZ, UPT ;  /* 0x0000003f0f00728c */ /* 0x000fe4000bf45270 */
[----:B------:R-:W-:-:S03]  /*1370*/  UISETP.NE.AND.EX UP0, UPT, URZ, UR5, UPT, UP0 ;  /* 0x000000053f00728c */ /* 0x000fc6000bf05300 */
[----:B------:R-:W-:-:S03]  /*1380*/  ULDC.64 UR4, c[0x0][0x340] ;  /* 0x0000d00000047ab9 */ /* 0x000fc60000000a00 */
[----:B------:R-:W-:-:S05]  /*1390*/  PLOP3.LUT P2, PT, PT, PT, UP0, 0x80, 0x0 ;  /* 0x000000000000781c */ /* 0x000fca0003f4f008 */
[----:B------:R-:W-:-:S06]  /*13a0*/  @UP0 UIMAD.WIDE UR4, UR13, UR16, UR4 ;  /* 0x000000100d0402a5 */ /* 0x000fcc000f8e0204 */
[----:B------:R-:W-:Y:S02]  /*13b0*/  IMAD.U32 R2, RZ, RZ, UR4 ;  /* 0x00000004ff027e24 */ /* 0x000fe4000f8e00ff */
[----:B------:R-:W-:Y:S01]  /*13c0*/  IMAD.U32 R3, RZ, RZ, UR5 ;  /* 0x00000005ff037e24 */ /* 0x000fe2000f8e00ff */
[----:B------:R-:W-:Y:S01]  /*13d0*/  SHF.R.S32.HI R124, RZ, 0x1f, R127 ;  /* 0x0000001fff7c7819 */ /* 0x000fe2000001147f */
[----:B------:R-:W-:Y:S02]  /*13e0*/  USHF.R.S32.HI UR6, URZ, 0x1f, UR9 ;  /* 0x0000001f3f067899 */ /* 0x000fe40008011409 */
[----:B------:R-:W-:Y:S01]  /*13f0*/  ULDC.64 UR4, c[0x0][0x178] ;  /* 0x00005e0000047ab9 */ /* 0x000fe20000000a00 */
[----:B------:R1:W2:Y:S01]  /*1400*/  @P2 LDG.E R7, [R2.64] ;  /* 0x0000001602072981 */ /* 0x0002a2000c1e1900 */
[----:B------:R-:W-:Y:S01]  /*1410*/  UIMAD UR6, UR6, UR4, URZ ;  /* 0x00000004060672a4 */ /* 0x000fe2000f8e023f */
[----:B------:R-:W-:Y:S01]  /*1420*/  PLOP3.LUT P1, PT, PT, PT, UP2, 0x80, 0x0 ;  /* 0x000000000000781c */ /* 0x000fe20003f2f028 */
[----:B------:R-:W-:Y:S01]  /*1430*/  UIMAD.WIDE.U32 UR16, UR9, UR4, URZ ;  /* 0x00000004091072a5 */ /* 0x000fe2000f8e003f */
[----:B------:R-:W-:Y:S01]  /*1440*/  PLOP3.LUT P0, PT, PT, PT, UP2, 0x80, 0x0 ;  /* 0x000000000000781c */ /* 0x000fe20003f0f028 */
[----:B------:R-:W-:Y:S01]  /*1450*/  UIMAD UR6, UR9, UR5, UR6 ;  /* 0x00000005090672a4 */ /* 0x000fe2000f8e0206 */
[----:B------:R-:W-:Y:S01]  /*1460*/  LEA.HI R13, R124, R127, RZ, 0x4 ;  /* 0x0000007f7c0d7211 */ /* 0x000fe200078f20ff */
[----:B------:R-:W-:Y:S01]  /*1470*/  USHF.R.S32.HI UR9, URZ, 0x1f, UR13 ;  /* 0x0000001f3f097899 */ /* 0x000fe2000801140d */
[----:B------:R-:W-:Y:S01]  /*1480*/  BSSY B0, `(.L_x_1066) ;  /* 0x0000053000007945 */ /* 0x000fe20003800000 */
[----:B------:R-:W-:-:S02]  /*1490*/  ULDC.64 UR4, c[0x0][0x1b8] ;  /* 0x00006e0000047ab9 */ /* 0x000fc40000000a00 */
[----:B------:R-:W-:Y:S02]  /*14a0*/  UIADD3 UR17, UR17, UR6, URZ ;  /* 0x0000000611117290 */ /* 0x000fe4000fffe03f */
[----:B------:R-:W-:Y:S02]  /*14b0*/  UIMAD UR6, UR20, UR4, URZ ;  /* 0x00000004140672a4 */ /* 0x000fe4000f8e023f */
[----:B------:R-:W-:Y:S02]  /*14c0*/  USEL UR9, UR9, URZ, !UP1 ;  /* 0x0000003f09097287 */ /* 0x000fe4000c800000 */
[----:B------:R-:W-:Y:S02]  /*14d0*/  UIMAD UR6, UR10, UR5, UR6 ;  /* 0x000000050a0672a4 */ /* 0x000fe4000f8e0206 */
[----:B------:R-:W-:Y:S02]  /*14e0*/  UIMAD.WIDE.U32 UR18, UR10, UR4, UR16 ;  /* 0x000000040a1272a5 */ /* 0x000fe4000f8e0010 */
[----:B------:R-:W-:-:S02]  /*14f0*/  USEL UR16, UR13, URZ, !UP1 ;  /* 0x0000003f0d107287 */ /* 0x000fc4000c800000 */
[----:B------:R-:W-:Y:S01]  /*1500*/  ULDC.64 UR4, c[0x0][0x1c0] ;  /* 0x0000700000047ab9 */ /* 0x000fe20000000a00 */
[----:B-1----:R-:W-:Y:S01]  /*1510*/  LEA.HI R2, R124, R127, RZ, 0x3 ;  /* 0x0000007f7c027211 */ /* 0x002fe200078f18ff */
[----:B------:R-:W-:Y:S02]  /*1520*/  UIMAD UR9, UR9, UR4, URZ ;  /* 0x00000004090972a4 */ /* 0x000fe4000f8e023f */
[----:B------:R-:W-:Y:S01]  /*1530*/  UIADD3 UR19, UR19, UR6, URZ ;  /* 0x0000000613137290 */ /* 0x000fe2000fffe03f */
[----:B------:R-:W-:Y:S01]  /*1540*/  LOP3.LUT R0, R2, 0xfffffff8, RZ, 0xc0, !PT ;  /* 0xfffffff802007812 */ /* 0x000fe200078ec0ff */
[----:B------:R-:W-:Y:S01]  /*1550*/  UIMAD UR5, UR16, UR5, UR9 ;  /* 0x00000005100572a4 */ /* 0x000fe2000f8e0209 */
[----:B------:R-:W-:Y:S01]  /*1560*/  SHF.R.S32.HI R15, RZ, 0x3, R2 ;  /* 0x00000003ff0f7819 */ /* 0x000fe20000011402 */
[----:B------:R-:W-:Y:S02]  /*1570*/  UIMAD.WIDE.U32 UR16, UR16, UR4, UR18 ;  /* 0x00000004101072a5 */ /* 0x000fe4000f8e0012 */
[----:B------:R-:W-:Y:S01]  /*1580*/  IMAD.IADD R36, R127, 0x1, -R0 ;  /* 0x000000017f247824 */ /* 0x000fe200078e0a00 */
[----:B------:R-:W-:Y:S01]  /*1590*/  ULDC UR6, c[0x0][0x2c4] ;  /* 0x0000b10000067ab9 */ /* 0x000fe20000000800 */
[----:B------:R-:W-:Y:S01]  /*15a0*/  IADD3 R9, R15, UR28, RZ ;  /* 0x0000001c0f097c10 */ /* 0x000fe2000fffe0ff */
[----:B------:R-:W-:Y:S01]  /*15b0*/  UIADD3 UR5, UR17, UR5, URZ ;  /* 0x0000000511057290 */ /* 0x000fe2000fffe03f */
[----:B------:R-:W-:Y:S01]  /*15c0*/  IMAD R131, R36, 0x10, R15 ;  /* 0x0000001024837824 */ /* 0x000fe200078e020f */
[----:B------:R-:W-:Y:S01]  /*15d0*/  UIMAD UR6, UR12, UR6, URZ ;  /* 0x000000060c0672a4 */ /* 0x000fe2000f8e023f */
[----:B------:R-:W-:-:S02]  /*15e0*/  IMAD.U32 R3, RZ, RZ, UR17 ;  /* 0x00000011ff037e24 */ /* 0x000fc4000f8e00ff */
[----:B------:R-:W-:Y:S01]  /*15f0*/  IMAD.SHL.U32 R129, R36, 0x8, RZ ;  /* 0x0000000824817824 */ /* 0x000fe200078e00ff */
[----:B------:R-:W-:Y:S01]  /*1600*/  IADD3 R4, R131, UR28, RZ ;  /* 0x0000001c83047c10 */ /* 0x000fe2000fffe0ff */
[----:B------:R-:W-:Y:S01]  /*1610*/  IMAD.U32 R3, RZ, RZ, UR5 ;  /* 0x00000005ff037e24 */ /* 0x000fe2000f8e00ff */
[----:B------:R1:W-:Y:S01]  /*1620*/  STL [R1+0x1c], R131 ;  /* 0x00001c8301007387 */ /* 0x0003e20000100800 */
[----:B------:R-:W-:Y:S02]  /*1630*/  ISETP.GE.AND P4, PT, R9, UR6, PT ;  /* 0x0000000609007c0c */ /* 0x000fe4000bf86270 */
[----:B------:R-:W-:Y:S01]  /*1640*/  @P1 IMAD.HI.U32 R2, R4, c[0x0][0x2c8], RZ ;  /* 0x0000b20004021a27 */ /* 0x000fe200078e00ff */
[----:B------:R1:W-:Y:S01]  /*1650*/  STL [R1+0x14], R129 ;  /* 0x0000148101007387 */ /* 0x0003e20000100800 */
[C---:B------:R-:W-:Y:S02]  /*1660*/  IADD3 R23, R129.reuse, 0x40, RZ ;  /* 0x0000004081177810 */ /* 0x040fe40007ffe0ff */
[----:B------:R-:W-:Y:S01]  /*1670*/  IMAD.MOV.U32 R0, RZ, RZ, R4 ;  /* 0x000000ffff007224 */ /* 0x000fe200078e0004 */
[----:B------:R-:W-:Y:S01]  /*1680*/  @P0 SHF.R.U32.HI R0, RZ, c[0x0][0x2cc], R2 ;  /* 0x0000b300ff000a19 */ /* 0x000fe20000011602 */
[----:B------:R-:W-:Y:S01]  /*1690*/  IMAD.U32 R2, RZ, RZ, UR16 ;  /* 0x00000010ff027e24 */ /* 0x000fe2000f8e00ff */
[----:B------:R-:W-:-:S02]  /*16a0*/  ISETP.GE.AND P3, PT, R129, c[0x0][0x198], PT ;  /* 0x0000660081007a0c */ /* 0x000fc40003f66270 */
[--C-:B------:R-:W-:Y:S01]  /*16b0*/  SHF.R.S32.HI R6, RZ, 0x1f, R0.reuse ;  /* 0x0000001fff067819 */ /* 0x100fe20000011400 */
[----:B------:R-:W-:Y:S02]  /*16c0*/  IMAD.MOV R5, RZ, RZ, -R0 ;  /* 0x000000ffff057224 */ /* 0x000fe400078e0a00 */
[----:B------:R-:W-:-:S04]  /*16d0*/  IMAD.WIDE.U32 R2, R0, c[0x0][0x1b0], R2 ;  /* 0x00006c0000027a25 */ /* 0x000fc800078e0002 */
[----:B------:R-:W-:Y:S02]  /*16e0*/  IMAD R4, R5, c[0x0][0x2c4], R4 ;  /* 0x0000b10005047a24 */ /* 0x000fe400078e0204 */
[----:B------:R-:W-:-:S04]  /*16f0*/  IMAD R5, R6, c[0x0][0x1b0], RZ ;  /* 0x00006c0006057a24 */ /* 0x000fc800078e02ff */
[----:B------:R-:W-:Y:S01]  /*1700*/  IMAD R6, R0, c[0x0][0x1b4], R5 ;  /* 0x00006d0000067a24 */ /* 0x000fe200078e0205 */
[----:B------:R-:W-:-:S03]  /*1710*/  SHF.R.S32.HI R5, RZ, 0x1f, R4 ;  /* 0x0000001fff057819 */ /* 0x000fc60000011404 */
[----:B------:R-:W-:Y:S02]  /*1720*/  IMAD.IADD R3, R3, 0x1, R6 ;  /* 0x0000000103037824 */ /* 0x000fe400078e0206 */
[----:B------:R-:W-:Y:S02]  /*1730*/  IMAD R0, R5, c[0x0][0x1a8], RZ ;  /* 0x00006a0005007a24 */ /* 0x000fe400078e02ff */
[----:B------:R-:W-:-:S04]  /*1740*/  IMAD.WIDE.U32 R2, R4, c[0x0][0x1a8], R2 ;  /* 0x00006a0004027a25 */ /* 0x000fc800078e0002 */
[----:B------:R-:W-:Y:S01]  /*1750*/  IMAD R0, R4, c[0x0][0x1ac], R0 ;  /* 0x00006b0004007a24 */ /* 0x000fe200078e0200 */
[----:B------:R-:W-:Y:S01]  /*1760*/  LEA R12, P0, R2, c[0x0][0x160], 0x1 ;  /* 0x00005800020c7a11 */ /* 0x000fe200078008ff */
[----:B------:R-:W-:Y:S02]  /*1770*/  IMAD.SHL.U32 R4, R15, 0x40, RZ ;  /* 0x000000400f047824 */ /* 0x000fe400078e00ff */
[----:B------:R-:W-:Y:S01]  /*1780*/  IMAD.IADD R0, R3, 0x1, R0 ;  /* 0x0000000103007824 */ /* 0x000fe200078e0200 */
[----:B------:R-:W-:-:S04]  /*1790*/  LOP3.LUT R3, R13, 0xfffffff0, RZ, 0xc0, !PT ;  /* 0xfffffff00d037812 */ /* 0x000fc800078ec0ff */
[----:B------:R-:W-:Y:S01]  /*17a0*/  LEA.HI.X R11, R2, c[0x0][0x164], R0, 0x1, P0 ;  /* 0x00005900020b7a11 */ /* 0x000fe200000f0c00 */
[----:B------:R-:W-:Y:S01]  /*17b0*/  IMAD.IADD R0, R127, 0x1, -R3 ;  /* 0x000000017f007824 */ /* 0x000fe200078e0a03 */
[----:B------:R-:W-:Y:S02]  /*17c0*/  LOP3.LUT R2, R4, 0x1c0, RZ, 0xc0, !PT ;  /* 0x000001c004027812 */ /* 0x000fe400078ec0ff */
[----:B------:R-:W-:Y:S01]  /*17d0*/  ISETP.GE.AND P0, PT, R23, c[0x0][0x198], PT ;  /* 0x0000660017007a0c */ /* 0x000fe20003f06270 */
[----:B------:R1:W3:Y:S01]  /*17e0*/  SHFL.IDX PT, R4, R12, RZ, 0x181f ;  /* 0x00181fff0c047589 */ /* 0x0002e200000e0000 */
[----:B------:R-:W-:Y:S02]  /*17f0*/  SHF.R.S32.HI R6, RZ, 0x1f, R0 ;  /* 0x0000001fff067819 */ /* 0x000fe40000011400 */
[----:B------:R-:W-:Y:S01]  /*1800*/  SHF.R.U32.HI R3, RZ, 0x3, R2 ;  /* 0x00000003ff037819 */ /* 0x000fe20000011602 */
[----:B------:R1:W4:Y:S01]  /*1810*/  SHFL.IDX PT, R5, R11, RZ, 0x181f ;  /* 0x00181fff0b057589 */ /* 0x00032200000e0000 */
[----:B------:R-:W-:-:S02]  /*1820*/  LOP3.LUT R2, R2, 0x38, R129, 0xf8, !PT ;  /* 0x0000003802027812 */ /* 0x000fc400078ef881 */
[----:B------:R-:W-:Y:S02]  /*1830*/  LEA.HI R19, R6, R0, RZ, 0x3 ;  /* 0x0000000006137211 */ /* 0x000fe400078f18ff */
[----:B------:R-:W-:Y:S02]  /*1840*/  LOP3.LUT R3, R2, R3, RZ, 0x3c, !PT ;  /* 0x0000000302037212 */ /* 0x000fe400078e3cff */
[----:B------:R-:W-:Y:S02]  /*1850*/  LOP3.LUT R2, R19, 0xfffffff8, RZ, 0xc0, !PT ;  /* 0xfffffff813027812 */ /* 0x000fe400078ec0ff */
[----:B------:R-:W-:-:S03]  /*1860*/  LEA.HI R6, R124, R127, RZ, 0x6 ;  /* 0x0000007f7c067211 */ /* 0x000fc600078f30ff */
[----:B------:R-:W-:Y:S02]  /*1870*/  IMAD.IADD R18, R0, 0x1, -R2 ;  /* 0x0000000100127824 */ /* 0x000fe400078e0a02 */
[----:B------:R-:W-:Y:S02]  /*1880*/  IMAD.SHL.U32 R0, R6, 0x8, RZ ;  /* 0x0000000806007824 */ /* 0x000fe400078e00ff */
[----:B------:R-:W-:Y:S02]  /*1890*/  IMAD.MOV.U32 R2, RZ, RZ, 0x10 ;  /* 0x00000010ff027424 */ /* 0x000fe400078e00ff */
[----:B------:R-:W-:Y:S01]  /*18a0*/  IMAD.MOV.U32 R6, RZ, RZ, 0x20 ;  /* 0x00000020ff067424 */ /* 0x000fe200078e00ff */
[----:B------:R-:W-:Y:S01]  /*18b0*/  LOP3.LUT R10, R3, 0xfffffe00, R0, 0xf8, !PT ;  /* 0xfffffe00030a7812 */ /* 0x000fe200078ef800 */
[----:B--2---:R1:W2:Y:S01]  /*18c0*/  @P2 R2UR UR18, R7 ;  /* 0x00000000071223c2 */ /* 0x0042a200000e0000 */
[----:B------:R-:W-:Y:S01]  /*18d0*/  R2P PR, R18, 0x6 ;  /* 0x0000000612007804 */ /* 0x000fe20000000000 */
[----:B--2---:R-:W-:-:S04]  /*18e0*/  @!UP0 UMOV UR18, UR13 ;  /* 0x0000000d00128c82 */ /* 0x004fc80008000000 */
[----:B------:R-:W-:Y:S02]  /*18f0*/  SEL R3, R2, 0xfffffff0, !P1 ;  /* 0xfffffff002037807 */ /* 0x000fe40004800000 */
[----:B------:R-:W-:Y:S01]  /*1900*/  SEL R2, R6, 0xffffffe0, !P2 ;  /* 0xffffffe006027807 */ /* 0x000fe20005000000 */
[----:B------:R-:W-:Y:S05]  /*1910*/  @P4 BRA `(.L_x_1067) ;  /* 0x0000009000004947 */ /* 0x000fea0003800000 */
[----:B---34-:R-:W-:Y:S01]  /*1920*/  SHF.R.S32.HI R0, RZ, 0x1f, R23 ;  /* 0x0000001fff007819 */ /* 0x018fe20000011417 */
        /* <DEDUP_REMOVED lines=8> */
.L_x_1067:
[----:B---34-:R-:W-:Y:S05]  /*19b0*/  BSYNC B0 ;  /* 0x0000000000007941 */ /* 0x018fea0003800000 */
.L_x_1066:
[----:B-1----:R-:W-:Y:S01]  /*19c0*/  IADD3 R0, R9, 0x10, RZ ;  /* 0x0000001009007810 */ /* 0x002fe20007ffe0ff */
[----:B------:R1:W2:Y:S01]  /*19d0*/  SHFL.IDX PT, R5, R11, 0x1, 0x181f ;  /* 0x00381f000b057f89 */ /* 0x0002a200000e0000 */
[----:B------:R-:W-:Y:S02]  /*19e0*/  BSSY B0, `(.L_x_1068) ;  /* 0x000000d000007945 */ /* 0x000fe40003800000 */
[----:B------:R-:W-:Y:S01]  /*19f0*/  ISETP.GE.AND P1, PT, R0, UR6, PT ;  /* 0x0000000600007c0c */ /* 0x000fe2000bf26270 */
        /* <DEDUP_REMOVED lines=11> */
.L_x_1069:
[----:B------:R-:W-:Y:S05]  /*1ab0*/  BSYNC B0 ;  /* 0x0000000000007941 */ /* 0x000fea0003800000 */
.L_x_1068:
[----:B--2---:R-:W-:Y:S01]  /*1ac0*/  IADD3 R0, R9, 0x20, RZ ;  /* 0x0000002009007810 */ /* 0x004fe20007ffe0ff */
[----:B------:R2:W4:Y:S01]  /*1ad0*/  SHFL.IDX PT, R5, R11, 0x2, 0x181f ;  /* 0x00581f000b057f89 */ /* 0x00052200000e0000 */
[----:B------:R-:W-:Y:S02]  /*1ae0*/  BSSY B0, `(.L_x_1070) ;  /* 0x000000d000007945 */ /* 0x000fe40003800000 */
[----:B------:R-:W-:Y:S01]  /*1af0*/  ISETP.GE.AND P1, PT, R0, UR6, PT ;  /* 0x0000000600007c0c */ /* 0x000fe2000bf26270 */
        /* <DEDUP_REMOVED lines=11> */
.L_x_1071:
[----:B------:R-:W-:Y:S05]  /*1bb0*/  BSYNC B0 ;  /* 0x0000000000007941 */ /* 0x000fea0003800000 */
.L_x_1070:
[----:B---3--:R-:W-:Y:S01]  /*1bc0*/  IADD3 R0, R9, 0x30, RZ ;  /* 0x0000003009007810 */ /* 0x008fe20007ffe0ff */
[----:B----4-:R3:W4:Y:S01]  /*1bd0*/  SHFL.IDX PT, R5, R11, 0x3, 0x181f ;  /* 0x00781f000b057f89 */ /* 0x01072200000e0000 */
[----:B------:R-:W-:Y:S02]  /*1be0*/  BSSY B0, `(.L_x_1072) ;  /* 0x000000d000007945 */ /* 0x000fe40003800000 */
[----:B------:R-:W-:Y:S01]  /*1bf0*/  ISETP.GE.AND P1, PT, R0, UR6, PT ;  /* 0x0000000600007c0c */ /* 0x000fe2000bf26270 */
        /* <DEDUP_REMOVED lines=11> */
.L_x_1073:
[----:B------:R-:W-:Y:S05]  /*1cb0*/  BSYNC B0 ;  /* 0x0000000000007941 */ /* 0x000fea0003800000 */
.L_x_1072:
[----:B-1----:R-:W-:Y:S01]  /*1cc0*/  IADD3 R0, R9, 0x40, RZ ;  /* 0x0000004009007810 */ /* 0x002fe20007ffe0ff */
[----:B----4-:R1:W4:Y:S01]  /*1cd0*/  SHFL.IDX PT, R5, R11, 0x4, 0x181f ;  /* 0x00981f000b057f89 */ /* 0x01032200000e0000 */
[----:B------:R-:W-:Y:S02]  /*1ce0*/  BSSY B0, `(.L_x_1074) ;  /* 0x000000d000007945 */ /* 0x000fe40003800000 */
[----:B------:R-:W-:Y:S01]  /*1cf0*/  ISETP.GE.AND P1, PT, R0, UR6, PT ;  /* 0x0000000600007c0c */ /* 0x000fe2000bf26270 */
        /* <DEDUP_REMOVED lines=11> */
.L_x_1075:
[----:B------:R-:W-:Y:S05]  /*1db0*/  BSYNC B0 ;  /* 0x0000000000007941 */ /* 0x000fea0003800000 */
.L_x_1074:
[----:B--2---:R-:W-:Y:S01]  /*1dc0*/  IADD3 R0, R9, 0x50, RZ ;  /* 0x0000005009007810 */ /* 0x004fe20007ffe0ff */
        /* <DEDUP_REMOVED lines=14> */
.L_x_1077:
[----:B------:R-:W-:Y:S05]  /*1eb0*/  BSYNC B0 ;  /* 0x0000000000007941 */ /* 0x000fea0003800000 */
.L_x_1076:
        /* <DEDUP_REMOVED lines=15> */
.L_x_1079:
[----:B------:R-:W-:Y:S05]  /*1fb0*/  BSYNC B0 ;  /* 0x0000000000007941 */ /* 0x000fea0003800000 */
.L_x_1078:
[----:B--2---:R-:W-:Y:S01]  /*1fc0*/  IMAD.MOV.U32 R0, RZ, RZ, c[0x0][0x2b8] ;  /* 0x0000ae00ff007624 */ /* 0x004fe200078e00ff */
[----:B------:R-:W-:Y:S01]  /*1fd0*/  UMOV UR32, 0x30 ;  /* 0x0000003000207882 */ /* 0x000fe20000000000 */
[----:B------:R-:W-:Y:S01]  /*1fe0*/  SHFL.IDX PT, R4, R12, 0x7, 0x181f ;  /* 0x00f81f000c047f89 */ /* 0x000fe200000e0000 */
[----:B------:R-:W-:Y:S01]  /*1ff0*/  UIMAD UR21, UR26, UR32, -0x30 ;  /* 0xffffffd01a1574a4 */ /* 0x000fe2000f8e0220 */
[----:B------:R-:W-:Y:S01]  /*2000*/  IADD3 R6, R9, 0x70, RZ ;  /* 0x0000007009067810 */ /* 0x000fe20007ffe0ff */
[----:B------:R-:W-:Y:S01]  /*2010*/  IMAD.SHL.U32 R125, R10, 0x2, RZ ;  /* 0x000000020a7d7824 */ /* 0x000fe200078e00ff */
[----:B------:R-:W-:Y:S01]  /*2020*/  ISETP.NE.AND P4, PT, R0, 0x1, PT ;  /* 0x000000010000780c */ /* 0x000fe20003f85270 */
[----:B----4-:R-:W2:Y:S01]  /*2030*/  SHFL.IDX PT, R5, R11, 0x7, 0x181f ;  /* 0x00f81f000b057f89 */ /* 0x010ea200000e0000 */
[----:B------:R-:W-:Y:S01]  /*2040*/  ISETP.GE.AND P2, PT, R6, UR6, PT ;  /* 0x0000000606007c0c */ /* 0x000fe2000bf46270 */
[----:B------:R-:W-:Y:S01]  /*2050*/  USHF.R.S32.HI UR9, URZ, 0x1f, UR18 ;  /* 0x0000001f3f097899 */ /* 0x000fe20008011412 */
[C---:B------:R-:W-:Y:S01]  /*2060*/  IADD3 R0, R131.reuse, UR21, RZ ;  /* 0x0000001583007c10 */ /* 0x040fe2000fffe0ff */
[----:B------:R-:W-:Y:S01]  /*2070*/  ULDC.64 UR4, c[0x0][0x2b0] ;  /* 0x0000ac0000047ab9 */ /* 0x000fe20000000a00 */
[----:B------:R-:W-:Y:S01]  /*2080*/  SHF.R.S32.HI R7, RZ, 0x1f, R23 ;  /* 0x0000001fff077819 */ /* 0x000fe20000011417 */
[----:B------:R-:W-:Y:S01]  /*2090*/  UIMAD UR9, UR9, UR4, URZ ;  /* 0x00000004090972a4 */ /* 0x000fe2000f8e023f */
[C---:B------:R-:W-:Y:S01]  /*20a0*/  IADD3 R8, R0.reuse, UR11, RZ ;  /* 0x0000000b00087c10 */ /* 0x040fe2000fffe0ff */
[----:B------:R-:W-:Y:S01]  /*20b0*/  UIMAD.WIDE.U32 UR16, UR18, UR4, URZ ;  /* 0x00000004121072a5 */ /* 0x000fe2000f8e003f */
[----:B------:R-:W-:Y:S01]  /*20c0*/  ISETP.GE.AND P5, PT, R0, UR8, PT ;  /* 0x0000000800007c0c */ /* 0x000fe2000bfa6270 */
[----:B------:R-:W-:Y:S01]  /*20d0*/  UIMAD UR5, UR18, UR5, UR9 ;  /* 0x00000005120572a4 */ /* 0x000fe2000f8e0209 */
[----:B------:R-:W-:Y:S01]  /*20e0*/  IMAD.MOV.U32 R242, RZ, RZ, RZ ;  /* 0x000000fffff27224 */ /* 0x000fe200078e00ff */
[----:B------:R-:W-:Y:S01]  /*20f0*/  UIMAD UR32, UR26, -0x30, UR32 ;  /* 0xffffffd01a2078a4 */ /* 0x000fe2000f8e0220 */
[----:B------:R-:W-:Y:S01]  /*2100*/  @P4 IMAD.HI.U32 R6, R8, c[0x0][0x2bc], RZ ;  /* 0x0000af0008064a27 */ /* 0x000fe200078e00ff */
[----:B------:R-:W-:Y:S01]  /*2110*/  ISETP.GT.OR P5, PT, R131, 0x2f, P5 ;  /* 0x0000002f8300780c */ /* 0x000fe20002fa4670 */
[----:B------:R-:W-:Y:S01]  /*2120*/  UIADD3 UR6, UR17, UR5, URZ ;  /* 0x0000000511067290 */ /* 0x000fe2000fffe03f */
[----:B------:R-:W-:Y:S01]  /*2130*/  ISETP.GE.AND P6, PT, R129, c[0x0][0x1d4], PT ;  /* 0x0000750081007a0c */ /* 0x000fe20003fc6270 */
[----:B------:R-:W-:Y:S01]  /*2140*/  IMAD.MOV.U32 R0, RZ, RZ, R8 ;  /* 0x000000ffff007224 */ /* 0x000fe200078e0008 */
[----:B------:R-:W-:Y:S01]  /*2150*/  @P4 SHF.R.U32.HI R0, RZ, c[0x0][0x2c0], R6 ;  /* 0x0000b000ff004a19 */ /* 0x000fe20000011606 */
[----:B------:R-:W-:Y:S01]  /*2160*/  ULDC.64 UR4, c[0x0][0x1e8] ;  /* 0x00007a0000047ab9 */ /* 0x000fe20000000a00 */
[----:B------:R-:W-:Y:S01]  /*2170*/  LEA.HI R6, R7, R23, RZ, 0x3 ;  /* 0x0000001707067211 */ /* 0x000fe200078f18ff */
[----:B------:R-:W-:Y:S03]  /*2180*/  STL [R1], R125 ;  /* 0x0000007d01007387 */ /* 0x000fe60000100800 */
[----:B------:R-:W-:Y:S01]  /*2190*/  LOP3.LUT R128, R6, 0xfffffff8, RZ, 0xc0, !PT ;  /* 0xfffffff806807812 */ /* 0x000fe200078ec0ff */
[----:B-123--:R-:W-:-:S02]  /*21a0*/  @!P2 IMAD.WIDE R10, R129, 0x2, R4 ;  /* 0x00000002810aa825 */ /* 0x00efc400078e0204 */
[----:B------:R-:W-:Y:S02]  /*21b0*/  @!P5 IADD3 R7, P1, R0, UR16, RZ ;  /* 0x000000100007dc10 */ /* 0x000fe4000ff3e0ff */
[----:B------:R-:W-:Y:S01]  /*21c0*/  @!P2 IMAD.WIDE R4, R128, 0x2, R4 ;  /* 0x000000028004a825 */ /* 0x000fe200078e0204 */
[----:B------:R-:W-:Y:S01]  /*21d0*/  @!PT LDS RZ, [RZ] ;  /* 0x00000000fffff984 */ /* 0x000fe20000000800 */
[----:B------:R1:W-:Y:S01]  /*21e0*/  @!P2 LDGSTS.E.BYPASS.LTC128B.128 [R125+0xb880], [R10.64], !P3 ;  /* 0x0b8800000a7dafae */ /* 0x0003e2000d901d56 */
[----:B------:R-:W-:Y:S02]  /*21f0*/  @!P5 LEA.HI.X.SX32 R9, R0, UR6, 0x1, P1 ;  /* 0x000000060009dc11 */ /* 0x000fe400088f0eff */
[C---:B------:R-:W-:Y:S01]  /*2200*/  @!P5 LEA R6, P1, R7.reuse, c[0x0][0x2a0], 0x2 ;  /* 0x0000a8000706da11 */ /* 0x040fe200078210ff */
[----:B------:R2:W-:Y:S03]  /*2210*/  @!P2 LDGSTS.E.BYPASS.LTC128B.128 [R125+0xf880], [R4.64], !P0 ;  /* 0x0f880000047dafae */ /* 0x0005e6000c101d56 */
[----:B------:R-:W-:Y:S01]  /*2220*/  @!P5 LEA.HI.X R7, R7, c[0x0][0x2a4], R9, 0x2, P1 ;  /* 0x0000a9000707da11 */ /* 0x000fe200008f1409 */
[----:B------:R-:W0:Y:S04]  /*2230*/  LDGDEPBAR ;  /* 0x00000000000079af */ /* 0x000e280000000000 */
[----:B------:R-:W-:Y:S01]  /*2240*/  BAR.SYNC.DEFER_BLOCKING 0x0 ;  /* 0x0000000000007b1d */ /* 0x000fe20000010000 */
[----:B------:R-:W-:-:S04]  /*2250*/  UIMAD UR9, UR20, UR4, URZ ;  /* 0x00000004140972a4 */ /* 0x000fc8000f8e023f */
[----:B------:R-:W-:Y:S01]  /*2260*/  UIMAD UR9, UR10, UR5, UR9 ;  /* 0x000000050a0972a4 */ /* 0x000fe2000f8e0209 */
[----:B------:R-:W-:Y:S01]  /*2270*/  SHF.R.S32.HI R12, RZ, 0x4, R13 ;  /* 0x00000004ff0c7819 */ /* 0x000fe2000001140d */
[----:B------:R-:W-:Y:S01]  /*2280*/  UIMAD.WIDE.U32 UR18, UR10, UR4, URZ ;  /* 0x000000040a1272a5 */ /* 0x000fe2000f8e003f */
[----:B------:R-:W-:Y:S01]  /*2290*/  LEA.HI R123, R124, R127, RZ, 0x5 ;  /* 0x0000007f7c7b7211 */ /* 0x000fe200078f28ff */
[----:B------:R-:W-:Y:S01]  /*22a0*/  UIADD3 UR29, UR8, UR32, URZ ;  /* 0x00000020081d7290 */ /* 0x000fe2000fffe03f */
[----:B------:R-:W-:Y:S01]  /*22b0*/  SHF.R.S32.HI R130, RZ, 0x1f, R129 ;  /* 0x0000001fff827819 */ /* 0x000fe20000011481 */
[----:B------:R-:W-:Y:S01]  /*22c0*/  UIADD3 UR9, UR19, UR9, URZ ;  /* 0x0000000913097290 */ /* 0x000fe2000fffe03f */
[----:B------:R-:W-:Y:S01]  /*22d0*/  STL [R1+0x3c], R128 ;  /* 0x00003c8001007387 */ /* 0x000fe20000100800 */
[----:B------:R-:W-:Y:S02]  /*22e0*/  ULDC.64 UR4, c[0x0][0x210] ;  /* 0x0000840000047ab9 */ /* 0x000fe40000000a00 */
[----:B------:R-:W-:-:S04]  /*22f0*/  IADD3 R37, -R15, UR29, RZ ;  /* 0x0000001d0f257c10 */ /* 0x000fc8000fffe1ff */
[C---:B------:R-:W-:Y:S02]  /*2300*/  ISETP.GE.AND P2, PT, R37.reuse, 0x1, PT ;  /* 0x000000012500780c */ /* 0x040fe40003f46270 */
[----:B------:R-:W-:Y:S02]  /*2310*/  ISETP.GE.AND P1, PT, R37, 0x11, PT ;  /* 0x000000112500780c */ /* 0x000fe40003f26270 */
[----:B------:R-:W-:Y:S01]  /*2320*/  SHF.R.S32.HI R122, RZ, 0x5, R123 ;  /* 0x00000005ff7a7819 */ /* 0x000fe2000001147b */
[----:B------:R-:W-:Y:S01]  /*2330*/  UIMAD UR20, UR20, UR4, URZ ;  /* 0x00000004141472a4 */ /* 0x000fe2000f8e023f */
[----:B------:R3:W4:Y:S01]  /*2340*/  @!P5 LDG.E R242, [R6.64] ;  /* 0x0000001606f2d981 */ /* 0x000722000c1e1900 */
[----:B------:R-:W-:Y:S01]  /*2350*/  IMAD.MOV R0, RZ, RZ, -R0 ;  /* 0x000000ffff007224 */ /* 0x000fe200078e0a00 */
[----:B------:R-:W-:Y:S01]  /*2360*/  ISETP.GE.AND P5, PT, R23, c[0x0][0x1d4], PT ;  /* 0x0000750017007a0c */ /* 0x000fe20003fa6270 */
[----:B------:R-:W-:Y:S01]  /*2370*/  UIMAD.WIDE.U32 UR24, UR10, UR4, URZ ;  /* 0x000000040a1872a5 */ /* 0x000fe2000f8e003f */
[----:B------:R-:W-:Y:S01]  /*2380*/  STL [R1+0x48], R130 ;  /* 0x0000488201007387 */ /* 0x000fe20000100800 */
[----:B------:R-:W-:Y:S01]  /*2390*/  IMAD R243, R0, c[0x0][0x2b8], R8 ;  /* 0x0000ae0000f37a24 */ /* 0x000fe200078e0208 */
[----:B------:R-:W-:Y:S01]  /*23a0*/  UIMAD UR20, UR10, UR5, UR20 ;  /* 0x000000050a1472a4 */ /* 0x000fe2000f8e0214 */
[----:B------:R-:W-:Y:S01]  /*23b0*/  SEL R126, RZ, 0x10, P5 ;  /* 0x00000010ff7e7807 */ /* 0x000fe20002800000 */
[----:B------:R-:W-:Y:S01]  /*23c0*/  UIADD3 UR4, UR26, -0x1, URZ ;  /* 0xffffffff1a047890 */ /* 0x000fe2000fffe03f */
[----:B--2---:R-:W-:Y:S01]  /*23d0*/  IMAD.WIDE.U32 R4, R243, c[0x0][0x1e0], RZ ;  /* 0x00007800f3047a25 */ /* 0x004fe200078e00ff */
[----:B------:R-:W-:Y:S01]  /*23e0*/  SHF.R.S32.HI R16, RZ, 0x1f, R243 ;  /* 0x0000001fff107819 */ /* 0x000fe200000114f3 */
[----:B------:R-:W-:-:S02]  /*23f0*/  UIADD3 UR20, UR25, UR20, URZ ;  /* 0x0000001419147290 */ /* 0x000fc4000fffe03f */
[----:B------:R-:W-:Y:S02]  /*2400*/  UISETP.GT.AND UP0, UPT, UR4, UR7, UPT ;  /* 0x000000070400728c */ /* 0x000fe4000bf04270 */
[----:B------:R-:W-:-:S04]  /*2410*/  IMAD R0, R16, c[0x0][0x1e0], RZ ;  /* 0x0000780010007a24 */ /* 0x000fc800078e02ff */
[----:B------:R-:W-:-:S04]  /*2420*/  IMAD R0, R243, c[0x0][0x1e4], R0 ;  /* 0x00007900f3007a24 */ /* 0x000fc800078e0200 */
[----:B------:R-:W-:Y:S02]  /*2430*/  IMAD.IADD R5, R5, 0x1, R0 ;  /* 0x0000000105057824 */ /* 0x000fe400078e0200 */
[----:B---3--:R-:W-:Y:S01]  /*2440*/  IMAD R7, R243, c[0x0][0x1e0], RZ ;  /* 0x00007800f3077a24 */ /* 0x008fe200078e02ff */
[----:B----4-:R-:W-:Y:S01]  /*2450*/  SHF.R.S32.HI R17, RZ, 0x1f, R242 ;  /* 0x0000001fff117819 */ /* 0x010fe200000114f2 */
[----:B------:R-:W-:-:S04]  /*2460*/  IMAD.WIDE.U32 R4, R242, c[0x0][0x1f0], R4 ;  /* 0x00007c00f2047a25 */ /* 0x000fc800078e0004 */
[----:B------:R-:W-:Y:S01]  /*2470*/  IMAD R6, R17, c[0x0][0x1f0], RZ ;  /* 0x00007c0011067a24 */ /* 0x000fe200078e02ff */
[----:B------:R-:W-:-:S03]  /*2480*/  IADD3 R0, P0, R4, UR18, RZ ;  /* 0x0000001204007c10 */ /* 0x000fc6000ff1e0ff */
[----:B------:R-:W-:-:S05]  /*2490*/  IMAD R6, R242, c[0x0][0x1f4], R6 ;  /* 0x00007d00f2067a24 */ /* 0x000fca00078e0206 */
[----:B------:R-:W-:Y:S01]  /*24a0*/  IADD3.X R4, R5, UR9, R6, P0, !PT ;  /* 0x0000000905047c10 */ /* 0x000fe200087fe406 */
[----:B------:R-:W-:Y:S01]  /*24b0*/  IMAD.U32 R6, RZ, RZ, UR10 ;  /* 0x0000000aff067e24 */ /* 0x000fe2000f8e00ff */
[----:B------:R-:W-:Y:S01]  /*24c0*/  LEA R8, P0, R0, c[0x0][0x1c8], 0x1 ;  /* 0x0000720000087a11 */ /* 0x000fe200078008ff */
[----:B------:R-:W-:-:S03]  /*24d0*/  IMAD R5, R242, c[0x0][0x1f0], R7 ;  /* 0x00007c00f2057a24 */ /* 0x000fc600078e0207 */
[----:B------:R-:W-:Y:S01]  /*24e0*/  LEA.HI.X R0, R0, c[0x0][0x1cc], R4, 0x1, P0 ;  /* 0x0000730000007a11 */ /* 0x000fe200000f0c04 */
[----:B------:R-:W-:Y:S01]  /*24f0*/  IMAD R6, R6, c[0x0][0x1e8], R5 ;  /* 0x00007a0006067a24 */ /* 0x000fe200078e0205 */
[----:B------:R-:W-:Y:S01]  /*2500*/  SHFL.IDX PT, R4, R8, RZ, 0x181f ;  /* 0x00181fff08047589 */ /* 0x000fe200000e0000 */
[----:B------:R-:W-:-:S03]  /*2510*/  ISETP.GT.AND P0, PT, R37, 0x20, PT ;  /* 0x000000202500780c */ /* 0x000fc60003f04270 */
[----:B------:R-:W1:Y:S01]  /*2520*/  SHFL.IDX PT, R5, R0, RZ, 0x181f ;  /* 0x00181fff00057589 */ /* 0x000e6200000e0000 */
[----:B------:R-:W-:-:S03]  /*2530*/  LEA R6, R6, c[0x0][0x1c8], 0x1 ;  /* 0x0000720006067a11 */ /* 0x000fc600078e08ff */
[----:B------:R-:W-:Y:S04]  /*2540*/  SHFL.IDX PT, R8, R8, 0x1, 0x181f ;  /* 0x00381f0008087f89 */ /* 0x000fe800000e0000 */
[----:B------:R-:W2:Y:S04]  /*2550*/  SHFL.IDX PT, R9, R0, 0x1, 0x181f ;  /* 0x00381f0000097f89 */ /* 0x000ea800000e0000 */
[----:B------:R-:W-:Y:S04]  /*2560*/  SHFL.IDX PT, R6, R6, 0x2, 0x181f ;  /* 0x00581f0006067f89 */ /* 0x000fe800000e0000 */
[----:B------:R3:W4:Y:S01]  /*2570*/  SHFL.IDX PT, R7, R0, 0x2, 0x181f ;  /* 0x00581f0000077f89 */ /* 0x00072200000e0000 */
[----:B-1----:R-:W-:-:S05]  /*2580*/  @P2 IMAD.WIDE R10, R129, 0x2, R4 ;  /* 0x00000002810a2825 */ /* 0x002fca00078e0204 */
[----:B------:R1:W-:Y:S01]  /*2590*/  @P2 LDGSTS.E.BYPASS.LTC128B.128 [R125+0x5080], [R10.64], !P6 ;  /* 0x050800000a7d2fae */ /* 0x0003e2000f101d56 */
[----:B---3--:R-:W-:-:S04]  /*25a0*/  LEA.HI R0, R13, R12, RZ, 0x1 ;  /* 0x0000000c0d007211 */ /* 0x008fc800078f08ff */
[----:B------:R-:W-:-:S05]  /*25b0*/  LOP3.LUT R0, R0, 0xfffffffe, RZ, 0xc0, !PT ;  /* 0xfffffffe00007812 */ /* 0x000fca00078ec0ff */
[----:B------:R-:W-:Y:S02]  /*25c0*/  IMAD.IADD R14, R12, 0x1, -R0 ;  /* 0x000000010c0e7824 */ /* 0x000fe400078e0a00 */
[----:B--2---:R-:W-:-:S04]  /*25d0*/  @P1 IMAD.WIDE R12, R129, 0x2, R8 ;  /* 0x00000002810c1825 */ /* 0x004fc800078e0208 */
[----:B------:R-:W-:-:S04]  /*25e0*/  @P1 IMAD.WIDE R8, R128, 0x2, R8 ;  /* 0x0000000280081825 */ /* 0x000fc800078e0208 */
[----:B-1----:R-:W-:-:S04]  /*25f0*/  @P2 IMAD.WIDE R10, R128, 0x2, R4 ;  /* 0x00000002800a2825 */ /* 0x002fc800078e0204 */
[--C-:B----4-:R-:W-:Y:S01]  /*2600*/  @P0 IMAD.WIDE R4, R129, 0x2, R6.reuse ;  /* 0x0000000281040825 */ /* 0x110fe200078e0206 */
[----:B------:R1:W-:Y:S01]  /*2610*/  @P2 LDGSTS.E.BYPASS.LTC128B.128 [R125+0x6880], [R10.64], !P5 ;  /* 0x068800000a7d2fae */ /* 0x0003e2000e901d56 */
[----:B------:R-:W-:Y:S02]  /*2620*/  ISETP.GE.AND P2, PT, R23, c[0x0][0x1d4], PT ;  /* 0x0000750017007a0c */ /* 0x000fe40003f46270 */
[----:B------:R-:W-:Y:S01]  /*2630*/  @P0 IMAD.WIDE R6, R128, 0x2, R6 ;  /* 0x0000000280060825 */ /* 0x000fe200078e0206 */
[----:B------:R2:W-:Y:S03]  /*2640*/  @P1 LDGSTS.E.BYPASS.LTC128B.128 [R125+0x5880], [R12.64], !P6 ;  /* 0x058800000c7d1fae */ /* 0x0005e6000f101d56 */
[C---:B------:R-:W-:Y:S01]  /*2650*/  IMAD.SHL.U32 R0, R36.reuse, 0x40, RZ ;  /* 0x0000004024007824 */ /* 0x040fe200078e00ff */
[----:B------:R1:W-:Y:S01]  /*2660*/  @P1 LDGSTS.E.BYPASS.LTC128B.128 [R125+0x7080], [R8.64], !P5 ;  /* 0x07080000087d1fae */ /* 0x0003e2000e901d56 */
[----:B------:R-:W-:-:S03]  /*2670*/  LOP3.LUT P1, RZ, R36, 0x2, RZ, 0xc0, !PT ;  /* 0x0000000224ff7812 */ /* 0x000fc6000782c0ff */
[----:B------:R3:W-:Y:S01]  /*2680*/  @P0 LDGSTS.E.BYPASS.LTC128B.128 [R125+0x6080], [R4.64], !P6 ;  /* 0x06080000047d0fae */ /* 0x0007e2000f101d56 */
[----:B------:R-:W-:-:S03]  /*2690*/  LOP3.LUT R0, R0, 0x1c0, RZ, 0xc0, !PT ;  /* 0x000001c000007812 */ /* 0x000fc600078ec0ff */
[----:B------:R4:W-:Y:S04]  /*26a0*/  @P0 LDGSTS.E.BYPASS.LTC128B.128 [R125+0x7880], [R6.64], !P5 ;  /* 0x07880000067d0fae */ /* 0x0009e8000e901d56 */
[----:B------:R-:W0:Y:S01]  /*26b0*/  LDGDEPBAR ;  /* 0x00000000000079af */ /* 0x000e220000000000 */
[----:B---3--:R-:W-:Y:S02]  /*26c0*/  IMAD.SHL.U32 R4, R18, 0x40, RZ ;  /* 0x0000004012047824 */ /* 0x008fe400078e00ff */
[----:B------:R-:W-:Y:S02]  /*26d0*/  IMAD.SHL.U32 R5, R19, 0x40, RZ ;  /* 0x0000004013057824 */ /* 0x000fe400078e00ff */
[----:B----4-:R-:W-:Y:S01]  /*26e0*/  IMAD.SHL.U32 R7, R15, 0x8, RZ ;  /* 0x000000080f077824 */ /* 0x010fe200078e00ff */
[----:B------:R-:W-:-:S04]  /*26f0*/  DEPBAR.LE SB0, 0x1 ;  /* 0x000080400000791a */ /* 0x000fc80000000000 */
[----:B------:R-:W-:-:S04]  /*2700*/  DEPBAR.LE SB0, 0x0 ;  /* 0x000080000000791a */ /* 0x000fc80000000000 */
[----:B------:R-:W-:Y:S01]  /*2710*/  IMAD.SHL.U32 R6, R14, 0x8, RZ ;  /* 0x000000080e067824 */ /* 0x000fe200078e00ff */
[----:B------:R-:W-:Y:S02]  /*2720*/  LOP3.LUT R4, R4, 0x1c0, RZ, 0xc0, !PT ;  /* 0x000001c004047812 */ /* 0x000fe400078ec0ff */
[----:B------:R-:W-:Y:S02]  /*2730*/  LOP3.LUT R121, R5, 0xfffffe00, RZ, 0xc0, !PT ;  /* 0xfffffe0005797812 */ /* 0x000fe400078ec0ff */
[----:B------:R-:W-:Y:S02]  /*2740*/  LOP3.LUT R7, R0, 0x8, R7, 0xf8, !PT ;  /* 0x0000000800077812 */ /* 0x000fe400078ef807 */
[----:B------:R-:W-:Y:S02]  /*2750*/  LOP3.LUT R5, R4, 0x8, R6, 0xf8, !PT ;  /* 0x0000000804057812 */ /* 0x000fe400078ef806 */
[----:B------:R-:W-:Y:S02]  /*2760*/  SHF.R.U32.HI R0, RZ, 0x3, R0 ;  /* 0x00000003ff007819 */ /* 0x000fe40000011600 */
[----:B------:R-:W-:-:S02]  /*2770*/  SHF.R.U32.HI R4, RZ, 0x3, R4 ;  /* 0x00000003ff047819 */ /* 0x000fc40000011604 */
[----:B------:R-:W-:Y:S02]  /*2780*/  LOP3.LUT R0, R7, R0, RZ, 0x3c, !PT ;  /* 0x0000000007007212 */ /* 0x000fe400078e3cff */
[----:B------:R-:W-:Y:S01]  /*2790*/  LOP3.LUT R120, R5, R4, RZ, 0x3c, !PT ;  /* 0x0000000405787212 */ /* 0x000fe200078e3cff */
[----:B------:R-:W-:Y:S02]  /*27a0*/  IMAD R4, R122, 0x400, R121 ;  /* 0x000004007a047824 */ /* 0x000fe400078e0279 */
[----:B------:R-:W-:Y:S02]  /*27b0*/  IMAD R0, R14, 0x200, R0 ;  /* 0x000002000e007824 */ /* 0x000fe400078e0200 */
[----:B------:R-:W-:Y:S02]  /*27c0*/  IMAD.IADD R4, R120, 0x1, R4 ;  /* 0x0000000178047824 */ /* 0x000fe400078e0204 */
[----:B------:R-:W-:Y:S01]  /*27d0*/  IMAD.SHL.U32 R224, R0, 0x2, RZ ;  /* 0x0000000200e07824 */ /* 0x000fe200078e00ff */
[----:B------:R-:W-:Y:S01]  /*27e0*/  BAR.SYNC.DEFER_BLOCKING 0x0 ;  /* 0x0000000000007b1d */ /* 0x000fe20000010000 */
[----:B------:R-:W-:-:S02]  /*27f0*/  IMAD.SHL.U32 R231, R4, 0x2, RZ ;  /* 0x0000000204e77824 */ /* 0x000fc400078e00ff */
[----:B------:R-:W-:Y:S01]  /*2800*/  IMAD R0, R16, c[0x0][0x208], RZ ;  /* 0x0000820010007a24 */ /* 0x000fe200078e02ff */
[----:B------:R-:W-:Y:S01]  /*2810*/  IADD3 R235, R224, 0x50a0, RZ ;  /* 0x000050a0e0eb7810 */ /* 0x000fe20007ffe0ff */
[--C-:B------:R-:W-:Y:S02]  /*2820*/  IMAD R233, R3, 0x2, R231.reuse ;  /* 0x0000000203e97824 */ /* 0x100fe400078e02e7 */
[----:B------:R-:W-:Y:S02]  /*2830*/  IMAD R0, R243, c[0x0][0x20c], R0 ;  /* 0x00008300f3007a24 */ /* 0x000fe400078e0200 */
[C---:B------:R-:W-:Y:S02]  /*2840*/  IMAD R232, R2.reuse, 0x2, R231 ;  /* 0x0000000202e87824 */ /* 0x040fe400078e02e7 */
[----:B------:R-:W-:Y:S02]  /*2850*/  IMAD R234, R2, 0x2, R233 ;  /* 0x0000000202ea7824 */ /* 0x000fe400078e02e9 */
[----:B------:R-:W-:Y:S01]  /*2860*/  IMAD R236, R3, 0x2, R232 ;  /* 0x0000000203ec7824 */ /* 0x000fe200078e02e8 */
[----:B------:R-:W-:Y:S04]  /*2870*/  LDSM.16.M88.4 R4, [R224+0x5080] ;  /* 0x00508000e004783b */ /* 0x000fe80000000200 */
[----:B--2---:R-:W2:Y:S04]  /*2880*/  LDSM.16.M88.4 R12, [R231+0x8080] ;  /* 0x00808000e70c783b */ /* 0x004ea80000000200 */
[----:B-1----:R-:W1:Y:S04]  /*2890*/  LDSM.16.M88.4 R8, [R231+0xa080] ;  /* 0x00a08000e708783b */ /* 0x002e680000000200 */
[----:B------:R-:W3:Y:S04]  /*28a0*/  LDSM.16.M88.4 R24, [R224+0x5880] ;  /* 0x00588000e018783b */ /* 0x000ee80000000200 */
[----:B------:R-:W4:Y:S01]  /*28b0*/  LDSM.16.M88.4 R32, [R224+0x6080] ;  /* 0x00608000e020783b */ /* 0x000f220000000200 */
[-C--:B--2---:R-:W-:Y:S08]  /*28c0*/  HMMA.16816.F32.BF16 R112, R12, R4.reuse, RZ ;  /* 0x000000040c70723c */ /* 0x084ff000000418ff */
[C---:B-1----:R-:W-:Y:S07]  /*28d0*/  HMMA.16816.F32.BF16 R68, R8.reuse, R4, RZ ;  /* 0x000000040844723c */ /* 0x042fee00000418ff */
[----:B------:R-:W-:Y:S01]  /*28e0*/  IMAD.WIDE.U32 R4, R243, c[0x0][0x208], RZ ;  /* 0x00008200f3047a25 */ /* 0x000fe200078e00ff */
[----:B------:R-:W-:Y:S03]  /*28f0*/  HMMA.16816.F32.BF16 R72, R8, R6, RZ ;  /* 0x000000060848723c */ /* 0x000fe600000418ff */
[----:B------:R-:W-:-:S02]  /*2900*/  IMAD.IADD R5, R5, 0x1, R0 ;  /* 0x0000000105057824 */ /* 0x000fc400078e0200 */
[----:B------:R-:W-:Y:S02]  /*2910*/  IMAD R0, R17, c[0x0][0x218], RZ ;  /* 0x0000860011007a24 */ /* 0x000fe400078e02ff */
[C---:B------:R-:W-:Y:S01]  /*2920*/  IMAD.WIDE.U32 R4, R242.reuse, c[0x0][0x218], R4 ;  /* 0x00008600f2047a25 */ /* 0x040fe200078e0004 */
[C---:B------:R-:W-:Y:S01]  /*2930*/  HMMA.16816.F32.BF16 R116, R12.reuse, R6, RZ ;  /* 0x000000060c74723c */ /* 0x040fe200000418ff */
[----:B------:R-:W-:Y:S06]  /*2940*/  LDSM.16.M88.4 R16, [R233+0xa080] ;  /* 0x00a08000e910783b */ /* 0x000fec0000000200 */
[----:B------:R-:W-:Y:S01]  /*2950*/  IMAD R6, R242, c[0x0][0x21c], R0 ;  /* 0x00008700f2067a24 */ /* 0x000fe200078e0200 */
[----:B------:R-:W-:Y:S01]  /*2960*/  IADD3 R0, P0, R4, UR24, RZ ;  /* 0x0000001804007c10 */ /* 0x000fe2000ff1e0ff */
[----:B---3--:R-:W-:Y:S01]  /*2970*/  HMMA.16816.F32.BF16 R92, R12, R24, RZ ;  /* 0x000000180c5c723c */ /* 0x008fe200000418ff */
[----:B------:R-:W-:-:S02]  /*2980*/  IADD3 R7, R224, 0x5080, RZ ;  /* 0x00005080e0077810 */ /* 0x000fc40007ffe0ff */
[----:B------:R-:W-:Y:S02]  /*2990*/  IADD3.X R5, R5, UR20, R6, P0, !PT ;  /* 0x0000001405057c10 */ /* 0x000fe400087fe406 */
[C---:B------:R-:W-:Y:S02]  /*29a0*/  LEA R4, P0, R0.reuse, c[0x0][0x1f8], 0x1 ;  /* 0x00007e0000047a11 */ /* 0x040fe400078008ff */
[----:B------:R-:W-:Y:S01]  /*29b0*/  @P1 IADD3 R235, R7, -0x20, RZ ;  /* 0xffffffe007eb1810 */ /* 0x000fe20007ffe0ff */
[C---:B------:R-:W-:Y:S01]  /*29c0*/  HMMA.16816.F32.BF16 R60, R8.reuse, R24, RZ ;  /* 0x00000018083c723c */ /* 0x040fe200000418ff */
[----:B------:R-:W-:Y:S01]  /*29d0*/  LEA.HI.X R0, R0, c[0x0][0x1fc], R5, 0x1, P0 ;  /* 0x00007f0000007a11 */ /* 0x000fe200000f0c05 */
[----:B------:R-:W1:Y:S01]  /*29e0*/  SHFL.IDX PT, R20, R4, 0x2, 0x181f ;  /* 0x00581f0004147f89 */ /* 0x000e6200000e0000 */
[C---:B------:R-:W-:Y:S02]  /*29f0*/  IADD3 R241, R235.reuse, 0x800, RZ ;  /* 0x00000800ebf17810 */ /* 0x040fe40007ffe0ff */
[----:B------:R-:W-:Y:S01]  /*2a00*/  IADD3 R240, R235, 0x1000, RZ ;  /* 0x00001000ebf07810 */ /* 0x000fe20007ffe0ff */
[----:B------:R-:W2:Y:S01]  /*2a10*/  SHFL.IDX PT, R7, R4, 0x1, 0x181f ;  /* 0x00381f0004077f89 */ /* 0x000ea200000e0000 */
[----:B------:R-:W-:Y:S01]  /*2a20*/  IMAD.WIDE R24, R129, 0x2, RZ ;  /* 0x0000000281187825 */ /* 0x000fe200078e02ff */
[----:B------:R-:W-:Y:S01]  /*2a30*/  HMMA.16816.F32.BF16 R56, R8, R26, RZ ;  /* 0x0000001a0838723c */ /* 0x000fe200000418ff */
[C---:B------:R-:W-:Y:S01]  /*2a40*/  IADD3 R239, R235.reuse, 0x1800, RZ ;  /* 0x00001800ebef7810 */ /* 0x040fe20007ffe0ff */
[----:B------:R3:W5:Y:S01]  /*2a50*/  SHFL.IDX PT, R6, R4, RZ, 0x181f ;  /* 0x00181fff04067589 */ /* 0x00076200000e0000 */
[----:B------:R-:W-:-:S02]  /*2a60*/  IADD3 R238, R235, 0x2000, RZ ;  /* 0x00002000ebee7810 */ /* 0x000fc40007ffe0ff */
[----:B------:R-:W-:Y:S01]  /*2a70*/  IADD3 R237, R235, 0x2800, RZ ;  /* 0x00002800ebed7810 */ /* 0x000fe20007ffe0ff */
[----:B------:R-:W5:Y:S02]  /*2a80*/  SHFL.IDX PT, R21, R0, RZ, 0x181f ;  /* 0x00181fff00157589 */ /* 0x000f6400000e0000 */
[----:B------:R-:W-:Y:S02]  /*2a90*/  HMMA.16816.F32.BF16 R104, R12, R26, RZ ;  /* 0x0000001a0c68723c */ /* 0x000fe400000418ff */
[----:B------:R-:W5:Y:S04]  /*2aa0*/  SHFL.IDX PT, R22, R0, 0x1, 0x181f ;  /* 0x00381f0000167f89 */ /* 0x000f6800000e0000 */
[----:B------:R-:W5:Y:S02]  /*2ab0*/  SHFL.IDX PT, R0, R0, 0x2, 0x181f ;  /* 0x00581f0000007f89 */ /* 0x000f6400000e0000 */
[----:B----4-:R-:W-:Y:S01]  /*2ac0*/  HMMA.16816.F32.BF16 R48, R8, R32, RZ ;  /* 0x000000200830723c */ /* 0x010fe200000418ff */
[C---:B-1----:R-:W-:Y:S01]  /*2ad0*/  IADD3 R30, P0, R24.reuse, R20, RZ ;  /* 0x00000014181e7210 */ /* 0x042fe20007f1e0ff */
[----:B------:R-:W1:Y:S01]  /*2ae0*/  LDSM.16.M88.4 R44, [R235] ;  /* 0x00000000eb2c783b */ /* 0x000e620000000200 */
[----:B--2---:R-:W-:-:S03]  /*2af0*/  IADD3 R26, P1, R24, R7, RZ ;  /* 0x00000007181a7210 */ /* 0x004fc60007f3e0ff */
[----:B------:R-:W2:Y:S02]  /*2b00*/  LDSM.16.M88.4 R40, [R235+0x800] ;  /* 0x00080000eb28783b */ /* 0x000ea40000000200 */
[----:B------:R-:W-:Y:S01]  /*2b10*/  HMMA.16816.F32.BF16 R64, R8, R34, RZ ;  /* 0x000000220840723c */ /* 0x000fe200000418ff */
[----:B---3--:R-:W-:Y:S01]  /*2b20*/  IMAD.WIDE R4, R128, 0x2, RZ ;  /* 0x0000000280047825 */ /* 0x008fe200078e02ff */
[----:B-----5:R-:W-:Y:S01]  /*2b30*/  IADD3 R28, P3, R6, R24, RZ ;  /* 0x00000018061c7210 */ /* 0x020fe20007f7e0ff */
[----:B------:R-:W3:Y:S04]  /*2b40*/  LDSM.16.M88.4 R52, [R235+0x1000] ;  /* 0x00100000eb34783b */ /* 0x000ee80000000200 */
[----:B------:R-:W-:Y:S01]  /*2b50*/  IMAD.X R29, R21, 0x1, R25, P3 ;  /* 0x00000001151d7824 */ /* 0x000fe200018e0619 */
[----:B------:R-:W-:Y:S01]  /*2b60*/  ISETP.GE.AND P3, PT, R129, c[0x0][0x1d4], PT ;  /* 0x0000750081007a0c */ /* 0x000fe20003f66270 */
[----:B------:R-:W-:Y:S01]  /*2b70*/  HMMA.16816.F32.BF16 R84, R12, R32, RZ ;  /* 0x000000200c54723c */ /* 0x000fe200000418ff */
[----:B------:R-:W-:-:S02]  /*2b80*/  IMAD.X R27, R25, 0x1, R22, P1 ;  /* 0x00000001191b7824 */ /* 0x000fc400008e0616 */
[----:B------:R-:W-:Y:S01]  /*2b90*/  IMAD.X R31, R25, 0x1, R0, P0 ;  /* 0x00000001191f7824 */ /* 0x000fe200000e0600 */
[----:B------:R-:W-:Y:S02]  /*2ba0*/  IADD3 R24, P0, R6, R4, RZ ;  /* 0x0000000406187210 */ /* 0x000fe40007f1e0ff */
[C---:B------:R-:W-:Y:S02]  /*2bb0*/  IADD3 R6, P1, R4.reuse, R7, RZ ;  /* 0x0000000704067210 */ /* 0x040fe40007f3e0ff */
[----:B------:R-:W-:Y:S01]  /*2bc0*/  HMMA.16816.F32.BF16 R100, R12, R34, RZ ;  /* 0x000000220c64723c */ /* 0x000fe200000418ff */
[----:B------:R-:W-:Y:S01]  /*2bd0*/  IMAD.X R25, R21, 0x1, R5, P0 ;  /* 0x0000000115197824 */ /* 0x000fe200000e0605 */
[----:B------:R-:W-:Y:S01]  /*2be0*/  IADD3 R4, P0, R4, R20, RZ ;  /* 0x0000001404047210 */ /* 0x000fe20007f1e0ff */
[----:B------:R-:W-:Y:S01]  /*2bf0*/  IMAD.X R7, R5, 0x1, R22, P1 ;  /* 0x0000000105077824 */ /* 0x000fe200008e0616 */
[----:B------:R-:W-:Y:S01]  /*2c00*/  ISETP.LT.OR P1, PT, R37, 0x1, P3 ;  /* 0x000000012500780c */ /* 0x000fe20001f21670 */
[----:B------:R-:W4:Y:S02]  /*2c10*/  LDSM.16.M88.4 R20, [R233+0x8080] ;  /* 0x00808000e914783b */ /* 0x000f240000000200 */
[----:B------:R-:W-:Y:S01]  /*2c20*/  IMAD.X R5, R5, 0x1, R0, P0 ;  /* 0x0000000105057824 */ /* 0x000fe200000e0600 */
[C---:B------:R-:W-:Y:S01]  /*2c30*/  ISETP.LT.OR P0, PT, R37.reuse, 0x1, P2 ;  /* 0x000000012500780c */ /* 0x040fe20001701670 */
[----:B------:R-:W-:Y:S01]  /*2c40*/  IMAD.MOV.U32 R0, RZ, RZ, 0x40 ;  /* 0x00000040ff007424 */ /* 0x000fe200078e00ff */
[----:B-1----:R-:W-:Y:S07]  /*2c50*/  HMMA.16816.F32.BF16 R80, R16, R46, R72 ;  /* 0x0000002e1050723c */ /* 0x002fee0000041848 */
[----:B------:R-:W-:Y:S01]  /*2c60*/  @!PT LDS RZ, [RZ] ;  /* 0x00000000fffff984 */ /* 0x000fe20000000800 */
[----:B------:R-:W-:Y:S01]  /*2c70*/  @!PT LDS RZ, [RZ] ;  /* 0x00000000fffff984 */ /* 0x000fe20000000800 */
[----:B------:R-:W-:Y:S01]  /*2c80*/  @!PT LDS RZ, [RZ] ;  /* 0x00000000fffff984 */ /* 0x000fe20000000800 */
[----:B------:R1:W-:Y:S01]  /*2c90*/  LDGSTS.E.BYPASS.LTC128B.128 [R125+0x2080], [R28.64], !P1 ;  /* 0x020800001c7d7fae */ /* 0x0003e2000c901d56 */
[----:B------:R-:W-:-:S02]  /*2ca0*/  ISETP.LT.OR P1, PT, R37, 0x11, P3 ;  /* 0x000000112500780c */ /* 0x000fc40001f21670 */
[C---:B------:R-:W-:Y:S01]  /*2cb0*/  ISETP.LT.OR P3, PT, R37.reuse, 0x21, P3 ;  /* 0x000000212500780c */ /* 0x040fe20001f61670 */
[----:B------:R5:W-:Y:S01]  /*2cc0*/  LDGSTS.E.BYPASS.LTC128B.128 [R125+0x3880], [R24.64], !P0 ;  /* 0x03880000187d7fae */ /* 0x000be2000c101d56 */
[C---:B------:R-:W-:Y:S02]  /*2cd0*/  ISETP.LT.OR P0, PT, R37.reuse, 0x11, P2 ;  /* 0x000000112500780c */ /* 0x040fe40001701670 */
[----:B------:R-:W-:Y:S01]  /*2ce0*/  ISETP.LT.OR P2, PT, R37, 0x21, P2 ;  /* 0x000000212500780c */ /* 0x000fe20001741670 */
[C---:B--2---:R-:W-:Y:S06]  /*2cf0*/  HMMA.16816.F32.BF16 R76, R16.reuse, R42, R56 ;  /* 0x0000002a104c723c */ /* 0x044fec0000041838 */
[----:B------:R5:W-:Y:S01]  /*2d00*/  LDGSTS.E.BYPASS.LTC128B.128 [R125+0x2880], [R26.64], !P1 ;  /* 0x028800001a7d7fae */ /* 0x000be2000c901d56 */
[----:B------:R-:W-:Y:S01]  /*2d10*/  LOP3.LUT P1, RZ, R36, 0x4, RZ, 0xc0, !PT ;  /* 0x0000000424ff7812 */ /* 0x000fe2000782c0ff */
[----:B------:R-:W-:Y:S02]  /*2d20*/  HMMA.16816.F32.BF16 R108, R16, R44, R68 ;  /* 0x0000002c106c723c */ /* 0x000fe40000041844 */
[----:B------:R2:W-:Y:S01]  /*2d30*/  LDGSTS.E.BYPASS.LTC128B.128 [R125+0x4080], [R6.64], !P0 ;  /* 0x04080000067d7fae */ /* 0x0005e2000c101d56 */
[----:B------:R-:W-:-:S02]  /*2d40*/  SEL R0, R0, 0xffffffc0, !P1 ;  /* 0xffffffc000007807 */ /* 0x000fc40004800000 */
[----:B------:R-:W-:Y:S01]  /*2d50*/  PLOP3.LUT P0, PT, PT, PT, UP0, 0x80, 0x0 ;  /* 0x000000000000781c */ /* 0x000fe20003f0f008 */
[----:B------:R1:W-:Y:S01]  /*2d60*/  LDGSTS.E.BYPASS.LTC128B.128 [R125+0x3080], [R30.64], !P3 ;  /* 0x030800001e7d7fae */ /* 0x0003e2000d901d56 */
[----:B------:R-:W-:Y:S01]  /*2d70*/  ISETP.GT.AND P3, PT, R131, 0x2f, PT ;  /* 0x0000002f8300780c */ /* 0x000fe20003f64270 */
[----:B------:R-:W-:Y:S01]  /*2d80*/  IMAD.IADD R230, R224, 0x1, R0 ;  /* 0x00000001e0e67824 */ /* 0x000fe200078e0200 */
[C---:B------:R-:W-:Y:S01]  /*2d90*/  HMMA.16816.F32.BF16 R96, R16.reuse, R40, R60 ;  /* 0x000000281060723c */ /* 0x040fe2000004183c */
[----:B------:R2:W-:Y:S01]  /*2da0*/  LDGSTS.E.BYPASS.LTC128B.128 [R125+0x4880], [R4.64], !P2 ;  /* 0x04880000047d7fae */ /* 0x0005e2000d101d56 */
[----:B------:R-:W-:Y:S01]  /*2db0*/  IMAD.IADD R229, R0, 0x1, R235 ;  /* 0x0000000100e57824 */ /* 0x000fe200078e02eb */
[----:B------:R-:W-:Y:S02]  /*2dc0*/  LOP3.LUT R0, R120, R121, RZ, 0xfc, !PT ;  /* 0x0000007978007212 */ /* 0x000fe400078efcff */
[----:B------:R-:W-:Y:S03]  /*2dd0*/  LDSM.16.M88.4 R8, [R232+0xa080] ;  /* 0x00a08000e808783b */ /* 0x000fe60000000200 */
[C---:B---3--:R-:W-:Y:S01]  /*2de0*/  HMMA.16816.F32.BF16 R88, R16.reuse, R52, R48 ;  /* 0x000000341058723c */ /* 0x048fe20000041830 */
[----:B------:R-:W-:Y:S04]  /*2df0*/  LDSM.16.M88.4 R32, [R230+0x6080] ;  /* 0x00608000e620783b */ /* 0x000fe80000000200 */
[----:B------:R-:W-:Y:S03]  /*2e00*/  LDSM.16.M88.4 R12, [R232+0x8080] ;  /* 0x00808000e80c783b */ /* 0x000fe60000000200 */
[----:B------:R-:W-:Y:S01]  /*2e10*/  HMMA.16816.F32.BF16 R72, R16, R54, R64 ;  /* 0x000000361048723c */ /* 0x000fe20000041840 */
[----:B-----5:R-:W3:Y:S04]  /*2e20*/  LDSM.16.M88.4 R24, [R230+0x5880] ;  /* 0x00588000e618783b */ /* 0x020ee80000000200 */
[----:B------:R-:W-:Y:S03]  /*2e30*/  LDSM.16.M88.4 R36, [R229] ;  /* 0x00000000e524783b */ /* 0x000fe60000000200 */
[C---:B----4-:R-:W-:Y:S01]  /*2e40*/  HMMA.16816.F32.BF16 R68, R20.reuse, R44, R112 ;  /* 0x0000002c1444723c */ /* 0x050fe20000041870 */
[----:B-1----:R-:W1:Y:S04]  /*2e50*/  LDSM.16.M88.4 R28, [R230+0x5080] ;  /* 0x00508000e61c783b */ /* 0x002e680000000200 */
[----:B--2---:R-:W2:Y:S03]  /*2e60*/  LDSM.16.M88.4 R4, [R234+0xa080] ;  /* 0x00a08000ea04783b */ /* 0x004ea60000000200 */
[C---:B------:R-:W-:Y:S01]  /*2e70*/  HMMA.16816.F32.BF16 R56, R20.reuse, R40, R92 ;  /* 0x000000281438723c */ /* 0x040fe2000004185c */
[----:B------:R-:W4:Y:S04]  /*2e80*/  LDSM.16.M88.4 R60, [R229+0x800] ;  /* 0x00080000e53c783b */ /* 0x000f280000000200 */
[----:B------:R-:W5:Y:S03]  /*2e90*/  LDSM.16.M88.4 R64, [R229+0x1000] ;  /* 0x00100000e540783b */ /* 0x000f660000000200 */
[C---:B------:R-:W-:Y:S01]  /*2ea0*/  HMMA.16816.F32.BF16 R48, R20.reuse, R52, R84 ;  /* 0x000000341430723c */ /* 0x040fe20000041854 */
[----:B------:R-:W0:Y:S07]  /*2eb0*/  LDGDEPBAR ;  /* 0x00000000000079af */ /* 0x000e2e0000000000 */
[C---:B------:R-:W-:Y:S08]  /*2ec0*/  HMMA.16816.F32.BF16 R44, R20.reuse, R46, R116 ;  /* 0x0000002e142c723c */ /* 0x040ff00000041874 */
[C---:B------:R-:W-:Y:S08]  /*2ed0*/  HMMA.16816.F32.BF16 R16, R20.reuse, R42, R104 ;  /* 0x0000002a1410723c */ /* 0x040ff00000041868 */
[----:B------:R-:W-:Y:S01]  /*2ee0*/  HMMA.16816.F32.BF16 R52, R20, R54, R100 ;  /* 0x000000361434723c */ /* 0x000fe20000041864 */
[----:B------:R-:W2:Y:S07]  /*2ef0*/  LDSM.16.M88.4 R20, [R234+0x8080] ;  /* 0x00808000ea14783b */ /* 0x000eae0000000200 */
[C---:B---3--:R-:W-:Y:S08]  /*2f00*/  HMMA.16816.F32.BF16 R84, R8.reuse, R26, R76 ;  /* 0x0000001a0854723c */ /* 0x048ff0000004184c */
[C---:B-1----:R-:W-:Y:S08]  /*2f10*/  HMMA.16816.F32.BF16 R40, R8.reuse, R28, R108 ;  /* 0x0000001c0828723c */ /* 0x042ff0000004186c */
[C---:B------:R-:W-:Y:S08]  /*2f20*/  HMMA.16816.F32.BF16 R92, R8.reuse, R24, R96 ;  /* 0x00000018085c723c */ /* 0x040ff00000041860 */
[C---:B------:R-:W-:Y:S08]  /*2f30*/  HMMA.16816.F32.BF16 R88, R8.reuse, R32, R88 ;  /* 0x000000200858723c */ /* 0x040ff00000041858 */
[C---:B------:R-:W-:Y:S08]  /*2f40*/  HMMA.16816.F32.BF16 R80, R8.reuse, R30, R80 ;  /* 0x0000001e0850723c */ /* 0x040ff00000041850 */
[----:B------:R-:W-:Y:S08]  /*2f50*/  HMMA.16816.F32.BF16 R76, R8, R34, R72 ;  /* 0x00000022084c723c */ /* 0x000ff00000041848 */
[C---:B------:R-:W-:Y:S08]  /*2f60*/  HMMA.16816.F32.BF16 R8, R12.reuse, R28, R68 ;  /* 0x0000001c0c08723c */ /* 0x040ff00000041844 */
[C---:B------:R-:W-:Y:S01]  /*2f70*/  HMMA.16816.F32.BF16 R44, R12.reuse, R30, R44 ;  /* 0x0000001e0c2c723c */ /* 0x040fe2000004182c */
[----:B------:R-:W-:Y:S07]  /*2f80*/  LDSM.16.M88.4 R28, [R224+0x6880] ;  /* 0x00688000e01c783b */ /* 0x000fee0000000200 */
[C---:B------:R-:W-:Y:S08]  /*2f90*/  HMMA.16816.F32.BF16 R56, R12.reuse, R24, R56 ;  /* 0x000000180c38723c */ /* 0x040ff00000041838 */
[C---:B------:R-:W-:Y:S01]  /*2fa0*/  HMMA.16816.F32.BF16 R104, R12.reuse, R26, R16 ;  /* 0x0000001a0c68723c */ /* 0x040fe20000041810 */
[----:B------:R-:W1:Y:S04]  /*2fb0*/  LDSM.16.M88.4 R16, [R231+0xe080] ;  /* 0x00e08000e710783b */ /* 0x000e680000000200 */
[----:B------:R-:W3:Y:S03]  /*2fc0*/  LDSM.16.M88.4 R24, [R224+0x7080] ;  /* 0x00708000e018783b */ /* 0x000ee60000000200 */
[C---:B------:R-:W-:Y:S01]  /*2fd0*/  HMMA.16816.F32.BF16 R108, R12.reuse, R32, R48 ;  /* 0x000000200c6c723c */ /* 0x040fe20000041830 */
[----:B------:R-:W-:Y:S07]  /*2fe0*/  LDSM.16.M88.4 R48, [R235+0x1800] ;  /* 0x00180000eb30783b */ /* 0x000fee0000000200 */
[----:B------:R-:W-:Y:S01]  /*2ff0*/  HMMA.16816.F32.BF16 R52, R12, R34, R52 ;  /* 0x000000220c34723c */ /* 0x000fe20000041834 */
[----:B------:R-:W1:Y:S07]  /*3000*/  LDSM.16.M88.4 R12, [R224+0x7880] ;  /* 0x00788000e00c783b */ /* 0x000e6e0000000200 */
[C---:B--2---:R-:W-:Y:S08]  /*3010*/  HMMA.16816.F32.BF16 R40, R4.reuse, R36, R40 ;  /* 0x000000240428723c */ /* 0x044ff00000041828 */
[C---:B------:R-:W-:Y:S08]  /*3020*/  HMMA.16816.F32.BF16 R32, R4.reuse, R38, R80 ;  /* 0x000000260420723c */ /* 0x040ff00000041850 */
[C---:B----4-:R-:W-:Y:S08]  /*3030*/  HMMA.16816.F32.BF16 R68, R4.reuse, R60, R92 ;  /* 0x0000003c0444723c */ /* 0x050ff0000004185c */
[C---:B------:R-:W-:Y:S08]  /*3040*/  HMMA.16816.F32.BF16 R72, R4.reuse, R62, R84 ;  /* 0x0000003e0448723c */ /* 0x040ff00000041854 */
[----:B-----5:R-:W-:Y:S08]  /*3050*/  HMMA.16816.F32.BF16 R100, R4, R64, R88 ;  /* 0x000000400464723c */ /* 0x020ff00000041858 */
[----:B------:R-:W-:Y:S01]  /*3060*/  HMMA.16816.F32.BF16 R92, R20, R36, R8 ;  /* 0x00000024145c723c */ /* 0x000fe20000041808 */
[----:B------:R-:W2:Y:S07]  /*3070*/  LDSM.16.M88.4 R8, [R231+0xc080] ;  /* 0x00c08000e708783b */ /* 0x000eae0000000200 */
[----:B------:R-:W-:Y:S01]  /*3080*/  HMMA.16816.F32.BF16 R96, R4, R66, R76 ;  /* 0x000000420460723c */ /* 0x000fe2000004184c */
[----:B------:R-:W-:Y:S07]  /*3090*/  LDSM.16.M88.4 R4, [R233+0xe080] ;  /* 0x00e08000e904783b */ /* 0x000fee0000000200 */
[C---:B------:R-:W-:Y:S01]  /*30a0*/  HMMA.16816.F32.BF16 R84, R20.reuse, R38, R44 ;  /* 0x000000261454723c */ /* 0x040fe2000004182c */
[----:B------:R-:W4:Y:S07]  /*30b0*/  LDSM.16.M88.4 R44, [R235+0x2000] ;  /* 0x00200000eb2c783b */ /* 0x000f2e0000000200 */
[C---:B------:R-:W-:Y:S01]  /*30c0*/  HMMA.16816.F32.BF16 R88, R20.reuse, R60, R56 ;  /* 0x0000003c1458723c */ /* 0x040fe20000041838 */
[----:B------:R-:W5:Y:S07]  /*30d0*/  LDSM.16.M88.4 R56, [R235+0x2800] ;  /* 0x00280000eb38783b */ /* 0x000f6e0000000200 */
[C---:B------:R-:W-:Y:S08]  /*30e0*/  HMMA.16816.F32.BF16 R104, R20.reuse, R62, R104 ;  /* 0x0000003e1468723c */ /* 0x040ff00000041868 */
[C---:B------:R-:W-:Y:S08]  /*30f0*/  HMMA.16816.F32.BF16 R108, R20.reuse, R64, R108 ;  /* 0x00000040146c723c */ /* 0x040ff0000004186c */
[----:B------:R-:W-:Y:S01]  /*3100*/  HMMA.16816.F32.BF16 R80, R20, R66, R52 ;  /* 0x000000421450723c */ /* 0x000fe20000041834 */
[----:B------:R-:W2:Y:S07]  /*3110*/  LDSM.16.M88.4 R20, [R233+0xc080] ;  /* 0x00c08000e914783b */ /* 0x000eae0000000200 */
[C---:B-1----:R-:W-:Y:S08]  /*3120*/  HMMA.16816.F32.BF16 R76, R16.reuse, R28, R40 ;  /* 0x0000001c104c723c */ /* 0x042ff00000041828 */
[C---:B------:R-:W-:Y:S08]  /*3130*/  HMMA.16816.F32.BF16 R52, R16.reuse, R30, R32 ;  /* 0x0000001e1034723c */ /* 0x040ff00000041820 */
[C---:B---3--:R-:W-:Y:S08]  /*3140*/  HMMA.16816.F32.BF16 R36, R16.reuse, R26, R72 ;  /* 0x0000001a1024723c */ /* 0x048ff00000041848 */
[C---:B------:R-:W-:Y:S08]  /*3150*/  HMMA.16816.F32.BF16 R40, R16.reuse, R24, R68 ;  /* 0x000000181028723c */ /* 0x040ff00000041844 */
[C---:B------:R-:W-:Y:S08]  /*3160*/  HMMA.16816.F32.BF16 R32, R16.reuse, R12, R100 ;  /* 0x0000000c1020723c */ /* 0x040ff00000041864 */
[----:B------:R-:W-:Y:S01]  /*3170*/  HMMA.16816.F32.BF16 R64, R16, R14, R96 ;  /* 0x0000000e1040723c */ /* 0x000fe20000041860 */
[----:B------:R-:W-:Y:S07]  /*3180*/  LDSM.16.M88.4 R16, [R232+0xe080] ;  /* 0x00e08000e810783b */ /* 0x000fee0000000200 */
[C---:B--2---:R-:W-:Y:S08]  /*3190*/  HMMA.16816.F32.BF16 R72, R8.reuse, R28, R92 ;  /* 0x0000001c0848723c */ /* 0x044ff0000004185c */
[C---:B------:R-:W-:Y:S08]  /*31a0*/  HMMA.16816.F32.BF16 R68, R8.reuse, R30, R84 ;  /* 0x0000001e0844723c */ /* 0x040ff00000041854 */
[C---:B------:R-:W-:Y:S08]  /*31b0*/  HMMA.16816.F32.BF16 R60, R8.reuse, R24, R88 ;  /* 0x00000018083c723c */ /* 0x040ff00000041858 */
[C---:B------:R-:W-:Y:S08]  /*31c0*/  HMMA.16816.F32.BF16 R28, R8.reuse, R26, R104 ;  /* 0x0000001a081c723c */ /* 0x040ff00000041868 */
[C---:B------:R-:W-:Y:S08]  /*31d0*/  HMMA.16816.F32.BF16 R24, R8.reuse, R12, R108 ;  /* 0x0000000c0818723c */ /* 0x040ff0000004186c */
[----:B------:R-:W-:Y:S01]  /*31e0*/  HMMA.16816.F32.BF16 R80, R8, R14, R80 ;  /* 0x0000000e0850723c */ /* 0x000fe20000041850 */
[----:B------:R-:W-:Y:S04]  /*31f0*/  LDSM.16.M88.4 R12, [R232+0xc080] ;  /* 0x00c08000e80c783b */ /* 0x000fe80000000200 */
[----:B------:R-:W-:Y:S03]  /*3200*/  LDSM.16.M88.4 R8, [R234+0xc080] ;  /* 0x00c08000ea08783b */ /* 0x000fe60000000200 */
[C---:B----4-:R-:W-:Y:S01]  /*3210*/  HMMA.16816.F32.BF16 R104, R4.reuse, R46, R36 ;  /* 0x0000002e0468723c */ /* 0x050fe20000041824 */
[----:B------:R-:W1:Y:S07]  /*3220*/  LDSM.16.M88.4 R36, [R230+0x7080] ;  /* 0x00708000e624783b */ /* 0x000e6e0000000200 */
[C---:B------:R-:W-:Y:S01]  /*3230*/  HMMA.16816.F32.BF16 R108, R4.reuse, R44, R40 ;  /* 0x0000002c046c723c */ /* 0x040fe20000041828 */
[----:B------:R-:W2:Y:S07]  /*3240*/  LDSM.16.M88.4 R40, [R230+0x6880] ;  /* 0x00688000e628783b */ /* 0x000eae0000000200 */
[C---:B-----5:R-:W-:Y:S01]  /*3250*/  HMMA.16816.F32.BF16 R100, R4.reuse, R56, R32 ;  /* 0x000000380464723c */ /* 0x060fe20000041820 */
[----:B------:R-:W3:Y:S07]  /*3260*/  LDSM.16.M88.4 R32, [R230+0x7880] ;  /* 0x00788000e620783b */ /* 0x000eee0000000200 */
[C---:B------:R-:W-:Y:S08]  /*3270*/  HMMA.16816.F32.BF16 R112, R4.reuse, R48, R76 ;  /* 0x000000300470723c */ /* 0x040ff0000004184c */
[C---:B------:R-:W-:Y:S08]  /*3280*/  HMMA.16816.F32.BF16 R76, R4.reuse, R50, R52 ;  /* 0x00000032044c723c */ /* 0x040ff00000041834 */
[----:B------:R-:W-:Y:S01]  /*3290*/  HMMA.16816.F32.BF16 R52, R4, R58, R64 ;  /* 0x0000003a0434723c */ /* 0x000fe20000041840 */
[----:B------:R-:W-:Y:S07]  /*32a0*/  LDSM.16.M88.4 R4, [R236+0xe080] ;  /* 0x00e08000ec04783b */ /* 0x000fee0000000200 */
[C---:B------:R-:W-:Y:S08]  /*32b0*/  HMMA.16816.F32.BF16 R96, R20.reuse, R48, R72 ;  /* 0x000000301460723c */ /* 0x040ff00000041848 */
[C---:B------:R-:W-:Y:S08]  /*32c0*/  HMMA.16816.F32.BF16 R92, R20.reuse, R50, R68 ;  /* 0x00000032145c723c */ /* 0x040ff00000041844 */
[C---:B------:R-:W-:Y:S08]  /*32d0*/  HMMA.16816.F32.BF16 R88, R20.reuse, R44, R60 ;  /* 0x0000002c1458723c */ /* 0x040ff0000004183c */
[C---:B------:R-:W-:Y:S01]  /*32e0*/  HMMA.16816.F32.BF16 R84, R20.reuse, R46, R28 ;  /* 0x0000002e1454723c */ /* 0x040fe2000004181c */
[----:B------:R-:W-:Y:S07]  /*32f0*/  LDSM.16.M88.4 R28, [R229+0x1800] ;  /* 0x00180000e51c783b */ /* 0x000fee0000000200 */
[C---:B------:R-:W-:Y:S01]  /*3300*/  HMMA.16816.F32.BF16 R60, R20.reuse, R56, R24 ;  /* 0x00000038143c723c */ /* 0x040fe20000041818 */
[----:B------:R-:W4:Y:S07]  /*3310*/  LDSM.16.M88.4 R24, [R229+0x2000] ;  /* 0x00200000e518783b */ /* 0x000f2e0000000200 */
[----:B------:R-:W-:Y:S01]  /*3320*/  HMMA.16816.F32.BF16 R56, R20, R58, R80 ;  /* 0x0000003a1438723c */ /* 0x000fe20000041850 */
[----:B------:R-:W5:Y:S01]  /*3330*/  LDSM.16.M88.4 R20, [R229+0x2800] ;  /* 0x00280000e514783b */ /* 0x000f620000000200 */
[----:B------:R-:W-:-:S06]  /*3340*/  DEPBAR.LE SB0, 0x0 ;  /* 0x000080000000791a */ /* 0x000fcc0000000000 */
[C---:B-1----:R-:W-:Y:S08]  /*3350*/  HMMA.16816.F32.BF16 R72, R16.reuse, R36, R108 ;  /* 0x000000241048723c */ /* 0x042ff0000004186c */
[C---:B--2---:R-:W-:Y:S08]  /*3360*/  HMMA.16816.F32.BF16 R80, R16.reuse, R40, R112 ;  /* 0x000000281050723c */ /* 0x044ff00000041870 */
[C---:B------:R-:W-:Y:S08]  /*3370*/  HMMA.16816.F32.BF16 R76, R16.reuse, R42, R76 ;  /* 0x0000002a104c723c */ /* 0x040ff0000004184c */
[----:B---3--:R-:W-:Y:S08]  /*3380*/  HMMA.16816.F32.BF16 R52, R16, R34, R52 ;  /* 0x000000221034723c */ /* 0x008ff00000041834 */
[C---:B------:R-:W-:Y:S08]  /*3390*/  HMMA.16816.F32.BF16 R48, R12.reuse, R40, R96 ;  /* 0x000000280c30723c */ /* 0x040ff00000041860 */
[----:B------:R-:W-:Y:S08]  /*33a0*/  HMMA.16816.F32.BF16 R44, R12, R42, R92 ;  /* 0x0000002a0c2c723c */ /* 0x000ff0000004185c */
[C---:B------:R-:W-:Y:S08]  /*33b0*/  HMMA.16816.F32.BF16 R68, R16.reuse, R38, R104 ;  /* 0x000000261044723c */ /* 0x040ff00000041868 */
[----:B------:R-:W-:Y:S08]  /*33c0*/  HMMA.16816.F32.BF16 R64, R16, R32, R100 ;  /* 0x000000201040723c */ /* 0x000ff00000041864 */
[C---:B------:R-:W-:Y:S08]  /*33d0*/  HMMA.16816.F32.BF16 R40, R12.reuse, R36, R88 ;  /* 0x000000240c28723c */ /* 0x040ff00000041858 */
[C---:B------:R-:W-:Y:S08]  /*33e0*/  HMMA.16816.F32.BF16 R36, R12.reuse, R38, R84 ;  /* 0x000000260c24723c */ /* 0x040ff00000041854 */
[C---:B------:R-:W-:Y:S08]  /*33f0*/  HMMA.16816.F32.BF16 R16, R12.reuse, R32, R60 ;  /* 0x000000200c10723c */ /* 0x040ff0000004183c */
[----:B------:R-:W-:Y:S08]  /*3400*/  HMMA.16816.F32.BF16 R12, R12, R34, R56 ;  /* 0x000000220c0c723c */ /* 0x000ff00000041838 */
[C---:B----4-:R-:W-:Y:S08]  /*3410*/  HMMA.16816.F32.BF16 R92, R4.reuse, R24, R72 ;  /* 0x00000018045c723c */ /* 0x050ff00000041848 */
[C---:B-----5:R-:W-:Y:S08]  /*3420*/  HMMA.16816.F32.BF16 R72, R4.reuse, R22, R52 ;  /* 0x000000160448723c */ /* 0x060ff00000041834 */
[C---:B------:R-:W-:Y:S08]  /*3430*/  HMMA.16816.F32.BF16 R84, R4.reuse, R28, R80 ;  /* 0x0000001c0454723c */ /* 0x040ff00000041850 */
[-C--:B------:R-:W-:Y:S08]  /*3440*/  HMMA.16816.F32.BF16 R88, R4, R30.reuse, R76 ;  /* 0x0000001e0458723c */ /* 0x080ff0000004184c */
[----:B------:R-:W-:Y:S08]  /*3450*/  HMMA.16816.F32.BF16 R52, R8, R30, R44 ;  /* 0x0000001e0834723c */ /* 0x000ff0000004182c */
[C---:B------:R-:W-:Y:S08]  /*3460*/  HMMA.16816.F32.BF16 R80, R4.reuse, R26, R68 ;  /* 0x0000001a0450723c */ /* 0x040ff00000041844 */
[----:B------:R-:W-:Y:S07]  /*3470*/  HMMA.16816.F32.BF16 R76, R4, R20, R64 ;  /* 0x00000014044c723c */ /* 0x000fee0000041840 */
[----:B------:R-:W-:Y:S01]  /*3480*/  IADD3 R4, R125, 0x2080, RZ ;  /* 0x000020807d047810 */ /* 0x000fe20007ffe0ff */
[C---:B------:R-:W-:Y:S04]  /*3490*/  HMMA.16816.F32.BF16 R44, R8.reuse, R24, R40 ;  /* 0x00000018082c723c */ /* 0x040fe80000041828 */
[----:B------:R1:W-:Y:S04]  /*34a0*/  STL [R1+0x8], R4 ;  /* 0x0000080401007387 */ /* 0x0003e80000100800 */
[C---:B------:R-:W-:Y:S07]  /*34b0*/  HMMA.16816.F32.BF16 R40, R8.reuse, R22, R12 ;  /* 0x000000160828723c */ /* 0x040fee000004180c */
[----:B------:R-:W-:Y:S01]  /*34c0*/  SHF.R.S32.HI R12, RZ, 0x1f, R128 ;  /* 0x0000001fff0c7819 */ /* 0x000fe20000011480 */
[C---:B------:R-:W-:Y:S04]  /*34d0*/  HMMA.16816.F32.BF16 R56, R8.reuse, R28, R48 ;  /* 0x0000001c0838723c */ /* 0x040fe80000041830 */
[----:B------:R1:W-:Y:S04]  /*34e0*/  STL [R1+0x44], R12 ;  /* 0x0000440c01007387 */ /* 0x0003e80000100800 */
[C---:B------:R-:W-:Y:S08]  /*34f0*/  HMMA.16816.F32.BF16 R48, R8.reuse, R26, R36 ;  /* 0x0000001a0830723c */ /* 0x040ff00000041824 */
[----:B------:R-:W-:Y:S01]  /*3500*/  HMMA.16816.F32.BF16 R32, R8, R20, R16 ;  /* 0x000000140820723c */ /* 0x000fe20000041810 */
[----:B------:R-:W-:Y:S06]  /*3510*/  BAR.SYNC.DEFER_BLOCKING 0x0 ;  /* 0x0000000000007b1d */ /* 0x000fec0000010000 */
[----:B------:R-:W-:Y:S05]  /*3520*/  @!P0 BRA `(.L_x_1080) ;  /* 0x000003e000008947 */ /* 0x000fea0003800000 */
[----:B-1----:R-:W-:Y:S02]  /*3530*/  IMAD.U32 R4, RZ, RZ, UR21 ;  /* 0x00000015ff047e24 */ /* 0x002fe4000f8e00ff */
        /* <DEDUP_REMOVED lines=30> */
[----:B------:R-:W-:-:S03]  /*3720*/  SHF.L.U64.HI R6, R129, 0x1, R130 ;  /* 0x0000000181067819 */ /* 0x000fc60000010282 */
[----:B------:R-:W-:Y:S04]  /*3730*/  SHFL.IDX PT, R9, R4, 0x2, 0x181f ;  /* 0x00581f0004097f89 */ /* 0x000fe800000e0000 */
[----:B------:R-:W1:Y:S04]  /*3740*/  SHFL.IDX PT, R10, R5, RZ, 0x181f ;  /* 0x00181fff050a7589 */ /* 0x000e6800000e0000 */
[----:B------:R2:W3:Y:S04]  /*3750*/  SHFL.IDX PT, R11, R5, 0x1, 0x181f ;  /* 0x00381f00050b7f89 */ /* 0x0004e800000e0000 */
[----:B------:R-:W4:Y:S04]  /*3760*/  SHFL.IDX PT, R13, R4, RZ, 0x181f ;  /* 0x00181fff040d7589 */ /* 0x000f2800000e0000 */
[----:B------:R5:W3:Y:S01]  /*3770*/  SHFL.IDX PT, R18, R4, 0x1, 0x181f ;  /* 0x00381f0004127f89 */ /* 0x000ae200000e0000 */
[----:B-1----:R-:W-:-:S02]  /*3780*/  IADD3 R14, P2, R10, R15, RZ ;  /* 0x0000000f0a0e7210 */ /* 0x002fc40007f5e0ff */
[----:B--2---:R-:W-:-:S04]  /*3790*/  IADD3 R5, -R19, 0x10, RZ ;  /* 0x0000001013057810 */ /* 0x004fc80007ffe1ff */
[----:B------:R-:W-:Y:S01]  /*37a0*/  LOP3.LUT R5, R5, 0xf, RZ, 0xc0, !PT ;  /* 0x0000000f05057812 */ /* 0x000fe200078ec0ff */
[----:B-----5:R-:W-:-:S03]  /*37b0*/  IMAD.SHL.U32 R4, R128, 0x2, RZ ;  /* 0x0000000280047824 */ /* 0x020fc600078e00ff */
[----:B------:R-:W-:Y:S02]  /*37c0*/  IADD3 R16, P1, P0, R5, R7, R15 ;  /* 0x0000000705107210 */ /* 0x000fe4000783e00f */
[----:B------:R-:W-:Y:S02]  /*37d0*/  LOP3.LUT R5, R8, 0xf, RZ, 0xc0, !PT ;  /* 0x0000000f08057812 */ /* 0x000fe400078ec0ff */
[----:B------:R-:W-:Y:S02]  /*37e0*/  IADD3.X R17, RZ, R9, R6, P1, P0 ;  /* 0x00000009ff117210 */ /* 0x000fe40000fe0406 */
[----:B------:R-:W-:Y:S02]  /*37f0*/  IADD3 R8, P1, P0, R5, R7, R4 ;  /* 0x0000000705087210 */ /* 0x000fe4000783e004 */
        /* <DEDUP_REMOVED lines=8> */
[----:B------:R-:W-:Y:S01]  /*3880*/  IMAD.X R11, R18, 0x1, R6, P0 ;  /* 0x00000001120b7824 */ /* 0x000fe200000e0606 */
        /* <DEDUP_REMOVED lines=8> */
.L_x_1080:
[----:B-1----:R-:W-:Y:S01]  /*3910*/  FMUL.FTZ R4, R52, c[0x0][0x320] ;  /* 0x0000c80034047a20 */ /* 0x002fe20000410000 */
[----:B------:R-:W-:Y:S01]  /*3920*/  SHF.R.S32.HI R7, RZ, 0x1f, R122 ;  /* 0x0000001fff077819 */ /* 0x000fe2000001147a */
        /* <DEDUP_REMOVED lines=13> */
[----:B------:R-:W-:Y:S01]  /*3a00*/  ULOP3.LUT UR21, URZ, UR21, URZ, 0x33, !UPT ;  /* 0x000000153f157292 */ /* 0x000fe2000f8e333f */
[----:B------:R-:W-:Y:S01]  /*3a10*/  PLOP3.LUT P0, PT, PT, PT, UP1, 0x80, 0x0 ;  /* 0x000000000000781c */ /* 0x000fe20003f0f018 */
[----:B-1----:R-:W-:-:S03]  /*3a20*/  FMUL.FTZ R4, R53, c[0x0][0x320] ;  /* 0x0000c80035047a20 */ /* 0x002fc60000410000 */
        /* <DEDUP_REMOVED lines=18> */
[C---:B------:R-:W-:Y:S02]  /*3b50*/  SHF.L.U32 R8, R5.reuse, 0x5, RZ ;  /* 0x0000000505087819 */ /* 0x040fe400000006ff */
[----:B------:R-:W-:Y:S02]  /*3b60*/  LOP3.LUT R9, R5, 0x1ffffffe, RZ, 0xc0, !PT ;  /* 0x1ffffffe05097812 */ /* 0x000fe400078ec0ff */
[----:B------:R-:W-:Y:S02]  /*3b70*/  LOP3.LUT R5, R8, 0xffffffc0, RZ, 0xc0, !PT ;  /* 0xffffffc008057812 */ /* 0x000fe400078ec0ff */
[----:B------:R-:W-:Y:S01]  /*3b80*/  IADD3 R7, R4, -R7, RZ ;  /* 0x8000000704077210 */ /* 0x000fe20007ffe0ff */
[----:B------:R-:W-:Y:S02]  /*3b90*/  IMAD.IADD R6, R6, 0x1, -R9 ;  /* 0x0000000106067824 */ /* 0x000fe400078e0a09 */
[----:B------:R-:W-:-:S02]  /*3ba0*/  IMAD.IADD R5, R5, 0x1, R11 ;  /* 0x0000000105057824 */ /* 0x000fc400078e020b */
[----:B------:R-:W-:Y:S02]  /*3bb0*/  IMAD.SHL.U32 R8, R7, 0x2, RZ ;  /* 0x0000000207087824 */ /* 0x000fe400078e00ff */
[----:B------:R-:W-:Y:S02]  /*3bc0*/  IMAD R12, R6, 0x8, R5 ;  /* 0x00000008060c7824 */ /* 0x000fe400078e0205 */
[----:B------:R-:W-:Y:S01]  /*3bd0*/  FMUL.FTZ R5, R33, c[0x0][0x320] ;  /* 0x0000c80021057a20 */ /* 0x000fe20000410000 */
[----:B------:R-:W-:Y:S01]  /*3be0*/  IADD3 R16, -R8, UR32, RZ ;  /* 0x0000002008107c10 */ /* 0x000fe2000fffe1ff */
[----:B------:R-:W-:Y:S01]  /*3bf0*/  @P1 IMAD.HI.U32 R6, R12, c[0x0][0x2c8], RZ ;  /* 0x0000b2000c061a27 */ /* 0x000fe200078e00ff */
[----:B------:R3:W-:Y:S01]  /*3c00*/  STL [R1+0x38], R12 ;  /* 0x0000380c01007387 */ /* 0x0007e20000100800 */
[----:B------:R5:W1:Y:S02]  /*3c10*/  MUFU.TANH R24, R5 ;  /* 0x0000000500187308 */ /* 0x000a640000002400 */
[----:B------:R-:W-:Y:S01]  /*3c20*/  IMAD.U32 R4, RZ, RZ, UR29 ;  /* 0x0000001dff047e24 */ /* 0x000fe2000f8e00ff */
[----:B------:R-:W-:Y:S01]  /*3c30*/  STL [R1+0x24], R8 ;  /* 0x0000240801007387 */ /* 0x000fe20000100800 */
[----:B------:R-:W-:-:S03]  /*3c40*/  FMUL.FTZ R7, R57, c[0x0][0x320] ;  /* 0x0000c80039077a20 */ /* 0x000fc60000410000 */
[----:B------:R-:W-:Y:S01]  /*3c50*/  IADD3 R4, -R8, 0x1, R4 ;  /* 0x0000000108047810 */ /* 0x000fe20007ffe104 */
[----:B------:R-:W1:Y:S03]  /*3c60*/  MUFU.TANH R17, R7 ;  /* 0x0000000700117308 */ /* 0x000e660000002400 */
[----:B------:R-:W-:-:S04]  /*3c70*/  IADD3 R4, R4, -UR12, RZ ;  /* 0x8000000c04047c10 */ /* 0x000fc8000fffe0ff */
[----:B------:R-:W-:Y:S01]  /*3c80*/  IADD3 R13, R4, c[0x0][0x328], RZ ;  /* 0x0000ca00040d7a10 */ /* 0x000fe20007ffe0ff */
[----:B-----5:R-:W-:Y:S01]  /*3c90*/  FMUL.FTZ R5, R40, c[0x0][0x320] ;  /* 0x0000c80028057a20 */ /* 0x020fe20000410000 */
[----:B------:R-:W-:-:S03]  /*3ca0*/  IADD3 R15, R4, UR21, RZ ;  /* 0x00000015040f7c10 */ /* 0x000fc6000fffe0ff */
        /* <DEDUP_REMOVED lines=9> */
[----:B---3--:R-:W-:-:S05]  /*3d40*/  IMAD.U32 R5, RZ, RZ, UR32 ;  /* 0x00000020ff057e24 */ /* 0x008fca000f8e00ff */
[----:B------:R-:W-:Y:S02]  /*3d50*/  IADD3 R14, -R8, UR8, R5 ;  /* 0x00000008080e7c10 */ /* 0x000fe4000fffe105 */
[----:B------:R-:W-:-:S04]  /*3d60*/  IADD3 R5, R13, R6, RZ ;  /* 0x000000060d057210 */ /* 0x000fc80007ffe0ff */
[----:B------:R-:W-:Y:S01]  /*3d70*/  IMNMX R5, R5, R14, PT ;  /* 0x0000000e05057217 */ /* 0x000fe20003800200 */
[----:B------:R-:W-:Y:S05]  /*3d80*/  @P0 BRA `(.L_x_1081) ;  /* 0x0000015000000947 */ /* 0x000fea0003800000 */
[----:B-12-4-:R-:W-:Y:S01]  /*3d90*/  IMAD.U32 R7, RZ, RZ, UR12 ;  /* 0x0000000cff077e24 */ /* 0x016fe2000f8e00ff */
[----:B------:R-:W-:Y:S04]  /*3da0*/  BSSY B0, `(.L_x_1082) ;  /* 0x000000f000007945 */ /* 0x000fe80003800000 */
[----:B------:R-:W-:-:S04]  /*3db0*/  IADD3 R6, -R7, UR8, R6 ;  /* 0x0000000807067c10 */ /* 0x000fc8000fffe106 */
        /* <DEDUP_REMOVED lines=9> */
.L_x_1083:
[----:B------:R-:W-:-:S04]  /*3e50*/  MOV R7, c[0x0][0x32c] ;  /* 0x0000cb0000077a02 */ /* 0x000fc80000000f00 */
[----:B------:R-:W-:-:S13]  /*3e60*/  ISETP.NE.AND P0, PT, R7, 0x1, PT ;  /* 0x000000010700780c */ /* 0x000fda0003f05270 */
[----:B------:R-:W-:-:S05]  /*3e70*/  @P0 IMAD.HI.U32 R7, R6, c[0x0][0x330], RZ ;  /* 0x0000cc0006070a27 */ /* 0x000fca00078e00ff */
[----:B------:R-:W-:Y:S02]  /*3e80*/  @P0 SHF.R.U32.HI R6, RZ, c[0x0][0x334], R7 ;  /* 0x0000cd00ff060a19 */ /* 0x000fe40000011607 */
.L_x_1084:
[----:B------:R-:W-:Y:S05]  /*3e90*/  BSYNC B0 ;  /* 0x0000000000007941 */ /* 0x000fea0003800000 */
.L_x_1082:
[----:B------:R-:W-:-:S05]  /*3ea0*/  IMAD R6, R6, c[0x0][0x32c], R16 ;  /* 0x0000cb0006067a24 */ /* 0x000fca00078e0210 */
[----:B------:R-:W-:Y:S02]  /*3eb0*/  IADD3 R7, R6, c[0x0][0x32c], RZ ;  /* 0x0000cb0006077a10 */ /* 0x000fe40007ffe0ff */
[----:B------:R-:W-:Y:S02]  /*3ec0*/  IMNMX R4, R4, R6, !PT ;  /* 0x0000000604047217 */ /* 0x000fe40007800200 */
[----:B------:R-:W-:Y:S02]  /*3ed0*/  IMNMX R5, R5, R7, PT ;  /* 0x0000000705057217 */ /* 0x000fe40003800200 */
.L_x_1081:
        /* <DEDUP_REMOVED lines=10> */
[----:B------:R-:W-:Y:S01]  /*3f80*/  ISETP.GT.AND P0, PT, R4, RZ, P0 ;  /* 0x000000ff0400720c */ /* 0x000fe20000704270 */
[----:B------:R-:W-:Y:S01]  /*3f90*/  UISETP.GE.AND UP5, UPT, UR32, 0x19, UPT ;  /* 0x000000192000788c */ /* 0x000fe2000bfa6270 */
[----:B------:R-:W-:Y:S01]  /*3fa0*/  PLOP3.LUT P2, PT, PT, PT, UP3, 0x40, 0x0 ;  /* 0x000000000000781c */ /* 0x000fe20003f4e838 */
[----:B------:R-:W-:Y:S01]  /*3fb0*/  UISETP.GE.AND UP0, UPT, UR32, 0x11, UPT ;  /* 0x000000112000788c */ /* 0x000fe2000bf06270 */
[C---:B------:R-:W-:Y:S01]  /*3fc0*/  ISETP.LT.OR P0, PT, R5.reuse, 0x1, P0 ;  /* 0x000000010500780c */ /* 0x040fe20000701670 */
        /* <DEDUP_REMOVED lines=24> */
[----:B------:R-:W-:Y:S01]  /*4150*/  FMUL.FTZ R8, R46, c[0x0][0x320] ;  /* 0x0000c8002e087a20 */ /* 0x000fe20000410000 */
[----:B------:R-:W-:Y:S01]  /*4160*/  PLOP3.LUT P2, PT, PT, PT, UP0, 0x40, 0x0 ;  /* 0x000000000000781c */ /* 0x000fe20003f4e808 */
[----:B-1----:R-:W-:Y:S01]  /*4170*/  FMUL.FTZ R6, R35, c[0x0][0x320] ;  /* 0x0000c80023067a20 */ /* 0x002fe20000410000 */
[C---:B------:R-:W-:Y:S01]  /*4180*/  ISETP.GT.AND P0, PT, R4.reuse, 0x18, P0 ;  /* 0x000000180400780c */ /* 0x040fe20000704270 */
[----:B------:R-:W-:Y:S01]  /*4190*/  UISETP.GE.AND UP0, UPT, UR32, 0x2a, UPT ;  /* 0x0000002a2000788c */ /* 0x000fe2000bf06270 */
[----:B------:R-:W-:Y:S01]  /*41a0*/  ISETP.GT.AND P2, PT, R4, 0x10, P2 ;  /* 0x000000100400780c */ /* 0x000fe20001744270 */
[----:B------:R1:W4:Y:S01]  /*41b0*/  MUFU.TANH R35, R6 ;  /* 0x0000000600237308 */ /* 0x0003220000002400 */
[----:B------:R-:W-:Y:S01]  /*41c0*/  ISETP.LT.OR P0, PT, R5, 0x19, P0 ;  /* 0x000000190500780c */ /* 0x000fe20000701670 */
[----:B------:R-:W-:Y:S01]  /*41d0*/  FMUL.FTZ R7, R59, c[0x0][0x320] ;  /* 0x0000c8003b077a20 */ /* 0x000fe20000410000 */
[----:B------:R-:W-:Y:S01]  /*41e0*/  ISETP.LT.OR P2, PT, R5, 0x11, P2 ;  /* 0x000000110500780c */ /* 0x000fe20001741670 */
[----:B------:R-:W-:Y:S01]  /*41f0*/  FMUL.FTZ R11, R50, c[0x0][0x320] ;  /* 0x0000c800320b7a20 */ /* 0x000fe20000410000 */
[----:B------:R-:W-:-:S02]  /*4200*/  FSEL R69, R28, -INF , !P0 ;  /* 0xff8000001c457808 */ /* 0x000fc40004000000 */
[----:B------:R-:W-:Y:S01]  /*4210*/  FSEL R64, R30, -INF , !P2 ;  /* 0xff8000001e407808 */ /* 0x000fe20005000000 */
[----:B------:R-:W2:Y:S01]  /*4220*/  MUFU.TANH R33, R10 ;  /* 0x0000000a00217308 */ /* 0x000ea20000002400 */
[----:B------:R-:W-:Y:S02]  /*4230*/  PLOP3.LUT P0, PT, PT, PT, UP2, 0x40, 0x0 ;  /* 0x000000000000781c */ /* 0x000fe40003f0e828 */
[----:B------:R-:W-:Y:S02]  /*4240*/  PLOP3.LUT P2, PT, PT, PT, UP4, 0x40, 0x0 ;  /* 0x000000000000781c */ /* 0x000fe40003f4e848 */
[C---:B------:R-:W-:Y:S02]  /*4250*/  ISETP.GT.AND P0, PT, R4.reuse, 0x21, P0 ;  /* 0x000000210400780c */ /* 0x040fe40000704270 */
[----:B------:R-:W-:Y:S01]  /*4260*/  ISETP.GT.AND P2, PT, R4, 0x19, P2 ;  /* 0x000000190400780c */ /* 0x000fe20001744270 */
[----:B-1----:R-:W-:Y:S01]  /*4270*/  FMUL.FTZ R6, R54, c[0x0][0x320] ;  /* 0x0000c80036067a20 */ /* 0x002fe20000410000 */
[C---:B------:R-:W-:Y:S01]  /*4280*/  ISETP.LT.OR P0, PT, R5.reuse, 0x22, P0 ;  /* 0x000000220500780c */ /* 0x040fe20000701670 */
[----:B------:R-:W1:Y:S01]  /*4290*/  MUFU.TANH R18, R8 ;  /* 0x0000000800127308 */ /* 0x000e620000002400 */
[----:B------:R-:W-:-:S02]  /*42a0*/  ISETP.LT.OR P2, PT, R5, 0x1a, P2 ;  /* 0x0000001a0500780c */ /* 0x000fc40001741670 */
[----:B------:R-:W-:Y:S02]  /*42b0*/  FSEL R252, R24, -INF , !P0 ;  /* 0xff80000018fc7808 */ /* 0x000fe40004000000 */
[----:B------:R-:W-:Y:S02]  /*42c0*/  FSEL R71, R27, -INF , !P2 ;  /* 0xff8000001b477808 */ /* 0x000fe40005000000 */
[----:B------:R-:W-:Y:S01]  /*42d0*/  PLOP3.LUT P2, PT, PT, PT, UP1, 0x40, 0x0 ;  /* 0x000000000000781c */ /* 0x000fe20003f4e818 */
[----:B------:R5:W1:Y:S03]  /*42e0*/  MUFU.TANH R22, R6 ;  /* 0x0000000600167308 */ /* 0x000a660000002400 */
[----:B------:R-:W-:-:S04]  /*42f0*/  ISETP.GT.AND P2, PT, R4, 0x28, P2 ;  /* 0x000000280400780c */ /* 0x000fc80001744270 */
[----:B------:R-:W-:Y:S01]  /*4300*/  ISETP.LT.OR P2, PT, R5, 0x29, P2 ;  /* 0x000000290500780c */ /* 0x000fe20001741670 */
[----:B------:R-:W1:Y:S03]  /*4310*/  MUFU.TANH R17, R7 ;  /* 0x0000000700117308 */ /* 0x000e660000002400 */
[----:B------:R-:W-:Y:S01]  /*4320*/  FSEL R207, R26, -INF , !P2 ;  /* 0xff8000001acf7808 */ /* 0x000fe20005000000 */
[----:B-----5:R-:W-:-:S04]  /*4330*/  FMUL.FTZ R6, R55, c[0x0][0x320] ;  /* 0x0000c80037067a20 */ /* 0x020fc80000410000 */
[----:B------:R-:W1:Y:S08]  /*4340*/  MUFU.TANH R23, R11 ;  /* 0x0000000b00177308 */ /* 0x000e700000002400 */
[----:B------:R5:W1:Y:S02]  /*4350*/  MUFU.TANH R19, R6 ;  /* 0x0000000600137308 */ /* 0x000a640000002400 */
[----:B-----5:R-:W-:Y:S01]  /*4360*/  FMUL.FTZ R6, R42, c[0x0][0x320] ;  /* 0x0000c8002a067a20 */ /* 0x020fe20000410000 */
[----:B------:R-:W-:-:S02]  /*4370*/  FSEL R42, R20, -INF , !P1 ;  /* 0xff800000142a7808 */ /* 0x000fc40004800000 */
[----:B------:R-:W-:-:S03]  /*4380*/  PLOP3.LUT P1, PT, PT, PT, UP6, 0x40, 0x0 ;  /* 0x000000000000781c */ /* 0x000fc60003f2e868 */
[----:B------:R5:W1:Y:S01]  /*4390*/  MUFU.TANH R34, R6 ;  /* 0x0000000600227308 */ /* 0x000a620000002400 */
[----:B------:R-:W-:Y:S01]  /*43a0*/  UISETP.NE.AND UP6, UPT, UR14, URZ, UPT ;  /* 0x0000003f0e00728c */ /* 0x000fe2000bfc5270 */
[----:B------:R-:W-:-:S04]  /*43b0*/  ISETP.GT.AND P1, PT, R4, 0x11, P1 ;  /* 0x000000110400780c */ /* 0x000fc80000f24270 */
[----:B------:R-:W-:Y:S02]  /*43c0*/  ISETP.LT.OR P1, PT, R5, 0x12, P1 ;  /* 0x000000120500780c */ /* 0x000fe40000f21670 */
[----:B------:R-:W1:Y:S01]  /*43d0*/  MUFU.TANH R20, R9 ;  /* 0x0000000900147308 */ /* 0x000e620000002400 */
[----:B------:R-:W-:Y:S01]  /*43e0*/  PLOP3.LUT P0, PT, PT, PT, UP6, 0x40, 0x0 ;  /* 0x000000000000781c */ /* 0x000fe20003f0e868 */
[----:B------:R-:W-:Y:S01]  /*43f0*/  UISETP.NE.AND UP6, UPT, UR33, URZ, UPT ;  /* 0x0000003f2100728c */ /* 0x000fe2000bfc5270 */
[----:B------:R-:W-:Y:S02]  /*4400*/  FSEL R70, R29, -INF , !P1 ;  /* 0xff8000001d467808 */ /* 0x000fe40004800000 */
[----:B------:R-:W-:Y:S01]  /*4410*/  PLOP3.LUT P1, PT, PT, PT, UP3, 0x40, 0x0 ;  /* 0x000000000000781c */ /* 0x000fe20003f2e838 */
[----:B-----5:R-:W5:Y:S03]  /*4420*/  SHFL.IDX PT, R6, R12, 0x1, 0x1c1f ;  /* 0x003c1f000c067f89 */ /* 0x020f6600000e0000 */
[----:B------:R-:W-:-:S04]  /*4430*/  ISETP.GT.AND P1, PT, R4, 0x20, P1 ;  /* 0x000000200400780c */ /* 0x000fc80000f24270 */
[----:B------:R-:W-:-:S04]  /*4440*/  ISETP.LT.OR P1, PT, R5, 0x21, P1 ;  /* 0x000000210500780c */ /* 0x000fc80000f21670 */
[----:B------:R-:W-:Y:S02]  /*4450*/  FSEL R192, R25, -INF , !P1 ;  /* 0xff80000019c07808 */ /* 0x000fe40004800000 */
[----:B------:R-:W-:-:S04]  /*4460*/  PLOP3.LUT P1, PT, PT, PT, UP0, 0x40, 0x0 ;  /* 0x000000000000781c */ /* 0x000fc80003f2e808 */
[----:B------:R-:W-:Y:S01]  /*4470*/  ISETP.GT.AND P1, PT, R4, 0x29, P1 ;  /* 0x000000290400780c */ /* 0x000fe20000f24270 */
[----:B------:R-:W-:-:S03]  /*4480*/  FMUL.FTZ R4, R58, c[0x0][0x320] ;  /* 0x0000c8003a047a20 */ /* 0x000fc60000410000 */
[----:B------:R-:W-:Y:S01]  /*4490*/  ISETP.LT.OR P1, PT, R5, 0x2a, P1 ;  /* 0x0000002a0500780c */ /* 0x000fe20000f21670 */
[----:B------:R1:W1:Y:S03]  /*44a0*/  MUFU.TANH R11, R4 ;  /* 0x00000004000b7308 */ /* 0x0002660000002400 */
[----:B------:R-:W-:Y:S01]  /*44b0*/  FSEL R191, R21, -INF , !P1 ;  /* 0xff80000015bf7808 */ /* 0x000fe20004800000 */
[----:B-----5:R-:W-:-:S05]  /*44c0*/  IMAD.IADD R5, R13, 0x1, R6 ;  /* 0x000000010d057824 */ /* 0x020fca00078e0206 */
[----:B------:R-:W-:Y:S01]  /*44d0*/  IMNMX R5, R5, R14, PT ;  /* 0x0000000e05057217 */ /* 0x000fe20003800200 */
[----:B-1----:R-:W-:Y:S01]  /*44e0*/  IMAD.IADD R4, R15, 0x1, R6 ;  /* 0x000000010f047824 */ /* 0x002fe200078e0206 */
[----:B------:R-:W-:Y:S05]  /*44f0*/  @P0 BRA `(.L_x_1085) ;  /* 0x0000015000000947 */ /* 0x000fea0003800000 */
[----:B--234-:R-:W-:Y:S01]  /*4500*/  IMAD.U32 R7, RZ, RZ, UR12 ;  /* 0x0000000cff077e24 */ /* 0x01cfe2000f8e00ff */
        /* <DEDUP_REMOVED lines=11> */
.L_x_1087:
[----:B------:R-:W-:-:S04]  /*45c0*/  MOV R7, c[0x0][0x32c] ;  /* 0x0000cb0000077a02 */ /* 0x000fc80000000f00 */
[----:B------:R-:W-:-:S13]  /*45d0*/  ISETP.NE.AND P0, PT, R7, 0x1, PT ;  /* 0x000000010700780c */ /* 0x000fda0003f05270 */
[----:B------:R-:W-:-:S05]  /*45e0*/  @P0 IMAD.HI.U32 R7, R6, c[0x0][0x330], RZ ;  /* 0x0000cc0006070a27 */ /* 0x000fca00078e00ff */
[----:B------:R-:W-:Y:S02]  /*45f0*/  @P0 SHF.R.U32.HI R6, RZ, c[0x0][0x334], R7 ;  /* 0x0000cd00ff060a19 */ /* 0x000fe40000011607 */
.L_x_1088:
[----:B------:R-:W-:Y:S05]  /*4600*/  BSYNC B0 ;  /* 0x0000000000007941 */ /* 0x000fea0003800000 */
.L_x_1086:
[----:B------:R-:W-:-:S05]  /*4610*/  IMAD R6, R6, c[0x0][0x32c], R16 ;  /* 0x0000cb0006067a24 */ /* 0x000fca00078e0210 */
[----:B------:R-:W-:Y:S02]  /*4620*/  IADD3 R7, R6, c[0x0][0x32c], RZ ;  /* 0x0000cb0006077a10 */ /* 0x000fe40007ffe0ff */
[----:B------:R-:W-:Y:S02]  /*4630*/  IMNMX R4, R4, R6, !PT ;  /* 0x0000000604047217 */ /* 0x000fe40007800200 */
[----:B------:R-:W-:Y:S02]  /*4640*/  IMNMX R5, R5, R7, PT ;  /* 0x0000000705057217 */ /* 0x000fe40003800200 */
.L_x_1085:
[----:B--234-:R-:W-:Y:S01]  /*4650*/  UP2UR UR32, UPR, URZ, 0x1 ;  /* 0x000000013f207883 */ /* 0x01cfe20008000000 */
        /* <DEDUP_REMOVED lines=34> */
[----:B------:R-:W-:Y:S01]  /*4880*/  ISETP.LT.OR P1, PT, R5, 0x9, P1 ;  /* 0x000000090500780c */ /* 0x000fe20000f21670 */
[----:B------:R-:W3:Y:S01]  /*4890*/  MUFU.TANH R24, R7 ;  /* 0x0000000700187308 */ /* 0x000ee20000002400 */
[----:B------:R-:W-:-:S02]  /*48a0*/  FSEL R41, R19, -INF , !P0 ;  /* 0xff80000013297808 */ /* 0x000fc40004000000 */
        /* <DEDUP_REMOVED lines=8> */
[C---:B------:R-:W-:Y:S01]  /*4930*/  ISETP.GT.AND P0, PT, R4.reuse, 0x18, P0 ;  /* 0x000000180400780c */ /* 0x040fe20000704270 */
[----:B------:R-:W-:Y:S01]  /*4940*/  UP2UR UR32, UPR, URZ, 0x40 ;  /* 0x000000403f207883 */ /* 0x000fe20008000000 */
[C---:B------:R-:W-:Y:S01]  /*4950*/  ISETP.GT.AND P2, PT, R4.reuse, 0x10, P2 ;  /* 0x000000100400780c */ /* 0x040fe20001744270 */
[----:B------:R-:W-:Y:S01]  /*4960*/  UISETP.NE.AND UP6, UPT, UR14, URZ, UPT ;  /* 0x0000003f0e00728c */ /* 0x000fe2000bfc5270 */
[----:B------:R-:W-:-:S02]  /*4970*/  ISETP.GT.AND P1, PT, R4, 0x11, P1 ;  /* 0x000000110400780c */ /* 0x000fc40000f24270 */
[C---:B------:R-:W-:Y:S01]  /*4980*/  ISETP.LT.OR P0, PT, R5.reuse, 0x19, P0 ;  /* 0x000000190500780c */ /* 0x040fe20000701670 */
[----:B------:R-:W1:Y:S01]  /*4990*/  MUFU.TANH R19, R9 ;  /* 0x0000000900137308 */ /* 0x000e620000002400 */
[C---:B------:R-:W-:Y:S02]  /*49a0*/  ISETP.LT.OR P2, PT, R5.reuse, 0x11, P2 ;  /* 0x000000110500780c */ /* 0x040fe40001741670 */
[----:B------:R-:W-:Y:S02]  /*49b0*/  ISETP.LT.OR P1, PT, R5, 0x12, P1 ;  /* 0x000000120500780c */ /* 0x000fe40000f21670 */
[----:B------:R-:W-:Y:S02]  /*49c0*/  FSEL R62, R23, -INF , !P0 ;  /* 0xff800000173e7808 */ /* 0x000fe40004000000 */
[----:B------:R-:W-:Y:S01]  /*49d0*/  FSEL R61, R18, -INF , !P2 ;  /* 0xff800000123d7808 */ /* 0x000fe20005000000 */
[----:B-----5:R-:W-:Y:S01]  /*49e0*/  FMUL.FTZ R6, R76, c[0x0][0x320] ;  /* 0x0000c8004c067a20 */ /* 0x020fe20000410000 */
[----:B------:R-:W-:Y:S01]  /*49f0*/  FSEL R63, R31, -INF , !P1 ;  /* 0xff8000001f3f7808 */ /* 0x000fe20004800000 */
[----:B------:R-:W1:Y:S01]  /*4a00*/  MUFU.TANH R18, R8 ;  /* 0x0000000800127308 */ /* 0x000e620000002400 */
[----:B------:R-:W-:-:S02]  /*4a10*/  PLOP3.LUT P0, PT, PT, PT, UP2, 0x40, 0x0 ;  /* 0x000000000000781c */ /* 0x000fc40003f0e828 */
[----:B------:R-:W-:Y:S02]  /*4a20*/  PLOP3.LUT P2, PT, PT, PT, UP4, 0x40, 0x0 ;  /* 0x000000000000781c */ /* 0x000fe40003f4e848 */
[----:B------:R-:W-:Y:S02]  /*4a30*/  PLOP3.LUT P1, PT, PT, PT, UP3, 0x40, 0x0 ;  /* 0x000000000000781c */ /* 0x000fe40003f2e838 */
[C---:B------:R-:W-:Y:S01]  /*4a40*/  ISETP.GT.AND P0, PT, R4.reuse, 0x21, P0 ;  /* 0x000000210400780c */ /* 0x040fe20000704270 */
[----:B------:R5:W1:Y:S01]  /*4a50*/  MUFU.TANH R26, R6 ;  /* 0x00000006001a7308 */ /* 0x000a620000002400 */
[C---:B------:R-:W-:Y:S02]  /*4a60*/  ISETP.GT.AND P2, PT, R4.reuse, 0x19, P2 ;  /* 0x000000190400780c */ /* 0x040fe40001744270 */
[----:B------:R-:W-:Y:S02]  /*4a70*/  ISETP.GT.AND P1, PT, R4, 0x20, P1 ;  /* 0x000000200400780c */ /* 0x000fe40000f24270 */
[----:B------:R-:W-:-:S02]  /*4a80*/  ISETP.LT.OR P0, PT, R5, 0x22, P0 ;  /* 0x000000220500780c */ /* 0x000fc40000701670 */
[C---:B------:R-:W-:Y:S02]  /*4a90*/  ISETP.LT.OR P2, PT, R5.reuse, 0x1a, P2 ;  /* 0x0000001a0500780c */ /* 0x040fe40001741670 */
[----:B------:R-:W-:Y:S02]  /*4aa0*/  ISETP.LT.OR P1, PT, R5, 0x21, P1 ;  /* 0x000000210500780c */ /* 0x000fe40000f21670 */
[----:B------:R-:W-:Y:S02]  /*4ab0*/  FSEL R189, R35, -INF , !P0 ;  /* 0xff80000023bd7808 */ /* 0x000fe40004000000 */
[----:B------:R-:W-:Y:S02]  /*4ac0*/  FSEL R68, R20, -INF , !P2 ;  /* 0xff80000014447808 */ /* 0x000fe40005000000 */
[----:B------:R-:W-:Y:S01]  /*4ad0*/  FSEL R190, R32, -INF , !P1 ;  /* 0xff80000020be7808 */ /* 0x000fe20004800000 */
[----:B-----5:R-:W-:Y:S01]  /*4ae0*/  FMUL.FTZ R6, R77, c[0x0][0x320] ;  /* 0x0000c8004d067a20 */ /* 0x020fe20000410000 */
[----:B------:R-:W-:Y:S01]  /*4af0*/  PLOP3.LUT P0, PT, PT, PT, UP6, 0x40, 0x0 ;  /* 0x000000000000781c */ /* 0x000fe20003f0e868 */
[----:B------:R-:W-:Y:S01]  /*4b00*/  UISETP.NE.AND UP6, UPT, UR32, URZ, UPT ;  /* 0x0000003f2000728c */ /* 0x000fe2000bfc5270 */
[----:B------:R-:W-:Y:S01]  /*4b10*/  PLOP3.LUT P2, PT, PT, PT, UP1, 0x40, 0x0 ;  /* 0x000000000000781c */ /* 0x000fe20003f4e818 */
[----:B------:R5:W1:Y:S01]  /*4b20*/  MUFU.TANH R29, R6 ;  /* 0x00000006001d7308 */ /* 0x000a620000002400 */
[----:B------:R-:W-:-:S02]  /*4b30*/  PLOP3.LUT P1, PT, PT, PT, UP0, 0x40, 0x0 ;  /* 0x000000000000781c */ /* 0x000fc40003f2e808 */
[C---:B------:R-:W-:Y:S02]  /*4b40*/  ISETP.GT.AND P2, PT, R4.reuse, 0x28, P2 ;  /* 0x000000280400780c */ /* 0x040fe40001744270 */
        /* <DEDUP_REMOVED lines=26> */
.L_x_1091:
[----:B------:R-:W-:-:S04]  /*4cf0*/  MOV R7, c[0x0][0x32c] ;  /* 0x0000cb0000077a02 */ /* 0x000fc80000000f00 */
[----:B------:R-:W-:-:S13]  /*4d00*/  ISETP.NE.AND P0, PT, R7, 0x1, PT ;  /* 0x000000010700780c */ /* 0x000fda0003f05270 */
[----:B------:R-:W-:-:S05]  /*4d10*/  @P0 IMAD.HI.U32 R7, R6, c[0x0][0x330], RZ ;  /* 0x0000cc0006070a27 */ /* 0x000fca00078e00ff */
[----:B------:R-:W-:Y:S02]  /*4d20*/  @P0 SHF.R.U32.HI R6, RZ, c[0x0][0x334], R7 ;  /* 0x0000cd00ff060a19 */ /* 0x000fe40000011607 */
.L_x_1092:
[----:B------:R-:W-:Y:S05]  /*4d30*/  BSYNC B0 ;  /* 0x0000000000007941 */ /* 0x000fea0003800000 */
.L_x_1090:
[----:B------:R-:W-:-:S05]  /*4d40*/  IMAD R6, R6, c[0x0][0x32c], R16 ;  /* 0x0000cb0006067a24 */ /* 0x000fca00078e0210 */
[----:B------:R-:W-:Y:S02]  /*4d50*/  IADD3 R7, R6, c[0x0][0x32c], RZ ;  /* 0x0000cb0006077a10 */ /* 0x000fe40007ffe0ff */
[----:B------:R-:W-:Y:S02]  /*4d60*/  IMNMX R4, R4, R6, !PT ;  /* 0x0000000604047217 */ /* 0x000fe40007800200 */
[----:B------:R-:W-:Y:S02]  /*4d70*/  IMNMX R5, R5, R7, PT ;  /* 0x0000000705057217 */ /* 0x000fe40003800200 */
.L_x_1089:
        /* <DEDUP_REMOVED lines=21> */
[----:B------:R-:W-:Y:S01]  /*4ed0*/  FSEL R55, R28, -INF , !P0 ;  /* 0xff8000001c377808 */ /* 0x000fe20004000000 */
[----:B-1----:R-:W-:Y:S01]  /*4ee0*/  FMUL.FTZ R6, R83, c[0x0][0x320] ;  /* 0x0000c80053067a20 */ /* 0x002fe20000410000 */
[----:B------:R-:W-:Y:S01]  /*4ef0*/  PLOP3.LUT P0, PT, PT, PT, UP1, 0x40, 0x0 ;  /* 0x000000000000781c */ /* 0x000fe20003f0e818 */
[----:B------:R-:W-:Y:S01]  /*4f00*/  UISETP.NE.AND UP1, UPT, UR33, URZ, UPT ;  /* 0x0000003f2100728c */ /* 0x000fe2000bf25270 */
[----:B------:R-:W-:Y:S01]  /*4f10*/  PLOP3.LUT P1, PT, PT, PT, UP2, 0x40, 0x0 ;  /* 0x000000000000781c */ /* 0x000fe20003f2e828 */
[----:B------:R1:W1:Y:S01]  /*4f20*/  MUFU.TANH R53, R6 ;  /* 0x0000000600357308 */ /* 0x0002620000002400 */
[C---:B------:R-:W-:Y:S01]  /*4f30*/  ISETP.GT.AND P0, PT, R4.reuse, 0x9, P0 ;  /* 0x000000090400780c */ /* 0x040fe20000704270 */
[----:B------:R-:W-:Y:S01]  /*4f40*/  UISETP.NE.AND UP2, UPT, UR34, URZ, UPT ;  /* 0x0000003f2200728c */ /* 0x000fe2000bf45270 */
[----:B------:R-:W-:Y:S01]  /*4f50*/  ISETP.GT.AND P2, PT, R4, 0x1, P2 ;  /* 0x000000010400780c */ /* 0x000fe20001744270 */
[----:B---3--:R-:W-:Y:S01]  /*4f60*/  FMUL.FTZ R7, R82, c[0x0][0x320] ;  /* 0x0000c80052077a20 */ /* 0x008fe20000410000 */
[----:B------:R-:W-:Y:S01]  /*4f70*/  ISETP.GT.AND P1, PT, R4, 0x8, P1 ;  /* 0x000000080400780c */ /* 0x000fe20000f24270 */
[----:B------:R-:W-:Y:S01]  /*4f80*/  FMUL.FTZ R9, R75, c[0x0][0x320] ;  /* 0x0000c8004b097a20 */ /* 0x000fe20000410000 */
[C---:B------:R-:W-:Y:S01]  /*4f90*/  ISETP.LT.OR P0, PT, R5.reuse, 0xa, P0 ;  /* 0x0000000a0500780c */ /* 0x040fe20000701670 */
[----:B------:R-:W3:Y:S01]  /*4fa0*/  MUFU.TANH R28, R11 ;  /* 0x0000000b001c7308 */ /* 0x000ee20000002400 */
[----:B------:R-:W-:-:S02]  /*4fb0*/  ISETP.LT.OR P2, PT, R5, 0x2, P2 ;  /* 0x000000020500780c */ /* 0x000fc40001741670 */
[----:B------:R-:W-:Y:S02]  /*4fc0*/  ISETP.LT.OR P1, PT, R5, 0x9, P1 ;  /* 0x000000090500780c */ /* 0x000fe40000f21670 */
[----:B------:R-:W-:Y:S02]  /*4fd0*/  FSEL R56, R19, -INF , !P0 ;  /* 0xff80000013387808 */ /* 0x000fe40004000000 */
[----:B------:R-:W-:Y:S01]  /*4fe0*/  FSEL R54, R27, -INF , !P2 ;  /* 0xff8000001b367808 */ /* 0x000fe20005000000 */
[----:B-1----:R-:W-:Y:S01]  /*4ff0*/  FMUL.FTZ R6, R86, c[0x0][0x320] ;  /* 0x0000c80056067a20 */ /* 0x002fe20000410000 */
[----:B------:R-:W-:Y:S01]  /*5000*/  FSEL R57, R21, -INF , !P1 ;  /* 0xff80000015397808 */ /* 0x000fe20004800000 */
[----:B------:R-:W1:Y:S01]  /*5010*/  MUFU.TANH R48, R8 ;  /* 0x0000000800307308 */ /* 0x000e620000002400 */
[----:B------:R-:W-:Y:S02]  /*5020*/  PLOP3.LUT P0, PT, PT, PT, UP5, 0x40, 0x0 ;  /* 0x000000000000781c */ /* 0x000fe40003f0e858 */
        /* <DEDUP_REMOVED lines=63> */
.L_x_1095:
[----:B------:R-:W-:-:S04]  /*5420*/  MOV R7, c[0x0][0x32c] ;  /* 0x0000cb0000077a02 */ /* 0x000fc80000000f00 */
[----:B------:R-:W-:-:S13]  /*5430*/  ISETP.NE.AND P0, PT, R7, 0x1, PT ;  /* 0x000000010700780c */ /* 0x000fda0003f05270 */
[----:B------:R-:W-:-:S05]  /*5440*/  @P0 IMAD.HI.U32 R7, R6, c[0x0][0x330], RZ ;  /* 0x0000cc0006070a27 */ /* 0x000fca00078e00ff */
[----:B------:R-:W-:Y:S02]  /*5450*/  @P0 SHF.R.U32.HI R6, RZ, c[0x0][0x334], R7 ;  /* 0x0000cd00ff060a19 */ /* 0x000fe40000011607 */
.L_x_1096:
[----:B------:R-:W-:Y:S05]  /*5460*/  BSYNC B0 ;  /* 0x0000000000007941 */ /* 0x000fea0003800000 */
.L_x_1094:
[----:B------:R-:W-:-:S05]  /*5470*/  IMAD R6, R6, c[0x0][0x32c], R16 ;  /* 0x0000cb0006067a24 */ /* 0x000fca00078e0210 */
[----:B------:R-:W-:Y:S02]  /*5480*/  IADD3 R7, R6, c[0x0][0x32c], RZ ;  /* 0x0000cb0006077a10 */ /* 0x000fe40007ffe0ff */
[----:B------:R-:W-:Y:S02]  /*5490*/  IMNMX R4, R4, R6, !PT ;  /* 0x0000000604047217 */ /* 0x000fe40007800200 */
[----:B------:R-:W-:Y:S02]  /*54a0*/  IMNMX R5, R5, R7, PT ;  /* 0x0000000705057217 */ /* 0x000fe40003800200 */
.L_x_1093:
        /* <DEDUP_REMOVED lines=61> */
[C---:B------:R-:W-:Y:S01]  /*5880*/  ISETP.LT.OR P2, PT, R5.reuse, 0xa, P2 ;  /* 0x0000000a0500780c */ /* 0x040fe20001741670 */
[----:B------:R-:W-:Y:S01]  /*5890*/  STL [R1+0x50], R229 ;  /* 0x000050e501007387 */ /* 0x000fe20000100800 */
[----:B------:R-:W-:-:S02]  /*58a0*/  ISETP.LT.OR P1, PT, R5, 0x11, P1 ;  /* 0x000000110500780c */ /* 0x000fc40000f21670 */
[----:B-1----:R-:W-:Y:S01]  /*58b0*/  FMNMX.FTZ R137, R137, R7, !PT ;  /* 0x0000000789897209 */ /* 0x002fe20007810000 */
[----:B------:R-:W-:Y:S01]  /*58c0*/  STL [R1+0x4c], R224 ;  /* 0x00004ce001007387 */ /* 0x000fe20000100800 */
[----:B------:R-:W-:Y:S02]  /*58d0*/  FSEL R49, R49, -INF , !P2 ;  /* 0xff80000031317808 */ /* 0x000fe40005000000 */
[----:B--2---:R-:W-:Y:S01]  /*58e0*/  FMNMX.FTZ R6, R6, R8, !PT ;  /* 0x0000000806067209 */ /* 0x004fe20007810000 */
[----:B------:R-:W1:Y:S01]  /*58f0*/  SHFL.BFLY PT, R7, R137, 0x1, 0x1f ;  /* 0x0c201f0089077f89 */ /* 0x000e6200000e0000 */
[----:B------:R-:W-:Y:S02]  /*5900*/  FMNMX.FTZ R8, R14, R15, !PT ;  /* 0x0000000f0e087209 */ /* 0x000fe40007810000 */
        /* <DEDUP_REMOVED lines=14> */
[----:B------:R-:W-:Y:S01]  /*59f0*/  ISETP.GT.AND P1, PT, R4, 0x28, P1 ;  /* 0x000000280400780c */ /* 0x000fe20000f24270 */
        /* <DEDUP_REMOVED lines=29> */
[----:B------:R1:W2:Y:S01]  /*5bd0*/  MUFU.EX2 R223, R7 ;  /* 0x0000000700df7308 */ /* 0x0002a20000000800 */
[----:B------:R-:W-:Y:S02]  /*5be0*/  FMNMX.FTZ R8, R48, R8, !PT ;  /* 0x0000000830087209 */ /* 0x000fe40007810000 */
[----:B------:R-:W-:Y:S02]  /*5bf0*/  FSEL R51, R51, -INF , !P0 ;  /* 0xff80000033337808 */ /* 0x000fe40004000000 */
[----:B------:R-:W-:Y:S02]  /*5c00*/  PLOP3.LUT P0, PT, PT, PT, UP3, 0x40, 0x0 ;  /* 0x000000000000781c */ /* 0x000fe40003f0e838 */
[----:B------:R-:W-:Y:S02]  /*5c10*/  FMNMX.FTZ R6, R134, R6, !PT ;  /* 0x0000000686067209 */ /* 0x000fe40007810000 */
[----:B------:R-:W-:-:S02]  /*5c20*/  ISETP.GT.AND P0, PT, R4, 0x20, P0 ;  /* 0x000000200400780c */ /* 0x000fc40000704270 */
[----:B------:R-:W-:Y:S02]  /*5c30*/  FMNMX.FTZ R8, R49, R8, !PT ;  /* 0x0000000831087209 */ /* 0x000fe40007810000 */
[----:B------:R-:W-:Y:S02]  /*5c40*/  FMNMX.FTZ R6, R132, R6, !PT ;  /* 0x0000000684067209 */ /* 0x000fe40007810000 */
[----:B------:R-:W-:Y:S01]  /*5c50*/  ISETP.LT.OR P0, PT, R5, 0x21, P0 ;  /* 0x000000210500780c */ /* 0x000fe20000701670 */
[----:B-1----:R-:W-:Y:S01]  /*5c60*/  FFMA.FTZ R7, R42, c[0x0][0x2d0], -R13 ;  /* 0x0000b4002a077a23 */ /* 0x002fe2000001080d */
[----:B------:R-:W-:Y:S02]  /*5c70*/  FMNMX.FTZ R8, R52, R8, !PT ;  /* 0x0000000834087209 */ /* 0x000fe40007810000 */
[----:B------:R-:W-:Y:S01]  /*5c80*/  FMNMX.FTZ R6, R133, R6, !PT ;  /* 0x0000000685067209 */ /* 0x000fe20007810000 */
[----:B------:R1:W-:Y:S01]  /*5c90*/  MUFU.EX2 R222, R7 ;  /* 0x0000000700de7308 */ /* 0x0003e20000000800 */
[----:B------:R-:W-:-:S02]  /*5ca0*/  FSEL R87, R23, -INF , !P0 ;  /* 0xff80000017577808 */ /* 0x000fc40004000000 */
[----:B------:R-:W-:Y:S01]  /*5cb0*/  PLOP3.LUT P2, PT, PT, PT, UP2, 0x40, 0x0 ;  /* 0x000000000000781c */ /* 0x000fe20003f4e828 */
[----:B------:R-:W-:Y:S01]  /*5cc0*/  LDSM.16.MT88.4 R20, [R227+0x2080] ;  /* 0x00208000e314783b */ /* 0x000fe20000004200 */
[----:B------:R-:W-:Y:S02]  /*5cd0*/  PLOP3.LUT P0, PT, PT, PT, UP0, 0x40, 0x0 ;  /* 0x000000000000781c */ /* 0x000fe40003f0e808 */
[----:B------:R-:W-:Y:S02]  /*5ce0*/  FMNMX.FTZ R8, R51, R8, !PT ;  /* 0x0000000833087209 */ /* 0x000fe40007810000 */
[----:B------:R-:W-:Y:S02]  /*5cf0*/  FMNMX.FTZ R6, R138, R6, !PT ;  /* 0x000000068a067209 */ /* 0x000fe40007810000 */
        /* <DEDUP_REMOVED lines=9> */
[----:B------:R-:W3:Y:S01]  /*5d90*/  MUFU.EX2 R220, R7 ;  /* 0x0000000700dc7308 */ /* 0x000ee20000000800 */
[----:B------:R-:W-:Y:S02]  /*5da0*/  FSEL R86, R28, -INF , !P2 ;  /* 0xff8000001c567808 */ /* 0x000fe40005000000 */
[----:B------:R-:W-:-:S02]  /*5db0*/  FMNMX.FTZ R4, R87, R4, !PT ;  /* 0x0000000457047209 */ /* 0x000fc40007810000 */
[----:B------:R-:W-:Y:S01]  /*5dc0*/  ISETP.LT.OR P0, PT, R5, 0x2a, P0 ;  /* 0x0000002a0500780c */ /* 0x000fe20000701670 */
[--C-:B------:R-:W-:Y:S01]  /*5dd0*/  FFMA.FTZ R5, R36, c[0x0][0x2d0], -R12.reuse ;  /* 0x0000b40024057a23 */ /* 0x100fe2000001080c */
[----:B------:R-:W-:Y:S02]  /*5de0*/  FSEL R85, R31, -INF , !P1 ;  /* 0xff8000001f557808 */ /* 0x000fe40004800000 */
[----:B------:R-:W-:Y:S01]  /*5df0*/  FMNMX.FTZ R4, R86, R4, !PT ;  /* 0x0000000456047209 */ /* 0x000fe20007810000 */
[----:B------:R4:W-:Y:S01]  /*5e00*/  MUFU.EX2 R216, R5 ;  /* 0x0000000500d87308 */ /* 0x0009e20000000800 */
[----:B------:R-:W-:Y:S01]  /*5e10*/  FSEL R84, R32, -INF , !P0 ;  /* 0xff80000020547808 */ /* 0x000fe20004000000 */
[----:B------:R-:W-:Y:S01]  /*5e20*/  LDSM.16.MT88.4 R28, [R226+0x2080] ;  /* 0x00208000e21c783b */ /* 0x000fe20000004200 */
[----:B------:R-:W-:Y:S01]  /*5e30*/  FMNMX.FTZ R0, R85, R4, !PT ;  /* 0x0000000455007209 */ /* 0x000fe20007810000 */
[----:B------:R-:W-:Y:S02]  /*5e40*/  FFMA.FTZ R4, R37, c[0x0][0x2d0], -R12 ;  /* 0x0000b40025047a23 */ /* 0x000fe4000001080c */
[----:B------:R-:W-:Y:S01]  /*5e50*/  LDSM.16.MT88.4 R32, [R225+0x2080] ;  /* 0x00208000e120783b */ /* 0x000fe20000004200 */
[----:B------:R-:W-:Y:S01]  /*5e60*/  FMNMX.FTZ R0, R84, R0, !PT ;  /* 0x0000000054007209 */ /* 0x000fe20007810000 */
[----:B------:R4:W4:Y:S01]  /*5e70*/  MUFU.EX2 R219, R4 ;  /* 0x0000000400db7308 */ /* 0x0009220000000800 */
[----:B-1----:R-:W-:-:S02]  /*5e80*/  FMNMX.FTZ R3, R6, R8, !PT ;  /* 0x0000000806037209 */ /* 0x002fc40007810000 */
[----:B--2---:R-:W-:Y:S02]  /*5e90*/  F2FP.BF16.PACK_AB R8, R223, R221 ;  /* 0x000000dddf08723e */ /* 0x004fe400000010ff */
[----:B---3--:R-:W-:Y:S01]  /*5ea0*/  F2FP.BF16.PACK_AB R10, R220, R222 ;  /* 0x000000dedc0a723e */ /* 0x008fe200000010ff */
[----:B------:R-:W1:Y:S04]  /*5eb0*/  SHFL.BFLY PT, R135, R3, 0x1, 0x1f ;  /* 0x0c201f0003877f89 */ /* 0x000e6800000e0000 */
[----:B----4-:R-:W2:Y:S01]  /*5ec0*/  SHFL.BFLY PT, R5, R0, 0x2, 0x1f ;  /* 0x0c401f0000057f89 */ /* 0x010ea200000e0000 */
[----:B------:R-:W-:Y:S01]  /*5ed0*/  FFMA.FTZ R4, R39, c[0x0][0x2d0], -R12 ;  /* 0x0000b40027047a23 */ /* 0x000fe2000001080c */
[----:B------:R-:W-:Y:S02]  /*5ee0*/  F2FP.BF16.PACK_AB R9, R219, R216 ;  /* 0x000000d8db09723e */ /* 0x000fe400000010ff */
[----:B------:R-:W-:Y:S01]  /*5ef0*/  LDSM.16.MT88.4 R36, [R226+0x3880] ;  /* 0x00388000e224783b */ /* 0x000fe20000004200 */
[----:B------:R-:W3:Y:S01]  /*5f00*/  MUFU.EX2 R210, R4 ;  /* 0x0000000400d27308 */ /* 0x000ee20000000800 */
[----:B-1----:R-:W-:-:S02]  /*5f10*/  FMNMX.FTZ R135, R3, R135, !PT ;  /* 0x0000008703877209 */ /* 0x002fc40007810000 */
[----:B--2---:R-:W-:-:S03]  /*5f20*/  FMNMX.FTZ R0, R0, R5, !PT ;  /* 0x0000000500007209 */ /* 0x004fc60007810000 */
[C---:B------:R-:W-:Y:S01]  /*5f30*/  FMUL.FTZ R2, R135.reuse, c[0x0][0x2d0] ;  /* 0x0000b40087027a20 */ /* 0x040fe20000410000 */
[----:B------:R-:W-:Y:S02]  /*5f40*/  FSETP.NEU.FTZ.AND P0, PT, R135, -INF , PT ;  /* 0xff8000008700780b */ /* 0x000fe40003f1d000 */
[----:B---3--:R-:W-:Y:S01]  /*5f50*/  F2FP.BF16.PACK_AB R11, R238, R210 ;  /* 0x000000d2ee0b723e */ /* 0x008fe200000010ff */
        /* <DEDUP_REMOVED lines=11> */
[----:B-1----:R-:W-:-:S07]  /*6010*/  FMNMX.FTZ R3, R4, R0, !PT ;  /* 0x0000000004037209 */ /* 0x002fce0007810000 */
[C---:B------:R-:W-:Y:S01]  /*6020*/  HMMA.16816.F32.BF16 R168, R8.reuse, R36, RZ ;  /* 0x0000002408a8723c */ /* 0x040fe200000418ff */
[--C-:B------:R-:W-:Y:S01]  /*6030*/  FFMA.FTZ R0, R57, c[0x0][0x2d0], -R2.reuse ;  /* 0x0000b40039007a23 */ /* 0x100fe20000010802 */
[C---:B------:R-:W-:Y:S01]  /*6040*/  FSETP.NEU.FTZ.AND P0, PT, R3.reuse, -INF , PT ;  /* 0xff8000000300780b */ /* 0x040fe20003f1d000 */
[----:B------:R-:W-:Y:S02]  /*6050*/  FFMA.FTZ R4, R56, c[0x0][0x2d0], -R2 ;  /* 0x0000b40038047a23 */ /* 0x000fe40000010802 */
[----:B------:R1:W-:Y:S03]  /*6060*/  MUFU.EX2 R196, R0 ;  /* 0x0000000000c47308 */ /* 0x0003e60000000800 */
[C---:B------:R-:W-:Y:S05]  /*6070*/  HMMA.16816.F32.BF16 R164, R8.reuse, R40, RZ ;  /* 0x0000002808a4723c */ /* 0x040fea00000418ff */
[----:B------:R-:W2:Y:S03]  /*6080*/  MUFU.EX2 R237, R4 ;  /* 0x0000000400ed7308 */ /* 0x000ea60000000800 */
[----:B------:R-:W-:Y:S01]  /*6090*/  HMMA.16816.F32.BF16 R160, R8, R44, RZ ;  /* 0x0000002c08a0723c */ /* 0x000fe200000418ff */
[----:B-1----:R-:W-:-:S07]  /*60a0*/  FMUL.FTZ R0, R3, c[0x0][0x2d0] ;  /* 0x0000b40003007a20 */ /* 0x002fce0000410000 */
[----:B------:R-:W-:Y:S01]  /*60b0*/  HMMA.16816.F32.BF16 R156, R8, R34, RZ ;  /* 0x00000022089c723c */ /* 0x000fe200000418ff */
[----:B------:R-:W-:Y:S02]  /*60c0*/  FSEL R0, R0, RZ, P0 ;  /* 0x000000ff00007208 */ /* 0x000fe40000000000 */
[----:B--2---:R-:W-:-:S03]  /*60d0*/  F2FP.BF16.PACK_AB R6, R237, R196 ;  /* 0x000000c4ed06723e */ /* 0x004fc600000010ff */
[--C-:B------:R-:W-:Y:S02]  /*60e0*/  FFMA.FTZ R4, R14, c[0x0][0x2d0], -R0.reuse ;  /* 0x0000b4000e047a23 */ /* 0x100fe40000010800 */
[C---:B------:R-:W-:Y:S01]  /*60f0*/  HMMA.16816.F32.BF16 R152, R8.reuse, R30, RZ ;  /* 0x0000001e0898723c */ /* 0x040fe200000418ff */
[----:B------:R-:W-:Y:S01]  /*6100*/  IMAD.MOV.U32 R14, RZ, RZ, R65 ;  /* 0x000000ffff0e7224 */ /* 0x000fe200078e0041 */
[----:B------:R1:W-:Y:S06]  /*6110*/  MUFU.EX2 R234, R4 ;  /* 0x0000000400ea7308 */ /* 0x0003ec0000000800 */
[C---:B------:R-:W-:Y:S08]  /*6120*/  HMMA.16816.F32.BF16 R148, R8.reuse, R26, RZ ;  /* 0x0000001a0894723c */ /* 0x040ff000000418ff */
[----:B------:R-:W-:Y:S01]  /*6130*/  HMMA.16816.F32.BF16 R140, R8, R22, RZ ;  /* 0x00000016088c723c */ /* 0x000fe200000418ff */
[----:B-1----:R-:W-:-:S04]  /*6140*/  FFMA.FTZ R4, R15, c[0x0][0x2d0], -R0 ;  /* 0x0000b4000f047a23 */ /* 0x002fc80000010800 */
[----:B------:R1:W2:Y:S03]  /*6150*/  MUFU.EX2 R231, R4 ;  /* 0x0000000400e77308 */ /* 0x0002a60000000800 */
[C---:B------:R-:W-:Y:S08]  /*6160*/  HMMA.16816.F32.BF16 R128, R8.reuse, R18, RZ ;  /* 0x000000120880723c */ /* 0x040ff000000418ff */
[----:B------:R-:W-:Y:S01]  /*6170*/  HMMA.16816.F32.BF16 R124, R8, R38, RZ ;  /* 0x00000026087c723c */ /* 0x000fe200000418ff */
[----:B-1----:R-:W-:-:S07]  /*6180*/  FFMA.FTZ R4, R48, c[0x0][0x2d0], -R0 ;  /* 0x0000b40030047a23 */ /* 0x002fce0000010800 */
[C---:B------:R-:W-:Y:S01]  /*6190*/  HMMA.16816.F32.BF16 R120, R8.reuse, R42, RZ ;  /* 0x0000002a0878723c */ /* 0x040fe200000418ff */
[----:B--2---:R-:W-:Y:S01]  /*61a0*/  F2FP.BF16.PACK_AB R5, R231, R234 ;  /* 0x000000eae705723e */ /* 0x004fe200000010ff */
[----:B------:R1:W-:Y:S06]  /*61b0*/  MUFU.EX2 R218, R4 ;  /* 0x0000000400da7308 */ /* 0x0003ec0000000800 */
[----:B------:R-:W-:Y:S07]  /*61c0*/  HMMA.16816.F32.BF16 R112, R8, R46, RZ ;  /* 0x0000002e0870723c */ /* 0x000fee00000418ff */
[----:B------:R-:W-:-:S04]  /*61d0*/  FFMA.FTZ R8, R64, c[0x0][0x2d0], -R13 ;  /* 0x0000b40040087a23 */ /* 0x000fc8000001080d */
[----:B------:R2:W-:Y:S01]  /*61e0*/  MUFU.EX2 R236, R8 ;  /* 0x0000000800ec7308 */ /* 0x0005e20000000800 */
[----:B-1----:R-:W-:-:S07]  /*61f0*/  FFMA.FTZ R4, R49, c[0x0][0x2d0], -R0 ;  /* 0x0000b40031047a23 */ /* 0x002fce0000010800 */
[----:B------:R1:W3:Y:S01]  /*6200*/  MUFU.EX2 R198, R4 ;  /* 0x0000000400c67308 */ /* 0x0002e20000000800 */
[----:B--2---:R-:W-:-:S07]  /*6210*/  FFMA.FTZ R8, R70, c[0x0][0x2d0], -R13 ;  /* 0x0000b40046087a23 */ /* 0x004fce000001080d */
[----:B------:R2:W-:Y:S01]  /*6220*/  MUFU.EX2 R232, R8 ;  /* 0x0000000800e87308 */ /* 0x0005e20000000800 */
[----:B-1----:R-:W-:Y:S02]  /*6230*/  F2FP.BF16.PACK_AB R4, R14, R217 ;  /* 0x000000d90e04723e */ /* 0x002fe400000010ff */
[----:B---3--:R-:W-:-:S07]  /*6240*/  F2FP.BF16.PACK_AB R7, R198, R218 ;  /* 0x000000dac607723e */ /* 0x008fce00000010ff */
[----:B------:R-:W-:Y:S01]  /*6250*/  HMMA.16816.F32.BF16 R64, R4, R32, RZ ;  /* 0x000000200440723c */ /* 0x000fe200000418ff */
[----:B--2---:R-:W-:-:S04]  /*6260*/  FFMA.FTZ R8, R69, c[0x0][0x2d0], -R13 ;  /* 0x0000b40045087a23 */ /* 0x004fc8000001080d */
[----:B------:R1:W-:Y:S03]  /*6270*/  MUFU.EX2 R224, R8 ;  /* 0x0000000800e07308 */ /* 0x0003e60000000800 */
[C---:B------:R-:W-:Y:S01]  /*6280*/  HMMA.16816.F32.BF16 R116, R4.reuse, R34, RZ ;  /* 0x000000220474723c */ /* 0x040fe200000418ff */
[----:B------:R-:W2:Y:S07]  /*6290*/  LDSM.16.MT88.4 R32, [R225+0x2880] ;  /* 0x00288000e120783b */ /* 0x000eae0000004200 */
[----:B------:R-:W-:Y:S01]  /*62a0*/  HMMA.16816.F32.BF16 R92, R4, R24, RZ ;  /* 0x00000018045c723c */ /* 0x000fe200000418ff */
[----:B-1----:R-:W-:-:S07]  /*62b0*/  FFMA.FTZ R8, R71, c[0x0][0x2d0], -R13 ;  /* 0x0000b40047087a23 */ /* 0x002fce000001080d */
[C---:B------:R-:W-:Y:S01]  /*62c0*/  HMMA.16816.F32.BF16 R100, R4.reuse, R26, RZ ;  /* 0x0000001a0464723c */ /* 0x040fe200000418ff */
[----:B------:R-:W-:Y:S01]  /*62d0*/  LDSM.16.MT88.4 R24, [R226+0x2880] ;  /* 0x00288000e218783b */ /* 0x000fe20000004200 */
[----:B------:R1:W3:Y:S06]  /*62e0*/  MUFU.EX2 R197, R8 ;  /* 0x0000000800c57308 */ /* 0x0002ec0000000800 */
[C---:B------:R-:W-:Y:S08]  /*62f0*/  HMMA.16816.F32.BF16 R88, R4.reuse, R18, RZ ;  /* 0x000000120458723c */ /* 0x040ff000000418ff */
[----:B------:R-:W-:Y:S01]  /*6300*/  HMMA.16816.F32.BF16 R80, R4, R20, RZ ;  /* 0x000000140450723c */ /* 0x000fe200000418ff */
[----:B-1----:R-:W-:Y:S01]  /*6310*/  FFMA.FTZ R8, R61, c[0x0][0x2d0], -R12 ;  /* 0x0000b4003d087a23 */ /* 0x002fe2000001080c */
[----:B---3--:R-:W-:-:S03]  /*6320*/  F2FP.BF16.PACK_AB R10, R197, R224 ;  /* 0x000000e0c50a723e */ /* 0x008fc600000010ff */
[----:B------:R1:W-:Y:S03]  /*6330*/  MUFU.EX2 R235, R8 ;  /* 0x0000000800eb7308 */ /* 0x0003e60000000800 */
[C---:B------:R-:W-:Y:S08]  /*6340*/  HMMA.16816.F32.BF16 R104, R4.reuse, R28, RZ ;  /* 0x0000001c0468723c */ /* 0x040ff000000418ff */
[----:B------:R-:W-:Y:S01]  /*6350*/  HMMA.16816.F32.BF16 R108, R4, R30, RZ ;  /* 0x0000001e046c723c */ /* 0x000fe200000418ff */
[----:B------:R-:W-:Y:S01]  /*6360*/  LDSM.16.MT88.4 R28, [R225+0x4080] ;  /* 0x00408000e11c783b */ /* 0x000fe20000004200 */
[----:B-1----:R-:W-:-:S06]  /*6370*/  FFMA.FTZ R8, R63, c[0x0][0x2d0], -R12 ;  /* 0x0000b4003f087a23 */ /* 0x002fcc000001080c */
[C---:B------:R-:W-:Y:S01]  /*6380*/  HMMA.16816.F32.BF16 R76, R4.reuse, R38, RZ ;  /* 0x00000026044c723c */ /* 0x040fe200000418ff */
[----:B------:R1:W3:Y:S07]  /*6390*/  MUFU.EX2 R230, R8 ;  /* 0x0000000800e67308 */ /* 0x0002ee0000000800 */
[----:B------:R-:W-:Y:S01]  /*63a0*/  HMMA.16816.F32.BF16 R96, R4, R22, RZ ;  /* 0x000000160460723c */ /* 0x000fe200000418ff */
[----:B------:R-:W-:Y:S01]  /*63b0*/  LDSM.16.MT88.4 R20, [R228+0x2880] ;  /* 0x00288000e414783b */ /* 0x000fe20000004200 */
[----:B-1----:R-:W-:Y:S01]  /*63c0*/  FFMA.FTZ R8, R62, c[0x0][0x2d0], -R12 ;  /* 0x0000b4003e087a23 */ /* 0x002fe2000001080c */
[----:B---3--:R-:W-:-:S03]  /*63d0*/  F2FP.BF16.PACK_AB R9, R230, R235 ;  /* 0x000000ebe609723e */ /* 0x008fc600000010ff */
[----:B------:R1:W-:Y:S02]  /*63e0*/  MUFU.EX2 R208, R8 ;  /* 0x0000000800d07308 */ /* 0x0003e40000000800 */
[----:B-1----:R-:W-:Y:S02]  /*63f0*/  FFMA.FTZ R8, R68, c[0x0][0x2d0], -R12 ;  /* 0x0000b40044087a23 */ /* 0x002fe4000001080c */
[----:B------:R-:W-:Y:S01]  /*6400*/  HMMA.16816.F32.BF16 R68, R4, R16, RZ ;  /* 0x000000100444723c */ /* 0x000fe200000418ff */
[----:B------:R-:W1:Y:S03]  /*6410*/  LDSM.16.MT88.4 R16, [R227+0x2880] ;  /* 0x00288000e310783b */ /* 0x000e660000004200 */
[----:B------:R3:W4:Y:S02]  /*6420*/  MUFU.EX2 R209, R8 ;  /* 0x0000000800d17308 */ /* 0x0007240000000800 */
[----:B---3--:R-:W-:Y:S01]  /*6430*/  FFMA.FTZ R8, R58, c[0x0][0x2d0], -R2 ;  /* 0x0000b4003a087a23 */ /* 0x008fe20000010802 */
[----:B----4-:R-:W-:-:S05]  /*6440*/  F2FP.BF16.PACK_AB R11, R209, R208 ;  /* 0x000000d0d10b723e */ /* 0x010fca00000010ff */
[----:B------:R3:W-:Y:S02]  /*6450*/  MUFU.EX2 R233, R8 ;  /* 0x0000000800e97308 */ /* 0x0007e40000000800 */
[--C-:B---3--:R-:W-:Y:S02]  /*6460*/  FFMA.FTZ R8, R60, c[0x0][0x2d0], -R2.reuse ;  /* 0x0000b4003c087a23 */ /* 0x108fe40000010802 */
[----:B------:R-:W-:Y:S01]  /*6470*/  HMMA.16816.F32.BF16 R60, R4, R36, RZ ;  /* 0x00000024043c723c */ /* 0x000fe200000418ff */
[----:B------:R-:W3:Y:S03]  /*6480*/  LDSM.16.MT88.4 R36, [R226+0x4080] ;  /* 0x00408000e224783b */ /* 0x000ee60000004200 */
[----:B------:R4:W1:Y:S02]  /*6490*/  MUFU.EX2 R229, R8 ;  /* 0x0000000800e57308 */ /* 0x0008640000000800 */
[----:B----4-:R-:W-:-:S02]  /*64a0*/  FFMA.FTZ R8, R59, c[0x0][0x2d0], -R2 ;  /* 0x0000b4003b087a23 */ /* 0x010fc40000010802 */
[C---:B------:R-:W-:Y:S04]  /*64b0*/  HMMA.16816.F32.BF16 R56, R4.reuse, R40, RZ ;  /* 0x000000280438723c */ /* 0x040fe800000418ff */
[----:B------:R4:W-:Y:S02]  /*64c0*/  MUFU.EX2 R199, R8 ;  /* 0x0000000800c77308 */ /* 0x0009e40000000800 */
[----:B----4-:R-:W-:Y:S02]  /*64d0*/  FFMA.FTZ R8, R72, c[0x0][0x2d0], -R2 ;  /* 0x0000b40048087a23 */ /* 0x010fe40000010802 */
[----:B------:R-:W-:Y:S01]  /*64e0*/  HMMA.16816.F32.BF16 R72, R4, R42, RZ ;  /* 0x0000002a0448723c */ /* 0x000fe200000418ff */
[----:B------:R-:W4:Y:S03]  /*64f0*/  LDSM.16.MT88.4 R40, [R228+0x4080] ;  /* 0x00408000e428783b */ /* 0x000f260000004200 */
        /* <DEDUP_REMOVED lines=12> */
[----:B------:R-:W-:Y:S02]  /*65c0*/  F2FP.BF16.PACK_AB R4, R229, R233 ;  /* 0x000000e9e504723e */ /* 0x000fe400000010ff */
[----:B------:R-:W-:Y:S02]  /*65d0*/  F2FP.BF16.PACK_AB R6, R211, R199 ;  /* 0x000000c7d306723e */ /* 0x000fe400000010ff */
[----:B------:R-:W-:-:S02]  /*65e0*/  F2FP.BF16.PACK_AB R5, R206, R15 ;  /* 0x0000000fce05723e */ /* 0x000fc400000010ff */
[----:B--2---:R-:W-:Y:S02]  /*65f0*/  F2FP.BF16.PACK_AB R8, R232, R236 ;  /* 0x000000ece808723e */ /* 0x004fe400000010ff */
[----:B------:R-:W-:-:S05]  /*6600*/  F2FP.BF16.PACK_AB R7, R204, R205 ;  /* 0x000000cdcc07723e */ /* 0x000fca00000010ff */
[-C--:B------:R-:W-:Y:S08]  /*6610*/  HMMA.16816.F32.BF16 R144, R8, R32.reuse, R144 ;  /* 0x000000200890723c */ /* 0x080ff00000041890 */
[C---:B------:R-:W-:Y:S07]  /*6620*/  HMMA.16816.F32.BF16 R64, R4.reuse, R32, R64 ;  /* 0x000000200440723c */ /* 0x040fee0000041840 */
[----:B------:R-:W-:Y:S01]  /*6630*/  MOV R33, R192 ;  /* 0x000000c000217202 */ /* 0x000fe20000000f00 */
[----:B------:R-:W-:Y:S01]  /*6640*/  HMMA.16816.F32.BF16 R80, R4, R16, R80 ;  /* 0x000000100450723c */ /* 0x000fe20000041850 */
[----:B------:R-:W-:-:S07]  /*6650*/  IMAD.MOV.U32 R32, RZ, RZ, R219 ;  /* 0x000000ffff207224 */ /* 0x000fce00078e00db */
[C---:B------:R-:W-:Y:S08]  /*6660*/  HMMA.16816.F32.BF16 R192, R8.reuse, R24, R184 ;  /* 0x0000001808c0723c */ /* 0x040ff000000418b8 */
[C---:B------:R-:W-:Y:S07]  /*6670*/  HMMA.16816.F32.BF16 R212, R8.reuse, R16, R176 ;  /* 0x0000001008d4723c */ /* 0x040fee00000418b0 */
[----:B------:R-:W-:Y:S01]  /*6680*/  IMAD.MOV.U32 R179, RZ, RZ, R211 ;  /* 0x000000ffffb37224 */ /* 0x000fe200078e00d3 */
[----:B------:R-:W-:Y:S01]  /*6690*/  HMMA.16816.F32.BF16 R200, R8, R28, R172 ;  /* 0x0000001c08c8723c */ /* 0x000fe200000418ac */
[----:B------:R-:W-:Y:S01]  /*66a0*/  IMAD.MOV.U32 R176, RZ, RZ, R218 ;  /* 0x000000ffffb07224 */ /* 0x000fe200078e00da */
[----:B------:R-:W-:Y:S01]  /*66b0*/  MOV R177, R217 ;  /* 0x000000d900b17202 */ /* 0x000fe20000000f00 */
[----:B------:R-:W-:-:S05]  /*66c0*/  IMAD.MOV.U32 R178, RZ, RZ, R216 ;  /* 0x000000ffffb27224 */ /* 0x000fca00078e00d8 */
[----:B------:R-:W-:Y:S01]  /*66d0*/  IMAD.MOV.U32 R187, RZ, RZ, R192 ;  /* 0x000000ffffbb7224 */ /* 0x000fe200078e00c0 */
[----:B------:R-:W-:Y:S01]  /*66e0*/  MOV R185, R194 ;  /* 0x000000c200b97202 */ /* 0x000fe20000000f00 */
[----:B------:R-:W-:Y:S01]  /*66f0*/  IMAD.MOV.U32 R186, RZ, RZ, R193 ;  /* 0x000000ffffba7224 */ /* 0x000fe200078e00c1 */
[----:B------:R-:W-:Y:S01]  /*6700*/  HMMA.16816.F32.BF16 R248, R8, R26, R152 ;  /* 0x0000001a08f8723c */ /* 0x000fe20000041898 */
[----:B------:R-:W-:-:S06]  /*6710*/  IMAD.MOV.U32 R184, RZ, RZ, R195 ;  /* 0x000000ffffb87224 */ /* 0x000fcc00078e00c3 */
[----:B------:R-:W-:Y:S01]  /*6720*/  IMAD.MOV.U32 R154, RZ, RZ, R209 ;  /* 0x000000ffff9a7224 */ /* 0x000fe200078e00d1 */
[C---:B---3--:R-:W-:Y:S01]  /*6730*/  HMMA.16816.F32.BF16 R192, R8.reuse, R36, R168 ;  /* 0x0000002408c0723c */ /* 0x048fe200000418a8 */
[----:B------:R-:W-:Y:S02]  /*6740*/  IMAD.MOV.U32 R155, RZ, RZ, R208 ;  /* 0x000000ffff9b7224 */ /* 0x000fe400078e00d0 */
[----:B------:R-:W-:Y:S01]  /*6750*/  IMAD.MOV.U32 R153, RZ, RZ, R33 ;  /* 0x000000ffff997224 */ /* 0x000fe200078e0021 */
[----:B------:R-:W-:Y:S02]  /*6760*/  MOV R33, R220 ;  /* 0x000000dc00217202 */ /* 0x000fe40000000f00 */
[----:B------:R-:W-:Y:S01]  /*6770*/  MOV R152, R155 ;  /* 0x0000009b00987202 */ /* 0x000fe20000000f00 */
[----:B------:R-:W-:Y:S01]  /*6780*/  IMAD.MOV.U32 R169, RZ, RZ, R222 ;  /* 0x000000ffffa97224 */ /* 0x000fe200078e00de */
[----:B----4-:R-:W-:Y:S01]  /*6790*/  HMMA.16816.F32.BF16 R172, R8, R40, R164 ;  /* 0x0000002808ac723c */ /* 0x010fe200000418a4 */
[----:B------:R-:W-:Y:S01]  /*67a0*/  MOV R171, R210 ;  /* 0x000000d200ab7202 */ /* 0x000fe20000000f00 */
[----:B------:R-:W-:Y:S01]  /*67b0*/  IMAD.MOV.U32 R168, RZ, RZ, R221 ;  /* 0x000000ffffa87224 */ /* 0x000fe200078e00dd */
[----:B------:R-:W-:-:S05]  /*67c0*/  MOV R170, R223 ;  /* 0x000000df00aa7202 */ /* 0x000fca0000000f00 */
[C---:B-1----:R-:W-:Y:S07]  /*67d0*/  HMMA.16816.F32.BF16 R164, R8.reuse, R44, R160 ;  /* 0x0000002c08a4723c */ /* 0x042fee00000418a0 */
[----:B------:R-:W-:Y:S01]  /*67e0*/  MOV R160, R199 ;  /* 0x000000c700a07202 */ /* 0x000fe20000000f00 */
[----:B------:R-:W-:Y:S01]  /*67f0*/  HMMA.16816.F32.BF16 R208, R8, R18, R140 ;  /* 0x0000001208d0723c */ /* 0x000fe2000004188c */
[----:B------:R-:W-:Y:S01]  /*6800*/  IMAD.MOV.U32 R161, RZ, RZ, R198 ;  /* 0x000000ffffa17224 */ /* 0x000fe200078e00c6 */
[----:B------:R-:W-:Y:S01]  /*6810*/  MOV R163, R196 ;  /* 0x000000c400a37202 */ /* 0x000fe20000000f00 */
[----:B------:R-:W-:-:S05]  /*6820*/  IMAD.MOV.U32 R162, RZ, RZ, R197 ;  /* 0x000000ffffa27224 */ /* 0x000fca00078e00c5 */
[----:B------:R-:W-:Y:S01]  /*6830*/  HMMA.16816.F32.BF16 R244, R8, R20, R180 ;  /* 0x0000001408f4723c */ /* 0x000fe200000418b4 */
[----:B------:R-:W-:Y:S02]  /*6840*/  MOV R155, R162 ;  /* 0x000000a2009b7202 */ /* 0x000fe40000000f00 */
[----:B------:R-:W-:Y:S02]  /*6850*/  MOV R162, R169 ;  /* 0x000000a900a27202 */ /* 0x000fe40000000f00 */
[----:B------:R-:W-:-:S03]  /*6860*/  MOV R169, R33 ;  /* 0x0000002100a97202 */ /* 0x000fc60000000f00 */
[C---:B------:R-:W-:Y:S08]  /*6870*/  HMMA.16816.F32.BF16 R140, R8.reuse, R42, R120 ;  /* 0x0000002a088c723c */ /* 0x040ff00000041878 */
[C---:B------:R-:W-:Y:S08]  /*6880*/  HMMA.16816.F32.BF16 R156, R8.reuse, R34, R156 ;  /* 0x00000022089c723c */ /* 0x040ff0000004189c */
[C---:B------:R-:W-:Y:S07]  /*6890*/  HMMA.16816.F32.BF16 R216, R8.reuse, R22, R148 ;  /* 0x0000001608d8723c */ /* 0x040fee0000041894 */
[----:B------:R-:W-:Y:S01]  /*68a0*/  IMAD.MOV.U32 R151, RZ, RZ, R154 ;  /* 0x000000ffff977224 */ /* 0x000fe200078e009a */
[----:B------:R-:W-:Y:S01]  /*68b0*/  HMMA.16816.F32.BF16 R196, R8, R30, R128 ;  /* 0x0000001e08c4723c */ /* 0x000fe20000041880 */
[----:B------:R-:W-:-:S02]  /*68c0*/  IMAD.MOV.U32 R154, RZ, RZ, R161 ;  /* 0x000000ffff9a7224 */ /* 0x000fc400078e00a1 */
[----:B------:R-:W-:Y:S02]  /*68d0*/  IMAD.MOV.U32 R161, RZ, RZ, R168 ;  /* 0x000000ffffa17224 */ /* 0x000fe400078e00a8 */
[----:B------:R-:W-:Y:S01]  /*68e0*/  IMAD.MOV.U32 R168, RZ, RZ, R32 ;  /* 0x000000ffffa87224 */ /* 0x000fe200078e0020 */
[----:B------:R-:W-:Y:S01]  /*68f0*/  MOV R150, R154 ;  /* 0x0000009a00967202 */ /* 0x000fe20000000f00 */
[----:B------:R-:W-:Y:S01]  /*6900*/  IMAD.MOV.U32 R148, RZ, RZ, R152 ;  /* 0x000000ffff947224 */ /* 0x000fe200078e0098 */
[----:B------:R-:W-:Y:S01]  /*6910*/  HMMA.16816.F32.BF16 R180, R8, R38, R124 ;  /* 0x0000002608b4723c */ /* 0x000fe2000004187c */
[----:B------:R-:W-:Y:S01]  /*6920*/  MOV R131, R151 ;  /* 0x0000009700837202 */ /* 0x000fe20000000f00 */
[----:B------:R-:W-:-:S06]  /*6930*/  IMAD.MOV.U32 R151, RZ, RZ, R155 ;  /* 0x000000ffff977224 */ /* 0x000fcc00078e009b */
[----:B------:R-:W-:Y:S07]  /*6940*/  HMMA.16816.F32.BF16 R120, R8, R46, R112 ;  /* 0x0000002e0878723c */ /* 0x000fee0000041870 */
[----:B------:R-:W-:Y:S01]  /*6950*/  IMAD.MOV.U32 R9, RZ, RZ, R80 ;  /* 0x000000ffff097224 */ /* 0x000fe200078e0050 */
[----:B------:R-:W-:Y:S01]  /*6960*/  HMMA.16816.F32.BF16 R220, R4, R20, R92 ;  /* 0x0000001404dc723c */ /* 0x000fe2000004185c */
[----:B------:R-:W-:Y:S01]  /*6970*/  MOV R11, R82 ;  /* 0x00000052000b7202 */ /* 0x000fe20000000f00 */
[----:B------:R-:W-:Y:S01]  /*6980*/  IMAD.MOV.U32 R10, RZ, RZ, R83 ;  /* 0x000000ffff0a7224 */ /* 0x000fe200078e0053 */
[----:B------:R-:W-:Y:S01]  /*6990*/  MOV R115, R162 ;  /* 0x000000a200737202 */ /* 0x000fe20000000f00 */
[----:B------:R-:W-:-:S02]  /*69a0*/  FFMA.FTZ R8, R153, c[0x0][0x2d0], -R13 ;  /* 0x0000b40099087a23 */ /* 0x000fc4000001080d */
[----:B------:R-:W-:Y:S02]  /*69b0*/  IMAD.MOV.U32 R153, RZ, RZ, R160 ;  /* 0x000000ffff997224 */ /* 0x000fe400078e00a0 */
[----:B------:R-:W-:Y:S01]  /*69c0*/  IMAD.MOV.U32 R92, RZ, RZ, R81 ;  /* 0x000000ffff5c7224 */ /* 0x000fe200078e0051 */
[C---:B------:R-:W-:Y:S01]  /*69d0*/  HMMA.16816.F32.BF16 R60, R4.reuse, R36, R60 ;  /* 0x00000024043c723c */ /* 0x040fe2000004183c */
[----:B------:R1:W-:Y:S01]  /*69e0*/  MUFU.EX2 R16, R8 ;  /* 0x0000000800107308 */ /* 0x0003e20000000800 */
[----:B------:R-:W-:Y:S02]  /*69f0*/  IMAD.MOV.U32 R160, RZ, RZ, R163 ;  /* 0x000000ffffa07224 */ /* 0x000fe400078e00a3 */
[----:B------:R-:W-:Y:S02]  /*6a00*/  IMAD.MOV.U32 R163, RZ, RZ, R170 ;  /* 0x000000ffffa37224 */ /* 0x000fe400078e00aa */
[----:B------:R-:W-:Y:S02]  /*6a10*/  IMAD.MOV.U32 R170, RZ, RZ, R14 ;  /* 0x000000ffffaa7224 */ /* 0x000fe400078e000e */
[----:B------:R-:W-:Y:S01]  /*6a20*/  HMMA.16816.F32.BF16 R80, R4, R28, R68 ;  /* 0x0000001c0450723c */ /* 0x000fe20000041844 */
[----:B------:R-:W-:-:S02]  /*6a30*/  IMAD.MOV.U32 R162, RZ, RZ, R185 ;  /* 0x000000ffffa27224 */ /* 0x000fc400078e00b9 */
[----:B------:R-:W-:Y:S02]  /*6a40*/  IMAD.MOV.U32 R149, RZ, RZ, R153 ;  /* 0x000000ffff957224 */ /* 0x000fe400078e0099 */
[----:B------:R-:W-:Y:S01]  /*6a50*/  LDSM.16.MT88.4 R152, [R225+0x3080] ;  /* 0x00308000e198783b */ /* 0x000fe20000004200 */
[----:B------:R-:W-:Y:S01]  /*6a60*/  IMAD.MOV.U32 R114, RZ, RZ, R170 ;  /* 0x000000ffff727224 */ /* 0x000fe200078e00aa */
[----:B------:R-:W-:Y:S01]  /*6a70*/  MOV R71, R92 ;  /* 0x0000005c00477202 */ /* 0x000fe20000000f00 */
[----:B------:R-:W-:Y:S01]  /*6a80*/  HMMA.16816.F32.BF16 R56, R4, R40, R56 ;  /* 0x000000280438723c */ /* 0x000fe20000041838 */
[----:B-1----:R-:W-:Y:S01]  /*6a90*/  FFMA.FTZ R8, R252, c[0x0][0x2d0], -R13 ;  /* 0x0000b400fc087a23 */ /* 0x002fe2000001080d */
[----:B------:R-:W-:Y:S01]  /*6aa0*/  LDSM.16.MT88.4 R92, [R226+0x4880] ;  /* 0x00488000e25c783b */ /* 0x000fe20000004200 */
[----:B------:R-:W-:-:S05]  /*6ab0*/  IMAD.MOV.U32 R113, RZ, RZ, R171 ;  /* 0x000000ffff717224 */ /* 0x000fca00078e00ab */
[C---:B------:R-:W-:Y:S07]  /*6ac0*/  HMMA.16816.F32.BF16 R32, R4.reuse, R34, R116 ;  /* 0x000000220420723c */ /* 0x040fee0000041874 */
[----:B------:R-:W-:Y:S01]  /*6ad0*/  IMAD.MOV.U32 R119, RZ, RZ, R168 ;  /* 0x000000ffff777224 */ /* 0x000fe200078e00a8 */
[----:B------:R-:W-:Y:S01]  /*6ae0*/  MOV R69, R81 ;  /* 0x0000005100457202 */ /* 0x000fe20000000f00 */
[----:B------:R-:W-:Y:S01]  /*6af0*/  IMAD.MOV.U32 R70, RZ, RZ, R80 ;  /* 0x000000ffff467224 */ /* 0x000fe200078e0050 */
[----:B------:R-:W-:Y:S01]  /*6b00*/  MOV R80, R61 ;  /* 0x0000003d00507202 */ /* 0x000fe20000000f00 */
[----:B------:R-:W-:Y:S01]  /*6b10*/  IMAD.MOV.U32 R81, RZ, RZ, R60 ;  /* 0x000000ffff517224 */ /* 0x000fe200078e003c */
[----:B------:R1:W2:Y:S01]  /*6b20*/  MUFU.EX2 R61, R8 ;  /* 0x00000008003d7308 */ /* 0x0002a20000000800 */
        /* <DEDUP_REMOVED lines=14> */
[----:B-1----:R-:W-:Y:S01]  /*6c10*/  FFMA.FTZ R8, R207, c[0x0][0x2d0], -R13 ;  /* 0x0000b400cf087a23 */ /* 0x002fe2000001080d */
[C---:B------:R-:W-:Y:S01]  /*6c20*/  HMMA.16816.F32.BF16 R36, R4.reuse, R38, R76 ;  /* 0x000000260424723c */ /* 0x040fe2000004184c */
[----:B------:R-:W1:Y:S01]  /*6c30*/  LDSM.16.MT88.4 R76, [R225+0x4880] ;  /* 0x00488000e14c783b */ /* 0x000e620000004200 */
[----:B--2---:R-:W-:Y:S01]  /*6c40*/  IMAD.MOV.U32 R30, RZ, RZ, R61 ;  /* 0x000000ffff1e7224 */ /* 0x004fe200078e003d */
[----:B------:R2:W3:Y:S05]  /*6c50*/  MUFU.EX2 R60, R8 ;  /* 0x00000008003c7308 */ /* 0x0004ea0000000800 */
[C---:B------:R-:W-:Y:S01]  /*6c60*/  HMMA.16816.F32.BF16 R24, R4.reuse, R26, R108 ;  /* 0x0000001a0418723c */ /* 0x040fe2000004186c */
[----:B------:R-:W-:Y:S07]  /*6c70*/  LDSM.16.MT88.4 R108, [R228+0x4880] ;  /* 0x00488000e46c783b */ /* 0x000fee0000004200 */
[----:B------:R-:W-:Y:S01]  /*6c80*/  HMMA.16816.F32.BF16 R20, R4, R22, R100 ;  /* 0x000000160414723c */ /* 0x000fe20000041864 */
[----:B--2---:R-:W-:-:S02]  /*6c90*/  FFMA.FTZ R8, R191, c[0x0][0x2d0], -R13 ;  /* 0x0000b400bf087a23 */ /* 0x004fc4000001080d */
[----:B---3--:R-:W-:Y:S02]  /*6ca0*/  IMAD.MOV.U32 R31, RZ, RZ, R60 ;  /* 0x000000ffff1f7224 */ /* 0x008fe400078e003c */
[----:B------:R2:W-:Y:S01]  /*6cb0*/  MUFU.EX2 R17, R8 ;  /* 0x0000000800117308 */ /* 0x0005e20000000800 */
[----:B------:R-:W3:Y:S01]  /*6cc0*/  LDSM.16.MT88.4 R60, [R227+0x3080] ;  /* 0x00308000e33c783b */ /* 0x000ee20000004200 */
[----:B------:R-:W-:Y:S01]  /*6cd0*/  IMAD.MOV.U32 R191, RZ, RZ, R9 ;  /* 0x000000ffffbf7224 */ /* 0x000fe200078e0009 */
[----:B------:R-:W-:Y:S01]  /*6ce0*/  MOV R9, R169 ;  /* 0x000000a900097202 */ /* 0x000fe20000000f00 */
[----:B------:R-:W-:Y:S01]  /*6cf0*/  IMAD.MOV.U32 R13, RZ, RZ, R56 ;  /* 0x000000ffff0d7224 */ /* 0x000fe200078e0038 */
[----:B------:R-:W-:Y:S01]  /*6d00*/  LDSM.16.MT88.4 R168, [R226+0x3080] ;  /* 0x00308000e2a8783b */ /* 0x000fe20000004200 */
[----:B------:R-:W-:Y:S01]  /*6d10*/  IMAD.MOV.U32 R101, RZ, RZ, R16 ;  /* 0x000000ffff657224 */ /* 0x000fe200078e0010 */
[----:B------:R-:W-:Y:S01]  /*6d20*/  HMMA.16816.F32.BF16 R48, R4, R44, R48 ;  /* 0x0000002c0430723c */ /* 0x000fe20000041830 */
[----:B------:R-:W-:-:S02]  /*6d30*/  IMAD.MOV.U32 R118, RZ, RZ, R13 ;  /* 0x000000ffff767224 */ /* 0x000fc400078e000d */
[----:B------:R-:W-:Y:S01]  /*6d40*/  IMAD.MOV.U32 R56, RZ, RZ, R150 ;  /* 0x000000ffff387224 */ /* 0x000fe200078e0096 */
[----:B------:R-:W-:-:S03]  /*6d50*/  F2FP.BF16.PACK_AB R128, R30, R101 ;  /* 0x000000651e80723e */ /* 0x000fc600000010ff */
[----:B------:R-:W-:Y:S01]  /*6d60*/  IMAD.MOV.U32 R103, RZ, RZ, R56 ;  /* 0x000000ffff677224 */ /* 0x000fe200078e0038 */
[----:B------:R-:W-:Y:S01]  /*6d70*/  HMMA.16816.F32.BF16 R44, R4, R46, R52 ;  /* 0x0000002e042c723c */ /* 0x000fe20000041834 */
[----:B--2---:R-:W-:Y:S01]  /*6d80*/  FFMA.FTZ R8, R190, c[0x0][0x2d0], -R12 ;  /* 0x0000b400be087a23 */ /* 0x004fe2000001080c */
[----:B------:R-:W-:Y:S02]  /*6d90*/  MOV R190, R151 ;  /* 0x0000009700be7202 */ /* 0x000fe40000000f00 */
[----:B------:R-:W-:Y:S01]  /*6da0*/  MOV R56, R191 ;  /* 0x000000bf00387202 */ /* 0x000fe20000000f00 */
[----:B------:R2:W-:Y:S01]  /*6db0*/  MUFU.EX2 R207, R8 ;  /* 0x0000000800cf7308 */ /* 0x0005e20000000800 */
[----:B------:R-:W-:Y:S01]  /*6dc0*/  MOV R191, R68 ;  /* 0x0000004400bf7202 */ /* 0x000fe20000000f00 */
[----:B------:R-:W-:Y:S02]  /*6dd0*/  IMAD.MOV.U32 R102, RZ, RZ, R190 ;  /* 0x000000ffff667224 */ /* 0x000fe400078e00be */
[----:B------:R-:W-:-:S02]  /*6de0*/  IMAD.MOV.U32 R190, RZ, RZ, R69 ;  /* 0x000000ffffbe7224 */ /* 0x000fc400078e0045 */
[----:B--2---:R-:W-:Y:S02]  /*6df0*/  FFMA.FTZ R8, R189, c[0x0][0x2d0], -R12 ;  /* 0x0000b400bd087a23 */ /* 0x004fe4000001080c */
[----:B------:R-:W-:Y:S01]  /*6e00*/  IMAD.MOV.U32 R189, RZ, RZ, R160 ;  /* 0x000000ffffbd7224 */ /* 0x000fe200078e00a0 */
[----:B------:R-:W-:Y:S01]  /*6e10*/  MOV R160, R187 ;  /* 0x000000bb00a07202 */ /* 0x000fe20000000f00 */
[----:B------:R2:W4:Y:S02]  /*6e20*/  MUFU.EX2 R252, R8 ;  /* 0x0000000800fc7308 */ /* 0x0005240000000800 */
[----:B--2---:R-:W-:Y:S01]  /*6e30*/  FFMA.FTZ R8, R188, c[0x0][0x2d0], -R12 ;  /* 0x0000b400bc087a23 */ /* 0x004fe2000001080c */
[----:B----4-:R-:W-:Y:S01]  /*6e40*/  F2FP.BF16.PACK_AB R129, R252, R207 ;  /* 0x000000cffc81723e */ /* 0x010fe200000010ff */
[----:B------:R-:W-:-:S04]  /*6e50*/  IMAD.MOV.U32 R188, RZ, RZ, R161 ;  /* 0x000000ffffbc7224 */ /* 0x000fc800078e00a1 */
[----:B------:R2:W-:Y:S01]  /*6e60*/  MUFU.EX2 R14, R8 ;  /* 0x00000008000e7308 */ /* 0x0005e20000000800 */
[----:B------:R-:W-:Y:S02]  /*6e70*/  IMAD.MOV.U32 R161, RZ, RZ, R186 ;  /* 0x000000ffffa17224 */ /* 0x000fe400078e00ba */
[----:B--2---:R-:W-:Y:S02]  /*6e80*/  FFMA.FTZ R8, R139, c[0x0][0x2d0], -R12 ;  /* 0x0000b4008b087a23 */ /* 0x004fe4000001080c */
[----:B------:R-:W-:Y:S01]  /*6e90*/  IMAD.MOV.U32 R12, RZ, RZ, R163 ;  /* 0x000000ffff0c7224 */ /* 0x000fe200078e00a3 */
[----:B------:R-:W-:Y:S02]  /*6ea0*/  MOV R163, R184 ;  /* 0x000000b800a37202 */ /* 0x000fe40000000f00 */
[----:B------:R2:W-:Y:S01]  /*6eb0*/  MUFU.EX2 R139, R8 ;  /* 0x00000008008b7308 */ /* 0x0005e20000000800 */
[----:B------:R-:W4:Y:S01]  /*6ec0*/  LDSM.16.MT88.4 R184, [R228+0x3080] ;  /* 0x00308000e4b8783b */ /* 0x000f220000004200 */
[----:B------:R-:W-:Y:S01]  /*6ed0*/  IMAD.MOV.U32 R100, RZ, RZ, R12 ;  /* 0x000000ffff647224 */ /* 0x000fe200078e000c */
[----:B------:R-:W-:-:S02]  /*6ee0*/  MOV R12, R189 ;  /* 0x000000bd000c7202 */ /* 0x000fc40000000f00 */
[----:B------:R-:W-:Y:S01]  /*6ef0*/  MOV R189, R70 ;  /* 0x0000004600bd7202 */ /* 0x000fe20000000f00 */
[----:B--2---:R-:W-:-:S04]  /*6f00*/  FFMA.FTZ R8, R134, c[0x0][0x2d0], -R2 ;  /* 0x0000b40086087a23 */ /* 0x004fc80000010802 */
[----:B------:R2:W-:Y:S02]  /*6f10*/  MUFU.EX2 R134, R8 ;  /* 0x0000000800867308 */ /* 0x0005e40000000800 */
[----:B--2---:R-:W-:-:S06]  /*6f20*/  FFMA.FTZ R8, R132, c[0x0][0x2d0], -R2 ;  /* 0x0000b40084087a23 */ /* 0x004fcc0000010802 */
[----:B------:R2:W1:Y:S02]  /*6f30*/  MUFU.EX2 R132, R8 ;  /* 0x0000000800847308 */ /* 0x0004640000000800 */
[--C-:B--2---:R-:W-:Y:S01]  /*6f40*/  FFMA.FTZ R8, R133, c[0x0][0x2d0], -R2.reuse ;  /* 0x0000b40085087a23 */ /* 0x104fe20000010802 */
[----:B-1----:R-:W-:Y:S01]  /*6f50*/  F2FP.BF16.PACK_AB R124, R132, R134 ;  /* 0x00000086847c723e */ /* 0x002fe200000010ff */
[----:B------:R-:W-:Y:S01]  /*6f60*/  FFMA.FTZ R2, R138, c[0x0][0x2d0], -R2 ;  /* 0x0000b4008a027a23 */ /* 0x000fe20000010802 */
[----:B------:R-:W-:-:S03]  /*6f70*/  MOV R138, R14 ;  /* 0x0000000e008a7202 */ /* 0x000fc60000000f00 */
[----:B------:R1:W-:Y:S01]  /*6f80*/  MUFU.EX2 R29, R8 ;  /* 0x00000008001d7308 */ /* 0x0003e20000000800 */
[----:B------:R-:W-:Y:S02]  /*6f90*/  IMAD.MOV.U32 R133, RZ, RZ, R17 ;  /* 0x000000ffff857224 */ /* 0x000fe400078e0011 */
[----:B------:R-:W-:Y:S01]  /*6fa0*/  HMMA.16816.F32.BF16 R16, R4, R18, R96 ;  /* 0x000000120410723c */ /* 0x000fe20000041860 */
[----:B------:R-:W-:Y:S02]  /*6fb0*/  F2FP.BF16.PACK_AB R131, R139, R138 ;  /* 0x0000008a8b83723e */ /* 0x000fe400000010ff */
[----:B------:R-:W-:Y:S02]  /*6fc0*/  F2FP.BF16.PACK_AB R130, R133, R31 ;  /* 0x0000001f8582723e */ /* 0x000fe400000010ff */
[----:B------:R-:W2:Y:S02]  /*6fd0*/  MUFU.EX2 R28, R2 ;  /* 0x00000002001c7308 */ /* 0x000ea40000000800 */
[----:B------:R-:W-:Y:S01]  /*6fe0*/  MOV R96, R116 ;  /* 0x0000007400607202 */ /* 0x000fe20000000f00 */
[----:B------:R-:W-:Y:S01]  /*6ff0*/  IMAD.MOV.U32 R97, RZ, RZ, R117 ;  /* 0x000000ffff617224 */ /* 0x000fe200078e0075 */
[----:B------:R-:W-:Y:S01]  /*7000*/  MOV R116, R57 ;  /* 0x0000003900747202 */ /* 0x000fe20000000f00 */
[----:B------:R-:W-:Y:S01]  /*7010*/  IMAD.MOV.U32 R98, RZ, RZ, R118 ;  /* 0x000000ffff627224 */ /* 0x000fe200078e0076 */
[----:B------:R-:W-:Y:S01]  /*7020*/  MOV R99, R119 ;  /* 0x0000007700637202 */ /* 0x000fe20000000f00 */
[----:B------:R-:W-:Y:S01]  /*7030*/  IMAD.MOV.U32 R57, RZ, RZ, R71 ;  /* 0x000000ffff397224 */ /* 0x000fe200078e0047 */
[----:B------:R-:W-:Y:S01]  /*7040*/  MOV R119, R176 ;  /* 0x000000b000777202 */ /* 0x000fe20000000f00 */
[----:B-1----:R-:W-:Y:S01]  /*7050*/  IMAD.MOV.U32 R8, RZ, RZ, R40 ;  /* 0x000000ffff087224 */ /* 0x002fe200078e0028 */
[----:B------:R-:W-:Y:S01]  /*7060*/  HMMA.16816.F32.BF16 R68, R128, R76, R200 ;  /* 0x0000004c8044723c */ /* 0x000fe200000418c8 */
[----:B------:R-:W-:Y:S01]  /*7070*/  IMAD.MOV.U32 R117, RZ, RZ, R58 ;  /* 0x000000ffff757224 */ /* 0x000fe200078e003a */
[----:B------:R-:W-:Y:S01]  /*7080*/  MOV R58, R11 ;  /* 0x0000000b003a7202 */ /* 0x000fe20000000f00 */
[----:B------:R-:W-:-:S02]  /*7090*/  IMAD.MOV.U32 R118, RZ, RZ, R59 ;  /* 0x000000ffff767224 */ /* 0x000fc400078e003b */
[----:B------:R-:W-:Y:S01]  /*70a0*/  IMAD.MOV.U32 R59, RZ, RZ, R10 ;  /* 0x000000ffff3b7224 */ /* 0x000fe200078e000a */
[----:B--2---:R-:W-:Y:S01]  /*70b0*/  F2FP.BF16.PACK_AB R126, R28, R29 ;  /* 0x0000001d1c7e723e */ /* 0x004fe200000010ff */
[----:B------:R-:W-:Y:S01]  /*70c0*/  FFMA.FTZ R2, R87, c[0x0][0x2d0], -R0 ;  /* 0x0000b40057027a23 */ /* 0x000fe20000010800 */
[----:B------:R-:W-:Y:S01]  /*70d0*/  HMMA.16816.F32.BF16 R40, R4, R42, R72 ;  /* 0x0000002a0428723c */ /* 0x000fe20000041848 */
[----:B------:R-:W1:Y:S01]  /*70e0*/  LDSM.16.MT88.4 R4, [R227+0x4880] ;  /* 0x00488000e304783b */ /* 0x000e620000004200 */
[----:B------:R-:W-:Y:S01]  /*70f0*/  IMAD.MOV.U32 R87, RZ, RZ, R8 ;  /* 0x000000ffff577224 */ /* 0x000fe200078e0008 */
[----:B------:R2:W-:Y:S01]  /*7100*/  MUFU.EX2 R14, R2 ;  /* 0x00000002000e7308 */ /* 0x0005e20000000800 */
[----:B------:R-:W-:Y:S01]  /*7110*/  IMAD.MOV.U32 R8, RZ, RZ, R188 ;  /* 0x000000ffff087224 */ /* 0x000fe200078e00bc */
[----:B------:R-:W-:Y:S01]  /*7120*/  MOV R10, R178 ;  /* 0x000000b2000a7202 */ /* 0x000fe20000000f00 */
[----:B------:R-:W-:Y:S01]  /*7130*/  IMAD.MOV.U32 R188, RZ, RZ, R179 ;  /* 0x000000ffffbc7224 */ /* 0x000fe200078e00b3 */
[----:B------:R-:W-:Y:S01]  /*7140*/  MOV R73, R190 ;  /* 0x000000be00497202 */ /* 0x000fe20000000f00 */
[----:B------:R-:W-:Y:S01]  /*7150*/  IMAD.MOV.U32 R201, RZ, RZ, R87 ;  /* 0x000000ffffc97224 */ /* 0x000fe200078e0057 */
[C---:B---3--:R-:W-:Y:S01]  /*7160*/  HMMA.16816.F32.BF16 R52, R128.reuse, R60, R212 ;  /* 0x0000003c8034723c */ /* 0x048fe200000418d4 */
[----:B------:R-:W-:Y:S01]  /*7170*/  IMAD.MOV.U32 R11, RZ, RZ, R177 ;  /* 0x000000ffff0b7224 */ /* 0x000fe200078e00b1 */
[----:B------:R-:W-:Y:S01]  /*7180*/  MOV R200, R98 ;  /* 0x0000006200c87202 */ /* 0x000fe20000000f00 */
        /* <DEDUP_REMOVED lines=8> */
[----:B--2---:R-:W-:-:S02]  /*7210*/  FFMA.FTZ R2, R86, c[0x0][0x2d0], -R0 ;  /* 0x0000b40056027a23 */ /* 0x004fc40000010800 */
[----:B------:R-:W-:Y:S02]  /*7220*/  IMAD.MOV.U32 R212, RZ, RZ, R119 ;  /* 0x000000ffffd47224 */ /* 0x000fe400078e0077 */
[----:B------:R2:W3:Y:S01]  /*7230*/  MUFU.EX2 R13, R2 ;  /* 0x00000002000d7308 */ /* 0x0004e20000000800 */
[----:B------:R-:W-:Y:S01]  /*7240*/  MOV R246, R188 ;  /* 0x000000bc00f67202 */ /* 0x000fe20000000f00 */
[----:B------:R-:W-:Y:S01]  /*7250*/  IMAD.MOV.U32 R247, RZ, RZ, R101 ;  /* 0x000000fffff77224 */ /* 0x000fe200078e0065 */
[----:B------:R-:W-:Y:S01]  /*7260*/  HMMA.16816.F32.BF16 R188, R128, R186, R216 ;  /* 0x000000ba80bc723c */ /* 0x000fe200000418d8 */
[----:B------:R-:W-:Y:S01]  /*7270*/  MOV R244, R102 ;  /* 0x0000006600f47202 */ /* 0x000fe20000000f00 */
[----:B------:R-:W-:Y:S01]  /*7280*/  IMAD.MOV.U32 R213, RZ, RZ, R117 ;  /* 0x000000ffffd57224 */ /* 0x000fe200078e0075 */
[----:B------:R-:W-:-:S04]  /*7290*/  MOV R245, R118 ;  /* 0x0000007600f57202 */ /* 0x000fc80000000f00 */
[----:B------:R-:W-:Y:S01]  /*72a0*/  IMAD.MOV.U32 R219, RZ, RZ, R115 ;  /* 0x000000ffffdb7224 */ /* 0x000fe200078e0073 */
[----:B------:R-:W-:Y:S01]  /*72b0*/  MOV R216, R200 ;  /* 0x000000c800d87202 */ /* 0x000fe20000000f00 */
[----:B------:R-:W-:Y:S01]  /*72c0*/  IMAD.MOV.U32 R217, RZ, RZ, R201 ;  /* 0x000000ffffd97224 */ /* 0x000fe200078e00c9 */
[----:B------:R-:W-:Y:S01]  /*72d0*/  HMMA.16816.F32.BF16 R144, R128, R152, R144 ;  /* 0x000000988090723c */ /* 0x000fe20000041890 */
[--C-:B--2---:R-:W-:Y:S01]  /*72e0*/  FFMA.FTZ R2, R85, c[0x0][0x2d0], -R0.reuse ;  /* 0x0000b40055027a23 */ /* 0x104fe20000010800 */
[----:B---3--:R-:W-:Y:S01]  /*72f0*/  F2FP.BF16.PACK_AB R125, R13, R14 ;  /* 0x0000000e0d7d723e */ /* 0x008fe200000010ff */
[----:B------:R-:W-:Y:S01]  /*7300*/  FFMA.FTZ R0, R84, c[0x0][0x2d0], -R0 ;  /* 0x0000b40054007a23 */ /* 0x000fe20000010800 */
[----:B------:R-:W-:-:S04]  /*7310*/  MOV R218, R202 ;  /* 0x000000ca00da7202 */ /* 0x000fc80000000f00 */
[C---:B------:R-:W-:Y:S01]  /*7320*/  HMMA.16816.F32.BF16 R84, R128.reuse, R92, R192 ;  /* 0x0000005c8054723c */ /* 0x040fe200000418c0 */
[----:B------:R-:W-:Y:S06]  /*7330*/  MUFU.EX2 R2, R2 ;  /* 0x0000000200027308 */ /* 0x000fec0000000800 */
[----:B------:R-:W-:Y:S01]  /*7340*/  MOV R194, R100 ;  /* 0x0000006400c27202 */ /* 0x000fe20000000f00 */
[----:B------:R-:W-:Y:S01]  /*7350*/  IMAD.MOV.U32 R195, RZ, RZ, R99 ;  /* 0x000000ffffc37224 */ /* 0x000fe200078e0063 */
[----:B------:R-:W2:Y:S01]  /*7360*/  MUFU.EX2 R0, R0 ;  /* 0x0000000000007308 */ /* 0x000ea20000000800 */
[----:B------:R-:W-:Y:S01]  /*7370*/  HMMA.16816.F32.BF16 R100, R128, R108, R172 ;  /* 0x0000006c8064723c */ /* 0x000fe200000418ac */
[----:B------:R-:W-:Y:S01]  /*7380*/  IMAD.MOV.U32 R192, RZ, RZ, R83 ;  /* 0x000000ffffc07224 */ /* 0x000fe200078e0053 */
[----:B------:R-:W-:-:S06]  /*7390*/  MOV R193, R82 ;  /* 0x0000005200c17202 */ /* 0x000fcc0000000f00 */
[----:B------:R-:W-:Y:S01]  /*73a0*/  HMMA.16816.F32.BF16 R172, R128, R170, R248 ;  /* 0x000000aa80ac723c */ /* 0x000fe200000418f8 */
[----:B--2---:R-:W-:-:S06]  /*73b0*/  F2FP.BF16.PACK_AB R127, R0, R2 ;  /* 0x00000002007f723e */ /* 0x004fcc00000010ff */
[----:B------:R-:W-:Y:S01]  /*73c0*/  IMAD.MOV.U32 R250, RZ, RZ, R81 ;  /* 0x000000fffffa7224 */ /* 0x000fe200078e0051 */
[----:B------:R-:W-:Y:S01]  /*73d0*/  MOV R249, R114 ;  /* 0x0000007200f97202 */ /* 0x000fe20000000f00 */
[----:B------:R-:W-:Y:S01]  /*73e0*/  IMAD.MOV.U32 R248, RZ, RZ, R113 ;  /* 0x000000fffff87224 */ /* 0x000fe200078e0071 */
[----:B------:R-:W-:Y:S01]  /*73f0*/  MOV R251, R80 ;  /* 0x0000005000fb7202 */ /* 0x000fe20000000f00 */
[----:B------:R-:W-:Y:S08]  /*7400*/  HMMA.16816.F32.BF16 R160, R128, R168, R160 ;  /* 0x000000a880a0723c */ /* 0x000ff000000418a0 */
[----:B------:R-:W-:Y:S08]  /*7410*/  HMMA.16816.F32.BF16 R148, R124, R152, R64 ;  /* 0x000000987c94723c */ /* 0x000ff00000041840 */
[C---:B------:R-:W-:Y:S07]  /*7420*/  HMMA.16816.F32.BF16 R64, R128.reuse, R62, R208 ;  /* 0x0000003e8040723c */ /* 0x040fee00000418d0 */
[----:B------:R-:W-:Y:S01]  /*7430*/  MOV R208, R194 ;  /* 0x000000c200d07202 */ /* 0x000fe20000000f00 */
[----:B------:R-:W-:Y:S01]  /*7440*/  IMAD.MOV.U32 R209, RZ, RZ, R195 ;  /* 0x000000ffffd17224 */ /* 0x000fe200078e00c3 */
[----:B------:R-:W-:Y:S01]  /*7450*/  MOV R211, R219 ;  /* 0x000000db00d37202 */ /* 0x000fe20000000f00 */
[----:B------:R-:W-:Y:S01]  /*7460*/  HMMA.16816.F32.BF16 R80, R128, R78, R196 ;  /* 0x0000004e8050723c */ /* 0x000fe200000418c4 */
[----:B------:R-:W-:Y:S01]  /*7470*/  IMAD.MOV.U32 R210, RZ, RZ, R249 ;  /* 0x000000ffffd27224 */ /* 0x000fe200078e00f9 */
[----:B------:R-:W-:Y:S01]  /*7480*/  MOV R249, R12 ;  /* 0x0000000c00f97202 */ /* 0x000fe20000000f00 */
[----:B------:R-:W-:-:S02]  /*7490*/  FADD.FTZ R8, R8, R208 ;  /* 0x000000d008087221 */ /* 0x000fc40000010000 */
[----:B------:R-:W-:Y:S02]  /*74a0*/  FADD.FTZ R10, R10, R209 ;  /* 0x000000d10a0a7221 */ /* 0x000fe40000010000 */
[----:B------:R-:W-:Y:S01]  /*74b0*/  MOV R196, R250 ;  /* 0x000000fa00c47202 */ /* 0x000fe20000000f00 */
[----:B------:R-:W-:Y:S01]  /*74c0*/  IMAD.MOV.U32 R250, RZ, RZ, R9 ;  /* 0x000000fffffa7224 */ /* 0x000fe200078e0009 */
[----:B------:R-:W-:Y:S01]  /*74d0*/  MOV R198, R192 ;  /* 0x000000c000c67202 */ /* 0x000fe20000000f00 */
[----:B------:R-:W-:Y:S01]  /*74e0*/  FADD.FTZ R8, R211, R8 ;  /* 0x00000008d3087221 */ /* 0x000fe20000010000 */
[----:B------:R-:W-:Y:S01]  /*74f0*/  MOV R200, R232 ;  /* 0x000000e800c87202 */ /* 0x000fe20000000f00 */
[----:B------:R-:W-:Y:S01]  /*7500*/  IMAD.MOV.U32 R197, RZ, RZ, R251 ;  /* 0x000000ffffc57224 */ /* 0x000fe200078e00fb */
[----:B------:R-:W-:Y:S01]  /*7510*/  MOV R251, R238 ;  /* 0x000000ee00fb7202 */ /* 0x000fe20000000f00 */
[----:B------:R-:W-:Y:S01]  /*7520*/  IMAD.MOV.U32 R199, RZ, RZ, R193 ;  /* 0x000000ffffc77224 */ /* 0x000fe200078e00c1 */
[----:B------:R-:W-:Y:S01]  /*7530*/  MOV R193, R236 ;  /* 0x000000ec00c17202 */ /* 0x000fe20000000f00 */
[----:B------:R-:W-:Y:S01]  /*7540*/  FADD.FTZ R11, R11, R210 ;  /* 0x000000d20b0b7221 */ /* 0x000fe20000010000 */
[----:B-1----:R-:W-:Y:S01]  /*7550*/  HMMA.16816.F32.BF16 R116, R128, R4, R164 ;  /* 0x000000048074723c */ /* 0x002fe200000418a4 */
[----:B------:R-:W-:Y:S01]  /*7560*/  FADD.FTZ R10, R248, R10 ;  /* 0x0000000af80a7221 */ /* 0x000fe20000010000 */
[----:B------:R-:W-:Y:S01]  /*7570*/  MOV R9, R234 ;  /* 0x000000ea00097202 */ /* 0x000fe20000000f00 */
[----:B------:R-:W-:-:S02]  /*7580*/  FADD.FTZ R8, R250, R8 ;  /* 0x00000008fa087221 */ /* 0x000fc40000010000 */
[----:B------:R-:W-:Y:S02]  /*7590*/  IMAD.MOV.U32 R194, RZ, RZ, R235 ;  /* 0x000000ffffc27224 */ /* 0x000fe400078e00eb */
[----:B------:R-:W-:Y:S01]  /*75a0*/  IMAD.MOV.U32 R201, RZ, RZ, R231 ;  /* 0x000000ffffc97224 */ /* 0x000fe200078e00e7 */
[----:B------:R-:W-:Y:S01]  /*75b0*/  MOV R202, R230 ;  /* 0x000000e600ca7202 */ /* 0x000fe20000000f00 */
[----:B------:R-:W-:Y:S01]  /*75c0*/  IMAD.MOV.U32 R192, RZ, RZ, R237 ;  /* 0x000000ffffc07224 */ /* 0x000fe200078e00ed */
[----:B------:R-:W-:Y:S01]  /*75d0*/  MOV R12, R224 ;  /* 0x000000e0000c7202 */ /* 0x000fe20000000f00 */
[----:B------:R-:W-:Y:S01]  /*75e0*/  FADD.FTZ R11, R249, R11 ;  /* 0x0000000bf90b7221 */ /* 0x000fe20000010000 */
[----:B------:R-:W-:Y:S01]  /*75f0*/  HMMA.16816.F32.BF16 R156, R128, R154, R156 ;  /* 0x0000009a809c723c */ /* 0x000fe2000004189c */
[----:B------:R-:W-:Y:S01]  /*7600*/  FADD.FTZ R10, R251, R10 ;  /* 0x0000000afb0a7221 */ /* 0x000fe20000010000 */
[----:B------:R1:W5:Y:S01]  /*7610*/  LDL.LU R238, [R1+0x74] ;  /* 0x0000740001ee7983 */ /* 0x0003620000300800 */
[----:B------:R-:W-:-:S02]  /*7620*/  FADD.FTZ R8, R193, R8 ;  /* 0x00000008c1087221 */ /* 0x000fc40000010000 */
[----:B------:R-:W-:Y:S01]  /*7630*/  IMAD.MOV.U32 R195, RZ, RZ, R233 ;  /* 0x000000ffffc37224 */ /* 0x000fe200078e00e9 */
[----:B------:R1:W5:Y:S01]  /*7640*/  LDL.LU R237, [R1+0x70] ;  /* 0x0000700001ed7983 */ /* 0x0003620000300800 */
[----:B------:R-:W-:Y:S01]  /*7650*/  FADD.FTZ R11, R192, R11 ;  /* 0x0000000bc00b7221 */ /* 0x000fe20000010000 */
[C---:B------:R-:W-:Y:S01]  /*7660*/  HMMA.16816.F32.BF16 R96, R128.reuse, R94, R180 ;  /* 0x0000005e8060723c */ /* 0x040fe200000418b4 */
[----:B------:R-:W-:Y:S01]  /*7670*/  FADD.FTZ R10, R194, R10 ;  /* 0x0000000ac20a7221 */ /* 0x000fe20000010000 */
[----:B------:R1:W5:Y:S01]  /*7680*/  LDL.LU R236, [R1+0x6c] ;  /* 0x00006c0001ec7983 */ /* 0x0003620000300800 */
[----:B------:R-:W-:Y:S02]  /*7690*/  FADD.FTZ R8, R200, R8 ;  /* 0x00000008c8087221 */ /* 0x000fe40000010000 */
[----:B------:R-:W-:Y:S01]  /*76a0*/  FADD.FTZ R9, R9, R201 ;  /* 0x000000c909097221 */ /* 0x000fe20000010000 */
[----:B------:R1:W5:Y:S01]  /*76b0*/  LDL.LU R235, [R1+0x68] ;  /* 0x0000680001eb7983 */ /* 0x0003620000300800 */
[----:B------:R-:W-:Y:S01]  /*76c0*/  IMAD.MOV.U32 R219, RZ, RZ, R203 ;  /* 0x000000ffffdb7224 */ /* 0x000fe200078e00cb */
[----:B------:R-:W-:Y:S01]  /*76d0*/  HMMA.16816.F32.BF16 R112, R128, R110, R140 ;  /* 0x0000006e8070723c */ /* 0x000fe2000004188c */
[----:B------:R-:W-:Y:S01]  /*76e0*/  IMAD.MOV.U32 R203, RZ, RZ, R229 ;  /* 0x000000ffffcb7224 */ /* 0x000fe200078e00e5 */
[----:B------:R1:W5:Y:S01]  /*76f0*/  LDL.LU R234, [R1+0x64] ;  /* 0x0000640001ea7983 */ /* 0x0003620000300800 */
[----:B------:R-:W-:-:S02]  /*7700*/  FADD.FTZ R11, R195, R11 ;  /* 0x0000000bc30b7221 */ /* 0x000fc40000010000 */
[----:B------:R-:W-:Y:S01]  /*7710*/  FADD.FTZ R10, R202, R10 ;  /* 0x0000000aca0a7221 */ /* 0x000fe20000010000 */
[----:B------:R1:W5:Y:S01]  /*7720*/  LDL.LU R233, [R1+0x60] ;  /* 0x0000600001e97983 */ /* 0x0003620000300800 */
[----:B------:R-:W-:Y:S01]  /*7730*/  FADD.FTZ R12, R12, R8 ;  /* 0x000000080c0c7221 */ /* 0x000fe20000010000 */
[----:B------:R-:W-:Y:S01]  /*7740*/  HMMA.16816.F32.BF16 R128, R128, R6, R120 ;  /* 0x000000068080723c */ /* 0x000fe20000041878 */
[----:B------:R-:W-:Y:S01]  /*7750*/  FADD.FTZ R8, R212, R9 ;  /* 0x00000009d4087221 */ /* 0x000fe20000010000 */
[----:B------:R1:W5:Y:S01]  /*7760*/  LDL.LU R232, [R1+0x5c] ;  /* 0x00005c0001e87983 */ /* 0x0003620000300800 */
[----:B------:R-:W-:Y:S02]  /*7770*/  FADD.FTZ R11, R203, R11 ;  /* 0x0000000bcb0b7221 */ /* 0x000fe40000010000 */
[----:B------:R-:W-:Y:S01]  /*7780*/  FADD.FTZ R8, R215, R8 ;  /* 0x00000008d7087221 */ /* 0x000fe20000010000 */
[----:B------:R1:W5:Y:S02]  /*7790*/  LDL.LU R231, [R1+0x58] ;  /* 0x0000580001e77983 */ /* 0x0003640000300800 */
[C---:B------:R-:W-:Y:S02]  /*77a0*/  HMMA.16816.F32.BF16 R120, R124.reuse, R4, R48 ;  /* 0x000000047c78723c */ /* 0x040fe40000041830 */
[----:B------:R1:W5:Y:S04]  /*77b0*/  LDL.LU R230, [R1+0x54] ;  /* 0x0000540001e67983 */ /* 0x0003680000300800 */
[----:B------:R1:W5:Y:S01]  /*77c0*/  LDL.LU R229, [R1+0x50] ;  /* 0x0000500001e57983 */ /* 0x0003620000300800 */
[----:B------:R-:W-:Y:S01]  /*77d0*/  FADD.FTZ R5, R213, R10 ;  /* 0x0000000ad5057221 */ /* 0x000fe20000010000 */
[----:B------:R-:W-:Y:S01]  /*77e0*/  HMMA.16816.F32.BF16 R72, R124, R76, R72 ;  /* 0x0000004c7c48723c */ /* 0x000fe20000041848 */
[----:B------:R-:W-:Y:S01]  /*77f0*/  FADD.FTZ R4, R214, R11 ;  /* 0x0000000bd6047221 */ /* 0x000fe20000010000 */
[----:B------:R1:W5:Y:S01]  /*7800*/  LDL.LU R224, [R1+0x4c] ;  /* 0x00004c0001e07983 */ /* 0x0003620000300800 */
[----:B------:R-:W-:-:S02]  /*7810*/  FADD.FTZ R10, R244, R12 ;  /* 0x0000000cf40a7221 */ /* 0x000fc40000010000 */
[----:B------:R-:W-:Y:S02]  /*7820*/  FADD.FTZ R9, R245, R5 ;  /* 0x00000005f5097221 */ /* 0x000fe40000010000 */
[----:B------:R-:W-:Y:S01]  /*7830*/  FADD.FTZ R5, R15, R8 ;  /* 0x000000080f057221 */ /* 0x000fe20000010000 */
[----:B------:R-:W-:Y:S01]  /*7840*/  HMMA.16816.F32.BF16 R164, R124, R168, R104 ;  /* 0x000000a87ca4723c */ /* 0x000fe20000041868 */
[----:B------:R-:W-:Y:S02]  /*7850*/  FADD.FTZ R11, R246, R4 ;  /* 0x00000004f60b7221 */ /* 0x000fe40000010000 */
[----:B------:R-:W-:Y:S02]  /*7860*/  FADD.FTZ R4, R247, R10 ;  /* 0x0000000af7047221 */ /* 0x000fe40000010000 */
[----:B------:R-:W-:-:S03]  /*7870*/  FADD.FTZ R5, R206, R5 ;  /* 0x00000005ce057221 */ /* 0x000fc60000010000 */
        /* <DEDUP_REMOVED lines=29> */
[----:B------:R1:W-:Y:S01]  /*7a50*/  STL [R1+0x28], R7 ;  /* 0x0000280701007387 */ /* 0x0003e20000100800 */
[----:B------:R-:W-:-:S03]  /*7a60*/  UIMAD.WIDE.U32 UR30, UR28, UR4, URZ ;  /* 0x000000041c1e72a5 */ /* 0x000fc6000f8e003f */
[----:B------:R1:W-:Y:S04]  /*7a70*/  STL [R1+0x2c], R5 ;  /* 0x00002c0501007387 */ /* 0x0003e80000100800 */
[----:B------:R1:W-:Y:S04]  /*7a80*/  STL [R1+0x34], R0 ;  /* 0x0000340001007387 */ /* 0x0003e80000100800 */
[----:B------:R1:W-:Y:S01]  /*7a90*/  STL [R1+0x30], R2 ;  /* 0x0000300201007387 */ /* 0x0003e20000100800 */
[----:B------:R-:W-:Y:S01]  /*7aa0*/  PLOP3.LUT P0, PT, PT, PT, UP6, 0x40, 0x0 ;  /* 0x000000000000781c */ /* 0x000fe20003f0e868 */
[----:B------:R-:W-:-:S02]  /*7ab0*/  @UP5 UMOV UR29, UR31 ;  /* 0x0000001f001d5c82 */ /* 0x000fc40008000000 */
[----:B------:R-:W-:-:S04]  /*7ac0*/  @UP5 USHF.R.U32.HI UR28, URZ, UR5, UR29 ;  /* 0x000000053f1c5299 */ /* 0x000fc8000801161d */
[----:B------:R-:W-:-:S03]  /*7ad0*/  UIADD3 UR4, UR27, UR28, URZ ;  /* 0x0000001c1b047290 */ /* 0x000fc6000fffe03f */
[----:B------:R-:W-:Y:S02]  /*7ae0*/  ULDC UR27, c[0x0][0x328] ;  /* 0x0000ca00001b7ab9 */ /* 0x000fe40000000800 */
[----:B------:R-:W-:Y:S02]  /*7af0*/  UIADD3 UR26, UR26, -0x2, URZ ;  /* 0xfffffffe1a1a7890 */ /* 0x000fe4000fffe03f */
[----:B------:R-:W-:Y:S01]  /*7b00*/  UIADD3 UR27, UR4, UR27, URZ ;  /* 0x0000001b041b7290 */ /* 0x000fe2000fffe03f */
[----:B------:R-:W-:Y:S05]  /*7b10*/  @P0 BRA `(.L_x_1097) ;  /* 0x0000018000000947 */ /* 0x000fea0003800000 */
[----:B------:R-:W-:Y:S01]  /*7b20*/  ISETP.LT.AND P0, PT, RZ, UR4, PT ;  /* 0x00000004ff007c0c */ /* 0x000fe2000bf01270 */
[----:B------:R-:W-:-:S12]  /*7b30*/  UIADD3 UR28, UR4, -0x1, URZ ;  /* 0xffffffff041c7890 */ /* 0x000fd8000fffe03f */
[----:B------:R-:W-:Y:S05]  /*7b40*/  @P0 BRA `(.L_x_1098) ;  /* 0x000000a000000947 */ /* 0x000fea0003800000 */
[----:B------:R-:W-:Y:S02]  /*7b50*/  UMOV UR28, 0x1 ;  /* 0x00000001001c7882 */ /* 0x000fe40000000000 */
        /* <DEDUP_REMOVED lines=9> */
.L_x_1098:
[----:B------:R-:W-:Y:S02]  /*7bf0*/  UMOV UR5, 0x1 ;  /* 0x0000000100057882 */ /* 0x000fe40000000000 */
[----:B------:R-:W-:Y:S02]  /*7c00*/  ULDC UR4, c[0x0][0x32c] ;  /* 0x0000cb0000047ab9 */ /* 0x000fe40000000800 */
[----:B------:R-:W-:-:S03]  /*7c10*/  UISETP.NE.AND UP0, UPT, UR5, UR4, UPT ;  /* 0x000000040500728c */ /* 0x000fc6000bf05270 */
[----:B------:R-:W-:Y:S02]  /*7c20*/  ULDC.64 UR4, c[0x0][0x330] ;  /* 0x0000cc0000047ab9 */ /* 0x000fe40000000a00 */
[----:B------:R-:W-:-:S07]  /*7c30*/  UIMAD.WIDE.U32 UR30, UR28, UR4, URZ ;  /* 0x000000041c1e72a5 */ /* 0x000fce000f8e003f */
[----:B------:R-:W-:Y:S02]  /*7c40*/  @UP0 UMOV UR29, UR31 ;  /* 0x0000001f001d0c82 */ /* 0x000fe40008000000 */
[----:B------:R-:W-:Y:S02]  /*7c50*/  @UP0 USHF.R.U32.HI UR28, URZ, UR5, UR29 ;  /* 0x000000053f1c0299 */ /* 0x000fe4000801161d */
.L_x_1099:
[----:B------:R-:W-:Y:S02]  /*7c60*/  ULDC UR4, c[0x0][0x32c] ;  /* 0x0000cb0000047ab9 */ /* 0x000fe40000000800 */
[----:B------:R-:W-:-:S04]  /*7c70*/  UIMAD UR4, UR28, UR4, UR4 ;  /* 0x000000041c0472a4 */ /* 0x000fc8000f8e0204 */
[----:B------:R-:W-:-:S04]  /*7c80*/  UISETP.LT.AND UP0, UPT, UR27, UR4, UPT ;  /* 0x000000041b00728c */ /* 0x000fc8000bf01270 */
[----:B------:R-:W-:-:S04]  /*7c90*/  USEL UR27, UR27, UR4, UP0 ;  /* 0x000000041b1b7287 */ /* 0x000fc80008000000 */
.L_x_1097:
        /* <DEDUP_REMOVED lines=23> */
[----:B------:R1:W-:Y:S02]  /*7e10*/  STL [R1+0x4], R0 ;  /* 0x0000040001007387 */ /* 0x0003e40000100800 */
.L_x_1119:
[----:B-----5:R2:W5:Y:S01]  /*7e20*/  LDL R247, [R1+0x20] ;  /* 0x0000200001f77983 */ /* 0x0205620000100800 */
[----:B------:R-:W-:Y:S04]  /*7e30*/  DEPBAR.LE SB0, 0x0 ;  /* 0x000080000000791a */ /* 0x000fe80000000000 */
[----:B------:R-:W-:Y:S01]  /*7e40*/  BAR.SYNC.DEFER_BLOCKING 0x0 ;  /* 0x0000000000007b1d */ /* 0x000fe20000010000 */
[----:B------:R-:W-:Y:S01]  /*7e50*/  UISETP.GT.AND UP0, UPT, UR7, UR26, UPT ;  /* 0x0000001a0700728c */ /* 0x000fe2000bf04270 */
[----:B------:R-:W-:Y:S04]  /*7e60*/  SEL R244, RZ, 0x10, P5 ;  /* 0x00000010fff47807 */ /* 0x000fe80002800000 */
[----:B------:R2:W5:Y:S01]  /*7e70*/  LDL R246, [R1+0x4] ;  /* 0x0000040001f67983 */ /* 0x0005620000100800 */
        /* <DEDUP_REMOVED lines=14> */
[----:B--2---:R-:W2:Y:S01]  /*7f60*/  LDL R15, [R1+0x8] ;  /* 0x00000800010f7983 */ /* 0x004ea20000100800 */
[----:B-1----:R-:W-:Y:S01]  /*7f70*/  SHF.R.S32.HI R0, RZ, 0x1f, R243 ;  /* 0x0000001fff007819 */ /* 0x002fe200000114f3 */
[C---:B------:R-:W-:Y:S01]  /*7f80*/  IMAD.WIDE.U32 R2, R243.reuse, c[0x0][0x208], RZ ;  /* 0x00008200f3027a25 */ /* 0x040fe200078e00ff */
[----:B------:R-:W-:Y:S02]  /*7f90*/  SHF.R.S32.HI R4, RZ, 0x1f, R242 ;  /* 0x0000001fff047819 */ /* 0x000fe400000114f2 */
[----:B------:R-:W-:Y:S01]  /*7fa0*/  IADD3 R14, -R244, 0x10, RZ ;  /* 0x00000010f40e7810 */ /* 0x000fe20007ffe1ff */
[----:B------:R-:W-:Y:S02]  /*7fb0*/  IMAD R0, R0, c[0x0][0x208], RZ ;  /* 0x0000820000007a24 */ /* 0x000fe400078e02ff */
[----:B------:R-:W-:Y:S01]  /*7fc0*/  IMAD R4, R4, c[0x0][0x218], RZ ;  /* 0x0000860004047a24 */ /* 0x000fe200078e02ff */
[----:B------:R-:W-:Y:S01]  /*7fd0*/  LOP3.LUT R14, R14, 0xf, RZ, 0xc0, !PT ;  /* 0x0000000f0e0e7812 */ /* 0x000fe200078ec0ff */
[----:B------:R-:W-:Y:S02]  /*7fe0*/  IMAD R0, R243, c[0x0][0x20c], R0 ;  /* 0x00008300f3007a24 */ /* 0x000fe400078e0200 */
        /* <DEDUP_REMOVED lines=8> */
[----:B------:R-:W4:Y:S04]  /*8070*/  SHFL.IDX PT, R3, R2, RZ, 0x181f ;  /* 0x00181fff02037589 */ /* 0x000f2800000e0000 */
[----:B------:R-:W3:Y:S04]  /*8080*/  SHFL.IDX PT, R4, R0, RZ, 0x181f ;  /* 0x00181fff00047589 */ /* 0x000ee800000e0000 */
[----:B------:R-:W3:Y:S04]  /*8090*/  SHFL.IDX PT, R2, R2, 0x2, 0x181f ;  /* 0x00581f0002027f89 */ /* 0x000ee800000e0000 */
[----:B------:R-:W3:Y:S04]  /*80a0*/  SHFL.IDX PT, R5, R0, 0x1, 0x181f ;  /* 0x00381f0000057f89 */ /* 0x000ee800000e0000 */
[----:B------:R-:W3:Y:S01]  /*80b0*/  SHFL.IDX PT, R0, R0, 0x2, 0x181f ;  /* 0x00581f0000007f89 */ /* 0x000ee200000e0000 */
[-C--:B-1---5:R-:W-:Y:S02]  /*80c0*/  IADD3 R8, P1, R6, R247.reuse, RZ ;  /* 0x000000f706087210 */ /* 0x0a2fe40007f3e0ff */
[CC--:B----4-:R-:W-:Y:S02]  /*80d0*/  IADD3 R12, P0, R3.reuse, R247.reuse, RZ ;  /* 0x000000f7030c7210 */ /* 0x0d0fe40007f1e0ff */
[-C--:B------:R-:W-:Y:S03]  /*80e0*/  IADD3 R10, P2, R3, R246.reuse, RZ ;  /* 0x000000f6030a7210 */ /* 0x080fe60007f5e0ff */
[----:B---3--:R-:W-:Y:S01]  /*80f0*/  IMAD.X R13, R4, 0x1, R245, P0 ;  /* 0x00000001040d7824 */ /* 0x008fe200000e06f5 */
[----:B------:R-:W-:Y:S01]  /*8100*/  IADD3 R6, P0, R6, R246, RZ ;  /* 0x000000f606067210 */ /* 0x000fe20007f1e0ff */
[----:B------:R-:W-:Y:S01]  /*8110*/  IMAD.X R11, R4, 0x1, R223, P2 ;  /* 0x00000001040b7824 */ /* 0x000fe200010e06df */
[----:B------:R-:W-:Y:S01]  /*8120*/  IADD3 R4, P2, R2, R247, RZ ;  /* 0x000000f702047210 */ /* 0x000fe20007f5e0ff */
[C---:B------:R-:W-:Y:S02]  /*8130*/  IMAD.X R9, R5.reuse, 0x1, R245, P1 ;  /* 0x0000000105097824 */ /* 0x040fe400008e06f5 */
[----:B------:R-:W-:Y:S01]  /*8140*/  IMAD.X R7, R5, 0x1, R223, P0 ;  /* 0x0000000105077824 */ /* 0x000fe200000e06df */
[----:B------:R-:W-:Y:S01]  /*8150*/  IADD3 R2, P1, P0, R14, R2, R246 ;  /* 0x000000020e027210 */ /* 0x000fe2000783e0f6 */
[----:B------:R-:W-:Y:S01]  /*8160*/  IMAD.X R5, R0, 0x1, R245, P2 ;  /* 0x0000000100057824 */ /* 0x000fe200010e06f5 */
[----:B------:R-:W-:Y:S02]  /*8170*/  ISETP.NE.U32.AND P2, PT, R244, RZ, PT ;  /* 0x000000fff400720c */ /* 0x000fe40003f45070 */
[----:B------:R-:W-:Y:S01]  /*8180*/  IADD3.X R3, RZ, R0, R223, P1, P0 ;  /* 0x00000000ff037210 */ /* 0x000fe20000fe04df */
[----:B--2---:R1:W-:Y:S04]  /*8190*/  LDGSTS.E.BYPASS.LTC128B.128 [R15], [R12.64], !P6 ;  /* 0x000000000c0f7fae */ /* 0x0043e8000f101d56 */
[----:B------:R1:W-:Y:S04]  /*81a0*/  LDGSTS.E.BYPASS.LTC128B.128 [R15+0x1800], [R10.64], !P5 ;  /* 0x018000000a0f7fae */ /* 0x0003e8000e901d56 */
[----:B------:R1:W-:Y:S04]  /*81b0*/  LDGSTS.E.BYPASS.LTC128B.128 [R15+0x800], [R8.64], !P6 ;  /* 0x00800000080f7fae */ /* 0x0003e8000f101d56 */
[----:B------:R1:W-:Y:S04]  /*81c0*/  LDGSTS.E.BYPASS.LTC128B.128 [R15+0x2000], [R6.64], !P5 ;  /* 0x02000000060f7fae */ /* 0x0003e8000e901d56 */
[----:B------:R1:W-:Y:S04]  /*81d0*/  LDGSTS.E.BYPASS.LTC128B.128 [R15+0x1000], [R4.64], !P6 ;  /* 0x01000000040f7fae */ /* 0x0003e8000f101d56 */
[----:B------:R1:W-:Y:S02]  /*81e0*/  LDGSTS.E.BYPASS.LTC128B.128.ZFILL [R15+0x2800], [R2.64], P2 ;  /* 0x02800000020f7fae */ /* 0x0003e40009141d56 */
.L_x_1101:
        /* <DEDUP_REMOVED lines=176> */
[----:B--2---:R-:W-:Y:S02]  /*8cf0*/  FMUL.FTZ R19, R37, c[0x0][0x320] ;  /* 0x0000c80025137a20 */ /* 0x004fe40000410000 */
[----:B------:R-:W-:Y:S03]  /*8d00*/  FMUL.FTZ R42, R42, c[0x0][0x320] ;  /* 0x0000c8002a2a7a20 */ /* 0x000fe60000410000 */
[----:B------:R2:W2:Y:S01]  /*8d10*/  MUFU.TANH R137, R23 ;  /* 0x0000001700897308 */ /* 0x0004a20000002400 */
[----:B------:R-:W-:Y:S04]  /*8d20*/  FMUL.FTZ R43, R43, c[0x0][0x320] ;  /* 0x0000c8002b2b7a20 */ /* 0x000fe80000410000 */
        /* <DEDUP_REMOVED lines=13> */
[----:B-1----:R-:W-:Y:S02]  /*8e00*/  FMUL.FTZ R25, R32, c[0x0][0x320] ;  /* 0x0000c80020197a20 */ /* 0x002fe40000410000 */
[----:B------:R-:W-:Y:S07]  /*8e10*/  FMUL.FTZ R32, R34, c[0x0][0x320] ;  /* 0x0000c80022207a20 */ /* 0x000fee0000410000 */
        /* <DEDUP_REMOVED lines=36> */
[----:B------:R-:W-:Y:S01]  /*9060*/  IADD3 R14, -R244, 0x10, RZ ;  /* 0x00000010f40e7810 */ /* 0x000fe20007ffe1ff */
[----:B------:R-:W3:Y:S03]  /*9070*/  LDL R33, [R1] ;  /* 0x0000000001217983 */ /* 0x000ee60000100800 */
        /* <DEDUP_REMOVED lines=27> */
[----:B------:R-:W4:Y:S04]  /*9230*/  SHFL.IDX PT, R3, R2, RZ, 0x181f ;  /* 0x00181fff02037589 */ /* 0x000f2800000e0000 */
[----:B------:R-:W1:Y:S04]  /*9240*/  SHFL.IDX PT, R4, R0, RZ, 0x181f ;  /* 0x00181fff00047589 */ /* 0x000e6800000e0000 */
[----:B------:R-:W3:Y:S04]  /*9250*/  SHFL.IDX PT, R2, R2, 0x2, 0x181f ;  /* 0x00581f0002027f89 */ /* 0x000ee800000e0000 */
[----:B------:R-:W3:Y:S04]  /*9260*/  SHFL.IDX PT, R5, R0, 0x1, 0x181f ;  /* 0x00381f0000057f89 */ /* 0x000ee800000e0000 */
[----:B------:R-:W3:Y:S01]  /*9270*/  SHFL.IDX PT, R0, R0, 0x2, 0x181f ;  /* 0x00581f0000007f89 */ /* 0x000ee200000e0000 */
[-C--:B--2--5:R-:W-:Y:S02]  /*9280*/  IADD3 R8, P1, R6, R247.reuse, RZ ;  /* 0x000000f706087210 */ /* 0x0a4fe40007f3e0ff */
[CC--:B----4-:R-:W-:Y:S02]  /*9290*/  IADD3 R12, P0, R3.reuse, R247.reuse, RZ ;  /* 0x000000f7030c7210 */ /* 0x0d0fe40007f1e0ff */
[-C--:B------:R-:W-:Y:S03]  /*92a0*/  IADD3 R10, P2, R3, R246.reuse, RZ ;  /* 0x000000f6030a7210 */ /* 0x080fe60007f5e0ff */
[----:B-1----:R-:W-:Y:S01]  /*92b0*/  IMAD.X R13, R4, 0x1, R245, P0 ;  /* 0x00000001040d7824 */ /* 0x002fe200000e06f5 */
[----:B------:R-:W-:Y:S01]  /*92c0*/  IADD3 R6, P0, R6, R246, RZ ;  /* 0x000000f606067210 */ /* 0x000fe20007f1e0ff */
[----:B------:R-:W-:Y:S01]  /*92d0*/  IMAD.X R11, R4, 0x1, R223, P2 ;  /* 0x00000001040b7824 */ /* 0x000fe200010e06df */
[----:B---3--:R-:W-:Y:S02]  /*92e0*/  IADD3 R4, P2, R2, R247, RZ ;  /* 0x000000f702047210 */ /* 0x008fe40007f5e0ff */
        /* <DEDUP_REMOVED lines=12> */
.L_x_1102:
[----:B-1234-:R-:W2:Y:S01]  /*93b0*/  LDL R2, [R1+0x38] ;  /* 0x0000380001027983 */ /* 0x01eea20000100800 */
[----:B------:R-:W-:Y:S01]  /*93c0*/  UISETP.NE.AND UP1, UPT, UR15, URZ, UPT ;  /* 0x0000003f0f00728c */ /* 0x000fe2000bf25270 */
[----:B------:R-:W-:Y:S01]  /*93d0*/  IMAD.U32 R6, RZ, RZ, UR12 ;  /* 0x0000000cff067e24 */ /* 0x000fe2000f8e00ff */
        /* <DEDUP_REMOVED lines=10> */
[----:B------:R-:W-:Y:S03]  /*9480*/  PLOP3.LUT P0, PT, PT, PT, UP0, 0x40, 0x0 ;  /* 0x000000000000781c */ /* 0x000fe60003f0e808 */
[----:B------:R-:W1:Y:S01]  /*9490*/  SHFL.IDX PT, R3, R4, RZ, 0x1c1f ;  /* 0x001c1fff04037589 */ /* 0x000e6200000e0000 */
[----:B---3--:R-:W-:Y:S04]  /*94a0*/  IADD3 R0, -R33, 0x1, R0 ;  /* 0x0000000121007810 */ /* 0x008fe80007ffe100 */
[----:B------:R-:W-:Y:S04]  /*94b0*/  IADD3 R6, -R6, UR8, R0 ;  /* 0x0000000806067c10 */ /* 0x000fe8000fffe100 */
[C---:B------:R-:W-:Y:S02]  /*94c0*/  IADD3 R5, R6.reuse, c[0x0][0x328], RZ ;  /* 0x0000ca0006057a10 */ /* 0x040fe40007ffe0ff */
[----:B------:R-:W-:Y:S03]  /*94d0*/  IADD3 R6, R6, UR21, RZ ;  /* 0x0000001506067c10 */ /* 0x000fe6000fffe0ff */
[--C-:B-1----:R-:W-:Y:S02]  /*94e0*/  IMAD.IADD R2, R5, 0x1, R3.reuse ;  /* 0x0000000105027824 */ /* 0x102fe400078e0203 */
[----:B------:R-:W-:Y:S01]  /*94f0*/  IMAD.IADD R0, R6, 0x1, R3 ;  /* 0x0000000106007824 */ /* 0x000fe200078e0203 */
[----:B------:R-:W-:-:S05]  /*9500*/  @P0 BRA `(.L_x_1103) ;  /* 0x0000019000000947 */ /* 0x000fca0003800000 */
[----:B------:R-:W-:Y:S01]  /*9510*/  IMAD.U32 R7, RZ, RZ, UR12 ;  /* 0x0000000cff077e24 */ /* 0x000fe2000f8e00ff */
[----:B------:R-:W-:Y:S04]  /*9520*/  BSSY B0, `(.L_x_1104) ;  /* 0x0000012000007945 */ /* 0x000fe80003800000 */
[----:B------:R-:W-:Y:S04]  /*9530*/  IADD3 R3, -R7, UR8, R3 ;  /* 0x0000000807037c10 */ /* 0x000fe8000fffe103 */
        /* <DEDUP_REMOVED lines=11> */
.L_x_1105:
[----:B------:R-:W-:Y:S04]  /*95f0*/  MOV R7, c[0x0][0x32c] ;  /* 0x0000cb0000077a02 */ /* 0x000fe80000000f00 */
[----:B------:R-:W-:Y:S11]  /*9600*/  ISETP.NE.AND P0, PT, R7, 0x1, PT ;  /* 0x000000010700780c */ /* 0x000ff60003f05270 */
[----:B------:R-:W-:Y:S02]  /*9610*/  @!UPT UIADD3 URZ, URZ, URZ, URZ ;  /* 0x0000003f3f3ff290 */ /* 0x000fe4000fffe03f */
[----:B------:R-:W-:Y:S05]  /*9620*/  @P0 IMAD.HI.U32 R7, R3, c[0x0][0x330], RZ ;  /* 0x0000cc0003070a27 */ /* 0x000fea00078e00ff */
[----:B------:R-:W-:Y:S02]  /*9630*/  @P0 SHF.R.U32.HI R3, RZ, c[0x0][0x334], R7 ;  /* 0x0000cd00ff030a19 */ /* 0x000fe40000011607 */
.L_x_1106:
[----:B------:R-:W-:Y:S05]  /*9640*/  BSYNC B0 ;  /* 0x0000000000007941 */ /* 0x000fea0003800000 */
.L_x_1104:
[----:B------:R-:W-:Y:S05]  /*9650*/  IADD3 R7, -R33, UR4, RZ ;  /* 0x0000000421077c10 */ /* 0x000fea000fffe1ff */
[----:B------:R-:W-:Y:S05]  /*9660*/  IMAD R3, R3, c[0x0][0x32c], R7 ;  /* 0x0000cb0003037a24 */ /* 0x000fea00078e0207 */
[----:B------:R-:W-:Y:S02]  /*9670*/  IADD3 R7, R3, c[0x0][0x32c], RZ ;  /* 0x0000cb0003077a10 */ /* 0x000fe40007ffe0ff */
[----:B------:R-:W-:Y:S02]  /*9680*/  IMNMX R0, R0, R3, !PT ;  /* 0x0000000300007217 */ /* 0x000fe40007800200 */
[----:B------:R-:W-:Y:S02]  /*9690*/  IMNMX R2, R2, R7, PT ;  /* 0x0000000702027217 */ /* 0x000fe40003800200 */
.L_x_1103:
        /* <DEDUP_REMOVED lines=87> */
.L_x_1109:
[----:B------:R-:W-:Y:S04]  /*9c10*/  MOV R7, c[0x0][0x32c] ;  /* 0x0000cb0000077a02 */ /* 0x000fe80000000f00 */
[----:B------:R-:W-:Y:S11]  /*9c20*/  ISETP.NE.AND P0, PT, R7, 0x1, PT ;  /* 0x000000010700780c */ /* 0x000ff60003f05270 */
[----:B------:R-:W-:Y:S02]  /*9c30*/  @!UPT UIADD3 URZ, URZ, URZ, URZ ;  /* 0x0000003f3f3ff290 */ /* 0x000fe4000fffe03f */
[----:B------:R-:W-:Y:S05]  /*9c40*/  @P0 IMAD.HI.U32 R7, R3, c[0x0][0x330], RZ ;  /* 0x0000cc0003070a27 */ /* 0x000fea00078e00ff */
[----:B------:R-:W-:Y:S02]  /*9c50*/  @P0 SHF.R.U32.HI R3, RZ, c[0x0][0x334], R7 ;  /* 0x0000cd00ff030a19 */ /* 0x000fe40000011607 */
.L_x_1110:
[----:B------:R-:W-:Y:S05]  /*9c60*/  BSYNC B0 ;  /* 0x0000000000007941 */ /* 0x000fea0003800000 */
.L_x_1108:
[----:B------:R-:W-:Y:S05]  /*9c70*/  IADD3 R7, -R33, UR4, RZ ;  /* 0x0000000421077c10 */ /* 0x000fea000fffe1ff */
[----:B------:R-:W-:Y:S05]  /*9c80*/  IMAD R3, R3, c[0x0][0x32c], R7 ;  /* 0x0000cb0003037a24 */ /* 0x000fea00078e0207 */
[----:B------:R-:W-:Y:S02]  /*9c90*/  IADD3 R7, R3, c[0x0][0x32c], RZ ;  /* 0x0000cb0003077a10 */ /* 0x000fe40007ffe0ff */
[----:B------:R-:W-:Y:S02]  /*9ca0*/  IMNMX R0, R0, R3, !PT ;  /* 0x0000000300007217 */ /* 0x000fe40007800200 */
[----:B------:R-:W-:Y:S02]  /*9cb0*/  IMNMX R2, R2, R7, PT ;  /* 0x0000000702027217 */ /* 0x000fe40003800200 */
.L_x_1107:
        /* <DEDUP_REMOVED lines=85> */
.L_x_1113:
[----:B------:R-:W-:Y:S04]  /*a210*/  MOV R7, c[0x0][0x32c] ;  /* 0x0000cb0000077a02 */ /* 0x000fe80000000f00 */
[----:B------:R-:W-:Y:S11]  /*a220*/  ISETP.NE.AND P0, PT, R7, 0x1, PT ;  /* 0x000000010700780c */ /* 0x000ff60003f05270 */
[----:B------:R-:W-:Y:S02]  /*a230*/  @!UPT UIADD3 URZ, URZ, URZ, URZ ;  /* 0x0000003f3f3ff290 */ /* 0x000fe4000fffe03f */
[----:B------:R-:W-:Y:S05]  /*a240*/  @P0 IMAD.HI.U32 R7, R3, c[0x0][0x330], RZ ;  /* 0x0000cc0003070a27 */ /* 0x000fea00078e00ff */
[----:B------:R-:W-:Y:S02]  /*a250*/  @P0 SHF.R.U32.HI R3, RZ, c[0x0][0x334], R7 ;  /* 0x0000cd00ff030a19 */ /* 0x000fe40000011607 */
.L_x_1114:
[----:B------:R-:W-:Y:S05]  /*a260*/  BSYNC B0 ;  /* 0x0000000000007941 */ /* 0x000fea0003800000 */
.L_x_1112:
[----:B------:R-:W-:Y:S05]  /*a270*/  IADD3 R7, -R33, UR4, RZ ;  /* 0x0000000421077c10 */ /* 0x000fea000fffe1ff */
[----:B------:R-:W-:Y:S05]  /*a280*/  IMAD R3, R3, c[0x0][0x32c], R7 ;  /* 0x0000cb0003037a24 */ /* 0x000fea00078e0207 */
[----:B------:R-:W-:Y:S02]  /*a290*/  IADD3 R7, R3, c[0x0][0x32c], RZ ;  /* 0x0000cb0003077a10 */ /* 0x000fe40007ffe0ff */
[----:B------:R-:W-:Y:S02]  /*a2a0*/  IMNMX R0, R0, R3, !PT ;  /* 0x0000000300007217 */ /* 0x000fe40007800200 */
[----:B------:R-:W-:Y:S02]  /*a2b0*/  IMNMX R2, R2, R7, PT ;  /* 0x0000000702027217 */ /* 0x000fe40003800200 */
.L_x_1111:
        /* <DEDUP_REMOVED lines=85> */
.L_x_1117:
[----:B------:R-:W-:Y:S04]  /*a810*/  MOV R4, c[0x0][0x32c] ;  /* 0x0000cb0000047a02 */ /* 0x000fe80000000f00 */
[----:B------:R-:W-:Y:S11]  /*a820*/  ISETP.NE.AND P0, PT, R4, 0x1, PT ;  /* 0x000000010400780c */ /* 0x000ff60003f05270 */
[----:B------:R-:W-:Y:S02]  /*a830*/  @!UPT UIADD3 URZ, URZ, URZ, URZ ;  /* 0x0000003f3f3ff290 */ /* 0x000fe4000fffe03f */
[----:B------:R-:W-:Y:S05]  /*a840*/  @P0 IMAD.HI.U32 R4, R3, c[0x0][0x330], RZ ;  /* 0x0000cc0003040a27 */ /* 0x000fea00078e00ff */
[----:B------:R-:W-:Y:S02]  /*a850*/  @P0 SHF.R.U32.HI R3, RZ, c[0x0][0x334], R4 ;  /* 0x0000cd00ff030a19 */ /* 0x000fe40000011604 */
.L_x_1118:
[----:B------:R-:W-:Y:S05]  /*a860*/  BSYNC B0 ;  /* 0x0000000000007941 */ /* 0x000fea0003800000 */
.L_x_1116:
[----:B------:R-:W-:Y:S05]  /*a870*/  IADD3 R4, -R33, UR4, RZ ;  /* 0x0000000421047c10 */ /* 0x000fea000fffe1ff */
[----:B------:R-:W-:Y:S05]  /*a880*/  IMAD R3, R3, c[0x0][0x32c], R4 ;  /* 0x0000cb0003037a24 */ /* 0x000fea00078e0204 */
[----:B------:R-:W-:Y:S02]  /*a890*/  IADD3 R4, R3, c[0x0][0x32c], RZ ;  /* 0x0000cb0003047a10 */ /* 0x000fe40007ffe0ff */
[----:B------:R-:W-:Y:S02]  /*a8a0*/  IMNMX R0, R0, R3, !PT ;  /* 0x0000000300007217 */ /* 0x000fe40007800200 */
[----:B------:R-:W-:Y:S02]  /*a8b0*/  IMNMX R2, R2, R4, PT ;  /* 0x0000000402027217 */ /* 0x000fe40003800200 */
.L_x_1115:
        /* <DEDUP_REMOVED lines=37> */
[----:B------:R-:W-:Y:S01]  /*ab10*/  PLOP3.LUT P0, PT, PT, PT, UP4, 0x40, 0x0 ;  /* 0x000000000000781c */ /* 0x000fe20003f0e848 */
[----:B------:R-:W-:Y:S01]  /*ab20*/  UISETP.NE.AND UP4, UPT, UR4, URZ, UPT ;  /* 0x0000003f0400728c */ /* 0x000fe2000bf85270 */
[----:B------:R-:W-:Y:S02]  /*ab30*/  FMNMX.FTZ R4, R11, R4, !PT ;  /* 0x000000040b047209 */ /* 0x000fe40007810000 */
[----:B------:R-:W-:Y:S02]  /*ab40*/  ISETP.GT.AND P0, PT, R0, RZ, P0 ;  /* 0x000000ff0000720c */ /* 0x000fe40000704270 */
[----:B------:R-:W-:Y:S01]  /*ab50*/  FMNMX.FTZ R4, R10, R4, !PT ;  /* 0x000000040a047209 */ /* 0x000fe20007810000 */
[----:B------:R-:W2:Y:S01]  /*ab60*/  SHFL.BFLY PT, R20, R3, 0x2, 0x1f ;  /* 0x0c401f0003147f89 */ /* 0x000ea200000e0000 */
[----:B------:R-:W-:Y:S02]  /*ab70*/  ISETP.LT.OR P0, PT, R2, 0x1, P0 ;  /* 0x000000010200780c */ /* 0x000fe40000701670 */
[----:B------:R-:W-:Y:S02]  /*ab80*/  FMNMX.FTZ R4, R17, R4, !PT ;  /* 0x0000000411047209 */ /* 0x000fe40007810000 */
[----:B------:R-:W-:Y:S02]  /*ab90*/  FSEL R5, R222, -INF , !P0 ;  /* 0xff800000de057808 */ /* 0x000fe40004000000 */
[----:B------:R-:W-:Y:S02]  /*aba0*/  FMNMX.FTZ R4, R205, R4, !PT ;  /* 0x00000004cd047209 */ /* 0x000fe40007810000 */
[----:B------:R-:W-:Y:S01]  /*abb0*/  PLOP3.LUT P0, PT, PT, PT, UP1, 0x40, 0x0 ;  /* 0x000000000000781c */ /* 0x000fe20003f0e818 */
[----:B------:R-:W-:Y:S01]  /*abc0*/  UISETP.NE.AND UP1, UPT, UR29, URZ, UPT ;  /* 0x0000003f1d00728c */ /* 0x000fe2000bf25270 */
[----:B------:R-:W-:Y:S02]  /*abd0*/  FMNMX.FTZ R4, R208, R4, !PT ;  /* 0x00000004d0047209 */ /* 0x000fe40007810000 */
[----:B------:R-:W-:Y:S02]  /*abe0*/  ISETP.GT.AND P0, PT, R0, 0x9, P0 ;  /* 0x000000090000780c */ /* 0x000fe40000704270 */
[----:B------:R-:W-:Y:S01]  /*abf0*/  PLOP3.LUT P1, PT, PT, PT, UP2, 0x40, 0x0 ;  /* 0x000000000000781c */ /* 0x000fe20003f2e828 */
[----:B------:R-:W-:Y:S01]  /*ac00*/  UISETP.NE.AND UP2, UPT, UR30, URZ, UPT ;  /* 0x0000003f1e00728c */ /* 0x000fe2000bf45270 */
[----:B------:R-:W-:Y:S02]  /*ac10*/  FMNMX.FTZ R4, R210, R4, !PT ;  /* 0x00000004d2047209 */ /* 0x000fe40007810000 */
[----:B------:R-:W-:Y:S02]  /*ac20*/  ISETP.LT.OR P0, PT, R2, 0xa, P0 ;  /* 0x0000000a0200780c */ /* 0x000fe40000701670 */
[----:B------:R-:W-:Y:S02]  /*ac30*/  ISETP.GT.AND P1, PT, R0, 0x8, P1 ;  /* 0x000000080000780c */ /* 0x000fe40000f24270 */
[----:B------:R-:W-:Y:S01]  /*ac40*/  PLOP3.LUT P2, PT, PT, PT, UP3, 0x40, 0x0 ;  /* 0x000000000000781c */ /* 0x000fe20003f4e838 */
[----:B------:R-:W-:Y:S01]  /*ac50*/  UISETP.NE.AND UP3, UPT, UR31, URZ, UPT ;  /* 0x0000003f1f00728c */ /* 0x000fe2000bf65270 */
[----:B-1----:R-:W-:Y:S02]  /*ac60*/  FMNMX.FTZ R137, R137, R6, !PT ;  /* 0x0000000689897209 */ /* 0x002fe40007810000 */
[----:B--2---:R-:W-:Y:S02]  /*ac70*/  FMNMX.FTZ R3, R3, R20, !PT ;  /* 0x0000001403037209 */ /* 0x004fe40007810000 */
[----:B------:R-:W-:Y:S01]  /*ac80*/  FMNMX.FTZ R4, R211, R4, !PT ;  /* 0x00000004d3047209 */ /* 0x000fe20007810000 */
[----:B------:R-:W1:Y:S01]  /*ac90*/  SHFL.BFLY PT, R6, R137, 0x1, 0x1f ;  /* 0x0c201f0089067f89 */ /* 0x000e6200000e0000 */
[----:B------:R-:W-:Y:S02]  /*aca0*/  FSEL R25, R213, -INF , !P0 ;  /* 0xff800000d5197808 */ /* 0x000fe40004000000 */
[----:B------:R-:W-:Y:S02]  /*acb0*/  ISETP.LT.OR P1, PT, R2, 0x9, P1 ;  /* 0x000000090200780c */ /* 0x000fe40000f21670 */
[----:B------:R-:W-:Y:S02]  /*acc0*/  ISETP.GT.AND P2, PT, R0, 0x1, P2 ;  /* 0x000000010000780c */ /* 0x000fe40001744270 */
[----:B------:R-:W-:Y:S01]  /*acd0*/  PLOP3.LUT P0, PT, PT, PT, UP5, 0x40, 0x0 ;  /* 0x000000000000781c */ /* 0x000fe20003f0e858 */
[----:B------:R-:W2:Y:S01]  /*ace0*/  SHFL.BFLY PT, R136, R3, 0x1, 0x1f ;  /* 0x0c201f0003887f89 */ /* 0x000ea200000e0000 */
[----:B------:R-:W-:Y:S02]  /*acf0*/  FMNMX.FTZ R4, R245, R4, !PT ;  /* 0x00000004f5047209 */ /* 0x000fe40007810000 */
[----:B------:R-:W-:Y:S02]  /*ad00*/  FSEL R24, R214, -INF , !P1 ;  /* 0xff800000d6187808 */ /* 0x000fe40004800000 */
[----:B------:R-:W-:Y:S02]  /*ad10*/  ISETP.LT.OR P2, PT, R2, 0x2, P2 ;  /* 0x000000020200780c */ /* 0x000fe40001741670 */
[C---:B------:R-:W-:Y:S02]  /*ad20*/  ISETP.GT.AND P0, PT, R0.reuse, 0x18, P0 ;  /* 0x000000180000780c */ /* 0x040fe40000704270 */
[----:B------:R-:W-:Y:S02]  /*ad30*/  PLOP3.LUT P1, PT, PT, PT, UP6, 0x40, 0x0 ;  /* 0x000000000000781c */ /* 0x000fe40003f2e868 */
[----:B------:R-:W-:Y:S02]  /*ad40*/  FMNMX.FTZ R4, R247, R4, !PT ;  /* 0x00000004f7047209 */ /* 0x000fe40007810000 */
[----:B------:R-:W-:Y:S02]  /*ad50*/  FSEL R18, R221, -INF , !P2 ;  /* 0xff800000dd127808 */ /* 0x000fe40005000000 */
[----:B------:R-:W-:Y:S02]  /*ad60*/  ISETP.GT.AND P1, PT, R0, 0x11, P1 ;  /* 0x000000110000780c */ /* 0x000fe40000f24270 */
[----:B-1----:R-:W-:Y:S02]  /*ad70*/  FMNMX.FTZ R137, R137, R6, !PT ;  /* 0x0000000689897209 */ /* 0x002fe40007810000 */
[----:B------:R-:W-:Y:S02]  /*ad80*/  FMNMX.FTZ R6, R5, R139, !PT ;  /* 0x0000008b05067209 */ /* 0x000fe40007810000 */
[----:B------:R-:W-:Y:S01]  /*ad90*/  ISETP.LT.OR P0, PT, R2, 0x19, P0 ;  /* 0x000000190200780c */ /* 0x000fe20000701670 */
[----:B------:R-:W-:Y:S01]  /*ada0*/  FMUL.FTZ R141, R137, c[0x0][0x2d0] ;  /* 0x0000b400898d7a20 */ /* 0x000fe20000410000 */
[----:B------:R-:W-:Y:S01]  /*adb0*/  PLOP3.LUT P2, PT, PT, PT, UP0, 0x40, 0x0 ;  /* 0x000000000000781c */ /* 0x000fe20003f4e808 */
[----:B------:R-:W-:Y:S01]  /*adc0*/  UISETP.NE.AND UP0, UPT, UR28, URZ, UPT ;  /* 0x0000003f1c00728c */ /* 0x000fe2000bf05270 */
[----:B------:R-:W-:Y:S02]  /*add0*/  FMNMX.FTZ R4, R248, R4, !PT ;  /* 0x00000004f8047209 */ /* 0x000fe40007810000 */
[----:B------:R-:W-:Y:S02]  /*ade0*/  FMNMX.FTZ R6, R18, R6, !PT ;  /* 0x0000000612067209 */ /* 0x000fe40007810000 */
[----:B------:R-:W-:Y:S02]  /*adf0*/  ISETP.GT.AND P2, PT, R0, 0x10, P2 ;  /* 0x000000100000780c */ /* 0x000fe40001744270 */
[----:B------:R-:W-:Y:S02]  /*ae00*/  ISETP.LT.OR P1, PT, R2, 0x12, P1 ;  /* 0x000000120200780c */ /* 0x000fe40000f21670 */
[----:B------:R-:W-:Y:S02]  /*ae10*/  FSEL R206, R212, -INF , !P0 ;  /* 0xff800000d4ce7808 */ /* 0x000fe40004000000 */
[----:B------:R-:W-:Y:S02]  /*ae20*/  PLOP3.LUT P0, PT, PT, PT, UP3, 0x40, 0x0 ;  /* 0x000000000000781c */ /* 0x000fe40003f0e838 */
[----:B------:R-:W-:Y:S02]  /*ae30*/  FMNMX.FTZ R4, R250, R4, !PT ;  /* 0x00000004fa047209 */ /* 0x000fe40007810000 */
[----:B------:R-:W-:Y:S02]  /*ae40*/  FSEL R201, R215, -INF , !P1 ;  /* 0xff800000d7c97808 */ /* 0x000fe40004800000 */
[----:B--2---:R-:W-:Y:S01]  /*ae50*/  FMNMX.FTZ R136, R3, R136, !PT ;  /* 0x0000008803887209 */ /* 0x004fe20007810000 */
[----:B------:R-:W1:Y:S01]  /*ae60*/  SHFL.BFLY PT, R20, R4, 0x2, 0x1f ;  /* 0x0c401f0004147f89 */ /* 0x000e6200000e0000 */
[----:B------:R-:W-:Y:S02]  /*ae70*/  FMNMX.FTZ R3, R24, R6, !PT ;  /* 0x0000000618037209 */ /* 0x000fe40007810000 */
[----:B------:R-:W-:Y:S01]  /*ae80*/  ISETP.LT.OR P2, PT, R2, 0x11, P2 ;  /* 0x000000110200780c */ /* 0x000fe20001741670 */
[----:B------:R-:W-:Y:S01]  /*ae90*/  FMUL.FTZ R142, R136, c[0x0][0x2d0] ;  /* 0x0000b400888e7a20 */ /* 0x000fe20000410000 */
[----:B------:R-:W-:Y:S02]  /*aea0*/  ISETP.GT.AND P0, PT, R0, 0x20, P0 ;  /* 0x000000200000780c */ /* 0x000fe40000704270 */
[----:B------:R-:W-:Y:S02]  /*aeb0*/  PLOP3.LUT P1, PT, PT, PT, UP4, 0x40, 0x0 ;  /* 0x000000000000781c */ /* 0x000fe40003f2e848 */
[----:B------:R-:W-:Y:S02]  /*aec0*/  FMNMX.FTZ R3, R25, R3, !PT ;  /* 0x0000000319037209 */ /* 0x000fe40007810000 */
[----:B------:R-:W-:Y:S02]  /*aed0*/  FSEL R200, R220, -INF , !P2 ;  /* 0xff800000dcc87808 */ /* 0x000fe40005000000 */
[----:B------:R-:W-:Y:S02]  /*aee0*/  ISETP.GT.AND P1, PT, R0, 0x19, P1 ;  /* 0x000000190000780c */ /* 0x000fe40000f24270 */
[C---:B------:R-:W-:Y:S02]  /*aef0*/  ISETP.LT.OR P0, PT, R2.reuse, 0x21, P0 ;  /* 0x000000210200780c */ /* 0x040fe40000701670 */
[----:B------:R-:W-:Y:S02]  /*af00*/  ISETP.LT.OR P1, PT, R2, 0x1a, P1 ;  /* 0x0000001a0200780c */ /* 0x000fe40000f21670 */
[----:B------:R-:W-:Y:S02]  /*af10*/  FSEL R212, R42, -INF , !P0 ;  /* 0xff8000002ad47808 */ /* 0x000fe40004000000 */
[----:B------:R-:W-:Y:S02]  /*af20*/  PLOP3.LUT P0, PT, PT, PT, UP1, 0x40, 0x0 ;  /* 0x000000000000781c */ /* 0x000fe40003f0e818 */
[----:B------:R-:W-:Y:S02]  /*af30*/  FMNMX.FTZ R3, R200, R3, !PT ;  /* 0x00000003c8037209 */ /* 0x000fe40007810000 */
[----:B------:R-:W-:Y:S02]  /*af40*/  ISETP.GT.AND P0, PT, R0, 0x28, P0 ;  /* 0x000000280000780c */ /* 0x000fe40000704270 */
[----:B------:R-:W-:Y:S02]  /*af50*/  FMNMX.FTZ R3, R201, R3, !PT ;  /* 0x00000003c9037209 */ /* 0x000fe40007810000 */
[----:B------:R-:W-:Y:S02]  /*af60*/  FSEL R209, R209, -INF , !P1 ;  /* 0xff800000d1d17808 */ /* 0x000fe40004800000 */
[----:B------:R-:W-:Y:S02]  /*af70*/  PLOP3.LUT P1, PT, PT, PT, UP2, 0x40, 0x0 ;  /* 0x000000000000781c */ /* 0x000fe40003f2e828 */
[----:B------:R-:W-:Y:S02]  /*af80*/  ISETP.LT.OR P0, PT, R2, 0x29, P0 ;  /* 0x000000290200780c */ /* 0x000fe40000701670 */
[----:B------:R-:W-:Y:S02]  /*af90*/  ISETP.GT.AND P1, PT, R0, 0x21, P1 ;  /* 0x000000210000780c */ /* 0x000fe40000f24270 */
[----:B------:R-:W-:Y:S02]  /*afa0*/  FMNMX.FTZ R3, R206, R3, !PT ;  /* 0x00000003ce037209 */ /* 0x000fe40007810000 */
        /* <DEDUP_REMOVED lines=9> */
[----:B-1----:R-:W-:Y:S02]  /*b040*/  FMNMX.FTZ R4, R4, R20, !PT ;  /* 0x0000001404047209 */ /* 0x002fe40007810000 */
[----:B------:R-:W-:Y:S01]  /*b050*/  FMNMX.FTZ R0, R214, R0, !PT ;  /* 0x00000000d6007209 */ /* 0x000fe20007810000 */
[----:B------:R-:W-:Y:S01]  /*b060*/  LDSM.16.MT88.4 R20, [R225+0x2080] ;  /* 0x00208000e114783b */ /* 0x000fe20000004200 */
[----:B------:R-:W-:Y:S02]  /*b070*/  FSETP.NEU.FTZ.AND P1, PT, R136, -INF , PT ;  /* 0xff8000008800780b */ /* 0x000fe40003f3d000 */
[----:B------:R-:W-:Y:S02]  /*b080*/  ISETP.LT.OR P0, PT, R2, 0x2a, P0 ;  /* 0x0000002a0200780c */ /* 0x000fe40000701670 */
[----:B------:R-:W-:Y:S02]  /*b090*/  FMNMX.FTZ R0, R213, R0, !PT ;  /* 0x00000000d5007209 */ /* 0x000fe40007810000 */
[----:B------:R-:W-:Y:S01]  /*b0a0*/  FSEL R142, R142, RZ, P1 ;  /* 0x000000ff8e8e7208 */ /* 0x000fe20000800000 */
[----:B------:R-:W1:Y:S01]  /*b0b0*/  SHFL.BFLY PT, R135, R4, 0x1, 0x1f ;  /* 0x0c201f0004877f89 */ /* 0x000e6200000e0000 */
[----:B------:R-:W-:Y:S02]  /*b0c0*/  FSEL R140, R47, -INF , !P0 ;  /* 0xff8000002f8c7808 */ /* 0x000fe40004000000 */
[----:B------:R-:W-:Y:S01]  /*b0d0*/  FSETP.NEU.FTZ.AND P2, PT, R137, -INF , PT ;  /* 0xff8000008900780b */ /* 0x000fe20003f5d000 */
[--C-:B------:R-:W-:Y:S01]  /*b0e0*/  FFMA.FTZ R3, R19, c[0x0][0x2d0], -R142.reuse ;  /* 0x0000b40013037a23 */ /* 0x100fe2000001088e */
[----:B------:R-:W-:Y:S01]  /*b0f0*/  FMNMX.FTZ R0, R140, R0, !PT ;  /* 0x000000008c007209 */ /* 0x000fe20007810000 */
[--C-:B------:R-:W-:Y:S01]  /*b100*/  FFMA.FTZ R8, R8, c[0x0][0x2d0], -R142.reuse ;  /* 0x0000b40008087a23 */ /* 0x100fe2000001088e */
[----:B------:R-:W-:Y:S01]  /*b110*/  FSEL R141, R141, RZ, P2 ;  /* 0x000000ff8d8d7208 */ /* 0x000fe20001000000 */
[----:B------:R2:W-:Y:S01]  /*b120*/  MUFU.EX2 R26, R3 ;  /* 0x00000003001a7308 */ /* 0x0005e20000000800 */
[--C-:B------:R-:W-:Y:S01]  /*b130*/  FFMA.FTZ R12, R12, c[0x0][0x2d0], -R142.reuse ;  /* 0x0000b4000c0c7a23 */ /* 0x100fe2000001088e */
[----:B------:R-:W2:Y:S01]  /*b140*/  SHFL.BFLY PT, R2, R0, 0x2, 0x1f ;  /* 0x0c401f0000027f89 */ /* 0x000ea200000e0000 */
[----:B------:R-:W-:Y:S02]  /*b150*/  FFMA.FTZ R13, R13, c[0x0][0x2d0], -R142 ;  /* 0x0000b4000d0d7a23 */ /* 0x000fe4000001088e */
[--C-:B------:R-:W-:Y:S02]  /*b160*/  FFMA.FTZ R9, R9, c[0x0][0x2d0], -R141.reuse ;  /* 0x0000b40009097a23 */ /* 0x100fe4000001088d */
[--C-:B------:R-:W-:Y:S02]  /*b170*/  FFMA.FTZ R14, R14, c[0x0][0x2d0], -R141.reuse ;  /* 0x0000b4000e0e7a23 */ /* 0x100fe4000001088d */
[--C-:B------:R-:W-:Y:S01]  /*b180*/  FFMA.FTZ R15, R15, c[0x0][0x2d0], -R141.reuse ;  /* 0x0000b4000f0f7a23 */ /* 0x100fe2000001088d */
[----:B------:R-:W-:Y:S01]  /*b190*/  MUFU.EX2 R45, R9 ;  /* 0x00000009002d7308 */ /* 0x000fe20000000800 */
[----:B------:R-:W-:Y:S01]  /*b1a0*/  FFMA.FTZ R16, R16, c[0x0][0x2d0], -R141 ;  /* 0x0000b40010107a23 */ /* 0x000fe2000001088d */
[----:B-1----:R-:W-:Y:S04]  /*b1b0*/  FMNMX.FTZ R135, R4, R135, !PT ;  /* 0x0000008704877209 */ /* 0x002fe80007810000 */
[C---:B------:R-:W-:Y:S01]  /*b1c0*/  FSETP.NEU.FTZ.AND P0, PT, R135.reuse, -INF , PT ;  /* 0xff8000008700780b */ /* 0x040fe20003f1d000 */
[----:B------:R-:W-:Y:S03]  /*b1d0*/  FMUL.FTZ R143, R135, c[0x0][0x2d0] ;  /* 0x0000b400878f7a20 */ /* 0x000fe60000410000 */
[----:B------:R-:W1:Y:S01]  /*b1e0*/  MUFU.EX2 R51, R14 ;  /* 0x0000000e00337308 */ /* 0x000e620000000800 */
[----:B--2---:R-:W-:Y:S02]  /*b1f0*/  FMNMX.FTZ R3, R0, R2, !PT ;  /* 0x0000000200037209 */ /* 0x004fe40007810000 */
[----:B------:R-:W-:Y:S02]  /*b200*/  FSEL R0, R137, RZ, P2 ;  /* 0x000000ff89007208 */ /* 0x000fe40001000000 */
[----:B------:R-:W-:Y:S01]  /*b210*/  FSEL R143, R143, RZ, P0 ;  /* 0x000000ff8f8f7208 */ /* 0x000fe20000000000 */
[----:B------:R-:W2:Y:S04]  /*b220*/  SHFL.BFLY PT, R4, R3, 0x1, 0x1f ;  /* 0x0c201f0003047f89 */ /* 0x000ea800000e0000 */
[----:B------:R-:W-:Y:S01]  /*b230*/  MUFU.EX2 R35, R15 ;  /* 0x0000000f00237308 */ /* 0x000fe20000000800 */
[----:B------:R-:W-:Y:S02]  /*b240*/  FADD.FTZ R0, -R0, R132 ;  /* 0x0000008400007221 */ /* 0x000fe40000010100 */
[--C-:B------:R-:W-:Y:S02]  /*b250*/  FFMA.FTZ R2, R17, c[0x0][0x2d0], -R143.reuse ;  /* 0x0000b40011027a23 */ /* 0x100fe4000001088f */
[----:B------:R-:W-:Y:S02]  /*b260*/  FMUL.FTZ R0, R0, c[0x0][0x2d0] ;  /* 0x0000b40000007a20 */ /* 0x000fe40000410000 */
[--C-:B------:R-:W-:Y:S02]  /*b270*/  FFMA.FTZ R7, R7, c[0x0][0x2d0], -R143.reuse ;  /* 0x0000b40007077a23 */ /* 0x100fe4000001088f */
[--C-:B------:R-:W-:Y:S01]  /*b280*/  FFMA.FTZ R11, R11, c[0x0][0x2d0], -R143.reuse ;  /* 0x0000b4000b0b7a23 */ /* 0x100fe2000001088f */
[----:B------:R3:W-:Y:S01]  /*b290*/  MUFU.EX2 R41, R2 ;  /* 0x0000000200297308 */ /* 0x0007e20000000800 */
[----:B------:R-:W-:Y:S01]  /*b2a0*/  FFMA.FTZ R10, R10, c[0x0][0x2d0], -R143 ;  /* 0x0000b4000a0a7a23 */ /* 0x000fe2000001088f */
[----:B-1----:R-:W-:Y:S08]  /*b2b0*/  F2FP.BF16.PACK_AB R192, R51, R45 ;  /* 0x0000002d33c0723e */ /* 0x002ff000000010ff */
[----:B------:R1:W4:Y:S01]  /*b2c0*/  MUFU.EX2 R133, R0 ;  /* 0x0000000000857308 */ /* 0x0003220000000800 */
[----:B--2---:R-:W-:Y:S09]  /*b2d0*/  FMNMX.FTZ R3, R4, R3, !PT ;  /* 0x0000000304037209 */ /* 0x004ff20007810000 */
[----:B------:R-:W2:Y:S01]  /*b2e0*/  MUFU.EX2 R40, R16 ;  /* 0x0000001000287308 */ /* 0x000ea20000000800 */
[----:B---3--:R-:W-:Y:S05]  /*b2f0*/  FSEL R2, R136, RZ, P1 ;  /* 0x000000ff88027208 */ /* 0x008fea0000800000 */
[----:B------:R-:W-:Y:S04]  /*b300*/  FADD.FTZ R2, -R2, R134 ;  /* 0x0000008602027221 */ /* 0x000fe80000010100 */
[----:B------:R-:W-:Y:S01]  /*b310*/  MUFU.EX2 R44, R8 ;  /* 0x00000008002c7308 */ /* 0x000fe20000000800 */
[----:B------:R-:W-:Y:S02]  /*b320*/  FMUL.FTZ R134, R3, c[0x0][0x2d0] ;  /* 0x0000b40003867a20 */ /* 0x000fe40000410000 */
[----:B------:R-:W-:Y:S01]  /*b330*/  FMUL.FTZ R2, R2, c[0x0][0x2d0] ;  /* 0x0000b40002027a20 */ /* 0x000fe20000410000 */
[----:B-1----:R-:W-:Y:S01]  /*b340*/  FSEL R0, R135, RZ, P0 ;  /* 0x000000ff87007208 */ /* 0x002fe20000000000 */
[----:B----4-:R-:W-:Y:S01]  /*b350*/  FMUL.FTZ R17, R133, R157 ;  /* 0x0000009d85117220 */ /* 0x010fe20000410000 */
[----:B------:R-:W-:Y:S01]  /*b360*/  FSETP.NEU.FTZ.AND P0, PT, R3, -INF , PT ;  /* 0xff8000000300780b */ /* 0x000fe20003f1d000 */
[----:B------:R-:W-:Y:S02]  /*b370*/  FMUL.FTZ R32, R133, R172 ;  /* 0x000000ac85207220 */ /* 0x000fe40000410000 */
[----:B------:R-:W-:Y:S01]  /*b380*/  FADD.FTZ R0, -R0, R138 ;  /* 0x0000008a00007221 */ /* 0x000fe20000010100 */
[----:B------:R-:W1:Y:S01]  /*b390*/  MUFU.EX2 R132, R2 ;  /* 0x0000000200847308 */ /* 0x000e620000000800 */
[----:B------:R-:W-:Y:S01]  /*b3a0*/  FSEL R134, R134, RZ, P0 ;  /* 0x000000ff86867208 */ /* 0x000fe20000000000 */
[----:B------:R-:W-:Y:S02]  /*b3b0*/  FFMA.FTZ R138, R196, c[0x0][0x2d0], -R141 ;  /* 0x0000b400c48a7a23 */ /* 0x000fe4000001088d */
[----:B------:R-:W-:Y:S01]  /*b3c0*/  FMUL.FTZ R0, R0, c[0x0][0x2d0] ;  /* 0x0000b40000007a20 */ /* 0x000fe20000410000 */
[----:B--2---:R-:W-:Y:S01]  /*b3d0*/  F2FP.BF16.PACK_AB R194, R40, R35 ;  /* 0x0000002328c2723e */ /* 0x004fe200000010ff */
[--C-:B------:R-:W-:Y:S02]  /*b3e0*/  FFMA.FTZ R4, R25, c[0x0][0x2d0], -R134.reuse ;  /* 0x0000b40019047a23 */ /* 0x100fe40000010886 */
[--C-:B------:R-:W-:Y:S02]  /*b3f0*/  FFMA.FTZ R5, R5, c[0x0][0x2d0], -R134.reuse ;  /* 0x0000b40005057a23 */ /* 0x100fe40000010886 */
[----:B------:R2:W3:Y:S01]  /*b400*/  MUFU.EX2 R2, R0 ;  /* 0x0000000000027308 */ /* 0x0004e20000000800 */
[C---:B------:R-:W-:Y:S02]  /*b410*/  FMUL.FTZ R16, R133.reuse, R156 ;  /* 0x0000009c85107220 */ /* 0x040fe40000410000 */
[C---:B------:R-:W-:Y:S02]  /*b420*/  FMUL.FTZ R52, R133.reuse, R52 ;  /* 0x0000003485347220 */ /* 0x040fe40000410000 */
[C---:B------:R-:W-:Y:S02]  /*b430*/  FMUL.FTZ R53, R133.reuse, R53 ;  /* 0x0000003585357220 */ /* 0x040fe40000410000 */
[C---:B------:R-:W-:Y:S02]  /*b440*/  FMUL.FTZ R64, R133.reuse, R64 ;  /* 0x0000004085407220 */ /* 0x040fe40000410000 */
[C---:B------:R-:W-:Y:S01]  /*b450*/  FMUL.FTZ R65, R133.reuse, R65 ;  /* 0x0000004185417220 */ /* 0x040fe20000410000 */
[----:B------:R-:W4:Y:S01]  /*b460*/  MUFU.EX2 R48, R12 ;  /* 0x0000000c00307308 */ /* 0x000f220000000800 */
[C---:B------:R-:W-:Y:S02]  /*b470*/  FMUL.FTZ R68, R133.reuse, R68 ;  /* 0x0000004485447220 */ /* 0x040fe40000410000 */
[C---:B------:R-:W-:Y:S02]  /*b480*/  FMUL.FTZ R69, R133.reuse, R69 ;  /* 0x0000004585457220 */ /* 0x040fe40000410000 */
[C---:B-1----:R-:W-:Y:S02]  /*b490*/  FMUL.FTZ R6, R132.reuse, R146 ;  /* 0x0000009284067220 */ /* 0x042fe40000410000 */
[C---:B------:R-:W-:Y:S02]  /*b4a0*/  FMUL.FTZ R19, R132.reuse, R159 ;  /* 0x0000009f84137220 */ /* 0x040fe40000410000 */
[C---:B------:R-:W-:Y:S01]  /*b4b0*/  FMUL.FTZ R54, R132.reuse, R54 ;  /* 0x0000003684367220 */ /* 0x040fe20000410000 */
[----:B------:R-:W1:Y:S01]  /*b4c0*/  MUFU.EX2 R33, R13 ;  /* 0x0000000d00217308 */ /* 0x000e620000000800 */
[C---:B------:R-:W-:Y:S02]  /*b4d0*/  FMUL.FTZ R55, R132.reuse, R55 ;  /* 0x0000003784377220 */ /* 0x040fe40000410000 */
[----:B------:R-:W-:Y:S02]  /*b4e0*/  FMUL.FTZ R66, R132, R66 ;  /* 0x0000004284427220 */ /* 0x000fe40000410000 */
[--C-:B--2---:R-:W-:Y:S02]  /*b4f0*/  FFMA.FTZ R0, R18, c[0x0][0x2d0], -R134.reuse ;  /* 0x0000b40012007a23 */ /* 0x104fe40000010886 */
[C---:B---3--:R-:W-:Y:S02]  /*b500*/  FMUL.FTZ R8, R2.reuse, R148 ;  /* 0x0000009402087220 */ /* 0x048fe40000410000 */
[----:B------:R-:W-:Y:S01]  /*b510*/  FMUL.FTZ R9, R2, R149 ;  /* 0x0000009502097220 */ /* 0x000fe20000410000 */
[----:B------:R2:W-:Y:S01]  /*b520*/  MUFU.EX2 R216, R0 ;  /* 0x0000000000d87308 */ /* 0x0005e20000000800 */
[----:B------:R-:W-:Y:S02]  /*b530*/  FMUL.FTZ R18, R132, R158 ;  /* 0x0000009e84127220 */ /* 0x000fe40000410000 */
[----:B------:R-:W-:Y:S01]  /*b540*/  FMUL.FTZ R25, R2, R165 ;  /* 0x000000a502197220 */ /* 0x000fe20000410000 */
[----:B----4-:R-:W-:Y:S01]  /*b550*/  F2FP.BF16.PACK_AB R193, R48, R44 ;  /* 0x0000002c30c1723e */ /* 0x010fe200000010ff */
[C---:B------:R-:W-:Y:S01]  /*b560*/  FMUL.FTZ R12, R2.reuse, R152 ;  /* 0x00000098020c7220 */ /* 0x040fe20000410000 */
[----:B------:R-:W-:Y:S01]  /*b570*/  LDSM.16.MT88.4 R156, [R226+0x2880] ;  /* 0x00288000e29c783b */ /* 0x000fe20000004200 */
[C---:B------:R-:W-:Y:S01]  /*b580*/  FMUL.FTZ R28, R2.reuse, R168 ;  /* 0x000000a8021c7220 */ /* 0x040fe20000410000 */
[----:B------:R-:W-:Y:S01]  /*b590*/  MOV R168, R48 ;  /* 0x0000003000a87202 */ /* 0x000fe20000000f00 */
[C---:B------:R-:W-:Y:S01]  /*b5a0*/  FMUL.FTZ R29, R2.reuse, R169 ;  /* 0x000000a9021d7220 */ /* 0x040fe20000410000 */
[----:B------:R-:W3:Y:S01]  /*b5b0*/  MUFU.EX2 R49, R7 ;  /* 0x0000000700317308 */ /* 0x000ee20000000800 */
[C---:B------:R-:W-:Y:S02]  /*b5c0*/  FMUL.FTZ R48, R133.reuse, R188 ;  /* 0x000000bc85307220 */ /* 0x040fe40000410000 */
[C---:B------:R-:W-:Y:S01]  /*b5d0*/  FMUL.FTZ R56, R2.reuse, R56 ;  /* 0x0000003802387220 */ /* 0x040fe20000410000 */
[----:B-1----:R-:W-:Y:S01]  /*b5e0*/  MOV R172, R33 ;  /* 0x0000002100ac7202 */ /* 0x002fe20000000f00 */
[C---:B------:R-:W-:Y:S02]  /*b5f0*/  FMUL.FTZ R13, R2.reuse, R153 ;  /* 0x00000099020d7220 */ /* 0x040fe40000410000 */
[C---:B------:R-:W-:Y:S02]  /*b600*/  FMUL.FTZ R57, R2.reuse, R57 ;  /* 0x0000003902397220 */ /* 0x040fe40000410000 */
[C---:B------:R-:W-:Y:S01]  /*b610*/  FMUL.FTZ R60, R2.reuse, R60 ;  /* 0x0000003c023c7220 */ /* 0x040fe20000410000 */
[----:B------:R1:W4:Y:S01]  /*b620*/  MUFU.EX2 R215, R5 ;  /* 0x0000000500d77308 */ /* 0x0003220000000800 */
[----:B------:R-:W-:Y:S02]  /*b630*/  FMUL.FTZ R61, R2, R61 ;  /* 0x0000003d023d7220 */ /* 0x000fe40000410000 */
[----:B------:R-:W-:Y:S02]  /*b640*/  FMUL.FTZ R67, R132, R67 ;  /* 0x0000004384437220 */ /* 0x000fe40000410000 */
[----:B--2---:R-:W-:Y:S02]  /*b650*/  FFMA.FTZ R0, R24, c[0x0][0x2d0], -R134 ;  /* 0x0000b40018007a23 */ /* 0x004fe40000010886 */
[----:B------:R-:W-:Y:S02]  /*b660*/  FMUL.FTZ R24, R2, R164 ;  /* 0x000000a402187220 */ /* 0x000fe40000410000 */
[C---:B------:R-:W-:Y:S01]  /*b670*/  FMUL.FTZ R70, R132.reuse, R70 ;  /* 0x0000004684467220 */ /* 0x040fe20000410000 */
[----:B------:R2:W-:Y:S01]  /*b680*/  MUFU.EX2 R217, R0 ;  /* 0x0000000000d97308 */ /* 0x0005e20000000800 */
[----:B------:R-:W-:Y:S02]  /*b690*/  FMUL.FTZ R71, R132, R71 ;  /* 0x0000004784477220 */ /* 0x000fe40000410000 */
[----:B------:R-:W-:Y:S01]  /*b6a0*/  FMUL.FTZ R72, R2, R72 ;  /* 0x0000004802487220 */ /* 0x000fe20000410000 */
[----:B---3--:R-:W-:Y:S01]  /*b6b0*/  MOV R169, R49 ;  /* 0x0000003100a97202 */ /* 0x008fe20000000f00 */
[----:B------:R-:W-:Y:S02]  /*b6c0*/  FMUL.FTZ R7, R132, R147 ;  /* 0x0000009384077220 */ /* 0x000fe40000410000 */
[C---:B------:R-:W-:Y:S02]  /*b6d0*/  FMUL.FTZ R73, R2.reuse, R73 ;  /* 0x0000004902497220 */ /* 0x040fe40000410000 */
[C---:B------:R-:W-:Y:S01]  /*b6e0*/  FMUL.FTZ R76, R2.reuse, R76 ;  /* 0x0000004c024c7220 */ /* 0x040fe20000410000 */
[----:B------:R3:W5:Y:S01]  /*b6f0*/  MUFU.EX2 R218, R4 ;  /* 0x0000000400da7308 */ /* 0x0007620000000800 */
[----:B------:R-:W-:Y:S02]  /*b700*/  FMUL.FTZ R77, R2, R77 ;  /* 0x0000004d024d7220 */ /* 0x000fe40000410000 */
[C---:B------:R-:W-:Y:S02]  /*b710*/  FMUL.FTZ R80, R133.reuse, R80 ;  /* 0x0000005085507220 */ /* 0x040fe40000410000 */
[C---:B-1----:R-:W-:Y:S01]  /*b720*/  FMUL.FTZ R5, R133.reuse, R145 ;  /* 0x0000009185057220 */ /* 0x042fe20000410000 */
[----:B----4-:R-:W-:Y:S01]  /*b730*/  F2FP.BF16.PACK_AB R145, R216, R215 ;  /* 0x000000d7d891723e */ /* 0x010fe200000010ff */
[C---:B------:R-:W-:Y:S02]  /*b740*/  FMUL.FTZ R81, R133.reuse, R81 ;  /* 0x0000005185517220 */ /* 0x040fe40000410000 */
[C---:B------:R-:W-:Y:S01]  /*b750*/  FMUL.FTZ R82, R132.reuse, R82 ;  /* 0x0000005284527220 */ /* 0x040fe20000410000 */
[----:B------:R-:W1:Y:S01]  /*b760*/  MUFU.EX2 R222, R11 ;  /* 0x0000000b00de7308 */ /* 0x000e620000000800 */
[C---:B------:R-:W-:Y:S02]  /*b770*/  FMUL.FTZ R83, R132.reuse, R83 ;  /* 0x0000005384537220 */ /* 0x040fe40000410000 */
[----:B------:R-:W-:Y:S01]  /*b780*/  FMUL.FTZ R84, R133, R84 ;  /* 0x0000005485547220 */ /* 0x000fe20000410000 */
[----:B--2---:R-:W-:Y:S01]  /*b790*/  FSEL R0, R3, RZ, P0 ;  /* 0x000000ff03007208 */ /* 0x004fe20000000000 */
[----:B------:R-:W-:Y:S01]  /*b7a0*/  FMUL.FTZ R85, R133, R85 ;  /* 0x0000005585557220 */ /* 0x000fe20000410000 */
[----:B------:R-:W-:Y:S01]  /*b7b0*/  PLOP3.LUT P0, PT, PT, PT, UP0, 0x80, 0x0 ;  /* 0x000000000000781c */ /* 0x000fe20003f0f008 */
[----:B------:R-:W-:Y:S02]  /*b7c0*/  FMUL.FTZ R86, R132, R86 ;  /* 0x0000005684567220 */ /* 0x000fe40000410000 */
[----:B------:R-:W-:Y:S01]  /*b7d0*/  FADD.FTZ R0, -R0, R139 ;  /* 0x0000008b00007221 */ /* 0x000fe20000010100 */
[----:B------:R-:W2:Y:S01]  /*b7e0*/  MUFU.EX2 R34, R10 ;  /* 0x0000000a00227308 */ /* 0x000ea20000000800 */
[----:B------:R-:W-:Y:S01]  /*b7f0*/  MOV R139, R26 ;  /* 0x0000001a008b7202 */ /* 0x000fe20000000f00 */
[----:B------:R-:W-:Y:S02]  /*b800*/  FMUL.FTZ R87, R132, R87 ;  /* 0x0000005784577220 */ /* 0x000fe40000410000 */
[----:B------:R-:W-:Y:S01]  /*b810*/  FMUL.FTZ R0, R0, c[0x0][0x2d0] ;  /* 0x0000b40000007a20 */ /* 0x000fe20000410000 */
[----:B------:R-:W-:Y:S01]  /*b820*/  F2FP.BF16.PACK_AB R195, R139, R33 ;  /* 0x000000218bc3723e */ /* 0x000fe200000010ff */
[C---:B---3--:R-:W-:Y:S01]  /*b830*/  FMUL.FTZ R4, R133.reuse, R144 ;  /* 0x0000009085047220 */ /* 0x048fe20000410000 */
[----:B-----5:R-:W-:Y:S01]  /*b840*/  F2FP.BF16.PACK_AB R147, R218, R217 ;  /* 0x000000d9da93723e */ /* 0x020fe200000010ff */
[C---:B------:R-:W-:Y:S02]  /*b850*/  FMUL.FTZ R33, R133.reuse, R173 ;  /* 0x000000ad85217220 */ /* 0x040fe40000410000 */
[----:B------:R-:W3:Y:S01]  /*b860*/  MUFU.EX2 R0, R0 ;  /* 0x0000000000007308 */ /* 0x000ee20000000800 */
[----:B------:R-:W-:Y:S02]  /*b870*/  FMUL.FTZ R88, R2, R88 ;  /* 0x0000005802587220 */ /* 0x000fe40000410000 */
[-C--:B------:R-:W-:Y:S05]  /*b880*/  HMMA.16816.F32.BF16 R4, R192, R20.reuse, R4 ;  /* 0x00000014c004723c */ /* 0x080fea0000041804 */
[----:B-1----:R-:W-:Y:S01]  /*b890*/  F2FP.BF16.PACK_AB R144, R222, R49 ;  /* 0x00000031de90723e */ /* 0x002fe200000010ff */
[----:B------:R-:W-:Y:S01]  /*b8a0*/  FMUL.FTZ R49, R133, R189 ;  /* 0x000000bd85317220 */ /* 0x000fe20000410000 */
[----:B------:R-:W-:Y:S01]  /*b8b0*/  MOV R189, R50 ;  /* 0x0000003200bd7202 */ /* 0x000fe20000000f00 */
[----:B------:R-:W-:Y:S01]  /*b8c0*/  FMUL.FTZ R50, R132, R190 ;  /* 0x000000be84327220 */ /* 0x000fe20000410000 */
[-C--:B--2---:R-:W-:Y:S03]  /*b8d0*/  F2FP.BF16.PACK_AB R146, R41, R34.reuse ;  /* 0x000000222992723e */ /* 0x084fe600000010ff */
[----:B------:R-:W-:Y:S01]  /*b8e0*/  FMUL.FTZ R89, R2, R89 ;  /* 0x0000005902597220 */ /* 0x000fe20000410000 */
[----:B------:R-:W-:Y:S01]  /*b8f0*/  MOV R173, R34 ;  /* 0x0000002200ad7202 */ /* 0x000fe20000000f00 */
[C---:B------:R-:W-:Y:S01]  /*b900*/  FMUL.FTZ R34, R132.reuse, R174 ;  /* 0x000000ae84227220 */ /* 0x040fe20000410000 */
[----:B------:R-:W-:Y:S01]  /*b910*/  MOV R174, R35 ;  /* 0x0000002300ae7202 */ /* 0x000fe20000000f00 */
[----:B------:R-:W-:Y:S01]  /*b920*/  FMUL.FTZ R35, R132, R175 ;  /* 0x000000af84237220 */ /* 0x000fe20000410000 */
[----:B------:R-:W-:Y:S01]  /*b930*/  MOV R175, R222 ;  /* 0x000000de00af7202 */ /* 0x000fe20000000f00 */
[----:B------:R-:W-:Y:S02]  /*b940*/  FMUL.FTZ R92, R2, R92 ;  /* 0x0000005c025c7220 */ /* 0x000fe40000410000 */
        /* <DEDUP_REMOVED lines=20> */
[C---:B------:R-:W-:Y:S02]  /*ba90*/  FMUL.FTZ R47, R0.reuse, R187 ;  /* 0x000000bb002f7220 */ /* 0x040fe40000410000 */
[-C--:B------:R-:W-:Y:S03]  /*baa0*/  HMMA.16816.F32.BF16 R20, R192, R36.reuse, R20 ;  /* 0x00000024c014723c */ /* 0x080fe60000041814 */
[C---:B------:R-:W-:Y:S02]  /*bab0*/  FMUL.FTZ R43, R0.reuse, R183 ;  /* 0x000000b7002b7220 */ /* 0x040fe40000410000 */
[C---:B------:R-:W-:Y:S02]  /*bac0*/  FMUL.FTZ R46, R0.reuse, R186 ;  /* 0x000000ba002e7220 */ /* 0x040fe40000410000 */
[C---:B------:R-:W-:Y:S01]  /*bad0*/  FMUL.FTZ R58, R0.reuse, R58 ;  /* 0x0000003a003a7220 */ /* 0x040fe20000410000 */
[C---:B------:R-:W-:Y:S04]  /*bae0*/  HMMA.16816.F32.BF16 R24, R144.reuse, R36, R24 ;  /* 0x000000249018723c */ /* 0x040fe80000041818 */
[C---:B------:R-:W-:Y:S02]  /*baf0*/  FMUL.FTZ R59, R0.reuse, R59 ;  /* 0x0000003b003b7220 */ /* 0x040fe40000410000 */
[----:B------:R-:W-:Y:S02]  /*bb00*/  FMUL.FTZ R62, R0, R62 ;  /* 0x0000003e003e7220 */ /* 0x000fe40000410000 */
[-C--:B------:R-:W-:Y:S04]  /*bb10*/  HMMA.16816.F32.BF16 R28, R144, R38.reuse, R28 ;  /* 0x00000026901c723c */ /* 0x080fe8000004181c */
[C---:B------:R-:W-:Y:S01]  /*bb20*/  FMUL.FTZ R36, R133.reuse, R176 ;  /* 0x000000b085247220 */ /* 0x040fe20000410000 */
[----:B------:R-:W-:Y:S01]  /*bb30*/  MOV R176, R44 ;  /* 0x0000002c00b07202 */ /* 0x000fe20000000f00 */
[C---:B------:R-:W-:Y:S02]  /*bb40*/  FMUL.FTZ R44, R2.reuse, R184 ;  /* 0x000000b8022c7220 */ /* 0x040fe40000410000 */
[C---:B------:R-:W-:Y:S04]  /*bb50*/  HMMA.16816.F32.BF16 R32, R192.reuse, R38, R32 ;  /* 0x00000026c020723c */ /* 0x040fe80000041820 */
[C---:B------:R-:W-:Y:S01]  /*bb60*/  FMUL.FTZ R37, R133.reuse, R177 ;  /* 0x000000b185257220 */ /* 0x040fe20000410000 */
[----:B------:R-:W-:Y:S01]  /*bb70*/  MOV R177, R45 ;  /* 0x0000002d00b17202 */ /* 0x000fe20000000f00 */
[----:B------:R-:W-:Y:S02]  /*bb80*/  FMUL.FTZ R45, R2, R185 ;  /* 0x000000b9022d7220 */ /* 0x000fe40000410000 */
[----:B------:R-:W-:Y:S01]  /*bb90*/  FMUL.FTZ R39, R132, R179 ;  /* 0x000000b384277220 */ /* 0x000fe20000410000 */
[----:B------:R-:W-:Y:S03]  /*bba0*/  MOV R179, R40 ;  /* 0x0000002800b37202 */ /* 0x000fe60000000f00 */
[C---:B------:R-:W-:Y:S01]  /*bbb0*/  FMUL.FTZ R40, R2.reuse, R180 ;  /* 0x000000b402287220 */ /* 0x040fe20000410000 */
[----:B------:R-:W-:Y:S01]  /*bbc0*/  MOV R180, R41 ;  /* 0x0000002900b47202 */ /* 0x000fe20000000f00 */
[----:B------:R-:W-:Y:S02]  /*bbd0*/  FMUL.FTZ R41, R2, R181 ;  /* 0x000000b502297220 */ /* 0x000fe40000410000 */
[----:B------:R3:W-:Y:S01]  /*bbe0*/  MUFU.EX2 R181, R138 ;  /* 0x0000008a00b57308 */ /* 0x0007e20000000800 */
[C---:B------:R-:W-:Y:S01]  /*bbf0*/  FMUL.FTZ R38, R132.reuse, R178 ;  /* 0x000000b284267220 */ /* 0x040fe20000410000 */
[----:B------:R-:W-:Y:S01]  /*bc00*/  MOV R178, R51 ;  /* 0x0000003300b27202 */ /* 0x000fe20000000f00 */
[----:B------:R-:W-:Y:S02]  /*bc10*/  FMUL.FTZ R51, R132, R191 ;  /* 0x000000bf84337220 */ /* 0x000fe40000410000 */
[C---:B------:R-:W-:Y:S02]  /*bc20*/  FMUL.FTZ R63, R0.reuse, R63 ;  /* 0x0000003f003f7220 */ /* 0x040fe40000410000 */
[C---:B------:R-:W-:Y:S01]  /*bc30*/  FMUL.FTZ R74, R0.reuse, R74 ;  /* 0x0000004a004a7220 */ /* 0x040fe20000410000 */
[-C--:B-1----:R-:W-:Y:S03]  /*bc40*/  HMMA.16816.F32.BF16 R36, R192, R148.reuse, R36 ;  /* 0x00000094c024723c */ /* 0x082fe60000041824 */
[C---:B------:R-:W-:Y:S02]  /*bc50*/  FMUL.FTZ R75, R0.reuse, R75 ;  /* 0x0000004b004b7220 */ /* 0x040fe40000410000 */
[C---:B------:R-:W-:Y:S02]  /*bc60*/  FMUL.FTZ R78, R0.reuse, R78 ;  /* 0x0000004e004e7220 */ /* 0x040fe40000410000 */
[C---:B------:R-:W-:Y:S01]  /*bc70*/  FMUL.FTZ R79, R0.reuse, R79 ;  /* 0x0000004f004f7220 */ /* 0x040fe20000410000 */
[C---:B------:R-:W-:Y:S04]  /*bc80*/  HMMA.16816.F32.BF16 R40, R144.reuse, R148, R40 ;  /* 0x000000949028723c */ /* 0x040fe80000041828 */
[C---:B------:R-:W-:Y:S02]  /*bc90*/  FMUL.FTZ R90, R0.reuse, R90 ;  /* 0x0000005a005a7220 */ /* 0x040fe40000410000 */
[----:B------:R-:W-:Y:S02]  /*bca0*/  FMUL.FTZ R91, R0, R91 ;  /* 0x0000005b005b7220 */ /* 0x000fe40000410000 */
[-C--:B------:R-:W-:Y:S04]  /*bcb0*/  HMMA.16816.F32.BF16 R44, R144, R150.reuse, R44 ;  /* 0x00000096902c723c */ /* 0x080fe8000004182c */
[--C-:B---3--:R-:W-:Y:S02]  /*bcc0*/  FFMA.FTZ R138, R198, c[0x0][0x2d0], -R141.reuse ;  /* 0x0000b400c68a7a23 */ /* 0x108fe4000001088d */
[----:B------:R-:W-:Y:S02]  /*bcd0*/  FMUL.FTZ R93, R2, R93 ;  /* 0x0000005d025d7220 */ /* 0x000fe40000410000 */
[C---:B------:R-:W-:Y:S01]  /*bce0*/  HMMA.16816.F32.BF16 R48, R192.reuse, R150, R48 ;  /* 0x00000096c030723c */ /* 0x040fe20000041830 */
[----:B------:R1:W3:Y:S01]  /*bcf0*/  MUFU.EX2 R184, R138 ;  /* 0x0000008a00b87308 */ /* 0x0002e20000000800 */
[----:B------:R-:W4:Y:S02]  /*bd00*/  LDSM.16.MT88.4 R148, [R225+0x3880] ;  /* 0x00388000e194783b */ /* 0x000f240000004200 */
[C---:B------:R-:W-:Y:S02]  /*bd10*/  FMUL.FTZ R94, R0.reuse, R94 ;  /* 0x0000005e005e7220 */ /* 0x040fe40000410000 */
[----:B------:R-:W-:Y:S02]  /*bd20*/  FMUL.FTZ R95, R0, R95 ;  /* 0x0000005f005f7220 */ /* 0x000fe40000410000 */
[-C--:B--2---:R-:W-:Y:S04]  /*bd30*/  HMMA.16816.F32.BF16 R52, R192, R152.reuse, R52 ;  /* 0x00000098c034723c */ /* 0x084fe80000041834 */
[C---:B------:R-:W-:Y:S02]  /*bd40*/  FMUL.FTZ R96, R133.reuse, R96 ;  /* 0x0000006085607220 */ /* 0x040fe40000410000 */
[----:B------:R-:W-:Y:S02]  /*bd50*/  FMUL.FTZ R97, R133, R97 ;  /* 0x0000006185617220 */ /* 0x000fe40000410000 */
[C---:B------:R-:W-:Y:S04]  /*bd60*/  HMMA.16816.F32.BF16 R56, R144.reuse, R152, R56 ;  /* 0x000000989038723c */ /* 0x040fe80000041838 */
[C---:B------:R-:W-:Y:S02]  /*bd70*/  FMUL.FTZ R98, R132.reuse, R98 ;  /* 0x0000006284627220 */ /* 0x040fe40000410000 */
[C---:B------:R-:W-:Y:S02]  /*bd80*/  FMUL.FTZ R99, R132.reuse, R99 ;  /* 0x0000006384637220 */ /* 0x040fe40000410000 */
[-C--:B------:R-:W-:Y:S04]  /*bd90*/  HMMA.16816.F32.BF16 R60, R144, R154.reuse, R60 ;  /* 0x0000009a903c723c */ /* 0x080fe8000004183c */
[--C-:B-1----:R-:W-:Y:S02]  /*bda0*/  FFMA.FTZ R138, R197, c[0x0][0x2d0], -R142.reuse ;  /* 0x0000b400c58a7a23 */ /* 0x102fe4000001088e */
[C---:B------:R-:W-:Y:S02]  /*bdb0*/  FMUL.FTZ R100, R133.reuse, R100 ;  /* 0x0000006485647220 */ /* 0x040fe40000410000 */
[C---:B------:R-:W-:Y:S01]  /*bdc0*/  HMMA.16816.F32.BF16 R64, R192.reuse, R154, R64 ;  /* 0x0000009ac040723c */ /* 0x040fe20000041840 */
[----:B------:R1:W-:Y:S01]  /*bdd0*/  MUFU.EX2 R182, R138 ;  /* 0x0000008a00b67308 */ /* 0x0003e20000000800 */
[----:B------:R-:W2:Y:S02]  /*bde0*/  LDSM.16.MT88.4 R152, [R226+0x3880] ;  /* 0x00388000e298783b */ /* 0x000ea40000004200 */
[----:B------:R-:W-:Y:S02]  /*bdf0*/  FMUL.FTZ R101, R133, R101 ;  /* 0x0000006585657220 */ /* 0x000fe40000410000 */
[C---:B------:R-:W-:Y:S02]  /*be00*/  FMUL.FTZ R102, R132.reuse, R102 ;  /* 0x0000006684667220 */ /* 0x040fe40000410000 */
[----:B------:R-:W-:Y:S01]  /*be10*/  FMUL.FTZ R103, R132, R103 ;  /* 0x0000006784677220 */ /* 0x000fe20000410000 */
[-C--:B----4-:R-:W-:Y:S03]  /*be20*/  HMMA.16816.F32.BF16 R68, R192, R148.reuse, R68 ;  /* 0x00000094c044723c */ /* 0x090fe60000041844 */
[C---:B------:R-:W-:Y:S02]  /*be30*/  FMUL.FTZ R104, R2.reuse, R104 ;  /* 0x0000006802687220 */ /* 0x040fe40000410000 */
[----:B------:R-:W-:Y:S02]  /*be40*/  FMUL.FTZ R105, R2, R105 ;  /* 0x0000006902697220 */ /* 0x000fe40000410000 */
[C---:B------:R-:W-:Y:S01]  /*be50*/  FMUL.FTZ R106, R0.reuse, R106 ;  /* 0x0000006a006a7220 */ /* 0x040fe20000410000 */
[C---:B------:R-:W-:Y:S04]  /*be60*/  HMMA.16816.F32.BF16 R72, R144.reuse, R148, R72 ;  /* 0x000000949048723c */ /* 0x040fe80000041848 */
[----:B------:R-:W-:Y:S02]  /*be70*/  FMUL.FTZ R107, R0, R107 ;  /* 0x0000006b006b7220 */ /* 0x000fe40000410000 */
[C---:B------:R-:W-:Y:S02]  /*be80*/  FMUL.FTZ R108, R2.reuse, R108 ;  /* 0x0000006c026c7220 */ /* 0x040fe40000410000 */
[-C--:B------:R-:W-:Y:S04]  /*be90*/  HMMA.16816.F32.BF16 R76, R144, R150.reuse, R76 ;  /* 0x00000096904c723c */ /* 0x080fe8000004184c */
[--C-:B-1----:R-:W-:Y:S02]  /*bea0*/  FFMA.FTZ R138, R199, c[0x0][0x2d0], -R142.reuse ;  /* 0x0000b400c78a7a23 */ /* 0x102fe4000001088e */
[----:B------:R-:W-:Y:S02]  /*beb0*/  FMUL.FTZ R109, R2, R109 ;  /* 0x0000006d026d7220 */ /* 0x000fe40000410000 */
[C---:B------:R-:W-:Y:S01]  /*bec0*/  HMMA.16816.F32.BF16 R80, R192.reuse, R150, R80 ;  /* 0x00000096c050723c */ /* 0x040fe20000041850 */
[----:B------:R1:W4:Y:S01]  /*bed0*/  MUFU.EX2 R185, R138 ;  /* 0x0000008a00b97308 */ /* 0x0003220000000800 */
[----:B------:R-:W5:Y:S02]  /*bee0*/  LDSM.16.MT88.4 R148, [R228+0x3880] ;  /* 0x00388000e494783b */ /* 0x000f640000004200 */
[C---:B------:R-:W-:Y:S02]  /*bef0*/  FMUL.FTZ R110, R0.reuse, R110 ;  /* 0x0000006e006e7220 */ /* 0x040fe40000410000 */
[----:B------:R-:W-:Y:S02]  /*bf00*/  FMUL.FTZ R111, R0, R111 ;  /* 0x0000006f006f7220 */ /* 0x000fe40000410000 */
[-C--:B--2---:R-:W-:Y:S04]  /*bf10*/  HMMA.16816.F32.BF16 R84, R192, R152.reuse, R84 ;  /* 0x00000098c054723c */ /* 0x084fe80000041854 */
[C---:B------:R-:W-:Y:S02]  /*bf20*/  FMUL.FTZ R112, R133.reuse, R112 ;  /* 0x0000007085707220 */ /* 0x040fe40000410000 */
[C---:B------:R-:W-:Y:S02]  /*bf30*/  FMUL.FTZ R113, R133.reuse, R113 ;  /* 0x0000007185717220 */ /* 0x040fe40000410000 */
[C---:B------:R-:W-:Y:S04]  /*bf40*/  HMMA.16816.F32.BF16 R88, R144.reuse, R152, R88 ;  /* 0x000000989058723c */ /* 0x040fe80000041858 */
[C---:B------:R-:W-:Y:S02]  /*bf50*/  FMUL.FTZ R114, R132.reuse, R114 ;  /* 0x0000007284727220 */ /* 0x040fe40000410000 */
[----:B------:R-:W-:Y:S02]  /*bf60*/  FMUL.FTZ R115, R132, R115 ;  /* 0x0000007384737220 */ /* 0x000fe40000410000 */
        /* <DEDUP_REMOVED lines=9> */
[-C--:B-----5:R-:W-:Y:S03]  /*c000*/  HMMA.16816.F32.BF16 R100, R192, R148.reuse, R100 ;  /* 0x00000094c064723c */ /* 0x0a0fe60000041864 */
[C---:B------:R-:W-:Y:S02]  /*c010*/  FMUL.FTZ R124, R2.reuse, R124 ;  /* 0x0000007c027c7220 */ /* 0x040fe40000410000 */
[----:B------:R-:W-:Y:S02]  /*c020*/  FMUL.FTZ R125, R2, R125 ;  /* 0x0000007d027d7220 */ /* 0x000fe40000410000 */
[C---:B------:R-:W-:Y:S01]  /*c030*/  FMUL.FTZ R126, R0.reuse, R126 ;  /* 0x0000007e007e7220 */ /* 0x040fe20000410000 */
[C---:B------:R-:W-:Y:S04]  /*c040*/  HMMA.16816.F32.BF16 R104, R144.reuse, R148, R104 ;  /* 0x000000949068723c */ /* 0x040fe80000041868 */
[----:B------:R-:W-:Y:S02]  /*c050*/  FMUL.FTZ R127, R0, R127 ;  /* 0x0000007f007f7220 */ /* 0x000fe40000410000 */
[C---:B------:R-:W-:Y:S02]  /*c060*/  FMUL.FTZ R128, R133.reuse, R128 ;  /* 0x0000008085807220 */ /* 0x040fe40000410000 */
[-C--:B------:R-:W-:Y:S04]  /*c070*/  HMMA.16816.F32.BF16 R108, R144, R150.reuse, R108 ;  /* 0x00000096906c723c */ /* 0x080fe8000004186c */
[----:B-1----:R-:W-:Y:S02]  /*c080*/  FFMA.FTZ R138, R204, c[0x0][0x2d0], -R141 ;  /* 0x0000b400cc8a7a23 */ /* 0x002fe4000001088d */
[C---:B------:R-:W-:Y:S02]  /*c090*/  FMUL.FTZ R129, R133.reuse, R129 ;  /* 0x0000008185817220 */ /* 0x040fe40000410000 */
[C---:B------:R-:W-:Y:S01]  /*c0a0*/  HMMA.16816.F32.BF16 R112, R192.reuse, R150, R112 ;  /* 0x00000096c070723c */ /* 0x040fe20000041870 */
[----:B------:R1:W5:Y:S01]  /*c0b0*/  MUFU.EX2 R171, R138 ;  /* 0x0000008a00ab7308 */ /* 0x0003620000000800 */
[----:B------:R-:W3:Y:S02]  /*c0c0*/  LDSM.16.MT88.4 R148, [R225+0x2880] ;  /* 0x00288000e194783b */ /* 0x000ee40000004200 */
[C---:B------:R-:W-:Y:S02]  /*c0d0*/  FMUL.FTZ R116, R133.reuse, R116 ;  /* 0x0000007485747220 */ /* 0x040fe40000410000 */
[----:B------:R-:W-:Y:S02]  /*c0e0*/  FMUL.FTZ R117, R133, R117 ;  /* 0x0000007585757220 */ /* 0x000fe40000410000 */
[C---:B------:R-:W-:Y:S04]  /*c0f0*/  FMUL.FTZ R118, R132.reuse, R118 ;  /* 0x0000007684767220 */ /* 0x040fe80000410000 */
[C---:B------:R-:W-:Y:S02]  /*c100*/  FMUL.FTZ R119, R132.reuse, R119 ;  /* 0x0000007784777220 */ /* 0x040fe40000410000 */
[C---:B------:R-:W-:Y:S02]  /*c110*/  FMUL.FTZ R130, R132.reuse, R130 ;  /* 0x0000008284827220 */ /* 0x040fe40000410000 */
[----:B------:R-:W-:Y:S03]  /*c120*/  FMUL.FTZ R131, R132, R131 ;  /* 0x0000008384837220 */ /* 0x000fe60000410000 */
[-C--:B--2---:R-:W-:Y:S03]  /*c130*/  HMMA.16816.F32.BF16 R116, R192, R152.reuse, R116 ;  /* 0x00000098c074723c */ /* 0x084fe60000041874 */
[--C-:B-1----:R-:W-:Y:S05]  /*c140*/  FFMA.FTZ R138, R203, c[0x0][0x2d0], -R142.reuse ;  /* 0x0000b400cb8a7a23 */ /* 0x102fea000001088e */
[C---:B------:R-:W-:Y:S01]  /*c150*/  HMMA.16816.F32.BF16 R120, R144.reuse, R152, R120 ;  /* 0x000000989078723c */ /* 0x040fe20000041878 */
[----:B------:R1:W-:Y:S07]  /*c160*/  MUFU.EX2 R188, R138 ;  /* 0x0000008a00bc7308 */ /* 0x0003ee0000000800 */
[-C--:B------:R-:W-:Y:S07]  /*c170*/  HMMA.16816.F32.BF16 R124, R144, R154.reuse, R124 ;  /* 0x0000009a907c723c */ /* 0x080fee000004187c */
        /* <DEDUP_REMOVED lines=43> */
[--C-:B-1----:R-:W-:Y:S01]  /*c430*/  FFMA.FTZ R138, R219, c[0x0][0x2d0], -R142.reuse ;  /* 0x0000b400db8a7a23 */ /* 0x102fe2000001088e */
[----:B------:R-:W-:Y:S03]  /*c440*/  MOV R219, R188 ;  /* 0x000000bc00db7202 */ /* 0x000fe60000000f00 */
        /* <DEDUP_REMOVED lines=10> */
[C---:B------:R-:W-:Y:S08]  /*c4f0*/  HMMA.16816.F32.BF16 R56, R152.reuse, R164, R56 ;  /* 0x000000a49838723c */ /* 0x040ff00000041838 */
[-C--:B------:R-:W-:Y:S08]  /*c500*/  HMMA.16816.F32.BF16 R60, R152, R166.reuse, R60 ;  /* 0x000000a6983c723c */ /* 0x080ff0000004183c */
[C---:B------:R-:W-:Y:S04]  /*c510*/  HMMA.16816.F32.BF16 R64, R144.reuse, R166, R64 ;  /* 0x000000a69040723c */ /* 0x040fe80000041840 */
[--C-:B-1----:R-:W-:Y:S01]  /*c520*/  FFMA.FTZ R138, R252, c[0x0][0x2d0], -R141.reuse ;  /* 0x0000b400fc8a7a23 */ /* 0x102fe2000001088d */
[----:B------:R-:W-:Y:S01]  /*c530*/  MOV R252, R186 ;  /* 0x000000ba00fc7202 */ /* 0x000fe20000000f00 */
[----:B------:R-:W-:Y:S02]  /*c540*/  FFMA.FTZ R141, R189, c[0x0][0x2d0], -R141 ;  /* 0x0000b400bd8d7a23 */ /* 0x000fe4000001088d */
[-C--:B--2---:R-:W-:Y:S01]  /*c550*/  HMMA.16816.F32.BF16 R68, R144, R148.reuse, R68 ;  /* 0x000000949044723c */ /* 0x084fe20000041844 */
[----:B------:R1:W-:Y:S01]  /*c560*/  MUFU.EX2 R208, R138 ;  /* 0x0000008a00d07308 */ /* 0x0003e20000000800 */
[----:B------:R-:W-:Y:S06]  /*c570*/  LDSM.16.MT88.4 R188, [R228+0x3080] ;  /* 0x00308000e4bc783b */ /* 0x000fec0000004200 */
        /* <DEDUP_REMOVED lines=34> */
[----:B------:R-:W-:Y:S01]  /*c7a0*/  MOV R248, R181 ;  /* 0x000000b500f87202 */ /* 0x000fe20000000f00 */
[----:B------:R-:W-:Y:S01]  /*c7b0*/  FFMA.FTZ R143, R250, c[0x0][0x2d0], -R143 ;  /* 0x0000b400fa8f7a23 */ /* 0x000fe2000001088f */
[----:B------:R-:W-:Y:S01]  /*c7c0*/  MOV R181, R172 ;  /* 0x000000ac00b57202 */ /* 0x000fe20000000f00 */
[----:B------:R1:W-:Y:S01]  /*c7d0*/  MUFU.EX2 R202, R138 ;  /* 0x0000008a00ca7308 */ /* 0x0003e20000000800 */
[----:B------:R-:W-:Y:S03]  /*c7e0*/  MOV R250, R180 ;  /* 0x000000b400fa7202 */ /* 0x000fe60000000f00 */
[----:B------:R-:W-:Y:S02]  /*c7f0*/  MOV R180, R174 ;  /* 0x000000ae00b47202 */ /* 0x000fe40000000f00 */
[----:B--2---:R-:W-:Y:S04]  /*c800*/  F2FP.BF16.PACK_AB R192, R203, R204 ;  /* 0x000000cccbc0723e */ /* 0x004fe800000010ff */
        /* <DEDUP_REMOVED lines=9> */
[----:B------:R1:W2:Y:S01]  /*c8a0*/  MUFU.EX2 R196, R138 ;  /* 0x0000008a00c47308 */ /* 0x0002a20000000800 */
[----:B------:R-:W4:Y:S01]  /*c8b0*/  LDSM.16.MT88.4 R172, [R226+0x3080] ;  /* 0x00308000e2ac783b */ /* 0x000f220000004200 */
[--C-:B-1----:R-:W-:Y:S01]  /*c8c0*/  FFMA.FTZ R138, R213, c[0x0][0x2d0], -R134.reuse ;  /* 0x0000b400d58a7a23 */ /* 0x102fe20000010886 */
[----:B--2---:R-:W-:Y:S01]  /*c8d0*/  F2FP.BF16.PACK_AB R193, R196, R139 ;  /* 0x0000008bc4c1723e */ /* 0x004fe200000010ff */
[----:B------:R-:W-:Y:S01]  /*c8e0*/  FFMA.FTZ R134, R140, c[0x0][0x2d0], -R134 ;  /* 0x0000b4008c867a23 */ /* 0x000fe20000010886 */
[----:B------:R-:W-:Y:S04]  /*c8f0*/  F2FP.BF16.PACK_AB R140, R220, R211 ;  /* 0x000000d3dc8c723e */ /* 0x000fe800000010ff */
[----:B------:R-:W2:Y:S01]  /*c900*/  LDL.LU R213, [R1+0x34] ;  /* 0x0000340001d57983 */ /* 0x000ea20000300800 */
[----:B------:R-:W-:Y:S02]  /*c910*/  MUFU.EX2 R138, R138 ;  /* 0x0000008a008a7308 */ /* 0x000fe40000000800 */
[-C--:B---3--:R-:W-:Y:S01]  /*c920*/  HMMA.16816.F32.BF16 R144, R140, R156.reuse, R4 ;  /* 0x0000009c8c90723c */ /* 0x088fe20000041804 */
[----:B------:R-:W1:Y:S07]  /*c930*/  LDSM.16.MT88.4 R4, [R227+0x3080] ;  /* 0x00308000e304783b */ /* 0x000e6e0000004200 */
[----:B------:R-:W3:Y:S04]  /*c940*/  MUFU.EX2 R134, R134 ;  /* 0x0000008600867308 */ /* 0x000ee80000000800 */
[----:B---3--:R-:W-:Y:S07]  /*c950*/  F2FP.BF16.PACK_AB R195, R134, R138 ;  /* 0x0000008a86c3723e */ /* 0x008fee00000010ff */
[C---:B------:R-:W-:Y:S01]  /*c960*/  HMMA.16816.F32.BF16 R148, R192.reuse, R156, R8 ;  /* 0x0000009cc094723c */ /* 0x040fe20000041808 */
[----:B------:R-:W3:Y:S07]  /*c970*/  LDSM.16.MT88.4 R8, [R225+0x4880] ;  /* 0x00488000e108783b */ /* 0x000eee0000004200 */
[-C--:B------:R-:W-:Y:S01]  /*c980*/  HMMA.16816.F32.BF16 R152, R192, R158.reuse, R12 ;  /* 0x0000009ec098723c */ /* 0x080fe2000004180c */
[----:B------:R-:W5:Y:S07]  /*c990*/  LDSM.16.MT88.4 R12, [R226+0x4880] ;  /* 0x00488000e20c783b */ /* 0x000f6e0000004200 */
[C---:B------:R-:W-:Y:S01]  /*c9a0*/  HMMA.16816.F32.BF16 R156, R140.reuse, R158, R16 ;  /* 0x0000009e8c9c723c */ /* 0x040fe20000041810 */
[----:B------:R-:W1:Y:S07]  /*c9b0*/  LDSM.16.MT88.4 R16, [R228+0x4880] ;  /* 0x00488000e410783b */ /* 0x000e6e0000004200 */
[-C--:B----4-:R-:W-:Y:S07]  /*c9c0*/  HMMA.16816.F32.BF16 R160, R140, R172.reuse, R20 ;  /* 0x000000ac8ca0723c */ /* 0x090fee0000041814 */
[----:B------:R-:W-:Y:S01]  /*c9d0*/  MOV R20, R179 ;  /* 0x000000b300147202 */ /* 0x000fe20000000f00 */
[C---:B------:R-:W-:Y:S01]  /*c9e0*/  HMMA.16816.F32.BF16 R164, R192.reuse, R172, R24 ;  /* 0x000000acc0a4723c */ /* 0x040fe20000041818 */
[----:B------:R-:W4:Y:S03]  /*c9f0*/  LDL.LU R24, [R1+0x30] ;  /* 0x0000300001187983 */ /* 0x000f260000300800 */
[----:B------:R-:W-:Y:S02]  /*ca00*/  MOV R23, R182 ;  /* 0x000000b600177202 */ /* 0x000fe40000000f00 */
[----:B------:R-:W-:Y:S02]  /*ca10*/  MOV R22, R181 ;  /* 0x000000b500167202 */ /* 0x000fe40000000f00 */
[----:B------:R-:W-:Y:S04]  /*ca20*/  MOV R25, R169 ;  /* 0x000000a900197202 */ /* 0x000fe80000000f00 */
[----:B------:R-:W-:Y:S02]  /*ca30*/  MOV R27, R168 ;  /* 0x000000a8001b7202 */ /* 0x000fe40000000f00 */
[-C--:B------:R-:W-:Y:S01]  /*ca40*/  HMMA.16816.F32.BF16 R168, R192, R174.reuse, R28 ;  /* 0x000000aec0a8723c */ /* 0x080fe2000004181c */
[----:B------:R-:W2:Y:S02]  /*ca50*/  LDL.LU R29, [R1+0x28] ;  /* 0x00002800011d7983 */ /* 0x000ea40000300800 */
[----:B------:R-:W-:Y:S02]  /*ca60*/  MOV R26, R178 ;  /* 0x000000b2001a7202 */ /* 0x000fe40000000f00 */
[----:B------:R-:W2:Y:S01]  /*ca70*/  LDL.LU R31, [R1+0x2c] ;  /* 0x00002c00011f7983 */ /* 0x000ea20000300800 */
        /* <DEDUP_REMOVED lines=8> */
[-C--:B-1----:R-:W-:Y:S08]  /*cb00*/  HMMA.16816.F32.BF16 R52, R140, R4.reuse, R52 ;  /* 0x000000048c34723c */ /* 0x082ff00000041834 */
        /* <DEDUP_REMOVED lines=8> */
[-C--:B-----5:R-:W-:Y:S08]  /*cb90*/  HMMA.16816.F32.BF16 R84, R140, R12.reuse, R84 ;  /* 0x0000000c8c54723c */ /* 0x0a0ff00000041854 */
        /* <DEDUP_REMOVED lines=11> */
[----:B----4-:R-:W-:Y:S04]  /*cc50*/  FFMA.FTZ R8, R2, R24, R25 ;  /* 0x0000001802087223 */ /* 0x010fe80000010019 */
[----:B------:R-:W-:Y:S04]  /*cc60*/  FADD.FTZ R8, R20, R8 ;  /* 0x0000000814087221 */ /* 0x000fe80000010000 */
[----:B------:R-:W-:Y:S02]  /*cc70*/  FADD.FTZ R9, R23, R8 ;  /* 0x0000000817097221 */ /* 0x000fe40000010000 */
[----:B--2---:R-:W-:Y:S02]  /*cc80*/  FFMA.FTZ R8, R0, R213, R215 ;  /* 0x000000d500087223 */ /* 0x004fe400000100d7 */
        /* <DEDUP_REMOVED lines=53> */
.L_x_1100:
[----:B------:R-:W2:Y:S01]  /*cfe0*/  S2UR UR27, SR_CTAID.X ;  /* 0x00000000001b79c3 */ /* 0x000ea20000002500 */
[----:B------:R-:W-:-:S02]  /*cff0*/  UISETP.NE.AND UP1, UPT, UR15, URZ, UPT ;  /* 0x0000003f0f00728c */ /* 0x000fc4000bf25270 */
[----:B------:R-:W-:Y:S02]  /*d000*/  ULDC.64 UR4, c[0x0][0x2c8] ;  /* 0x0000b20000047ab9 */ /* 0x000fe40000000a00 */
[----:B------:R-:W-:-:S06]  /*d010*/  UISETP.NE.AND UP0, UPT, UR14, URZ, UPT ;  /* 0x0000003f0e00728c */ /* 0x000fcc000bf05270 */
[----:B------:R-:W-:Y:S01]  /*d020*/  PLOP3.LUT P0, PT, PT, PT, UP0, 0x40, 0x0 ;  /* 0x000000000000781c */ /* 0x000fe20003f0e808 */
[----:B--2---:R-:W-:-:S04]  /*d030*/  ULEA UR27, UR27, 0x7f, 0x7 ;  /* 0x0000007f1b1b7891 */ /* 0x004fc8000f8e383f */
[----:B------:R-:W-:Y:S02]  /*d040*/  UIMAD.WIDE.U32 UR30, UR27, UR4, URZ ;  /* 0x000000041b1e72a5 */ /* 0x000fe4000f8e003f */
[----:B------:R-:W-:Y:S02]  /*d050*/  UIADD3 UR4, UR8, 0x1, -UR12 ;  /* 0x0000000108047890 */ /* 0x000fe4000fffe80c */
[----:B------:R-:W-:-:S03]  /*d060*/  UMOV UR28, UR27 ;  /* 0x0000001b001c7c82 */ /* 0x000fc60008000000 */
[----:B------:R-:W-:Y:S02]  /*d070*/  @UP1 UMOV UR27, UR31 ;  /* 0x0000001f001b1c82 */ /* 0x000fe40008000000 */
[----:B------:R-:W-:-:S03]  /*d080*/  @UP1 USHF.R.U32.HI UR28, URZ, UR5, UR27 ;  /* 0x000000053f1c1299 */ /* 0x000fc6000801161b */
[----:B------:R-:W-:Y:S02]  /*d090*/  ULDC UR27, c[0x0][0x324] ;  /* 0x0000c900001b7ab9 */ /* 0x000fe40000000800 */
[----:B------:R-:W-:-:S04]  /*d0a0*/  UIADD3 UR28, UR4, UR28, URZ ;  /* 0x0000001c041c7290 */ /* 0x000fc8000fffe03f */
[----:B------:R-:W-:Y:S01]  /*d0b0*/  UIADD3 UR27, UR28, -UR27, URZ ;  /* 0x8000001b1c1b7290 */ /* 0x000fe2000fffe03f */
[----:B------:R-:W-:Y:S05]  /*d0c0*/  @P0 BRA `(.L_x_1120) ;  /* 0x0000018000000947 */ /* 0x000fea0003800000 */
[----:B------:R-:W-:-:S06]  /*d0d0*/  UISETP.GT.AND UP0, UPT, UR28, -0x1, UPT ;  /* 0xffffffff1c00788c */ /* 0x000fcc000bf04270 */
[----:B------:R-:W-:-:S13]  /*d0e0*/  PLOP3.LUT P0, PT, PT, PT, UP0, 0x80, 0x0 ;  /* 0x000000000000781c */ /* 0x000fda0003f0f008 */
[----:B------:R-:W-:Y:S05]  /*d0f0*/  @P0 BRA `(.L_x_1121) ;  /* 0x000000a000000947 */ /* 0x000fea0003800000 */
[----:B------:R-:W-:Y:S02]  /*d100*/  UMOV UR5, 0x1 ;  /* 0x0000000100057882 */ /* 0x000fe40000000000 */
[----:B------:R-:W-:Y:S02]  /*d110*/  ULDC UR4, c[0x0][0x32c] ;  /* 0x0000cb0000047ab9 */ /* 0x000fe40000000800 */
[----:B------:R-:W-:Y:S02]  /*d120*/  UISETP.NE.AND UP0, UPT, UR5, UR4, UPT ;  /* 0x000000040500728c */ /* 0x000fe4000bf05270 */
[----:B------:R-:W-:Y:S02]  /*d130*/  ULOP3.LUT UR28, URZ, UR28, URZ, 0x33, !UPT ;  /* 0x0000001c3f1c7292 */ /* 0x000fe4000f8e333f */
[----:B------:R-:W-:Y:S02]  /*d140*/  ULDC.64 UR4, c[0x0][0x330] ;  /* 0x0000cc0000047ab9 */ /* 0x000fe40000000a00 */
[----:B------:R-:W-:-:S07]  /*d150*/  UIMAD.WIDE.U32 UR30, UR28, UR4, URZ ;  /* 0x000000041c1e72a5 */ /* 0x000fce000f8e003f */
[----:B------:R-:W-:Y:S02]  /*d160*/  @UP0 UMOV UR29, UR31 ;  /* 0x0000001f001d0c82 */ /* 0x000fe40008000000 */
[----:B------:R-:W-:-:S04]  /*d170*/  @UP0 USHF.R.U32.HI UR28, URZ, UR5, UR29 ;  /* 0x000000053f1c0299 */ /* 0x000fc8000801161d */
[----:B------:R-:W-:Y:S01]  /*d180*/  ULOP3.LUT UR28, URZ, UR28, URZ, 0x33, !UPT ;  /* 0x0000001c3f1c7292 */ /* 0x000fe2000f8e333f */
[----:B------:R-:W-:Y:S05]  /*d190*/  BRA `(.L_x_1122) ;  /* 0x0000007000007947 */ /* 0x000fea0003800000 */
.L_x_1121:
[----:B------:R-:W-:Y:S02]  /*d1a0*/  UMOV UR5, 0x1 ;  /* 0x0000000100057882 */ /* 0x000fe40000000000 */
[----:B------:R-:W-:Y:S02]  /*d1b0*/  ULDC UR4, c[0x0][0x32c] ;  /* 0x0000cb0000047ab9 */ /* 0x000fe40000000800 */
[----:B------:R-:W-:-:S03]  /*d1c0*/  UISETP.NE.AND UP0, UPT, UR5, UR4, UPT ;  /* 0x000000040500728c */ /* 0x000fc6000bf05270 */
[----:B------:R-:W-:Y:S02]  /*d1d0*/  ULDC.64 UR4, c[0x0][0x330] ;  /* 0x0000cc0000047ab9 */ /* 0x000fe40000000a00 */
[----:B------:R-:W-:-:S07]  /*d1e0*/  UIMAD.WIDE.U32 UR30, UR28, UR4, URZ ;  /* 0x000000041c1e72a5 */ /* 0x000fce000f8e003f */
[----:B------:R-:W-:Y:S02]  /*d1f0*/  @UP0 UMOV UR29, UR31 ;  /* 0x0000001f001d0c82 */ /* 0x000fe40008000000 */
[----:B------:R-:W-:Y:S02]  /*d200*/  @UP0 USHF.R.U32.HI UR28, URZ, UR5, UR29 ;  /* 0x000000053f1c0299 */ /* 0x000fe4000801161d */
.L_x_1122:
[----:B------:R-:W-:Y:S02]  /*d210*/  ULDC UR4, c[0x0][0x32c] ;  /* 0x0000cb0000047ab9 */ /* 0x000fe40000000800 */
[----:B------:R-:W-:-:S04]  /*d220*/  UIMAD UR4, UR28, UR4, URZ ;  /* 0x000000041c0472a4 */ /* 0x000fc8000f8e023f */
[----:B------:R-:W-:-:S04]  /*d230*/  UISETP.LT.AND UP0, UPT, UR27, UR4, UPT ;  /* 0x000000041b00728c */ /* 0x000fc8000bf01270 */
[----:B------:R-:W-:-:S04]  /*d240*/  USEL UR27, UR27, UR4, !UP0 ;  /* 0x000000041b1b7287 */ /* 0x000fc8000c000000 */
.L_x_1120:
        /* <DEDUP_REMOVED lines=22> */
.L_x_1126:
        /* <DEDUP_REMOVED lines=18> */
[----:B------:R-:W-:Y:S01]  /*d4d0*/  SHF.R.S32.HI R0, RZ, 0x1f, R243 ;  /* 0x0000001fff007819 */ /* 0x000fe200000114f3 */
[----:B------:R-:W-:Y:S01]  /*d4e0*/  IMAD.WIDE.U32 R4, R243, c[0x0][0x208], RZ ;  /* 0x00008200f3047a25 */ /* 0x000fe200078e00ff */
[----:B-1----:R-:W-:Y:S02]  /*d4f0*/  SHF.R.S32.HI R3, RZ, 0x1f, R242 ;  /* 0x0000001fff037819 */ /* 0x002fe400000114f2 */
        /* <DEDUP_REMOVED lines=21> */
[C-C-:B---3--:R-:W-:Y:S01]  /*d650*/  IMAD.X R15, R5.reuse, 0x1, R249.reuse, P0 ;  /* 0x00000001050f7824 */ /* 0x148fe200000e06f9 */
[----:B------:R-:W-:Y:S01]  /*d660*/  IADD3 R8, P0, R8, R247, RZ ;  /* 0x000000f708087210 */ /* 0x000fe20007f1e0ff */
[--C-:B------:R-:W-:Y:S01]  /*d670*/  IMAD.X R13, R5, 0x1, R248.reuse, P2 ;  /* 0x00000001050d7824 */ /* 0x100fe200010e06f8 */
[----:B------:R-:W-:Y:S01]  /*d680*/  IADD3 R6, P2, R3, R134, RZ ;  /* 0x0000008603067210 */ /* 0x000fe20007f5e0ff */
[C---:B------:R-:W-:Y:S02]  /*d690*/  IMAD.X R11, R7.reuse, 0x1, R249, P1 ;  /* 0x00000001070b7824 */ /* 0x040fe400008e06f9 */
[--C-:B------:R-:W-:Y:S01]  /*d6a0*/  IMAD.X R9, R7, 0x1, R248.reuse, P0 ;  /* 0x0000000107097824 */ /* 0x100fe200000e06f8 */
        /* <DEDUP_REMOVED lines=10> */
.L_x_1124:
        /* <DEDUP_REMOVED lines=231> */
[----:B----4-:R-:W-:Y:S01]  /*e5c0*/  IADD3 R16, -R133, 0x10, RZ ;  /* 0x0000001085107810 */ /* 0x010fe20007ffe1ff */
[----:B------:R-:W3:Y:S03]  /*e5d0*/  LDL R20, [R1] ;  /* 0x0000000001147983 */ /* 0x000ee60000100800 */
        /* <DEDUP_REMOVED lines=13> */
[----:B------:R2:W4:Y:S04]  /*e6b0*/  @!P3 LDG.E R242, [R4.64] ;  /* 0x0000001604f2b981 */ /* 0x000528000c1e1900 */
[----:B------:R-:W-:Y:S04]  /*e6c0*/  IMAD R0, R0, c[0x0][0x1e0], RZ ;  /* 0x0000780000007a24 */ /* 0x000fe800078e02ff */
[C---:B------:R-:W-:Y:S02]  /*e6d0*/  IMAD R0, R243.reuse, c[0x0][0x1e4], R0 ;  /* 0x00007900f3007a24 */ /* 0x040fe400078e0200 */
[----:B--2---:R-:W-:Y:S04]  /*e6e0*/  IMAD.WIDE.U32 R4, R243, c[0x0][0x1e0], RZ ;  /* 0x00007800f3047a25 */ /* 0x004fe800078e00ff */
[----:B------:R-:W-:Y:S01]  /*e6f0*/  IMAD.IADD R5, R5, 0x1, R0 ;  /* 0x0000000105057824 */ /* 0x000fe200078e0200 */
[----:B----4-:R-:W-:Y:S03]  /*e700*/  SHF.R.S32.HI R3, RZ, 0x1f, R242 ;  /* 0x0000001fff037819 */ /* 0x010fe600000114f2 */
        /* <DEDUP_REMOVED lines=16> */
[C-C-:B-1----:R-:W-:Y:S01]  /*e810*/  IMAD.X R15, R5.reuse, 0x1, R249.reuse, P0 ;  /* 0x00000001050f7824 */ /* 0x142fe200000e06f9 */
[----:B------:R-:W-:Y:S01]  /*e820*/  IADD3 R8, P0, R8, R247, RZ ;  /* 0x000000f708087210 */ /* 0x000fe20007f1e0ff */
[--C-:B------:R-:W-:Y:S01]  /*e830*/  IMAD.X R13, R5, 0x1, R248.reuse, P2 ;  /* 0x00000001050d7824 */ /* 0x100fe200010e06f8 */
[----:B---3--:R-:W-:Y:S02]  /*e840*/  IADD3 R6, P2, R3, R134, RZ ;  /* 0x0000008603067210 */ /* 0x008fe40007f5e0ff */
        /* <DEDUP_REMOVED lines=12> */
.L_x_1125:
[----:B--23--:R-:W-:Y:S01]  /*e910*/  FMNMX.FTZ R137, R143, R2, !PT ;  /* 0x000000028f897209 */ /* 0x00cfe20007810000 */
[----:B-1--4-:R-:W-:Y:S01]  /*e920*/  LDSM.16.MT88.4 R20, [R225+0x2080] ;  /* 0x00208000e114783b */ /* 0x012fe20000004200 */
[----:B------:R-:W-:Y:S01]  /*e930*/  FMNMX.FTZ R0, R201, R138, !PT ;  /* 0x0000008ac9007209 */ /* 0x000fe20007810000 */
[----:B------:R-:W-:Y:S01]  /*e940*/  UISETP.GT.AND UP0, UPT, UR26, UR4, UPT ;  /* 0x000000041a00728c */ /* 0x000fe2000bf04270 */
[----:B------:R-:W-:Y:S01]  /*e950*/  FMNMX.FTZ R137, R195, R137, !PT ;  /* 0x00000089c3897209 */ /* 0x000fe20007810000 */
[----:B------:R-:W-:Y:S01]  /*e960*/  UIADD3 UR26, UR26, -0x1, URZ ;  /* 0xffffffff1a1a7890 */ /* 0x000fe2000fffe03f */
        /* <DEDUP_REMOVED lines=24> */
[----:B------:R-:W-:Y:S01]  /*eaf0*/  SHFL.BFLY PT, R4, R137, 0x2, 0x1f ;  /* 0x0c401f0089047f89 */ /* 0x000fe200000e0000 */
        /* <DEDUP_REMOVED lines=11> */
[----:B------:R-:W-:Y:S01]  /*ebb0*/  SHFL.BFLY PT, R135, R0, 0x2, 0x1f ;  /* 0x0c401f0000877f89 */ /* 0x000fe200000e0000 */
[----:B------:R-:W-:Y:S07]  /*ebc0*/  FMNMX.FTZ R3, R216, R3, !PT ;  /* 0x00000003d8037209 */ /* 0x000fee0007810000 */
[----:B------:R-:W1:Y:S02]  /*ebd0*/  SHFL.BFLY PT, R5, R3, 0x2, 0x1f ;  /* 0x0c401f0003057f89 */ /* 0x000e6400000e0000 */
[----:B-1----:R-:W-:Y:S02]  /*ebe0*/  FMNMX.FTZ R3, R3, R5, !PT ;  /* 0x0000000503037209 */ /* 0x002fe40007810000 */
[----:B------:R-:W-:Y:S02]  /*ebf0*/  FMNMX.FTZ R137, R137, R4, !PT ;  /* 0x0000000489897209 */ /* 0x000fe40007810000 */
[----:B------:R-:W-:Y:S02]  /*ec00*/  FMNMX.FTZ R4, R200, R139, !PT ;  /* 0x0000008bc8047209 */ /* 0x000fe40007810000 */
[----:B------:R-:W1:Y:S01]  /*ec10*/  SHFL.BFLY PT, R136, R3, 0x1, 0x1f ;  /* 0x0c201f0003887f89 */ /* 0x000e6200000e0000 */
[----:B------:R-:W-:Y:S02]  /*ec20*/  FMNMX.FTZ R135, R0, R135, !PT ;  /* 0x0000008700877209 */ /* 0x000fe40007810000 */
[----:B------:R-:W-:Y:S04]  /*ec30*/  FMNMX.FTZ R4, R206, R4, !PT ;  /* 0x00000004ce047209 */ /* 0x000fe80007810000 */
[----:B------:R-:W-:Y:S01]  /*ec40*/  FMNMX.FTZ R4, R203, R4, !PT ;  /* 0x00000004cb047209 */ /* 0x000fe20007810000 */
[----:B------:R-:W2:Y:S03]  /*ec50*/  SHFL.BFLY PT, R6, R137, 0x1, 0x1f ;  /* 0x0c201f0089067f89 */ /* 0x000ea600000e0000 */
[----:B------:R-:W-:Y:S04]  /*ec60*/  FMNMX.FTZ R4, R202, R4, !PT ;  /* 0x00000004ca047209 */ /* 0x000fe80007810000 */
[----:B------:R-:W-:Y:S01]  /*ec70*/  FMNMX.FTZ R4, R221, R4, !PT ;  /* 0x00000004dd047209 */ /* 0x000fe20007810000 */
[----:B------:R-:W3:Y:S03]  /*ec80*/  SHFL.BFLY PT, R5, R135, 0x1, 0x1f ;  /* 0x0c201f0087057f89 */ /* 0x000ee600000e0000 */
[----:B------:R-:W-:Y:S04]  /*ec90*/  FMNMX.FTZ R0, R222, R4, !PT ;  /* 0x00000004de007209 */ /* 0x000fe80007810000 */
[----:B------:R-:W-:Y:S02]  /*eca0*/  FMNMX.FTZ R0, R245, R0, !PT ;  /* 0x00000000f5007209 */ /* 0x000fe40007810000 */
[----:B-1----:R-:W-:Y:S02]  /*ecb0*/  FMNMX.FTZ R136, R3, R136, !PT ;  /* 0x0000008803887209 */ /* 0x002fe40007810000 */
[----:B------:R-:W-:Y:S04]  /*ecc0*/  FMNMX.FTZ R4, R246, R0, !PT ;  /* 0x00000000f6047209 */ /* 0x000fe80007810000 */
[----:B------:R-:W-:Y:S02]  /*ecd0*/  FMNMX.FTZ R4, R219, R4, !PT ;  /* 0x00000004db047209 */ /* 0x000fe40007810000 */
[----:B--2---:R-:W-:Y:S05]  /*ece0*/  FMNMX.FTZ R137, R137, R6, !PT ;  /* 0x0000000689897209 */ /* 0x004fea0007810000 */
[----:B------:R-:W-:Y:S01]  /*ecf0*/  FADD.FTZ R0, -R137, R2 ;  /* 0x0000000289007221 */ /* 0x000fe20000010100 */
[----:B---3--:R-:W-:Y:S01]  /*ed00*/  FMNMX.FTZ R135, R135, R5, !PT ;  /* 0x0000000587877209 */ /* 0x008fe20007810000 */
[----:B------:R-:W-:Y:S02]  /*ed10*/  FMUL.FTZ R196, R137, c[0x0][0x2d0] ;  /* 0x0000b40089c47a20 */ /* 0x000fe40000410000 */
[----:B------:R-:W-:Y:S01]  /*ed20*/  FMUL.FTZ R2, R0, c[0x0][0x2d0] ;  /* 0x0000b40000027a20 */ /* 0x000fe20000410000 */
[----:B------:R-:W-:Y:S01]  /*ed30*/  FMNMX.FTZ R0, R35, R4, !PT ;  /* 0x0000000423007209 */ /* 0x000fe20007810000 */
[----:B------:R-:W-:Y:S02]  /*ed40*/  FFMA.FTZ R4, R143, c[0x0][0x2d0], -R196 ;  /* 0x0000b4008f047a23 */ /* 0x000fe400000108c4 */
[----:B-----5:R1:W2:Y:S01]  /*ed50*/  MUFU.EX2 R134, R2 ;  /* 0x0000000200867308 */ /* 0x0202a20000000800 */
[----:B------:R-:W-:Y:S01]  /*ed60*/  FMNMX.FTZ R0, R140, R0, !PT ;  /* 0x000000008c007209 */ /* 0x000fe20007810000 */
[----:B------:R-:W-:Y:S03]  /*ed70*/  FMUL.FTZ R143, R135, c[0x0][0x2d0] ;  /* 0x0000b400878f7a20 */ /* 0x000fe60000410000 */
[----:B------:R-:W-:Y:S05]  /*ed80*/  FMNMX.FTZ R0, R141, R0, !PT ;  /* 0x000000008d007209 */ /* 0x000fea0007810000 */
[----:B------:R-:W3:Y:S01]  /*ed90*/  SHFL.BFLY PT, R3, R0, 0x2, 0x1f ;  /* 0x0c401f0000037f89 */ /* 0x000ee200000e0000 */
[----:B------:R-:W-:Y:S01]  /*eda0*/  MUFU.EX2 R32, R4 ;  /* 0x0000000400207308 */ /* 0x000fe20000000800 */
[----:B-1----:R-:W-:Y:S02]  /*edb0*/  FADD.FTZ R2, -R136, R132 ;  /* 0x0000008488027221 */ /* 0x002fe40000010100 */
[----:B--2---:R-:W-:Y:S02]  /*edc0*/  FMUL.FTZ R16, R134, R156 ;  /* 0x0000009c86107220 */ /* 0x004fe40000410000 */
[----:B------:R-:W-:Y:S02]  /*edd0*/  FMUL.FTZ R2, R2, c[0x0][0x2d0] ;  /* 0x0000b40002027a20 */ /* 0x000fe40000410000 */
[C---:B------:R-:W-:Y:S03]  /*ede0*/  FMUL.FTZ R48, R134.reuse, R188 ;  /* 0x000000bc86307220 */ /* 0x040fe60000410000 */
[----:B------:R1:W2:Y:S01]  /*edf0*/  MUFU.EX2 R133, R2 ;  /* 0x0000000200857308 */ /* 0x0002a20000000800 */
[----:B------:R-:W-:Y:S01]  /*ee00*/  FMUL.FTZ R49, R134, R189 ;  /* 0x000000bd86317220 */ /* 0x000fe20000410000 */
[----:B---3--:R-:W-:Y:S01]  /*ee10*/  FMNMX.FTZ R0, R0, R3, !PT ;  /* 0x0000000300007209 */ /* 0x008fe20007810000 */
[----:B------:R-:W-:Y:S02]  /*ee20*/  FFMA.FTZ R3, R17, c[0x0][0x2d0], -R196 ;  /* 0x0000b40011037a23 */ /* 0x000fe400000108c4 */
        /* <DEDUP_REMOVED lines=12> */
[----:B--2---:R-:W-:Y:S02]  /*eef0*/  FMUL.FTZ R6, R133, R146 ;  /* 0x0000009285067220 */ /* 0x004fe40000410000 */
[----:B------:R-:W-:Y:S02]  /*ef00*/  FMUL.FTZ R2, R2, c[0x0][0x2d0] ;  /* 0x0000b40002027a20 */ /* 0x000fe40000410000 */
[--C-:B------:R-:W-:Y:S02]  /*ef10*/  FFMA.FTZ R138, R207, c[0x0][0x2d0], -R196.reuse ;  /* 0x0000b400cf8a7a23 */ /* 0x100fe400000108c4 */
[----:B------:R1:W2:Y:S01]  /*ef20*/  MUFU.EX2 R132, R2 ;  /* 0x0000000200847308 */ /* 0x0002a20000000800 */
[C---:B------:R-:W-:Y:S02]  /*ef30*/  FMUL.FTZ R50, R133.reuse, R190 ;  /* 0x000000be85327220 */ /* 0x040fe40000410000 */
[C---:B------:R-:W-:Y:S02]  /*ef40*/  FMUL.FTZ R51, R133.reuse, R191 ;  /* 0x000000bf85337220 */ /* 0x040fe40000410000 */
[C---:B------:R-:W-:Y:S01]  /*ef50*/  FMUL.FTZ R54, R133.reuse, R54 ;  /* 0x0000003685367220 */ /* 0x040fe20000410000 */
[----:B------:R-:W-:Y:S01]  /*ef60*/  LDSM.16.MT88.4 R188, [R228+0x3080] ;  /* 0x00308000e4bc783b */ /* 0x000fe20000004200 */
        /* <DEDUP_REMOVED lines=10> */
[C---:B--2---:R-:W-:Y:S02]  /*f010*/  FMUL.FTZ R12, R132.reuse, R152 ;  /* 0x00000098840c7220 */ /* 0x044fe40000410000 */
        /* <DEDUP_REMOVED lines=18> */
[C---:B------:R-:W-:Y:S02]  /*f140*/  FMUL.FTZ R88, R132.reuse, R88 ;  /* 0x0000005884587220 */ /* 0x040fe40000410000 */
[C---:B------:R-:W-:Y:S02]  /*f150*/  FMUL.FTZ R89, R132.reuse, R89 ;  /* 0x0000005984597220 */ /* 0x040fe40000410000 */
[C---:B------:R-:W-:Y:S01]  /*f160*/  FMUL.FTZ R92, R132.reuse, R92 ;  /* 0x0000005c845c7220 */ /* 0x040fe20000410000 */
[----:B------:R2:W-:Y:S01]  /*f170*/  MUFU.EX2 R28, R3 ;  /* 0x00000003001c7308 */ /* 0x0005e20000000800 */
[----:B------:R-:W-:Y:S02]  /*f180*/  FMUL.FTZ R93, R132, R93 ;  /* 0x0000005d845d7220 */ /* 0x000fe40000410000 */
[C---:B------:R-:W-:Y:S02]  /*f190*/  FMUL.FTZ R96, R134.reuse, R96 ;  /* 0x0000006086607220 */ /* 0x040fe40000410000 */
[C---:B------:R-:W-:Y:S02]  /*f1a0*/  FMUL.FTZ R97, R134.reuse, R97 ;  /* 0x0000006186617220 */ /* 0x040fe40000410000 */
[C---:B------:R-:W-:Y:S02]  /*f1b0*/  FMUL.FTZ R98, R133.reuse, R98 ;  /* 0x0000006285627220 */ /* 0x040fe40000410000 */
[C---:B------:R-:W-:Y:S02]  /*f1c0*/  FMUL.FTZ R99, R133.reuse, R99 ;  /* 0x0000006385637220 */ /* 0x040fe40000410000 */
[C---:B------:R-:W-:Y:S02]  /*f1d0*/  FMUL.FTZ R100, R134.reuse, R100 ;  /* 0x0000006486647220 */ /* 0x040fe40000410000 */
[----:B------:R-:W-:Y:S01]  /*f1e0*/  FMUL.FTZ R101, R134, R101 ;  /* 0x0000006586657220 */ /* 0x000fe20000410000 */
[----:B-1----:R-:W1:Y:S01]  /*f1f0*/  SHFL.BFLY PT, R2, R0, 0x1, 0x1f ;  /* 0x0c201f0000027f89 */ /* 0x002e6200000e0000 */
[C---:B------:R-:W-:Y:S02]  /*f200*/  FMUL.FTZ R102, R133.reuse, R102 ;  /* 0x0000006685667220 */ /* 0x040fe40000410000 */
[C---:B------:R-:W-:Y:S02]  /*f210*/  FMUL.FTZ R103, R133.reuse, R103 ;  /* 0x0000006785677220 */ /* 0x040fe40000410000 */
[C---:B------:R-:W-:Y:S02]  /*f220*/  FMUL.FTZ R104, R132.reuse, R104 ;  /* 0x0000006884687220 */ /* 0x040fe40000410000 */
[C---:B------:R-:W-:Y:S02]  /*f230*/  FMUL.FTZ R105, R132.reuse, R105 ;  /* 0x0000006984697220 */ /* 0x040fe40000410000 */
[----:B------:R-:W-:Y:S02]  /*f240*/  FMUL.FTZ R108, R132, R108 ;  /* 0x0000006c846c7220 */ /* 0x000fe40000410000 */
[--C-:B--2---:R-:W-:Y:S01]  /*f250*/  FFMA.FTZ R3, R204, c[0x0][0x2d0], -R142.reuse ;  /* 0x0000b400cc037a23 */ /* 0x104fe2000001088e */
[----:B------:R-:W-:Y:S01]  /*f260*/  MOV R204, R33 ;  /* 0x0000002100cc7202 */ /* 0x000fe20000000f00 */
[----:B------:R-:W-:Y:S02]  /*f270*/  FMUL.FTZ R33, R134, R173 ;  /* 0x000000ad86217220 */ /* 0x000fe40000410000 */
[----:B------:R2:W-:Y:S01]  /*f280*/  MUFU.EX2 R9, R3 ;  /* 0x0000000300097308 */ /* 0x0005e20000000800 */
[----:B------:R-:W-:Y:S02]  /*f290*/  FMUL.FTZ R109, R132, R109 ;  /* 0x0000006d846d7220 */ /* 0x000fe40000410000 */
[C---:B------:R-:W-:Y:S02]  /*f2a0*/  FMUL.FTZ R112, R134.reuse, R112 ;  /* 0x0000007086707220 */ /* 0x040fe40000410000 */
[C---:B------:R-:W-:Y:S02]  /*f2b0*/  FMUL.FTZ R113, R134.reuse, R113 ;  /* 0x0000007186717220 */ /* 0x040fe40000410000 */
[C---:B------:R-:W-:Y:S02]  /*f2c0*/  FMUL.FTZ R114, R133.reuse, R114 ;  /* 0x0000007285727220 */ /* 0x040fe40000410000 */
[C---:B------:R-:W-:Y:S02]  /*f2d0*/  FMUL.FTZ R115, R133.reuse, R115 ;  /* 0x0000007385737220 */ /* 0x040fe40000410000 */
[C---:B------:R-:W-:Y:S02]  /*f2e0*/  FMUL.FTZ R116, R134.reuse, R116 ;  /* 0x0000007486747220 */ /* 0x040fe40000410000 */
[----:B------:R-:W-:Y:S02]  /*f2f0*/  FMUL.FTZ R117, R134, R117 ;  /* 0x0000007586757220 */ /* 0x000fe40000410000 */
[C---:B------:R-:W-:Y:S02]  /*f300*/  FMUL.FTZ R118, R133.reuse, R118 ;  /* 0x0000007685767220 */ /* 0x040fe40000410000 */
[C---:B------:R-:W-:Y:S02]  /*f310*/  FMUL.FTZ R119, R133.reuse, R119 ;  /* 0x0000007785777220 */ /* 0x040fe40000410000 */
[C---:B------:R-:W-:Y:S02]  /*f320*/  FMUL.FTZ R120, R132.reuse, R120 ;  /* 0x0000007884787220 */ /* 0x040fe40000410000 */
[C---:B------:R-:W-:Y:S02]  /*f330*/  FMUL.FTZ R121, R132.reuse, R121 ;  /* 0x0000007984797220 */ /* 0x040fe40000410000 */
[----:B------:R-:W-:Y:S02]  /*f340*/  FMUL.FTZ R124, R132, R124 ;  /* 0x0000007c847c7220 */ /* 0x000fe40000410000 */
[--C-:B--2---:R-:W-:Y:S02]  /*f350*/  FFMA.FTZ R3, R18, c[0x0][0x2d0], -R142.reuse ;  /* 0x0000b40012037a23 */ /* 0x104fe4000001088e */
[C---:B------:R-:W-:Y:S02]  /*f360*/  FMUL.FTZ R18, R133.reuse, R158 ;  /* 0x0000009e85127220 */ /* 0x040fe40000410000 */
[----:B------:R1:W-:Y:S01]  /*f370*/  MUFU.EX2 R24, R3 ;  /* 0x0000000300187308 */ /* 0x0003e20000000800 */
        /* <DEDUP_REMOVED lines=15> */
[----:B------:R1:W3:Y:S01]  /*f470*/  MUFU.EX2 R10, R2 ;  /* 0x00000002000a7308 */ /* 0x0002e20000000800 */
[----:B------:R-:W-:Y:S01]  /*f480*/  MOV R184, R205 ;  /* 0x000000cd00b87202 */ /* 0x000fe20000000f00 */
[----:B--2---:R-:W-:Y:S01]  /*f490*/  FADD.FTZ R0, -R3, R139 ;  /* 0x0000008b03007221 */ /* 0x004fe20000010100 */
[----:B------:R-:W-:Y:S03]  /*f4a0*/  MOV R139, R30 ;  /* 0x0000001e008b7202 */ /* 0x000fe60000000f00 */
[----:B------:R-:W-:Y:S02]  /*f4b0*/  FMUL.FTZ R0, R0, c[0x0][0x2d0] ;  /* 0x0000b40000007a20 */ /* 0x000fe40000410000 */
[----:B------:R-:W-:Y:S04]  /*f4c0*/  FFMA.FTZ R139, R139, c[0x0][0x2d0], -R142 ;  /* 0x0000b4008b8b7a23 */ /* 0x000fe8000001088e */
[----:B------:R-:W2:Y:S01]  /*f4d0*/  MUFU.EX2 R0, R0 ;  /* 0x0000000000007308 */ /* 0x000ea20000000800 */
[--C-:B-1----:R-:W-:Y:S01]  /*f4e0*/  FFMA.FTZ R2, R194, c[0x0][0x2d0], -R143.reuse ;  /* 0x0000b400c2027a23 */ /* 0x102fe2000001088f */
[----:B---3--:R-:W-:Y:S08]  /*f4f0*/  MOV R194, R10 ;  /* 0x0000000a00c27202 */ /* 0x008ff00000000f00 */
[----:B------:R1:W3:Y:S01]  /*f500*/  MUFU.EX2 R27, R2 ;  /* 0x00000002001b7308 */ /* 0x0002e20000000800 */
[C---:B--2---:R-:W-:Y:S02]  /*f510*/  FMUL.FTZ R10, R0.reuse, R150 ;  /* 0x00000096000a7220 */ /* 0x044fe40000410000 */
[C---:B------:R-:W-:Y:S02]  /*f520*/  FMUL.FTZ R11, R0.reuse, R151 ;  /* 0x00000097000b7220 */ /* 0x040fe40000410000 */
[C---:B------:R-:W-:Y:S02]  /*f530*/  FMUL.FTZ R26, R0.reuse, R166 ;  /* 0x000000a6001a7220 */ /* 0x040fe40000410000 */
[C---:B------:R-:W-:Y:S02]  /*f540*/  FMUL.FTZ R14, R0.reuse, R154 ;  /* 0x0000009a000e7220 */ /* 0x040fe40000410000 */
[C---:B------:R-:W-:Y:S02]  /*f550*/  FMUL.FTZ R15, R0.reuse, R155 ;  /* 0x0000009b000f7220 */ /* 0x040fe40000410000 */
[----:B------:R-:W-:Y:S01]  /*f560*/  FMUL.FTZ R30, R0, R170 ;  /* 0x000000aa001e7220 */ /* 0x000fe20000410000 */
[----:B------:R-:W2:Y:S01]  /*f570*/  LDSM.16.MT88.4 R152, [R228+0x2080] ;  /* 0x00208000e498783b */ /* 0x000ea20000004200 */
[--C-:B-1----:R-:W-:Y:S01]  /*f580*/  FFMA.FTZ R2, R193, c[0x0][0x2d0], -R143.reuse ;  /* 0x0000b400c1027a23 */ /* 0x102fe2000001088f */
[----:B------:R-:W-:Y:S01]  /*f590*/  MOV R193, R9 ;  /* 0x0000000900c17202 */ /* 0x000fe20000000f00 */
[----:B------:R-:W-:Y:S01]  /*f5a0*/  FMUL.FTZ R9, R132, R149 ;  /* 0x0000009584097220 */ /* 0x000fe20000410000 */
[----:B---3--:R-:W-:Y:S01]  /*f5b0*/  MOV R166, R27 ;  /* 0x0000001b00a67202 */ /* 0x008fe20000000f00 */
[----:B------:R1:W3:Y:S01]  /*f5c0*/  MUFU.EX2 R5, R2 ;  /* 0x0000000200057308 */ /* 0x0002e20000000800 */
[C---:B------:R-:W-:Y:S02]  /*f5d0*/  FMUL.FTZ R42, R0.reuse, R182 ;  /* 0x000000b6002a7220 */ /* 0x040fe40000410000 */
[C---:B------:R-:W-:Y:S01]  /*f5e0*/  FMUL.FTZ R43, R0.reuse, R183 ;  /* 0x000000b7002b7220 */ /* 0x040fe20000410000 */
[----:B------:R-:W-:Y:S01]  /*f5f0*/  MOV R183, R204 ;  /* 0x000000cc00b77202 */ /* 0x000fe20000000f00 */
        /* <DEDUP_REMOVED lines=13> */
[----:B---3--:R-:W-:Y:S01]  /*f6d0*/  MOV R200, R5 ;  /* 0x0000000500c87202 */ /* 0x008fe20000000f00 */
[----:B------:R-:W-:Y:S01]  /*f6e0*/  FMUL.FTZ R5, R134, R145 ;  /* 0x0000009186057220 */ /* 0x000fe20000410000 */
[-C--:B------:R-:W-:Y:S01]  /*f6f0*/  F2FP.BF16.PACK_AB R145, R193, R28.reuse ;  /* 0x0000001cc191723e */ /* 0x080fe200000010ff */
[----:B------:R1:W-:Y:S01]  /*f700*/  MUFU.EX2 R192, R4 ;  /* 0x0000000400c07308 */ /* 0x0003e20000000800 */
[----:B------:R-:W-:Y:S01]  /*f710*/  F2FP.BF16.PACK_AB R150, R200, R27 ;  /* 0x0000001bc896723e */ /* 0x000fe200000010ff */
[----:B------:R-:W-:Y:S01]  /*f720*/  FMUL.FTZ R27, R0, R167 ;  /* 0x000000a7001b7220 */ /* 0x000fe20000410000 */
[----:B------:R-:W-:Y:S01]  /*f730*/  MOV R167, R28 ;  /* 0x0000001c00a77202 */ /* 0x000fe20000000f00 */
[----:B------:R-:W-:Y:S02]  /*f740*/  FMUL.FTZ R28, R132, R168 ;  /* 0x000000a8841c7220 */ /* 0x000fe40000410000 */
        /* <DEDUP_REMOVED lines=9> */
[--C-:B-1----:R-:W-:Y:S01]  /*f7e0*/  FFMA.FTZ R4, R206, c[0x0][0x2d0], -R2.reuse ;  /* 0x0000b400ce047a23 */ /* 0x102fe20000010802 */
[----:B------:R-:W-:Y:S01]  /*f7f0*/  MOV R206, R8 ;  /* 0x0000000800ce7202 */ /* 0x000fe20000000f00 */
[----:B------:R-:W-:Y:S01]  /*f800*/  FMUL.FTZ R8, R132, R148 ;  /* 0x0000009484087220 */ /* 0x000fe20000410000 */
[----:B------:R-:W-:Y:S01]  /*f810*/  F2FP.BF16.PACK_AB R148, R194, R195 ;  /* 0x000000c3c294723e */ /* 0x000fe200000010ff */
[----:B------:R1:W3:Y:S01]  /*f820*/  MUFU.EX2 R29, R4 ;  /* 0x00000004001d7308 */ /* 0x0002e20000000800 */
[C---:B------:R-:W-:Y:S02]  /*f830*/  FMUL.FTZ R126, R0.reuse, R126 ;  /* 0x0000007e007e7220 */ /* 0x040fe40000410000 */
[----:B------:R-:W-:Y:S02]  /*f840*/  FMUL.FTZ R127, R0, R127 ;  /* 0x0000007f007f7220 */ /* 0x000fe40000410000 */
[--C-:B------:R-:W-:Y:S02]  /*f850*/  FFMA.FTZ R140, R140, c[0x0][0x2d0], -R2.reuse ;  /* 0x0000b4008c8c7a23 */ /* 0x100fe40000010802 */
[--C-:B-1----:R-:W-:Y:S01]  /*f860*/  FFMA.FTZ R4, R203, c[0x0][0x2d0], -R2.reuse ;  /* 0x0000b400cb047a23 */ /* 0x102fe20000010802 */
[----:B---3--:R-:W-:Y:S02]  /*f870*/  F2FP.BF16.PACK_AB R149, R29, R192 ;  /* 0x000000c01d95723e */ /* 0x008fe400000010ff */
[----:B------:R-:W-:Y:S01]  /*f880*/  MOV R203, R35 ;  /* 0x0000002300cb7202 */ /* 0x000fe20000000f00 */
[----:B------:R1:W3:Y:S01]  /*f890*/  MUFU.EX2 R40, R4 ;  /* 0x0000000400287308 */ /* 0x0002e20000000800 */
[C---:B------:R-:W-:Y:S02]  /*f8a0*/  FMUL.FTZ R35, R133.reuse, R175 ;  /* 0x000000af85237220 */ /* 0x040fe40000410000 */
[----:B------:R-:W-:Y:S01]  /*f8b0*/  MOV R185, R203 ;  /* 0x000000cb00b97202 */ /* 0x000fe20000000f00 */
[----:B-1----:R-:W-:Y:S01]  /*f8c0*/  FFMA.FTZ R4, R202, c[0x0][0x2d0], -R2 ;  /* 0x0000b400ca047a23 */ /* 0x002fe20000010802 */
[----:B------:R-:W-:Y:S01]  /*f8d0*/  MOV R202, R7 ;  /* 0x0000000700ca7202 */ /* 0x000fe20000000f00 */
[----:B------:R-:W-:Y:S01]  /*f8e0*/  FMUL.FTZ R7, R133, R147 ;  /* 0x0000009385077220 */ /* 0x000fe20000410000 */
[----:B------:R-:W-:Y:S03]  /*f8f0*/  F2FP.BF16.PACK_AB R147, R206, R24 ;  /* 0x00000018ce93723e */ /* 0x000fe600000010ff */
[----:B------:R1:W4:Y:S01]  /*f900*/  MUFU.EX2 R201, R4 ;  /* 0x0000000400c97308 */ /* 0x0003220000000800 */
[----:B------:R-:W-:Y:S02]  /*f910*/  F2FP.BF16.PACK_AB R146, R202, R25 ;  /* 0x00000019ca92723e */ /* 0x000fe400000010ff */
[----:B---3--:R-:W-:Y:S01]  /*f920*/  MOV R168, R40 ;  /* 0x0000002800a87202 */ /* 0x008fe20000000f00 */
[----:B-1----:R-:W-:Y:S01]  /*f930*/  FMUL.FTZ R4, R134, R144 ;  /* 0x0000009086047220 */ /* 0x002fe20000410000 */
[----:B------:R-:W-:Y:S02]  /*f940*/  F2FP.BF16.PACK_AB R144, R31, R32 ;  /* 0x000000201f90723e */ /* 0x000fe400000010ff */
[----:B----4-:R-:W-:Y:S01]  /*f950*/  F2FP.BF16.PACK_AB R151, R201, R40 ;  /* 0x00000028c997723e */ /* 0x010fe200000010ff */
[----:B------:R-:W-:Y:S02]  /*f960*/  FMUL.FTZ R40, R132, R180 ;  /* 0x000000b484287220 */ /* 0x000fe40000410000 */
[----:B------:R1:W-:Y:S02]  /*f970*/  MUFU.EX2 R180, R138 ;  /* 0x0000008a00b47308 */ /* 0x0003e40000000800 */
[-C--:B------:R-:W-:Y:S08]  /*f980*/  HMMA.16816.F32.BF16 R4, R144, R20.reuse, R4 ;  /* 0x000000149004723c */ /* 0x080ff00000041804 */
[C---:B------:R-:W-:Y:S07]  /*f990*/  HMMA.16816.F32.BF16 R8, R148.reuse, R20, R8 ;  /* 0x000000149408723c */ /* 0x040fee0000041808 */
[C---:B------:R-:W-:Y:S01]  /*f9a0*/  FMUL.FTZ R20, R134.reuse, R160 ;  /* 0x000000a086147220 */ /* 0x040fe20000410000 */
[-C--:B------:R-:W-:Y:S04]  /*f9b0*/  HMMA.16816.F32.BF16 R12, R148, R22.reuse, R12 ;  /* 0x00000016940c723c */ /* 0x080fe8000004180c */
[----:B------:R-:W-:Y:S01]  /*f9c0*/  FMUL.FTZ R21, R134, R161 ;  /* 0x000000a186157220 */ /* 0x000fe20000410000 */
[----:B------:R-:W-:Y:S01]  /*f9d0*/  MOV R161, R29 ;  /* 0x0000001d00a17202 */ /* 0x000fe20000000f00 */
[----:B-1----:R-:W-:Y:S02]  /*f9e0*/  FFMA.FTZ R138, R209, c[0x0][0x2d0], -R196 ;  /* 0x0000b400d18a7a23 */ /* 0x002fe400000108c4 */
[C---:B------:R-:W-:Y:S04]  /*f9f0*/  HMMA.16816.F32.BF16 R16, R144.reuse, R22, R16 ;  /* 0x000000169010723c */ /* 0x040fe80000041810 */
[C---:B------:R-:W-:Y:S03]  /*fa00*/  FMUL.FTZ R29, R132.reuse, R169 ;  /* 0x000000a9841d7220 */ /* 0x040fe60000410000 */
[C---:B------:R-:W-:Y:S01]  /*fa10*/  FMUL.FTZ R22, R133.reuse, R162 ;  /* 0x000000a285167220 */ /* 0x040fe20000410000 */
[----:B------:R-:W-:Y:S01]  /*fa20*/  MOV R162, R25 ;  /* 0x0000001900a27202 */ /* 0x000fe20000000f00 */
[----:B------:R-:W-:Y:S03]  /*fa30*/  FMUL.FTZ R25, R132, R165 ;  /* 0x000000a584197220 */ /* 0x000fe60000410000 */
[----:B------:R-:W-:Y:S01]  /*fa40*/  MOV R165, R32 ;  /* 0x0000002000a57202 */ /* 0x000fe20000000f00 */
[----:B------:R-:W-:Y:S02]  /*fa50*/  FMUL.FTZ R32, R134, R172 ;  /* 0x000000ac86207220 */ /* 0x000fe40000410000 */
[----:B------:R1:W-:Y:S01]  /*fa60*/  MUFU.EX2 R172, R138 ;  /* 0x0000008a00ac7308 */ /* 0x0003e20000000800 */
[----:B------:R-:W-:Y:S01]  /*fa70*/  FMUL.FTZ R23, R133, R163 ;  /* 0x000000a385177220 */ /* 0x000fe20000410000 */
[----:B------:R-:W-:Y:S01]  /*fa80*/  MOV R163, R24 ;  /* 0x0000001800a37202 */ /* 0x000fe20000000f00 */
[----:B------:R-:W-:Y:S01]  /*fa90*/  FMUL.FTZ R24, R132, R164 ;  /* 0x000000a484187220 */ /* 0x000fe20000410000 */
[----:B------:R-:W-:Y:S01]  /*faa0*/  MOV R164, R31 ;  /* 0x0000001f00a47202 */ /* 0x000fe20000000f00 */
[----:B------:R-:W-:Y:S03]  /*fab0*/  FMUL.FTZ R31, R0, R171 ;  /* 0x000000ab001f7220 */ /* 0x000fe60000410000 */
[-C--:B------:R-:W-:Y:S08]  /*fac0*/  HMMA.16816.F32.BF16 R20, R144, R36.reuse, R20 ;  /* 0x000000249014723c */ /* 0x080ff00000041814 */
[C---:B------:R-:W-:Y:S07]  /*fad0*/  HMMA.16816.F32.BF16 R24, R148.reuse, R36, R24 ;  /* 0x000000249418723c */ /* 0x040fee0000041818 */
[C---:B------:R-:W-:Y:S01]  /*fae0*/  FMUL.FTZ R36, R134.reuse, R176 ;  /* 0x000000b086247220 */ /* 0x040fe20000410000 */
[-C--:B------:R-:W-:Y:S04]  /*faf0*/  HMMA.16816.F32.BF16 R28, R148, R38.reuse, R28 ;  /* 0x00000026941c723c */ /* 0x080fe8000004181c */
[--C-:B-1----:R-:W-:Y:S01]  /*fb00*/  FFMA.FTZ R138, R211, c[0x0][0x2d0], -R142.reuse ;  /* 0x0000b400d38a7a23 */ /* 0x102fe2000001088e */
[----:B------:R-:W-:Y:S01]  /*fb10*/  MOV R176, R202 ;  /* 0x000000ca00b07202 */ /* 0x000fe20000000f00 */
[----:B------:R-:W-:Y:S01]  /*fb20*/  FMUL.FTZ R37, R134, R177 ;  /* 0x000000b186257220 */ /* 0x000fe20000410000 */
[----:B------:R-:W-:Y:S01]  /*fb30*/  MOV R177, R206 ;  /* 0x000000ce00b17202 */ /* 0x000fe20000000f00 */
[C---:B------:R-:W-:Y:S01]  /*fb40*/  HMMA.16816.F32.BF16 R32, R144.reuse, R38, R32 ;  /* 0x000000269020723c */ /* 0x040fe20000041820 */
[----:B------:R1:W-:Y:S06]  /*fb50*/  MUFU.EX2 R181, R138 ;  /* 0x0000008a00b57308 */ /* 0x0003ec0000000800 */
[C---:B------:R-:W-:Y:S01]  /*fb60*/  FMUL.FTZ R38, R133.reuse, R178 ;  /* 0x000000b285267220 */ /* 0x040fe20000410000 */
[----:B------:R-:W-:Y:S01]  /*fb70*/  MOV R178, R200 ;  /* 0x000000c800b27202 */ /* 0x000fe20000000f00 */
[----:B------:R-:W-:Y:S02]  /*fb80*/  FMUL.FTZ R39, R133, R179 ;  /* 0x000000b385277220 */ /* 0x000fe40000410000 */
[----:B------:R3:W-:Y:S01]  /*fb90*/  MUFU.EX2 R206, R139 ;  /* 0x0000008b00ce7308 */ /* 0x0007e20000000800 */
[----:B------:R-:W-:Y:S04]  /*fba0*/  MOV R179, R201 ;  /* 0x000000c900b37202 */ /* 0x000fe80000000f00 */
[-C--:B--2---:R-:W-:Y:S08]  /*fbb0*/  HMMA.16816.F32.BF16 R36, R144, R152.reuse, R36 ;  /* 0x000000989024723c */ /* 0x084ff00000041824 */
[C---:B------:R-:W-:Y:S04]  /*fbc0*/  HMMA.16816.F32.BF16 R40, R148.reuse, R152, R40 ;  /* 0x000000989428723c */ /* 0x040fe80000041828 */
[--C-:B-1----:R-:W-:Y:S04]  /*fbd0*/  FFMA.FTZ R138, R213, c[0x0][0x2d0], -R142.reuse ;  /* 0x0000b400d58a7a23 */ /* 0x102fe8000001088e */
[-C--:B------:R-:W-:Y:S01]  /*fbe0*/  HMMA.16816.F32.BF16 R44, R148, R154.reuse, R44 ;  /* 0x0000009a942c723c */ /* 0x080fe2000004182c */
[----:B------:R1:W-:Y:S03]  /*fbf0*/  MUFU.EX2 R160, R138 ;  /* 0x0000008a00a07308 */ /* 0x0003e60000000800 */
[----:B---3--:R-:W-:Y:S01]  /*fc00*/  FFMA.FTZ R139, R216, c[0x0][0x2d0], -R142 ;  /* 0x0000b400d88b7a23 */ /* 0x008fe2000001088e */
[----:B------:R-:W-:Y:S02]  /*fc10*/  MOV R216, R179 ;  /* 0x000000b300d87202 */ /* 0x000fe40000000f00 */
[----:B------:R-:W-:Y:S01]  /*fc20*/  MOV R179, R193 ;  /* 0x000000c100b37202 */ /* 0x000fe20000000f00 */
[C---:B------:R-:W-:Y:S01]  /*fc30*/  HMMA.16816.F32.BF16 R48, R144.reuse, R154, R48 ;  /* 0x0000009a9030723c */ /* 0x040fe20000041830 */
[----:B------:R-:W2:Y:S02]  /*fc40*/  LDSM.16.MT88.4 R152, [R225+0x3880] ;  /* 0x00388000e198783b */ /* 0x000ea40000004200 */
[----:B------:R-:W-:Y:S05]  /*fc50*/  MUFU.EX2 R202, R139 ;  /* 0x0000008b00ca7308 */ /* 0x000fea0000000800 */
[-C--:B------:R-:W-:Y:S05]  /*fc60*/  HMMA.16816.F32.BF16 R52, R144, R156.reuse, R52 ;  /* 0x0000009c9034723c */ /* 0x080fea0000041834 */
[----:B------:R-:W-:Y:S03]  /*fc70*/  MUFU.EX2 R139, R140 ;  /* 0x0000008c008b7308 */ /* 0x000fe60000000800 */
[C---:B------:R-:W-:Y:S04]  /*fc80*/  HMMA.16816.F32.BF16 R56, R148.reuse, R156, R56 ;  /* 0x0000009c9438723c */ /* 0x040fe80000041838 */
[--C-:B-1----:R-:W-:Y:S04]  /*fc90*/  FFMA.FTZ R138, R208, c[0x0][0x2d0], -R196.reuse ;  /* 0x0000b400d08a7a23 */ /* 0x102fe800000108c4 */
[-C--:B------:R-:W-:Y:S01]  /*fca0*/  HMMA.16816.F32.BF16 R60, R148, R158.reuse, R60 ;  /* 0x0000009e943c723c */ /* 0x080fe2000004183c */
[----:B------:R1:W-:Y:S07]  /*fcb0*/  MUFU.EX2 R169, R138 ;  /* 0x0000008a00a97308 */ /* 0x0003ee0000000800 */
[C---:B------:R-:W-:Y:S01]  /*fcc0*/  HMMA.16816.F32.BF16 R64, R144.reuse, R158, R64 ;  /* 0x0000009e9040723c */ /* 0x040fe20000041840 */
[----:B------:R-:W3:Y:S07]  /*fcd0*/  LDSM.16.MT88.4 R156, [R226+0x3880] ;  /* 0x00388000e29c783b */ /* 0x000eee0000004200 */
[-C--:B--2---:R-:W-:Y:S08]  /*fce0*/  HMMA.16816.F32.BF16 R68, R144, R152.reuse, R68 ;  /* 0x000000989044723c */ /* 0x084ff00000041844 */
[C---:B------:R-:W-:Y:S04]  /*fcf0*/  HMMA.16816.F32.BF16 R72, R148.reuse, R152, R72 ;  /* 0x000000989448723c */ /* 0x040fe80000041848 */
[----:B-1----:R-:W-:Y:S04]  /*fd00*/  FFMA.FTZ R138, R210, c[0x0][0x2d0], -R196 ;  /* 0x0000b400d28a7a23 */ /* 0x002fe800000108c4 */
[-C--:B------:R-:W-:Y:S01]  /*fd10*/  HMMA.16816.F32.BF16 R76, R148, R154.reuse, R76 ;  /* 0x0000009a944c723c */ /* 0x080fe2000004184c */
[----:B------:R1:W-:Y:S07]  /*fd20*/  MUFU.EX2 R171, R138 ;  /* 0x0000008a00ab7308 */ /* 0x0003ee0000000800 */
[C---:B------:R-:W-:Y:S01]  /*fd30*/  HMMA.16816.F32.BF16 R80, R144.reuse, R154, R80 ;  /* 0x0000009a9050723c */ /* 0x040fe20000041850 */
[----:B------:R-:W2:Y:S07]  /*fd40*/  LDSM.16.MT88.4 R152, [R228+0x3880] ;  /* 0x00388000e498783b */ /* 0x000eae0000004200 */
[-C--:B---3--:R-:W-:Y:S08]  /*fd50*/  HMMA.16816.F32.BF16 R84, R144, R156.reuse, R84 ;  /* 0x0000009c9054723c */ /* 0x088ff00000041854 */
        /* <DEDUP_REMOVED lines=10> */
[----:B------:R1:W2:Y:S07]  /*fe00*/  MUFU.EX2 R173, R138 ;  /* 0x0000008a00ad7308 */ /* 0x0002ae0000000800 */
[C---:B------:R-:W-:Y:S01]  /*fe10*/  HMMA.16816.F32.BF16 R112, R144.reuse, R154, R112 ;  /* 0x0000009a9070723c */ /* 0x040fe20000041870 */
[----:B------:R-:W4:Y:S07]  /*fe20*/  LDSM.16.MT88.4 R152, [R225+0x2880] ;  /* 0x00288000e198783b */ /* 0x000f2e0000004200 */
[-C--:B---3--:R-:W-:Y:S08]  /*fe30*/  HMMA.16816.F32.BF16 R116, R144, R156.reuse, R116 ;  /* 0x0000009c9074723c */ /* 0x088ff00000041874 */
[C---:B------:R-:W-:Y:S04]  /*fe40*/  HMMA.16816.F32.BF16 R120, R148.reuse, R156, R120 ;  /* 0x0000009c9478723c */ /* 0x040fe80000041878 */
[--C-:B-1----:R-:W-:Y:S04]  /*fe50*/  FFMA.FTZ R138, R220, c[0x0][0x2d0], -R143.reuse ;  /* 0x0000b400dc8a7a23 */ /* 0x102fe8000001088f */
[-C--:B------:R-:W-:Y:S01]  /*fe60*/  HMMA.16816.F32.BF16 R124, R148, R158.reuse, R124 ;  /* 0x0000009e947c723c */ /* 0x080fe2000004187c */
[----:B------:R1:W-:Y:S07]  /*fe70*/  MUFU.EX2 R182, R138 ;  /* 0x0000008a00b67308 */ /* 0x0003ee0000000800 */
[----:B------:R-:W-:Y:S01]  /*fe80*/  HMMA.16816.F32.BF16 R128, R144, R158, R128 ;  /* 0x0000009e9080723c */ /* 0x000fe20000041880 */
[----:B------:R-:W-:Y:S03]  /*fe90*/  LDSM.16.MT88.4 R156, [R227+0x2880] ;  /* 0x00288000e39c783b */ /* 0x000fe60000004200 */
[--C-:B-1----:R-:W-:Y:S04]  /*fea0*/  FFMA.FTZ R138, R215, c[0x0][0x2d0], -R143.reuse ;  /* 0x0000b400d78a7a23 */ /* 0x102fe8000001088f */
[----:B------:R1:W3:Y:S04]  /*feb0*/  MUFU.EX2 R220, R138 ;  /* 0x0000008a00dc7308 */ /* 0x0002e80000000800 */
[--C-:B-1----:R-:W-:Y:S01]  /*fec0*/  FFMA.FTZ R138, R221, c[0x0][0x2d0], -R2.reuse ;  /* 0x0000b400dd8a7a23 */ /* 0x102fe20000010802 */
[----:B--2---:R-:W-:Y:S02]  /*fed0*/  MOV R221, R173 ;  /* 0x000000ad00dd7202 */ /* 0x004fe40000000f00 */
[----:B---3--:R-:W-:Y:S03]  /*fee0*/  F2FP.BF16.PACK_AB R148, R220, R182 ;  /* 0x000000b6dc94723e */ /* 0x008fe600000010ff */
[----:B------:R1:W-:Y:S01]  /*fef0*/  MUFU.EX2 R215, R138 ;  /* 0x0000008a00d77308 */ /* 0x0003e20000000800 */
[----:B------:R-:W-:Y:S01]  /*ff00*/  MOV R173, R165 ;  /* 0x000000a500ad7202 */ /* 0x000fe20000000f00 */
[--C-:B-1----:R-:W-:Y:S01]  /*ff10*/  FFMA.FTZ R138, R222, c[0x0][0x2d0], -R2.reuse ;  /* 0x0000b400de8a7a23 */ /* 0x102fe20000010802 */
[----:B------:R-:W-:Y:S02]  /*ff20*/  MOV R222, R171 ;  /* 0x000000ab00de7202 */ /* 0x000fe40000000f00 */
[----:B------:R-:W-:Y:S05]  /*ff30*/  MOV R171, R168 ;  /* 0x000000a800ab7202 */ /* 0x000fea0000000f00 */
[----:B------:R1:W2:Y:S01]  /*ff40*/  MUFU.EX2 R214, R138 ;  /* 0x0000008a00d67308 */ /* 0x0002a20000000800 */
[----:B------:R-:W-:Y:S02]  /*ff50*/  MOV R168, R163 ;  /* 0x000000a300a87202 */ /* 0x000fe40000000f00 */
[----:B------:R-:W-:Y:S01]  /*ff60*/  MOV R175, R171 ;  /* 0x000000ab00af7202 */ /* 0x000fe20000000f00 */
[--C-:B-1----:R-:W-:Y:S01]  /*ff70*/  FFMA.FTZ R138, R244, c[0x0][0x2d0], -R143.reuse ;  /* 0x0000b400f48a7a23 */ /* 0x102fe2000001088f */
[----:B------:R-:W-:Y:S02]  /*ff80*/  MOV R244, R170 ;  /* 0x000000aa00f47202 */ /* 0x000fe40000000f00 */
[----:B------:R-:W-:Y:S03]  /*ff90*/  MOV R170, R167 ;  /* 0x000000a700aa7202 */ /* 0x000fe60000000f00 */
[----:B------:R1:W-:Y:S01]  /*ffa0*/  MUFU.EX2 R213, R138 ;  /* 0x0000008a00d57308 */ /* 0x0003e20000000800 */
[----:B------:R-:W-:Y:S02]  /*ffb0*/  MOV R167, R162 ;  /* 0x000000a200a77202 */ /* 0x000fe40000000f00 */
[----:B------:R-:W-:Y:S02]  /*ffc0*/  F2FP.BF16.PACK_AB R147, R221, R244 ;  /* 0x000000f4dd93723e */ /* 0x000fe400000010ff */
[----:B--2---:R-:W-:Y:S02]  /*ffd0*/  F2FP.BF16.PACK_AB R149, R214, R215 ;  /* 0x000000d7d695723e */ /* 0x004fe400000010ff */
[----:B------:R-:W-:Y:S02]  /*ffe0*/  MOV R174, R170 ;  /* 0x000000aa00ae7202 */ /* 0x000fe40000000f00 */
[----:B------:R-:W-:Y:S01]  /*fff0*/  MOV R170, R168 ;  /* 0x000000a800aa7202 */ /* 0x000fe20000000f00 */
[--C-:B-1----:R-:W-:Y:S01]  /*10000*/  FFMA.FTZ R138, R223, c[0x0][0x2d0], -R143.reuse ;  /* 0x0000b400df8a7a23 */ /* 0x102fe2000001088f */
[----:B------:R-:W-:Y:S02]  /*10010*/  MOV R223, R169 ;  /* 0x000000a900df7202 */ /* 0x000fe40000000f00 */
[----:B------:R-:W-:Y:S01]  /*10020*/  MOV R169, R166 ;  /* 0x000000a600a97202 */ /* 0x000fe20000000f00 */
[----:B------:R1:W2:Y:S01]  /*10030*/  MUFU.EX2 R212, R138 ;  /* 0x0000008a00d47308 */ /* 0x0002a20000000800 */
[----:B------:R-:W-:Y:S02]  /*10040*/  MOV R166, R161 ;  /* 0x000000a100a67202 */ /* 0x000fe40000000f00 */
[----:B------:R-:W-:Y:S02]  /*10050*/  F2FP.BF16.PACK_AB R146, R222, R223 ;  /* 0x000000dfde92723e */ /* 0x000fe400000010ff */
        /* <DEDUP_REMOVED lines=8> */
[----:B--2---:R-:W-:Y:S01]  /*100e0*/  F2FP.BF16.PACK_AB R150, R212, R213 ;  /* 0x000000d5d496723e */ /* 0x004fe200000010ff */
[----:B---3--:R-:W-:Y:S01]  /*100f0*/  FFMA.FTZ R138, R246, c[0x0][0x2d0], -R2 ;  /* 0x0000b400f68a7a23 */ /* 0x008fe20000010802 */
[----:B------:R-:W-:Y:S02]  /*10100*/  MOV R246, R172 ;  /* 0x000000ac00f67202 */ /* 0x000fe40000000f00 */
[----:B------:R-:W-:Y:S03]  /*10110*/  MOV R172, R164 ;  /* 0x000000a400ac7202 */ /* 0x000fe60000000f00 */
[----:B------:R2:W3:Y:S01]  /*10120*/  MUFU.EX2 R210, R138 ;  /* 0x0000008a00d27308 */ /* 0x0004e20000000800 */
[----:B------:R-:W-:Y:S01]  /*10130*/  F2FP.BF16.PACK_AB R144, R246, R180 ;  /* 0x000000b4f690723e */ /* 0x000fe200000010ff */
[----:B------:R-:W1:Y:S06]  /*10140*/  LDSM.16.MT88.4 R164, [R228+0x2880] ;  /* 0x00288000e4a4783b */ /* 0x000e6c0000004200 */
[-C--:B----4-:R-:W-:Y:S03]  /*10150*/  HMMA.16816.F32.BF16 R4, R144, R152.reuse, R4 ;  /* 0x000000989004723c */ /* 0x090fe60000041804 */
[--C-:B--2---:R-:W-:Y:S01]  /*10160*/  FFMA.FTZ R138, R252, c[0x0][0x2d0], -R196.reuse ;  /* 0x0000b400fc8a7a23 */ /* 0x104fe200000108c4 */
[----:B---3--:R-:W-:Y:S02]  /*10170*/  F2FP.BF16.PACK_AB R151, R210, R211 ;  /* 0x000000d3d297723e */ /* 0x008fe400000010ff */
[----:B------:R-:W-:Y:S01]  /*10180*/  MOV R252, R182 ;  /* 0x000000b600fc7202 */ /* 0x000fe20000000f00 */
[----:B------:R2:W-:Y:S01]  /*10190*/  MUFU.EX2 R209, R138 ;  /* 0x0000008a00d17308 */ /* 0x0005e20000000800 */
[----:B------:R-:W-:Y:S03]  /*101a0*/  MOV R182, R172 ;  /* 0x000000ac00b67202 */ /* 0x000fe60000000f00 */
[C---:B------:R-:W-:Y:S08]  /*101b0*/  HMMA.16816.F32.BF16 R8, R148.reuse, R152, R8 ;  /* 0x000000989408723c */ /* 0x040ff00000041808 */
[-C--:B------:R-:W-:Y:S08]  /*101c0*/  HMMA.16816.F32.BF16 R12, R148, R154.reuse, R12 ;  /* 0x0000009a940c723c */ /* 0x080ff0000004180c */
[C---:B------:R-:W-:Y:S01]  /*101d0*/  HMMA.16816.F32.BF16 R16, R144.reuse, R154, R16 ;  /* 0x0000009a9010723c */ /* 0x040fe20000041810 */
[----:B------:R-:W3:Y:S03]  /*101e0*/  LDSM.16.MT88.4 R152, [R225+0x4080] ;  /* 0x00408000e198783b */ /* 0x000ee60000004200 */
[----:B--2---:R-:W-:Y:S01]  /*101f0*/  FFMA.FTZ R138, R250, c[0x0][0x2d0], -R196 ;  /* 0x0000b400fa8a7a23 */ /* 0x004fe200000108c4 */
[----:B------:R-:W-:Y:S02]  /*10200*/  MOV R250, R181 ;  /* 0x000000b500fa7202 */ /* 0x000fe40000000f00 */
[----:B------:R-:W-:Y:S01]  /*10210*/  MOV R181, R173 ;  /* 0x000000ad00b57202 */ /* 0x000fe20000000f00 */
[-C--:B-1----:R-:W-:Y:S01]  /*10220*/  HMMA.16816.F32.BF16 R20, R144, R160.reuse, R20 ;  /* 0x000000a09014723c */ /* 0x082fe20000041814 */
[----:B------:R1:W2:Y:S07]  /*10230*/  MUFU.EX2 R208, R138 ;  /* 0x0000008a00d07308 */ /* 0x0002ae0000000800 */
        /* <DEDUP_REMOVED lines=52> */
[----:B------:R-:W-:Y:S02]  /*10580*/  MOV R219, R176 ;  /* 0x000000b000db7202 */ /* 0x000fe40000000f00 */
[----:B------:R-:W-:Y:S01]  /*10590*/  MOV R176, R192 ;  /* 0x000000c000b07202 */ /* 0x000fe20000000f00 */
[----:B------:R1:W-:Y:S01]  /*105a0*/  MUFU.EX2 R198, R138 ;  /* 0x0000008a00c67308 */ /* 0x0003e20000000800 */
[----:B--2---:R-:W-:Y:S03]  /*105b0*/  F2FP.BF16.PACK_AB R192, R200, R201 ;  /* 0x000000c9c8c0723e */ /* 0x004fe600000010ff */
        /* <DEDUP_REMOVED lines=8> */
[----:B------:R-:W-:Y:S07]  /*10640*/  F2FP.BF16.PACK_AB R143, R202, R203 ;  /* 0x000000cbca8f723e */ /* 0x000fee00000010ff */
[----:B------:R-:W1:Y:S01]  /*10650*/  MUFU.EX2 R196, R138 ;  /* 0x0000008a00c47308 */ /* 0x000e620000000800 */
[-C--:B---3--:R-:W-:Y:S01]  /*10660*/  HMMA.16816.F32.BF16 R144, R140, R160.reuse, R4 ;  /* 0x000000a08c90723c */ /* 0x088fe20000041804 */
[----:B------:R-:W-:Y:S08]  /*10670*/  LDSM.16.MT88.4 R4, [R227+0x3080] ;  /* 0x00308000e304783b */ /* 0x000ff00000004200 */
[----:B------:R2:W3:Y:S03]  /*10680*/  MUFU.EX2 R138, R2 ;  /* 0x00000002008a7308 */ /* 0x0004e60000000800 */
[----:B-1----:R-:W-:Y:S02]  /*10690*/  F2FP.BF16.PACK_AB R194, R196, R197 ;  /* 0x000000c5c4c2723e */ /* 0x002fe400000010ff */
[----:B--2---:R-:W-:Y:S02]  /*106a0*/  MOV R2, R175 ;  /* 0x000000af00027202 */ /* 0x004fe40000000f00 */
        /* <DEDUP_REMOVED lines=15> */
[-C--:B------:R-:W-:Y:S01]  /*107a0*/  HMMA.16816.F32.BF16 R168, R192, R174.reuse, R28 ;  /* 0x000000aec0a8723c */ /* 0x080fe2000004181c */
[----:B------:R-:W4:Y:S06]  /*107b0*/  LDL.LU R28, [R1+0x34] ;  /* 0x00003400011c7983 */ /* 0x000f2c0000300800 */
        /* <DEDUP_REMOVED lines=9> */
[----:B------:R-:W4:Y:S06]  /*10850*/  LDL.LU R38, [R1+0x28] ;  /* 0x0000280001267983 */ /* 0x000f2c0000300800 */
        /* <DEDUP_REMOVED lines=27> */
[----:B------:R-:W-:Y:S02]  /*10a10*/  FFMA.FTZ R133, R133, R33, R39 ;  /* 0x0000002185857223 */ /* 0x000fe40000010027 */
[----:B------:R-:W-:Y:S02]  /*10a20*/  FADD.FTZ R0, R2, R0 ;  /* 0x0000000002007221 */ /* 0x000fe40000010000 */
[----:B------:R-:W-:Y:S02]  /*10a30*/  FFMA.FTZ R132, R132, R32, R34 ;  /* 0x0000002084847223 */ /* 0x000fe40000010022 */
[----:B------:R-:W-:Y:S02]  /*10a40*/  FADD.FTZ R6, R30, R133 ;  /* 0x000000851e067221 */ /* 0x000fe40000010000 */
[----:B------:R-:W-:Y:S01]  /*10a50*/  FADD.FTZ R4, R31, R132 ;  /* 0x000000841f047221 */ /* 0x000fe20000010000 */
[----:B------:R-:W-:Y:S01]  /*10a60*/  MOV R132, R136 ;  /* 0x0000008800847202 */ /* 0x000fe20000000f00 */
[----:B------:R-:W-:Y:S02]  /*10a70*/  FADD.FTZ R6, R26, R6 ;  /* 0x000000061a067221 */ /* 0x000fe40000010000 */
        /* <DEDUP_REMOVED lines=48> */
.L_x_1123:
        /* <DEDUP_REMOVED lines=17> */
[----:B------:R1:W-:Y:S04]  /*10e90*/  STL [R1+0xc], R0 ;  /* 0x00000c0001007387 */ /* 0x0003e80000100800 */
[----:B------:R1:W-:Y:S02]  /*10ea0*/  STL [R1+0x10], R2 ;  /* 0x0000100201007387 */ /* 0x0003e40000100800 */
.L_x_1145:
[----:B------:R-:W2:Y:S01]  /*10eb0*/  LDL R249, [R1+0x14] ;  /* 0x0000140001f97983 */ /* 0x000ea20000100800 */
[----:B-1----:R-:W-:Y:S01]  /*10ec0*/  SHF.R.S32.HI R0, RZ, 0x1f, R243 ;  /* 0x0000001fff007819 */ /* 0x002fe200000114f3 */
[----:B------:R-:W-:Y:S04]  /*10ed0*/  DEPBAR.LE SB0, 0x0 ;  /* 0x000080000000791a */ /* 0x000fe80000000000 */
[----:B------:R-:W3:Y:S01]  /*10ee0*/  LDL R247, [R1+0x18] ;  /* 0x0000180001f77983 */ /* 0x000ee20000100800 */
[----:B------:R-:W-:Y:S01]  /*10ef0*/  IMAD R0, R0, c[0x0][0x208], RZ ;  /* 0x0000820000007a24 */ /* 0x000fe200078e02ff */
[----:B------:R-:W-:Y:S01]  /*10f00*/  UISETP.GT.AND UP0, UPT, UR26, UR7, UPT ;  /* 0x000000071a00728c */ /* 0x000fe2000bf04270 */
[C---:B------:R-:W-:Y:S01]  /*10f10*/  IMAD.WIDE.U32 R2, R243.reuse, c[0x0][0x208], RZ ;  /* 0x00008200f3027a25 */ /* 0x040fe200078e00ff */
[----:B------:R-:W4:Y:S03]  /*10f20*/  LDL R248, [R1+0xc] ;  /* 0x00000c0001f87983 */ /* 0x000f260000100800 */
[----:B------:R-:W-:Y:S01]  /*10f30*/  IMAD R0, R243, c[0x0][0x20c], R0 ;  /* 0x00008300f3007a24 */ /* 0x000fe200078e0200 */
[----:B------:R-:W4:Y:S04]  /*10f40*/  LDL R38, [R1+0x8] ;  /* 0x0000080001267983 */ /* 0x000f280000100800 */
[----:B------:R-:W4:Y:S01]  /*10f50*/  LDL R246, [R1+0x10] ;  /* 0x0000100001f67983 */ /* 0x000f220000100800 */
[----:B------:R-:W-:Y:S02]  /*10f60*/  IADD3 R3, R3, R0, RZ ;  /* 0x0000000003037210 */ /* 0x000fe40007ffe0ff */
[----:B------:R-:W-:Y:S01]  /*10f70*/  SHF.R.S32.HI R0, RZ, 0x1f, R242 ;  /* 0x0000001fff007819 */ /* 0x000fe200000114f2 */
[----:B------:R-:W-:Y:S02]  /*10f80*/  BAR.SYNC.DEFER_BLOCKING 0x0 ;  /* 0x0000000000007b1d */ /* 0x000fe40000010000 */
[----:B------:R-:W-:Y:S04]  /*10f90*/  IMAD.WIDE.U32 R2, R242, c[0x0][0x218], R2 ;  /* 0x00008600f2027a25 */ /* 0x000fe800078e0002 */
[----:B------:R-:W-:Y:S01]  /*10fa0*/  IMAD R0, R0, c[0x0][0x218], RZ ;  /* 0x0000860000007a24 */ /* 0x000fe200078e02ff */
[----:B------:R-:W-:Y:S03]  /*10fb0*/  IADD3 R2, P0, R2, UR24, RZ ;  /* 0x0000001802027c10 */ /* 0x000fe6000ff1e0ff */
[----:B------:R-:W-:Y:S05]  /*10fc0*/  IMAD R0, R242, c[0x0][0x21c], R0 ;  /* 0x00008700f2007a24 */ /* 0x000fea00078e0200 */
[----:B------:R-:W-:Y:S02]  /*10fd0*/  IADD3.X R3, R3, UR20, R0, P0, !PT ;  /* 0x0000001403037c10 */ /* 0x000fe400087fe400 */
[C---:B------:R-:W-:Y:S04]  /*10fe0*/  LEA R0, P0, R2.reuse, c[0x0][0x1f8], 0x1 ;  /* 0x00007e0002007a11 */ /* 0x040fe800078008ff */
[----:B------:R-:W-:Y:S01]  /*10ff0*/  LEA.HI.X R2, R2, c[0x0][0x1fc], R3, 0x1, P0 ;  /* 0x00007f0002027a11 */ /* 0x000fe200000f0c03 */
[----:B-----5:R-:W-:Y:S08]  /*11000*/  LDSM.16.M88.4 R48, [R231+0x8080] ;  /* 0x00808000e730783b */ /* 0x020ff00000000200 */
        /* <DEDUP_REMOVED lines=19> */
[C---:B--2---:R-:W-:Y:S04]  /*11140*/  IADD3 R24, P1, R3.reuse, R249, RZ ;  /* 0x000000f903187210 */ /* 0x044fe80007f3e0ff */
[----:B---3--:R-:W-:Y:S02]  /*11150*/  IADD3.X R25, R20, R247, RZ, P1, !PT ;  /* 0x000000f714197210 */ /* 0x008fe40000ffe4ff */
[----:B-1----:R-:W-:Y:S02]  /*11160*/  IADD3 R36, P1, R0, R249, RZ ;  /* 0x000000f900247210 */ /* 0x002fe40007f3e0ff */
[----:B----4-:R-:W-:Y:S02]  /*11170*/  IADD3 R2, P0, R3, R248, RZ ;  /* 0x000000f803027210 */ /* 0x010fe40007f1e0ff */
[----:B------:R-:W-:Y:S01]  /*11180*/  IADD3.X R37, R30, R247, RZ, P1, !PT ;  /* 0x000000f71e257210 */ /* 0x000fe20000ffe4ff */
[----:B------:R-:W-:Y:S01]  /*11190*/  @!PT LDS RZ, [RZ] ;  /* 0x00000000fffff984 */ /* 0x000fe20000000800 */
[----:B------:R1:W-:Y:S01]  /*111a0*/  LDGSTS.E.BYPASS.LTC128B.128 [R38], [R24.64], !P6 ;  /* 0x0000000018267fae */ /* 0x0003e2000f101d56 */
[----:B------:R-:W-:Y:S02]  /*111b0*/  IADD3.X R3, R20, R246, RZ, P0, !PT ;  /* 0x000000f614037210 */ /* 0x000fe400007fe4ff */
[-C--:B------:R-:W-:Y:S01]  /*111c0*/  HMMA.16816.F32.BF16 R20, R48, R32.reuse, RZ ;  /* 0x000000203014723c */ /* 0x080fe200000418ff */
[C---:B------:R-:W-:Y:S04]  /*111d0*/  IADD3 R28, P0, R26.reuse, R249, RZ ;  /* 0x000000f91a1c7210 */ /* 0x040fe80007f1e0ff */
[----:B------:R2:W-:Y:S01]  /*111e0*/  LDGSTS.E.BYPASS.LTC128B.128 [R38+0x1800], [R2.64], !P5 ;  /* 0x0180000002267fae */ /* 0x0005e2000e901d56 */
[C---:B------:R-:W-:Y:S07]  /*111f0*/  IADD3.X R29, R31.reuse, R247, RZ, P0, !PT ;  /* 0x000000f71f1d7210 */ /* 0x040fee00007fe4ff */
[----:B------:R3:W-:Y:S01]  /*11200*/  LDGSTS.E.BYPASS.LTC128B.128 [R38+0x800], [R28.64], !P6 ;  /* 0x008000001c267fae */ /* 0x0007e2000f101d56 */
[----:B--2---:R-:W-:Y:S02]  /*11210*/  IADD3 R2, P2, R26, R248, RZ ;  /* 0x000000f81a027210 */ /* 0x004fe40007f5e0ff */
[C---:B-1----:R-:W-:Y:S02]  /*11220*/  HMMA.16816.F32.BF16 R24, R44.reuse, R32, RZ ;  /* 0x000000202c18723c */ /* 0x042fe400000418ff */
[----:B------:R-:W-:Y:S05]  /*11230*/  IADD3.X R3, R31, R246, RZ, P2, !PT ;  /* 0x000000f61f037210 */ /* 0x000fea00017fe4ff */
        /* <DEDUP_REMOVED lines=166> */
[----:B------:R1:W1:Y:S01]  /*11ca0*/  MUFU.TANH R133, R21 ;  /* 0x0000001500857308 */ /* 0x0002620000002400 */
[-C--:B------:R-:W-:Y:S03]  /*11cb0*/  HMMA.16816.F32.BF16 R44, R192, R10.reuse, R44 ;  /* 0x0000000ac02c723c */ /* 0x080fe6000004182c */
[----:B------:R-:W-:Y:S02]  /*11cc0*/  FMUL.FTZ R28, R28, c[0x0][0x320] ;  /* 0x0000c8001c1c7a20 */ /* 0x000fe40000410000 */
[----:B------:R-:W-:Y:S02]  /*11cd0*/  FMUL.FTZ R29, R29, c[0x0][0x320] ;  /* 0x0000c8001d1d7a20 */ /* 0x000fe40000410000 */
[----:B------:R-:W-:Y:S01]  /*11ce0*/  FMUL.FTZ R30, R30, c[0x0][0x320] ;  /* 0x0000c8001e1e7a20 */ /* 0x000fe20000410000 */
[----:B------:R-:W-:Y:S01]  /*11cf0*/  HMMA.16816.F32.BF16 R48, R216, R10, R48 ;  /* 0x0000000ad830723c */ /* 0x000fe20000041830 */
[----:B------:R2:W2:Y:S03]  /*11d00*/  MUFU.TANH R198, R22 ;  /* 0x0000001600c67308 */ /* 0x0004a60000002400 */
[----:B------:R-:W-:Y:S02]  /*11d10*/  FMUL.FTZ R31, R31, c[0x0][0x320] ;  /* 0x0000c8001f1f7a20 */ /* 0x000fe40000410000 */
[----:B------:R-:W-:Y:S02]  /*11d20*/  FMUL.FTZ R19, R37, c[0x0][0x320] ;  /* 0x0000c80025137a20 */ /* 0x000fe40000410000 */
[----:B------:R-:W-:Y:S03]  /*11d30*/  FMUL.FTZ R42, R42, c[0x0][0x320] ;  /* 0x0000c8002a2a7a20 */ /* 0x000fe60000410000 */
[----:B------:R3:W3:Y:S01]  /*11d40*/  MUFU.TANH R199, R23 ;  /* 0x0000001700c77308 */ /* 0x0006e20000002400 */
[----:B------:R-:W-:Y:S04]  /*11d50*/  FMUL.FTZ R43, R43, c[0x0][0x320] ;  /* 0x0000c8002b2b7a20 */ /* 0x000fe80000410000 */
[----:B-1----:R-:W-:Y:S02]  /*11d60*/  FMUL.FTZ R21, R45, c[0x0][0x320] ;  /* 0x0000c8002d157a20 */ /* 0x002fe40000410000 */
[----:B------:R-:W-:Y:S02]  /*11d70*/  FMUL.FTZ R46, R46, c[0x0][0x320] ;  /* 0x0000c8002e2e7a20 */ /* 0x000fe40000410000 */
[----:B------:R-:W-:Y:S01]  /*11d80*/  FMUL.FTZ R47, R47, c[0x0][0x320] ;  /* 0x0000c8002f2f7a20 */ /* 0x000fe20000410000 */
[----:B------:R1:W1:Y:S03]  /*11d90*/  MUFU.TANH R205, R24 ;  /* 0x0000001800cd7308 */ /* 0x0002660000002400 */
[----:B------:R-:W-:Y:S02]  /*11da0*/  FMUL.FTZ R14, R48, c[0x0][0x320] ;  /* 0x0000c800300e7a20 */ /* 0x000fe40000410000 */
[----:B--2---:R-:W-:Y:S02]  /*11db0*/  FMUL.FTZ R22, R36, c[0x0][0x320] ;  /* 0x0000c80024167a20 */ /* 0x004fe40000410000 */
[----:B------:R-:W-:Y:S02]  /*11dc0*/  FMUL.FTZ R13, R49, c[0x0][0x320] ;  /* 0x0000c800310d7a20 */ /* 0x000fe40000410000 */
[----:B------:R-:W-:Y:S01]  /*11dd0*/  FMUL.FTZ R20, R50, c[0x0][0x320] ;  /* 0x0000c80032147a20 */ /* 0x000fe20000410000 */
[----:B------:R2:W2:Y:S01]  /*11de0*/  MUFU.TANH R208, R25 ;  /* 0x0000001900d07308 */ /* 0x0004a20000002400 */
[----:B------:R-:W-:Y:S02]  /*11df0*/  FMUL.FTZ R18, R51, c[0x0][0x320] ;  /* 0x0000c80033127a20 */ /* 0x000fe40000410000 */
[----:B---3--:R-:W-:Y:S07]  /*11e00*/  FMUL.FTZ R23, R33, c[0x0][0x320] ;  /* 0x0000c80021177a20 */ /* 0x008fee0000410000 */
        /* <DEDUP_REMOVED lines=12> */
[----:B------:R-:W3:Y:S01]  /*11ed0*/  MUFU.TANH R16, R16 ;  /* 0x0000001000107308 */ /* 0x000ee20000002400 */
[----:B-1----:R-:W-:Y:S09]  /*11ee0*/  FMUL.FTZ R30, R35, c[0x0][0x320] ;  /* 0x0000c800231e7a20 */ /* 0x002ff20000410000 */
[----:B------:R-:W1:Y:S01]  /*11ef0*/  MUFU.TANH R17, R17 ;  /* 0x0000001100117308 */ /* 0x000e620000002400 */
[----:B--2---:R-:W-:Y:S09]  /*11f00*/  FMUL.FTZ R31, R34, c[0x0][0x320] ;  /* 0x0000c800221f7a20 */ /* 0x004ff20000410000 */
[----:B------:R-:W2:Y:S10]  /*11f10*/  MUFU.TANH R24, R24 ;  /* 0x0000001800187308 */ /* 0x000eb40000002400 */
        /* <DEDUP_REMOVED lines=52> */
[----:B------:R-:W5:Y:S04]  /*12260*/  SHFL.IDX PT, R5, R0, RZ, 0x181f ;  /* 0x00181fff00057589 */ /* 0x000f6800000e0000 */
[----:B------:R-:W1:Y:S04]  /*12270*/  SHFL.IDX PT, R12, R0, 0x1, 0x181f ;  /* 0x00381f00000c7f89 */ /* 0x000e6800000e0000 */
[----:B------:R-:W1:Y:S01]  /*12280*/  SHFL.IDX PT, R0, R0, 0x2, 0x181f ;  /* 0x00581f0000007f89 */ /* 0x000e6200000e0000 */
[CC--:B--2---:R-:W-:Y:S02]  /*12290*/  IADD3 R10, P1, R4.reuse, R248.reuse, RZ ;  /* 0x000000f8040a7210 */ /* 0x0c4fe40007f3e0ff */
[----:B----4-:R-:W-:Y:S04]  /*122a0*/  IADD3 R2, P0, R4, R249, RZ ;  /* 0x000000f904027210 */ /* 0x010fe80007f1e0ff */
[C---:B-----5:R-:W-:Y:S01]  /*122b0*/  IADD3.X R3, R5.reuse, R247, RZ, P0, !PT ;  /* 0x000000f705037210 */ /* 0x060fe200007fe4ff */
[--C-:B------:R-:W-:Y:S01]  /*122c0*/  IMAD.X R11, R5, 0x1, R246.reuse, P1 ;  /* 0x00000001050b7824 */ /* 0x100fe200008e06f6 */
[CC--:B------:R-:W-:Y:S02]  /*122d0*/  IADD3 R8, P0, R6.reuse, R249.reuse, RZ ;  /* 0x000000f906087210 */ /* 0x0c0fe40007f1e0ff */
[-C--:B------:R-:W-:Y:S01]  /*122e0*/  IADD3 R6, P2, R6, R248.reuse, RZ ;  /* 0x000000f806067210 */ /* 0x080fe20007f5e0ff */
[----:B---3--:R2:W-:Y:S01]  /*122f0*/  LDGSTS.E.BYPASS.LTC128B.128 [R15+0x5080], [R2.64], !P6 ;  /* 0x05080000020f7fae */ /* 0x0085e2000f101d56 */
[C---:B------:R-:W-:Y:S01]  /*12300*/  IADD3 R4, P1, R7.reuse, R249, RZ ;  /* 0x000000f907047210 */ /* 0x040fe20007f3e0ff */
[----:B-1----:R-:W-:Y:S02]  /*12310*/  IMAD.X R9, R12, 0x1, R247, P0 ;  /* 0x000000010c097824 */ /* 0x002fe400000e06f7 */
[----:B------:R1:W-:Y:S01]  /*12320*/  LDGSTS.E.BYPASS.LTC128B.128 [R15+0x6880], [R10.64], !P5 ;  /* 0x068800000a0f7fae */ /* 0x0003e2000e901d56 */
[----:B------:R-:W-:Y:S03]  /*12330*/  IADD3.X R5, R0, R247, RZ, P1, !PT ;  /* 0x000000f700057210 */ /* 0x000fe60000ffe4ff */
[----:B------:R1:W-:Y:S01]  /*12340*/  LDGSTS.E.BYPASS.LTC128B.128 [R15+0x5880], [R8.64], !P6 ;  /* 0x05880000080f7fae */ /* 0x0003e2000f101d56 */
[----:B--2---:R-:W-:Y:S01]  /*12350*/  IADD3 R2, P0, R7, R248, RZ ;  /* 0x000000f807027210 */ /* 0x004fe20007f1e0ff */
[--C-:B------:R-:W-:Y:S04]  /*12360*/  IMAD.X R7, R12, 0x1, R246.reuse, P2 ;  /* 0x000000010c077824 */ /* 0x100fe800010e06f6 */
[----:B------:R-:W-:Y:S01]  /*12370*/  IMAD.X R3, R0, 0x1, R246, P0 ;  /* 0x0000000100037824 */ /* 0x000fe200000e06f6 */
[----:B------:R1:W-:Y:S04]  /*12380*/  LDGSTS.E.BYPASS.LTC128B.128 [R15+0x7080], [R6.64], !P5 ;  /* 0x07080000060f7fae */ /* 0x0003e8000e901d56 */
[----:B------:R1:W-:Y:S04]  /*12390*/  LDGSTS.E.BYPASS.LTC128B.128 [R15+0x6080], [R4.64], !P6 ;  /* 0x06080000040f7fae */ /* 0x0003e8000f101d56 */
[----:B------:R1:W-:Y:S02]  /*123a0*/  LDGSTS.E.BYPASS.LTC128B.128 [R15+0x7880], [R2.64], !P5 ;  /* 0x07880000020f7fae */ /* 0x0003e4000e901d56 */
.L_x_1128:
        /* <DEDUP_REMOVED lines=15> */
[----:B------:R-:W1:Y:S01]  /*124a0*/  SHFL.IDX PT, R3, R4, RZ, 0x1c1f ;  /* 0x001c1fff04037589 */ /* 0x000e6200000e0000 */
[----:B------:R-:W-:Y:S04]  /*124b0*/  IADD3 R0, -R2, 0x1, R0 ;  /* 0x0000000102007810 */ /* 0x000fe80007ffe100 */
        /* <DEDUP_REMOVED lines=20> */
.L_x_1131:
[----:B------:R-:W-:Y:S04]  /*12600*/  MOV R8, c[0x0][0x32c] ;  /* 0x0000cb0000087a02 */ /* 0x000fe80000000f00 */
[----:B------:R-:W-:Y:S11]  /*12610*/  ISETP.NE.AND P0, PT, R8, 0x1, PT ;  /* 0x000000010800780c */ /* 0x000ff60003f05270 */
[----:B------:R-:W-:Y:S02]  /*12620*/  @!UPT UIADD3 URZ, URZ, URZ, URZ ;  /* 0x0000003f3f3ff290 */ /* 0x000fe4000fffe03f */
[----:B------:R-:W-:Y:S05]  /*12630*/  @P0 IMAD.HI.U32 R8, R3, c[0x0][0x330], RZ ;  /* 0x0000cc0003080a27 */ /* 0x000fea00078e00ff */
[----:B------:R-:W-:Y:S02]  /*12640*/  @P0 SHF.R.U32.HI R3, RZ, c[0x0][0x334], R8 ;  /* 0x0000cd00ff030a19 */ /* 0x000fe40000011608 */
.L_x_1132:
[----:B------:R-:W-:Y:S05]  /*12650*/  BSYNC B0 ;  /* 0x0000000000007941 */ /* 0x000fea0003800000 */
.L_x_1130:
[----:B------:R-:W-:Y:S05]  /*12660*/  IMAD R3, R3, c[0x0][0x32c], R7 ;  /* 0x0000cb0003037a24 */ /* 0x000fea00078e0207 */
[----:B------:R-:W-:Y:S02]  /*12670*/  IADD3 R8, R3, c[0x0][0x32c], RZ ;  /* 0x0000cb0003087a10 */ /* 0x000fe40007ffe0ff */
[----:B------:R-:W-:Y:S02]  /*12680*/  IMNMX R0, R0, R3, !PT ;  /* 0x0000000300007217 */ /* 0x000fe40007800200 */
[----:B------:R-:W-:Y:S02]  /*12690*/  IMNMX R2, R2, R8, PT ;  /* 0x0000000802027217 */ /* 0x000fe40003800200 */
.L_x_1129:
        /* <DEDUP_REMOVED lines=87> */
.L_x_1135:
[----:B------:R-:W-:Y:S04]  /*12c10*/  MOV R8, c[0x0][0x32c] ;  /* 0x0000cb0000087a02 */ /* 0x000fe80000000f00 */
[----:B------:R-:W-:Y:S11]  /*12c20*/  ISETP.NE.AND P0, PT, R8, 0x1, PT ;  /* 0x000000010800780c */ /* 0x000ff60003f05270 */
[----:B------:R-:W-:Y:S02]  /*12c30*/  @!UPT UIADD3 URZ, URZ, URZ, URZ ;  /* 0x0000003f3f3ff290 */ /* 0x000fe4000fffe03f */
[----:B------:R-:W-:Y:S05]  /*12c40*/  @P0 IMAD.HI.U32 R8, R3, c[0x0][0x330], RZ ;  /* 0x0000cc0003080a27 */ /* 0x000fea00078e00ff */
[----:B------:R-:W-:Y:S02]  /*12c50*/  @P0 SHF.R.U32.HI R3, RZ, c[0x0][0x334], R8 ;  /* 0x0000cd00ff030a19 */ /* 0x000fe40000011608 */
.L_x_1136:
[----:B------:R-:W-:Y:S05]  /*12c60*/  BSYNC B0 ;  /* 0x0000000000007941 */ /* 0x000fea0003800000 */
.L_x_1134:
[----:B------:R-:W-:Y:S05]  /*12c70*/  IMAD R3, R3, c[0x0][0x32c], R7 ;  /* 0x0000cb0003037a24 */ /* 0x000fea00078e0207 */
[----:B------:R-:W-:Y:S02]  /*12c80*/  IADD3 R8, R3, c[0x0][0x32c], RZ ;  /* 0x0000cb0003087a10 */ /* 0x000fe40007ffe0ff */
[----:B------:R-:W-:Y:S02]  /*12c90*/  IMNMX R0, R0, R3, !PT ;  /* 0x0000000300007217 */ /* 0x000fe40007800200 */
[----:B------:R-:W-:Y:S02]  /*12ca0*/  IMNMX R2, R2, R8, PT ;  /* 0x0000000802027217 */ /* 0x000fe40003800200 */
.L_x_1133:
        /* <DEDUP_REMOVED lines=85> */
.L_x_1139:
[----:B------:R-:W-:Y:S04]  /*13200*/  MOV R8, c[0x0][0x32c] ;  /* 0x0000cb0000087a02 */ /* 0x000fe80000000f00 */
[----:B------:R-:W-:Y:S11]  /*13210*/  ISETP.NE.AND P0, PT, R8, 0x1, PT ;  /* 0x000000010800780c */ /* 0x000ff60003f05270 */
[----:B------:R-:W-:Y:S02]  /*13220*/  @!UPT UIADD3 URZ, URZ, URZ, URZ ;  /* 0x0000003f3f3ff290 */ /* 0x000fe4000fffe03f */
[----:B------:R-:W-:Y:S05]  /*13230*/  @P0 IMAD.HI.U32 R8, R3, c[0x0][0x330], RZ ;  /* 0x0000cc0003080a27 */ /* 0x000fea00078e00ff */
[----:B------:R-:W-:Y:S02]  /*13240*/  @P0 SHF.R.U32.HI R3, RZ, c[0x0][0x334], R8 ;  /* 0x0000cd00ff030a19 */ /* 0x000fe40000011608 */
.L_x_1140:
[----:B------:R-:W-:Y:S05]  /*13250*/  BSYNC B0 ;  /* 0x0000000000007941 */ /* 0x000fea0003800000 */
.L_x_1138:
[----:B------:R-:W-:Y:S05]  /*13260*/  IMAD R3, R3, c[0x0][0x32c], R7 ;  /* 0x0000cb0003037a24 */ /* 0x000fea00078e0207 */
[----:B------:R-:W-:Y:S02]  /*13270*/  IADD3 R8, R3, c[0x0][0x32c], RZ ;  /* 0x0000cb0003087a10 */ /* 0x000fe40007ffe0ff */
[----:B------:R-:W-:Y:S02]  /*13280*/  IMNMX R0, R0, R3, !PT ;  /* 0x0000000300007217 */ /* 0x000fe40007800200 */
[----:B------:R-:W-:Y:S02]  /*13290*/  IMNMX R2, R2, R8, PT ;  /* 0x0000000802027217 */ /* 0x000fe40003800200 */
.L_x_1137:
        /* <DEDUP_REMOVED lines=85> */
.L_x_1143:
[----:B------:R-:W-:Y:S04]  /*137f0*/  MOV R4, c[0x0][0x32c] ;  /* 0x0000cb0000047a02 */ /* 0x000fe80000000f00 */
[----:B------:R-:W-:Y:S11]  /*13800*/  ISETP.NE.AND P0, PT, R4, 0x1, PT ;  /* 0x000000010400780c */ /* 0x000ff60003f05270 */
[----:B------:R-:W-:Y:S02]  /*13810*/  @!UPT UIADD3 URZ, URZ, URZ, URZ ;  /* 0x0000003f3f3ff290 */ /* 0x000fe4000fffe03f */
[----:B------:R-:W-:Y:S05]  /*13820*/  @P0 IMAD.HI.U32 R4, R3, c[0x0][0x330], RZ ;  /* 0x0000cc0003040a27 */ /* 0x000fea00078e00ff */
[----:B------:R-:W-:Y:S02]  /*13830*/  @P0 SHF.R.U32.HI R3, RZ, c[0x0][0x334], R4 ;  /* 0x0000cd00ff030a19 */ /* 0x000fe40000011604 */
.L_x_1144:
[----:B------:R-:W-:Y:S05]  /*13840*/  BSYNC B0 ;  /* 0x0000000000007941 */ /* 0x000fea0003800000 */
.L_x_1142:
[----:B------:R-:W-:Y:S05]  /*13850*/  IMAD R7, R3, c[0x0][0x32c], R7 ;  /* 0x0000cb0003077a24 */ /* 0x000fea00078e0207 */
[----:B------:R-:W-:Y:S02]  /*13860*/  IADD3 R3, R7, c[0x0][0x32c], RZ ;  /* 0x0000cb0007037a10 */ /* 0x000fe40007ffe0ff */
[----:B------:R-:W-:Y:S02]  /*13870*/  IMNMX R0, R0, R7, !PT ;  /* 0x0000000700007217 */ /* 0x000fe40007800200 */
[----:B------:R-:W-:Y:S02]  /*13880*/  IMNMX R2, R2, R3, PT ;  /* 0x0000000302027217 */ /* 0x000fe40003800200 */
.L_x_1141:
        /* <DEDUP_REMOVED lines=22> */
[----:B------:R-:W-:Y:S01]  /*139f0*/  PLOP3.LUT P0, PT, PT, PT, UP4, 0x40, 0x0 ;  /* 0x000000000000781c */ /* 0x000fe20003f0e848 */
[----:B------:R-:W-:Y:S01]  /*13a00*/  UISETP.NE.AND UP4, UPT, UR30, URZ, UPT ;  /* 0x0000003f1e00728c */ /* 0x000fe2000bf85270 */
[----:B------:R-:W-:Y:S02]  /*13a10*/  FMNMX.FTZ R137, R201, R137, !PT ;  /* 0x00000089c9897209 */ /* 0x000fe40007810000 */
[----:B------:R-:W-:Y:S02]  /*13a20*/  FMNMX.FTZ R3, R199, R3, !PT ;  /* 0x00000003c7037209 */ /* 0x000fe40007810000 */
[----:B------:R-:W-:Y:S02]  /*13a30*/  FMNMX.FTZ R137, R204, R137, !PT ;  /* 0x00000089cc897209 */ /* 0x000fe40007810000 */
[----:B------:R-:W-:Y:S02]  /*13a40*/  ISETP.GT.AND P0, PT, R0, RZ, P0 ;  /* 0x000000ff0000720c */ /* 0x000fe40000704270 */
[----:B------:R-:W-:Y:S02]  /*13a50*/  FMNMX.FTZ R137, R223, R137, !PT ;  /* 0x00000089df897209 */ /* 0x000fe40007810000 */
[----:B------:R-:W-:Y:S02]  /*13a60*/  ISETP.LT.OR P0, PT, R2, 0x1, P0 ;  /* 0x000000010200780c */ /* 0x000fe40000701670 */
[----:B------:R-:W-:Y:S02]  /*13a70*/  FMNMX.FTZ R3, R203, R3, !PT ;  /* 0x00000003cb037209 */ /* 0x000fe40007810000 */
[----:B------:R-:W-:Y:S02]  /*13a80*/  FSEL R5, R245, -INF , !P0 ;  /* 0xff800000f5057808 */ /* 0x000fe40004000000 */
[----:B------:R-:W-:Y:S02]  /*13a90*/  MOV R245, R33 ;  /* 0x0000002100f57202 */ /* 0x000fe40000000f00 */
        /* <DEDUP_REMOVED lines=12> */
[----:B------:R-:W-:Y:S01]  /*13b60*/  PLOP3.LUT P1, PT, PT, PT, UP2, 0x40, 0x0 ;  /* 0x000000000000781c */ /* 0x000fe20003f2e828 */
[----:B------:R-:W2:Y:S01]  /*13b70*/  SHFL.BFLY PT, R20, R3, 0x2, 0x1f ;  /* 0x0c401f0003147f89 */ /* 0x000ea200000e0000 */
[----:B------:R-:W-:Y:S01]  /*13b80*/  FMNMX.FTZ R4, R18, R4, !PT ;  /* 0x0000000412047209 */ /* 0x000fe20007810000 */
[----:B------:R-:W-:Y:S01]  /*13b90*/  UISETP.NE.AND UP2, UPT, UR28, URZ, UPT ;  /* 0x0000003f1c00728c */ /* 0x000fe2000bf45270 */
[----:B------:R-:W-:Y:S01]  /*13ba0*/  PLOP3.LUT P0, PT, PT, PT, UP1, 0x40, 0x0 ;  /* 0x000000000000781c */ /* 0x000fe20003f0e818 */
[----:B------:R-:W-:Y:S01]  /*13bb0*/  UISETP.NE.AND UP1, UPT, UR27, URZ, UPT ;  /* 0x0000003f1b00728c */ /* 0x000fe2000bf25270 */
[----:B------:R-:W-:Y:S02]  /*13bc0*/  FMNMX.FTZ R4, R205, R4, !PT ;  /* 0x00000004cd047209 */ /* 0x000fe40007810000 */
[----:B------:R-:W-:Y:S02]  /*13bd0*/  ISETP.GT.AND P1, PT, R0, 0x8, P1 ;  /* 0x000000080000780c */ /* 0x000fe40000f24270 */
[----:B------:R-:W-:Y:S02]  /*13be0*/  FMNMX.FTZ R4, R208, R4, !PT ;  /* 0x00000004d0047209 */ /* 0x000fe40007810000 */
[----:B------:R-:W-:Y:S02]  /*13bf0*/  ISETP.GT.AND P0, PT, R0, 0x9, P0 ;  /* 0x000000090000780c */ /* 0x000fe40000704270 */
[----:B------:R-:W-:Y:S02]  /*13c00*/  FMNMX.FTZ R4, R210, R4, !PT ;  /* 0x00000004d2047209 */ /* 0x000fe40007810000 */
[C---:B------:R-:W-:Y:S02]  /*13c10*/  ISETP.LT.OR P1, PT, R2.reuse, 0x9, P1 ;  /* 0x000000090200780c */ /* 0x040fe40000f21670 */
[----:B------:R-:W-:Y:S02]  /*13c20*/  ISETP.LT.OR P0, PT, R2, 0xa, P0 ;  /* 0x0000000a0200780c */ /* 0x000fe40000701670 */
[----:B------:R-:W-:Y:S01]  /*13c30*/  PLOP3.LUT P2, PT, PT, PT, UP3, 0x40, 0x0 ;  /* 0x000000000000781c */ /* 0x000fe20003f4e838 */
[----:B------:R-:W-:Y:S01]  /*13c40*/  UISETP.NE.AND UP3, UPT, UR29, URZ, UPT ;  /* 0x0000003f1d00728c */ /* 0x000fe2000bf65270 */
[----:B------:R-:W-:Y:S02]  /*13c50*/  FMNMX.FTZ R4, R211, R4, !PT ;  /* 0x00000004d3047209 */ /* 0x000fe40007810000 */
[----:B------:R-:W-:Y:S02]  /*13c60*/  FSEL R24, R215, -INF , !P1 ;  /* 0xff800000d7187808 */ /* 0x000fe40004800000 */
[----:B-1----:R-:W-:Y:S02]  /*13c70*/  FMNMX.FTZ R137, R137, R6, !PT ;  /* 0x0000000689897209 */ /* 0x002fe40007810000 */
[----:B--2---:R-:W-:Y:S02]  /*13c80*/  FMNMX.FTZ R3, R3, R20, !PT ;  /* 0x0000001403037209 */ /* 0x004fe40007810000 */
[----:B------:R-:W-:Y:S01]  /*13c90*/  FSEL R25, R214, -INF , !P0 ;  /* 0xff800000d6197808 */ /* 0x000fe20004000000 */
[----:B------:R-:W1:Y:S01]  /*13ca0*/  SHFL.BFLY PT, R6, R137, 0x1, 0x1f ;  /* 0x0c201f0089067f89 */ /* 0x000e6200000e0000 */
[----:B------:R-:W-:Y:S02]  /*13cb0*/  ISETP.GT.AND P2, PT, R0, 0x1, P2 ;  /* 0x000000010000780c */ /* 0x000fe40001744270 */
[----:B------:R-:W-:Y:S02]  /*13cc0*/  PLOP3.LUT P1, PT, PT, PT, UP6, 0x40, 0x0 ;  /* 0x000000000000781c */ /* 0x000fe40003f2e868 */
[----:B------:R-:W-:Y:S02]  /*13cd0*/  PLOP3.LUT P0, PT, PT, PT, UP5, 0x40, 0x0 ;  /* 0x000000000000781c */ /* 0x000fe40003f0e858 */
[----:B------:R-:W-:Y:S01]  /*13ce0*/  FMNMX.FTZ R4, R247, R4, !PT ;  /* 0x00000004f7047209 */ /* 0x000fe20007810000 */
[----:B------:R-:W2:Y:S01]  /*13cf0*/  SHFL.BFLY PT, R136, R3, 0x1, 0x1f ;  /* 0x0c201f0003887f89 */ /* 0x000ea200000e0000 */
[----:B------:R-:W-:Y:S02]  /*13d00*/  ISETP.LT.OR P2, PT, R2, 0x2, P2 ;  /* 0x000000020200780c */ /* 0x000fe40001741670 */
[C---:B------:R-:W-:Y:S02]  /*13d10*/  ISETP.GT.AND P1, PT, R0.reuse, 0x11, P1 ;  /* 0x000000110000780c */ /* 0x040fe40000f24270 */
[----:B------:R-:W-:Y:S02]  /*13d20*/  ISETP.GT.AND P0, PT, R0, 0x18, P0 ;  /* 0x000000180000780c */ /* 0x000fe40000704270 */
[----:B------:R-:W-:Y:S02]  /*13d30*/  FMNMX.FTZ R4, R248, R4, !PT ;  /* 0x00000004f8047209 */ /* 0x000fe40007810000 */
[----:B------:R-:W-:Y:S02]  /*13d40*/  FSEL R7, R244, -INF , !P2 ;  /* 0xff800000f4077808 */ /* 0x000fe40005000000 */
[C---:B------:R-:W-:Y:S02]  /*13d50*/  ISETP.LT.OR P1, PT, R2.reuse, 0x12, P1 ;  /* 0x000000120200780c */ /* 0x040fe40000f21670 */
[----:B------:R-:W-:Y:S02]  /*13d60*/  ISETP.LT.OR P0, PT, R2, 0x19, P0 ;  /* 0x000000190200780c */ /* 0x000fe40000701670 */
[----:B------:R-:W-:Y:S01]  /*13d70*/  PLOP3.LUT P2, PT, PT, PT, UP0, 0x40, 0x0 ;  /* 0x000000000000781c */ /* 0x000fe20003f4e808 */
[----:B------:R-:W-:Y:S01]  /*13d80*/  UISETP.NE.AND UP0, UPT, UR5, URZ, UPT ;  /* 0x0000003f0500728c */ /* 0x000fe2000bf05270 */
[----:B-1----:R-:W-:Y:S02]  /*13d90*/  FMNMX.FTZ R137, R137, R6, !PT ;  /* 0x0000000689897209 */ /* 0x002fe40007810000 */
[----:B------:R-:W-:Y:S02]  /*13da0*/  FMNMX.FTZ R6, R5, R139, !PT ;  /* 0x0000008b05067209 */ /* 0x000fe40007810000 */
[----:B------:R-:W-:Y:S01]  /*13db0*/  FMNMX.FTZ R4, R249, R4, !PT ;  /* 0x00000004f9047209 */ /* 0x000fe20007810000 */
[----:B------:R-:W-:Y:S01]  /*13dc0*/  FMUL.FTZ R141, R137, c[0x0][0x2d0] ;  /* 0x0000b400898d7a20 */ /* 0x000fe20000410000 */
[----:B------:R-:W-:Y:S02]  /*13dd0*/  FSEL R202, R220, -INF , !P1 ;  /* 0xff800000dcca7808 */ /* 0x000fe40004800000 */
[----:B------:R-:W-:Y:S02]  /*13de0*/  FMNMX.FTZ R6, R7, R6, !PT ;  /* 0x0000000607067209 */ /* 0x000fe40007810000 */
[----:B------:R-:W-:Y:S02]  /*13df0*/  FSEL R206, R213, -INF , !P0 ;  /* 0xff800000d5ce7808 */ /* 0x000fe40004000000 */
[----:B------:R-:W-:Y:S02]  /*13e00*/  ISETP.GT.AND P2, PT, R0, 0x10, P2 ;  /* 0x000000100000780c */ /* 0x000fe40001744270 */
[----:B------:R-:W-:Y:S02]  /*13e10*/  PLOP3.LUT P1, PT, PT, PT, UP4, 0x40, 0x0 ;  /* 0x000000000000781c */ /* 0x000fe40003f2e848 */
[----:B------:R-:W-:Y:S02]  /*13e20*/  PLOP3.LUT P0, PT, PT, PT, UP3, 0x40, 0x0 ;  /* 0x000000000000781c */ /* 0x000fe40003f0e838 */
[----:B------:R-:W-:Y:S02]  /*13e30*/  FMNMX.FTZ R4, R251, R4, !PT ;  /* 0x00000004fb047209 */ /* 0x000fe40007810000 */
[----:B--2---:R-:W-:Y:S02]  /*13e40*/  FMNMX.FTZ R136, R3, R136, !PT ;  /* 0x0000008803887209 */ /* 0x004fe40007810000 */
[----:B------:R-:W-:Y:S01]  /*13e50*/  FMNMX.FTZ R3, R24, R6, !PT ;  /* 0x0000000618037209 */ /* 0x000fe20007810000 */
[----:B------:R-:W1:Y:S01]  /*13e60*/  SHFL.BFLY PT, R20, R4, 0x2, 0x1f ;  /* 0x0c401f0004147f89 */ /* 0x000e6200000e0000 */
[----:B------:R-:W-:Y:S01]  /*13e70*/  ISETP.LT.OR P2, PT, R2, 0x11, P2 ;  /* 0x000000110200780c */ /* 0x000fe20001741670 */
[----:B------:R-:W-:Y:S01]  /*13e80*/  FMUL.FTZ R142, R136, c[0x0][0x2d0] ;  /* 0x0000b400888e7a20 */ /* 0x000fe20000410000 */
[C---:B------:R-:W-:Y:S02]  /*13e90*/  ISETP.GT.AND P1, PT, R0.reuse, 0x19, P1 ;  /* 0x000000190000780c */ /* 0x040fe40000f24270 */
[----:B------:R-:W-:Y:S02]  /*13ea0*/  ISETP.GT.AND P0, PT, R0, 0x20, P0 ;  /* 0x000000200000780c */ /* 0x000fe40000704270 */
[----:B------:R-:W-:Y:S02]  /*13eb0*/  FMNMX.FTZ R3, R25, R3, !PT ;  /* 0x0000000319037209 */ /* 0x000fe40007810000 */
[----:B------:R-:W-:Y:S02]  /*13ec0*/  FSEL R200, R221, -INF , !P2 ;  /* 0xff800000ddc87808 */ /* 0x000fe40005000000 */
[C---:B------:R-:W-:Y:S02]  /*13ed0*/  ISETP.LT.OR P1, PT, R2.reuse, 0x1a, P1 ;  /* 0x0000001a0200780c */ /* 0x040fe40000f21670 */
[----:B------:R-:W-:Y:S02]  /*13ee0*/  ISETP.LT.OR P0, PT, R2, 0x21, P0 ;  /* 0x000000210200780c */ /* 0x000fe40000701670 */
[----:B------:R-:W-:Y:S02]  /*13ef0*/  FSEL R209, R212, -INF , !P1 ;  /* 0xff800000d4d17808 */ /* 0x000fe40004800000 */
[----:B------:R-:W-:Y:S02]  /*13f00*/  FSEL R212, R42, -INF , !P0 ;  /* 0xff8000002ad47808 */ /* 0x000fe40004000000 */
[----:B------:R-:W-:Y:S02]  /*13f10*/  FMNMX.FTZ R3, R200, R3, !PT ;  /* 0x00000003c8037209 */ /* 0x000fe40007810000 */
[----:B------:R-:W-:Y:S02]  /*13f20*/  PLOP3.LUT P0, PT, PT, PT, UP1, 0x40, 0x0 ;  /* 0x000000000000781c */ /* 0x000fe40003f0e818 */
        /* <DEDUP_REMOVED lines=16> */
[----:B------:R-:W-:Y:S02]  /*14030*/  FSETP.NEU.FTZ.AND P1, PT, R136, -INF , PT ;  /* 0xff8000008800780b */ /* 0x000fe40003f3d000 */
[----:B------:R-:W-:Y:S01]  /*14040*/  FMNMX.FTZ R0, R214, R0, !PT ;  /* 0x00000000d6007209 */ /* 0x000fe20007810000 */
[----:B------:R-:W1:Y:S01]  /*14050*/  SHFL.BFLY PT, R135, R4, 0x1, 0x1f ;  /* 0x0c201f0004877f89 */ /* 0x000e6200000e0000 */
[----:B------:R-:W-:Y:S02]  /*14060*/  ISETP.LT.OR P0, PT, R2, 0x2a, P0 ;  /* 0x0000002a0200780c */ /* 0x000fe40000701670 */
[----:B------:R-:W-:Y:S02]  /*14070*/  FSEL R142, R142, RZ, P1 ;  /* 0x000000ff8e8e7208 */ /* 0x000fe40000800000 */
[----:B------:R-:W-:Y:S02]  /*14080*/  FSEL R140, R47, -INF , !P0 ;  /* 0xff8000002f8c7808 */ /* 0x000fe40004000000 */
[----:B------:R-:W-:Y:S01]  /*14090*/  FMNMX.FTZ R0, R213, R0, !PT ;  /* 0x00000000d5007209 */ /* 0x000fe20007810000 */
[--C-:B------:R-:W-:Y:S01]  /*140a0*/  FFMA.FTZ R3, R19, c[0x0][0x2d0], -R142.reuse ;  /* 0x0000b40013037a23 */ /* 0x100fe2000001088e */
[----:B------:R-:W-:Y:S01]  /*140b0*/  FSETP.NEU.FTZ.AND P2, PT, R137, -INF , PT ;  /* 0xff8000008900780b */ /* 0x000fe20003f5d000 */
[--C-:B------:R-:W-:Y:S01]  /*140c0*/  FFMA.FTZ R13, R13, c[0x0][0x2d0], -R142.reuse ;  /* 0x0000b4000d0d7a23 */ /* 0x100fe2000001088e */
[----:B------:R-:W-:Y:S01]  /*140d0*/  FMNMX.FTZ R0, R140, R0, !PT ;  /* 0x000000008c007209 */ /* 0x000fe20007810000 */
[----:B------:R2:W-:Y:S01]  /*140e0*/  MUFU.EX2 R244, R3 ;  /* 0x0000000300f47308 */ /* 0x0005e20000000800 */
[----:B------:R-:W-:Y:S01]  /*140f0*/  FSEL R141, R141, RZ, P2 ;  /* 0x000000ff8d8d7208 */ /* 0x000fe20001000000 */
[--C-:B------:R-:W-:Y:S02]  /*14100*/  FFMA.FTZ R9, R9, c[0x0][0x2d0], -R142.reuse ;  /* 0x0000b40009097a23 */ /* 0x100fe4000001088e */
[----:B------:R-:W2:Y:S01]  /*14110*/  SHFL.BFLY PT, R2, R0, 0x2, 0x1f ;  /* 0x0c401f0000027f89 */ /* 0x000ea200000e0000 */
[----:B------:R-:W-:Y:S02]  /*14120*/  FFMA.FTZ R14, R14, c[0x0][0x2d0], -R142 ;  /* 0x0000b4000e0e7a23 */ /* 0x000fe4000001088e */
[--C-:B------:R-:W-:Y:S02]  /*14130*/  FFMA.FTZ R10, R10, c[0x0][0x2d0], -R141.reuse ;  /* 0x0000b4000a0a7a23 */ /* 0x100fe4000001088d */
[--C-:B------:R-:W-:Y:S01]  /*14140*/  FFMA.FTZ R15, R15, c[0x0][0x2d0], -R141.reuse ;  /* 0x0000b4000f0f7a23 */ /* 0x100fe2000001088d */
[----:B------:R-:W-:Y:S01]  /*14150*/  MUFU.EX2 R33, R13 ;  /* 0x0000000d00217308 */ /* 0x000fe20000000800 */
[--C-:B------:R-:W-:Y:S01]  /*14160*/  FFMA.FTZ R16, R16, c[0x0][0x2d0], -R141.reuse ;  /* 0x0000b40010107a23 */ /* 0x100fe2000001088d */
[----:B-1----:R-:W-:Y:S01]  /*14170*/  FMNMX.FTZ R135, R4, R135, !PT ;  /* 0x0000008704877209 */ /* 0x002fe20007810000 */
[----:B------:R-:W-:Y:S03]  /*14180*/  FFMA.FTZ R17, R17, c[0x0][0x2d0], -R141 ;  /* 0x0000b40011117a23 */ /* 0x000fe6000001088d */
[C---:B------:R-:W-:Y:S01]  /*14190*/  FSETP.NEU.FTZ.AND P0, PT, R135.reuse, -INF , PT ;  /* 0xff8000008700780b */ /* 0x040fe20003f1d000 */
[----:B------:R-:W-:Y:S03]  /*141a0*/  FMUL.FTZ R143, R135, c[0x0][0x2d0] ;  /* 0x0000b400878f7a20 */ /* 0x000fe60000410000 */
[----:B------:R-:W-:Y:S02]  /*141b0*/  MUFU.EX2 R21, R10 ;  /* 0x0000000a00157308 */ /* 0x000fe40000000800 */
[----:B------:R-:W-:Y:S05]  /*141c0*/  FSEL R143, R143, RZ, P0 ;  /* 0x000000ff8f8f7208 */ /* 0x000fea0000000000 */
[--C-:B------:R-:W-:Y:S01]  /*141d0*/  FFMA.FTZ R8, R8, c[0x0][0x2d0], -R143.reuse ;  /* 0x0000b40008087a23 */ /* 0x100fe2000001088f */
[----:B--2---:R-:W-:Y:S01]  /*141e0*/  FMNMX.FTZ R3, R0, R2, !PT ;  /* 0x0000000200037209 */ /* 0x004fe20007810000 */
[--C-:B------:R-:W-:Y:S01]  /*141f0*/  FFMA.FTZ R2, R18, c[0x0][0x2d0], -R143.reuse ;  /* 0x0000b40012027a23 */ /* 0x100fe2000001088f */
[----:B------:R-:W-:Y:S01]  /*14200*/  FSEL R0, R137, RZ, P2 ;  /* 0x000000ff89007208 */ /* 0x000fe20001000000 */
[----:B------:R-:W-:Y:S01]  /*14210*/  MUFU.EX2 R31, R15 ;  /* 0x0000000f001f7308 */ /* 0x000fe20000000800 */
[--C-:B------:R-:W-:Y:S01]  /*14220*/  FFMA.FTZ R12, R12, c[0x0][0x2d0], -R143.reuse ;  /* 0x0000b4000c0c7a23 */ /* 0x100fe2000001088f */
[----:B------:R-:W1:Y:S01]  /*14230*/  SHFL.BFLY PT, R4, R3, 0x1, 0x1f ;  /* 0x0c201f0003047f89 */ /* 0x000e6200000e0000 */
[----:B------:R-:W-:Y:S02]  /*14240*/  FFMA.FTZ R11, R11, c[0x0][0x2d0], -R143 ;  /* 0x0000b4000b0b7a23 */ /* 0x000fe4000001088f */
[----:B------:R-:W-:Y:S04]  /*14250*/  FADD.FTZ R0, -R0, R132 ;  /* 0x0000008400007221 */ /* 0x000fe80000010100 */
[----:B------:R-:W-:Y:S01]  /*14260*/  FMUL.FTZ R0, R0, c[0x0][0x2d0] ;  /* 0x0000b40000007a20 */ /* 0x000fe20000410000 */
[----:B------:R2:W-:Y:S10]  /*14270*/  MUFU.EX2 R221, R2 ;  /* 0x0000000200dd7308 */ /* 0x0005f40000000800 */
[----:B------:R3:W4:Y:S01]  /*14280*/  MUFU.EX2 R133, R0 ;  /* 0x0000000000857308 */ /* 0x0007220000000800 */
[----:B-1----:R-:W-:Y:S09]  /*14290*/  FMNMX.FTZ R3, R4, R3, !PT ;  /* 0x0000000304037209 */ /* 0x002ff20007810000 */
[----:B------:R1:W-:Y:S01]  /*142a0*/  MUFU.EX2 R28, R16 ;  /* 0x00000010001c7308 */ /* 0x0003e20000000800 */
[----:B--2---:R-:W-:Y:S05]  /*142b0*/  FSEL R2, R136, RZ, P1 ;  /* 0x000000ff88027208 */ /* 0x004fea0000800000 */
[----:B------:R-:W-:Y:S04]  /*142c0*/  FADD.FTZ R2, -R2, R134 ;  /* 0x0000008602027221 */ /* 0x000fe80000010100 */
[----:B------:R-:W2:Y:S01]  /*142d0*/  MUFU.EX2 R51, R17 ;  /* 0x0000001100337308 */ /* 0x000ea20000000800 */
[----:B------:R-:W-:Y:S02]  /*142e0*/  FMUL.FTZ R134, R3, c[0x0][0x2d0] ;  /* 0x0000b40003867a20 */ /* 0x000fe40000410000 */
[----:B------:R-:W-:Y:S01]  /*142f0*/  FMUL.FTZ R2, R2, c[0x0][0x2d0] ;  /* 0x0000b40002027a20 */ /* 0x000fe20000410000 */
[----:B---3--:R-:W-:Y:S01]  /*14300*/  FSEL R0, R135, RZ, P0 ;  /* 0x000000ff87007208 */ /* 0x008fe20000000000 */
[----:B----4-:R-:W-:Y:S01]  /*14310*/  FMUL.FTZ R48, R133, R188 ;  /* 0x000000bc85307220 */ /* 0x010fe20000410000 */
[----:B------:R-:W-:Y:S01]  /*14320*/  FSETP.NEU.FTZ.AND P0, PT, R3, -INF , PT ;  /* 0xff8000000300780b */ /* 0x000fe20003f1d000 */
[C---:B------:R-:W-:Y:S02]  /*14330*/  FMUL.FTZ R49, R133.reuse, R189 ;  /* 0x000000bd85317220 */ /* 0x040fe40000410000 */
[----:B------:R-:W-:Y:S01]  /*14340*/  FADD.FTZ R0, -R0, R138 ;  /* 0x0000008a00007221 */ /* 0x000fe20000010100 */
[----:B------:R-:W3:Y:S01]  /*14350*/  MUFU.EX2 R132, R2 ;  /* 0x0000000200847308 */ /* 0x000ee20000000800 */
[----:B------:R-:W-:Y:S01]  /*14360*/  FSEL R134, R134, RZ, P0 ;  /* 0x000000ff86867208 */ /* 0x000fe20000000000 */
[----:B------:R-:W-:Y:S01]  /*14370*/  FMUL.FTZ R52, R133, R52 ;  /* 0x0000003485347220 */ /* 0x000fe20000410000 */
[----:B------:R-:W-:Y:S01]  /*14380*/  MOV R138, R21 ;  /* 0x00000015008a7202 */ /* 0x000fe20000000f00 */
[----:B------:R-:W-:Y:S01]  /*14390*/  FMUL.FTZ R0, R0, c[0x0][0x2d0] ;  /* 0x0000b40000007a20 */ /* 0x000fe20000410000 */
[----:B------:R-:W4:Y:S01]  /*143a0*/  LDSM.16.MT88.4 R20, [R225+0x2080] ;  /* 0x00208000e114783b */ /* 0x000f220000004200 */
[--C-:B------:R-:W-:Y:S01]  /*143b0*/  FFMA.FTZ R4, R25, c[0x0][0x2d0], -R134.reuse ;  /* 0x0000b40019047a23 */ /* 0x100fe20000010886 */
[----:B------:R-:W-:Y:S01]  /*143c0*/  F2FP.BF16.PACK_AB R192, R31, R138 ;  /* 0x0000008a1fc0723e */ /* 0x000fe200000010ff */
[--C-:B------:R-:W-:Y:S02]  /*143d0*/  FFMA.FTZ R5, R5, c[0x0][0x2d0], -R134.reuse ;  /* 0x0000b40005057a23 */ /* 0x100fe40000010886 */
[----:B------:R5:W5:Y:S01]  /*143e0*/  MUFU.EX2 R2, R0 ;  /* 0x0000000000027308 */ /* 0x000b620000000800 */
[C---:B-1----:R-:W-:Y:S01]  /*143f0*/  FMUL.FTZ R16, R133.reuse, R156 ;  /* 0x0000009c85107220 */ /* 0x042fe20000410000 */
[----:B------:R-:W-:Y:S01]  /*14400*/  MOV R156, R31 ;  /* 0x0000001f009c7202 */ /* 0x000fe20000000f00 */
        /* <DEDUP_REMOVED lines=11> */
[----:B------:R-:W2:Y:S01]  /*144c0*/  MUFU.EX2 R27, R14 ;  /* 0x0000000e001b7308 */ /* 0x000ea20000000800 */
[----:B------:R-:W-:Y:S01]  /*144d0*/  MOV R159, R28 ;  /* 0x0000001c009f7202 */ /* 0x000fe20000000f00 */
[C---:B------:R-:W-:Y:S01]  /*144e0*/  FMUL.FTZ R34, R132.reuse, R174 ;  /* 0x000000ae84227220 */ /* 0x040fe20000410000 */
[----:B------:R-:W-:Y:S01]  /*144f0*/  MOV R174, R221 ;  /* 0x000000dd00ae7202 */ /* 0x000fe20000000f00 */
[--C-:B-----5:R-:W-:Y:S02]  /*14500*/  FFMA.FTZ R0, R7, c[0x0][0x2d0], -R134.reuse ;  /* 0x0000b40007007a23 */ /* 0x120fe40000010886 */
[----:B------:R-:W-:Y:S02]  /*14510*/  FMUL.FTZ R7, R132, R147 ;  /* 0x0000009384077220 */ /* 0x000fe40000410000 */
[C---:B------:R-:W-:Y:S02]  /*14520*/  FMUL.FTZ R13, R2.reuse, R153 ;  /* 0x00000099020d7220 */ /* 0x040fe40000410000 */
[----:B------:R3:W-:Y:S01]  /*14530*/  MUFU.EX2 R216, R0 ;  /* 0x0000000000d87308 */ /* 0x0007e20000000800 */
[C---:B------:R-:W-:Y:S02]  /*14540*/  FMUL.FTZ R25, R2.reuse, R165 ;  /* 0x000000a502197220 */ /* 0x040fe40000410000 */
[C---:B------:R-:W-:Y:S02]  /*14550*/  FMUL.FTZ R45, R2.reuse, R185 ;  /* 0x000000b9022d7220 */ /* 0x040fe40000410000 */
[C---:B-1----:R-:W-:Y:S02]  /*14560*/  FMUL.FTZ R9, R2.reuse, R149 ;  /* 0x0000009502097220 */ /* 0x042fe40000410000 */
[C---:B------:R-:W-:Y:S02]  /*14570*/  FMUL.FTZ R44, R2.reuse, R184 ;  /* 0x000000b8022c7220 */ /* 0x040fe40000410000 */
[----:B------:R-:W-:Y:S01]  /*14580*/  FMUL.FTZ R28, R2, R168 ;  /* 0x000000a8021c7220 */ /* 0x000fe20000410000 */
[----:B------:R1:W5:Y:S01]  /*14590*/  MUFU.EX2 R215, R5 ;  /* 0x0000000500d77308 */ /* 0x0003620000000800 */
[----:B------:R-:W-:Y:S02]  /*145a0*/  FMUL.FTZ R35, R132, R175 ;  /* 0x000000af84237220 */ /* 0x000fe40000410000 */
[----:B------:R-:W-:Y:S01]  /*145b0*/  FMUL.FTZ R40, R2, R180 ;  /* 0x000000b402287220 */ /* 0x000fe20000410000 */
[----:B--2---:R-:W-:Y:S01]  /*145c0*/  F2FP.BF16.PACK_AB R195, R244, R27 ;  /* 0x0000001bf4c3723e */ /* 0x004fe200000010ff */
[----:B------:R-:W-:Y:S01]  /*145d0*/  FMUL.FTZ R41, R2, R181 ;  /* 0x000000b502297220 */ /* 0x000fe20000410000 */
[----:B------:R-:W-:Y:S01]  /*145e0*/  MOV R181, R159 ;  /* 0x0000009f00b57202 */ /* 0x000fe20000000f00 */
[C---:B------:R-:W-:Y:S02]  /*145f0*/  FMUL.FTZ R50, R132.reuse, R190 ;  /* 0x000000be84327220 */ /* 0x040fe40000410000 */
[C---:B------:R-:W-:Y:S01]  /*14600*/  FMUL.FTZ R54, R132.reuse, R54 ;  /* 0x0000003684367220 */ /* 0x040fe20000410000 */
[----:B------:R2:W-:Y:S01]  /*14610*/  MUFU.EX2 R219, R4 ;  /* 0x0000000400db7308 */ /* 0x0005e20000000800 */
[----:B------:R-:W-:Y:S02]  /*14620*/  FMUL.FTZ R55, R132, R55 ;  /* 0x0000003784377220 */ /* 0x000fe40000410000 */
[----:B------:R-:W-:Y:S02]  /*14630*/  FMUL.FTZ R56, R2, R56 ;  /* 0x0000003802387220 */ /* 0x000fe40000410000 */
[----:B---3--:R-:W-:Y:S02]  /*14640*/  FFMA.FTZ R0, R24, c[0x0][0x2d0], -R134 ;  /* 0x0000b40018007a23 */ /* 0x008fe40000010886 */
[C---:B------:R-:W-:Y:S02]  /*14650*/  FMUL.FTZ R24, R2.reuse, R164 ;  /* 0x000000a402187220 */ /* 0x040fe40000410000 */
[C---:B------:R-:W-:Y:S01]  /*14660*/  FMUL.FTZ R57, R2.reuse, R57 ;  /* 0x0000003902397220 */ /* 0x040fe20000410000 */
[----:B------:R3:W3:Y:S01]  /*14670*/  MUFU.EX2 R217, R0 ;  /* 0x0000000000d97308 */ /* 0x0006e20000000800 */
[C---:B------:R-:W-:Y:S02]  /*14680*/  FMUL.FTZ R60, R2.reuse, R60 ;  /* 0x0000003c023c7220 */ /* 0x040fe40000410000 */
[----:B------:R-:W-:Y:S02]  /*14690*/  FMUL.FTZ R61, R2, R61 ;  /* 0x0000003d023d7220 */ /* 0x000fe40000410000 */
[C---:B-1----:R-:W-:Y:S01]  /*146a0*/  FMUL.FTZ R5, R133.reuse, R145 ;  /* 0x0000009185057220 */ /* 0x042fe20000410000 */
[----:B-----5:R-:W-:Y:S01]  /*146b0*/  F2FP.BF16.PACK_AB R145, R216, R215 ;  /* 0x000000d7d891723e */ /* 0x020fe200000010ff */
[C---:B------:R-:W-:Y:S02]  /*146c0*/  FMUL.FTZ R66, R132.reuse, R66 ;  /* 0x0000004284427220 */ /* 0x040fe40000410000 */
[C---:B------:R-:W-:Y:S01]  /*146d0*/  FMUL.FTZ R67, R132.reuse, R67 ;  /* 0x0000004384437220 */ /* 0x040fe20000410000 */
[----:B------:R1:W5:Y:S01]  /*146e0*/  MUFU.EX2 R30, R8 ;  /* 0x00000008001e7308 */ /* 0x0003620000000800 */
[C---:B------:R-:W-:Y:S02]  /*146f0*/  FMUL.FTZ R70, R132.reuse, R70 ;  /* 0x0000004684467220 */ /* 0x040fe40000410000 */
[----:B------:R-:W-:Y:S02]  /*14700*/  FMUL.FTZ R71, R132, R71 ;  /* 0x0000004784477220 */ /* 0x000fe40000410000 */
[----:B--2---:R-:W-:Y:S02]  /*14710*/  FMUL.FTZ R4, R133, R144 ;  /* 0x0000009085047220 */ /* 0x004fe40000410000 */
[C---:B------:R-:W-:Y:S02]  /*14720*/  FMUL.FTZ R72, R2.reuse, R72 ;  /* 0x0000004802487220 */ /* 0x040fe40000410000 */
[C---:B------:R-:W-:Y:S01]  /*14730*/  FMUL.FTZ R73, R2.reuse, R73 ;  /* 0x0000004902497220 */ /* 0x040fe20000410000 */
[----:B------:R-:W2:Y:S01]  /*14740*/  MUFU.EX2 R29, R12 ;  /* 0x0000000c001d7308 */ /* 0x000ea20000000800 */
[C---:B------:R-:W-:Y:S02]  /*14750*/  FMUL.FTZ R76, R2.reuse, R76 ;  /* 0x0000004c024c7220 */ /* 0x040fe40000410000 */
[----:B------:R-:W-:Y:S01]  /*14760*/  FMUL.FTZ R77, R2, R77 ;  /* 0x0000004d024d7220 */ /* 0x000fe20000410000 */
[----:B---3--:R-:W-:Y:S01]  /*14770*/  FSEL R0, R3, RZ, P0 ;  /* 0x000000ff03007208 */ /* 0x008fe20000000000 */
[----:B------:R-:W-:Y:S01]  /*14780*/  FMUL.FTZ R80, R133, R80 ;  /* 0x0000005085507220 */ /* 0x000fe20000410000 */
[----:B------:R-:W-:Y:S01]  /*14790*/  F2FP.BF16.PACK_AB R147, R219, R217 ;  /* 0x000000d9db93723e */ /* 0x000fe200000010ff */
[C---:B------:R-:W-:Y:S01]  /*147a0*/  FMUL.FTZ R81, R133.reuse, R81 ;  /* 0x0000005185517220 */ /* 0x040fe20000410000 */
[----:B------:R-:W-:Y:S01]  /*147b0*/  PLOP3.LUT P0, PT, PT, PT, UP0, 0x80, 0x0 ;  /* 0x000000000000781c */ /* 0x000fe20003f0f008 */
[----:B------:R-:W-:Y:S01]  /*147c0*/  FADD.FTZ R0, -R0, R139 ;  /* 0x0000008b00007221 */ /* 0x000fe20000010100 */
[----:B------:R-:W3:Y:S01]  /*147d0*/  MUFU.EX2 R26, R11 ;  /* 0x0000000b001a7308 */ /* 0x000ee20000000800 */
[----:B------:R-:W-:Y:S01]  /*147e0*/  MOV R139, R33 ;  /* 0x00000021008b7202 */ /* 0x000fe20000000f00 */
[----:B------:R-:W-:Y:S01]  /*147f0*/  FMUL.FTZ R33, R133, R173 ;  /* 0x000000ad85217220 */ /* 0x000fe20000410000 */
[----:B------:R-:W-:Y:S01]  /*14800*/  MOV R173, R244 ;  /* 0x000000f400ad7202 */ /* 0x000fe20000000f00 */
[----:B------:R-:W-:Y:S01]  /*14810*/  FMUL.FTZ R0, R0, c[0x0][0x2d0] ;  /* 0x0000b40000007a20 */ /* 0x000fe20000410000 */
[----:B------:R-:W-:Y:S01]  /*14820*/  F2FP.BF16.PACK_AB R193, R139, R220 ;  /* 0x000000dc8bc1723e */ /* 0x000fe200000010ff */
[----:B-1----:R-:W-:Y:S01]  /*14830*/  FMUL.FTZ R8, R2, R148 ;  /* 0x0000009402087220 */ /* 0x002fe20000410000 */
[----:B-----5:R-:W-:Y:S01]  /*14840*/  MOV R157, R30 ;  /* 0x0000001e009d7202 */ /* 0x020fe20000000f00 */
[C---:B------:R-:W-:Y:S02]  /*14850*/  FMUL.FTZ R82, R132.reuse, R82 ;  /* 0x0000005284527220 */ /* 0x040fe40000410000 */
[----:B------:R-:W1:Y:S01]  /*14860*/  MUFU.EX2 R0, R0 ;  /* 0x0000000000007308 */ /* 0x000e620000000800 */
[----:B------:R-:W-:Y:S01]  /*14870*/  MOV R180, R157 ;  /* 0x0000009d00b47202 */ /* 0x000fe20000000f00 */
[-C--:B----4-:R-:W-:Y:S01]  /*14880*/  HMMA.16816.F32.BF16 R4, R192, R20.reuse, R4 ;  /* 0x00000014c004723c */ /* 0x090fe20000041804 */
[----:B------:R-:W-:Y:S01]  /*14890*/  FMUL.FTZ R83, R132, R83 ;  /* 0x0000005384537220 */ /* 0x000fe20000410000 */
[----:B--2---:R-:W-:Y:S01]  /*148a0*/  F2FP.BF16.PACK_AB R144, R29, R30 ;  /* 0x0000001e1d90723e */ /* 0x004fe200000010ff */
[C---:B------:R-:W-:Y:S01]  /*148b0*/  FMUL.FTZ R12, R2.reuse, R152 ;  /* 0x00000098020c7220 */ /* 0x040fe20000410000 */
[----:B------:R-:W-:Y:S01]  /*148c0*/  MOV R158, R29 ;  /* 0x0000001d009e7202 */ /* 0x000fe20000000f00 */
[----:B------:R-:W-:Y:S02]  /*148d0*/  FMUL.FTZ R29, R2, R169 ;  /* 0x000000a9021d7220 */ /* 0x000fe40000410000 */
[C---:B------:R-:W-:Y:S01]  /*148e0*/  FMUL.FTZ R84, R133.reuse, R84 ;  /* 0x0000005485547220 */ /* 0x040fe20000410000 */
[----:B------:R-:W-:Y:S01]  /*148f0*/  MOV R168, R158 ;  /* 0x0000009e00a87202 */ /* 0x000fe20000000f00 */
[----:B------:R-:W-:Y:S03]  /*14900*/  FMUL.FTZ R85, R133, R85 ;  /* 0x0000005585557220 */ /* 0x000fe60000410000 */
[----:B---3--:R-:W-:Y:S01]  /*14910*/  F2FP.BF16.PACK_AB R146, R221, R26 ;  /* 0x0000001add92723e */ /* 0x008fe200000010ff */
[C---:B------:R-:W-:Y:S02]  /*14920*/  FMUL.FTZ R86, R132.reuse, R86 ;  /* 0x0000005684567220 */ /* 0x040fe40000410000 */
[----:B------:R-:W-:Y:S02]  /*14930*/  FMUL.FTZ R87, R132, R87 ;  /* 0x0000005784577220 */ /* 0x000fe40000410000 */
[C---:B------:R-:W-:Y:S02]  /*14940*/  FMUL.FTZ R88, R2.reuse, R88 ;  /* 0x0000005802587220 */ /* 0x040fe40000410000 */
[C---:B------:R-:W-:Y:S02]  /*14950*/  FMUL.FTZ R89, R2.reuse, R89 ;  /* 0x0000005902597220 */ /* 0x040fe40000410000 */
[----:B------:R-:W-:Y:S02]  /*14960*/  FMUL.FTZ R92, R2, R92 ;  /* 0x0000005c025c7220 */ /* 0x000fe40000410000 */
[C---:B-1----:R-:W-:Y:S02]  /*14970*/  FMUL.FTZ R10, R0.reuse, R150 ;  /* 0x00000096000a7220 */ /* 0x042fe40000410000 */
        /* <DEDUP_REMOVED lines=13> */
[C---:B------:R-:W-:Y:S01]  /*14a50*/  FMUL.FTZ R21, R133.reuse, R161 ;  /* 0x000000a185157220 */ /* 0x040fe20000410000 */
[C---:B------:R-:W-:Y:S01]  /*14a60*/  HMMA.16816.F32.BF16 R16, R192.reuse, R22, R16 ;  /* 0x00000016c010723c */ /* 0x040fe20000041810 */
[----:B------:R-:W-:Y:S03]  /*14a70*/  MOV R161, R26 ;  /* 0x0000001a00a17202 */ /* 0x000fe60000000f00 */
[C---:B------:R-:W-:Y:S01]  /*14a80*/  FMUL.FTZ R26, R0.reuse, R166 ;  /* 0x000000a6001a7220 */ /* 0x040fe20000410000 */
[----:B------:R-:W-:Y:S01]  /*14a90*/  MOV R175, R161 ;  /* 0x000000a100af7202 */ /* 0x000fe20000000f00 */
[----:B------:R-:W-:Y:S01]  /*14aa0*/  FMUL.FTZ R31, R0, R171 ;  /* 0x000000ab001f7220 */ /* 0x000fe20000410000 */
[----:B------:R-:W-:Y:S01]  /*14ab0*/  LDSM.16.MT88.4 R164, [R227+0x2880] ;  /* 0x00288000e3a4783b */ /* 0x000fe20000004200 */
[C---:B------:R-:W-:Y:S04]  /*14ac0*/  FMUL.FTZ R23, R132.reuse, R163 ;  /* 0x000000a384177220 */ /* 0x040fe80000410000 */
[C---:B------:R-:W-:Y:S01]  /*14ad0*/  FMUL.FTZ R22, R132.reuse, R162 ;  /* 0x000000a284167220 */ /* 0x040fe20000410000 */
[----:B------:R-:W-:Y:S01]  /*14ae0*/  MOV R162, R32 ;  /* 0x0000002000a27202 */ /* 0x000fe20000000f00 */
[C---:B------:R-:W-:Y:S01]  /*14af0*/  FMUL.FTZ R32, R133.reuse, R172 ;  /* 0x000000ac85207220 */ /* 0x040fe20000410000 */
[----:B------:R-:W-:Y:S01]  /*14b00*/  MOV R172, R51 ;  /* 0x0000003300ac7202 */ /* 0x000fe20000000f00 */
[----:B------:R-:W-:Y:S01]  /*14b10*/  FMUL.FTZ R51, R132, R191 ;  /* 0x000000bf84337220 */ /* 0x000fe20000410000 */
[----:B------:R-:W-:Y:S01]  /*14b20*/  MOV R191, R245 ;  /* 0x000000f500bf7202 */ /* 0x000fe20000000f00 */
[C---:B------:R-:W-:Y:S01]  /*14b30*/  FMUL.FTZ R42, R0.reuse, R182 ;  /* 0x000000b6002a7220 */ /* 0x040fe20000410000 */
[-C--:B------:R-:W-:Y:S01]  /*14b40*/  HMMA.16816.F32.BF16 R20, R192, R36.reuse, R20 ;  /* 0x00000024c014723c */ /* 0x080fe20000041814 */
[----:B------:R-:W-:Y:S01]  /*14b50*/  MOV R190, R162 ;  /* 0x000000a200be7202 */ /* 0x000fe20000000f00 */
[C---:B------:R-:W-:Y:S01]  /*14b60*/  FMUL.FTZ R58, R0.reuse, R58 ;  /* 0x0000003a003a7220 */ /* 0x040fe20000410000 */
[----:B------:R-:W-:Y:S01]  /*14b70*/  MOV R182, R160 ;  /* 0x000000a000b67202 */ /* 0x000fe20000000f00 */
[C---:B------:R-:W-:Y:S01]  /*14b80*/  FMUL.FTZ R59, R0.reuse, R59 ;  /* 0x0000003b003b7220 */ /* 0x040fe20000410000 */
[----:B------:R-:W-:Y:S01]  /*14b90*/  LDSM.16.MT88.4 R160, [R228+0x2880] ;  /* 0x00288000e4a0783b */ /* 0x000fe20000004200 */
[C---:B------:R-:W-:Y:S02]  /*14ba0*/  FMUL.FTZ R62, R0.reuse, R62 ;  /* 0x0000003e003e7220 */ /* 0x040fe40000410000 */
[C---:B------:R-:W-:Y:S01]  /*14bb0*/  HMMA.16816.F32.BF16 R24, R144.reuse, R36, R24 ;  /* 0x000000249018723c */ /* 0x040fe20000041818 */
[C---:B------:R-:W-:Y:S03]  /*14bc0*/  FMUL.FTZ R30, R0.reuse, R170 ;  /* 0x000000aa001e7220 */ /* 0x040fe60000410000 */
[C---:B------:R-:W-:Y:S02]  /*14bd0*/  FMUL.FTZ R63, R0.reuse, R63 ;  /* 0x0000003f003f7220 */ /* 0x040fe40000410000 */
[----:B------:R-:W-:Y:S02]  /*14be0*/  FMUL.FTZ R74, R0, R74 ;  /* 0x0000004a004a7220 */ /* 0x000fe40000410000 */
[-C--:B------:R-:W-:Y:S01]  /*14bf0*/  HMMA.16816.F32.BF16 R28, R144, R38.reuse, R28 ;  /* 0x00000026901c723c */ /* 0x080fe2000004181c */
[C---:B------:R-:W-:Y:S03]  /*14c00*/  FMUL.FTZ R37, R133.reuse, R177 ;  /* 0x000000b185257220 */ /* 0x040fe60000410000 */
[----:B------:R-:W-:Y:S01]  /*14c10*/  MOV R177, R138 ;  /* 0x0000008a00b17202 */ /* 0x000fe20000000f00 */
[--C-:B------:R-:W-:Y:S02]  /*14c20*/  FFMA.FTZ R138, R196, c[0x0][0x2d0], -R141.reuse ;  /* 0x0000b400c48a7a23 */ /* 0x100fe4000001088d */
[----:B------:R-:W-:Y:S01]  /*14c30*/  FMUL.FTZ R36, R133, R176 ;  /* 0x000000b085247220 */ /* 0x000fe20000410000 */
[C---:B------:R-:W-:Y:S01]  /*14c40*/  HMMA.16816.F32.BF16 R32, R192.reuse, R38, R32 ;  /* 0x00000026c020723c */ /* 0x040fe20000041820 */
[----:B------:R3:W-:Y:S03]  /*14c50*/  MUFU.EX2 R183, R138 ;  /* 0x0000008a00b77308 */ /* 0x0007e60000000800 */
[C---:B------:R-:W-:Y:S01]  /*14c60*/  FMUL.FTZ R75, R0.reuse, R75 ;  /* 0x0000004b004b7220 */ /* 0x040fe20000410000 */
[----:B------:R-:W-:Y:S01]  /*14c70*/  MOV R176, R220 ;  /* 0x000000dc00b07202 */ /* 0x000fe20000000f00 */
        /* <DEDUP_REMOVED lines=8> */
[----:B------:R-:W-:Y:S01]  /*14d00*/  FMUL.FTZ R91, R0, R91 ;  /* 0x0000005b005b7220 */ /* 0x000fe20000410000 */
[-C--:B-1----:R-:W-:Y:S01]  /*14d10*/  HMMA.16816.F32.BF16 R36, R192, R148.reuse, R36 ;  /* 0x00000094c024723c */ /* 0x082fe20000041824 */
[----:B------:R-:W-:Y:S02]  /*14d20*/  FMUL.FTZ R93, R2, R93 ;  /* 0x0000005d025d7220 */ /* 0x000fe40000410000 */
[C---:B------:R-:W-:Y:S02]  /*14d30*/  FMUL.FTZ R94, R0.reuse, R94 ;  /* 0x0000005e005e7220 */ /* 0x040fe40000410000 */
[----:B------:R-:W-:Y:S02]  /*14d40*/  FMUL.FTZ R95, R0, R95 ;  /* 0x0000005f005f7220 */ /* 0x000fe40000410000 */
[--C-:B---3--:R-:W-:Y:S01]  /*14d50*/  FFMA.FTZ R138, R197, c[0x0][0x2d0], -R141.reuse ;  /* 0x0000b400c58a7a23 */ /* 0x108fe2000001088d */
[C---:B------:R-:W-:Y:S01]  /*14d60*/  HMMA.16816.F32.BF16 R40, R144.reuse, R148, R40 ;  /* 0x000000949028723c */ /* 0x040fe20000041828 */
[C---:B------:R-:W-:Y:S02]  /*14d70*/  FMUL.FTZ R96, R133.reuse, R96 ;  /* 0x0000006085607220 */ /* 0x040fe40000410000 */
[----:B------:R1:W-:Y:S01]  /*14d80*/  MUFU.EX2 R185, R138 ;  /* 0x0000008a00b97308 */ /* 0x0003e20000000800 */
[C---:B------:R-:W-:Y:S02]  /*14d90*/  FMUL.FTZ R97, R133.reuse, R97 ;  /* 0x0000006185617220 */ /* 0x040fe40000410000 */
[C---:B------:R-:W-:Y:S02]  /*14da0*/  FMUL.FTZ R98, R132.reuse, R98 ;  /* 0x0000006284627220 */ /* 0x040fe40000410000 */
[-C--:B------:R-:W-:Y:S01]  /*14db0*/  HMMA.16816.F32.BF16 R44, R144, R150.reuse, R44 ;  /* 0x00000096902c723c */ /* 0x080fe2000004182c */
[C---:B------:R-:W-:Y:S03]  /*14dc0*/  FMUL.FTZ R99, R132.reuse, R99 ;  /* 0x0000006384637220 */ /* 0x040fe60000410000 */
[C---:B------:R-:W-:Y:S02]  /*14dd0*/  FMUL.FTZ R100, R133.reuse, R100 ;  /* 0x0000006485647220 */ /* 0x040fe40000410000 */
[C---:B------:R-:W-:Y:S02]  /*14de0*/  FMUL.FTZ R101, R133.reuse, R101 ;  /* 0x0000006585657220 */ /* 0x040fe40000410000 */
[C---:B------:R-:W-:Y:S01]  /*14df0*/  HMMA.16816.F32.BF16 R48, R192.reuse, R150, R48 ;  /* 0x00000096c030723c */ /* 0x040fe20000041830 */
[----:B------:R-:W3:Y:S03]  /*14e00*/  LDSM.16.MT88.4 R148, [R225+0x3880] ;  /* 0x00388000e194783b */ /* 0x000ee60000004200 */
[C---:B------:R-:W-:Y:S02]  /*14e10*/  FMUL.FTZ R102, R132.reuse, R102 ;  /* 0x0000006684667220 */ /* 0x040fe40000410000 */
[----:B------:R-:W-:Y:S02]  /*14e20*/  FMUL.FTZ R103, R132, R103 ;  /* 0x0000006784677220 */ /* 0x000fe40000410000 */
[-C--:B--2---:R-:W-:Y:S01]  /*14e30*/  HMMA.16816.F32.BF16 R52, R192, R152.reuse, R52 ;  /* 0x00000098c034723c */ /* 0x084fe20000041834 */
[----:B------:R-:W-:Y:S03]  /*14e40*/  FMUL.FTZ R104, R2, R104 ;  /* 0x0000006802687220 */ /* 0x000fe60000410000 */
        /* <DEDUP_REMOVED lines=15> */
[-C--:B---3--:R-:W-:Y:S03]  /*14f40*/  HMMA.16816.F32.BF16 R68, R192, R148.reuse, R68 ;  /* 0x00000094c044723c */ /* 0x088fe60000041844 */
[--C-:B-1----:R-:W-:Y:S02]  /*14f50*/  FFMA.FTZ R138, R199, c[0x0][0x2d0], -R142.reuse ;  /* 0x0000b400c78a7a23 */ /* 0x102fe4000001088e */
[----:B------:R-:W-:Y:S01]  /*14f60*/  LDSM.16.MT88.4 R196, [R227+0x3080] ;  /* 0x00308000e3c4783b */ /* 0x000fe20000004200 */
[C---:B------:R-:W-:Y:S01]  /*14f70*/  FMUL.FTZ R114, R132.reuse, R114 ;  /* 0x0000007284727220 */ /* 0x040fe20000410000 */
[----:B------:R1:W-:Y:S01]  /*14f80*/  MUFU.EX2 R186, R138 ;  /* 0x0000008a00ba7308 */ /* 0x0003e20000000800 */
[C---:B------:R-:W-:Y:S01]  /*14f90*/  HMMA.16816.F32.BF16 R72, R144.reuse, R148, R72 ;  /* 0x000000949048723c */ /* 0x040fe20000041848 */
[----:B------:R-:W-:Y:S03]  /*14fa0*/  FMUL.FTZ R115, R132, R115 ;  /* 0x0000007384737220 */ /* 0x000fe60000410000 */
[C---:B------:R-:W-:Y:S02]  /*14fb0*/  FMUL.FTZ R120, R2.reuse, R120 ;  /* 0x0000007802787220 */ /* 0x040fe40000410000 */
[----:B------:R-:W-:Y:S02]  /*14fc0*/  FMUL.FTZ R121, R2, R121 ;  /* 0x0000007902797220 */ /* 0x000fe40000410000 */
[-C--:B------:R-:W-:Y:S01]  /*14fd0*/  HMMA.16816.F32.BF16 R76, R144, R150.reuse, R76 ;  /* 0x00000096904c723c */ /* 0x080fe2000004184c */
[C---:B------:R-:W-:Y:S03]  /*14fe0*/  FMUL.FTZ R122, R0.reuse, R122 ;  /* 0x0000007a007a7220 */ /* 0x040fe60000410000 */
[----:B------:R-:W-:Y:S02]  /*14ff0*/  FMUL.FTZ R123, R0, R123 ;  /* 0x0000007b007b7220 */ /* 0x000fe40000410000 */
[C---:B------:R-:W-:Y:S02]  /*15000*/  FMUL.FTZ R124, R2.reuse, R124 ;  /* 0x0000007c027c7220 */ /* 0x040fe40000410000 */
[C---:B------:R-:W-:Y:S01]  /*15010*/  HMMA.16816.F32.BF16 R80, R192.reuse, R150, R80 ;  /* 0x00000096c050723c */ /* 0x040fe20000041850 */
[----:B------:R-:W3:Y:S03]  /*15020*/  LDSM.16.MT88.4 R148, [R228+0x3880] ;  /* 0x00388000e494783b */ /* 0x000ee60000004200 */
        /* <DEDUP_REMOVED lines=8> */
[C---:B------:R-:W-:Y:S03]  /*150b0*/  FMUL.FTZ R129, R133.reuse, R129 ;  /* 0x0000008185817220 */ /* 0x040fe60000410000 */
[C---:B------:R-:W-:Y:S02]  /*150c0*/  FMUL.FTZ R130, R132.reuse, R130 ;  /* 0x0000008284827220 */ /* 0x040fe40000410000 */
[C---:B------:R-:W-:Y:S02]  /*150d0*/  FMUL.FTZ R131, R132.reuse, R131 ;  /* 0x0000008384837220 */ /* 0x040fe40000410000 */
[-C--:B------:R-:W-:Y:S01]  /*150e0*/  HMMA.16816.F32.BF16 R92, R144, R154.reuse, R92 ;  /* 0x0000009a905c723c */ /* 0x080fe2000004185c */
[C---:B------:R-:W-:Y:S03]  /*150f0*/  FMUL.FTZ R116, R133.reuse, R116 ;  /* 0x0000007485747220 */ /* 0x040fe60000410000 */
[----:B------:R-:W-:Y:S02]  /*15100*/  FMUL.FTZ R117, R133, R117 ;  /* 0x0000007585757220 */ /* 0x000fe40000410000 */
[C---:B------:R-:W-:Y:S02]  /*15110*/  FMUL.FTZ R118, R132.reuse, R118 ;  /* 0x0000007684767220 */ /* 0x040fe40000410000 */
[C---:B------:R-:W-:Y:S01]  /*15120*/  HMMA.16816.F32.BF16 R96, R192.reuse, R154, R96 ;  /* 0x0000009ac060723c */ /* 0x040fe20000041860 */
[----:B------:R-:W2:Y:S03]  /*15130*/  LDSM.16.MT88.4 R152, [R227+0x3880] ;  /* 0x00388000e398783b */ /* 0x000ea60000004200 */
[----:B------:R-:W-:Y:S02]  /*15140*/  FMUL.FTZ R119, R132, R119 ;  /* 0x0000007784777220 */ /* 0x000fe40000410000 */
[----:B-1----:R-:W-:Y:S02]  /*15150*/  FFMA.FTZ R138, R204, c[0x0][0x2d0], -R141 ;  /* 0x0000b400cc8a7a23 */ /* 0x002fe4000001088d */
[-C--:B---3--:R-:W-:Y:S02]  /*15160*/  HMMA.16816.F32.BF16 R100, R192, R148.reuse, R100 ;  /* 0x00000094c064723c */ /* 0x088fe40000041864 */
[----:B------:R1:W3:Y:S06]  /*15170*/  MUFU.EX2 R171, R138 ;  /* 0x0000008a00ab7308 */ /* 0x0002ec0000000800 */
        /* <DEDUP_REMOVED lines=9> */
[----:B----4-:R-:W-:Y:S06]  /*15210*/  FFMA.FTZ R138, R207, c[0x0][0x2d0], -R142 ;  /* 0x0000b400cf8a7a23 */ /* 0x010fec000001088e */
[----:B---3--:R-:W-:Y:S01]  /*15220*/  F2FP.BF16.PACK_AB R146, R171, R188 ;  /* 0x000000bcab92723e */ /* 0x008fe200000010ff */
[----:B------:R-:W-:Y:S01]  /*15230*/  HMMA.16816.F32.BF16 R128, R192, R154, R128 ;  /* 0x0000009ac080723c */ /* 0x000fe20000041880 */
[----:B------:R2:W3:Y:S03]  /*15240*/  MUFU.EX2 R169, R138 ;  /* 0x0000008a00a97308 */ /* 0x0004e60000000800 */
[----:B------:R-:W-:Y:S02]  /*15250*/  F2FP.BF16.PACK_AB R144, R185, R183 ;  /* 0x000000b7b990723e */ /* 0x000fe400000010ff */
[----:B------:R-:W-:Y:S01]  /*15260*/  F2FP.BF16.PACK_AB R145, R186, R184 ;  /* 0x000000b8ba91723e */ /* 0x000fe200000010ff */
        /* <DEDUP_REMOVED lines=36> */
[----:B------:R-:W1:Y:S03]  /*154b0*/  LDSM.16.MT88.4 R156, [R226+0x4080] ;  /* 0x00408000e29c783b */ /* 0x000e660000004200 */
        /* <DEDUP_REMOVED lines=14> */
[----:B------:R3:W-:Y:S03]  /*155a0*/  MUFU.EX2 R218, R138 ;  /* 0x0000008a00da7308 */ /* 0x0007e60000000800 */
        /* <DEDUP_REMOVED lines=18> */
[----:B------:R1:W-:Y:S01]  /*156d0*/  MUFU.EX2 R208, R138 ;  /* 0x0000008a00d07308 */ /* 0x0003e20000000800 */
[----:B------:R-:W-:Y:S02]  /*156e0*/  LDSM.16.MT88.4 R188, [R228+0x3080] ;  /* 0x00308000e4bc783b */ /* 0x000fe40000004200 */
        /* <DEDUP_REMOVED lines=55> */
[----:B------:R-:W-:Y:S03]  /*15a60*/  MOV R22, R185 ;  /* 0x000000b900167202 */ /* 0x000fe60000000f00 */
[----:B------:R-:W-:Y:S03]  /*15a70*/  MOV R21, R184 ;  /* 0x000000b800157202 */ /* 0x000fe60000000f00 */
[----:B------:R-:W-:Y:S02]  /*15a80*/  MOV R24, R168 ;  /* 0x000000a800187202 */ /* 0x000fe40000000f00 */
[-C--:B------:R-:W-:Y:S01]  /*15a90*/  HMMA.16816.F32.BF16 R168, R192, R174.reuse, R28 ;  /* 0x000000aec0a8723c */ /* 0x080fe2000004181c */
[----:B------:R-:W5:Y:S02]  /*15aa0*/  LDL.LU R28, [R1+0x30] ;  /* 0x00003000011c7983 */ /* 0x000f640000300800 */
[----:B------:R-:W-:Y:S02]  /*15ab0*/  MOV R27, R183 ;  /* 0x000000b7001b7202 */ /* 0x000fe40000000f00 */
[----:B------:R-:W-:Y:S02]  /*15ac0*/  MOV R26, R182 ;  /* 0x000000b6001a7202 */ /* 0x000fe40000000f00 */
[----:B------:R-:W-:Y:S01]  /*15ad0*/  MOV R25, R181 ;  /* 0x000000b500197202 */ /* 0x000fe20000000f00 */
[C---:B------:R-:W-:Y:S01]  /*15ae0*/  HMMA.16816.F32.BF16 R172, R140.reuse, R174, R32 ;  /* 0x000000ae8cac723c */ /* 0x040fe20000041820 */
[----:B------:R-:W5:Y:S03]  /*15af0*/  LDL.LU R33, [R1+0x28] ;  /* 0x0000280001217983 */ /* 0x000f660000300800 */
[----:B------:R-:W-:Y:S01]  /*15b00*/  MOV R30, R179 ;  /* 0x000000b3001e7202 */ /* 0x000fe20000000f00 */
[----:B------:R-:W5:Y:S01]  /*15b10*/  LDL.LU R35, [R1+0x2c] ;  /* 0x00002c0001237983 */ /* 0x000f620000300800 */
[----:B------:R-:W-:Y:S02]  /*15b20*/  MOV R31, R178 ;  /* 0x000000b2001f7202 */ /* 0x000fe40000000f00 */
[----:B------:R-:W-:Y:S04]  /*15b30*/  MOV R32, R177 ;  /* 0x000000b100207202 */ /* 0x000fe80000000f00 */
[----:B------:R-:W-:Y:S02]  /*15b40*/  MOV R34, R176 ;  /* 0x000000b000227202 */ /* 0x000fe40000000f00 */
[-C--:B------:R-:W-:Y:S01]  /*15b50*/  HMMA.16816.F32.BF16 R176, R140, R188.reuse, R36 ;  /* 0x000000bc8cb0723c */ /* 0x080fe20000041824 */
[----:B------:R-:W-:Y:S07]  /*15b60*/  MOV R29, R180 ;  /* 0x000000b4001d7202 */ /* 0x000fee0000000f00 */
        /* <DEDUP_REMOVED lines=22> */
[----:B------:R-:W-:Y:S01]  /*15cd0*/  HMMA.16816.F32.BF16 R128, R140, R18, R128 ;  /* 0x000000128c80723c */ /* 0x000fe20000041880 */
[----:B-----5:R-:W-:Y:S04]  /*15ce0*/  FFMA.FTZ R4, R2, R28, R29 ;  /* 0x0000001c02047223 */ /* 0x020fe8000001001d */
[----:B------:R-:W-:Y:S02]  /*15cf0*/  FADD.FTZ R4, R24, R4 ;  /* 0x0000000418047221 */ /* 0x000fe40000010000 */
[----:B------:R-:W-:Y:S02]  /*15d00*/  FFMA.FTZ R133, R133, R33, R32 ;  /* 0x0000002185857223 */ /* 0x000fe40000010020 */
[----:B------:R-:W-:Y:S03]  /*15d10*/  FADD.FTZ R5, R27, R4 ;  /* 0x000000041b057221 */ /* 0x000fe60000010000 */
        /* <DEDUP_REMOVED lines=53> */
.L_x_1127:
[----:B-12---:R-:W2:Y:S04]  /*16070*/  LDL.LU R0, [R1+0x28] ;  /* 0x0000280001007983 */ /* 0x006ea80000300800 */
[----:B------:R-:W3:Y:S04]  /*16080*/  LDL.LU R4, [R1+0x2c] ;  /* 0x00002c0001047983 */ /* 0x000ee80000300800 */
[----:B------:R-:W4:Y:S04]  /*16090*/  LDL.LU R5, [R1+0x30] ;  /* 0x0000300001057983 */ /* 0x000f280000300800 */
[----:B------:R-:W4:Y:S01]  /*160a0*/  LDL.LU R2, [R1+0x34] ;  /* 0x0000340001027983 */ /* 0x000f220000300800 */
[----:B------:R-:W-:-:S03]  /*160b0*/  PLOP3.LUT P4, PT, PT, PT, PT, 0x8, 0x0 ;  /* 0x000000000000781c */ /* 0x000fc60003f8e170 */
        /* <DEDUP_REMOVED lines=21> */
[----:B------:R-:W-:-:S05]  /*16210*/  FSETP.NE.FTZ.AND P1, PT, R7, RZ, PT ;  /* 0x000000ff0700720b */ /* 0x000fca0003f35000 */
[----:B------:R-:W1:Y:S01]  /*16220*/  @P3 MUFU.RCP R0, R11 ;  /* 0x0000000b00003308 */ /* 0x000e620000001000 */
[----:B------:R-:W-:-:S07]  /*16230*/  FSETP.NE.FTZ.AND P0, PT, R6, RZ, PT ;  /* 0x000000ff0600720b */ /* 0x000fce0003f15000 */
[----:B------:R-:W2:Y:S06]  /*16240*/  @P2 MUFU.RCP R4, R9 ;  /* 0x0000000900042308 */ /* 0x000eac0000001000 */
[----:B------:R-:W-:Y:S01]  /*16250*/  @P0 MOV R8, 0x3f317218 ;  /* 0x3f31721800080802 */ /* 0x000fe20000000f00 */
[C---:B-1----:R-:W-:Y:S01]  /*16260*/  FMUL.FTZ R144, R0.reuse, R144 ;  /* 0x0000009000907220 */ /* 0x042fe20000410000 */
[----:B------:R-:W1:Y:S01]  /*16270*/  @P1 MUFU.RCP R2, R7 ;  /* 0x0000000700021308 */ /* 0x000e620000001000 */
        /* <DEDUP_REMOVED lines=16> */
[C---:B------:R-:W-:Y:S01]  /*16380*/  FMUL.FTZ R24, R0.reuse, R64 ;  /* 0x0000004000187220 */ /* 0x040fe20000410000 */
[----:B------:R-:W-:Y:S01]  /*16390*/  MOV R64, 0xff800000 ;  /* 0xff80000000407802 */ /* 0x000fe20000000f00 */
[C---:B------:R-:W-:Y:S01]  /*163a0*/  FMUL.FTZ R41, R0.reuse, R65 ;  /* 0x0000004100297220 */ /* 0x040fe20000410000 */
[----:B------:R-:W-:Y:S01]  /*163b0*/  MOV R65, 0xff800000 ;  /* 0xff80000000417802 */ /* 0x000fe20000000f00 */
        /* <DEDUP_REMOVED lines=16> */
[----:B------:R-:W-:Y:S01]  /*164c0*/  MOV R0, RZ ;  /* 0x000000ff00007202 */ /* 0x000fe20000000f00 */
[C---:B--2---:R-:W-:Y:S02]  /*164d0*/  FMUL.FTZ R15, R4.reuse, R54 ;  /* 0x00000036040f7220 */ /* 0x044fe40000410000 */
[----:B------:R-:W-:Y:S02]  /*164e0*/  FMUL.FTZ R43, R4, R55 ;  /* 0x00000037042b7220 */ /* 0x000fe40000410000 */
[C---:B-1----:R-:W-:Y:S01]  /*164f0*/  FMUL.FTZ R148, R2.reuse, R148 ;  /* 0x0000009402947220 */ /* 0x042fe20000410000 */
[----:B------:R-:W1:Y:S01]  /*16500*/  @P0 MUFU.RCP R0, R6 ;  /* 0x0000000600000308 */ /* 0x000e620000001000 */
[----:B------:R-:W-:-:S02]  /*16510*/  FMUL.FTZ R149, R2, R149 ;  /* 0x0000009502957220 */ /* 0x000fc40000410000 */
[C---:B------:R-:W-:Y:S02]  /*16520*/  FMUL.FTZ R152, R2.reuse, R152 ;  /* 0x0000009802987220 */ /* 0x040fe40000410000 */
[C---:B------:R-:W-:Y:S02]  /*16530*/  FMUL.FTZ R55, R2.reuse, R153 ;  /* 0x0000009902377220 */ /* 0x040fe40000410000 */
[C---:B------:R-:W-:Y:S01]  /*16540*/  FMUL.FTZ R164, R2.reuse, R164 ;  /* 0x000000a402a47220 */ /* 0x040fe20000410000 */
[----:B------:R-:W2:Y:S01]  /*16550*/  @P0 MUFU.LG2 R6, R6 ;  /* 0x0000000600060308 */ /* 0x000ea20000000c00 */
        /* <DEDUP_REMOVED lines=61> */
[C---:B-1----:R-:W-:Y:S02]  /*16930*/  FMUL.FTZ R150, R0.reuse, R150 ;  /* 0x0000009600967220 */ /* 0x042fe40000410000 */
        /* <DEDUP_REMOVED lines=38> */
[----:B--2---:R-:W-:-:S02]  /*16ba0*/  @P0 FMUL.FTZ R4, R6, 0.69314718246459960938 ;  /* 0x3f31721806040820 */ /* 0x004fc40000410000 */
[----:B------:R-:W-:Y:S02]  /*16bb0*/  @P0 FMUL.FTZ R0, R8, c[0x0][0x2d0] ;  /* 0x0000b40008000a20 */ /* 0x000fe40000410000 */
[----:B------:R-:W-:Y:S02]  /*16bc0*/  @P3 FFMA.FTZ R64, R10, R137, R11 ;  /* 0x000000890a403223 */ /* 0x000fe4000001000b */
[----:B------:R-:W-:Y:S02]  /*16bd0*/  @P2 FFMA.FTZ R65, R5, R136, R9 ;  /* 0x0000008805412223 */ /* 0x000fe40000010009 */
[----:B------:R-:W-:Y:S02]  /*16be0*/  @P1 FFMA.FTZ R66, R2, R135, R7 ;  /* 0x0000008702421223 */ /* 0x000fe40000010007 */
[----:B------:R-:W-:Y:S02]  /*16bf0*/  @P0 FFMA.FTZ R67, R0, R3, R4 ;  /* 0x0000000300430223 */ /* 0x000fe40000010004 */
.L_x_1065:
        /* <DEDUP_REMOVED lines=197> */
.L_x_1147:
[----:B---3--:R-:W-:Y:S01]  /*17850*/  LOP3.LUT R0, R61, 0xffffffe0, RZ, 0xc0, !PT ;  /* 0xffffffe03d007812 */ /* 0x008fe200078ec0ff */
[----:B------:R-:W-:Y:S01]  /*17860*/  IMAD.MOV.U32 R3, RZ, RZ, c[0x0][0x4e8] ;  /* 0x00013a00ff037624 */ /* 0x000fe200078e00ff */
[----:B------:R-:W-:Y:S01]  /*17870*/  SHF.R.S32.HI R2, RZ, 0x1f, R59 ;  /* 0x0000001fff027819 */ /* 0x000fe2000001143b */
[----:B------:R-:W1:Y:S01]  /*17880*/  S2R R76, SR_CTAID.X ;  /* 0x00000000004c7919 */ /* 0x000e620000002500 */
[----:B------:R-:W-:Y:S01]  /*17890*/  ULDC.64 UR4, c[0x0][0x490] ;  /* 0x0001240000047ab9 */ /* 0x000fe20000000a00 */
[----:B------:R-:W-:Y:S01]  /*178a0*/  IMAD.IADD R5, R69, 0x1, -R0 ;  /* 0x0000000145057824 */ /* 0x000fe200078e0a00 */
[----:B------:R-:W-:Y:S01]  /*178b0*/  LEA.HI R0, R29, R29, RZ, 0x1 ;  /* 0x0000001d1d007211 */ /* 0x000fe200078f08ff */
[----:B------:R-:W-:Y:S01]  /*178c0*/  UIMAD UR6, UR8, UR4, URZ ;  /* 0x00000004080672a4 */ /* 0x000fe2000f8e023f */
[----:B------:R-:W-:Y:S01]  /*178d0*/  LEA.HI R2, R2, R59, RZ, 0x2 ;  /* 0x0000003b02027211 */ /* 0x000fe200078f10ff */
[----:B------:R-:W-:Y:S01]  /*178e0*/  USHF.R.S32.HI UR9, URZ, 0x1f, UR13 ;  /* 0x0000001f3f097899 */ /* 0x000fe2000801140d */
[----:B------:R-:W-:Y:S01]  /*178f0*/  SHF.R.S32.HI R6, RZ, 0x1f, R5 ;  /* 0x0000001fff067819 */ /* 0x000fe20000011405 */
[----:B------:R-:W-:Y:S01]  /*17900*/  UMOV UR16, UR14 ;  /* 0x0000000e00107c82 */ /* 0x000fe20008000000 */
[----:B------:R-:W-:Y:S01]  /*17910*/  ISETP.NE.AND P2, PT, R3, 0x1, PT ;  /* 0x000000010300780c */ /* 0x000fe20003f45270 */
[----:B------:R-:W-:Y:S01]  /*17920*/  UMOV UR17, UR15 ;  /* 0x0000000f00117c82 */ /* 0x000fe20008000000 */
[C---:B------:R-:W-:Y:S01]  /*17930*/  LOP3.LUT R3, R0.reuse, 0x1ffffffe, RZ, 0xc0, !PT ;  /* 0x1ffffffe00037812 */ /* 0x040fe200078ec0ff */
[----:B------:R-:W-:Y:S01]  /*17940*/  IMAD.SHL.U32 R0, R0, 0x20, RZ ;  /* 0x0000002000007824 */ /* 0x000fe200078e00ff */
[----:B------:R-:W-:Y:S01]  /*17950*/  LOP3.LUT R2, R2, 0xffffffc, RZ, 0xc0, !PT ;  /* 0x0ffffffc02027812 */ /* 0x000fe200078ec0ff */
[----:B------:R-:W-:Y:S01]  /*17960*/  UIMAD.WIDE.U32 UR16, UR10, UR4, UR16 ;  /* 0x000000040a1072a5 */ /* 0x000fe2000f8e0010 */
[----:B------:R-:W-:Y:S01]  /*17970*/  LEA.HI R6, R6, R5, RZ, 0x2 ;  /* 0x0000000506067211 */ /* 0x000fe200078f10ff */
[----:B------:R-:W-:Y:S01]  /*17980*/  IMAD.IADD R4, R29, 0x1, -R3 ;  /* 0x000000011d047824 */ /* 0x000fe200078e0a03 */
[----:B------:R-:W-:Y:S01]  /*17990*/  LOP3.LUT R0, R0, 0xffffffc0, RZ, 0xc0, !PT ;  /* 0xffffffc000007812 */ /* 0x000fe200078ec0ff */
[----:B------:R-:W-:Y:S01]  /*179a0*/  IMAD.IADD R2, R59, 0x1, -R2 ;  /* 0x000000013b027824 */ /* 0x000fe200078e0a02 */
[----:B------:R-:W-:Y:S01]  /*179b0*/  SHF.R.S32.HI R3, RZ, 0x2, R6 ;  /* 0x00000002ff037819 */ /* 0x000fe20000011406 */
[----:B------:R-:W-:Y:S01]  /*179c0*/  UIMAD UR6, UR10, UR5, UR6 ;  /* 0x000000050a0672a4 */ /* 0x000fe2000f8e0206 */
[-C--:B------:R-:W-:Y:S01]  /*179d0*/  LEA.HI R7, R63, R69.reuse, RZ, 0x3 ;  /* 0x000000453f077211 */ /* 0x080fe200078f18ff */
[----:B------:R-:W-:Y:S01]  /*179e0*/  IMAD R0, R4, 0x8, R0 ;  /* 0x0000000804007824 */ /* 0x000fe200078e0200 */
[----:B------:R-:W-:Y:S01]  /*179f0*/  USEL UR9, UR9, URZ, !UP1 ;  /* 0x0000003f09097287 */ /* 0x000fe2000c800000 */
[----:B------:R-:W-:Y:S01]  /*17a00*/  IMAD R15, R2, 0x10, R3 ;  /* 0x00000010020f7824 */ /* 0x000fe200078e0203 */
[----:B------:R-:W-:Y:S01]  /*17a10*/  ULDC.64 UR4, c[0x0][0x498] ;  /* 0x0001260000047ab9 */ /* 0x000fe20000000a00 */
[----:B------:R-:W-:Y:S01]  /*17a20*/  LOP3.LUT R6, R7, 0xfffffff8, RZ, 0xc0, !PT ;  /* 0xfffffff807067812 */ /* 0x000fe200078ec0ff */
[----:B------:R-:W-:Y:S01]  /*17a30*/  USEL UR13, UR13, URZ, !UP1 ;  /* 0x0000003f0d0d7287 */ /* 0x000fe2000c800000 */
[----:B------:R-:W-:Y:S01]  /*17a40*/  IMAD.IADD R2, R15, 0x1, R0 ;  /* 0x000000010f027824 */ /* 0x000fe200078e0200 */
[----:B------:R-:W-:Y:S01]  /*17a50*/  UIMAD UR11, UR9, UR4, URZ ;  /* 0x00000004090b72a4 */ /* 0x000fe2000f8e023f */
[----:B------:R-:W-:Y:S01]  /*17a60*/  SHF.R.S32.HI R19, RZ, 0x3, R7 ;  /* 0x00000003ff137819 */ /* 0x000fe20000011407 */
[----:B------:R-:W-:Y:S01]  /*17a70*/  UIADD3 UR7, UR17, UR6, URZ ;  /* 0x0000000611077290 */ /* 0x000fe2000fffe03f */
[----:B-1----:R-:W-:Y:S01]  /*17a80*/  IMAD R2, R76, 0x80, R2 ;  /* 0x000000804c027824 */ /* 0x002fe200078e0202 */
[----:B------:R-:W-:Y:S01]  /*17a90*/  UIMAD UR11, UR13, UR5, UR11 ;  /* 0x000000050d0b72a4 */ /* 0x000fe2000f8e020b */
[----:B------:R-:W-:Y:S01]  /*17aa0*/  IMAD.IADD R6, R69, 0x1, -R6 ;  /* 0x0000000145067824 */ /* 0x000fe200078e0a06 */
[----:B------:R-:W-:Y:S01]  /*17ab0*/  UMOV UR6, UR16 ;  /* 0x0000001000067c82 */ /* 0x000fe20008000000 */
[----:B------:R-:W-:Y:S01]  /*17ac0*/  @P2 IMAD.HI.U32 R3, R2, c[0x0][0x4ec], RZ ;  /* 0x00013b0002032a27 */ /* 0x000fe200078e00ff */
[----:B------:R-:W-:Y:S01]  /*17ad0*/  UIMAD.WIDE.U32 UR18, UR13, UR4, UR6 ;  /* 0x000000040d1272a5 */ /* 0x000fe2000f8e0006 */
[----:B------:R-:W-:Y:S01]  /*17ae0*/  LOP3.LUT P0, RZ, R5, 0x3, RZ, 0xc0, !PT ;  /* 0x0000000305ff7812 */ /* 0x000fe2000780c0ff */
[----:B------:R-:W-:Y:S01]  /*17af0*/  BSSY B0, `(.L_x_1148) ;  /* 0x0000074000007945 */ /* 0x000fe20003800000 */
[----:B------:R-:W-:Y:S01]  /*17b00*/  IMAD.MOV.U32 R0, RZ, RZ, R2 ;  /* 0x000000ffff007224 */ /* 0x000fe200078e0002 */
[----:B------:R-:W-:Y:S01]  /*17b10*/  @P2 SHF.R.U32.HI R0, RZ, c[0x0][0x4f0], R3 ;  /* 0x00013c00ff002a19 */ /* 0x000fe20000011603 */
[----:B------:R-:W-:Y:S01]  /*17b20*/  ULDC.64 UR6, c[0x0][0x3a0] ;  /* 0x0000e80000067ab9 */ /* 0x000fe20000000a00 */
[----:B------:R-:W-:Y:S01]  /*17b30*/  IMAD R15, R76, 0x80, R15 ;  /* 0x000000804c0f7824 */ /* 0x000fe200078e020f */
[----:B------:R-:W-:Y:S01]  /*17b40*/  UIMAD.WIDE.U32 UR16, UR14, UR6, URZ ;  /* 0x000000060e1072a5 */ /* 0x000fe2000f8e003f */
[----:B------:R-:W-:Y:S01]  /*17b50*/  IADD3 R8, P1, R0, UR18, RZ ;  /* 0x0000001200087c10 */ /* 0x000fe2000ff3e0ff */
[----:B------:R-:W-:Y:S01]  /*17b60*/  IMAD.MOV R3, RZ, RZ, -R0 ;  /* 0x000000ffff037224 */ /* 0x000fe200078e0a00 */
[----:B------:R-:W-:Y:S01]  /*17b70*/  UIMAD UR6, UR15, UR6, URZ ;  /* 0x000000060f0672a4 */ /* 0x000fe2000f8e023f */
[----:B-----5:R-:W-:Y:S01]  /*17b80*/  IMAD R17, R17, c[0x0][0x4e8], RZ ;  /* 0x00013a0011117a24 */ /* 0x020fe200078e02ff */
[----:B------:R-:W-:Y:S01]  /*17b90*/  ULDC.64 UR4, c[0x0][0x3e8] ;  /* 0x0000fa0000047ab9 */ /* 0x000fe20000000a00 */
[----:B------:R-:W-:Y:S01]  /*17ba0*/  IMAD R4, R3, c[0x0][0x4e8], R2 ;  /* 0x00013a0003047a24 */ /* 0x000fe200078e0202 */
[----:B------:R-:W-:Y:S01]  /*17bb0*/  SHF.R.S32.HI R3, RZ, 0x1f, R0 ;  /* 0x0000001fff037819 */ /* 0x000fe20000011400 */
[----:B------:R-:W-:Y:S01]  /*17bc0*/  IMAD.U32 R2, RZ, RZ, UR11 ;  /* 0x0000000bff027e24 */ /* 0x000fe2000f8e00ff */
[----:B------:R-:W-:Y:S01]  /*17bd0*/  UIMAD UR6, UR14, UR7, UR6 ;  /* 0x000000070e0672a4 */ /* 0x000fe2000f8e0206 */
[----:B------:R-:W-:Y:S01]  /*17be0*/  IMAD.SHL.U32 R0, R19, 0x40, RZ ;  /* 0x0000004013007824 */ /* 0x000fe200078e00ff */
[----:B------:R-:W-:Y:S01]  /*17bf0*/  UIMAD UR8, UR8, UR4, URZ ;  /* 0x00000004080872a4 */ /* 0x000fe2000f8e023f */
[----:B------:R-:W-:Y:S01]  /*17c00*/  LEA.HI R21, R63, R69, RZ, 0x6 ;  /* 0x000000453f157211 */ /* 0x000fe200078f30ff */
[----:B------:R-:W-:Y:S01]  /*17c10*/  UIADD3 UR7, UR17, UR6, URZ ;  /* 0x0000000611077290 */ /* 0x000fe2000fffe03f */
[----:B------:R-:W-:Y:S01]  /*17c20*/  IADD3.X R9, R3, UR19, R2, P1, !PT ;  /* 0x0000001303097c10 */ /* 0x000fe20008ffe402 */
[----:B------:R-:W-:Y:S01]  /*17c30*/  UIMAD UR5, UR10, UR5, UR8 ;  /* 0x000000050a0572a4 */ /* 0x000fe2000f8e0208 */
[C---:B------:R-:W-:Y:S01]  /*17c40*/  LEA R2, R6.reuse, R19, 0x4 ;  /* 0x0000001306027211 */ /* 0x040fe200078e20ff */
[----:B------:R-:W-:Y:S01]  /*17c50*/  IMAD.SHL.U32 R6, R6, 0x8, RZ ;  /* 0x0000000806067824 */ /* 0x000fe200078e00ff */
[----:B------:R-:W-:Y:S01]  /*17c60*/  LOP3.LUT R0, R0, 0x1c0, RZ, 0xc0, !PT ;  /* 0x000001c000007812 */ /* 0x000fe200078ec0ff */
[----:B------:R-:W-:Y:S01]  /*17c70*/  UMOV UR6, UR16 ;  /* 0x0000001000067c82 */ /* 0x000fe20008000000 */
[----:B------:R-:W-:Y:S01]  /*17c80*/  ISETP.GE.OR P3, PT, R15, R17, P0 ;  /* 0x000000110f00720c */ /* 0x000fe20000766670 */
[----:B------:R-:W-:Y:S01]  /*17c90*/  IMAD R5, R76, 0x80, R2 ;  /* 0x000000804c057824 */ /* 0x000fe200078e0202 */
[----:B------:R-:W-:Y:S01]  /*17ca0*/  SHF.R.U32.HI R7, RZ, 0x3, R0 ;  /* 0x00000003ff077819 */ /* 0x000fe20000011600 */
[----:B------:R-:W-:Y:S01]  /*17cb0*/  UIMAD.WIDE.U32 UR10, UR10, UR4, UR6 ;  /* 0x000000040a0a72a5 */ /* 0x000fe2000f8e0006 */
[----:B------:R-:W-:Y:S01]  /*17cc0*/  LOP3.LUT R0, R0, 0x38, R6, 0xf8, !PT ;  /* 0x0000003800007812 */ /* 0x000fe200078ef806 */
[----:B------:R-:W-:Y:S01]  /*17cd0*/  @P2 IMAD.HI.U32 R3, R5, c[0x0][0x4ec], RZ ;  /* 0x00013b0005032a27 */ /* 0x000fe200078e00ff */
[----:B------:R-:W-:Y:S01]  /*17ce0*/  SHF.R.S32.HI R2, RZ, 0x1f, R4 ;  /* 0x0000001fff027819 */ /* 0x000fe20000011404 */
[----:B------:R-:W-:Y:S01]  /*17cf0*/  UIADD3 UR11, UR11, UR5, URZ ;  /* 0x000000050b0b7290 */ /* 0x000fe2000fffe03f */
[----:B------:R-:W-:Y:S01]  /*17d00*/  LOP3.LUT R20, R0, R7, RZ, 0x3c, !PT ;  /* 0x0000000700147212 */ /* 0x000fe200078e3cff */
[----:B------:R-:W-:Y:S01]  /*17d10*/  IMAD.MOV.U32 R14, RZ, RZ, R5 ;  /* 0x000000ffff0e7224 */ /* 0x000fe200078e0005 */
[----:B------:R-:W-:Y:S01]  /*17d20*/  @P2 SHF.R.U32.HI R14, RZ, c[0x0][0x4f0], R3 ;  /* 0x00013c00ff0e2a19 */ /* 0x000fe20000011603 */
[----:B------:R-:W-:Y:S01]  /*17d30*/  IMAD R0, R2, c[0x0][0x488], RZ ;  /* 0x0001220002007a24 */ /* 0x000fe200078e02ff */
[----:B------:R-:W-:Y:S01]  /*17d40*/  ULDC.64 UR4, c[0x0][0x3f0] ;  /* 0x0000fc0000047ab9 */ /* 0x000fe20000000a00 */
[C---:B------:R-:W-:Y:S01]  /*17d50*/  IMAD.WIDE.U32 R2, R4.reuse, c[0x0][0x488], R8 ;  /* 0x0001220004027a25 */ /* 0x040fe200078e0008 */
[----:B------:R-:W-:Y:S01]  /*17d60*/  UIMAD UR9, UR9, UR4, URZ ;  /* 0x00000004090972a4 */ /* 0x000fe2000f8e023f */
[----:B------:R-:W-:Y:S01]  /*17d70*/  IADD3 R8, R15, 0x8, RZ ;  /* 0x000000080f087810 */ /* 0x000fe20007ffe0ff */
[----:B------:R-:W-:Y:S01]  /*17d80*/  UIMAD.WIDE.U32 UR10, UR13, UR4, UR10 ;  /* 0x000000040d0a72a5 */ /* 0x000fe2000f8e000a */
[----:B------:R-:W-:Y:S01]  /*17d90*/  IMAD R0, R4, c[0x0][0x48c], R0 ;  /* 0x0001230004007a24 */ /* 0x000fe200078e0200 */
[----:B------:R-:W-:Y:S01]  /*17da0*/  LEA R4, P1, R2, c[0x0][0x450], 0x2 ;  /* 0x0001140002047a11 */ /* 0x000fe200078210ff */
[----:B------:R-:W-:Y:S01]  /*17db0*/  UIMAD UR5, UR13, UR5, UR9 ;  /* 0x000000050d0572a4 */ /* 0x000fe2000f8e0209 */
[----:B------:R-:W-:Y:S01]  /*17dc0*/  SHF.R.S32.HI R9, RZ, 0x1f, R14 ;  /* 0x0000001fff097819 */ /* 0x000fe2000001140e */
[----:B------:R-:W-:Y:S01]  /*17dd0*/  IMAD.IADD R0, R3, 0x1, R0 ;  /* 0x0000000103007824 */ /* 0x000fe200078e0200 */
[----:B------:R-:W-:Y:S01]  /*17de0*/  ISETP.GE.OR P2, PT, R8, R17, P0 ;  /* 0x000000110800720c */ /* 0x000fe20000746670 */
[----:B------:R-:W-:Y:S01]  /*17df0*/  IMAD.MOV R7, RZ, RZ, -R14 ;  /* 0x000000ffff077224 */ /* 0x000fe200078e0a0e */
[----:B------:R-:W-:Y:S01]  /*17e00*/  UIADD3 UR5, UR11, UR5, URZ ;  /* 0x000000050b057290 */ /* 0x000fe2000fffe03f */
[----:B------:R-:W-:Y:S01]  /*17e10*/  IMAD R16, R9, c[0x0][0x3e0], RZ ;  /* 0x0000f80009107a24 */ /* 0x000fe200078e02ff */
[----:B------:R-:W-:Y:S01]  /*17e20*/  LEA.HI.X R0, R2, c[0x0][0x454], R0, 0x2, P1 ;  /* 0x0001150002007a11 */ /* 0x000fe200008f1400 */
        /* <DEDUP_REMOVED lines=64> */
.L_x_1149:
[----:B--234-:R-:W-:Y:S05]  /*18230*/  BSYNC B0 ;  /* 0x0000000000007941 */ /* 0x01cfea0003800000 */
.L_x_1148:
        /* <DEDUP_REMOVED lines=16> */
.L_x_1151:
[----:B------:R-:W-:Y:S05]  /*18340*/  BSYNC B0 ;  /* 0x0000000000007941 */ /* 0x000fea0003800000 */
.L_x_1150:
        /* <DEDUP_REMOVED lines=16> */
.L_x_1153:
[----:B------:R-:W-:Y:S05]  /*18450*/  BSYNC B0 ;  /* 0x0000000000007941 */ /* 0x000fea0003800000 */
.L_x_1152:
        /* <DEDUP_REMOVED lines=16> */
.L_x_1155:
[----:B------:R-:W-:Y:S05]  /*18560*/  BSYNC B0 ;  /* 0x0000000000007941 */ /* 0x000fea0003800000 */
.L_x_1154:
        /* <DEDUP_REMOVED lines=16> */
.L_x_1157:
[----:B------:R-:W-:Y:S05]  /*18670*/  BSYNC B0 ;  /* 0x0000000000007941 */ /* 0x000fea0003800000 */
.L_x_1156:
        /* <DEDUP_REMOVED lines=16> */
.L_x_1159:
[----:B------:R-:W-:Y:S05]  /*18780*/  BSYNC B0 ;  /* 0x0000000000007941 */ /* 0x000fea0003800000 */
.L_x_1158:
        /* <DEDUP_REMOVED lines=16> */
.L_x_1161:
[----:B------:R-:W-:Y:S05]  /*18890*/  BSYNC B0 ;  /* 0x0000000000007941 */ /* 0x000fea0003800000 */
.L_x_1160:
        /* <DEDUP_REMOVED lines=17> */
.L_x_1146:
        /* <DEDUP_REMOVED lines=31> */
.L_x_1162:
        /* <DEDUP_REMOVED lines=43> */
.L_x_1164:
[----:B------:R-:W-:Y:S05]  /*18e50*/  BSYNC B0 ;  /* 0x0000000000007941 */ /* 0x000fea0003800000 */
.L_x_1163:
        /* <DEDUP_REMOVED lines=63> */
.L_x_1166:
[----:B------:R-:W-:Y:S05]  /*19250*/  BSYNC B0 ;  /* 0x0000000000007941 */ /* 0x000fea0003800000 */
.L_x_1165:
        /* <DEDUP_REMOVED lines=15> */
.L_x_1168:
[----:B------:R-:W-:Y:S05]  /*19350*/  BSYNC B0 ;  /* 0x0000000000007941 */ /* 0x000fea0003800000 */
.L_x_1167:
        /* <DEDUP_REMOVED lines=15> */
.L_x_1170:
[----:B------:R-:W-:Y:S05]  /*19450*/  BSYNC B0 ;  /* 0x0000000000007941 */ /* 0x000fea0003800000 */
.L_x_1169:
        /* <DEDUP_REMOVED lines=15> */
.L_x_1172:
[----:B------:R-:W-:Y:S05]  /*19550*/  BSYNC B0 ;  /* 0x0000000000007941 */ /* 0x000fea0003800000 */
.L_x_1171:
        /* <DEDUP_REMOVED lines=15> */
.L_x_1174:
[----:B------:R-:W-:Y:S05]  /*19650*/  BSYNC B0 ;  /* 0x0000000000007941 */ /* 0x000fea0003800000 */
.L_x_1173:
        /* <DEDUP_REMOVED lines=15> */
.L_x_1176:
[----:B------:R-:W-:Y:S05]  /*19750*/  BSYNC B0 ;  /* 0x0000000000007941 */ /* 0x000fea0003800000 */
.L_x_1175:
        /* <DEDUP_REMOVED lines=15> */
.L_x_1178:
[----:B------:R-:W-:Y:S05]  /*19850*/  BSYNC B0 ;  /* 0x0000000000007941 */ /* 0x000fea0003800000 */
.L_x_1177:
        /* <DEDUP_REMOVED lines=16> */
.L_x_1179:
        /* <DEDUP_REMOVED lines=10> */
.L_x_4345:


//--------------------- .text._ZN7cutlass13device_kernelIN5flash19enable_sm80_to_sm89INS1_16FlashAttnFwdSm80INS1_25CollectiveMainloopFwdSm80ILi4ELi1ELb0EN4cute5tupleIJNS5_1CILi128EEENS7_ILi48EEES8_EEELi128ENS_10bfloat16_tEfNS_4arch4Sm80ELb0ELb1ELb1ELb1ELb1ELb1ELb1ELb0EEENS1_21CollectiveEpilogueFwdINS6_IJS8_S8_S9_EEENS6_IJNS7_ILi1EEESH_SH_EEESB_SD_Li128ELb1ELb1ELb0ELb0EEENS1_19SingleTileSchedulerILb1ELb0ELb1ELi128EEEEEEEEEvNT_6ParamsE --------------------------
	.section	.text._ZN7cutlass13device_kernelIN5flash19enable_sm80_to_sm89INS1_16FlashAttnFwdSm80INS1_25CollectiveMainloopFwdSm80ILi4ELi1ELb0EN4cute5tupleIJNS5_1CILi128EEENS7_ILi48EEES8_EEELi128ENS_10bfloat16_tEfNS_4arch4Sm80ELb0ELb1ELb1ELb1ELb1ELb1ELb1ELb0EEENS1_21CollectiveEpilogueFwdINS6_IJS8_S8_S9_EEENS6_IJNS7_ILi1EEESH_SH_EEESB_SD_Li128ELb1ELb1ELb0ELb0EEENS1_19SingleTileSchedulerILb1ELb0ELb1ELi128EEEEEEEEEvNT_6ParamsE,"ax",@progbits
	.sectioninfo	@"SHI_REGISTERS=255"
	.align	128
.text._ZN7cutlass13device_kernelIN5flash19enable_sm80_to_sm89INS1_16FlashAttnFwdSm80INS1_25CollectiveMainloopFwdSm80ILi4ELi1ELb0EN4cute5tupleIJNS5_1CILi128EEENS7_ILi48EEES8_EEELi128ENS_10bfloat16_tEfNS_4arch4Sm80ELb0ELb1ELb1ELb1ELb1ELb1ELb1ELb0EEENS1_21CollectiveEpilogueFwdINS6_IJS8_S8_S9_EEENS6_IJNS7_ILi1EEESH_SH_EEESB_SD_Li128ELb1ELb1ELb0ELb0EEENS1_19SingleTileSchedulerILb1ELb0ELb1ELi128EEEEEEEEEvNT_6ParamsE:
        .type           _ZN7cutlass13device_kernelIN5flash19enable_sm80_to_sm89INS1_16FlashAttnFwdSm80INS1_25CollectiveMainloopFwdSm80ILi4ELi1ELb0EN4cute5tupleIJNS5_1CILi128EEENS7_ILi48EEES8_EEELi128ENS_10bfloat16_tEfNS_4arch4Sm80ELb0ELb1ELb1ELb1ELb1ELb1ELb1ELb0EEENS1_21CollectiveEpilogueFwdINS6_IJS8_S8_S9_EEENS6_IJNS7_ILi1EEESH_SH_EEESB_SD_Li128ELb1ELb1ELb0ELb0EEENS1_19SingleTileSchedulerILb1ELb0ELb1ELi128EEEEEEEEEvNT_6ParamsE,@function
        .size           _ZN7cutlass13device_kernelIN5flash19enable_sm80_to_sm89INS1_16FlashAttnFwdSm80INS1_25CollectiveMainloopFwdSm80ILi4ELi1ELb0EN4cute5tupleIJNS5_1CILi128EEENS7_ILi48EEES8_EEELi128ENS_10bfloat16_tEfNS_4arch4Sm80ELb0ELb1ELb1ELb1ELb1ELb1ELb1ELb0EEENS1_21CollectiveEpilogueFwdINS6_IJS8_S8_S9_EEENS6_IJNS7_ILi1EEESH_SH_EEESB_SD_Li128ELb1ELb1ELb0ELb0EEENS1_19SingleTileSchedulerILb1ELb0ELb1ELi128EEEEEEEEEvNT_6ParamsE,(.L_x_4346 - _ZN7cutlass13device_kernelIN5flash19enable_sm80_to_sm89INS1_16FlashAttnFwdSm80INS1_25CollectiveMainloopFwdSm80ILi4ELi1ELb0EN4cute5tupleIJNS5_1CILi128EEENS7_ILi48EEES8_EEELi128ENS_10bfloat16_tEfNS_4arch4Sm80ELb0ELb1ELb1ELb1ELb1ELb1ELb1ELb0EEENS1_21CollectiveEpilogueFwdINS6_IJS8_S8_S9_EEENS6_IJNS7_ILi1EEESH_SH_EEESB_SD_Li128ELb1ELb1ELb0ELb0EEENS1_19SingleTileSchedulerILb1ELb0ELb1ELi128EEEEEEEEEvNT_6ParamsE)
        .other          _ZN7cutlass13device_kernelIN5flash19enable_sm80_to_sm89INS1_16FlashAttnFwdSm80INS1_25CollectiveMainloopFwdSm80ILi4ELi1ELb0EN4cute5tupleIJNS5_1CILi128EEENS7_ILi48EEES8_EEELi128ENS_10bfloat16_tEfNS_4arch4Sm80ELb0ELb1ELb1ELb1ELb1ELb1ELb1ELb0EEENS1_21CollectiveEpilogueFwdINS6_IJS8_S8_S9_EEENS6_IJNS7_ILi1EEESH_SH_EEESB_SD_Li128ELb1ELb1ELb0ELb0EEENS1_19SingleTileSchedulerILb1ELb0ELb1ELi128EEEEEEEEEvNT_6ParamsE,@"STO_CUDA_ENTRY STV_DEFAULT"
_ZN7cutlass13device_kernelIN5flash19enable_sm80_to_sm89INS1_16FlashAttnFwdSm80INS1_25CollectiveMainloopFwdSm80ILi4ELi1ELb0EN4cute5tupleIJNS5_1CILi128EEENS7_ILi48EEES8_EEELi128ENS_10bfloat16_tEfNS_4arch4Sm80ELb0ELb1ELb1ELb1ELb1ELb1ELb1ELb0EEENS1_21CollectiveEpilogueFwdINS6_IJS8_S8_S9_EEENS6_IJNS7_ILi1EEESH_SH_EEESB_SD_Li128ELb1ELb1ELb0ELb0EEENS1_19SingleTileSchedulerILb1ELb0ELb1ELi128EEEEEEEEEvNT_6ParamsE:
[----:B------:R-:W-:Y:S02]  /*0000*/  MOV R1, c[0x0][0x28] ;  /* 0x00000a0000017a02 */ /* 0x000fe40000000f00 */
[----:B------:R-:W1:Y:S01]  /*0010*/  S2R R168, SR_TID.X ;  /* 0x0000000000a87919 */ /* 0x000e620000002100 */
[----:B------:R-:W-:Y:S01]  /*0020*/  IMAD.MOV.U32 R29, RZ, RZ, 0x4 ;  /* 0x00000004ff1d7424 */ /* 0x000fe200078e00ff */
[----:B------:R-:W-:Y:S01]  /*0030*/  ULDC.64 UR6, c[0x0][0x118] ;  /* 0x0000460000067ab9 */ /* 0x000fe20000000a00 */
[----:B------:R-:W-:Y:S01]  /*0040*/  IADD3 R1, R1, -0x108, RZ ;  /* 0xfffffef801017810 */ /* 0x000fe20007ffe0ff */
[----:B------:R-:W2:Y:S04]  /*0050*/  S2R R5, SR_CTAID.Z ;  /* 0x0000000000057919 */ /* 0x000ea80000002700 */
[----:B------:R-:W3:Y:S01]  /*0060*/  S2R R169, SR_CTAID.X ;  /* 0x0000000000a97919 */ /* 0x000ee20000002500 */
[----:B-1----:R-:W-:Y:S01]  /*0070*/  SHF.R.U32.HI R0, RZ, 0x5, R168 ;  /* 0x00000005ff007819 */ /* 0x002fe200000116a8 */
[----:B--2---:R-:W-:-:S05]  /*0080*/  IMAD.WIDE R2, R5, R29, c[0x0][0x568] ;  /* 0x00015a0005027625 */ /* 0x004fca00078e021d */
[----:B------:R-:W1:Y:S02]  /*0090*/  SHFL.IDX PT, R0, R0, RZ, 0x1f ;  /* 0x00001fff00007589 */ /* 0x000e6400000e0000 */
[----:B-1----:R-:W-:-:S13]  /*00a0*/  ISETP.NE.AND P0, PT, R0, RZ, PT ;  /* 0x000000ff0000720c */ /* 0x002fda0003f05270 */
[----:B------:R-:W-:Y:S05]  /*00b0*/  @!P0 BRA `(.L_x_1180) ;  /* 0x0000014000008947 */ /* 0x000fea0003800000 */
[----:B---3--:R-:W-:-:S04]  /*00c0*/  ISETP.NE.U32.AND P0, PT, RZ, c[0x0][0x568], PT ;  /* 0x00015a00ff007a0c */ /* 0x008fc80003f05070 */
[----:B------:R-:W-:-:S13]  /*00d0*/  ISETP.NE.AND.EX P0, PT, RZ, c[0x0][0x56c], PT, P0 ;  /* 0x00015b00ff007a0c */ /* 0x000fda0003f05300 */
[----:B------:R-:W-:Y:S05]  /*00e0*/  @!P0 BRA `(.L_x_1181) ;  /* 0x0000002000008947 */ /* 0x000fea0003800000 */
[----:B------:R1:W5:Y:S01]  /*00f0*/  LDG.E R0, [R2.64] ;  /* 0x0000000602007981 */ /* 0x000362000c1e1900 */
[----:B------:R-:W-:Y:S05]  /*0100*/  BRA `(.L_x_1182) ;  /* 0x0000009000007947 */ /* 0x000fea0003800000 */
.L_x_1181:
        /* <DEDUP_REMOVED lines=8> */
.L_x_1183:
[----:B------:R-:W-:-:S05]  /*0190*/  MOV R0, c[0x0][0x54c] ;  /* 0x0001530000007a02 */ /* 0x000fca0000000f00 */
.L_x_1182:
[----:B-----5:R-:W-:Y:S01]  /*01a0*/  IMAD R0, R0, c[0x0][0x548], RZ ;  /* 0x0001520000007a24 */ /* 0x020fe200078e02ff */
[----:B------:R-:W-:-:S04]  /*01b0*/  SHF.L.U32 R136, R169, 0x7, RZ ;  /* 0x00000007a9887819 */ /* 0x000fc800000006ff */
[----:B------:R-:W-:-:S04]  /*01c0*/  ISETP.GE.AND P0, PT, R136, R0, PT ;  /* 0x000000008800720c */ /* 0x000fc80003f06270 */
[----:B------:R-:W-:-:S05]  /*01d0*/  SEL R0, R5, 0xffffffff, !P0 ;  /* 0xffffffff05007807 */ /* 0x000fca0004000000 */
[----:B------:R2:W-:Y:S01]  /*01e0*/  STL [R1+0xec], R0 ;  /* 0x0000ec0001007387 */ /* 0x0005e20000100800 */
[----:B------:R-:W-:Y:S05]  /*01f0*/  BRA `(.L_x_1184) ;  /* 0x0000013000007947 */ /* 0x000fea0003800000 */
.L_x_1180:
[----:B---3--:R-:W-:-:S04]  /*0200*/  ISETP.NE.U32.AND P0, PT, RZ, c[0x0][0x568], PT ;  /* 0x00015a00ff007a0c */ /* 0x008fc80003f05070 */
[----:B------:R-:W-:-:S13]  /*0210*/  ISETP.NE.AND.EX P0, PT, RZ, c[0x0][0x56c], PT, P0 ;  /* 0x00015b00ff007a0c */ /* 0x000fda0003f05300 */
[----:B------:R-:W-:Y:S05]  /*0220*/  @!P0 BRA `(.L_x_1185) ;  /* 0x0000002000008947 */ /* 0x000fea0003800000 */
[----:B------:R1:W5:Y:S01]  /*0230*/  LDG.E R0, [R2.64] ;  /* 0x0000000602007981 */ /* 0x000362000c1e1900 */
[----:B------:R-:W-:Y:S05]  /*0240*/  BRA `(.L_x_1186) ;  /* 0x0000009000007947 */ /* 0x000fea0003800000 */
.L_x_1185:
        /* <DEDUP_REMOVED lines=8> */
.L_x_1187:
[----:B------:R-:W-:-:S05]  /*02d0*/  MOV R0, c[0x0][0x54c] ;  /* 0x0001530000007a02 */ /* 0x000fca0000000f00 */
.L_x_1186:
[----:B-----5:R-:W-:Y:S01]  /*02e0*/  IMAD R0, R0, c[0x0][0x548], RZ ;  /* 0x0001520000007a24 */ /* 0x020fe200078e02ff */
[----:B------:R-:W-:-:S04]  /*02f0*/  SHF.L.U32 R136, R169, 0x7, RZ ;  /* 0x00000007a9887819 */ /* 0x000fc800000006ff */
[----:B------:R-:W-:-:S04]  /*0300*/  ISETP.GE.AND P0, PT, R136, R0, PT ;  /* 0x000000008800720c */ /* 0x000fc80003f06270 */
[----:B------:R-:W-:-:S05]  /*0310*/  SEL R0, R5, 0xffffffff, !P0 ;  /* 0xffffffff05007807 */ /* 0x000fca0004000000 */
[----:B------:R2:W-:Y:S04]  /*0320*/  STL [R1+0xec], R0 ;  /* 0x0000ec0001007387 */ /* 0x0005e80000100800 */
.L_x_1184:
[----:B------:R-:W3:Y:S02]  /*0330*/  LDL R37, [R1+0xec] ;  /* 0x0000ec0001257983 */ /* 0x000ee40000100800 */
[----:B---3--:R-:W-:-:S13]  /*0340*/  ISETP.GE.AND P0, PT, R37, RZ, PT ;  /* 0x000000ff2500720c */ /* 0x008fda0003f06270 */
[----:B------:R-:W-:Y:S05]  /*0350*/  @!P0 EXIT ;  /* 0x000000000000894d */ /* 0x000fea0003800000 */
[----:B------:R-:W-:Y:S01]  /*0360*/  ISETP.NE.U32.AND P0, PT, RZ, c[0x0][0x370], PT ;  /* 0x0000dc00ff007a0c */ /* 0x000fe20003f05070 */
[----:B------:R-:W-:Y:S01]  /*0370*/  IMAD.MOV.U32 R10, RZ, RZ, RZ ;  /* 0x000000ffff0a7224 */ /* 0x000fe200078e00ff */
[----:B------:R-:W-:Y:S01]  /*0380*/  ISETP.NE.U32.AND P1, PT, RZ, c[0x0][0x348], PT ;  /* 0x0000d200ff007a0c */ /* 0x000fe20003f25070 */
[----:B------:R-:W-:Y:S01]  /*0390*/  IMAD.MOV.U32 R12, RZ, RZ, RZ ;  /* 0x000000ffff0c7224 */ /* 0x000fe200078e00ff */
[----:B------:R-:W-:Y:S01]  /*03a0*/  ISETP.NE.AND.EX P0, PT, RZ, c[0x0][0x374], PT, P0 ;  /* 0x0000dd00ff007a0c */ /* 0x000fe20003f05300 */
[----:B------:R-:W-:Y:S01]  /*03b0*/  IMAD.WIDE R6, R37, R29, c[0x0][0x350] ;  /* 0x0000d40025067625 */ /* 0x000fe200078e021d */
[----:B------:R-:W-:Y:S02]  /*03c0*/  ISETP.NE.U32.AND P5, PT, RZ, c[0x0][0x358], PT ;  /* 0x0000d600ff007a0c */ /* 0x000fe40003fa5070 */
[----:B------:R-:W-:Y:S02]  /*03d0*/  ISETP.NE.AND.EX P1, PT, RZ, c[0x0][0x34c], PT, P1 ;  /* 0x0000d300ff007a0c */ /* 0x000fe40003f25310 */
[----:B------:R-:W-:Y:S01]  /*03e0*/  ISETP.NE.AND.EX P5, PT, RZ, c[0x0][0x35c], PT, P5 ;  /* 0x0000d700ff007a0c */ /* 0x000fe20003fa5350 */
[----:B------:R-:W-:Y:S01]  /*03f0*/  IMAD.MOV.U32 R14, RZ, RZ, RZ ;  /* 0x000000ffff0e7224 */ /* 0x000fe200078e00ff */
[----:B--2---:R-:W-:-:S02]  /*0400*/  MOV R0, RZ ;  /* 0x000000ff00007202 */ /* 0x004fc40000000f00 */
[----:B------:R-:W-:-:S03]  /*0410*/  ISETP.NE.U32.AND P2, PT, RZ, c[0x0][0x350], PT ;  /* 0x0000d400ff007a0c */ /* 0x000fc60003f45070 */
[----:B-1----:R-:W-:Y:S01]  /*0420*/  @P0 IMAD.WIDE R2, R37, R29, c[0x0][0x370] ;  /* 0x0000dc0025020625 */ /* 0x002fe200078e021d */
[----:B------:R-:W-:-:S03]  /*0430*/  ISETP.NE.AND.EX P2, PT, RZ, c[0x0][0x354], PT, P2 ;  /* 0x0000d500ff007a0c */ /* 0x000fc60003f45320 */
[CC--:B------:R-:W-:Y:S01]  /*0440*/  IMAD.WIDE R8, R37.reuse, R29.reuse, c[0x0][0x348] ;  /* 0x0000d20025087625 */ /* 0x0c0fe200078e021d */
[----:B------:R1:W2:Y:S04]  /*0450*/  @P0 LDG.E R10, [R2.64] ;  /* 0x00000006020a0981 */ /* 0x0002a8000c1e1900 */
[----:B------:R-:W3:Y:S05]  /*0460*/  @P1 LDG.E R0, [R8.64] ;  /* 0x0000000608001981 */ /* 0x000eea000c1e1900 */
[----:B------:R-:W4:Y:S01]  /*0470*/  @P2 LDG.E R12, [R6.64] ;  /* 0x00000006060c2981 */ /* 0x000f22000c1e1900 */
[----:B-1----:R-:W-:-:S05]  /*0480*/  IMAD.WIDE R2, R37, R29, c[0x0][0x358] ;  /* 0x0000d60025027625 */ /* 0x002fca00078e021d */
[----:B------:R-:W4:Y:S01]  /*0490*/  @P5 LDG.E R14, [R2.64] ;  /* 0x00000006020e5981 */ /* 0x000f22000c1e1900 */
[----:B------:R-:W-:-:S03]  /*04a0*/  ISETP.NE.U32.AND P0, PT, RZ, c[0x0][0x360], PT ;  /* 0x0000d800ff007a0c */ /* 0x000fc60003f05070 */
[----:B------:R-:W1:Y:S01]  /*04b0*/  S2R R34, SR_CTAID.Y ;  /* 0x0000000000227919 */ /* 0x000e620000002600 */
[----:B------:R-:W-:Y:S01]  /*04c0*/  ISETP.NE.AND.EX P0, PT, RZ, c[0x0][0x364], PT, P0 ;  /* 0x0000d900ff007a0c */ /* 0x000fe20003f05300 */
[----:B------:R-:W-:Y:S02]  /*04d0*/  IMAD.MOV.U32 R13, RZ, RZ, c[0x0][0x168] ;  /* 0x00005a00ff0d7624 */ /* 0x000fe400078e00ff */
[----:B------:R-:W-:-:S10]  /*04e0*/  IMAD.MOV.U32 R11, RZ, RZ, c[0x0][0x2ac] ;  /* 0x0000ab00ff0b7624 */ /* 0x000fd400078e00ff */
[----:B------:R-:W-:-:S05]  /*04f0*/  @P0 IMAD.WIDE R4, R37, R29, c[0x0][0x360] ;  /* 0x0000d80025040625 */ /* 0x000fca00078e021d */
[----:B------:R4:W5:Y:S01]  /*0500*/  @P0 LDG.E R13, [R4.64] ;  /* 0x00000006040d0981 */ /* 0x000962000c1e1900 */
[----:B------:R-:W-:Y:S01]  /*0510*/  IMAD R11, R11, c[0x0][0x1d0], RZ ;  /* 0x000074000b0b7a24 */ /* 0x000fe200078e02ff */
[----:B-1----:R-:W-:Y:S02]  /*0520*/  SHF.R.S32.HI R36, RZ, 0x1f, R34 ;  /* 0x0000001fff247819 */ /* 0x002fe40000011422 */
[----:B--2---:R-:W-:Y:S04]  /*0530*/  STL [R1+0x48], R10 ;  /* 0x0000480a01007387 */ /* 0x004fe80000100800 */
[----:B---3--:R-:W-:Y:S01]  /*0540*/  STL [R1+0x4c], R0 ;  /* 0x00004c0001007387 */ /* 0x008fe20000100800 */
[----:B----4-:R-:W-:-:S03]  /*0550*/  IADD3 R4, R12, R10, RZ ;  /* 0x0000000a0c047210 */ /* 0x010fc60007ffe0ff */
[----:B------:R-:W-:Y:S04]  /*0560*/  STL [R1+0x54], R14 ;  /* 0x0000540e01007387 */ /* 0x000fe80000100800 */
[----:B------:R1:W-:Y:S02]  /*0570*/  STL [R1+0x50], R4 ;  /* 0x0000500401007387 */ /* 0x0003e40000100800 */
[----:B-1----:R-:W-:Y:S01]  /*0580*/  MOV R4, c[0x0][0x228] ;  /* 0x00008a0000047a02 */ /* 0x002fe20000000f00 */
[----:B------:R-:W-:Y:S05]  /*0590*/  @P0 BRA `(.L_x_1188) ;  /* 0x0000004000000947 */ /* 0x000fea0003800000 */
[----:B------:R-:W-:Y:S05]  /*05a0*/  @!P1 BRA `(.L_x_1188) ;  /* 0x0000003000009947 */ /* 0x000fea0003800000 */
[----:B------:R1:W2:Y:S04]  /*05b0*/  LDG.E R0, [R8.64] ;  /* 0x0000000608007981 */ /* 0x0002a8000c1e1900 */
[----:B-1----:R-:W2:Y:S02]  /*05c0*/  LDG.E R8, [R8.64+0x4] ;  /* 0x0000040608087981 */ /* 0x002ea4000c1e1900 */
[----:B--2--5:R-:W-:-:S05]  /*05d0*/  IADD3 R13, -R0, R8, RZ ;  /* 0x00000008000d7210 */ /* 0x024fca0007ffe1ff */
.L_x_1188:
[----:B-----5:R1:W-:Y:S01]  /*05e0*/  STL [R1+0x58], R13 ;  /* 0x0000580d01007387 */ /* 0x0203e20000100800 */
[----:B------:R-:W-:-:S04]  /*05f0*/  ISETP.NE.U32.AND P0, PT, RZ, c[0x0][0x368], PT ;  /* 0x0000da00ff007a0c */ /* 0x000fc80003f05070 */
[----:B------:R-:W-:-:S13]  /*0600*/  ISETP.NE.AND.EX P0, PT, RZ, c[0x0][0x36c], PT, P0 ;  /* 0x0000db00ff007a0c */ /* 0x000fda0003f05300 */
[----:B------:R-:W-:Y:S05]  /*0610*/  @!P0 BRA `(.L_x_1189) ;  /* 0x0000003000008947 */ /* 0x000fea0003800000 */
[----:B------:R-:W-:-:S05]  /*0620*/  IMAD.WIDE R6, R37, R29, c[0x0][0x368] ;  /* 0x0000da0025067625 */ /* 0x000fca00078e021d */
[----:B------:R2:W5:Y:S01]  /*0630*/  LDG.E R11, [R6.64] ;  /* 0x00000006060b7981 */ /* 0x000562000c1e1900 */
[----:B------:R-:W-:Y:S05]  /*0640*/  BRA `(.L_x_1190) ;  /* 0x0000004000007947 */ /* 0x000fea0003800000 */
.L_x_1189:
[----:B------:R-:W-:Y:S05]  /*0650*/  @!P2 BRA `(.L_x_1190) ;  /* 0x000000300000a947 */ /* 0x000fea0003800000 */
[----:B------:R2:W3:Y:S04]  /*0660*/  LDG.E R0, [R6.64] ;  /* 0x0000000606007981 */ /* 0x0004e8000c1e1900 */
[----:B--2---:R-:W3:Y:S02]  /*0670*/  LDG.E R6, [R6.64+0x4] ;  /* 0x0000040606067981 */ /* 0x004ee4000c1e1900 */
[----:B---3--:R-:W-:Y:S02]  /*0680*/  IADD3 R11, -R0, R6, RZ ;  /* 0x00000006000b7210 */ /* 0x008fe40007ffe1ff */
.L_x_1190:
[----:B------:R-:W-:Y:S01]  /*0690*/  ISETP.NE.U32.AND P0, PT, RZ, c[0x0][0x378], PT ;  /* 0x0000de00ff007a0c */ /* 0x000fe20003f05070 */
[----:B------:R3:W4:Y:S03]  /*06a0*/  @P5 LDG.E R5, [R2.64] ;  /* 0x0000000602055981 */ /* 0x000726000c1e1900 */
[----:B------:R-:W-:Y:S01]  /*06b0*/  ISETP.NE.AND.EX P0, PT, RZ, c[0x0][0x37c], PT, P0 ;  /* 0x0000df00ff007a0c */ /* 0x000fe20003f05300 */
[----:B------:R3:W4:Y:S01]  /*06c0*/  @P5 LDG.E R0, [R2.64+0x4] ;  /* 0x0000040602005981 */ /* 0x000722000c1e1900 */
[----:B-----5:R-:W-:-:S11]  /*06d0*/  IMAD.MOV.U32 R22, RZ, RZ, R11 ;  /* 0x000000ffff167224 */ /* 0x020fd600078e000b */
[----:B---3--:R-:W-:-:S05]  /*06e0*/  @P0 IMAD.WIDE R2, R37, R29, c[0x0][0x378] ;  /* 0x0000de0025020625 */ /* 0x008fca00078e021d */
[----:B--2---:R3:W2:Y:S01]  /*06f0*/  @P0 LDG.E R22, [R2.64] ;  /* 0x0000000602160981 */ /* 0x0046a2000c1e1900 */
[----:B------:R-:W-:Y:S02]  /*0700*/  IMAD.IADD R10, R11, 0x1, -R10 ;  /* 0x000000010b0a7824 */ /* 0x000fe400078e0a0a */
[----:B------:R-:W-:-:S03]  /*0710*/  IMAD.MOV.U32 R8, RZ, RZ, c[0x0][0x32c] ;  /* 0x0000cb00ff087624 */ /* 0x000fc600078e00ff */
[----:B------:R1:W-:Y:S01]  /*0720*/  STL [R1+0x5c], R10 ;  /* 0x00005c0a01007387 */ /* 0x0003e20000100800 */
[----:B---3--:R-:W-:-:S05]  /*0730*/  IMAD.MOV.U32 R2, RZ, RZ, c[0x0][0x2c4] ;  /* 0x0000b100ff027624 */ /* 0x008fca00078e00ff */
[----:B------:R-:W-:Y:S02]  /*0740*/  ISETP.NE.AND P1, PT, R2, 0x1, PT ;  /* 0x000000010200780c */ /* 0x000fe40003f25270 */
[----:B------:R-:W-:Y:S01]  /*0750*/  ISETP.GE.AND P2, PT, R8, 0x1, PT ;  /* 0x000000010800780c */ /* 0x000fe20003f46270 */
[----:B----4-:R-:W-:Y:S01]  /*0760*/  @P5 IMAD.IADD R4, R0, 0x1, -R5 ;  /* 0x0000000100045824 */ /* 0x010fe200078e0a05 */
[----:B------:R-:W-:-:S03]  /*0770*/  IADD3 R0, R136, 0x7f, RZ ;  /* 0x0000007f88007810 */ /* 0x000fc60007ffe0ff */
[----:B------:R-:W-:-:S06]  /*0780*/  IMAD.IADD R5, R10, 0x1, R4 ;  /* 0x000000010a057824 */ /* 0x000fcc00078e0204 */
[----:B------:R-:W-:Y:S01]  /*0790*/  @P1 IMAD.HI.U32 R2, R0, c[0x0][0x2c8], RZ ;  /* 0x0000b20000021a27 */ /* 0x000fe200078e00ff */
[----:B------:R1:W-:Y:S01]  /*07a0*/  STL.64 [R1+0x60], R4 ;  /* 0x0000600401007387 */ /* 0x0003e20000100a00 */
[----:B------:R-:W-:-:S03]  /*07b0*/  IADD3 R3, R5, 0x2f, RZ ;  /* 0x0000002f05037810 */ /* 0x000fc60007ffe0ff */
[----:B------:R-:W-:Y:S02]  /*07c0*/  @P1 SHF.R.U32.HI R0, RZ, c[0x0][0x2cc], R2 ;  /* 0x0000b300ff001a19 */ /* 0x000fe40000011602 */
[----:B------:R-:W-:Y:S02]  /*07d0*/  IMAD.HI R3, R3, 0x2aaaaaab, RZ ;  /* 0x2aaaaaab03037827 */ /* 0x000fe400078e02ff */
[----:B------:R-:W-:Y:S01]  /*07e0*/  IADD3 R0, R0, 0x1, R5 ;  /* 0x0000000100007810 */ /* 0x000fe20007ffe005 */
[----:B--2---:R1:W-:Y:S02]  /*07f0*/  STL [R1+0x68], R22 ;  /* 0x0000681601007387 */ /* 0x0043e40000100800 */
[----:B------:R-:W-:Y:S02]  /*0800*/  SHF.R.U32.HI R6, RZ, 0x1f, R3 ;  /* 0x0000001fff067819 */ /* 0x000fe40000011603 */
[----:B------:R-:W-:Y:S02]  /*0810*/  IMAD.IADD R2, R0, 0x1, -R13 ;  /* 0x0000000100027824 */ /* 0x000fe400078e0a0d */
[----:B------:R-:W-:-:S03]  /*0820*/  LEA.HI.SX32 R7, R3, R6, 0x1d ;  /* 0x0000000603077211 */ /* 0x000fc600078feaff */
        /* <DEDUP_REMOVED lines=11> */
.L_x_1192:
[----:B------:R-:W-:-:S13]  /*08e0*/  ISETP.NE.AND P0, PT, R8, 0x1, PT ;  /* 0x000000010800780c */ /* 0x000fda0003f05270 */
[----:B------:R-:W-:-:S05]  /*08f0*/  @P0 IMAD.HI.U32 R2, R0, c[0x0][0x330], RZ ;  /* 0x0000cc0000020a27 */ /* 0x000fca00078e00ff */
[----:B------:R-:W-:-:S05]  /*0900*/  @P0 SHF.R.U32.HI R0, RZ, c[0x0][0x334], R2 ;  /* 0x0000cd00ff000a19 */ /* 0x000fca0000011602 */
.L_x_1193:
[----:B------:R-:W-:-:S05]  /*0910*/  IMAD R0, R0, R8, c[0x0][0x32c] ;  /* 0x0000cb0000007624 */ /* 0x000fca00078e0208 */
[----:B------:R-:W-:Y:S02]  /*0920*/  IMNMX R6, R6, R0, PT ;  /* 0x0000000006067217 */ /* 0x000fe40003800200 */
.L_x_1191:
[----:B------:R-:W-:-:S04]  /*0930*/  @P1 IMAD.HI.U32 R2, R136, c[0x0][0x2c8], RZ ;  /* 0x0000b20088021a27 */ /* 0x000fc800078e00ff */
[----:B------:R-:W-:Y:S01]  /*0940*/  IMAD.MOV.U32 R0, RZ, RZ, R136 ;  /* 0x000000ffff007224 */ /* 0x000fe200078e0088 */
[----:B------:R-:W-:-:S04]  /*0950*/  @P1 SHF.R.U32.HI R0, RZ, c[0x0][0x2cc], R2 ;  /* 0x0000b300ff001a19 */ /* 0x000fc80000011602 */
[----:B------:R-:W-:-:S04]  /*0960*/  IADD3 R0, R0, R5, -R13 ;  /* 0x0000000500007210 */ /* 0x000fc80007ffe80d */
        /* <DEDUP_REMOVED lines=10> */
.L_x_1195:
[----:B------:R-:W-:-:S13]  /*0a10*/  ISETP.NE.AND P0, PT, R8, 0x1, PT ;  /* 0x000000010800780c */ /* 0x000fda0003f05270 */
[----:B------:R-:W-:-:S05]  /*0a20*/  @P0 IMAD.HI.U32 R2, R0, c[0x0][0x330], RZ ;  /* 0x0000cc0000020a27 */ /* 0x000fca00078e00ff */
[----:B------:R-:W-:-:S05]  /*0a30*/  @P0 SHF.R.U32.HI R0, RZ, c[0x0][0x334], R2 ;  /* 0x0000cd00ff000a19 */ /* 0x000fca0000011602 */
.L_x_1196:
[----:B------:R-:W-:-:S05]  /*0a40*/  IMAD R0, R0, c[0x0][0x32c], RZ ;  /* 0x0000cb0000007a24 */ /* 0x000fca00078e02ff */
[----:B------:R-:W-:-:S04]  /*0a50*/  IMNMX R3, R3, R0, !PT ;  /* 0x0000000003037217 */ /* 0x000fc80007800200 */
.L_x_1194:
        /* <DEDUP_REMOVED lines=12> */
[----:B------:R-:W-:-:S04]  /*0b20*/  IMNMX R0, R0, R4, PT ;  /* 0x0000000400007217 */ /* 0x000fc80003800200 */
[----:B------:R-:W-:Y:S01]  /*0b30*/  ISETP.GT.AND P0, PT, R0, R2, PT ;  /* 0x000000020000720c */ /* 0x000fe20003f04270 */
[----:B------:R-:W-:-:S05]  /*0b40*/  IMAD.WIDE.U32 R2, R2, -0x55555555, RZ ;  /* 0xaaaaaaab02027825 */ /* 0x000fca00078e00ff */
[----:B------:R-:W-:-:S07]  /*0b50*/  SHF.R.U32.HI R119, RZ, 0x5, R3 ;  /* 0x00000005ff777819 */ /* 0x000fce0000011603 */
[----:B------:R-:W-:Y:S01]  /*0b60*/  @P0 IADD3 R2, R0, 0x2f, RZ ;  /* 0x0000002f00020810 */ /* 0x000fe20007ffe0ff */
[----:B------:R-:W-:-:S04]  /*0b70*/  IMAD.MOV.U32 R0, RZ, RZ, R119 ;  /* 0x000000ffff007224 */ /* 0x000fc800078e0077 */
[----:B------:R-:W-:-:S05]  /*0b80*/  @P0 IMAD.HI R2, R2, 0x2aaaaaab, RZ ;  /* 0x2aaaaaab02020827 */ /* 0x000fca00078e02ff */
[----:B------:R-:W-:-:S04]  /*0b90*/  @P0 SHF.R.U32.HI R3, RZ, 0x1f, R2 ;  /* 0x0000001fff030819 */ /* 0x000fc80000011602 */
[----:B------:R-:W-:-:S04]  /*0ba0*/  @P0 LEA.HI.SX32 R0, R2, R3, 0x1d ;  /* 0x0000000302000211 */ /* 0x000fc800078feaff */
[----:B------:R-:W-:-:S13]  /*0bb0*/  ISETP.GT.AND P0, PT, R0, R119, PT ;  /* 0x000000770000720c */ /* 0x000fda0003f04270 */
[----:B------:R-:W-:Y:S05]  /*0bc0*/  @!P0 BRA `(.L_x_1197) ;  /* 0x0000571000008947 */ /* 0x000fea0003800000 */
[----:B------:R-:W-:-:S04]  /*0bd0*/  ISETP.NE.U32.AND P0, PT, RZ, c[0x0][0x340], PT ;  /* 0x0000d000ff007a0c */ /* 0x000fc80003f05070 */
[----:B------:R-:W-:-:S13]  /*0be0*/  ISETP.NE.AND.EX P4, PT, RZ, c[0x0][0x344], PT, P0 ;  /* 0x0000d100ff007a0c */ /* 0x000fda0003f85300 */
[----:B------:R-:W-:-:S05]  /*0bf0*/  @P4 IMAD.WIDE R2, R37, R29, c[0x0][0x340] ;  /* 0x0000d00025024625 */ /* 0x000fca00078e021d */
[----:B------:R2:W3:Y:S01]  /*0c00*/  @P4 LDG.E R28, [R2.64] ;  /* 0x00000006021c4981 */ /* 0x0004e2000c1e1900 */
[----:B-1----:R-:W-:Y:S01]  /*0c10*/  SHF.R.S32.HI R13, RZ, 0x1f, R168 ;  /* 0x0000001fff0d7819 */ /* 0x002fe200000114a8 */
[----:B------:R-:W-:Y:S01]  /*0c20*/  IMAD.MOV.U32 R140, RZ, RZ, 0x30 ;  /* 0x00000030ff8c7424 */ /* 0x000fe200078e00ff */
[----:B------:R-:W-:Y:S01]  /*0c30*/  IADD3 R38, R0, -0x1, RZ ;  /* 0xffffffff00267810 */ /* 0x000fe20007ffe0ff */
[----:B------:R-:W-:Y:S01]  /*0c40*/  IMAD R7, R36, c[0x0][0x240], RZ ;  /* 0x0000900024077a24 */ /* 0x000fe200078e02ff */
[----:B------:R-:W-:Y:S01]  /*0c50*/  LEA.HI R35, R13, R168, RZ, 0x3 ;  /* 0x000000a80d237211 */ /* 0x000fe200078f18ff */
[----:B------:R-:W-:Y:S01]  /*0c60*/  IMAD.WIDE.U32 R142, R140, c[0x0][0x238], RZ ;  /* 0x00008e008c8e7a25 */ /* 0x000fe200078e00ff */
[----:B------:R-:W-:Y:S01]  /*0c70*/  SHF.R.S32.HI R27, RZ, 0x1f, R37 ;  /* 0x0000001fff1b7819 */ /* 0x000fe20000011425 */
[----:B------:R-:W-:Y:S01]  /*0c80*/  ULDC.U8 UR4, c[0x0][0x298] ;  /* 0x0000a60000047ab9 */ /* 0x000fe20000000000 */
[----:B------:R-:W-:Y:S01]  /*0c90*/  SEL R94, R37, RZ, !P5 ;  /* 0x000000ff255e7207 */ /* 0x000fe20006800000 */
[----:B------:R-:W-:Y:S01]  /*0ca0*/  IMAD R7, R34, c[0x0][0x244], R7 ;  /* 0x0000910022077a24 */ /* 0x000fe200078e0207 */
[----:B------:R-:W-:Y:S01]  /*0cb0*/  SEL R26, R27, RZ, !P5 ;  /* 0x000000ff1b1a7207 */ /* 0x000fe20006800000 */
[----:B------:R-:W-:Y:S01]  /*0cc0*/  IMAD.IADD R135, R12, 0x1, R11 ;  /* 0x000000010c877824 */ /* 0x000fe200078e020b */
[----:B------:R-:W-:Y:S01]  /*0cd0*/  SHF.R.S32.HI R8, RZ, 0x1f, R38 ;  /* 0x0000001fff087819 */ /* 0x000fe20000011426 */
[----:B------:R-:W-:Y:S01]  /*0ce0*/  IMAD R20, R36, c[0x0][0x260], RZ ;  /* 0x0000980024147a24 */ /* 0x000fe200078e02ff */
[----:B------:R-:W-:Y:S01]  /*0cf0*/  MOV R138, c[0x0][0x290] ;  /* 0x0000a400008a7a02 */ /* 0x000fe20000000f00 */
[----:B------:R-:W-:Y:S01]  /*0d00*/  IMAD.MOV.U32 R148, RZ, RZ, c[0x0][0x238] ;  /* 0x00008e00ff947624 */ /* 0x000fe200078e00ff */
[----:B------:R-:W-:Y:S01]  /*0d10*/  MOV R166, c[0x0][0x2b8] ;  /* 0x0000ae0000a67a02 */ /* 0x000fe20000000f00 */
[----:B------:R-:W-:Y:S01]  /*0d20*/  IMAD R20, R34, c[0x0][0x264], R20 ;  /* 0x0000990022147a24 */ /* 0x000fe200078e0214 */
[C---:B------:R-:W-:Y:S01]  /*0d30*/  SHF.L.U64.HI R144, R138.reuse, R29, c[0x0][0x294] ;  /* 0x0000a5008a907619 */ /* 0x040fe2000001021d */
[----:B------:R-:W-:Y:S01]  /*0d40*/  IMAD.MOV.U32 R137, RZ, RZ, c[0x0][0x23c] ;  /* 0x00008f00ff897624 */ /* 0x000fe200078e00ff */
[----:B------:R-:W-:Y:S01]  /*0d50*/  SHF.L.U32 R158, R138, 0x4, RZ ;  /* 0x000000048a9e7819 */ /* 0x000fe200000006ff */
[----:B------:R-:W-:Y:S01]  /*0d60*/  IMAD.WIDE.U32 R30, R148, 0x20, RZ ;  /* 0x00000020941e7825 */ /* 0x000fe200078e00ff */
[----:B--2---:R-:W-:-:S03]  /*0d70*/  LOP3.LUT R2, R35, 0xfffffff8, RZ, 0xc0, !PT ;  /* 0xfffffff823027812 */ /* 0x004fc600078ec0ff */
[----:B------:R-:W-:Y:S01]  /*0d80*/  IMAD R3, R140, c[0x0][0x23c], RZ ;  /* 0x00008f008c037a24 */ /* 0x000fe200078e02ff */
[----:B------:R-:W-:Y:S01]  /*0d90*/  SHF.R.S32.HI R35, RZ, 0x3, R35 ;  /* 0x00000003ff237819 */ /* 0x000fe20000011423 */
[----:B------:R-:W-:-:S03]  /*0da0*/  IMAD.WIDE.U32 R162, R34, c[0x0][0x1e8], RZ ;  /* 0x00007a0022a27a25 */ /* 0x000fc600078e00ff */
[--C-:B------:R-:W-:Y:S01]  /*0db0*/  SHF.R.S32.HI R11, RZ, 0x1f, R35.reuse ;  /* 0x0000001fff0b7819 */ /* 0x100fe20000011423 */
[----:B------:R-:W-:Y:S01]  /*0dc0*/  IMAD.IADD R0, R168, 0x1, -R2 ;  /* 0x00000001a8007824 */ /* 0x000fe200078e0a02 */
[C---:B------:R-:W-:Y:S01]  /*0dd0*/  IADD3 R112, P2, R35.reuse, R14, RZ ;  /* 0x0000000e23707210 */ /* 0x040fe20007f5e0ff */
[----:B------:R-:W-:Y:S01]  /*0de0*/  IMAD R5, R38, -0x30, -R35 ;  /* 0xffffffd026057824 */ /* 0x000fe200078e0a23 */
[----:B------:R-:W-:Y:S01]  /*0df0*/  IADD3 R150, R35, 0x10, RZ ;  /* 0x0000001023967810 */ /* 0x000fe20007ffe0ff */
[----:B------:R-:W-:Y:S01]  /*0e00*/  IMAD.IADD R155, R143, 0x1, R3 ;  /* 0x000000018f9b7824 */ /* 0x000fe200078e0203 */
[----:B------:R-:W-:Y:S01]  /*0e10*/  SHF.L.U32 R24, R0, 0x3, RZ ;  /* 0x0000000300187819 */ /* 0x000fe200000006ff */
[----:B------:R-:W-:Y:S01]  /*0e20*/  IMAD.IADD R5, R5, 0x1, R4 ;  /* 0x0000000105057824 */ /* 0x000fe200078e0204 */
[----:B------:R-:W-:Y:S01]  /*0e30*/  LEA.HI.X.SX32 R113, R14, R11, 0x1, P2 ;  /* 0x0000000b0e717211 */ /* 0x000fe200010f0eff */
[----:B------:R-:W-:Y:S01]  /*0e40*/  IMAD R6, R155, R38, RZ ;  /* 0x000000269b067224 */ /* 0x000fe200078e02ff */
[----:B------:R-:W-:Y:S01]  /*0e50*/  SHF.R.S32.HI R25, RZ, 0x1f, R24 ;  /* 0x0000001fff197819 */ /* 0x000fe20000011418 */
[----:B------:R-:W-:Y:S01]  /*0e60*/  IMAD.MOV.U32 R145, RZ, RZ, c[0x0][0x280] ;  /* 0x0000a000ff917624 */ /* 0x000fe200078e00ff */
[C---:B------:R-:W-:Y:S01]  /*0e70*/  ISETP.GE.AND P3, PT, R5.reuse, 0x1, PT ;  /* 0x000000010500780c */ /* 0x040fe20003f66270 */
[----:B------:R-:W-:Y:S01]  /*0e80*/  IMAD R10, R8, R142, R6 ;  /* 0x0000008e080a7224 */ /* 0x000fe200078e0206 */
[C---:B------:R-:W-:Y:S01]  /*0e90*/  ISETP.GE.AND P1, PT, R5.reuse, 0x11, PT ;  /* 0x000000110500780c */ /* 0x040fe20003f26270 */
[----:B------:R-:W-:Y:S01]  /*0ea0*/  IMAD.WIDE.U32 R2, R34, c[0x0][0x240], R24 ;  /* 0x0000900022027a25 */ /* 0x000fe200078e0018 */
[----:B------:R-:W-:-:S02]  /*0eb0*/  ISETP.GT.AND P0, PT, R5, 0x20, PT ;  /* 0x000000200500780c */ /* 0x000fc40003f04270 */
[----:B------:R-:W-:Y:S01]  /*0ec0*/  SHF.L.U32 R32, R0, 0x2, RZ ;  /* 0x0000000200207819 */ /* 0x000fe200000006ff */
[----:B------:R-:W-:Y:S01]  /*0ed0*/  IMAD.IADD R3, R3, 0x1, R7 ;  /* 0x0000000103037824 */ /* 0x000fe200078e0207 */
[----:B------:R-:W-:Y:S01]  /*0ee0*/  IADD3 R89, R24, 0x40, RZ ;  /* 0x0000004018597810 */ /* 0x000fe20007ffe0ff */
[----:B------:R-:W-:Y:S01]  /*0ef0*/  IMAD R5, R26, c[0x0][0x248], RZ ;  /* 0x000092001a057a24 */ /* 0x000fe200078e02ff */
[----:B------:R-:W-:Y:S01]  /*0f00*/  ISETP.GE.AND P5, PT, R24, c[0x0][0x1d4], PT ;  /* 0x0000750018007a0c */ /* 0x000fe20003fa6270 */
[C---:B------:R-:W-:Y:S01]  /*0f10*/  IMAD.WIDE.U32 R2, R94.reuse, c[0x0][0x248], R2 ;  /* 0x000092005e027a25 */ /* 0x040fe200078e0002 */
[----:B------:R-:W-:Y:S02]  /*0f20*/  SHF.R.S32.HI R33, RZ, 0x1f, R32 ;  /* 0x0000001fff217819 */ /* 0x000fe40000011420 */
[----:B------:R-:W-:Y:S01]  /*0f30*/  ISETP.GE.AND P6, PT, R89, c[0x0][0x1d4], PT ;  /* 0x0000750059007a0c */ /* 0x000fe20003fc6270 */
[----:B------:R-:W-:Y:S01]  /*0f40*/  IMAD R5, R94, c[0x0][0x24c], R5 ;  /* 0x000093005e057a24 */ /* 0x000fe200078e0205 */
[----:B------:R-:W-:Y:S01]  /*0f50*/  IADD3 R149, R35, 0x20, RZ ;  /* 0x0000002023957810 */ /* 0x000fe20007ffe0ff */
[----:B------:R-:W-:Y:S01]  /*0f60*/  IMAD.WIDE.U32 R6, R34, c[0x0][0x260], R24 ;  /* 0x0000980022067a25 */ /* 0x000fe200078e0018 */
[----:B------:R-:W-:-:S02]  /*0f70*/  SHF.R.S32.HI R83, RZ, 0x1f, R89 ;  /* 0x0000001fff537819 */ /* 0x000fc40000011459 */
[----:B------:R-:W-:Y:S01]  /*0f80*/  SHF.L.U32 R159, R145, 0x5, RZ ;  /* 0x00000005919f7819 */ /* 0x000fe200000006ff */
[----:B------:R-:W-:Y:S01]  /*0f90*/  IMAD.IADD R3, R3, 0x1, R5 ;  /* 0x0000000103037824 */ /* 0x000fe200078e0205 */
[----:B------:R-:W-:Y:S01]  /*0fa0*/  LEA.HI R83, R83, R89, RZ, 0x3 ;  /* 0x0000005953537211 */ /* 0x000fe200078f18ff */
[----:B------:R-:W-:Y:S01]  /*0fb0*/  IMAD R5, R113, c[0x0][0x238], RZ ;  /* 0x00008e0071057a24 */ /* 0x000fe200078e02ff */
[----:B------:R-:W-:Y:S01]  /*0fc0*/  SHF.L.U64.HI R147, R145, R29, c[0x0][0x284] ;  /* 0x0000a10091937619 */ /* 0x000fe2000001021d */
[----:B------:R-:W-:Y:S01]  /*0fd0*/  IMAD.IADD R21, R7, 0x1, R20 ;  /* 0x0000000107157824 */ /* 0x000fe200078e0214 */
[----:B------:R-:W-:Y:S01]  /*0fe0*/  LEA.HI R7, R13, R168, RZ, 0x6 ;  /* 0x000000a80d077211 */ /* 0x000fe200078f30ff */
[C---:B------:R-:W-:Y:S01]  /*0ff0*/  IMAD R5, R112.reuse, c[0x0][0x23c], R5 ;  /* 0x00008f0070057a24 */ /* 0x040fe200078e0205 */
[----:B------:R-:W-:Y:S01]  /*1000*/  LOP3.LUT R83, R83, 0xfffffff8, RZ, 0xc0, !PT ;  /* 0xfffffff853537812 */ /* 0x000fe200078ec0ff */
[----:B------:R-:W-:Y:S01]  /*1010*/  IMAD.WIDE.U32 R120, R112, c[0x0][0x238], R2 ;  /* 0x00008e0070787a25 */ /* 0x000fe200078e0002 */
[----:B------:R-:W-:-:S02]  /*1020*/  SHF.L.U32 R2, R35, 0x6, RZ ;  /* 0x0000000623027819 */ /* 0x000fc400000006ff */
[----:B------:R-:W-:Y:S01]  /*1030*/  P2R R134, PR, RZ, 0x20 ;  /* 0x00000020ff867803 */ /* 0x000fe20000000000 */
[----:B------:R-:W-:Y:S01]  /*1040*/  IMAD.SHL.U32 R7, R7, 0x8, RZ ;  /* 0x0000000807077824 */ /* 0x000fe200078e00ff */
[----:B------:R-:W-:Y:S01]  /*1050*/  LOP3.LUT R118, R2, 0x1c0, RZ, 0xc0, !PT ;  /* 0x000001c002767812 */ /* 0x000fe200078ec0ff */
[----:B------:R-:W-:Y:S01]  /*1060*/  IMAD.IADD R117, R121, 0x1, R5 ;  /* 0x0000000179757824 */ /* 0x000fe200078e0205 */
[----:B------:R-:W-:Y:S01]  /*1070*/  P2R R133, PR, RZ, 0x40 ;  /* 0x00000040ff857803 */ /* 0x000fe20000000000 */
[----:B------:R-:W-:Y:S01]  /*1080*/  IMAD.MOV.U32 R116, RZ, RZ, R120 ;  /* 0x000000ffff747224 */ /* 0x000fe200078e0078 */
[----:B------:R-:W-:Y:S01]  /*1090*/  LOP3.LUT R7, R7, 0xfffffe00, RZ, 0xc0, !PT ;  /* 0xfffffe0007077812 */ /* 0x000fe200078ec0ff */
[----:B------:R-:W-:Y:S01]  /*10a0*/  IMAD R8, R11, c[0x0][0x280], RZ ;  /* 0x0000a0000b087a24 */ /* 0x000fe200078e02ff */
[----:B------:R-:W-:Y:S01]  /*10b0*/  LOP3.LUT R72, R118, 0x38, R24, 0xf8, !PT ;  /* 0x0000003876487812 */ /* 0x000fe200078ef818 */
[----:B------:R-:W-:Y:S01]  /*10c0*/  IMAD.WIDE.U32 R16, R38, R142, R116 ;  /* 0x0000008e26107225 */ /* 0x000fe200078e0074 */
[----:B------:R-:W-:-:S02]  /*10d0*/  SHF.R.U32.HI R156, RZ, 0x3, R118 ;  /* 0x00000003ff9c7819 */ /* 0x000fc40000011676 */
[----:B------:R-:W-:Y:S01]  /*10e0*/  SHF.R.S32.HI R90, RZ, 0x1f, R83 ;  /* 0x0000001fff5a7819 */ /* 0x000fe20000011453 */
[----:B------:R-:W-:Y:S01]  /*10f0*/  IMAD.MOV.U32 R20, RZ, RZ, R6 ;  /* 0x000000ffff147224 */ /* 0x000fe200078e0006 */
[----:B------:R-:W-:Y:S01]  /*1100*/  @P3 LEA R2, P2, R16, c[0x0][0x220], 0x1 ;  /* 0x0000880010023a11 */ /* 0x000fe200078408ff */
[----:B------:R-:W-:Y:S01]  /*1110*/  IMAD R3, R11, c[0x0][0x290], RZ ;  /* 0x0000a4000b037a24 */ /* 0x000fe200078e02ff */
[----:B------:R-:W-:Y:S01]  /*1120*/  LOP3.LUT R72, R7, R72, R156, 0xf6, !PT ;  /* 0x0000004807487212 */ /* 0x000fe200078ef69c */
[----:B------:R-:W-:Y:S02]  /*1130*/  IMAD.IADD R6, R17, 0x1, R10 ;  /* 0x0000000111067824 */ /* 0x000fe400078e020a */
[C---:B------:R-:W-:Y:S01]  /*1140*/  IMAD R14, R35.reuse, c[0x0][0x284], R8 ;  /* 0x0000a100230e7a24 */ /* 0x040fe200078e0208 */
[----:B------:R-:W-:Y:S01]  /*1150*/  SHF.L.U32 R72, R72, 0x1, RZ ;  /* 0x0000000148487819 */ /* 0x000fe200000006ff */
[----:B------:R-:W-:-:S04]  /*1160*/  IMAD.WIDE.U32 R8, R35, c[0x0][0x280], R32 ;  /* 0x0000a00023087a25 */ /* 0x000fc800078e0020 */
[----:B------:R-:W-:Y:S01]  /*1170*/  IMAD R5, R35, c[0x0][0x294], R3 ;  /* 0x0000a50023057a24 */ /* 0x000fe200078e0203 */
[----:B------:R-:W-:Y:S01]  /*1180*/  @P3 LEA.HI.X R3, R16, c[0x0][0x224], R6, 0x1, P2 ;  /* 0x0000890010033a11 */ /* 0x000fe200010f0c06 */
[----:B------:R-:W-:Y:S01]  /*1190*/  IMAD.MOV.U32 R18, RZ, RZ, R8 ;  /* 0x000000ffff127224 */ /* 0x000fe200078e0008 */
[----:B------:R-:W-:Y:S01]  /*11a0*/  IADD3 R19, R9, R14, RZ ;  /* 0x0000000e09137210 */ /* 0x000fe20007ffe0ff */
[C---:B------:R-:W-:Y:S01]  /*11b0*/  IMAD.WIDE.U32 R8, R35.reuse, c[0x0][0x280], R24 ;  /* 0x0000a00023087a25 */ /* 0x040fe200078e0018 */
[----:B------:R-:W-:Y:S01]  /*11c0*/  ISETP.GE.AND P2, PT, R24, c[0x0][0x27c], PT ;  /* 0x00009f0018007a0c */ /* 0x000fe20003f46270 */
[----:B------:R-:W-:Y:S01]  /*11d0*/  @!PT LDS RZ, [RZ] ;  /* 0x00000000fffff984 */ /* 0x000fe20000000800 */
[----:B------:R-:W-:Y:S01]  /*11e0*/  @!PT LDS RZ, [RZ] ;  /* 0x00000000fffff984 */ /* 0x000fe20000000800 */
[----:B------:R-:W-:Y:S01]  /*11f0*/  @!PT LDS RZ, [RZ] ;  /* 0x00000000fffff984 */ /* 0x000fe20000000800 */
[----:B------:R1:W-:Y:S02]  /*1200*/  @P3 LDGSTS.E.BYPASS.LTC128B.128 [R72+0x5080], [R2.64], !P5 ;  /* 0x0508000002483fae */ /* 0x0003e4000e901d46 */
[----:B------:R-:W-:Y:S01]  /*1210*/  IMAD.WIDE.U32 R10, R35, c[0x0][0x290], R32 ;  /* 0x0000a400230a7a25 */ /* 0x000fe200078e0020 */
[----:B------:R-:W-:Y:S01]  /*1220*/  IADD3 R15, R14, R9, RZ ;  /* 0x000000090e0f7210 */ /* 0x000fe20007ffe0ff */
[----:B------:R1:W-:Y:S01]  /*1230*/  @P3 LDGSTS.E.BYPASS.LTC128B.128 [R72+0x6880], [R2.64+0x80], !P6 ;  /* 0x0688008002483fae */ /* 0x0003e2000f101d46 */
[----:B------:R-:W-:Y:S01]  /*1240*/  @P1 LEA R13, P3, R148, R16, 0x4 ;  /* 0x00000010940d1211 */ /* 0x000fe200078620ff */
[----:B------:R-:W-:-:S02]  /*1250*/  IMAD.MOV.U32 R14, RZ, RZ, R8 ;  /* 0x000000ffff0e7224 */ /* 0x000fc400078e0008 */
[----:B------:R-:W-:Y:S01]  /*1260*/  IMAD.WIDE.U32 R8, R35, c[0x0][0x290], R24 ;  /* 0x0000a40023087a25 */ /* 0x000fe200078e0018 */
[----:B------:R-:W-:Y:S02]  /*1270*/  @P1 LEA.HI.X R23, R148, R6, R137, 0x4, P3 ;  /* 0x0000000694171211 */ /* 0x000fe400018f2489 */
[----:B------:R-:W-:Y:S01]  /*1280*/  @P1 LEA R12, P3, R13, c[0x0][0x220], 0x1 ;  /* 0x000088000d0c1a11 */ /* 0x000fe200078608ff */
[----:B------:R-:W-:Y:S01]  /*1290*/  IMAD.IADD R11, R11, 0x1, R5 ;  /* 0x000000010b0b7824 */ /* 0x000fe200078e0205 */
[----:B------:R-:W-:Y:S01]  /*12a0*/  IADD3 R9, R5, R9, RZ ;  /* 0x0000000905097210 */ /* 0x000fe20007ffe0ff */
[----:B------:R-:W-:Y:S01]  /*12b0*/  IMAD R17, R26, c[0x0][0x268], RZ ;  /* 0x00009a001a117a24 */ /* 0x000fe200078e02ff */
[----:B------:R-:W-:Y:S01]  /*12c0*/  @P1 LEA.HI.X R13, R13, c[0x0][0x224], R23, 0x1, P3 ;  /* 0x000089000d0d1a11 */ /* 0x000fe200018f0c17 */
[----:B------:R-:W-:Y:S01]  /*12d0*/  IMAD.WIDE.U32 R100, R22, c[0x0][0x290], R10 ;  /* 0x0000a40016647a25 */ /* 0x000fe200078e000a */
[----:B------:R-:W-:-:S03]  /*12e0*/  IADD3 R132, P3, R30, 0x80, RZ ;  /* 0x000000801e847810 */ /* 0x000fc60007f7e0ff */
[C---:B------:R-:W-:Y:S01]  /*12f0*/  IMAD R106, R94.reuse, c[0x0][0x26c], R17 ;  /* 0x00009b005e6a7a24 */ /* 0x040fe200078e0211 */
[----:B------:R2:W-:Y:S01]  /*1300*/  @P1 LDGSTS.E.BYPASS.LTC128B.128 [R72+0x5880], [R12.64], !P5 ;  /* 0x058800000c481fae */ /* 0x0005e2000e901d46 */
[----:B------:R-:W-:Y:S01]  /*1310*/  IMAD.WIDE.U32 R94, R94, c[0x0][0x268], R20 ;  /* 0x00009a005e5e7a25 */ /* 0x000fe200078e0014 */
[----:B------:R-:W-:Y:S02]  /*1320*/  SHF.L.U32 R20, R137, 0x5, RZ ;  /* 0x0000000589147819 */ /* 0x000fe400000006ff */
[----:B------:R2:W-:Y:S01]  /*1330*/  @P1 LDGSTS.E.BYPASS.LTC128B.128 [R72+0x7080], [R12.64+0x80], !P6 ;  /* 0x070800800c481fae */ /* 0x0005e2000f101d46 */
[----:B------:R-:W-:Y:S01]  /*1340*/  @P0 IADD3 R17, P1, R16, R30, RZ ;  /* 0x0000001e10110210 */ /* 0x000fe20007f3e0ff */
[----:B------:R-:W-:Y:S01]  /*1350*/  IMAD.WIDE.U32 R96, R22, c[0x0][0x290], R8 ;  /* 0x0000a40016607a25 */ /* 0x000fe200078e0008 */
[----:B------:R-:W-:Y:S02]  /*1360*/  SHF.L.U64.HI R137, R148, 0x5, R137 ;  /* 0x0000000594897819 */ /* 0x000fe40000010289 */
[----:B-1----:R-:W-:Y:S01]  /*1370*/  SEL R3, RZ, c[0x0][0x27c], !P2 ;  /* 0x00009f00ff037a07 */ /* 0x002fe20005000000 */
[----:B------:R-:W-:-:S02]  /*1380*/  IMAD.IADD R20, R31, 0x1, R20 ;  /* 0x000000011f147824 */ /* 0x000fc400078e0214 */
[----:B------:R-:W-:Y:S02]  /*1390*/  IMAD.MOV.U32 R146, RZ, RZ, 0x5 ;  /* 0x00000005ff927424 */ /* 0x000fe400078e00ff */
[----:B------:R-:W-:Y:S01]  /*13a0*/  IMAD.IADD R3, R24, 0x1, R3 ;  /* 0x0000000118037824 */ /* 0x000fe200078e0203 */
[----:B------:R-:W-:Y:S01]  /*13b0*/  IADD3.X R129, RZ, R20, RZ, P3, !PT ;  /* 0x00000014ff817210 */ /* 0x000fe20001ffe4ff */
[----:B------:R-:W-:Y:S01]  /*13c0*/  @P0 IMAD.X R6, R20, 0x1, R6, P1 ;  /* 0x0000000114060824 */ /* 0x000fe200008e0606 */
[----:B------:R-:W-:Y:S01]  /*13d0*/  @P0 LEA R16, P1, R17, c[0x0][0x220], 0x1 ;  /* 0x0000880011100a11 */ /* 0x000fe200078208ff */
[----:B------:R-:W-:Y:S01]  /*13e0*/  IMAD.SHL.U32 R160, R145, 0x10, RZ ;  /* 0x0000001091a07824 */ /* 0x000fe200078e00ff */
[----:B------:R-:W-:Y:S01]  /*13f0*/  SHF.R.S32.HI R5, RZ, 0x1f, R3 ;  /* 0x0000001fff057819 */ /* 0x000fe20000011403 */
[C---:B------:R-:W-:Y:S01]  /*1400*/  IMAD.WIDE.U32 R102, R22.reuse, c[0x0][0x280], R18 ;  /* 0x0000a00016667a25 */ /* 0x040fe200078e0012 */
[----:B------:R-:W-:Y:S02]  /*1410*/  @P0 LEA.HI.X R17, R17, c[0x0][0x224], R6, 0x1, P1 ;  /* 0x0000890011110a11 */ /* 0x000fe400008f0c06 */
[CC--:B------:R-:W-:Y:S01]  /*1420*/  LEA.HI R2, R5.reuse, R3.reuse, RZ, 0x3 ;  /* 0x0000000305027211 */ /* 0x0c0fe200078f18ff */
[----:B------:R-:W-:Y:S01]  /*1430*/  IMAD.WIDE.U32 R98, R22, c[0x0][0x280], R14 ;  /* 0x0000a00016627a25 */ /* 0x000fe200078e000e */
[----:B------:R-:W-:Y:S01]  /*1440*/  LEA.HI R26, R5, R3, RZ, 0x6 ;  /* 0x00000003051a7211 */ /* 0x000fe200078f30ff */
[----:B------:R1:W-:Y:S01]  /*1450*/  @P0 LDGSTS.E.BYPASS.LTC128B.128 [R72+0x6080], [R16.64], !P5 ;  /* 0x0608000010480fae */ /* 0x0003e2000e901d46 */
[----:B------:R-:W-:Y:S01]  /*1460*/  SHF.R.S32.HI R3, RZ, 0x1f, R22 ;  /* 0x0000001fff037819 */ /* 0x000fe20000011416 */
[----:B------:R-:W-:Y:S01]  /*1470*/  IMAD R151, R140, c[0x0][0x284], RZ ;  /* 0x0000a1008c977a24 */ /* 0x000fe200078e02ff */
[----:B------:R-:W-:Y:S01]  /*1480*/  LOP3.LUT R6, R118, 0x38, R2, 0xf8, !PT ;  /* 0x0000003876067812 */ /* 0x000fe200078ef802 */
[----:B------:R1:W-:Y:S01]  /*1490*/  @P0 LDGSTS.E.BYPASS.LTC128B.128 [R72+0x7880], [R16.64+0x80], !P6 ;  /* 0x0788008010480fae */ /* 0x0003e2000f101d46 */
[----:B--2---:R-:W-:Y:S01]  /*14a0*/  SHF.R.S32.HI R12, RZ, 0x1f, R150 ;  /* 0x0000001fff0c7819 */ /* 0x004fe20000011496 */
[C---:B------:R-:W-:Y:S01]  /*14b0*/  IMAD R5, R3.reuse, c[0x0][0x280], RZ ;  /* 0x0000a00003057a24 */ /* 0x040fe200078e02ff */
[----:B------:R-:W-:Y:S01]  /*14c0*/  SHF.R.S32.HI R13, RZ, 0x1f, R149 ;  /* 0x0000001fff0d7819 */ /* 0x000fe20000011495 */
[----:B------:R-:W-:Y:S01]  /*14d0*/  IMAD R3, R3, c[0x0][0x290], RZ ;  /* 0x0000a40003037a24 */ /* 0x000fe200078e02ff */
[----:B------:R-:W-:Y:S01]  /*14e0*/  LEA.HI R12, R12, R150, RZ, 0x3 ;  /* 0x000000960c0c7211 */ /* 0x000fe200078f18ff */
[C---:B------:R-:W-:Y:S01]  /*14f0*/  IMAD R108, R22.reuse, c[0x0][0x284], R5 ;  /* 0x0000a100166c7a24 */ /* 0x040fe200078e0205 */
[----:B------:R-:W-:Y:S01]  /*1500*/  LEA.HI R13, R13, R149, RZ, 0x3 ;  /* 0x000000950d0d7211 */ /* 0x000fe200078f18ff */
[----:B------:R-:W-:Y:S01]  /*1510*/  IMAD R107, R22, c[0x0][0x294], R3 ;  /* 0x0000a500166b7a24 */ /* 0x000fe200078e0203 */
[----:B------:R-:W-:Y:S01]  /*1520*/  SHF.L.U32 R5, R150, 0x6, RZ ;  /* 0x0000000696057819 */ /* 0x000fe200000006ff */
[----:B------:R-:W-:Y:S01]  /*1530*/  IMAD.SHL.U32 R3, R149, 0x40, RZ ;  /* 0x0000004095037824 */ /* 0x000fe200078e00ff */
[----:B------:R-:W-:Y:S01]  /*1540*/  SHF.L.U32 R13, R13, 0x6, RZ ;  /* 0x000000060d0d7819 */ /* 0x000fe200000006ff */
[----:B------:R-:W-:Y:S01]  /*1550*/  IMAD.SHL.U32 R12, R12, 0x40, RZ ;  /* 0x000000400c0c7824 */ /* 0x000fe200078e00ff */
[----:B------:R-:W-:Y:S01]  /*1560*/  LOP3.LUT R115, R5, 0x1c0, RZ, 0xc0, !PT ;  /* 0x000001c005737812 */ /* 0x000fe200078ec0ff */
[----:B------:R-:W0:Y:S01]  /*1570*/  LDGDEPBAR ;  /* 0x00000000000079af */ /* 0x000e220000000000 */
[----:B------:R-:W-:Y:S01]  /*1580*/  LOP3.LUT R114, R3, 0x1c0, RZ, 0xc0, !PT ;  /* 0x000001c003727812 */ /* 0x000fe200078ec0ff */
[----:B------:R-:W-:Y:S01]  /*1590*/  IMAD R152, R140, c[0x0][0x294], RZ ;  /* 0x0000a5008c987a24 */ /* 0x000fe200078e02ff */
[----:B------:R-:W-:Y:S01]  /*15a0*/  LOP3.LUT R12, R12, 0xfffffe00, RZ, 0xc0, !PT ;  /* 0xfffffe000c0c7812 */ /* 0x000fe200078ec0ff */
[----:B------:R-:W-:Y:S01]  /*15b0*/  IMAD.SHL.U32 R157, R138, 0x20, RZ ;  /* 0x000000208a9d7824 */ /* 0x000fe200078e00ff */
[----:B------:R-:W-:Y:S01]  /*15c0*/  SHF.R.S32.HI R3, RZ, 0x6, R26 ;  /* 0x00000006ff037819 */ /* 0x000fe2000001141a */
[----:B------:R-:W-:Y:S01]  /*15d0*/  IMAD.MOV.U32 R161, RZ, RZ, c[0x0][0x27c] ;  /* 0x00009f00ffa17624 */ /* 0x000fe200078e00ff */
[----:B------:R-:W-:Y:S01]  /*15e0*/  LOP3.LUT R13, R13, 0xfffffe00, RZ, 0xc0, !PT ;  /* 0xfffffe000d0d7812 */ /* 0x000fe200078ec0ff */
[----:B------:R-:W-:Y:S01]  /*15f0*/  IMAD.MOV.U32 R71, RZ, RZ, c[0x0][0x27c] ;  /* 0x00009f00ff477624 */ /* 0x000fe200078e00ff */
[----:B------:R-:W-:Y:S01]  /*1600*/  SHF.R.U32.HI R153, RZ, 0x3, R114 ;  /* 0x00000003ff997819 */ /* 0x000fe20000011672 */
[C---:B------:R-:W-:Y:S01]  /*1610*/  IMAD R11, R3.reuse, 0xc00, R7 ;  /* 0x00000c00030b7824 */ /* 0x040fe200078e0207 */
[----:B------:R-:W-:Y:S01]  /*1620*/  LOP3.LUT R8, R114, 0x38, R2, 0xf8, !PT ;  /* 0x0000003872087812 */ /* 0x000fe200078ef802 */
[C---:B------:R-:W-:Y:S01]  /*1630*/  IMAD R9, R3.reuse, 0xc00, R12 ;  /* 0x00000c0003097824 */ /* 0x040fe200078e020c */
[----:B------:R-:W-:Y:S01]  /*1640*/  LOP3.LUT R10, R6, R156, RZ, 0x3c, !PT ;  /* 0x0000009c060a7212 */ /* 0x000fe200078e3cff */
[----:B------:R-:W-:Y:S01]  /*1650*/  IMAD R6, R3, 0xc00, R13 ;  /* 0x00000c0003067824 */ /* 0x000fe200078e020d */
[----:B------:R-:W-:Y:S01]  /*1660*/  SHF.R.U32.HI R154, RZ, 0x3, R115 ;  /* 0x00000003ff9a7819 */ /* 0x000fe20000011673 */
[----:B------:R-:W-:Y:S01]  /*1670*/  IMAD.WIDE.U32 R164, R34, c[0x0][0x210], RZ ;  /* 0x0000840022a47a25 */ /* 0x000fe200078e00ff */
[----:B------:R-:W-:-:S02]  /*1680*/  LOP3.LUT R5, R115, 0x38, R2, 0xf8, !PT ;  /* 0x0000003873057812 */ /* 0x000fc400078ef802 */
[----:B------:R-:W-:Y:S01]  /*1690*/  LOP3.LUT R3, R8, R153, RZ, 0x3c, !PT ;  /* 0x0000009908037212 */ /* 0x000fe200078e3cff */
[----:B------:R-:W-:Y:S01]  /*16a0*/  IMAD.IADD R11, R11, 0x1, R10 ;  /* 0x000000010b0b7824 */ /* 0x000fe200078e020a */
[----:B------:R-:W-:Y:S01]  /*16b0*/  LOP3.LUT R5, R5, R154, RZ, 0x3c, !PT ;  /* 0x0000009a05057212 */ /* 0x000fe200078e3cff */
[----:B------:R-:W-:Y:S01]  /*16c0*/  IMAD.WIDE.U32 R140, R140, c[0x0][0x280], RZ ;  /* 0x0000a0008c8c7a25 */ /* 0x000fe200078e00ff */
[----:B------:R-:W-:Y:S02]  /*16d0*/  IADD3 R6, R6, R3, RZ ;  /* 0x0000000306067210 */ /* 0x000fe40007ffe0ff */
[-C--:B------:R-:W-:Y:S01]  /*16e0*/  SHF.L.U64.HI R145, R145, R146.reuse, c[0x0][0x284] ;  /* 0x0000a10091917619 */ /* 0x080fe20000010292 */
[----:B------:R-:W-:Y:S01]  /*16f0*/  IMAD R3, R36, c[0x0][0x1e8], RZ ;  /* 0x00007a0024037a24 */ /* 0x000fe200078e02ff */
[----:B------:R-:W-:Y:S01]  /*1700*/  SHF.L.U64.HI R146, R138, R146, c[0x0][0x294] ;  /* 0x0000a5008a927619 */ /* 0x000fe20000010292 */
[----:B------:R-:W-:Y:S01]  /*1710*/  IMAD.IADD R10, R9, 0x1, R5 ;  /* 0x00000001090a7824 */ /* 0x000fe200078e0205 */
[----:B------:R-:W-:Y:S01]  /*1720*/  LOP3.LUT R93, R2, 0xfffffff8, RZ, 0xc0, !PT ;  /* 0xfffffff8025d7812 */ /* 0x000fe200078ec0ff */
[----:B------:R-:W-:Y:S01]  /*1730*/  IMAD R3, R34, c[0x0][0x1ec], R3 ;  /* 0x00007b0022037a24 */ /* 0x000fe200078e0203 */
[----:B------:R-:W-:Y:S01]  /*1740*/  ISETP.GE.AND P5, PT, R24, c[0x0][0x1d4], PT ;  /* 0x0000750018007a0c */ /* 0x000fe20003fa6270 */
[----:B------:R-:W-:Y:S01]  /*1750*/  IMAD R5, R36, c[0x0][0x210], RZ ;  /* 0x0000840024057a24 */ /* 0x000fe200078e02ff */
[----:B------:R-:W-:Y:S01]  /*1760*/  SHF.R.S32.HI R69, RZ, 0x3, R2 ;  /* 0x00000003ff457819 */ /* 0x000fe20000011402 */
[----:B------:R-:W-:Y:S01]  /*1770*/  IMAD.WIDE.U32 R138, R138, 0x30, RZ ;  /* 0x000000308a8a7825 */ /* 0x000fe200078e00ff */
[----:B------:R-:W-:-:S02]  /*1780*/  IADD3 R130, R163, R3, RZ ;  /* 0x00000003a3827210 */ /* 0x000fc40007ffe0ff */
[----:B------:R-:W-:Y:S01]  /*1790*/  SHF.R.S32.HI R111, RZ, 0x1f, R93 ;  /* 0x0000001fff6f7819 */ /* 0x000fe2000001145d */
[----:B------:R-:W-:Y:S01]  /*17a0*/  IMAD R5, R34, c[0x0][0x214], R5 ;  /* 0x0000850022057a24 */ /* 0x000fe200078e0205 */
[----:B------:R-:W-:Y:S01]  /*17b0*/  IADD3 R34, R32, 0x20, RZ ;  /* 0x0000002020227810 */ /* 0x000fe20007ffe0ff */
[----:B------:R-:W-:Y:S01]  /*17c0*/  IMAD.IADD R110, R103, 0x1, R108 ;  /* 0x00000001676e7824 */ /* 0x000fe200078e026c */
[----:B------:R-:W-:Y:S01]  /*17d0*/  IADD3 R108, R108, R99, RZ ;  /* 0x000000636c6c7210 */ /* 0x000fe20007ffe0ff */
[----:B------:R-:W-:Y:S01]  /*17e0*/  IMAD.IADD R109, R101, 0x1, R107 ;  /* 0x00000001656d7824 */ /* 0x000fe200078e026b */
[----:B------:R-:W-:Y:S01]  /*17f0*/  SHF.L.U32 R126, R11, 0x1, RZ ;  /* 0x000000010b7e7819 */ /* 0x000fe200000006ff */
[----:B------:R-:W-:Y:S01]  /*1800*/  IMAD.SHL.U32 R148, R148, 0x20, RZ ;  /* 0x0000002094947824 */ /* 0x000fe200078e00ff */
[----:B------:R-:W-:Y:S01]  /*1810*/  ISETP.NE.AND P1, PT, R166, 0x1, PT ;  /* 0x00000001a600780c */ /* 0x000fe20003f25270 */
[----:B------:R-:W-:Y:S01]  /*1820*/  IMAD.SHL.U32 R71, R71, 0x2, RZ ;  /* 0x0000000247477824 */ /* 0x000fe200078e00ff */
[----:B------:R-:W-:Y:S01]  /*1830*/  ISETP.GE.AND P0, PT, R161, 0x1, PT ;  /* 0x00000001a100780c */ /* 0x000fe20003f06270 */
[----:B------:R-:W-:-:S02]  /*1840*/  IMAD.IADD R131, R165, 0x1, R5 ;  /* 0x00000001a5837824 */ /* 0x000fc400078e0205 */
[----:B------:R-:W-:Y:S02]  /*1850*/  IMAD.IADD R151, R141, 0x1, R151 ;  /* 0x000000018d977824 */ /* 0x000fe400078e0297 */
[----:B------:R-:W-:Y:S02]  /*1860*/  IMAD.IADD R152, R139, 0x1, R152 ;  /* 0x000000018b987824 */ /* 0x000fe400078e0298 */
[--C-:B------:R-:W-:Y:S02]  /*1870*/  IMAD.IADD R128, R4, 0x1, -R35.reuse ;  /* 0x0000000104807824 */ /* 0x100fe400078e0a23 */
[----:B------:R-:W-:Y:S02]  /*1880*/  IMAD R0, R0, 0x10, R35 ;  /* 0x0000001000007824 */ /* 0x000fe400078e0223 */
[----:B------:R-:W-:Y:S02]  /*1890*/  IMAD.IADD R106, R95, 0x1, R106 ;  /* 0x000000015f6a7824 */ /* 0x000fe400078e026a */
[----:B------:R-:W-:-:S02]  /*18a0*/  IMAD.IADD R107, R107, 0x1, R97 ;  /* 0x000000016b6b7824 */ /* 0x000fc400078e0261 */
[----:B------:R-:W-:Y:S02]  /*18b0*/  IMAD.SHL.U32 R125, R10, 0x2, RZ ;  /* 0x000000020a7d7824 */ /* 0x000fe400078e00ff */
[----:B------:R-:W-:Y:S01]  /*18c0*/  IMAD.SHL.U32 R124, R6, 0x2, RZ ;  /* 0x00000002067c7824 */ /* 0x000fe200078e00ff */
[--C-:B---3--:R-:W-:Y:S01]  /*18d0*/  @P4 SHF.R.S32.HI R9, RZ, 0x1f, R28.reuse ;  /* 0x0000001fff094819 */ /* 0x108fe2000001141c */
[----:B------:R-:W-:Y:S01]  /*18e0*/  @P4 IMAD.MOV.U32 R8, RZ, RZ, R28 ;  /* 0x000000ffff084224 */ /* 0x000fe200078e001c */
[----:B------:R-:W-:Y:S01]  /*18f0*/  @!P4 MOV R9, R27 ;  /* 0x0000001b0009c202 */ /* 0x000fe20000000f00 */
[----:B------:R-:W-:-:S04]  /*1900*/  @!P4 IMAD.MOV.U32 R8, RZ, RZ, R37 ;  /* 0x000000ffff08c224 */ /* 0x000fc800078e0025 */
[----:B------:R-:W-:Y:S02]  /*1910*/  IMAD R3, R9, c[0x0][0x2b0], RZ ;  /* 0x0000ac0009037a24 */ /* 0x000fe400078e02ff */
[----:B------:R-:W-:-:S04]  /*1920*/  IMAD.WIDE.U32 R122, R8, c[0x0][0x2b0], RZ ;  /* 0x0000ac00087a7a25 */ /* 0x000fc800078e00ff */
[----:B------:R-:W-:-:S05]  /*1930*/  IMAD R3, R8, c[0x0][0x2b4], R3 ;  /* 0x0000ad0008037a24 */ /* 0x000fca00078e0203 */
[----:B------:R-:W-:Y:S01]  /*1940*/  IADD3 R127, R123, R3, RZ ;  /* 0x000000037b7f7210 */ /* 0x000fe20007ffe0ff */
[----:B-1----:R-:W-:Y:S06]  /*1950*/  BAR.SYNC.DEFER_BLOCKING 0x0 ;  /* 0x0000000000007b1d */ /* 0x002fec0000010000 */
.L_x_1232:
[----:B--2---:R-:W-:Y:S01]  /*1960*/  IMAD R2, R38, 0x30, R0 ;  /* 0x0000003026027824 */ /* 0x004fe200078e0200 */
[----:B------:R-:W-:Y:S01]  /*1970*/  ISETP.NE.AND P1, PT, R166, 0x1, PT ;  /* 0x00000001a600780c */ /* 0x000fe20003f25270 */
[----:B------:R-:W-:Y:S01]  /*1980*/  IMAD.MOV.U32 R91, RZ, RZ, RZ ;  /* 0x000000ffff5b7224 */ /* 0x000fe200078e00ff */
[----:B------:R-:W-:Y:S04]  /*1990*/  DEPBAR.LE SB0, 0x0 ;  /* 0x000080000000791a */ /* 0x000fe80000000000 */
[----:B------:R-:W-:Y:S01]  /*19a0*/  IMAD.IADD R3, R135, 0x1, R2 ;  /* 0x0000000187037824 */ /* 0x000fe200078e0202 */
[----:B------:R-:W-:Y:S01]  /*19b0*/  ISETP.GE.AND P0, PT, R2, R4, PT ;  /* 0x000000040200720c */ /* 0x000fe20003f06270 */
[----:B------:R-:W-:Y:S01]  /*19c0*/  BSSY B2, `(.L_x_1198) ;  /* 0x00003fb000027945 */ /* 0x000fe20003800000 */
[----:B------:R-:W-:Y:S01]  /*19d0*/  ISETP.GE.AND P3, PT, R161, 0x1, PT ;  /* 0x00000001a100780c */ /* 0x000fe20003f66270 */
[----:B------:R-:W-:Y:S01]  /*19e0*/  IMAD.MOV.U32 R2, RZ, RZ, R3 ;  /* 0x000000ffff027224 */ /* 0x000fe200078e0003 */
[----:B------:R-:W-:Y:S02]  /*19f0*/  ISETP.GT.OR P0, PT, R0, 0x2f, P0 ;  /* 0x0000002f0000780c */ /* 0x000fe40000704670 */
[----:B------:R-:W-:Y:S05]  /*1a00*/  @P1 IMAD.HI.U32 R5, R3, c[0x0][0x2bc], RZ ;  /* 0x0000af0003051a27 */ /* 0x000fea00078e00ff */
[----:B------:R-:W-:Y:S06]  /*1a10*/  @P1 SHF.R.U32.HI R2, RZ, c[0x0][0x2c0], R5 ;  /* 0x0000b000ff021a19 */ /* 0x000fec0000011605 */
[C---:B------:R-:W-:Y:S04]  /*1a20*/  @!P0 IADD3 R5, P1, R2.reuse, R122, RZ ;  /* 0x0000007a02058210 */ /* 0x040fe80007f3e0ff */
[----:B------:R-:W-:Y:S01]  /*1a30*/  @!P0 LEA.HI.X.SX32 R6, R2, R127, 0x1, P1 ;  /* 0x0000007f02068211 */ /* 0x000fe200008f0eff */
[----:B------:R-:W-:Y:S01]  /*1a40*/  IMAD.MOV R2, RZ, RZ, -R2 ;  /* 0x000000ffff027224 */ /* 0x000fe200078e0a02 */
[C---:B------:R-:W-:Y:S03]  /*1a50*/  @!P0 LEA R8, P1, R5.reuse, c[0x0][0x2a0], 0x2 ;  /* 0x0000a80005088a11 */ /* 0x040fe600078210ff */
[----:B------:R-:W-:Y:S01]  /*1a60*/  IMAD R92, R2, c[0x0][0x2b8], R3 ;  /* 0x0000ae00025c7a24 */ /* 0x000fe200078e0203 */
[----:B------:R-:W-:Y:S03]  /*1a70*/  @!P0 LEA.HI.X R9, R5, c[0x0][0x2a4], R6, 0x2, P1 ;  /* 0x0000a90005098a11 */ /* 0x000fe600008f1406 */
[----:B------:R-:W-:Y:S01]  /*1a80*/  IMAD.WIDE.U32 R2, R92, c[0x0][0x1e0], RZ ;  /* 0x000078005c027a25 */ /* 0x000fe200078e00ff */
[----:B------:R-:W-:Y:S01]  /*1a90*/  SHF.R.S32.HI R104, RZ, 0x1f, R92 ;  /* 0x0000001fff687819 */ /* 0x000fe2000001145c */
[----:B------:R-:W2:Y:S04]  /*1aa0*/  @!P0 LDG.E R91, [R8.64] ;  /* 0x00000006085b8981 */ /* 0x000ea8000c1e1900 */
        /* <DEDUP_REMOVED lines=10> */
[C---:B-1----:R-:W-:Y:S04]  /*1b50*/  LEA R88, P0, R2.reuse, c[0x0][0x1c8], 0x1 ;  /* 0x0000720002587a11 */ /* 0x042fe800078008ff */
        /* <DEDUP_REMOVED lines=8> */
[----:B------:R-:W-:Y:S02]  /*1be0*/  IMAD R3, R2, R138, R3 ;  /* 0x0000008a02037224 */ /* 0x000fe400078e0203 */
[----:B------:R-:W-:Y:S01]  /*1bf0*/  IMAD R2, R38, -0x30, R4 ;  /* 0xffffffd026027824 */ /* 0x000fe200078e0204 */
[----:B------:R-:W-:Y:S01]  /*1c00*/  IADD3 R18, R43, R5, RZ ;  /* 0x000000052b127210 */ /* 0x000fe20007ffe0ff */
[----:B------:R-:W-:Y:S03]  /*1c10*/  IMAD.WIDE.U32 R58, R138, R38, RZ ;  /* 0x000000268a3a7225 */ /* 0x000fe600078e00ff */
        /* <DEDUP_REMOVED lines=31> */
.L_x_1202:
[----:B------:R-:W-:Y:S05]  /*1e10*/  BSYNC B0 ;  /* 0x0000000000007941 */ /* 0x000fea0003800000 */
.L_x_1201:
        /* <DEDUP_REMOVED lines=38> */
.L_x_1204:
[----:B------:R-:W-:Y:S05]  /*2080*/  BSYNC B0 ;  /* 0x0000000000007941 */ /* 0x000fea0003800000 */
.L_x_1203:
        /* <DEDUP_REMOVED lines=19> */
[----:B------:R-:W-:Y:S01]  /*21c0*/  IADD3 R42, P1, P0, R102, R159, R42 ;  /* 0x0000009f662a7210 */ /* 0x000fe2000783e02a */
[----:B------:R-:W-:Y:S01]  /*21d0*/  CS2R R26, SRZ ;  /* 0x00000000001a7805 */ /* 0x000fe2000001ff00 */
[----:B------:R-:W-:Y:S02]  /*21e0*/  CS2R R52, SRZ ;  /* 0x0000000000347805 */ /* 0x000fe4000001ff00 */
[----:B------:R-:W-:Y:S02]  /*21f0*/  IADD3.X R18, R110, R145, R18, P1, P0 ;  /* 0x000000916e127210 */ /* 0x000fe40000fe0412 */
        /* <DEDUP_REMOVED lines=14> */
.L_x_1206:
[----:B------:R-:W-:Y:S05]  /*22e0*/  BSYNC B0 ;  /* 0x0000000000007941 */ /* 0x000fea0003800000 */
.L_x_1205:
        /* <DEDUP_REMOVED lines=72> */
.L_x_1210:
[----:B------:R-:W-:Y:S05]  /*2770*/  BSYNC B0 ;  /* 0x0000000000007941 */ /* 0x000fea0003800000 */
.L_x_1209:
        /* <DEDUP_REMOVED lines=9> */
[--C-:B------:R-:W-:Y:S02]  /*2810*/  @!P0 SHF.R.U64 R2, R14, 0x10, R15.reuse ;  /* 0x000000100e028819 */ /* 0x100fe4000000120f */
[----:B------:R-:W-:Y:S02]  /*2820*/  @!P0 PRMT R6, R54, 0x5410, R6 ;  /* 0x0000541036068816 */ /* 0x000fe40000000006 */
[----:B------:R-:W-:Y:S02]  /*2830*/  @!P0 PRMT R2, R28, 0x5432, R2 ;  /* 0x000054321c028816 */ /* 0x000fe40000000002 */
[----:B------:R-:W-:Y:S01]  /*2840*/  @!P0 SHF.R.U32.HI R14, RZ, 0x10, R15 ;  /* 0x00000010ff0e8819 */ /* 0x000fe2000001160f */
[----:B------:R-:W-:Y:S01]  /*2850*/  @!P0 IMAD.U32 R18, R6, 0x10000, RZ ;  /* 0x0001000006128824 */ /* 0x000fe200078e00ff */
[----:B------:R-:W-:Y:S01]  /*2860*/  @!P0 SHF.R.U32.HI R39, RZ, 0x10, R45 ;  /* 0x00000010ff278819 */ /* 0x000fe2000001162d */
[----:B------:R-:W-:Y:S01]  /*2870*/  @!P0 IMAD.U32 R15, R2, 0x10000, RZ ;  /* 0x00010000020f8824 */ /* 0x000fe200078e00ff */
        /* <DEDUP_REMOVED lines=41> */
.L_x_1208:
[----:B------:R-:W-:Y:S05]  /*2b10*/  BSYNC B1 ;  /* 0x0000000000017941 */ /* 0x000fea0003800000 */
.L_x_1207:
        /* <DEDUP_REMOVED lines=12> */
[--C-:B------:R-:W-:Y:S02]  /*2be0*/  @!P0 SHF.R.U64 R2, R16, 0x10, R17.reuse ;  /* 0x0000001010028819 */ /* 0x100fe40000001211 */
[----:B------:R-:W-:Y:S02]  /*2bf0*/  @!P0 PRMT R18, R55, 0x5410, R18 ;  /* 0x0000541037128816 */ /* 0x000fe40000000012 */
[C---:B------:R-:W-:Y:S02]  /*2c00*/  @!P0 PRMT R2, R29.reuse, 0x5432, R2 ;  /* 0x000054321d028816 */ /* 0x040fe40000000002 */
[----:B------:R-:W-:Y:S01]  /*2c10*/  @!P0 SHF.R.U32.HI R16, RZ, 0x10, R17 ;  /* 0x00000010ff108819 */ /* 0x000fe20000011611 */
[----:B------:R-:W-:Y:S01]  /*2c20*/  @!P0 IMAD.U32 R15, R18, 0x10000, RZ ;  /* 0x00010000120f8824 */ /* 0x000fe200078e00ff */
[----:B------:R-:W-:Y:S01]  /*2c30*/  @!P0 SHF.R.U32.HI R28, RZ, 0x10, R47 ;  /* 0x00000010ff1c8819 */ /* 0x000fe2000001162f */
[----:B------:R-:W-:Y:S01]  /*2c40*/  @!P0 IMAD.U32 R14, R2, 0x10000, RZ ;  /* 0x00010000020e8824 */ /* 0x000fe200078e00ff */
        /* <DEDUP_REMOVED lines=41> */
.L_x_1214:
[----:B------:R-:W-:Y:S05]  /*2ee0*/  BSYNC B0 ;  /* 0x0000000000007941 */ /* 0x000fea0003800000 */
.L_x_1213:
        /* <DEDUP_REMOVED lines=57> */
.L_x_1212:
[----:B------:R-:W-:Y:S05]  /*3280*/  BSYNC B1 ;  /* 0x0000000000017941 */ /* 0x000fea0003800000 */
.L_x_1211:
        /* <DEDUP_REMOVED lines=59> */
.L_x_1217:
[----:B------:R-:W-:Y:S05]  /*3640*/  BSYNC B0 ;  /* 0x0000000000007941 */ /* 0x000fea0003800000 */
.L_x_1216:
        /* <DEDUP_REMOVED lines=58> */
.L_x_1200:
        /* <DEDUP_REMOVED lines=14> */
[----:B------:R-:W-:Y:S02]  /*3ad0*/  @!P1 IADD3 R2, P3, P0, R98, R42, R160 ;  /* 0x0000002a62029210 */ /* 0x000fe4000787e0a0 */
[----:B------:R1:W3:Y:S02]  /*3ae0*/  SHFL.IDX PT, R48, R88, RZ, 0x181f ;  /* 0x00181fff58307589 */ /* 0x0002e400000e0000 */
[----:B------:R-:W-:Y:S02]  /*3af0*/  @!P1 IADD3.X R9, R108, R18, R147, P3, P0 ;  /* 0x000000126c099210 */ /* 0x000fe40001fe0493 */
        /* <DEDUP_REMOVED lines=21> */
[CC--:B------:R-:W-:Y:S01]  /*3c50*/  ISETP.GE.AND P0, PT, R35.reuse, R73.reuse, PT ;  /* 0x000000492300720c */ /* 0x0c0fe20003f06270 */
        /* <DEDUP_REMOVED lines=18> */
[----:B------:R-:W-:Y:S02]  /*3d80*/  IMAD.MOV.U32 R5, RZ, RZ, R23 ;  /* 0x000000ffff057224 */ /* 0x000fe400078e0017 */
[----:B----4-:R-:W-:Y:S02]  /*3d90*/  IMAD.MOV.U32 R3, RZ, RZ, R20 ;  /* 0x000000ffff037224 */ /* 0x010fe400078e0014 */
        /* <DEDUP_REMOVED lines=38> */
[----:B------:R-:W-:Y:S02]  /*4000*/  LEA R78, P0, R93, R48, 0x1 ;  /* 0x000000305d4e7211 */ /* 0x000fe400078008ff */
        /* <DEDUP_REMOVED lines=41> */
[C---:B------:R-:W-:Y:S02]  /*42a0*/  @!P1 FMUL.FTZ R41, R3.reuse, R10 ;  /* 0x0000000a03299220 */ /* 0x040fe40000410000 */
        /* <DEDUP_REMOVED lines=66> */
.L_x_1219:
[----:B-1----:R-:W-:Y:S05]  /*46d0*/  BSYNC B0 ;  /* 0x0000000000007941 */ /* 0x002fea0003800000 */
.L_x_1218:
        /* <DEDUP_REMOVED lines=9> */
[----:B---3--:R-:W-:Y:S02]  /*4770*/  LEA R58, P0, R93, R42, 0x1 ;  /* 0x0000002a5d3a7211 */ /* 0x008fe400078008ff */
[----:B------:R-:W-:Y:S02]  /*4780*/  LEA.HI R2, R3, R2, RZ, 0x4 ;  /* 0x0000000203027211 */ /* 0x000fe400078f20ff */
[----:B--2---:R-:W-:Y:S02]  /*4790*/  LEA.HI.X R59, R93, R43, R111, 0x1, P0 ;  /* 0x0000002b5d3b7211 */ /* 0x004fe400000f0c6f */
[----:B------:R-:W-:Y:S02]  /*47a0*/  LEA.HI.SX32 R2, R2, R69, 0x1c ;  /* 0x0000004502027211 */ /* 0x000fe400078fe2ff */
[--C-:B------:R-:W-:Y:S02]  /*47b0*/  @!P1 SHF.R.U64 R11, R62, 0x10, R63.reuse ;  /* 0x000000103e0b9819 */ /* 0x100fe4000000123f */
        /* <DEDUP_REMOVED lines=20> */
[----:B------:R-:W-:Y:S01]  /*4900*/  @!P1 LOP3.LUT R42, R50, 0xffff0000, RZ, 0xc0, !PT ;  /* 0xffff0000322a9812 */ /* 0x000fe200078ec0ff */
[----:B------:R-:W-:Y:S01]  /*4910*/  @!P1 IMAD.U32 R44, R51, 0x10000, RZ ;  /* 0x00010000332c9824 */ /* 0x000fe200078e00ff */
[----:B------:R2:W3:Y:S01]  /*4920*/  LDS.128 R16, [R2+0x5080] ;  /* 0x0050800002107984 */ /* 0x0004e20000000c00 */
[C---:B------:R-:W-:Y:S02]  /*4930*/  @!P1 PRMT R21, R53.reuse, 0x5410, R8 ;  /* 0x0000541035159816 */ /* 0x040fe40000000008 */
[----:B------:R-:W-:Y:S02]  /*4940*/  @!P1 PRMT R20, R53, 0x5432, R9 ;  /* 0x0000543235149816 */ /* 0x000fe40000000009 */
[----:B------:R-:W-:Y:S02]  /*4950*/  @!P1 SHF.L.U32 R9, R21, 0x10, RZ ;  /* 0x0000001015099819 */ /* 0x000fe400000006ff */
[----:B------:R-:W-:Y:S01]  /*4960*/  @!P1 PRMT R8, R26, 0x5410, R3 ;  /* 0x000054101a089816 */ /* 0x000fe20000000003 */
[C---:B------:R-:W-:Y:S01]  /*4970*/  @!P1 IMAD.U32 R3, R10.reuse, 0x10000, RZ ;  /* 0x000100000a039824 */ /* 0x040fe200078e00ff */
[----:B------:R-:W-:Y:S02]  /*4980*/  @!P1 LOP3.LUT R10, R10, 0xffff0000, RZ, 0xc0, !PT ;  /* 0xffff00000a0a9812 */ /* 0x000fe400078ec0ff */
[----:B------:R-:W-:Y:S02]  /*4990*/  @!P1 PRMT R39, R54, 0x5410, R14 ;  /* 0x0000541036279816 */ /* 0x000fe4000000000e */
[----:B------:R-:W-:Y:S01]  /*49a0*/  @!P1 PRMT R14, R27, 0x5410, R6 ;  /* 0x000054101b0e9816 */ /* 0x000fe20000000006 */
[C---:B------:R-:W-:Y:S01]  /*49b0*/  @!P1 IMAD.U32 R6, R8.reuse, 0x10000, RZ ;  /* 0x0001000008069824 */ /* 0x040fe200078e00ff */
[----:B------:R-:W-:Y:S02]  /*49c0*/  @!P1 LOP3.LUT R8, R8, 0xffff0000, RZ, 0xc0, !PT ;  /* 0xffff000008089812 */ /* 0x000fe400078ec0ff */
        /* <DEDUP_REMOVED lines=9> */
[-C--:B------:R-:W-:Y:S02]  /*4a60*/  @!P1 FMUL.FTZ R2, R2, R3.reuse ;  /* 0x0000000302029220 */ /* 0x080fe40000410000 */
[----:B------:R-:W-:Y:S02]  /*4a70*/  @!P1 FMUL.FTZ R27, R5, R22 ;  /* 0x00000016051b9220 */ /* 0x000fe40000410000 */
        /* <DEDUP_REMOVED lines=12> */
[----:B------:R-:W-:Y:S02]  /*4b40*/  @!P1 FMUL.FTZ R40, R9, R20 ;  /* 0x0000001409289220 */ /* 0x000fe40000410000 */
[----:B------:R-:W-:Y:S01]  /*4b50*/  @!P1 FFMA.FTZ R57, R27, R8, -R11 ;  /* 0x000000081b399223 */ /* 0x000fe2000001080b */
[----:B------:R-:W-:Y:S01]  /*4b60*/  @!P1 LOP3.LUT R11, R19, 0xffff0000, RZ, 0xc0, !PT ;  /* 0xffff0000130b9812 */ /* 0x000fe200078ec0ff */
[-C--:B------:R-:W-:Y:S01]  /*4b70*/  @!P1 FMUL.FTZ R3, R9, R10.reuse ;  /* 0x0000000a09039220 */ /* 0x080fe20000410000 */
[C---:B------:R-:W-:Y:S01]  /*4b80*/  @!P1 LOP3.LUT R9, R14.reuse, 0xffff0000, RZ, 0xc0, !PT ;  /* 0xffff00000e099812 */ /* 0x040fe200078ec0ff */
[----:B------:R-:W-:Y:S02]  /*4b90*/  @!P1 FFMA.FTZ R56, R21, R10, -R40 ;  /* 0x0000000a15389223 */ /* 0x000fe40000010828 */
[----:B------:R-:W-:Y:S02]  /*4ba0*/  @!P1 IMAD.U32 R10, R19, 0x10000, RZ ;  /* 0x00010000130a9824 */ /* 0x000fe400078e00ff */
        /* <DEDUP_REMOVED lines=13> */
[----:B------:R-:W-:Y:S02]  /*4c80*/  @!P1 IMAD.U32 R40, R50, 0x10000, RZ ;  /* 0x0001000032289824 */ /* 0x000fe400078e00ff */
        /* <DEDUP_REMOVED lines=31> */
.L_x_1221:
[----:B------:R-:W-:Y:S05]  /*4e80*/  BSYNC B0 ;  /* 0x0000000000007941 */ /* 0x000fea0003800000 */
.L_x_1220:
[----:B------:R4:W1:Y:S01]  /*4e90*/  SHFL.IDX PT, R53, R85, 0x2, 0x181f ;  /* 0x00581f0055357f89 */ /* 0x00086200000e0000 */
[----:B------:R-:W-:Y:S03]  /*4ea0*/  ISETP.GE.OR P0, PT, R149, R73, P5 ;  /* 0x000000499500720c */ /* 0x000fe60002f06670 */
[----:B------:R4:W3:Y:S10]  /*4eb0*/  SHFL.IDX PT, R52, R88, 0x2, 0x181f ;  /* 0x00581f0058347f89 */ /* 0x0008f400000e0000 */
[----:B------:R-:W-:-:S05]  /*4ec0*/  @P0 BRA `(.L_x_1215) ;  /* 0x00000aa000000947 */ /* 0x000fca0003800000 */
[----:B------:R-:W-:Y:S01]  /*4ed0*/  SEL R2, R71, R70, !P2 ;  /* 0x0000004647027207 */ /* 0x000fe20005000000 */
[----:B------:R-:W5:Y:S01]  /*4ee0*/  LDS.128 R44, [R124+0x5080] ;  /* 0x005080007c2c7984 */ /* 0x000f620000000c00 */
[----:B------:R-:W-:Y:S02]  /*4ef0*/  @!P1 SHF.R.U32.HI R6, RZ, 0x10, R65 ;  /* 0x00000010ff069819 */ /* 0x000fe40000011641 */
[----:B------:R-:W-:Y:S02]  /*4f00*/  SHF.R.S32.HI R3, RZ, 0x1f, R2 ;  /* 0x0000001fff037819 */ /* 0x000fe40000011402 */
[----:B--23--:R-:W-:Y:S02]  /*4f10*/  LEA R58, P0, R93, R52, 0x1 ;  /* 0x000000345d3a7211 */ /* 0x00cfe400078008ff */
[----:B------:R-:W-:Y:S02]  /*4f20*/  LEA.HI R2, R3, R2, RZ, 0x4 ;  /* 0x0000000203027211 */ /* 0x000fe400078f20ff */
[----:B-1----:R-:W-:Y:S02]  /*4f30*/  LEA.HI.X R59, R93, R53, R111, 0x1, P0 ;  /* 0x000000355d3b7211 */ /* 0x002fe400000f0c6f */
[----:B------:R-:W-:Y:S02]  /*4f40*/  LEA.HI.SX32 R2, R2, R69, 0x1c ;  /* 0x0000004502027211 */ /* 0x000fe400078fe2ff */
[----:B------:R-:W-:Y:S02]  /*4f50*/  @!P1 SHF.R.U64 R5, R30, 0x10, R31 ;  /* 0x000000101e059819 */ /* 0x000fe4000000121f */
[----:B------:R-:W-:Y:S01]  /*4f60*/  SHF.R.S32.HI R3, RZ, 0x1f, R2 ;  /* 0x0000001fff037819 */ /* 0x000fe20000011402 */
[----:B------:R-:W-:Y:S01]  /*4f70*/  IMAD.SHL.U32 R51, R2, 0x8, RZ ;  /* 0x0000000802337824 */ /* 0x000fe200078e00ff */
[----:B------:R-:W-:Y:S02]  /*4f80*/  @!P1 SHF.R.U64 R23, R64, 0x10, R65 ;  /* 0x0000001040179819 */ /* 0x000fe40000001241 */
[----:B------:R-:W-:Y:S02]  /*4f90*/  LEA.HI R3, R3, R2, RZ, 0x3 ;  /* 0x0000000203037211 */ /* 0x000fe400078f18ff */
[----:B------:R-:W-:Y:S02]  /*4fa0*/  @!P1 PRMT R23, R55, 0x5432, R23 ;  /* 0x0000543237179816 */ /* 0x000fe40000000017 */
[----:B------:R-:W-:Y:S02]  /*4fb0*/  SHF.R.S32.HI R2, RZ, 0x3, R3 ;  /* 0x00000003ff027819 */ /* 0x000fe40000011403 */
[----:B------:R-:W-:Y:S01]  /*4fc0*/  LOP3.LUT R3, R114, 0x38, R51, 0xf8, !PT ;  /* 0x0000003872037812 */ /* 0x000fe200078ef833 */
[----:B------:R-:W-:Y:S01]  /*4fd0*/  @!P1 IMAD.U32 R21, R23, 0x10000, RZ ;  /* 0x0001000017159824 */ /* 0x000fe200078e00ff */
[----:B------:R-:W-:Y:S01]  /*4fe0*/  @!P1 SHF.R.U64 R9, R66, 0x10, R67 ;  /* 0x0000001042099819 */ /* 0x000fe20000001243 */
[----:B------:R-:W-:Y:S01]  /*4ff0*/  IMAD R2, R2, 0xc00, R13 ;  /* 0x00000c0002027824 */ /* 0x000fe200078e020d */
[----:B------:R-:W-:Y:S02]  /*5000*/  LOP3.LUT R3, R3, R153, RZ, 0x3c, !PT ;  /* 0x0000009903037212 */ /* 0x000fe400078e3cff */
[----:B------:R-:W-:Y:S02]  /*5010*/  @!P1 PRMT R14, R68, 0x5410, R9 ;  /* 0x00005410440e9816 */ /* 0x000fe40000000009 */
[----:B------:R-:W-:Y:S01]  /*5020*/  @!P1 PRMT R11, R37, 0x5410, R5 ;  /* 0x00005410250b9816 */ /* 0x000fe20000000005 */
[----:B------:R-:W-:Y:S01]  /*5030*/  IMAD.IADD R2, R2, 0x1, R3 ;  /* 0x0000000102027824 */ /* 0x000fe200078e0203 */
[----:B------:R-:W-:Y:S02]  /*5040*/  @!P1 SHF.R.U64 R3, R28, 0x10, R29 ;  /* 0x000000101c039819 */ /* 0x000fe4000000121d */
[----:B------:R-:W-:Y:S01]  /*5050*/  @!P1 SHF.R.U32.HI R8, RZ, 0x10, R31 ;  /* 0x00000010ff089819 */ /* 0x000fe2000001161f */
[----:B------:R-:W-:Y:S01]  /*5060*/  IMAD.SHL.U32 R16, R2, 0x2, RZ ;  /* 0x0000000202107824 */ /* 0x000fe200078e00ff */
[----:B------:R-:W-:Y:S01]  /*5070*/  @!P1 PRMT R10, R36, 0x5432, R3 ;  /* 0x00005432240a9816 */ /* 0x000fe20000000003 */
[C---:B-----5:R-:W-:Y:S01]  /*5080*/  @!P1 IMAD.U32 R28, R45.reuse, 0x10000, RZ ;  /* 0x000100002d1c9824 */ /* 0x060fe200078e00ff */
[----:B------:R-:W-:Y:S01]  /*5090*/  @!P1 LOP3.LUT R30, R45, 0xffff0000, RZ, 0xc0, !PT ;  /* 0xffff00002d1e9812 */ /* 0x000fe200078ec0ff */
[----:B------:R-:W-:Y:S01]  /*50a0*/  @!P1 IMAD.U32 R31, R14, 0x10000, RZ ;  /* 0x000100000e1f9824 */ /* 0x000fe200078e00ff */
[----:B------:R-:W-:Y:S01]  /*50b0*/  @!P1 SHF.L.U32 R22, R44, 0x10, RZ ;  /* 0x000000102c169819 */ /* 0x000fe200000006ff */
[----:B------:R-:W1:Y:S01]  /*50c0*/  LDS.128 R16, [R16+0x5080] ;  /* 0x0050800010107984 */ /* 0x000e620000000c00 */
[C---:B------:R-:W-:Y:S02]  /*50d0*/  @!P1 SHF.L.U32 R41, R47.reuse, 0x10, RZ ;  /* 0x000000102f299819 */ /* 0x040fe400000006ff */
[----:B------:R-:W-:Y:S02]  /*50e0*/  @!P1 LOP3.LUT R43, R47, 0xffff0000, RZ, 0xc0, !PT ;  /* 0xffff00002f2b9812 */ /* 0x000fe400078ec0ff */
[----:B------:R-:W-:Y:S02]  /*50f0*/  @!P1 LOP3.LUT R39, R46, 0xffff0000, RZ, 0xc0, !PT ;  /* 0xffff00002e279812 */ /* 0x000fe400078ec0ff */
[----:B------:R-:W-:Y:S02]  /*5100*/  @!P1 SHF.R.U32.HI R2, RZ, 0x10, R29 ;  /* 0x00000010ff029819 */ /* 0x000fe4000001161d */
[----:B------:R-:W-:Y:S02]  /*5110*/  @!P1 PRMT R29, R55, 0x5410, R6 ;  /* 0x00005410371d9816 */ /* 0x000fe40000000006 */
[----:B------:R-:W-:Y:S01]  /*5120*/  @!P1 PRMT R6, R36, 0x5410, R2 ;  /* 0x0000541024069816 */ /* 0x000fe20000000002 */
[----:B------:R-:W-:Y:S01]  /*5130*/  @!P1 IMAD.U32 R36, R46, 0x10000, RZ ;  /* 0x000100002e249824 */ /* 0x000fe200078e00ff */
[----:B------:R-:W-:Y:S01]  /*5140*/  @!P1 PRMT R15, R37, 0x5432, R8 ;  /* 0x00005432250f9816 */ /* 0x000fe20000000008 */
[C---:B------:R-:W-:Y:S01]  /*5150*/  @!P1 IMAD.U32 R27, R29.reuse, 0x10000, RZ ;  /* 0x000100001d1b9824 */ /* 0x040fe200078e00ff */
[----:B------:R-:W-:Y:S01]  /*5160*/  @!P1 SHF.L.U32 R3, R6, 0x10, RZ ;  /* 0x0000001006039819 */ /* 0x000fe200000006ff */
[----:B------:R-:W-:Y:S01]  /*5170*/  @!P1 IMAD.U32 R8, R10, 0x10000, RZ ;  /* 0x000100000a089824 */ /* 0x000fe200078e00ff */
[----:B------:R-:W-:Y:S02]  /*5180*/  @!P1 LOP3.LUT R29, R29, 0xffff0000, RZ, 0xc0, !PT ;  /* 0xffff00001d1d9812 */ /* 0x000fe400078ec0ff */
[----:B------:R-:W-:Y:S02]  /*5190*/  @!P1 LOP3.LUT R23, R23, 0xffff0000, RZ, 0xc0, !PT ;  /* 0xffff000017179812 */ /* 0x000fe400078ec0ff */
[----:B------:R-:W-:Y:S02]  /*51a0*/  @!P1 SHF.R.U32.HI R42, RZ, 0x10, R67 ;  /* 0x00000010ff2a9819 */ /* 0x000fe40000011643 */
[----:B------:R-:W-:Y:S02]  /*51b0*/  ISETP.GE.AND P0, PT, R51, c[0x0][0x1d4], PT ;  /* 0x0000750033007a0c */ /* 0x000fe40003f06270 */
[----:B------:R-:W-:Y:S05]  /*51c0*/  @!P1 PRMT R42, R68, 0x5432, R42 ;  /* 0x00005432442a9816 */ /* 0x000fea000000002a */
[C---:B------:R-:W-:Y:S01]  /*51d0*/  @!P1 IMAD.U32 R40, R42.reuse, 0x10000, RZ ;  /* 0x000100002a289824 */ /* 0x040fe200078e00ff */
[----:B------:R-:W-:Y:S01]  /*51e0*/  @!P1 LOP3.LUT R42, R42, 0xffff0000, RZ, 0xc0, !PT ;  /* 0xffff00002a2a9812 */ /* 0x000fe200078ec0ff */
[C---:B-1----:R-:W-:Y:S04]  /*51f0*/  @!P1 IMAD.U32 R2, R17.reuse, 0x10000, RZ ;  /* 0x0001000011029824 */ /* 0x042fe800078e00ff */
[C---:B------:R-:W-:Y:S02]  /*5200*/  @!P1 FMUL.FTZ R9, R2.reuse, R27 ;  /* 0x0000001b02099220 */ /* 0x040fe40000410000 */
[-C--:B------:R-:W-:Y:S01]  /*5210*/  @!P1 FMUL.FTZ R5, R2, R3.reuse ;  /* 0x0000000302059220 */ /* 0x080fe20000410000 */
[----:B------:R-:W-:Y:S01]  /*5220*/  @!P1 LOP3.LUT R2, R17, 0xffff0000, RZ, 0xc0, !PT ;  /* 0xffff000011029812 */ /* 0x000fe200078ec0ff */
[----:B------:R-:W-:Y:S01]  /*5230*/  @!P1 FFMA.FTZ R61, R28, R3, -R9 ;  /* 0x000000031c3d9223 */ /* 0x000fe20000010809 */
[----:B------:R-:W-:Y:S01]  /*5240*/  @!P1 LOP3.LUT R3, R6, 0xffff0000, RZ, 0xc0, !PT ;  /* 0xffff000006039812 */ /* 0x000fe200078ec0ff */
[----:B------:R-:W-:Y:S02]  /*5250*/  @!P1 IMAD.U32 R9, R16, 0x10000, RZ ;  /* 0x0001000010099824 */ /* 0x000fe400078e00ff */
[C---:B------:R-:W-:Y:S02]  /*5260*/  @!P1 FMUL.FTZ R20, R2.reuse, R29 ;  /* 0x0000001d02149220 */ /* 0x040fe40000410000 */
[C---:B------:R-:W-:Y:S02]  /*5270*/  @!P1 FMUL.FTZ R26, R9.reuse, R21 ;  /* 0x00000015091a9220 */ /* 0x040fe40000410000 */
[-C--:B------:R-:W-:Y:S02]  /*5280*/  @!P1 FMUL.FTZ R6, R2, R3.reuse ;  /* 0x0000000302069220 */ /* 0x080fe40000410000 */
[----:B------:R-:W-:Y:S01]  /*5290*/  @!P1 FFMA.FTZ R60, R30, R3, -R20 ;  /* 0x000000031e3c9223 */ /* 0x000fe20000010814 */
[----:B------:R-:W-:Y:S01]  /*52a0*/  @!P1 LOP3.LUT R3, R16, 0xffff0000, RZ, 0xc0, !PT ;  /* 0xffff000010039812 */ /* 0x000fe200078ec0ff */
[-C--:B------:R-:W-:Y:S02]  /*52b0*/  @!P1 FMUL.FTZ R2, R9, R8.reuse ;  /* 0x0000000809029220 */ /* 0x080fe40000410000 */
[----:B------:R-:W-:Y:S02]  /*52c0*/  @!P1 IMAD.U32 R9, R18, 0x10000, RZ ;  /* 0x0001000012099824 */ /* 0x000fe400078e00ff */
[----:B------:R-:W-:Y:S01]  /*52d0*/  @!P1 FFMA.FTZ R57, R22, R8, -R26 ;  /* 0x0000000816399223 */ /* 0x000fe2000001081a */
[----:B------:R-:W-:Y:S01]  /*52e0*/  @!P1 LOP3.LUT R26, R44, 0xffff0000, RZ, 0xc0, !PT ;  /* 0xffff00002c1a9812 */ /* 0x000fe200078ec0ff */
[----:B------:R-:W-:Y:S01]  /*52f0*/  @!P1 FMUL.FTZ R20, R3, R23 ;  /* 0x0000001703149220 */ /* 0x000fe20000410000 */
[----:B------:R-:W-:Y:S01]  /*5300*/  @!P1 LOP3.LUT R8, R10, 0xffff0000, RZ, 0xc0, !PT ;  /* 0xffff00000a089812 */ /* 0x000fe200078ec0ff */
[C---:B------:R-:W-:Y:S01]  /*5310*/  @!P1 IMAD.U32 R10, R11.reuse, 0x10000, RZ ;  /* 0x000100000b0a9824 */ /* 0x040fe200078e00ff */
[----:B------:R-:W-:Y:S01]  /*5320*/  @!P1 LOP3.LUT R11, R11, 0xffff0000, RZ, 0xc0, !PT ;  /* 0xffff00000b0b9812 */ /* 0x000fe200078ec0ff */
[----:B------:R-:W-:Y:S02]  /*5330*/  @!P1 FMUL.FTZ R37, R9, R31 ;  /* 0x0000001f09259220 */ /* 0x000fe40000410000 */
[-C--:B------:R-:W-:Y:S02]  /*5340*/  @!P1 FMUL.FTZ R3, R3, R8.reuse ;  /* 0x0000000803039220 */ /* 0x080fe40000410000 */
[----:B------:R-:W-:Y:S01]  /*5350*/  @!P1 FFMA.FTZ R56, R26, R8, -R20 ;  /* 0x000000081a389223 */ /* 0x000fe20000010814 */
[----:B------:R-:W-:Y:S01]  /*5360*/  @!P1 LOP3.LUT R20, R19, 0xffff0000, RZ, 0xc0, !PT ;  /* 0xffff000013149812 */ /* 0x000fe200078ec0ff */
[-C--:B------:R-:W-:Y:S01]  /*5370*/  @!P1 FMUL.FTZ R8, R9, R10.reuse ;  /* 0x0000000a09089220 */ /* 0x080fe20000410000 */
[----:B------:R-:W-:Y:S01]  /*5380*/  @!P1 LOP3.LUT R9, R18, 0xffff0000, RZ, 0xc0, !PT ;  /* 0xffff000012099812 */ /* 0x000fe200078ec0ff */
[----:B------:R-:W-:Y:S01]  /*5390*/  @!P1 FFMA.FTZ R55, R36, R10, -R37 ;  /* 0x0000000a24379223 */ /* 0x000fe20000010825 */
[----:B------:R-:W-:Y:S01]  /*53a0*/  @!P1 LOP3.LUT R37, R14, 0xffff0000, RZ, 0xc0, !PT ;  /* 0xffff00000e259812 */ /* 0x000fe200078ec0ff */
[----:B------:R-:W-:Y:S02]  /*53b0*/  @!P1 IMAD.U32 R14, R19, 0x10000, RZ ;  /* 0x00010000130e9824 */ /* 0x000fe400078e00ff */
[C---:B------:R-:W-:Y:S01]  /*53c0*/  @!P1 IMAD.U32 R10, R15.reuse, 0x10000, RZ ;  /* 0x000100000f0a9824 */ /* 0x040fe200078e00ff */
[----:B------:R-:W-:Y:S01]  /*53d0*/  @!P1 LOP3.LUT R15, R15, 0xffff0000, RZ, 0xc0, !PT ;  /* 0xffff00000f0f9812 */ /* 0x000fe200078ec0ff */
[----:B------:R-:W-:Y:S02]  /*53e0*/  @!P1 FMUL.FTZ R49, R14, R40 ;  /* 0x000000280e319220 */ /* 0x000fe40000410000 */
[----:B------:R-:W-:Y:S02]  /*53f0*/  @!P1 FMUL.FTZ R48, R20, R42 ;  /* 0x0000002a14309220 */ /* 0x000fe40000410000 */
[C---:B------:R-:W-:Y:S02]  /*5400*/  @!P1 FMUL.FTZ R50, R9.reuse, R37 ;  /* 0x0000002509329220 */ /* 0x040fe40000410000 */
        /* <DEDUP_REMOVED lines=10> */
[----:B------:R-:W-:Y:S01]  /*54b0*/  @!P1 FFMA.FTZ R2, R21, R22, R2 ;  /* 0x0000001615029223 */ /* 0x000fe20000010002 */
[----:B------:R-:W-:Y:S01]  /*54c0*/  @!P1 MOV R45, R50 ;  /* 0x00000032002d9202 */ /* 0x000fe20000000f00 */
[----:B------:R-:W-:Y:S02]  /*54d0*/  @!P1 IMAD.MOV.U32 R47, RZ, RZ, R48 ;  /* 0x000000ffff2f9224 */ /* 0x000fe400078e0030 */
[----:B------:R-:W-:Y:S02]  /*54e0*/  @!P1 IMAD.MOV.U32 R46, RZ, RZ, R14 ;  /* 0x000000ffff2e9224 */ /* 0x000fe400078e000e */
[----:B------:R-:W-:Y:S02]  /*54f0*/  @!P1 FFMA.FTZ R3, R23, R26, R3 ;  /* 0x0000001a17039223 */ /* 0x000fe40000010003 */
[----:B------:R-:W-:Y:S01]  /*5500*/  @!P1 FFMA.FTZ R5, R27, R28, R5 ;  /* 0x0000001c1b059223 */ /* 0x000fe20000010005 */
[----:B------:R1:W-:Y:S01]  /*5510*/  ST.E.128 [R58.64], R44 ;  /* 0x0000002c3a007985 */ /* 0x0003e2000c101d06 */
[----:B------:R-:W-:Y:S01]  /*5520*/  @!P1 FFMA.FTZ R6, R29, R30, R6 ;  /* 0x0000001e1d069223 */ /* 0x000fe20000010006 */
[----:B------:R-:W-:Y:S01]  /*5530*/  @!P1 F2FP.BF16.PACK_AB R2, R3, R2 ;  /* 0x000000020302923e */ /* 0x000fe200000010ff */
        /* <DEDUP_REMOVED lines=17> */
.L_x_1199:
        /* <DEDUP_REMOVED lines=10> */
[C---:B---3--:R-:W-:Y:S04]  /*56f0*/  @!P5 LEA R8, P0, R24.reuse, R3, 0x1 ;  /* 0x000000031808d211 */ /* 0x048fe800078008ff */
[----:B------:R-:W-:Y:S02]  /*5700*/  @!P5 LEA.HI.X R9, R24, R5, R25, 0x1, P0 ;  /* 0x000000051809d211 */ /* 0x000fe400000f0c19 */
[----:B------:R-:W-:Y:S11]  /*5710*/  ISETP.GE.AND P0, PT, R89, c[0x0][0x1d4], PT ;  /* 0x0000750059007a0c */ /* 0x000ff60003f06270 */
[----:B------:R-:W-:Y:S02]  /*5720*/  @!UPT UIADD3 URZ, URZ, URZ, URZ ;  /* 0x0000003f3f3ff290 */ /* 0x000fe4000fffe03f */
[C---:B------:R-:W-:Y:S04]  /*5730*/  @!P0 LEA R2, P1, R83.reuse, R3, 0x1 ;  /* 0x0000000353028211 */ /* 0x040fe800078208ff */
[----:B------:R-:W-:Y:S01]  /*5740*/  @!P0 LEA.HI.X R3, R83, R5, R90, 0x1, P1 ;  /* 0x0000000553038211 */ /* 0x000fe200008f0c5a */
[----:B-1----:R-:W-:Y:S04]  /*5750*/  @!P5 ST.E.128 [R8.64], R16 ;  /* 0x000000100800d985 */ /* 0x002fe8000c101d06 */
[----:B------:R-:W1:Y:S04]  /*5760*/  @!P0 LDS.128 R8, [R72+0x6880] ;  /* 0x0068800048088984 */ /* 0x000e680000000c00 */
[----:B-1----:R1:W-:Y:S02]  /*5770*/  @!P0 ST.E.128 [R2.64], R8 ;  /* 0x0000000802008985 */ /* 0x0023e4000c101d06 */
.L_x_1223:
[----:B-12---:R-:W-:Y:S05]  /*5780*/  BSYNC B0 ;  /* 0x0000000000007941 */ /* 0x006fea0003800000 */
.L_x_1222:
[----:B---3--:R1:W2:Y:S01]  /*5790*/  SHFL.IDX PT, R3, R85, 0x1, 0x181f ;  /* 0x00381f0055037f89 */ /* 0x0082a200000e0000 */
        /* <DEDUP_REMOVED lines=14> */
.L_x_1225:
[----:B------:R-:W-:Y:S05]  /*5880*/  BSYNC B0 ;  /* 0x0000000000007941 */ /* 0x000fea0003800000 */
.L_x_1224:
        /* <DEDUP_REMOVED lines=14> */
.L_x_1215:
[----:B------:R-:W-:Y:S05]  /*5970*/  BSYNC B2 ;  /* 0x0000000000027941 */ /* 0x000fea0003800000 */
.L_x_1198:
[C---:B--2---:R-:W-:Y:S01]  /*5980*/  IMAD R16, R38.reuse, -0x30, RZ ;  /* 0xffffffd026107824 */ /* 0x044fe200078e02ff */
[----:B------:R-:W-:Y:S01]  /*5990*/  ISETP.NE.AND P6, PT, R133, RZ, PT ;  /* 0x000000ff8500720c */ /* 0x000fe20003fc5270 */
[----:B---3--:R-:W-:Y:S01]  /*59a0*/  IMAD.WIDE R8, R38, 0x30, R112 ;  /* 0x0000003026087825 */ /* 0x008fe200078e0270 */
[----:B------:R-:W-:Y:S03]  /*59b0*/  BSSY B0, `(.L_x_1226) ;  /* 0x000004d000007945 */ /* 0x000fe60003800000 */
[----:B------:R-:W-:Y:S05]  /*59c0*/  IMAD.IADD R2, R128, 0x1, R16 ;  /* 0x0000000180027824 */ /* 0x000fea00078e0210 */
[----:B------:R-:W-:Y:S11]  /*59d0*/  ISETP.GE.AND P1, PT, R2, 0x11, PT ;  /* 0x000000110200780c */ /* 0x000ff60003f26270 */
[----:B------:R-:W-:Y:S02]  /*59e0*/  @!UPT UIADD3 URZ, URZ, URZ, URZ ;  /* 0x0000003f3f3ff290 */ /* 0x000fe4000fffe03f */
        /* <DEDUP_REMOVED lines=9> */
[----:B------:R-:W-:Y:S01]  /*5a80*/  @P3 MOV R2, R94 ;  /* 0x0000005e00023202 */ /* 0x000fe20000000f00 */
[----:B----4-:R-:W-:Y:S04]  /*5a90*/  @P3 IMAD.MOV.U32 R3, RZ, RZ, R106 ;  /* 0x000000ffff033224 */ /* 0x010fe800078e006a */
[C---:B------:R-:W-:Y:S04]  /*5aa0*/  @P3 IMAD.WIDE.U32 R2, R8.reuse, c[0x0][0x258], R2 ;  /* 0x0000960008023a25 */ /* 0x040fe800078e0002 */
[----:B------:R-:W-:Y:S01]  /*5ab0*/  @P3 IMAD R8, R8, c[0x0][0x25c], R5 ;  /* 0x0000970008083a24 */ /* 0x000fe200078e0205 */
[----:B------:R-:W-:Y:S01]  /*5ac0*/  @P3 LEA R10, P4, R2, c[0x0][0x250], 0x1 ;  /* 0x00009400020a3a11 */ /* 0x000fe200078808ff */
[----:B------:R-:W-:Y:S03]  /*5ad0*/  @P1 IMAD R5, R15, c[0x0][0x258], RZ ;  /* 0x000096000f051a24 */ /* 0x000fe600078e02ff */
[----:B------:R-:W-:Y:S01]  /*5ae0*/  @P3 IADD3 R8, R3, R8, RZ ;  /* 0x0000000803083210 */ /* 0x000fe20007ffe0ff */
[----:B------:R-:W-:Y:S01]  /*5af0*/  @P1 IMAD R5, R6, c[0x0][0x25c], R5 ;  /* 0x0000970006051a24 */ /* 0x000fe200078e0205 */
[----:B------:R-:W-:Y:S02]  /*5b00*/  @P1 MOV R3, R106 ;  /* 0x0000006a00031202 */ /* 0x000fe40000000f00 */
[----:B------:R-:W-:Y:S01]  /*5b10*/  @P3 LEA.HI.X R11, R2, c[0x0][0x254], R8, 0x1, P4 ;  /* 0x00009500020b3a11 */ /* 0x000fe200020f0c08 */
[----:B------:R-:W-:Y:S04]  /*5b20*/  @P1 IMAD.MOV.U32 R2, RZ, RZ, R94 ;  /* 0x000000ffff021224 */ /* 0x000fe800078e005e */
[----:B------:R-:W-:Y:S04]  /*5b30*/  @P1 IMAD.WIDE.U32 R2, R6, c[0x0][0x258], R2 ;  /* 0x0000960006021a25 */ /* 0x000fe800078e0002 */
[----:B------:R-:W-:Y:S01]  /*5b40*/  @P1 IMAD.IADD R5, R3, 0x1, R5 ;  /* 0x0000000103051824 */ /* 0x000fe200078e0205 */
[C---:B------:R-:W-:Y:S01]  /*5b50*/  @P1 LEA R8, P4, R2.reuse, c[0x0][0x250], 0x1 ;  /* 0x0000940002081a11 */ /* 0x040fe200078808ff */
        /* <DEDUP_REMOVED lines=10> */
[----:B------:R-:W-:Y:S03]  /*5c00*/  ISETP.NE.AND P4, PT, R134, RZ, PT ;  /* 0x000000ff8600720c */ /* 0x000fe60003f85270 */
[C---:B------:R-:W-:Y:S02]  /*5c10*/  IMAD R5, R92.reuse, c[0x0][0x20c], R2 ;  /* 0x000083005c057a24 */ /* 0x040fe400078e0202 */
[----:B------:R-:W-:Y:S04]  /*5c20*/  IMAD.WIDE.U32 R2, R92, c[0x0][0x208], RZ ;  /* 0x000082005c027a25 */ /* 0x000fe800078e00ff */
[----:B------:R-:W-:Y:S02]  /*5c30*/  IMAD.IADD R3, R3, 0x1, R5 ;  /* 0x0000000103037824 */ /* 0x000fe400078e0205 */
[----:B------:R-:W-:Y:S02]  /*5c40*/  IMAD R5, R105, c[0x0][0x218], RZ ;  /* 0x0000860069057a24 */ /* 0x000fe400078e02ff */
[----:B------:R-:W-:Y:S01]  /*5c50*/  @!PT LDS RZ, [RZ] ;  /* 0x00000000fffff984 */ /* 0x000fe20000000800 */
[----:B------:R-:W-:Y:S01]  /*5c60*/  @!PT LDS RZ, [RZ] ;  /* 0x00000000fffff984 */ /* 0x000fe20000000800 */
[----:B------:R-:W-:Y:S01]  /*5c70*/  @!PT LDS RZ, [RZ] ;  /* 0x00000000fffff984 */ /* 0x000fe20000000800 */
[----:B------:R2:W-:Y:S01]  /*5c80*/  @P3 LDGSTS.E.BYPASS.LTC128B.128 [R72+0x2080], [R10.64], !P4 ;  /* 0x020800000a483fae */ /* 0x0005e2000e101d46 */
[C---:B------:R-:W-:Y:S04]  /*5c90*/  IMAD.WIDE.U32 R2, R91.reuse, c[0x0][0x218], R2 ;  /* 0x000086005b027a25 */ /* 0x040fe800078e0002 */
[----:B------:R2:W-:Y:S01]  /*5ca0*/  @P3 LDGSTS.E.BYPASS.LTC128B.128 [R72+0x3880], [R10.64+0x80], !P6 ;  /* 0x038800800a483fae */ /* 0x0005e2000f101d46 */
[----:B------:R-:W-:Y:S04]  /*5cb0*/  IMAD R5, R91, c[0x0][0x21c], R5 ;  /* 0x000087005b057a24 */ /* 0x000fe800078e0205 */
[----:B------:R2:W-:Y:S05]  /*5cc0*/  @P1 LDGSTS.E.BYPASS.LTC128B.128 [R72+0x2880], [R8.64], !P4 ;  /* 0x0288000008481fae */ /* 0x0005ea000e101d46 */
[----:B------:R2:W-:Y:S05]  /*5cd0*/  @P1 LDGSTS.E.BYPASS.LTC128B.128 [R72+0x4080], [R8.64+0x80], !P6 ;  /* 0x0408008008481fae */ /* 0x0005ea000f101d46 */
[----:B------:R3:W-:Y:S05]  /*5ce0*/  @P0 LDGSTS.E.BYPASS.LTC128B.128 [R72+0x3080], [R14.64], !P4 ;  /* 0x030800000e480fae */ /* 0x0007ea000e101d46 */
[----:B------:R3:W-:Y:S01]  /*5cf0*/  @P0 LDGSTS.E.BYPASS.LTC128B.128 [R72+0x4880], [R14.64+0x80], !P6 ;  /* 0x048800800e480fae */ /* 0x0007e2000f101d46 */
[----:B------:R-:W-:Y:S04]  /*5d00*/  IADD3 R2, P0, R164, R2, RZ ;  /* 0x00000002a4027210 */ /* 0x000fe80007f1e0ff */
[----:B------:R-:W0:Y:S01]  /*5d10*/  LDGDEPBAR ;  /* 0x00000000000079af */ /* 0x000e220000000000 */
[----:B------:R-:W-:Y:S02]  /*5d20*/  IADD3.X R3, R131, R3, R5, P0, !PT ;  /* 0x0000000383037210 */ /* 0x000fe400007fe405 */
[----:B------:R-:W-:Y:S04]  /*5d30*/  IADD3 R5, R16, R4, RZ ;  /* 0x0000000410057210 */ /* 0x000fe80007ffe0ff */
[----:B------:R-:W-:Y:S05]  /*5d40*/  IMNMX R5, R5, 0x30, PT ;  /* 0x0000003005057817 */ /* 0x000fea0003800200 */
[----:B------:R-:W-:Y:S01]  /*5d50*/  IMAD.IADD R5, R5, 0x1, -R35 ;  /* 0x0000000105057824 */ /* 0x000fe200078e0a23 */
[C---:B---3--:R-:W-:Y:S01]  /*5d60*/  LEA R14, P0, R2.reuse, c[0x0][0x1f8], 0x1 ;  /* 0x00007e00020e7a11 */ /* 0x048fe200078008ff */
[----:B------:R-:W-:Y:S04]  /*5d70*/  DEPBAR.LE SB0, 0x0 ;  /* 0x000080000000791a */ /* 0x000fe80000000000 */
[----:B------:R-:W-:Y:S01]  /*5d80*/  BAR.SYNC.DEFER_BLOCKING 0x0 ;  /* 0x0000000000007b1d */ /* 0x000fe20000010000 */
[----:B------:R-:W-:Y:S02]  /*5d90*/  LEA.HI.X R6, R2, c[0x0][0x1fc], R3, 0x1, P0 ;  /* 0x00007f0002067a11 */ /* 0x000fe400000f0c03 */
[----:B------:R-:W-:Y:S03]  /*5da0*/  ISETP.GE.AND P0, PT, R5, 0x1, PT ;  /* 0x000000010500780c */ /* 0x000fe60003f06270 */
[----:B------:R2:W3:Y:S05]  /*5db0*/  SHFL.IDX PT, R2, R14, RZ, 0x181f ;  /* 0x00181fff0e027589 */ /* 0x0004ea00000e0000 */
[----:B------:R2:W4:Y:S05]  /*5dc0*/  SHFL.IDX PT, R3, R6, RZ, 0x181f ;  /* 0x00181fff06037589 */ /* 0x00052a00000e0000 */
[----:B------:R-:W-:-:S05]  /*5dd0*/  @!P0 BRA `(.L_x_1227) ;  /* 0x000000a000008947 */ /* 0x000fca0003800000 */
[----:B------:R-:W5:Y:S01]  /*5de0*/  @!P5 LDS.128 R16, [R72+0x2080] ;  /* 0x002080004810d984 */ /* 0x000f620000000c00 */
[CC--:B--23--:R-:W-:Y:S04]  /*5df0*/  @!P5 LEA R8, P0, R24.reuse, R2.reuse, 0x1 ;  /* 0x000000021808d211 */ /* 0x0ccfe800078008ff */
[-C--:B----4-:R-:W-:Y:S02]  /*5e00*/  @!P5 LEA.HI.X R9, R24, R3.reuse, R25, 0x1, P0 ;  /* 0x000000031809d211 */ /* 0x090fe400000f0c19 */
[----:B------:R-:W-:Y:S11]  /*5e10*/  ISETP.GE.AND P0, PT, R89, c[0x0][0x1d4], PT ;  /* 0x0000750059007a0c */ /* 0x000ff60003f06270 */
[----:B------:R-:W-:Y:S02]  /*5e20*/  @!UPT UIADD3 URZ, URZ, URZ, URZ ;  /* 0x0000003f3f3ff290 */ /* 0x000fe4000fffe03f */
[C---:B------:R-:W-:Y:S04]  /*5e30*/  @!P0 LEA R2, P1, R83.reuse, R2, 0x1 ;  /* 0x0000000253028211 */ /* 0x040fe800078208ff */
[----:B------:R-:W-:Y:S01]  /*5e40*/  @!P0 LEA.HI.X R3, R83, R3, R90, 0x1, P1 ;  /* 0x0000000353038211 */ /* 0x000fe200008f0c5a */
[----:B-----5:R-:W-:Y:S04]  /*5e50*/  @!P5 ST.E.128 [R8.64], R16 ;  /* 0x000000100800d985 */ /* 0x020fe8000c101d06 */
[----:B------:R-:W2:Y:S04]  /*5e60*/  @!P0 LDS.128 R8, [R72+0x3880] ;  /* 0x0038800048088984 */ /* 0x000ea80000000c00 */
[----:B--2---:R2:W-:Y:S02]  /*5e70*/  @!P0 ST.E.128 [R2.64], R8 ;  /* 0x0000000802008985 */ /* 0x0045e4000c101d06 */
.L_x_1227:
[----:B------:R-:W-:Y:S05]  /*5e80*/  BSYNC B0 ;  /* 0x0000000000007941 */ /* 0x000fea0003800000 */
.L_x_1226:
[----:B--2-4-:R2:W4:Y:S01]  /*5e90*/  SHFL.IDX PT, R3, R6, 0x1, 0x181f ;  /* 0x00381f0006037f89 */ /* 0x01452200000e0000 */
        /* <DEDUP_REMOVED lines=14> */
.L_x_1229:
[----:B------:R-:W-:Y:S05]  /*5f80*/  BSYNC B0 ;  /* 0x0000000000007941 */ /* 0x000fea0003800000 */
.L_x_1228:
[----:B---34-:R3:W4:Y:S01]  /*5f90*/  SHFL.IDX PT, R3, R6, 0x2, 0x181f ;  /* 0x00581f0006037f89 */ /* 0x01872200000e0000 */
[----:B------:R-:W-:Y:S01]  /*5fa0*/  ISETP.GE.AND P0, PT, R5, 0x21, PT ;  /* 0x000000210500780c */ /* 0x000fe20003f06270 */
[----:B------:R-:W-:Y:S02]  /*5fb0*/  BSSY B0, `(.L_x_1230) ;  /* 0x000000d000007945 */ /* 0x000fe40003800000 */
[----:B------:R3:W2:Y:S10]  /*5fc0*/  SHFL.IDX PT, R2, R14, 0x2, 0x181f ;  /* 0x00581f000e027f89 */ /* 0x0006b400000e0000 */
[----:B------:R-:W-:-:S05]  /*5fd0*/  @!P0 BRA `(.L_x_1231) ;  /* 0x000000a000008947 */ /* 0x000fca0003800000 */
[----:B------:R-:W5:Y:S01]  /*5fe0*/  @!P5 LDS.128 R16, [R72+0x3080] ;  /* 0x003080004810d984 */ /* 0x000f620000000c00 */
[CC--:B--2---:R-:W-:Y:S04]  /*5ff0*/  @!P5 LEA R8, P0, R24.reuse, R2.reuse, 0x1 ;  /* 0x000000021808d211 */ /* 0x0c4fe800078008ff */
        /* <DEDUP_REMOVED lines=8> */
.L_x_1231:
[----:B------:R-:W-:Y:S05]  /*6080*/  BSYNC B0 ;  /* 0x0000000000007941 */ /* 0x000fea0003800000 */
.L_x_1230:
[C---:B------:R-:W-:Y:S02]  /*6090*/  ISETP.GT.AND P0, PT, R38.reuse, R119, PT ;  /* 0x000000772600720c */ /* 0x040fe40003f04270 */
[----:B------:R-:W-:Y:S11]  /*60a0*/  IADD3 R38, R38, -0x1, RZ ;  /* 0xffffffff26267810 */ /* 0x000ff60007ffe0ff */
[----:B--2-4-:R-:W-:Y:S01]  /*60b0*/  @P0 SHF.R.S32.HI R3, RZ, 0x1f, R38 ;  /* 0x0000001fff030819 */ /* 0x014fe20000011426 */
        /* <DEDUP_REMOVED lines=17> */
[C---:B---3--:R-:W-:Y:S04]  /*61d0*/  @P0 IADD3 R14, P1, R8.reuse, R148, RZ ;  /* 0x00000094080e0210 */ /* 0x048fe80007f3e0ff */
        /* <DEDUP_REMOVED lines=9> */
[----:B------:R-:W3:Y:S04]  /*6270*/  LDL R5, [R1+0x64] ;  /* 0x0000640001057983 */ /* 0x000ee80000100800 */
[----:B------:R4:W5:Y:S04]  /*6280*/  LDL R13, [R1+0x58] ;  /* 0x00005800010d7983 */ /* 0x0009680000100800 */
[----:B------:R-:W-:Y:S01]  /*6290*/  BAR.SYNC.DEFER_BLOCKING 0x0 ;  /* 0x0000000000007b1d */ /* 0x000fe20000010000 */
[----:B---3--:R-:W-:-:S05]  /*62a0*/  IADD3 R0, R5, 0x2f, RZ ;  /* 0x0000002f05007810 */ /* 0x008fca0007ffe0ff */
[----:B------:R-:W-:-:S05]  /*62b0*/  IMAD.HI R0, R0, 0x2aaaaaab, RZ ;  /* 0x2aaaaaab00007827 */ /* 0x000fca00078e02ff */
[----:B--2---:R-:W-:-:S04]  /*62c0*/  SHF.R.U32.HI R2, RZ, 0x1f, R0 ;  /* 0x0000001fff027819 */ /* 0x004fc80000011600 */
[----:B------:R-:W-:Y:S02]  /*62d0*/  LEA.HI.SX32 R7, R0, R2, 0x1d ;  /* 0x0000000200077211 */ /* 0x000fe400078feaff */
.L_x_1197:
[----:B----4-:R-:W-:Y:S01]  /*62e0*/  IMAD.MOV.U32 R0, RZ, RZ, c[0x0][0x2c4] ;  /* 0x0000b100ff007624 */ /* 0x010fe200078e00ff */
[----:B------:R2:W-:Y:S01]  /*62f0*/  STL.64 [R1], R168 ;  /* 0x000000a801007387 */ /* 0x0005e20000100a00 */
[----:B-1----:R-:W-:-:S03]  /*6300*/  IMAD.MOV.U32 R4, RZ, RZ, c[0x0][0x32c] ;  /* 0x0000cb00ff047624 */ /* 0x002fc600078e00ff */
[----:B------:R-:W-:Y:S02]  /*6310*/  ISETP.NE.AND P2, PT, R0, 0x1, PT ;  /* 0x000000010000780c */ /* 0x000fe40003f45270 */
[----:B------:R-:W-:Y:S02]  /*6320*/  IADD3 R0, R136, 0x7f, RZ ;  /* 0x0000007f88007810 */ /* 0x000fe40007ffe0ff */
[----:B------:R-:W-:-:S09]  /*6330*/  ISETP.GE.AND P1, PT, R4, 0x1, PT ;  /* 0x000000010400780c */ /* 0x000fd20003f26270 */
[----:B------:R-:W-:-:S05]  /*6340*/  @P2 IMAD.HI.U32 R2, R0, c[0x0][0x2c8], RZ ;  /* 0x0000b20000022a27 */ /* 0x000fca00078e00ff */
[----:B------:R-:W-:-:S04]  /*6350*/  @P2 SHF.R.U32.HI R0, RZ, c[0x0][0x2cc], R2 ;  /* 0x0000b300ff002a19 */ /* 0x000fc80000011602 */
[----:B------:R-:W-:-:S05]  /*6360*/  IADD3 R0, R0, 0x1, R5 ;  /* 0x0000000100007810 */ /* 0x000fca0007ffe005 */
[----:B-----5:R-:W-:-:S05]  /*6370*/  IMAD.IADD R2, R0, 0x1, -R13 ;  /* 0x0000000100027824 */ /* 0x020fca00078e0a0d */
[----:B------:R-:W-:Y:S01]  /*6380*/  IADD3 R3, R2, c[0x0][0x328], RZ ;  /* 0x0000ca0002037a10 */ /* 0x000fe20007ffe0ff */
[----:B------:R-:W-:Y:S05]  /*6390*/  @!P1 BRA `(.L_x_1233) ;  /* 0x0000010000009947 */ /* 0x000fea0003800000 */
[C---:B--2---:R-:W-:Y:S01]  /*63a0*/  ISETP.GT.AND P0, PT, R2.reuse, RZ, PT ;  /* 0x000000ff0200720c */ /* 0x044fe20003f04270 */
[----:B------:R-:W-:Y:S01]  /*63b0*/  BSSY B0, `(.L_x_1234) ;  /* 0x000000c000007945 */ /* 0x000fe20003800000 */
        /* <DEDUP_REMOVED lines=8> */
.L_x_1235:
[----:B------:R-:W-:-:S13]  /*6440*/  ISETP.NE.AND P0, PT, R4, 0x1, PT ;  /* 0x000000010400780c */ /* 0x000fda0003f05270 */
[----:B------:R-:W-:-:S05]  /*6450*/  @P0 IMAD.HI.U32 R2, R0, c[0x0][0x330], RZ ;  /* 0x0000cc0000020a27 */ /* 0x000fca00078e00ff */
[----:B------:R-:W-:Y:S02]  /*6460*/  @P0 SHF.R.U32.HI R0, RZ, c[0x0][0x334], R2 ;  /* 0x0000cd00ff000a19 */ /* 0x000fe40000011602 */
.L_x_1236:
[----:B------:R-:W-:Y:S05]  /*6470*/  BSYNC B0 ;  /* 0x0000000000007941 */ /* 0x000fea0003800000 */
.L_x_1234:
[----:B------:R-:W-:-:S05]  /*6480*/  IMAD R0, R0, R4, c[0x0][0x32c] ;  /* 0x0000cb0000007624 */ /* 0x000fca00078e0204 */
[----:B------:R-:W-:-:S04]  /*6490*/  IMNMX R3, R3, R0, PT ;  /* 0x0000000003037217 */ /* 0x000fc80003800200 */
.L_x_1233:
[----:B--2---:R-:W-:Y:S01]  /*64a0*/  IADD3 R3, R3, 0x2f, RZ ;  /* 0x0000002f03037810 */ /* 0x004fe20007ffe0ff */
[----:B------:R-:W-:-:S04]  /*64b0*/  @P2 IMAD.HI.U32 R2, R136, c[0x0][0x2c8], RZ ;  /* 0x0000b20088022a27 */ /* 0x000fc800078e00ff */
[----:B------:R-:W-:-:S04]  /*64c0*/  IMAD.HI R3, R3, 0x2aaaaaab, RZ ;  /* 0x2aaaaaab03037827 */ /* 0x000fc800078e02ff */
[----:B------:R-:W-:Y:S01]  /*64d0*/  IMAD.MOV.U32 R0, RZ, RZ, R136 ;  /* 0x000000ffff007224 */ /* 0x000fe200078e0088 */
[----:B------:R-:W-:Y:S02]  /*64e0*/  @P2 SHF.R.U32.HI R0, RZ, c[0x0][0x2cc], R2 ;  /* 0x0000b300ff002a19 */ /* 0x000fe40000011602 */
[----:B------:R-:W-:Y:S02]  /*64f0*/  SHF.R.U32.HI R2, RZ, 0x1f, R3 ;  /* 0x0000001fff027819 */ /* 0x000fe40000011603 */
[----:B------:R-:W-:Y:S02]  /*6500*/  IADD3 R0, R0, R5, -R13 ;  /* 0x0000000500007210 */ /* 0x000fe40007ffe80d */
[----:B------:R-:W-:Y:S02]  /*6510*/  LEA.HI.SX32 R2, R3, R2, 0x1d ;  /* 0x0000000203027211 */ /* 0x000fe400078feaff */
[----:B------:R-:W-:Y:S02]  /*6520*/  IADD3 R3, R0, -c[0x0][0x324], RZ ;  /* 0x8000c90000037a10 */ /* 0x000fe40007ffe0ff */
[----:B------:R-:W-:Y:S01]  /*6530*/  IMNMX R230, R2, R7, PT ;  /* 0x0000000702e67217 */ /* 0x000fe20003800200 */
[----:B------:R-:W-:Y:S05]  /*6540*/  @!P1 BRA `(.L_x_1237) ;  /* 0x000000f000009947 */ /* 0x000fea0003800000 */
[----:B------:R-:W-:Y:S01]  /*6550*/  ISETP.GT.AND P0, PT, R0, -0x1, PT ;  /* 0xffffffff0000780c */ /* 0x000fe20003f04270 */
[----:B------:R-:W-:-:S12]  /*6560*/  BSSY B0, `(.L_x_1238) ;  /* 0x000000b000007945 */ /* 0x000fd80003800000 */
[----:B------:R-:W-:Y:S05]  /*6570*/  @P0 BRA `(.L_x_1239) ;  /* 0x0000006000000947 */ /* 0x000fea0003800000 */
[----:B------:R-:W-:Y:S02]  /*6580*/  ISETP.NE.AND P0, PT, R4, 0x1, PT ;  /* 0x000000010400780c */ /* 0x000fe40003f05270 */
[----:B------:R-:W-:-:S11]  /*6590*/  LOP3.LUT R0, RZ, R0, RZ, 0x33, !PT ;  /* 0x00000000ff007212 */ /* 0x000fd600078e33ff */
[----:B------:R-:W-:-:S05]  /*65a0*/  @P0 IMAD.HI.U32 R2, R0, c[0x0][0x330], RZ ;  /* 0x0000cc0000020a27 */ /* 0x000fca00078e00ff */
[----:B------:R-:W-:-:S04]  /*65b0*/  @P0 SHF.R.U32.HI R0, RZ, c[0x0][0x334], R2 ;  /* 0x0000cd00ff000a19 */ /* 0x000fc80000011602 */
[----:B------:R-:W-:Y:S01]  /*65c0*/  LOP3.LUT R0, RZ, R0, RZ, 0x33, !PT ;  /* 0x00000000ff007212 */ /* 0x000fe200078e33ff */
[----:B------:R-:W-:Y:S05]  /*65d0*/  BRA `(.L_x_1240) ;  /* 0x0000003000007947 */ /* 0x000fea0003800000 */
.L_x_1239:
[----:B------:R-:W-:-:S13]  /*65e0*/  ISETP.NE.AND P0, PT, R4, 0x1, PT ;  /* 0x000000010400780c */ /* 0x000fda0003f05270 */
[----:B------:R-:W-:-:S05]  /*65f0*/  @P0 IMAD.HI.U32 R2, R0, c[0x0][0x330], RZ ;  /* 0x0000cc0000020a27 */ /* 0x000fca00078e00ff */
[----:B------:R-:W-:Y:S02]  /*6600*/  @P0 SHF.R.U32.HI R0, RZ, c[0x0][0x334], R2 ;  /* 0x0000cd00ff000a19 */ /* 0x000fe40000011602 */
.L_x_1240:
[----:B------:R-:W-:Y:S05]  /*6610*/  BSYNC B0 ;  /* 0x0000000000007941 */ /* 0x000fea0003800000 */
.L_x_1238:
[----:B------:R-:W-:-:S05]  /*6620*/  IMAD R0, R0, c[0x0][0x32c], RZ ;  /* 0x0000cb0000007a24 */ /* 0x000fca00078e02ff */
[----:B------:R-:W-:-:S05]  /*6630*/  IMNMX R3, R3, R0, !PT ;  /* 0x0000000003037217 */ /* 0x000fca0007800200 */
.L_x_1237:
[----:B------:R-:W-:Y:S01]  /*6640*/  IMAD.HI R0, R3, 0x2aaaaaab, RZ ;  /* 0x2aaaaaab03007827 */ /* 0x000fe200078e02ff */
[----:B------:R-:W-:Y:S01]  /*6650*/  PLOP3.LUT P0, PT, PT, PT, PT, 0x80, 0x0 ;  /* 0x000000000000781c */ /* 0x000fe20003f0f070 */
[----:B------:R-:W-:Y:S01]  /*6660*/  CS2R R14, SRZ ;  /* 0x00000000000e7805 */ /* 0x000fe2000001ff00 */
[----:B------:R-:W-:Y:S01]  /*6670*/  CS2R R134, SRZ ;  /* 0x0000000000867805 */ /* 0x000fe2000001ff00 */
[----:B------:R-:W-:Y:S01]  /*6680*/  IMAD.MOV.U32 R131, RZ, RZ, RZ ;  /* 0x000000ffff837224 */ /* 0x000fe200078e00ff */
[----:B------:R-:W-:Y:S01]  /*6690*/  SHF.R.U32.HI R2, RZ, 0x1f, R0 ;  /* 0x0000001fff027819 */ /* 0x000fe20000011600 */
[----:B------:R-:W-:Y:S01]  /*66a0*/  IMAD.MOV.U32 R128, RZ, RZ, RZ ;  /* 0x000000ffff807224 */ /* 0x000fe200078e00ff */
[----:B------:R-:W-:Y:S01]  /*66b0*/  CS2R R132, SRZ ;  /* 0x0000000000847805 */ /* 0x000fe2000001ff00 */
[----:B------:R-:W-:Y:S01]  /*66c0*/  CS2R R16, SRZ ;  /* 0x0000000000107805 */ /* 0x000fe2000001ff00 */
[----:B------:R-:W-:Y:S01]  /*66d0*/  LEA.HI.SX32 R0, R0, R2, 0x1d ;  /* 0x0000000200007211 */ /* 0x000fe200078feaff */
[----:B------:R-:W-:Y:S01]  /*66e0*/  IMAD.MOV.U32 R11, RZ, RZ, RZ ;  /* 0x000000ffff0b7224 */ /* 0x000fe200078e00ff */
[----:B------:R-:W-:Y:S01]  /*66f0*/  MOV R126, RZ ;  /* 0x000000ff007e7202 */ /* 0x000fe20000000f00 */
[----:B------:R-:W-:Y:S01]  /*6700*/  IMAD.MOV.U32 R124, RZ, RZ, RZ ;  /* 0x000000ffff7c7224 */ /* 0x000fe200078e00ff */
[----:B------:R-:W-:Y:S01]  /*6710*/  IMNMX R4, RZ, R0, !PT ;  /* 0x00000000ff047217 */ /* 0x000fe20007800200 */
[----:B------:R-:W-:Y:S01]  /*6720*/  IMAD.MOV.U32 R122, RZ, RZ, RZ ;  /* 0x000000ffff7a7224 */ /* 0x000fe200078e00ff */
[----:B------:R-:W-:Y:S01]  /*6730*/  MOV R12, RZ ;  /* 0x000000ff000c7202 */ /* 0x000fe20000000f00 */
[----:B------:R-:W-:Y:S01]  /*6740*/  CS2R R120, SRZ ;  /* 0x0000000000787805 */ /* 0x000fe2000001ff00 */
[----:B------:R-:W-:Y:S01]  /*6750*/  ISETP.GT.AND P1, PT, R230, R4, PT ;  /* 0x00000004e600720c */ /* 0x000fe20003f24270 */
[----:B------:R1:W-:Y:S01]  /*6760*/  STL [R1+0xb4], R4 ;  /* 0x0000b40401007387 */ /* 0x0003e20000100800 */
[----:B------:R-:W-:Y:S01]  /*6770*/  MOV R114, RZ ;  /* 0x000000ff00727202 */ /* 0x000fe20000000f00 */
        /* <DEDUP_REMOVED lines=42> */
[----:B------:R-:W-:Y:S01]  /*6a20*/  IMAD.MOV.U32 R20, RZ, RZ, RZ ;  /* 0x000000ffff147224 */ /* 0x000fe200078e00ff */
[----:B------:R-:W-:Y:S01]  /*6a30*/  CS2R R190, SRZ ;  /* 0x0000000000be7805 */ /* 0x000fe2000001ff00 */
[----:B------:R-:W-:Y:S01]  /*6a40*/  CS2R R44, SRZ ;  /* 0x00000000002c7805 */ /* 0x000fe2000001ff00 */
        /* <DEDUP_REMOVED lines=28> */
[----:B------:R-:W-:Y:S01]  /*6c10*/  MOV R164, RZ ;  /* 0x000000ff00a47202 */ /* 0x000fe20000000f00 */
[----:B------:R-:W-:Y:S05]  /*6c20*/  @!P1 BRA `(.L_x_1241) ;  /* 0x0001505000009947 */ /* 0x000fea0003800000 */
[----:B-1----:R-:W2:Y:S04]  /*6c30*/  LDL R57, [R1+0xec] ;  /* 0x0000ec0001397983 */ /* 0x002ea80000100800 */
[----:B------:R-:W3:Y:S01]  /*6c40*/  LDL R0, [R1+0x4c] ;  /* 0x00004c0001007983 */ /* 0x000ee20000100800 */
[----:B------:R-:W-:Y:S01]  /*6c50*/  ISETP.NE.U32.AND P5, PT, RZ, c[0x0][0x340], PT ;  /* 0x0000d000ff007a0c */ /* 0x000fe20003fa5070 */
[----:B------:R-:W-:-:S03]  /*6c60*/  ULDC.64 UR4, c[0x0][0x18] ;  /* 0x0000060000047ab9 */ /* 0x000fc60000000a00 */
[----:B------:R-:W-:-:S13]  /*6c70*/  ISETP.NE.AND.EX P5, PT, RZ, c[0x0][0x344], PT, P5 ;  /* 0x0000d100ff007a0c */ /* 0x000fda0003fa5350 */
[----:B------:R-:W-:Y:S01]  /*6c80*/  @P5 IMAD.MOV.U32 R2, RZ, RZ, 0x4 ;  /* 0x00000004ff025424 */ /* 0x000fe200078e00ff */
[----:B------:R-:W1:Y:S01]  /*6c90*/  S2R R7, SR_CTAID.Y ;  /* 0x0000000000077919 */ /* 0x000e620000002600 */
[----:B------:R-:W-:-:S04]  /*6ca0*/  SHF.R.S32.HI R27, RZ, 0x1f, R168 ;  /* 0x0000001fff1b7819 */ /* 0x000fc800000114a8 */
[----:B------:R-:W-:Y:S02]  /*6cb0*/  LEA.HI R6, R27, R168, RZ, 0x3 ;  /* 0x000000a81b067211 */ /* 0x000fe400078f18ff */
[----:B-1----:R-:W-:Y:S02]  /*6cc0*/  SHF.R.S32.HI R7, RZ, 0x1f, R7 ;  /* 0x0000001fff077819 */ /* 0x002fe40000011407 */
[----:B------:R-:W-:Y:S02]  /*6cd0*/  SHF.R.S32.HI R25, RZ, 0x3, R6 ;  /* 0x00000003ff197819 */ /* 0x000fe40000011406 */
[----:B------:R-:W-:Y:S01]  /*6ce0*/  ISETP.NE.U32.AND P0, PT, RZ, c[0x0][0x348], PT ;  /* 0x0000d200ff007a0c */ /* 0x000fe20003f05070 */
[----:B--2---:R-:W-:-:S05]  /*6cf0*/  @P5 IMAD.WIDE R2, R57, R2, c[0x0][0x340] ;  /* 0x0000d00039025625 */ /* 0x004fca00078e0202 */
[----:B------:R3:W5:Y:S01]  /*6d00*/  @P5 LDG.E R19, [R2.64] ;  /* 0x0000000602135981 */ /* 0x000762000c1e1900 */
[----:B------:R-:W-:Y:S01]  /*6d10*/  ISETP.NE.AND.EX P0, PT, RZ, c[0x0][0x34c], PT, P0 ;  /* 0x0000d300ff007a0c */ /* 0x000fe20003f05300 */
[----:B------:R-:W-:Y:S01]  /*6d20*/  UIADD3 UR4, UP0, UR4, 0x8080, URZ ;  /* 0x0000808004047890 */ /* 0x000fe2000ff1e03f */
[----:B------:R-:W-:Y:S01]  /*6d30*/  LEA.HI R22, R27, R168, RZ, 0x4 ;  /* 0x000000a81b167211 */ /* 0x000fe200078f20ff */
[----:B------:R-:W-:Y:S01]  /*6d40*/  STL [R1+0x10], R13 ;  /* 0x0000100d01007387 */ /* 0x000fe20000100800 */
[----:B------:R-:W-:Y:S01]  /*6d50*/  IADD3 R140, R230, -0x1, RZ ;  /* 0xffffffffe68c7810 */ /* 0x000fe20007ffe0ff */
[----:B------:R-:W-:Y:S01]  /*6d60*/  UIADD3.X UR5, URZ, UR5, URZ, UP0, !UPT ;  /* 0x000000053f057290 */ /* 0x000fe200087fe43f */
[----:B---3--:R-:W-:-:S05]  /*6d70*/  SHF.R.S32.HI R2, RZ, 0x1f, R0 ;  /* 0x0000001fff027819 */ /* 0x008fca0000011400 */
[----:B------:R-:W-:-:S04]  /*6d80*/  IMAD R2, R2, c[0x0][0x178], RZ ;  /* 0x00005e0002027a24 */ /* 0x000fc800078e02ff */
[C---:B------:R-:W-:Y:S02]  /*6d90*/  IMAD R4, R0.reuse, c[0x0][0x17c], R2 ;  /* 0x00005f0000047a24 */ /* 0x040fe400078e0202 */
[----:B------:R-:W-:Y:S01]  /*6da0*/  IMAD.WIDE.U32 R2, R0, c[0x0][0x178], RZ ;  /* 0x00005e0000027a25 */ /* 0x000fe200078e00ff */
[----:B------:R-:W-:-:S03]  /*6db0*/  LOP3.LUT R0, R6, 0xfffffff8, RZ, 0xc0, !PT ;  /* 0xfffffff806007812 */ /* 0x000fc600078ec0ff */
[----:B------:R-:W-:Y:S02]  /*6dc0*/  IMAD.IADD R3, R3, 0x1, R4 ;  /* 0x0000000103037824 */ /* 0x000fe400078e0204 */
[----:B------:R-:W-:Y:S02]  /*6dd0*/  IMAD R4, R7, c[0x0][0x1b8], RZ ;  /* 0x00006e0007047a24 */ /* 0x000fe400078e02ff */
[----:B------:R-:W1:Y:S01]  /*6de0*/  S2R R7, SR_CTAID.Y ;  /* 0x0000000000077919 */ /* 0x000e620000002600 */
[----:B------:R-:W-:Y:S01]  /*6df0*/  IMAD.IADD R21, R168, 0x1, -R0 ;  /* 0x00000001a8157824 */ /* 0x000fe200078e0a00 */
[----:B------:R-:W-:-:S03]  /*6e00*/  SHF.R.S32.HI R0, RZ, 0x1f, R57 ;  /* 0x0000001fff007819 */ /* 0x000fc60000011439 */
[C---:B------:R-:W-:Y:S01]  /*6e10*/  IMAD R9, R21.reuse, 0x10, R25 ;  /* 0x0000001015097824 */ /* 0x040fe200078e0219 */
[----:B------:R-:W-:Y:S01]  /*6e20*/  SEL R0, R0, RZ, !P0 ;  /* 0x000000ff00007207 */ /* 0x000fe20004000000 */
[----:B------:R-:W-:Y:S02]  /*6e30*/  IMAD.SHL.U32 R11, R21, 0x8, RZ ;  /* 0x00000008150b7824 */ /* 0x000fe400078e00ff */
[----:B------:R-:W-:Y:S02]  /*6e40*/  IMAD.IADD R9, R136, 0x1, R9 ;  /* 0x0000000188097824 */ /* 0x000fe400078e0209 */
[----:B------:R-:W-:Y:S01]  /*6e50*/  IMAD R6, R0, c[0x0][0x1c0], RZ ;  /* 0x0000700000067a24 */ /* 0x000fe200078e02ff */
[C---:B------:R-:W-:Y:S01]  /*6e60*/  IADD3 R16, R11.reuse, 0x40, RZ ;  /* 0x000000400b107810 */ /* 0x040fe20007ffe0ff */
[----:B------:R-:W-:Y:S01]  /*6e70*/  IMAD.MOV.U32 R0, RZ, RZ, R9 ;  /* 0x000000ffff007224 */ /* 0x000fe200078e0009 */
[----:B------:R-:W-:Y:S02]  /*6e80*/  ISETP.GE.AND P3, PT, R11, c[0x0][0x198], PT ;  /* 0x000066000b007a0c */ /* 0x000fe40003f66270 */
[----:B------:R-:W-:Y:S01]  /*6e90*/  ISETP.GE.AND P4, PT, R16, c[0x0][0x198], PT ;  /* 0x0000660010007a0c */ /* 0x000fe20003f86270 */
[----:B-1----:R-:W-:-:S02]  /*6ea0*/  IMAD R4, R7, c[0x0][0x1bc], R4 ;  /* 0x00006f0007047a24 */ /* 0x002fc400078e0204 */
[----:B------:R-:W-:-:S04]  /*6eb0*/  IMAD.WIDE.U32 R2, R7, c[0x0][0x1b8], R2 ;  /* 0x00006e0007027a25 */ /* 0x000fc800078e0002 */
[----:B------:R-:W-:-:S04]  /*6ec0*/  @P2 IMAD.HI.U32 R7, R9, c[0x0][0x2c8], RZ ;  /* 0x0000b20009072a27 */ /* 0x000fc800078e00ff */
[----:B------:R-:W-:Y:S01]  /*6ed0*/  IMAD.IADD R3, R3, 0x1, R4 ;  /* 0x0000000103037824 */ /* 0x000fe200078e0204 */
[----:B------:R-:W-:Y:S02]  /*6ee0*/  SEL R4, R57, RZ, !P0 ;  /* 0x000000ff39047207 */ /* 0x000fe40004000000 */
[----:B------:R-:W-:Y:S01]  /*6ef0*/  @P2 SHF.R.U32.HI R0, RZ, c[0x0][0x2cc], R7 ;  /* 0x0000b300ff002a19 */ /* 0x000fe20000011607 */
[----:B------:R-:W-:Y:S02]  /*6f00*/  IMAD.U32 R7, RZ, RZ, UR5 ;  /* 0x00000005ff077e24 */ /* 0x000fe4000f8e00ff */
[C---:B------:R-:W-:Y:S02]  /*6f10*/  IMAD R6, R4.reuse, c[0x0][0x1c4], R6 ;  /* 0x0000710004067a24 */ /* 0x040fe400078e0206 */
[----:B------:R-:W-:Y:S01]  /*6f20*/  IMAD.WIDE.U32 R2, R4, c[0x0][0x1c0], R2 ;  /* 0x0000700004027a25 */ /* 0x000fe200078e0002 */
[----:B------:R-:W-:-:S03]  /*6f30*/  SHF.R.S32.HI R4, RZ, 0x1f, R0 ;  /* 0x0000001fff047819 */ /* 0x000fc60000011400 */
[----:B------:R-:W-:Y:S01]  /*6f40*/  IMAD.MOV R8, RZ, RZ, -R0 ;  /* 0x000000ffff087224 */ /* 0x000fe200078e0a00 */
[----:B------:R-:W-:Y:S01]  /*6f50*/  IADD3 R3, R3, R6, RZ ;  /* 0x0000000603037210 */ /* 0x000fe20007ffe0ff */
[----:B------:R-:W-:Y:S02]  /*6f60*/  IMAD R4, R4, c[0x0][0x1b0], RZ ;  /* 0x00006c0004047a24 */ /* 0x000fe400078e02ff */
[----:B------:R-:W-:Y:S02]  /*6f70*/  IMAD.U32 R6, RZ, RZ, UR4 ;  /* 0x00000004ff067e24 */ /* 0x000fe4000f8e00ff */
[C---:B------:R-:W-:Y:S02]  /*6f80*/  IMAD R4, R0.reuse, c[0x0][0x1b4], R4 ;  /* 0x00006d0000047a24 */ /* 0x040fe400078e0204 */
[----:B------:R-:W-:Y:S01]  /*6f90*/  IMAD.WIDE.U32 R2, R0, c[0x0][0x1b0], R2 ;  /* 0x00006c0000027a25 */ /* 0x000fe200078e0002 */
[----:B------:R-:W-:Y:S01]  /*6fa0*/  LOP3.LUT R0, R22, 0xfffffff0, RZ, 0xc0, !PT ;  /* 0xfffffff016007812 */ /* 0x000fe200078ec0ff */
[----:B------:R1:W-:Y:S02]  /*6fb0*/  STL.64 [R1+0x8], R6 ;  /* 0x0000080601007387 */ /* 0x0003e40000100a00 */
[----:B------:R-:W-:-:S02]  /*6fc0*/  IMAD R8, R8, c[0x0][0x2c4], R9 ;  /* 0x0000b10008087a24 */ /* 0x000fc400078e0209 */
[----:B------:R-:W-:Y:S01]  /*6fd0*/  IMAD.IADD R3, R3, 0x1, R4 ;  /* 0x0000000103037824 */ /* 0x000fe200078e0204 */
[----:B------:R-:W-:Y:S01]  /*6fe0*/  SHF.L.U32 R4, R25, 0x6, RZ ;  /* 0x0000000619047819 */ /* 0x000fe200000006ff */
[----:B------:R-:W-:Y:S02]  /*6ff0*/  IMAD.IADD R0, R168, 0x1, -R0 ;  /* 0x00000001a8007824 */ /* 0x000fe400078e0a00 */
[----:B------:R-:W-:Y:S01]  /*7000*/  IMAD.WIDE.U32 R2, R8, c[0x0][0x1a8], R2 ;  /* 0x00006a0008027a25 */ /* 0x000fe200078e0002 */
[----:B------:R-:W-:Y:S02]  /*7010*/  LOP3.LUT R4, R4, 0x1c0, RZ, 0xc0, !PT ;  /* 0x000001c004047812 */ /* 0x000fe400078ec0ff */
[----:B------:R-:W-:Y:S02]  /*7020*/  SHF.R.S32.HI R10, RZ, 0x1f, R0 ;  /* 0x0000001fff0a7819 */ /* 0x000fe40000011400 */
[----:B------:R-:W-:Y:S02]  /*7030*/  LEA R14, P0, R2, c[0x0][0x160], 0x1 ;  /* 0x00005800020e7a11 */ /* 0x000fe400078008ff */
[----:B------:R-:W-:-:S02]  /*7040*/  LEA.HI R26, R10, R0, RZ, 0x3 ;  /* 0x000000000a1a7211 */ /* 0x000fc400078f18ff */
[----:B-1----:R-:W-:Y:S02]  /*7050*/  SHF.R.S32.HI R6, RZ, 0x1f, R8 ;  /* 0x0000001fff067819 */ /* 0x002fe40000011408 */
[----:B------:R-:W-:Y:S02]  /*7060*/  SHF.R.U32.HI R7, RZ, 0x3, R4 ;  /* 0x00000003ff077819 */ /* 0x000fe40000011604 */
[----:B------:R-:W-:Y:S01]  /*7070*/  LOP3.LUT R4, R4, 0x38, R11, 0xf8, !PT ;  /* 0x0000003804047812 */ /* 0x000fe200078ef80b */
[----:B------:R-:W-:-:S04]  /*7080*/  IMAD R6, R6, c[0x0][0x1a8], RZ ;  /* 0x00006a0006067a24 */ /* 0x000fc800078e02ff */
[----:B------:R-:W-:Y:S01]  /*7090*/  IMAD R9, R8, c[0x0][0x1ac], R6 ;  /* 0x00006b0008097a24 */ /* 0x000fe200078e0206 */
[----:B------:R-:W-:Y:S02]  /*70a0*/  LOP3.LUT R6, R4, R7, RZ, 0x3c, !PT ;  /* 0x0000000704067212 */ /* 0x000fe400078e3cff */
[----:B------:R-:W-:Y:S01]  /*70b0*/  LOP3.LUT R7, R26, 0xfffffff8, RZ, 0xc0, !PT ;  /* 0xfffffff81a077812 */ /* 0x000fe200078ec0ff */
[----:B------:R-:W-:Y:S01]  /*70c0*/  IMAD.IADD R3, R3, 0x1, R9 ;  /* 0x0000000103037824 */ /* 0x000fe200078e0209 */
[----:B------:R-:W-:Y:S01]  /*70d0*/  LEA.HI R8, R27, R168, RZ, 0x6 ;  /* 0x000000a81b087211 */ /* 0x000fe200078f30ff */
[----:B------:R-:W-:Y:S01]  /*70e0*/  IMAD.MOV.U32 R9, RZ, RZ, 0x10 ;  /* 0x00000010ff097424 */ /* 0x000fe200078e00ff */
[----:B------:R-:W-:Y:S02]  /*70f0*/  IADD3 R20, R0, -R7, RZ ;  /* 0x8000000700147210 */ /* 0x000fe40007ffe0ff */
[----:B------:R-:W-:Y:S01]  /*7100*/  LEA.HI.X R12, R2, c[0x0][0x164], R3, 0x1, P0 ;  /* 0x00005900020c7a11 */ /* 0x000fe200000f0c03 */
[----:B------:R-:W-:Y:S01]  /*7110*/  IMAD.SHL.U32 R4, R8, 0x8, RZ ;  /* 0x0000000808047824 */ /* 0x000fe200078e00ff */
[----:B------:R-:W-:Y:S01]  /*7120*/  R2P PR, R20, 0x6 ;  /* 0x0000000614007804 */ /* 0x000fe20000000000 */
[----:B------:R-:W-:-:S03]  /*7130*/  IMAD.MOV.U32 R8, RZ, RZ, 0x20 ;  /* 0x00000020ff087424 */ /* 0x000fc600078e00ff */
[----:B------:R-:W-:Y:S02]  /*7140*/  LOP3.LUT R17, R6, 0xfffffe00, R4, 0xf8, !PT ;  /* 0xfffffe0006117812 */ /* 0x000fe400078ef804 */
[----:B------:R-:W-:Y:S02]  /*7150*/  SEL R9, R9, 0xfffffff0, !P1 ;  /* 0xfffffff009097807 */ /* 0x000fe40004800000 */
[----:B------:R-:W-:Y:S01]  /*7160*/  SEL R8, R8, 0xffffffe0, !P2 ;  /* 0xffffffe008087807 */ /* 0x000fe20005000000 */
[----:B------:R-:W-:Y:S01]  /*7170*/  @!P5 IMAD.MOV.U32 R19, RZ, RZ, R57 ;  /* 0x000000ffff13d224 */ /* 0x000fe200078e0039 */
[----:B------:R-:W-:Y:S05]  /*7180*/  BRA.DIV ~URZ, `(.L_x_1242) ;  /* 0x000177327f007947 */ /* 0x000fea000b800000 */
[----:B------:R1:W2:Y:S02]  /*7190*/  SHFL.IDX PT, R0, R12, RZ, 0x181f ;  /* 0x00181fff0c007589 */ /* 0x0002a400000e0000 */
.L_x_1424:
[----:B------:R-:W-:Y:S05]  /*71a0*/  BRA.DIV ~URZ, `(.L_x_1243) ;  /* 0x000177927f007947 */ /* 0x000fea000b800000 */
[----:B------:R3:W4:Y:S02]  /*71b0*/  SHFL.IDX PT, R2, R14, RZ, 0x181f ;  /* 0x00181fff0e027589 */ /* 0x00072400000e0000 */
.L_x_1425:
[----:B------:R-:W-:Y:S01]  /*71c0*/  IMAD R13, R13, c[0x0][0x2c4], RZ ;  /* 0x0000b1000d0d7a24 */ /* 0x000fe200078e02ff */
[----:B------:R-:W-:Y:S01]  /*71d0*/  IADD3 R10, R136, R25, RZ ;  /* 0x00000019880a7210 */ /* 0x000fe20007ffe0ff */
[----:B------:R-:W-:Y:S01]  /*71e0*/  BSSY B0, `(.L_x_1244) ;  /* 0x000000f000007945 */ /* 0x000fe20003800000 */
[----:B--2---:R-:W-:Y:S02]  /*71f0*/  MOV R3, R0 ;  /* 0x0000000000037202 */ /* 0x004fe40000000f00 */
[----:B------:R-:W-:-:S13]  /*7200*/  ISETP.GE.AND P0, PT, R10, R13, PT ;  /* 0x0000000d0a00720c */ /* 0x000fda0003f06270 */
[----:B------:R-:W-:Y:S05]  /*7210*/  @P0 BRA `(.L_x_1245) ;  /* 0x000000b000000947 */ /* 0x000fea0003800000 */
[----:B------:R-:W-:Y:S01]  /*7220*/  SHF.R.S32.HI R0, RZ, 0x1f, R16 ;  /* 0x0000001fff007819 */ /* 0x000fe20000011410 */
[----:B----4-:R-:W-:-:S03]  /*7230*/  IMAD.WIDE R6, R11, 0x2, R2 ;  /* 0x000000020b067825 */ /* 0x010fc600078e0202 */
[----:B------:R-:W-:-:S04]  /*7240*/  LEA.HI R0, R0, R16, RZ, 0x3 ;  /* 0x0000001000007211 */ /* 0x000fc800078f18ff */
[----:B------:R-:W-:Y:S02]  /*7250*/  LOP3.LUT R4, R0, 0xfffffff8, RZ, 0xc0, !PT ;  /* 0xfffffff800047812 */ /* 0x000fe400078ec0ff */
[----:B------:R-:W-:-:S03]  /*7260*/  SHF.L.U32 R0, R17, 0x1, RZ ;  /* 0x0000000111007819 */ /* 0x000fc600000006ff */
[----:B------:R-:W-:Y:S02]  /*7270*/  IMAD.WIDE R2, R4, 0x2, R2 ;  /* 0x0000000204027825 */ /* 0x000fe400078e0202 */
[----:B------:R-:W-:Y:S01]  /*7280*/  @!PT LDS RZ, [RZ] ;  /* 0x00000000fffff984 */ /* 0x000fe20000000800 */
[----:B------:R-:W-:Y:S01]  /*7290*/  @!PT LDS RZ, [RZ] ;  /* 0x00000000fffff984 */ /* 0x000fe20000000800 */
[----:B------:R-:W-:Y:S01]  /*72a0*/  @!PT LDS RZ, [RZ] ;  /* 0x00000000fffff984 */ /* 0x000fe20000000800 */
[----:B------:R2:W-:Y:S04]  /*72b0*/  LDGSTS.E.BYPASS.LTC128B.128 [R0+0x8080], [R6.64], !P3 ;  /* 0x0808000006007fae */ /* 0x0005e8000d901d46 */
[----:B------:R2:W-:Y:S02]  /*72c0*/  LDGSTS.E.BYPASS.LTC128B.128 [R0+0xc080], [R2.64], !P4 ;  /* 0x0c08000002007fae */ /* 0x0005e4000e101d46 */
.L_x_1245:
[----:B------:R-:W-:Y:S05]  /*72d0*/  BSYNC B0 ;  /* 0x0000000000007941 */ /* 0x000fea0003800000 */
.L_x_1244:
[----:B------:R-:W-:Y:S05]  /*72e0*/  BRA.DIV ~URZ, `(.L_x_1246) ;  /* 0x000176d27f007947 */ /* 0x000fea000b800000 */
[----:B------:R1:W2:Y:S04]  /*72f0*/  SHFL.IDX PT, R4, R12, 0x1, 0x181f ;  /* 0x00381f000c047f89 */ /* 0x0002a800000e0000 */
[----:B--2-4-:R1:W2:Y:S02]  /*7300*/  SHFL.IDX PT, R2, R14, 0x1, 0x181f ;  /* 0x00381f000e027f89 */ /* 0x0142a400000e0000 */
.L_x_1426:
[----:B------:R-:W-:Y:S01]  /*7310*/  IADD3 R0, R10, 0x10, RZ ;  /* 0x000000100a007810 */ /* 0x000fe20007ffe0ff */
[----:B------:R-:W-:Y:S01]  /*7320*/  BSSY B0, `(.L_x_1247) ;  /* 0x000000f000007945 */ /* 0x000fe20003800000 */
[----:B------:R-:W-:-:S02]  /*7330*/  IMAD.MOV.U32 R3, RZ, RZ, R4 ;  /* 0x000000ffff037224 */ /* 0x000fc400078e0004 */
[----:B------:R-:W-:-:S13]  /*7340*/  ISETP.GE.AND P0, PT, R0, R13, PT ;  /* 0x0000000d0000720c */ /* 0x000fda0003f06270 */
[----:B------:R-:W-:Y:S05]  /*7350*/  @P0 BRA `(.L_x_1248) ;  /* 0x000000b000000947 */ /* 0x000fea0003800000 */
[----:B------:R-:W-:Y:S01]  /*7360*/  SHF.R.S32.HI R0, RZ, 0x1f, R16 ;  /* 0x0000001fff007819 */ /* 0x000fe20000011410 */
[----:B--2---:R-:W-:-:S03]  /*7370*/  IMAD.WIDE R6, R11, 0x2, R2 ;  /* 0x000000020b067825 */ /* 0x004fc600078e0202 */
        /* <DEDUP_REMOVED lines=9> */
.L_x_1248:
[----:B------:R-:W-:Y:S05]  /*7410*/  BSYNC B0 ;  /* 0x0000000000007941 */ /* 0x000fea0003800000 */
.L_x_1247:
[----:B------:R-:W-:Y:S05]  /*7420*/  BRA.DIV ~URZ, `(.L_x_1249) ;  /* 0x000176a27f007947 */ /* 0x000fea000b800000 */
[----:B------:R4:W1:Y:S02]  /*7430*/  SHFL.IDX PT, R4, R12, 0x2, 0x181f ;  /* 0x00581f000c047f89 */ /* 0x00086400000e0000 */
.L_x_1427:
[----:B------:R-:W-:Y:S05]  /*7440*/  BRA.DIV ~URZ, `(.L_x_1250) ;  /* 0x000177127f007947 */ /* 0x000fea000b800000 */
[----:B--2---:R2:W3:Y:S02]  /*7450*/  SHFL.IDX PT, R2, R14, 0x2, 0x181f ;  /* 0x00581f000e027f89 */ /* 0x0044e400000e0000 */
.L_x_1428:
[----:B------:R-:W-:Y:S01]  /*7460*/  IADD3 R0, R10, 0x20, RZ ;  /* 0x000000200a007810 */ /* 0x000fe20007ffe0ff */
[----:B------:R-:W-:Y:S01]  /*7470*/  BSSY B0, `(.L_x_1251) ;  /* 0x000000f000007945 */ /* 0x000fe20003800000 */
[----:B-1----:R-:W-:Y:S02]  /*7480*/  IMAD.MOV.U32 R3, RZ, RZ, R4 ;  /* 0x000000ffff037224 */ /* 0x002fe400078e0004 */
[----:B------:R-:W-:-:S13]  /*7490*/  ISETP.GE.AND P0, PT, R0, R13, PT ;  /* 0x0000000d0000720c */ /* 0x000fda0003f06270 */
[----:B------:R-:W-:Y:S05]  /*74a0*/  @P0 BRA `(.L_x_1252) ;  /* 0x000000b000000947 */ /* 0x000fea0003800000 */
[----:B------:R-:W-:Y:S01]  /*74b0*/  SHF.R.S32.HI R0, RZ, 0x1f, R16 ;  /* 0x0000001fff007819 */ /* 0x000fe20000011410 */
[----:B---3--:R-:W-:-:S03]  /*74c0*/  IMAD.WIDE R6, R11, 0x2, R2 ;  /* 0x000000020b067825 */ /* 0x008fc600078e0202 */
        /* <DEDUP_REMOVED lines=9> */
.L_x_1252:
[----:B------:R-:W-:Y:S05]  /*7560*/  BSYNC B0 ;  /* 0x0000000000007941 */ /* 0x000fea0003800000 */
.L_x_1251:
[----:B------:R-:W-:Y:S05]  /*7570*/  BRA.DIV ~URZ, `(.L_x_1253) ;  /* 0x000176727f007947 */ /* 0x000fea000b800000 */
[----:B------:R1:W2:Y:S04]  /*7580*/  SHFL.IDX PT, R4, R12, 0x3, 0x181f ;  /* 0x00781f000c047f89 */ /* 0x0002a800000e0000 */
[----:B-1-3--:R1:W3:Y:S02]  /*7590*/  SHFL.IDX PT, R2, R14, 0x3, 0x181f ;  /* 0x00781f000e027f89 */ /* 0x00a2e400000e0000 */
.L_x_1429:
[----:B------:R-:W-:Y:S01]  /*75a0*/  IADD3 R0, R10, 0x30, RZ ;  /* 0x000000300a007810 */ /* 0x000fe20007ffe0ff */
[----:B------:R-:W-:Y:S01]  /*75b0*/  BSSY B0, `(.L_x_1254) ;  /* 0x000000f000007945 */ /* 0x000fe20003800000 */
[----:B--2---:R-:W-:-:S02]  /*75c0*/  IMAD.MOV.U32 R3, RZ, RZ, R4 ;  /* 0x000000ffff037224 */ /* 0x004fc400078e0004 */
        /* <DEDUP_REMOVED lines=13> */
.L_x_1255:
[----:B------:R-:W-:Y:S05]  /*76a0*/  BSYNC B0 ;  /* 0x0000000000007941 */ /* 0x000fea0003800000 */
.L_x_1254:
[----:B------:R-:W-:Y:S05]  /*76b0*/  BRA.DIV ~URZ, `(.L_x_1256) ;  /* 0x000176427f007947 */ /* 0x000fea000b800000 */
[----:B------:R1:W2:Y:S02]  /*76c0*/  SHFL.IDX PT, R4, R12, 0x4, 0x181f ;  /* 0x00981f000c047f89 */ /* 0x0002a400000e0000 */
.L_x_1430:
[----:B------:R-:W-:Y:S05]  /*76d0*/  BRA.DIV ~URZ, `(.L_x_1257) ;  /* 0x000176b27f007947 */ /* 0x000fea000b800000 */
[----:B--23--:R2:W3:Y:S02]  /*76e0*/  SHFL.IDX PT, R2, R14, 0x4, 0x181f ;  /* 0x00981f000e027f89 */ /* 0x00c4e400000e0000 */
.L_x_1431:
[----:B------:R-:W-:Y:S01]  /*76f0*/  IADD3 R0, R10, 0x40, RZ ;  /* 0x000000400a007810 */ /* 0x000fe20007ffe0ff */
[----:B------:R-:W-:Y:S01]  /*7700*/  BSSY B0, `(.L_x_1258) ;  /* 0x000000f000007945 */ /* 0x000fe20003800000 */
[----:B------:R-:W-:Y:S02]  /*7710*/  IMAD.MOV.U32 R3, RZ, RZ, R4 ;  /* 0x000000ffff037224 */ /* 0x000fe400078e0004 */
        /* <DEDUP_REMOVED lines=13> */
.L_x_1259:
[----:B------:R-:W-:Y:S05]  /*77f0*/  BSYNC B0 ;  /* 0x0000000000007941 */ /* 0x000fea0003800000 */
.L_x_1258:
[----:B------:R-:W-:Y:S05]  /*7800*/  BRA.DIV ~URZ, `(.L_x_1260) ;  /* 0x000176127f007947 */ /* 0x000fea000b800000 */
[----:B------:R1:W2:Y:S04]  /*7810*/  SHFL.IDX PT, R4, R12, 0x5, 0x181f ;  /* 0x00b81f000c047f89 */ /* 0x0002a800000e0000 */
[----:B---3--:R1:W3:Y:S02]  /*7820*/  SHFL.IDX PT, R2, R14, 0x5, 0x181f ;  /* 0x00b81f000e027f89 */ /* 0x0082e400000e0000 */
.L_x_1432:
        /* <DEDUP_REMOVED lines=16> */
.L_x_1262:
[----:B------:R-:W-:Y:S05]  /*7930*/  BSYNC B0 ;  /* 0x0000000000007941 */ /* 0x000fea0003800000 */
.L_x_1261:
[----:B------:R-:W-:Y:S05]  /*7940*/  BRA.DIV ~URZ, `(.L_x_1263) ;  /* 0x000175e27f007947 */ /* 0x000fea000b800000 */
[----:B------:R1:W2:Y:S02]  /*7950*/  SHFL.IDX PT, R4, R12, 0x6, 0x181f ;  /* 0x00d81f000c047f89 */ /* 0x0002a400000e0000 */
.L_x_1433:
[----:B------:R-:W-:Y:S05]  /*7960*/  BRA.DIV ~URZ, `(.L_x_1264) ;  /* 0x000176527f007947 */ /* 0x000fea000b800000 */
[----:B--23--:R2:W3:Y:S02]  /*7970*/  SHFL.IDX PT, R2, R14, 0x6, 0x181f ;  /* 0x00d81f000e027f89 */ /* 0x00c4e400000e0000 */
.L_x_1434:
        /* <DEDUP_REMOVED lines=16> */
.L_x_1266:
[----:B------:R-:W-:Y:S05]  /*7a80*/  BSYNC B0 ;  /* 0x0000000000007941 */ /* 0x000fea0003800000 */
.L_x_1265:
[----:B------:R-:W-:Y:S05]  /*7a90*/  BRA.DIV ~URZ, `(.L_x_1267) ;  /* 0x000175b27f007947 */ /* 0x000fea000b800000 */
[----:B------:R1:W2:Y:S04]  /*7aa0*/  SHFL.IDX PT, R4, R12, 0x7, 0x181f ;  /* 0x00f81f000c047f89 */ /* 0x0002a800000e0000 */
[----:B---3--:R1:W3:Y:S02]  /*7ab0*/  SHFL.IDX PT, R0, R14, 0x7, 0x181f ;  /* 0x00f81f000e007f89 */ /* 0x0082e400000e0000 */
.L_x_1435:
[----:B----4-:R-:W4:Y:S04]  /*7ac0*/  LDL R18, [R1] ;  /* 0x0000000001127983 */ /* 0x010f280000100800 */
[----:B---3--:R-:W3:Y:S04]  /*7ad0*/  LDL R29, [R1+0x48] ;  /* 0x00004800011d7983 */ /* 0x008ee80000100800 */
[----:B------:R1:W5:Y:S01]  /*7ae0*/  LDL R23, [R1+0x64] ;  /* 0x0000640001177983 */ /* 0x0003620000100800 */
[----:B------:R-:W-:Y:S01]  /*7af0*/  IADD3 R2, R10, 0x70, RZ ;  /* 0x000000700a027810 */ /* 0x000fe20007ffe0ff */
[----:B-12---:R-:W-:Y:S01]  /*7b00*/  IMAD.MOV.U32 R14, RZ, RZ, R0 ;  /* 0x000000ffff0e7224 */ /* 0x006fe200078e0000 */
[----:B------:R-:W-:-:S02]  /*7b10*/  ULDC.64 UR4, c[0x0][0x40] ;  /* 0x0000100000047ab9 */ /* 0x000fc40000000a00 */
[----:B------:R-:W-:Y:S01]  /*7b20*/  ISETP.GE.AND P0, PT, R2, R13, PT ;  /* 0x0000000d0200720c */ /* 0x000fe20003f06270 */
[----:B------:R-:W-:Y:S01]  /*7b30*/  IMAD.MOV.U32 R15, RZ, RZ, R4 ;  /* 0x000000ffff0f7224 */ /* 0x000fe200078e0004 */
[----:B------:R-:W-:Y:S02]  /*7b40*/  SHF.R.S32.HI R10, RZ, 0x4, R22 ;  /* 0x00000004ff0a7819 */ /* 0x000fe40000011416 */
[----:B------:R-:W-:Y:S02]  /*7b50*/  IADD3 R2, P1, R1, c[0x0][0x20], RZ ;  /* 0x0000080001027a10 */ /* 0x000fe40007f3e0ff */
[----:B------:R-:W-:-:S04]  /*7b60*/  LEA.HI R4, R22, R10, RZ, 0x1 ;  /* 0x0000000a16047211 */ /* 0x000fc800078f08ff */
[----:B------:R-:W-:-:S03]  /*7b70*/  LOP3.LUT R4, R4, 0xfffffffe, RZ, 0xc0, !PT ;  /* 0xfffffffe04047812 */ /* 0x000fc600078ec0ff */
[----:B------:R-:W-:Y:S02]  /*7b80*/  @!P0 IMAD.SHL.U32 R17, R17, 0x2, RZ ;  /* 0x0000000211118824 */ /* 0x000fe400078e00ff */
[----:B------:R-:W-:-:S04]  /*7b90*/  @!P0 IMAD.WIDE R6, R11, 0x2, R14 ;  /* 0x000000020b068825 */ /* 0x000fc800078e020e */
[----:B------:R-:W-:Y:S01]  /*7ba0*/  IMAD.X R3, RZ, RZ, c[0x0][0x24], P1 ;  /* 0x00000900ff037624 */ /* 0x000fe200008e06ff */
[----:B------:R-:W-:Y:S01]  /*7bb0*/  @!PT LDS RZ, [RZ] ;  /* 0x00000000fffff984 */ /* 0x000fe20000000800 */
[----:B------:R-:W-:Y:S01]  /*7bc0*/  @!PT LDS RZ, [RZ] ;  /* 0x00000000fffff984 */ /* 0x000fe20000000800 */
[----:B------:R-:W-:Y:S01]  /*7bd0*/  @!PT LDS RZ, [RZ] ;  /* 0x00000000fffff984 */ /* 0x000fe20000000800 */
[----:B------:R1:W-:Y:S01]  /*7be0*/  @!P0 LDGSTS.E.BYPASS.LTC128B.128 [R17+0xb880], [R6.64], !P3 ;  /* 0x0b88000006118fae */ /* 0x0003e2000d901d46 */
[----:B------:R-:W-:Y:S01]  /*7bf0*/  IMAD.IADD R24, R10, 0x1, -R4 ;  /* 0x000000010a187824 */ /* 0x000fe200078e0a04 */
[C---:B------:R-:W-:Y:S01]  /*7c00*/  IADD3 R10, P2, R2.reuse, 0x48, RZ ;  /* 0x00000048020a7810 */ /* 0x040fe20007f5e0ff */
[----:B------:R-:W-:Y:S01]  /*7c10*/  UIADD3 UR4, UP0, UR4, 0x160, URZ ;  /* 0x0000016004047890 */ /* 0x000fe2000ff1e03f */
[----:B------:R-:W2:Y:S01]  /*7c20*/  S2R R28, SR_CTAID.Y ;  /* 0x00000000001c7919 */ /* 0x000ea20000002600 */
[----:B------:R-:W-:Y:S02]  /*7c30*/  @!P0 SHF.R.S32.HI R0, RZ, 0x1f, R16 ;  /* 0x0000001fff008819 */ /* 0x000fe40000011410 */
[----:B------:R-:W-:Y:S01]  /*7c40*/  IADD3 R12, P3, R2, 0x10, RZ ;  /* 0x00000010020c7810 */ /* 0x000fe20007f7e0ff */
[----:B------:R-:W-:Y:S01]  /*7c50*/  IMAD.X R11, RZ, RZ, R3, P2 ;  /* 0x000000ffff0b7224 */ /* 0x000fe200010e0603 */
[----:B------:R-:W-:Y:S01]  /*7c60*/  UIADD3.X UR5, URZ, UR5, URZ, UP0, !UPT ;  /* 0x000000053f057290 */ /* 0x000fe200087fe43f */
[----:B------:R-:W-:Y:S01]  /*7c70*/  @!P0 LEA.HI R16, R0, R16, RZ, 0x3 ;  /* 0x0000001000108211 */ /* 0x000fe200078f18ff */
[----:B------:R-:W-:-:S02]  /*7c80*/  IMAD.SHL.U32 R0, R20, 0x40, RZ ;  /* 0x0000004014007824 */ /* 0x000fc400078e00ff */
[----:B------:R-:W-:Y:S01]  /*7c90*/  IMAD.X R13, RZ, RZ, R3, P3 ;  /* 0x000000ffff0d7224 */ /* 0x000fe200018e0603 */
[----:B------:R2:W-:Y:S01]  /*7ca0*/  STL.64 [R1+0x30], R10 ;  /* 0x0000300a01007387 */ /* 0x0005e20000100a00 */
[----:B-1----:R-:W-:-:S05]  /*7cb0*/  IADD3 R6, P1, R2, 0x4, RZ ;  /* 0x0000000402067810 */ /* 0x002fca0007f3e0ff */
[----:B------:R-:W-:-:S05]  /*7cc0*/  IMAD.X R7, RZ, RZ, R3, P1 ;  /* 0x000000ffff077224 */ /* 0x000fca00008e0603 */
[----:B------:R1:W-:Y:S01]  /*7cd0*/  STL.64 [R1+0x38], R6 ;  /* 0x0000380601007387 */ /* 0x0003e20000100a00 */
[----:B------:R-:W-:Y:S01]  /*7ce0*/  IMAD.SHL.U32 R4, R24, 0x8, RZ ;  /* 0x0000000818047824 */ /* 0x000fe200078e00ff */
[----:B------:R-:W-:Y:S01]  /*7cf0*/  LOP3.LUT R0, R0, 0x1c0, RZ, 0xc0, !PT ;  /* 0x000001c000007812 */ /* 0x000fe200078ec0ff */
[----:B--2---:R-:W-:Y:S02]  /*7d00*/  IMAD.U32 R10, RZ, RZ, UR4 ;  /* 0x00000004ff0a7e24 */ /* 0x004fe4000f8e00ff */
[----:B------:R-:W-:Y:S01]  /*7d10*/  IMAD.U32 R11, RZ, RZ, UR5 ;  /* 0x00000005ff0b7e24 */ /* 0x000fe2000f8e00ff */
[----:B------:R-:W-:Y:S01]  /*7d20*/  STL.64 [R1+0x28], R12 ;  /* 0x0000280c01007387 */ /* 0x000fe20000100a00 */
[----:B------:R-:W-:-:S03]  /*7d30*/  LOP3.LUT R4, R0, 0x8, R4, 0xf8, !PT ;  /* 0x0000000800047812 */ /* 0x000fc600078ef804 */
[----:B------:R-:W2:Y:S01]  /*7d40*/  S2R R36, SR_CTAID.Y ;  /* 0x0000000000247919 */ /* 0x000ea20000002600 */
[----:B------:R-:W-:-:S03]  /*7d50*/  SHF.R.U32.HI R0, RZ, 0x3, R0 ;  /* 0x00000003ff007819 */ /* 0x000fc60000011600 */
[----:B------:R2:W-:Y:S01]  /*7d60*/  STL.64 [R1+0x18], R10 ;  /* 0x0000180a01007387 */ /* 0x0005e20000100a00 */
[----:B-1----:R-:W-:-:S05]  /*7d70*/  IADD3 R6, P1, R2, 0x8, RZ ;  /* 0x0000000802067810 */ /* 0x002fca0007f3e0ff */
[----:B------:R-:W-:Y:S01]  /*7d80*/  IMAD.X R7, RZ, RZ, R3, P1 ;  /* 0x000000ffff077224 */ /* 0x000fe200008e0603 */
[----:B------:R-:W-:-:S04]  /*7d90*/  LOP3.LUT R22, R4, R0, RZ, 0x3c, !PT ;  /* 0x0000000004167212 */ /* 0x000fc800078e3cff */
[----:B------:R1:W-:Y:S01]  /*7da0*/  STL.64 [R1+0x40], R6 ;  /* 0x0000400601007387 */ /* 0x0003e20000100a00 */
[----:B--2--5:R-:W-:Y:S02]  /*7db0*/  SHF.R.S32.HI R11, RZ, 0x1f, R19 ;  /* 0x0000001fff0b7819 */ /* 0x024fe40000011413 */
[----:B------:R-:W-:-:S03]  /*7dc0*/  SHF.R.S32.HI R28, RZ, 0x1f, R28 ;  /* 0x0000001fff1c7819 */ /* 0x000fc6000001141c */
[----:B------:R-:W-:-:S04]  /*7dd0*/  IMAD R0, R11, c[0x0][0x2b0], RZ ;  /* 0x0000ac000b007a24 */ /* 0x000fc800078e02ff */
[----:B------:R-:W-:Y:S01]  /*7de0*/  IMAD R11, R19, c[0x0][0x2b4], R0 ;  /* 0x0000ad00130b7a24 */ /* 0x000fe200078e0200 */
[----:B-1----:R-:W-:-:S05]  /*7df0*/  @!P0 LOP3.LUT R6, R16, 0xfffffff8, RZ, 0xc0, !PT ;  /* 0xfffffff810068812 */ /* 0x002fca00078ec0ff */
[----:B------:R-:W-:-:S05]  /*7e00*/  @!P0 IMAD.WIDE R6, R6, 0x2, R14 ;  /* 0x0000000206068825 */ /* 0x000fca00078e020e */
[----:B------:R1:W-:Y:S01]  /*7e10*/  @!P0 LDGSTS.E.BYPASS.LTC128B.128 [R17+0xf880], [R6.64], !P4 ;  /* 0x0f88000006118fae */ /* 0x0003e2000e101d46 */
[----:B------:R-:W-:-:S04]  /*7e20*/  IMAD.WIDE.U32 R30, R36, c[0x0][0x1e8], RZ ;  /* 0x00007a00241e7a25 */ /* 0x000fc800078e00ff */
[----:B------:R-:W-:-:S04]  /*7e30*/  IMAD.WIDE.U32 R34, R36, c[0x0][0x210], RZ ;  /* 0x0000840024227a25 */ /* 0x000fc800078e00ff */
[----:B------:R-:W-:-:S04]  /*7e40*/  IMAD.WIDE.U32 R32, R19, c[0x0][0x2b0], RZ ;  /* 0x0000ac0013207a25 */ /* 0x000fc800078e00ff */
[----:B-1----:R-:W-:Y:S01]  /*7e50*/  IMAD R7, R28, c[0x0][0x1e8], RZ ;  /* 0x00007a001c077a24 */ /* 0x002fe200078e02ff */
[----:B------:R1:W-:Y:S03]  /*7e60*/  STL.64 [R1+0x20], R2 ;  /* 0x0000200201007387 */ /* 0x0003e60000100a00 */
[----:B------:R-:W-:Y:S01]  /*7e70*/  IMAD R7, R36, c[0x0][0x1ec], R7 ;  /* 0x00007b0024077a24 */ /* 0x000fe200078e0207 */
[----:B------:R-:W-:Y:S01]  /*7e80*/  LOP3.LUT R229, R229, 0xffffffbf, RZ, 0xc0, !PT ;  /* 0xffffffbfe5e57812 */ /* 0x000fe200078ec0ff */
[----:B------:R-:W-:Y:S01]  /*7e90*/  IMAD.SHL.U32 R6, R26, 0x40, RZ ;  /* 0x000000401a067824 */ /* 0x000fe200078e00ff */
[----:B------:R-:W-:Y:S01]  /*7ea0*/  LOP3.LUT P0, RZ, R21, 0x4, RZ, 0xc0, !PT ;  /* 0x0000000415ff7812 */ /* 0x000fe2000780c0ff */
[----:B------:R-:W-:Y:S01]  /*7eb0*/  IMAD.IADD R15, R31, 0x1, R7 ;  /* 0x000000011f0f7824 */ /* 0x000fe200078e0207 */
[----:B------:R-:W0:Y:S01]  /*7ec0*/  LDGDEPBAR ;  /* 0x00000000000079af */ /* 0x000e220000000000 */
[----:B------:R-:W-:-:S03]  /*7ed0*/  IMAD.IADD R7, R33, 0x1, R11 ;  /* 0x0000000121077824 */ /* 0x000fc600078e020b */
[----:B------:R1:W-:Y:S04]  /*7ee0*/  STL.64 [R1+0xc8], R32 ;  /* 0x0000c82001007387 */ /* 0x0003e80000100a00 */
[----:B------:R1:W-:Y:S01]  /*7ef0*/  STL [R1+0xe4], R7 ;  /* 0x0000e40701007387 */ /* 0x0003e20000100800 */
[----:B------:R-:W-:Y:S02]  /*7f00*/  IMAD.MOV.U32 R14, RZ, RZ, 0x20 ;  /* 0x00000020ff0e7424 */ /* 0x000fe400078e00ff */
[----:B------:R-:W-:Y:S01]  /*7f10*/  IMAD.SHL.U32 R12, R21, 0x40, RZ ;  /* 0x00000040150c7824 */ /* 0x000fe200078e00ff */
[----:B------:R-:W-:Y:S01]  /*7f20*/  WARPSYNC 0xffffffff ;  /* 0xffffffff00007948 */ /* 0x000fe20003800000 */
[----:B------:R-:W-:Y:S02]  /*7f30*/  LOP3.LUT R20, R6, 0xfffffe00, RZ, 0xc0, !PT ;  /* 0xfffffe0006147812 */ /* 0x000fe400078ec0ff */
[----:B------:R-:W-:-:S02]  /*7f40*/  SEL R6, R14, 0xffffffe0, !P0 ;  /* 0xffffffe00e067807 */ /* 0x000fc40004000000 */
[----:B------:R-:W-:Y:S02]  /*7f50*/  LOP3.LUT R19, R12, 0x1c0, RZ, 0xc0, !PT ;  /* 0x000001c00c137812 */ /* 0x000fe400078ec0ff */
[----:B----4-:R-:W-:-:S04]  /*7f60*/  SHF.R.S32.HI R13, RZ, 0x1f, R18 ;  /* 0x0000001fff0d7819 */ /* 0x010fc80000011412 */
[----:B------:R-:W-:-:S04]  /*7f70*/  LEA.HI R10, R13, R18, RZ, 0x3 ;  /* 0x000000120d0a7211 */ /* 0x000fc800078f18ff */
[----:B------:R-:W-:-:S05]  /*7f80*/  LOP3.LUT R4, R10, 0xfffffff8, RZ, 0xc0, !PT ;  /* 0xfffffff80a047812 */ /* 0x000fca00078ec0ff */
[----:B------:R-:W-:Y:S02]  /*7f90*/  IMAD.IADD R0, R18, 0x1, -R4 ;  /* 0x0000000112007824 */ /* 0x000fe400078e0a04 */
[----:B------:R-:W-:Y:S02]  /*7fa0*/  IMAD R4, R28, c[0x0][0x210], RZ ;  /* 0x000084001c047a24 */ /* 0x000fe400078e02ff */
[----:B------:R-:W-:Y:S02]  /*7fb0*/  IMAD.SHL.U32 R28, R0, 0x8, RZ ;  /* 0x00000008001c7824 */ /* 0x000fe400078e00ff */
[----:B------:R-:W-:-:S03]  /*7fc0*/  IMAD R4, R36, c[0x0][0x214], R4 ;  /* 0x0000850024047a24 */ /* 0x000fc600078e0204 */
[----:B------:R-:W-:Y:S01]  /*7fd0*/  IADD3 R16, R28, 0x40, RZ ;  /* 0x000000401c107810 */ /* 0x000fe20007ffe0ff */
[----:B------:R-:W-:-:S03]  /*7fe0*/  IMAD.IADD R4, R35, 0x1, R4 ;  /* 0x0000000123047824 */ /* 0x000fc600078e0204 */
[----:B------:R-:W-:-:S04]  /*7ff0*/  ISETP.GE.AND P5, PT, R16, c[0x0][0x1d4], PT ;  /* 0x0000750010007a0c */ /* 0x000fc80003fa6270 */
[----:B------:R-:W-:Y:S01]  /*8000*/  SEL R4, RZ, 0x10, P5 ;  /* 0x00000010ff047807 */ /* 0x000fe20002800000 */
[----:B---3--:R1:W-:Y:S01]  /*8010*/  STL [R1+0xd0], R29 ;  /* 0x0000d01d01007387 */ /* 0x0083e20000100800 */
[----:B------:R-:W-:-:S03]  /*8020*/  ISETP.GE.AND P6, PT, R28, c[0x0][0x1d4], PT ;  /* 0x000075001c007a0c */ /* 0x000fc60003fc6270 */
[----:B------:R1:W-:Y:S04]  /*8030*/  STL [R1+0xa4], R28 ;  /* 0x0000a41c01007387 */ /* 0x0003e80000100800 */
[----:B------:R1:W-:Y:S04]  /*8040*/  STL [R1+0xf4], R16 ;  /* 0x0000f41001007387 */ /* 0x0003e80000100800 */
[----:B------:R1:W-:Y:S02]  /*8050*/  STL [R1+0xa0], R4 ;  /* 0x0000a00401007387 */ /* 0x0003e40000100800 */
[----:B------:R-:W-:-:S04]  /*8060*/  @P6 LOP3.LUT R229, R229, 0x40, RZ, 0xfc, !PT ;  /* 0x00000040e5e56812 */ /* 0x000fc800078efcff */
[----:B------:R-:W-:-:S04]  /*8070*/  LOP3.LUT R229, R229, 0xfffffeff, RZ, 0xc0, !PT ;  /* 0xfffffeffe5e57812 */ /* 0x000fc800078ec0ff */
[----:B------:R-:W-:Y:S02]  /*8080*/  @P5 LOP3.LUT R229, R229, 0x100, RZ, 0xfc, !PT ;  /* 0x00000100e5e55812 */ /* 0x000fe400078efcff */
[----:B------:R-:W-:Y:S01]  /*8090*/  SHF.R.S32.HI R12, RZ, 0x3, R10 ;  /* 0x00000003ff0c7819 */ /* 0x000fe2000001140a */
[----:B------:R-:W-:Y:S01]  /*80a0*/  IMAD.MOV.U32 R121, RZ, RZ, 0x30 ;  /* 0x00000030ff797424 */ /* 0x000fe200078e00ff */
[----:B------:R-:W-:Y:S01]  /*80b0*/  BAR.SYNC.DEFER_BLOCKING 0x0 ;  /* 0x0000000000007b1d */ /* 0x000fe20000010000 */
[----:B-1----:R-:W-:Y:S02]  /*80c0*/  IMAD.MOV.U32 R3, RZ, RZ, c[0x0][0x2b8] ;  /* 0x0000ae00ff037624 */ /* 0x002fe400078e00ff */
[----:B------:R-:W-:Y:S02]  /*80d0*/  IMAD R139, R230, R121, -0x30 ;  /* 0xffffffd0e68b7424 */ /* 0x000fe400078e0279 */
[----:B------:R-:W-:Y:S01]  /*80e0*/  IMAD R26, R0, 0x10, R12 ;  /* 0x00000010001a7824 */ /* 0x000fe200078e020c */
[----:B------:R-:W-:Y:S01]  /*80f0*/  ISETP.NE.AND P1, PT, R3, 0x1, PT ;  /* 0x000000010300780c */ /* 0x000fe20003f25270 */
[----:B------:R-:W-:Y:S02]  /*8100*/  IMAD.MOV.U32 R14, RZ, RZ, RZ ;  /* 0x000000ffff0e7224 */ /* 0x000fe400078e00ff */
[----:B------:R-:W-:Y:S01]  /*8110*/  IMAD.IADD R3, R26, 0x1, R139 ;  /* 0x000000011a037824 */ /* 0x000fe200078e028b */
[----:B------:R-:W-:Y:S01]  /*8120*/  LEA.HI R18, R13, R18, RZ, 0x6 ;  /* 0x000000120d127211 */ /* 0x000fe200078f30ff */
[----:B------:R-:W-:Y:S01]  /*8130*/  IMAD R121, R230, -0x30, R121 ;  /* 0xffffffd0e6797824 */ /* 0x000fe200078e0279 */
[----:B------:R-:W-:Y:S01]  /*8140*/  IADD3 R45, R2, 0x18, RZ ;  /* 0x00000018022d7810 */ /* 0x000fe20007ffe0ff */
[----:B------:R-:W-:Y:S01]  /*8150*/  STL [R1+0xb8], R26 ;  /* 0x0000b81a01007387 */ /* 0x000fe20000100800 */
[----:B------:R-:W-:Y:S01]  /*8160*/  ISETP.GE.AND P0, PT, R3, R23, PT ;  /* 0x000000170300720c */ /* 0x000fe20003f06270 */
[----:B------:R-:W-:-:S03]  /*8170*/  IMAD.IADD R3, R29, 0x1, R3 ;  /* 0x000000011d037824 */ /* 0x000fc600078e0203 */
[----:B------:R-:W-:Y:S01]  /*8180*/  ISETP.GT.OR P0, PT, R26, 0x2f, P0 ;  /* 0x0000002f1a00780c */ /* 0x000fe20000704670 */
[----:B------:R-:W-:-:S04]  /*8190*/  @P1 IMAD.HI.U32 R4, R3, c[0x0][0x2bc], RZ ;  /* 0x0000af0003041a27 */ /* 0x000fc800078e00ff */
[----:B------:R-:W-:Y:S01]  /*81a0*/  IMAD.MOV.U32 R0, RZ, RZ, R3 ;  /* 0x000000ffff007224 */ /* 0x000fe200078e0003 */
[----:B------:R-:W-:-:S07]  /*81b0*/  @P1 SHF.R.U32.HI R0, RZ, c[0x0][0x2c0], R4 ;  /* 0x0000b000ff001a19 */ /* 0x000fce0000011604 */
[----:B------:R-:W-:-:S04]  /*81c0*/  @!P0 IADD3 R4, P1, R0, R32, RZ ;  /* 0x0000002000048210 */ /* 0x000fc80007f3e0ff */
[----:B------:R-:W-:Y:S02]  /*81d0*/  @!P0 LEA.HI.X.SX32 R7, R0, R7, 0x1, P1 ;  /* 0x0000000700078211 */ /* 0x000fe400008f0eff */
[----:B------:R-:W-:-:S04]  /*81e0*/  @!P0 LEA R10, P1, R4, c[0x0][0x2a0], 0x2 ;  /* 0x0000a800040a8a11 */ /* 0x000fc800078210ff */
[----:B------:R-:W-:-:S05]  /*81f0*/  @!P0 LEA.HI.X R11, R4, c[0x0][0x2a4], R7, 0x2, P1 ;  /* 0x0000a900040b8a11 */ /* 0x000fca00008f1407 */
[----:B------:R1:W2:Y:S01]  /*8200*/  @!P0 LDG.E R14, [R10.64] ;  /* 0x000000060a0e8981 */ /* 0x0002a2000c1e1900 */
[----:B------:R-:W-:Y:S01]  /*8210*/  IMAD.MOV R0, RZ, RZ, -R0 ;  /* 0x000000ffff007224 */ /* 0x000fe200078e0a00 */
[----:B------:R-:W-:Y:S01]  /*8220*/  IADD3 R116, -R12, R23, R121 ;  /* 0x000000170c747210 */ /* 0x000fe20007ffe179 */
[----:B------:R-:W-:Y:S01]  /*8230*/  BSSY B2, `(.L_x_1268) ;  /* 0x0000049000027945 */ /* 0x000fe20003800000 */
[----:B------:R-:W-:Y:S01]  /*8240*/  SHF.R.S32.HI R7, RZ, 0x1f, R16 ;  /* 0x0000001fff077819 */ /* 0x000fe20000011410 */
[----:B------:R-:W-:Y:S01]  /*8250*/  IMAD R3, R0, c[0x0][0x2b8], R3 ;  /* 0x0000ae0000037a24 */ /* 0x000fe200078e0203 */
[C---:B------:R-:W-:Y:S02]  /*8260*/  ISETP.GE.AND P2, PT, R116.reuse, 0x1, PT ;  /* 0x000000017400780c */ /* 0x040fe40003f46270 */
[----:B------:R-:W-:Y:S02]  /*8270*/  ISETP.GE.AND P1, PT, R116, 0x11, PT ;  /* 0x000000117400780c */ /* 0x000fe40003f26270 */
[----:B------:R-:W-:Y:S01]  /*8280*/  SHF.R.S32.HI R137, RZ, 0x1f, R3 ;  /* 0x0000001fff897819 */ /* 0x000fe20000011403 */
[----:B------:R3:W-:Y:S01]  /*8290*/  STL [R1+0x7c], R3 ;  /* 0x00007c0301007387 */ /* 0x0007e20000100800 */
[----:B------:R-:W-:-:S02]  /*82a0*/  LOP3.LUT R229, R229, 0xffffff7f, RZ, 0xc0, !PT ;  /* 0xffffff7fe5e57812 */ /* 0x000fc400078ec0ff */
[----:B------:R-:W-:Y:S01]  /*82b0*/  MOV R141, 0x86c0 ;  /* 0x000086c0008d7802 */ /* 0x000fe20000000f00 */
[----:B------:R-:W-:-:S04]  /*82c0*/  IMAD R0, R137, c[0x0][0x1e0], RZ ;  /* 0x0000780089007a24 */ /* 0x000fc800078e02ff */
[C---:B------:R-:W-:Y:S02]  /*82d0*/  IMAD R0, R3.reuse, c[0x0][0x1e4], R0 ;  /* 0x0000790003007a24 */ /* 0x040fe400078e0200 */
[----:B-1----:R-:W-:-:S04]  /*82e0*/  IMAD.WIDE.U32 R10, R3, c[0x0][0x1e0], RZ ;  /* 0x00007800030a7a25 */ /* 0x002fc800078e00ff */
[----:B------:R-:W-:Y:S01]  /*82f0*/  IMAD.IADD R11, R11, 0x1, R0 ;  /* 0x000000010b0b7824 */ /* 0x000fe200078e0200 */
[----:B--2---:R-:W-:-:S03]  /*8300*/  SHF.R.S32.HI R138, RZ, 0x1f, R14 ;  /* 0x0000001fff8a7819 */ /* 0x004fc6000001140e */
[----:B------:R-:W-:Y:S01]  /*8310*/  IMAD.WIDE.U32 R10, R14, c[0x0][0x1f0], R10 ;  /* 0x00007c000e0a7a25 */ /* 0x000fe200078e000a */
[----:B------:R-:W-:Y:S03]  /*8320*/  STL [R1+0x70], R14 ;  /* 0x0000700e01007387 */ /* 0x000fe60000100800 */
[----:B---3--:R-:W-:Y:S01]  /*8330*/  IMAD R3, R138, c[0x0][0x1f0], RZ ;  /* 0x00007c008a037a24 */ /* 0x008fe200078e02ff */
[----:B------:R-:W-:-:S03]  /*8340*/  IADD3 R0, P0, R30, R10, RZ ;  /* 0x0000000a1e007210 */ /* 0x000fc60007f1e0ff */
[----:B------:R-:W-:-:S05]  /*8350*/  IMAD R3, R14, c[0x0][0x1f4], R3 ;  /* 0x00007d000e037a24 */ /* 0x000fca00078e0203 */
[----:B------:R-:W-:Y:S01]  /*8360*/  IADD3.X R11, R15, R11, R3, P0, !PT ;  /* 0x0000000b0f0b7210 */ /* 0x000fe200007fe403 */
[----:B------:R-:W-:Y:S01]  /*8370*/  IMAD.SHL.U32 R3, R12, 0x40, RZ ;  /* 0x000000400c037824 */ /* 0x000fe200078e00ff */
[----:B------:R-:W-:-:S04]  /*8380*/  LEA R10, P0, R0, c[0x0][0x1c8], 0x1 ;  /* 0x00007200000a7a11 */ /* 0x000fc800078008ff */
[----:B------:R-:W-:Y:S01]  /*8390*/  LEA.HI.X R0, R0, c[0x0][0x1cc], R11, 0x1, P0 ;  /* 0x0000730000007a11 */ /* 0x000fe200000f0c0b */
[----:B------:R-:W-:Y:S01]  /*83a0*/  SHFL.IDX PT, R14, R10, RZ, 0x181f ;  /* 0x00181fff0a0e7589 */ /* 0x000fe200000e0000 */
[----:B------:R-:W-:Y:S02]  /*83b0*/  LOP3.LUT R3, R3, 0x1c0, RZ, 0xc0, !PT ;  /* 0x000001c003037812 */ /* 0x000fe400078ec0ff */
[----:B------:R-:W-:Y:S01]  /*83c0*/  ISETP.GT.AND P0, PT, R116, 0x20, PT ;  /* 0x000000207400780c */ /* 0x000fe20003f04270 */
[----:B------:R-:W1:Y:S01]  /*83d0*/  SHFL.IDX PT, R15, R0, RZ, 0x181f ;  /* 0x00181fff000f7589 */ /* 0x000e6200000e0000 */
[----:B------:R-:W-:Y:S02]  /*83e0*/  LOP3.LUT R4, R3, 0x38, R28, 0xf8, !PT ;  /* 0x0000003803047812 */ /* 0x000fe400078ef81c */
[----:B------:R-:W-:Y:S01]  /*83f0*/  SHF.R.U32.HI R3, RZ, 0x3, R3 ;  /* 0x00000003ff037819 */ /* 0x000fe20000011603 */
[----:B------:R-:W-:Y:S03]  /*8400*/  SHFL.IDX PT, R12, R10, 0x1, 0x181f ;  /* 0x00381f000a0c7f89 */ /* 0x000fe600000e0000 */
[----:B------:R-:W-:Y:S01]  /*8410*/  LOP3.LUT R4, R4, R3, RZ, 0x3c, !PT ;  /* 0x0000000304047212 */ /* 0x000fe200078e3cff */
[----:B------:R-:W2:Y:S01]  /*8420*/  SHFL.IDX PT, R13, R0, 0x1, 0x181f ;  /* 0x00381f00000d7f89 */ /* 0x000ea200000e0000 */
[----:B------:R-:W-:-:S03]  /*8430*/  IMAD.SHL.U32 R3, R18, 0x8, RZ ;  /* 0x0000000812037824 */ /* 0x000fc600078e00ff */
[----:B------:R-:W-:Y:S02]  /*8440*/  SHFL.IDX PT, R10, R10, 0x2, 0x181f ;  /* 0x00581f000a0a7f89 */ /* 0x000fe400000e0000 */
[----:B------:R-:W-:Y:S02]  /*8450*/  LOP3.LUT R136, R4, 0xfffffe00, R3, 0xf8, !PT ;  /* 0xfffffe0004887812 */ /* 0x000fe400078ef803 */
[----:B------:R3:W4:Y:S01]  /*8460*/  SHFL.IDX PT, R11, R0, 0x2, 0x181f ;  /* 0x00581f00000b7f89 */ /* 0x00072200000e0000 */
[----:B------:R-:W-:Y:S02]  /*8470*/  SHF.R.U32.HI R4, RZ, 0x3, R19 ;  /* 0x00000003ff047819 */ /* 0x000fe40000011613 */
[----:B------:R-:W-:Y:S01]  /*8480*/  @P1 IMAD.SHL.U32 R3, R136, 0x2, RZ ;  /* 0x0000000288031824 */ /* 0x000fe200078e00ff */
[----:B---3--:R-:W-:Y:S01]  /*8490*/  LEA.HI R0, R7, R16, RZ, 0x3 ;  /* 0x0000001007007211 */ /* 0x008fe200078f18ff */
[----:B-1----:R-:W-:-:S03]  /*84a0*/  @P2 IMAD.WIDE R16, R28, 0x2, R14 ;  /* 0x000000021c102825 */ /* 0x002fc600078e020e */
[----:B------:R-:W-:Y:S01]  /*84b0*/  LOP3.LUT R18, R0, 0xfffffff8, RZ, 0xc0, !PT ;  /* 0xfffffff800127812 */ /* 0x000fe200078ec0ff */
[----:B------:R-:W-:-:S03]  /*84c0*/  @P2 IMAD.SHL.U32 R0, R136, 0x2, RZ ;  /* 0x0000000288002824 */ /* 0x000fc600078e00ff */
[----:B------:R-:W-:Y:S01]  /*84d0*/  SHF.R.S32.HI R2, RZ, 0x1f, R18 ;  /* 0x0000001fff027819 */ /* 0x000fe20000011412 */
[----:B------:R-:W-:Y:S01]  /*84e0*/  @P2 IMAD.WIDE R14, R18, 0x2, R14 ;  /* 0x00000002120e2825 */ /* 0x000fe200078e020e */
[----:B------:R2:W-:Y:S04]  /*84f0*/  @P2 LDGSTS.E.BYPASS.LTC128B.128 [R0+0x5080], [R16.64], !P6 ;  /* 0x0508000010002fae */ /* 0x0005e8000f101d46 */
[----:B------:R1:W-:Y:S04]  /*8500*/  @P2 LDGSTS.E.BYPASS.LTC128B.128 [R0+0x6880], [R14.64], !P5 ;  /* 0x068800000e002fae */ /* 0x0003e8000e901d46 */
[----:B------:R3:W-:Y:S04]  /*8510*/  STL [R1+0xe8], R18 ;  /* 0x0000e81201007387 */ /* 0x0007e80000100800 */
[----:B------:R3:W-:Y:S01]  /*8520*/  STL [R1+0xf0], R2 ;  /* 0x0000f00201007387 */ /* 0x0007e20000100800 */
[----:B--2---:R-:W-:-:S04]  /*8530*/  @P1 IMAD.WIDE R16, R28, 0x2, R12 ;  /* 0x000000021c101825 */ /* 0x004fc800078e020c */
[----:B-1----:R-:W-:Y:S01]  /*8540*/  @P1 IMAD.WIDE R14, R18, 0x2, R12 ;  /* 0x00000002120e1825 */ /* 0x002fe200078e020c */
[----:B------:R1:W-:Y:S03]  /*8550*/  @P1 LDGSTS.E.BYPASS.LTC128B.128 [R3+0x5880], [R16.64], !P6 ;  /* 0x0588000010031fae */ /* 0x0003e6000f101d46 */
[----:B------:R-:W-:Y:S01]  /*8560*/  @P0 IMAD.SHL.U32 R0, R136, 0x2, RZ ;  /* 0x0000000288000824 */ /* 0x000fe200078e00ff */
[----:B------:R1:W-:Y:S01]  /*8570*/  @P1 LDGSTS.E.BYPASS.LTC128B.128 [R3+0x7080], [R14.64], !P5 ;  /* 0x070800000e031fae */ /* 0x0003e2000e901d46 */
[----:B----4-:R-:W-:Y:S01]  /*8580*/  @P0 IMAD.WIDE R12, R28, 0x2, R10 ;  /* 0x000000021c0c0825 */ /* 0x010fe200078e020a */
[----:B------:R-:W-:-:S03]  /*8590*/  ISETP.GT.AND P1, PT, R26, 0x2f, PT ;  /* 0x0000002f1a00780c */ /* 0x000fc60003f24270 */
[----:B------:R-:W-:Y:S01]  /*85a0*/  @P0 IMAD.WIDE R10, R18, 0x2, R10 ;  /* 0x00000002120a0825 */ /* 0x000fe200078e020a */
[----:B------:R2:W-:Y:S04]  /*85b0*/  @P0 LDGSTS.E.BYPASS.LTC128B.128 [R0+0x6080], [R12.64], !P6 ;  /* 0x060800000c000fae */ /* 0x0005e8000f101d46 */
[----:B------:R2:W-:Y:S01]  /*85c0*/  @P0 LDGSTS.E.BYPASS.LTC128B.128 [R0+0x7880], [R10.64], !P5 ;  /* 0x078800000a000fae */ /* 0x0005e2000e901d46 */
[----:B------:R-:W-:-:S03]  /*85d0*/  LOP3.LUT P0, RZ, R21, 0x2, RZ, 0xc0, !PT ;  /* 0x0000000215ff7812 */ /* 0x000fc6000780c0ff */
[----:B------:R-:W0:Y:S01]  /*85e0*/  LDGDEPBAR ;  /* 0x00000000000079af */ /* 0x000e220000000000 */
[----:B------:R-:W-:Y:S01]  /*85f0*/  @P1 LOP3.LUT R229, R229, 0x80, RZ, 0xfc, !PT ;  /* 0x00000080e5e51812 */ /* 0x000fe200078efcff */
[----:B-1----:R-:W-:-:S05]  /*8600*/  IMAD.SHL.U32 R3, R25, 0x8, RZ ;  /* 0x0000000819037824 */ /* 0x002fca00078e00ff */
[----:B------:R-:W-:-:S04]  /*8610*/  LOP3.LUT R3, R19, 0x8, R3, 0xf8, !PT ;  /* 0x0000000813037812 */ /* 0x000fc800078ef803 */
[----:B------:R-:W-:Y:S01]  /*8620*/  LOP3.LUT R3, R3, R4, RZ, 0x3c, !PT ;  /* 0x0000000403037212 */ /* 0x000fe200078e3cff */
[----:B------:R-:W-:Y:S01]  /*8630*/  IMAD.MOV.U32 R4, RZ, RZ, 0x10 ;  /* 0x00000010ff047424 */ /* 0x000fe200078e00ff */
[----:B--2---:R-:W-:Y:S02]  /*8640*/  LEA.HI R0, R27, R168, RZ, 0x5 ;  /* 0x000000a81b007211 */ /* 0x004fe400078f28ff */
[----:B------:R-:W-:Y:S01]  /*8650*/  LOP3.LUT R10, R22, R20, RZ, 0xfc, !PT ;  /* 0x00000014160a7212 */ /* 0x000fe200078efcff */
[----:B------:R-:W-:Y:S01]  /*8660*/  IMAD R7, R24, 0x200, R3 ;  /* 0x0000020018077824 */ /* 0x000fe200078e0203 */
[----:B------:R-:W-:Y:S01]  /*8670*/  SEL R4, R4, 0xfffffff0, !P0 ;  /* 0xfffffff004047807 */ /* 0x000fe20004000000 */
[----:B------:R-:W-:-:S05]  /*8680*/  IMAD.SHL.U32 R0, R0, 0x20, RZ ;  /* 0x0000002000007824 */ /* 0x000fca00078e00ff */
[----:B------:R-:W-:-:S04]  /*8690*/  LOP3.LUT R0, R0, 0xfffffc00, RZ, 0xc0, !PT ;  /* 0xfffffc0000007812 */ /* 0x000fc800078ec0ff */
[----:B------:R-:W-:Y:S02]  /*86a0*/  IADD3 R0, R22, R20, R0 ;  /* 0x0000001416007210 */ /* 0x000fe40007ffe000 */
[----:B---3--:R-:W-:Y:S05]  /*86b0*/  CALL.REL.NOINC `($_ZN7cutlass13device_kernelIN5flash19enable_sm80_to_sm89INS1_16FlashAttnFwdSm80INS1_25CollectiveMainloopFwdSm80ILi4ELi1ELb0EN4cute5tupleIJNS5_1CILi128EEENS7_ILi48EEES8_EEELi128ENS_10bfloat16_tEfNS_4arch4Sm80ELb0ELb1ELb1ELb1ELb1ELb1ELb1ELb0EEENS1_21CollectiveEpilogueFwdINS6_IJS8_S8_S9_EEENS6_IJNS7_ILi1EEESH_SH_EEESB_SD_Li128ELb1ELb1ELb0ELb0EEENS1_19SingleTileSchedulerILb1ELb0ELb1ELi128EEEEEEEEEvNT_6ParamsE$_ZZN5flash25CollectiveMainloopFwdSm80ILi4ELi1ELb0EN4cute5tupleIJNS1_1CILi128EEENS3_ILi48EEES4_EEELi128EN7cutlass10bfloat16_tEfNS7_4arch4Sm80ELb0ELb1ELb1ELb1ELb1ELb1ELb1ELb0EE3mmaINS_16FlashAttnFwdSm80ISB_NS_21CollectiveEpilogueFwdINS2_IJS4_S4_S5_EEENS2_IJNS3_ILi1EEESG_SG_EEES8_SA_Li128ELb1ELb1ELb0ELb0EEENS_19SingleTileSchedulerILb1ELb0ELb1ELi128EEEE13SharedStorageENS1_6TensorINS1_11ArrayEngineIfLm128EEENS1_6LayoutINS2_IJNS2_IJNS3_ILi2EEESR_EEESR_NS3_ILi16EEEEEENS2_IJNS2_IJSG_SR_EEENS3_ILi4EEENS3_ILi8EEEEEEEEEENS_7SoftmaxILi4ELi0EEEEEbRKNSB_6ParamsERT0_RT1_iRKNS_16SeqlenInfoQKNewKILb1ELb1EEENS2_IJiiiiEEERT_ENKUlvE_clEv) ;  /* 0x0001a98000007944 */ /* 0x008fea0003c00000 */
[----:B------:R-:W-:Y:S05]  /*86c0*/  BSYNC B2 ;  /* 0x0000000000027941 */ /* 0x000fea0003800000 */
.L_x_1268:
[----:B------:R-:W2:Y:S01]  /*86d0*/  LDL R28, [R1+0x7c] ;  /* 0x00007c00011c7983 */ /* 0x000ea20000100800 */
[----:B------:R-:W-:-:S04]  /*86e0*/  DEPBAR.LE SB0, 0x0 ;  /* 0x000080000000791a */ /* 0x000fc80000000000 */
[----:B------:R-:W3:Y:S04]  /*86f0*/  LDL R32, [R1+0x10] ;  /* 0x0000100001207983 */ /* 0x000ee80000100800 */
[----:B------:R-:W4:Y:S04]  /*8700*/  LDL R11, [R1+0x70] ;  /* 0x00007000010b7983 */ /* 0x000f280000100800 */
[----:B------:R1:W5:Y:S01]  /*8710*/  LDL R120, [R1] ;  /* 0x0000000001787983 */ /* 0x0003620000100800 */
[----:B------:R-:W-:Y:S01]  /*8720*/  WARPSYNC 0xffffffff ;  /* 0xffffffff00007948 */ /* 0x000fe20003800000 */
[----:B------:R-:W-:-:S02]  /*8730*/  SHF.L.U32 R216, R7, 0x1, RZ ;  /* 0x0000000107d87819 */ /* 0x000fc400000006ff */
[----:B------:R-:W-:Y:S01]  /*8740*/  BAR.SYNC.DEFER_BLOCKING 0x0 ;  /* 0x0000000000007b1d */ /* 0x000fe20000010000 */
[----:B------:R-:W-:Y:S02]  /*8750*/  SHF.L.U32 R224, R0, 0x1, RZ ;  /* 0x0000000100e07819 */ /* 0x000fe400000006ff */
[----:B------:R-:W-:-:S03]  /*8760*/  IMAD R0, R4, 0x2, R216 ;  /* 0x0000000204007824 */ /* 0x000fc600078e02d8 */
[----:B------:R-:W1:Y:S04]  /*8770*/  S2R R29, SR_CTAID.Y ;  /* 0x00000000001d7919 */ /* 0x000e680000002600 */
[----:B------:R-:W2:Y:S04]  /*8780*/  LDSM.16.M88.4 R72, [R0+0x5080] ;  /* 0x005080000048783b */ /* 0x000ea80000000200 */
[----:B------:R-:W2:Y:S04]  /*8790*/  LDSM.16.M88.4 R80, [R0+0x5880] ;  /* 0x005880000050783b */ /* 0x000ea80000000200 */
[----:B------:R1:W2:Y:S04]  /*87a0*/  LDSM.16.M88.4 R88, [R0+0x6080] ;  /* 0x006080000058783b */ /* 0x0002a80000000200 */
[----:B-1----:R1:W1:Y:S04]  /*87b0*/  LDSM.16.M88.4 R16, [R224+0x8080] ;  /* 0x00808000e010783b */ /* 0x0022680000000200 */
[----:B------:R1:W1:Y:S04]  /*87c0*/  LDSM.16.M88.4 R12, [R224+0xa080] ;  /* 0x00a08000e00c783b */ /* 0x0002680000000200 */
[----:B------:R1:W1:Y:S04]  /*87d0*/  LDSM.16.M88.4 R48, [R216+0x5080] ;  /* 0x00508000d830783b */ /* 0x0002680000000200 */
[----:B------:R1:W1:Y:S04]  /*87e0*/  LDSM.16.M88.4 R44, [R216+0x5880] ;  /* 0x00588000d82c783b */ /* 0x0002680000000200 */
[----:B------:R1:W1:Y:S01]  /*87f0*/  LDSM.16.M88.4 R40, [R216+0x6080] ;  /* 0x00608000d828783b */ /* 0x0002620000000200 */
[----:B------:R-:W-:-:S02]  /*8800*/  IMAD R0, R137, c[0x0][0x208], RZ ;  /* 0x0000820089007a24 */ /* 0x000fc400078e02ff */
[----:B------:R-:W-:Y:S01]  /*8810*/  IMAD.WIDE.U32 R30, R29, c[0x0][0x210], RZ ;  /* 0x000084001d1e7a25 */ /* 0x000fe200078e00ff */
[----:B------:R-:W-:-:S05]  /*8820*/  LEA R226, R9, R224, 0x1 ;  /* 0x000000e009e27211 */ /* 0x000fca00078e08ff */
[----:B------:R1:W1:Y:S04]  /*8830*/  LDSM.16.M88.4 R24, [R226+0x8080] ;  /* 0x00808000e218783b */ /* 0x0002680000000200 */
[----:B------:R1:W1:Y:S01]  /*8840*/  LDSM.16.M88.4 R20, [R226+0xa080] ;  /* 0x00a08000e214783b */ /* 0x0002620000000200 */
[----:B--2---:R-:W-:-:S04]  /*8850*/  IMAD.WIDE.U32 R2, R28, c[0x0][0x208], RZ ;  /* 0x000082001c027a25 */ /* 0x004fc800078e00ff */
[----:B------:R-:W-:Y:S02]  /*8860*/  IMAD R0, R28, c[0x0][0x20c], R0 ;  /* 0x000083001c007a24 */ /* 0x000fe400078e0200 */
[----:B------:R-:W2:Y:S04]  /*8870*/  S2R R28, SR_CTAID.Y ;  /* 0x00000000001c7919 */ /* 0x000ea80000002600 */
[----:B---3--:R3:W-:Y:S01]  /*8880*/  STL [R1+0x8c], R32 ;  /* 0x00008c2001007387 */ /* 0x0087e20000100800 */
[----:B------:R-:W-:Y:S02]  /*8890*/  IMAD.IADD R3, R3, 0x1, R0 ;  /* 0x0000000103037824 */ /* 0x000fe400078e0200 */
[----:B------:R-:W-:Y:S02]  /*88a0*/  IMAD R0, R138, c[0x0][0x218], RZ ;  /* 0x000086008a007a24 */ /* 0x000fe400078e02ff */
[----:B----4-:R-:W-:Y:S01]  /*88b0*/  IMAD.WIDE.U32 R2, R11, c[0x0][0x218], R2 ;  /* 0x000086000b027a25 */ /* 0x010fe200078e0002 */
[----:B--2---:R-:W-:-:S05]  /*88c0*/  SHF.R.S32.HI R28, RZ, 0x1f, R28 ;  /* 0x0000001fff1c7819 */ /* 0x004fca000001141c */
[----:B------:R-:W-:-:S04]  /*88d0*/  IMAD R28, R28, c[0x0][0x210], RZ ;  /* 0x000084001c1c7a24 */ /* 0x000fc800078e02ff */
[----:B------:R-:W-:Y:S01]  /*88e0*/  IMAD R28, R29, c[0x0][0x214], R28 ;  /* 0x000085001d1c7a24 */ /* 0x000fe200078e021c */
[----:B------:R-:W-:Y:S01]  /*88f0*/  IADD3 R2, P1, R30, R2, RZ ;  /* 0x000000021e027210 */ /* 0x000fe20007f3e0ff */
[----:B------:R-:W-:-:S03]  /*8900*/  IMAD R11, R11, c[0x0][0x21c], R0 ;  /* 0x000087000b0b7a24 */ /* 0x000fc600078e0200 */
[----:B------:R-:W-:Y:S02]  /*8910*/  IADD3 R28, R31, R28, RZ ;  /* 0x0000001c1f1c7210 */ /* 0x000fe40007ffe0ff */
[----:B------:R-:W-:Y:S02]  /*8920*/  IADD3 R0, R216, 0x5080, RZ ;  /* 0x00005080d8007810 */ /* 0x000fe40007ffe0ff */
[----:B------:R-:W-:Y:S02]  /*8930*/  LEA R7, P0, R2, c[0x0][0x1f8], 0x1 ;  /* 0x00007e0002077a11 */ /* 0x000fe400078008ff */
[----:B------:R-:W-:Y:S02]  /*8940*/  IADD3.X R3, R28, R3, R11, P1, !PT ;  /* 0x000000031c037210 */ /* 0x000fe40000ffe40b */
[----:B------:R-:W-:Y:S02]  /*8950*/  LEA R223, R4, R0, 0x1 ;  /* 0x0000000004df7211 */ /* 0x000fe400078e08ff */
[----:B------:R-:W-:Y:S01]  /*8960*/  LEA.HI.X R4, R2, c[0x0][0x1fc], R3, 0x1, P0 ;  /* 0x00007f0002047a11 */ /* 0x000fe200000f0c03 */
[----:B------:R-:W-:Y:S05]  /*8970*/  BRA.DIV ~URZ, `(.L_x_1269) ;  /* 0x000167e27f007947 */ /* 0x000fea000b800000 */
[----:B-1-3--:R-:W2:Y:S04]  /*8980*/  LDL R35, [R1+0xa4] ;  /* 0x0000a40001237983 */ /* 0x00aea80000100800 */
[----:B------:R-:W3:Y:S04]  /*8990*/  LDL R30, [R1+0xf4] ;  /* 0x0000f400011e7983 */ /* 0x000ee80000100800 */
[----:B------:R-:W4:Y:S04]  /*89a0*/  LDL R2, [R1+0xe8] ;  /* 0x0000e80001027983 */ /* 0x000f280000100800 */
[----:B------:R-:W1:Y:S04]  /*89b0*/  SHFL.IDX PT, R11, R7, RZ, 0x181f ;  /* 0x00181fff070b7589 */ /* 0x000e6800000e0000 */
[----:B------:R-:W1:Y:S04]  /*89c0*/  SHFL.IDX PT, R33, R4, RZ, 0x181f ;  /* 0x00181fff04217589 */ /* 0x000e6800000e0000 */
[----:B------:R-:W1:Y:S04]  /*89d0*/  SHFL.IDX PT, R32, R7, 0x1, 0x181f ;  /* 0x00381f0007207f89 */ /* 0x000e6800000e0000 */
[----:B------:R-:W1:Y:S01]  /*89e0*/  SHFL.IDX PT, R34, R4, 0x1, 0x181f ;  /* 0x00381f0004227f89 */ /* 0x000e6200000e0000 */
[----:B------:R-:W-:-:S05]  /*89f0*/  IMAD.SHL.U32 R0, R136, 0x2, RZ ;  /* 0x0000000288007824 */ /* 0x000fca00078e00ff */
[----:B------:R1:W-:Y:S01]  /*8a00*/  STL [R1+0x74], R0 ;  /* 0x0000740001007387 */ /* 0x0003e20000100800 */
[C---:B--2---:R-:W-:Y:S01]  /*8a10*/  IMAD.WIDE R36, R35.reuse, 0x2, RZ ;  /* 0x0000000223247825 */ /* 0x044fe200078e02ff */
[----:B------:R-:W-:-:S04]  /*8a20*/  ISETP.GE.AND P1, PT, R35, c[0x0][0x1d4], PT ;  /* 0x0000750023007a0c */ /* 0x000fc80003f26270 */
[-C--:B-1----:R-:W-:Y:S02]  /*8a30*/  IADD3 R28, P0, R11, R36.reuse, RZ ;  /* 0x000000240b1c7210 */ /* 0x082fe40007f1e0ff */
[----:B------:R-:W-:Y:S02]  /*8a40*/  ISETP.LT.OR P3, PT, R116, 0x1, P1 ;  /* 0x000000017400780c */ /* 0x000fe40000f61670 */
[----:B---3--:R-:W-:Y:S01]  /*8a50*/  ISETP.GE.AND P2, PT, R30, c[0x0][0x1d4], PT ;  /* 0x000075001e007a0c */ /* 0x008fe20003f46270 */
[----:B------:R-:W-:Y:S01]  /*8a60*/  IMAD.X R29, R33, 0x1, R37, P0 ;  /* 0x00000001211d7824 */ /* 0x000fe200000e0625 */
[----:B------:R-:W-:Y:S01]  /*8a70*/  IADD3 R30, P0, R32, R36, RZ ;  /* 0x00000024201e7210 */ /* 0x000fe20007f1e0ff */
[----:B----4-:R-:W-:-:S04]  /*8a80*/  IMAD.WIDE R2, R2, 0x2, RZ ;  /* 0x0000000202027825 */ /* 0x010fc800078e02ff */
[----:B------:R-:W-:Y:S01]  /*8a90*/  IMAD.X R31, R34, 0x1, R37, P0 ;  /* 0x00000001221f7824 */ /* 0x000fe200000e0625 */
[----:B------:R-:W-:-:S03]  /*8aa0*/  ISETP.LT.OR P0, PT, R116, 0x1, P2 ;  /* 0x000000017400780c */ /* 0x000fc60001701670 */
[----:B------:R1:W-:Y:S01]  /*8ab0*/  LDGSTS.E.BYPASS.LTC128B.128 [R0+0x2080], [R28.64], !P3 ;  /* 0x020800001c007fae */ /* 0x0003e2000d901d46 */
[----:B------:R-:W-:Y:S01]  /*8ac0*/  ISETP.LT.OR P4, PT, R116, 0x11, P1 ;  /* 0x000000117400780c */ /* 0x000fe20000f81670 */
[----:B------:R-:W-:Y:S01]  /*8ad0*/  IMAD.MOV.U32 R62, RZ, RZ, R2 ;  /* 0x000000ffff3e7224 */ /* 0x000fe200078e0002 */
[--C-:B------:R-:W-:Y:S01]  /*8ae0*/  SHF.R.S32.HI R39, RZ, 0x1f, R35.reuse ;  /* 0x0000001fff277819 */ /* 0x100fe20000011423 */
[----:B------:R-:W-:Y:S01]  /*8af0*/  IMAD.MOV.U32 R38, RZ, RZ, R35 ;  /* 0x000000ffff267224 */ /* 0x000fe200078e0023 */
[----:B-1----:R-:W-:-:S05]  /*8b00*/  IADD3 R28, P3, R11, R2, RZ ;  /* 0x000000020b1c7210 */ /* 0x002fca0007f7e0ff */
[----:B------:R-:W-:Y:S01]  /*8b10*/  IMAD.X R29, R33, 0x1, R3, P3 ;  /* 0x00000001211d7824 */ /* 0x000fe200018e0603 */
[----:B------:R-:W-:-:S04]  /*8b20*/  ISETP.LT.OR P3, PT, R116, 0x11, P2 ;  /* 0x000000117400780c */ /* 0x000fc80001761670 */
[----:B------:R1:W-:Y:S04]  /*8b30*/  LDGSTS.E.BYPASS.LTC128B.128 [R0+0x3880], [R28.64], !P0 ;  /* 0x038800001c007fae */ /* 0x0003e8000c101d46 */
[----:B------:R2:W-:Y:S04]  /*8b40*/  LDGSTS.E.BYPASS.LTC128B.128 [R0+0x2880], [R30.64], !P4 ;  /* 0x028800001e007fae */ /* 0x0005e8000e101d46 */
[----:B------:R2:W3:Y:S04]  /*8b50*/  SHFL.IDX PT, R11, R4, 0x2, 0x181f ;  /* 0x00581f00040b7f89 */ /* 0x0004e800000e0000 */
[----:B------:R2:W4:Y:S04]  /*8b60*/  SHFL.IDX PT, R4, R7, 0x2, 0x181f ;  /* 0x00581f0007047f89 */ /* 0x00052800000e0000 */
[----:B------:R2:W-:Y:S01]  /*8b70*/  STL.64 [R1+0xc0], R38 ;  /* 0x0000c02601007387 */ /* 0x0005e20000100a00 */
[----:B-1----:R-:W-:-:S02]  /*8b80*/  IADD3 R28, P0, R32, R2, RZ ;  /* 0x00000002201c7210 */ /* 0x002fc40007f1e0ff */
[----:B------:R-:W-:-:S03]  /*8b90*/  IADD3 R2, R0, 0x2080, RZ ;  /* 0x0000208000027810 */ /* 0x000fc60007ffe0ff */
[----:B------:R-:W-:Y:S02]  /*8ba0*/  IMAD.X R29, R34, 0x1, R3, P0 ;  /* 0x00000001221d7824 */ /* 0x000fe400000e0603 */
[----:B------:R2:W-:Y:S04]  /*8bb0*/  STL [R1+0x78], R2 ;  /* 0x0000780201007387 */ /* 0x0005e80000100800 */
[----:B------:R2:W-:Y:S01]  /*8bc0*/  LDGSTS.E.BYPASS.LTC128B.128 [R0+0x4080], [R28.64], !P3 ;  /* 0x040800001c007fae */ /* 0x0005e2000d901d46 */
[----:B------:R-:W-:Y:S01]  /*8bd0*/  PLOP3.LUT P0, PT, P2, PT, PT, 0x80, 0x0 ;  /* 0x000000000000781c */ /* 0x000fe2000170f070 */
[----:B------:R-:W-:Y:S02]  /*8be0*/  IMAD.MOV.U32 R60, RZ, RZ, R36 ;  /* 0x000000ffff3c7224 */ /* 0x000fe400078e0024 */
[----:B------:R-:W-:-:S02]  /*8bf0*/  IMAD.MOV.U32 R63, RZ, RZ, R37 ;  /* 0x000000ffff3f7224 */ /* 0x000fc400078e0025 */
[----:B------:R-:W-:Y:S02]  /*8c00*/  IMAD.MOV.U32 R61, RZ, RZ, R3 ;  /* 0x000000ffff3d7224 */ /* 0x000fe400078e0003 */
.L_x_1436:
[----:B--234-:R-:W2:Y:S01]  /*8c10*/  LDL R0, [R1+0x74] ;  /* 0x0000740001007983 */ /* 0x01cea20000100800 */
[C---:B------:R-:W-:Y:S01]  /*8c20*/  ISETP.LT.OR P3, PT, R116.reuse, 0x21, P1 ;  /* 0x000000217400780c */ /* 0x040fe20000f61670 */
[----:B------:R-:W-:Y:S01]  /*8c30*/  HMMA.16816.F32.BF16 R36, R12, R48, RZ ;  /* 0x000000300c24723c */ /* 0x000fe200000418ff */
[----:B------:R-:W-:Y:S01]  /*8c40*/  ISETP.LT.OR P1, PT, R116, 0x21, P0 ;  /* 0x000000217400780c */ /* 0x000fe20000721670 */
[----:B------:R-:W-:Y:S01]  /*8c50*/  IMAD R225, R8, 0x2, R224 ;  /* 0x0000000208e17824 */ /* 0x000fe200078e02e0 */
[----:B------:R-:W-:Y:S02]  /*8c60*/  IADD3 R2, P2, R4, R60, RZ ;  /* 0x0000003c04027210 */ /* 0x000fe40007f5e0ff */
[----:B------:R-:W-:-:S03]  /*8c70*/  LEA R222, R6, R216, 0x1 ;  /* 0x000000d806de7211 */ /* 0x000fc600078e08ff */
[----:B------:R-:W-:Y:S01]  /*8c80*/  HMMA.16816.F32.BF16 R32, R12, R44, RZ ;  /* 0x0000002c0c20723c */ /* 0x000fe200000418ff */
[----:B------:R-:W-:-:S07]  /*8c90*/  IMAD.X R3, R11, 0x1, R63, P2 ;  /* 0x000000010b037824 */ /* 0x000fce00010e063f */
[C---:B------:R-:W-:Y:S08]  /*8ca0*/  HMMA.16816.F32.BF16 R28, R12.reuse, R40, RZ ;  /* 0x000000280c1c723c */ /* 0x040ff000000418ff */
[C---:B-----5:R-:W-:Y:S08]  /*8cb0*/  HMMA.16816.F32.BF16 R52, R12.reuse, R50, RZ ;  /* 0x000000320c34723c */ /* 0x060ff000000418ff */
[C---:B------:R-:W-:Y:S08]  /*8cc0*/  HMMA.16816.F32.BF16 R56, R12.reuse, R46, RZ ;  /* 0x0000002e0c38723c */ /* 0x040ff000000418ff */
[----:B------:R-:W-:Y:S07]  /*8cd0*/  HMMA.16816.F32.BF16 R64, R12, R42, RZ ;  /* 0x0000002a0c40723c */ /* 0x000fee00000418ff */
[----:B------:R-:W-:Y:S01]  /*8ce0*/  IADD3 R12, P0, R4, R62, RZ ;  /* 0x0000003e040c7210 */ /* 0x000fe20007f1e0ff */
[----:B------:R-:W-:Y:S04]  /*8cf0*/  HMMA.16816.F32.BF16 R68, R16, R48, RZ ;  /* 0x000000301044723c */ /* 0x000fe800000418ff */
[----:B------:R-:W-:-:S04]  /*8d00*/  IMAD.X R13, R11, 0x1, R61, P0 ;  /* 0x000000010b0d7824 */ /* 0x000fc800000e063d */
[C---:B------:R-:W-:Y:S08]  /*8d10*/  HMMA.16816.F32.BF16 R76, R16.reuse, R44, RZ ;  /* 0x0000002c104c723c */ /* 0x040ff000000418ff */
[C---:B------:R-:W-:Y:S08]  /*8d20*/  HMMA.16816.F32.BF16 R48, R16.reuse, R50, RZ ;  /* 0x000000321030723c */ /* 0x040ff000000418ff */
[C---:B------:R-:W-:Y:S08]  /*8d30*/  HMMA.16816.F32.BF16 R84, R16.reuse, R40, RZ ;  /* 0x000000281054723c */ /* 0x040ff000000418ff */
[C---:B------:R-:W-:Y:S08]  /*8d40*/  HMMA.16816.F32.BF16 R44, R16.reuse, R46, RZ ;  /* 0x0000002e102c723c */ /* 0x040ff000000418ff */
[----:B------:R-:W-:Y:S08]  /*8d50*/  HMMA.16816.F32.BF16 R96, R16, R42, RZ ;  /* 0x0000002a1060723c */ /* 0x000ff000000418ff */
[C---:B------:R-:W-:Y:S08]  /*8d60*/  HMMA.16816.F32.BF16 R112, R20.reuse, R72, R36 ;  /* 0x000000481470723c */ /* 0x040ff00000041824 */
[C---:B------:R-:W-:Y:S08]  /*8d70*/  HMMA.16816.F32.BF16 R108, R20.reuse, R80, R32 ;  /* 0x00000050146c723c */ /* 0x040ff00000041820 */
[C---:B------:R-:W-:Y:S08]  /*8d80*/  HMMA.16816.F32.BF16 R92, R20.reuse, R74, R52 ;  /* 0x0000004a145c723c */ /* 0x040ff00000041834 */
[C---:B------:R-:W-:Y:S08]  /*8d90*/  HMMA.16816.F32.BF16 R104, R20.reuse, R88, R28 ;  /* 0x000000581468723c */ /* 0x040ff0000004181c */
[C---:B------:R-:W-:Y:S08]  /*8da0*/  HMMA.16816.F32.BF16 R100, R20.reuse, R82, R56 ;  /* 0x000000521464723c */ /* 0x040ff00000041838 */
[----:B------:R-:W-:Y:S01]  /*8db0*/  HMMA.16816.F32.BF16 R52, R20, R90, R64 ;  /* 0x0000005a1434723c */ /* 0x000fe20000041840 */
[----:B------:R-:W-:-:S02]  /*8dc0*/  IMAD R227, R8, 0x2, R226 ;  /* 0x0000000208e37824 */ /* 0x000fc400078e02e2 */
[----:B------:R-:W-:-:S05]  /*8dd0*/  IMAD R221, R6, 0x2, R223 ;  /* 0x0000000206dd7824 */ /* 0x000fca00078e02df */
[C---:B------:R-:W-:Y:S01]  /*8de0*/  HMMA.16816.F32.BF16 R64, R24.reuse, R74, R48 ;  /* 0x0000004a1840723c */ /* 0x040fe20000041830 */
[----:B------:R-:W-:Y:S01]  /*8df0*/  @!PT LDS RZ, [RZ] ;  /* 0x00000000fffff984 */ /* 0x000fe20000000800 */
[----:B------:R-:W-:Y:S01]  /*8e00*/  @!PT LDS RZ, [RZ] ;  /* 0x00000000fffff984 */ /* 0x000fe20000000800 */
[----:B------:R-:W-:Y:S01]  /*8e10*/  @!PT LDS RZ, [RZ] ;  /* 0x00000000fffff984 */ /* 0x000fe20000000800 */
[----:B--2---:R1:W-:Y:S04]  /*8e20*/  LDGSTS.E.BYPASS.LTC128B.128 [R0+0x3080], [R2.64], !P3 ;  /* 0x0308000002007fae */ /* 0x0043e8000d901d46 */
[----:B------:R1:W-:Y:S04]  /*8e30*/  LDGSTS.E.BYPASS.LTC128B.128 [R0+0x4880], [R12.64], !P1 ;  /* 0x048800000c007fae */ /* 0x0003e8000c901d46 */
[----:B------:R-:W-:Y:S04]  /*8e40*/  LDSM.16.M88.4 R16, [R225+0xa080] ;  /* 0x00a08000e110783b */ /* 0x000fe80000000200 */
[----:B------:R-:W2:Y:S04]  /*8e50*/  LDSM.16.M88.4 R36, [R222+0x5080] ;  /* 0x00508000de24783b */ /* 0x000ea80000000200 */
[----:B------:R-:W3:Y:S04]  /*8e60*/  LDSM.16.M88.4 R32, [R222+0x5880] ;  /* 0x00588000de20783b */ /* 0x000ee80000000200 */
[----:B------:R-:W2:Y:S04]  /*8e70*/  LDSM.16.M88.4 R40, [R222+0x6080] ;  /* 0x00608000de28783b */ /* 0x000ea80000000200 */
[----:B------:R-:W2:Y:S01]  /*8e80*/  LDSM.16.M88.4 R20, [R225+0x8080] ;  /* 0x00808000e114783b */ /* 0x000ea20000000200 */
[C---:B------:R-:W-:Y:S03]  /*8e90*/  HMMA.16816.F32.BF16 R68, R24.reuse, R72, R68 ;  /* 0x000000481844723c */ /* 0x040fe60000041844 */
[----:B------:R-:W-:Y:S04]  /*8ea0*/  LDSM.16.M88.4 R72, [R221+0x800] ;  /* 0x00080000dd48783b */ /* 0x000fe80000000200 */
[----:B-1----:R-:W4:Y:S01]  /*8eb0*/  LDL R0, [R1+0xb4] ;  /* 0x0000b40001007983 */ /* 0x002f220000100800 */
[C---:B------:R-:W-:Y:S01]  /*8ec0*/  HMMA.16816.F32.BF16 R48, R24.reuse, R82, R44 ;  /* 0x000000521830723c */ /* 0x040fe2000004182c */
[----:B------:R-:W-:Y:S01]  /*8ed0*/  LEA R228, R9, R225, 0x1 ;  /* 0x000000e109e47211 */ /* 0x000fe200078e08ff */
[----:B------:R-:W-:Y:S01]  /*8ee0*/  BSSY B0, `(.L_x_1270) ;  /* 0x00000ca000007945 */ /* 0x000fe20003800000 */
[----:B------:R-:W-:Y:S04]  /*8ef0*/  LDSM.16.M88.4 R12, [R227+0xa080] ;  /* 0x00a08000e30c783b */ /* 0x000fe80000000200 */
[----:B------:R-:W1:Y:S01]  /*8f00*/  LDSM.16.M88.4 R44, [R221] ;  /* 0x00000000dd2c783b */ /* 0x000e620000000200 */
[C---:B------:R-:W-:Y:S03]  /*8f10*/  HMMA.16816.F32.BF16 R60, R24.reuse, R80, R76 ;  /* 0x00000050183c723c */ /* 0x040fe6000004184c */
[----:B------:R-:W1:Y:S04]  /*8f20*/  LDSM.16.M88.4 R76, [R221+0x1000] ;  /* 0x00100000dd4c783b */ /* 0x000e680000000200 */
[----:B------:R-:W1:Y:S01]  /*8f30*/  LDSM.16.M88.4 R28, [R227+0x8080] ;  /* 0x00808000e31c783b */ /* 0x000e620000000200 */
[C---:B------:R-:W-:Y:S03]  /*8f40*/  HMMA.16816.F32.BF16 R56, R24.reuse, R88, R84 ;  /* 0x000000581838723c */ /* 0x040fe60000041854 */
[----:B------:R-:W0:Y:S05]  /*8f50*/  LDGDEPBAR ;  /* 0x00000000000079af */ /* 0x000e2a0000000000 */
[----:B------:R-:W-:Y:S01]  /*8f60*/  HMMA.16816.F32.BF16 R80, R24, R90, R96 ;  /* 0x0000005a1850723c */ /* 0x000fe20000041860 */
[----:B------:R-:W-:Y:S07]  /*8f70*/  LDSM.16.M88.4 R24, [R224+0xe080] ;  /* 0x00e08000e018783b */ /* 0x000fee0000000200 */
[C---:B--2---:R-:W-:Y:S08]  /*8f80*/  HMMA.16816.F32.BF16 R84, R16.reuse, R36, R112 ;  /* 0x000000241054723c */ /* 0x044ff00000041870 */
[C---:B---3--:R-:W-:Y:S08]  /*8f90*/  HMMA.16816.F32.BF16 R96, R16.reuse, R32, R108 ;  /* 0x000000201060723c */ /* 0x048ff0000004186c */
[C---:B------:R-:W-:Y:S08]  /*8fa0*/  HMMA.16816.F32.BF16 R88, R16.reuse, R38, R92 ;  /* 0x000000261058723c */ /* 0x040ff0000004185c */
[C---:B------:R-:W-:Y:S08]  /*8fb0*/  HMMA.16816.F32.BF16 R100, R16.reuse, R34, R100 ;  /* 0x000000221064723c */ /* 0x040ff00000041864 */
[----:B------:R-:W-:Y:S08]  /*8fc0*/  HMMA.16816.F32.BF16 R104, R16, R40, R104 ;  /* 0x000000281068723c */ /* 0x000ff00000041868 */
[C---:B------:R-:W-:Y:S08]  /*8fd0*/  HMMA.16816.F32.BF16 R92, R20.reuse, R36, R68 ;  /* 0x00000024145c723c */ /* 0x040ff00000041844 */
[----:B------:R-:W-:Y:S01]  /*8fe0*/  HMMA.16816.F32.BF16 R64, R20, R38, R64 ;  /* 0x000000261440723c */ /* 0x000fe20000041840 */
[----:B------:R-:W2:Y:S07]  /*8ff0*/  LDSM.16.M88.4 R36, [R216+0x6880] ;  /* 0x00688000d824783b */ /* 0x000eae0000000200 */
[----:B------:R-:W-:Y:S01]  /*9000*/  HMMA.16816.F32.BF16 R52, R16, R42, R52 ;  /* 0x0000002a1034723c */ /* 0x000fe20000041834 */
[----:B------:R-:W-:Y:S07]  /*9010*/  LDSM.16.M88.4 R16, [R224+0xc080] ;  /* 0x00c08000e010783b */ /* 0x000fee0000000200 */
[C---:B------:R-:W-:Y:S08]  /*9020*/  HMMA.16816.F32.BF16 R108, R20.reuse, R32, R60 ;  /* 0x00000020146c723c */ /* 0x040ff0000004183c */
[C---:B------:R-:W-:Y:S01]  /*9030*/  HMMA.16816.F32.BF16 R112, R20.reuse, R34, R48 ;  /* 0x000000221470723c */ /* 0x040fe20000041830 */
[----:B------:R-:W3:Y:S07]  /*9040*/  LDSM.16.M88.4 R32, [R216+0x7080] ;  /* 0x00708000d820783b */ /* 0x000eee0000000200 */
[C---:B------:R-:W-:Y:S01]  /*9050*/  HMMA.16816.F32.BF16 R116, R20.reuse, R40, R56 ;  /* 0x000000281474723c */ /* 0x040fe20000041838 */
[----:B------:R-:W-:Y:S07]  /*9060*/  LDSM.16.M88.4 R56, [R223+0x1800] ;  /* 0x00180000df38783b */ /* 0x000fee0000000200 */
[----:B------:R-:W-:Y:S01]  /*9070*/  HMMA.16816.F32.BF16 R60, R20, R42, R80 ;  /* 0x0000002a143c723c */ /* 0x000fe20000041850 */
[----:B------:R-:W2:Y:S07]  /*9080*/  LDSM.16.M88.4 R20, [R216+0x7880] ;  /* 0x00788000d814783b */ /* 0x000eae0000000200 */
[C---:B-1----:R-:W-:Y:S08]  /*9090*/  HMMA.16816.F32.BF16 R48, R12.reuse, R44, R84 ;  /* 0x0000002c0c30723c */ /* 0x042ff00000041854 */
[C---:B------:R-:W-:Y:S08]  /*90a0*/  HMMA.16816.F32.BF16 R68, R12.reuse, R72, R96 ;  /* 0x000000480c44723c */ /* 0x040ff00000041860 */
[C---:B------:R-:W-:Y:S08]  /*90b0*/  HMMA.16816.F32.BF16 R40, R12.reuse, R46, R88 ;  /* 0x0000002e0c28723c */ /* 0x040ff00000041858 */
[C---:B------:R-:W-:Y:S08]  /*90c0*/  HMMA.16816.F32.BF16 R80, R12.reuse, R74, R100 ;  /* 0x0000004a0c50723c */ /* 0x040ff00000041864 */
[C---:B------:R-:W-:Y:S08]  /*90d0*/  HMMA.16816.F32.BF16 R84, R12.reuse, R76, R104 ;  /* 0x0000004c0c54723c */ /* 0x040ff00000041868 */
[----:B------:R-:W-:Y:S01]  /*90e0*/  HMMA.16816.F32.BF16 R100, R12, R78, R52 ;  /* 0x0000004e0c64723c */ /* 0x000fe20000041834 */
[----:B------:R-:W-:Y:S04]  /*90f0*/  LDSM.16.M88.4 R12, [R226+0xe080] ;  /* 0x00e08000e20c783b */ /* 0x000fe80000000200 */
[----:B------:R-:W1:Y:S03]  /*9100*/  LDSM.16.M88.4 R52, [R223+0x2000] ;  /* 0x00200000df34783b */ /* 0x000e660000000200 */
[C---:B------:R-:W-:Y:S01]  /*9110*/  HMMA.16816.F32.BF16 R104, R28.reuse, R46, R64 ;  /* 0x0000002e1c68723c */ /* 0x040fe20000041840 */
[----:B------:R-:W1:Y:S07]  /*9120*/  LDSM.16.M88.4 R64, [R223+0x2800] ;  /* 0x00280000df40783b */ /* 0x000e6e0000000200 */
[C---:B------:R-:W-:Y:S08]  /*9130*/  HMMA.16816.F32.BF16 R92, R28.reuse, R44, R92 ;  /* 0x0000002c1c5c723c */ /* 0x040ff0000004185c */
[C---:B------:R-:W-:Y:S08]  /*9140*/  HMMA.16816.F32.BF16 R108, R28.reuse, R72, R108 ;  /* 0x000000481c6c723c */ /* 0x040ff0000004186c */
[C---:B------:R-:W-:Y:S08]  /*9150*/  HMMA.16816.F32.BF16 R112, R28.reuse, R74, R112 ;  /* 0x0000004a1c70723c */ /* 0x040ff00000041870 */
[C---:B------:R-:W-:Y:S08]  /*9160*/  HMMA.16816.F32.BF16 R116, R28.reuse, R76, R116 ;  /* 0x0000004c1c74723c */ /* 0x040ff00000041874 */
[----:B------:R-:W-:Y:S01]  /*9170*/  HMMA.16816.F32.BF16 R96, R28, R78, R60 ;  /* 0x0000004e1c60723c */ /* 0x000fe2000004183c */
[----:B------:R-:W1:Y:S07]  /*9180*/  LDSM.16.M88.4 R28, [R226+0xc080] ;  /* 0x00c08000e21c783b */ /* 0x000e6e0000000200 */
[C---:B--2---:R-:W-:Y:S08]  /*9190*/  HMMA.16816.F32.BF16 R88, R24.reuse, R36, R48 ;  /* 0x000000241858723c */ /* 0x044ff00000041830 */
[C---:B---3--:R-:W-:Y:S08]  /*91a0*/  HMMA.16816.F32.BF16 R48, R24.reuse, R32, R68 ;  /* 0x000000201830723c */ /* 0x048ff00000041844 */
[C---:B------:R-:W-:Y:S08]  /*91b0*/  HMMA.16816.F32.BF16 R60, R24.reuse, R38, R40 ;  /* 0x00000026183c723c */ /* 0x040ff00000041828 */
[C---:B------:R-:W-:Y:S08]  /*91c0*/  HMMA.16816.F32.BF16 R44, R24.reuse, R34, R80 ;  /* 0x00000022182c723c */ /* 0x040ff00000041850 */
[----:B------:R-:W-:Y:S08]  /*91d0*/  HMMA.16816.F32.BF16 R40, R24, R20, R84 ;  /* 0x000000141828723c */ /* 0x000ff00000041854 */
[C---:B------:R-:W-:Y:S08]  /*91e0*/  HMMA.16816.F32.BF16 R80, R16.reuse, R36, R92 ;  /* 0x000000241050723c */ /* 0x040ff0000004185c */
[C---:B------:R-:W-:Y:S08]  /*91f0*/  HMMA.16816.F32.BF16 R76, R16.reuse, R38, R104 ;  /* 0x00000026104c723c */ /* 0x040ff00000041868 */
[----:B------:R-:W-:Y:S08]  /*9200*/  HMMA.16816.F32.BF16 R68, R16, R32, R108 ;  /* 0x000000201044723c */ /* 0x000ff0000004186c */
[----:B------:R-:W-:Y:S01]  /*9210*/  HMMA.16816.F32.BF16 R72, R24, R22, R100 ;  /* 0x000000161848723c */ /* 0x000fe20000041864 */
[----:B------:R-:W-:Y:S07]  /*9220*/  LDSM.16.M88.4 R24, [R225+0xe080] ;  /* 0x00e08000e118783b */ /* 0x000fee0000000200 */
[----:B------:R-:W-:Y:S01]  /*9230*/  HMMA.16816.F32.BF16 R36, R16, R34, R112 ;  /* 0x000000221024723c */ /* 0x000fe20000041870 */
[----:B----4-:R-:W-:-:S07]  /*9240*/  ISETP.GT.AND P0, PT, R140, R0, PT ;  /* 0x000000008c00720c */ /* 0x010fce0003f04270 */
[C---:B------:R-:W-:Y:S08]  /*9250*/  HMMA.16816.F32.BF16 R32, R16.reuse, R20, R116 ;  /* 0x000000141020723c */ /* 0x040ff00000041874 */
[----:B------:R-:W-:Y:S01]  /*9260*/  HMMA.16816.F32.BF16 R16, R16, R22, R96 ;  /* 0x000000161010723c */ /* 0x000fe20000041860 */
[----:B------:R-:W-:Y:S07]  /*9270*/  LDSM.16.M88.4 R20, [R225+0xc080] ;  /* 0x00c08000e114783b */ /* 0x000fee0000000200 */
[C---:B-1----:R-:W-:Y:S01]  /*9280*/  HMMA.16816.F32.BF16 R116, R12.reuse, R52, R48 ;  /* 0x000000340c74723c */ /* 0x042fe20000041830 */
[----:B------:R-:W1:Y:S07]  /*9290*/  LDSM.16.M88.4 R48, [R222+0x6880] ;  /* 0x00688000de30783b */ /* 0x000e6e0000000200 */
[C---:B------:R-:W-:Y:S01]  /*92a0*/  HMMA.16816.F32.BF16 R112, R12.reuse, R54, R44 ;  /* 0x000000360c70723c */ /* 0x040fe2000004182c */
[----:B------:R-:W2:Y:S07]  /*92b0*/  LDSM.16.M88.4 R44, [R222+0x7080] ;  /* 0x00708000de2c783b */ /* 0x000eae0000000200 */
[C---:B------:R-:W-:Y:S01]  /*92c0*/  HMMA.16816.F32.BF16 R108, R12.reuse, R64, R40 ;  /* 0x000000400c6c723c */ /* 0x040fe20000041828 */
[----:B------:R-:W3:Y:S07]  /*92d0*/  LDSM.16.M88.4 R40, [R222+0x7880] ;  /* 0x00788000de28783b */ /* 0x000eee0000000200 */
[C---:B------:R-:W-:Y:S08]  /*92e0*/  HMMA.16816.F32.BF16 R88, R12.reuse, R56, R88 ;  /* 0x000000380c58723c */ /* 0x040ff00000041858 */
[----:B------:R-:W-:Y:S08]  /*92f0*/  HMMA.16816.F32.BF16 R84, R12, R58, R60 ;  /* 0x0000003a0c54723c */ /* 0x000ff0000004183c */
[C---:B------:R-:W-:Y:S08]  /*9300*/  HMMA.16816.F32.BF16 R104, R28.reuse, R56, R80 ;  /* 0x000000381c68723c */ /* 0x040ff00000041850 */
[C---:B------:R-:W-:Y:S08]  /*9310*/  HMMA.16816.F32.BF16 R100, R28.reuse, R58, R76 ;  /* 0x0000003a1c64723c */ /* 0x040ff0000004184c */
[----:B------:R-:W-:Y:S08]  /*9320*/  HMMA.16816.F32.BF16 R96, R28, R52, R68 ;  /* 0x000000341c60723c */ /* 0x000ff00000041844 */
[----:B------:R-:W-:Y:S01]  /*9330*/  HMMA.16816.F32.BF16 R60, R12, R66, R72 ;  /* 0x000000420c3c723c */ /* 0x000fe20000041848 */
[----:B------:R-:W-:Y:S07]  /*9340*/  LDSM.16.M88.4 R12, [R228+0xe080] ;  /* 0x00e08000e40c783b */ /* 0x000fee0000000200 */
[C---:B------:R-:W-:Y:S01]  /*9350*/  HMMA.16816.F32.BF16 R92, R28.reuse, R54, R36 ;  /* 0x000000361c5c723c */ /* 0x040fe20000041824 */
[----:B------:R-:W4:Y:S07]  /*9360*/  LDSM.16.M88.4 R36, [R221+0x1800] ;  /* 0x00180000dd24783b */ /* 0x000f2e0000000200 */
[C---:B------:R-:W-:Y:S01]  /*9370*/  HMMA.16816.F32.BF16 R68, R28.reuse, R64, R32 ;  /* 0x000000401c44723c */ /* 0x040fe20000041820 */
[----:B------:R-:W-:Y:S07]  /*9380*/  LDSM.16.M88.4 R32, [R221+0x2000] ;  /* 0x00200000dd20783b */ /* 0x000fee0000000200 */
[----:B------:R-:W-:Y:S01]  /*9390*/  HMMA.16816.F32.BF16 R64, R28, R66, R16 ;  /* 0x000000421c40723c */ /* 0x000fe20000041810 */
[----:B------:R-:W2:Y:S04]  /*93a0*/  LDSM.16.M88.4 R16, [R227+0xc080] ;  /* 0x00c08000e310783b */ /* 0x000ea80000000200 */
[----:B------:R-:W3:Y:S01]  /*93b0*/  LDSM.16.M88.4 R28, [R221+0x2800] ;  /* 0x00280000dd1c783b */ /* 0x000ee20000000200 */
[----:B------:R-:W-:-:S04]  /*93c0*/  DEPBAR.LE SB0, 0x0 ;  /* 0x000080000000791a */ /* 0x000fc80000000000 */
[C---:B-1----:R-:W-:Y:S08]  /*93d0*/  HMMA.16816.F32.BF16 R88, R24.reuse, R48, R88 ;  /* 0x000000301858723c */ /* 0x042ff00000041858 */
[----:B------:R-:W-:Y:S08]  /*93e0*/  HMMA.16816.F32.BF16 R84, R24, R50, R84 ;  /* 0x000000321854723c */ /* 0x000ff00000041854 */
[C---:B------:R-:W-:Y:S08]  /*93f0*/  HMMA.16816.F32.BF16 R56, R20.reuse, R48, R104 ;  /* 0x000000301438723c */ /* 0x040ff00000041868 */
[----:B------:R-:W-:Y:S08]  /*9400*/  HMMA.16816.F32.BF16 R52, R20, R50, R100 ;  /* 0x000000321434723c */ /* 0x000ff00000041864 */
[C---:B--2---:R-:W-:Y:S08]  /*9410*/  HMMA.16816.F32.BF16 R80, R24.reuse, R44, R116 ;  /* 0x0000002c1850723c */ /* 0x044ff00000041874 */
[----:B------:R-:W-:Y:S08]  /*9420*/  HMMA.16816.F32.BF16 R76, R24, R46, R112 ;  /* 0x0000002e184c723c */ /* 0x000ff00000041870 */
[----:B------:R-:W-:Y:S08]  /*9430*/  HMMA.16816.F32.BF16 R48, R20, R44, R96 ;  /* 0x0000002c1430723c */ /* 0x000ff00000041860 */
[C---:B---3--:R-:W-:Y:S08]  /*9440*/  HMMA.16816.F32.BF16 R72, R24.reuse, R40, R108 ;  /* 0x000000281848723c */ /* 0x048ff0000004186c */
[----:B------:R-:W-:Y:S08]  /*9450*/  HMMA.16816.F32.BF16 R60, R24, R42, R60 ;  /* 0x0000002a183c723c */ /* 0x000ff0000004183c */
[C---:B------:R-:W-:Y:S08]  /*9460*/  HMMA.16816.F32.BF16 R44, R20.reuse, R46, R92 ;  /* 0x0000002e142c723c */ /* 0x040ff0000004185c */
[C---:B------:R-:W-:Y:S08]  /*9470*/  HMMA.16816.F32.BF16 R24, R20.reuse, R40, R68 ;  /* 0x000000281418723c */ /* 0x040ff00000041844 */
[----:B------:R-:W-:Y:S08]  /*9480*/  HMMA.16816.F32.BF16 R20, R20, R42, R64 ;  /* 0x0000002a1414723c */ /* 0x000ff00000041840 */
[C---:B----4-:R-:W-:Y:S08]  /*9490*/  HMMA.16816.F32.BF16 R88, R12.reuse, R36, R88 ;  /* 0x000000240c58723c */ /* 0x050ff00000041858 */
[----:B------:R-:W-:Y:S08]  /*94a0*/  HMMA.16816.F32.BF16 R84, R12, R38, R84 ;  /* 0x000000260c54723c */ /* 0x000ff00000041854 */
[C---:B------:R-:W-:Y:S08]  /*94b0*/  HMMA.16816.F32.BF16 R64, R16.reuse, R36, R56 ;  /* 0x000000241040723c */ /* 0x040ff00000041838 */
        /* <DEDUP_REMOVED lines=8> */
[----:B------:R-:W-:Y:S01]  /*9540*/  HMMA.16816.F32.BF16 R28, R16, R30, R20 ;  /* 0x0000001e101c723c */ /* 0x000fe20000041814 */
[----:B------:R-:W-:Y:S06]  /*9550*/  BAR.SYNC.DEFER_BLOCKING 0x0 ;  /* 0x0000000000007b1d */ /* 0x000fec0000010000 */
[----:B------:R-:W-:Y:S01]  /*9560*/  @!UPT UIADD3 URZ, URZ, URZ, URZ ;  /* 0x0000003f3f3ff290 */ /* 0x000fe2000fffe03f */
[----:B------:R-:W-:Y:S11]  /*9570*/  @!P0 BRA `(.L_x_1271) ;  /* 0x0000060000008947 */ /* 0x000ff60003800000 */
[----:B------:R-:W2:Y:S04]  /*9580*/  LDL R2, [R1+0xd0] ;  /* 0x0000d00001027983 */ /* 0x000ea80000100800 */
[----:B------:R-:W2:Y:S04]  /*9590*/  LDL R3, [R1+0xb8] ;  /* 0x0000b80001037983 */ /* 0x000ea80000100800 */
[----:B------:R-:W3:Y:S04]  /*95a0*/  LDL.64 R122, [R1+0xc8] ;  /* 0x0000c800017a7983 */ /* 0x000ee80000100a00 */
[----:B------:R-:W4:Y:S01]  /*95b0*/  LDL R4, [R1+0xe4] ;  /* 0x0000e40001047983 */ /* 0x000f220000100800 */
[----:B------:R-:W-:-:S02]  /*95c0*/  IMAD.MOV.U32 R0, RZ, RZ, 0x1 ;  /* 0x00000001ff007424 */ /* 0x000fc400078e00ff */
[----:B------:R-:W-:-:S03]  /*95d0*/  IMAD.MOV.U32 R12, RZ, RZ, RZ ;  /* 0x000000ffff0c7224 */ /* 0x000fc600078e00ff */
[----:B------:R-:W-:Y:S02]  /*95e0*/  ISETP.NE.AND P0, PT, R0, c[0x0][0x2b8], PT ;  /* 0x0000ae0000007a0c */ /* 0x000fe40003f05270 */
[C---:B--2---:R-:W-:Y:S02]  /*95f0*/  IADD3 R2, R3.reuse, R139, R2 ;  /* 0x0000008b03027210 */ /* 0x044fe40007ffe002 */
[----:B------:R-:W-:Y:S02]  /*9600*/  ISETP.GT.AND P4, PT, R3, 0x2f, PT ;  /* 0x0000002f0300780c */ /* 0x000fe40003f84270 */
[----:B------:R-:W-:-:S07]  /*9610*/  IADD3 R2, R2, -0x30, RZ ;  /* 0xffffffd002027810 */ /* 0x000fce0007ffe0ff */
[----:B------:R-:W-:-:S04]  /*9620*/  @P0 IMAD.HI.U32 R3, R2, c[0x0][0x2bc], RZ ;  /* 0x0000af0002030a27 */ /* 0x000fc800078e00ff */
[----:B------:R-:W-:Y:S01]  /*9630*/  IMAD.MOV.U32 R0, RZ, RZ, R2 ;  /* 0x000000ffff007224 */ /* 0x000fe200078e0002 */
[----:B------:R-:W-:-:S04]  /*9640*/  @P0 SHF.R.U32.HI R0, RZ, c[0x0][0x2c0], R3 ;  /* 0x0000b000ff000a19 */ /* 0x000fc80000011603 */
[----:B---3--:R-:W-:-:S04]  /*9650*/  @!P4 IADD3 R3, P0, R0, R122, RZ ;  /* 0x0000007a0003c210 */ /* 0x008fc80007f1e0ff */
[----:B----4-:R-:W-:Y:S02]  /*9660*/  @!P4 LEA.HI.X.SX32 R4, R0, R4, 0x1, P0 ;  /* 0x000000040004c211 */ /* 0x010fe400000f0eff */
[----:B------:R-:W-:-:S04]  /*9670*/  @!P4 LEA R6, P0, R3, c[0x0][0x2a0], 0x2 ;  /* 0x0000a8000306ca11 */ /* 0x000fc800078010ff */
[----:B------:R-:W-:-:S05]  /*9680*/  @!P4 LEA.HI.X R7, R3, c[0x0][0x2a4], R4, 0x2, P0 ;  /* 0x0000a9000307ca11 */ /* 0x000fca00000f1404 */
[----:B------:R-:W2:Y:S01]  /*9690*/  @!P4 LDG.E R12, [R6.64] ;  /* 0x00000006060cc981 */ /* 0x000ea2000c1e1900 */
[----:B------:R-:W-:-:S03]  /*96a0*/  IADD3 R0, -R0, RZ, RZ ;  /* 0x000000ff00007210 */ /* 0x000fc60007ffe1ff */
[----:B------:R-:W1:Y:S02]  /*96b0*/  S2R R122, SR_CTAID.Y ;  /* 0x00000000007a7919 */ /* 0x000e640000002600 */
[----:B------:R-:W-:Y:S02]  /*96c0*/  IMAD R11, R0, c[0x0][0x2b8], R2 ;  /* 0x0000ae00000b7a24 */ /* 0x000fe400078e0202 */
[----:B------:R-:W3:Y:S02]  /*96d0*/  S2R R124, SR_CTAID.Y ;  /* 0x00000000007c7919 */ /* 0x000ee40000002600 */
[----:B------:R-:W-:Y:S01]  /*96e0*/  IMAD.WIDE.U32 R2, R11, c[0x0][0x1e0], RZ ;  /* 0x000078000b027a25 */ /* 0x000fe200078e00ff */
[----:B------:R-:W-:Y:S01]  /*96f0*/  SHF.R.S32.HI R0, RZ, 0x1f, R11 ;  /* 0x0000001fff007819 */ /* 0x000fe2000001140b */
[----:B------:R1:W-:Y:S04]  /*9700*/  STL [R1+0x7c], R11 ;  /* 0x00007c0b01007387 */ /* 0x0003e80000100800 */
[----:B------:R-:W-:-:S04]  /*9710*/  IMAD R0, R0, c[0x0][0x1e0], RZ ;  /* 0x0000780000007a24 */ /* 0x000fc800078e02ff */
[----:B------:R-:W-:-:S04]  /*9720*/  IMAD R0, R11, c[0x0][0x1e4], R0 ;  /* 0x000079000b007a24 */ /* 0x000fc800078e0200 */
[----:B------:R-:W-:Y:S01]  /*9730*/  IMAD.IADD R3, R3, 0x1, R0 ;  /* 0x0000000103037824 */ /* 0x000fe200078e0200 */
[----:B-1----:R-:W-:Y:S01]  /*9740*/  SHF.R.S32.HI R11, RZ, 0x1f, R122 ;  /* 0x0000001fff0b7819 */ /* 0x002fe2000001147a */
[----:B---3--:R-:W-:-:S04]  /*9750*/  IMAD.WIDE.U32 R122, R124, c[0x0][0x1e8], RZ ;  /* 0x00007a007c7a7a25 */ /* 0x008fc800078e00ff */
[----:B------:R-:W-:-:S04]  /*9760*/  IMAD R11, R11, c[0x0][0x1e8], RZ ;  /* 0x00007a000b0b7a24 */ /* 0x000fc800078e02ff */
[----:B------:R-:W-:-:S05]  /*9770*/  IMAD R11, R124, c[0x0][0x1ec], R11 ;  /* 0x00007b007c0b7a24 */ /* 0x000fca00078e020b */
[----:B------:R-:W-:Y:S01]  /*9780*/  IADD3 R11, R123, R11, RZ ;  /* 0x0000000b7b0b7210 */ /* 0x000fe20007ffe0ff */
[----:B--2---:R1:W-:Y:S01]  /*9790*/  STL [R1+0x70], R12 ;  /* 0x0000700c01007387 */ /* 0x0043e20000100800 */
[----:B------:R-:W-:Y:S01]  /*97a0*/  SHF.R.S32.HI R0, RZ, 0x1f, R12 ;  /* 0x0000001fff007819 */ /* 0x000fe2000001140c */
        /* <DEDUP_REMOVED lines=8> */
[----:B------:R2:W3:Y:S02]  /*9830*/  SHFL.IDX PT, R13, R4, RZ, 0x181f ;  /* 0x00181fff040d7589 */ /* 0x0004e400000e0000 */
.L_x_1437:
[----:B------:R-:W-:Y:S05]  /*9840*/  BRA.DIV ~URZ, `(.L_x_1273) ;  /* 0x00015f127f007947 */ /* 0x000fea000b800000 */
[----:B------:R-:W4:Y:S04]  /*9850*/  LDL.64 R24, [R1+0xc0] ;  /* 0x0000c00001187983 */ /* 0x000f280000100a00 */
[----:B--2---:R-:W2:Y:S04]  /*9860*/  LDL R2, [R1+0xe8] ;  /* 0x0000e80001027983 */ /* 0x004ea80000100800 */
[----:B---3--:R-:W3:Y:S04]  /*9870*/  LDL R22, [R1+0xa4] ;  /* 0x0000a40001167983 */ /* 0x008ee80000100800 */
[----:B------:R-:W3:Y:S04]  /*9880*/  LDL R21, [R1+0xf4] ;  /* 0x0000f40001157983 */ /* 0x000ee80000100800 */
[----:B------:R-:W3:Y:S04]  /*9890*/  LDL R23, [R1+0xf0] ;  /* 0x0000f00001177983 */ /* 0x000ee80000100800 */
[----:B------:R-:W3:Y:S04]  /*98a0*/  LDL R20, [R1+0x74] ;  /* 0x0000740001147983 */ /* 0x000ee80000100800 */
[----:B------:R-:W1:Y:S04]  /*98b0*/  SHFL.IDX PT, R6, R18, RZ, 0x181f ;  /* 0x00181fff12067589 */ /* 0x000e6800000e0000 */
[----:B------:R-:W1:Y:S04]  /*98c0*/  SHFL.IDX PT, R7, R18, 0x1, 0x181f ;  /* 0x00381f0012077f89 */ /* 0x000e6800000e0000 */
[----:B------:R-:W1:Y:S01]  /*98d0*/  SHFL.IDX PT, R11, R4, 0x1, 0x181f ;  /* 0x00381f00040b7f89 */ /* 0x000e6200000e0000 */
[----:B----4-:R-:W-:-:S02]  /*98e0*/  IMAD.SHL.U32 R19, R24, 0x2, RZ ;  /* 0x0000000218137824 */ /* 0x010fc400078e00ff */
[----:B--2---:R-:W-:Y:S01]  /*98f0*/  IMAD.SHL.U32 R0, R2, 0x2, RZ ;  /* 0x0000000202007824 */ /* 0x004fe200078e00ff */
[----:B------:R-:W-:Y:S02]  /*9900*/  SHF.L.U64.HI R3, R24, 0x1, R25 ;  /* 0x0000000118037819 */ /* 0x000fe40000010219 */
[----:B---3--:R-:W-:Y:S02]  /*9910*/  ISETP.GE.AND P3, PT, R22, c[0x0][0x1d4], PT ;  /* 0x0000750016007a0c */ /* 0x008fe40003f66270 */
[C---:B-1----:R-:W-:Y:S02]  /*9920*/  IADD3 R16, P0, R6.reuse, R19, RZ ;  /* 0x0000001306107210 */ /* 0x042fe40007f1e0ff */
[----:B------:R-:W-:Y:S02]  /*9930*/  ISETP.GE.AND P4, PT, R21, c[0x0][0x1d4], PT ;  /* 0x0000750015007a0c */ /* 0x000fe40003f86270 */
[----:B------:R-:W-:Y:S02]  /*9940*/  IADD3 R12, P2, R6, R0, RZ ;  /* 0x00000000060c7210 */ /* 0x000fe40007f5e0ff */
[----:B------:R-:W-:-:S02]  /*9950*/  SHF.L.U64.HI R2, R2, 0x1, R23 ;  /* 0x0000000102027819 */ /* 0x000fc40000010217 */
[----:B------:R-:W-:Y:S01]  /*9960*/  IADD3 R6, P1, R7, R19, RZ ;  /* 0x0000001307067210 */ /* 0x000fe20007f3e0ff */
[--C-:B------:R-:W-:Y:S01]  /*9970*/  IMAD.X R17, R13, 0x1, R3.reuse, P0 ;  /* 0x000000010d117824 */ /* 0x100fe200000e0603 */
[----:B------:R-:W-:Y:S01]  /*9980*/  IADD3 R14, P0, R7, R0, RZ ;  /* 0x00000000070e7210 */ /* 0x000fe20007f1e0ff */
[--C-:B------:R-:W-:Y:S02]  /*9990*/  IMAD.X R13, R13, 0x1, R2.reuse, P2 ;  /* 0x000000010d0d7824 */ /* 0x100fe400010e0602 */
[C---:B------:R-:W-:Y:S01]  /*99a0*/  IMAD.X R7, R11.reuse, 0x1, R3, P1 ;  /* 0x000000010b077824 */ /* 0x040fe200008e0603 */
[----:B------:R1:W-:Y:S04]  /*99b0*/  LDGSTS.E.BYPASS.LTC128B.128 [R20+0x5080], [R16.64], !P3 ;  /* 0x0508000010147fae */ /* 0x0003e8000d901d46 */
[----:B------:R2:W-:Y:S04]  /*99c0*/  LDGSTS.E.BYPASS.LTC128B.128 [R20+0x6880], [R12.64], !P4 ;  /* 0x068800000c147fae */ /* 0x0005e8000e101d46 */
[----:B------:R3:W-:Y:S04]  /*99d0*/  LDGSTS.E.BYPASS.LTC128B.128 [R20+0x5880], [R6.64], !P3 ;  /* 0x0588000006147fae */ /* 0x0007e8000d901d46 */
[----:B---3--:R3:W5:Y:S04]  /*99e0*/  LDL R7, [R1+0xa0] ;  /* 0x0000a00001077983 */ /* 0x0087680000100800 */
[----:B--2---:R3:W2:Y:S04]  /*99f0*/  SHFL.IDX PT, R12, R4, 0x2, 0x181f ;  /* 0x00581f00040c7f89 */ /* 0x0046a800000e0000 */
[----:B------:R3:W4:Y:S01]  /*9a00*/  SHFL.IDX PT, R4, R18, 0x2, 0x181f ;  /* 0x00581f0012047f89 */ /* 0x00072200000e0000 */
[----:B------:R-:W-:Y:S01]  /*9a10*/  IADD3.X R15, R11, R2, RZ, P0, !PT ;  /* 0x000000020b0f7210 */ /* 0x000fe200007fe4ff */
[----:B------:R-:W-:Y:S01]  /*9a20*/  IMAD.MOV.U32 R6, RZ, RZ, R19 ;  /* 0x000000ffff067224 */ /* 0x000fe200078e0013 */
[----:B------:R-:W-:Y:S01]  /*9a30*/  SEL R11, RZ, 0x10, P3 ;  /* 0x00000010ff0b7807 */ /* 0x000fe20001800000 */
[----:B-1----:R-:W-:-:S02]  /*9a40*/  IMAD.MOV.U32 R16, RZ, RZ, R2 ;  /* 0x000000ffff107224 */ /* 0x002fc400078e0002 */
[----:B------:R1:W-:Y:S02]  /*9a50*/  LDGSTS.E.BYPASS.LTC128B.128 [R20+0x7080], [R14.64], !P4 ;  /* 0x070800000e147fae */ /* 0x0003e4000e101d46 */
[----:B-1----:R-:W-:Y:S01]  /*9a60*/  IMAD.MOV.U32 R15, RZ, RZ, R3 ;  /* 0x000000ffff0f7224 */ /* 0x002fe200078e0003 */
[----:B------:R-:W-:Y:S02]  /*9a70*/  MOV R14, R0 ;  /* 0x00000000000e7202 */ /* 0x000fe40000000f00 */
.L_x_1438:
[----:B--234-:R-:W2:Y:S01]  /*9a80*/  LDL R13, [R1+0x74] ;  /* 0x00007400010d7983 */ /* 0x01cea20000100800 */
[----:B------:R-:W-:Y:S02]  /*9a90*/  IADD3 R0, -R11, 0x10, RZ ;  /* 0x000000100b007810 */ /* 0x000fe40007ffe1ff */
[----:B-----5:R-:W-:Y:S02]  /*9aa0*/  IADD3 R2, -R7, 0x10, RZ ;  /* 0x0000001007027810 */ /* 0x020fe40007ffe1ff */
[----:B------:R-:W-:Y:S02]  /*9ab0*/  LOP3.LUT R0, R0, 0xf, RZ, 0xc0, !PT ;  /* 0x0000000f00007812 */ /* 0x000fe400078ec0ff */
[----:B------:R-:W-:-:S02]  /*9ac0*/  ISETP.NE.U32.AND P3, PT, R11, RZ, PT ;  /* 0x000000ff0b00720c */ /* 0x000fc40003f65070 */
[----:B------:R-:W-:Y:S02]  /*9ad0*/  IADD3 R6, P1, P0, R0, R4, R6 ;  /* 0x0000000400067210 */ /* 0x000fe4000783e006 */
[----:B------:R-:W-:Y:S02]  /*9ae0*/  LOP3.LUT R2, R2, 0xf, RZ, 0xc0, !PT ;  /* 0x0000000f02027812 */ /* 0x000fe400078ec0ff */
[----:B------:R-:W-:Y:S02]  /*9af0*/  ISETP.NE.U32.AND P2, PT, R7, RZ, PT ;  /* 0x000000ff0700720c */ /* 0x000fe40003f45070 */
[----:B------:R-:W-:Y:S02]  /*9b00*/  IADD3.X R7, RZ, R12, R15, P1, P0 ;  /* 0x0000000cff077210 */ /* 0x000fe40000fe040f */
[----:B------:R-:W-:-:S04]  /*9b10*/  IADD3 R2, P1, P0, R2, R4, R14 ;  /* 0x0000000402027210 */ /* 0x000fc8000783e00e */
[----:B------:R-:W-:Y:S01]  /*9b20*/  IADD3.X R3, RZ, R12, R16, P1, P0 ;  /* 0x0000000cff037210 */ /* 0x000fe20000fe0410 */
[----:B------:R-:W-:Y:S01]  /*9b30*/  @!PT LDS RZ, [RZ] ;  /* 0x00000000fffff984 */ /* 0x000fe20000000800 */
[----:B------:R-:W-:Y:S01]  /*9b40*/  @!PT LDS RZ, [RZ] ;  /* 0x00000000fffff984 */ /* 0x000fe20000000800 */
[----:B------:R-:W-:Y:S01]  /*9b50*/  @!PT LDS RZ, [RZ] ;  /* 0x00000000fffff984 */ /* 0x000fe20000000800 */
[----:B--2---:R1:W-:Y:S04]  /*9b60*/  LDGSTS.E.BYPASS.LTC128B.128.ZFILL [R13+0x6080], [R6.64], P3 ;  /* 0x06080000060d7fae */ /* 0x0043e80009941d46 */
[----:B------:R1:W-:Y:S04]  /*9b70*/  LDGSTS.E.BYPASS.LTC128B.128.ZFILL [R13+0x7880], [R2.64], P2 ;  /* 0x07880000020d7fae */ /* 0x0003e80009141d46 */
.L_x_1271:
[----:B------:R-:W-:Y:S05]  /*9b80*/  BSYNC B0 ;  /* 0x0000000000007941 */ /* 0x000fea0003800000 */
.L_x_1270:
[----:B------:R-:W2:Y:S04]  /*9b90*/  LDL R12, [R1+0x4] ;  /* 0x00000400010c7983 */ /* 0x000ea80000100800 */
[----:B------:R-:W3:Y:S01]  /*9ba0*/  LDL R15, [R1+0x8c] ;  /* 0x00008c00010f7983 */ /* 0x000ee20000100800 */
[----:B------:R-:W-:Y:S01]  /*9bb0*/  SHF.R.S32.HI R0, RZ, 0x1f, R120 ;  /* 0x0000001fff007819 */ /* 0x000fe20000011478 */
[----:B------:R-:W-:-:S02]  /*9bc0*/  IMAD.MOV.U32 R14, RZ, RZ, 0x1 ;  /* 0x00000001ff0e7424 */ /* 0x000fc400078e00ff */
[----:B------:R-:W0:Y:S01]  /*9bd0*/  LDGDEPBAR ;  /* 0x00000000000079af */ /* 0x000e220000000000 */
[CC--:B-1----:R-:W-:Y:S02]  /*9be0*/  LEA.HI R2, R0.reuse, R120.reuse, RZ, 0x2 ;  /* 0x0000007800027211 */ /* 0x0c2fe400078f10ff */
[----:B------:R-:W-:Y:S02]  /*9bf0*/  LEA.HI R0, R0, R120, RZ, 0x5 ;  /* 0x0000007800007211 */ /* 0x000fe400078f28ff */
[----:B------:R-:W-:Y:S02]  /*9c00*/  LOP3.LUT R2, R2, 0xfffffffc, RZ, 0xc0, !PT ;  /* 0xfffffffc02027812 */ /* 0x000fe400078ec0ff */
[----:B------:R-:W-:Y:S02]  /*9c10*/  LOP3.LUT R4, R0, 0xffffffe0, RZ, 0xc0, !PT ;  /* 0xffffffe000047812 */ /* 0x000fe400078ec0ff */
[----:B------:R-:W-:Y:S01]  /*9c20*/  SHF.R.S32.HI R6, RZ, 0x5, R0 ;  /* 0x00000005ff067819 */ /* 0x000fe20000011400 */
[C---:B------:R-:W-:Y:S01]  /*9c30*/  IMAD.IADD R3, R120.reuse, 0x1, -R2 ;  /* 0x0000000178037824 */ /* 0x040fe200078e0a02 */
[----:B------:R-:W-:Y:S01]  /*9c40*/  SHF.R.S32.HI R7, RZ, 0x1f, R0 ;  /* 0x0000001fff077819 */ /* 0x000fe20000011400 */
[----:B------:R-:W-:-:S03]  /*9c50*/  IMAD.IADD R0, R120, 0x1, -R4 ;  /* 0x0000000178007824 */ /* 0x000fc600078e0a04 */
[----:B------:R-:W-:Y:S02]  /*9c60*/  LEA.HI R4, R7, R6, RZ, 0x2 ;  /* 0x0000000607047211 */ /* 0x000fe400078f10ff */
[----:B------:R-:W-:Y:S02]  /*9c70*/  LEA.HI R2, R3, R3, RZ, 0x1 ;  /* 0x0000000303027211 */ /* 0x000fe400078f08ff */
[----:B------:R-:W-:Y:S02]  /*9c80*/  SHF.R.S32.HI R13, RZ, 0x1f, R0 ;  /* 0x0000001fff0d7819 */ /* 0x000fe40000011400 */
[----:B------:R-:W-:Y:S02]  /*9c90*/  LOP3.LUT R7, R4, 0xffffffc, RZ, 0xc0, !PT ;  /* 0x0ffffffc04077812 */ /* 0x000fe400078ec0ff */
[----:B------:R-:W-:Y:S02]  /*9ca0*/  LOP3.LUT R11, R2, 0x1ffffffe, RZ, 0xc0, !PT ;  /* 0x1ffffffe020b7812 */ /* 0x000fe400078ec0ff */
[----:B------:R-:W-:Y:S01]  /*9cb0*/  LEA.HI R4, R13, R0, RZ, 0x2 ;  /* 0x000000000d047211 */ /* 0x000fe200078f10ff */
[----:B------:R-:W-:-:S02]  /*9cc0*/  IMAD.IADD R6, R6, 0x1, -R7 ;  /* 0x0000000106067824 */ /* 0x000fc400078e0a07 */
[----:B------:R-:W-:Y:S01]  /*9cd0*/  IMAD.IADD R7, R3, 0x1, -R11 ;  /* 0x0000000103077824 */ /* 0x000fe200078e0a0b */
[----:B------:R-:W-:Y:S01]  /*9ce0*/  LOP3.LUT R3, R4, 0x7ffffffc, RZ, 0xc0, !PT ;  /* 0x7ffffffc04037812 */ /* 0x000fe200078ec0ff */
[----:B------:R-:W-:Y:S01]  /*9cf0*/  IMAD.SHL.U32 R2, R2, 0x20, RZ ;  /* 0x0000002002027824 */ /* 0x000fe200078e00ff */
[----:B------:R-:W-:-:S03]  /*9d00*/  SHF.R.S32.HI R17, RZ, 0x2, R4 ;  /* 0x00000002ff117819 */ /* 0x000fc60000011404 */
[----:B------:R-:W-:Y:S01]  /*9d10*/  IMAD.IADD R3, R0, 0x1, -R3 ;  /* 0x0000000100037824 */ /* 0x000fe200078e0a03 */
[----:B------:R-:W-:Y:S01]  /*9d20*/  LOP3.LUT R11, R2, 0xffffffc0, RZ, 0xc0, !PT ;  /* 0xffffffc0020b7812 */ /* 0x000fe200078ec0ff */
[----:B------:R-:W-:Y:S02]  /*9d30*/  IMAD.SHL.U32 R4, R7, 0x8, RZ ;  /* 0x0000000807047824 */ /* 0x000fe400078e00ff */
[----:B------:R-:W-:Y:S02]  /*9d40*/  IMAD.SHL.U32 R16, R6, 0x10, RZ ;  /* 0x0000001006107824 */ /* 0x000fe400078e00ff */
[----:B------:R-:W-:Y:S01]  /*9d50*/  IMAD.SHL.U32 R7, R3, 0x2, RZ ;  /* 0x0000000203077824 */ /* 0x000fe200078e00ff */
[----:B------:R-:W-:Y:S01]  /*9d60*/  STL [R1+0xe0], R17 ;  /* 0x0000e01101007387 */ /* 0x000fe20000100800 */
[----:B------:R-:W-:-:S03]  /*9d70*/  ISETP.NE.AND P0, PT, R14, c[0x0][0x2c4], PT ;  /* 0x0000b1000e007a0c */ /* 0x000fc60003f05270 */
[----:B------:R-:W-:Y:S04]  /*9d80*/  STL [R1+0xdc], R16 ;  /* 0x0000dc1001007387 */ /* 0x000fe80000100800 */
[----:B------:R-:W-:Y:S04]  /*9d90*/  STL [R1+0xd8], R11 ;  /* 0x0000d80b01007387 */ /* 0x000fe80000100800 */
[----:B------:R-:W-:Y:S01]  /*9da0*/  STL [R1+0xb0], R7 ;  /* 0x0000b00701007387 */ /* 0x000fe20000100800 */
[----:B------:R-:W-:-:S03]  /*9db0*/  IMAD.IADD R0, R121, 0x1, R5 ;  /* 0x0000000179007824 */ /* 0x000fc600078e0205 */
[----:B------:R1:W-:Y:S01]  /*9dc0*/  STL [R1+0xd4], R4 ;  /* 0x0000d40401007387 */ /* 0x0003e20000100800 */
[--C-:B------:R-:W-:Y:S02]  /*9dd0*/  IMAD.IADD R24, R0, 0x1, -R7.reuse ;  /* 0x0000000100187824 */ /* 0x100fe400078e0a07 */
[----:B------:R-:W-:Y:S02]  /*9de0*/  IMAD.IADD R25, R121, 0x1, -R7 ;  /* 0x0000000179197824 */ /* 0x000fe400078e0a07 */
[----:B--2---:R-:W-:-:S05]  /*9df0*/  IMAD R2, R12, 0x80, R17 ;  /* 0x000000800c027824 */ /* 0x004fca00078e0211 */
[----:B------:R-:W-:-:S05]  /*9e00*/  IADD3 R2, R11, R2, R16 ;  /* 0x000000020b027210 */ /* 0x000fca0007ffe010 */
[----:B------:R-:W-:Y:S01]  /*9e10*/  IMAD.IADD R6, R4, 0x1, R2 ;  /* 0x0000000104067824 */ /* 0x000fe200078e0202 */
[----:B------:R-:W-:Y:S02]  /*9e20*/  IADD3 R2, -R7, 0x1, R0 ;  /* 0x0000000107027810 */ /* 0x000fe40007ffe100 */
[----:B-1----:R-:W-:Y:S01]  /*9e30*/  LOP3.LUT R4, RZ, c[0x0][0x324], RZ, 0x33, !PT ;  /* 0x0000c900ff047a12 */ /* 0x002fe200078e33ff */
[----:B------:R-:W-:-:S04]  /*9e40*/  @P0 IMAD.HI.U32 R3, R6, c[0x0][0x2c8], RZ ;  /* 0x0000b20006030a27 */ /* 0x000fc800078e00ff */
[----:B---3--:R-:W-:Y:S01]  /*9e50*/  IMAD.IADD R2, R2, 0x1, -R15 ;  /* 0x0000000102027824 */ /* 0x008fe200078e0a0f */
[----:B------:R-:W-:-:S03]  /*9e60*/  @P0 SHF.R.U32.HI R6, RZ, c[0x0][0x2cc], R3 ;  /* 0x0000b300ff060a19 */ /* 0x000fc60000011603 */
[C---:B------:R-:W-:Y:S01]  /*9e70*/  IMAD.IADD R23, R2.reuse, 0x1, R4 ;  /* 0x0000000102177824 */ /* 0x040fe200078e0204 */
[----:B------:R-:W-:Y:S01]  /*9e80*/  IADD3 R22, R2, c[0x0][0x328], RZ ;  /* 0x0000ca0002167a10 */ /* 0x000fe20007ffe0ff */
[----:B------:R-:W-:Y:S05]  /*9e90*/  BRA.DIV ~URZ, `(.L_x_1274) ;  /* 0x00015db27f007947 */ /* 0x000fea000b800000 */
[----:B------:R1:W2:Y:S02]  /*9ea0*/  SHFL.IDX PT, R3, R6, RZ, 0x1c1f ;  /* 0x001c1fff06037589 */ /* 0x0002a400000e0000 */
.L_x_1439:
[----:B------:R-:W-:Y:S01]  /*9eb0*/  FMUL.FTZ R0, R41, c[0x0][0x320] ;  /* 0x0000c80029007a20 */ /* 0x000fe20000410000 */
[----:B------:R-:W-:Y:S02]  /*9ec0*/  MOV R51, 0x1 ;  /* 0x0000000100337802 */ /* 0x000fe40000000f00 */
[----:B--2---:R-:W-:Y:S01]  /*9ed0*/  IADD3 R2, R22, R3, RZ ;  /* 0x0000000316027210 */ /* 0x004fe20007ffe0ff */
[----:B------:R2:W3:Y:S01]  /*9ee0*/  MUFU.TANH R21, R0 ;  /* 0x0000000000157308 */ /* 0x0004e20000002400 */
[----:B------:R-:W-:Y:S02]  /*9ef0*/  ISETP.LE.AND P0, PT, R51, c[0x0][0x32c], PT ;  /* 0x0000cb0033007a0c */ /* 0x000fe40003f03270 */
[----:B------:R-:W-:Y:S02]  /*9f00*/  LOP3.LUT R229, R229, 0xfffffdff, RZ, 0xc0, !PT ;  /* 0xfffffdffe5e57812 */ /* 0x000fe400078ec0ff */
[----:B------:R-:W-:-:S09]  /*9f10*/  IMNMX R2, R24, R2, PT ;  /* 0x0000000218027217 */ /* 0x000fd20003800200 */
[----:B------:R-:W-:Y:S01]  /*9f20*/  @P0 LOP3.LUT R229, R229, 0x200, RZ, 0xfc, !PT ;  /* 0x00000200e5e50812 */ /* 0x000fe200078efcff */
[----:B--2---:R-:W-:-:S04]  /*9f30*/  FMUL.FTZ R0, R36, c[0x0][0x320] ;  /* 0x0000c80024007a20 */ /* 0x004fc80000410000 */
[----:B------:R2:W4:Y:S02]  /*9f40*/  MUFU.TANH R20, R0 ;  /* 0x0000000000147308 */ /* 0x0005240000002400 */
[----:B--2---:R-:W-:-:S06]  /*9f50*/  FMUL.FTZ R0, R37, c[0x0][0x320] ;  /* 0x0000c80025007a20 */ /* 0x004fcc0000410000 */
[----:B------:R2:W1:Y:S02]  /*9f60*/  MUFU.TANH R19, R0 ;  /* 0x0000000000137308 */ /* 0x0004640000002400 */
        /* <DEDUP_REMOVED lines=18> */
[----:B--2---:R-:W-:Y:S01]  /*a090*/  IADD3 R0, R23, R3, RZ ;  /* 0x0000000317007210 */ /* 0x004fe20007ffe0ff */
[----:B------:R-:W-:Y:S05]  /*a0a0*/  @!P0 BRA `(.L_x_1275) ;  /* 0x0000013000008947 */ /* 0x000fea0003800000 */
[----:B-1-34-:R-:W2:Y:S01]  /*a0b0*/  LDL R4, [R1+0x8c] ;  /* 0x00008c0001047983 */ /* 0x01aea20000100800 */
[----:B------:R-:W-:Y:S01]  /*a0c0*/  BSSY B0, `(.L_x_1276) ;  /* 0x000000d000007945 */ /* 0x000fe20003800000 */
[----:B--2---:R-:W-:-:S04]  /*a0d0*/  IADD3 R3, -R4, R5, R3 ;  /* 0x0000000504037210 */ /* 0x004fc80007ffe103 */
[----:B------:R-:W-:-:S13]  /*a0e0*/  ISETP.GT.AND P0, PT, R3, -0x1, PT ;  /* 0xffffffff0300780c */ /* 0x000fda0003f04270 */
[----:B------:R-:W-:Y:S05]  /*a0f0*/  @P0 BRA `(.L_x_1277) ;  /* 0x0000006000000947 */ /* 0x000fea0003800000 */
[----:B------:R-:W-:Y:S02]  /*a100*/  ISETP.NE.AND P0, PT, R51, c[0x0][0x32c], PT ;  /* 0x0000cb0033007a0c */ /* 0x000fe40003f05270 */
[----:B------:R-:W-:-:S11]  /*a110*/  LOP3.LUT R3, RZ, R3, RZ, 0x33, !PT ;  /* 0x00000003ff037212 */ /* 0x000fd600078e33ff */
[----:B------:R-:W-:-:S05]  /*a120*/  @P0 IMAD.HI.U32 R4, R3, c[0x0][0x330], RZ ;  /* 0x0000cc0003040a27 */ /* 0x000fca00078e00ff */
[----:B------:R-:W-:-:S04]  /*a130*/  @P0 SHF.R.U32.HI R3, RZ, c[0x0][0x334], R4 ;  /* 0x0000cd00ff030a19 */ /* 0x000fc80000011604 */
[----:B------:R-:W-:Y:S01]  /*a140*/  LOP3.LUT R3, RZ, R3, RZ, 0x33, !PT ;  /* 0x00000003ff037212 */ /* 0x000fe200078e33ff */
[----:B------:R-:W-:Y:S05]  /*a150*/  BRA `(.L_x_1278) ;  /* 0x0000003000007947 */ /* 0x000fea0003800000 */
.L_x_1277:
[----:B------:R-:W-:-:S13]  /*a160*/  ISETP.NE.AND P0, PT, R51, c[0x0][0x32c], PT ;  /* 0x0000cb0033007a0c */ /* 0x000fda0003f05270 */
[----:B------:R-:W-:-:S05]  /*a170*/  @P0 IMAD.HI.U32 R4, R3, c[0x0][0x330], RZ ;  /* 0x0000cc0003040a27 */ /* 0x000fca00078e00ff */
[----:B------:R-:W-:Y:S02]  /*a180*/  @P0 SHF.R.U32.HI R3, RZ, c[0x0][0x334], R4 ;  /* 0x0000cd00ff030a19 */ /* 0x000fe40000011604 */
.L_x_1278:
[----:B------:R-:W-:Y:S05]  /*a190*/  BSYNC B0 ;  /* 0x0000000000007941 */ /* 0x000fea0003800000 */
.L_x_1276:
[----:B------:R-:W-:-:S05]  /*a1a0*/  IMAD R3, R3, c[0x0][0x32c], R25 ;  /* 0x0000cb0003037a24 */ /* 0x000fca00078e0219 */
[----:B------:R-:W-:Y:S02]  /*a1b0*/  IADD3 R4, R3, c[0x0][0x32c], RZ ;  /* 0x0000cb0003047a10 */ /* 0x000fe40007ffe0ff */
[----:B------:R-:W-:Y:S02]  /*a1c0*/  IMNMX R0, R0, R3, !PT ;  /* 0x0000000300007217 */ /* 0x000fe40007800200 */
[----:B------:R-:W-:Y:S02]  /*a1d0*/  IMNMX R2, R2, R4, PT ;  /* 0x0000000402027217 */ /* 0x000fe40003800200 */
.L_x_1275:
[----:B-1-34-:R-:W-:Y:S02]  /*a1e0*/  ISETP.GE.AND P0, PT, R121, 0x2, PT ;  /* 0x000000027900780c */ /* 0x01afe40003f06270 */
[----:B------:R-:W-:Y:S02]  /*a1f0*/  LOP3.LUT R229, R229, 0xfffffff7, RZ, 0xc0, !PT ;  /* 0xfffffff7e5e57812 */ /* 0x000fe400078ec0ff */
[C---:B------:R-:W-:Y:S02]  /*a200*/  ISETP.GE.AND P1, PT, R121.reuse, 0x9, PT ;  /* 0x000000097900780c */ /* 0x040fe40003f26270 */
[----:B------:R-:W-:-:S02]  /*a210*/  ISETP.GE.AND P6, PT, R121, 0x19, PT ;  /* 0x000000197900780c */ /* 0x000fc40003fc6270 */
[C---:B------:R-:W-:Y:S02]  /*a220*/  ISETP.GE.AND P5, PT, R121.reuse, 0x1a, PT ;  /* 0x0000001a7900780c */ /* 0x040fe40003fa6270 */
[C---:B------:R-:W-:Y:S02]  /*a230*/  ISETP.GE.AND P4, PT, R121.reuse, 0x21, PT ;  /* 0x000000217900780c */ /* 0x040fe40003f86270 */
[----:B------:R-:W-:Y:S02]  /*a240*/  ISETP.GE.AND P3, PT, R121, 0x29, PT ;  /* 0x000000297900780c */ /* 0x000fe40003f66270 */
[----:B------:R-:W-:Y:S02]  /*a250*/  @P0 LOP3.LUT R229, R229, 0x8, RZ, 0xfc, !PT ;  /* 0x00000008e5e50812 */ /* 0x000fe400078efcff */
[----:B------:R-:W-:Y:S02]  /*a260*/  ISETP.GT.AND P0, PT, R0, 0x1, !P0 ;  /* 0x000000010000780c */ /* 0x000fe40004704270 */
[----:B------:R-:W-:-:S02]  /*a270*/  LOP3.LUT R229, R229, 0xffffffef, RZ, 0xc0, !PT ;  /* 0xffffffefe5e57812 */ /* 0x000fc400078ec0ff */
[----:B------:R-:W-:Y:S02]  /*a280*/  ISETP.LT.OR P0, PT, R2, 0x2, P0 ;  /* 0x000000020200780c */ /* 0x000fe40000701670 */
[----:B------:R-:W-:Y:S02]  /*a290*/  @P1 LOP3.LUT R229, R229, 0x10, RZ, 0xfc, !PT ;  /* 0x00000010e5e51812 */ /* 0x000fe400078efcff */
[----:B------:R-:W-:Y:S02]  /*a2a0*/  FSEL R52, R11, -INF , !P0 ;  /* 0xff8000000b347808 */ /* 0x000fe40004000000 */
[----:B------:R-:W-:Y:S02]  /*a2b0*/  ISETP.GT.AND P0, PT, R0, 0x8, !P1 ;  /* 0x000000080000780c */ /* 0x000fe40004f04270 */
[----:B------:R-:W-:Y:S02]  /*a2c0*/  ISETP.GE.AND P1, PT, R121, 0xa, PT ;  /* 0x0000000a7900780c */ /* 0x000fe40003f26270 */
[----:B------:R-:W-:-:S02]  /*a2d0*/  ISETP.LT.OR P0, PT, R2, 0x9, P0 ;  /* 0x000000090200780c */ /* 0x000fc40000701670 */
[----:B------:R-:W-:Y:S02]  /*a2e0*/  LOP3.LUT R229, R229, 0xfffffffb, RZ, 0xc0, !PT ;  /* 0xfffffffbe5e57812 */ /* 0x000fe400078ec0ff */
[----:B------:R-:W-:Y:S02]  /*a2f0*/  FSEL R62, R7, -INF , !P0 ;  /* 0xff800000073e7808 */ /* 0x000fe40004000000 */
[----:B------:R-:W-:Y:S02]  /*a300*/  ISETP.GT.AND P0, PT, R0, 0x9, !P1 ;  /* 0x000000090000780c */ /* 0x000fe40004f04270 */
[----:B------:R-:W-:Y:S02]  /*a310*/  ISETP.GE.AND P2, PT, R121, 0x1, PT ;  /* 0x000000017900780c */ /* 0x000fe40003f46270 */
[----:B------:R-:W-:Y:S02]  /*a320*/  ISETP.LT.OR P0, PT, R2, 0xa, P0 ;  /* 0x0000000a0200780c */ /* 0x000fe40000701670 */
[----:B------:R-:W-:-:S02]  /*a330*/  @P1 LOP3.LUT R229, R229, 0x4, RZ, 0xfc, !PT ;  /* 0x00000004e5e51812 */ /* 0x000fc400078efcff */
[----:B------:R-:W-:Y:S02]  /*a340*/  ISETP.GE.AND P1, PT, R121, 0x11, PT ;  /* 0x000000117900780c */ /* 0x000fe40003f26270 */
[----:B------:R-:W-:Y:S02]  /*a350*/  FSEL R61, R21, -INF , !P0 ;  /* 0xff800000153d7808 */ /* 0x000fe40004000000 */
[----:B------:R-:W-:Y:S02]  /*a360*/  LOP3.LUT R229, R229, 0xfffffffd, RZ, 0xc0, !PT ;  /* 0xfffffffde5e57812 */ /* 0x000fe400078ec0ff */
[----:B------:R-:W-:-:S04]  /*a370*/  ISETP.GT.AND P0, PT, R0, 0x10, !P1 ;  /* 0x000000100000780c */ /* 0x000fc80004f04270 */
[----:B------:R-:W-:-:S03]  /*a380*/  ISETP.LT.OR P0, PT, R2, 0x11, P0 ;  /* 0x000000110200780c */ /* 0x000fc60000701670 */
[----:B------:R-:W-:Y:S02]  /*a390*/  @P1 LOP3.LUT R229, R229, 0x2, RZ, 0xfc, !PT ;  /* 0x00000002e5e51812 */ /* 0x000fe400078efcff */
[----:B------:R-:W-:Y:S02]  /*a3a0*/  ISETP.GE.AND P1, PT, R121, 0x12, PT ;  /* 0x000000127900780c */ /* 0x000fe40003f26270 */
[----:B------:R-:W-:Y:S02]  /*a3b0*/  FSEL R60, R20, -INF , !P0 ;  /* 0xff800000143c7808 */ /* 0x000fe40004000000 */
[----:B------:R-:W-:Y:S02]  /*a3c0*/  ISETP.GT.AND P0, PT, R0, 0x11, !P1 ;  /* 0x000000110000780c */ /* 0x000fe40004f04270 */
[----:B------:R-:W-:Y:S02]  /*a3d0*/  LOP3.LUT R229, R229, 0xfffffffe, RZ, 0xc0, !PT ;  /* 0xfffffffee5e57812 */ /* 0x000fe400078ec0ff */
[----:B------:R-:W-:-:S04]  /*a3e0*/  ISETP.LT.OR P0, PT, R2, 0x12, P0 ;  /* 0x000000120200780c */ /* 0x000fc80000701670 */
[----:B------:R-:W-:Y:S02]  /*a3f0*/  FSEL R59, R19, -INF , !P0 ;  /* 0xff800000133b7808 */ /* 0x000fe40004000000 */
[----:B------:R-:W-:Y:S02]  /*a400*/  ISETP.GT.AND P0, PT, R0, 0x18, !P6 ;  /* 0x000000180000780c */ /* 0x000fe40007704270 */
[----:B------:R-:W-:Y:S02]  /*a410*/  @P1 LOP3.LUT R229, R229, 0x1, RZ, 0xfc, !PT ;  /* 0x00000001e5e51812 */ /* 0x000fe400078efcff */
[----:B------:R-:W-:Y:S02]  /*a420*/  ISETP.LT.OR P0, PT, R2, 0x19, P0 ;  /* 0x000000190200780c */ /* 0x000fe40000701670 */
[----:B------:R-:W-:Y:S02]  /*a430*/  ISETP.GE.AND P1, PT, R121, 0x22, PT ;  /* 0x000000227900780c */ /* 0x000fe40003f26270 */
[----:B------:R-:W-:-:S02]  /*a440*/  FSEL R58, R18, -INF , !P0 ;  /* 0xff800000123a7808 */ /* 0x000fc40004000000 */
[----:B------:R-:W-:Y:S02]  /*a450*/  ISETP.GT.AND P0, PT, R0, 0x19, !P5 ;  /* 0x000000190000780c */ /* 0x000fe40006f04270 */
[----:B------:R-:W-:Y:S02]  /*a460*/  LOP3.LUT R229, R229, 0xffffffdf, RZ, 0xc0, !PT ;  /* 0xffffffdfe5e57812 */ /* 0x000fe400078ec0ff */
        /* <DEDUP_REMOVED lines=11> */
[----:B------:R-:W-:-:S04]  /*a520*/  ISETP.GT.AND P0, PT, R0, RZ, !P2 ;  /* 0x000000ff0000720c */ /* 0x000fc80005704270 */
[----:B------:R-:W-:-:S04]  /*a530*/  ISETP.LT.OR P0, PT, R2, 0x1, P0 ;  /* 0x000000010200780c */ /* 0x000fc80000701670 */
[----:B------:R-:W-:Y:S02]  /*a540*/  FSEL R50, R12, -INF , !P0 ;  /* 0xff8000000c327808 */ /* 0x000fe40004000000 */
[----:B------:R-:W-:-:S13]  /*a550*/  ISETP.GE.AND P0, PT, R121, 0x2a, PT ;  /* 0x0000002a7900780c */ /* 0x000fda0003f06270 */
[----:B------:R-:W-:Y:S02]  /*a560*/  @P0 LOP3.LUT R229, R229, 0x20, RZ, 0xfc, !PT ;  /* 0x00000020e5e50812 */ /* 0x000fe400078efcff */
[----:B------:R-:W-:-:S04]  /*a570*/  ISETP.GT.AND P0, PT, R0, 0x29, !P0 ;  /* 0x000000290000780c */ /* 0x000fc80004704270 */
[----:B------:R-:W-:-:S04]  /*a580*/  ISETP.LT.OR P0, PT, R2, 0x2a, P0 ;  /* 0x0000002a0200780c */ /* 0x000fc80000701670 */
[----:B------:R-:W-:Y:S01]  /*a590*/  FSEL R53, R13, -INF , !P0 ;  /* 0xff8000000d357808 */ /* 0x000fe20004000000 */
[----:B------:R-:W-:Y:S06]  /*a5a0*/  BRA.DIV ~URZ, `(.L_x_1279) ;  /* 0x000157227f007947 */ /* 0x000fec000b800000 */
[----:B------:R1:W2:Y:S02]  /*a5b0*/  SHFL.IDX PT, R3, R6, 0x1, 0x1c1f ;  /* 0x003c1f0006037f89 */ /* 0x0002a400000e0000 */
.L_x_1440:
[----:B------:R-:W-:Y:S01]  /*a5c0*/  FMUL.FTZ R0, R47, c[0x0][0x320] ;  /* 0x0000c8002f007a20 */ /* 0x000fe20000410000 */
[----:B------:R-:W-:Y:S02]  /*a5d0*/  ISETP.LE.AND P0, PT, R51, c[0x0][0x32c], PT ;  /* 0x0000cb0033007a0c */ /* 0x000fe40003f03270 */
[----:B--2---:R-:W-:Y:S01]  /*a5e0*/  IADD3 R2, R22, R3, RZ ;  /* 0x0000000316027210 */ /* 0x004fe20007ffe0ff */
[----:B------:R2:W3:Y:S03]  /*a5f0*/  MUFU.TANH R21, R0 ;  /* 0x0000000000157308 */ /* 0x0004e60000002400 */
[----:B------:R-:W-:Y:S01]  /*a600*/  IMNMX R2, R24, R2, PT ;  /* 0x0000000218027217 */ /* 0x000fe20003800200 */
        /* <DEDUP_REMOVED lines=36> */
.L_x_1282:
[----:B------:R-:W-:-:S04]  /*a850*/  MOV R4, 0x1 ;  /* 0x0000000100047802 */ /* 0x000fc80000000f00 */
[----:B------:R-:W-:-:S13]  /*a860*/  ISETP.NE.AND P0, PT, R4, c[0x0][0x32c], PT ;  /* 0x0000cb0004007a0c */ /* 0x000fda0003f05270 */
[----:B------:R-:W-:-:S05]  /*a870*/  @P0 IMAD.HI.U32 R4, R3, c[0x0][0x330], RZ ;  /* 0x0000cc0003040a27 */ /* 0x000fca00078e00ff */
[----:B------:R-:W-:Y:S02]  /*a880*/  @P0 SHF.R.U32.HI R3, RZ, c[0x0][0x334], R4 ;  /* 0x0000cd00ff030a19 */ /* 0x000fe40000011604 */
.L_x_1283:
[----:B------:R-:W-:Y:S05]  /*a890*/  BSYNC B0 ;  /* 0x0000000000007941 */ /* 0x000fea0003800000 */
.L_x_1281:
[----:B------:R-:W-:-:S05]  /*a8a0*/  IMAD R3, R3, c[0x0][0x32c], R25 ;  /* 0x0000cb0003037a24 */ /* 0x000fca00078e0219 */
[----:B------:R-:W-:Y:S02]  /*a8b0*/  IADD3 R4, R3, c[0x0][0x32c], RZ ;  /* 0x0000cb0003047a10 */ /* 0x000fe40007ffe0ff */
[----:B------:R-:W-:Y:S02]  /*a8c0*/  IMNMX R0, R0, R3, !PT ;  /* 0x0000000300007217 */ /* 0x000fe40007800200 */
[----:B------:R-:W-:Y:S02]  /*a8d0*/  IMNMX R2, R2, R4, PT ;  /* 0x0000000402027217 */ /* 0x000fe40003800200 */
.L_x_1280:
[----:B-1-34-:R-:W-:-:S04]  /*a8e0*/  LOP3.LUT P0, RZ, R229, 0x8, RZ, 0xc0, !PT ;  /* 0x00000008e5ff7812 */ /* 0x01afc8000780c0ff */
[----:B------:R-:W-:-:S04]  /*a8f0*/  ISETP.GT.AND P0, PT, R0, 0x1, !P0 ;  /* 0x000000010000780c */ /* 0x000fc80004704270 */
[----:B------:R-:W-:-:S04]  /*a900*/  ISETP.LT.OR P0, PT, R2, 0x2, P0 ;  /* 0x000000020200780c */ /* 0x000fc80000701670 */
[----:B------:R-:W-:Y:S02]  /*a910*/  FSEL R39, R14, -INF , !P0 ;  /* 0xff8000000e277808 */ /* 0x000fe40004000000 */
[----:B------:R-:W-:-:S04]  /*a920*/  LOP3.LUT P0, RZ, R229, 0x10, RZ, 0xc0, !PT ;  /* 0x00000010e5ff7812 */ /* 0x000fc8000780c0ff */
        /* <DEDUP_REMOVED lines=33> */
[----:B------:R-:W-:-:S04]  /*ab40*/  LOP3.LUT P0, RZ, R229, 0x20, RZ, 0xc0, !PT ;  /* 0x00000020e5ff7812 */ /* 0x000fc8000780c0ff */
[----:B------:R-:W-:-:S04]  /*ab50*/  ISETP.GT.AND P0, PT, R0, 0x29, !P0 ;  /* 0x000000290000780c */ /* 0x000fc80004704270 */
[----:B------:R-:W-:-:S04]  /*ab60*/  ISETP.LT.OR P0, PT, R2, 0x2a, P0 ;  /* 0x0000002a0200780c */ /* 0x000fc80000701670 */
[----:B------:R-:W-:Y:S01]  /*ab70*/  FSEL R40, R18, -INF , !P0 ;  /* 0xff80000012287808 */ /* 0x000fe20004000000 */
[----:B------:R-:W-:Y:S06]  /*ab80*/  BRA.DIV ~URZ, `(.L_x_1284) ;  /* 0x000151d27f007947 */ /* 0x000fec000b800000 */
[----:B------:R1:W2:Y:S02]  /*ab90*/  SHFL.IDX PT, R3, R6, 0x2, 0x1c1f ;  /* 0x005c1f0006037f89 */ /* 0x0002a400000e0000 */
.L_x_1441:
        /* <DEDUP_REMOVED lines=41> */
.L_x_1287:
[----:B------:R-:W-:-:S04]  /*ae30*/  MOV R4, 0x1 ;  /* 0x0000000100047802 */ /* 0x000fc80000000f00 */
[----:B------:R-:W-:-:S13]  /*ae40*/  ISETP.NE.AND P0, PT, R4, c[0x0][0x32c], PT ;  /* 0x0000cb0004007a0c */ /* 0x000fda0003f05270 */
[----:B------:R-:W-:-:S05]  /*ae50*/  @P0 IMAD.HI.U32 R4, R3, c[0x0][0x330], RZ ;  /* 0x0000cc0003040a27 */ /* 0x000fca00078e00ff */
[----:B------:R-:W-:Y:S02]  /*ae60*/  @P0 SHF.R.U32.HI R3, RZ, c[0x0][0x334], R4 ;  /* 0x0000cd00ff030a19 */ /* 0x000fe40000011604 */
.L_x_1288:
[----:B------:R-:W-:Y:S05]  /*ae70*/  BSYNC B0 ;  /* 0x0000000000007941 */ /* 0x000fea0003800000 */
.L_x_1286:
[----:B------:R-:W-:-:S05]  /*ae80*/  IMAD R3, R3, c[0x0][0x32c], R25 ;  /* 0x0000cb0003037a24 */ /* 0x000fca00078e0219 */
[----:B------:R-:W-:Y:S02]  /*ae90*/  IADD3 R4, R3, c[0x0][0x32c], RZ ;  /* 0x0000cb0003047a10 */ /* 0x000fe40007ffe0ff */
[----:B------:R-:W-:Y:S02]  /*aea0*/  IMNMX R0, R0, R3, !PT ;  /* 0x0000000300007217 */ /* 0x000fe40007800200 */
[----:B------:R-:W-:Y:S02]  /*aeb0*/  IMNMX R2, R2, R4, PT ;  /* 0x0000000402027217 */ /* 0x000fe40003800200 */
.L_x_1285:
        /* <DEDUP_REMOVED lines=44> */
.L_x_1442:
        /* <DEDUP_REMOVED lines=26> */
[----:B-1----:R1:W2:Y:S02]  /*b320*/  MUFU.TANH R6, R0 ;  /* 0x0000000000067308 */ /* 0x0022a40000002400 */
[----:B-1----:R-:W-:Y:S01]  /*b330*/  IADD3 R0, R23, R3, RZ ;  /* 0x0000000317007210 */ /* 0x002fe20007ffe0ff */
[----:B------:R-:W-:Y:S05]  /*b340*/  @!P0 BRA `(.L_x_1290) ;  /* 0x0000015000008947 */ /* 0x000fea0003800000 */
[----:B--234-:R-:W2:Y:S01]  /*b350*/  LDL R4, [R1+0x8c] ;  /* 0x00008c0001047983 */ /* 0x01cea20000100800 */
        /* <DEDUP_REMOVED lines=11> */
.L_x_1292:
[----:B------:R-:W-:-:S04]  /*b410*/  MOV R4, 0x1 ;  /* 0x0000000100047802 */ /* 0x000fc80000000f00 */
[----:B------:R-:W-:-:S13]  /*b420*/  ISETP.NE.AND P0, PT, R4, c[0x0][0x32c], PT ;  /* 0x0000cb0004007a0c */ /* 0x000fda0003f05270 */
[----:B------:R-:W-:-:S05]  /*b430*/  @P0 IMAD.HI.U32 R4, R3, c[0x0][0x330], RZ ;  /* 0x0000cc0003040a27 */ /* 0x000fca00078e00ff */
[----:B------:R-:W-:Y:S02]  /*b440*/  @P0 SHF.R.U32.HI R3, RZ, c[0x0][0x334], R4 ;  /* 0x0000cd00ff030a19 */ /* 0x000fe40000011604 */
.L_x_1293:
[----:B------:R-:W-:Y:S05]  /*b450*/  BSYNC B0 ;  /* 0x0000000000007941 */ /* 0x000fea0003800000 */
.L_x_1291:
[----:B------:R-:W-:-:S05]  /*b460*/  IMAD R3, R3, c[0x0][0x32c], R25 ;  /* 0x0000cb0003037a24 */ /* 0x000fca00078e0219 */
[----:B------:R-:W-:Y:S02]  /*b470*/  IADD3 R4, R3, c[0x0][0x32c], RZ ;  /* 0x0000cb0003047a10 */ /* 0x000fe40007ffe0ff */
[----:B------:R-:W-:Y:S02]  /*b480*/  IMNMX R0, R0, R3, !PT ;  /* 0x0000000300007217 */ /* 0x000fe40007800200 */
[----:B------:R-:W-:Y:S02]  /*b490*/  IMNMX R2, R2, R4, PT ;  /* 0x0000000402027217 */ /* 0x000fe40003800200 */
.L_x_1290:
[----:B--234-:R-:W-:Y:S02]  /*b4a0*/  LOP3.LUT P0, RZ, R229, 0x8, RZ, 0xc0, !PT ;  /* 0x00000008e5ff7812 */ /* 0x01cfe4000780c0ff */
[C---:B------:R-:W-:Y:S02]  /*b4b0*/  ISETP.GT.AND P1, PT, R0.reuse, 0x21, !P1 ;  /* 0x000000210000780c */ /* 0x040fe40004f24270 */
[C---:B------:R-:W-:Y:S02]  /*b4c0*/  ISETP.GT.AND P0, PT, R0.reuse, 0x1, !P0 ;  /* 0x000000010000780c */ /* 0x040fe40004704270 */
[----:B------:R-:W-:-:S02]  /*b4d0*/  ISETP.GT.AND P2, PT, R0, RZ, !P2 ;  /* 0x000000ff0000720c */ /* 0x000fc40005744270 */
[C---:B------:R-:W-:Y:S02]  /*b4e0*/  ISETP.LT.OR P0, PT, R2.reuse, 0x2, P0 ;  /* 0x000000020200780c */ /* 0x040fe40000701670 */
[----:B------:R-:W-:Y:S02]  /*b4f0*/  ISETP.LT.OR P2, PT, R2, 0x1, P2 ;  /* 0x000000010200780c */ /* 0x000fe40001741670 */
[----:B------:R-:W-:Y:S02]  /*b500*/  FSEL R13, R13, -INF , !P0 ;  /* 0xff8000000d0d7808 */ /* 0x000fe40004000000 */
[----:B------:R-:W-:Y:S02]  /*b510*/  LOP3.LUT P0, RZ, R229, 0x10, RZ, 0xc0, !PT ;  /* 0x00000010e5ff7812 */ /* 0x000fe4000780c0ff */
[----:B------:R-:W-:Y:S02]  /*b520*/  FMNMX.FTZ R3, R50, R52, !PT ;  /* 0x0000003432037209 */ /* 0x000fe40007810000 */
[----:B------:R-:W-:-:S02]  /*b530*/  ISETP.GT.AND P0, PT, R0, 0x8, !P0 ;  /* 0x000000080000780c */ /* 0x000fc40004704270 */
[----:B------:R-:W-:Y:S02]  /*b540*/  FSEL R12, R12, -INF , !P2 ;  /* 0xff8000000c0c7808 */ /* 0x000fe40005000000 */
[----:B------:R-:W-:Y:S02]  /*b550*/  ISETP.LT.OR P0, PT, R2, 0x9, P0 ;  /* 0x000000090200780c */ /* 0x000fe40000701670 */
[----:B------:R-:W-:Y:S02]  /*b560*/  FMNMX.FTZ R4, R62, R3, !PT ;  /* 0x000000033e047209 */ /* 0x000fe40007810000 */
[----:B------:R-:W-:Y:S02]  /*b570*/  FSEL R21, R11, -INF , !P0 ;  /* 0xff8000000b157808 */ /* 0x000fe40004000000 */
[----:B------:R-:W-:Y:S02]  /*b580*/  LOP3.LUT P0, RZ, R229, 0x4, RZ, 0xc0, !PT ;  /* 0x00000004e5ff7812 */ /* 0x000fe4000780c0ff */
[----:B------:R-:W-:-:S02]  /*b590*/  FMNMX.FTZ R4, R61, R4, !PT ;  /* 0x000000043d047209 */ /* 0x000fc40007810000 */
[----:B------:R-:W-:Y:S02]  /*b5a0*/  ISETP.GT.AND P0, PT, R0, 0x9, !P0 ;  /* 0x000000090000780c */ /* 0x000fe40004704270 */
[----:B------:R-:W-:Y:S02]  /*b5b0*/  FMNMX.FTZ R4, R60, R4, !PT ;  /* 0x000000043c047209 */ /* 0x000fe40007810000 */
[----:B------:R-:W-:Y:S02]  /*b5c0*/  ISETP.LT.OR P0, PT, R2, 0xa, P0 ;  /* 0x0000000a0200780c */ /* 0x000fe40000701670 */
[----:B------:R-:W-:Y:S02]  /*b5d0*/  FMNMX.FTZ R4, R59, R4, !PT ;  /* 0x000000043b047209 */ /* 0x000fe40007810000 */
[----:B------:R-:W-:Y:S02]  /*b5e0*/  FSEL R11, R7, -INF , !P0 ;  /* 0xff800000070b7808 */ /* 0x000fe40004000000 */
[----:B------:R-:W-:-:S02]  /*b5f0*/  LOP3.LUT P0, RZ, R229, 0x2, RZ, 0xc0, !PT ;  /* 0x00000002e5ff7812 */ /* 0x000fc4000780c0ff */
[----:B------:R-:W-:Y:S02]  /*b600*/  FMNMX.FTZ R4, R58, R4, !PT ;  /* 0x000000043a047209 */ /* 0x000fe40007810000 */
[----:B------:R-:W-:Y:S02]  /*b610*/  ISETP.GT.AND P0, PT, R0, 0x10, !P0 ;  /* 0x000000100000780c */ /* 0x000fe40004704270 */
[----:B------:R-:W-:Y:S02]  /*b620*/  FMNMX.FTZ R4, R57, R4, !PT ;  /* 0x0000000439047209 */ /* 0x000fe40007810000 */
[----:B------:R-:W-:Y:S02]  /*b630*/  ISETP.LT.OR P0, PT, R2, 0x11, P0 ;  /* 0x000000110200780c */ /* 0x000fe40000701670 */
[----:B------:R-:W-:Y:S02]  /*b640*/  FMNMX.FTZ R4, R56, R4, !PT ;  /* 0x0000000438047209 */ /* 0x000fe40007810000 */
[----:B------:R-:W-:-:S02]  /*b650*/  FSEL R17, R17, -INF , !P0 ;  /* 0xff80000011117808 */ /* 0x000fc40004000000 */
[----:B------:R-:W-:Y:S02]  /*b660*/  LOP3.LUT P0, RZ, R229, 0x1, RZ, 0xc0, !PT ;  /* 0x00000001e5ff7812 */ /* 0x000fe4000780c0ff */
[----:B------:R-:W-:Y:S02]  /*b670*/  FMNMX.FTZ R4, R55, R4, !PT ;  /* 0x0000000437047209 */ /* 0x000fe40007810000 */
[----:B------:R-:W-:Y:S02]  /*b680*/  ISETP.GT.AND P0, PT, R0, 0x11, !P0 ;  /* 0x000000110000780c */ /* 0x000fe40004704270 */
[----:B------:R-:W-:Y:S02]  /*b690*/  FMNMX.FTZ R4, R54, R4, !PT ;  /* 0x0000000436047209 */ /* 0x000fe40007810000 */
[----:B------:R-:W-:-:S04]  /*b6a0*/  ISETP.LT.OR P0, PT, R2, 0x12, P0 ;  /* 0x000000120200780c */ /* 0x000fc80000701670 */
[----:B------:R-:W-:Y:S02]  /*b6b0*/  FSEL R14, R14, -INF , !P0 ;  /* 0xff8000000e0e7808 */ /* 0x000fe40004000000 */
[----:B------:R-:W-:Y:S02]  /*b6c0*/  ISETP.GT.AND P0, PT, R0, 0x18, !P6 ;  /* 0x000000180000780c */ /* 0x000fe40007704270 */
[----:B------:R-:W-:Y:S02]  /*b6d0*/  LOP3.LUT P6, RZ, R229, 0x20, RZ, 0xc0, !PT ;  /* 0x00000020e5ff7812 */ /* 0x000fe400078cc0ff */
[----:B------:R-:W-:-:S04]  /*b6e0*/  ISETP.LT.OR P0, PT, R2, 0x19, P0 ;  /* 0x000000190200780c */ /* 0x000fc80000701670 */
[----:B------:R-:W-:Y:S02]  /*b6f0*/  FSEL R22, R6, -INF , !P0 ;  /* 0xff80000006167808 */ /* 0x000fe40004000000 */
[----:B------:R-:W-:-:S04]  /*b700*/  ISETP.GT.AND P0, PT, R0, 0x19, !P5 ;  /* 0x000000190000780c */ /* 0x000fc80006f04270 */
[----:B------:R-:W-:-:S04]  /*b710*/  ISETP.LT.OR P0, PT, R2, 0x1a, P0 ;  /* 0x0000001a0200780c */ /* 0x000fc80000701670 */
[----:B------:R-:W-:Y:S02]  /*b720*/  FSEL R15, R15, -INF , !P0 ;  /* 0xff8000000f0f7808 */ /* 0x000fe40004000000 */
[----:B------:R-:W-:Y:S02]  /*b730*/  ISETP.GT.AND P0, PT, R0, 0x20, !P4 ;  /* 0x000000200000780c */ /* 0x000fe40006704270 */
[C---:B------:R-:W-:Y:S02]  /*b740*/  ISETP.LT.OR P4, PT, R2.reuse, 0x22, P1 ;  /* 0x000000220200780c */ /* 0x040fe40000f81670 */
[----:B------:R-:W-:Y:S02]  /*b750*/  ISETP.LT.OR P0, PT, R2, 0x21, P0 ;  /* 0x000000210200780c */ /* 0x000fe40000701670 */
[----:B------:R-:W-:Y:S02]  /*b760*/  FSEL R18, R18, -INF , !P4 ;  /* 0xff80000012127808 */ /* 0x000fe40006000000 */
[----:B------:R-:W-:-:S02]  /*b770*/  FSEL R16, R16, -INF , !P0 ;  /* 0xff80000010107808 */ /* 0x000fc40004000000 */
[C---:B------:R-:W-:Y:S02]  /*b780*/  ISETP.GT.AND P0, PT, R0.reuse, 0x28, !P3 ;  /* 0x000000280000780c */ /* 0x040fe40005f04270 */
[----:B------:R-:W-:Y:S02]  /*b790*/  ISETP.GT.AND P3, PT, R0, 0x29, !P6 ;  /* 0x000000290000780c */ /* 0x000fe40007764270 */
[C---:B------:R-:W-:Y:S02]  /*b7a0*/  ISETP.LT.OR P1, PT, R2.reuse, 0x29, P0 ;  /* 0x000000290200780c */ /* 0x040fe40000721670 */
[----:B------:R-:W-:Y:S02]  /*b7b0*/  ISETP.LT.OR P0, PT, R2, 0x2a, P3 ;  /* 0x0000002a0200780c */ /* 0x000fe40001f01670 */
        /* <DEDUP_REMOVED lines=25> */
[----:B------:R-:W-:-:S02]  /*b950*/  FSEL R20, R20, -INF , !P1 ;  /* 0xff80000014147808 */ /* 0x000fc40004800000 */
[----:B------:R-:W-:Y:S02]  /*b960*/  FMNMX.FTZ R3, R42, R3, !PT ;  /* 0x000000032a037209 */ /* 0x000fe40007810000 */
[----:B------:R-:W-:Y:S02]  /*b970*/  FMNMX.FTZ R0, R18, R0, !PT ;  /* 0x0000000012007209 */ /* 0x000fe40007810000 */
[----:B------:R-:W-:Y:S02]  /*b980*/  FMNMX.FTZ R141, R37, R2, !PT ;  /* 0x00000002258d7209 */ /* 0x000fe40007810000 */
[----:B------:R-:W-:Y:S02]  /*b990*/  FSEL R19, R19, -INF , !P0 ;  /* 0xff80000013137808 */ /* 0x000fe40004000000 */
[----:B------:R-:W-:Y:S02]  /*b9a0*/  FMNMX.FTZ R3, R41, R3, !PT ;  /* 0x0000000329037209 */ /* 0x000fe40007810000 */
[----:B------:R-:W-:-:S02]  /*b9b0*/  FMNMX.FTZ R2, R20, R0, !PT ;  /* 0x0000000014027209 */ /* 0x000fc40007810000 */
[----:B------:R-:W-:Y:S02]  /*b9c0*/  FMNMX.FTZ R0, R53, R4, !PT ;  /* 0x0000000435007209 */ /* 0x000fe40007810000 */
[----:B------:R-:W-:Y:S02]  /*b9d0*/  FMNMX.FTZ R140, R40, R3, !PT ;  /* 0x00000003288c7209 */ /* 0x000fe40007810000 */
[----:B------:R-:W-:Y:S02]  /*b9e0*/  FMNMX.FTZ R141, R28, R141, !PT ;  /* 0x0000008d1c8d7209 */ /* 0x000fe40007810000 */
[----:B------:R-:W-:Y:S01]  /*b9f0*/  FMNMX.FTZ R6, R19, R2, !PT ;  /* 0x0000000213067209 */ /* 0x000fe20007810000 */
[----:B------:R-:W-:Y:S05]  /*ba00*/  BRA.DIV ~URZ, `(.L_x_1294) ;  /* 0x000144727f007947 */ /* 0x000fea000b800000 */
[----:B------:R1:W2:Y:S02]  /*ba10*/  SHFL.BFLY PT, R139, R0, 0x2, 0x1f ;  /* 0x0c401f00008b7f89 */ /* 0x0002a400000e0000 */
.L_x_1443:
[----:B--2---:R-:W-:Y:S01]  /*ba20*/  FMNMX.FTZ R139, R0, R139, !PT ;  /* 0x0000008b008b7209 */ /* 0x004fe20007810000 */
[----:B------:R-:W-:Y:S05]  /*ba30*/  BRA.DIV ~URZ, `(.L_x_1295) ;  /* 0x000144a27f007947 */ /* 0x000fea000b800000 */
[----:B-1----:R-:W1:Y:S04]  /*ba40*/  SHFL.BFLY PT, R0, R140, 0x2, 0x1f ;  /* 0x0c401f008c007f89 */ /* 0x002e6800000e0000 */
[----:B------:R-:W2:Y:S04]  /*ba50*/  SHFL.BFLY PT, R2, R141, 0x2, 0x1f ;  /* 0x0c401f008d027f89 */ /* 0x000ea800000e0000 */
[----:B------:R-:W3:Y:S01]  /*ba60*/  SHFL.BFLY PT, R4, R6, 0x2, 0x1f ;  /* 0x0c401f0006047f89 */ /* 0x000ee200000e0000 */
[----:B-1----:R-:W-:-:S03]  /*ba70*/  FMNMX.FTZ R140, R140, R0, !PT ;  /* 0x000000008c8c7209 */ /* 0x002fc60007810000 */
[----:B------:R-:W1:Y:S01]  /*ba80*/  SHFL.BFLY PT, R0, R139, 0x1, 0x1f ;  /* 0x0c201f008b007f89 */ /* 0x000e6200000e0000 */
[----:B--2---:R-:W-:-:S03]  /*ba90*/  FMNMX.FTZ R141, R141, R2, !PT ;  /* 0x000000028d8d7209 */ /* 0x004fc60007810000 */
[----:B------:R-:W2:Y:S01]  /*baa0*/  SHFL.BFLY PT, R2, R140, 0x1, 0x1f ;  /* 0x0c201f008c027f89 */ /* 0x000ea200000e0000 */
[----:B---3--:R-:W-:-:S03]  /*bab0*/  FMNMX.FTZ R6, R6, R4, !PT ;  /* 0x0000000406067209 */ /* 0x008fc60007810000 */
[----:B------:R-:W3:Y:S04]  /*bac0*/  SHFL.BFLY PT, R3, R141, 0x1, 0x1f ;  /* 0x0c201f008d037f89 */ /* 0x000ee800000e0000 */
[----:B------:R4:W4:Y:S01]  /*bad0*/  SHFL.BFLY PT, R7, R6, 0x1, 0x1f ;  /* 0x0c201f0006077f89 */ /* 0x00092200000e0000 */
[----:B-1----:R-:W-:Y:S02]  /*bae0*/  FMNMX.FTZ R139, R139, R0, !PT ;  /* 0x000000008b8b7209 */ /* 0x002fe40007810000 */
[----:B--2---:R-:W-:Y:S02]  /*baf0*/  FMNMX.FTZ R140, R140, R2, !PT ;  /* 0x000000028c8c7209 */ /* 0x004fe40007810000 */
[----:B---3--:R-:W-:Y:S02]  /*bb00*/  FMNMX.FTZ R141, R141, R3, !PT ;  /* 0x000000038d8d7209 */ /* 0x008fe40007810000 */
.L_x_1444:
[C---:B------:R-:W-:Y:S01]  /*bb10*/  FMUL.FTZ R0, R139.reuse, c[0x0][0x2d0] ;  /* 0x0000b4008b007a20 */ /* 0x040fe20000410000 */
[----:B------:R-:W-:Y:S01]  /*bb20*/  FSETP.NEU.FTZ.AND P0, PT, R139, -INF , PT ;  /* 0xff8000008b00780b */ /* 0x000fe20003f1d000 */
[----:B------:R-:W-:Y:S01]  /*bb30*/  FMUL.FTZ R3, R140, c[0x0][0x2d0] ;  /* 0x0000b4008c037a20 */ /* 0x000fe20000410000 */
[----:B----4-:R-:W-:Y:S01]  /*bb40*/  FMNMX.FTZ R7, R7, R6, !PT ;  /* 0x0000000607077209 */ /* 0x010fe20007810000 */
[----:B------:R-:W-:Y:S01]  /*bb50*/  WARPSYNC 0xffffffff ;  /* 0xffffffff00007948 */ /* 0x000fe20003800000 */
[----:B------:R-:W-:-:S02]  /*bb60*/  FSEL R0, R0, RZ, P0 ;  /* 0x000000ff00007208 */ /* 0x000fc40000000000 */
[----:B------:R-:W-:Y:S02]  /*bb70*/  FSETP.NEU.FTZ.AND P0, PT, R140, -INF , PT ;  /* 0xff8000008c00780b */ /* 0x000fe40003f1d000 */
[----:B------:R-:W-:Y:S01]  /*bb80*/  SHF.L.U32 R217, R10, 0x1, RZ ;  /* 0x000000010ad97819 */ /* 0x000fe200000006ff */
[----:B------:R-:W-:-:S04]  /*bb90*/  FFMA.FTZ R2, R50, c[0x0][0x2d0], -R0 ;  /* 0x0000b40032027a23 */ /* 0x000fc80000010800 */
[----:B------:R1:W-:Y:S02]  /*bba0*/  MUFU.EX2 R64, R2 ;  /* 0x0000000200407308 */ /* 0x0003e40000000800 */
[----:B-1----:R-:W-:-:S06]  /*bbb0*/  FFMA.FTZ R2, R52, c[0x0][0x2d0], -R0 ;  /* 0x0000b40034027a23 */ /* 0x002fcc0000010800 */
[----:B------:R1:W2:Y:S02]  /*bbc0*/  MUFU.EX2 R63, R2 ;  /* 0x00000002003f7308 */ /* 0x0002a40000000800 */
[----:B-1----:R-:W-:Y:S02]  /*bbd0*/  FFMA.FTZ R2, R62, c[0x0][0x2d0], -R0 ;  /* 0x0000b4003e027a23 */ /* 0x002fe40000010800 */
[----:B--2---:R-:W-:-:S04]  /*bbe0*/  FADD.FTZ R4, R64, R63 ;  /* 0x0000003f40047221 */ /* 0x004fc80000010000 */
[----:B------:R1:W2:Y:S02]  /*bbf0*/  MUFU.EX2 R62, R2 ;  /* 0x00000002003e7308 */ /* 0x0002a40000000800 */
[----:B-1----:R-:W-:Y:S02]  /*bc00*/  FFMA.FTZ R2, R61, c[0x0][0x2d0], -R0 ;  /* 0x0000b4003d027a23 */ /* 0x002fe40000010800 */
[----:B--2---:R-:W-:-:S04]  /*bc10*/  FADD.FTZ R4, R62, R4 ;  /* 0x000000043e047221 */ /* 0x004fc80000010000 */
[----:B------:R1:W-:Y:S02]  /*bc20*/  MUFU.EX2 R61, R2 ;  /* 0x00000002003d7308 */ /* 0x0003e40000000800 */
[----:B-1----:R-:W-:-:S06]  /*bc30*/  FFMA.FTZ R2, R60, c[0x0][0x2d0], -R0 ;  /* 0x0000b4003c027a23 */ /* 0x002fcc0000010800 */
[----:B------:R1:W-:Y:S02]  /*bc40*/  MUFU.EX2 R60, R2 ;  /* 0x00000002003c7308 */ /* 0x0003e40000000800 */
[----:B-1----:R-:W-:-:S06]  /*bc50*/  FFMA.FTZ R2, R59, c[0x0][0x2d0], -R0 ;  /* 0x0000b4003b027a23 */ /* 0x002fcc0000010800 */
[----:B------:R1:W-:Y:S02]  /*bc60*/  MUFU.EX2 R24, R2 ;  /* 0x0000000200187308 */ /* 0x0003e40000000800 */
[----:B-1----:R-:W-:-:S06]  /*bc70*/  FFMA.FTZ R2, R58, c[0x0][0x2d0], -R0 ;  /* 0x0000b4003a027a23 */ /* 0x002fcc0000010800 */
[----:B------:R1:W-:Y:S02]  /*bc80*/  MUFU.EX2 R58, R2 ;  /* 0x00000002003a7308 */ /* 0x0003e40000000800 */
[----:B-1----:R-:W-:-:S06]  /*bc90*/  FFMA.FTZ R2, R57, c[0x0][0x2d0], -R0 ;  /* 0x0000b40039027a23 */ /* 0x002fcc0000010800 */
[----:B------:R1:W2:Y:S02]  /*bca0*/  MUFU.EX2 R57, R2 ;  /* 0x0000000200397308 */ /* 0x0002a40000000800 */
[----:B-1----:R-:W-:-:S06]  /*bcb0*/  FFMA.FTZ R2, R56, c[0x0][0x2d0], -R0 ;  /* 0x0000b40038027a23 */ /* 0x002fcc0000010800 */
[----:B------:R1:W-:Y:S02]  /*bcc0*/  MUFU.EX2 R56, R2 ;  /* 0x0000000200387308 */ /* 0x0003e40000000800 */
[----:B-1----:R-:W-:-:S06]  /*bcd0*/  FFMA.FTZ R2, R55, c[0x0][0x2d0], -R0 ;  /* 0x0000b40037027a23 */ /* 0x002fcc0000010800 */
[----:B------:R1:W-:Y:S02]  /*bce0*/  MUFU.EX2 R132, R2 ;  /* 0x0000000200847308 */ /* 0x0003e40000000800 */
[----:B-1----:R-:W-:-:S06]  /*bcf0*/  FFMA.FTZ R2, R54, c[0x0][0x2d0], -R0 ;  /* 0x0000b40036027a23 */ /* 0x002fcc0000010800 */
[----:B------:R1:W-:Y:S02]  /*bd00*/  MUFU.EX2 R55, R2 ;  /* 0x0000000200377308 */ /* 0x0003e40000000800 */
[----:B-1----:R-:W-:Y:S01]  /*bd10*/  FFMA.FTZ R2, R53, c[0x0][0x2d0], -R0 ;  /* 0x0000b40035027a23 */ /* 0x002fe20000010800 */
[----:B------:R-:W-:Y:S01]  /*bd20*/  FSEL R0, R3, RZ, P0 ;  /* 0x000000ff03007208 */ /* 0x000fe20000000000 */
[C---:B------:R-:W-:Y:S01]  /*bd30*/  FMUL.FTZ R3, R141.reuse, c[0x0][0x2d0] ;  /* 0x0000b4008d037a20 */ /* 0x040fe20000410000 */
[----:B------:R-:W-:-:S03]  /*bd40*/  FSETP.NEU.FTZ.AND P0, PT, R141, -INF , PT ;  /* 0xff8000008d00780b */ /* 0x000fc60003f1d000 */
        /* <DEDUP_REMOVED lines=16> */
[----:B------:R1:W3:Y:S02]  /*be50*/  MUFU.EX2 R45, R2 ;  /* 0x00000002002d7308 */ /* 0x0002e40000000800 */
        /* <DEDUP_REMOVED lines=11> */
[----:B-1----:R-:W-:Y:S01]  /*bf10*/  FFMA.FTZ R2, R26, c[0x0][0x2d0], -R0 ;  /* 0x0000b4001a027a23 */ /* 0x002fe20000010800 */
[----:B--2---:R-:W-:-:S05]  /*bf20*/  F2FP.BF16.PACK_AB R26, R57, R58 ;  /* 0x0000003a391a723e */ /* 0x004fca00000010ff */
[----:B------:R1:W-:Y:S02]  /*bf30*/  MUFU.EX2 R40, R2 ;  /* 0x0000000200287308 */ /* 0x0003e40000000800 */
[----:B-1----:R-:W-:Y:S01]  /*bf40*/  FFMA.FTZ R2, R27, c[0x0][0x2d0], -R0 ;  /* 0x0000b4001b027a23 */ /* 0x002fe20000010800 */
[----:B---3--:R-:W-:-:S05]  /*bf50*/  F2FP.BF16.PACK_AB R27, R45, R48 ;  /* 0x000000302d1b723e */ /* 0x008fca00000010ff */
        /* <DEDUP_REMOVED lines=20> */
[----:B------:R-:W-:-:S05]  /*c0a0*/  FSEL R0, R3, RZ, P0 ;  /* 0x000000ff03007208 */ /* 0x000fca0000000000 */
[----:B------:R1:W-:Y:S01]  /*c0b0*/  MUFU.EX2 R130, R2 ;  /* 0x0000000200827308 */ /* 0x0003e20000000800 */
[--C-:B------:R-:W-:Y:S01]  /*c0c0*/  FFMA.FTZ R3, R17, c[0x0][0x2d0], -R0.reuse ;  /* 0x0000b40011037a23 */ /* 0x100fe20000010800 */
[----:B------:R-:W-:Y:S01]  /*c0d0*/  F2FP.BF16.PACK_AB R17, R50, R51 ;  /* 0x000000333211723e */ /* 0x000fe200000010ff */
[--C-:B------:R-:W-:Y:S02]  /*c0e0*/  FFMA.FTZ R6, R15, c[0x0][0x2d0], -R0.reuse ;  /* 0x0000b4000f067a23 */ /* 0x100fe40000010800 */
[--C-:B------:R-:W-:Y:S01]  /*c0f0*/  FFMA.FTZ R15, R20, c[0x0][0x2d0], -R0.reuse ;  /* 0x0000b400140f7a23 */ /* 0x100fe20000010800 */
[----:B--2---:R-:W-:Y:S02]  /*c100*/  F2FP.BF16.PACK_AB R20, R34, R35 ;  /* 0x000000232214723e */ /* 0x004fe400000010ff */
[----:B------:R2:W-:Y:S01]  /*c110*/  MUFU.EX2 R37, R3 ;  /* 0x0000000300257308 */ /* 0x0005e20000000800 */
[----:B-1----:R-:W-:-:S07]  /*c120*/  FFMA.FTZ R2, R12, c[0x0][0x2d0], -R0 ;  /* 0x0000b4000c027a23 */ /* 0x002fce0000010800 */
[----:B------:R-:W-:Y:S01]  /*c130*/  MUFU.EX2 R28, R15 ;  /* 0x0000000f001c7308 */ /* 0x000fe20000000800 */
[----:B------:R-:W-:Y:S01]  /*c140*/  F2FP.BF16.PACK_AB R12, R38, R40 ;  /* 0x00000028260c723e */ /* 0x000fe200000010ff */
[----:B--2---:R-:W-:-:S06]  /*c150*/  FFMA.FTZ R3, R22, c[0x0][0x2d0], -R0 ;  /* 0x0000b40016037a23 */ /* 0x004fcc0000010800 */
[----:B------:R1:W-:Y:S01]  /*c160*/  MUFU.EX2 R44, R2 ;  /* 0x00000002002c7308 */ /* 0x0003e20000000800 */
[----:B---3--:R-:W-:-:S07]  /*c170*/  F2FP.BF16.PACK_AB R22, R32, R33 ;  /* 0x000000212016723e */ /* 0x008fce00000010ff */
[----:B------:R2:W-:Y:S01]  /*c180*/  MUFU.EX2 R30, R3 ;  /* 0x00000003001e7308 */ /* 0x0005e20000000800 */
[--C-:B-1----:R-:W-:Y:S02]  /*c190*/  FFMA.FTZ R2, R13, c[0x0][0x2d0], -R0.reuse ;  /* 0x0000b4000d027a23 */ /* 0x102fe40000010800 */
[----:B------:R-:W-:Y:S01]  /*c1a0*/  FFMA.FTZ R13, R18, c[0x0][0x2d0], -R0 ;  /* 0x0000b400120d7a23 */ /* 0x000fe20000010800 */
[----:B------:R-:W-:-:S04]  /*c1b0*/  F2FP.BF16.PACK_AB R18, R61, R62 ;  /* 0x0000003e3d12723e */ /* 0x000fc800000010ff */
[----:B------:R1:W3:Y:S01]  /*c1c0*/  MUFU.EX2 R43, R2 ;  /* 0x00000002002b7308 */ /* 0x0002e20000000800 */
[----:B--2---:R-:W-:-:S04]  /*c1d0*/  FADD.FTZ R3, R40, R38 ;  /* 0x0000002628037221 */ /* 0x004fc80000010000 */
[----:B------:R-:W-:-:S03]  /*c1e0*/  FADD.FTZ R3, R39, R3 ;  /* 0x0000000327037221 */ /* 0x000fc60000010000 */
[----:B------:R3:W-:Y:S01]  /*c1f0*/  MUFU.EX2 R129, R13 ;  /* 0x0000000d00817308 */ /* 0x0007e20000000800 */
[----:B------:R-:W-:Y:S02]  /*c200*/  FADD.FTZ R3, R36, R3 ;  /* 0x0000000324037221 */ /* 0x000fe40000010000 */
[--C-:B-1----:R-:W-:Y:S02]  /*c210*/  FFMA.FTZ R2, R21, c[0x0][0x2d0], -R0.reuse ;  /* 0x0000b40015027a23 */ /* 0x102fe40000010800 */
[----:B------:R-:W-:Y:S01]  /*c220*/  FFMA.FTZ R21, R19, c[0x0][0x2d0], -R0 ;  /* 0x0000b40013157a23 */ /* 0x000fe20000010800 */
[----:B------:R-:W-:Y:S02]  /*c230*/  F2FP.BF16.PACK_AB R19, R23, R49 ;  /* 0x000000311713723e */ /* 0x000fe400000010ff */
[----:B------:R1:W-:Y:S01]  /*c240*/  MUFU.EX2 R42, R2 ;  /* 0x00000002002a7308 */ /* 0x0003e20000000800 */
[----:B---3--:R-:W-:-:S07]  /*c250*/  F2FP.BF16.PACK_AB R13, R43, R44 ;  /* 0x0000002c2b0d723e */ /* 0x008fce00000010ff */
[----:B------:R-:W-:Y:S01]  /*c260*/  MUFU.EX2 R131, R21 ;  /* 0x0000001500837308 */ /* 0x000fe20000000800 */
[--C-:B-1----:R-:W-:Y:S02]  /*c270*/  FFMA.FTZ R2, R11, c[0x0][0x2d0], -R0.reuse ;  /* 0x0000b4000b027a23 */ /* 0x102fe40000010800 */
[----:B------:R-:W-:Y:S01]  /*c280*/  FFMA.FTZ R11, R16, c[0x0][0x2d0], -R0 ;  /* 0x0000b400100b7a23 */ /* 0x000fe20000010800 */
[----:B------:R-:W-:-:S04]  /*c290*/  F2FP.BF16.PACK_AB R16, R63, R64 ;  /* 0x000000403f10723e */ /* 0x000fc800000010ff */
[----:B------:R1:W2:Y:S08]  /*c2a0*/  MUFU.EX2 R41, R2 ;  /* 0x0000000200297308 */ /* 0x0002b00000000800 */
[----:B------:R-:W-:Y:S01]  /*c2b0*/  MUFU.EX2 R29, R11 ;  /* 0x0000000b001d7308 */ /* 0x000fe20000000800 */
[----:B-1----:R-:W-:Y:S01]  /*c2c0*/  FFMA.FTZ R2, R14, c[0x0][0x2d0], -R0 ;  /* 0x0000b4000e027a23 */ /* 0x002fe20000010800 */
[----:B------:R-:W-:-:S02]  /*c2d0*/  F2FP.BF16.PACK_AB R14, R36, R39 ;  /* 0x00000027240e723e */ /* 0x000fc400000010ff */
[----:B--2---:R-:W-:-:S04]  /*c2e0*/  F2FP.BF16.PACK_AB R15, R41, R42 ;  /* 0x0000002a290f723e */ /* 0x004fc800000010ff */
[----:B------:R1:W2:Y:S02]  /*c2f0*/  MUFU.EX2 R31, R2 ;  /* 0x00000002001f7308 */ /* 0x0002a40000000800 */
[----:B-1----:R-:W-:Y:S01]  /*c300*/  FADD.FTZ R2, R61, R4 ;  /* 0x000000043d027221 */ /* 0x002fe20000010000 */
[----:B--2---:R-:W-:Y:S01]  /*c310*/  F2FP.BF16.PACK_AB R21, R31, R37 ;  /* 0x000000251f15723e */ /* 0x004fe200000010ff */
[----:B------:R-:W-:Y:S02]  /*c320*/  FADD.FTZ R4, R51, R50 ;  /* 0x0000003233047221 */ /* 0x000fe40000010000 */
[----:B------:R-:W-:Y:S02]  /*c330*/  FADD.FTZ R0, R60, R2 ;  /* 0x000000023c007221 */ /* 0x000fe40000010000 */
[----:B------:R-:W-:Y:S02]  /*c340*/  FADD.FTZ R2, R49, R4 ;  /* 0x0000000431027221 */ /* 0x000fe40000010000 */
[C---:B------:R-:W-:Y:S01]  /*c350*/  FADD.FTZ R0, R24.reuse, R0 ;  /* 0x0000000018007221 */ /* 0x040fe20000010000 */
[----:B------:R-:W-:Y:S01]  /*c360*/  F2FP.BF16.PACK_AB R24, R24, R60 ;  /* 0x0000003c1818723e */ /* 0x000fe200000010ff */
[----:B------:R-:W-:-:S02]  /*c370*/  FADD.FTZ R2, R23, R2 ;  /* 0x0000000217027221 */ /* 0x000fc40000010000 */
[----:B------:R-:W-:Y:S01]  /*c380*/  FADD.FTZ R0, R58, R0 ;  /* 0x000000003a007221 */ /* 0x000fe20000010000 */
[----:B------:R1:W2:Y:S01]  /*c390*/  MUFU.EX2 R23, R6 ;  /* 0x0000000600177308 */ /* 0x0002a20000000800 */
[----:B------:R-:W-:-:S04]  /*c3a0*/  FADD.FTZ R2, R47, R2 ;  /* 0x000000022f027221 */ /* 0x000fc80000010000 */
[C---:B------:R-:W-:Y:S01]  /*c3b0*/  FADD.FTZ R2, R25.reuse, R2 ;  /* 0x0000000219027221 */ /* 0x040fe20000010000 */
[----:B------:R-:W-:Y:S01]  /*c3c0*/  F2FP.BF16.PACK_AB R25, R25, R47 ;  /* 0x0000002f1919723e */ /* 0x000fe200000010ff */
[----:B-1----:R-:W-:Y:S02]  /*c3d0*/  FADD.FTZ R6, R57, R0 ;  /* 0x0000000039067221 */ /* 0x002fe40000010000 */
        /* <DEDUP_REMOVED lines=13> */
[C---:B------:R-:W-:Y:S01]  /*c4b0*/  FADD.FTZ R4, R132.reuse, R0 ;  /* 0x0000000084047221 */ /* 0x040fe20000010000 */
[----:B------:R-:W-:Y:S01]  /*c4c0*/  F2FP.BF16.PACK_AB R132, R132, R56 ;  /* 0x000000388484723e */ /* 0x000fe200000010ff */
[C---:B------:R-:W-:Y:S01]  /*c4d0*/  FADD.FTZ R6, R133.reuse, R2 ;  /* 0x0000000285067221 */ /* 0x040fe20000010000 */
[----:B------:R-:W-:Y:S01]  /*c4e0*/  F2FP.BF16.PACK_AB R133, R133, R53 ;  /* 0x000000358585723e */ /* 0x000fe200000010ff */
[----:B------:R-:W-:-:S02]  /*c4f0*/  FADD.FTZ R2, R30, R3 ;  /* 0x000000031e027221 */ /* 0x000fc40000010000 */
[----:B------:R-:W-:Y:S02]  /*c500*/  FADD.FTZ R0, R52, R11 ;  /* 0x0000000b34007221 */ /* 0x000fe40000010000 */
[----:B------:R-:W-:Y:S02]  /*c510*/  FADD.FTZ R3, R55, R4 ;  /* 0x0000000437037221 */ /* 0x000fe40000010000 */
[C---:B--2---:R-:W-:Y:S01]  /*c520*/  FADD.FTZ R4, R23.reuse, R2 ;  /* 0x0000000217047221 */ /* 0x044fe20000010000 */
[----:B------:R-:W-:Y:S01]  /*c530*/  F2FP.BF16.PACK_AB R23, R23, R30 ;  /* 0x0000001e1717723e */ /* 0x000fe200000010ff */
[C---:B------:R-:W-:Y:S01]  /*c540*/  FADD.FTZ R2, R128.reuse, R0 ;  /* 0x0000000080027221 */ /* 0x040fe20000010000 */
[----:B------:R-:W-:Y:S01]  /*c550*/  F2FP.BF16.PACK_AB R128, R128, R52 ;  /* 0x000000348080723e */ /* 0x000fe200000010ff */
[----:B------:R-:W-:Y:S02]  /*c560*/  FADD.FTZ R0, R54, R6 ;  /* 0x0000000636007221 */ /* 0x000fe40000010000 */
[----:B------:R-:W-:-:S02]  /*c570*/  FADD.FTZ R4, R29, R4 ;  /* 0x000000041d047221 */ /* 0x000fc40000010000 */
[C---:B------:R-:W-:Y:S01]  /*c580*/  FADD.FTZ R0, R135.reuse, R0 ;  /* 0x0000000087007221 */ /* 0x040fe20000010000 */
[----:B------:R-:W-:Y:S01]  /*c590*/  F2FP.BF16.PACK_AB R135, R135, R54 ;  /* 0x000000368787723e */ /* 0x000fe200000010ff */
[----:B------:R-:W-:Y:S02]  /*c5a0*/  FADD.FTZ R2, R46, R2 ;  /* 0x000000022e027221 */ /* 0x000fe40000010000 */
[C---:B------:R-:W-:Y:S01]  /*c5b0*/  FADD.FTZ R4, R129.reuse, R4 ;  /* 0x0000000481047221 */ /* 0x040fe20000010000 */
[----:B------:R1:W-:Y:S01]  /*c5c0*/  STL [R1+0x94], R0 ;  /* 0x0000940001007387 */ /* 0x0003e20000100800 */
[C---:B------:R-:W-:Y:S01]  /*c5d0*/  FADD.FTZ R3, R134.reuse, R3 ;  /* 0x0000000386037221 */ /* 0x040fe20000010000 */
[----:B------:R-:W-:Y:S01]  /*c5e0*/  F2FP.BF16.PACK_AB R134, R134, R55 ;  /* 0x000000378686723e */ /* 0x000fe200000010ff */
[----:B------:R-:W-:Y:S01]  /*c5f0*/  FADD.FTZ R4, R28, R4 ;  /* 0x000000041c047221 */ /* 0x000fe20000010000 */
[----:B------:R-:W-:Y:S02]  /*c600*/  F2FP.BF16.PACK_AB R129, R129, R29 ;  /* 0x0000001d8181723e */ /* 0x000fe400000010ff */
[----:B------:R-:W-:Y:S01]  /*c610*/  STL [R1+0x90], R3 ;  /* 0x0000900301007387 */ /* 0x000fe20000100800 */
[C---:B-1----:R-:W-:Y:S01]  /*c620*/  FADD.FTZ R0, R130.reuse, R2 ;  /* 0x0000000282007221 */ /* 0x042fe20000010000 */
[----:B------:R-:W-:-:S04]  /*c630*/  F2FP.BF16.PACK_AB R130, R130, R46 ;  /* 0x0000002e8282723e */ /* 0x000fc800000010ff */
[----:B------:R1:W-:Y:S02]  /*c640*/  STL [R1+0xac], R0 ;  /* 0x0000ac0001007387 */ /* 0x0003e40000100800 */
[C---:B-1----:R-:W-:Y:S01]  /*c650*/  FADD.FTZ R0, R131.reuse, R4 ;  /* 0x0000000483007221 */ /* 0x042fe20000010000 */
[----:B------:R-:W-:-:S04]  /*c660*/  F2FP.BF16.PACK_AB R131, R131, R28 ;  /* 0x0000001c8383723e */ /* 0x000fc800000010ff */
[----:B------:R1:W-:Y:S03]  /*c670*/  STL [R1+0xa8], R0 ;  /* 0x0000a80001007387 */ /* 0x0003e60000100800 */
[----:B------:R-:W2:Y:S04]  /*c680*/  LDL R3, [R1+0x4] ;  /* 0x0000040001037983 */ /* 0x000ea80000100800 */
[----:B------:R-:W3:Y:S04]  /*c690*/  LDL R6, [R1+0x64] ;  /* 0x0000640001067983 */ /* 0x000ee80000100800 */
[----:B------:R-:W3:Y:S01]  /*c6a0*/  LDL R4, [R1+0x58] ;  /* 0x0000580001047983 */ /* 0x000ee20000100800 */
[--C-:B------:R-:W-:Y:S01]  /*c6b0*/  IMAD R220, R8, 0x2, R217.reuse ;  /* 0x0000000208dc7824 */ /* 0x100fe200078e02d9 */
[----:B------:R-:W-:Y:S01]  /*c6c0*/  LOP3.LUT R229, R229, 0xfffffbff, RZ, 0xc0, !PT ;  /* 0xfffffbffe5e57812 */ /* 0x000fe200078ec0ff */
[----:B------:R-:W-:Y:S01]  /*c6d0*/  IMAD R218, R9, 0x2, R217 ;  /* 0x0000000209da7824 */ /* 0x000fe200078e02d9 */
[----:B------:R-:W4:Y:S01]  /*c6e0*/  LDSM.16.MT88.4 R28, [R217+0x2080] ;  /* 0x00208000d91c783b */ /* 0x000f220000004200 */
[----:B------:R-:W-:Y:S01]  /*c6f0*/  IMAD.MOV.U32 R136, RZ, RZ, 0x1 ;  /* 0x00000001ff887424 */ /* 0x000fe200078e00ff */
[----:B------:R-:W-:Y:S01]  /*c700*/  IADD3 R230, R230, -0x2, RZ ;  /* 0xfffffffee6e67810 */ /* 0x000fe20007ffe0ff */
[----:B------:R-:W-:Y:S01]  /*c710*/  IMAD R219, R8, 0x2, R218 ;  /* 0x0000000208db7824 */ /* 0x000fe200078e02da */
[----:B------:R-:W5:Y:S02]  /*c720*/  LDSM.16.MT88.4 R52, [R217+0x3880] ;  /* 0x00388000d934783b */ /* 0x000f640000004200 */
[----:B------:R-:W-:-:S02]  /*c730*/  ISETP.NE.AND P0, PT, R136, c[0x0][0x2c4], PT ;  /* 0x0000b10088007a0c */ /* 0x000fc40003f05270 */
[----:B------:R-:W1:Y:S04]  /*c740*/  LDSM.16.MT88.4 R68, [R220+0x3880] ;  /* 0x00388000dc44783b */ /* 0x000e680000004200 */
[----:B------:R-:W-:Y:S04]  /*c750*/  LDSM.16.MT88.4 R48, [R218+0x2080] ;  /* 0x00208000da30783b */ /* 0x000fe80000004200 */
[----:B------:R-:W-:Y:S03]  /*c760*/  LDSM.16.MT88.4 R56, [R220+0x4080] ;  /* 0x00408000dc38783b */ /* 0x000fe60000004200 */
[----:B------:R-:W-:Y:S01]  /*c770*/  @P0 LOP3.LUT R229, R229, 0x400, RZ, 0xfc, !PT ;  /* 0x00000400e5e50812 */ /* 0x000fe200078efcff */
[----:B------:R-:W-:Y:S03]  /*c780*/  LDSM.16.MT88.4 R44, [R220+0x2080] ;  /* 0x00208000dc2c783b */ /* 0x000fe60000004200 */
[----:B------:R-:W-:Y:S01]  /*c790*/  LOP3.LUT R229, R229, 0xfffffdff, RZ, 0xc0, !PT ;  /* 0xfffffdffe5e57812 */ /* 0x000fe200078ec0ff */
[----:B------:R-:W-:Y:S04]  /*c7a0*/  LDSM.16.MT88.4 R32, [R217+0x2880] ;  /* 0x00288000d920783b */ /* 0x000fe80000004200 */
[----:B------:R-:W-:Y:S04]  /*c7b0*/  LDSM.16.MT88.4 R40, [R218+0x3880] ;  /* 0x00388000da28783b */ /* 0x000fe80000004200 */
[----:B------:R-:W-:Y:S04]  /*c7c0*/  LDSM.16.MT88.4 R36, [R218+0x2880] ;  /* 0x00288000da24783b */ /* 0x000fe80000004200 */
[----:B------:R-:W-:Y:S01]  /*c7d0*/  LDSM.16.MT88.4 R64, [R220+0x2880] ;  /* 0x00288000dc40783b */ /* 0x000fe20000004200 */
[-C--:B----4-:R-:W-:Y:S03]  /*c7e0*/  HMMA.16816.F32.BF16 R144, R16, R28.reuse, RZ ;  /* 0x0000001c1090723c */ /* 0x090fe600000418ff */
[----:B------:R-:W-:Y:S04]  /*c7f0*/  LDSM.16.MT88.4 R60, [R218+0x4080] ;  /* 0x00408000da3c783b */ /* 0x000fe80000004200 */
[----:B------:R-:W-:Y:S01]  /*c800*/  LDSM.16.MT88.4 R8, [R219+0x3880] ;  /* 0x00388000db08783b */ /* 0x000fe20000004200 */
[C---:B------:R-:W-:Y:S03]  /*c810*/  HMMA.16816.F32.BF16 R124, R12.reuse, R28, RZ ;  /* 0x0000001c0c7c723c */ /* 0x040fe600000418ff */
[----:B------:R-:W-:Y:S04]  /*c820*/  LDSM.16.MT88.4 R156, [R217+0x3080] ;  /* 0x00308000d99c783b */ /* 0x000fe80000004200 */
[----:B------:R-:W-:Y:S01]  /*c830*/  LDSM.16.MT88.4 R148, [R218+0x3080] ;  /* 0x00308000da94783b */ /* 0x000fe20000004200 */
[-C--:B------:R-:W-:Y:S08]  /*c840*/  HMMA.16816.F32.BF16 R120, R12, R30.reuse, RZ ;  /* 0x0000001e0c78723c */ /* 0x080ff000000418ff */
[C---:B------:R-:W-:Y:S01]  /*c850*/  HMMA.16816.F32.BF16 R116, R16.reuse, R30, RZ ;  /* 0x0000001e1074723c */ /* 0x040fe200000418ff */
[----:B------:R-:W4:Y:S07]  /*c860*/  LDSM.16.MT88.4 R28, [R217+0x4080] ;  /* 0x00408000d91c783b */ /* 0x000f2e0000004200 */
[-C--:B-----5:R-:W-:Y:S08]  /*c870*/  HMMA.16816.F32.BF16 R112, R16, R52.reuse, RZ ;  /* 0x000000341070723c */ /* 0x0a0ff000000418ff */
[C---:B------:R-:W-:Y:S08]  /*c880*/  HMMA.16816.F32.BF16 R108, R12.reuse, R52, RZ ;  /* 0x000000340c6c723c */ /* 0x040ff000000418ff */
[-C--:B------:R-:W-:Y:S08]  /*c890*/  HMMA.16816.F32.BF16 R104, R12, R54.reuse, RZ ;  /* 0x000000360c68723c */ /* 0x080ff000000418ff */
[----:B------:R-:W-:Y:S08]  /*c8a0*/  HMMA.16816.F32.BF16 R96, R16, R54, RZ ;  /* 0x000000361060723c */ /* 0x000ff000000418ff */
[----:B-1----:R-:W-:Y:S08]  /*c8b0*/  HMMA.16816.F32.BF16 R52, R12, R68, RZ ;  /* 0x000000440c34723c */ /* 0x002ff000000418ff */
[-C--:B----4-:R-:W-:Y:S08]  /*c8c0*/  HMMA.16816.F32.BF16 R184, R24, R28.reuse, R112 ;  /* 0x0000001c18b8723c */ /* 0x090ff00000041870 */
[C---:B------:R-:W-:Y:S08]  /*c8d0*/  HMMA.16816.F32.BF16 R176, R20.reuse, R28, R108 ;  /* 0x0000001c14b0723c */ /* 0x040ff0000004186c */
[-C--:B------:R-:W-:Y:S08]  /*c8e0*/  HMMA.16816.F32.BF16 R160, R20, R30.reuse, R104 ;  /* 0x0000001e14a0723c */ /* 0x080ff00000041868 */
[----:B------:R-:W-:Y:S08]  /*c8f0*/  HMMA.16816.F32.BF16 R152, R24, R30, R96 ;  /* 0x0000001e1898723c */ /* 0x000ff00000041860 */
[----:B------:R-:W-:Y:S08]  /*c900*/  HMMA.16816.F32.BF16 R28, R12, R50, RZ ;  /* 0x000000320c1c723c */ /* 0x000ff000000418ff */
[----:B------:R-:W-:Y:S08]  /*c910*/  HMMA.16816.F32.BF16 R232, R20, R56, R52 ;  /* 0x0000003814e8723c */ /* 0x000ff00000041834 */
[-C--:B------:R-:W-:Y:S08]  /*c920*/  HMMA.16816.F32.BF16 R88, R16, R44.reuse, RZ ;  /* 0x0000002c1058723c */ /* 0x080ff000000418ff */
[----:B------:R-:W-:Y:S08]  /*c930*/  HMMA.16816.F32.BF16 R84, R12, R44, RZ ;  /* 0x0000002c0c54723c */ /* 0x000ff000000418ff */
[-C--:B------:R-:W-:Y:S08]  /*c940*/  HMMA.16816.F32.BF16 R144, R24, R32.reuse, R144 ;  /* 0x000000201890723c */ /* 0x080ff00000041890 */
[C---:B------:R-:W-:Y:S08]  /*c950*/  HMMA.16816.F32.BF16 R124, R20.reuse, R32, R124 ;  /* 0x00000020147c723c */ /* 0x040ff0000004187c */
[-C--:B------:R-:W-:Y:S08]  /*c960*/  HMMA.16816.F32.BF16 R120, R20, R34.reuse, R120 ;  /* 0x000000221478723c */ /* 0x080ff00000041878 */
[----:B------:R-:W-:Y:S08]  /*c970*/  HMMA.16816.F32.BF16 R116, R24, R34, R116 ;  /* 0x000000221874723c */ /* 0x000ff00000041874 */
[----:B------:R-:W-:Y:S08]  /*c980*/  HMMA.16816.F32.BF16 R52, R12, R46, RZ ;  /* 0x0000002e0c34723c */ /* 0x000ff000000418ff */
[-C--:B------:R-:W-:Y:S08]  /*c990*/  HMMA.16816.F32.BF16 R80, R16, R40.reuse, RZ ;  /* 0x000000281050723c */ /* 0x080ff000000418ff */
[----:B------:R-:W-:Y:S08]  /*c9a0*/  HMMA.16816.F32.BF16 R76, R12, R40, RZ ;  /* 0x000000280c4c723c */ /* 0x000ff000000418ff */
[----:B------:R-:W-:Y:S08]  /*c9b0*/  HMMA.16816.F32.BF16 R44, R16, R46, RZ ;  /* 0x0000002e102c723c */ /* 0x000ff000000418ff */
[----:B------:R-:W-:Y:S08]  /*c9c0*/  HMMA.16816.F32.BF16 R32, R12, R42, RZ ;  /* 0x0000002a0c20723c */ /* 0x000ff000000418ff */
[----:B------:R-:W-:Y:S01]  /*c9d0*/  HMMA.16816.F32.BF16 R180, R20, R38, R28 ;  /* 0x0000002614b4723c */ /* 0x000fe2000004181c */
[----:B------:R-:W1:Y:S07]  /*c9e0*/  LDSM.16.MT88.4 R28, [R219+0x2080] ;  /* 0x00208000db1c783b */ /* 0x000e6e0000004200 */
[C---:B------:R-:W-:Y:S08]  /*c9f0*/  HMMA.16816.F32.BF16 R40, R16.reuse, R42, RZ ;  /* 0x0000002a1028723c */ /* 0x040ff000000418ff */
[-C--:B------:R-:W-:Y:S08]  /*ca00*/  HMMA.16816.F32.BF16 R100, R16, R48.reuse, RZ ;  /* 0x000000301064723c */ /* 0x080ff000000418ff */
[----:B------:R-:W-:Y:S08]  /*ca10*/  HMMA.16816.F32.BF16 R92, R12, R48, RZ ;  /* 0x000000300c5c723c */ /* 0x000ff000000418ff */
[----:B------:R-:W-:Y:S08]  /*ca20*/  HMMA.16816.F32.BF16 R48, R16, R50, RZ ;  /* 0x000000321030723c */ /* 0x000ff000000418ff */
[----:B------:R-:W-:Y:S01]  /*ca30*/  HMMA.16816.F32.BF16 R96, R24, R66, R44 ;  /* 0x000000421860723c */ /* 0x000fe2000004182c */
[----:B------:R-:W4:Y:S01]  /*ca40*/  LDSM.16.MT88.4 R44, [R219+0x2880] ;  /* 0x00288000db2c783b */ /* 0x000f220000004200 */
[----:B--2---:R-:W-:-:S04]  /*ca50*/  IMAD.SHL.U32 R3, R3, 0x80, RZ ;  /* 0x0000008003037824 */ /* 0x004fc800078e00ff */
[----:B------:R-:W-:Y:S02]  /*ca60*/  @P0 IMAD.HI.U32 R2, R3, c[0x0][0x2c8], RZ ;  /* 0x0000b20003020a27 */ /* 0x000fe400078e00ff */
[----:B------:R-:W-:Y:S01]  /*ca70*/  HMMA.16816.F32.BF16 R104, R24, R62, R40 ;  /* 0x0000003e1868723c */ /* 0x000fe20000041828 */
[----:B------:R-:W2:Y:S01]  /*ca80*/  LDSM.16.MT88.4 R40, [R219+0x4080] ;  /* 0x00408000db28783b */ /* 0x000ea20000004200 */
[----:B------:R-:W-:Y:S01]  /*ca90*/  IMAD.MOV.U32 R0, RZ, RZ, R3 ;  /* 0x000000ffff007224 */ /* 0x000fe200078e0003 */
[----:B------:R-:W-:Y:S02]  /*caa0*/  @P0 SHF.R.U32.HI R0, RZ, c[0x0][0x2cc], R2 ;  /* 0x0000b300ff000a19 */ /* 0x000fe40000011602 */
[----:B------:R-:W-:Y:S02]  /*cab0*/  ISETP.LE.AND P0, PT, R136, c[0x0][0x32c], PT ;  /* 0x0000cb0088007a0c */ /* 0x000fe40003f03270 */
[----:B---3--:R-:W-:Y:S01]  /*cac0*/  IADD3 R0, -R4, R6, R0 ;  /* 0x0000000604007210 */ /* 0x008fe20007ffe100 */
[----:B------:R-:W-:Y:S03]  /*cad0*/  HMMA.16816.F32.BF16 R192, R20, R36, R92 ;  /* 0x0000002414c0723c */ /* 0x000fe6000004185c */
[----:B------:R-:W-:-:S05]  /*cae0*/  IADD3 R4, R0, c[0x0][0x328], RZ ;  /* 0x0000ca0000047a10 */ /* 0x000fca0007ffe0ff */
[----:B------:R-:W-:Y:S01]  /*caf0*/  HMMA.16816.F32.BF16 R196, R24, R36, R100 ;  /* 0x0000002418c4723c */ /* 0x000fe20000041864 */
[----:B------:R-:W-:Y:S01]  /*cb00*/  LDSM.16.MT88.4 R100, [R218+0x4880] ;  /* 0x00488000da64783b */ /* 0x000fe20000004200 */
[----:B------:R-:W-:-:S06]  /*cb10*/  @P0 LOP3.LUT R229, R229, 0x200, RZ, 0xfc, !PT ;  /* 0x00000200e5e50812 */ /* 0x000fcc00078efcff */
[----:B------:R-:W-:Y:S08]  /*cb20*/  HMMA.16816.F32.BF16 R92, R24, R38, R48 ;  /* 0x00000026185c723c */ /* 0x000ff00000041830 */
[----:B------:R-:W-:Y:S08]  /*cb30*/  HMMA.16816.F32.BF16 R108, R20, R62, R32 ;  /* 0x0000003e146c723c */ /* 0x000ff00000041820 */
[----:B------:R-:W-:Y:S08]  /*cb40*/  HMMA.16816.F32.BF16 R36, R12, R70, RZ ;  /* 0x000000460c24723c */ /* 0x000ff000000418ff */
[----:B------:R-:W-:Y:S08]  /*cb50*/  HMMA.16816.F32.BF16 R72, R16, R68, RZ ;  /* 0x000000441048723c */ /* 0x000ff000000418ff */
[-C--:B------:R-:W-:Y:S08]  /*cb60*/  HMMA.16816.F32.BF16 R204, R24, R64.reuse, R88 ;  /* 0x0000004018cc723c */ /* 0x080ff00000041858 */
[----:B------:R-:W-:Y:S01]  /*cb70*/  HMMA.16816.F32.BF16 R200, R20, R64, R84 ;  /* 0x0000004014c8723c */ /* 0x000fe20000041854 */
[----:B------:R-:W3:Y:S07]  /*cb80*/  LDSM.16.MT88.4 R84, [R217+0x4880] ;  /* 0x00488000d954783b */ /* 0x000eee0000004200 */
[-C--:B------:R-:W-:Y:S08]  /*cb90*/  HMMA.16816.F32.BF16 R212, R24, R60.reuse, R80 ;  /* 0x0000003c18d4723c */ /* 0x080ff00000041850 */
[C---:B------:R-:W-:Y:S08]  /*cba0*/  HMMA.16816.F32.BF16 R208, R20.reuse, R60, R76 ;  /* 0x0000003c14d0723c */ /* 0x040ff0000004184c */
[----:B------:R-:W-:Y:S08]  /*cbb0*/  HMMA.16816.F32.BF16 R188, R20, R66, R52 ;  /* 0x0000004214bc723c */ /* 0x000ff00000041834 */
[----:B------:R-:W-:Y:S01]  /*cbc0*/  HMMA.16816.F32.BF16 R32, R16, R70, RZ ;  /* 0x000000461020723c */ /* 0x000fe200000418ff */
[----:B------:R-:W-:Y:S07]  /*cbd0*/  LDSM.16.MT88.4 R68, [R219+0x3080] ;  /* 0x00308000db44783b */ /* 0x000fee0000004200 */
[C---:B-1----:R-:W-:Y:S08]  /*cbe0*/  HMMA.16816.F32.BF16 R48, R12.reuse, R28, RZ ;  /* 0x0000001c0c30723c */ /* 0x042ff000000418ff */
[----:B------:R-:W-:Y:S08]  /*cbf0*/  HMMA.16816.F32.BF16 R60, R12, R30, RZ ;  /* 0x0000001e0c3c723c */ /* 0x000ff000000418ff */
[C---:B------:R-:W-:Y:S08]  /*cc00*/  HMMA.16816.F32.BF16 R88, R16.reuse, R28, RZ ;  /* 0x0000001c1058723c */ /* 0x040ff000000418ff */
[----:B------:R-:W-:Y:S08]  /*cc10*/  HMMA.16816.F32.BF16 R64, R16, R30, RZ ;  /* 0x0000001e1040723c */ /* 0x000ff000000418ff */
[-C--:B------:R-:W-:Y:S08]  /*cc20*/  HMMA.16816.F32.BF16 R52, R12, R8.reuse, RZ ;  /* 0x000000080c34723c */ /* 0x080ff000000418ff */
[----:B------:R-:W-:Y:S08]  /*cc30*/  HMMA.16816.F32.BF16 R28, R16, R8, RZ ;  /* 0x00000008101c723c */ /* 0x000ff000000418ff */
[-C--:B------:R-:W-:Y:S08]  /*cc40*/  HMMA.16816.F32.BF16 R12, R12, R10.reuse, RZ ;  /* 0x0000000a0c0c723c */ /* 0x080ff000000418ff */
[----:B------:R-:W-:Y:S01]  /*cc50*/  HMMA.16816.F32.BF16 R16, R16, R10, RZ ;  /* 0x0000000a1010723c */ /* 0x000fe200000418ff */
[----:B------:R-:W-:Y:S07]  /*cc60*/  LDSM.16.MT88.4 R8, [R219+0x4880] ;  /* 0x00488000db08783b */ /* 0x000fee0000004200 */
[-C--:B------:R-:W-:Y:S01]  /*cc70*/  HMMA.16816.F32.BF16 R164, R132, R156.reuse, R144 ;  /* 0x0000009c84a4723c */ /* 0x080fe20000041890 */
[----:B------:R-:W1:Y:S07]  /*cc80*/  LDSM.16.MT88.4 R144, [R220+0x3080] ;  /* 0x00308000dc90783b */ /* 0x000e6e0000004200 */
[C---:B------:R-:W-:Y:S08]  /*cc90*/  HMMA.16816.F32.BF16 R168, R128.reuse, R156, R124 ;  /* 0x0000009c80a8723c */ /* 0x040ff0000004187c */
[-C--:B------:R-:W-:Y:S08]  /*cca0*/  HMMA.16816.F32.BF16 R172, R128, R158.reuse, R120 ;  /* 0x0000009e80ac723c */ /* 0x080ff00000041878 */
[----:B------:R-:W-:Y:S01]  /*ccb0*/  HMMA.16816.F32.BF16 R156, R132, R158, R116 ;  /* 0x0000009e849c723c */ /* 0x000fe20000041874 */
[----:B------:R-:W5:Y:S07]  /*ccc0*/  LDSM.16.MT88.4 R116, [R220+0x4880] ;  /* 0x00488000dc74783b */ /* 0x000f6e0000004200 */
[----:B------:R-:W-:Y:S08]  /*ccd0*/  HMMA.16816.F32.BF16 R112, R20, R58, R36 ;  /* 0x0000003a1470723c */ /* 0x000ff00000041824 */
[C---:B------:R-:W-:Y:S08]  /*cce0*/  HMMA.16816.F32.BF16 R236, R24.reuse, R56, R72 ;  /* 0x0000003818ec723c */ /* 0x040ff00000041848 */
[----:B------:R-:W-:Y:S08]  /*ccf0*/  HMMA.16816.F32.BF16 R36, R24, R58, R32 ;  /* 0x0000003a1824723c */ /* 0x000ff00000041820 */
[C---:B----4-:R-:W-:Y:S08]  /*cd00*/  HMMA.16816.F32.BF16 R48, R20.reuse, R44, R48 ;  /* 0x0000002c1430723c */ /* 0x050ff00000041830 */
[----:B------:R-:W-:Y:S08]  /*cd10*/  HMMA.16816.F32.BF16 R32, R20, R46, R60 ;  /* 0x0000002e1420723c */ /* 0x000ff0000004183c */
[----:B------:R-:W-:Y:S08]  /*cd20*/  HMMA.16816.F32.BF16 R56, R24, R44, R88 ;  /* 0x0000002c1838723c */ /* 0x000ff00000041858 */
[-C--:B--2---:R-:W-:Y:S08]  /*cd30*/  HMMA.16816.F32.BF16 R52, R20, R40.reuse, R52 ;  /* 0x000000281434723c */ /* 0x084ff00000041834 */
[C---:B------:R-:W-:Y:S08]  /*cd40*/  HMMA.16816.F32.BF16 R28, R24.reuse, R40, R28 ;  /* 0x00000028181c723c */ /* 0x040ff0000004181c */
[----:B------:R-:W-:Y:S08]  /*cd50*/  HMMA.16816.F32.BF16 R44, R24, R46, R64 ;  /* 0x0000002e182c723c */ /* 0x000ff00000041840 */
[-C--:B------:R-:W-:Y:S08]  /*cd60*/  HMMA.16816.F32.BF16 R12, R20, R42.reuse, R12 ;  /* 0x0000002a140c723c */ /* 0x080ff0000004180c */
[----:B------:R-:W-:Y:S08]  /*cd70*/  HMMA.16816.F32.BF16 R16, R24, R42, R16 ;  /* 0x0000002a1810723c */ /* 0x000ff00000041810 */
[-C--:B---3--:R-:W-:Y:S08]  /*cd80*/  HMMA.16816.F32.BF16 R72, R132, R84.reuse, R184 ;  /* 0x000000548448723c */ /* 0x088ff000000418b8 */
[C---:B------:R-:W-:Y:S08]  /*cd90*/  HMMA.16816.F32.BF16 R76, R128.reuse, R84, R176 ;  /* 0x00000054804c723c */ /* 0x040ff000000418b0 */
[-C--:B------:R-:W-:Y:S08]  /*cda0*/  HMMA.16816.F32.BF16 R80, R128, R86.reuse, R160 ;  /* 0x000000568050723c */ /* 0x080ff000000418a0 */
[C---:B------:R-:W-:Y:S08]  /*cdb0*/  HMMA.16816.F32.BF16 R84, R132.reuse, R86, R152 ;  /* 0x000000568454723c */ /* 0x040ff00000041898 */
[-C--:B------:R-:W-:Y:S08]  /*cdc0*/  HMMA.16816.F32.BF16 R160, R132, R148.reuse, R196 ;  /* 0x0000009484a0723c */ /* 0x080ff000000418c4 */
[C---:B------:R-:W-:Y:S08]  /*cdd0*/  HMMA.16816.F32.BF16 R176, R128.reuse, R148, R192 ;  /* 0x0000009480b0723c */ /* 0x040ff000000418c0 */
[----:B------:R-:W-:Y:S08]  /*cde0*/  HMMA.16816.F32.BF16 R180, R128, R150, R180 ;  /* 0x0000009680b4723c */ /* 0x000ff000000418b4 */
[-C--:B-1----:R-:W-:Y:S08]  /*cdf0*/  HMMA.16816.F32.BF16 R152, R132, R144.reuse, R204 ;  /* 0x000000908498723c */ /* 0x082ff000000418cc */
[C---:B------:R-:W-:Y:S08]  /*ce00*/  HMMA.16816.F32.BF16 R184, R128.reuse, R144, R200 ;  /* 0x0000009080b8723c */ /* 0x040ff000000418c8 */
[----:B------:R-:W-:Y:S08]  /*ce10*/  HMMA.16816.F32.BF16 R188, R128, R146, R188 ;  /* 0x0000009280bc723c */ /* 0x000ff000000418bc */
[C---:B------:R-:W-:Y:S08]  /*ce20*/  HMMA.16816.F32.BF16 R148, R132.reuse, R150, R92 ;  /* 0x000000968494723c */ /* 0x040ff0000004185c */
[C---:B------:R-:W-:Y:S08]  /*ce30*/  HMMA.16816.F32.BF16 R144, R132.reuse, R146, R96 ;  /* 0x000000928490723c */ /* 0x040ff00000041860 */
[-C--:B------:R-:W-:Y:S08]  /*ce40*/  HMMA.16816.F32.BF16 R88, R132, R100.reuse, R212 ;  /* 0x000000648458723c */ /* 0x080ff000000418d4 */
[C---:B------:R-:W-:Y:S08]  /*ce50*/  HMMA.16816.F32.BF16 R92, R128.reuse, R100, R208 ;  /* 0x00000064805c723c */ /* 0x040ff000000418d0 */
[-C--:B------:R-:W-:Y:S08]  /*ce60*/  HMMA.16816.F32.BF16 R96, R128, R102.reuse, R108 ;  /* 0x000000668060723c */ /* 0x080ff0000004186c */
[C---:B------:R-:W-:Y:S08]  /*ce70*/  HMMA.16816.F32.BF16 R100, R132.reuse, R102, R104 ;  /* 0x000000668464723c */ /* 0x040ff00000041868 */
[-C--:B-----5:R-:W-:Y:S08]  /*ce80*/  HMMA.16816.F32.BF16 R104, R132, R116.reuse, R236 ;  /* 0x000000748468723c */ /* 0x0a0ff000000418ec */
[C---:B------:R-:W-:Y:S08]  /*ce90*/  HMMA.16816.F32.BF16 R108, R128.reuse, R116, R232 ;  /* 0x00000074806c723c */ /* 0x040ff000000418e8 */
[C---:B------:R-:W-:Y:S08]  /*cea0*/  HMMA.16816.F32.BF16 R112, R128.reuse, R118, R112 ;  /* 0x000000768070723c */ /* 0x040ff00000041870 */
[C---:B------:R-:W-:Y:S08]  /*ceb0*/  HMMA.16816.F32.BF16 R60, R128.reuse, R68, R48 ;  /* 0x00000044803c723c */ /* 0x040ff00000041830 */
[----:B------:R-:W-:Y:S08]  /*cec0*/  HMMA.16816.F32.BF16 R64, R128, R70, R32 ;  /* 0x000000468040723c */ /* 0x000ff00000041820 */
[C---:B------:R-:W-:Y:S08]  /*ced0*/  HMMA.16816.F32.BF16 R56, R132.reuse, R68, R56 ;  /* 0x000000448438723c */ /* 0x040ff00000041838 */
[----:B------:R-:W-:Y:S08]  /*cee0*/  HMMA.16816.F32.BF16 R116, R132, R118, R36 ;  /* 0x000000768474723c */ /* 0x000ff00000041824 */
[----:B------:R-:W-:Y:S08]  /*cef0*/  HMMA.16816.F32.BF16 R124, R128, R8, R52 ;  /* 0x00000008807c723c */ /* 0x000ff00000041834 */
[C---:B------:R-:W-:Y:S08]  /*cf00*/  HMMA.16816.F32.BF16 R68, R132.reuse, R70, R44 ;  /* 0x000000468444723c */ /* 0x040ff0000004182c */
[----:B------:R-:W-:Y:S08]  /*cf10*/  HMMA.16816.F32.BF16 R120, R132, R8, R28 ;  /* 0x000000088478723c */ /* 0x000ff0000004181c */
[-C--:B------:R-:W-:Y:S08]  /*cf20*/  HMMA.16816.F32.BF16 R128, R128, R10.reuse, R12 ;  /* 0x0000000a8080723c */ /* 0x080ff0000004180c */
[----:B------:R-:W-:Y:S01]  /*cf30*/  HMMA.16816.F32.BF16 R132, R132, R10, R16 ;  /* 0x0000000a8484723c */ /* 0x000fe20000041810 */
[----:B------:R-:W-:Y:S07]  /*cf40*/  @!P0 BRA `(.L_x_1296) ;  /* 0x0000011000008947 */ /* 0x000fee0003800000 */
[C---:B------:R-:W-:Y:S01]  /*cf50*/  ISETP.GT.AND P0, PT, R0.reuse, RZ, PT ;  /* 0x000000ff0000720c */ /* 0x040fe20003f04270 */
[----:B------:R-:W-:Y:S01]  /*cf60*/  BSSY B0, `(.L_x_1297) ;  /* 0x000000c000007945 */ /* 0x000fe20003800000 */
[----:B------:R-:W-:-:S11]  /*cf70*/  IADD3 R2, R0, -0x1, RZ ;  /* 0xffffffff00027810 */ /* 0x000fd60007ffe0ff */
[----:B------:R-:W-:Y:S05]  /*cf80*/  @P0 BRA `(.L_x_1298) ;  /* 0x0000006000000947 */ /* 0x000fea0003800000 */
[----:B------:R-:W-:Y:S01]  /*cf90*/  ISETP.NE.AND P0, PT, R136, c[0x0][0x32c], PT ;  /* 0x0000cb0088007a0c */ /* 0x000fe20003f05270 */
[----:B------:R-:W-:-:S12]  /*cfa0*/  IMAD.MOV R0, RZ, RZ, -R0 ;  /* 0x000000ffff007224 */ /* 0x000fd800078e0a00 */
[----:B------:R-:W-:-:S05]  /*cfb0*/  @P0 IMAD.HI.U32 R2, R0, c[0x0][0x330], RZ ;  /* 0x0000cc0000020a27 */ /* 0x000fca00078e00ff */
[----:B------:R-:W-:-:S04]  /*cfc0*/  @P0 SHF.R.U32.HI R0, RZ, c[0x0][0x334], R2 ;  /* 0x0000cd00ff000a19 */ /* 0x000fc80000011602 */
[----:B------:R-:W-:Y:S01]  /*cfd0*/  LOP3.LUT R2, RZ, R0, RZ, 0x33, !PT ;  /* 0x00000000ff027212 */ /* 0x000fe200078e33ff */
[----:B------:R-:W-:Y:S05]  /*cfe0*/  BRA `(.L_x_1299) ;  /* 0x0000003000007947 */ /* 0x000fea0003800000 */
.L_x_1298:
[----:B------:R-:W-:-:S13]  /*cff0*/  ISETP.NE.AND P0, PT, R136, c[0x0][0x32c], PT ;  /* 0x0000cb0088007a0c */ /* 0x000fda0003f05270 */
[----:B------:R-:W-:-:S05]  /*d000*/  @P0 IMAD.HI.U32 R0, R2, c[0x0][0x330], RZ ;  /* 0x0000cc0002000a27 */ /* 0x000fca00078e00ff */
[----:B------:R-:W-:Y:S02]  /*d010*/  @P0 SHF.R.U32.HI R2, RZ, c[0x0][0x334], R0 ;  /* 0x0000cd00ff020a19 */ /* 0x000fe40000011600 */
.L_x_1299:
[----:B------:R-:W-:Y:S05]  /*d020*/  BSYNC B0 ;  /* 0x0000000000007941 */ /* 0x000fea0003800000 */
.L_x_1297:
[----:B------:R-:W-:-:S05]  /*d030*/  MOV R0, c[0x0][0x32c] ;  /* 0x0000cb0000007a02 */ /* 0x000fca0000000f00 */
[----:B------:R-:W-:-:S05]  /*d040*/  IMAD R2, R2, R0, c[0x0][0x32c] ;  /* 0x0000cb0002027624 */ /* 0x000fca00078e0200 */
[----:B------:R-:W-:-:S04]  /*d050*/  IMNMX R4, R4, R2, PT ;  /* 0x0000000204047217 */ /* 0x000fc80003800200 */
.L_x_1296:
[----:B------:R-:W2:Y:S01]  /*d060*/  LDL R2, [R1+0xb4] ;  /* 0x0000b40001027983 */ /* 0x000ea20000100800 */
[----:B------:R-:W-:-:S05]  /*d070*/  IMAD.HI R4, R4, 0x2aaaaaab, RZ ;  /* 0x2aaaaaab04047827 */ /* 0x000fca00078e02ff */
[----:B------:R-:W-:-:S04]  /*d080*/  SHF.R.U32.HI R0, RZ, 0x1f, R4 ;  /* 0x0000001fff007819 */ /* 0x000fc80000011604 */
[----:B------:R-:W-:-:S04]  /*d090*/  LEA.HI.SX32 R4, R4, R0, 0x1d ;  /* 0x0000000004047211 */ /* 0x000fc800078feaff */
[----:B--2---:R-:W-:-:S04]  /*d0a0*/  IMNMX R2, R2, R4, !PT ;  /* 0x0000000402027217 */ /* 0x004fc80007800200 */
[----:B------:R-:W-:Y:S01]  /*d0b0*/  ISETP.GE.AND P0, PT, R230, R2, PT ;  /* 0x00000002e600720c */ /* 0x000fe20003f06270 */
[----:B------:R1:W-:-:S12]  /*d0c0*/  STL [R1+0x98], R2 ;  /* 0x0000980201007387 */ /* 0x0003d80000100800 */
[----:B------:R-:W-:Y:S05]  /*d0d0*/  @!P0 BRA `(.L_x_1300) ;  /* 0x0000513000008947 */ /* 0x000fea0003800000 */
[----:B------:R-:W2:Y:S04]  /*d0e0*/  LDL.64 R8, [R1+0xc0] ;  /* 0x0000c00001087983 */ /* 0x000ea80000100a00 */
[----:B------:R-:W3:Y:S04]  /*d0f0*/  LDL R6, [R1+0xf0] ;  /* 0x0000f00001067983 */ /* 0x000ee80000100800 */
[----:B-1----:R-:W3:Y:S01]  /*d100*/  LDL R2, [R1+0xe8] ;  /* 0x0000e80001027983 */ /* 0x002ee20000100800 */
[C---:B--2---:R-:W-:Y:S01]  /*d110*/  SHF.L.U64.HI R239, R8.reuse, 0x1, R9 ;  /* 0x0000000108ef7819 */ /* 0x044fe20000010209 */
[----:B------:R-:W-:Y:S01]  /*d120*/  IMAD.SHL.U32 R238, R8, 0x2, RZ ;  /* 0x0000000208ee7824 */ /* 0x000fe200078e00ff */
[C---:B---3--:R-:W-:Y:S01]  /*d130*/  SHF.L.U64.HI R237, R2.reuse, 0x1, R6 ;  /* 0x0000000102ed7819 */ /* 0x048fe20000010206 */
[----:B------:R-:W-:-:S02]  /*d140*/  IMAD.SHL.U32 R236, R2, 0x2, RZ ;  /* 0x0000000202ec7824 */ /* 0x000fc400078e00ff */
.L_x_1331:
[----:B------:R-:W2:Y:S01]  /*d150*/  LDL R0, [R1+0xb4] ;  /* 0x0000b40001007983 */ /* 0x000ea20000100800 */
[----:B------:R-:W-:Y:S04]  /*d160*/  DEPBAR.LE SB0, 0x0 ;  /* 0x000080000000791a */ /* 0x000fe80000000000 */
[----:B------:R-:W-:Y:S01]  /*d170*/  WARPSYNC 0xffffffff ;  /* 0xffffffff00007948 */ /* 0x000fe20003800000 */
[----:B------:R-:W-:Y:S06]  /*d180*/  BAR.SYNC.DEFER_BLOCKING 0x0 ;  /* 0x0000000000007b1d */ /* 0x000fec0000010000 */
[----:B------:R1:W3:Y:S01]  /*d190*/  LDSM.16.M88.4 R52, [R224+0x8080] ;  /* 0x00808000e034783b */ /* 0x0002e20000000200 */
[----:B------:R-:W-:Y:S03]  /*d1a0*/  BSSY B0, `(.L_x_1301) ;  /* 0x000004d000007945 */ /* 0x000fe60003800000 */
[----:B------:R1:W4:Y:S04]  /*d1b0*/  LDSM.16.M88.4 R48, [R224+0xa080] ;  /* 0x00a08000e030783b */ /* 0x0003280000000200 */
[----:B------:R1:W1:Y:S04]  /*d1c0*/  LDSM.16.M88.4 R20, [R216+0x5080] ;  /* 0x00508000d814783b */ /* 0x0002680000000200 */
[----:B------:R1:W1:Y:S04]  /*d1d0*/  LDSM.16.M88.4 R36, [R216+0x5880] ;  /* 0x00588000d824783b */ /* 0x0002680000000200 */
[----:B------:R1:W1:Y:S04]  /*d1e0*/  LDSM.16.M88.4 R192, [R216+0x6080] ;  /* 0x00608000d8c0783b */ /* 0x0002680000000200 */
[----:B------:R1:W1:Y:S04]  /*d1f0*/  LDSM.16.M88.4 R196, [R226+0x8080] ;  /* 0x00808000e2c4783b */ /* 0x0002680000000200 */
[----:B------:R1:W1:Y:S04]  /*d200*/  LDSM.16.M88.4 R204, [R226+0xa080] ;  /* 0x00a08000e2cc783b */ /* 0x0002680000000200 */
[----:B------:R1:W1:Y:S04]  /*d210*/  LDSM.16.M88.4 R200, [R223] ;  /* 0x00000000dfc8783b */ /* 0x0002680000000200 */
[----:B------:R1:W1:Y:S04]  /*d220*/  LDSM.16.M88.4 R208, [R223+0x800] ;  /* 0x00080000dfd0783b */ /* 0x0002680000000200 */
[----:B------:R1:W1:Y:S01]  /*d230*/  LDSM.16.M88.4 R212, [R223+0x1000] ;  /* 0x00100000dfd4783b */ /* 0x0002620000000200 */
[----:B--2---:R-:W-:Y:S11]  /*d240*/  ISETP.GT.AND P0, PT, R0, R230, PT ;  /* 0x000000e60000720c */ /* 0x004ff60003f04270 */
[----:B------:R-:W-:Y:S02]  /*d250*/  @!UPT UIADD3 URZ, URZ, URZ, URZ ;  /* 0x0000003f3f3ff290 */ /* 0x000fe4000fffe03f */
[----:B------:R-:W-:-:S05]  /*d260*/  @P0 BRA `(.L_x_1302) ;  /* 0x0000040000000947 */ /* 0x000fca0003800000 */
[----:B-1-34-:R-:W2:Y:S04]  /*d270*/  LDL R4, [R1+0x7c] ;  /* 0x00007c0001047983 */ /* 0x01aea80000100800 */
[----:B------:R-:W3:Y:S04]  /*d280*/  LDL R8, [R1+0x70] ;  /* 0x0000700001087983 */ /* 0x000ee80000100800 */
[----:B------:R-:W1:Y:S04]  /*d290*/  S2R R6, SR_CTAID.Y ;  /* 0x0000000000067919 */ /* 0x000e680000002600 */
[----:B------:R-:W4:Y:S02]  /*d2a0*/  S2R R9, SR_CTAID.Y ;  /* 0x0000000000097919 */ /* 0x000f240000002600 */
[C---:B----4-:R-:W-:Y:S01]  /*d2b0*/  IMAD.WIDE.U32 R10, R9.reuse, c[0x0][0x210], RZ ;  /* 0x00008400090a7a25 */ /* 0x050fe200078e00ff */
[----:B-1----:R-:W-:Y:S05]  /*d2c0*/  SHF.R.S32.HI R6, RZ, 0x1f, R6 ;  /* 0x0000001fff067819 */ /* 0x002fea0000011406 */
[----:B------:R-:W-:Y:S04]  /*d2d0*/  IMAD R6, R6, c[0x0][0x210], RZ ;  /* 0x0000840006067a24 */ /* 0x000fe800078e02ff */
[----:B------:R-:W-:Y:S05]  /*d2e0*/  IMAD R6, R9, c[0x0][0x214], R6 ;  /* 0x0000850009067a24 */ /* 0x000fea00078e0206 */
[----:B------:R-:W-:Y:S01]  /*d2f0*/  IADD3 R6, R11, R6, RZ ;  /* 0x000000060b067210 */ /* 0x000fe20007ffe0ff */
[----:B--2---:R-:W-:Y:S01]  /*d300*/  IMAD.WIDE.U32 R2, R4, c[0x0][0x208], RZ ;  /* 0x0000820004027a25 */ /* 0x004fe200078e00ff */
[----:B------:R-:W-:Y:S05]  /*d310*/  SHF.R.S32.HI R0, RZ, 0x1f, R4 ;  /* 0x0000001fff007819 */ /* 0x000fea0000011404 */
[----:B------:R-:W-:Y:S04]  /*d320*/  IMAD R0, R0, c[0x0][0x208], RZ ;  /* 0x0000820000007a24 */ /* 0x000fe800078e02ff */
[----:B------:R-:W-:Y:S01]  /*d330*/  IMAD R0, R4, c[0x0][0x20c], R0 ;  /* 0x0000830004007a24 */ /* 0x000fe200078e0200 */
[----:B---3--:R-:W-:Y:S04]  /*d340*/  SHF.R.S32.HI R4, RZ, 0x1f, R8 ;  /* 0x0000001fff047819 */ /* 0x008fe80000011408 */
[----:B------:R-:W-:Y:S01]  /*d350*/  IADD3 R3, R3, R0, RZ ;  /* 0x0000000003037210 */ /* 0x000fe20007ffe0ff */
[----:B------:R-:W-:Y:S04]  /*d360*/  IMAD R4, R4, c[0x0][0x218], RZ ;  /* 0x0000860004047a24 */ /* 0x000fe800078e02ff */
[----:B------:R-:W-:Y:S05]  /*d370*/  IMAD.WIDE.U32 R2, R8, c[0x0][0x218], R2 ;  /* 0x0000860008027a25 */ /* 0x000fea00078e0002 */
[----:B------:R-:W-:Y:S01]  /*d380*/  IADD3 R0, P1, R10, R2, RZ ;  /* 0x000000020a007210 */ /* 0x000fe20007f3e0ff */
[----:B------:R-:W-:Y:S03]  /*d390*/  IMAD R2, R8, c[0x0][0x21c], R4 ;  /* 0x0000870008027a24 */ /* 0x000fe600078e0204 */
[----:B------:R-:W-:Y:S02]  /*d3a0*/  LEA R4, P0, R0, c[0x0][0x1f8], 0x1 ;  /* 0x00007e0000047a11 */ /* 0x000fe400078008ff */
[----:B------:R-:W-:Y:S04]  /*d3b0*/  IADD3.X R2, R6, R3, R2, P1, !PT ;  /* 0x0000000306027210 */ /* 0x000fe80000ffe402 */
[----:B------:R-:W-:Y:S01]  /*d3c0*/  LEA.HI.X R0, R0, c[0x0][0x1fc], R2, 0x1, P0 ;  /* 0x00007f0000007a11 */ /* 0x000fe200000f0c02 */
[----:B------:R-:W-:-:S05]  /*d3d0*/  BRA.DIV ~URZ, `(.L_x_1303) ;  /* 0x00012d427f007947 */ /* 0x000fca000b800000 */
[----:B------:R1:W2:Y:S02]  /*d3e0*/  SHFL.IDX PT, R6, R0, RZ, 0x181f ;  /* 0x00181fff00067589 */ /* 0x0002a400000e0000 */
.L_x_1445:
[----:B------:R-:W-:-:S05]  /*d3f0*/  BRA.DIV ~URZ, `(.L_x_1304) ;  /* 0x00012da27f007947 */ /* 0x000fca000b800000 */
[----:B------:R-:W3:Y:S04]  /*d400*/  LDL R16, [R1+0xa4] ;  /* 0x0000a40001107983 */ /* 0x000ee80000100800 */
[----:B------:R-:W4:Y:S04]  /*d410*/  LDL R15, [R1+0xf4] ;  /* 0x0000f400010f7983 */ /* 0x000f280000100800 */
[----:B--2---:R-:W2:Y:S04]  /*d420*/  LDL R14, [R1+0x78] ;  /* 0x00007800010e7983 */ /* 0x004ea80000100800 */
[----:B------:R-:W1:Y:S04]  /*d430*/  SHFL.IDX PT, R2, R4, RZ, 0x181f ;  /* 0x00181fff04027589 */ /* 0x000e6800000e0000 */
[----:B------:R-:W1:Y:S04]  /*d440*/  SHFL.IDX PT, R10, R4, 0x1, 0x181f ;  /* 0x00381f00040a7f89 */ /* 0x000e6800000e0000 */
[----:B------:R-:W1:Y:S04]  /*d450*/  SHFL.IDX PT, R11, R0, 0x1, 0x181f ;  /* 0x00381f00000b7f89 */ /* 0x000e6800000e0000 */
[----:B-1----:R-:W1:Y:S01]  /*d460*/  SHFL.IDX PT, R0, R0, 0x2, 0x181f ;  /* 0x00581f0000007f89 */ /* 0x002e6200000e0000 */
[C---:B------:R-:W-:Y:S02]  /*d470*/  IADD3 R12, P0, R2.reuse, R238, RZ ;  /* 0x000000ee020c7210 */ /* 0x040fe40007f1e0ff */
[----:B------:R-:W-:Y:S02]  /*d480*/  IADD3 R8, P2, R2, R236, RZ ;  /* 0x000000ec02087210 */ /* 0x000fe40007f5e0ff */
[----:B------:R-:W-:Y:S01]  /*d490*/  IADD3 R2, P1, R10, R238, RZ ;  /* 0x000000ee0a027210 */ /* 0x000fe20007f3e0ff */
[----:B------:R-:W-:Y:S01]  /*d4a0*/  IMAD.X R13, R6, 0x1, R239, P0 ;  /* 0x00000001060d7824 */ /* 0x000fe200000e06ef */
[----:B------:R-:W-:Y:S01]  /*d4b0*/  IADD3 R10, P0, R10, R236, RZ ;  /* 0x000000ec0a0a7210 */ /* 0x000fe20007f1e0ff */
[----:B------:R-:W-:Y:S02]  /*d4c0*/  IMAD.X R9, R6, 0x1, R237, P2 ;  /* 0x0000000106097824 */ /* 0x000fe400010e06ed */
[----:B------:R1:W5:Y:S01]  /*d4d0*/  LDL R6, [R1+0xa0] ;  /* 0x0000a00001067983 */ /* 0x0003620000100800 */
[C---:B------:R-:W-:Y:S02]  /*d4e0*/  IMAD.X R3, R11.reuse, 0x1, R239, P1 ;  /* 0x000000010b037824 */ /* 0x040fe400008e06ef */
[----:B------:R-:W-:Y:S01]  /*d4f0*/  IMAD.X R11, R11, 0x1, R237, P0 ;  /* 0x000000010b0b7824 */ /* 0x000fe200000e06ed */
[----:B---3--:R-:W-:Y:S02]  /*d500*/  ISETP.GE.AND P4, PT, R16, c[0x0][0x1d4], PT ;  /* 0x0000750010007a0c */ /* 0x008fe40003f86270 */
[----:B----4-:R-:W-:Y:S11]  /*d510*/  ISETP.GE.AND P3, PT, R15, c[0x0][0x1d4], PT ;  /* 0x000075000f007a0c */ /* 0x010ff60003f66270 */
[----:B--2---:R2:W-:Y:S04]  /*d520*/  LDGSTS.E.BYPASS.LTC128B.128 [R14], [R12.64], !P4 ;  /* 0x000000000c0e7fae */ /* 0x0045e8000e101d46 */
[----:B------:R2:W-:Y:S04]  /*d530*/  LDGSTS.E.BYPASS.LTC128B.128 [R14+0x1800], [R8.64], !P3 ;  /* 0x01800000080e7fae */ /* 0x0005e8000d901d46 */
[----:B------:R3:W-:Y:S04]  /*d540*/  LDGSTS.E.BYPASS.LTC128B.128 [R14+0x800], [R2.64], !P4 ;  /* 0x00800000020e7fae */ /* 0x0007e8000e101d46 */
[----:B------:R2:W-:Y:S04]  /*d550*/  LDGSTS.E.BYPASS.LTC128B.128 [R14+0x2000], [R10.64], !P3 ;  /* 0x020000000a0e7fae */ /* 0x0005e8000d901d46 */
[----:B---3--:R2:W3:Y:S02]  /*d560*/  SHFL.IDX PT, R2, R4, 0x2, 0x181f ;  /* 0x00581f0004027f89 */ /* 0x0084e400000e0000 */
.L_x_1446:
[----:B-1----:R-:W4:Y:S01]  /*d570*/  LDL R3, [R1+0xa4] ;  /* 0x0000a40001037983 */ /* 0x002f220000100800 */
[----:B--2--5:R-:W-:Y:S03]  /*d580*/  IADD3 R8, -R6, 0x10, RZ ;  /* 0x0000001006087810 */ /* 0x024fe60007ffe1ff */
[----:B------:R-:W2:Y:S01]  /*d590*/  LDL R4, [R1+0x78] ;  /* 0x0000780001047983 */ /* 0x000ea20000100800 */
[----:B------:R-:W-:Y:S04]  /*d5a0*/  LOP3.LUT R8, R8, 0xf, RZ, 0xc0, !PT ;  /* 0x0000000f08087812 */ /* 0x000fe800078ec0ff */
[----:B---3--:R-:W-:Y:S04]  /*d5b0*/  IADD3 R8, P1, P0, R8, R2, R236 ;  /* 0x0000000208087210 */ /* 0x008fe8000783e0ec */
[----:B------:R-:W-:Y:S02]  /*d5c0*/  IADD3.X R9, RZ, R0, R237, P1, P0 ;  /* 0x00000000ff097210 */ /* 0x000fe40000fe04ed */
[----:B------:R-:W-:Y:S02]  /*d5d0*/  IADD3 R2, P0, R2, R238, RZ ;  /* 0x000000ee02027210 */ /* 0x000fe40007f1e0ff */
[----:B------:R-:W-:Y:S02]  /*d5e0*/  ISETP.NE.U32.AND P1, PT, R6, RZ, PT ;  /* 0x000000ff0600720c */ /* 0x000fe40003f25070 */
[----:B----4-:R-:W-:Y:S01]  /*d5f0*/  ISETP.GE.AND P2, PT, R3, c[0x0][0x1d4], PT ;  /* 0x0000750003007a0c */ /* 0x010fe20003f46270 */
[----:B------:R-:W-:Y:S11]  /*d600*/  IMAD.X R3, R0, 0x1, R239, P0 ;  /* 0x0000000100037824 */ /* 0x000ff600000e06ef */
[----:B------:R-:W-:Y:S01]  /*d610*/  @!UPT UIADD3 URZ, URZ, URZ, URZ ;  /* 0x0000003f3f3ff290 */ /* 0x000fe2000fffe03f */
[----:B------:R-:W-:Y:S01]  /*d620*/  @!PT LDS RZ, [RZ] ;  /* 0x00000000fffff984 */ /* 0x000fe20000000800 */
[----:B------:R-:W-:Y:S01]  /*d630*/  @!PT LDS RZ, [RZ] ;  /* 0x00000000fffff984 */ /* 0x000fe20000000800 */
[----:B------:R-:W-:Y:S01]  /*d640*/  @!PT LDS RZ, [RZ] ;  /* 0x00000000fffff984 */ /* 0x000fe20000000800 */
[----:B--2---:R1:W-:Y:S04]  /*d650*/  LDGSTS.E.BYPASS.LTC128B.128 [R4+0x1000], [R2.64], !P2 ;  /* 0x0100000002047fae */ /* 0x0043e8000d101d46 */
[----:B------:R1:W-:Y:S02]  /*d660*/  LDGSTS.E.BYPASS.LTC128B.128.ZFILL [R4+0x2800], [R8.64], P1 ;  /* 0x0280000008047fae */ /* 0x0003e40008941d46 */
.L_x_1302:
[----:B-1-34-:R-:W-:Y:S05]  /*d670*/  BSYNC B0 ;  /* 0x0000000000007941 */ /* 0x01afea0003800000 */
.L_x_1301:
[----:B------:R-:W0:Y:S01]  /*d680*/  LDGDEPBAR ;  /* 0x00000000000079af */ /* 0x000e220000000000 */
[----:B------:R-:W-:Y:S01]  /*d690*/  WARPSYNC 0xffffffff ;  /* 0xffffffff00007948 */ /* 0x000fe20003800000 */
[-C--:B------:R-:W-:Y:S01]  /*d6a0*/  HMMA.16816.F32.BF16 R8, R52, R20.reuse, RZ ;  /* 0x000000143408723c */ /* 0x080fe200000418ff */
[----:B------:R-:W-:Y:S05]  /*d6b0*/  BSSY B0, `(.L_x_1305) ;  /* 0x0000138000007945 */ /* 0x000fea0003800000 */
[----:B------:R-:W2:Y:S02]  /*d6c0*/  LDL R0, [R1+0xb4] ;  /* 0x0000b40001007983 */ /* 0x000ea40000100800 */
        /* <DEDUP_REMOVED lines=25> */
[----:B------:R-:W3:Y:S07]  /*d860*/  LDSM.16.M88.4 R204, [R225+0xa080] ;  /* 0x00a08000e1cc783b */ /* 0x000eee0000000200 */
[----:B------:R-:W-:Y:S01]  /*d870*/  HMMA.16816.F32.BF16 R52, R196, R214, R52 ;  /* 0x000000d6c434723c */ /* 0x000fe20000041834 */
[----:B------:R-:W4:Y:S07]  /*d880*/  LDSM.16.M88.4 R196, [R222+0x5880] ;  /* 0x00588000dec4783b */ /* 0x000f2e0000000200 */
[-C--:B-1----:R-:W-:Y:S08]  /*d890*/  HMMA.16816.F32.BF16 R8, R192, R200.reuse, R8 ;  /* 0x000000c8c008723c */ /* 0x082ff00000041808 */
[C---:B---3--:R-:W-:Y:S08]  /*d8a0*/  HMMA.16816.F32.BF16 R12, R204.reuse, R200, R12 ;  /* 0x000000c8cc0c723c */ /* 0x048ff0000004180c */
[-C--:B------:R-:W-:Y:S08]  /*d8b0*/  HMMA.16816.F32.BF16 R16, R204, R202.reuse, R16 ;  /* 0x000000cacc10723c */ /* 0x080ff00000041810 */
[C---:B------:R-:W-:Y:S01]  /*d8c0*/  HMMA.16816.F32.BF16 R20, R192.reuse, R202, R20 ;  /* 0x000000cac014723c */ /* 0x040fe20000041814 */
[----:B------:R-:W-:Y:S07]  /*d8d0*/  LDSM.16.M88.4 R200, [R221] ;  /* 0x00000000ddc8783b */ /* 0x000fee0000000200 */
[-C--:B----4-:R-:W-:Y:S08]  /*d8e0*/  HMMA.16816.F32.BF16 R24, R192, R196.reuse, R24 ;  /* 0x000000c4c018723c */ /* 0x090ff00000041818 */
[C---:B------:R-:W-:Y:S08]  /*d8f0*/  HMMA.16816.F32.BF16 R28, R204.reuse, R196, R28 ;  /* 0x000000c4cc1c723c */ /* 0x040ff0000004181c */
[-C--:B------:R-:W-:Y:S08]  /*d900*/  HMMA.16816.F32.BF16 R32, R204, R198.reuse, R32 ;  /* 0x000000c6cc20723c */ /* 0x080ff00000041820 */
[C---:B------:R-:W-:Y:S01]  /*d910*/  HMMA.16816.F32.BF16 R36, R192.reuse, R198, R36 ;  /* 0x000000c6c024723c */ /* 0x040fe20000041824 */
[----:B------:R-:W1:Y:S07]  /*d920*/  LDSM.16.M88.4 R196, [R227+0x8080] ;  /* 0x00808000e3c4783b */ /* 0x000e6e0000000200 */
[-C--:B------:R-:W-:Y:S08]  /*d930*/  HMMA.16816.F32.BF16 R40, R192, R208.reuse, R40 ;  /* 0x000000d0c028723c */ /* 0x080ff00000041828 */
[C---:B------:R-:W-:Y:S08]  /*d940*/  HMMA.16816.F32.BF16 R44, R204.reuse, R208, R44 ;  /* 0x000000d0cc2c723c */ /* 0x040ff0000004182c */
[-C--:B------:R-:W-:Y:S01]  /*d950*/  HMMA.16816.F32.BF16 R48, R204, R210.reuse, R48 ;  /* 0x000000d2cc30723c */ /* 0x080fe20000041830 */
[----:B------:R-:W3:Y:S07]  /*d960*/  LDSM.16.M88.4 R204, [R227+0xa080] ;  /* 0x00a08000e3cc783b */ /* 0x000eee0000000200 */
[----:B------:R-:W-:Y:S01]  /*d970*/  HMMA.16816.F32.BF16 R52, R192, R210, R52 ;  /* 0x000000d2c034723c */ /* 0x000fe20000041834 */
[----:B------:R-:W4:Y:S07]  /*d980*/  LDSM.16.M88.4 R192, [R221+0x800] ;  /* 0x00080000ddc0783b */ /* 0x000f2e0000000200 */
[-C--:B-1----:R-:W-:Y:S01]  /*d990*/  HMMA.16816.F32.BF16 R8, R196, R200.reuse, R8 ;  /* 0x000000c8c408723c */ /* 0x082fe20000041808 */
[----:B------:R-:W1:Y:S04]  /*d9a0*/  LDSM.16.M88.4 R208, [R221+0x1000] ;  /* 0x00100000ddd0783b */ /* 0x000e680000000200 */
[----:B--2---:R-:W-:Y:S03]  /*d9b0*/  ISETP.GT.AND P0, PT, R230, R0, PT ;  /* 0x00000000e600720c */ /* 0x004fe60003f04270 */
[C---:B---3--:R-:W-:Y:S08]  /*d9c0*/  HMMA.16816.F32.BF16 R12, R204.reuse, R200, R12 ;  /* 0x000000c8cc0c723c */ /* 0x048ff0000004180c */
[-C--:B------:R-:W-:Y:S08]  /*d9d0*/  HMMA.16816.F32.BF16 R16, R204, R202.reuse, R16 ;  /* 0x000000cacc10723c */ /* 0x080ff00000041810 */
[C---:B------:R-:W-:Y:S01]  /*d9e0*/  HMMA.16816.F32.BF16 R20, R196.reuse, R202, R20 ;  /* 0x000000cac414723c */ /* 0x040fe20000041814 */
[----:B------:R-:W-:Y:S07]  /*d9f0*/  LDSM.16.M88.4 R200, [R216+0x6880] ;  /* 0x00688000d8c8783b */ /* 0x000fee0000000200 */
[-C--:B----4-:R-:W-:Y:S08]  /*da00*/  HMMA.16816.F32.BF16 R24, R196, R192.reuse, R24 ;  /* 0x000000c0c418723c */ /* 0x090ff00000041818 */
[C---:B------:R-:W-:Y:S08]  /*da10*/  HMMA.16816.F32.BF16 R28, R204.reuse, R192, R28 ;  /* 0x000000c0cc1c723c */ /* 0x040ff0000004181c */
[-C--:B------:R-:W-:Y:S08]  /*da20*/  HMMA.16816.F32.BF16 R32, R204, R194.reuse, R32 ;  /* 0x000000c2cc20723c */ /* 0x080ff00000041820 */
[C---:B------:R-:W-:Y:S01]  /*da30*/  HMMA.16816.F32.BF16 R36, R196.reuse, R194, R36 ;  /* 0x000000c2c424723c */ /* 0x040fe20000041824 */
[----:B------:R-:W2:Y:S07]  /*da40*/  LDSM.16.M88.4 R192, [R224+0xc080] ;  /* 0x00c08000e0c0783b */ /* 0x000eae0000000200 */
[-C--:B-1----:R-:W-:Y:S08]  /*da50*/  HMMA.16816.F32.BF16 R40, R196, R208.reuse, R40 ;  /* 0x000000d0c428723c */ /* 0x082ff00000041828 */
[C---:B------:R-:W-:Y:S08]  /*da60*/  HMMA.16816.F32.BF16 R44, R204.reuse, R208, R44 ;  /* 0x000000d0cc2c723c */ /* 0x040ff0000004182c */
[-C--:B------:R-:W-:Y:S01]  /*da70*/  HMMA.16816.F32.BF16 R48, R204, R210.reuse, R48 ;  /* 0x000000d2cc30723c */ /* 0x080fe20000041830 */
[----:B------:R-:W1:Y:S07]  /*da80*/  LDSM.16.M88.4 R204, [R224+0xe080] ;  /* 0x00e08000e0cc783b */ /* 0x000e6e0000000200 */
[----:B------:R-:W-:Y:S01]  /*da90*/  HMMA.16816.F32.BF16 R52, R196, R210, R52 ;  /* 0x000000d2c434723c */ /* 0x000fe20000041834 */
[----:B------:R-:W3:Y:S07]  /*daa0*/  LDSM.16.M88.4 R196, [R216+0x7080] ;  /* 0x00708000d8c4783b */ /* 0x000eee0000000200 */
[-C--:B--2---:R-:W-:Y:S01]  /*dab0*/  HMMA.16816.F32.BF16 R8, R192, R200.reuse, R8 ;  /* 0x000000c8c008723c */ /* 0x084fe20000041808 */
[----:B------:R-:W2:Y:S07]  /*dac0*/  LDSM.16.M88.4 R208, [R216+0x7880] ;  /* 0x00788000d8d0783b */ /* 0x000eae0000000200 */
[C---:B-1----:R-:W-:Y:S08]  /*dad0*/  HMMA.16816.F32.BF16 R12, R204.reuse, R200, R12 ;  /* 0x000000c8cc0c723c */ /* 0x042ff0000004180c */
[-C--:B------:R-:W-:Y:S08]  /*dae0*/  HMMA.16816.F32.BF16 R16, R204, R202.reuse, R16 ;  /* 0x000000cacc10723c */ /* 0x080ff00000041810 */
[C---:B------:R-:W-:Y:S01]  /*daf0*/  HMMA.16816.F32.BF16 R20, R192.reuse, R202, R20 ;  /* 0x000000cac014723c */ /* 0x040fe20000041814 */
[----:B------:R-:W-:Y:S07]  /*db00*/  LDSM.16.M88.4 R200, [R223+0x1800] ;  /* 0x00180000dfc8783b */ /* 0x000fee0000000200 */
[-C--:B---3--:R-:W-:Y:S08]  /*db10*/  HMMA.16816.F32.BF16 R24, R192, R196.reuse, R24 ;  /* 0x000000c4c018723c */ /* 0x088ff00000041818 */
[C---:B------:R-:W-:Y:S08]  /*db20*/  HMMA.16816.F32.BF16 R28, R204.reuse, R196, R28 ;  /* 0x000000c4cc1c723c */ /* 0x040ff0000004181c */
[-C--:B------:R-:W-:Y:S08]  /*db30*/  HMMA.16816.F32.BF16 R32, R204, R198.reuse, R32 ;  /* 0x000000c6cc20723c */ /* 0x080ff00000041820 */
[C---:B------:R-:W-:Y:S01]  /*db40*/  HMMA.16816.F32.BF16 R36, R192.reuse, R198, R36 ;  /* 0x000000c6c024723c */ /* 0x040fe20000041824 */
[----:B------:R-:W1:Y:S07]  /*db50*/  LDSM.16.M88.4 R196, [R226+0xc080] ;  /* 0x00c08000e2c4783b */ /* 0x000e6e0000000200 */
[-C--:B--2---:R-:W-:Y:S08]  /*db60*/  HMMA.16816.F32.BF16 R40, R192, R208.reuse, R40 ;  /* 0x000000d0c028723c */ /* 0x084ff00000041828 */
[C---:B------:R-:W-:Y:S08]  /*db70*/  HMMA.16816.F32.BF16 R44, R204.reuse, R208, R44 ;  /* 0x000000d0cc2c723c */ /* 0x040ff0000004182c */
[-C--:B------:R-:W-:Y:S01]  /*db80*/  HMMA.16816.F32.BF16 R48, R204, R210.reuse, R48 ;  /* 0x000000d2cc30723c */ /* 0x080fe20000041830 */
[----:B------:R-:W2:Y:S07]  /*db90*/  LDSM.16.M88.4 R204, [R226+0xe080] ;  /* 0x00e08000e2cc783b */ /* 0x000eae0000000200 */
[----:B------:R-:W-:Y:S01]  /*dba0*/  HMMA.16816.F32.BF16 R52, R192, R210, R52 ;  /* 0x000000d2c034723c */ /* 0x000fe20000041834 */
[----:B------:R-:W3:Y:S08]  /*dbb0*/  LDSM.16.M88.4 R192, [R223+0x2000] ;  /* 0x00200000dfc0783b */ /* 0x000ef00000000200 */
[----:B------:R-:W4:Y:S01]  /*dbc0*/  LDSM.16.M88.4 R208, [R223+0x2800] ;  /* 0x00280000dfd0783b */ /* 0x000f220000000200 */
[-C--:B-1----:R-:W-:Y:S08]  /*dbd0*/  HMMA.16816.F32.BF16 R8, R196, R200.reuse, R8 ;  /* 0x000000c8c408723c */ /* 0x082ff00000041808 */
        /* <DEDUP_REMOVED lines=9> */
[-C--:B----4-:R-:W-:Y:S08]  /*dc70*/  HMMA.16816.F32.BF16 R40, R196, R208.reuse, R40 ;  /* 0x000000d0c428723c */ /* 0x090ff00000041828 */
        /* <DEDUP_REMOVED lines=20> */
[----:B------:R-:W-:Y:S08]  /*ddc0*/  HMMA.16816.F32.BF16 R52, R192, R210, R52 ;  /* 0x000000d2c034723c */ /* 0x000ff00000041834 */
[-C--:B-1----:R-:W-:Y:S11]  /*ddd0*/  HMMA.16816.F32.BF16 R8, R196, R200.reuse, R8 ;  /* 0x000000c8c408723c */ /* 0x082ff60000041808 */
[----:B------:R-:W-:Y:S11]  /*dde0*/  @!UPT UIADD3 URZ, URZ, URZ, URZ ;  /* 0x0000003f3f3ff290 */ /* 0x000ff6000fffe03f */
[----:B------:R-:W-:Y:S02]  /*ddf0*/  @!UPT UIADD3 URZ, URZ, URZ, URZ ;  /* 0x0000003f3f3ff290 */ /* 0x000fe4000fffe03f */
[----:B------:R-:W-:Y:S01]  /*de00*/  FMUL.FTZ R8, R8, c[0x0][0x320] ;  /* 0x0000c80008087a20 */ /* 0x000fe20000410000 */
[C---:B--2---:R-:W-:Y:S03]  /*de10*/  HMMA.16816.F32.BF16 R12, R204.reuse, R200, R12 ;  /* 0x000000c8cc0c723c */ /* 0x044fe6000004180c */
[----:B------:R-:W1:Y:S01]  /*de20*/  MUFU.TANH R209, R8 ;  /* 0x0000000800d17308 */ /* 0x000e620000002400 */
[----:B------:R-:W-:Y:S02]  /*de30*/  FMUL.FTZ R9, R9, c[0x0][0x320] ;  /* 0x0000c80009097a20 */ /* 0x000fe40000410000 */
[----:B------:R-:W-:Y:S02]  /*de40*/  FMUL.FTZ R10, R10, c[0x0][0x320] ;  /* 0x0000c8000a0a7a20 */ /* 0x000fe40000410000 */
[----:B------:R-:W-:Y:S01]  /*de50*/  FMUL.FTZ R11, R11, c[0x0][0x320] ;  /* 0x0000c8000b0b7a20 */ /* 0x000fe20000410000 */
[-C--:B------:R-:W-:Y:S04]  /*de60*/  HMMA.16816.F32.BF16 R16, R204, R202.reuse, R16 ;  /* 0x000000cacc10723c */ /* 0x080fe80000041810 */
[----:B------:R-:W2:Y:S04]  /*de70*/  MUFU.TANH R208, R9 ;  /* 0x0000000900d07308 */ /* 0x000ea80000002400 */
[C---:B------:R-:W-:Y:S06]  /*de80*/  HMMA.16816.F32.BF16 R20, R196.reuse, R202, R20 ;  /* 0x000000cac414723c */ /* 0x040fec0000041814 */
[----:B------:R-:W3:Y:S01]  /*de90*/  MUFU.TANH R214, R10 ;  /* 0x0000000a00d67308 */ /* 0x000ee20000002400 */
[----:B------:R-:W-:Y:S02]  /*dea0*/  FMUL.FTZ R12, R12, c[0x0][0x320] ;  /* 0x0000c8000c0c7a20 */ /* 0x000fe40000410000 */
[----:B------:R-:W-:Y:S03]  /*deb0*/  FMUL.FTZ R13, R13, c[0x0][0x320] ;  /* 0x0000c8000d0d7a20 */ /* 0x000fe60000410000 */
        /* <DEDUP_REMOVED lines=11> */
[----:B------:R-:W-:Y:S05]  /*df70*/  FMUL.FTZ R23, R23, c[0x0][0x320] ;  /* 0x0000c80017177a20 */ /* 0x000fea0000410000 */
[----:B------:R-:W1:Y:S01]  /*df80*/  MUFU.TANH R215, R13 ;  /* 0x0000000d00d77308 */ /* 0x000e620000002400 */
[----:B----4-:R-:W4:Y:S09]  /*df90*/  LDSM.16.M88.4 R8, [R221+0x2000] ;  /* 0x00200000dd08783b */ /* 0x010f320000000200 */
[----:B------:R-:W1:Y:S10]  /*dfa0*/  MUFU.TANH R235, R14 ;  /* 0x0000000e00eb7308 */ /* 0x000e740000002400 */
[----:B------:R5:W1:Y:S10]  /*dfb0*/  MUFU.TANH R234, R15 ;  /* 0x0000000f00ea7308 */ /* 0x000a740000002400 */
[----:B------:R-:W1:Y:S10]  /*dfc0*/  MUFU.TANH R213, R16 ;  /* 0x0000001000d57308 */ /* 0x000e740000002400 */
[----:B------:R-:W1:Y:S01]  /*dfd0*/  MUFU.TANH R212, R17 ;  /* 0x0000001100d47308 */ /* 0x000e620000002400 */
[----:B-----5:R-:W5:Y:S01]  /*dfe0*/  LDSM.16.M88.4 R12, [R221+0x2800] ;  /* 0x00280000dd0c783b */ /* 0x020f620000000200 */
[----:B------:R-:W-:Y:S04]  /*dff0*/  DEPBAR.LE SB0, 0x0 ;  /* 0x000080000000791a */ /* 0x000fe80000000000 */
[-C--:B----4-:R-:W-:Y:S04]  /*e000*/  HMMA.16816.F32.BF16 R24, R196, R8.reuse, R24 ;  /* 0x00000008c418723c */ /* 0x090fe80000041818 */
[----:B------:R-:W4:Y:S01]  /*e010*/  MUFU.TANH R231, R19 ;  /* 0x0000001300e77308 */ /* 0x000f220000002400 */
[----:B------:R-:W-:Y:S03]  /*e020*/  BAR.SYNC.DEFER_BLOCKING 0x0 ;  /* 0x0000000000007b1d */ /* 0x000fe60000010000 */
[C---:B------:R-:W-:Y:S06]  /*e030*/  HMMA.16816.F32.BF16 R28, R204.reuse, R8, R28 ;  /* 0x00000008cc1c723c */ /* 0x040fec000004181c */
[----:B------:R1:W1:Y:S02]  /*e040*/  MUFU.TANH R192, R20 ;  /* 0x0000001400c07308 */ /* 0x0002640000002400 */
[-C--:B------:R-:W-:Y:S08]  /*e050*/  HMMA.16816.F32.BF16 R32, R204, R10.reuse, R32 ;  /* 0x0000000acc20723c */ /* 0x080ff00000041820 */
[----:B------:R-:W1:Y:S01]  /*e060*/  MUFU.TANH R232, R18 ;  /* 0x0000001200e87308 */ /* 0x000e620000002400 */
[C---:B------:R-:W-:Y:S04]  /*e070*/  HMMA.16816.F32.BF16 R36, R196.reuse, R10, R36 ;  /* 0x0000000ac424723c */ /* 0x040fe80000041824 */
[----:B------:R-:W-:Y:S02]  /*e080*/  FMUL.FTZ R27, R27, c[0x0][0x320] ;  /* 0x0000c8001b1b7a20 */ /* 0x000fe40000410000 */
[----:B------:R-:W-:Y:S03]  /*e090*/  FMUL.FTZ R24, R24, c[0x0][0x320] ;  /* 0x0000c80018187a20 */ /* 0x000fe60000410000 */
[----:B------:R-:W1:Y:S03]  /*e0a0*/  MUFU.TANH R142, R21 ;  /* 0x00000015008e7308 */ /* 0x000e660000002400 */
[----:B------:R-:W-:Y:S01]  /*e0b0*/  FMUL.FTZ R29, R29, c[0x0][0x320] ;  /* 0x0000c8001d1d7a20 */ /* 0x000fe20000410000 */
[-C--:B-----5:R-:W-:Y:S03]  /*e0c0*/  HMMA.16816.F32.BF16 R40, R196, R12.reuse, R40 ;  /* 0x0000000cc428723c */ /* 0x0a0fe60000041828 */
[----:B------:R-:W-:Y:S02]  /*e0d0*/  FMUL.FTZ R28, R28, c[0x0][0x320] ;  /* 0x0000c8001c1c7a20 */ /* 0x000fe40000410000 */
[----:B------:R-:W-:Y:S01]  /*e0e0*/  FMUL.FTZ R35, R35, c[0x0][0x320] ;  /* 0x0000c80023237a20 */ /* 0x000fe20000410000 */
[----:B------:R-:W2:Y:S01]  /*e0f0*/  MUFU.TANH R195, R29 ;  /* 0x0000001d00c37308 */ /* 0x000ea20000002400 */
[----:B------:R-:W-:Y:S01]  /*e100*/  FMUL.FTZ R30, R30, c[0x0][0x320] ;  /* 0x0000c8001e1e7a20 */ /* 0x000fe20000410000 */
[C---:B------:R-:W-:Y:S04]  /*e110*/  HMMA.16816.F32.BF16 R44, R204.reuse, R12, R44 ;  /* 0x0000000ccc2c723c */ /* 0x040fe8000004182c */
[----:B------:R-:W-:Y:S02]  /*e120*/  FMUL.FTZ R31, R31, c[0x0][0x320] ;  /* 0x0000c8001f1f7a20 */ /* 0x000fe40000410000 */
[----:B------:R-:W-:Y:S02]  /*e130*/  FMUL.FTZ R34, R34, c[0x0][0x320] ;  /* 0x0000c80022227a20 */ /* 0x000fe40000410000 */
[----:B------:R5:W2:Y:S01]  /*e140*/  MUFU.TANH R200, R35 ;  /* 0x0000002300c87308 */ /* 0x000aa20000002400 */
[-C--:B------:R-:W-:Y:S03]  /*e150*/  HMMA.16816.F32.BF16 R48, R204, R14.reuse, R48 ;  /* 0x0000000ecc30723c */ /* 0x080fe60000041830 */
[----:B-1----:R-:W-:Y:S02]  /*e160*/  FMUL.FTZ R20, R36, c[0x0][0x320] ;  /* 0x0000c80024147a20 */ /* 0x002fe40000410000 */
        /* <DEDUP_REMOVED lines=17> */
[----:B-----5:R-:W-:Y:S02]  /*e280*/  FMUL.FTZ R35, R55, c[0x0][0x320] ;  /* 0x0000c80037237a20 */ /* 0x020fe40000410000 */
[----:B------:R-:W-:Y:S01]  /*e290*/  FMUL.FTZ R32, R32, c[0x0][0x320] ;  /* 0x0000c80020207a20 */ /* 0x000fe20000410000 */
[----:B------:R2:W2:Y:S01]  /*e2a0*/  MUFU.TANH R22, R24 ;  /* 0x0000001800167308 */ /* 0x0004a20000002400 */
[----:B------:R-:W-:Y:S02]  /*e2b0*/  FMUL.FTZ R33, R33, c[0x0][0x320] ;  /* 0x0000c80021217a20 */ /* 0x000fe40000410000 */
[----:B------:R-:W-:Y:S02]  /*e2c0*/  FMUL.FTZ R45, R45, c[0x0][0x320] ;  /* 0x0000c8002d2d7a20 */ /* 0x000fe40000410000 */
[----:B------:R-:W-:Y:S02]  /*e2d0*/  FMUL.FTZ R46, R46, c[0x0][0x320] ;  /* 0x0000c8002e2e7a20 */ /* 0x000fe40000410000 */
[----:B------:R-:W-:Y:S02]  /*e2e0*/  FMUL.FTZ R47, R47, c[0x0][0x320] ;  /* 0x0000c8002f2f7a20 */ /* 0x000fe40000410000 */
[----:B------:R-:W-:Y:S01]  /*e2f0*/  FMUL.FTZ R48, R48, c[0x0][0x320] ;  /* 0x0000c80030307a20 */ /* 0x000fe20000410000 */
[----:B------:R2:W2:Y:S01]  /*e300*/  MUFU.TANH R21, R25 ;  /* 0x0000001900157308 */ /* 0x0004a20000002400 */
[----:B------:R-:W-:Y:S02]  /*e310*/  FMUL.FTZ R49, R49, c[0x0][0x320] ;  /* 0x0000c80031317a20 */ /* 0x000fe40000410000 */
[----:B------:R-:W-:Y:S02]  /*e320*/  FMUL.FTZ R50, R50, c[0x0][0x320] ;  /* 0x0000c80032327a20 */ /* 0x000fe40000410000 */
[----:B-1----:R-:W-:Y:S05]  /*e330*/  FMUL.FTZ R44, R52, c[0x0][0x320] ;  /* 0x0000c800342c7a20 */ /* 0x002fea0000410000 */
        /* <DEDUP_REMOVED lines=28> */
[----:B--234-:R-:W-:Y:S01]  /*e500*/  IMAD.MOV.U32 R0, RZ, RZ, 0x1 ;  /* 0x00000001ff007424 */ /* 0x01cfe200078e00ff */
[----:B------:R-:W2:Y:S01]  /*e510*/  LDL R2, [R1+0xd0] ;  /* 0x0000d00001027983 */ /* 0x000ea20000100800 */
[----:B------:R-:W-:Y:S03]  /*e520*/  MOV R10, RZ ;  /* 0x000000ff000a7202 */ /* 0x000fe60000000f00 */
[----:B------:R-:W3:Y:S01]  /*e530*/  LDL R3, [R1+0xb8] ;  /* 0x0000b80001037983 */ /* 0x000ee20000100800 */
[----:B------:R-:W-:Y:S03]  /*e540*/  ISETP.NE.AND P0, PT, R0, c[0x0][0x2b8], PT ;  /* 0x0000ae0000007a0c */ /* 0x000fe60003f05270 */
[----:B------:R-:W4:Y:S04]  /*e550*/  LDL.64 R240, [R1+0xc8] ;  /* 0x0000c80001f07983 */ /* 0x000f280000100a00 */
        /* <DEDUP_REMOVED lines=12> */
[C---:B------:R-:W-:Y:S03]  /*e620*/  @!P1 LEA R8, P0, R3.reuse, c[0x0][0x2a0], 0x2 ;  /* 0x0000a80003089a11 */ /* 0x040fe600078010ff */
[----:B------:R-:W-:Y:S01]  /*e630*/  IMAD R6, R0, c[0x0][0x2b8], R2 ;  /* 0x0000ae0000067a24 */ /* 0x000fe200078e0202 */
[----:B------:R-:W-:Y:S03]  /*e640*/  @!P1 LEA.HI.X R9, R3, c[0x0][0x2a4], R4, 0x2, P0 ;  /* 0x0000a90003099a11 */ /* 0x000fe600000f1404 */
[----:B------:R-:W-:Y:S01]  /*e650*/  IMAD.WIDE.U32 R2, R6, c[0x0][0x1e0], RZ ;  /* 0x0000780006027a25 */ /* 0x000fe200078e00ff */
[----:B------:R1:W-:Y:S01]  /*e660*/  STL [R1+0x7c], R6 ;  /* 0x00007c0601007387 */ /* 0x0003e20000100800 */
[----:B------:R-:W-:Y:S03]  /*e670*/  SHF.R.S32.HI R0, RZ, 0x1f, R6 ;  /* 0x0000001fff007819 */ /* 0x000fe60000011406 */
[----:B------:R-:W2:Y:S02]  /*e680*/  @!P1 LDG.E R10, [R8.64] ;  /* 0x00000006080a9981 */ /* 0x000ea4000c1e1900 */
[----:B------:R-:W-:Y:S04]  /*e690*/  IMAD R0, R0, c[0x0][0x1e0], RZ ;  /* 0x0000780000007a24 */ /* 0x000fe800078e02ff */
[----:B------:R-:W-:Y:S05]  /*e6a0*/  IMAD R0, R6, c[0x0][0x1e4], R0 ;  /* 0x0000790006007a24 */ /* 0x000fea00078e0200 */
[----:B------:R-:W-:Y:S01]  /*e6b0*/  IADD3 R3, R3, R0, RZ ;  /* 0x0000000003037210 */ /* 0x000fe20007ffe0ff */
[----:B-1----:R-:W1:Y:S02]  /*e6c0*/  S2R R6, SR_CTAID.Y ;  /* 0x0000000000067919 */ /* 0x002e640000002600 */
[----:B-1----:R-:W-:Y:S05]  /*e6d0*/  SHF.R.S32.HI R6, RZ, 0x1f, R6 ;  /* 0x0000001fff067819 */ /* 0x002fea0000011406 */
[----:B------:R-:W-:Y:S04]  /*e6e0*/  IMAD R6, R6, c[0x0][0x1e8], RZ ;  /* 0x00007a0006067a24 */ /* 0x000fe800078e02ff */
[----:B------:R-:W-:Y:S04]  /*e6f0*/  IMAD R6, R242, c[0x0][0x1ec], R6 ;  /* 0x00007b00f2067a24 */ /* 0x000fe800078e0206 */
[----:B------:R-:W-:Y:S01]  /*e700*/  IMAD.IADD R6, R241, 0x1, R6 ;  /* 0x00000001f1067824 */ /* 0x000fe200078e0206 */
[----:B--2---:R-:W-:Y:S01]  /*e710*/  SHF.R.S32.HI R4, RZ, 0x1f, R10 ;  /* 0x0000001fff047819 */ /* 0x004fe2000001140a */
[----:B------:R1:W-:Y:S01]  /*e720*/  STL [R1+0x70], R10 ;  /* 0x0000700a01007387 */ /* 0x0003e20000100800 */
[----:B------:R-:W-:Y:S04]  /*e730*/  IMAD.WIDE.U32 R2, R10, c[0x0][0x1f0], R2 ;  /* 0x00007c000a027a25 */ /* 0x000fe800078e0002 */
[----:B------:R-:W-:Y:S01]  /*e740*/  IMAD R4, R4, c[0x0][0x1f0], RZ ;  /* 0x00007c0004047a24 */ /* 0x000fe200078e02ff */
[----:B------:R-:W-:Y:S03]  /*e750*/  IADD3 R0, P1, R240, R2, RZ ;  /* 0x00000002f0007210 */ /* 0x000fe60007f3e0ff */
[----:B------:R-:W-:Y:S01]  /*e760*/  IMAD R2, R10, c[0x0][0x1f4], R4 ;  /* 0x00007d000a027a24 */ /* 0x000fe200078e0204 */
[----:B------:R-:W-:Y:S04]  /*e770*/  LEA R4, P0, R0, c[0x0][0x1c8], 0x1 ;  /* 0x0000720000047a11 */ /* 0x000fe800078008ff */
[----:B------:R-:W-:Y:S04]  /*e780*/  IADD3.X R2, R6, R3, R2, P1, !PT ;  /* 0x0000000306027210 */ /* 0x000fe80000ffe402 */
[----:B------:R-:W-:Y:S01]  /*e790*/  LEA.HI.X R0, R0, c[0x0][0x1cc], R2, 0x1, P0 ;  /* 0x0000730000007a11 */ /* 0x000fe200000f0c02 */
[----:B------:R-:W-:-:S05]  /*e7a0*/  BRA.DIV ~URZ, `(.L_x_1307) ;  /* 0x00011e527f007947 */ /* 0x000fca000b800000 */
[----:B------:R2:W3:Y:S02]  /*e7b0*/  SHFL.IDX PT, R6, R0, RZ, 0x181f ;  /* 0x00181fff00067589 */ /* 0x0004e400000e0000 */
.L_x_1447:
[----:B------:R-:W-:-:S05]  /*e7c0*/  BRA.DIV ~URZ, `(.L_x_1308) ;  /* 0x00011eb27f007947 */ /* 0x000fca000b800000 */
[----:B------:R-:W4:Y:S04]  /*e7d0*/  LDL R18, [R1+0xa4] ;  /* 0x0000a40001127983 */ /* 0x000f280000100800 */
[----:B--2---:R-:W2:Y:S04]  /*e7e0*/  LDL R15, [R1+0xf4] ;  /* 0x0000f400010f7983 */ /* 0x004ea80000100800 */
[----:B---3--:R-:W3:Y:S04]  /*e7f0*/  LDL R14, [R1+0x74] ;  /* 0x00007400010e7983 */ /* 0x008ee80000100800 */
[----:B------:R-:W1:Y:S04]  /*e800*/  SHFL.IDX PT, R2, R4, RZ, 0x181f ;  /* 0x00181fff04027589 */ /* 0x000e6800000e0000 */
[----:B-1----:R-:W1:Y:S04]  /*e810*/  SHFL.IDX PT, R10, R4, 0x1, 0x181f ;  /* 0x00381f00040a7f89 */ /* 0x002e6800000e0000 */
[----:B------:R-:W1:Y:S04]  /*e820*/  SHFL.IDX PT, R11, R0, 0x1, 0x181f ;  /* 0x00381f00000b7f89 */ /* 0x000e6800000e0000 */
[----:B------:R-:W2:Y:S04]  /*e830*/  SHFL.IDX PT, R0, R0, 0x2, 0x181f ;  /* 0x00581f0000007f89 */ /* 0x000ea800000e0000 */
[----:B------:R-:W2:Y:S01]  /*e840*/  SHFL.IDX PT, R4, R4, 0x2, 0x181f ;  /* 0x00581f0004047f89 */ /* 0x000ea200000e0000 */
[C---:B------:R-:W-:Y:S02]  /*e850*/  IADD3 R12, P0, R2.reuse, R238, RZ ;  /* 0x000000ee020c7210 */ /* 0x040fe40007f1e0ff */
[----:B------:R-:W-:Y:S02]  /*e860*/  IADD3 R8, P2, R2, R236, RZ ;  /* 0x000000ec02087210 */ /* 0x000fe40007f5e0ff */
[----:B-1----:R-:W-:Y:S01]  /*e870*/  IADD3 R2, P1, R10, R238, RZ ;  /* 0x000000ee0a027210 */ /* 0x002fe20007f3e0ff */
[----:B------:R-:W-:Y:S01]  /*e880*/  IMAD.X R13, R6, 0x1, R239, P0 ;  /* 0x00000001060d7824 */ /* 0x000fe200000e06ef */
[----:B------:R-:W-:Y:S01]  /*e890*/  IADD3 R10, P0, R10, R236, RZ ;  /* 0x000000ec0a0a7210 */ /* 0x000fe20007f1e0ff */
[----:B------:R-:W-:Y:S02]  /*e8a0*/  IMAD.X R9, R6, 0x1, R237, P2 ;  /* 0x0000000106097824 */ /* 0x000fe400010e06ed */
[----:B------:R1:W5:Y:S01]  /*e8b0*/  LDL R6, [R1+0xa0] ;  /* 0x0000a00001067983 */ /* 0x0003620000100800 */
[C---:B------:R-:W-:Y:S02]  /*e8c0*/  IMAD.X R3, R11.reuse, 0x1, R239, P1 ;  /* 0x000000010b037824 */ /* 0x040fe400008e06ef */
[----:B------:R-:W-:Y:S01]  /*e8d0*/  IMAD.X R11, R11, 0x1, R237, P0 ;  /* 0x000000010b0b7824 */ /* 0x000fe200000e06ed */
[----:B----4-:R-:W-:Y:S02]  /*e8e0*/  ISETP.GE.AND P4, PT, R18, c[0x0][0x1d4], PT ;  /* 0x0000750012007a0c */ /* 0x010fe40003f86270 */
[----:B--2---:R-:W-:Y:S11]  /*e8f0*/  ISETP.GE.AND P3, PT, R15, c[0x0][0x1d4], PT ;  /* 0x000075000f007a0c */ /* 0x004ff60003f66270 */
[----:B---3--:R1:W-:Y:S04]  /*e900*/  LDGSTS.E.BYPASS.LTC128B.128 [R14+0x5080], [R12.64], !P4 ;  /* 0x050800000c0e7fae */ /* 0x0083e8000e101d46 */
[----:B------:R1:W-:Y:S04]  /*e910*/  LDGSTS.E.BYPASS.LTC128B.128 [R14+0x6880], [R8.64], !P3 ;  /* 0x06880000080e7fae */ /* 0x0003e8000d901d46 */
[----:B------:R1:W-:Y:S04]  /*e920*/  LDGSTS.E.BYPASS.LTC128B.128 [R14+0x5880], [R2.64], !P4 ;  /* 0x05880000020e7fae */ /* 0x0003e8000e101d46 */
[----:B------:R1:W-:Y:S02]  /*e930*/  LDGSTS.E.BYPASS.LTC128B.128 [R14+0x7080], [R10.64], !P3 ;  /* 0x070800000a0e7fae */ /* 0x0003e4000d901d46 */
.L_x_1448:
[----:B-1----:R-:W2:Y:S01]  /*e940*/  LDL R2, [R1+0xa4] ;  /* 0x0000a40001027983 */ /* 0x002ea20000100800 */
[----:B-----5:R-:W-:Y:S03]  /*e950*/  IADD3 R8, -R6, 0x10, RZ ;  /* 0x0000001006087810 */ /* 0x020fe60007ffe1ff */
[----:B------:R-:W3:Y:S01]  /*e960*/  LDL R10, [R1+0x74] ;  /* 0x00007400010a7983 */ /* 0x000ee20000100800 */
[----:B------:R-:W-:Y:S04]  /*e970*/  LOP3.LUT R8, R8, 0xf, RZ, 0xc0, !PT ;  /* 0x0000000f08087812 */ /* 0x000fe800078ec0ff */
[----:B------:R-:W-:Y:S04]  /*e980*/  IADD3 R8, P1, P0, R8, R4, R236 ;  /* 0x0000000408087210 */ /* 0x000fe8000783e0ec */
[----:B------:R-:W-:Y:S02]  /*e990*/  IADD3.X R9, RZ, R0, R237, P1, P0 ;  /* 0x00000000ff097210 */ /* 0x000fe40000fe04ed */
[----:B------:R-:W-:Y:S02]  /*e9a0*/  ISETP.NE.U32.AND P1, PT, R6, RZ, PT ;  /* 0x000000ff0600720c */ /* 0x000fe40003f25070 */
[----:B--2---:R-:W-:Y:S02]  /*e9b0*/  ISETP.GE.AND P2, PT, R2, c[0x0][0x1d4], PT ;  /* 0x0000750002007a0c */ /* 0x004fe40003f46270 */
[----:B------:R-:W-:Y:S05]  /*e9c0*/  IADD3 R2, P0, R4, R238, RZ ;  /* 0x000000ee04027210 */ /* 0x000fea0007f1e0ff */
[----:B------:R-:W-:Y:S06]  /*e9d0*/  IMAD.X R3, R0, 0x1, R239, P0 ;  /* 0x0000000100037824 */ /* 0x000fec00000e06ef */
[----:B------:R-:W-:Y:S01]  /*e9e0*/  @!PT LDS RZ, [RZ] ;  /* 0x00000000fffff984 */ /* 0x000fe20000000800 */
[----:B------:R-:W-:Y:S01]  /*e9f0*/  @!PT LDS RZ, [RZ] ;  /* 0x00000000fffff984 */ /* 0x000fe20000000800 */
[----:B------:R-:W-:Y:S01]  /*ea00*/  @!PT LDS RZ, [RZ] ;  /* 0x00000000fffff984 */ /* 0x000fe20000000800 */
[----:B---3--:R1:W-:Y:S04]  /*ea10*/  LDGSTS.E.BYPASS.LTC128B.128 [R10+0x6080], [R2.64], !P2 ;  /* 0x06080000020a7fae */ /* 0x0083e8000d101d46 */
[----:B------:R1:W-:Y:S02]  /*ea20*/  LDGSTS.E.BYPASS.LTC128B.128.ZFILL [R10+0x7880], [R8.64], P1 ;  /* 0x07880000080a7fae */ /* 0x0003e40008941d46 */
.L_x_1306:
[----:B--234-:R-:W-:Y:S05]  /*ea30*/  BSYNC B0 ;  /* 0x0000000000007941 */ /* 0x01cfea0003800000 */
.L_x_1305:
[----:B-1----:R-:W2:Y:S01]  /*ea40*/  LDL R10, [R1+0xe0] ;  /* 0x0000e000010a7983 */ /* 0x002ea20000100800 */
[----:B------:R-:W-:Y:S03]  /*ea50*/  IMAD.MOV.U32 R8, RZ, RZ, 0x1 ;  /* 0x00000001ff087424 */ /* 0x000fe600078e00ff */
[----:B------:R-:W2:Y:S02]  /*ea60*/  LDL R0, [R1+0x4] ;  /* 0x0000040001007983 */ /* 0x000ea40000100800 */
[----:B------:R-:W-:Y:S02]  /*ea70*/  ISETP.NE.AND P0, PT, R8, c[0x0][0x2c4], PT ;  /* 0x0000b10008007a0c */ /* 0x000fe40003f05270 */
[----:B------:R-:W3:Y:S04]  /*ea80*/  LDL R9, [R1+0xdc] ;  /* 0x0000dc0001097983 */ /* 0x000ee80000100800 */
[----:B------:R-:W3:Y:S04]  /*ea90*/  LDL R6, [R1+0xd8] ;  /* 0x0000d80001067983 */ /* 0x000ee80000100800 */
[----:B------:R-:W4:Y:S04]  /*eaa0*/  LDL R4, [R1+0xd4] ;  /* 0x0000d40001047983 */ /* 0x000f280000100800 */
[----:B------:R-:W5:Y:S04]  /*eab0*/  LDL R2, [R1+0xb0] ;  /* 0x0000b00001027983 */ /* 0x000f680000100800 */
[----:B------:R-:W5:Y:S04]  /*eac0*/  LDL R3, [R1+0x8c] ;  /* 0x00008c0001037983 */ /* 0x000f680000100800 */
[----:B------:R-:W0:Y:S01]  /*ead0*/  LDGDEPBAR ;  /* 0x00000000000079af */ /* 0x000e220000000000 */
[----:B--2---:R-:W-:Y:S05]  /*eae0*/  IMAD R0, R0, 0x80, R10 ;  /* 0x0000008000007824 */ /* 0x004fea00078e020a */
[----:B---3--:R-:W-:Y:S01]  /*eaf0*/  IADD3 R6, R6, R0, R9 ;  /* 0x0000000006067210 */ /* 0x008fe20007ffe009 */
[----:B------:R-:W-:Y:S04]  /*eb00*/  IMAD R0, R230, -0x30, RZ ;  /* 0xffffffd0e6007824 */ /* 0x000fe800078e02ff */
[----:B----4-:R-:W-:Y:S01]  /*eb10*/  IMAD.IADD R6, R4, 0x1, R6 ;  /* 0x0000000104067824 */ /* 0x010fe200078e0206 */
[----:B-----5:R-:W-:Y:S03]  /*eb20*/  IADD3 R9, -R2, 0x1, R0 ;  /* 0x0000000102097810 */ /* 0x020fe60007ffe100 */
[----:B------:R-:W-:Y:S01]  /*eb30*/  @P0 IMAD.HI.U32 R2, R6, c[0x0][0x2c8], RZ ;  /* 0x0000b20006020a27 */ /* 0x000fe200078e00ff */
[----:B------:R-:W-:Y:S04]  /*eb40*/  IADD3 R9, -R3, R9, R5 ;  /* 0x0000000903097210 */ /* 0x000fe80007ffe105 */
[----:B------:R-:W-:Y:S01]  /*eb50*/  @P0 SHF.R.U32.HI R6, RZ, c[0x0][0x2cc], R2 ;  /* 0x0000b300ff060a19 */ /* 0x000fe20000011602 */
[----:B------:R-:W-:-:S05]  /*eb60*/  BRA.DIV ~URZ, `(.L_x_1309) ;  /* 0x00011f727f007947 */ /* 0x000fca000b800000 */
[----:B------:R1:W2:Y:S02]  /*eb70*/  SHFL.IDX PT, R4, R6, RZ, 0x1c1f ;  /* 0x001c1fff06047589 */ /* 0x0002a400000e0000 */
.L_x_1449:
[----:B------:R-:W-:Y:S01]  /*eb80*/  LOP3.LUT R2, RZ, c[0x0][0x324], RZ, 0x33, !PT ;  /* 0x0000c900ff027a12 */ /* 0x000fe200078e33ff */
[----:B------:R-:W-:Y:S01]  /*eb90*/  IMAD.MOV.U32 R3, RZ, RZ, 0x1 ;  /* 0x00000001ff037424 */ /* 0x000fe200078e00ff */
[----:B------:R-:W-:Y:S03]  /*eba0*/  IADD3 R8, R9, c[0x0][0x328], RZ ;  /* 0x0000ca0009087a10 */ /* 0x000fe60007ffe0ff */
[----:B------:R-:W-:Y:S01]  /*ebb0*/  IMAD.IADD R9, R2, 0x1, R9 ;  /* 0x0000000102097824 */ /* 0x000fe200078e0209 */
[----:B------:R-:W-:Y:S02]  /*ebc0*/  ISETP.LE.AND P0, PT, R3, c[0x0][0x32c], PT ;  /* 0x0000cb0003007a0c */ /* 0x000fe40003f03270 */
[----:B--2---:R-:W-:Y:S01]  /*ebd0*/  IADD3 R3, R8, R4, RZ ;  /* 0x0000000408037210 */ /* 0x004fe20007ffe0ff */
[----:B------:R-:W-:Y:S10]  /*ebe0*/  IMAD.IADD R2, R9, 0x1, R4 ;  /* 0x0000000109027824 */ /* 0x000ff400078e0204 */
[----:B------:R-:W-:-:S05]  /*ebf0*/  @!P0 BRA `(.L_x_1310) ;  /* 0x000001a000008947 */ /* 0x000fca0003800000 */
[----:B------:R-:W2:Y:S01]  /*ec00*/  LDL R10, [R1+0x8c] ;  /* 0x00008c00010a7983 */ /* 0x000ea20000100800 */
[----:B------:R-:W-:Y:S01]  /*ec10*/  BSSY B0, `(.L_x_1311) ;  /* 0x0000012000007945 */ /* 0x000fe20003800000 */
[----:B--2---:R-:W-:Y:S04]  /*ec20*/  IADD3 R4, -R10, R5, R4 ;  /* 0x000000050a047210 */ /* 0x004fe80007ffe104 */
        /* <DEDUP_REMOVED lines=11> */
.L_x_1312:
[----:B------:R-:W-:Y:S04]  /*ece0*/  MOV R10, c[0x0][0x32c] ;  /* 0x0000cb00000a7a02 */ /* 0x000fe80000000f00 */
[----:B------:R-:W-:Y:S11]  /*ecf0*/  ISETP.NE.AND P0, PT, R10, 0x1, PT ;  /* 0x000000010a00780c */ /* 0x000ff60003f05270 */
[----:B------:R-:W-:Y:S02]  /*ed00*/  @!UPT UIADD3 URZ, URZ, URZ, URZ ;  /* 0x0000003f3f3ff290 */ /* 0x000fe4000fffe03f */
[----:B------:R-:W-:Y:S05]  /*ed10*/  @P0 IMAD.HI.U32 R10, R4, c[0x0][0x330], RZ ;  /* 0x0000cc00040a0a27 */ /* 0x000fea00078e00ff */
[----:B------:R-:W-:Y:S02]  /*ed20*/  @P0 SHF.R.U32.HI R4, RZ, c[0x0][0x334], R10 ;  /* 0x0000cd00ff040a19 */ /* 0x000fe4000001160a */
.L_x_1313:
[----:B------:R-:W-:Y:S05]  /*ed30*/  BSYNC B0 ;  /* 0x0000000000007941 */ /* 0x000fea0003800000 */
.L_x_1311:
[----:B------:R-:W2:Y:S02]  /*ed40*/  LDL R10, [R1+0xb0] ;  /* 0x0000b000010a7983 */ /* 0x000ea40000100800 */
[----:B--2---:R-:W-:Y:S04]  /*ed50*/  IMAD.IADD R10, R0, 0x1, -R10 ;  /* 0x00000001000a7824 */ /* 0x004fe800078e0a0a */
[----:B------:R-:W-:Y:S05]  /*ed60*/  IMAD R4, R4, c[0x0][0x32c], R10 ;  /* 0x0000cb0004047a24 */ /* 0x000fea00078e020a */
[----:B------:R-:W-:Y:S02]  /*ed70*/  IADD3 R10, R4, c[0x0][0x32c], RZ ;  /* 0x0000cb00040a7a10 */ /* 0x000fe40007ffe0ff */
[----:B------:R-:W-:Y:S02]  /*ed80*/  IMNMX R2, R2, R4, !PT ;  /* 0x0000000402027217 */ /* 0x000fe40007800200 */
[----:B------:R-:W-:Y:S02]  /*ed90*/  IMNMX R3, R3, R10, PT ;  /* 0x0000000a03037217 */ /* 0x000fe40003800200 */
.L_x_1310:
        /* <DEDUP_REMOVED lines=8> */
[C---:B------:R-:W-:Y:S02]  /*ee20*/  ISETP.GT.AND P0, PT, R2.reuse, RZ, !P0 ;  /* 0x000000ff0200720c */ /* 0x040fe40004704270 */
        /* <DEDUP_REMOVED lines=34> */
[C---:B------:R-:W-:Y:S04]  /*f050*/  ISETP.GT.AND P0, PT, R2.reuse, 0x19, !P4 ;  /* 0x000000190200780c */ /* 0x040fe80006704270 */
[----:B------:R-:W-:Y:S04]  /*f060*/  ISETP.LT.OR P0, PT, R3, 0x1a, P0 ;  /* 0x0000001a0300780c */ /* 0x000fe80000701670 */
[----:B------:R-:W-:Y:S02]  /*f070*/  FSEL R47, R19, -INF , !P0 ;  /* 0xff800000132f7808 */ /* 0x000fe40004000000 */
[C---:B------:R-:W-:Y:S04]  /*f080*/  ISETP.GT.AND P0, PT, R2.reuse, 0x20, !P3 ;  /* 0x000000200200780c */ /* 0x040fe80005f04270 */
[----:B------:R-:W-:Y:S04]  /*f090*/  ISETP.LT.OR P0, PT, R3, 0x21, P0 ;  /* 0x000000210300780c */ /* 0x000fe80000701670 */
[----:B------:R-:W-:Y:S02]  /*f0a0*/  FSEL R46, R17, -INF , !P0 ;  /* 0xff800000112e7808 */ /* 0x000fe40004000000 */
[----:B------:R-:W-:Y:S04]  /*f0b0*/  ISETP.GT.AND P0, PT, R2, 0x21, !P2 ;  /* 0x000000210200780c */ /* 0x000fe80005704270 */
[C---:B------:R-:W-:Y:S04]  /*f0c0*/  ISETP.LT.OR P0, PT, R3.reuse, 0x22, P0 ;  /* 0x000000220300780c */ /* 0x040fe80000701670 */
[----:B------:R-:W-:Y:S02]  /*f0d0*/  FSEL R45, R16, -INF , !P0 ;  /* 0xff800000102d7808 */ /* 0x000fe40004000000 */
[----:B------:R-:W-:Y:S04]  /*f0e0*/  ISETP.GT.AND P0, PT, R2, 0x28, !P1 ;  /* 0x000000280200780c */ /* 0x000fe80004f04270 */
[----:B------:R-:W-:Y:S04]  /*f0f0*/  ISETP.LT.OR P0, PT, R3, 0x29, P0 ;  /* 0x000000290300780c */ /* 0x000fe80000701670 */
[----:B------:R-:W-:Y:S02]  /*f100*/  FSEL R44, R44, -INF , !P0 ;  /* 0xff8000002c2c7808 */ /* 0x000fe40004000000 */
[----:B------:R-:W-:Y:S11]  /*f110*/  ISETP.GE.AND P0, PT, R0, 0x2a, PT ;  /* 0x0000002a0000780c */ /* 0x000ff60003f06270 */
[----:B------:R-:W-:Y:S02]  /*f120*/  @!UPT UIADD3 URZ, URZ, URZ, URZ ;  /* 0x0000003f3f3ff290 */ /* 0x000fe4000fffe03f */
[----:B------:R-:W-:Y:S02]  /*f130*/  @P0 LOP3.LUT R229, R229, 0x20, RZ, 0xfc, !PT ;  /* 0x00000020e5e50812 */ /* 0x000fe400078efcff */
[----:B------:R-:W-:Y:S04]  /*f140*/  ISETP.GT.AND P0, PT, R2, 0x29, !P0 ;  /* 0x000000290200780c */ /* 0x000fe80004704270 */
[----:B------:R-:W-:Y:S04]  /*f150*/  ISETP.LT.OR P0, PT, R3, 0x2a, P0 ;  /* 0x0000002a0300780c */ /* 0x000fe80000701670 */
[----:B------:R-:W-:Y:S01]  /*f160*/  FSEL R43, R43, -INF , !P0 ;  /* 0xff8000002b2b7808 */ /* 0x000fe20004000000 */
[----:B------:R-:W-:-:S06]  /*f170*/  BRA.DIV ~URZ, `(.L_x_1314) ;  /* 0x000119e27f007947 */ /* 0x000fcc000b800000 */
[----:B------:R2:W3:Y:S02]  /*f180*/  SHFL.IDX PT, R4, R6, 0x1, 0x1c1f ;  /* 0x003c1f0006047f89 */ /* 0x0004e400000e0000 */
.L_x_1450:
[----:B---3--:R-:W-:Y:S01]  /*f190*/  IADD3 R3, R8, R4, RZ ;  /* 0x0000000408037210 */ /* 0x008fe20007ffe0ff */
[----:B------:R-:W-:Y:S05]  /*f1a0*/  IMAD.MOV.U32 R2, RZ, RZ, 0x1 ;  /* 0x00000001ff027424 */ /* 0x000fea00078e00ff */
[----:B------:R-:W-:Y:S01]  /*f1b0*/  ISETP.LE.AND P0, PT, R2, c[0x0][0x32c], PT ;  /* 0x0000cb0002007a0c */ /* 0x000fe20003f03270 */
[----:B------:R-:W-:Y:S11]  /*f1c0*/  IMAD.IADD R2, R9, 0x1, R4 ;  /* 0x0000000109027824 */ /* 0x000ff600078e0204 */
[----:B------:R-:W-:Y:S01]  /*f1d0*/  @!UPT UIADD3 URZ, URZ, URZ, URZ ;  /* 0x0000003f3f3ff290 */ /* 0x000fe2000fffe03f */
[----:B------:R-:W-:-:S05]  /*f1e0*/  @!P0 BRA `(.L_x_1315) ;  /* 0x000001a000008947 */ /* 0x000fca0003800000 */
[----:B------:R-:W3:Y:S01]  /*f1f0*/  LDL R10, [R1+0x8c] ;  /* 0x00008c00010a7983 */ /* 0x000ee20000100800 */
[----:B------:R-:W-:Y:S01]  /*f200*/  BSSY B0, `(.L_x_1316) ;  /* 0x0000012000007945 */ /* 0x000fe20003800000 */
[----:B---3--:R-:W-:Y:S04]  /*f210*/  IADD3 R4, -R10, R5, R4 ;  /* 0x000000050a047210 */ /* 0x008fe80007ffe104 */
        /* <DEDUP_REMOVED lines=11> */
.L_x_1317:
[----:B------:R-:W-:Y:S04]  /*f2d0*/  MOV R10, c[0x0][0x32c] ;  /* 0x0000cb00000a7a02 */ /* 0x000fe80000000f00 */
[----:B------:R-:W-:Y:S11]  /*f2e0*/  ISETP.NE.AND P0, PT, R10, 0x1, PT ;  /* 0x000000010a00780c */ /* 0x000ff60003f05270 */
[----:B------:R-:W-:Y:S02]  /*f2f0*/  @!UPT UIADD3 URZ, URZ, URZ, URZ ;  /* 0x0000003f3f3ff290 */ /* 0x000fe4000fffe03f */
[----:B------:R-:W-:Y:S05]  /*f300*/  @P0 IMAD.HI.U32 R10, R4, c[0x0][0x330], RZ ;  /* 0x0000cc00040a0a27 */ /* 0x000fea00078e00ff */
[----:B------:R-:W-:Y:S02]  /*f310*/  @P0 SHF.R.U32.HI R4, RZ, c[0x0][0x334], R10 ;  /* 0x0000cd00ff040a19 */ /* 0x000fe4000001160a */
.L_x_1318:
[----:B------:R-:W-:Y:S05]  /*f320*/  BSYNC B0 ;  /* 0x0000000000007941 */ /* 0x000fea0003800000 */
.L_x_1316:
[----:B------:R-:W3:Y:S02]  /*f330*/  LDL R10, [R1+0xb0] ;  /* 0x0000b000010a7983 */ /* 0x000ee40000100800 */
[----:B---3--:R-:W-:Y:S04]  /*f340*/  IMAD.IADD R10, R0, 0x1, -R10 ;  /* 0x00000001000a7824 */ /* 0x008fe800078e0a0a */
[----:B------:R-:W-:Y:S05]  /*f350*/  IMAD R4, R4, c[0x0][0x32c], R10 ;  /* 0x0000cb0004047a24 */ /* 0x000fea00078e020a */
[----:B------:R-:W-:Y:S02]  /*f360*/  IADD3 R10, R4, c[0x0][0x32c], RZ ;  /* 0x0000cb00040a7a10 */ /* 0x000fe40007ffe0ff */
[----:B------:R-:W-:Y:S02]  /*f370*/  IMNMX R2, R2, R4, !PT ;  /* 0x0000000402027217 */ /* 0x000fe40007800200 */
[----:B------:R-:W-:Y:S02]  /*f380*/  IMNMX R3, R3, R10, PT ;  /* 0x0000000a03037217 */ /* 0x000fe40003800200 */
.L_x_1315:
[----:B------:R-:W-:Y:S04]  /*f390*/  LOP3.LUT P0, RZ, R229, 0x8, RZ, 0xc0, !PT ;  /* 0x00000008e5ff7812 */ /* 0x000fe8000780c0ff */
[C---:B------:R-:W-:Y:S04]  /*f3a0*/  ISETP.GT.AND P0, PT, R2.reuse, 0x1, !P0 ;  /* 0x000000010200780c */ /* 0x040fe80004704270 */
[----:B------:R-:W-:Y:S04]  /*f3b0*/  ISETP.LT.OR P0, PT, R3, 0x2, P0 ;  /* 0x000000020300780c */ /* 0x000fe80000701670 */
[----:B------:R-:W-:Y:S02]  /*f3c0*/  FSEL R17, R211, -INF , !P0 ;  /* 0xff800000d3117808 */ /* 0x000fe40004000000 */
[----:B------:R-:W-:Y:S04]  /*f3d0*/  LOP3.LUT P0, RZ, R229, 0x4, RZ, 0xc0, !PT ;  /* 0x00000004e5ff7812 */ /* 0x000fe8000780c0ff */
[----:B------:R-:W-:Y:S04]  /*f3e0*/  ISETP.GT.AND P0, PT, R2, 0x8, !P0 ;  /* 0x000000080200780c */ /* 0x000fe80004704270 */
[----:B------:R-:W-:Y:S04]  /*f3f0*/  ISETP.LT.OR P0, PT, R3, 0x9, P0 ;  /* 0x000000090300780c */ /* 0x000fe80000701670 */
[----:B------:R-:W-:Y:S02]  /*f400*/  FSEL R22, R194, -INF , !P0 ;  /* 0xff800000c2167808 */ /* 0x000fe40004000000 */
[----:B------:R-:W-:Y:S04]  /*f410*/  LOP3.LUT P0, RZ, R229, 0x2, RZ, 0xc0, !PT ;  /* 0x00000002e5ff7812 */ /* 0x000fe8000780c0ff */
[C---:B------:R-:W-:Y:S04]  /*f420*/  ISETP.GT.AND P0, PT, R2.reuse, 0x9, !P0 ;  /* 0x000000090200780c */ /* 0x040fe80004704270 */
[----:B------:R-:W-:Y:S04]  /*f430*/  ISETP.LT.OR P0, PT, R3, 0xa, P0 ;  /* 0x0000000a0300780c */ /* 0x000fe80000701670 */
[----:B------:R-:W-:Y:S02]  /*f440*/  FSEL R23, R23, -INF , !P0 ;  /* 0xff80000017177808 */ /* 0x000fe40004000000 */
[----:B------:R-:W-:Y:S04]  /*f450*/  LOP3.LUT P0, RZ, R229, 0x1, RZ, 0xc0, !PT ;  /* 0x00000001e5ff7812 */ /* 0x000fe8000780c0ff */
        /* <DEDUP_REMOVED lines=21> */
[----:B------:R-:W-:Y:S04]  /*f5b0*/  LOP3.LUT P0, RZ, R229, 0x10, RZ, 0xc0, !PT ;  /* 0x00000010e5ff7812 */ /* 0x000fe8000780c0ff */
[----:B------:R-:W-:Y:S04]  /*f5c0*/  ISETP.GT.AND P0, PT, R2, RZ, !P0 ;  /* 0x000000ff0200720c */ /* 0x000fe80004704270 */
[----:B------:R-:W-:Y:S04]  /*f5d0*/  ISETP.LT.OR P0, PT, R3, 0x1, P0 ;  /* 0x000000010300780c */ /* 0x000fe80000701670 */
[----:B------:R-:W-:Y:S02]  /*f5e0*/  FSEL R13, R214, -INF , !P0 ;  /* 0xff800000d60d7808 */ /* 0x000fe40004000000 */
[----:B------:R-:W-:Y:S04]  /*f5f0*/  LOP3.LUT P0, RZ, R229, 0x20, RZ, 0xc0, !PT ;  /* 0x00000020e5ff7812 */ /* 0x000fe8000780c0ff */
[----:B------:R-:W-:Y:S04]  /*f600*/  ISETP.GT.AND P0, PT, R2, 0x29, !P0 ;  /* 0x000000290200780c */ /* 0x000fe80004704270 */
[----:B------:R-:W-:Y:S04]  /*f610*/  ISETP.LT.OR P0, PT, R3, 0x2a, P0 ;  /* 0x0000002a0300780c */ /* 0x000fe80000701670 */
[----:B------:R-:W-:Y:S01]  /*f620*/  FSEL R35, R35, -INF , !P0 ;  /* 0xff80000023237808 */ /* 0x000fe20004000000 */
[----:B------:R-:W-:-:S06]  /*f630*/  BRA.DIV ~URZ, `(.L_x_1319) ;  /* 0x000115b27f007947 */ /* 0x000fcc000b800000 */
[----:B------:R3:W4:Y:S02]  /*f640*/  SHFL.IDX PT, R4, R6, 0x2, 0x1c1f ;  /* 0x005c1f0006047f89 */ /* 0x00072400000e0000 */
.L_x_1451:
[----:B----4-:R-:W-:Y:S01]  /*f650*/  IADD3 R3, R8, R4, RZ ;  /* 0x0000000408037210 */ /* 0x010fe20007ffe0ff */
[----:B------:R-:W-:Y:S05]  /*f660*/  IMAD.MOV.U32 R2, RZ, RZ, 0x1 ;  /* 0x00000001ff027424 */ /* 0x000fea00078e00ff */
[----:B------:R-:W-:Y:S01]  /*f670*/  ISETP.LE.AND P0, PT, R2, c[0x0][0x32c], PT ;  /* 0x0000cb0002007a0c */ /* 0x000fe20003f03270 */
[----:B------:R-:W-:Y:S11]  /*f680*/  IMAD.IADD R2, R9, 0x1, R4 ;  /* 0x0000000109027824 */ /* 0x000ff600078e0204 */
[----:B------:R-:W-:Y:S01]  /*f690*/  @!UPT UIADD3 URZ, URZ, URZ, URZ ;  /* 0x0000003f3f3ff290 */ /* 0x000fe2000fffe03f */
[----:B------:R-:W-:-:S05]  /*f6a0*/  @!P0 BRA `(.L_x_1320) ;  /* 0x000001a000008947 */ /* 0x000fca0003800000 */
[----:B------:R-:W4:Y:S01]  /*f6b0*/  LDL R10, [R1+0x8c] ;  /* 0x00008c00010a7983 */ /* 0x000f220000100800 */
[----:B------:R-:W-:Y:S01]  /*f6c0*/  BSSY B0, `(.L_x_1321) ;  /* 0x0000012000007945 */ /* 0x000fe20003800000 */
[----:B----4-:R-:W-:Y:S04]  /*f6d0*/  IADD3 R4, -R10, R5, R4 ;  /* 0x000000050a047210 */ /* 0x010fe80007ffe104 */
        /* <DEDUP_REMOVED lines=11> */
.L_x_1322:
[----:B------:R-:W-:Y:S04]  /*f790*/  MOV R10, c[0x0][0x32c] ;  /* 0x0000cb00000a7a02 */ /* 0x000fe80000000f00 */
[----:B------:R-:W-:Y:S11]  /*f7a0*/  ISETP.NE.AND P0, PT, R10, 0x1, PT ;  /* 0x000000010a00780c */ /* 0x000ff60003f05270 */
[----:B------:R-:W-:Y:S02]  /*f7b0*/  @!UPT UIADD3 URZ, URZ, URZ, URZ ;  /* 0x0000003f3f3ff290 */ /* 0x000fe4000fffe03f */
[----:B------:R-:W-:Y:S05]  /*f7c0*/  @P0 IMAD.HI.U32 R10, R4, c[0x0][0x330], RZ ;  /* 0x0000cc00040a0a27 */ /* 0x000fea00078e00ff */
[----:B------:R-:W-:Y:S02]  /*f7d0*/  @P0 SHF.R.U32.HI R4, RZ, c[0x0][0x334], R10 ;  /* 0x0000cd00ff040a19 */ /* 0x000fe4000001160a */
.L_x_1323:
[----:B------:R-:W-:Y:S05]  /*f7e0*/  BSYNC B0 ;  /* 0x0000000000007941 */ /* 0x000fea0003800000 */
.L_x_1321:
[----:B------:R-:W4:Y:S02]  /*f7f0*/  LDL R10, [R1+0xb0] ;  /* 0x0000b000010a7983 */ /* 0x000f240000100800 */
[----:B----4-:R-:W-:Y:S04]  /*f800*/  IMAD.IADD R10, R0, 0x1, -R10 ;  /* 0x00000001000a7824 */ /* 0x010fe800078e0a0a */
[----:B------:R-:W-:Y:S05]  /*f810*/  IMAD R4, R4, c[0x0][0x32c], R10 ;  /* 0x0000cb0004047a24 */ /* 0x000fea00078e020a */
[----:B------:R-:W-:Y:S02]  /*f820*/  IADD3 R10, R4, c[0x0][0x32c], RZ ;  /* 0x0000cb00040a7a10 */ /* 0x000fe40007ffe0ff */
[----:B------:R-:W-:Y:S02]  /*f830*/  IMNMX R2, R2, R4, !PT ;  /* 0x0000000402027217 */ /* 0x000fe40007800200 */
[----:B------:R-:W-:Y:S02]  /*f840*/  IMNMX R3, R3, R10, PT ;  /* 0x0000000a03037217 */ /* 0x000fe40003800200 */
.L_x_1320:
        /* <DEDUP_REMOVED lines=34> */
[----:B------:R-:W-:Y:S04]  /*fa70*/  LOP3.LUT P0, RZ, R229, 0x10, RZ, 0xc0, !PT ;  /* 0x00000010e5ff7812 */ /* 0x000fe8000780c0ff */
[C---:B------:R-:W-:Y:S04]  /*fa80*/  ISETP.GT.AND P0, PT, R2.reuse, RZ, !P0 ;  /* 0x000000ff0200720c */ /* 0x040fe80004704270 */
[----:B------:R-:W-:Y:S04]  /*fa90*/  ISETP.LT.OR P0, PT, R3, 0x1, P0 ;  /* 0x000000010300780c */ /* 0x000fe80000701670 */
[----:B------:R-:W-:Y:S02]  /*faa0*/  FSEL R12, R233, -INF , !P0 ;  /* 0xff800000e90c7808 */ /* 0x000fe40004000000 */
[----:B------:R-:W-:Y:S04]  /*fab0*/  LOP3.LUT P0, RZ, R229, 0x20, RZ, 0xc0, !PT ;  /* 0x00000020e5ff7812 */ /* 0x000fe8000780c0ff */
[----:B------:R-:W-:Y:S04]  /*fac0*/  ISETP.GT.AND P0, PT, R2, 0x29, !P0 ;  /* 0x000000290200780c */ /* 0x000fe80004704270 */
[----:B------:R-:W-:Y:S04]  /*fad0*/  ISETP.LT.OR P0, PT, R3, 0x2a, P0 ;  /* 0x0000002a0300780c */ /* 0x000fe80000701670 */
[----:B------:R-:W-:Y:S01]  /*fae0*/  FSEL R27, R27, -INF , !P0 ;  /* 0xff8000001b1b7808 */ /* 0x000fe20004000000 */
[----:B------:R-:W-:-:S06]  /*faf0*/  BRA.DIV ~URZ, `(.L_x_1324) ;  /* 0x000111827f007947 */ /* 0x000fcc000b800000 */
[----:B------:R4:W1:Y:S02]  /*fb00*/  SHFL.IDX PT, R4, R6, 0x3, 0x1c1f ;  /* 0x007c1f0006047f89 */ /* 0x00086400000e0000 */
.L_x_1452:
[----:B-1----:R-:W-:Y:S01]  /*fb10*/  IADD3 R3, R8, R4, RZ ;  /* 0x0000000408037210 */ /* 0x002fe20007ffe0ff */
[----:B------:R-:W-:Y:S05]  /*fb20*/  IMAD.MOV.U32 R2, RZ, RZ, 0x1 ;  /* 0x00000001ff027424 */ /* 0x000fea00078e00ff */
[----:B------:R-:W-:Y:S01]  /*fb30*/  ISETP.LE.AND P0, PT, R2, c[0x0][0x32c], PT ;  /* 0x0000cb0002007a0c */ /* 0x000fe20003f03270 */
[----:B------:R-:W-:Y:S11]  /*fb40*/  IMAD.IADD R2, R9, 0x1, R4 ;  /* 0x0000000109027824 */ /* 0x000ff600078e0204 */
[----:B------:R-:W-:Y:S01]  /*fb50*/  @!UPT UIADD3 URZ, URZ, URZ, URZ ;  /* 0x0000003f3f3ff290 */ /* 0x000fe2000fffe03f */
[----:B------:R-:W-:-:S05]  /*fb60*/  @!P0 BRA `(.L_x_1325) ;  /* 0x000001a000008947 */ /* 0x000fca0003800000 */
[----:B--234-:R-:W2:Y:S01]  /*fb70*/  LDL R6, [R1+0x8c] ;  /* 0x00008c0001067983 */ /* 0x01cea20000100800 */
        /* <DEDUP_REMOVED lines=13> */
.L_x_1327:
[----:B------:R-:W-:Y:S04]  /*fc50*/  MOV R6, c[0x0][0x32c] ;  /* 0x0000cb0000067a02 */ /* 0x000fe80000000f00 */
[----:B------:R-:W-:Y:S11]  /*fc60*/  ISETP.NE.AND P0, PT, R6, 0x1, PT ;  /* 0x000000010600780c */ /* 0x000ff60003f05270 */
[----:B------:R-:W-:Y:S02]  /*fc70*/  @!UPT UIADD3 URZ, URZ, URZ, URZ ;  /* 0x0000003f3f3ff290 */ /* 0x000fe4000fffe03f */
[----:B------:R-:W-:Y:S05]  /*fc80*/  @P0 IMAD.HI.U32 R6, R4, c[0x0][0x330], RZ ;  /* 0x0000cc0004060a27 */ /* 0x000fea00078e00ff */
[----:B------:R-:W-:Y:S02]  /*fc90*/  @P0 SHF.R.U32.HI R4, RZ, c[0x0][0x334], R6 ;  /* 0x0000cd00ff040a19 */ /* 0x000fe40000011606 */
.L_x_1328:
[----:B------:R-:W-:Y:S05]  /*fca0*/  BSYNC B0 ;  /* 0x0000000000007941 */ /* 0x000fea0003800000 */
.L_x_1326:
[----:B------:R-:W2:Y:S02]  /*fcb0*/  LDL R6, [R1+0xb0] ;  /* 0x0000b00001067983 */ /* 0x000ea40000100800 */
[----:B--2---:R-:W-:Y:S04]  /*fcc0*/  IMAD.IADD R0, R0, 0x1, -R6 ;  /* 0x0000000100007824 */ /* 0x004fe800078e0a06 */
[----:B------:R-:W-:Y:S05]  /*fcd0*/  IMAD R4, R4, c[0x0][0x32c], R0 ;  /* 0x0000cb0004047a24 */ /* 0x000fea00078e0200 */
[----:B------:R-:W-:Y:S02]  /*fce0*/  IADD3 R0, R4, c[0x0][0x32c], RZ ;  /* 0x0000cb0004007a10 */ /* 0x000fe40007ffe0ff */
[----:B------:R-:W-:Y:S02]  /*fcf0*/  IMNMX R2, R2, R4, !PT ;  /* 0x0000000402027217 */ /* 0x000fe40007800200 */
[----:B------:R-:W-:Y:S02]  /*fd00*/  IMNMX R3, R3, R0, PT ;  /* 0x0000000003037217 */ /* 0x000fe40003800200 */
.L_x_1325:
[----:B------:R-:W-:Y:S02]  /*fd10*/  LOP3.LUT P0, RZ, R229, 0x10, RZ, 0xc0, !PT ;  /* 0x00000010e5ff7812 */ /* 0x000fe4000780c0ff */
[C---:B------:R-:W-:Y:S02]  /*fd20*/  ISETP.GT.AND P1, PT, R2.reuse, 0x28, !P1 ;  /* 0x000000280200780c */ /* 0x040fe40004f24270 */
[C---:B------:R-:W-:Y:S02]  /*fd30*/  ISETP.GT.AND P0, PT, R2.reuse, RZ, !P0 ;  /* 0x000000ff0200720c */ /* 0x040fe40004704270 */
[----:B------:R-:W-:Y:S02]  /*fd40*/  FMNMX.FTZ R0, R13, R140, !PT ;  /* 0x0000008c0d007209 */ /* 0x000fe40007810000 */
[C---:B------:R-:W-:Y:S02]  /*fd50*/  ISETP.LT.OR P0, PT, R3.reuse, 0x1, P0 ;  /* 0x000000010300780c */ /* 0x040fe40000701670 */
[----:B------:R-:W-:Y:S02]  /*fd60*/  ISETP.LT.OR P1, PT, R3, 0x29, P1 ;  /* 0x000000290300780c */ /* 0x000fe40000f21670 */
[----:B------:R-:W-:Y:S02]  /*fd70*/  FSEL R11, R235, -INF , !P0 ;  /* 0xff800000eb0b7808 */ /* 0x000fe40004000000 */
[----:B------:R-:W-:Y:S02]  /*fd80*/  LOP3.LUT P0, RZ, R229, 0x8, RZ, 0xc0, !PT ;  /* 0x00000008e5ff7812 */ /* 0x000fe4000780c0ff */
[----:B------:R-:W-:Y:S02]  /*fd90*/  FMNMX.FTZ R0, R17, R0, !PT ;  /* 0x0000000011007209 */ /* 0x000fe40007810000 */
[----:B------:R-:W-:Y:S02]  /*fda0*/  ISETP.GT.AND P0, PT, R2, 0x1, !P0 ;  /* 0x000000010200780c */ /* 0x000fe40004704270 */
[----:B------:R-:W-:Y:S02]  /*fdb0*/  FSEL R193, R136, -INF , !P1 ;  /* 0xff80000088c17808 */ /* 0x000fe40004800000 */
        /* <DEDUP_REMOVED lines=14> */
[C---:B------:R-:W-:Y:S02]  /*fea0*/  ISETP.GT.AND P0, PT, R2.reuse, 0x11, !P6 ;  /* 0x000000110200780c */ /* 0x040fe40007704270 */
[----:B------:R-:W-:Y:S02]  /*feb0*/  LOP3.LUT P6, RZ, R229, 0x20, RZ, 0xc0, !PT ;  /* 0x00000020e5ff7812 */ /* 0x000fe400078cc0ff */
        /* <DEDUP_REMOVED lines=14> */
[----:B------:R-:W-:Y:S02]  /*ffa0*/  ISETP.GT.AND P0, PT, R2, 0x29, !P6 ;  /* 0x000000290200780c */ /* 0x000fe40007704270 */
[----:B------:R-:W-:Y:S02]  /*ffb0*/  FMNMX.FTZ R2, R18, R139, !PT ;  /* 0x0000008b12027209 */ /* 0x000fe40007810000 */
[----:B------:R-:W-:Y:S02]  /*ffc0*/  ISETP.LT.OR P0, PT, R3, 0x2a, P0 ;  /* 0x0000002a0300780c */ /* 0x000fe40000701670 */
        /* <DEDUP_REMOVED lines=37> */
[----:B------:R-:W-:Y:S02]  /*10220*/  FSEL R192, R51, -INF , !P0 ;  /* 0xff80000033c07808 */ /* 0x000fe40004000000 */
[----:B------:R-:W-:Y:S02]  /*10230*/  FMNMX.FTZ R4, R44, R4, !PT ;  /* 0x000000042c047209 */ /* 0x000fe40007810000 */
[----:B------:R-:W-:Y:S02]  /*10240*/  FMNMX.FTZ R137, R41, R137, !PT ;  /* 0x0000008929897209 */ /* 0x000fe40007810000 */
[----:B------:R-:W-:Y:S02]  /*10250*/  FMNMX.FTZ R2, R34, R2, !PT ;  /* 0x0000000222027209 */ /* 0x000fe40007810000 */
[----:B------:R-:W-:Y:S02]  /*10260*/  FMNMX.FTZ R0, R193, R0, !PT ;  /* 0x00000000c1007209 */ /* 0x000fe40007810000 */
[----:B------:R-:W-:Y:S02]  /*10270*/  FMNMX.FTZ R4, R43, R4, !PT ;  /* 0x000000042b047209 */ /* 0x000fe40007810000 */
[----:B------:R-:W-:Y:S02]  /*10280*/  FMNMX.FTZ R137, R35, R137, !PT ;  /* 0x0000008923897209 */ /* 0x000fe40007810000 */
[----:B------:R-:W-:Y:S02]  /*10290*/  FMNMX.FTZ R136, R27, R2, !PT ;  /* 0x000000021b887209 */ /* 0x000fe40007810000 */
[----:B--234-:R-:W-:Y:S01]  /*102a0*/  FMNMX.FTZ R6, R192, R0, !PT ;  /* 0x00000000c0067209 */ /* 0x01cfe20007810000 */
[----:B------:R-:W-:-:S05]  /*102b0*/  BRA.DIV ~URZ, `(.L_x_1329) ;  /* 0x00010a527f007947 */ /* 0x000fca000b800000 */
[----:B------:R1:W2:Y:S02]  /*102c0*/  SHFL.BFLY PT, R0, R4, 0x2, 0x1f ;  /* 0x0c401f0004007f89 */ /* 0x0002a400000e0000 */
.L_x_1453:
[----:B-12---:R-:W-:Y:S01]  /*102d0*/  FMNMX.FTZ R4, R4, R0, !PT ;  /* 0x0000000004047209 */ /* 0x006fe20007810000 */
[----:B------:R-:W-:-:S05]  /*102e0*/  BRA.DIV ~URZ, `(.L_x_1330) ;  /* 0x00010a727f007947 */ /* 0x000fca000b800000 */
[----:B------:R-:W-:Y:S04]  /*102f0*/  SHFL.BFLY PT, R0, R137, 0x2, 0x1f ;  /* 0x0c401f0089007f89 */ /* 0x000fe800000e0000 */
[----:B------:R-:W-:Y:S04]  /*10300*/  SHFL.BFLY PT, R2, R136, 0x2, 0x1f ;  /* 0x0c401f0088027f89 */ /* 0x000fe800000e0000 */
[----:B------:R-:W-:Y:S04]  /*10310*/  SHFL.BFLY PT, R3, R6, 0x2, 0x1f ;  /* 0x0c401f0006037f89 */ /* 0x000fe800000e0000 */
[----:B------:R-:W1:Y:S02]  /*10320*/  SHFL.BFLY PT, R138, R4, 0x1, 0x1f ;  /* 0x0c201f00048a7f89 */ /* 0x000e6400000e0000 */
[----:B-1----:R-:W-:Y:S02]  /*10330*/  FMNMX.FTZ R138, R4, R138, !PT ;  /* 0x0000008a048a7209 */ /* 0x002fe40007810000 */
[----:B------:R-:W-:Y:S02]  /*10340*/  FMNMX.FTZ R137, R137, R0, !PT ;  /* 0x0000000089897209 */ /* 0x000fe40007810000 */
[----:B------:R-:W-:Y:S02]  /*10350*/  FMNMX.FTZ R136, R136, R2, !PT ;  /* 0x0000000288887209 */ /* 0x000fe40007810000 */
[----:B------:R-:W-:Y:S01]  /*10360*/  FMNMX.FTZ R6, R6, R3, !PT ;  /* 0x0000000306067209 */ /* 0x000fe20007810000 */
[----:B------:R-:W1:Y:S04]  /*10370*/  SHFL.BFLY PT, R0, R137, 0x1, 0x1f ;  /* 0x0c201f0089007f89 */ /* 0x000e6800000e0000 */
[----:B------:R-:W2:Y:S04]  /*10380*/  SHFL.BFLY PT, R2, R136, 0x1, 0x1f ;  /* 0x0c201f0088027f89 */ /* 0x000ea800000e0000 */
[----:B------:R3:W4:Y:S01]  /*10390*/  SHFL.BFLY PT, R3, R6, 0x1, 0x1f ;  /* 0x0c201f0006037f89 */ /* 0x00072200000e0000 */
[----:B-1----:R-:W-:Y:S02]  /*103a0*/  FMNMX.FTZ R137, R137, R0, !PT ;  /* 0x0000000089897209 */ /* 0x002fe40007810000 */
[----:B--2---:R-:W-:Y:S02]  /*103b0*/  FMNMX.FTZ R136, R136, R2, !PT ;  /* 0x0000000288887209 */ /* 0x004fe40007810000 */
.L_x_1454:
[C---:B------:R-:W-:Y:S01]  /*103c0*/  FMUL.FTZ R8, R138.reuse, c[0x0][0x2d0] ;  /* 0x0000b4008a087a20 */ /* 0x040fe20000410000 */
[----:B------:R-:W-:Y:S01]  /*103d0*/  FSETP.NEU.FTZ.AND P0, PT, R138, -INF , PT ;  /* 0xff8000008a00780b */ /* 0x000fe20003f1d000 */
[C---:B------:R-:W-:Y:S01]  /*103e0*/  FMUL.FTZ R9, R137.reuse, c[0x0][0x2d0] ;  /* 0x0000b40089097a20 */ /* 0x040fe20000410000 */
[----:B------:R-:W-:Y:S01]  /*103f0*/  FSETP.NEU.FTZ.AND P1, PT, R137, -INF , PT ;  /* 0xff8000008900780b */ /* 0x000fe20003f3d000 */
[----:B------:R-:W2:Y:S01]  /*10400*/  LDL.LU R252, [R1+0x90] ;  /* 0x0000900001fc7983 */ /* 0x000ea20000300800 */
[----:B------:R-:W-:Y:S01]  /*10410*/  FSEL R8, R8, RZ, P0 ;  /* 0x000000ff08087208 */ /* 0x000fe20000000000 */
[----:B------:R-:W-:Y:S01]  /*10420*/  FMUL.FTZ R10, R136, c[0x0][0x2d0] ;  /* 0x0000b400880a7a20 */ /* 0x000fe20000410000 */
[----:B------:R-:W-:Y:S01]  /*10430*/  FSEL R9, R9, RZ, P1 ;  /* 0x000000ff09097208 */ /* 0x000fe20000800000 */
[----:B------:R-:W-:Y:S01]  /*10440*/  WARPSYNC 0xffffffff ;  /* 0xffffffff00007948 */ /* 0x000fe20003800000 */
[----:B---34-:R-:W-:Y:S01]  /*10450*/  FMNMX.FTZ R6, R3, R6, !PT ;  /* 0x0000000603067209 */ /* 0x018fe20007810000 */
[--C-:B------:R-:W-:Y:S02]  /*10460*/  FFMA.FTZ R0, R18, c[0x0][0x2d0], -R8.reuse ;  /* 0x0000b40012007a23 */ /* 0x100fe40000010808 */
[--C-:B------:R-:W-:Y:S02]  /*10470*/  FFMA.FTZ R2, R24, c[0x0][0x2d0], -R8.reuse ;  /* 0x0000b40018027a23 */ /* 0x100fe40000010808 */
[----:B------:R1:W-:Y:S01]  /*10480*/  MUFU.EX2 R18, R0 ;  /* 0x0000000000127308 */ /* 0x0003e20000000800 */
[--C-:B------:R-:W-:Y:S02]  /*10490*/  FFMA.FTZ R208, R47, c[0x0][0x2d0], -R8.reuse ;  /* 0x0000b4002fd07a23 */ /* 0x100fe40000010808 */
[--C-:B------:R-:W-:Y:S02]  /*104a0*/  FFMA.FTZ R242, R46, c[0x0][0x2d0], -R8.reuse ;  /* 0x0000b4002ef27a23 */ /* 0x100fe40000010808 */
[--C-:B------:R-:W-:Y:S02]  /*104b0*/  FFMA.FTZ R241, R45, c[0x0][0x2d0], -R8.reuse ;  /* 0x0000b4002df17a23 */ /* 0x100fe40000010808 */
[--C-:B------:R-:W-:Y:S02]  /*104c0*/  FFMA.FTZ R240, R44, c[0x0][0x2d0], -R8.reuse ;  /* 0x0000b4002cf07a23 */ /* 0x100fe40000010808 */
[--C-:B------:R-:W-:Y:S01]  /*104d0*/  FFMA.FTZ R210, R49, c[0x0][0x2d0], -R8.reuse ;  /* 0x0000b40031d27a23 */ /* 0x100fe20000010808 */
[----:B------:R3:W-:Y:S01]  /*104e0*/  MUFU.EX2 R248, R2 ;  /* 0x0000000200f87308 */ /* 0x0007e20000000800 */
[--C-:B------:R-:W-:Y:S01]  /*104f0*/  FFMA.FTZ R209, R48, c[0x0][0x2d0], -R8.reuse ;  /* 0x0000b40030d17a23 */ /* 0x100fe20000010808 */
[----:B------:R-:W-:Y:S01]  /*10500*/  LDSM.16.MT88.4 R44, [R218+0x2080] ;  /* 0x00208000da2c783b */ /* 0x000fe20000004200 */
[--C-:B------:R-:W-:Y:S02]  /*10510*/  FFMA.FTZ R211, R50, c[0x0][0x2d0], -R8.reuse ;  /* 0x0000b40032d37a23 */ /* 0x100fe40000010808 */
[--C-:B------:R-:W-:Y:S02]  /*10520*/  FFMA.FTZ R235, R43, c[0x0][0x2d0], -R8.reuse ;  /* 0x0000b4002beb7a23 */ /* 0x100fe40000010808 */
[--C-:B------:R-:W-:Y:S02]  /*10530*/  FFMA.FTZ R206, R39, c[0x0][0x2d0], -R9.reuse ;  /* 0x0000b40027ce7a23 */ /* 0x100fe40000010809 */
[--C-:B------:R-:W-:Y:S01]  /*10540*/  FFMA.FTZ R205, R38, c[0x0][0x2d0], -R9.reuse ;  /* 0x0000b40026cd7a23 */ /* 0x100fe20000010809 */
[----:B------:R-:W-:Y:S01]  /*10550*/  MUFU.EX2 R211, R211 ;  /* 0x000000d300d37308 */ /* 0x000fe20000000800 */
[--C-:B------:R-:W-:Y:S02]  /*10560*/  FFMA.FTZ R204, R37, c[0x0][0x2d0], -R9.reuse ;  /* 0x0000b40025cc7a23 */ /* 0x100fe40000010809 */
[--C-:B------:R-:W-:Y:S02]  /*10570*/  FFMA.FTZ R234, R36, c[0x0][0x2d0], -R9.reuse ;  /* 0x0000b40024ea7a23 */ /* 0x100fe40000010809 */
[--C-:B-1----:R-:W-:Y:S02]  /*10580*/  FFMA.FTZ R0, R13, c[0x0][0x2d0], -R9.reuse ;  /* 0x0000b4000d007a23 */ /* 0x102fe40000010809 */
[--C-:B------:R-:W-:Y:S02]  /*10590*/  FFMA.FTZ R207, R40, c[0x0][0x2d0], -R9.reuse ;  /* 0x0000b40028cf7a23 */ /* 0x100fe40000010809 */
[--C-:B------:R-:W-:Y:S01]  /*105a0*/  FFMA.FTZ R233, R42, c[0x0][0x2d0], -R9.reuse ;  /* 0x0000b4002ae97a23 */ /* 0x100fe20000010809 */
[----:B------:R1:W-:Y:S01]  /*105b0*/  MUFU.EX2 R13, R0 ;  /* 0x00000000000d7308 */ /* 0x0003e20000000800 */
[--C-:B------:R-:W-:Y:S02]  /*105c0*/  FFMA.FTZ R232, R41, c[0x0][0x2d0], -R9.reuse ;  /* 0x0000b40029e87a23 */ /* 0x100fe40000010809 */
[--C-:B------:R-:W-:Y:S02]  /*105d0*/  FFMA.FTZ R215, R35, c[0x0][0x2d0], -R9.reuse ;  /* 0x0000b40023d77a23 */ /* 0x100fe40000010809 */
[--C-:B---3--:R-:W-:Y:S05]  /*105e0*/  FFMA.FTZ R2, R23, c[0x0][0x2d0], -R9.reuse ;  /* 0x0000b40017027a23 */ /* 0x108fea0000010809 */
[----:B------:R-:W-:Y:S10]  /*105f0*/  MUFU.EX2 R143, R2 ;  /* 0x00000002008f7308 */ /* 0x000ff40000000800 */
[----:B------:R-:W-:Y:S01]  /*10600*/  MUFU.EX2 R235, R235 ;  /* 0x000000eb00eb7308 */ /* 0x000fe20000000800 */
[--C-:B-1----:R-:W-:Y:S09]  /*10610*/  FFMA.FTZ R0, R17, c[0x0][0x2d0], -R9.reuse ;  /* 0x0000b40011007a23 */ /* 0x102ff20000010809 */
[----:B------:R1:W-:Y:S10]  /*10620*/  MUFU.EX2 R247, R0 ;  /* 0x0000000000f77308 */ /* 0x0003f40000000800 */
[----:B------:R-:W-:Y:S10]  /*10630*/  MUFU.EX2 R215, R215 ;  /* 0x000000d700d77308 */ /* 0x000ff40000000800 */
[----:B------:R-:W-:Y:S01]  /*10640*/  MUFU.EX2 R242, R242 ;  /* 0x000000f200f27308 */ /* 0x000fe20000000800 */
[--C-:B-1----:R-:W-:Y:S09]  /*10650*/  FFMA.FTZ R0, R25, c[0x0][0x2d0], -R8.reuse ;  /* 0x0000b40019007a23 */ /* 0x102ff20000010808 */
[----:B------:R1:W-:Y:S10]  /*10660*/  MUFU.EX2 R249, R0 ;  /* 0x0000000000f97308 */ /* 0x0003f40000000800 */
[----:B------:R-:W-:Y:S10]  /*10670*/  MUFU.EX2 R241, R241 ;  /* 0x000000f100f17308 */ /* 0x000ff40000000800 */
[----:B------:R-:W-:Y:S01]  /*10680*/  MUFU.EX2 R234, R234 ;  /* 0x000000ea00ea7308 */ /* 0x000fe20000000800 */
[----:B-1----:R-:W-:Y:S09]  /*10690*/  FFMA.FTZ R0, R26, c[0x0][0x2d0], -R8 ;  /* 0x0000b4001a007a23 */ /* 0x002ff20000010808 */
[----:B------:R1:W-:Y:S10]  /*106a0*/  MUFU.EX2 R54, R0 ;  /* 0x0000000000367308 */ /* 0x0003f40000000800 */
[----:B------:R-:W-:Y:S10]  /*106b0*/  MUFU.EX2 R233, R233 ;  /* 0x000000e900e97308 */ /* 0x000ff40000000800 */
[----:B------:R-:W-:Y:S01]  /*106c0*/  MUFU.EX2 R240, R240 ;  /* 0x000000f000f07308 */ /* 0x000fe20000000800 */
[----:B-1----:R-:W-:Y:S09]  /*106d0*/  FFMA.FTZ R0, R22, c[0x0][0x2d0], -R9 ;  /* 0x0000b40016007a23 */ /* 0x002ff20000010809 */
[----:B------:R1:W-:Y:S10]  /*106e0*/  MUFU.EX2 R142, R0 ;  /* 0x00000000008e7308 */ /* 0x0003f40000000800 */
[----:B------:R-:W-:Y:S01]  /*106f0*/  MUFU.EX2 R232, R232 ;  /* 0x000000e800e87308 */ /* 0x000fe20000000800 */
[----:B-1----:R-:W-:Y:S02]  /*10700*/  FSEL R0, R138, RZ, P0 ;  /* 0x000000ff8a007208 */ /* 0x002fe40000000000 */
[----:B------:R-:W-:Y:S03]  /*10710*/  FSETP.NEU.FTZ.AND P0, PT, R136, -INF , PT ;  /* 0xff8000008800780b */ /* 0x000fe60003f1d000 */
[----:B------:R-:W-:Y:S01]  /*10720*/  FADD.FTZ R0, -R0, R139 ;  /* 0x0000008b00007221 */ /* 0x000fe20000010100 */
[----:B------:R-:W-:Y:S01]  /*10730*/  FSEL R10, R10, RZ, P0 ;  /* 0x000000ff0a0a7208 */ /* 0x000fe20000000000 */
[----:B------:R-:W-:Y:S01]  /*10740*/  FMUL.FTZ R139, R6, c[0x0][0x2d0] ;  /* 0x0000b400068b7a20 */ /* 0x000fe20000410000 */
[----:B------:R-:W-:Y:S01]  /*10750*/  FSEL R4, R136, RZ, P0 ;  /* 0x000000ff88047208 */ /* 0x000fe20000000000 */
[----:B------:R-:W-:Y:S01]  /*10760*/  FMUL.FTZ R0, R0, c[0x0][0x2d0] ;  /* 0x0000b40000007a20 */ /* 0x000fe20000410000 */
[----:B------:R-:W-:Y:S01]  /*10770*/  FSETP.NEU.FTZ.AND P0, PT, R6, -INF , PT ;  /* 0xff8000000600780b */ /* 0x000fe20003f1d000 */
[--C-:B------:R-:W-:Y:S02]  /*10780*/  FFMA.FTZ R2, R12, c[0x0][0x2d0], -R10.reuse ;  /* 0x0000b4000c027a23 */ /* 0x100fe4000001080a */
[--C-:B------:R-:W-:Y:S01]  /*10790*/  FFMA.FTZ R197, R31, c[0x0][0x2d0], -R10.reuse ;  /* 0x0000b4001fc57a23 */ /* 0x100fe2000001080a */
[----:B------:R-:W-:Y:S01]  /*107a0*/  FSEL R139, R139, RZ, P0 ;  /* 0x000000ff8b8b7208 */ /* 0x000fe20000000000 */
[----:B------:R1:W-:Y:S01]  /*107b0*/  MUFU.EX2 R245, R2 ;  /* 0x0000000200f57308 */ /* 0x0003e20000000800 */
[--C-:B------:R-:W-:Y:S02]  /*107c0*/  FFMA.FTZ R201, R30, c[0x0][0x2d0], -R10.reuse ;  /* 0x0000b4001ec97a23 */ /* 0x100fe4000001080a */
[--C-:B------:R-:W-:Y:S02]  /*107d0*/  FFMA.FTZ R213, R29, c[0x0][0x2d0], -R10.reuse ;  /* 0x0000b4001dd57a23 */ /* 0x100fe4000001080a */
[----:B------:R-:W-:Y:S02]  /*107e0*/  FFMA.FTZ R8, R19, c[0x0][0x2d0], -R139 ;  /* 0x0000b40013087a23 */ /* 0x000fe4000001088b */
[--C-:B------:R-:W-:Y:S02]  /*107f0*/  FFMA.FTZ R212, R28, c[0x0][0x2d0], -R10.reuse ;  /* 0x0000b4001cd47a23 */ /* 0x100fe4000001080a */
[----:B------:R-:W3:Y:S01]  /*10800*/  LDSM.16.MT88.4 R28, [R217+0x2080] ;  /* 0x00208000d91c783b */ /* 0x000ee20000004200 */
[----:B------:R-:W4:Y:S01]  /*10810*/  MUFU.EX2 R0, R0 ;  /* 0x0000000000007308 */ /* 0x000f220000000800 */
[--C-:B------:R-:W-:Y:S02]  /*10820*/  FFMA.FTZ R199, R33, c[0x0][0x2d0], -R10.reuse ;  /* 0x0000b40021c77a23 */ /* 0x100fe4000001080a */
[--C-:B------:R-:W-:Y:S02]  /*10830*/  FFMA.FTZ R198, R32, c[0x0][0x2d0], -R10.reuse ;  /* 0x0000b40020c67a23 */ /* 0x100fe4000001080a */
[--C-:B------:R-:W-:Y:S02]  /*10840*/  FFMA.FTZ R214, R34, c[0x0][0x2d0], -R10.reuse ;  /* 0x0000b40022d67a23 */ /* 0x100fe4000001080a */
[--C-:B------:R-:W-:Y:S03]  /*10850*/  FFMA.FTZ R231, R27, c[0x0][0x2d0], -R10.reuse ;  /* 0x0000b4001be77a23 */ /* 0x100fe6000001080a */
[----:B------:R-:W-:Y:S01]  /*10860*/  MUFU.EX2 R51, R8 ;  /* 0x0000000800337308 */ /* 0x000fe20000000800 */
[--C-:B-1----:R-:W-:Y:S09]  /*10870*/  FFMA.FTZ R2, R15, c[0x0][0x2d0], -R10.reuse ;  /* 0x0000b4000f027a23 */ /* 0x102ff2000001080a */
[----:B------:R1:W5:Y:S10]  /*10880*/  MUFU.EX2 R246, R2 ;  /* 0x0000000200f67308 */ /* 0x0003740000000800 */
[----:B------:R-:W-:Y:S10]  /*10890*/  MUFU.EX2 R231, R231 ;  /* 0x000000e700e77308 */ /* 0x000ff40000000800 */
[----:B------:R-:W-:Y:S01]  /*108a0*/  MUFU.EX2 R213, R213 ;  /* 0x000000d500d57308 */ /* 0x000fe20000000800 */
[--C-:B-1----:R-:W-:Y:S09]  /*108b0*/  FFMA.FTZ R2, R16, c[0x0][0x2d0], -R10.reuse ;  /* 0x0000b40010027a23 */ /* 0x102ff2000001080a */
[----:B------:R1:W-:Y:S10]  /*108c0*/  MUFU.EX2 R55, R2 ;  /* 0x0000000200377308 */ /* 0x0003f40000000800 */
[----:B------:R-:W-:Y:S10]  /*108d0*/  MUFU.EX2 R212, R212 ;  /* 0x000000d400d47308 */ /* 0x000ff40000000800 */
[----:B------:R-:W-:Y:S01]  /*108e0*/  MUFU.EX2 R214, R214 ;  /* 0x000000d600d67308 */ /* 0x000fe20000000800 */
[----:B-1----:R-:W-:Y:S09]  /*108f0*/  FFMA.FTZ R2, R20, c[0x0][0x2d0], -R10 ;  /* 0x0000b40014027a23 */ /* 0x002ff2000001080a */
[----:B------:R1:W-:Y:S02]  /*10900*/  MUFU.EX2 R250, R2 ;  /* 0x0000000200fa7308 */ /* 0x0003e40000000800 */
[----:B-1----:R-:W-:Y:S01]  /*10910*/  FSEL R2, R137, RZ, P1 ;  /* 0x000000ff89027208 */ /* 0x002fe20000800000 */
[C---:B----4-:R-:W-:Y:S02]  /*10920*/  FMUL.FTZ R36, R0.reuse, R148 ;  /* 0x0000009400247220 */ /* 0x050fe40000410000 */
[----:B------:R-:W-:Y:S02]  /*10930*/  FMUL.FTZ R37, R0, R149 ;  /* 0x0000009500257220 */ /* 0x000fe40000410000 */
[----:B------:R-:W-:Y:S01]  /*10940*/  FADD.FTZ R2, -R2, R140 ;  /* 0x0000008c02027221 */ /* 0x000fe20000010100 */
[----:B------:R-:W-:Y:S01]  /*10950*/  F2FP.BF16.PACK_AB R140, R248, R18 ;  /* 0x00000012f88c723e */ /* 0x000fe200000010ff */
[----:B------:R-:W-:Y:S02]  /*10960*/  FMUL.FTZ R8, R0, R164 ;  /* 0x000000a400087220 */ /* 0x000fe40000410000 */
[----:B------:R-:W-:Y:S01]  /*10970*/  FMUL.FTZ R2, R2, c[0x0][0x2d0] ;  /* 0x0000b40002027a20 */ /* 0x000fe20000410000 */
[----:B------:R-:W-:Y:S01]  /*10980*/  MUFU.EX2 R164, R209 ;  /* 0x000000d100a47308 */ /* 0x000fe20000000800 */
[C---:B------:R-:W-:Y:S02]  /*10990*/  FMUL.FTZ R9, R0.reuse, R165 ;  /* 0x000000a500097220 */ /* 0x040fe40000410000 */
[C---:B------:R-:W-:Y:S01]  /*109a0*/  FMUL.FTZ R20, R0.reuse, R156 ;  /* 0x0000009c00147220 */ /* 0x040fe20000410000 */
[----:B------:R-:W-:Y:S01]  /*109b0*/  MOV R156, R142 ;  /* 0x0000008e009c7202 */ /* 0x000fe20000000f00 */
[C---:B------:R-:W-:Y:S02]  /*109c0*/  FMUL.FTZ R24, R0.reuse, R160 ;  /* 0x000000a000187220 */ /* 0x040fe40000410000 */
[C---:B------:R-:W-:Y:S02]  /*109d0*/  FMUL.FTZ R25, R0.reuse, R161 ;  /* 0x000000a100197220 */ /* 0x040fe40000410000 */
[C---:B------:R-:W-:Y:S01]  /*109e0*/  FMUL.FTZ R40, R0.reuse, R152 ;  /* 0x0000009800287220 */ /* 0x040fe20000410000 */
[----:B------:R1:W4:Y:S01]  /*109f0*/  MUFU.EX2 R3, R2 ;  /* 0x0000000200037308 */ /* 0x0003220000000800 */
[C---:B--2---:R-:W-:Y:S02]  /*10a00*/  FFMA.FTZ R152, R0.reuse, R252, R18 ;  /* 0x000000fc00987223 */ /* 0x044fe40000010012 */
[C---:B------:R-:W-:Y:S01]  /*10a10*/  FMUL.FTZ R41, R0.reuse, R153 ;  /* 0x0000009900297220 */ /* 0x040fe20000410000 */
[----:B------:R-:W-:Y:S01]  /*10a20*/  MOV R153, R54 ;  /* 0x0000003600997202 */ /* 0x000fe20000000f00 */
[----:B------:R-:W-:Y:S01]  /*10a30*/  FMUL.FTZ R52, R0, R144 ;  /* 0x0000009000347220 */ /* 0x000fe20000410000 */
[----:B-----5:R-:W-:Y:S01]  /*10a40*/  F2FP.BF16.PACK_AB R144, R246, R245 ;  /* 0x000000f5f690723e */ /* 0x020fe200000010ff */
[C---:B------:R-:W-:Y:S01]  /*10a50*/  FMUL.FTZ R53, R0.reuse, R145 ;  /* 0x0000009100357220 */ /* 0x040fe20000410000 */
[----:B------:R-:W-:Y:S01]  /*10a60*/  F2FP.BF16.PACK_AB R142, R153, R249 ;  /* 0x000000f9998e723e */ /* 0x000fe200000010ff */
        /* <DEDUP_REMOVED lines=10> */
[----:B-1----:R-:W-:Y:S01]  /*10b10*/  FADD.FTZ R2, -R4, R141 ;  /* 0x0000008d04027221 */ /* 0x002fe20000010100 */
[----:B------:R-:W-:Y:S01]  /*10b20*/  F2FP.BF16.PACK_AB R141, R247, R13 ;  /* 0x0000000df78d723e */ /* 0x000fe200000010ff */
[----:B------:R-:W-:Y:S02]  /*10b30*/  FMUL.FTZ R88, R0, R88 ;  /* 0x0000005800587220 */ /* 0x000fe40000410000 */
[----:B------:R-:W-:Y:S02]  /*10b40*/  FMUL.FTZ R2, R2, c[0x0][0x2d0] ;  /* 0x0000b40002027a20 */ /* 0x000fe40000410000 */
[C---:B------:R-:W-:Y:S02]  /*10b50*/  FMUL.FTZ R89, R0.reuse, R89 ;  /* 0x0000005900597220 */ /* 0x040fe40000410000 */
[----:B------:R1:W2:Y:S01]  /*10b60*/  MUFU.EX2 R4, R2 ;  /* 0x0000000200047308 */ /* 0x0002a20000000800 */
        /* <DEDUP_REMOVED lines=10> */
[C---:B----4-:R-:W-:Y:S01]  /*10c10*/  FMUL.FTZ R10, R3.reuse, R166 ;  /* 0x000000a6030a7220 */ /* 0x050fe20000410000 */
[----:B------:R-:W-:Y:S01]  /*10c20*/  MOV R166, R250 ;  /* 0x000000fa00a67202 */ /* 0x000fe20000000f00 */
[----:B------:R-:W-:Y:S01]  /*10c30*/  FMUL.FTZ R54, R3, R146 ;  /* 0x0000009203367220 */ /* 0x000fe20000410000 */
[----:B------:R-:W-:Y:S01]  /*10c40*/  MUFU.EX2 R250, R207 ;  /* 0x000000cf00fa7308 */ /* 0x000fe20000000800 */
[--C-:B-1----:R-:W-:Y:S02]  /*10c50*/  FFMA.FTZ R2, R11, c[0x0][0x2d0], -R139.reuse ;  /* 0x0000b4000b027a23 */ /* 0x102fe4000001088b */
[----:B------:R-:W-:Y:S01]  /*10c60*/  FMUL.FTZ R11, R3, R167 ;  /* 0x000000a7030b7220 */ /* 0x000fe20000410000 */
[----:B------:R-:W-:Y:S01]  /*10c70*/  MOV R167, R143 ;  /* 0x0000008f00a77202 */ /* 0x000fe20000000f00 */
[C---:B--2---:R-:W-:Y:S01]  /*10c80*/  FMUL.FTZ R12, R4.reuse, R168 ;  /* 0x000000a8040c7220 */ /* 0x044fe20000410000 */
[----:B------:R-:W-:Y:S01]  /*10c90*/  MOV R168, R153 ;  /* 0x0000009900a87202 */ /* 0x000fe20000000f00 */
[C---:B------:R-:W-:Y:S01]  /*10ca0*/  FMUL.FTZ R16, R4.reuse, R172 ;  /* 0x000000ac04107220 */ /* 0x040fe20000410000 */
[----:B------:R-:W-:Y:S01]  /*10cb0*/  F2FP.BF16.PACK_AB R143, R167, R156 ;  /* 0x0000009ca78f723e */ /* 0x000fe200000010ff */
[C---:B------:R-:W-:Y:S01]  /*10cc0*/  FMUL.FTZ R22, R3.reuse, R158 ;  /* 0x0000009e03167220 */ /* 0x040fe20000410000 */
[----:B------:R1:W-:Y:S01]  /*10cd0*/  MUFU.EX2 R243, R2 ;  /* 0x0000000200f37308 */ /* 0x0003e20000000800 */
[----:B------:R-:W2:Y:S01]  /*10ce0*/  LDL.LU R158, [R1+0xa8] ;  /* 0x0000a800019e7983 */ /* 0x000ea20000300800 */
[C---:B------:R-:W-:Y:S02]  /*10cf0*/  FMUL.FTZ R38, R3.reuse, R150 ;  /* 0x0000009603267220 */ /* 0x040fe40000410000 */
[C---:B------:R-:W-:Y:S01]  /*10d00*/  FMUL.FTZ R39, R3.reuse, R151 ;  /* 0x0000009703277220 */ /* 0x040fe20000410000 */
[-C--:B---3--:R-:W-:Y:S01]  /*10d10*/  HMMA.16816.F32.BF16 R8, R140, R28.reuse, R8 ;  /* 0x0000001c8c08723c */ /* 0x088fe20000041808 */
[----:B------:R-:W3:Y:S04]  /*10d20*/  LDSM.16.MT88.4 R148, [R220+0x2080] ;  /* 0x00208000dc94783b */ /* 0x000ee80000004200 */
[C---:B------:R-:W-:Y:S02]  /*10d30*/  FMUL.FTZ R17, R4.reuse, R173 ;  /* 0x000000ad04117220 */ /* 0x040fe40000410000 */
[C---:B------:R-:W-:Y:S02]  /*10d40*/  FMUL.FTZ R23, R3.reuse, R159 ;  /* 0x0000009f03177220 */ /* 0x040fe40000410000 */
[C---:B------:R-:W-:Y:S01]  /*10d50*/  FMUL.FTZ R26, R3.reuse, R162 ;  /* 0x000000a2031a7220 */ /* 0x040fe20000410000 */
[----:B------:R-:W-:Y:S01]  /*10d60*/  MUFU.EX2 R159, R204 ;  /* 0x000000cc009f7308 */ /* 0x000fe20000000800 */
[----:B------:R-:W4:Y:S01]  /*10d70*/  LDL.LU R162, [R1+0xac] ;  /* 0x0000ac0001a27983 */ /* 0x000f220000300800 */
[C---:B------:R-:W-:Y:S02]  /*10d80*/  FMUL.FTZ R27, R3.reuse, R163 ;  /* 0x000000a3031b7220 */ /* 0x040fe40000410000 */
[C---:B------:R-:W-:Y:S02]  /*10d90*/  FMUL.FTZ R32, R4.reuse, R180 ;  /* 0x000000b404207220 */ /* 0x040fe40000410000 */
[----:B------:R-:W-:Y:S02]  /*10da0*/  FMUL.FTZ R33, R4, R181 ;  /* 0x000000b504217220 */ /* 0x000fe40000410000 */
[C---:B------:R-:W-:Y:S02]  /*10db0*/  FMUL.FTZ R42, R3.reuse, R154 ;  /* 0x0000009a032a7220 */ /* 0x040fe40000410000 */
[----:B-1----:R-:W-:Y:S01]  /*10dc0*/  FFMA.FTZ R2, R14, c[0x0][0x2d0], -R139 ;  /* 0x0000b4000e027a23 */ /* 0x002fe2000001088b */
[----:B------:R-:W-:Y:S01]  /*10dd0*/  MUFU.EX2 R154, R205 ;  /* 0x000000cd009a7308 */ /* 0x000fe20000000800 */
[C---:B------:R-:W-:Y:S02]  /*10de0*/  FMUL.FTZ R43, R3.reuse, R155 ;  /* 0x0000009b032b7220 */ /* 0x040fe40000410000 */
[C---:B------:R-:W-:Y:S02]  /*10df0*/  FMUL.FTZ R48, R4.reuse, R188 ;  /* 0x000000bc04307220 */ /* 0x040fe40000410000 */
[C---:B------:R-:W-:Y:S02]  /*10e00*/  FMUL.FTZ R49, R4.reuse, R189 ;  /* 0x000000bd04317220 */ /* 0x040fe40000410000 */
[C---:B------:R-:W-:Y:S02]  /*10e10*/  FMUL.FTZ R58, R3.reuse, R58 ;  /* 0x0000003a033a7220 */ /* 0x040fe40000410000 */
[C---:B------:R-:W-:Y:S01]  /*10e20*/  FMUL.FTZ R59, R3.reuse, R59 ;  /* 0x0000003b033b7220 */ /* 0x040fe20000410000 */
[----:B------:R1:W5:Y:S01]  /*10e30*/  MUFU.EX2 R244, R2 ;  /* 0x0000000200f47308 */ /* 0x0003620000000800 */
        /* <DEDUP_REMOVED lines=13> */
[----:B------:R-:W-:Y:S01]  /*10f10*/  FMUL.FTZ R81, R4, R81 ;  /* 0x0000005104517220 */ /* 0x000fe20000410000 */
[----:B-1----:R-:W-:Y:S01]  /*10f20*/  FSEL R2, R6, RZ, P0 ;  /* 0x000000ff06027208 */ /* 0x002fe20000000000 */
[C---:B------:R-:W-:Y:S01]  /*10f30*/  FMUL.FTZ R86, R3.reuse, R86 ;  /* 0x0000005603567220 */ /* 0x040fe20000410000 */
[----:B-----5:R-:W-:Y:S01]  /*10f40*/  F2FP.BF16.PACK_AB R145, R244, R243 ;  /* 0x000000f3f491723e */ /* 0x020fe200000010ff */
[----:B------:R-:W-:Y:S02]  /*10f50*/  FMUL.FTZ R87, R3, R87 ;  /* 0x0000005703577220 */ /* 0x000fe40000410000 */
[----:B------:R-:W-:Y:S01]  /*10f60*/  FADD.FTZ R2, -R2, R7 ;  /* 0x0000000702027221 */ /* 0x000fe20000010100 */
[----:B------:R-:W-:Y:S01]  /*10f70*/  MUFU.EX2 R210, R198 ;  /* 0x000000c600d27308 */ /* 0x000fe20000000800 */
[--C-:B------:R-:W-:Y:S02]  /*10f80*/  FFMA.FTZ R7, R21, c[0x0][0x2d0], -R139.reuse ;  /* 0x0000b40015077a23 */ /* 0x100fe4000001088b */
[----:B------:R-:W-:Y:S02]  /*10f90*/  FMUL.FTZ R2, R2, c[0x0][0x2d0] ;  /* 0x0000b40002027a20 */ /* 0x000fe40000410000 */
[----:B------:R-:W-:Y:S01]  /*10fa0*/  FMUL.FTZ R21, R0, R157 ;  /* 0x0000009d00157220 */ /* 0x000fe20000410000 */
[----:B------:R-:W-:Y:S01]  /*10fb0*/  MOV R157, R55 ;  /* 0x00000037009d7202 */ /* 0x000fe20000000f00 */
[C---:B------:R-:W-:Y:S02]  /*10fc0*/  FMUL.FTZ R55, R3.reuse, R147 ;  /* 0x0000009303377220 */ /* 0x040fe40000410000 */
[C---:B------:R-:W-:Y:S01]  /*10fd0*/  FMUL.FTZ R90, R3.reuse, R90 ;  /* 0x0000005a035a7220 */ /* 0x040fe20000410000 */
[----:B------:R1:W5:Y:S01]  /*10fe0*/  MUFU.EX2 R0, R2 ;  /* 0x0000000200007308 */ /* 0x0003620000000800 */
[----:B------:R-:W-:Y:S01]  /*10ff0*/  F2FP.BF16.PACK_AB R146, R166, R157 ;  /* 0x0000009da692723e */ /* 0x000fe200000010ff */
[C---:B------:R-:W-:Y:S02]  /*11000*/  FMUL.FTZ R91, R3.reuse, R91 ;  /* 0x0000005b035b7220 */ /* 0x040fe40000410000 */
[C---:B------:R-:W-:Y:S02]  /*11010*/  FMUL.FTZ R92, R4.reuse, R92 ;  /* 0x0000005c045c7220 */ /* 0x040fe40000410000 */
[C---:B------:R-:W-:Y:S02]  /*11020*/  FMUL.FTZ R93, R4.reuse, R93 ;  /* 0x0000005d045d7220 */ /* 0x040fe40000410000 */
[C---:B------:R-:W-:Y:S02]  /*11030*/  FMUL.FTZ R96, R4.reuse, R96 ;  /* 0x0000006004607220 */ /* 0x040fe40000410000 */
        /* <DEDUP_REMOVED lines=9> */
[----:B-1----:R-:W2:Y:S01]  /*110d0*/  LDL.LU R2, [R1+0x94] ;  /* 0x0000940001027983 */ /* 0x002ea20000300800 */
[C---:B-----5:R-:W-:Y:S01]  /*110e0*/  FMUL.FTZ R14, R0.reuse, R170 ;  /* 0x000000aa000e7220 */ /* 0x060fe20000410000 */
[----:B------:R-:W-:Y:S01]  /*110f0*/  MOV R170, R157 ;  /* 0x0000009d00aa7202 */ /* 0x000fe20000000f00 */
[C---:B------:R-:W-:Y:S01]  /*11100*/  FMUL.FTZ R15, R0.reuse, R171 ;  /* 0x000000ab000f7220 */ /* 0x040fe20000410000 */
[----:B------:R-:W-:Y:S01]  /*11110*/  MOV R171, R156 ;  /* 0x0000009c00ab7202 */ /* 0x000fe20000000f00 */
[C---:B------:R-:W-:Y:S02]  /*11120*/  FMUL.FTZ R18, R0.reuse, R174 ;  /* 0x000000ae00127220 */ /* 0x040fe40000410000 */
[C---:B------:R-:W-:Y:S02]  /*11130*/  FMUL.FTZ R19, R0.reuse, R175 ;  /* 0x000000af00137220 */ /* 0x040fe40000410000 */
[C---:B------:R-:W-:Y:S01]  /*11140*/  FMUL.FTZ R34, R0.reuse, R182 ;  /* 0x000000b600227220 */ /* 0x040fe20000410000 */
[----:B---3--:R-:W-:Y:S01]  /*11150*/  MOV R165, R251 ;  /* 0x000000fb00a57202 */ /* 0x008fe20000000f00 */
[C---:B------:R-:W-:Y:S01]  /*11160*/  FMUL.FTZ R35, R0.reuse, R183 ;  /* 0x000000b700237220 */ /* 0x040fe20000410000 */
        /* <DEDUP_REMOVED lines=16> */
[C---:B------:R-:W-:Y:S02]  /*11270*/  FMUL.FTZ R112, R4.reuse, R112 ;  /* 0x0000007004707220 */ /* 0x040fe40000410000 */
[----:B------:R-:W-:Y:S02]  /*11280*/  FMUL.FTZ R113, R4, R113 ;  /* 0x0000007104717220 */ /* 0x000fe40000410000 */
[C---:B------:R-:W-:Y:S02]  /*11290*/  FMUL.FTZ R114, R0.reuse, R114 ;  /* 0x0000007200727220 */ /* 0x040fe40000410000 */
        /* <DEDUP_REMOVED lines=15> */
[--C-:B------:R-:W-:Y:S02]  /*11390*/  FFMA.FTZ R160, R193, c[0x0][0x2d0], -R139.reuse ;  /* 0x0000b400c1a07a23 */ /* 0x100fe4000001088b */
[----:B------:R-:W-:Y:S02]  /*113a0*/  FFMA.FTZ R7, R195, c[0x0][0x2d0], -R139 ;  /* 0x0000b400c3077a23 */ /* 0x000fe4000001088b */
[----:B------:R-:W-:Y:S01]  /*113b0*/  MUFU.EX2 R201, R160 ;  /* 0x000000a000c97308 */ /* 0x000fe20000000800 */
[----:B--2---:R-:W-:Y:S02]  /*113c0*/  FFMA.FTZ R161, R3, R2, R13 ;  /* 0x0000000203a17223 */ /* 0x004fe4000001000d */
[----:B------:R-:W-:Y:S01]  /*113d0*/  FMUL.FTZ R13, R4, R169 ;  /* 0x000000a9040d7220 */ /* 0x000fe20000410000 */
[----:B------:R-:W-:Y:S01]  /*113e0*/  MOV R169, R51 ;  /* 0x0000003300a97202 */ /* 0x000fe20000000f00 */
[----:B------:R-:W-:Y:S02]  /*113f0*/  FMUL.FTZ R51, R0, R191 ;  /* 0x000000bf00337220 */ /* 0x000fe40000410000 */
[----:B------:R-:W-:Y:S01]  /*11400*/  FFMA.FTZ R3, R196, c[0x0][0x2d0], -R139 ;  /* 0x0000b400c4037a23 */ /* 0x000fe2000001088b */
[----:B------:R-:W-:Y:S01]  /*11410*/  F2FP.BF16.PACK_AB R147, R165, R169 ;  /* 0x000000a9a593723e */ /* 0x000fe200000010ff */
[----:B-1----:R-:W-:Y:S01]  /*11420*/  LDSM.16.MT88.4 R196, [R220+0x3080] ;  /* 0x00308000dcc4783b */ /* 0x002fe20000004200 */
[----:B------:R-:W-:Y:S01]  /*11430*/  FADD.FTZ R161, R247, R161 ;  /* 0x000000a1f7a17221 */ /* 0x000fe20000010000 */
[----:B------:R-:W-:Y:S01]  /*11440*/  MOV R247, R154 ;  /* 0x0000009a00f77202 */ /* 0x000fe20000000f00 */
[--C-:B------:R-:W-:Y:S01]  /*11450*/  FFMA.FTZ R2, R194, c[0x0][0x2d0], -R139.reuse ;  /* 0x0000b400c2027a23 */ /* 0x100fe2000001088b */
[----:B------:R-:W-:Y:S02]  /*11460*/  F2FP.BF16.PACK_AB R194, R231, R214 ;  /* 0x000000d6e7c2723e */ /* 0x000fe400000010ff */
[C---:B------:R-:W-:Y:S01]  /*11470*/  HMMA.16816.F32.BF16 R12, R144.reuse, R28, R12 ;  /* 0x0000001c900c723c */ /* 0x040fe2000004180c */
[----:B------:R1:W-:Y:S06]  /*11480*/  MUFU.EX2 R206, R2 ;  /* 0x0000000200ce7308 */ /* 0x0003ec0000000800 */
[C---:B------:R-:W-:Y:S01]  /*11490*/  FMUL.FTZ R28, R4.reuse, R176 ;  /* 0x000000b0041c7220 */ /* 0x040fe20000410000 */
[-C--:B------:R-:W-:Y:S04]  /*114a0*/  HMMA.16816.F32.BF16 R16, R144, R30.reuse, R16 ;  /* 0x0000001e9010723c */ /* 0x080fe80000041810 */
[----:B------:R-:W-:Y:S04]  /*114b0*/  FMUL.FTZ R29, R4, R177 ;  /* 0x000000b1041d7220 */ /* 0x000fe80000410000 */
[C---:B------:R-:W-:Y:S07]  /*114c0*/  HMMA.16816.F32.BF16 R20, R140.reuse, R30, R20 ;  /* 0x0000001e8c14723c */ /* 0x040fee0000041814 */
[C---:B------:R-:W-:Y:S01]  /*114d0*/  FMUL.FTZ R30, R0.reuse, R178 ;  /* 0x000000b2001e7220 */ /* 0x040fe20000410000 */
[-C--:B------:R-:W-:Y:S04]  /*114e0*/  HMMA.16816.F32.BF16 R24, R140, R44.reuse, R24 ;  /* 0x0000002c8c18723c */ /* 0x080fe80000041818 */
[----:B------:R-:W-:Y:S02]  /*114f0*/  FMUL.FTZ R31, R0, R179 ;  /* 0x000000b3001f7220 */ /* 0x000fe40000410000 */
[----:B-1----:R-:W-:Y:S02]  /*11500*/  FFMA.FTZ R2, R203, c[0x0][0x2d0], -R139 ;  /* 0x0000b400cb027a23 */ /* 0x002fe4000001088b */
[----:B------:R-:W-:Y:S03]  /*11510*/  MUFU.EX2 R203, R7 ;  /* 0x0000000700cb7308 */ /* 0x000fe60000000800 */
[C---:B------:R-:W-:Y:S07]  /*11520*/  HMMA.16816.F32.BF16 R28, R144.reuse, R44, R28 ;  /* 0x0000002c901c723c */ /* 0x040fee000004181c */
[C---:B------:R-:W-:Y:S01]  /*11530*/  FMUL.FTZ R44, R4.reuse, R184 ;  /* 0x000000b8042c7220 */ /* 0x040fe20000410000 */
[-C--:B------:R-:W-:Y:S01]  /*11540*/  HMMA.16816.F32.BF16 R32, R144, R46.reuse, R32 ;  /* 0x0000002e9020723c */ /* 0x080fe20000041820 */
[----:B------:R1:W-:Y:S03]  /*11550*/  MUFU.EX2 R204, R2 ;  /* 0x0000000200cc7308 */ /* 0x0003e60000000800 */
[C---:B------:R-:W-:Y:S02]  /*11560*/  FMUL.FTZ R45, R4.reuse, R185 ;  /* 0x000000b9042d7220 */ /* 0x040fe40000410000 */
[----:B----4-:R-:W-:Y:S01]  /*11570*/  FFMA.FTZ R4, R4, R162, R245 ;  /* 0x000000a204047223 */ /* 0x010fe200000100f5 */
[----:B------:R-:W-:Y:S01]  /*11580*/  MOV R245, R159 ;  /* 0x0000009f00f57202 */ /* 0x000fe20000000f00 */
[C---:B------:R-:W-:Y:S04]  /*11590*/  HMMA.16816.F32.BF16 R36, R140.reuse, R46, R36 ;  /* 0x0000002e8c24723c */ /* 0x040fe80000041824 */
[----:B------:R-:W-:Y:S01]  /*115a0*/  FADD.FTZ R4, R246, R4 ;  /* 0x00000004f6047221 */ /* 0x000fe20000010000 */
[----:B------:R-:W-:Y:S02]  /*115b0*/  MOV R246, R164 ;  /* 0x000000a400f67202 */ /* 0x000fe40000000f00 */
[C---:B------:R-:W-:Y:S01]  /*115c0*/  FMUL.FTZ R46, R0.reuse, R186 ;  /* 0x000000ba002e7220 */ /* 0x040fe20000410000 */
[-C--:B------:R-:W-:Y:S04]  /*115d0*/  HMMA.16816.F32.BF16 R40, R140, R148.reuse, R40 ;  /* 0x000000948c28723c */ /* 0x080fe80000041828 */
[----:B------:R-:W-:Y:S02]  /*115e0*/  FMUL.FTZ R47, R0, R187 ;  /* 0x000000bb002f7220 */ /* 0x000fe40000410000 */
[----:B-1----:R-:W-:Y:S05]  /*115f0*/  FFMA.FTZ R2, R202, c[0x0][0x2d0], -R139 ;  /* 0x0000b400ca027a23 */ /* 0x002fea000001088b */
[C---:B------:R-:W-:Y:S01]  /*11600*/  HMMA.16816.F32.BF16 R44, R144.reuse, R148, R44 ;  /* 0x00000094902c723c */ /* 0x040fe2000004182c */
[----:B------:R1:W2:Y:S07]  /*11610*/  MUFU.EX2 R202, R3 ;  /* 0x0000000300ca7308 */ /* 0x0002ae0000000800 */
[-C--:B------:R-:W-:Y:S03]  /*11620*/  HMMA.16816.F32.BF16 R48, R144, R150.reuse, R48 ;  /* 0x000000969030723c */ /* 0x080fe60000041830 */
[----:B------:R3:W-:Y:S05]  /*11630*/  MUFU.EX2 R205, R2 ;  /* 0x0000000200cd7308 */ /* 0x0007ea0000000800 */
[C---:B------:R-:W-:Y:S01]  /*11640*/  HMMA.16816.F32.BF16 R52, R140.reuse, R150, R52 ;  /* 0x000000968c34723c */ /* 0x040fe20000041834 */
[----:B------:R-:W4:Y:S03]  /*11650*/  LDSM.16.MT88.4 R148, [R219+0x2080] ;  /* 0x00208000db94783b */ /* 0x000f260000004200 */
[----:B-1----:R-:W-:Y:S01]  /*11660*/  FADD.FTZ R3, R170, R4 ;  /* 0x00000004aa037221 */ /* 0x002fe20000010000 */
[----:B--2---:R-:W-:Y:S03]  /*11670*/  F2FP.BF16.PACK_AB R193, R203, R202 ;  /* 0x000000cacbc1723e */ /* 0x004fe600000010ff */
[----:B------:R-:W-:Y:S04]  /*11680*/  FADD.FTZ R7, R166, R3 ;  /* 0x00000003a6077221 */ /* 0x000fe80000010000 */
[--C-:B---3--:R-:W-:Y:S02]  /*11690*/  FFMA.FTZ R2, R200, c[0x0][0x2d0], -R139.reuse ;  /* 0x0000b400c8027a23 */ /* 0x108fe4000001088b */
[----:B------:R-:W-:Y:S01]  /*116a0*/  FFMA.FTZ R139, R192, c[0x0][0x2d0], -R139 ;  /* 0x0000b400c08b7a23 */ /* 0x000fe2000001088b */
[----:B------:R-:W-:Y:S01]  /*116b0*/  F2FP.BF16.PACK_AB R192, R212, R213 ;  /* 0x000000d5d4c0723e */ /* 0x000fe200000010ff */
[----:B------:R1:W-:Y:S10]  /*116c0*/  MUFU.EX2 R207, R2 ;  /* 0x0000000200cf7308 */ /* 0x0003f40000000800 */
[----:B------:R-:W2:Y:S01]  /*116d0*/  MUFU.EX2 R200, R139 ;  /* 0x0000008b00c87308 */ /* 0x000ea20000000800 */
[-C--:B----4-:R-:W-:Y:S03]  /*116e0*/  HMMA.16816.F32.BF16 R56, R140, R148.reuse, R56 ;  /* 0x000000948c38723c */ /* 0x090fe60000041838 */
[----:B-1----:R-:W-:Y:S05]  /*116f0*/  FFMA.FTZ R2, R0, R158, R243 ;  /* 0x0000009e00027223 */ /* 0x002fea00000100f3 */
[C---:B------:R-:W-:Y:S01]  /*11700*/  HMMA.16816.F32.BF16 R60, R144.reuse, R148, R60 ;  /* 0x00000094903c723c */ /* 0x040fe2000004183c */
[----:B------:R-:W3:Y:S03]  /*11710*/  LDL R243, [R1+0x98] ;  /* 0x0000980001f37983 */ /* 0x000ee60000100800 */
[----:B------:R-:W-:Y:S01]  /*11720*/  FADD.FTZ R0, R248, R152 ;  /* 0x00000098f8007221 */ /* 0x000fe20000010000 */
[----:B------:R-:W-:Y:S01]  /*11730*/  LDSM.16.MT88.4 R156, [R220+0x2880] ;  /* 0x00288000dc9c783b */ /* 0x000fe20000004200 */
[----:B------:R-:W-:Y:S01]  /*11740*/  MOV R248, R155 ;  /* 0x0000009b00f87202 */ /* 0x000fe20000000f00 */
[----:B------:R-:W-:Y:S01]  /*11750*/  FADD.FTZ R162, R244, R2 ;  /* 0x00000002f4a27221 */ /* 0x000fe20000010000 */
[-C--:B------:R-:W-:Y:S04]  /*11760*/  HMMA.16816.F32.BF16 R64, R144, R150.reuse, R64 ;  /* 0x000000969040723c */ /* 0x080fe80000041840 */
[----:B------:R-:W-:Y:S01]  /*11770*/  FADD.FTZ R4, R169, R162 ;  /* 0x000000a2a9047221 */ /* 0x000fe20000010000 */
[----:B------:R-:W-:Y:S01]  /*11780*/  LDSM.16.MT88.4 R152, [R218+0x2880] ;  /* 0x00288000da98783b */ /* 0x000fe20000004200 */
[----:B--2---:R-:W-:Y:S01]  /*11790*/  F2FP.BF16.PACK_AB R195, R200, R201 ;  /* 0x000000c9c8c3723e */ /* 0x004fe200000010ff */
[----:B------:R-:W-:Y:S01]  /*117a0*/  FADD.FTZ R2, R249, R0 ;  /* 0x00000000f9027221 */ /* 0x000fe20000010000 */
[C---:B------:R-:W-:Y:S04]  /*117b0*/  HMMA.16816.F32.BF16 R68, R140.reuse, R150, R68 ;  /* 0x000000968c44723c */ /* 0x040fe80000041844 */
[----:B------:R-:W-:Y:S01]  /*117c0*/  FADD.FTZ R0, R171, R161 ;  /* 0x000000a1ab007221 */ /* 0x000fe20000010000 */
[----:B------:R-:W1:Y:S01]  /*117d0*/  LDSM.16.MT88.4 R148, [R217+0x3880] ;  /* 0x00388000d994783b */ /* 0x000e620000004200 */
[----:B------:R-:W-:Y:S01]  /*117e0*/  FADD.FTZ R2, R168, R2 ;  /* 0x00000002a8027221 */ /* 0x000fe20000010000 */
[----:B------:R-:W-:Y:S01]  /*117f0*/  MOV R244, R163 ;  /* 0x000000a300f47202 */ /* 0x000fe20000000f00 */
[----:B------:R-:W-:Y:S04]  /*11800*/  FADD.FTZ R139, R167, R0 ;  /* 0x00000000a78b7221 */ /* 0x000fe80000010000 */
[----:B------:R-:W-:Y:S02]  /*11810*/  FADD.FTZ R0, R165, R4 ;  /* 0x00000004a5007221 */ /* 0x000fe40000010000 */
[----:B------:R-:W-:Y:S02]  /*11820*/  FADD.FTZ R4, R211, R2 ;  /* 0x00000002d3047221 */ /* 0x000fe40000010000 */
[----:B------:R-:W-:Y:S01]  /*11830*/  FADD.FTZ R3, R250, R139 ;  /* 0x0000008bfa037221 */ /* 0x000fe20000010000 */
[----:B------:R-:W-:Y:S01]  /*11840*/  MOV R139, R138 ;  /* 0x0000008a008b7202 */ /* 0x000fe20000000f00 */
[----:B------:R-:W-:Y:S02]  /*11850*/  FADD.FTZ R2, R209, R7 ;  /* 0x00000007d1027221 */ /* 0x000fe40000010000 */
[----:B------:R-:W-:Y:S02]  /*11860*/  FADD.FTZ R0, R206, R0 ;  /* 0x00000000ce007221 */ /* 0x000fe40000010000 */
[C---:B------:R-:W-:Y:S01]  /*11870*/  FADD.FTZ R7, R210.reuse, R2 ;  /* 0x00000002d2077221 */ /* 0x040fe20000010000 */
[-C--:B-1----:R-:W-:Y:S08]  /*11880*/  HMMA.16816.F32.BF16 R72, R140, R148.reuse, R72 ;  /* 0x000000948c48723c */ /* 0x082ff00000041848 */
        /* <DEDUP_REMOVED lines=15> */
[C---:B------:R-:W-:Y:S07]  /*11980*/  HMMA.16816.F32.BF16 R124, R144.reuse, R148, R124 ;  /* 0x00000094907c723c */ /* 0x040fee000004187c */
[----:B------:R-:W-:Y:S01]  /*11990*/  F2FP.BF16.PACK_AB R148, R210, R209 ;  /* 0x000000d1d294723e */ /* 0x000fe200000010ff */
[-C--:B------:R-:W-:Y:S01]  /*119a0*/  HMMA.16816.F32.BF16 R128, R144, R150.reuse, R128 ;  /* 0x000000969080723c */ /* 0x080fe20000041880 */
[----:B------:R-:W1:Y:S03]  /*119b0*/  LDSM.16.MT88.4 R144, [R217+0x2880] ;  /* 0x00288000d990783b */ /* 0x000e660000004200 */
[----:B------:R-:W-:Y:S04]  /*119c0*/  F2FP.BF16.PACK_AB R149, R204, R206 ;  /* 0x000000cecc95723e */ /* 0x000fe800000010ff */
[----:B------:R-:W-:Y:S07]  /*119d0*/  HMMA.16816.F32.BF16 R132, R140, R150, R132 ;  /* 0x000000968c84723c */ /* 0x000fee0000041884 */
[----:B------:R-:W-:Y:S02]  /*119e0*/  F2FP.BF16.PACK_AB R140, R163, R211 ;  /* 0x000000d3a38c723e */ /* 0x000fe400000010ff */
[----:B------:R-:W-:Y:S03]  /*119f0*/  F2FP.BF16.PACK_AB R141, R252, R250 ;  /* 0x000000fafc8d723e */ /* 0x000fe600000010ff */
[----:B------:R-:W-:Y:S02]  /*11a00*/  F2FP.BF16.PACK_AB R142, R248, R164 ;  /* 0x000000a4f88e723e */ /* 0x000fe400000010ff */
[----:B------:R-:W-:Y:S02]  /*11a10*/  F2FP.BF16.PACK_AB R143, R245, R247 ;  /* 0x000000f7f58f723e */ /* 0x000fe400000010ff */
[----:B------:R-:W-:Y:S02]  /*11a20*/  F2FP.BF16.PACK_AB R150, R208, R251 ;  /* 0x000000fbd096723e */ /* 0x000fe400000010ff */
[----:B------:R-:W-:Y:S02]  /*11a30*/  F2FP.BF16.PACK_AB R151, R207, R205 ;  /* 0x000000cdcf97723e */ /* 0x000fe400000010ff */
[----:B---3--:R-:W-:Y:S01]  /*11a40*/  ISETP.GT.AND P0, PT, R230, R243, PT ;  /* 0x000000f3e600720c */ /* 0x008fe20003f04270 */
        /* <DEDUP_REMOVED lines=10> */
[-C--:B------:R-:W-:Y:S08]  /*11af0*/  HMMA.16816.F32.BF16 R40, R140, R156.reuse, R40 ;  /* 0x0000009c8c28723c */ /* 0x080ff00000041828 */
        /* <DEDUP_REMOVED lines=27> */
[----:B------:R-:W-:Y:S07]  /*11cb0*/  HMMA.16816.F32.BF16 R132, R140, R154, R132 ;  /* 0x0000009a8c84723c */ /* 0x000fee0000041884 */
[----:B------:R-:W-:Y:S02]  /*11cc0*/  F2FP.BF16.PACK_AB R140, R241, R242 ;  /* 0x000000f2f18c723e */ /* 0x000fe400000010ff */
[----:B------:R-:W-:Y:S03]  /*11cd0*/  F2FP.BF16.PACK_AB R141, R233, R234 ;  /* 0x000000eae98d723e */ /* 0x000fe600000010ff */
[----:B------:R-:W-:Y:S02]  /*11ce0*/  F2FP.BF16.PACK_AB R142, R235, R240 ;  /* 0x000000f0eb8e723e */ /* 0x000fe400000010ff */
[----:B------:R-:W-:Y:S07]  /*11cf0*/  F2FP.BF16.PACK_AB R143, R215, R232 ;  /* 0x000000e8d78f723e */ /* 0x000fee00000010ff */
[-C--:B---3--:R-:W-:Y:S01]  /*11d00*/  HMMA.16816.F32.BF16 R164, R140, R156.reuse, R8 ;  /* 0x0000009c8ca4723c */ /* 0x088fe20000041808 */
[----:B------:R-:W2:Y:S07]  /*11d10*/  LDSM.16.MT88.4 R8, [R219+0x3080] ;  /* 0x00308000db08783b */ /* 0x000eae0000004200 */
[C---:B------:R-:W-:Y:S01]  /*11d20*/  HMMA.16816.F32.BF16 R168, R192.reuse, R156, R12 ;  /* 0x0000009cc0a8723c */ /* 0x040fe2000004180c */
[----:B------:R-:W3:Y:S07]  /*11d30*/  LDSM.16.MT88.4 R12, [R217+0x4880] ;  /* 0x00488000d90c783b */ /* 0x000eee0000004200 */
[-C--:B------:R-:W-:Y:S01]  /*11d40*/  HMMA.16816.F32.BF16 R172, R192, R158.reuse, R16 ;  /* 0x0000009ec0ac723c */ /* 0x080fe20000041810 */
[----:B------:R-:W4:Y:S07]  /*11d50*/  LDSM.16.MT88.4 R16, [R218+0x4880] ;  /* 0x00488000da10783b */ /* 0x000f2e0000004200 */
[C---:B------:R-:W-:Y:S01]  /*11d60*/  HMMA.16816.F32.BF16 R156, R140.reuse, R158, R20 ;  /* 0x0000009e8c9c723c */ /* 0x040fe20000041814 */
[----:B------:R-:W5:Y:S07]  /*11d70*/  LDSM.16.MT88.4 R20, [R220+0x4880] ;  /* 0x00488000dc14783b */ /* 0x000f6e0000004200 */
[-C--:B-1----:R-:W-:Y:S01]  /*11d80*/  HMMA.16816.F32.BF16 R160, R140, R144.reuse, R24 ;  /* 0x000000908ca0723c */ /* 0x082fe20000041818 */
[----:B------:R-:W1:Y:S07]  /*11d90*/  LDSM.16.MT88.4 R24, [R219+0x4880] ;  /* 0x00488000db18783b */ /* 0x000e6e0000004200 */
        /* <DEDUP_REMOVED lines=8> */
[C---:B------:R-:W-:Y:S07]  /*11e20*/  HMMA.16816.F32.BF16 R60, R192.reuse, R8, R60 ;  /* 0x00000008c03c723c */ /* 0x040fee000004183c */
[----:B------:R-:W-:Y:S01]  /*11e30*/  FADD.FTZ R9, R244, R4 ;  /* 0x00000004f4097221 */ /* 0x000fe20000010000 */
[-C--:B------:R-:W-:Y:S04]  /*11e40*/  HMMA.16816.F32.BF16 R64, R192, R10.reuse, R64 ;  /* 0x0000000ac040723c */ /* 0x080fe80000041840 */
[----:B------:R-:W-:Y:S02]  /*11e50*/  FADD.FTZ R4, R204, R0 ;  /* 0x00000000cc047221 */ /* 0x000fe40000010000 */
[----:B------:R-:W-:Y:S02]  /*11e60*/  FADD.FTZ R0, R251, R7 ;  /* 0x00000007fb007221 */ /* 0x000fe40000010000 */
[C---:B------:R-:W-:Y:S04]  /*11e70*/  HMMA.16816.F32.BF16 R68, R140.reuse, R10, R68 ;  /* 0x0000000a8c44723c */ /* 0x040fe80000041844 */
[----:B------:R-:W-:Y:S02]  /*11e80*/  FADD.FTZ R8, R252, R3 ;  /* 0x00000003fc087221 */ /* 0x000fe40000010000 */
[----:B------:R-:W-:Y:S02]  /*11e90*/  FADD.FTZ R3, R246, R9 ;  /* 0x00000009f6037221 */ /* 0x000fe40000010000 */
[-C--:B---3--:R-:W-:Y:S04]  /*11ea0*/  HMMA.16816.F32.BF16 R72, R140, R12.reuse, R72 ;  /* 0x0000000c8c48723c */ /* 0x088fe80000041848 */
        /* <DEDUP_REMOVED lines=11> */
[-C--:B----4-:R-:W-:Y:S04]  /*11f60*/  HMMA.16816.F32.BF16 R88, R140, R16.reuse, R88 ;  /* 0x000000108c58723c */ /* 0x090fe80000041858 */
        /* <DEDUP_REMOVED lines=8> */
[C---:B------:R-:W-:Y:S01]  /*11ff0*/  HMMA.16816.F32.BF16 R100, R140.reuse, R18, R100 ;  /* 0x000000128c64723c */ /* 0x040fe20000041864 */
[----:B------:R2:W-:Y:S03]  /*12000*/  STL [R1+0x90], R4 ;  /* 0x0000900401007387 */ /* 0x0005e60000100800 */
[----:B------:R-:W-:Y:S02]  /*12010*/  FADD.FTZ R0, R203, R3 ;  /* 0x00000003cb007221 */ /* 0x000fe40000010000 */
[----:B------:R-:W-:Y:S02]  /*12020*/  FADD.FTZ R8, R213, R8 ;  /* 0x00000008d5087221 */ /* 0x000fe40000010000 */
[-C--:B-----5:R-:W-:Y:S04]  /*12030*/  HMMA.16816.F32.BF16 R104, R140, R20.reuse, R104 ;  /* 0x000000148c68723c */ /* 0x0a0fe80000041868 */
[----:B------:R-:W-:Y:S04]  /*12040*/  FADD.FTZ R2, R212, R8 ;  /* 0x00000008d4027221 */ /* 0x000fe80000010000 */
[C---:B------:R-:W-:Y:S04]  /*12050*/  HMMA.16816.F32.BF16 R108, R192.reuse, R20, R108 ;  /* 0x00000014c06c723c */ /* 0x040fe8000004186c */
[----:B------:R-:W-:Y:S02]  /*12060*/  FADD.FTZ R3, R214, R2 ;  /* 0x00000002d6037221 */ /* 0x000fe40000010000 */
[----:B------:R-:W-:Y:S01]  /*12070*/  FADD.FTZ R2, R201, R0 ;  /* 0x00000000c9027221 */ /* 0x000fe20000010000 */
[----:B------:R-:W-:Y:S01]  /*12080*/  IADD3 R0, R230, -0x1, RZ ;  /* 0xffffffffe6007810 */ /* 0x000fe20007ffe0ff */
[-C--:B------:R-:W-:Y:S04]  /*12090*/  HMMA.16816.F32.BF16 R112, R192, R22.reuse, R112 ;  /* 0x00000016c070723c */ /* 0x080fe80000041870 */
[----:B--2---:R-:W-:Y:S01]  /*120a0*/  FADD.FTZ R4, R215, R7 ;  /* 0x00000007d7047221 */ /* 0x004fe20000010000 */
[----:B------:R-:W-:Y:S01]  /*120b0*/  MOV R230, R0 ;  /* 0x0000000000e67202 */ /* 0x000fe20000000f00 */
[----:B------:R-:W-:Y:S01]  /*120c0*/  FADD.FTZ R3, R231, R3 ;  /* 0x00000003e7037221 */ /* 0x000fe20000010000 */
[----:B------:R-:W-:Y:S01]  /*120d0*/  MOV R7, R6 ;  /* 0x0000000600077202 */ /* 0x000fe20000000f00 */
[C---:B------:R-:W-:Y:S01]  /*120e0*/  HMMA.16816.F32.BF16 R116, R140.reuse, R22, R116 ;  /* 0x000000168c74723c */ /* 0x040fe20000041874 */
[----:B------:R2:W-:Y:S03]  /*120f0*/  STL [R1+0x94], R4 ;  /* 0x0000940401007387 */ /* 0x0005e60000100800 */
[----:B------:R-:W-:Y:S01]  /*12100*/  FADD.FTZ R2, R200, R2 ;  /* 0x00000002c8027221 */ /* 0x000fe20000010000 */
[----:B------:R2:W-:Y:S03]  /*12110*/  STL [R1+0xac], R3 ;  /* 0x0000ac0301007387 */ /* 0x0005e60000100800 */
[-C--:B-1----:R-:W-:Y:S01]  /*12120*/  HMMA.16816.F32.BF16 R120, R140, R24.reuse, R120 ;  /* 0x000000188c78723c */ /* 0x082fe20000041878 */
[----:B------:R2:W-:Y:S07]  /*12130*/  STL [R1+0xa8], R2 ;  /* 0x0000a80201007387 */ /* 0x0005ee0000100800 */
[C---:B------:R-:W-:Y:S08]  /*12140*/  HMMA.16816.F32.BF16 R124, R192.reuse, R24, R124 ;  /* 0x00000018c07c723c */ /* 0x040ff0000004187c */
[-C--:B------:R-:W-:Y:S08]  /*12150*/  HMMA.16816.F32.BF16 R128, R192, R26.reuse, R128 ;  /* 0x0000001ac080723c */ /* 0x080ff00000041880 */
[----:B------:R-:W-:Y:S07]  /*12160*/  HMMA.16816.F32.BF16 R132, R140, R26, R132 ;  /* 0x0000001a8c84723c */ /* 0x000fee0000041884 */
[----:B------:R-:W-:Y:S02]  /*12170*/  MOV R140, R137 ;  /* 0x00000089008c7202 */ /* 0x000fe40000000f00 */
[----:B------:R-:W-:Y:S01]  /*12180*/  MOV R141, R136 ;  /* 0x00000088008d7202 */ /* 0x000fe20000000f00 */
[----:B--2---:R-:W-:-:S05]  /*12190*/  @P0 BRA `(.L_x_1331) ;  /* 0xffffafb000000947 */ /* 0x004fca000383ffff */
[----:B------:R-:W2:Y:S01]  /*121a0*/  LDL R3, [R1+0x4] ;  /* 0x0000040001037983 */ /* 0x000ea20000100800 */
[----:B------:R-:W-:Y:S01]  /*121b0*/  IMAD.MOV.U32 R140, RZ, RZ, R137 ;  /* 0x000000ffff8c7224 */ /* 0x000fe200078e0089 */
[----:B------:R-:W-:Y:S01]  /*121c0*/  MOV R7, R6 ;  /* 0x0000000600077202 */ /* 0x000fe20000000f00 */
[----:B------:R-:W-:Y:S01]  /*121d0*/  IMAD.MOV.U32 R139, RZ, RZ, R138 ;  /* 0x000000ffff8b7224 */ /* 0x000fe200078e008a */
[----:B------:R-:W-:Y:S01]  /*121e0*/  MOV R230, R0 ;  /* 0x0000000000e67202 */ /* 0x000fe20000000f00 */
[----:B------:R-:W-:Y:S01]  /*121f0*/  IMAD.MOV.U32 R141, RZ, RZ, R136 ;  /* 0x000000ffff8d7224 */ /* 0x000fe200078e0088 */
[----:B--2---:R-:W-:-:S03]  /*12200*/  SHF.L.U32 R3, R3, 0x7, RZ ;  /* 0x0000000703037819 */ /* 0x004fc600000006ff */
.L_x_1300:
[----:B-1----:R-:W2:Y:S04]  /*12210*/  LDL R2, [R1+0x64] ;  /* 0x0000640001027983 */ /* 0x002ea80000100800 */
[----:B------:R-:W3:Y:S01]  /*12220*/  LDL R4, [R1+0x58] ;  /* 0x0000580001047983 */ /* 0x000ee20000100800 */
[----:B------:R-:W-:Y:S01]  /*12230*/  IMAD.MOV.U32 R6, RZ, RZ, 0x1 ;  /* 0x00000001ff067424 */ /* 0x000fe200078e00ff */
[----:B------:R-:W-:-:S02]  /*12240*/  IADD3 R3, R3, 0x7f, RZ ;  /* 0x0000007f03037810 */ /* 0x000fc40007ffe0ff */
[----:B------:R-:W-:Y:S02]  /*12250*/  LOP3.LUT R229, R229, 0xfffffbff, RZ, 0xc0, !PT ;  /* 0xfffffbffe5e57812 */ /* 0x000fe400078ec0ff */
[----:B------:R-:W-:-:S13]  /*12260*/  ISETP.NE.AND P0, PT, R6, c[0x0][0x2c4], PT ;  /* 0x0000b10006007a0c */ /* 0x000fda0003f05270 */
[----:B------:R-:W-:Y:S01]  /*12270*/  @P0 IMAD.HI.U32 R0, R3, c[0x0][0x2c8], RZ ;  /* 0x0000b20003000a27 */ /* 0x000fe200078e00ff */
[----:B------:R-:W-:-:S04]  /*12280*/  @P0 LOP3.LUT R229, R229, 0x400, RZ, 0xfc, !PT ;  /* 0x00000400e5e50812 */ /* 0x000fc800078efcff */
[----:B------:R-:W-:Y:S02]  /*12290*/  @P0 SHF.R.U32.HI R3, RZ, c[0x0][0x2cc], R0 ;  /* 0x0000b300ff030a19 */ /* 0x000fe40000011600 */
[----:B------:R-:W-:Y:S02]  /*122a0*/  ISETP.LE.AND P0, PT, R6, c[0x0][0x32c], PT ;  /* 0x0000cb0006007a0c */ /* 0x000fe40003f03270 */
[----:B------:R-:W-:-:S11]  /*122b0*/  LOP3.LUT R229, R229, 0xfffffdff, RZ, 0xc0, !PT ;  /* 0xfffffdffe5e57812 */ /* 0x000fd600078ec0ff */
[----:B------:R-:W-:Y:S02]  /*122c0*/  @P0 LOP3.LUT R229, R229, 0x200, RZ, 0xfc, !PT ;  /* 0x00000200e5e50812 */ /* 0x000fe400078efcff */
[----:B--2---:R-:W-:-:S05]  /*122d0*/  IADD3 R3, R3, 0x1, R2 ;  /* 0x0000000103037810 */ /* 0x004fca0007ffe002 */
[----:B---3--:R-:W-:-:S05]  /*122e0*/  IMAD.IADD R3, R3, 0x1, -R4 ;  /* 0x0000000103037824 */ /* 0x008fca00078e0a04 */
[----:B------:R-:W-:Y:S01]  /*122f0*/  IADD3 R2, R3, -c[0x0][0x324], RZ ;  /* 0x8000c90003027a10 */ /* 0x000fe20007ffe0ff */
[----:B------:R-:W-:Y:S05]  /*12300*/  @!P0 BRA `(.L_x_1332) ;  /* 0x0000010000008947 */ /* 0x000fea0003800000 */
[----:B------:R-:W-:Y:S01]  /*12310*/  MOV R0, R3 ;  /* 0x0000000300007202 */ /* 0x000fe20000000f00 */
[----:B------:R-:W-:Y:S03]  /*12320*/  BSSY B0, `(.L_x_1333) ;  /* 0x000000c000007945 */ /* 0x000fe60003800000 */
        /* <DEDUP_REMOVED lines=8> */
.L_x_1334:
[----:B------:R-:W-:-:S13]  /*123b0*/  ISETP.NE.AND P0, PT, R6, c[0x0][0x32c], PT ;  /* 0x0000cb0006007a0c */ /* 0x000fda0003f05270 */
[----:B------:R-:W-:-:S05]  /*123c0*/  @P0 IMAD.HI.U32 R3, R0, c[0x0][0x330], RZ ;  /* 0x0000cc0000030a27 */ /* 0x000fca00078e00ff */
[----:B------:R-:W-:Y:S02]  /*123d0*/  @P0 SHF.R.U32.HI R0, RZ, c[0x0][0x334], R3 ;  /* 0x0000cd00ff000a19 */ /* 0x000fe40000011603 */
.L_x_1335:
[----:B------:R-:W-:Y:S05]  /*123e0*/  BSYNC B0 ;  /* 0x0000000000007941 */ /* 0x000fea0003800000 */
.L_x_1333:
[----:B------:R-:W-:-:S05]  /*123f0*/  IMAD R0, R0, c[0x0][0x32c], RZ ;  /* 0x0000cb0000007a24 */ /* 0x000fca00078e02ff */
[----:B------:R-:W-:-:S03]  /*12400*/  IMNMX R2, R2, R0, !PT ;  /* 0x0000000002027217 */ /* 0x000fc60007800200 */
.L_x_1332:
[----:B------:R-:W2:Y:S01]  /*12410*/  LDL R3, [R1+0xb4] ;  /* 0x0000b40001037983 */ /* 0x000ea20000100800 */
[----:B------:R-:W-:-:S05]  /*12420*/  IADD3 R2, R2, 0x2f, RZ ;  /* 0x0000002f02027810 */ /* 0x000fca0007ffe0ff */
[----:B------:R-:W-:-:S05]  /*12430*/  IMAD.HI R2, R2, 0x2aaaaaab, RZ ;  /* 0x2aaaaaab02027827 */ /* 0x000fca00078e02ff */
[----:B------:R-:W-:-:S04]  /*12440*/  SHF.R.U32.HI R0, RZ, 0x1f, R2 ;  /* 0x0000001fff007819 */ /* 0x000fc80000011602 */
[----:B------:R-:W-:-:S04]  /*12450*/  LEA.HI.SX32 R0, R2, R0, 0x1d ;  /* 0x0000000002007211 */ /* 0x000fc800078feaff */
[----:B--2---:R-:W-:-:S04]  /*12460*/  IMNMX R3, R3, R0, !PT ;  /* 0x0000000003037217 */ /* 0x004fc80007800200 */
[----:B------:R-:W-:Y:S01]  /*12470*/  ISETP.GE.AND P0, PT, R230, R3, PT ;  /* 0x00000003e600720c */ /* 0x000fe20003f06270 */
[----:B------:R1:W-:-:S12]  /*12480*/  STL [R1+0x9c], R3 ;  /* 0x00009c0301007387 */ /* 0x0003d80000100800 */
[----:B------:R-:W-:Y:S05]  /*12490*/  @!P0 BRA `(.L_x_1336) ;  /* 0x00003ae000008947 */ /* 0x000fea0003800000 */
[----:B------:R-:W2:Y:S04]  /*124a0*/  LDL R6, [R1+0xa4] ;  /* 0x0000a40001067983 */ /* 0x000ea80000100800 */
[----:B------:R-:W3:Y:S04]  /*124b0*/  LDL.64 R8, [R1+0xc0] ;  /* 0x0000c00001087983 */ /* 0x000ee80000100a00 */
[----:B------:R-:W4:Y:S04]  /*124c0*/  LDL R4, [R1+0xf0] ;  /* 0x0000f00001047983 */ /* 0x000f280000100800 */
[----:B-1----:R-:W4:Y:S01]  /*124d0*/  LDL R3, [R1+0xe8] ;  /* 0x0000e80001037983 */ /* 0x002f220000100800 */
[----:B------:R-:W-:Y:S01]  /*124e0*/  IMAD.MOV.U32 R0, RZ, RZ, R139 ;  /* 0x000000ffff007224 */ /* 0x000fe200078e008b */
[----:B------:R-:W-:Y:S01]  /*124f0*/  MOV R137, R7 ;  /* 0x0000000700897202 */ /* 0x000fe20000000f00 */
[----:B------:R-:W-:Y:S01]  /*12500*/  IMAD.MOV.U32 R136, RZ, RZ, R141 ;  /* 0x000000ffff887224 */ /* 0x000fe200078e008d */
[----:B------:R-:W-:-:S02]  /*12510*/  MOV R237, R230 ;  /* 0x000000e600ed7202 */ /* 0x000fc40000000f00 */
[----:B--2---:R-:W-:Y:S01]  /*12520*/  ISETP.GE.AND P3, PT, R6, c[0x0][0x1d4], PT ;  /* 0x0000750006007a0c */ /* 0x004fe20003f66270 */
[----:B------:R-:W-:Y:S01]  /*12530*/  IMAD.MOV.U32 R6, RZ, RZ, R140 ;  /* 0x000000ffff067224 */ /* 0x000fe200078e008c */
[C---:B---3--:R-:W-:Y:S01]  /*12540*/  SHF.L.U64.HI R241, R8.reuse, 0x1, R9 ;  /* 0x0000000108f17819 */ /* 0x048fe20000010209 */
[----:B------:R-:W-:Y:S01]  /*12550*/  IMAD.SHL.U32 R240, R8, 0x2, RZ ;  /* 0x0000000208f07824 */ /* 0x000fe200078e00ff */
[C---:B----4-:R-:W-:Y:S02]  /*12560*/  SHF.L.U64.HI R239, R3.reuse, 0x1, R4 ;  /* 0x0000000103ef7819 */ /* 0x050fe40000010204 */
[----:B------:R-:W-:Y:S02]  /*12570*/  SHF.L.U32 R238, R3, 0x1, RZ ;  /* 0x0000000103ee7819 */ /* 0x000fe400000006ff */
.L_x_1347:
        /* <DEDUP_REMOVED lines=22> */
[----:B----4-:R-:W-:Y:S01]  /*126e0*/  IMAD.WIDE.U32 R10, R12, c[0x0][0x210], RZ ;  /* 0x000084000c0a7a25 */ /* 0x010fe200078e00ff */
[----:B-1----:R-:W-:Y:S05]  /*126f0*/  SHF.R.S32.HI R8, RZ, 0x1f, R8 ;  /* 0x0000001fff087819 */ /* 0x002fea0000011408 */
[----:B------:R-:W-:Y:S04]  /*12700*/  IMAD R8, R8, c[0x0][0x210], RZ ;  /* 0x0000840008087a24 */ /* 0x000fe800078e02ff */
[----:B------:R-:W-:Y:S05]  /*12710*/  IMAD R8, R12, c[0x0][0x214], R8 ;  /* 0x000085000c087a24 */ /* 0x000fea00078e0208 */
[----:B------:R-:W-:Y:S02]  /*12720*/  IADD3 R8, R11, R8, RZ ;  /* 0x000000080b087210 */ /* 0x000fe40007ffe0ff */
[----:B--2---:R-:W-:Y:S05]  /*12730*/  SHF.R.S32.HI R2, RZ, 0x1f, R7 ;  /* 0x0000001fff027819 */ /* 0x004fea0000011407 */
[----:B------:R-:W-:Y:S02]  /*12740*/  IMAD R4, R2, c[0x0][0x208], RZ ;  /* 0x0000820002047a24 */ /* 0x000fe400078e02ff */
[C---:B------:R-:W-:Y:S04]  /*12750*/  IMAD.WIDE.U32 R2, R7.reuse, c[0x0][0x208], RZ ;  /* 0x0000820007027a25 */ /* 0x040fe800078e00ff */
[----:B------:R-:W-:Y:S01]  /*12760*/  IMAD R4, R7, c[0x0][0x20c], R4 ;  /* 0x0000830007047a24 */ /* 0x000fe200078e0204 */
[----:B---3--:R-:W-:Y:S04]  /*12770*/  SHF.R.S32.HI R7, RZ, 0x1f, R9 ;  /* 0x0000001fff077819 */ /* 0x008fe80000011409 */
[----:B------:R-:W-:Y:S01]  /*12780*/  IADD3 R3, R3, R4, RZ ;  /* 0x0000000403037210 */ /* 0x000fe20007ffe0ff */
[----:B------:R-:W-:Y:S04]  /*12790*/  IMAD R7, R7, c[0x0][0x218], RZ ;  /* 0x0000860007077a24 */ /* 0x000fe800078e02ff */
[C---:B------:R-:W-:Y:S05]  /*127a0*/  IMAD.WIDE.U32 R2, R9.reuse, c[0x0][0x218], R2 ;  /* 0x0000860009027a25 */ /* 0x040fea00078e0002 */
[----:B------:R-:W-:Y:S01]  /*127b0*/  IADD3 R4, P1, R10, R2, RZ ;  /* 0x000000020a047210 */ /* 0x000fe20007f3e0ff */
[----:B------:R-:W-:Y:S03]  /*127c0*/  IMAD R2, R9, c[0x0][0x21c], R7 ;  /* 0x0000870009027a24 */ /* 0x000fe600078e0207 */
[----:B------:R-:W-:Y:S02]  /*127d0*/  LEA R7, P0, R4, c[0x0][0x1f8], 0x1 ;  /* 0x00007e0004077a11 */ /* 0x000fe400078008ff */
[----:B------:R-:W-:Y:S04]  /*127e0*/  IADD3.X R2, R8, R3, R2, P1, !PT ;  /* 0x0000000308027210 */ /* 0x000fe80000ffe402 */
[----:B------:R-:W-:Y:S01]  /*127f0*/  LEA.HI.X R4, R4, c[0x0][0x1fc], R2, 0x1, P0 ;  /* 0x00007f0004047a11 */ /* 0x000fe200000f0c02 */
[----:B------:R-:W-:-:S05]  /*12800*/  BRA.DIV ~URZ, `(.L_x_1339) ;  /* 0x0000e7627f007947 */ /* 0x000fca000b800000 */
[----:B------:R1:W2:Y:S02]  /*12810*/  SHFL.IDX PT, R9, R4, RZ, 0x181f ;  /* 0x00181fff04097589 */ /* 0x0002a400000e0000 */
.L_x_1455:
[----:B------:R-:W-:-:S05]  /*12820*/  BRA.DIV ~URZ, `(.L_x_1340) ;  /* 0x0000e7c27f007947 */ /* 0x000fca000b800000 */
[----:B------:R-:W3:Y:S04]  /*12830*/  LDL R15, [R1+0xf4] ;  /* 0x0000f400010f7983 */ /* 0x000ee80000100800 */
[----:B------:R-:W4:Y:S04]  /*12840*/  LDL R14, [R1+0x78] ;  /* 0x00007800010e7983 */ /* 0x000f280000100800 */
[----:B------:R-:W1:Y:S04]  /*12850*/  SHFL.IDX PT, R2, R7, RZ, 0x181f ;  /* 0x00181fff07027589 */ /* 0x000e6800000e0000 */
[----:B------:R-:W2:Y:S04]  /*12860*/  SHFL.IDX PT, R10, R7, 0x1, 0x181f ;  /* 0x00381f00070a7f89 */ /* 0x000ea800000e0000 */
[----:B------:R-:W2:Y:S04]  /*12870*/  SHFL.IDX PT, R11, R4, 0x1, 0x181f ;  /* 0x00381f00040b7f89 */ /* 0x000ea800000e0000 */
[----:B-1----:R-:W1:Y:S01]  /*12880*/  SHFL.IDX PT, R4, R4, 0x2, 0x181f ;  /* 0x00581f0004047f89 */ /* 0x002e6200000e0000 */
[C---:B------:R-:W-:Y:S02]  /*12890*/  IADD3 R12, P0, R2.reuse, R240, RZ ;  /* 0x000000f0020c7210 */ /* 0x040fe40007f1e0ff */
[----:B------:R-:W-:Y:S02]  /*128a0*/  IADD3 R8, P2, R2, R238, RZ ;  /* 0x000000ee02087210 */ /* 0x000fe40007f5e0ff */
[C---:B--2---:R-:W-:Y:S01]  /*128b0*/  IADD3 R2, P1, R10.reuse, R240, RZ ;  /* 0x000000f00a027210 */ /* 0x044fe20007f3e0ff */
[C---:B------:R-:W-:Y:S01]  /*128c0*/  IMAD.X R13, R9.reuse, 0x1, R241, P0 ;  /* 0x00000001090d7824 */ /* 0x040fe200000e06f1 */
[----:B------:R-:W-:Y:S01]  /*128d0*/  IADD3 R10, P0, R10, R238, RZ ;  /* 0x000000ee0a0a7210 */ /* 0x000fe20007f1e0ff */
[----:B------:R-:W-:Y:S02]  /*128e0*/  IMAD.X R9, R9, 0x1, R239, P2 ;  /* 0x0000000109097824 */ /* 0x000fe400010e06ef */
[C---:B------:R-:W-:Y:S02]  /*128f0*/  IMAD.X R3, R11.reuse, 0x1, R241, P1 ;  /* 0x000000010b037824 */ /* 0x040fe400008e06f1 */
[----:B------:R-:W-:Y:S01]  /*12900*/  IMAD.X R11, R11, 0x1, R239, P0 ;  /* 0x000000010b0b7824 */ /* 0x000fe200000e06ef */
[----:B---3--:R-:W-:Y:S01]  /*12910*/  ISETP.GE.AND P4, PT, R15, c[0x0][0x1d4], PT ;  /* 0x000075000f007a0c */ /* 0x008fe20003f86270 */
[----:B----4-:R2:W-:Y:S11]  /*12920*/  LDGSTS.E.BYPASS.LTC128B.128 [R14], [R12.64], !P3 ;  /* 0x000000000c0e7fae */ /* 0x0105f6000d901d46 */
[----:B------:R-:W-:Y:S01]  /*12930*/  @!UPT UIADD3 URZ, URZ, URZ, URZ ;  /* 0x0000003f3f3ff290 */ /* 0x000fe2000fffe03f */
[----:B------:R3:W-:Y:S04]  /*12940*/  LDGSTS.E.BYPASS.LTC128B.128 [R14+0x1800], [R8.64], !P4 ;  /* 0x01800000080e7fae */ /* 0x0007e8000e101d46 */
[----:B------:R4:W-:Y:S04]  /*12950*/  LDGSTS.E.BYPASS.LTC128B.128 [R14+0x800], [R2.64], !P3 ;  /* 0x00800000020e7fae */ /* 0x0009e8000d901d46 */
[----:B------:R2:W-:Y:S04]  /*12960*/  LDGSTS.E.BYPASS.LTC128B.128 [R14+0x2000], [R10.64], !P4 ;  /* 0x020000000a0e7fae */ /* 0x0005e8000e101d46 */
[----:B---3--:R2:W5:Y:S04]  /*12970*/  LDL R8, [R1+0xa0] ;  /* 0x0000a00001087983 */ /* 0x0085680000100800 */
[----:B----4-:R2:W3:Y:S02]  /*12980*/  SHFL.IDX PT, R2, R7, 0x2, 0x181f ;  /* 0x00581f0007027f89 */ /* 0x0104e400000e0000 */
.L_x_1456:
[----:B-12--5:R-:W-:Y:S01]  /*12990*/  IADD3 R10, -R8, 0x10, RZ ;  /* 0x00000010080a7810 */ /* 0x026fe20007ffe1ff */
[----:B------:R-:W2:Y:S03]  /*129a0*/  LDL R7, [R1+0x78] ;  /* 0x0000780001077983 */ /* 0x000ea60000100800 */
[----:B------:R-:W-:Y:S04]  /*129b0*/  LOP3.LUT R10, R10, 0xf, RZ, 0xc0, !PT ;  /* 0x0000000f0a0a7812 */ /* 0x000fe800078ec0ff */
[----:B---3--:R-:W-:Y:S04]  /*129c0*/  IADD3 R10, P1, P0, R10, R2, R238 ;  /* 0x000000020a0a7210 */ /* 0x008fe8000783e0ee */
[----:B------:R-:W-:Y:S02]  /*129d0*/  IADD3.X R11, RZ, R4, R239, P1, P0 ;  /* 0x00000004ff0b7210 */ /* 0x000fe40000fe04ef */
[----:B------:R-:W-:Y:S02]  /*129e0*/  IADD3 R2, P0, R2, R240, RZ ;  /* 0x000000f002027210 */ /* 0x000fe40007f1e0ff */
[----:B------:R-:W-:Y:S03]  /*129f0*/  ISETP.NE.U32.AND P1, PT, R8, RZ, PT ;  /* 0x000000ff0800720c */ /* 0x000fe60003f25070 */
[----:B------:R-:W-:Y:S05]  /*12a00*/  IMAD.X R3, R4, 0x1, R241, P0 ;  /* 0x0000000104037824 */ /* 0x000fea00000e06f1 */
[----:B------:R-:W-:Y:S01]  /*12a10*/  @!PT LDS RZ, [RZ] ;  /* 0x00000000fffff984 */ /* 0x000fe20000000800 */
[----:B------:R-:W-:Y:S01]  /*12a20*/  @!PT LDS RZ, [RZ] ;  /* 0x00000000fffff984 */ /* 0x000fe20000000800 */
[----:B------:R-:W-:Y:S01]  /*12a30*/  @!PT LDS RZ, [RZ] ;  /* 0x00000000fffff984 */ /* 0x000fe20000000800 */
[----:B--2---:R1:W-:Y:S05]  /*12a40*/  LDGSTS.E.BYPASS.LTC128B.128 [R7+0x1000], [R2.64], !P3 ;  /* 0x0100000002077fae */ /* 0x0043ea000d901d46 */
[----:B------:R1:W-:Y:S02]  /*12a50*/  LDGSTS.E.BYPASS.LTC128B.128.ZFILL [R7+0x2800], [R10.64], P1 ;  /* 0x028000000a077fae */ /* 0x0003e40008941d46 */
.L_x_1338:
[----:B-1-34-:R-:W-:Y:S05]  /*12a60*/  BSYNC B0 ;  /* 0x0000000000007941 */ /* 0x01afea0003800000 */
.L_x_1337:
        /* <DEDUP_REMOVED lines=156> */
[----:B------:R-:W1:Y:S02]  /*13430*/  MUFU.TANH R232, R19 ;  /* 0x0000001300e87308 */ /* 0x000e640000002400 */
        /* <DEDUP_REMOVED lines=10> */
[----:B------:R5:W1:Y:S01]  /*134e0*/  MUFU.TANH R143, R22 ;  /* 0x00000016008f7308 */ /* 0x000a620000002400 */
[----:B------:R-:W-:Y:S01]  /*134f0*/  FMUL.FTZ R29, R29, c[0x0][0x320] ;  /* 0x0000c8001d1d7a20 */ /* 0x000fe20000410000 */
[C---:B------:R-:W-:Y:S04]  /*13500*/  HMMA.16816.F32.BF16 R44, R200.reuse, R12, R44 ;  /* 0x0000000cc82c723c */ /* 0x040fe8000004182c */
[----:B------:R-:W-:Y:S02]  /*13510*/  FMUL.FTZ R30, R30, c[0x0][0x320] ;  /* 0x0000c8001e1e7a20 */ /* 0x000fe40000410000 */
[----:B------:R-:W-:Y:S02]  /*13520*/  FMUL.FTZ R31, R31, c[0x0][0x320] ;  /* 0x0000c8001f1f7a20 */ /* 0x000fe40000410000 */
[----:B------:R1:W1:Y:S01]  /*13530*/  MUFU.TANH R142, R23 ;  /* 0x00000017008e7308 */ /* 0x0002620000002400 */
[-C--:B------:R-:W-:Y:S03]  /*13540*/  HMMA.16816.F32.BF16 R48, R200, R14.reuse, R48 ;  /* 0x0000000ec830723c */ /* 0x080fe60000041830 */
[----:B------:R-:W-:Y:S02]  /*13550*/  FMUL.FTZ R34, R34, c[0x0][0x320] ;  /* 0x0000c80022227a20 */ /* 0x000fe40000410000 */
[----:B------:R-:W-:Y:S03]  /*13560*/  FMUL.FTZ R35, R35, c[0x0][0x320] ;  /* 0x0000c80023237a20 */ /* 0x000fe60000410000 */
[----:B------:R-:W-:Y:S01]  /*13570*/  HMMA.16816.F32.BF16 R52, R192, R14, R52 ;  /* 0x0000000ec034723c */ /* 0x000fe20000041834 */
[----:B------:R2:W2:Y:S03]  /*13580*/  MUFU.TANH R206, R24 ;  /* 0x0000001800ce7308 */ /* 0x0004a60000002400 */
[----:B-----5:R-:W-:Y:S03]  /*13590*/  FMUL.FTZ R22, R43, c[0x0][0x320] ;  /* 0x0000c8002b167a20 */ /* 0x020fe60000410000 */
[----:B------:R-:W-:Y:S02]  /*135a0*/  FMUL.FTZ R21, R44, c[0x0][0x320] ;  /* 0x0000c8002c157a20 */ /* 0x000fe40000410000 */
[----:B------:R-:W-:Y:S02]  /*135b0*/  FMUL.FTZ R20, R45, c[0x0][0x320] ;  /* 0x0000c8002d147a20 */ /* 0x000fe40000410000 */
[----:B------:R5:W3:Y:S01]  /*135c0*/  MUFU.TANH R199, R25 ;  /* 0x0000001900c77308 */ /* 0x000ae20000002400 */
[----:B------:R-:W-:Y:S02]  /*135d0*/  FMUL.FTZ R46, R46, c[0x0][0x320] ;  /* 0x0000c8002e2e7a20 */ /* 0x000fe40000410000 */
[----:B------:R-:W-:Y:S02]  /*135e0*/  FMUL.FTZ R47, R47, c[0x0][0x320] ;  /* 0x0000c8002f2f7a20 */ /* 0x000fe40000410000 */
[----:B-1----:R-:W-:Y:S02]  /*135f0*/  FMUL.FTZ R23, R42, c[0x0][0x320] ;  /* 0x0000c8002a177a20 */ /* 0x002fe40000410000 */
[----:B------:R-:W-:Y:S02]  /*13600*/  FMUL.FTZ R19, R48, c[0x0][0x320] ;  /* 0x0000c80030137a20 */ /* 0x000fe40000410000 */
[----:B------:R-:W-:Y:S01]  /*13610*/  FMUL.FTZ R18, R49, c[0x0][0x320] ;  /* 0x0000c80031127a20 */ /* 0x000fe20000410000 */
[----:B------:R1:W1:Y:S01]  /*13620*/  MUFU.TANH R205, R26 ;  /* 0x0000001a00cd7308 */ /* 0x0002620000002400 */
[----:B------:R-:W-:Y:S02]  /*13630*/  FMUL.FTZ R50, R50, c[0x0][0x320] ;  /* 0x0000c80032327a20 */ /* 0x000fe40000410000 */
[----:B------:R-:W-:Y:S02]  /*13640*/  FMUL.FTZ R17, R52, c[0x0][0x320] ;  /* 0x0000c80034117a20 */ /* 0x000fe40000410000 */
[----:B--2---:R-:W-:Y:S02]  /*13650*/  FMUL.FTZ R24, R41, c[0x0][0x320] ;  /* 0x0000c80029187a20 */ /* 0x004fe40000410000 */
[----:B------:R-:W-:Y:S02]  /*13660*/  FMUL.FTZ R16, R53, c[0x0][0x320] ;  /* 0x0000c80035107a20 */ /* 0x000fe40000410000 */
[----:B------:R-:W-:Y:S01]  /*13670*/  FMUL.FTZ R15, R54, c[0x0][0x320] ;  /* 0x0000c800360f7a20 */ /* 0x000fe20000410000 */
[----:B------:R2:W2:Y:S01]  /*13680*/  MUFU.TANH R198, R27 ;  /* 0x0000001b00c67308 */ /* 0x0004a20000002400 */
[----:B------:R-:W-:Y:S02]  /*13690*/  FMUL.FTZ R14, R55, c[0x0][0x320] ;  /* 0x0000c800370e7a20 */ /* 0x000fe40000410000 */
[----:B------:R-:W-:Y:S02]  /*136a0*/  FMUL.FTZ R51, R51, c[0x0][0x320] ;  /* 0x0000c80033337a20 */ /* 0x000fe40000410000 */
[----:B-----5:R-:W-:Y:S05]  /*136b0*/  FMUL.FTZ R25, R40, c[0x0][0x320] ;  /* 0x0000c80028197a20 */ /* 0x020fea0000410000 */
[----:B------:R5:W3:Y:S01]  /*136c0*/  MUFU.TANH R197, R28 ;  /* 0x0000001c00c57308 */ /* 0x000ae20000002400 */
[----:B-1----:R-:W-:Y:S09]  /*136d0*/  FMUL.FTZ R26, R39, c[0x0][0x320] ;  /* 0x0000c800271a7a20 */ /* 0x002ff20000410000 */
[----:B------:R1:W1:Y:S01]  /*136e0*/  MUFU.TANH R138, R29 ;  /* 0x0000001d008a7308 */ /* 0x0002620000002400 */
[----:B--2---:R-:W-:Y:S09]  /*136f0*/  FMUL.FTZ R27, R38, c[0x0][0x320] ;  /* 0x0000c800261b7a20 */ /* 0x004ff20000410000 */
[----:B------:R2:W2:Y:S01]  /*13700*/  MUFU.TANH R235, R30 ;  /* 0x0000001e00eb7308 */ /* 0x0004a20000002400 */
[----:B-----5:R-:W-:Y:S09]  /*13710*/  FMUL.FTZ R28, R37, c[0x0][0x320] ;  /* 0x0000c800251c7a20 */ /* 0x020ff20000410000 */
[----:B------:R5:W3:Y:S01]  /*13720*/  MUFU.TANH R236, R31 ;  /* 0x0000001f00ec7308 */ /* 0x000ae20000002400 */
[----:B-1----:R-:W-:Y:S09]  /*13730*/  FMUL.FTZ R29, R36, c[0x0][0x320] ;  /* 0x0000c800241d7a20 */ /* 0x002ff20000410000 */
[----:B------:R1:W1:Y:S01]  /*13740*/  MUFU.TANH R234, R34 ;  /* 0x0000002200ea7308 */ /* 0x0002620000002400 */
[----:B--2---:R-:W-:Y:S09]  /*13750*/  FMUL.FTZ R30, R33, c[0x0][0x320] ;  /* 0x0000c800211e7a20 */ /* 0x004ff20000410000 */
[----:B------:R-:W2:Y:S01]  /*13760*/  MUFU.TANH R30, R30 ;  /* 0x0000001e001e7308 */ /* 0x000ea20000002400 */
[----:B-----5:R-:W-:Y:S09]  /*13770*/  FMUL.FTZ R31, R32, c[0x0][0x320] ;  /* 0x0000c800201f7a20 */ /* 0x020ff20000410000 */
        /* <DEDUP_REMOVED lines=35> */
[--C-:B------:R-:W-:Y:S01]  /*139b0*/  IMAD.MOV.U32 R2, RZ, RZ, R3.reuse ;  /* 0x000000ffff027224 */ /* 0x100fe200078e0003 */
[----:B------:R-:W-:Y:S04]  /*139c0*/  @P0 SHF.R.U32.HI R2, RZ, c[0x0][0x2c0], R4 ;  /* 0x0000b000ff020a19 */ /* 0x000fe80000011604 */
[C---:B----4-:R-:W-:Y:S02]  /*139d0*/  @!P1 IADD3 R4, P0, R2.reuse, R242, RZ ;  /* 0x000000f202049210 */ /* 0x050fe40007f1e0ff */
[----:B------:R-:W2:Y:S02]  /*139e0*/  S2R R242, SR_CTAID.Y ;  /* 0x0000000000f27919 */ /* 0x000ea40000002600 */
[----:B-----5:R-:W-:Y:S01]  /*139f0*/  @!P1 LEA.HI.X.SX32 R7, R2, R7, 0x1, P0 ;  /* 0x0000000702079211 */ /* 0x020fe200000f0eff */
[----:B------:R-:W-:Y:S01]  /*13a00*/  IMAD.MOV R2, RZ, RZ, -R2 ;  /* 0x000000ffff027224 */ /* 0x000fe200078e0a02 */
[----:B------:R-:W-:Y:S03]  /*13a10*/  @!P1 LEA R8, P0, R4, c[0x0][0x2a0], 0x2 ;  /* 0x0000a80004089a11 */ /* 0x000fe600078010ff */
[----:B------:R-:W-:Y:S01]  /*13a20*/  IMAD R10, R2, c[0x0][0x2b8], R3 ;  /* 0x0000ae00020a7a24 */ /* 0x000fe200078e0203 */
[----:B------:R-:W-:Y:S04]  /*13a30*/  @!P1 LEA.HI.X R9, R4, c[0x0][0x2a4], R7, 0x2, P0 ;  /* 0x0000a90004099a11 */ /* 0x000fe800000f1407 */
[----:B------:R2:W-:Y:S01]  /*13a40*/  STL [R1+0x7c], R10 ;  /* 0x00007c0a01007387 */ /* 0x0005e20000100800 */
[----:B------:R-:W-:Y:S03]  /*13a50*/  SHF.R.S32.HI R2, RZ, 0x1f, R10 ;  /* 0x0000001fff027819 */ /* 0x000fe6000001140a */
[----:B------:R-:W3:Y:S02]  /*13a60*/  @!P1 LDG.E R11, [R8.64] ;  /* 0x00000006080b9981 */ /* 0x000ee4000c1e1900 */
[----:B------:R-:W-:Y:S02]  /*13a70*/  IMAD R4, R2, c[0x0][0x1e0], RZ ;  /* 0x0000780002047a24 */ /* 0x000fe400078e02ff */
[C---:B------:R-:W-:Y:S04]  /*13a80*/  IMAD.WIDE.U32 R2, R10.reuse, c[0x0][0x1e0], RZ ;  /* 0x000078000a027a25 */ /* 0x040fe800078e00ff */
[----:B------:R-:W-:Y:S05]  /*13a90*/  IMAD R4, R10, c[0x0][0x1e4], R4 ;  /* 0x000079000a047a24 */ /* 0x000fea00078e0204 */
[----:B------:R-:W-:Y:S02]  /*13aa0*/  IADD3 R3, R3, R4, RZ ;  /* 0x0000000403037210 */ /* 0x000fe40007ffe0ff */
[----:B--2---:R-:W-:Y:S01]  /*13ab0*/  SHF.R.S32.HI R10, RZ, 0x1f, R242 ;  /* 0x0000001fff0a7819 */ /* 0x004fe200000114f2 */
[C---:B-1----:R-:W-:Y:S04]  /*13ac0*/  IMAD.WIDE.U32 R242, R139.reuse, c[0x0][0x1e8], RZ ;  /* 0x00007a008bf27a25 */ /* 0x042fe800078e00ff */
[----:B------:R-:W-:Y:S04]  /*13ad0*/  IMAD R10, R10, c[0x0][0x1e8], RZ ;  /* 0x00007a000a0a7a24 */ /* 0x000fe800078e02ff */
[----:B------:R-:W-:Y:S04]  /*13ae0*/  IMAD R10, R139, c[0x0][0x1ec], R10 ;  /* 0x00007b008b0a7a24 */ /* 0x000fe800078e020a */
[----:B------:R-:W-:Y:S01]  /*13af0*/  IMAD.IADD R10, R243, 0x1, R10 ;  /* 0x00000001f30a7824 */ /* 0x000fe200078e020a */
[----:B---3--:R-:W-:Y:S01]  /*13b00*/  SHF.R.S32.HI R7, RZ, 0x1f, R11 ;  /* 0x0000001fff077819 */ /* 0x008fe2000001140b */
        /* <DEDUP_REMOVED lines=10> */
.L_x_1457:
[----:B------:R-:W-:-:S05]  /*13bb0*/  BRA.DIV ~URZ, `(.L_x_1344) ;  /* 0x0000d8d27f007947 */ /* 0x000fca000b800000 */
[----:B------:R-:W4:Y:S04]  /*13bc0*/  LDL R33, [R1+0xf4] ;  /* 0x0000f40001217983 */ /* 0x000f280000100800 */
[----:B--2---:R-:W2:Y:S04]  /*13bd0*/  LDL R32, [R1+0x74] ;  /* 0x0000740001207983 */ /* 0x004ea80000100800 */
[----:B------:R-:W1:Y:S04]  /*13be0*/  SHFL.IDX PT, R2, R7, RZ, 0x181f ;  /* 0x00181fff07027589 */ /* 0x000e6800000e0000 */
[----:B------:R-:W3:Y:S04]  /*13bf0*/  SHFL.IDX PT, R10, R7, 0x1, 0x181f ;  /* 0x00381f00070a7f89 */ /* 0x000ee800000e0000 */
[----:B-1----:R-:W1:Y:S04]  /*13c00*/  SHFL.IDX PT, R11, R4, 0x1, 0x181f ;  /* 0x00381f00040b7f89 */ /* 0x002e6800000e0000 */
[----:B------:R-:W2:Y:S04]  /*13c10*/  SHFL.IDX PT, R4, R4, 0x2, 0x181f ;  /* 0x00581f0004047f89 */ /* 0x000ea800000e0000 */
[----:B------:R-:W2:Y:S01]  /*13c20*/  SHFL.IDX PT, R7, R7, 0x2, 0x181f ;  /* 0x00581f0007077f89 */ /* 0x000ea200000e0000 */
[C---:B------:R-:W-:Y:S02]  /*13c30*/  IADD3 R12, P0, R2.reuse, R240, RZ ;  /* 0x000000f0020c7210 */ /* 0x040fe40007f1e0ff */
[----:B------:R-:W-:Y:S02]  /*13c40*/  IADD3 R8, P2, R2, R238, RZ ;  /* 0x000000ee02087210 */ /* 0x000fe40007f5e0ff */
[C---:B---3--:R-:W-:Y:S01]  /*13c50*/  IADD3 R2, P1, R10.reuse, R240, RZ ;  /* 0x000000f00a027210 */ /* 0x048fe20007f3e0ff */
[C---:B------:R-:W-:Y:S01]  /*13c60*/  IMAD.X R13, R9.reuse, 0x1, R241, P0 ;  /* 0x00000001090d7824 */ /* 0x040fe200000e06f1 */
[----:B------:R-:W-:Y:S01]  /*13c70*/  IADD3 R10, P0, R10, R238, RZ ;  /* 0x000000ee0a0a7210 */ /* 0x000fe20007f1e0ff */
[----:B------:R-:W-:Y:S02]  /*13c80*/  IMAD.X R9, R9, 0x1, R239, P2 ;  /* 0x0000000109097824 */ /* 0x000fe400010e06ef */
[C---:B-1----:R-:W-:Y:S02]  /*13c90*/  IMAD.X R3, R11.reuse, 0x1, R241, P1 ;  /* 0x000000010b037824 */ /* 0x042fe400008e06f1 */
[----:B------:R-:W-:Y:S01]  /*13ca0*/  IMAD.X R11, R11, 0x1, R239, P0 ;  /* 0x000000010b0b7824 */ /* 0x000fe200000e06ef */
[----:B----4-:R-:W-:Y:S01]  /*13cb0*/  ISETP.GE.AND P4, PT, R33, c[0x0][0x1d4], PT ;  /* 0x0000750021007a0c */ /* 0x010fe20003f86270 */
[----:B--2---:R1:W-:Y:S11]  /*13cc0*/  LDGSTS.E.BYPASS.LTC128B.128 [R32+0x5080], [R12.64], !P3 ;  /* 0x050800000c207fae */ /* 0x0043f6000d901d46 */
[----:B------:R-:W-:Y:S01]  /*13cd0*/  @!UPT UIADD3 URZ, URZ, URZ, URZ ;  /* 0x0000003f3f3ff290 */ /* 0x000fe2000fffe03f */
[----:B------:R1:W-:Y:S04]  /*13ce0*/  LDGSTS.E.BYPASS.LTC128B.128 [R32+0x6880], [R8.64], !P4 ;  /* 0x0688000008207fae */ /* 0x0003e8000e101d46 */
[----:B------:R1:W-:Y:S04]  /*13cf0*/  LDGSTS.E.BYPASS.LTC128B.128 [R32+0x5880], [R2.64], !P3 ;  /* 0x0588000002207fae */ /* 0x0003e8000d901d46 */
[----:B------:R2:W-:Y:S04]  /*13d00*/  LDGSTS.E.BYPASS.LTC128B.128 [R32+0x7080], [R10.64], !P4 ;  /* 0x070800000a207fae */ /* 0x0005e8000e101d46 */
[----:B--2---:R1:W5:Y:S02]  /*13d10*/  LDL R10, [R1+0xa0] ;  /* 0x0000a000010a7983 */ /* 0x0043640000100800 */
.L_x_1458:
[----:B-1---5:R-:W-:Y:S01]  /*13d20*/  IADD3 R8, -R10, 0x10, RZ ;  /* 0x000000100a087810 */ /* 0x022fe20007ffe1ff */
[----:B------:R-:W2:Y:S03]  /*13d30*/  LDL R11, [R1+0x74] ;  /* 0x00007400010b7983 */ /* 0x000ea60000100800 */
[----:B------:R-:W-:Y:S04]  /*13d40*/  LOP3.LUT R8, R8, 0xf, RZ, 0xc0, !PT ;  /* 0x0000000f08087812 */ /* 0x000fe800078ec0ff */
[----:B------:R-:W-:Y:S04]  /*13d50*/  IADD3 R8, P1, P0, R8, R7, R238 ;  /* 0x0000000708087210 */ /* 0x000fe8000783e0ee */
        /* <DEDUP_REMOVED lines=9> */
.L_x_1342:
[----:B--234-:R-:W-:Y:S05]  /*13df0*/  BSYNC B0 ;  /* 0x0000000000007941 */ /* 0x01cfea0003800000 */
.L_x_1341:
[----:B-1----:R-:W-:Y:S01]  /*13e00*/  FMNMX.FTZ R3, R207, R0, !PT ;  /* 0x00000000cf037209 */ /* 0x002fe20007810000 */
        /* <DEDUP_REMOVED lines=48> */
[----:B------:R-:W-:-:S05]  /*14110*/  BRA.DIV ~URZ, `(.L_x_1345) ;  /* 0x0000d7927f007947 */ /* 0x000fca000b800000 */
[----:B------:R1:W2:Y:S02]  /*14120*/  SHFL.BFLY PT, R139, R4, 0x2, 0x1f ;  /* 0x0c401f00048b7f89 */ /* 0x0002a400000e0000 */
.L_x_1459:
[----:B--2---:R-:W-:Y:S01]  /*14130*/  FMNMX.FTZ R139, R4, R139, !PT ;  /* 0x0000008b048b7209 */ /* 0x004fe20007810000 */
[----:B------:R-:W-:-:S05]  /*14140*/  BRA.DIV ~URZ, `(.L_x_1346) ;  /* 0x0000d7b27f007947 */ /* 0x000fca000b800000 */
[----:B------:R-:W-:Y:S04]  /*14150*/  SHFL.BFLY PT, R2, R140, 0x2, 0x1f ;  /* 0x0c401f008c027f89 */ /* 0x000fe800000e0000 */
[----:B------:R-:W-:Y:S04]  /*14160*/  SHFL.BFLY PT, R3, R141, 0x2, 0x1f ;  /* 0x0c401f008d037f89 */ /* 0x000fe800000e0000 */
[----:B-1----:R-:W1:Y:S02]  /*14170*/  SHFL.BFLY PT, R4, R7, 0x2, 0x1f ;  /* 0x0c401f0007047f89 */ /* 0x002e6400000e0000 */
[----:B-1----:R-:W-:Y:S02]  /*14180*/  FMNMX.FTZ R4, R7, R4, !PT ;  /* 0x0000000407047209 */ /* 0x002fe40007810000 */
[----:B------:R-:W-:Y:S02]  /*14190*/  FMNMX.FTZ R140, R140, R2, !PT ;  /* 0x000000028c8c7209 */ /* 0x000fe40007810000 */
[----:B------:R-:W-:Y:S01]  /*141a0*/  FMNMX.FTZ R141, R141, R3, !PT ;  /* 0x000000038d8d7209 */ /* 0x000fe20007810000 */
[----:B------:R-:W-:Y:S04]  /*141b0*/  SHFL.BFLY PT, R2, R4, 0x1, 0x1f ;  /* 0x0c201f0004027f89 */ /* 0x000fe800000e0000 */
[----:B------:R-:W1:Y:S04]  /*141c0*/  SHFL.BFLY PT, R3, R139, 0x1, 0x1f ;  /* 0x0c201f008b037f89 */ /* 0x000e6800000e0000 */
[----:B------:R-:W2:Y:S04]  /*141d0*/  SHFL.BFLY PT, R8, R140, 0x1, 0x1f ;  /* 0x0c201f008c087f89 */ /* 0x000ea800000e0000 */
[----:B------:R-:W3:Y:S01]  /*141e0*/  SHFL.BFLY PT, R9, R141, 0x1, 0x1f ;  /* 0x0c201f008d097f89 */ /* 0x000ee200000e0000 */
[----:B-1----:R-:W-:Y:S02]  /*141f0*/  FMNMX.FTZ R139, R139, R3, !PT ;  /* 0x000000038b8b7209 */ /* 0x002fe40007810000 */
[----:B--2---:R-:W-:Y:S02]  /*14200*/  FMNMX.FTZ R140, R140, R8, !PT ;  /* 0x000000088c8c7209 */ /* 0x004fe40007810000 */
[----:B---3--:R-:W-:Y:S02]  /*14210*/  FMNMX.FTZ R141, R141, R9, !PT ;  /* 0x000000098d8d7209 */ /* 0x008fe40007810000 */
.L_x_1460:
[C---:B------:R-:W-:Y:S01]  /*14220*/  FADD.FTZ R0, -R139.reuse, R0 ;  /* 0x000000008b007221 */ /* 0x040fe20000010100 */
[----:B------:R-:W-:Y:S01]  /*14230*/  FMNMX.FTZ R2, R2, R4, !PT ;  /* 0x0000000402027209 */ /* 0x000fe20007810000 */
[----:B------:R-:W-:Y:S01]  /*14240*/  FMUL.FTZ R10, R139, c[0x0][0x2d0] ;  /* 0x0000b4008b0a7a20 */ /* 0x000fe20000410000 */
[----:B------:R-:W2:Y:S01]  /*14250*/  LDL.LU R44, [R1+0x90] ;  /* 0x00009000012c7983 */ /* 0x000ea20000300800 */
[----:B------:R-:W-:Y:S01]  /*14260*/  FMUL.FTZ R0, R0, c[0x0][0x2d0] ;  /* 0x0000b40000007a20 */ /* 0x000fe20000410000 */
[----:B------:R-:W-:Y:S01]  /*14270*/  WARPSYNC 0xffffffff ;  /* 0xffffffff00007948 */ /* 0x000fe20003800000 */
[----:B------:R-:W-:Y:S02]  /*14280*/  FMUL.FTZ R9, R140, c[0x0][0x2d0] ;  /* 0x0000b4008c097a20 */ /* 0x000fe40000410000 */
[----:B------:R1:W-:Y:S01]  /*14290*/  MUFU.EX2 R3, R0 ;  /* 0x0000000000037308 */ /* 0x0003e20000000800 */
[--C-:B------:R-:W-:Y:S02]  /*142a0*/  FFMA.FTZ R8, R214, c[0x0][0x2d0], -R10.reuse ;  /* 0x0000b400d6087a23 */ /* 0x100fe4000001080a */
[--C-:B------:R-:W-:Y:S02]  /*142b0*/  FFMA.FTZ R7, R212, c[0x0][0x2d0], -R9.reuse ;  /* 0x0000b400d4077a23 */ /* 0x100fe40000010809 */
[--C-:B------:R-:W-:Y:S02]  /*142c0*/  FFMA.FTZ R11, R196, c[0x0][0x2d0], -R10.reuse ;  /* 0x0000b400c40b7a23 */ /* 0x100fe4000001080a */
[--C-:B------:R-:W-:Y:S02]  /*142d0*/  FFMA.FTZ R12, R204, c[0x0][0x2d0], -R10.reuse ;  /* 0x0000b400cc0c7a23 */ /* 0x100fe4000001080a */
[--C-:B------:R-:W-:Y:S01]  /*142e0*/  FFMA.FTZ R203, R199, c[0x0][0x2d0], -R10.reuse ;  /* 0x0000b400c7cb7a23 */ /* 0x100fe2000001080a */
[----:B------:R3:W-:Y:S01]  /*142f0*/  MUFU.EX2 R248, R8 ;  /* 0x0000000800f87308 */ /* 0x0007e20000000800 */
[--C-:B------:R-:W-:Y:S02]  /*14300*/  FFMA.FTZ R202, R29, c[0x0][0x2d0], -R10.reuse ;  /* 0x0000b4001dca7a23 */ /* 0x100fe4000001080a */
        /* <DEDUP_REMOVED lines=11> */
[----:B------:R-:W-:Y:S02]  /*143c0*/  FFMA.FTZ R214, R16, c[0x0][0x2d0], -R10 ;  /* 0x0000b40010d67a23 */ /* 0x000fe4000001080a */
[----:B---3--:R-:W-:Y:S04]  /*143d0*/  FMUL.FTZ R8, R141, c[0x0][0x2d0] ;  /* 0x0000b4008d087a20 */ /* 0x008fe80000410000 */
[--C-:B------:R-:W-:Y:S03]  /*143e0*/  FFMA.FTZ R195, R30, c[0x0][0x2d0], -R8.reuse ;  /* 0x0000b4001ec37a23 */ /* 0x100fe60000010808 */
[----:B------:R3:W-:Y:S01]  /*143f0*/  MUFU.EX2 R39, R11 ;  /* 0x0000000b00277308 */ /* 0x0007e20000000800 */
[--C-:B------:R-:W-:Y:S02]  /*14400*/  FFMA.FTZ R13, R211, c[0x0][0x2d0], -R8.reuse ;  /* 0x0000b400d30d7a23 */ /* 0x100fe40000010808 */
[--C-:B------:R-:W-:Y:S02]  /*14410*/  FFMA.FTZ R211, R22, c[0x0][0x2d0], -R9.reuse ;  /* 0x0000b40016d37a23 */ /* 0x100fe40000010809 */
[--C-:B------:R-:W-:Y:S02]  /*14420*/  FFMA.FTZ R197, R197, c[0x0][0x2d0], -R8.reuse ;  /* 0x0000b400c5c57a23 */ /* 0x100fe40000010808 */
[--C-:B------:R-:W-:Y:S02]  /*14430*/  FFMA.FTZ R207, R21, c[0x0][0x2d0], -R8.reuse ;  /* 0x0000b40015cf7a23 */ /* 0x100fe40000010808 */
[--C-:B------:R-:W-:Y:S01]  /*14440*/  FFMA.FTZ R204, R20, c[0x0][0x2d0], -R8.reuse ;  /* 0x0000b40014cc7a23 */ /* 0x100fe20000010808 */
[----:B------:R4:W-:Y:S01]  /*14450*/  MUFU.EX2 R249, R12 ;  /* 0x0000000c00f97308 */ /* 0x0009e20000000800 */
[----:B------:R-:W-:Y:S02]  /*14460*/  FFMA.FTZ R212, R18, c[0x0][0x2d0], -R8 ;  /* 0x0000b40012d47a23 */ /* 0x000fe40000010808 */
[----:B-1----:R-:W-:Y:S04]  /*14470*/  FADD.FTZ R0, -R140, R6 ;  /* 0x000000068c007221 */ /* 0x002fe80000010100 */
[----:B------:R-:W-:Y:S03]  /*14480*/  FMUL.FTZ R0, R0, c[0x0][0x2d0] ;  /* 0x0000b40000007a20 */ /* 0x000fe60000410000 */
[----:B------:R-:W-:Y:S01]  /*14490*/  MUFU.EX2 R245, R13 ;  /* 0x0000000d00f57308 */ /* 0x000fe20000000800 */
[--C-:B---3--:R-:W-:Y:S02]  /*144a0*/  FFMA.FTZ R11, R209, c[0x0][0x2d0], -R8.reuse ;  /* 0x0000b400d10b7a23 */ /* 0x108fe40000010808 */
[--C-:B------:R-:W-:Y:S07]  /*144b0*/  FFMA.FTZ R209, R14, c[0x0][0x2d0], -R9.reuse ;  /* 0x0000b4000ed17a23 */ /* 0x100fee0000010809 */
[----:B------:R1:W-:Y:S01]  /*144c0*/  MUFU.EX2 R6, R0 ;  /* 0x0000000000067308 */ /* 0x0003e20000000800 */
[----:B----4-:R-:W-:Y:S02]  /*144d0*/  FFMA.FTZ R12, R230, c[0x0][0x2d0], -R8 ;  /* 0x0000b400e60c7a23 */ /* 0x010fe40000010808 */
[----:B------:R-:W-:Y:S07]  /*144e0*/  FFMA.FTZ R230, R17, c[0x0][0x2d0], -R10 ;  /* 0x0000b40011e67a23 */ /* 0x000fee000001080a */
[----:B------:R-:W-:Y:S10]  /*144f0*/  MUFU.EX2 R42, R11 ;  /* 0x0000000b002a7308 */ /* 0x000ff40000000800 */
[----:B------:R-:W-:Y:S01]  /*14500*/  MUFU.EX2 R246, R12 ;  /* 0x0000000c00f67308 */ /* 0x000fe20000000800 */
[--C-:B-1----:R-:W-:Y:S02]  /*14510*/  FFMA.FTZ R0, R208, c[0x0][0x2d0], -R9.reuse ;  /* 0x0000b400d0007a23 */ /* 0x102fe40000010809 */
[--C-:B------:R-:W-:Y:S07]  /*14520*/  FFMA.FTZ R208, R19, c[0x0][0x2d0], -R8.reuse ;  /* 0x0000b40013d07a23 */ /* 0x100fee0000010808 */
[----:B------:R1:W3:Y:S10]  /*14530*/  MUFU.EX2 R32, R0 ;  /* 0x0000000000207308 */ /* 0x0002f40000000800 */
[----:B------:R-:W-:Y:S10]  /*14540*/  MUFU.EX2 R214, R214 ;  /* 0x000000d600d67308 */ /* 0x000ff40000000800 */
[----:B------:R-:W-:Y:S01]  /*14550*/  MUFU.EX2 R209, R209 ;  /* 0x000000d100d17308 */ /* 0x000fe20000000800 */
[--C-:B-1----:R-:W-:Y:S02]  /*14560*/  FFMA.FTZ R0, R143, c[0x0][0x2d0], -R9.reuse ;  /* 0x0000b4008f007a23 */ /* 0x102fe40000010809 */
[----:B------:R-:W-:Y:S07]  /*14570*/  FFMA.FTZ R143, R138, c[0x0][0x2d0], -R8 ;  /* 0x0000b4008a8f7a23 */ /* 0x000fee0000010808 */
[----:B------:R1:W-:Y:S10]  /*14580*/  MUFU.EX2 R43, R0 ;  /* 0x00000000002b7308 */ /* 0x0003f40000000800 */
[----:B------:R-:W-:Y:S10]  /*14590*/  MUFU.EX2 R212, R212 ;  /* 0x000000d400d47308 */ /* 0x000ff40000000800 */
[----:B------:R-:W-:Y:S01]  /*145a0*/  MUFU.EX2 R252, R205 ;  /* 0x000000cd00fc7308 */ /* 0x000fe20000000800 */
[--C-:B-1----:R-:W-:Y:S09]  /*145b0*/  FFMA.FTZ R0, R142, c[0x0][0x2d0], -R9.reuse ;  /* 0x0000b4008e007a23 */ /* 0x102ff20000010809 */
[----:B------:R1:W-:Y:S10]  /*145c0*/  MUFU.EX2 R38, R0 ;  /* 0x0000000000267308 */ /* 0x0003f40000000800 */
[----:B------:R-:W-:Y:S10]  /*145d0*/  MUFU.EX2 R251, R197 ;  /* 0x000000c500fb7308 */ /* 0x000ff40000000800 */
[----:B------:R-:W-:Y:S01]  /*145e0*/  MUFU.EX2 R250, R195 ;  /* 0x000000c300fa7308 */ /* 0x000fe20000000800 */
[----:B-1----:R-:W-:Y:S02]  /*145f0*/  FADD.FTZ R0, -R141, R136 ;  /* 0x000000888d007221 */ /* 0x002fe40000010100 */
[--C-:B------:R-:W-:Y:S02]  /*14600*/  FFMA.FTZ R136, R31, c[0x0][0x2d0], -R8.reuse ;  /* 0x0000b4001f887a23 */ /* 0x100fe40000010808 */
[----:B------:R-:W-:Y:S01]  /*14610*/  FMUL.FTZ R0, R0, c[0x0][0x2d0] ;  /* 0x0000b40000007a20 */ /* 0x000fe20000410000 */
[----:B------:R-:W1:Y:S04]  /*14620*/  LDSM.16.MT88.4 R28, [R217+0x2080] ;  /* 0x00208000d91c783b */ /* 0x000e680000004200 */
[----:B------:R-:W-:Y:S10]  /*14630*/  MUFU.EX2 R243, R243 ;  /* 0x000000f300f37308 */ /* 0x000ff40000000800 */
[----:B------:R4:W-:Y:S10]  /*14640*/  MUFU.EX2 R7, R0 ;  /* 0x0000000000077308 */ /* 0x0009f40000000800 */
[----:B------:R-:W-:Y:S10]  /*14650*/  MUFU.EX2 R242, R242 ;  /* 0x000000f200f27308 */ /* 0x000ff40000000800 */
[----:B------:R-:W-:Y:S01]  /*14660*/  MUFU.EX2 R211, R211 ;  /* 0x000000d300d37308 */ /* 0x000fe20000000800 */
[----:B----4-:R-:W-:Y:S02]  /*14670*/  FFMA.FTZ R0, R210, c[0x0][0x2d0], -R8 ;  /* 0x0000b400d2007a23 */ /* 0x010fe40000010808 */
[----:B------:R-:W-:Y:S07]  /*14680*/  FFMA.FTZ R210, R15, c[0x0][0x2d0], -R9 ;  /* 0x0000b4000fd27a23 */ /* 0x000fee0000010809 */
[----:B------:R4:W-:Y:S10]  /*14690*/  MUFU.EX2 R35, R0 ;  /* 0x0000000000237308 */ /* 0x0009f40000000800 */
[----:B------:R-:W-:Y:S10]  /*146a0*/  MUFU.EX2 R230, R230 ;  /* 0x000000e600e67308 */ /* 0x000ff40000000800 */
[----:B------:R-:W5:Y:S01]  /*146b0*/  MUFU.EX2 R210, R210 ;  /* 0x000000d200d27308 */ /* 0x000f620000000800 */
[C---:B----4-:R-:W-:Y:S02]  /*146c0*/  FADD.FTZ R0, -R2.reuse, R137 ;  /* 0x0000008902007221 */ /* 0x050fe40000010100 */
[----:B------:R-:W-:Y:S02]  /*146d0*/  FMUL.FTZ R137, R2, c[0x0][0x2d0] ;  /* 0x0000b40002897a20 */ /* 0x000fe40000410000 */
[----:B------:R-:W-:Y:S02]  /*146e0*/  FMUL.FTZ R0, R0, c[0x0][0x2d0] ;  /* 0x0000b40000007a20 */ /* 0x000fe40000410000 */
[----:B------:R-:W-:Y:S03]  /*146f0*/  FFMA.FTZ R4, R213, c[0x0][0x2d0], -R137 ;  /* 0x0000b400d5047a23 */ /* 0x000fe60000010889 */
[----:B------:R-:W-:Y:S01]  /*14700*/  MUFU.EX2 R207, R207 ;  /* 0x000000cf00cf7308 */ /* 0x000fe20000000800 */
[----:B------:R-:W-:Y:S09]  /*14710*/  FFMA.FTZ R213, R23, c[0x0][0x2d0], -R9 ;  /* 0x0000b40017d57a23 */ /* 0x000ff20000010809 */
[----:B------:R4:W-:Y:S10]  /*14720*/  MUFU.EX2 R244, R4 ;  /* 0x0000000400f47308 */ /* 0x0009f40000000800 */
[----:B------:R-:W-:Y:S10]  /*14730*/  MUFU.EX2 R0, R0 ;  /* 0x0000000000007308 */ /* 0x000ff40000000800 */
[----:B------:R-:W-:Y:S01]  /*14740*/  MUFU.EX2 R213, R213 ;  /* 0x000000d500d57308 */ /* 0x000fe20000000800 */
[--C-:B----4-:R-:W-:Y:S09]  /*14750*/  FFMA.FTZ R4, R231, c[0x0][0x2d0], -R137.reuse ;  /* 0x0000b400e7047a23 */ /* 0x110ff20000010889 */
[----:B------:R4:W1:Y:S10]  /*14760*/  MUFU.EX2 R231, R4 ;  /* 0x0000000400e77308 */ /* 0x0008740000000800 */
[----:B------:R-:W-:Y:S10]  /*14770*/  MUFU.EX2 R208, R208 ;  /* 0x000000d000d07308 */ /* 0x000ff40000000800 */
[----:B------:R-:W-:Y:S01]  /*14780*/  MUFU.EX2 R143, R143 ;  /* 0x0000008f008f7308 */ /* 0x000fe20000000800 */
[----:B----4-:R-:W-:Y:S09]  /*14790*/  FFMA.FTZ R4, R215, c[0x0][0x2d0], -R137 ;  /* 0x0000b400d7047a23 */ /* 0x010ff20000010889 */
[----:B------:R4:W1:Y:S02]  /*147a0*/  MUFU.EX2 R34, R4 ;  /* 0x0000000400227308 */ /* 0x0008640000000800 */
[----:B----4-:R-:W3:Y:S02]  /*147b0*/  LDL.LU R4, [R1+0x94] ;  /* 0x0000940001047983 */ /* 0x010ee40000300800 */
[----:B---3--:R-:W-:Y:S01]  /*147c0*/  FFMA.FTZ R138, R6, R4, R32 ;  /* 0x00000004068a7223 */ /* 0x008fe20000010020 */
[----:B-----5:R-:W-:Y:S01]  /*147d0*/  F2FP.BF16.PACK_AB R195, R209, R210 ;  /* 0x000000d2d1c3723e */ /* 0x020fe200000010ff */
[C---:B------:R-:W-:Y:S04]  /*147e0*/  FMUL.FTZ R40, R3.reuse, R152 ;  /* 0x0000009803287220 */ /* 0x040fe80000410000 */
[----:B------:R-:W-:Y:S01]  /*147f0*/  MUFU.EX2 R4, R199 ;  /* 0x000000c700047308 */ /* 0x000fe20000000800 */
[C---:B------:R-:W-:Y:S02]  /*14800*/  FMUL.FTZ R41, R3.reuse, R153 ;  /* 0x0000009903297220 */ /* 0x040fe40000410000 */
[C---:B--2---:R-:W-:Y:S02]  /*14810*/  FFMA.FTZ R142, R3.reuse, R44, R33 ;  /* 0x0000002c038e7223 */ /* 0x044fe40000010021 */
        /* <DEDUP_REMOVED lines=8> */
[C---:B------:R-:W-:Y:S01]  /*148a0*/  FMUL.FTZ R36, R3.reuse, R148 ;  /* 0x0000009403247220 */ /* 0x040fe20000410000 */
[----:B------:R-:W-:Y:S01]  /*148b0*/  MOV R157, R42 ;  /* 0x0000002a009d7202 */ /* 0x000fe20000000f00 */
[C---:B------:R-:W-:Y:S01]  /*148c0*/  FMUL.FTZ R37, R3.reuse, R149 ;  /* 0x0000009503257220 */ /* 0x040fe20000410000 */
[----:B------:R-:W-:Y:S01]  /*148d0*/  F2FP.BF16.PACK_AB R148, R246, R245 ;  /* 0x000000f5f694723e */ /* 0x000fe200000010ff */
[C---:B------:R-:W-:Y:S01]  /*148e0*/  FMUL.FTZ R52, R3.reuse, R144 ;  /* 0x0000009003347220 */ /* 0x040fe20000410000 */
[----:B------:R-:W-:Y:S01]  /*148f0*/  F2FP.BF16.PACK_AB R144, R248, R33 ;  /* 0x00000021f890723e */ /* 0x000fe200000010ff */
[----:B------:R-:W-:Y:S01]  /*14900*/  FMUL.FTZ R53, R3, R145 ;  /* 0x0000009103357220 */ /* 0x000fe20000410000 */
[----:B------:R-:W-:Y:S01]  /*14910*/  F2FP.BF16.PACK_AB R145, R247, R32 ;  /* 0x00000020f791723e */ /* 0x000fe200000010ff */
[----:B------:R-:W-:Y:S01]  /*14920*/  FMUL.FTZ R56, R3, R56 ;  /* 0x0000003803387220 */ /* 0x000fe20000410000 */
[----:B-1----:R-:W-:Y:S01]  /*14930*/  F2FP.BF16.PACK_AB R149, R231, R244 ;  /* 0x000000f4e795723e */ /* 0x002fe200000010ff */
        /* <DEDUP_REMOVED lines=22> */
[--C-:B------:R-:W-:Y:S01]  /*14aa0*/  FFMA.FTZ R3, R232, c[0x0][0x2d0], -R137.reuse ;  /* 0x0000b400e8037a23 */ /* 0x100fe20000010889 */
[----:B------:R-:W-:Y:S01]  /*14ab0*/  MUFU.EX2 R206, R204 ;  /* 0x000000cc00ce7308 */ /* 0x000fe20000000800 */
[C---:B------:R-:W-:Y:S02]  /*14ac0*/  FMUL.FTZ R10, R6.reuse, R166 ;  /* 0x000000a6060a7220 */ /* 0x040fe40000410000 */
[----:B------:R-:W-:Y:S01]  /*14ad0*/  FMUL.FTZ R54, R6, R146 ;  /* 0x0000009206367220 */ /* 0x000fe20000410000 */
[----:B------:R-:W-:Y:S01]  /*14ae0*/  F2FP.BF16.PACK_AB R146, R160, R249 ;  /* 0x000000f9a092723e */ /* 0x000fe200000010ff */
[C---:B------:R-:W-:Y:S01]  /*14af0*/  FMUL.FTZ R55, R6.reuse, R147 ;  /* 0x0000009306377220 */ /* 0x040fe20000410000 */
[----:B------:R-:W-:Y:S01]  /*14b00*/  F2FP.BF16.PACK_AB R147, R161, R156 ;  /* 0x0000009ca193723e */ /* 0x000fe200000010ff */
[----:B------:R-:W-:Y:S02]  /*14b10*/  FMUL.FTZ R11, R6, R167 ;  /* 0x000000a7060b7220 */ /* 0x000fe40000410000 */
[C---:B------:R-:W-:Y:S01]  /*14b20*/  FMUL.FTZ R12, R7.reuse, R168 ;  /* 0x000000a8070c7220 */ /* 0x040fe20000410000 */
[----:B------:R-:W1:Y:S01]  /*14b30*/  MUFU.EX2 R165, R3 ;  /* 0x0000000300a57308 */ /* 0x000e620000000800 */
[----:B------:R-:W-:Y:S01]  /*14b40*/  MOV R168, R35 ;  /* 0x0000002300a87202 */ /* 0x000fe20000000f00 */
[----:B------:R-:W-:Y:S01]  /*14b50*/  FMUL.FTZ R15, R0, R171 ;  /* 0x000000ab000f7220 */ /* 0x000fe20000410000 */
[----:B------:R-:W-:Y:S01]  /*14b60*/  MOV R171, R34 ;  /* 0x0000002200ab7202 */ /* 0x000fe20000000f00 */
[-C--:B------:R-:W-:Y:S05]  /*14b70*/  HMMA.16816.F32.BF16 R8, R144, R28.reuse, R8 ;  /* 0x0000001c9008723c */ /* 0x080fea0000041808 */
[C---:B------:R-:W-:Y:S01]  /*14b80*/  FMUL.FTZ R13, R7.reuse, R169 ;  /* 0x000000a9070d7220 */ /* 0x040fe20000410000 */
[----:B------:R-:W-:Y:S01]  /*14b90*/  MUFU.EX2 R166, R203 ;  /* 0x000000cb00a67308 */ /* 0x000fe20000000800 */
[----:B------:R-:W-:Y:S01]  /*14ba0*/  FMUL.FTZ R38, R6, R150 ;  /* 0x0000009606267220 */ /* 0x000fe20000410000 */
[----:B------:R-:W-:Y:S01]  /*14bb0*/  F2FP.BF16.PACK_AB R150, R168, R157 ;  /* 0x0000009da896723e */ /* 0x000fe200000010ff */
[----:B------:R-:W-:Y:S01]  /*14bc0*/  FMUL.FTZ R39, R6, R151 ;  /* 0x0000009706277220 */ /* 0x000fe20000410000 */
[----:B------:R-:W3:Y:S02]  /*14bd0*/  LDL.LU R169, [R1+0xac] ;  /* 0x0000ac0001a97983 */ /* 0x000ee40000300800 */
[C---:B------:R-:W-:Y:S01]  /*14be0*/  FMUL.FTZ R14, R0.reuse, R170 ;  /* 0x000000aa000e7220 */ /* 0x040fe20000410000 */
[----:B------:R-:W-:Y:S01]  /*14bf0*/  MOV R170, R160 ;  /* 0x000000a000aa7202 */ /* 0x000fe20000000f00 */
[C---:B------:R-:W-:Y:S01]  /*14c00*/  FMUL.FTZ R16, R7.reuse, R172 ;  /* 0x000000ac07107220 */ /* 0x040fe20000410000 */
[----:B------:R-:W-:Y:S01]  /*14c10*/  MOV R172, R157 ;  /* 0x0000009d00ac7202 */ /* 0x000fe20000000f00 */
[----:B------:R-:W-:Y:S01]  /*14c20*/  FMUL.FTZ R17, R7, R173 ;  /* 0x000000ad07117220 */ /* 0x000fe20000410000 */
[----:B------:R-:W-:Y:S01]  /*14c30*/  MOV R173, R156 ;  /* 0x0000009c00ad7202 */ /* 0x000fe20000000f00 */
[----:B------:R-:W-:Y:S01]  /*14c40*/  FMUL.FTZ R18, R0, R174 ;  /* 0x000000ae00127220 */ /* 0x000fe20000410000 */
[----:B------:R4:W-:Y:S01]  /*14c50*/  MUFU.EX2 R167, R198 ;  /* 0x000000c600a77308 */ /* 0x0009e20000000800 */
[----:B-1----:R-:W-:Y:S01]  /*14c60*/  F2FP.BF16.PACK_AB R151, R165, R171 ;  /* 0x000000aba597723e */ /* 0x002fe200000010ff */
[C---:B------:R-:W-:Y:S02]  /*14c70*/  FMUL.FTZ R42, R6.reuse, R154 ;  /* 0x0000009a062a7220 */ /* 0x040fe40000410000 */
[C---:B------:R-:W-:Y:S02]  /*14c80*/  FMUL.FTZ R43, R6.reuse, R155 ;  /* 0x0000009b062b7220 */ /* 0x040fe40000410000 */
[----:B------:R-:W1:Y:S01]  /*14c90*/  LDSM.16.MT88.4 R152, [R220+0x2080] ;  /* 0x00208000dc98783b */ /* 0x000e620000004200 */
[----:B------:R-:W-:Y:S01]  /*14ca0*/  FMUL.FTZ R26, R6, R162 ;  /* 0x000000a2061a7220 */ /* 0x000fe20000410000 */
[C---:B------:R-:W-:Y:S04]  /*14cb0*/  HMMA.16816.F32.BF16 R12, R148.reuse, R28, R12 ;  /* 0x0000001c940c723c */ /* 0x040fe8000004180c */
[----:B------:R-:W-:Y:S02]  /*14cc0*/  FMUL.FTZ R19, R0, R175 ;  /* 0x000000af00137220 */ /* 0x000fe40000410000 */
[----:B------:R-:W5:Y:S01]  /*14cd0*/  LDL.LU R162, [R1+0xa8] ;  /* 0x0000a80001a27983 */ /* 0x000f620000300800 */
[C---:B------:R-:W-:Y:S02]  /*14ce0*/  FMUL.FTZ R22, R6.reuse, R158 ;  /* 0x0000009e06167220 */ /* 0x040fe40000410000 */
[----:B------:R-:W-:Y:S02]  /*14cf0*/  MUFU.EX2 R158, R202 ;  /* 0x000000ca009e7308 */ /* 0x000fe40000000800 */
[-C--:B------:R-:W-:Y:S03]  /*14d00*/  HMMA.16816.F32.BF16 R16, R148, R30.reuse, R16 ;  /* 0x0000001e9410723c */ /* 0x080fe60000041810 */
[C---:B------:R-:W-:Y:S02]  /*14d10*/  FMUL.FTZ R23, R6.reuse, R159 ;  /* 0x0000009f06177220 */ /* 0x040fe40000410000 */
[----:B------:R-:W-:Y:S01]  /*14d20*/  FMUL.FTZ R27, R6, R163 ;  /* 0x000000a3061b7220 */ /* 0x000fe20000410000 */
[----:B----4-:R-:W-:Y:S01]  /*14d30*/  F2FP.BF16.PACK_AB R198, R212, R208 ;  /* 0x000000d0d4c6723e */ /* 0x010fe200000010ff */
[C---:B------:R-:W-:Y:S01]  /*14d40*/  FMUL.FTZ R28, R7.reuse, R176 ;  /* 0x000000b0071c7220 */ /* 0x040fe20000410000 */
[----:B------:R4:W-:Y:S01]  /*14d50*/  MUFU.EX2 R159, R196 ;  /* 0x000000c4009f7308 */ /* 0x0009e20000000800 */
[C---:B------:R-:W-:Y:S01]  /*14d60*/  FMUL.FTZ R29, R7.reuse, R177 ;  /* 0x000000b1071d7220 */ /* 0x040fe20000410000 */
[C---:B------:R-:W-:Y:S04]  /*14d70*/  HMMA.16816.F32.BF16 R20, R144.reuse, R30, R20 ;  /* 0x0000001e9014723c */ /* 0x040fe80000041814 */
[C---:B------:R-:W-:Y:S02]  /*14d80*/  FMUL.FTZ R32, R7.reuse, R180 ;  /* 0x000000b407207220 */ /* 0x040fe40000410000 */
[C---:B------:R-:W-:Y:S02]  /*14d90*/  FMUL.FTZ R33, R7.reuse, R181 ;  /* 0x000000b507217220 */ /* 0x040fe40000410000 */
[-C--:B--2---:R-:W-:Y:S01]  /*14da0*/  HMMA.16816.F32.BF16 R24, R144, R44.reuse, R24 ;  /* 0x0000002c9018723c */ /* 0x084fe20000041818 */
[----:B------:R2:W-:Y:S03]  /*14db0*/  MUFU.EX2 R163, R136 ;  /* 0x0000008800a37308 */ /* 0x0005e60000000800 */
[C---:B------:R-:W-:Y:S02]  /*14dc0*/  FMUL.FTZ R30, R0.reuse, R178 ;  /* 0x000000b2001e7220 */ /* 0x040fe40000410000 */
[C---:B------:R-:W-:Y:S02]  /*14dd0*/  FMUL.FTZ R31, R0.reuse, R179 ;  /* 0x000000b3001f7220 */ /* 0x040fe40000410000 */
[C---:B------:R-:W-:Y:S04]  /*14de0*/  FMUL.FTZ R34, R0.reuse, R182 ;  /* 0x000000b600227220 */ /* 0x040fe80000410000 */
[----:B------:R-:W-:Y:S01]  /*14df0*/  FMUL.FTZ R35, R0, R183 ;  /* 0x000000b700237220 */ /* 0x000fe20000410000 */
[C---:B------:R-:W-:Y:S04]  /*14e00*/  HMMA.16816.F32.BF16 R28, R148.reuse, R44, R28 ;  /* 0x0000002c941c723c */ /* 0x040fe8000004181c */
[C---:B------:R-:W-:Y:S01]  /*14e10*/  FMUL.FTZ R48, R7.reuse, R188 ;  /* 0x000000bc07307220 */ /* 0x040fe20000410000 */
[----:B----4-:R-:W-:Y:S01]  /*14e20*/  F2FP.BF16.PACK_AB R196, R206, R207 ;  /* 0x000000cfcec4723e */ /* 0x010fe200000010ff */
[C---:B------:R-:W-:Y:S02]  /*14e30*/  FMUL.FTZ R49, R7.reuse, R189 ;  /* 0x000000bd07317220 */ /* 0x040fe40000410000 */
[-C--:B------:R-:W-:Y:S04]  /*14e40*/  HMMA.16816.F32.BF16 R32, R148, R46.reuse, R32 ;  /* 0x0000002e9420723c */ /* 0x080fe80000041820 */
[C---:B------:R-:W-:Y:S02]  /*14e50*/  FMUL.FTZ R44, R7.reuse, R184 ;  /* 0x000000b8072c7220 */ /* 0x040fe40000410000 */
[C---:B------:R-:W-:Y:S02]  /*14e60*/  FMUL.FTZ R45, R7.reuse, R185 ;  /* 0x000000b9072d7220 */ /* 0x040fe40000410000 */
[C---:B------:R-:W-:Y:S04]  /*14e70*/  HMMA.16816.F32.BF16 R36, R144.reuse, R46, R36 ;  /* 0x0000002e9024723c */ /* 0x040fe80000041824 */
[C---:B------:R-:W-:Y:S02]  /*14e80*/  FMUL.FTZ R50, R0.reuse, R190 ;  /* 0x000000be00327220 */ /* 0x040fe40000410000 */
[C---:B------:R-:W-:Y:S02]  /*14e90*/  FMUL.FTZ R51, R0.reuse, R191 ;  /* 0x000000bf00337220 */ /* 0x040fe40000410000 */
[-C--:B-1----:R-:W-:Y:S04]  /*14ea0*/  HMMA.16816.F32.BF16 R40, R144, R152.reuse, R40 ;  /* 0x000000989028723c */ /* 0x082fe80000041828 */
[C---:B------:R-:W-:Y:S02]  /*14eb0*/  FMUL.FTZ R46, R0.reuse, R186 ;  /* 0x000000ba002e7220 */ /* 0x040fe40000410000 */
[----:B------:R-:W-:Y:S02]  /*14ec0*/  FMUL.FTZ R47, R0, R187 ;  /* 0x000000bb002f7220 */ /* 0x000fe40000410000 */
[----:B------:R-:W-:Y:S01]  /*14ed0*/  LDSM.16.MT88.4 R184, [R218+0x3080] ;  /* 0x00308000dab8783b */ /* 0x000fe20000004200 */
[C---:B------:R-:W-:Y:S03]  /*14ee0*/  FMUL.FTZ R58, R6.reuse, R58 ;  /* 0x0000003a063a7220 */ /* 0x040fe60000410000 */
[----:B------:R-:W-:Y:S01]  /*14ef0*/  FMUL.FTZ R59, R6, R59 ;  /* 0x0000003b063b7220 */ /* 0x000fe20000410000 */
[C---:B------:R-:W-:Y:S04]  /*14f00*/  HMMA.16816.F32.BF16 R44, R148.reuse, R152, R44 ;  /* 0x00000098942c723c */ /* 0x040fe8000004182c */
[C---:B------:R-:W-:Y:S02]  /*14f10*/  FMUL.FTZ R60, R7.reuse, R60 ;  /* 0x0000003c073c7220 */ /* 0x040fe40000410000 */
[C---:B------:R-:W-:Y:S02]  /*14f20*/  FMUL.FTZ R61, R7.reuse, R61 ;  /* 0x0000003d073d7220 */ /* 0x040fe40000410000 */
[-C--:B------:R-:W-:Y:S04]  /*14f30*/  HMMA.16816.F32.BF16 R48, R148, R154.reuse, R48 ;  /* 0x0000009a9430723c */ /* 0x080fe80000041830 */
[C---:B------:R-:W-:Y:S02]  /*14f40*/  FMUL.FTZ R62, R0.reuse, R62 ;  /* 0x0000003e003e7220 */ /* 0x040fe40000410000 */
[C---:B------:R-:W-:Y:S02]  /*14f50*/  FMUL.FTZ R63, R0.reuse, R63 ;  /* 0x0000003f003f7220 */ /* 0x040fe40000410000 */
[C---:B------:R-:W-:Y:S01]  /*14f60*/  HMMA.16816.F32.BF16 R52, R144.reuse, R154, R52 ;  /* 0x0000009a9034723c */ /* 0x040fe20000041834 */
[----:B------:R-:W1:Y:S03]  /*14f70*/  LDSM.16.MT88.4 R152, [R219+0x2080] ;  /* 0x00208000db98783b */ /* 0x000e660000004200 */
[C---:B------:R-:W-:Y:S02]  /*14f80*/  FMUL.FTZ R64, R7.reuse, R64 ;  /* 0x0000004007407220 */ /* 0x040fe40000410000 */
[C---:B------:R-:W-:Y:S02]  /*14f90*/  FMUL.FTZ R65, R7.reuse, R65 ;  /* 0x0000004107417220 */ /* 0x040fe40000410000 */
[C---:B------:R-:W-:Y:S04]  /*14fa0*/  FMUL.FTZ R66, R0.reuse, R66 ;  /* 0x0000004200427220 */ /* 0x040fe80000410000 */
[----:B------:R-:W-:Y:S02]  /*14fb0*/  FMUL.FTZ R67, R0, R67 ;  /* 0x0000004300437220 */ /* 0x000fe40000410000 */
        /* <DEDUP_REMOVED lines=13> */
[C---:B------:R-:W-:Y:S01]  /*15090*/  FMUL.FTZ R87, R6.reuse, R87 ;  /* 0x0000005706577220 */ /* 0x040fe20000410000 */
[-C--:B-1----:R-:W-:Y:S03]  /*150a0*/  HMMA.16816.F32.BF16 R56, R144, R152.reuse, R56 ;  /* 0x000000989038723c */ /* 0x082fe60000041838 */
[C---:B------:R-:W-:Y:S02]  /*150b0*/  FMUL.FTZ R90, R6.reuse, R90 ;  /* 0x0000005a065a7220 */ /* 0x040fe40000410000 */
[----:B------:R-:W-:Y:S02]  /*150c0*/  FMUL.FTZ R91, R6, R91 ;  /* 0x0000005b065b7220 */ /* 0x000fe40000410000 */
[C---:B------:R-:W-:Y:S01]  /*150d0*/  FMUL.FTZ R92, R7.reuse, R92 ;  /* 0x0000005c075c7220 */ /* 0x040fe20000410000 */
        /* <DEDUP_REMOVED lines=10> */
[----:B------:R-:W-:Y:S04]  /*15180*/  FMUL.FTZ R99, R0, R99 ;  /* 0x0000006300637220 */ /* 0x000fe80000410000 */
        /* <DEDUP_REMOVED lines=23> */
[C---:B------:R-:W-:Y:S02]  /*15300*/  FMUL.FTZ R130, R0.reuse, R130 ;  /* 0x0000008200827220 */ /* 0x040fe40000410000 */
[----:B------:R-:W-:Y:S02]  /*15310*/  FMUL.FTZ R131, R0, R131 ;  /* 0x0000008300837220 */ /* 0x000fe40000410000 */
[C---:B------:R-:W-:Y:S01]  /*15320*/  HMMA.16816.F32.BF16 R84, R144.reuse, R154, R84 ;  /* 0x0000009a9054723c */ /* 0x040fe20000041854 */
[----:B------:R-:W1:Y:S03]  /*15330*/  LDSM.16.MT88.4 R152, [R218+0x3880] ;  /* 0x00388000da98783b */ /* 0x000e660000004200 */
[C---:B------:R-:W-:Y:S02]  /*15340*/  FMUL.FTZ R122, R6.reuse, R122 ;  /* 0x0000007a067a7220 */ /* 0x040fe40000410000 */
[C---:B------:R-:W-:Y:S02]  /*15350*/  FMUL.FTZ R123, R6.reuse, R123 ;  /* 0x0000007b067b7220 */ /* 0x040fe40000410000 */
[C---:B------:R-:W-:Y:S04]  /*15360*/  FMUL.FTZ R134, R6.reuse, R134 ;  /* 0x0000008606867220 */ /* 0x040fe80000410000 */
[----:B------:R-:W-:Y:S02]  /*15370*/  FMUL.FTZ R135, R6, R135 ;  /* 0x0000008706877220 */ /* 0x000fe40000410000 */
[----:B------:R4:W1:Y:S01]  /*15380*/  MUFU.EX2 R6, R194 ;  /* 0x000000c200067308 */ /* 0x0008620000000800 */
[--C-:B--2---:R-:W-:Y:S01]  /*15390*/  FFMA.FTZ R136, R193, c[0x0][0x2d0], -R137.reuse ;  /* 0x0000b400c1887a23 */ /* 0x104fe20000010889 */
[----:B------:R-:W-:Y:S01]  /*153a0*/  F2FP.BF16.PACK_AB R193, R211, R213 ;  /* 0x000000d5d3c1723e */ /* 0x000fe200000010ff */
[--C-:B------:R-:W-:Y:S07]  /*153b0*/  FFMA.FTZ R3, R235, c[0x0][0x2d0], -R137.reuse ;  /* 0x0000b400eb037a23 */ /* 0x100fee0000010889 */
[----:B------:R2:W-:Y:S01]  /*153c0*/  MUFU.EX2 R235, R3 ;  /* 0x0000000300eb7308 */ /* 0x0005e20000000800 */
[----:B----4-:R-:W-:Y:S01]  /*153d0*/  F2FP.BF16.PACK_AB R194, R214, R230 ;  /* 0x000000e6d6c2723e */ /* 0x010fe200000010ff */
[-C--:B-1----:R-:W-:Y:S03]  /*153e0*/  HMMA.16816.F32.BF16 R88, R144, R152.reuse, R88 ;  /* 0x000000989058723c */ /* 0x082fe60000041858 */
[--C-:B--2---:R-:W-:Y:S05]  /*153f0*/  FFMA.FTZ R3, R236, c[0x0][0x2d0], -R137.reuse ;  /* 0x0000b400ec037a23 */ /* 0x104fea0000010889 */
[C---:B------:R-:W-:Y:S01]  /*15400*/  HMMA.16816.F32.BF16 R92, R148.reuse, R152, R92 ;  /* 0x00000098945c723c */ /* 0x040fe2000004185c */
[----:B------:R1:W-:Y:S03]  /*15410*/  MUFU.EX2 R215, R3 ;  /* 0x0000000300d77308 */ /* 0x0003e60000000800 */
[----:B------:R-:W-:Y:S01]  /*15420*/  MOV R236, R6 ;  /* 0x0000000600ec7202 */ /* 0x000fe20000000f00 */
[----:B------:R-:W-:Y:S03]  /*15430*/  FFMA.FTZ R6, R200, c[0x0][0x2d0], -R137 ;  /* 0x0000b400c8067a23 */ /* 0x000fe60000010889 */
[-C--:B------:R-:W-:Y:S04]  /*15440*/  HMMA.16816.F32.BF16 R96, R148, R154.reuse, R96 ;  /* 0x0000009a9460723c */ /* 0x080fe80000041860 */
[----:B---3--:R-:W-:Y:S01]  /*15450*/  FFMA.FTZ R7, R7, R169, R245 ;  /* 0x000000a907077223 */ /* 0x008fe200000100f5 */
[----:B------:R-:W-:Y:S01]  /*15460*/  MOV R245, R163 ;  /* 0x000000a300f57202 */ /* 0x000fe20000000f00 */
[----:B------:R-:W-:Y:S01]  /*15470*/  MUFU.EX2 R205, R6 ;  /* 0x0000000600cd7308 */ /* 0x000fe20000000800 */
[----:B------:R-:W-:Y:S01]  /*15480*/  MOV R169, R161 ;  /* 0x000000a100a97202 */ /* 0x000fe20000000f00 */
[C---:B------:R-:W-:Y:S01]  /*15490*/  HMMA.16816.F32.BF16 R100, R144.reuse, R154, R100 ;  /* 0x0000009a9064723c */ /* 0x040fe20000041864 */
[----:B------:R-:W2:Y:S03]  /*154a0*/  LDSM.16.MT88.4 R152, [R220+0x3880] ;  /* 0x00388000dc98783b */ /* 0x000ea60000004200 */
[--C-:B-1----:R-:W-:Y:S01]  /*154b0*/  FFMA.FTZ R3, R234, c[0x0][0x2d0], -R137.reuse ;  /* 0x0000b400ea037a23 */ /* 0x102fe20000010889 */
[----:B------:R-:W-:Y:S01]  /*154c0*/  MOV R234, R4 ;  /* 0x0000000400ea7202 */ /* 0x000fe20000000f00 */
[--C-:B------:R-:W-:Y:S03]  /*154d0*/  FFMA.FTZ R4, R201, c[0x0][0x2d0], -R137.reuse ;  /* 0x0000b400c9047a23 */ /* 0x100fe60000010889 */
[----:B------:R-:W-:Y:S03]  /*154e0*/  LDSM.16.MT88.4 R200, [R220+0x3080] ;  /* 0x00308000dcc8783b */ /* 0x000fe60000004200 */
[----:B-----5:R-:W-:Y:S01]  /*154f0*/  FFMA.FTZ R0, R0, R162, R244 ;  /* 0x000000a200007223 */ /* 0x020fe200000100f4 */
[----:B------:R-:W-:Y:S01]  /*15500*/  MOV R244, R159 ;  /* 0x0000009f00f47202 */ /* 0x000fe20000000f00 */
[----:B------:R1:W-:Y:S03]  /*15510*/  MUFU.EX2 R232, R3 ;  /* 0x0000000300e87308 */ /* 0x0003e60000000800 */
[----:B------:R-:W-:Y:S07]  /*15520*/  LDSM.16.MT88.4 R160, [R220+0x2880] ;  /* 0x00288000dca0783b */ /* 0x000fee0000004200 */
[----:B------:R-:W3:Y:S01]  /*15530*/  MUFU.EX2 R204, R4 ;  /* 0x0000000400cc7308 */ /* 0x000ee20000000800 */
[-C--:B--2---:R-:W-:Y:S03]  /*15540*/  HMMA.16816.F32.BF16 R104, R144, R152.reuse, R104 ;  /* 0x000000989068723c */ /* 0x084fe60000041868 */
[--C-:B-1----:R-:W-:Y:S02]  /*15550*/  FFMA.FTZ R3, R233, c[0x0][0x2d0], -R137.reuse ;  /* 0x0000b400e9037a23 */ /* 0x102fe40000010889 */
[----:B------:R-:W-:Y:S01]  /*15560*/  FFMA.FTZ R137, R192, c[0x0][0x2d0], -R137 ;  /* 0x0000b400c0897a23 */ /* 0x000fe20000010889 */
[----:B------:R-:W-:Y:S03]  /*15570*/  F2FP.BF16.PACK_AB R192, R242, R243 ;  /* 0x000000f3f2c0723e */ /* 0x000fe600000010ff */
[----:B------:R1:W-:Y:S01]  /*15580*/  MUFU.EX2 R233, R3 ;  /* 0x0000000300e97308 */ /* 0x0003e20000000800 */
[C---:B------:R-:W-:Y:S04]  /*15590*/  HMMA.16816.F32.BF16 R108, R148.reuse, R152, R108 ;  /* 0x00000098946c723c */ /* 0x040fe8000004186c */
[----:B---3--:R-:W-:Y:S04]  /*155a0*/  F2FP.BF16.PACK_AB R197, R205, R204 ;  /* 0x000000cccdc5723e */ /* 0x008fe800000010ff */
[-C--:B------:R-:W-:Y:S01]  /*155b0*/  HMMA.16816.F32.BF16 R112, R148, R154.reuse, R112 ;  /* 0x0000009a9470723c */ /* 0x080fe20000041870 */
[----:B------:R-:W-:Y:S07]  /*155c0*/  MUFU.EX2 R137, R137 ;  /* 0x0000008900897308 */ /* 0x000fee0000000800 */
[C---:B------:R-:W-:Y:S01]  /*155d0*/  HMMA.16816.F32.BF16 R116, R144.reuse, R154, R116 ;  /* 0x0000009a9074723c */ /* 0x040fe20000041874 */
[----:B------:R-:W2:Y:S03]  /*155e0*/  LDSM.16.MT88.4 R152, [R219+0x3880] ;  /* 0x00388000db98783b */ /* 0x000ea60000004200 */
[----:B-1----:R-:W-:Y:S01]  /*155f0*/  FADD.FTZ R3, R248, R142 ;  /* 0x0000008ef8037221 */ /* 0x002fe20000010000 */
[----:B------:R-:W-:Y:S01]  /*15600*/  MOV R248, R158 ;  /* 0x0000009e00f87202 */ /* 0x000fe20000000f00 */
[----:B------:R-:W-:Y:S03]  /*15610*/  FADD.FTZ R142, R247, R138 ;  /* 0x0000008af78e7221 */ /* 0x000fe60000010000 */
[----:B------:R-:W-:Y:S03]  /*15620*/  LDSM.16.MT88.4 R156, [R218+0x2880] ;  /* 0x00288000da9c783b */ /* 0x000fe60000004200 */
[----:B------:R-:W-:Y:S01]  /*15630*/  MOV R247, R143 ;  /* 0x0000008f00f77202 */ /* 0x000fe20000000f00 */
[----:B------:R-:W-:Y:S01]  /*15640*/  FADD.FTZ R138, R246, R7 ;  /* 0x00000007f68a7221 */ /* 0x000fe20000010000 */
[----:B------:R-:W-:Y:S01]  /*15650*/  MOV R246, R167 ;  /* 0x000000a700f67202 */ /* 0x000fe20000000f00 */
[----:B------:R1:W3:Y:S01]  /*15660*/  MUFU.EX2 R143, R136 ;  /* 0x00000088008f7308 */ /* 0x0002e20000000800 */
[----:B------:R-:W-:Y:S01]  /*15670*/  FADD.FTZ R7, R231, R0 ;  /* 0x00000000e7077221 */ /* 0x000fe20000010000 */
[----:B------:R-:W-:Y:S01]  /*15680*/  MOV R231, R166 ;  /* 0x000000a600e77202 */ /* 0x000fe20000000f00 */
[----:B------:R-:W-:Y:S02]  /*15690*/  FADD.FTZ R6, R172, R138 ;  /* 0x0000008aac067221 */ /* 0x000fe40000010000 */
[----:B------:R-:W-:Y:S02]  /*156a0*/  FADD.FTZ R4, R171, R7 ;  /* 0x00000007ab047221 */ /* 0x000fe40000010000 */
[----:B------:R-:W-:Y:S02]  /*156b0*/  FADD.FTZ R7, R168, R6 ;  /* 0x00000006a8077221 */ /* 0x000fe40000010000 */
[----:B------:R-:W-:Y:S02]  /*156c0*/  FADD.FTZ R0, R249, R3 ;  /* 0x00000003f9007221 */ /* 0x000fe40000010000 */
[----:B------:R-:W-:Y:S02]  /*156d0*/  FADD.FTZ R3, R173, R142 ;  /* 0x0000008ead037221 */ /* 0x000fe40000010000 */
[----:B------:R-:W-:Y:S04]  /*156e0*/  FADD.FTZ R0, R170, R0 ;  /* 0x00000000aa007221 */ /* 0x000fe80000010000 */
[----:B------:R-:W-:Y:S04]  /*156f0*/  FADD.FTZ R0, R164, R0 ;  /* 0x00000000a4007221 */ /* 0x000fe80000010000 */
[----:B------:R-:W-:Y:S02]  /*15700*/  FADD.FTZ R0, R231, R0 ;  /* 0x00000000e7007221 */ /* 0x000fe40000010000 */
[----:B-1----:R-:W-:Y:S01]  /*15710*/  FADD.FTZ R136, R169, R3 ;  /* 0x00000003a9887221 */ /* 0x002fe20000010000 */
[----:B---3--:R-:W-:Y:S01]  /*15720*/  F2FP.BF16.PACK_AB R199, R137, R143 ;  /* 0x0000008f89c7723e */ /* 0x008fe200000010ff */
[-C--:B--2---:R-:W-:Y:S03]  /*15730*/  HMMA.16816.F32.BF16 R120, R144, R152.reuse, R120 ;  /* 0x000000989078723c */ /* 0x084fe60000041878 */
[----:B------:R-:W-:Y:S02]  /*15740*/  FADD.FTZ R3, R165, R4 ;  /* 0x00000004a5037221 */ /* 0x000fe40000010000 */
[----:B------:R-:W-:Y:S01]  /*15750*/  FADD.FTZ R6, R252, R136 ;  /* 0x00000088fc067221 */ /* 0x000fe20000010000 */
[----:B------:R-:W-:Y:S01]  /*15760*/  MOV R136, R141 ;  /* 0x0000008d00887202 */ /* 0x000fe20000000f00 */
[----:B------:R-:W-:Y:S01]  /*15770*/  FADD.FTZ R4, R251, R7 ;  /* 0x00000007fb047221 */ /* 0x000fe20000010000 */
[C---:B------:R-:W-:Y:S04]  /*15780*/  HMMA.16816.F32.BF16 R124, R148.reuse, R152, R124 ;  /* 0x00000098947c723c */ /* 0x040fe8000004187c */
[----:B------:R-:W-:Y:S03]  /*15790*/  FADD.FTZ R3, R235, R3 ;  /* 0x00000003eb037221 */ /* 0x000fe60000010000 */
[----:B------:R-:W-:Y:S01]  /*157a0*/  F2FP.BF16.PACK_AB R152, R247, R251 ;  /* 0x000000fbf798723e */ /* 0x000fe200000010ff */
[-C--:B------:R-:W-:Y:S01]  /*157b0*/  HMMA.16816.F32.BF16 R128, R148, R154.reuse, R128 ;  /* 0x0000009a9480723c */ /* 0x080fe20000041880 */
[----:B------:R-:W1:Y:S03]  /*157c0*/  LDSM.16.MT88.4 R148, [R217+0x2880] ;  /* 0x00288000d994783b */ /* 0x000e660000004200 */
[C---:B------:R-:W-:Y:S01]  /*157d0*/  F2FP.BF16.PACK_AB R153, R215.reuse, R235 ;  /* 0x000000ebd799723e */ /* 0x040fe200000010ff */
[----:B------:R-:W-:Y:S03]  /*157e0*/  FADD.FTZ R7, R215, R3 ;  /* 0x00000003d7077221 */ /* 0x000fe60000010000 */
[----:B------:R-:W-:Y:S07]  /*157f0*/  HMMA.16816.F32.BF16 R132, R144, R154, R132 ;  /* 0x0000009a9084723c */ /* 0x000fee0000041884 */
[----:B------:R-:W-:Y:S02]  /*15800*/  F2FP.BF16.PACK_AB R144, R166, R164 ;  /* 0x000000a4a690723e */ /* 0x000fe400000010ff */
[----:B------:R-:W-:Y:S03]  /*15810*/  F2FP.BF16.PACK_AB R145, R167, R252 ;  /* 0x000000fca791723e */ /* 0x000fe600000010ff */
[----:B------:R-:W-:Y:S02]  /*15820*/  F2FP.BF16.PACK_AB R146, R234, R248 ;  /* 0x000000f8ea92723e */ /* 0x000fe400000010ff */
[----:B------:R-:W-:Y:S02]  /*15830*/  F2FP.BF16.PACK_AB R147, R236, R244 ;  /* 0x000000f4ec93723e */ /* 0x000fe400000010ff */
[----:B------:R-:W-:Y:S02]  /*15840*/  F2FP.BF16.PACK_AB R154, R250, R245 ;  /* 0x000000f5fa9a723e */ /* 0x000fe400000010ff */
[C---:B------:R-:W-:Y:S03]  /*15850*/  F2FP.BF16.PACK_AB R155, R233.reuse, R232 ;  /* 0x000000e8e99b723e */ /* 0x040fe600000010ff */
        /* <DEDUP_REMOVED lines=37> */
[----:B------:R-:W-:Y:S08]  /*15ab0*/  HMMA.16816.F32.BF16 R132, R144, R158, R132 ;  /* 0x0000009e9084723c */ /* 0x000ff00000041884 */
[-C--:B-1----:R-:W-:Y:S01]  /*15ac0*/  HMMA.16816.F32.BF16 R164, R192, R148.reuse, R8 ;  /* 0x00000094c0a4723c */ /* 0x082fe20000041808 */
[----:B------:R-:W1:Y:S07]  /*15ad0*/  LDSM.16.MT88.4 R8, [R219+0x3080] ;  /* 0x00308000db08783b */ /* 0x000e6e0000004200 */
[C---:B------:R-:W-:Y:S01]  /*15ae0*/  HMMA.16816.F32.BF16 R168, R196.reuse, R148, R12 ;  /* 0x00000094c4a8723c */ /* 0x040fe2000004180c */
[----:B------:R-:W2:Y:S07]  /*15af0*/  LDSM.16.MT88.4 R12, [R217+0x4880] ;  /* 0x00488000d90c783b */ /* 0x000eae0000004200 */
[-C--:B------:R-:W-:Y:S01]  /*15b00*/  HMMA.16816.F32.BF16 R172, R196, R150.reuse, R16 ;  /* 0x00000096c4ac723c */ /* 0x080fe20000041810 */
[----:B------:R-:W3:Y:S07]  /*15b10*/  LDSM.16.MT88.4 R16, [R218+0x4880] ;  /* 0x00488000da10783b */ /* 0x000eee0000004200 */
[C---:B------:R-:W-:Y:S01]  /*15b20*/  HMMA.16816.F32.BF16 R156, R192.reuse, R150, R20 ;  /* 0x00000096c09c723c */ /* 0x040fe20000041814 */
[----:B------:R-:W4:Y:S07]  /*15b30*/  LDSM.16.MT88.4 R20, [R220+0x4880] ;  /* 0x00488000dc14783b */ /* 0x000f2e0000004200 */
[-C--:B------:R-:W-:Y:S01]  /*15b40*/  HMMA.16816.F32.BF16 R160, R192, R184.reuse, R24 ;  /* 0x000000b8c0a0723c */ /* 0x080fe20000041818 */
[----:B------:R-:W2:Y:S07]  /*15b50*/  LDSM.16.MT88.4 R24, [R219+0x4880] ;  /* 0x00488000db18783b */ /* 0x000eae0000004200 */
        /* <DEDUP_REMOVED lines=8> */
[C---:B------:R-:W-:Y:S07]  /*15be0*/  HMMA.16816.F32.BF16 R60, R196.reuse, R8, R60 ;  /* 0x00000008c43c723c */ /* 0x040fee000004183c */
[----:B------:R-:W-:Y:S01]  /*15bf0*/  FADD.FTZ R9, R246, R6 ;  /* 0x00000006f6097221 */ /* 0x000fe20000010000 */
[-C--:B------:R-:W-:Y:S04]  /*15c00*/  HMMA.16816.F32.BF16 R64, R196, R10.reuse, R64 ;  /* 0x0000000ac440723c */ /* 0x080fe80000041840 */
[----:B------:R-:W-:Y:S02]  /*15c10*/  FADD.FTZ R6, R248, R0 ;  /* 0x00000000f8067221 */ /* 0x000fe40000010000 */
[----:B------:R-:W-:Y:S02]  /*15c20*/  FADD.FTZ R0, R232, R7 ;  /* 0x00000007e8007221 */ /* 0x000fe40000010000 */
[C---:B------:R-:W-:Y:S01]  /*15c30*/  HMMA.16816.F32.BF16 R68, R192.reuse, R10, R68 ;  /* 0x0000000ac044723c */ /* 0x040fe20000041844 */
[----:B------:R-:W5:Y:S03]  /*15c40*/  LDL R10, [R1+0x9c] ;  /* 0x00009c00010a7983 */ /* 0x000f660000100800 */
[----:B------:R-:W-:Y:S02]  /*15c50*/  FADD.FTZ R7, R233, R0 ;  /* 0x00000000e9077221 */ /* 0x000fe40000010000 */
[----:B------:R-:W-:Y:S02]  /*15c60*/  FADD.FTZ R8, R247, R4 ;  /* 0x00000004f7087221 */ /* 0x000fe40000010000 */
[-C--:B--2---:R-:W-:Y:S04]  /*15c70*/  HMMA.16816.F32.BF16 R72, R192, R12.reuse, R72 ;  /* 0x0000000cc048723c */ /* 0x084fe80000041848 */
        /* <DEDUP_REMOVED lines=15> */
[----:B------:R-:W-:Y:S01]  /*15d70*/  FADD.FTZ R6, R230, R6 ;  /* 0x00000006e6067221 */ /* 0x000fe20000010000 */
[----:B------:R-:W-:Y:S01]  /*15d80*/  IADD3 R230, R237, -0x1, RZ ;  /* 0xffffffffede67810 */ /* 0x000fe20007ffe0ff */
        /* <DEDUP_REMOVED lines=8> */
[-C--:B----4-:R-:W-:Y:S01]  /*15e10*/  HMMA.16816.F32.BF16 R104, R192, R20.reuse, R104 ;  /* 0x00000014c068723c */ /* 0x090fe20000041868 */
[----:B------:R-:W-:Y:S03]  /*15e20*/  STL [R1+0x94], R4 ;  /* 0x0000940401007387 */ /* 0x000fe60000100800 */
[----:B------:R-:W-:Y:S02]  /*15e30*/  FADD.FTZ R3, R208, R3 ;  /* 0x00000003d0037221 */ /* 0x000fe40000010000 */
[----:B------:R-:W-:Y:S01]  /*15e40*/  FADD.FTZ R0, R205, R7 ;  /* 0x00000007cd007221 */ /* 0x000fe20000010000 */
[----:B------:R-:W-:Y:S01]  /*15e50*/  MOV R7, R2 ;  /* 0x0000000200077202 */ /* 0x000fe20000000f00 */
[C---:B------:R-:W-:Y:S04]  /*15e60*/  HMMA.16816.F32.BF16 R108, R196.reuse, R20, R108 ;  /* 0x00000014c46c723c */ /* 0x040fe8000004186c */
[----:B------:R-:W-:Y:S02]  /*15e70*/  FADD.FTZ R3, R212, R3 ;  /* 0x00000003d4037221 */ /* 0x000fe40000010000 */
[----:B------:R-:W-:Y:S02]  /*15e80*/  FADD.FTZ R0, R143, R0 ;  /* 0x000000008f007221 */ /* 0x000fe40000010000 */
[-C--:B------:R-:W-:Y:S01]  /*15e90*/  HMMA.16816.F32.BF16 R112, R196, R22.reuse, R112 ;  /* 0x00000016c470723c */ /* 0x080fe20000041870 */
[----:B------:R-:W-:Y:S03]  /*15ea0*/  STL [R1+0xac], R3 ;  /* 0x0000ac0301007387 */ /* 0x000fe60000100800 */
[----:B------:R-:W-:Y:S01]  /*15eb0*/  FADD.FTZ R0, R137, R0 ;  /* 0x0000000089007221 */ /* 0x000fe20000010000 */
[----:B-1----:R-:W-:Y:S02]  /*15ec0*/  MOV R6, R140 ;  /* 0x0000008c00067202 */ /* 0x002fe40000000f00 */
[----:B------:R-:W-:Y:S01]  /*15ed0*/  MOV R137, R2 ;  /* 0x0000000200897202 */ /* 0x000fe20000000f00 */
[C---:B------:R-:W-:Y:S01]  /*15ee0*/  HMMA.16816.F32.BF16 R116, R192.reuse, R22, R116 ;  /* 0x00000016c074723c */ /* 0x040fe20000041874 */
[----:B------:R1:W-:Y:S07]  /*15ef0*/  STL [R1+0xa8], R0 ;  /* 0x0000a80001007387 */ /* 0x0003ee0000100800 */
[-C--:B------:R-:W-:Y:S08]  /*15f00*/  HMMA.16816.F32.BF16 R120, R192, R24.reuse, R120 ;  /* 0x00000018c078723c */ /* 0x080ff00000041878 */
[C---:B------:R-:W-:Y:S08]  /*15f10*/  HMMA.16816.F32.BF16 R124, R196.reuse, R24, R124 ;  /* 0x00000018c47c723c */ /* 0x040ff0000004187c */
[-C--:B------:R-:W-:Y:S04]  /*15f20*/  HMMA.16816.F32.BF16 R128, R196, R26.reuse, R128 ;  /* 0x0000001ac480723c */ /* 0x080fe80000041880 */
[----:B-1----:R-:W-:Y:S04]  /*15f30*/  MOV R0, R139 ;  /* 0x0000008b00007202 */ /* 0x002fe80000000f00 */
[----:B------:R-:W-:Y:S04]  /*15f40*/  HMMA.16816.F32.BF16 R132, R192, R26, R132 ;  /* 0x0000001ac084723c */ /* 0x000fe80000041884 */
[----:B-----5:R-:W-:Y:S02]  /*15f50*/  ISETP.GT.AND P0, PT, R237, R10, PT ;  /* 0x0000000aed00720c */ /* 0x020fe40003f04270 */
[----:B------:R-:W-:Y:S11]  /*15f60*/  MOV R237, R230 ;  /* 0x000000e600ed7202 */ /* 0x000ff60000000f00 */
[----:B------:R-:W-:-:S05]  /*15f70*/  @P0 BRA `(.L_x_1347) ;  /* 0xffffc60000000947 */ /* 0x000fca000383ffff */
.L_x_1336:
[----:B------:R-:W2:Y:S02]  /*15f80*/  LDL R2, [R1+0xb4] ;  /* 0x0000b40001027983 */ /* 0x000ea40000100800 */
[----:B--2---:R-:W-:-:S13]  /*15f90*/  ISETP.GE.AND P0, PT, R230, R2, PT ;  /* 0x00000002e600720c */ /* 0x004fda0003f06270 */
[----:B------:R-:W-:Y:S05]  /*15fa0*/  @!P0 BRA `(.L_x_1348) ;  /* 0x0000512000008947 */ /* 0x000fea0003800000 */
[----:B------:R-:W2:Y:S01]  /*15fb0*/  LDL R2, [R1+0xa4] ;  /* 0x0000a40001027983 */ /* 0x000ea20000100800 */
[----:B------:R-:W-:Y:S01]  /*15fc0*/  LOP3.LUT R229, R229, 0xffffffbf, RZ, 0xc0, !PT ;  /* 0xffffffbfe5e57812 */ /* 0x000fe200078ec0ff */
[----:B------:R-:W-:Y:S01]  /*15fd0*/  IMAD.MOV.U32 R136, RZ, RZ, R140 ;  /* 0x000000ffff887224 */ /* 0x000fe200078e008c */
[----:B------:R-:W-:Y:S01]  /*15fe0*/  MOV R138, R7 ;  /* 0x00000007008a7202 */ /* 0x000fe20000000f00 */
[----:B------:R-:W-:Y:S02]  /*15ff0*/  IMAD.MOV.U32 R6, RZ, RZ, R139 ;  /* 0x000000ffff067224 */ /* 0x000fe400078e008b */
[----:B------:R-:W-:Y:S01]  /*16000*/  IMAD.MOV.U32 R137, RZ, RZ, R141 ;  /* 0x000000ffff897224 */ /* 0x000fe200078e008d */
[----:B--2---:R-:W-:-:S13]  /*16010*/  ISETP.GE.AND P0, PT, R2, c[0x0][0x1d4], PT ;  /* 0x0000750002007a0c */ /* 0x004fda0003f06270 */
[----:B------:R-:W-:Y:S02]  /*16020*/  @P0 LOP3.LUT R229, R229, 0x40, RZ, 0xfc, !PT ;  /* 0x00000040e5e50812 */ /* 0x000fe400078efcff */
.L_x_1376:
[----:B------:R-:W2:Y:S01]  /*16030*/  LDL R4, [R1+0x7c] ;  /* 0x00007c0001047983 */ /* 0x000ea20000100800 */
[----:B------:R-:W-:Y:S04]  /*16040*/  DEPBAR.LE SB0, 0x0 ;  /* 0x000080000000791a */ /* 0x000fe80000000000 */
[----:B------:R-:W3:Y:S01]  /*16050*/  LDL R8, [R1+0x70] ;  /* 0x0000700001087983 */ /* 0x000ee20000100800 */
[----:B------:R-:W-:Y:S03]  /*16060*/  WARPSYNC 0xffffffff ;  /* 0xffffffff00007948 */ /* 0x000fe60003800000 */
[----:B------:R-:W-:Y:S06]  /*16070*/  BAR.SYNC.DEFER_BLOCKING 0x0 ;  /* 0x0000000000007b1d */ /* 0x000fec0000010000 */
[----:B------:R-:W4:Y:S04]  /*16080*/  S2R R7, SR_CTAID.Y ;  /* 0x0000000000077919 */ /* 0x000f280000002600 */
[----:B------:R-:W5:Y:S04]  /*16090*/  S2R R9, SR_CTAID.Y ;  /* 0x0000000000097919 */ /* 0x000f680000002600 */
[----:B------:R1:W1:Y:S04]  /*160a0*/  LDSM.16.M88.4 R52, [R224+0x8080] ;  /* 0x00808000e034783b */ /* 0x0002680000000200 */
[----:B------:R1:W1:Y:S04]  /*160b0*/  LDSM.16.M88.4 R48, [R224+0xa080] ;  /* 0x00a08000e030783b */ /* 0x0002680000000200 */
[----:B------:R1:W1:Y:S04]  /*160c0*/  LDSM.16.M88.4 R20, [R216+0x5080] ;  /* 0x00508000d814783b */ /* 0x0002680000000200 */
[----:B------:R1:W1:Y:S04]  /*160d0*/  LDSM.16.M88.4 R36, [R216+0x5880] ;  /* 0x00588000d824783b */ /* 0x0002680000000200 */
[----:B------:R1:W1:Y:S01]  /*160e0*/  LDSM.16.M88.4 R140, [R216+0x6080] ;  /* 0x00608000d88c783b */ /* 0x0002620000000200 */
[----:B-----5:R-:W-:Y:S01]  /*160f0*/  IMAD.WIDE.U32 R10, R9, c[0x0][0x210], RZ ;  /* 0x00008400090a7a25 */ /* 0x020fe200078e00ff */
[----:B----4-:R-:W-:Y:S02]  /*16100*/  SHF.R.S32.HI R7, RZ, 0x1f, R7 ;  /* 0x0000001fff077819 */ /* 0x010fe40000011407 */
[----:B------:R4:W1:Y:S03]  /*16110*/  LDSM.16.M88.4 R192, [R226+0x8080] ;  /* 0x00808000e2c0783b */ /* 0x0008660000000200 */
[----:B------:R-:W-:Y:S01]  /*16120*/  IMAD R7, R7, c[0x0][0x210], RZ ;  /* 0x0000840007077a24 */ /* 0x000fe200078e02ff */
[----:B------:R4:W1:Y:S03]  /*16130*/  LDSM.16.M88.4 R200, [R226+0xa080] ;  /* 0x00a08000e2c8783b */ /* 0x0008660000000200 */
[----:B------:R-:W-:Y:S01]  /*16140*/  IMAD R7, R9, c[0x0][0x214], R7 ;  /* 0x0000850009077a24 */ /* 0x000fe200078e0207 */
[----:B------:R4:W1:Y:S04]  /*16150*/  LDSM.16.M88.4 R196, [R223] ;  /* 0x00000000dfc4783b */ /* 0x0008680000000200 */
[----:B------:R-:W-:Y:S01]  /*16160*/  IADD3 R7, R11, R7, RZ ;  /* 0x000000070b077210 */ /* 0x000fe20007ffe0ff */
[----:B------:R4:W1:Y:S04]  /*16170*/  LDSM.16.M88.4 R204, [R223+0x800] ;  /* 0x00080000dfcc783b */ /* 0x0008680000000200 */
[----:B------:R4:W1:Y:S02]  /*16180*/  LDSM.16.M88.4 R208, [R223+0x1000] ;  /* 0x00100000dfd0783b */ /* 0x0008640000000200 */
[----:B-12---:R-:W-:Y:S01]  /*16190*/  IMAD.WIDE.U32 R2, R4, c[0x0][0x208], RZ ;  /* 0x0000820004027a25 */ /* 0x006fe200078e00ff */
        /* <DEDUP_REMOVED lines=9> */
[C---:B------:R-:W-:Y:S02]  /*16230*/  LEA R4, P0, R0.reuse, c[0x0][0x1f8], 0x1 ;  /* 0x00007e0000047a11 */ /* 0x040fe400078008ff */
[----:B------:R-:W-:Y:S04]  /*16240*/  IADD3.X R2, R7, R3, R2, P1, !PT ;  /* 0x0000000307027210 */ /* 0x000fe80000ffe402 */
[----:B------:R-:W-:Y:S01]  /*16250*/  LEA.HI.X R0, R0, c[0x0][0x1fc], R2, 0x1, P0 ;  /* 0x00007f0000007a11 */ /* 0x000fe200000f0c02 */
[----:B------:R-:W-:-:S05]  /*16260*/  BRA.DIV ~URZ, `(.L_x_1349) ;  /* 0x0000b8a27f007947 */ /* 0x000fca000b800000 */
[----:B----4-:R1:W2:Y:S02]  /*16270*/  SHFL.IDX PT, R7, R0, RZ, 0x181f ;  /* 0x00181fff00077589 */ /* 0x0102a400000e0000 */
.L_x_1461:
[-C--:B------:R-:W-:Y:S01]  /*16280*/  HMMA.16816.F32.BF16 R8, R52, R20.reuse, RZ ;  /* 0x000000143408723c */ /* 0x080fe200000418ff */
[----:B------:R-:W3:Y:S01]  /*16290*/  LDL.64 R26, [R1+0xc0] ;  /* 0x0000c000011a7983 */ /* 0x000ee20000100a00 */
[----:B------:R-:W-:Y:S05]  /*162a0*/  BSSY B0, `(.L_x_1350) ;  /* 0x0000159000007945 */ /* 0x000fea0003800000 */
[----:B------:R-:W4:Y:S01]  /*162b0*/  LDL R30, [R1+0xa4] ;  /* 0x0000a400011e7983 */ /* 0x000f220000100800 */
[C---:B------:R-:W-:Y:S03]  /*162c0*/  HMMA.16816.F32.BF16 R12, R48.reuse, R20, RZ ;  /* 0x00000014300c723c */ /* 0x040fe600000418ff */
[----:B------:R-:W5:Y:S04]  /*162d0*/  LDL R24, [R1+0xe8] ;  /* 0x0000e80001187983 */ /* 0x000f680000100800 */
[----:B--2---:R-:W2:Y:S01]  /*162e0*/  LDL R29, [R1+0xf4] ;  /* 0x0000f400011d7983 */ /* 0x004ea20000100800 */
[-C--:B------:R-:W-:Y:S03]  /*162f0*/  HMMA.16816.F32.BF16 R16, R48, R22.reuse, RZ ;  /* 0x000000163010723c */ /* 0x080fe600000418ff */
[----:B------:R-:W2:Y:S04]  /*16300*/  LDL R25, [R1+0xf0] ;  /* 0x0000f00001197983 */ /* 0x000ea80000100800 */
[----:B------:R-:W2:Y:S01]  /*16310*/  LDL R42, [R1+0x78] ;  /* 0x00007800012a7983 */ /* 0x000ea20000100800 */
[C---:B------:R-:W-:Y:S03]  /*16320*/  HMMA.16816.F32.BF16 R20, R52.reuse, R22, RZ ;  /* 0x000000163414723c */ /* 0x040fe600000418ff */
[----:B------:R-:W1:Y:S08]  /*16330*/  SHFL.IDX PT, R3, R4, RZ, 0x181f ;  /* 0x00181fff04037589 */ /* 0x000e7000000e0000 */
[----:B------:R-:W1:Y:S08]  /*16340*/  SHFL.IDX PT, R40, R4, 0x1, 0x181f ;  /* 0x00381f0004287f89 */ /* 0x000e7000000e0000 */
[----:B------:R-:W1:Y:S08]  /*16350*/  SHFL.IDX PT, R28, R0, 0x1, 0x181f ;  /* 0x00381f00001c7f89 */ /* 0x000e7000000e0000 */
[----:B------:R-:W1:Y:S08]  /*16360*/  SHFL.IDX PT, R4, R4, 0x2, 0x181f ;  /* 0x00581f0004047f89 */ /* 0x000e7000000e0000 */
[----:B-1----:R-:W1:Y:S01]  /*16370*/  SHFL.IDX PT, R0, R0, 0x2, 0x181f ;  /* 0x00581f0000007f89 */ /* 0x002e6200000e0000 */
[C---:B---3--:R-:W-:Y:S02]  /*16380*/  SHF.L.U32 R212, R26.reuse, 0x1, RZ ;  /* 0x000000011ad47819 */ /* 0x048fe400000006ff */
[----:B------:R-:W-:Y:S02]  /*16390*/  SHF.L.U64.HI R214, R26, 0x1, R27 ;  /* 0x000000011ad67819 */ /* 0x000fe4000001021b */
[CC--:B------:R-:W-:Y:S02]  /*163a0*/  IADD3 R2, P0, R3.reuse, R212.reuse, RZ ;  /* 0x000000d403027210 */ /* 0x0c0fe40007f1e0ff */
[----:B----4-:R-:W-:Y:S02]  /*163b0*/  ISETP.GE.AND P4, PT, R30, c[0x0][0x1d4], PT ;  /* 0x000075001e007a0c */ /* 0x010fe40003f86270 */
[----:B------:R-:W-:Y:S02]  /*163c0*/  IADD3 R32, P1, R40, R212, RZ ;  /* 0x000000d428207210 */ /* 0x000fe40007f3e0ff */
[----:B-----5:R-:W-:Y:S02]  /*163d0*/  SHF.L.U32 R139, R24, 0x1, RZ ;  /* 0x00000001188b7819 */ /* 0x020fe400000006ff */
[-C--:B------:R-:W-:Y:S02]  /*163e0*/  IADD3.X R33, R28, R214.reuse, RZ, P1, !PT ;  /* 0x000000d61c217210 */ /* 0x080fe40000ffe4ff */
[----:B------:R-:W-:Y:S02]  /*163f0*/  IADD3 R34, P2, R3, R139, RZ ;  /* 0x0000008b03227210 */ /* 0x000fe40007f5e0ff */
[----:B------:R-:W-:Y:S02]  /*16400*/  IADD3.X R3, R7, R214, RZ, P0, !PT ;  /* 0x000000d607037210 */ /* 0x000fe400007fe4ff */
[----:B--2---:R-:W-:Y:S02]  /*16410*/  ISETP.GE.AND P3, PT, R29, c[0x0][0x1d4], PT ;  /* 0x000075001d007a0c */ /* 0x004fe40003f66270 */
[----:B------:R-:W-:Y:S02]  /*16420*/  SHF.L.U64.HI R213, R24, 0x1, R25 ;  /* 0x0000000118d57819 */ /* 0x000fe40000010219 */
[-C--:B------:R-:W-:Y:S01]  /*16430*/  HMMA.16816.F32.BF16 R24, R52, R36.reuse, RZ ;  /* 0x000000243418723c */ /* 0x080fe200000418ff */
[----:B------:R2:W-:Y:S01]  /*16440*/  LDGSTS.E.BYPASS.LTC128B.128 [R42], [R2.64], !P4 ;  /* 0x00000000022a7fae */ /* 0x0005e2000e101d46 */
[----:B------:R-:W-:Y:S02]  /*16450*/  IADD3.X R35, R7, R213, RZ, P2, !PT ;  /* 0x000000d507237210 */ /* 0x000fe400017fe4ff */
[----:B------:R-:W-:Y:S04]  /*16460*/  IADD3 R40, P0, R40, R139, RZ ;  /* 0x0000008b28287210 */ /* 0x000fe80007f1e0ff */
[----:B------:R-:W-:Y:S01]  /*16470*/  IADD3.X R41, R28, R213, RZ, P0, !PT ;  /* 0x000000d51c297210 */ /* 0x000fe200007fe4ff */
[----:B------:R3:W-:Y:S01]  /*16480*/  LDGSTS.E.BYPASS.LTC128B.128 [R42+0x1800], [R34.64], !P3 ;  /* 0x01800000222a7fae */ /* 0x0007e2000d901d46 */
[C---:B------:R-:W-:Y:S07]  /*16490*/  HMMA.16816.F32.BF16 R28, R48.reuse, R36, RZ ;  /* 0x00000024301c723c */ /* 0x040fee00000418ff */
[----:B------:R3:W-:Y:S08]  /*164a0*/  LDGSTS.E.BYPASS.LTC128B.128 [R42+0x800], [R32.64], !P4 ;  /* 0x00800000202a7fae */ /* 0x0007f0000e101d46 */
[----:B------:R4:W-:Y:S01]  /*164b0*/  LDGSTS.E.BYPASS.LTC128B.128 [R42+0x2000], [R40.64], !P3 ;  /* 0x02000000282a7fae */ /* 0x0009e2000d901d46 */
[----:B--2---:R-:W-:Y:S04]  /*164c0*/  IADD3 R2, P0, R4, R212, RZ ;  /* 0x000000d404027210 */ /* 0x004fe80007f1e0ff */
[----:B-1----:R-:W-:Y:S05]  /*164d0*/  IADD3.X R3, R0, R214, RZ, P0, !PT ;  /* 0x000000d600037210 */ /* 0x002fea00007fe4ff */
[----:B------:R1:W-:Y:S01]  /*164e0*/  LDGSTS.E.BYPASS.LTC128B.128 [R42+0x1000], [R2.64], !P4 ;  /* 0x01000000022a7fae */ /* 0x0003e2000e101d46 */
[-C--:B---3--:R-:W-:Y:S08]  /*164f0*/  HMMA.16816.F32.BF16 R32, R48, R38.reuse, RZ ;  /* 0x000000263020723c */ /* 0x088ff000000418ff */
[C---:B------:R-:W-:Y:S04]  /*16500*/  HMMA.16816.F32.BF16 R36, R52.reuse, R38, RZ ;  /* 0x000000263424723c */ /* 0x040fe800000418ff */
[----:B----4-:R-:W-:Y:S04]  /*16510*/  IADD3 R40, P0, R4, R139, RZ ;  /* 0x0000008b04287210 */ /* 0x010fe80007f1e0ff */
[----:B------:R-:W-:Y:S02]  /*16520*/  IADD3.X R41, R0, R213, RZ, P0, !PT ;  /* 0x000000d500297210 */ /* 0x000fe400007fe4ff */
[----:B------:R-:W2:Y:S04]  /*16530*/  LDL R0, [R1+0xb4] ;  /* 0x0000b40001007983 */ /* 0x000ea80000100800 */
[----:B------:R1:W-:Y:S08]  /*16540*/  LDGSTS.E.BYPASS.LTC128B.128 [R42+0x2800], [R40.64], !P3 ;  /* 0x02800000282a7fae */ /* 0x0003f0000d901d46 */
[----:B------:R-:W0:Y:S01]  /*16550*/  LDGDEPBAR ;  /* 0x00000000000079af */ /* 0x000e220000000000 */
[-C--:B-1----:R-:W-:Y:S08]  /*16560*/  HMMA.16816.F32.BF16 R40, R52, R140.reuse, RZ ;  /* 0x0000008c3428723c */ /* 0x082ff000000418ff */
        /* <DEDUP_REMOVED lines=37> */
[----:B------:R-:W1:Y:S07]  /*167c0*/  LDSM.16.M88.4 R204, [R221+0x1000] ;  /* 0x00100000ddcc783b */ /* 0x000e6e0000000200 */
[C---:B---3--:R-:W-:Y:S04]  /*167d0*/  HMMA.16816.F32.BF16 R12, R200.reuse, R196, R12 ;  /* 0x000000c4c80c723c */ /* 0x048fe8000004180c */
[----:B--2---:R-:W-:Y:S04]  /*167e0*/  ISETP.GT.AND P0, PT, R230, R0, PT ;  /* 0x00000000e600720c */ /* 0x004fe80003f04270 */
        /* <DEDUP_REMOVED lines=105> */
[----:B------:R1:W1:Y:S01]  /*16e80*/  MUFU.TANH R206, R20 ;  /* 0x0000001400ce7308 */ /* 0x0002620000002400 */
        /* <DEDUP_REMOVED lines=15> */
[----:B------:R-:W-:Y:S02]  /*16f80*/  FMUL.FTZ R33, R33, c[0x0][0x320] ;  /* 0x0000c80021217a20 */ /* 0x000fe40000410000 */
[----:B------:R-:W-:Y:S02]  /*16f90*/  FMUL.FTZ R34, R34, c[0x0][0x320] ;  /* 0x0000c80022227a20 */ /* 0x000fe40000410000 */
[----:B------:R-:W-:Y:S01]  /*16fa0*/  FMUL.FTZ R35, R35, c[0x0][0x320] ;  /* 0x0000c80023237a20 */ /* 0x000fe20000410000 */
[----:B------:R-:W-:Y:S01]  /*16fb0*/  HMMA.16816.F32.BF16 R52, R192, R14, R52 ;  /* 0x0000000ec034723c */ /* 0x000fe20000041834 */
[----:B------:R2:W2:Y:S03]  /*16fc0*/  MUFU.TANH R196, R27 ;  /* 0x0000001b00c47308 */ /* 0x0004a60000002400 */
[----:B-1----:R-:W-:Y:S02]  /*16fd0*/  FMUL.FTZ R20, R37, c[0x0][0x320] ;  /* 0x0000c80025147a20 */ /* 0x002fe40000410000 */
[----:B------:R-:W-:Y:S02]  /*16fe0*/  FMUL.FTZ R19, R40, c[0x0][0x320] ;  /* 0x0000c80028137a20 */ /* 0x000fe40000410000 */
[----:B------:R-:W-:Y:S03]  /*16ff0*/  FMUL.FTZ R18, R41, c[0x0][0x320] ;  /* 0x0000c80029127a20 */ /* 0x000fe60000410000 */
[----:B------:R1:W1:Y:S01]  /*17000*/  MUFU.TANH R207, R28 ;  /* 0x0000001c00cf7308 */ /* 0x0002620000002400 */
[----:B------:R-:W-:Y:S02]  /*17010*/  FMUL.FTZ R24, R24, c[0x0][0x320] ;  /* 0x0000c80018187a20 */ /* 0x000fe40000410000 */
[----:B-----5:R-:W-:Y:S02]  /*17020*/  FMUL.FTZ R26, R43, c[0x0][0x320] ;  /* 0x0000c8002b1a7a20 */ /* 0x020fe40000410000 */
[----:B------:R-:W-:Y:S02]  /*17030*/  FMUL.FTZ R25, R48, c[0x0][0x320] ;  /* 0x0000c80030197a20 */ /* 0x000fe40000410000 */
[----:B------:R-:W-:Y:S03]  /*17040*/  FMUL.FTZ R22, R49, c[0x0][0x320] ;  /* 0x0000c80031167a20 */ /* 0x000fe60000410000 */
[----:B------:R5:W3:Y:S03]  /*17050*/  MUFU.TANH R205, R29 ;  /* 0x0000001d00cd7308 */ /* 0x000ae60000002400 */
[----:B------:R-:W-:Y:S02]  /*17060*/  FMUL.FTZ R15, R52, c[0x0][0x320] ;  /* 0x0000c800340f7a20 */ /* 0x000fe40000410000 */
[----:B--2---:R-:W-:Y:S02]  /*17070*/  FMUL.FTZ R27, R36, c[0x0][0x320] ;  /* 0x0000c800241b7a20 */ /* 0x004fe40000410000 */
[----:B------:R-:W-:Y:S02]  /*17080*/  FMUL.FTZ R36, R46, c[0x0][0x320] ;  /* 0x0000c8002e247a20 */ /* 0x000fe40000410000 */
[----:B------:R-:W-:Y:S01]  /*17090*/  FMUL.FTZ R14, R53, c[0x0][0x320] ;  /* 0x0000c800350e7a20 */ /* 0x000fe20000410000 */
[----:B------:R2:W2:Y:S01]  /*170a0*/  MUFU.TANH R211, R30 ;  /* 0x0000001e00d37308 */ /* 0x0004a20000002400 */
[----:B------:R-:W-:Y:S02]  /*170b0*/  FMUL.FTZ R17, R54, c[0x0][0x320] ;  /* 0x0000c80036117a20 */ /* 0x000fe40000410000 */
[----:B------:R-:W-:Y:S02]  /*170c0*/  FMUL.FTZ R16, R55, c[0x0][0x320] ;  /* 0x0000c80037107a20 */ /* 0x000fe40000410000 */
[----:B-1----:R-:W-:Y:S05]  /*170d0*/  FMUL.FTZ R28, R42, c[0x0][0x320] ;  /* 0x0000c8002a1c7a20 */ /* 0x002fea0000410000 */
[----:B------:R1:W1:Y:S01]  /*170e0*/  MUFU.TANH R210, R31 ;  /* 0x0000001f00d27308 */ /* 0x0002620000002400 */
[----:B-----5:R-:W-:Y:S09]  /*170f0*/  FMUL.FTZ R29, R45, c[0x0][0x320] ;  /* 0x0000c8002d1d7a20 */ /* 0x020ff20000410000 */
[----:B------:R5:W3:Y:S01]  /*17100*/  MUFU.TANH R143, R32 ;  /* 0x00000020008f7308 */ /* 0x000ae20000002400 */
[----:B--2---:R-:W-:Y:S09]  /*17110*/  FMUL.FTZ R30, R44, c[0x0][0x320] ;  /* 0x0000c8002c1e7a20 */ /* 0x004ff20000410000 */
[----:B------:R2:W2:Y:S01]  /*17120*/  MUFU.TANH R140, R33 ;  /* 0x00000021008c7308 */ /* 0x0004a20000002400 */
[----:B-1----:R-:W-:Y:S09]  /*17130*/  FMUL.FTZ R31, R39, c[0x0][0x320] ;  /* 0x0000c800271f7a20 */ /* 0x002ff20000410000 */
        /* <DEDUP_REMOVED lines=44> */
[C---:B----4-:R-:W-:Y:S02]  /*17400*/  @!P1 IADD3 R3, P0, R0.reuse, R238, RZ ;  /* 0x000000ee00039210 */ /* 0x050fe40007f1e0ff */
[----:B------:R-:W2:Y:S02]  /*17410*/  S2R R238, SR_CTAID.Y ;  /* 0x0000000000ee7919 */ /* 0x000ea40000002600 */
[----:B-----5:R-:W-:Y:S01]  /*17420*/  @!P1 LEA.HI.X.SX32 R4, R0, R4, 0x1, P0 ;  /* 0x0000000400049211 */ /* 0x020fe200000f0eff */
[----:B------:R-:W-:Y:S01]  /*17430*/  IMAD.MOV R0, RZ, RZ, -R0 ;  /* 0x000000ffff007224 */ /* 0x000fe200078e0a00 */
[C---:B------:R-:W-:Y:S03]  /*17440*/  @!P1 LEA R8, P0, R3.reuse, c[0x0][0x2a0], 0x2 ;  /* 0x0000a80003089a11 */ /* 0x040fe600078010ff */
[----:B------:R-:W-:Y:S01]  /*17450*/  IMAD R7, R0, c[0x0][0x2b8], R2 ;  /* 0x0000ae0000077a24 */ /* 0x000fe200078e0202 */
[----:B------:R-:W-:Y:S03]  /*17460*/  @!P1 LEA.HI.X R9, R3, c[0x0][0x2a4], R4, 0x2, P0 ;  /* 0x0000a90003099a11 */ /* 0x000fe600000f1404 */
[C---:B------:R-:W-:Y:S01]  /*17470*/  IMAD.WIDE.U32 R2, R7.reuse, c[0x0][0x1e0], RZ ;  /* 0x0000780007027a25 */ /* 0x040fe200078e00ff */
[----:B------:R2:W-:Y:S01]  /*17480*/  STL [R1+0x7c], R7 ;  /* 0x00007c0701007387 */ /* 0x0005e20000100800 */
[----:B------:R-:W-:Y:S03]  /*17490*/  SHF.R.S32.HI R0, RZ, 0x1f, R7 ;  /* 0x0000001fff007819 */ /* 0x000fe60000011407 */
[----:B------:R-:W3:Y:S02]  /*174a0*/  @!P1 LDG.E R10, [R8.64] ;  /* 0x00000006080a9981 */ /* 0x000ee4000c1e1900 */
[----:B------:R-:W-:Y:S04]  /*174b0*/  IMAD R0, R0, c[0x0][0x1e0], RZ ;  /* 0x0000780000007a24 */ /* 0x000fe800078e02ff */
[----:B------:R-:W-:Y:S05]  /*174c0*/  IMAD R0, R7, c[0x0][0x1e4], R0 ;  /* 0x0000790007007a24 */ /* 0x000fea00078e0200 */
[----:B------:R-:W-:Y:S02]  /*174d0*/  IADD3 R3, R3, R0, RZ ;  /* 0x0000000003037210 */ /* 0x000fe40007ffe0ff */
[----:B--2---:R-:W-:Y:S01]  /*174e0*/  SHF.R.S32.HI R7, RZ, 0x1f, R238 ;  /* 0x0000001fff077819 */ /* 0x004fe200000114ee */
[----:B-1----:R-:W-:Y:S04]  /*174f0*/  IMAD.WIDE.U32 R238, R231, c[0x0][0x1e8], RZ ;  /* 0x00007a00e7ee7a25 */ /* 0x002fe800078e00ff */
        /* <DEDUP_REMOVED lines=9> */
[C---:B------:R-:W-:Y:S04]  /*17590*/  LEA R4, P0, R0.reuse, c[0x0][0x1c8], 0x1 ;  /* 0x0000720000047a11 */ /* 0x040fe800078008ff */
[----:B------:R-:W-:Y:S04]  /*175a0*/  IADD3.X R2, R7, R3, R2, P1, !PT ;  /* 0x0000000307027210 */ /* 0x000fe80000ffe402 */
[----:B------:R-:W-:Y:S01]  /*175b0*/  LEA.HI.X R0, R0, c[0x0][0x1cc], R2, 0x1, P0 ;  /* 0x0000730000007a11 */ /* 0x000fe200000f0c02 */
[----:B------:R-:W-:-:S05]  /*175c0*/  BRA.DIV ~URZ, `(.L_x_1352) ;  /* 0x0000a5c27f007947 */ /* 0x000fca000b800000 */
[----:B------:R2:W3:Y:S02]  /*175d0*/  SHFL.IDX PT, R7, R0, RZ, 0x181f ;  /* 0x00181fff00077589 */ /* 0x0004e400000e0000 */
.L_x_1462:
[----:B------:R-:W-:-:S05]  /*175e0*/  BRA.DIV ~URZ, `(.L_x_1353) ;  /* 0x0000a6227f007947 */ /* 0x000fca000b800000 */
[----:B------:R-:W4:Y:S04]  /*175f0*/  LDL R24, [R1+0xa4] ;  /* 0x0000a40001187983 */ /* 0x000f280000100800 */
[----:B------:R-:W5:Y:S04]  /*17600*/  LDL R23, [R1+0xf4] ;  /* 0x0000f40001177983 */ /* 0x000f680000100800 */
[----:B--2---:R-:W2:Y:S04]  /*17610*/  LDL R21, [R1+0x74] ;  /* 0x0000740001157983 */ /* 0x004ea80000100800 */
[----:B------:R-:W1:Y:S04]  /*17620*/  SHFL.IDX PT, R2, R4, RZ, 0x181f ;  /* 0x00181fff04027589 */ /* 0x000e6800000e0000 */
[----:B-1----:R-:W1:Y:S04]  /*17630*/  SHFL.IDX PT, R10, R4, 0x1, 0x181f ;  /* 0x00381f00040a7f89 */ /* 0x002e6800000e0000 */
[----:B------:R-:W3:Y:S04]  /*17640*/  SHFL.IDX PT, R11, R0, 0x1, 0x181f ;  /* 0x00381f00000b7f89 */ /* 0x000ee800000e0000 */
[----:B------:R-:W2:Y:S04]  /*17650*/  SHFL.IDX PT, R0, R0, 0x2, 0x181f ;  /* 0x00581f0000007f89 */ /* 0x000ea800000e0000 */
[----:B------:R-:W2:Y:S01]  /*17660*/  SHFL.IDX PT, R4, R4, 0x2, 0x181f ;  /* 0x00581f0004047f89 */ /* 0x000ea200000e0000 */
[CC--:B------:R-:W-:Y:S02]  /*17670*/  IADD3 R12, P0, R2.reuse, R212.reuse, RZ ;  /* 0x000000d4020c7210 */ /* 0x0c0fe40007f1e0ff */
[-C--:B------:R-:W-:Y:S02]  /*17680*/  IADD3 R8, P2, R2, R139.reuse, RZ ;  /* 0x0000008b02087210 */ /* 0x080fe40007f5e0ff */
[C---:B-1----:R-:W-:Y:S01]  /*17690*/  IADD3 R2, P1, R10.reuse, R212, RZ ;  /* 0x000000d40a027210 */ /* 0x042fe20007f3e0ff */
[C-C-:B---3--:R-:W-:Y:S01]  /*176a0*/  IMAD.X R13, R7.reuse, 0x1, R214.reuse, P0 ;  /* 0x00000001070d7824 */ /* 0x148fe200000e06d6 */
[----:B------:R-:W-:Y:S01]  /*176b0*/  IADD3 R10, P0, R10, R139, RZ ;  /* 0x0000008b0a0a7210 */ /* 0x000fe20007f1e0ff */
[--C-:B------:R-:W-:Y:S02]  /*176c0*/  IMAD.X R9, R7, 0x1, R213.reuse, P2 ;  /* 0x0000000107097824 */ /* 0x100fe400010e06d5 */
[C---:B------:R-:W-:Y:S02]  /*176d0*/  IMAD.X R3, R11.reuse, 0x1, R214, P1 ;  /* 0x000000010b037824 */ /* 0x040fe400008e06d6 */
[----:B------:R-:W-:Y:S01]  /*176e0*/  IMAD.X R11, R11, 0x1, R213, P0 ;  /* 0x000000010b0b7824 */ /* 0x000fe200000e06d5 */
[----:B----4-:R-:W-:Y:S02]  /*176f0*/  ISETP.GE.AND P4, PT, R24, c[0x0][0x1d4], PT ;  /* 0x0000750018007a0c */ /* 0x010fe40003f86270 */
[----:B-----5:R-:W-:Y:S11]  /*17700*/  ISETP.GE.AND P3, PT, R23, c[0x0][0x1d4], PT ;  /* 0x0000750017007a0c */ /* 0x020ff60003f66270 */
[----:B--2---:R1:W-:Y:S04]  /*17710*/  LDGSTS.E.BYPASS.LTC128B.128 [R21+0x5080], [R12.64], !P4 ;  /* 0x050800000c157fae */ /* 0x0043e8000e101d46 */
[----:B------:R1:W-:Y:S04]  /*17720*/  LDGSTS.E.BYPASS.LTC128B.128 [R21+0x6880], [R8.64], !P3 ;  /* 0x0688000008157fae */ /* 0x0003e8000d901d46 */
[----:B------:R1:W-:Y:S04]  /*17730*/  LDGSTS.E.BYPASS.LTC128B.128 [R21+0x5880], [R2.64], !P4 ;  /* 0x0588000002157fae */ /* 0x0003e8000e101d46 */
[----:B------:R1:W-:Y:S02]  /*17740*/  LDGSTS.E.BYPASS.LTC128B.128 [R21+0x7080], [R10.64], !P3 ;  /* 0x070800000a157fae */ /* 0x0003e4000d901d46 */
.L_x_1463:
[----:B-1----:R-:W2:Y:S01]  /*17750*/  LDL R11, [R1+0xa4] ;  /* 0x0000a400010b7983 */ /* 0x002ea20000100800 */
[C---:B------:R-:W-:Y:S02]  /*17760*/  IADD3 R8, P1, R4.reuse, R212, RZ ;  /* 0x000000d404087210 */ /* 0x040fe40007f3e0ff */
[----:B------:R-:W-:Y:S01]  /*17770*/  IADD3 R2, P0, R4, R139, RZ ;  /* 0x0000008b04027210 */ /* 0x000fe20007f1e0ff */
[----:B------:R-:W3:Y:S02]  /*17780*/  LDL R10, [R1+0xf4] ;  /* 0x0000f400010a7983 */ /* 0x000ee40000100800 */
[C---:B------:R-:W-:Y:S02]  /*17790*/  IMAD.X R9, R0.reuse, 0x1, R214, P1 ;  /* 0x0000000100097824 */ /* 0x040fe400008e06d6 */
[----:B------:R-:W4:Y:S01]  /*177a0*/  LDL R7, [R1+0x74] ;  /* 0x0000740001077983 */ /* 0x000f220000100800 */
[----:B------:R-:W-:Y:S01]  /*177b0*/  IMAD.X R3, R0, 0x1, R213, P0 ;  /* 0x0000000100037824 */ /* 0x000fe200000e06d5 */
[----:B--2---:R-:W-:Y:S02]  /*177c0*/  ISETP.GE.AND P3, PT, R11, c[0x0][0x1d4], PT ;  /* 0x000075000b007a0c */ /* 0x004fe40003f66270 */
[----:B---3--:R-:W-:Y:S11]  /*177d0*/  ISETP.GE.AND P2, PT, R10, c[0x0][0x1d4], PT ;  /* 0x000075000a007a0c */ /* 0x008ff60003f46270 */
[----:B------:R-:W-:Y:S01]  /*177e0*/  @!PT LDS RZ, [RZ] ;  /* 0x00000000fffff984 */ /* 0x000fe20000000800 */
[----:B------:R-:W-:Y:S01]  /*177f0*/  @!PT LDS RZ, [RZ] ;  /* 0x00000000fffff984 */ /* 0x000fe20000000800 */
[----:B------:R-:W-:Y:S01]  /*17800*/  @!PT LDS RZ, [RZ] ;  /* 0x00000000fffff984 */ /* 0x000fe20000000800 */
[----:B----4-:R1:W-:Y:S04]  /*17810*/  LDGSTS.E.BYPASS.LTC128B.128 [R7+0x6080], [R8.64], !P3 ;  /* 0x0608000008077fae */ /* 0x0103e8000d901d46 */
[----:B------:R1:W-:Y:S02]  /*17820*/  LDGSTS.E.BYPASS.LTC128B.128 [R7+0x7880], [R2.64], !P2 ;  /* 0x0788000002077fae */ /* 0x0003e4000d101d46 */
.L_x_1351:
[----:B--234-:R-:W-:Y:S05]  /*17830*/  BSYNC B0 ;  /* 0x0000000000007941 */ /* 0x01cfea0003800000 */
.L_x_1350:
[----:B------:R-:W2:Y:S01]  /*17840*/  LDL R10, [R1+0xe0] ;  /* 0x0000e000010a7983 */ /* 0x000ea20000100800 */
[----:B------:R-:W-:Y:S03]  /*17850*/  IMAD.MOV.U32 R4, RZ, RZ, 0x1 ;  /* 0x00000001ff047424 */ /* 0x000fe600078e00ff */
[----:B------:R-:W2:Y:S02]  /*17860*/  LDL R0, [R1+0x4] ;  /* 0x0000040001007983 */ /* 0x000ea40000100800 */
[----:B------:R-:W-:Y:S01]  /*17870*/  ISETP.NE.AND P0, PT, R4, c[0x0][0x2c4], PT ;  /* 0x0000b10004007a0c */ /* 0x000fe20003f05270 */
[----:B------:R-:W-:Y:S01]  /*17880*/  IMAD R4, R230, -0x30, RZ ;  /* 0xffffffd0e6047824 */ /* 0x000fe200078e02ff */
[----:B-1----:R-:W3:Y:S04]  /*17890*/  LDL R9, [R1+0xdc] ;  /* 0x0000dc0001097983 */ /* 0x002ee80000100800 */
[----:B------:R-:W3:Y:S04]  /*178a0*/  LDL R8, [R1+0xd8] ;  /* 0x0000d80001087983 */ /* 0x000ee80000100800 */
[----:B------:R-:W4:Y:S04]  /*178b0*/  LDL R7, [R1+0xd4] ;  /* 0x0000d40001077983 */ /* 0x000f280000100800 */
[----:B------:R-:W5:Y:S04]  /*178c0*/  LDL R3, [R1+0xb0] ;  /* 0x0000b00001037983 */ /* 0x000f680000100800 */
[----:B------:R-:W5:Y:S04]  /*178d0*/  LDL R2, [R1+0x8c] ;  /* 0x00008c0001027983 */ /* 0x000f680000100800 */
[----:B------:R-:W0:Y:S01]  /*178e0*/  LDGDEPBAR ;  /* 0x00000000000079af */ /* 0x000e220000000000 */
[----:B--2---:R-:W-:Y:S05]  /*178f0*/  IMAD R0, R0, 0x80, R10 ;  /* 0x0000008000007824 */ /* 0x004fea00078e020a */
[----:B---3--:R-:W-:Y:S05]  /*17900*/  IADD3 R0, R8, R0, R9 ;  /* 0x0000000008007210 */ /* 0x008fea0007ffe009 */
[----:B----4-:R-:W-:Y:S01]  /*17910*/  IMAD.IADD R7, R7, 0x1, R0 ;  /* 0x0000000107077824 */ /* 0x010fe200078e0200 */
[----:B-----5:R-:W-:Y:S03]  /*17920*/  IADD3 R9, -R3, 0x1, R4 ;  /* 0x0000000103097810 */ /* 0x020fe60007ffe104 */
[----:B------:R-:W-:Y:S01]  /*17930*/  @P0 IMAD.HI.U32 R0, R7, c[0x0][0x2c8], RZ ;  /* 0x0000b20007000a27 */ /* 0x000fe200078e00ff */
[----:B------:R-:W-:Y:S03]  /*17940*/  IADD3 R9, -R2, R9, R5 ;  /* 0x0000000902097210 */ /* 0x000fe60007ffe105 */
[----:B------:R-:W-:Y:S01]  /*17950*/  IMAD.IADD R10, R4, 0x1, -R3 ;  /* 0x00000001040a7824 */ /* 0x000fe200078e0a03 */
[----:B------:R-:W-:Y:S02]  /*17960*/  LOP3.LUT R2, RZ, c[0x0][0x324], RZ, 0x33, !PT ;  /* 0x0000c900ff027a12 */ /* 0x000fe400078e33ff */
[----:B------:R-:W-:Y:S02]  /*17970*/  @P0 SHF.R.U32.HI R7, RZ, c[0x0][0x2cc], R0 ;  /* 0x0000b300ff070a19 */ /* 0x000fe40000011600 */
[----:B------:R-:W-:Y:S01]  /*17980*/  IADD3 R8, R9, c[0x0][0x328], RZ ;  /* 0x0000ca0009087a10 */ /* 0x000fe20007ffe0ff */
[----:B------:R-:W-:Y:S01]  /*17990*/  IMAD.IADD R9, R2, 0x1, R9 ;  /* 0x0000000102097824 */ /* 0x000fe200078e0209 */
[----:B------:R-:W-:-:S05]  /*179a0*/  BRA.DIV ~URZ, `(.L_x_1354) ;  /* 0x0000a6a27f007947 */ /* 0x000fca000b800000 */
[----:B------:R1:W2:Y:S02]  /*179b0*/  SHFL.IDX PT, R3, R7, RZ, 0x1c1f ;  /* 0x001c1fff07037589 */ /* 0x0002a400000e0000 */
.L_x_1464:
[----:B--2---:R-:W-:Y:S01]  /*179c0*/  IADD3 R2, R8, R3, RZ ;  /* 0x0000000308027210 */ /* 0x004fe20007ffe0ff */
[----:B------:R-:W-:Y:S05]  /*179d0*/  IMAD.MOV.U32 R0, RZ, RZ, 0x1 ;  /* 0x00000001ff007424 */ /* 0x000fea00078e00ff */
[----:B------:R-:W-:Y:S01]  /*179e0*/  ISETP.LE.AND P0, PT, R0, c[0x0][0x32c], PT ;  /* 0x0000cb0000007a0c */ /* 0x000fe20003f03270 */
[----:B------:R-:W-:Y:S11]  /*179f0*/  IMAD.IADD R0, R9, 0x1, R3 ;  /* 0x0000000109007824 */ /* 0x000ff600078e0203 */
[----:B------:R-:W-:Y:S01]  /*17a00*/  @!UPT UIADD3 URZ, URZ, URZ, URZ ;  /* 0x0000003f3f3ff290 */ /* 0x000fe2000fffe03f */
        /* <DEDUP_REMOVED lines=15> */
.L_x_1357:
[----:B------:R-:W-:Y:S04]  /*17b00*/  MOV R11, c[0x0][0x32c] ;  /* 0x0000cb00000b7a02 */ /* 0x000fe80000000f00 */
[----:B------:R-:W-:Y:S11]  /*17b10*/  ISETP.NE.AND P0, PT, R11, 0x1, PT ;  /* 0x000000010b00780c */ /* 0x000ff60003f05270 */
[----:B------:R-:W-:Y:S02]  /*17b20*/  @!UPT UIADD3 URZ, URZ, URZ, URZ ;  /* 0x0000003f3f3ff290 */ /* 0x000fe4000fffe03f */
[----:B------:R-:W-:Y:S05]  /*17b30*/  @P0 IMAD.HI.U32 R11, R3, c[0x0][0x330], RZ ;  /* 0x0000cc00030b0a27 */ /* 0x000fea00078e00ff */
[----:B------:R-:W-:Y:S02]  /*17b40*/  @P0 SHF.R.U32.HI R3, RZ, c[0x0][0x334], R11 ;  /* 0x0000cd00ff030a19 */ /* 0x000fe4000001160b */
.L_x_1358:
[----:B------:R-:W-:Y:S05]  /*17b50*/  BSYNC B0 ;  /* 0x0000000000007941 */ /* 0x000fea0003800000 */
.L_x_1356:
[----:B------:R-:W-:Y:S05]  /*17b60*/  IMAD R3, R3, c[0x0][0x32c], R10 ;  /* 0x0000cb0003037a24 */ /* 0x000fea00078e020a */
[----:B------:R-:W-:Y:S02]  /*17b70*/  IADD3 R11, R3, c[0x0][0x32c], RZ ;  /* 0x0000cb00030b7a10 */ /* 0x000fe40007ffe0ff */
[----:B------:R-:W-:Y:S02]  /*17b80*/  IMNMX R0, R0, R3, !PT ;  /* 0x0000000300007217 */ /* 0x000fe40007800200 */
[----:B------:R-:W-:Y:S02]  /*17b90*/  IMNMX R2, R2, R11, PT ;  /* 0x0000000b02027217 */ /* 0x000fe40003800200 */
.L_x_1355:
        /* <DEDUP_REMOVED lines=19> */
[----:B------:R-:W-:Y:S02]  /*17cd0*/  ISETP.GE.AND P2, PT, R4, 0x29, PT ;  /* 0x000000290400780c */ /* 0x000fe40003f46270 */
        /* <DEDUP_REMOVED lines=21> */
[----:B------:R-:W-:Y:S04]  /*17e30*/  ISETP.LT.OR P0, PT, R2, 0x1a, P0 ;  /* 0x0000001a0200780c */ /* 0x000fe80000701670 */
[----:B------:R-:W-:Y:S02]  /*17e40*/  FSEL R231, R20, -INF , !P0 ;  /* 0xff80000014e77808 */ /* 0x000fe40004000000 */
[----:B------:R-:W-:Y:S04]  /*17e50*/  ISETP.GT.AND P0, PT, R0, 0x20, !P4 ;  /* 0x000000200000780c */ /* 0x000fe80006704270 */
        /* <DEDUP_REMOVED lines=19> */
.L_x_1465:
        /* <DEDUP_REMOVED lines=20> */
.L_x_1362:
[----:B------:R-:W-:Y:S04]  /*180d0*/  MOV R4, c[0x0][0x32c] ;  /* 0x0000cb0000047a02 */ /* 0x000fe80000000f00 */
[----:B------:R-:W-:Y:S11]  /*180e0*/  ISETP.NE.AND P0, PT, R4, 0x1, PT ;  /* 0x000000010400780c */ /* 0x000ff60003f05270 */
[----:B------:R-:W-:Y:S02]  /*180f0*/  @!UPT UIADD3 URZ, URZ, URZ, URZ ;  /* 0x0000003f3f3ff290 */ /* 0x000fe4000fffe03f */
[----:B------:R-:W-:Y:S05]  /*18100*/  @P0 IMAD.HI.U32 R4, R3, c[0x0][0x330], RZ ;  /* 0x0000cc0003040a27 */ /* 0x000fea00078e00ff */
[----:B------:R-:W-:Y:S02]  /*18110*/  @P0 SHF.R.U32.HI R3, RZ, c[0x0][0x334], R4 ;  /* 0x0000cd00ff030a19 */ /* 0x000fe40000011604 */
.L_x_1363:
[----:B------:R-:W-:Y:S05]  /*18120*/  BSYNC B0 ;  /* 0x0000000000007941 */ /* 0x000fea0003800000 */
.L_x_1361:
[----:B------:R-:W-:Y:S05]  /*18130*/  IMAD R3, R3, c[0x0][0x32c], R10 ;  /* 0x0000cb0003037a24 */ /* 0x000fea00078e020a */
[----:B------:R-:W-:Y:S02]  /*18140*/  IADD3 R4, R3, c[0x0][0x32c], RZ ;  /* 0x0000cb0003047a10 */ /* 0x000fe40007ffe0ff */
[----:B------:R-:W-:Y:S02]  /*18150*/  IMNMX R0, R0, R3, !PT ;  /* 0x0000000300007217 */ /* 0x000fe40007800200 */
[----:B------:R-:W-:Y:S02]  /*18160*/  IMNMX R2, R2, R4, PT ;  /* 0x0000000402027217 */ /* 0x000fe40003800200 */
.L_x_1360:
[----:B------:R-:W-:Y:S04]  /*18170*/  LOP3.LUT P0, RZ, R229, 0x10, RZ, 0xc0, !PT ;  /* 0x00000010e5ff7812 */ /* 0x000fe8000780c0ff */
[----:B------:R-:W-:Y:S04]  /*18180*/  ISETP.GT.AND P0, PT, R0, 0x1, !P0 ;  /* 0x000000010000780c */ /* 0x000fe80004704270 */
[----:B------:R-:W-:Y:S04]  /*18190*/  ISETP.LT.OR P0, PT, R2, 0x2, P0 ;  /* 0x000000020200780c */ /* 0x000fe80000701670 */
[----:B------:R-:W-:Y:S02]  /*181a0*/  FSEL R15, R235, -INF , !P0 ;  /* 0xff800000eb0f7808 */ /* 0x000fe40004000000 */
[----:B------:R-:W-:Y:S04]  /*181b0*/  LOP3.LUT P0, RZ, R229, 0x8, RZ, 0xc0, !PT ;  /* 0x00000008e5ff7812 */ /* 0x000fe8000780c0ff */
[----:B------:R-:W-:Y:S04]  /*181c0*/  ISETP.GT.AND P0, PT, R0, 0x8, !P0 ;  /* 0x000000080000780c */ /* 0x000fe80004704270 */
[----:B------:R-:W-:Y:S04]  /*181d0*/  ISETP.LT.OR P0, PT, R2, 0x9, P0 ;  /* 0x000000090200780c */ /* 0x000fe80000701670 */
[----:B------:R-:W-:Y:S02]  /*181e0*/  FSEL R19, R209, -INF , !P0 ;  /* 0xff800000d1137808 */ /* 0x000fe40004000000 */
[C---:B------:R-:W-:Y:S04]  /*181f0*/  LOP3.LUT P0, RZ, R229.reuse, 0x4, RZ, 0xc0, !PT ;  /* 0x00000004e5ff7812 */ /* 0x040fe8000780c0ff */
[----:B------:R-:W-:Y:S04]  /*18200*/  ISETP.GT.AND P0, PT, R0, 0x9, !P0 ;  /* 0x000000090000780c */ /* 0x000fe80004704270 */
[----:B------:R-:W-:Y:S04]  /*18210*/  ISETP.LT.OR P0, PT, R2, 0xa, P0 ;  /* 0x0000000a0200780c */ /* 0x000fe80000701670 */
[----:B------:R-:W-:Y:S02]  /*18220*/  FSEL R20, R208, -INF , !P0 ;  /* 0xff800000d0147808 */ /* 0x000fe40004000000 */
[C---:B------:R-:W-:Y:S04]  /*18230*/  LOP3.LUT P0, RZ, R229.reuse, 0x2, RZ, 0xc0, !PT ;  /* 0x00000002e5ff7812 */ /* 0x040fe8000780c0ff */
[----:B------:R-:W-:Y:S04]  /*18240*/  ISETP.GT.AND P0, PT, R0, 0x10, !P0 ;  /* 0x000000100000780c */ /* 0x000fe80004704270 */
[----:B------:R-:W-:Y:S04]  /*18250*/  ISETP.LT.OR P0, PT, R2, 0x11, P0 ;  /* 0x000000110200780c */ /* 0x000fe80000701670 */
[----:B------:R-:W-:Y:S02]  /*18260*/  FSEL R201, R198, -INF , !P0 ;  /* 0xff800000c6c97808 */ /* 0x000fe40004000000 */
[----:B------:R-:W-:Y:S04]  /*18270*/  LOP3.LUT P0, RZ, R229, 0x1, RZ, 0xc0, !PT ;  /* 0x00000001e5ff7812 */ /* 0x000fe8000780c0ff */
        /* <DEDUP_REMOVED lines=27> */
.L_x_1466:
        /* <DEDUP_REMOVED lines=20> */
.L_x_1367:
[----:B------:R-:W-:Y:S04]  /*18570*/  MOV R4, c[0x0][0x32c] ;  /* 0x0000cb0000047a02 */ /* 0x000fe80000000f00 */
[----:B------:R-:W-:Y:S11]  /*18580*/  ISETP.NE.AND P0, PT, R4, 0x1, PT ;  /* 0x000000010400780c */ /* 0x000ff60003f05270 */
[----:B------:R-:W-:Y:S02]  /*18590*/  @!UPT UIADD3 URZ, URZ, URZ, URZ ;  /* 0x0000003f3f3ff290 */ /* 0x000fe4000fffe03f */
[----:B------:R-:W-:Y:S05]  /*185a0*/  @P0 IMAD.HI.U32 R4, R3, c[0x0][0x330], RZ ;  /* 0x0000cc0003040a27 */ /* 0x000fea00078e00ff */
[----:B------:R-:W-:Y:S02]  /*185b0*/  @P0 SHF.R.U32.HI R3, RZ, c[0x0][0x334], R4 ;  /* 0x0000cd00ff030a19 */ /* 0x000fe40000011604 */
.L_x_1368:
[----:B------:R-:W-:Y:S05]  /*185c0*/  BSYNC B0 ;  /* 0x0000000000007941 */ /* 0x000fea0003800000 */
.L_x_1366:
[----:B------:R-:W-:Y:S05]  /*185d0*/  IMAD R3, R3, c[0x0][0x32c], R10 ;  /* 0x0000cb0003037a24 */ /* 0x000fea00078e020a */
[----:B------:R-:W-:Y:S02]  /*185e0*/  IADD3 R4, R3, c[0x0][0x32c], RZ ;  /* 0x0000cb0003047a10 */ /* 0x000fe40007ffe0ff */
[----:B------:R-:W-:Y:S02]  /*185f0*/  IMNMX R0, R0, R3, !PT ;  /* 0x0000000300007217 */ /* 0x000fe40007800200 */
[----:B------:R-:W-:Y:S02]  /*18600*/  IMNMX R2, R2, R4, PT ;  /* 0x0000000402027217 */ /* 0x000fe40003800200 */
.L_x_1365:
        /* <DEDUP_REMOVED lines=44> */
.L_x_1467:
[----:B-1----:R-:W-:Y:S01]  /*188d0*/  IADD3 R2, R8, R3, RZ ;  /* 0x0000000308027210 */ /* 0x002fe20007ffe0ff */
[----:B------:R-:W-:Y:S05]  /*188e0*/  IMAD.MOV.U32 R0, RZ, RZ, 0x1 ;  /* 0x00000001ff007424 */ /* 0x000fea00078e00ff */
[----:B------:R-:W-:Y:S01]  /*188f0*/  ISETP.LE.AND P0, PT, R0, c[0x0][0x32c], PT ;  /* 0x0000cb0000007a0c */ /* 0x000fe20003f03270 */
[----:B------:R-:W-:Y:S11]  /*18900*/  IMAD.IADD R0, R9, 0x1, R3 ;  /* 0x0000000109007824 */ /* 0x000ff600078e0203 */
[----:B------:R-:W-:Y:S01]  /*18910*/  @!UPT UIADD3 URZ, URZ, URZ, URZ ;  /* 0x0000003f3f3ff290 */ /* 0x000fe2000fffe03f */
[----:B------:R-:W-:-:S05]  /*18920*/  @!P0 BRA `(.L_x_1370) ;  /* 0x0000018000008947 */ /* 0x000fca0003800000 */
[----:B------:R-:W5:Y:S01]  /*18930*/  LDL R4, [R1+0x8c] ;  /* 0x00008c0001047983 */ /* 0x000f620000100800 */
[----:B------:R-:W-:Y:S01]  /*18940*/  BSSY B0, `(.L_x_1371) ;  /* 0x0000012000007945 */ /* 0x000fe20003800000 */
[----:B-----5:R-:W-:Y:S04]  /*18950*/  IADD3 R3, -R4, R5, R3 ;  /* 0x0000000504037210 */ /* 0x020fe80007ffe103 */
        /* <DEDUP_REMOVED lines=11> */
.L_x_1372:
[----:B------:R-:W-:Y:S04]  /*18a10*/  MOV R4, c[0x0][0x32c] ;  /* 0x0000cb0000047a02 */ /* 0x000fe80000000f00 */
[----:B------:R-:W-:Y:S11]  /*18a20*/  ISETP.NE.AND P0, PT, R4, 0x1, PT ;  /* 0x000000010400780c */ /* 0x000ff60003f05270 */
[----:B------:R-:W-:Y:S02]  /*18a30*/  @!UPT UIADD3 URZ, URZ, URZ, URZ ;  /* 0x0000003f3f3ff290 */ /* 0x000fe4000fffe03f */
[----:B------:R-:W-:Y:S05]  /*18a40*/  @P0 IMAD.HI.U32 R4, R3, c[0x0][0x330], RZ ;  /* 0x0000cc0003040a27 */ /* 0x000fea00078e00ff */
[----:B------:R-:W-:Y:S02]  /*18a50*/  @P0 SHF.R.U32.HI R3, RZ, c[0x0][0x334], R4 ;  /* 0x0000cd00ff030a19 */ /* 0x000fe40000011604 */
.L_x_1373:
[----:B------:R-:W-:Y:S05]  /*18a60*/  BSYNC B0 ;  /* 0x0000000000007941 */ /* 0x000fea0003800000 */
.L_x_1371:
[----:B------:R-:W-:Y:S05]  /*18a70*/  IMAD R10, R3, c[0x0][0x32c], R10 ;  /* 0x0000cb00030a7a24 */ /* 0x000fea00078e020a */
[----:B------:R-:W-:Y:S02]  /*18a80*/  IADD3 R3, R10, c[0x0][0x32c], RZ ;  /* 0x0000cb000a037a10 */ /* 0x000fe40007ffe0ff */
[----:B------:R-:W-:Y:S02]  /*18a90*/  IMNMX R0, R0, R10, !PT ;  /* 0x0000000a00007217 */ /* 0x000fe40007800200 */
[----:B------:R-:W-:Y:S02]  /*18aa0*/  IMNMX R2, R2, R3, PT ;  /* 0x0000000302027217 */ /* 0x000fe40003800200 */
.L_x_1370:
[----:B------:R-:W-:Y:S02]  /*18ab0*/  ISETP.GT.AND P0, PT, R0, RZ, !P1 ;  /* 0x000000ff0000720c */ /* 0x000fe40004f04270 */
[----:B------:R-:W-:Y:S02]  /*18ac0*/  LOP3.LUT P1, RZ, R229, 0x1, RZ, 0xc0, !PT ;  /* 0x00000001e5ff7812 */ /* 0x000fe4000782c0ff */
[----:B------:R-:W-:Y:S02]  /*18ad0*/  ISETP.LT.OR P0, PT, R2, 0x1, P0 ;  /* 0x000000010200780c */ /* 0x000fe40000701670 */
[----:B------:R-:W-:Y:S02]  /*18ae0*/  FMNMX.FTZ R3, R13, R6, !PT ;  /* 0x000000060d037209 */ /* 0x000fe40007810000 */
[----:B------:R-:W-:Y:S02]  /*18af0*/  FSEL R8, R252, -INF , !P0 ;  /* 0xff800000fc087808 */ /* 0x000fe40004000000 */
[----:B------:R-:W-:Y:S02]  /*18b00*/  LOP3.LUT P0, RZ, R229, 0x10, RZ, 0xc0, !PT ;  /* 0x00000010e5ff7812 */ /* 0x000fe4000780c0ff */
[----:B------:R-:W-:Y:S02]  /*18b10*/  FMNMX.FTZ R4, R11, R137, !PT ;  /* 0x000000890b047209 */ /* 0x000fe40007810000 */
[----:B------:R-:W-:Y:S02]  /*18b20*/  ISETP.GT.AND P0, PT, R0, 0x1, !P0 ;  /* 0x000000010000780c */ /* 0x000fe40004704270 */
[----:B--234-:R-:W-:Y:S02]  /*18b30*/  FMNMX.FTZ R7, R21, R3, !PT ;  /* 0x0000000315077209 */ /* 0x01cfe40007810000 */
        /* <DEDUP_REMOVED lines=24> */
[C---:B------:R-:W-:Y:S02]  /*18cc0*/  ISETP.GT.AND P0, PT, R0.reuse, 0x11, !P1 ;  /* 0x000000110000780c */ /* 0x040fe40004f04270 */
[----:B------:R-:W-:Y:S02]  /*18cd0*/  ISETP.GT.AND P1, PT, R0, 0x28, !P2 ;  /* 0x000000280000780c */ /* 0x000fe40005724270 */
[C---:B------:R-:W-:Y:S02]  /*18ce0*/  ISETP.LT.OR P0, PT, R2.reuse, 0x12, P0 ;  /* 0x000000120200780c */ /* 0x040fe40000701670 */
[----:B------:R-:W-:Y:S02]  /*18cf0*/  ISETP.LT.OR P1, PT, R2, 0x29, P1 ;  /* 0x000000290200780c */ /* 0x000fe40000f21670 */
[----:B------:R-:W-:Y:S02]  /*18d00*/  FSEL R210, R210, -INF , !P0 ;  /* 0xff800000d2d27808 */ /* 0x000fe40004000000 */
[----:B------:R-:W-:Y:S02]  /*18d10*/  ISETP.GT.AND P0, PT, R0, 0x18, !P6 ;  /* 0x000000180000780c */ /* 0x000fe40007704270 */
[----:B------:R-:W-:Y:S02]  /*18d20*/  LOP3.LUT P6, RZ, R229, 0x20, RZ, 0xc0, !PT ;  /* 0x00000020e5ff7812 */ /* 0x000fe400078cc0ff */
[----:B------:R-:W-:Y:S02]  /*18d30*/  ISETP.LT.OR P0, PT, R2, 0x19, P0 ;  /* 0x000000190200780c */ /* 0x000fe40000701670 */
[----:B------:R-:W-:Y:S02]  /*18d40*/  FSEL R232, R34, -INF , !P1 ;  /* 0xff80000022e87808 */ /* 0x000fe40004800000 */
        /* <DEDUP_REMOVED lines=50> */
.L_x_1468:
[----:B--2---:R-:W-:Y:S01]  /*19070*/  FMNMX.FTZ R139, R4, R139, !PT ;  /* 0x0000008b048b7209 */ /* 0x004fe20007810000 */
[----:B------:R-:W-:-:S05]  /*19080*/  BRA.DIV ~URZ, `(.L_x_1375) ;  /* 0x000092427f007947 */ /* 0x000fca000b800000 */
[----:B------:R-:W-:Y:S04]  /*19090*/  SHFL.BFLY PT, R2, R140, 0x2, 0x1f ;  /* 0x0c401f008c027f89 */ /* 0x000fe800000e0000 */
[----:B------:R-:W-:Y:S04]  /*190a0*/  SHFL.BFLY PT, R3, R141, 0x2, 0x1f ;  /* 0x0c401f008d037f89 */ /* 0x000fe800000e0000 */
[----:B-1----:R-:W1:Y:S02]  /*190b0*/  SHFL.BFLY PT, R4, R0, 0x2, 0x1f ;  /* 0x0c401f0000047f89 */ /* 0x002e6400000e0000 */
[----:B-1----:R-:W-:Y:S02]  /*190c0*/  FMNMX.FTZ R4, R0, R4, !PT ;  /* 0x0000000400047209 */ /* 0x002fe40007810000 */
[----:B------:R-:W-:Y:S02]  /*190d0*/  FMNMX.FTZ R140, R140, R2, !PT ;  /* 0x000000028c8c7209 */ /* 0x000fe40007810000 */
[----:B------:R-:W1:Y:S01]  /*190e0*/  SHFL.BFLY PT, R2, R139, 0x1, 0x1f ;  /* 0x0c201f008b027f89 */ /* 0x000e6200000e0000 */
[----:B------:R-:W-:Y:S03]  /*190f0*/  FMNMX.FTZ R141, R141, R3, !PT ;  /* 0x000000038d8d7209 */ /* 0x000fe60007810000 */
[----:B------:R-:W2:Y:S04]  /*19100*/  SHFL.BFLY PT, R7, R140, 0x1, 0x1f ;  /* 0x0c201f008c077f89 */ /* 0x000ea800000e0000 */
[----:B------:R-:W3:Y:S04]  /*19110*/  SHFL.BFLY PT, R9, R141, 0x1, 0x1f ;  /* 0x0c201f008d097f89 */ /* 0x000ee800000e0000 */
[----:B------:R4:W4:Y:S01]  /*19120*/  SHFL.BFLY PT, R3, R4, 0x1, 0x1f ;  /* 0x0c201f0004037f89 */ /* 0x00092200000e0000 */
[----:B-1----:R-:W-:Y:S02]  /*19130*/  FMNMX.FTZ R139, R139, R2, !PT ;  /* 0x000000028b8b7209 */ /* 0x002fe40007810000 */
[----:B--2---:R-:W-:Y:S02]  /*19140*/  FMNMX.FTZ R140, R140, R7, !PT ;  /* 0x000000078c8c7209 */ /* 0x004fe40007810000 */
[----:B---3--:R-:W-:Y:S02]  /*19150*/  FMNMX.FTZ R141, R141, R9, !PT ;  /* 0x000000098d8d7209 */ /* 0x008fe40007810000 */
.L_x_1469:
[C---:B------:R-:W-:Y:S01]  /*19160*/  FMUL.FTZ R142, R139.reuse, c[0x0][0x2d0] ;  /* 0x0000b4008b8e7a20 */ /* 0x040fe20000410000 */
[----:B------:R-:W-:Y:S01]  /*19170*/  FSETP.NEU.FTZ.AND P0, PT, R139, -INF , PT ;  /* 0xff8000008b00780b */ /* 0x000fe20003f1d000 */
[C---:B------:R-:W-:Y:S01]  /*19180*/  FMUL.FTZ R200, R140.reuse, c[0x0][0x2d0] ;  /* 0x0000b4008cc87a20 */ /* 0x040fe20000410000 */
[----:B------:R-:W-:Y:S01]  /*19190*/  FSETP.NEU.FTZ.AND P1, PT, R140, -INF , PT ;  /* 0xff8000008c00780b */ /* 0x000fe20003f3d000 */
[----:B------:R-:W-:Y:S01]  /*191a0*/  FMUL.FTZ R143, R141, c[0x0][0x2d0] ;  /* 0x0000b4008d8f7a20 */ /* 0x000fe20000410000 */
[----:B------:R-:W-:Y:S01]  /*191b0*/  FSEL R142, R142, RZ, P0 ;  /* 0x000000ff8e8e7208 */ /* 0x000fe20000000000 */
[----:B------:R-:W-:Y:S01]  /*191c0*/  WARPSYNC 0xffffffff ;  /* 0xffffffff00007948 */ /* 0x000fe20003800000 */
[----:B------:R-:W-:Y:S02]  /*191d0*/  FSEL R200, R200, RZ, P1 ;  /* 0x000000ffc8c87208 */ /* 0x000fe40000800000 */
[----:B----4-:R-:W-:Y:S01]  /*191e0*/  FMNMX.FTZ R7, R3, R4, !PT ;  /* 0x0000000403077209 */ /* 0x010fe20007810000 */
[--C-:B------:R-:W-:Y:S02]  /*191f0*/  FFMA.FTZ R0, R13, c[0x0][0x2d0], -R142.reuse ;  /* 0x0000b4000d007a23 */ /* 0x100fe4000001088e */
[--C-:B------:R-:W-:Y:S02]  /*19200*/  FFMA.FTZ R2, R23, c[0x0][0x2d0], -R142.reuse ;  /* 0x0000b40017027a23 */ /* 0x100fe4000001088e */
[----:B------:R1:W-:Y:S10]  /*19210*/  MUFU.EX2 R241, R0 ;  /* 0x0000000000f17308 */ /* 0x0003f40000000800 */
[----:B------:R2:W-:Y:S01]  /*19220*/  MUFU.EX2 R29, R2 ;  /* 0x00000002001d7308 */ /* 0x0005e20000000800 */
[----:B-1----:R-:W-:Y:S09]  /*19230*/  FFMA.FTZ R0, R21, c[0x0][0x2d0], -R142 ;  /* 0x0000b40015007a23 */ /* 0x002ff2000001088e */
[----:B------:R1:W3:Y:S01]  /*19240*/  MUFU.EX2 R40, R0 ;  /* 0x0000000000287308 */ /* 0x0002e20000000800 */
[--C-:B--2---:R-:W-:Y:S09]  /*19250*/  FFMA.FTZ R2, R20, c[0x0][0x2d0], -R200.reuse ;  /* 0x0000b40014027a23 */ /* 0x104ff200000108c8 */
[----:B------:R-:W-:Y:S01]  /*19260*/  MUFU.EX2 R36, R2 ;  /* 0x0000000200247308 */ /* 0x000fe20000000800 */
[--C-:B-1----:R-:W-:Y:S09]  /*19270*/  FFMA.FTZ R0, R12, c[0x0][0x2d0], -R200.reuse ;  /* 0x0000b4000c007a23 */ /* 0x102ff200000108c8 */
[----:B------:R1:W-:Y:S02]  /*19280*/  MUFU.EX2 R240, R0 ;  /* 0x0000000000f07308 */ /* 0x0003e40000000800 */
[----:B-1----:R-:W-:Y:S01]  /*19290*/  FFMA.FTZ R0, R15, c[0x0][0x2d0], -R200 ;  /* 0x0000b4000f007a23 */ /* 0x002fe200000108c8 */
[----:B---3--:R-:W-:Y:S07]  /*192a0*/  F2FP.BF16.PACK_AB R192, R40, R241 ;  /* 0x000000f128c0723e */ /* 0x008fee00000010ff */
[----:B------:R1:W2:Y:S02]  /*192b0*/  MUFU.EX2 R39, R0 ;  /* 0x0000000000277308 */ /* 0x0002a40000000800 */
[----:B-1----:R-:W-:Y:S01]  /*192c0*/  FFMA.FTZ R0, R24, c[0x0][0x2d0], -R142 ;  /* 0x0000b40018007a23 */ /* 0x002fe2000001088e */
[----:B--2---:R-:W-:Y:S01]  /*192d0*/  F2FP.BF16.PACK_AB R193, R39, R240 ;  /* 0x000000f027c1723e */ /* 0x004fe200000010ff */
[----:B------:R-:W1:Y:S06]  /*192e0*/  LDSM.16.MT88.4 R24, [R217+0x2080] ;  /* 0x00208000d918783b */ /* 0x000e6c0000004200 */
[----:B------:R2:W3:Y:S02]  /*192f0*/  MUFU.EX2 R35, R0 ;  /* 0x0000000000237308 */ /* 0x0004e40000000800 */
[----:B--2---:R-:W-:Y:S01]  /*19300*/  FFMA.FTZ R0, R19, c[0x0][0x2d0], -R200 ;  /* 0x0000b40013007a23 */ /* 0x004fe200000108c8 */
[----:B---3--:R-:W-:Y:S07]  /*19310*/  F2FP.BF16.PACK_AB R194, R35, R29 ;  /* 0x0000001d23c2723e */ /* 0x008fee00000010ff */
[----:B------:R2:W3:Y:S02]  /*19320*/  MUFU.EX2 R28, R0 ;  /* 0x00000000001c7308 */ /* 0x0004e40000000800 */
[----:B--2---:R-:W-:Y:S02]  /*19330*/  FSEL R0, R139, RZ, P0 ;  /* 0x000000ff8b007208 */ /* 0x004fe40000000000 */
[----:B------:R-:W-:Y:S02]  /*19340*/  FSETP.NEU.FTZ.AND P0, PT, R141, -INF , PT ;  /* 0xff8000008d00780b */ /* 0x000fe40003f1d000 */
[----:B---3--:R-:W-:Y:S01]  /*19350*/  F2FP.BF16.PACK_AB R195, R36, R28 ;  /* 0x0000001c24c3723e */ /* 0x008fe200000010ff */
[----:B------:R-:W-:Y:S01]  /*19360*/  FADD.FTZ R0, -R0, R6 ;  /* 0x0000000600007221 */ /* 0x000fe20000010100 */
[----:B------:R-:W-:Y:S03]  /*19370*/  FSEL R143, R143, RZ, P0 ;  /* 0x000000ff8f8f7208 */ /* 0x000fe60000000000 */
[----:B------:R-:W-:Y:S02]  /*19380*/  FMUL.FTZ R0, R0, c[0x0][0x2d0] ;  /* 0x0000b40000007a20 */ /* 0x000fe40000410000 */
[--C-:B------:R-:W-:Y:S02]  /*19390*/  FFMA.FTZ R2, R11, c[0x0][0x2d0], -R143.reuse ;  /* 0x0000b4000b027a23 */ /* 0x100fe4000001088f */
[----:B------:R-:W2:Y:S10]  /*193a0*/  MUFU.EX2 R6, R0 ;  /* 0x0000000000067308 */ /* 0x000eb40000000800 */
[----:B------:R3:W-:Y:S01]  /*193b0*/  MUFU.EX2 R32, R2 ;  /* 0x0000000200207308 */ /* 0x0007e20000000800 */
[C---:B--2---:R-:W-:Y:S02]  /*193c0*/  FMUL.FTZ R20, R6.reuse, R156 ;  /* 0x0000009c06147220 */ /* 0x044fe40000410000 */
[C---:B------:R-:W-:Y:S02]  /*193d0*/  FMUL.FTZ R21, R6.reuse, R157 ;  /* 0x0000009d06157220 */ /* 0x040fe40000410000 */
[C---:B------:R-:W-:Y:S02]  /*193e0*/  FMUL.FTZ R52, R6.reuse, R144 ;  /* 0x0000009006347220 */ /* 0x040fe40000410000 */
[C---:B------:R-:W-:Y:S02]  /*193f0*/  FMUL.FTZ R53, R6.reuse, R145 ;  /* 0x0000009106357220 */ /* 0x040fe40000410000 */
[----:B------:R-:W-:Y:S02]  /*19400*/  FMUL.FTZ R56, R6, R56 ;  /* 0x0000003806387220 */ /* 0x000fe40000410000 */
[--C-:B---3--:R-:W-:Y:S02]  /*19410*/  FFMA.FTZ R2, R14, c[0x0][0x2d0], -R143.reuse ;  /* 0x0000b4000e027a23 */ /* 0x108fe4000001088f */
[C---:B------:R-:W-:Y:S02]  /*19420*/  FMUL.FTZ R57, R6.reuse, R57 ;  /* 0x0000003906397220 */ /* 0x040fe40000410000 */
[----:B------:R-:W2:Y:S01]  /*19430*/  MUFU.EX2 R31, R2 ;  /* 0x00000002001f7308 */ /* 0x000ea20000000800 */
        /* <DEDUP_REMOVED lines=12> */
[----:B--2---:R-:W-:Y:S01]  /*19500*/  F2FP.BF16.PACK_AB R196, R31, R32 ;  /* 0x000000201fc4723e */ /* 0x004fe200000010ff */
[--C-:B------:R-:W-:Y:S02]  /*19510*/  FFMA.FTZ R2, R16, c[0x0][0x2d0], -R143.reuse ;  /* 0x0000b40010027a23 */ /* 0x100fe4000001088f */
[C---:B------:R-:W-:Y:S02]  /*19520*/  FMUL.FTZ R116, R6.reuse, R116 ;  /* 0x0000007406747220 */ /* 0x040fe40000410000 */
[----:B------:R2:W-:Y:S01]  /*19530*/  MUFU.EX2 R33, R2 ;  /* 0x0000000200217308 */ /* 0x0005e20000000800 */
[C---:B------:R-:W-:Y:S02]  /*19540*/  FMUL.FTZ R117, R6.reuse, R117 ;  /* 0x0000007506757220 */ /* 0x040fe40000410000 */
[C---:B------:R-:W-:Y:S02]  /*19550*/  FMUL.FTZ R120, R6.reuse, R120 ;  /* 0x0000007806787220 */ /* 0x040fe40000410000 */
[C---:B------:R-:W-:Y:S02]  /*19560*/  FMUL.FTZ R121, R6.reuse, R121 ;  /* 0x0000007906797220 */ /* 0x040fe40000410000 */
[C---:B------:R-:W-:Y:S02]  /*19570*/  FMUL.FTZ R132, R6.reuse, R132 ;  /* 0x0000008406847220 */ /* 0x040fe40000410000 */
[----:B------:R-:W-:Y:S02]  /*19580*/  FMUL.FTZ R133, R6, R133 ;  /* 0x0000008506857220 */ /* 0x000fe40000410000 */
[--C-:B--2---:R-:W-:Y:S04]  /*19590*/  FFMA.FTZ R2, R18, c[0x0][0x2d0], -R143.reuse ;  /* 0x0000b40012027a23 */ /* 0x104fe8000001088f */
[----:B------:R2:W3:Y:S02]  /*195a0*/  MUFU.EX2 R37, R2 ;  /* 0x0000000200257308 */ /* 0x0004e40000000800 */
[----:B--2---:R-:W-:Y:S02]  /*195b0*/  FSEL R2, R140, RZ, P1 ;  /* 0x000000ff8c027208 */ /* 0x004fe40000800000 */
[----:B---3--:R-:W-:Y:S03]  /*195c0*/  F2FP.BF16.PACK_AB R198, R37, R33 ;  /* 0x0000002125c6723e */ /* 0x008fe600000010ff */
[----:B------:R-:W-:Y:S01]  /*195d0*/  FADD.FTZ R0, -R2, R136 ;  /* 0x0000008802007221 */ /* 0x000fe20000010100 */
[----:B------:R-:W-:Y:S01]  /*195e0*/  FSEL R2, R141, RZ, P0 ;  /* 0x000000ff8d027208 */ /* 0x000fe20000000000 */
[----:B------:R-:W-:Y:S01]  /*195f0*/  FFMA.FTZ R136, R214, c[0x0][0x2d0], -R200 ;  /* 0x0000b400d6887a23 */ /* 0x000fe200000108c8 */
[C---:B------:R-:W-:Y:S01]  /*19600*/  FSETP.NEU.FTZ.AND P0, PT, R7.reuse, -INF , PT ;  /* 0xff8000000700780b */ /* 0x040fe20003f1d000 */
[----:B------:R-:W-:Y:S02]  /*19610*/  FMUL.FTZ R0, R0, c[0x0][0x2d0] ;  /* 0x0000b40000007a20 */ /* 0x000fe40000410000 */
[----:B------:R2:W-:Y:S10]  /*19620*/  MUFU.EX2 R157, R136 ;  /* 0x00000088009d7308 */ /* 0x0005f40000000800 */
[----:B------:R3:W4:Y:S01]  /*19630*/  MUFU.EX2 R3, R0 ;  /* 0x0000000000037308 */ /* 0x0007220000000800 */
[----:B--2---:R-:W-:Y:S02]  /*19640*/  FFMA.FTZ R136, R238, c[0x0][0x2d0], -R143 ;  /* 0x0000b400ee887a23 */ /* 0x004fe4000001088f */
[----:B---3--:R-:W-:Y:S02]  /*19650*/  FADD.FTZ R0, -R2, R137 ;  /* 0x0000008902007221 */ /* 0x008fe40000010100 */
[----:B------:R-:W-:Y:S02]  /*19660*/  FMUL.FTZ R137, R7, c[0x0][0x2d0] ;  /* 0x0000b40007897a20 */ /* 0x000fe40000410000 */
[----:B------:R-:W-:Y:S02]  /*19670*/  FMUL.FTZ R0, R0, c[0x0][0x2d0] ;  /* 0x0000b40000007a20 */ /* 0x000fe40000410000 */
[----:B----4-:R-:W-:Y:S01]  /*19680*/  FMUL.FTZ R11, R3, R167 ;  /* 0x000000a7030b7220 */ /* 0x010fe20000410000 */
[----:B------:R-:W-:Y:S01]  /*19690*/  FSEL R137, R137, RZ, P0 ;  /* 0x000000ff89897208 */ /* 0x000fe20000000000 */
[----:B------:R2:W3:Y:S01]  /*196a0*/  MUFU.EX2 R2, R0 ;  /* 0x0000000000027308 */ /* 0x0004e20000000800 */
[C---:B------:R-:W-:Y:S02]  /*196b0*/  FMUL.FTZ R23, R3.reuse, R159 ;  /* 0x0000009f03177220 */ /* 0x040fe40000410000 */
[C---:B------:R-:W-:Y:S02]  /*196c0*/  FMUL.FTZ R54, R3.reuse, R146 ;  /* 0x0000009203367220 */ /* 0x040fe40000410000 */
[--C-:B------:R-:W-:Y:S02]  /*196d0*/  FFMA.FTZ R4, R10, c[0x0][0x2d0], -R137.reuse ;  /* 0x0000b4000a047a23 */ /* 0x100fe40000010889 */
[C---:B------:R-:W-:Y:S02]  /*196e0*/  FMUL.FTZ R10, R3.reuse, R166 ;  /* 0x000000a6030a7220 */ /* 0x040fe40000410000 */
[C---:B------:R-:W-:Y:S01]  /*196f0*/  FMUL.FTZ R55, R3.reuse, R147 ;  /* 0x0000009303377220 */ /* 0x040fe20000410000 */
[----:B------:R4:W-:Y:S01]  /*19700*/  MUFU.EX2 R30, R4 ;  /* 0x00000004001e7308 */ /* 0x0009e20000000800 */
[----:B------:R-:W-:Y:S01]  /*19710*/  LDSM.16.MT88.4 R144, [R219+0x2080] ;  /* 0x00208000db90783b */ /* 0x000fe20000004200 */
[C---:B------:R-:W-:Y:S02]  /*19720*/  FMUL.FTZ R58, R3.reuse, R58 ;  /* 0x0000003a033a7220 */ /* 0x040fe40000410000 */
[C---:B------:R-:W-:Y:S02]  /*19730*/  FMUL.FTZ R59, R3.reuse, R59 ;  /* 0x0000003b033b7220 */ /* 0x040fe40000410000 */
[C---:B------:R-:W-:Y:S02]  /*19740*/  FMUL.FTZ R70, R3.reuse, R70 ;  /* 0x0000004603467220 */ /* 0x040fe40000410000 */
[C---:B------:R-:W-:Y:S02]  /*19750*/  FMUL.FTZ R71, R3.reuse, R71 ;  /* 0x0000004703477220 */ /* 0x040fe40000410000 */
[C---:B------:R-:W-:Y:S02]  /*19760*/  FMUL.FTZ R74, R3.reuse, R74 ;  /* 0x0000004a034a7220 */ /* 0x040fe40000410000 */
[C---:B------:R-:W-:Y:S02]  /*19770*/  FMUL.FTZ R75, R3.reuse, R75 ;  /* 0x0000004b034b7220 */ /* 0x040fe40000410000 */
[--C-:B--2---:R-:W-:Y:S02]  /*19780*/  FFMA.FTZ R0, R8, c[0x0][0x2d0], -R137.reuse ;  /* 0x0000b40008007a23 */ /* 0x104fe40000010889 */
[----:B------:R-:W-:Y:S02]  /*19790*/  FMUL.FTZ R8, R6, R164 ;  /* 0x000000a406087220 */ /* 0x000fe40000410000 */
[----:B------:R2:W5:Y:S01]  /*197a0*/  MUFU.EX2 R9, R0 ;  /* 0x0000000000097308 */ /* 0x0005620000000800 */
[C---:B---3--:R-:W-:Y:S02]  /*197b0*/  FMUL.FTZ R12, R2.reuse, R168 ;  /* 0x000000a8020c7220 */ /* 0x048fe40000410000 */
[C---:B------:R-:W-:Y:S02]  /*197c0*/  FMUL.FTZ R13, R2.reuse, R169 ;  /* 0x000000a9020d7220 */ /* 0x040fe40000410000 */
[----:B------:R-:W-:Y:S01]  /*197d0*/  FMUL.FTZ R16, R2, R172 ;  /* 0x000000ac02107220 */ /* 0x000fe20000410000 */
[----:B------:R-:W-:Y:S01]  /*197e0*/  MOV R172, R39 ;  /* 0x0000002700ac7202 */ /* 0x000fe20000000f00 */
[--C-:B----4-:R-:W-:Y:S02]  /*197f0*/  FFMA.FTZ R4, R22, c[0x0][0x2d0], -R137.reuse ;  /* 0x0000b40016047a23 */ /* 0x110fe40000010889 */
[C---:B------:R-:W-:Y:S02]  /*19800*/  FMUL.FTZ R22, R3.reuse, R158 ;  /* 0x0000009e03167220 */ /* 0x040fe40000410000 */
[----:B------:R3:W-:Y:S01]  /*19810*/  MUFU.EX2 R38, R4 ;  /* 0x0000000400267308 */ /* 0x0007e20000000800 */
[----:B------:R-:W-:Y:S02]  /*19820*/  FMUL.FTZ R39, R3, R151 ;  /* 0x0000009703277220 */ /* 0x000fe40000410000 */
[C---:B------:R-:W-:Y:S02]  /*19830*/  FMUL.FTZ R44, R2.reuse, R184 ;  /* 0x000000b8022c7220 */ /* 0x040fe40000410000 */
[C---:B------:R-:W-:Y:S02]  /*19840*/  FMUL.FTZ R45, R2.reuse, R185 ;  /* 0x000000b9022d7220 */ /* 0x040fe40000410000 */
[C---:B------:R-:W-:Y:S02]  /*19850*/  FMUL.FTZ R48, R2.reuse, R188 ;  /* 0x000000bc02307220 */ /* 0x040fe40000410000 */
[C---:B------:R-:W-:Y:S02]  /*19860*/  FMUL.FTZ R49, R2.reuse, R189 ;  /* 0x000000bd02317220 */ /* 0x040fe40000410000 */
[----:B------:R-:W-:Y:S02]  /*19870*/  FMUL.FTZ R60, R2, R60 ;  /* 0x0000003c023c7220 */ /* 0x000fe40000410000 */
[--C-:B--2---:R-:W-:Y:S01]  /*19880*/  FFMA.FTZ R0, R17, c[0x0][0x2d0], -R137.reuse ;  /* 0x0000b40011007a23 */ /* 0x104fe20000010889 */
[----:B-----5:R-:W-:Y:S01]  /*19890*/  MOV R164, R9 ;  /* 0x0000000900a47202 */ /* 0x020fe20000000f00 */
[----:B------:R-:W-:Y:S02]  /*198a0*/  FMUL.FTZ R9, R6, R165 ;  /* 0x000000a506097220 */ /* 0x000fe40000410000 */
[----:B------:R2:W4:Y:S01]  /*198b0*/  MUFU.EX2 R34, R0 ;  /* 0x0000000000227308 */ /* 0x0005220000000800 */
[C---:B------:R-:W-:Y:S01]  /*198c0*/  FMUL.FTZ R86, R3.reuse, R86 ;  /* 0x0000005603567220 */ /* 0x040fe20000410000 */
[----:B------:R-:W-:Y:S01]  /*198d0*/  F2FP.BF16.PACK_AB R197, R30, R164 ;  /* 0x000000a41ec5723e */ /* 0x000fe200000010ff */
[----:B------:R-:W-:Y:S02]  /*198e0*/  FMUL.FTZ R87, R3, R87 ;  /* 0x0000005703577220 */ /* 0x000fe40000410000 */
[-C--:B-1----:R-:W-:Y:S05]  /*198f0*/  HMMA.16816.F32.BF16 R8, R192, R24.reuse, R8 ;  /* 0x00000018c008723c */ /* 0x082fea0000041808 */
[----:B---3--:R-:W-:Y:S02]  /*19900*/  FFMA.FTZ R4, R204, c[0x0][0x2d0], -R142 ;  /* 0x0000b400cc047a23 */ /* 0x008fe4000001088e */
[C---:B------:R-:W-:Y:S01]  /*19910*/  FMUL.FTZ R17, R2.reuse, R173 ;  /* 0x000000ad02117220 */ /* 0x040fe20000410000 */
[----:B------:R-:W-:Y:S01]  /*19920*/  MOV R173, R31 ;  /* 0x0000001f00ad7202 */ /* 0x000fe20000000f00 */
[C---:B------:R-:W-:Y:S03]  /*19930*/  FMUL.FTZ R61, R2.reuse, R61 ;  /* 0x0000003d023d7220 */ /* 0x040fe60000410000 */
[C---:B------:R-:W-:Y:S02]  /*19940*/  FMUL.FTZ R64, R2.reuse, R64 ;  /* 0x0000004002407220 */ /* 0x040fe40000410000 */
[C---:B------:R-:W-:Y:S02]  /*19950*/  FMUL.FTZ R65, R2.reuse, R65 ;  /* 0x0000004102417220 */ /* 0x040fe40000410000 */
[C---:B------:R-:W-:Y:S02]  /*19960*/  FMUL.FTZ R76, R2.reuse, R76 ;  /* 0x0000004c024c7220 */ /* 0x040fe40000410000 */
[C---:B------:R-:W-:Y:S01]  /*19970*/  FMUL.FTZ R77, R2.reuse, R77 ;  /* 0x0000004d024d7220 */ /* 0x040fe20000410000 */
[----:B--2---:R-:W-:Y:S01]  /*19980*/  FSEL R0, R7, RZ, P0 ;  /* 0x000000ff07007208 */ /* 0x004fe20000000000 */
[----:B------:R-:W-:Y:S01]  /*19990*/  FMUL.FTZ R80, R2, R80 ;  /* 0x0000005002507220 */ /* 0x000fe20000410000 */
[----:B----4-:R-:W-:Y:S01]  /*199a0*/  F2FP.BF16.PACK_AB R199, R38, R34 ;  /* 0x0000002226c7723e */ /* 0x010fe200000010ff */
[----:B------:R-:W-:Y:S02]  /*199b0*/  FMUL.FTZ R81, R2, R81 ;  /* 0x0000005102517220 */ /* 0x000fe40000410000 */
[----:B------:R-:W-:Y:S02]  /*199c0*/  FADD.FTZ R0, -R0, R138 ;  /* 0x0000008a00007221 */ /* 0x000fe40000010100 */
[----:B------:R1:W-:Y:S01]  /*199d0*/  MUFU.EX2 R138, R4 ;  /* 0x00000004008a7308 */ /* 0x0003e20000000800 */
[C---:B------:R-:W-:Y:S02]  /*199e0*/  FMUL.FTZ R90, R3.reuse, R90 ;  /* 0x0000005a035a7220 */ /* 0x040fe40000410000 */
[----:B------:R-:W-:Y:S02]  /*199f0*/  FMUL.FTZ R0, R0, c[0x0][0x2d0] ;  /* 0x0000b40000007a20 */ /* 0x000fe40000410000 */
        /* <DEDUP_REMOVED lines=8> */
[C---:B------:R-:W-:Y:S02]  /*19a80*/  FMUL.FTZ R106, R3.reuse, R106 ;  /* 0x0000006a036a7220 */ /* 0x040fe40000410000 */
[----:B------:R-:W-:Y:S02]  /*19a90*/  FMUL.FTZ R107, R3, R107 ;  /* 0x0000006b036b7220 */ /* 0x000fe40000410000 */
[C---:B------:R-:W-:Y:S02]  /*19aa0*/  FMUL.FTZ R108, R2.reuse, R108 ;  /* 0x0000006c026c7220 */ /* 0x040fe40000410000 */
[----:B-1----:R-:W-:Y:S02]  /*19ab0*/  FFMA.FTZ R4, R203, c[0x0][0x2d0], -R142 ;  /* 0x0000b400cb047a23 */ /* 0x002fe4000001088e */
[C---:B------:R-:W-:Y:S02]  /*19ac0*/  FMUL.FTZ R109, R2.reuse, R109 ;  /* 0x0000006d026d7220 */ /* 0x040fe40000410000 */
[C---:B------:R-:W-:Y:S02]  /*19ad0*/  FMUL.FTZ R112, R2.reuse, R112 ;  /* 0x0000007002707220 */ /* 0x040fe40000410000 */
[----:B------:R-:W-:Y:S02]  /*19ae0*/  FMUL.FTZ R113, R2, R113 ;  /* 0x0000007102717220 */ /* 0x000fe40000410000 */
[C---:B------:R-:W-:Y:S02]  /*19af0*/  FMUL.FTZ R118, R3.reuse, R118 ;  /* 0x0000007603767220 */ /* 0x040fe40000410000 */
[C---:B--2---:R-:W-:Y:S01]  /*19b00*/  FMUL.FTZ R15, R0.reuse, R171 ;  /* 0x000000ab000f7220 */ /* 0x044fe20000410000 */
[----:B------:R-:W-:Y:S01]  /*19b10*/  MOV R171, R40 ;  /* 0x0000002800ab7202 */ /* 0x000fe20000000f00 */
[C---:B------:R-:W-:Y:S01]  /*19b20*/  FMUL.FTZ R14, R0.reuse, R170 ;  /* 0x000000aa000e7220 */ /* 0x040fe20000410000 */
[----:B------:R-:W1:Y:S01]  /*19b30*/  LDSM.16.MT88.4 R40, [R218+0x2080] ;  /* 0x00208000da28783b */ /* 0x000e620000004200 */
[C---:B------:R-:W-:Y:S02]  /*19b40*/  FMUL.FTZ R46, R0.reuse, R186 ;  /* 0x000000ba002e7220 */ /* 0x040fe40000410000 */
[C---:B------:R-:W-:Y:S02]  /*19b50*/  FMUL.FTZ R47, R0.reuse, R187 ;  /* 0x000000bb002f7220 */ /* 0x040fe40000410000 */
[C---:B------:R-:W-:Y:S01]  /*19b60*/  FMUL.FTZ R51, R0.reuse, R191 ;  /* 0x000000bf00337220 */ /* 0x040fe20000410000 */
[C---:B------:R-:W-:Y:S02]  /*19b70*/  HMMA.16816.F32.BF16 R12, R196.reuse, R24, R12 ;  /* 0x00000018c40c723c */ /* 0x040fe4000004180c */
[----:B------:R-:W2:Y:S02]  /*19b80*/  LDL.LU R191, [R1+0xac] ;  /* 0x0000ac0001bf7983 */ /* 0x000ea40000300800 */
[C---:B------:R-:W-:Y:S01]  /*19b90*/  FMUL.FTZ R18, R0.reuse, R174 ;  /* 0x000000ae00127220 */ /* 0x040fe20000410000 */
[----:B------:R-:W-:Y:S01]  /*19ba0*/  MOV R174, R33 ;  /* 0x0000002100ae7202 */ /* 0x000fe20000000f00 */
[----:B------:R-:W-:Y:S01]  /*19bb0*/  FMUL.FTZ R19, R0, R175 ;  /* 0x000000af00137220 */ /* 0x000fe20000410000 */
[----:B------:R-:W-:Y:S01]  /*19bc0*/  LDSM.16.MT88.4 R184, [R218+0x3080] ;  /* 0x00308000dab8783b */ /* 0x000fe20000004200 */
[----:B------:R-:W-:Y:S01]  /*19bd0*/  FMUL.FTZ R24, R6, R160 ;  /* 0x000000a006187220 */ /* 0x000fe20000410000 */
[----:B------:R-:W-:Y:S03]  /*19be0*/  MOV R160, R32 ;  /* 0x0000002000a07202 */ /* 0x000fe60000000f00 */
[----:B------:R-:W-:Y:S01]  /*19bf0*/  FMUL.FTZ R32, R2, R180 ;  /* 0x000000b402207220 */ /* 0x000fe20000410000 */
[-C--:B------:R-:W-:Y:S01]  /*19c00*/  HMMA.16816.F32.BF16 R16, R196, R26.reuse, R16 ;  /* 0x0000001ac410723c */ /* 0x080fe20000041810 */
[----:B------:R3:W-:Y:S02]  /*19c10*/  MUFU.EX2 R180, R4 ;  /* 0x0000000400b47308 */ /* 0x0007e40000000800 */
[C---:B------:R-:W-:Y:S01]  /*19c20*/  FMUL.FTZ R119, R3.reuse, R119 ;  /* 0x0000007703777220 */ /* 0x040fe20000410000 */
[----:B------:R-:W-:Y:S01]  /*19c30*/  MOV R175, R34 ;  /* 0x0000002200af7202 */ /* 0x000fe20000000f00 */
[C---:B------:R-:W-:Y:S02]  /*19c40*/  FMUL.FTZ R122, R3.reuse, R122 ;  /* 0x0000007a037a7220 */ /* 0x040fe40000410000 */
[C---:B------:R-:W-:Y:S01]  /*19c50*/  FMUL.FTZ R123, R3.reuse, R123 ;  /* 0x0000007b037b7220 */ /* 0x040fe20000410000 */
[C---:B------:R-:W-:Y:S04]  /*19c60*/  HMMA.16816.F32.BF16 R20, R192.reuse, R26, R20 ;  /* 0x0000001ac014723c */ /* 0x040fe80000041814 */
[----:B------:R-:W-:Y:S01]  /*19c70*/  FMUL.FTZ R25, R6, R161 ;  /* 0x000000a106197220 */ /* 0x000fe20000410000 */
[----:B------:R-:W-:Y:S01]  /*19c80*/  MOV R161, R30 ;  /* 0x0000001e00a17202 */ /* 0x000fe20000000f00 */
[----:B------:R-:W-:Y:S01]  /*19c90*/  FMUL.FTZ R30, R0, R178 ;  /* 0x000000b2001e7220 */ /* 0x000fe20000410000 */
[----:B------:R-:W-:Y:S01]  /*19ca0*/  MOV R178, R37 ;  /* 0x0000002500b27202 */ /* 0x000fe20000000f00 */
[C---:B------:R-:W-:Y:S01]  /*19cb0*/  FMUL.FTZ R26, R3.reuse, R162 ;  /* 0x000000a2031a7220 */ /* 0x040fe20000410000 */
[----:B------:R-:W-:Y:S03]  /*19cc0*/  MOV R162, R29 ;  /* 0x0000001d00a27202 */ /* 0x000fe60000000f00 */
[C---:B------:R-:W-:Y:S01]  /*19cd0*/  FMUL.FTZ R27, R3.reuse, R163 ;  /* 0x000000a3031b7220 */ /* 0x040fe20000410000 */
[----:B------:R-:W-:Y:S01]  /*19ce0*/  MOV R163, R28 ;  /* 0x0000001c00a37202 */ /* 0x000fe20000000f00 */
[----:B------:R-:W-:Y:S01]  /*19cf0*/  FMUL.FTZ R37, R6, R149 ;  /* 0x0000009506257220 */ /* 0x000fe20000410000 */
[----:B------:R-:W-:Y:S01]  /*19d00*/  MOV R238, R178 ;  /* 0x000000b200ee7202 */ /* 0x000fe20000000f00 */
[----:B------:R-:W-:Y:S01]  /*19d10*/  FMUL.FTZ R29, R2, R177 ;  /* 0x000000b1021d7220 */ /* 0x000fe20000410000 */
[----:B------:R-:W-:Y:S01]  /*19d20*/  MOV R177, R36 ;  /* 0x0000002400b17202 */ /* 0x000fe20000000f00 */
[----:B------:R-:W-:Y:S01]  /*19d30*/  FMUL.FTZ R36, R6, R148 ;  /* 0x0000009406247220 */ /* 0x000fe20000410000 */
[-C--:B-1----:R-:W-:Y:S03]  /*19d40*/  HMMA.16816.F32.BF16 R24, R192, R40.reuse, R24 ;  /* 0x00000028c018723c */ /* 0x082fe60000041818 */
[----:B------:R-:W-:Y:S01]  /*19d50*/  FMUL.FTZ R31, R0, R179 ;  /* 0x000000b3001f7220 */ /* 0x000fe20000410000 */
[----:B------:R-:W-:Y:S01]  /*19d60*/  MOV R179, R38 ;  /* 0x0000002600b37202 */ /* 0x000fe20000000f00 */
[----:B------:R-:W-:Y:S02]  /*19d70*/  FMUL.FTZ R38, R3, R150 ;  /* 0x0000009603267220 */ /* 0x000fe40000410000 */
[----:B------:R-:W1:Y:S01]  /*19d80*/  LDSM.16.MT88.4 R148, [R220+0x2080] ;  /* 0x00208000dc94783b */ /* 0x000e620000004200 */
[C---:B------:R-:W-:Y:S01]  /*19d90*/  FMUL.FTZ R28, R2.reuse, R176 ;  /* 0x000000b0021c7220 */ /* 0x040fe20000410000 */
[----:B------:R-:W-:Y:S03]  /*19da0*/  MOV R176, R35 ;  /* 0x0000002300b07202 */ /* 0x000fe60000000f00 */
[--C-:B---3--:R-:W-:Y:S02]  /*19db0*/  FFMA.FTZ R4, R201, c[0x0][0x2d0], -R200.reuse ;  /* 0x0000b400c9047a23 */ /* 0x108fe400000108c8 */
[C---:B------:R-:W-:Y:S01]  /*19dc0*/  FMUL.FTZ R134, R3.reuse, R134 ;  /* 0x0000008603867220 */ /* 0x040fe20000410000 */
[C---:B------:R-:W-:Y:S01]  /*19dd0*/  HMMA.16816.F32.BF16 R28, R196.reuse, R40, R28 ;  /* 0x00000028c41c723c */ /* 0x040fe2000004181c */
[----:B------:R3:W-:Y:S03]  /*19de0*/  MUFU.EX2 R170, R4 ;  /* 0x0000000400aa7308 */ /* 0x0007e60000000800 */
[----:B------:R-:W-:Y:S01]  /*19df0*/  FMUL.FTZ R33, R2, R181 ;  /* 0x000000b502217220 */ /* 0x000fe20000410000 */
[----:B------:R-:W-:Y:S01]  /*19e00*/  MOV R181, R162 ;  /* 0x000000a200b57202 */ /* 0x000fe20000000f00 */
[C---:B------:R-:W-:Y:S01]  /*19e10*/  FMUL.FTZ R34, R0.reuse, R182 ;  /* 0x000000b600227220 */ /* 0x040fe20000410000 */
[----:B------:R-:W-:Y:S01]  /*19e20*/  MOV R162, R171 ;  /* 0x000000ab00a27202 */ /* 0x000fe20000000f00 */
[----:B------:R-:W-:Y:S01]  /*19e30*/  FMUL.FTZ R35, R0, R183 ;  /* 0x000000b700237220 */ /* 0x000fe20000410000 */
[----:B------:R-:W-:Y:S03]  /*19e40*/  MOV R182, R161 ;  /* 0x000000a100b67202 */ /* 0x000fe60000000f00 */
[C---:B------:R-:W-:Y:S01]  /*19e50*/  FMUL.FTZ R40, R6.reuse, R152 ;  /* 0x0000009806287220 */ /* 0x040fe20000410000 */
[----:B------:R-:W-:Y:S01]  /*19e60*/  MOV R161, R164 ;  /* 0x000000a400a17202 */ /* 0x000fe20000000f00 */
[----:B------:R-:W4:Y:S01]  /*19e70*/  LDL.LU R152, [R1+0x94] ;  /* 0x0000940001987983 */ /* 0x000f220000300800 */
[-C--:B------:R-:W-:Y:S03]  /*19e80*/  HMMA.16816.F32.BF16 R32, R196, R42.reuse, R32 ;  /* 0x0000002ac420723c */ /* 0x080fe60000041820 */
[----:B------:R-:W-:Y:S01]  /*19e90*/  FMUL.FTZ R41, R6, R153 ;  /* 0x0000009906297220 */ /* 0x000fe20000410000 */
[----:B------:R-:W-:Y:S01]  /*19ea0*/  MOV R189, R162 ;  /* 0x000000a200bd7202 */ /* 0x000fe20000000f00 */
[----:B------:R-:W5:Y:S01]  /*19eb0*/  LDL.LU R153, [R1+0x90] ;  /* 0x0000900001997983 */ /* 0x000f620000300800 */
[C---:B------:R-:W-:Y:S01]  /*19ec0*/  FMUL.FTZ R135, R3.reuse, R135 ;  /* 0x0000008703877220 */ /* 0x040fe20000410000 */
[----:B------:R-:W-:Y:S01]  /*19ed0*/  MOV R183, R173 ;  /* 0x000000ad00b77202 */ /* 0x000fe20000000f00 */
[C---:B------:R-:W-:Y:S04]  /*19ee0*/  HMMA.16816.F32.BF16 R36, R192.reuse, R42, R36 ;  /* 0x0000002ac024723c */ /* 0x040fe80000041824 */
[----:B---3--:R-:W-:Y:S02]  /*19ef0*/  FFMA.FTZ R4, R202, c[0x0][0x2d0], -R200 ;  /* 0x0000b400ca047a23 */ /* 0x008fe400000108c8 */
[C---:B------:R-:W-:Y:S01]  /*19f00*/  FMUL.FTZ R50, R0.reuse, R190 ;  /* 0x000000be00327220 */ /* 0x040fe20000410000 */
[----:B------:R-:W-:Y:S01]  /*19f10*/  MOV R190, R161 ;  /* 0x000000a100be7202 */ /* 0x000fe20000000f00 */
[C---:B------:R-:W-:Y:S01]  /*19f20*/  FMUL.FTZ R42, R3.reuse, R154 ;  /* 0x0000009a032a7220 */ /* 0x040fe20000410000 */
[----:B------:R3:W-:Y:S03]  /*19f30*/  MUFU.EX2 R165, R4 ;  /* 0x0000000400a57308 */ /* 0x0007e60000000800 */
[----:B------:R-:W-:Y:S02]  /*19f40*/  FMUL.FTZ R43, R3, R155 ;  /* 0x0000009b032b7220 */ /* 0x000fe40000410000 */
[C---:B------:R-:W-:Y:S02]  /*19f50*/  FMUL.FTZ R62, R0.reuse, R62 ;  /* 0x0000003e003e7220 */ /* 0x040fe40000410000 */
[C---:B------:R-:W-:Y:S02]  /*19f60*/  FMUL.FTZ R63, R0.reuse, R63 ;  /* 0x0000003f003f7220 */ /* 0x040fe40000410000 */
[C---:B------:R-:W-:Y:S01]  /*19f70*/  FMUL.FTZ R66, R0.reuse, R66 ;  /* 0x0000004200427220 */ /* 0x040fe20000410000 */
[-C--:B-1----:R-:W-:Y:S01]  /*19f80*/  HMMA.16816.F32.BF16 R40, R192, R148.reuse, R40 ;  /* 0x00000094c028723c */ /* 0x082fe20000041828 */
[----:B------:R-:W-:Y:S02]  /*19f90*/  MUFU.EX2 R202, R136 ;  /* 0x0000008800ca7308 */ /* 0x000fe40000000800 */
[C---:B------:R-:W-:Y:S02]  /*19fa0*/  FMUL.FTZ R67, R0.reuse, R67 ;  /* 0x0000004300437220 */ /* 0x040fe40000410000 */
[C---:B------:R-:W-:Y:S02]  /*19fb0*/  FMUL.FTZ R78, R0.reuse, R78 ;  /* 0x0000004e004e7220 */ /* 0x040fe40000410000 */
[C---:B------:R-:W-:Y:S01]  /*19fc0*/  FMUL.FTZ R79, R0.reuse, R79 ;  /* 0x0000004f004f7220 */ /* 0x040fe20000410000 */
[C---:B------:R-:W-:Y:S04]  /*19fd0*/  HMMA.16816.F32.BF16 R44, R196.reuse, R148, R44 ;  /* 0x00000094c42c723c */ /* 0x040fe8000004182c */
[----:B------:R-:W-:Y:S02]  /*19fe0*/  FMUL.FTZ R82, R0, R82 ;  /* 0x0000005200527220 */ /* 0x000fe40000410000 */
[--C-:B---3--:R-:W-:Y:S02]  /*19ff0*/  FFMA.FTZ R4, R212, c[0x0][0x2d0], -R142.reuse ;  /* 0x0000b400d4047a23 */ /* 0x108fe4000001088e */
[-C--:B------:R-:W-:Y:S02]  /*1a000*/  HMMA.16816.F32.BF16 R48, R196, R150.reuse, R48 ;  /* 0x00000096c430723c */ /* 0x080fe40000041830 */
[----:B------:R1:W3:Y:S02]  /*1a010*/  MUFU.EX2 R156, R4 ;  /* 0x00000004009c7308 */ /* 0x0002e40000000800 */
[C---:B------:R-:W-:Y:S02]  /*1a020*/  FMUL.FTZ R83, R0.reuse, R83 ;  /* 0x0000005300537220 */ /* 0x040fe40000410000 */
[C---:B------:R-:W-:Y:S02]  /*1a030*/  FMUL.FTZ R94, R0.reuse, R94 ;  /* 0x0000005e005e7220 */ /* 0x040fe40000410000 */
[C---:B------:R-:W-:Y:S01]  /*1a040*/  HMMA.16816.F32.BF16 R52, R192.reuse, R150, R52 ;  /* 0x00000096c034723c */ /* 0x040fe20000041834 */
[----:B------:R-:W-:Y:S03]  /*1a050*/  LDSM.16.MT88.4 R148, [R217+0x2880] ;  /* 0x00288000d994783b */ /* 0x000fe60000004200 */
[C---:B------:R-:W-:Y:S02]  /*1a060*/  FMUL.FTZ R95, R0.reuse, R95 ;  /* 0x0000005f005f7220 */ /* 0x040fe40000410000 */
[C---:B------:R-:W-:Y:S02]  /*1a070*/  FMUL.FTZ R98, R0.reuse, R98 ;  /* 0x0000006200627220 */ /* 0x040fe40000410000 */
[-C--:B------:R-:W-:Y:S04]  /*1a080*/  HMMA.16816.F32.BF16 R56, R192, R144.reuse, R56 ;  /* 0x00000090c038723c */ /* 0x080fe80000041838 */
[C---:B------:R-:W-:Y:S02]  /*1a090*/  FMUL.FTZ R99, R0.reuse, R99 ;  /* 0x0000006300637220 */ /* 0x040fe40000410000 */
[C---:B------:R-:W-:Y:S02]  /*1a0a0*/  FMUL.FTZ R110, R0.reuse, R110 ;  /* 0x0000006e006e7220 */ /* 0x040fe40000410000 */
        /* <DEDUP_REMOVED lines=8> */
[----:B------:R-:W1:Y:S03]  /*1a130*/  LDSM.16.MT88.4 R144, [R217+0x3880] ;  /* 0x00388000d990783b */ /* 0x000e660000004200 */
[--C-:B------:R-:W-:Y:S02]  /*1a140*/  FFMA.FTZ R169, R249, c[0x0][0x2d0], -R142.reuse ;  /* 0x0000b400f9a97a23 */ /* 0x100fe4000001088e */
[--C-:B------:R-:W-:Y:S02]  /*1a150*/  FFMA.FTZ R168, R248, c[0x0][0x2d0], -R142.reuse ;  /* 0x0000b400f8a87a23 */ /* 0x100fe4000001088e */
[--C-:B------:R-:W-:Y:S01]  /*1a160*/  FFMA.FTZ R167, R250, c[0x0][0x2d0], -R142.reuse ;  /* 0x0000b400faa77a23 */ /* 0x100fe2000001088e */
[----:B------:R-:W-:Y:S01]  /*1a170*/  MOV R250, R157 ;  /* 0x0000009d00fa7202 */ /* 0x000fe20000000f00 */
[----:B------:R-:W-:Y:S02]  /*1a180*/  MUFU.EX2 R204, R169 ;  /* 0x000000a900cc7308 */ /* 0x000fe40000000800 */
[----:B------:R-:W-:Y:S01]  /*1a190*/  FFMA.FTZ R142, R246, c[0x0][0x2d0], -R142 ;  /* 0x0000b400f68e7a23 */ /* 0x000fe2000001088e */
[----:B---3--:R-:W-:Y:S01]  /*1a1a0*/  MOV R246, R156 ;  /* 0x0000009c00f67202 */ /* 0x008fe20000000f00 */
[--C-:B------:R-:W-:Y:S01]  /*1a1b0*/  FFMA.FTZ R164, R243, c[0x0][0x2d0], -R200.reuse ;  /* 0x0000b400f3a47a23 */ /* 0x100fe200000108c8 */
[----:B------:R-:W-:Y:S01]  /*1a1c0*/  MOV R243, R170 ;  /* 0x000000aa00f37202 */ /* 0x000fe20000000f00 */
[--C-:B------:R-:W-:Y:S01]  /*1a1d0*/  FFMA.FTZ R170, R235, c[0x0][0x2d0], -R137.reuse ;  /* 0x0000b400ebaa7a23 */ /* 0x100fe20000010889 */
[----:B------:R-:W-:Y:S01]  /*1a1e0*/  MOV R235, R175 ;  /* 0x000000af00eb7202 */ /* 0x000fe20000000f00 */
[--C-:B-1----:R-:W-:Y:S02]  /*1a1f0*/  FFMA.FTZ R4, R213, c[0x0][0x2d0], -R200.reuse ;  /* 0x0000b400d5047a23 */ /* 0x102fe400000108c8 */
[----:B------:R-:W-:Y:S01]  /*1a200*/  FFMA.FTZ R171, R234, c[0x0][0x2d0], -R137 ;  /* 0x0000b400eaab7a23 */ /* 0x000fe20000010889 */
[----:B------:R-:W-:Y:S01]  /*1a210*/  MOV R234, R174 ;  /* 0x000000ae00ea7202 */ /* 0x000fe20000000f00 */
[----:B------:R1:W3:Y:S01]  /*1a220*/  MUFU.EX2 R159, R4 ;  /* 0x00000004009f7308 */ /* 0x0002e20000000800 */
[C---:B------:R-:W-:Y:S02]  /*1a230*/  FMUL.FTZ R124, R2.reuse, R124 ;  /* 0x0000007c027c7220 */ /* 0x040fe40000410000 */
[----:B------:R-:W-:Y:S02]  /*1a240*/  FMUL.FTZ R125, R2, R125 ;  /* 0x0000007d027d7220 */ /* 0x000fe40000410000 */
[C---:B------:R-:W-:Y:S02]  /*1a250*/  FMUL.FTZ R126, R0.reuse, R126 ;  /* 0x0000007e007e7220 */ /* 0x040fe40000410000 */
[----:B------:R-:W-:Y:S02]  /*1a260*/  FMUL.FTZ R127, R0, R127 ;  /* 0x0000007f007f7220 */ /* 0x000fe40000410000 */
[C---:B------:R-:W-:Y:S02]  /*1a270*/  FMUL.FTZ R128, R2.reuse, R128 ;  /* 0x0000008002807220 */ /* 0x040fe40000410000 */
[----:B------:R-:W-:Y:S02]  /*1a280*/  FMUL.FTZ R129, R2, R129 ;  /* 0x0000008102817220 */ /* 0x000fe40000410000 */
[C---:B------:R-:W-:Y:S02]  /*1a290*/  FMUL.FTZ R130, R0.reuse, R130 ;  /* 0x0000008200827220 */ /* 0x040fe40000410000 */
[----:B------:R-:W-:Y:S01]  /*1a2a0*/  FMUL.FTZ R131, R0, R131 ;  /* 0x0000008300837220 */ /* 0x000fe20000410000 */
[-C--:B------:R-:W-:Y:S03]  /*1a2b0*/  HMMA.16816.F32.BF16 R72, R192, R144.reuse, R72 ;  /* 0x00000090c048723c */ /* 0x080fe60000041848 */
[--C-:B-1----:R-:W-:Y:S01]  /*1a2c0*/  FFMA.FTZ R4, R209, c[0x0][0x2d0], -R143.reuse ;  /* 0x0000b400d1047a23 */ /* 0x102fe2000001088f */
[----:B---3--:R-:W-:Y:S01]  /*1a2d0*/  MOV R248, R159 ;  /* 0x0000009f00f87202 */ /* 0x008fe20000000f00 */
[----:B------:R-:W-:Y:S03]  /*1a2e0*/  MUFU.EX2 R209, R167 ;  /* 0x000000a700d17308 */ /* 0x000fe60000000800 */
[C---:B------:R-:W-:Y:S08]  /*1a2f0*/  HMMA.16816.F32.BF16 R76, R196.reuse, R144, R76 ;  /* 0x00000090c44c723c */ /* 0x040ff0000004184c */
[-C--:B------:R-:W-:Y:S01]  /*1a300*/  HMMA.16816.F32.BF16 R80, R196, R146.reuse, R80 ;  /* 0x00000092c450723c */ /* 0x080fe20000041850 */
[----:B------:R1:W-:Y:S07]  /*1a310*/  MUFU.EX2 R247, R4 ;  /* 0x0000000400f77308 */ /* 0x0003ee0000000800 */
[C---:B------:R-:W-:Y:S01]  /*1a320*/  HMMA.16816.F32.BF16 R84, R192.reuse, R146, R84 ;  /* 0x00000092c054723c */ /* 0x040fe20000041854 */
[----:B------:R-:W3:Y:S03]  /*1a330*/  LDSM.16.MT88.4 R144, [R218+0x3880] ;  /* 0x00388000da90783b */ /* 0x000ee60000004200 */
[--C-:B-1----:R-:W-:Y:S02]  /*1a340*/  FFMA.FTZ R4, R208, c[0x0][0x2d0], -R143.reuse ;  /* 0x0000b400d0047a23 */ /* 0x102fe4000001088f */
[----:B------:R-:W-:Y:S10]  /*1a350*/  MUFU.EX2 R208, R164 ;  /* 0x000000a400d07308 */ /* 0x000ff40000000800 */
[----:B------:R1:W-:Y:S01]  /*1a360*/  MUFU.EX2 R251, R4 ;  /* 0x0000000400fb7308 */ /* 0x0003e20000000800 */
[-C--:B---3--:R-:W-:Y:S08]  /*1a370*/  HMMA.16816.F32.BF16 R88, R192, R144.reuse, R88 ;  /* 0x00000090c058723c */ /* 0x088ff00000041858 */
[C---:B------:R-:W-:Y:S04]  /*1a380*/  HMMA.16816.F32.BF16 R92, R196.reuse, R144, R92 ;  /* 0x00000090c45c723c */ /* 0x040fe8000004185c */
[--C-:B-1----:R-:W-:Y:S04]  /*1a390*/  FFMA.FTZ R4, R207, c[0x0][0x2d0], -R143.reuse ;  /* 0x0000b400cf047a23 */ /* 0x102fe8000001088f */
[-C--:B------:R-:W-:Y:S01]  /*1a3a0*/  HMMA.16816.F32.BF16 R96, R196, R146.reuse, R96 ;  /* 0x00000092c460723c */ /* 0x080fe20000041860 */
[----:B------:R1:W-:Y:S07]  /*1a3b0*/  MUFU.EX2 R252, R4 ;  /* 0x0000000400fc7308 */ /* 0x0003ee0000000800 */
[C---:B------:R-:W-:Y:S01]  /*1a3c0*/  HMMA.16816.F32.BF16 R100, R192.reuse, R146, R100 ;  /* 0x00000092c064723c */ /* 0x040fe20000041864 */
[----:B------:R-:W3:Y:S03]  /*1a3d0*/  LDSM.16.MT88.4 R144, [R220+0x3880] ;  /* 0x00388000dc90783b */ /* 0x000ee60000004200 */
[----:B-1----:R-:W-:Y:S02]  /*1a3e0*/  FFMA.FTZ R4, R206, c[0x0][0x2d0], -R143 ;  /* 0x0000b400ce047a23 */ /* 0x002fe4000001088f */
[----:B------:R-:W-:Y:S10]  /*1a3f0*/  MUFU.EX2 R206, R168 ;  /* 0x000000a800ce7308 */ /* 0x000ff40000000800 */
[----:B------:R1:W1:Y:S01]  /*1a400*/  MUFU.EX2 R166, R4 ;  /* 0x0000000400a67308 */ /* 0x0002620000000800 */
[-C--:B---3--:R-:W-:Y:S08]  /*1a410*/  HMMA.16816.F32.BF16 R104, R192, R144.reuse, R104 ;  /* 0x00000090c068723c */ /* 0x088ff00000041868 */
[C---:B------:R-:W-:Y:S04]  /*1a420*/  HMMA.16816.F32.BF16 R108, R196.reuse, R144, R108 ;  /* 0x00000090c46c723c */ /* 0x040fe8000004186c */
[----:B-1----:R-:W-:Y:S01]  /*1a430*/  FFMA.FTZ R4, R205, c[0x0][0x2d0], -R137 ;  /* 0x0000b400cd047a23 */ /* 0x002fe20000010889 */
[----:B------:R-:W-:Y:S01]  /*1a440*/  MOV R249, R166 ;  /* 0x000000a600f97202 */ /* 0x000fe20000000f00 */
[--C-:B------:R-:W-:Y:S01]  /*1a450*/  FFMA.FTZ R166, R245, c[0x0][0x2d0], -R200.reuse ;  /* 0x0000b400f5a67a23 */ /* 0x100fe200000108c8 */
[----:B------:R-:W-:Y:S01]  /*1a460*/  MOV R245, R165 ;  /* 0x000000a500f57202 */ /* 0x000fe20000000f00 */
[-C--:B------:R-:W-:Y:S01]  /*1a470*/  HMMA.16816.F32.BF16 R112, R196, R146.reuse, R112 ;  /* 0x00000092c470723c */ /* 0x080fe20000041870 */
[----:B------:R1:W-:Y:S03]  /*1a480*/  MUFU.EX2 R231, R4 ;  /* 0x0000000400e77308 */ /* 0x0003e60000000800 */
[--C-:B------:R-:W-:Y:S01]  /*1a490*/  FFMA.FTZ R165, R244, c[0x0][0x2d0], -R200.reuse ;  /* 0x0000b400f4a57a23 */ /* 0x100fe200000108c8 */
[----:B------:R-:W-:Y:S01]  /*1a4a0*/  MOV R244, R180 ;  /* 0x000000b400f47202 */ /* 0x000fe20000000f00 */
[----:B------:R-:W-:Y:S01]  /*1a4b0*/  FFMA.FTZ R200, R242, c[0x0][0x2d0], -R200 ;  /* 0x0000b400f2c87a23 */ /* 0x000fe200000108c8 */
[----:B------:R-:W-:Y:S01]  /*1a4c0*/  MOV R242, R138 ;  /* 0x0000008a00f27202 */ /* 0x000fe20000000f00 */
[C---:B------:R-:W-:Y:S01]  /*1a4d0*/  HMMA.16816.F32.BF16 R116, R192.reuse, R146, R116 ;  /* 0x00000092c074723c */ /* 0x040fe20000041874 */
[----:B------:R-:W3:Y:S02]  /*1a4e0*/  LDSM.16.MT88.4 R144, [R219+0x3880] ;  /* 0x00388000db90783b */ /* 0x000ee40000004200 */
[----:B------:R-:W-:Y:S01]  /*1a4f0*/  MUFU.EX2 R203, R166 ;  /* 0x000000a600cb7308 */ /* 0x000fe20000000800 */
[----:B------:R-:W-:Y:S01]  /*1a500*/  F2FP.BF16.PACK_AB R154, R249, R252 ;  /* 0x000000fcf99a723e */ /* 0x000fe200000010ff */
[----:B------:R-:W-:Y:S01]  /*1a510*/  FFMA.FTZ R138, R239, c[0x0][0x2d0], -R143 ;  /* 0x0000b400ef8a7a23 */ /* 0x000fe2000001088f */
[----:B------:R-:W-:Y:S02]  /*1a520*/  MOV R180, R163 ;  /* 0x000000a300b47202 */ /* 0x000fe40000000f00 */
[----:B------:R-:W-:Y:S01]  /*1a530*/  MOV R163, R172 ;  /* 0x000000ac00a37202 */ /* 0x000fe20000000f00 */
[--C-:B------:R-:W-:Y:S03]  /*1a540*/  FFMA.FTZ R172, R232, c[0x0][0x2d0], -R137.reuse ;  /* 0x0000b400e8ac7a23 */ /* 0x100fe60000010889 */
[----:B------:R-:W-:Y:S01]  /*1a550*/  MOV R188, R163 ;  /* 0x000000a300bc7202 */ /* 0x000fe20000000f00 */
[----:B------:R-:W-:Y:S01]  /*1a560*/  MUFU.EX2 R205, R165 ;  /* 0x000000a500cd7308 */ /* 0x000fe20000000800 */
[----:B------:R-:W-:Y:S01]  /*1a570*/  MOV R239, R179 ;  /* 0x000000b300ef7202 */ /* 0x000fe20000000f00 */
[----:B-1----:R-:W-:Y:S08]  /*1a580*/  FFMA.FTZ R4, R210, c[0x0][0x2d0], -R137 ;  /* 0x0000b400d2047a23 */ /* 0x002ff00000010889 */
[----:B------:R1:W1:Y:S01]  /*1a590*/  MUFU.EX2 R214, R4 ;  /* 0x0000000400d67308 */ /* 0x0002620000000800 */
[----:B-----5:R-:W-:Y:S02]  /*1a5a0*/  FFMA.FTZ R173, R6, R153, R241 ;  /* 0x0000009906ad7223 */ /* 0x020fe400000100f1 */
[----:B----4-:R-:W-:Y:S01]  /*1a5b0*/  FFMA.FTZ R6, R3, R152, R240 ;  /* 0x0000009803067223 */ /* 0x010fe200000100f0 */
[----:B------:R-:W-:Y:S01]  /*1a5c0*/  F2FP.BF16.PACK_AB R152, R251, R247 ;  /* 0x000000f7fb98723e */ /* 0x000fe200000010ff */
[----:B------:R-:W4:Y:S05]  /*1a5d0*/  LDL.LU R3, [R1+0xa8] ;  /* 0x0000a80001037983 */ /* 0x000f2a0000300800 */
[----:B------:R-:W-:Y:S01]  /*1a5e0*/  MUFU.EX2 R210, R200 ;  /* 0x000000c800d27308 */ /* 0x000fe20000000800 */
[-C--:B---3--:R-:W-:Y:S09]  /*1a5f0*/  HMMA.16816.F32.BF16 R120, R192, R144.reuse, R120 ;  /* 0x00000090c078723c */ /* 0x088ff20000041878 */
[----:B------:R-:W3:Y:S03]  /*1a600*/  MUFU.EX2 R200, R138 ;  /* 0x0000008a00c87308 */ /* 0x000ee60000000800 */
[----:B-1----:R-:W-:Y:S01]  /*1a610*/  FFMA.FTZ R4, R211, c[0x0][0x2d0], -R137 ;  /* 0x0000b400d3047a23 */ /* 0x002fe20000010889 */
[----:B------:R-:W-:Y:S01]  /*1a620*/  F2FP.BF16.PACK_AB R153, R214, R231 ;  /* 0x000000e7d699723e */ /* 0x000fe200000010ff */
[C---:B------:R-:W-:Y:S05]  /*1a630*/  HMMA.16816.F32.BF16 R124, R196.reuse, R144, R124 ;  /* 0x00000090c47c723c */ /* 0x040fea000004187c */
[----:B------:R1:W-:Y:S02]  /*1a640*/  MUFU.EX2 R213, R4 ;  /* 0x0000000400d57308 */ /* 0x0003e40000000800 */
[----:B------:R-:W-:Y:S01]  /*1a650*/  F2FP.BF16.PACK_AB R144, R244, R242 ;  /* 0x000000f2f490723e */ /* 0x000fe200000010ff */
[-C--:B------:R-:W-:Y:S04]  /*1a660*/  HMMA.16816.F32.BF16 R128, R196, R146.reuse, R128 ;  /* 0x00000092c480723c */ /* 0x080fe80000041880 */
[----:B------:R-:W-:Y:S03]  /*1a670*/  F2FP.BF16.PACK_AB R145, R245, R243 ;  /* 0x000000f3f591723e */ /* 0x000fe600000010ff */
[----:B------:R-:W5:Y:S01]  /*1a680*/  MUFU.EX2 R211, R142 ;  /* 0x0000008e00d37308 */ /* 0x000f620000000800 */
[----:B------:R-:W-:Y:S01]  /*1a690*/  MOV R199, R160 ;  /* 0x000000a000c77202 */ /* 0x000fe20000000f00 */
[----:B------:R-:W-:Y:S01]  /*1a6a0*/  HMMA.16816.F32.BF16 R132, R192, R146, R132 ;  /* 0x00000092c084723c */ /* 0x000fe20000041884 */
[----:B------:R-:W-:Y:S03]  /*1a6b0*/  LDSM.16.MT88.4 R160, [R220+0x2880] ;  /* 0x00288000dca0783b */ /* 0x000fe60000004200 */
[----:B---3--:R-:W-:Y:S01]  /*1a6c0*/  F2FP.BF16.PACK_AB R196, R202, R200 ;  /* 0x000000c8cac4723e */ /* 0x008fe200000010ff */
[----:B--2---:R-:W-:Y:S02]  /*1a6d0*/  FFMA.FTZ R2, R2, R191, R199 ;  /* 0x000000bf02027223 */ /* 0x004fe400000100c7 */
[----:B------:R-:W-:Y:S01]  /*1a6e0*/  F2FP.BF16.PACK_AB R147, R248, R250 ;  /* 0x000000faf893723e */ /* 0x000fe200000010ff */
[----:B------:R-:W-:Y:S01]  /*1a6f0*/  MUFU.EX2 R142, R171 ;  /* 0x000000ab008e7308 */ /* 0x000fe20000000800 */
[----:B------:R-:W-:Y:S03]  /*1a700*/  F2FP.BF16.PACK_AB R192, R206, R204 ;  /* 0x000000cccec0723e */ /* 0x000fe600000010ff */
[--C-:B-1----:R-:W-:Y:S01]  /*1a710*/  FFMA.FTZ R4, R215, c[0x0][0x2d0], -R137.reuse ;  /* 0x0000b400d7047a23 */ /* 0x102fe20000010889 */
[----:B------:R-:W-:Y:S01]  /*1a720*/  MOV R215, R158 ;  /* 0x0000009e00d77202 */ /* 0x000fe20000000f00 */
[----:B------:R-:W-:Y:S01]  /*1a730*/  FFMA.FTZ R137, R233, c[0x0][0x2d0], -R137 ;  /* 0x0000b400e9897a23 */ /* 0x000fe20000010889 */
[----:B------:R-:W1:Y:S01]  /*1a740*/  LDSM.16.MT88.4 R156, [R218+0x2880] ;  /* 0x00288000da9c783b */ /* 0x000e620000004200 */
[----:B------:R-:W-:Y:S02]  /*1a750*/  F2FP.BF16.PACK_AB R193, R205, R203 ;  /* 0x000000cbcdc1723e */ /* 0x000fe400000010ff */
[----:B------:R-:W2:Y:S01]  /*1a760*/  MUFU.EX2 R212, R4 ;  /* 0x0000000400d47308 */ /* 0x000ea20000000800 */
[----:B------:R-:W-:Y:S02]  /*1a770*/  F2FP.BF16.PACK_AB R146, R215, R246 ;  /* 0x000000f6d792723e */ /* 0x000fe400000010ff */
[----:B------:R-:W-:Y:S02]  /*1a780*/  F2FP.BF16.PACK_AB R195, R210, R208 ;  /* 0x000000d0d2c3723e */ /* 0x000fe400000010ff */
[----:B-----5:R-:W-:Y:S03]  /*1a790*/  F2FP.BF16.PACK_AB R194, R211, R209 ;  /* 0x000000d1d3c2723e */ /* 0x020fe600000010ff */
[-C--:B------:R-:W-:Y:S02]  /*1a7a0*/  HMMA.16816.F32.BF16 R8, R144, R148.reuse, R8 ;  /* 0x000000949008723c */ /* 0x080fe40000041808 */
[----:B------:R-:W-:Y:S10]  /*1a7b0*/  MUFU.EX2 R138, R172 ;  /* 0x000000ac008a7308 */ /* 0x000ff40000000800 */
[----:B------:R-:W3:Y:S01]  /*1a7c0*/  MUFU.EX2 R137, R137 ;  /* 0x0000008900897308 */ /* 0x000ee20000000800 */
[----:B--2---:R-:W-:Y:S01]  /*1a7d0*/  F2FP.BF16.PACK_AB R155, R212, R213 ;  /* 0x000000d5d49b723e */ /* 0x004fe200000010ff */
[--C-:B------:R-:W-:Y:S01]  /*1a7e0*/  FFMA.FTZ R4, R237, c[0x0][0x2d0], -R143.reuse ;  /* 0x0000b400ed047a23 */ /* 0x100fe2000001088f */
[----:B------:R-:W-:Y:S01]  /*1a7f0*/  MOV R237, R177 ;  /* 0x000000b100ed7202 */ /* 0x000fe20000000f00 */
[----:B------:R-:W-:Y:S01]  /*1a800*/  FFMA.FTZ R143, R236, c[0x0][0x2d0], -R143 ;  /* 0x0000b400ec8f7a23 */ /* 0x000fe2000001088f */
[----:B------:R-:W-:Y:S05]  /*1a810*/  MOV R236, R176 ;  /* 0x000000b000ec7202 */ /* 0x000fea0000000f00 */
[----:B------:R-:W-:Y:S01]  /*1a820*/  MUFU.EX2 R207, R4 ;  /* 0x0000000400cf7308 */ /* 0x000fe20000000800 */
[C---:B------:R-:W-:Y:S08]  /*1a830*/  HMMA.16816.F32.BF16 R12, R152.reuse, R148, R12 ;  /* 0x00000094980c723c */ /* 0x040ff0000004180c */
[-C--:B------:R-:W-:Y:S01]  /*1a840*/  HMMA.16816.F32.BF16 R16, R152, R150.reuse, R16 ;  /* 0x000000969810723c */ /* 0x080fe20000041810 */
[----:B------:R-:W2:Y:S03]  /*1a850*/  MUFU.EX2 R201, R143 ;  /* 0x0000008f00c97308 */ /* 0x000ea60000000800 */
[----:B---3--:R-:W-:Y:S04]  /*1a860*/  F2FP.BF16.PACK_AB R199, R137, R138 ;  /* 0x0000008a89c7723e */ /* 0x008fe800000010ff */
[C---:B------:R-:W-:Y:S01]  /*1a870*/  HMMA.16816.F32.BF16 R20, R144.reuse, R150, R20 ;  /* 0x000000969014723c */ /* 0x040fe20000041814 */
[----:B------:R-:W3:Y:S02]  /*1a880*/  LDSM.16.MT88.4 R148, [R219+0x2880] ;  /* 0x00288000db94783b */ /* 0x000ee40000004200 */
[----:B------:R-:W5:Y:S05]  /*1a890*/  MUFU.EX2 R143, R170 ;  /* 0x000000aa008f7308 */ /* 0x000f6a0000000800 */
[-C--:B-1----:R-:W-:Y:S08]  /*1a8a0*/  HMMA.16816.F32.BF16 R24, R144, R156.reuse, R24 ;  /* 0x0000009c9018723c */ /* 0x082ff00000041818 */
[C---:B------:R-:W-:Y:S04]  /*1a8b0*/  HMMA.16816.F32.BF16 R28, R152.reuse, R156, R28 ;  /* 0x0000009c981c723c */ /* 0x040fe8000004181c */
[----:B--2---:R-:W-:Y:S04]  /*1a8c0*/  F2FP.BF16.PACK_AB R198, R201, R207 ;  /* 0x000000cfc9c6723e */ /* 0x004fe800000010ff */
[-C--:B------:R-:W-:Y:S04]  /*1a8d0*/  HMMA.16816.F32.BF16 R32, R152, R158.reuse, R32 ;  /* 0x0000009e9820723c */ /* 0x080fe80000041820 */
[----:B-----5:R-:W-:Y:S04]  /*1a8e0*/  F2FP.BF16.PACK_AB R197, R142, R143 ;  /* 0x0000008f8ec5723e */ /* 0x020fe800000010ff */
        /* <DEDUP_REMOVED lines=20> */
[C---:B------:R-:W-:Y:S08]  /*1aa30*/  HMMA.16816.F32.BF16 R100, R144.reuse, R162, R100 ;  /* 0x000000a29064723c */ /* 0x040ff00000041864 */
[-C--:B---3--:R-:W-:Y:S08]  /*1aa40*/  HMMA.16816.F32.BF16 R104, R144, R148.reuse, R104 ;  /* 0x000000949068723c */ /* 0x088ff00000041868 */
[C---:B------:R-:W-:Y:S08]  /*1aa50*/  HMMA.16816.F32.BF16 R108, R152.reuse, R148, R108 ;  /* 0x00000094986c723c */ /* 0x040ff0000004186c */
[-C--:B------:R-:W-:Y:S08]  /*1aa60*/  HMMA.16816.F32.BF16 R112, R152, R150.reuse, R112 ;  /* 0x000000969870723c */ /* 0x080ff00000041870 */
[C---:B------:R-:W-:Y:S01]  /*1aa70*/  HMMA.16816.F32.BF16 R116, R144.reuse, R150, R116 ;  /* 0x000000969074723c */ /* 0x040fe20000041874 */
[----:B------:R-:W2:Y:S07]  /*1aa80*/  LDSM.16.MT88.4 R148, [R217+0x3080] ;  /* 0x00308000d994783b */ /* 0x000eae0000004200 */
[-C--:B-1----:R-:W-:Y:S04]  /*1aa90*/  HMMA.16816.F32.BF16 R120, R144, R156.reuse, R120 ;  /* 0x0000009c9078723c */ /* 0x082fe80000041878 */
[----:B----4-:R-:W-:Y:S02]  /*1aaa0*/  FFMA.FTZ R4, R0, R3, R190 ;  /* 0x0000000300047223 */ /* 0x010fe400000100be */
[----:B------:R-:W-:Y:S02]  /*1aab0*/  FADD.FTZ R3, R189, R173 ;  /* 0x000000adbd037221 */ /* 0x000fe40000010000 */
[C---:B------:R-:W-:Y:S04]  /*1aac0*/  HMMA.16816.F32.BF16 R124, R152.reuse, R156, R124 ;  /* 0x0000009c987c723c */ /* 0x040fe8000004187c */
[----:B------:R-:W-:Y:S02]  /*1aad0*/  FADD.FTZ R0, R188, R6 ;  /* 0x00000006bc007221 */ /* 0x000fe40000010000 */
[----:B------:R-:W-:Y:S02]  /*1aae0*/  FADD.FTZ R6, R183, R2 ;  /* 0x00000002b7067221 */ /* 0x000fe40000010000 */
[-C--:B------:R-:W-:Y:S04]  /*1aaf0*/  HMMA.16816.F32.BF16 R128, R152, R158.reuse, R128 ;  /* 0x0000009e9880723c */ /* 0x080fe80000041880 */
[----:B------:R-:W-:Y:S02]  /*1ab00*/  FADD.FTZ R136, R182, R4 ;  /* 0x00000004b6887221 */ /* 0x000fe40000010000 */
[----:B------:R-:W-:Y:S02]  /*1ab10*/  FADD.FTZ R2, R181, R3 ;  /* 0x00000003b5027221 */ /* 0x000fe40000010000 */
[----:B------:R-:W-:Y:S01]  /*1ab20*/  HMMA.16816.F32.BF16 R132, R144, R158, R132 ;  /* 0x0000009e9084723c */ /* 0x000fe20000041884 */
[----:B------:R-:W1:Y:S03]  /*1ab30*/  LDSM.16.MT88.4 R144, [R220+0x3080] ;  /* 0x00308000dc90783b */ /* 0x000e660000004200 */
[----:B------:R-:W-:Y:S02]  /*1ab40*/  FADD.FTZ R0, R180, R0 ;  /* 0x00000000b4007221 */ /* 0x000fe40000010000 */
[----:B------:R-:W-:Y:S02]  /*1ab50*/  FADD.FTZ R2, R236, R2 ;  /* 0x00000002ec027221 */ /* 0x000fe40000010000 */
[----:B------:R-:W-:Y:S01]  /*1ab60*/  FADD.FTZ R4, R234, R6 ;  /* 0x00000006ea047221 */ /* 0x000fe20000010000 */
[-C--:B--2---:R-:W-:Y:S01]  /*1ab70*/  HMMA.16816.F32.BF16 R164, R192, R148.reuse, R8 ;  /* 0x00000094c0a4723c */ /* 0x084fe20000041808 */
[----:B------:R-:W2:Y:S04]  /*1ab80*/  LDSM.16.MT88.4 R8, [R219+0x3080] ;  /* 0x00308000db08783b */ /* 0x000ea80000004200 */
[----:B------:R-:W-:Y:S02]  /*1ab90*/  FADD.FTZ R6, R242, R2 ;  /* 0x00000002f2067221 */ /* 0x000fe40000010000 */
[----:B------:R-:W-:Y:S01]  /*1aba0*/  FADD.FTZ R0, R237, R0 ;  /* 0x00000000ed007221 */ /* 0x000fe20000010000 */
[C---:B------:R-:W-:Y:S01]  /*1abb0*/  HMMA.16816.F32.BF16 R168, R196.reuse, R148, R12 ;  /* 0x00000094c4a8723c */ /* 0x040fe2000004180c */
[----:B------:R-:W3:Y:S03]  /*1abc0*/  LDSM.16.MT88.4 R12, [R217+0x4880] ;  /* 0x00488000d90c783b */ /* 0x000ee60000004200 */
[----:B------:R-:W-:Y:S01]  /*1abd0*/  FADD.FTZ R3, R235, R136 ;  /* 0x00000088eb037221 */ /* 0x000fe20000010000 */
[----:B------:R-:W-:Y:S03]  /*1abe0*/  MOV R136, R140 ;  /* 0x0000008c00887202 */ /* 0x000fe60000000f00 */
[-C--:B------:R-:W-:Y:S01]  /*1abf0*/  HMMA.16816.F32.BF16 R172, R196, R150.reuse, R16 ;  /* 0x00000096c4ac723c */ /* 0x080fe20000041810 */
[----:B------:R-:W4:Y:S07]  /*1ac00*/  LDSM.16.MT88.4 R16, [R218+0x4880] ;  /* 0x00488000da10783b */ /* 0x000f2e0000004200 */
[C---:B------:R-:W-:Y:S01]  /*1ac10*/  HMMA.16816.F32.BF16 R156, R192.reuse, R150, R20 ;  /* 0x00000096c09c723c */ /* 0x040fe20000041814 */
[----:B------:R-:W5:Y:S07]  /*1ac20*/  LDSM.16.MT88.4 R20, [R220+0x4880] ;  /* 0x00488000dc14783b */ /* 0x000f6e0000004200 */
[-C--:B------:R-:W-:Y:S01]  /*1ac30*/  HMMA.16816.F32.BF16 R160, R192, R184.reuse, R24 ;  /* 0x000000b8c0a0723c */ /* 0x080fe20000041818 */
[----:B------:R-:W2:Y:S07]  /*1ac40*/  LDSM.16.MT88.4 R24, [R219+0x4880] ;  /* 0x00488000db18783b */ /* 0x000eae0000004200 */
[C---:B------:R-:W-:Y:S08]  /*1ac50*/  HMMA.16816.F32.BF16 R176, R196.reuse, R184, R28 ;  /* 0x000000b8c4b0723c */ /* 0x040ff0000004181c */
[-C--:B------:R-:W-:Y:S08]  /*1ac60*/  HMMA.16816.F32.BF16 R180, R196, R186.reuse, R32 ;  /* 0x000000bac4b4723c */ /* 0x080ff00000041820 */
[C---:B------:R-:W-:Y:S08]  /*1ac70*/  HMMA.16816.F32.BF16 R148, R192.reuse, R186, R36 ;  /* 0x000000bac094723c */ /* 0x040ff00000041824 */
[-C--:B-1----:R-:W-:Y:S08]  /*1ac80*/  HMMA.16816.F32.BF16 R152, R192, R144.reuse, R40 ;  /* 0x00000090c098723c */ /* 0x082ff00000041828 */
        /* <DEDUP_REMOVED lines=9> */
[C---:B------:R-:W-:Y:S01]  /*1ad20*/  HMMA.16816.F32.BF16 R68, R192.reuse, R10, R68 ;  /* 0x0000000ac044723c */ /* 0x040fe20000041844 */
[----:B------:R-:W2:Y:S03]  /*1ad30*/  LDL R10, [R1+0xb4] ;  /* 0x0000b400010a7983 */ /* 0x000ea60000100800 */
        /* <DEDUP_REMOVED lines=26> */
[-C--:B-----5:R-:W-:Y:S04]  /*1aee0*/  HMMA.16816.F32.BF16 R104, R192, R20.reuse, R104 ;  /* 0x00000014c068723c */ /* 0x0a0fe80000041868 */
[----:B------:R-:W-:Y:S02]  /*1aef0*/  FADD.FTZ R3, R211, R3 ;  /* 0x00000003d3037221 */ /* 0x000fe40000010000 */
[----:B------:R-:W-:Y:S02]  /*1af00*/  FADD.FTZ R6, R212, R0 ;  /* 0x00000000d4067221 */ /* 0x000fe40000010000 */
[C---:B------:R-:W-:Y:S01]  /*1af10*/  HMMA.16816.F32.BF16 R108, R196.reuse, R20, R108 ;  /* 0x00000014c46c723c */ /* 0x040fe2000004186c */
[----:B------:R1:W-:Y:S03]  /*1af20*/  STL [R1+0x90], R3 ;  /* 0x0000900301007387 */ /* 0x0003e60000100800 */
        /* <DEDUP_REMOVED lines=10> */
[----:B-1----:R-:W-:Y:S02]  /*1afd0*/  FADD.FTZ R3, R201, R4 ;  /* 0x00000004c9037221 */ /* 0x002fe40000010000 */
[C---:B------:R-:W-:Y:S01]  /*1afe0*/  HMMA.16816.F32.BF16 R124, R196.reuse, R24, R124 ;  /* 0x00000018c47c723c */ /* 0x040fe2000004187c */
[----:B------:R1:W-:Y:S03]  /*1aff0*/  STL [R1+0x94], R6 ;  /* 0x0000940601007387 */ /* 0x0003e60000100800 */
[----:B------:R-:W-:Y:S01]  /*1b000*/  FADD.FTZ R2, R138, R0 ;  /* 0x000000008a027221 */ /* 0x000fe20000010000 */
[----:B------:R3:W-:Y:S01]  /*1b010*/  STL [R1+0xac], R3 ;  /* 0x0000ac0301007387 */ /* 0x0007e20000100800 */
[C---:B------:R-:W-:Y:S02]  /*1b020*/  IADD3 R0, R230.reuse, -0x1, RZ ;  /* 0xffffffffe6007810 */ /* 0x040fe40007ffe0ff */
[-C--:B------:R-:W-:Y:S04]  /*1b030*/  HMMA.16816.F32.BF16 R128, R196, R26.reuse, R128 ;  /* 0x0000001ac480723c */ /* 0x080fe80000041880 */
[----:B------:R-:W-:Y:S01]  /*1b040*/  MOV R138, R7 ;  /* 0x00000007008a7202 */ /* 0x000fe20000000f00 */
[----:B------:R-:W-:Y:S01]  /*1b050*/  FADD.FTZ R2, R137, R2 ;  /* 0x0000000289027221 */ /* 0x000fe20000010000 */
[----:B------:R-:W-:Y:S02]  /*1b060*/  MOV R137, R141 ;  /* 0x0000008d00897202 */ /* 0x000fe40000000f00 */
[----:B------:R-:W-:Y:S02]  /*1b070*/  HMMA.16816.F32.BF16 R132, R192, R26, R132 ;  /* 0x0000001ac084723c */ /* 0x000fe40000041884 */
[----:B------:R3:W-:Y:S02]  /*1b080*/  STL [R1+0xa8], R2 ;  /* 0x0000a80201007387 */ /* 0x0007e40000100800 */
[----:B-1----:R-:W-:Y:S02]  /*1b090*/  MOV R6, R139 ;  /* 0x0000008b00067202 */ /* 0x002fe40000000f00 */
[----:B--2---:R-:W-:Y:S02]  /*1b0a0*/  ISETP.GT.AND P0, PT, R230, R10, PT ;  /* 0x0000000ae600720c */ /* 0x004fe40003f04270 */
[----:B------:R-:W-:Y:S11]  /*1b0b0*/  MOV R230, R0 ;  /* 0x0000000000e67202 */ /* 0x000ff60000000f00 */
[----:B---3--:R-:W-:-:S05]  /*1b0c0*/  @P0 BRA `(.L_x_1376) ;  /* 0xffffaf6000000947 */ /* 0x008fca000383ffff */
.L_x_1348:
[----:B------:R-:W-:Y:S05]  /*1b0d0*/  BRA.DIV ~URZ, `(.L_x_1377) ;  /* 0x000074027f007947 */ /* 0x000fea000b800000 */
[----:B------:R-:W2:Y:S04]  /*1b0e0*/  LDL R0, [R1+0x90] ;  /* 0x0000900001007983 */ /* 0x000ea80000100800 */
[----:B--2---:R2:W3:Y:S02]  /*1b0f0*/  SHFL.BFLY PT, R6, R0, 0x2, 0x1f ;  /* 0x0c401f0000067f89 */ /* 0x0044e400000e0000 */
.L_x_1470:
[----:B--2---:R-:W2:Y:S02]  /*1b100*/  LDL.LU R0, [R1+0x90] ;  /* 0x0000900001007983 */ /* 0x004ea40000300800 */
[----:B--23--:R-:W-:Y:S01]  /*1b110*/  FADD.FTZ R6, R6, R0 ;  /* 0x0000000006067221 */ /* 0x00cfe20000010000 */
[----:B------:R-:W-:Y:S05]  /*1b120*/  BRA.DIV ~URZ, `(.L_x_1378) ;  /* 0x000074127f007947 */ /* 0x000fea000b800000 */
[----:B------:R-:W2:Y:S04]  /*1b130*/  LDL.LU R2, [R1+0x94] ;  /* 0x0000940001027983 */ /* 0x000ea80000300800 */
[----:B------:R-:W3:Y:S04]  /*1b140*/  LDL.LU R0, [R1+0xac] ;  /* 0x0000ac0001007983 */ /* 0x000ee80000300800 */
[----:B------:R-:W4:Y:S04]  /*1b150*/  LDL.LU R4, [R1+0xa8] ;  /* 0x0000a80001047983 */ /* 0x000f280000300800 */
[----:B--2---:R-:W2:Y:S04]  /*1b160*/  SHFL.BFLY PT, R5, R2, 0x2, 0x1f ;  /* 0x0c401f0002057f89 */ /* 0x004ea800000e0000 */
[----:B---3--:R-:W3:Y:S04]  /*1b170*/  SHFL.BFLY PT, R8, R0, 0x2, 0x1f ;  /* 0x0c401f0000087f89 */ /* 0x008ee800000e0000 */
[----:B----4-:R-:W4:Y:S01]  /*1b180*/  SHFL.BFLY PT, R10, R4, 0x2, 0x1f ;  /* 0x0c401f00040a7f89 */ /* 0x010f2200000e0000 */
[----:B--2---:R-:W-:-:S02]  /*1b190*/  FADD.FTZ R5, R5, R2 ;  /* 0x0000000205057221 */ /* 0x004fc40000010000 */
[----:B---3--:R-:W-:-:S03]  /*1b1a0*/  FADD.FTZ R8, R8, R0 ;  /* 0x0000000008087221 */ /* 0x008fc60000010000 */
[----:B------:R-:W2:Y:S01]  /*1b1b0*/  SHFL.BFLY PT, R2, R5, 0x1, 0x1f ;  /* 0x0c201f0005027f89 */ /* 0x000ea200000e0000 */
[----:B----4-:R-:W-:-:S03]  /*1b1c0*/  FADD.FTZ R10, R10, R4 ;  /* 0x000000040a0a7221 */ /* 0x010fc60000010000 */
[----:B------:R-:W3:Y:S04]  /*1b1d0*/  SHFL.BFLY PT, R0, R6, 0x1, 0x1f ;  /* 0x0c201f0006007f89 */ /* 0x000ee800000e0000 */
[----:B-1----:R-:W1:Y:S04]  /*1b1e0*/  SHFL.BFLY PT, R3, R8, 0x1, 0x1f ;  /* 0x0c201f0008037f89 */ /* 0x002e6800000e0000 */
[----:B------:R4:W4:Y:S01]  /*1b1f0*/  SHFL.BFLY PT, R51, R10, 0x1, 0x1f ;  /* 0x0c201f000a337f89 */ /* 0x00092200000e0000 */
[----:B--2---:R-:W-:Y:S02]  /*1b200*/  FADD.FTZ R5, R5, R2 ;  /* 0x0000000205057221 */ /* 0x004fe40000010000 */
[----:B---3--:R-:W-:-:S02]  /*1b210*/  FADD.FTZ R6, R6, R0 ;  /* 0x0000000006067221 */ /* 0x008fc40000010000 */
[----:B-1----:R-:W-:-:S03]  /*1b220*/  FADD.FTZ R8, R8, R3 ;  /* 0x0000000308087221 */ /* 0x002fc60000010000 */
.L_x_1471:
[----:B------:R-:W-:Y:S01]  /*1b230*/  FSETP.NE.FTZ.AND P2, PT, R6, RZ, PT ;  /* 0x000000ff0600720b */ /* 0x000fe20003f55000 */
[----:B------:R-:W-:Y:S01]  /*1b240*/  CS2R R2, SRZ ;  /* 0x0000000000027805 */ /* 0x000fe2000001ff00 */
[----:B------:R-:W-:Y:S01]  /*1b250*/  FSETP.NE.FTZ.AND P1, PT, R5, RZ, PT ;  /* 0x000000ff0500720b */ /* 0x000fe20003f35000 */
[----:B----4-:R-:W-:Y:S01]  /*1b260*/  FADD.FTZ R10, R51, R10 ;  /* 0x0000000a330a7221 */ /* 0x010fe20000010000 */
[----:B------:R-:W-:Y:S02]  /*1b270*/  FSETP.NE.FTZ.AND P0, PT, R8, RZ, PT ;  /* 0x000000ff0800720b */ /* 0x000fe40003f15000 */
[----:B------:R-:W-:Y:S02]  /*1b280*/  MOV R0, RZ ;  /* 0x000000ff00007202 */ /* 0x000fe40000000f00 */
[----:B------:R-:W-:-:S05]  /*1b290*/  FSETP.NE.FTZ.AND P3, PT, R10, RZ, PT ;  /* 0x000000ff0a00720b */ /* 0x000fca0003f75000 */
[----:B------:R-:W1:Y:S04]  /*1b2a0*/  @P2 MUFU.RCP R0, R6 ;  /* 0x0000000600002308 */ /* 0x000e680000001000 */
[----:B------:R-:W-:-:S04]  /*1b2b0*/  @P0 MOV R13, 0x3f317218 ;  /* 0x3f317218000d0802 */ /* 0x000fc80000000f00 */
[----:B------:R-:W2:Y:S08]  /*1b2c0*/  @P1 MUFU.RCP R3, R5 ;  /* 0x0000000500031308 */ /* 0x000eb00000001000 */
[----:B------:R-:W3:Y:S01]  /*1b2d0*/  @P0 MUFU.RCP R2, R8 ;  /* 0x0000000800020308 */ /* 0x000ee20000001000 */
[C---:B-1----:R-:W-:Y:S02]  /*1b2e0*/  FMUL.FTZ R164, R0.reuse, R164 ;  /* 0x000000a400a47220 */ /* 0x042fe40000410000 */
[----:B------:R-:W-:-:S02]  /*1b2f0*/  FMUL.FTZ R55, R0, R165 ;  /* 0x000000a500377220 */ /* 0x000fc40000410000 */
[C---:B------:R-:W-:Y:S02]  /*1b300*/  FMUL.FTZ R156, R0.reuse, R156 ;  /* 0x0000009c009c7220 */ /* 0x040fe40000410000 */
[C---:B------:R-:W-:Y:S01]  /*1b310*/  FMUL.FTZ R157, R0.reuse, R157 ;  /* 0x0000009d009d7220 */ /* 0x040fe20000410000 */
[----:B------:R1:W4:Y:S01]  /*1b320*/  @P1 MUFU.LG2 R4, R5 ;  /* 0x0000000500041308 */ /* 0x0003220000000c00 */
        /* <DEDUP_REMOVED lines=9> */
[----:B------:R4:W5:Y:S01]  /*1b3c0*/  @P0 MUFU.LG2 R6, R8 ;  /* 0x0000000800060308 */ /* 0x0009620000000c00 */
[C---:B------:R-:W-:Y:S01]  /*1b3d0*/  FMUL.FTZ R20, R0.reuse, R56 ;  /* 0x0000003800147220 */ /* 0x040fe20000410000 */
[----:B-1----:R-:W-:Y:S01]  /*1b3e0*/  @P2 MOV R5, 0x3f317218 ;  /* 0x3f31721800052802 */ /* 0x002fe20000000f00 */
[C---:B------:R-:W-:Y:S02]  /*1b3f0*/  FMUL.FTZ R42, R0.reuse, R57 ;  /* 0x00000039002a7220 */ /* 0x040fe40000410000 */
[----:B------:R-:W-:-:S02]  /*1b400*/  FMUL.FTZ R68, R0, R68 ;  /* 0x0000004400447220 */ /* 0x000fc40000410000 */
[C---:B------:R-:W-:Y:S01]  /*1b410*/  FMUL.FTZ R39, R0.reuse, R69 ;  /* 0x0000004500277220 */ /* 0x040fe20000410000 */
[----:B------:R-:W-:Y:S01]  /*1b420*/  MOV R69, 0xff800000 ;  /* 0xff80000000457802 */ /* 0x000fe20000000f00 */
[C---:B------:R-:W-:Y:S02]  /*1b430*/  FMUL.FTZ R72, R0.reuse, R72 ;  /* 0x0000004800487220 */ /* 0x040fe40000410000 */
[C---:B------:R-:W-:Y:S01]  /*1b440*/  FMUL.FTZ R36, R0.reuse, R73 ;  /* 0x0000004900247220 */ /* 0x040fe20000410000 */
[----:B------:R-:W-:Y:S01]  /*1b450*/  MOV R73, 0xff800000 ;  /* 0xff80000000497802 */ /* 0x000fe20000000f00 */
        /* <DEDUP_REMOVED lines=18> */
[----:B------:R-:W-:Y:S01]  /*1b580*/  @P3 MUFU.RCP R0, R10 ;  /* 0x0000000a00003308 */ /* 0x000fe20000001000 */
        /* <DEDUP_REMOVED lines=32> */
[C---:B---3--:R-:W-:Y:S02]  /*1b790*/  FMUL.FTZ R56, R2.reuse, R168 ;  /* 0x000000a802387220 */ /* 0x048fe40000410000 */
        /* <DEDUP_REMOVED lines=31> */
[----:B------:R-:W1:Y:S01]  /*1b990*/  @P3 MUFU.LG2 R2, R10 ;  /* 0x0000000a00023308 */ /* 0x000e620000000c00 */
[----:B----4-:R-:W-:Y:S02]  /*1b9a0*/  @P1 FMUL.FTZ R8, R4, 0.69314718246459960938 ;  /* 0x3f31721804081820 */ /* 0x010fe40000410000 */
[----:B------:R-:W-:Y:S02]  /*1b9b0*/  @P1 FMUL.FTZ R4, R3, c[0x0][0x2d0] ;  /* 0x0000b40003041a20 */ /* 0x000fe40000410000 */
[----:B-----5:R-:W-:-:S02]  /*1b9c0*/  @P0 FMUL.FTZ R6, R6, 0.69314718246459960938 ;  /* 0x3f31721806060820 */ /* 0x020fc40000410000 */
[----:B------:R-:W-:Y:S02]  /*1b9d0*/  @P0 FMUL.FTZ R3, R13, c[0x0][0x2d0] ;  /* 0x0000b4000d030a20 */ /* 0x000fe40000410000 */
[----:B------:R-:W-:Y:S02]  /*1b9e0*/  @P2 FMUL.FTZ R9, R9, 0.69314718246459960938 ;  /* 0x3f31721809092820 */ /* 0x000fe40000410000 */
[----:B------:R-:W-:Y:S01]  /*1b9f0*/  @P0 FFMA.FTZ R73, R3, R141, R6 ;  /* 0x0000008d03490223 */ /* 0x000fe20000010006 */
[----:B------:R-:W-:Y:S01]  /*1ba00*/  @P3 MOV R3, 0x3f317218 ;  /* 0x3f31721800033802 */ /* 0x000fe20000000f00 */
[----:B------:R-:W-:Y:S01]  /*1ba10*/  @P2 FMUL.FTZ R5, R5, c[0x0][0x2d0] ;  /* 0x0000b40005052a20 */ /* 0x000fe20000410000 */
[----:B------:R-:W-:Y:S01]  /*1ba20*/  PLOP3.LUT P0, PT, PT, PT, PT, 0x8, 0x0 ;  /* 0x000000000000781c */ /* 0x000fe20003f0e170 */
[----:B------:R-:W-:Y:S02]  /*1ba30*/  @P1 FFMA.FTZ R71, R4, R140, R8 ;  /* 0x0000008c04471223 */ /* 0x000fe40000010008 */
[----:B-1----:R-:W-:-:S02]  /*1ba40*/  @P3 FMUL.FTZ R2, R2, 0.69314718246459960938 ;  /* 0x3f31721802023820 */ /* 0x002fc40000410000 */
[----:B------:R-:W-:Y:S02]  /*1ba50*/  @P3 FMUL.FTZ R3, R3, c[0x0][0x2d0] ;  /* 0x0000b40003033a20 */ /* 0x000fe40000410000 */
[----:B------:R-:W-:Y:S02]  /*1ba60*/  @P2 FFMA.FTZ R69, R5, R139, R9 ;  /* 0x0000008b05452223 */ /* 0x000fe40000010009 */
        /* <DEDUP_REMOVED lines=32> */
[----:B------:R-:W-:Y:S02]  /*1bc70*/  @P3 FFMA.FTZ R59, R3, R7, R2 ;  /* 0x00000007033b3223 */ /* 0x000fe40000010002 */
.L_x_1241:
[----:B-1----:R-:W-:Y:S05]  /*1bc80*/  @P0 BRA `(.L_x_1379) ;  /* 0x00001c6000000947 */ /* 0x002fea0003800000 */
[----:B------:R-:W2:Y:S01]  /*1bc90*/  LDL R65, [R1+0xec] ;  /* 0x0000ec0001417983 */ /* 0x000ea20000100800 */
[----:B------:R-:W-:Y:S01]  /*1bca0*/  F2FP.BF16.PACK_AB R40, R40, R60 ;  /* 0x0000003c2828723e */ /* 0x000fe200000010ff */
[----:B------:R-:W-:Y:S01]  /*1bcb0*/  WARPSYNC 0xffffffff ;  /* 0xffffffff00007948 */ /* 0x000fe20003800000 */
        /* <DEDUP_REMOVED lines=113> */
[----:B------:R-:W-:Y:S01]  /*1c3d0*/  ISETP.NE.U32.AND P0, PT, RZ, c[0x0][0x500], PT ;  /* 0x00014000ff007a0c */ /* 0x000fe20003f05070 */
[----:B------:R-:W-:Y:S03]  /*1c3e0*/  STS [R6+0x480], R46 ;  /* 0x0004802e06007388 */ /* 0x000fe60000000800 */
[----:B------:R-:W-:Y:S01]  /*1c3f0*/  ISETP.NE.AND.EX P1, PT, RZ, c[0x0][0x504], PT, P0 ;  /* 0x00014100ff007a0c */ /* 0x000fe20003f25300 */
[----:B------:R1:W-:Y:S01]  /*1c400*/  STS [R8+0x400], R5 ;  /* 0x0004000508007388 */ /* 0x0003e20000000800 */
[----:B------:R-:W-:-:S03]  /*1c410*/  ISETP.NE.U32.AND P0, PT, RZ, c[0x0][0x508], PT ;  /* 0x00014200ff007a0c */ /* 0x000fc60003f05070 */
[----:B------:R-:W-:Y:S01]  /*1c420*/  STS [R8], R43 ;  /* 0x0000002b08007388 */ /* 0x000fe20000000800 */
[----:B------:R-:W-:-:S03]  /*1c430*/  ISETP.NE.AND.EX P0, PT, RZ, c[0x0][0x50c], PT, P0 ;  /* 0x00014300ff007a0c */ /* 0x000fc60003f05300 */
        /* <DEDUP_REMOVED lines=28> */
[----:B-1----:R-:W-:-:S03]  /*1c600*/  IMAD.MOV.U32 R2, RZ, RZ, 0x4 ;  /* 0x00000004ff027424 */ /* 0x002fc600078e00ff */
        /* <DEDUP_REMOVED lines=18> */
[----:B--2---:R-:W-:-:S03]  /*1c730*/  IMAD.WIDE R8, R65, R2, c[0x0][0x500] ;  /* 0x0001400041087625 */ /* 0x004fc600078e0202 */
[----:B------:R-:W-:Y:S06]  /*1c740*/  BAR.SYNC.DEFER_BLOCKING 0x1, 0x80 ;  /* 0x0042000000007b1d */ /* 0x000fec0000010000 */
[----:B------:R-:W2:Y:S01]  /*1c750*/  @P1 LDG.E R0, [R8.64] ;  /* 0x0000000608001981 */ /* 0x000ea2000c1e1900 */
[----:B------:R-:W-:Y:S02]  /*1c760*/  IMAD.MOV.U32 R20, RZ, RZ, c[0x0][0x388] ;  /* 0x0000e200ff147624 */ /* 0x000fe400078e00ff */
[----:B------:R-:W-:-:S05]  /*1c770*/  @P0 IMAD.WIDE R2, R65, R2, c[0x0][0x508] ;  /* 0x0001420041020625 */ /* 0x000fca00078e0202 */
[----:B------:R3:W5:Y:S02]  /*1c780*/  @P0 LDG.E R20, [R2.64] ;  /* 0x0000000602140981 */ /* 0x000764000c1e1900 */
[----:B---3--:R-:W-:Y:S02]  /*1c790*/  CS2R R2, SRZ ;  /* 0x0000000000027805 */ /* 0x008fe4000001ff00 */
[--C-:B--2---:R-:W-:Y:S01]  /*1c7a0*/  @P1 SHF.R.S32.HI R3, RZ, 0x1f, R0.reuse ;  /* 0x0000001fff031819 */ /* 0x104fe20000011400 */
[----:B------:R-:W-:Y:S01]  /*1c7b0*/  @P1 IMAD.MOV.U32 R2, RZ, RZ, R0 ;  /* 0x000000ffff021224 */ /* 0x000fe200078e0000 */
[----:B------:R-:W-:Y:S05]  /*1c7c0*/  @P0 BRA `(.L_x_1380) ;  /* 0x0000004000000947 */ /* 0x000fea0003800000 */
[----:B-1----:R-:W-:Y:S05]  /*1c7d0*/  @!P1 BRA `(.L_x_1380) ;  /* 0x0000003000009947 */ /* 0x002fea0003800000 */
[----:B------:R-:W2:Y:S04]  /*1c7e0*/  LDG.E R4, [R8.64] ;  /* 0x0000000608047981 */ /* 0x000ea8000c1e1900 */
[----:B------:R-:W2:Y:S02]  /*1c7f0*/  LDG.E R0, [R8.64+0x4] ;  /* 0x0000040608007981 */ /* 0x000ea4000c1e1900 */
[----:B--2--5:R-:W-:-:S02]  /*1c800*/  IADD3 R20, -R4, R0, RZ ;  /* 0x0000000004147210 */ /* 0x024fc40007ffe1ff */
.L_x_1380:
[----:B-1----:R-:W-:Y:S01]  /*1c810*/  LOP3.LUT R0, R58, 0xffffffe0, RZ, 0xc0, !PT ;  /* 0xffffffe03a007812 */ /* 0x002fe200078ec0ff */
[----:B------:R-:W1:Y:S01]  /*1c820*/  S2R R11, SR_CTAID.Y ;  /* 0x00000000000b7919 */ /* 0x000e620000002600 */
[----:B------:R-:W-:Y:S01]  /*1c830*/  LEA.HI R4, R21, R21, RZ, 0x1 ;  /* 0x0000001515047211 */ /* 0x000fe200078f08ff */
[----:B-----5:R-:W-:Y:S01]  /*1c840*/  IMAD R20, R20, c[0x0][0x4e8], RZ ;  /* 0x00013a0014147a24 */ /* 0x020fe200078e02ff */
[----:B------:R-:W-:Y:S01]  /*1c850*/  SHF.R.S32.HI R6, RZ, 0x1f, R57 ;  /* 0x0000001fff067819 */ /* 0x000fe20000011439 */
[----:B------:R-:W-:Y:S01]  /*1c860*/  IMAD.IADD R0, R61, 0x1, -R0 ;  /* 0x000000013d007824 */ /* 0x000fe200078e0a00 */
[----:B------:R-:W-:Y:S01]  /*1c870*/  LOP3.LUT R5, R4, 0x1ffffffe, RZ, 0xc0, !PT ;  /* 0x1ffffffe04057812 */ /* 0x000fe200078ec0ff */
[----:B------:R-:W2:Y:S01]  /*1c880*/  S2R R80, SR_CTAID.X ;  /* 0x0000000000507919 */ /* 0x000ea20000002500 */
[----:B------:R-:W-:Y:S01]  /*1c890*/  LEA.HI R6, R6, R57, RZ, 0x2 ;  /* 0x0000003906067211 */ /* 0x000fe200078f10ff */
[----:B------:R-:W-:Y:S01]  /*1c8a0*/  IMAD.SHL.U32 R4, R4, 0x20, RZ ;  /* 0x0000002004047824 */ /* 0x000fe200078e00ff */
[----:B------:R-:W-:Y:S01]  /*1c8b0*/  SHF.R.S32.HI R7, RZ, 0x1f, R0 ;  /* 0x0000001fff077819 */ /* 0x000fe20000011400 */
[----:B------:R-:W-:Y:S01]  /*1c8c0*/  IMAD.IADD R8, R21, 0x1, -R5 ;  /* 0x0000000115087824 */ /* 0x000fe200078e0a05 */
[----:B------:R-:W-:Y:S01]  /*1c8d0*/  LOP3.LUT R5, R6, 0xffffffc, RZ, 0xc0, !PT ;  /* 0x0ffffffc06057812 */ /* 0x000fe200078ec0ff */
[----:B------:R-:W3:Y:S01]  /*1c8e0*/  S2R R10, SR_CTAID.Y ;  /* 0x00000000000a7919 */ /* 0x000ee20000002600 */
[----:B------:R-:W-:Y:S01]  /*1c8f0*/  LEA.HI R7, R7, R0, RZ, 0x2 ;  /* 0x0000000007077211 */ /* 0x000fe200078f10ff */
[----:B------:R-:W-:Y:S01]  /*1c900*/  BSSY B0, `(.L_x_1381) ;  /* 0x0000087000007945 */ /* 0x000fe20003800000 */
[----:B------:R-:W-:Y:S01]  /*1c910*/  LOP3.LUT R4, R4, 0xffffffc0, RZ, 0xc0, !PT ;  /* 0xffffffc004047812 */ /* 0x000fe200078ec0ff */
[----:B------:R-:W-:Y:S01]  /*1c920*/  IMAD.IADD R6, R57, 0x1, -R5 ;  /* 0x0000000139067824 */ /* 0x000fe200078e0a05 */
[----:B------:R-:W-:-:S02]  /*1c930*/  SHF.R.S32.HI R5, RZ, 0x2, R7 ;  /* 0x00000002ff057819 */ /* 0x000fc40000011407 */
[----:B------:R-:W-:Y:S01]  /*1c940*/  MOV R9, c[0x0][0x4e8] ;  /* 0x00013a0000097a02 */ /* 0x000fe20000000f00 */
[----:B------:R-:W-:Y:S01]  /*1c950*/  IMAD R7, R8, 0x8, R4 ;  /* 0x0000000808077824 */ /* 0x000fe200078e0204 */
[----:B------:R-:W-:Y:S01]  /*1c960*/  LOP3.LUT P0, RZ, R0, 0x3, RZ, 0xc0, !PT ;  /* 0x0000000300ff7812 */ /* 0x000fe2000780c0ff */
[----:B------:R-:W-:Y:S01]  /*1c970*/  IMAD R19, R6, 0x10, R5 ;  /* 0x0000001006137824 */ /* 0x000fe200078e0205 */
[----:B------:R-:W-:Y:S01]  /*1c980*/  ISETP.NE.AND P2, PT, R9, 0x1, PT ;  /* 0x000000010900780c */ /* 0x000fe20003f45270 */
[----:B------:R-:W-:Y:S01]  /*1c990*/  IMAD R0, R3, c[0x0][0x3a0], RZ ;  /* 0x0000e80003007a24 */ /* 0x000fe200078e02ff */
[----:B------:R-:W-:Y:S01]  /*1c9a0*/  SEL R18, R65, RZ, !P1 ;  /* 0x000000ff41127207 */ /* 0x000fe20004800000 */
[----:B-1----:R-:W-:Y:S01]  /*1c9b0*/  IMAD.WIDE.U32 R4, R11, c[0x0][0x490], R2 ;  /* 0x000124000b047a25 */ /* 0x002fe200078e0002 */
[----:B------:R-:W-:Y:S02]  /*1c9c0*/  IADD3 R6, R19, R7, RZ ;  /* 0x0000000713067210 */ /* 0x000fe40007ffe0ff */
[----:B------:R-:W-:Y:S01]  /*1c9d0*/  LEA.HI R23, R60, R61, RZ, 0x6 ;  /* 0x0000003d3c177211 */ /* 0x000fe200078f30ff */
[----:B------:R-:W-:-:S02]  /*1c9e0*/  IMAD R7, R2, c[0x0][0x3a4], R0 ;  /* 0x0000e90002077a24 */ /* 0x000fc400078e0200 */
[----:B------:R-:W-:-:S04]  /*1c9f0*/  IMAD.WIDE.U32 R2, R2, c[0x0][0x3a0], RZ ;  /* 0x0000e80002027a25 */ /* 0x000fc800078e00ff */
[----:B--2---:R-:W-:Y:S01]  /*1ca00*/  IMAD R0, R80, 0x80, R6 ;  /* 0x0000008050007824 */ /* 0x004fe200078e0206 */
[----:B---3--:R-:W-:Y:S02]  /*1ca10*/  SHF.R.S32.HI R13, RZ, 0x1f, R10 ;  /* 0x0000001fff0d7819 */ /* 0x008fe4000001140a */
[----:B------:R-:W-:Y:S01]  /*1ca20*/  IADD3 R3, R3, R7, RZ ;  /* 0x0000000703037210 */ /* 0x000fe20007ffe0ff */
[----:B------:R-:W-:Y:S01]  /*1ca30*/  @P2 IMAD.HI.U32 R7, R0, c[0x0][0x4ec], RZ ;  /* 0x00013b0000072a27 */ /* 0x000fe200078e00ff */
[----:B------:R-:W-:Y:S02]  /*1ca40*/  LEA.HI R10, R60, R61, RZ, 0x3 ;  /* 0x0000003d3c0a7211 */ /* 0x000fe400078f18ff */
[----:B------:R-:W-:Y:S01]  /*1ca50*/  SHF.R.S32.HI R6, RZ, 0x1f, R65 ;  /* 0x0000001fff067819 */ /* 0x000fe20000011441 */
[----:B------:R-:W-:Y:S01]  /*1ca60*/  IMAD R8, R13, c[0x0][0x490], RZ ;  /* 0x000124000d087a24 */ /* 0x000fe200078e02ff */
[----:B------:R-:W-:Y:S01]  /*1ca70*/  SHF.R.S32.HI R21, RZ, 0x3, R10 ;  /* 0x00000003ff157819 */ /* 0x000fe2000001140a */
[----:B------:R-:W-:Y:S01]  /*1ca80*/  IMAD.MOV.U32 R9, RZ, RZ, R0 ;  /* 0x000000ffff097224 */ /* 0x000fe200078e0000 */
[----:B------:R-:W-:Y:S01]  /*1ca90*/  @P2 SHF.R.U32.HI R9, RZ, c[0x0][0x4f0], R7 ;  /* 0x00013c00ff092a19 */ /* 0x000fe20000011607 */
[----:B------:R-:W-:Y:S01]  /*1caa0*/  IMAD R8, R11, c[0x0][0x494], R8 ;  /* 0x000125000b087a24 */ /* 0x000fe200078e0208 */
[----:B------:R-:W-:Y:S01]  /*1cab0*/  LOP3.LUT R12, R10, 0xfffffff8, RZ, 0xc0, !PT ;  /* 0xfffffff80a0c7812 */ /* 0x000fe200078ec0ff */
[----:B------:R-:W-:Y:S01]  /*1cac0*/  IMAD R14, R13, c[0x0][0x3e8], RZ ;  /* 0x0000fa000d0e7a24 */ /* 0x000fe200078e02ff */
[----:B------:R-:W-:Y:S01]  /*1cad0*/  SEL R15, R6, RZ, !P1 ;  /* 0x000000ff060f7207 */ /* 0x000fe20004800000 */
[----:B------:R-:W-:-:S02]  /*1cae0*/  IMAD.MOV R10, RZ, RZ, -R9 ;  /* 0x000000ffff0a7224 */ /* 0x000fc400078e0a09 */
[----:B------:R-:W-:Y:S01]  /*1caf0*/  IMAD.WIDE.U32 R6, R11, c[0x0][0x3e8], R2 ;  /* 0x0000fa000b067a25 */ /* 0x000fe200078e0002 */
[----:B------:R-:W-:-:S03]  /*1cb00*/  SHF.L.U32 R2, R21, 0x6, RZ ;  /* 0x0000000615027819 */ /* 0x000fc600000006ff */
[----:B------:R-:W-:Y:S02]  /*1cb10*/  IMAD.IADD R5, R5, 0x1, R8 ;  /* 0x0000000105057824 */ /* 0x000fe400078e0208 */
[----:B------:R-:W-:Y:S01]  /*1cb20*/  IMAD R10, R10, c[0x0][0x4e8], R0 ;  /* 0x00013a000a0a7a24 */ /* 0x000fe200078e0200 */
[----:B------:R-:W-:Y:S01]  /*1cb30*/  LOP3.LUT R0, R2, 0x1c0, RZ, 0xc0, !PT ;  /* 0x000001c002007812 */ /* 0x000fe200078ec0ff */
[----:B------:R-:W-:Y:S02]  /*1cb40*/  IMAD.IADD R12, R61, 0x1, -R12 ;  /* 0x000000013d0c7824 */ /* 0x000fe400078e0a0c */
[----:B------:R-:W-:Y:S01]  /*1cb50*/  IMAD R8, R15, c[0x0][0x498], RZ ;  /* 0x000126000f087a24 */ /* 0x000fe200078e02ff */
[----:B------:R-:W-:Y:S01]  /*1cb60*/  SHF.R.U32.HI R13, RZ, 0x3, R0 ;  /* 0x00000003ff0d7819 */ /* 0x000fe20000011600 */
[----:B------:R-:W-:Y:S02]  /*1cb70*/  IMAD R14, R11, c[0x0][0x3ec], R14 ;  /* 0x0000fb000b0e7a24 */ /* 0x000fe400078e020e */
[----:B------:R-:W-:-:S04]  /*1cb80*/  IMAD.WIDE.U32 R2, R18, c[0x0][0x498], R4 ;  /* 0x0001260012027a25 */ /* 0x000fc800078e0004 */
[----:B------:R-:W-:Y:S01]  /*1cb90*/  IMAD R17, R18, c[0x0][0x49c], R8 ;  /* 0x0001270012117a24 */ /* 0x000fe200078e0208 */
[----:B------:R-:W-:Y:S01]  /*1cba0*/  IADD3 R2, P1, R9, R2, RZ ;  /* 0x0000000209027210 */ /* 0x000fe20007f3e0ff */
[C---:B------:R-:W-:Y:S02]  /*1cbb0*/  IMAD R11, R12.reuse, 0x10, R21 ;  /* 0x000000100c0b7824 */ /* 0x040fe400078e0215 */
[----:B------:R-:W-:Y:S01]  /*1cbc0*/  IMAD.SHL.U32 R8, R12, 0x8, RZ ;  /* 0x000000080c087824 */ /* 0x000fe200078e00ff */
[----:B------:R-:W-:Y:S01]  /*1cbd0*/  SHF.R.S32.HI R12, RZ, 0x1f, R9 ;  /* 0x0000001fff0c7819 */ /* 0x000fe20000011409 */
[----:B------:R-:W-:Y:S01]  /*1cbe0*/  IMAD.IADD R5, R7, 0x1, R14 ;  /* 0x0000000107057824 */ /* 0x000fe200078e020e */
[----:B------:R-:W-:Y:S02]  /*1cbf0*/  SHF.R.S32.HI R7, RZ, 0x1f, R10 ;  /* 0x0000001fff077819 */ /* 0x000fe4000001140a */
[----:B------:R-:W-:Y:S02]  /*1cc00*/  LEA R11, R80, R11, 0x7 ;  /* 0x0000000b500b7211 */ /* 0x000fe400078e38ff */
[----:B------:R-:W-:Y:S01]  /*1cc10*/  IADD3.X R3, R12, R3, R17, P1, !PT ;  /* 0x000000030c037210 */ /* 0x000fe20000ffe411 */
[----:B------:R-:W-:Y:S01]  /*1cc20*/  IMAD R7, R7, c[0x0][0x488], RZ ;  /* 0x0001220007077a24 */ /* 0x000fe200078e02ff */
[----:B------:R-:W-:Y:S01]  /*1cc30*/  LOP3.LUT R4, R0, 0x38, R8, 0xf8, !PT ;  /* 0x0000003800047812 */ /* 0x000fe200078ef808 */
[----:B------:R-:W-:-:S03]  /*1cc40*/  @P2 IMAD.HI.U32 R0, R11, c[0x0][0x4ec], RZ ;  /* 0x00013b000b002a27 */ /* 0x000fc600078e00ff */
[----:B------:R-:W-:Y:S01]  /*1cc50*/  LOP3.LUT R22, R4, R13, RZ, 0x3c, !PT ;  /* 0x0000000d04167212 */ /* 0x000fe200078e3cff */
[----:B------:R-:W-:Y:S01]  /*1cc60*/  IMAD.WIDE.U32 R2, R10, c[0x0][0x488], R2 ;  /* 0x000122000a027a25 */ /* 0x000fe200078e0002 */
[----:B------:R-:W-:-:S03]  /*1cc70*/  MOV R4, R6 ;  /* 0x0000000600047202 */ /* 0x000fc60000000f00 */
[----:B------:R-:W-:Y:S02]  /*1cc80*/  IMAD R7, R10, c[0x0][0x48c], R7 ;  /* 0x000123000a077a24 */ /* 0x000fe400078e0207 */
[----:B------:R-:W-:Y:S01]  /*1cc90*/  IMAD.MOV.U32 R16, RZ, RZ, R11 ;  /* 0x000000ffff107224 */ /* 0x000fe200078e000b */
[----:B------:R-:W-:Y:S01]  /*1cca0*/  @P2 SHF.R.U32.HI R16, RZ, c[0x0][0x4f0], R0 ;  /* 0x00013c00ff102a19 */ /* 0x000fe20000011600 */
[----:B------:R-:W-:Y:S01]  /*1ccb0*/  IMAD R17, R80, 0x80, R19 ;  /* 0x0000008050117824 */ /* 0x000fe200078e0213 */
[----:B------:R-:W-:Y:S01]  /*1ccc0*/  LEA R0, P1, R2, c[0x0][0x450], 0x2 ;  /* 0x0001140002007a11 */ /* 0x000fe200078210ff */
[----:B------:R-:W-:Y:S01]  /*1ccd0*/  IMAD R6, R15, c[0x0][0x3f0], RZ ;  /* 0x0000fc000f067a24 */ /* 0x000fe200078e02ff */
[----:B------:R-:W-:Y:S01]  /*1cce0*/  IADD3 R7, R3, R7, RZ ;  /* 0x0000000703077210 */ /* 0x000fe20007ffe0ff */
[----:B------:R-:W-:Y:S01]  /*1ccf0*/  IMAD.MOV R10, RZ, RZ, -R16 ;  /* 0x000000ffff0a7224 */ /* 0x000fe200078e0a10 */
[----:B------:R-:W-:Y:S01]  /*1cd00*/  IADD3 R9, R17, 0x8, RZ ;  /* 0x0000000811097810 */ /* 0x000fe20007ffe0ff */
[----:B------:R-:W-:Y:S01]  /*1cd10*/  IMAD R3, R18, c[0x0][0x3f4], R6 ;  /* 0x0000fd0012037a24 */ /* 0x000fe200078e0206 */
[----:B------:R-:W-:Y:S01]  /*1cd20*/  LEA.HI.X R2, R2, c[0x0][0x454], R7, 0x2, P1 ;  /* 0x0001150002027a11 */ /* 0x000fe200008f1407 */
[----:B------:R-:W-:Y:S01]  /*1cd30*/  IMAD.WIDE.U32 R4, R18, c[0x0][0x3f0], R4 ;  /* 0x0000fc0012047a25 */ /* 0x000fe200078e0004 */
[----:B------:R-:W-:Y:S01]  /*1cd40*/  SHF.R.S32.HI R6, RZ, 0x1f, R16 ;  /* 0x0000001fff067819 */ /* 0x000fe20000011410 */
[----:B------:R-:W-:Y:S01]  /*1cd50*/  SHFL.IDX PT, R12, R0, RZ, 0x1c1f ;  /* 0x001c1fff000c7589 */ /* 0x000fe200000e0000 */
[-C--:B------:R-:W-:Y:S01]  /*1cd60*/  ISETP.GE.OR P3, PT, R9, R20.reuse, P0 ;  /* 0x000000140900720c */ /* 0x080fe20000766670 */
[----:B------:R-:W-:Y:S01]  /*1cd70*/  IMAD R9, R10, c[0x0][0x4e8], R11 ;  /* 0x00013a000a097a24 */ /* 0x000fe200078e020b */
[----:B------:R-:W-:Y:S01]  /*1cd80*/  ISETP.GE.OR P2, PT, R17, R20, P0 ;  /* 0x000000141100720c */ /* 0x000fe20000746670 */
[----:B------:R-:W1:Y:S01]  /*1cd90*/  SHFL.IDX PT, R13, R2, RZ, 0x1c1f ;  /* 0x001c1fff020d7589 */ /* 0x000e6200000e0000 */
[----:B------:R-:W-:-:S02]  /*1cda0*/  IMAD.IADD R3, R5, 0x1, R3 ;  /* 0x0000000105037824 */ /* 0x000fc400078e0203 */
[----:B------:R-:W-:Y:S01]  /*1cdb0*/  IMAD R5, R6, c[0x0][0x3e0], RZ ;  /* 0x0000f80006057a24 */ /* 0x000fe200078e02ff */
[----:B------:R-:W-:Y:S03]  /*1cdc0*/  SHFL.IDX PT, R10, R0, 0x1, 0x1c1f ;  /* 0x003c1f00000a7f89 */ /* 0x000fe600000e0000 */
[----:B------:R-:W-:Y:S01]  /*1cdd0*/  IMAD R18, R16, c[0x0][0x3e4], R5 ;  /* 0x0000f90010127a24 */ /* 0x000fe200078e0205 */
[----:B------:R-:W2:Y:S01]  /*1cde0*/  SHFL.IDX PT, R11, R2, 0x1, 0x1c1f ;  /* 0x003c1f00020b7f89 */ /* 0x000ea200000e0000 */
[----:B------:R-:W-:-:S03]  /*1cdf0*/  SHF.L.U32 R5, R23, 0x3, RZ ;  /* 0x0000000317057819 */ /* 0x000fc600000006ff */
[----:B------:R-:W-:Y:S01]  /*1ce00*/  SHFL.IDX PT, R14, R0, 0x2, 0x1c1f ;  /* 0x005c1f00000e7f89 */ /* 0x000fe200000e0000 */
[----:B------:R-:W-:-:S03]  /*1ce10*/  LOP3.LUT R5, R22, 0x7ffffe00, R5, 0xf8, !PT ;  /* 0x7ffffe0016057812 */ /* 0x000fc600078ef805 */
[----:B------:R-:W3:Y:S04]  /*1ce20*/  SHFL.IDX PT, R15, R2, 0x2, 0x1c1f ;  /* 0x005c1f00020f7f89 */ /* 0x000ee800000e0000 */
[----:B------:R4:W-:Y:S04]  /*1ce30*/  SHFL.IDX PT, R6, R0, 0x3, 0x1c1f ;  /* 0x007c1f0000067f89 */ /* 0x0009e800000e0000 */
[----:B------:R3:W3:Y:S04]  /*1ce40*/  SHFL.IDX PT, R7, R2, 0x3, 0x1c1f ;  /* 0x007c1f0002077f89 */ /* 0x0006e800000e0000 */
[----:B-1----:R-:W-:Y:S04]  /*1ce50*/  @!P2 ST.E [R12.64], R69 ;  /* 0x000000450c00a985 */ /* 0x002fe8000c101906 */
[----:B--2---:R-:W-:Y:S01]  /*1ce60*/  @!P3 ST.E [R10.64], R71 ;  /* 0x000000470a00b985 */ /* 0x004fe2000c101906 */
[----:B----4-:R-:W-:Y:S01]  /*1ce70*/  SHF.R.S32.HI R0, RZ, 0x1f, R9 ;  /* 0x0000001fff007819 */ /* 0x010fe20000011409 */
[----:B---3--:R-:W-:Y:S01]  /*1ce80*/  IMAD.MOV.U32 R2, RZ, RZ, R4 ;  /* 0x000000ffff027224 */ /* 0x008fe200078e0004 */
[----:B------:R-:W-:-:S03]  /*1ce90*/  IADD3 R4, R17, 0x40, RZ ;  /* 0x0000004011047810 */ /* 0x000fc60007ffe0ff */
[----:B------:R-:W-:Y:S01]  /*1cea0*/  IMAD R0, R0, c[0x0][0x3d8], RZ ;  /* 0x0000f60000007a24 */ /* 0x000fe200078e02ff */
[----:B------:R-:W-:Y:S01]  /*1ceb0*/  IADD3 R17, R17, 0x48, RZ ;  /* 0x0000004811117810 */ /* 0x000fe20007ffe0ff */
[----:B------:R-:W-:Y:S01]  /*1cec0*/  IMAD.WIDE.U32 R2, R16, c[0x0][0x3e0], R2 ;  /* 0x0000f80010027a25 */ /* 0x000fe200078e0002 */
[-C--:B------:R-:W-:Y:S02]  /*1ced0*/  ISETP.GE.OR P1, PT, R4, R20.reuse, P0 ;  /* 0x000000140400720c */ /* 0x080fe40000726670 */
[----:B------:R-:W-:Y:S01]  /*1cee0*/  ISETP.GE.OR P0, PT, R17, R20, P0 ;  /* 0x000000141100720c */ /* 0x000fe20000706670 */
[----:B------:R-:W-:Y:S02]  /*1cef0*/  IMAD R4, R9, c[0x0][0x3dc], R0 ;  /* 0x0000f70009047a24 */ /* 0x000fe400078e0200 */
[----:B------:R-:W-:Y:S02]  /*1cf00*/  IMAD.SHL.U32 R0, R5, 0x2, RZ ;  /* 0x0000000205007824 */ /* 0x000fe400078e00ff */
[----:B------:R-:W-:-:S04]  /*1cf10*/  IMAD.IADD R3, R3, 0x1, R18 ;  /* 0x0000000103037824 */ /* 0x000fc800078e0212 */
[----:B------:R-:W-:Y:S02]  /*1cf20*/  IMAD.WIDE.U32 R2, R9, c[0x0][0x3d8], R2 ;  /* 0x0000f60009027a25 */ /* 0x000fe400078e0002 */
[----:B------:R-:W-:Y:S03]  /*1cf30*/  @!P1 ST.E [R14.64], R73 ;  /* 0x000000490e009985 */ /* 0x000fe6000c101906 */
[----:B------:R-:W-:Y:S01]  /*1cf40*/  IADD3 R3, R3, R4, RZ ;  /* 0x0000000403037210 */ /* 0x000fe20007ffe0ff */
[----:B------:R1:W-:Y:S01]  /*1cf50*/  @!P0 ST.E [R6.64], R59 ;  /* 0x0000003b06008985 */ /* 0x0003e2000c101906 */
[----:B------:R-:W-:-:S03]  /*1cf60*/  LEA R9, P0, R2, c[0x0][0x380], 0x1 ;  /* 0x0000e00002097a11 */ /* 0x000fc600078008ff */
[----:B------:R2:W3:Y:S04]  /*1cf70*/  LDS.128 R28, [R0+0x880] ;  /* 0x00088000001c7984 */ /* 0x0004e80000000c00 */
[----:B------:R2:W4:Y:S04]  /*1cf80*/  LDS.128 R36, [R0+0x1080] ;  /* 0x0010800000247984 */ /* 0x0005280000000c00 */
[----:B------:R2:W2:Y:S04]  /*1cf90*/  LDS.128 R44, [R0+0x1880] ;  /* 0x00188000002c7984 */ /* 0x0004a80000000c00 */
[----:B------:R2:W2:Y:S04]  /*1cfa0*/  LDS.128 R52, [R0+0x2080] ;  /* 0x0020800000347984 */ /* 0x0004a80000000c00 */
[----:B------:R2:W2:Y:S04]  /*1cfb0*/  LDS.128 R60, [R0+0x2880] ;  /* 0x00288000003c7984 */ /* 0x0004a80000000c00 */
[----:B------:R2:W2:Y:S01]  /*1cfc0*/  LDS.128 R68, [R0+0x3080] ;  /* 0x0030800000447984 */ /* 0x0004a20000000c00 */
[----:B-1----:R-:W-:-:S03]  /*1cfd0*/  IMAD R6, R80, 0x80, R21 ;  /* 0x0000008050067824 */ /* 0x002fc600078e0215 */
[----:B------:R1:W1:Y:S01]  /*1cfe0*/  LDS.128 R72, [R0+0x3880] ;  /* 0x0038800000487984 */ /* 0x0002620000000c00 */
[----:B------:R-:W-:-:S03]  /*1cff0*/  LEA.HI.X R7, R2, c[0x0][0x384], R3, 0x1, P0 ;  /* 0x0000e10002077a11 */ /* 0x000fc600000f0c03 */
[----:B------:R1:W1:Y:S01]  /*1d000*/  LDS.128 R24, [R0+0x4880] ;  /* 0x0048800000187984 */ /* 0x0002620000000c00 */
[----:B------:R-:W-:-:S03]  /*1d010*/  ISETP.GE.AND P0, PT, R6, R20, PT ;  /* 0x000000140600720c */ /* 0x000fc60003f06270 */
        /* <DEDUP_REMOVED lines=9> */
[----:B--234-:R-:W2:Y:S01]  /*1d0b0*/  LDS.128 R16, [R0+0x80] ;  /* 0x0000800000107984 */ /* 0x01cea20000000c00 */
[----:B------:R-:W-:-:S02]  /*1d0c0*/  IADD3 R4, R8, 0x40, RZ ;  /* 0x0000004008047810 */ /* 0x000fc40007ffe0ff */
[----:B------:R-:W-:Y:S01]  /*1d0d0*/  ISETP.GE.AND P1, PT, R8, c[0x0][0x3c8], PT ;  /* 0x0000f20008007a0c */ /* 0x000fe20003f26270 */
[----:B------:R3:W4:Y:S01]  /*1d0e0*/  LDS.128 R12, [R0+0x4080] ;  /* 0x00408000000c7984 */ /* 0x0007220000000c00 */
[----:B------:R-:W-:-:S13]  /*1d0f0*/  ISETP.GE.AND P0, PT, R4, c[0x0][0x3c8], PT ;  /* 0x0000f20004007a0c */ /* 0x000fda0003f06270 */
[----:B-1-3--:R-:W-:-:S04]  /*1d100*/  @!P0 SHF.R.S32.HI R0, RZ, 0x1f, R4 ;  /* 0x0000001fff008819 */ /* 0x00afc80000011404 */
[----:B------:R-:W-:Y:S01]  /*1d110*/  @!P0 LEA.HI R0, R0, R4, RZ, 0x3 ;  /* 0x0000000400008211 */ /* 0x000fe200078f18ff */
[----:B------:R-:W-:-:S03]  /*1d120*/  @!P1 IMAD.WIDE R4, R8, 0x2, R2 ;  /* 0x0000000208049825 */ /* 0x000fc600078e0202 */
[----:B------:R-:W-:-:S05]  /*1d130*/  @!P0 LOP3.LUT R0, R0, 0xfffffff8, RZ, 0xc0, !PT ;  /* 0xfffffff800008812 */ /* 0x000fca00078ec0ff */
[----:B------:R-:W-:Y:S01]  /*1d140*/  @!P0 IMAD.WIDE R2, R0, 0x2, R2 ;  /* 0x0000000200028825 */ /* 0x000fe200078e0202 */
[----:B--2---:R1:W-:Y:S04]  /*1d150*/  @!P1 ST.E.128 [R4.64], R16 ;  /* 0x0000001004009985 */ /* 0x0043e8000c101d06 */
[----:B----4-:R1:W-:Y:S02]  /*1d160*/  @!P0 ST.E.128 [R2.64], R12 ;  /* 0x0000000c02008985 */ /* 0x0103e4000c101d06 */
.L_x_1382:
[----:B--234-:R-:W-:Y:S05]  /*1d170*/  BSYNC B0 ;  /* 0x0000000000007941 */ /* 0x01cfea0003800000 */
.L_x_1381:
        /* <DEDUP_REMOVED lines=16> */
.L_x_1384:
[----:B------:R-:W-:Y:S05]  /*1d280*/  BSYNC B0 ;  /* 0x0000000000007941 */ /* 0x000fea0003800000 */
.L_x_1383:
        /* <DEDUP_REMOVED lines=16> */
.L_x_1386:
[----:B------:R-:W-:Y:S05]  /*1d390*/  BSYNC B0 ;  /* 0x0000000000007941 */ /* 0x000fea0003800000 */
.L_x_1385:
        /* <DEDUP_REMOVED lines=16> */
.L_x_1388:
[----:B------:R-:W-:Y:S05]  /*1d4a0*/  BSYNC B0 ;  /* 0x0000000000007941 */ /* 0x000fea0003800000 */
.L_x_1387:
        /* <DEDUP_REMOVED lines=16> */
.L_x_1390:
[----:B------:R-:W-:Y:S05]  /*1d5b0*/  BSYNC B0 ;  /* 0x0000000000007941 */ /* 0x000fea0003800000 */
.L_x_1389:
        /* <DEDUP_REMOVED lines=16> */
.L_x_1392:
[----:B------:R-:W-:Y:S05]  /*1d6c0*/  BSYNC B0 ;  /* 0x0000000000007941 */ /* 0x000fea0003800000 */
.L_x_1391:
        /* <DEDUP_REMOVED lines=16> */
.L_x_1394:
[----:B------:R-:W-:Y:S05]  /*1d7d0*/  BSYNC B0 ;  /* 0x0000000000007941 */ /* 0x000fea0003800000 */
.L_x_1393:
        /* <DEDUP_REMOVED lines=17> */
.L_x_1379:
        /* <DEDUP_REMOVED lines=19> */
.L_x_1395:
[----:B-1----:R-:W1:Y:S01]  /*1da20*/  S2R R11, SR_TID.X ;  /* 0x00000000000b7919 */ /* 0x002e620000002100 */
[----:B------:R-:W-:Y:S01]  /*1da30*/  SHF.R.S32.HI R0, RZ, 0x1f, R8 ;  /* 0x0000001fff007819 */ /* 0x000fe20000011408 */
[----:B------:R-:W-:Y:S01]  /*1da40*/  BSSY B0, `(.L_x_1396) ;  /* 0x0000029000007945 */ /* 0x000fe20003800000 */
[----:B------:R-:W-:Y:S01]  /*1da50*/  SEL R9, R8, RZ, !P0 ;  /* 0x000000ff08097207 */ /* 0x000fe20004000000 */
[----:B------:R-:W2:Y:S01]  /*1da60*/  S2R R2, SR_CTAID.Y ;  /* 0x0000000000027919 */ /* 0x000ea20000002600 */
[----:B------:R-:W-:-:S03]  /*1da70*/  SEL R10, R0, RZ, !P0 ;  /* 0x000000ff000a7207 */ /* 0x000fc60004000000 */
[----:B------:R-:W3:Y:S01]  /*1da80*/  S2R R14, SR_CTAID.Y ;  /* 0x00000000000e7919 */ /* 0x000ee20000002600 */
[----:B-1----:R-:W-:Y:S02]  /*1da90*/  ISETP.GE.AND P1, PT, R11, 0x80, PT ;  /* 0x000000800b00780c */ /* 0x002fe40003f26270 */
[----:B--2---:R-:W-:-:S11]  /*1daa0*/  SHF.R.S32.HI R15, RZ, 0x1f, R2 ;  /* 0x0000001fff0f7819 */ /* 0x004fd60000011402 */
[----:B------:R-:W-:Y:S05]  /*1dab0*/  @P1 BRA `(.L_x_1397) ;  /* 0x0000021000001947 */ /* 0x000fea0003800000 */
[----:B---3--:R-:W1:Y:S01]  /*1dac0*/  S2R R8, SR_CTAID.X ;  /* 0x0000000000087919 */ /* 0x008e620000002500 */
        /* <DEDUP_REMOVED lines=32> */
.L_x_1397:
[----:B---3--:R-:W-:Y:S05]  /*1dcd0*/  BSYNC B0 ;  /* 0x0000000000007941 */ /* 0x008fea0003800000 */
.L_x_1396:
[----:B------:R-:W2:Y:S01]  /*1dce0*/  S2R R13, SR_CTAID.X ;  /* 0x00000000000d7919 */ /* 0x000ea20000002500 */
[----:B-1----:R-:W-:Y:S01]  /*1dcf0*/  IMAD R0, R5, c[0x0][0x3a0], RZ ;  /* 0x0000e80005007a24 */ /* 0x002fe200078e02ff */
[----:B------:R-:W-:Y:S01]  /*1dd00*/  SHF.R.S32.HI R5, RZ, 0x1f, R11 ;  /* 0x0000001fff057819 */ /* 0x000fe2000001140b */
[C---:B------:R-:W-:Y:S01]  /*1dd10*/  IMAD.WIDE.U32 R2, R4.reuse, c[0x0][0x3a0], RZ ;  /* 0x0000e80004027a25 */ /* 0x040fe200078e00ff */
[----:B------:R-:W-:Y:S02]  /*1dd20*/  MOV R6, c[0x0][0x4e8] ;  /* 0x00013a0000067a02 */ /* 0x000fe40000000f00 */
[----:B------:R-:W-:Y:S01]  /*1dd30*/  LEA.HI R5, R5, R11, RZ, 0x3 ;  /* 0x0000000b05057211 */ /* 0x000fe200078f18ff */
[----:B------:R-:W-:Y:S01]  /*1dd40*/  IMAD R0, R4, c[0x0][0x3a4], R0 ;  /* 0x0000e90004007a24 */ /* 0x000fe200078e0200 */
[----:B------:R-:W-:Y:S02]  /*1dd50*/  ISETP.NE.AND P0, PT, R6, 0x1, PT ;  /* 0x000000010600780c */ /* 0x000fe40003f05270 */
[----:B------:R-:W-:-:S02]  /*1dd60*/  LOP3.LUT R4, R5, 0xfffffff8, RZ, 0xc0, !PT ;  /* 0xfffffff805047812 */ /* 0x000fc400078ec0ff */
[----:B------:R-:W-:Y:S01]  /*1dd70*/  SHF.R.S32.HI R8, RZ, 0x3, R5 ;  /* 0x00000003ff087819 */ /* 0x000fe20000011405 */
[----:B------:R-:W-:Y:S01]  /*1dd80*/  IMAD R5, R10, c[0x0][0x3f0], RZ ;  /* 0x0000fc000a057a24 */ /* 0x000fe200078e02ff */
[----:B------:R-:W-:Y:S02]  /*1dd90*/  IADD3 R7, -R4, R11, RZ ;  /* 0x0000000b04077210 */ /* 0x000fe40007ffe1ff */
[----:B------:R-:W-:Y:S01]  /*1dda0*/  IADD3 R3, R3, R0, RZ ;  /* 0x0000000003037210 */ /* 0x000fe20007ffe0ff */
[----:B------:R-:W-:Y:S02]  /*1ddb0*/  IMAD R0, R15, c[0x0][0x3e8], RZ ;  /* 0x0000fa000f007a24 */ /* 0x000fe400078e02ff */
[----:B------:R-:W-:Y:S02]  /*1ddc0*/  IMAD R4, R7, 0x10, R8 ;  /* 0x0000001007047824 */ /* 0x000fe400078e0208 */
[C---:B------:R-:W-:Y:S02]  /*1ddd0*/  IMAD R0, R14.reuse, c[0x0][0x3ec], R0 ;  /* 0x0000fb000e007a24 */ /* 0x040fe400078e0200 */
[----:B------:R-:W-:Y:S01]  /*1dde0*/  IMAD.WIDE.U32 R2, R14, c[0x0][0x3e8], R2 ;  /* 0x0000fa000e027a25 */ /* 0x000fe200078e0002 */
[----:B--2---:R-:W-:-:S02]  /*1ddf0*/  LEA R4, R13, R4, 0x7 ;  /* 0x000000040d047211 */ /* 0x004fc400078e38ff */
[----:B------:R-:W-:Y:S01]  /*1de00*/  LEA R8, R13, R8, 0x7 ;  /* 0x000000080d087211 */ /* 0x000fe200078e38ff */
[----:B------:R-:W-:Y:S01]  /*1de10*/  IMAD R5, R9, c[0x0][0x3f4], R5 ;  /* 0x0000fd0009057a24 */ /* 0x000fe200078e0205 */
[----:B------:R-:W-:Y:S01]  /*1de20*/  IADD3 R3, R0, R3, RZ ;  /* 0x0000000300037210 */ /* 0x000fe20007ffe0ff */
[----:B------:R-:W-:-:S04]  /*1de30*/  @P0 IMAD.HI.U32 R6, R4, c[0x0][0x4ec], RZ ;  /* 0x00013b0004060a27 */ /* 0x000fc800078e00ff */
[----:B------:R-:W-:-:S04]  /*1de40*/  IMAD.WIDE.U32 R2, R9, c[0x0][0x3f0], R2 ;  /* 0x0000fc0009027a25 */ /* 0x000fc800078e0002 */
[----:B------:R-:W-:Y:S01]  /*1de50*/  IMAD.MOV.U32 R0, RZ, RZ, R4 ;  /* 0x000000ffff007224 */ /* 0x000fe200078e0004 */
[----:B------:R-:W-:Y:S02]  /*1de60*/  @P0 SHF.R.U32.HI R0, RZ, c[0x0][0x4f0], R6 ;  /* 0x00013c00ff000a19 */ /* 0x000fe40000011606 */
[----:B------:R-:W-:Y:S02]  /*1de70*/  IADD3 R3, R3, R5, RZ ;  /* 0x0000000503037210 */ /* 0x000fe40007ffe0ff */
[C---:B------:R-:W-:Y:S02]  /*1de80*/  IADD3 R5, -R0.reuse, RZ, RZ ;  /* 0x000000ff00057210 */ /* 0x040fe40007ffe1ff */
[----:B------:R-:W-:Y:S01]  /*1de90*/  SHF.R.S32.HI R6, RZ, 0x1f, R0 ;  /* 0x0000001fff067819 */ /* 0x000fe20000011400 */
[----:B------:R-:W-:-:S04]  /*1dea0*/  IMAD.WIDE.U32 R2, R0, c[0x0][0x3e0], R2 ;  /* 0x0000f80000027a25 */ /* 0x000fc800078e0002 */
[----:B------:R-:W-:Y:S02]  /*1deb0*/  IMAD R4, R5, c[0x0][0x4e8], R4 ;  /* 0x00013a0005047a24 */ /* 0x000fe400078e0204 */
[----:B------:R-:W-:-:S03]  /*1dec0*/  IMAD R6, R6, c[0x0][0x3e0], RZ ;  /* 0x0000f80006067a24 */ /* 0x000fc600078e02ff */
[----:B------:R-:W-:Y:S01]  /*1ded0*/  SHF.R.S32.HI R5, RZ, 0x1f, R4 ;  /* 0x0000001fff057819 */ /* 0x000fe20000011404 */
[----:B------:R-:W-:Y:S01]  /*1dee0*/  IMAD R0, R0, c[0x0][0x3e4], R6 ;  /* 0x0000f90000007a24 */ /* 0x000fe200078e0206 */
[----:B------:R-:W-:-:S03]  /*1def0*/  SHF.L.U32 R6, R7, 0x3, RZ ;  /* 0x0000000307067819 */ /* 0x000fc600000006ff */
[----:B------:R-:W-:Y:S01]  /*1df00*/  IMAD.IADD R3, R3, 0x1, R0 ;  /* 0x0000000103037824 */ /* 0x000fe200078e0200 */
[----:B------:R-:W-:Y:S01]  /*1df10*/  IADD3 R7, R6, 0x40, RZ ;  /* 0x0000004006077810 */ /* 0x000fe20007ffe0ff */
[----:B------:R-:W-:Y:S02]  /*1df20*/  IMAD R0, R5, c[0x0][0x3d8], RZ ;  /* 0x0000f60005007a24 */ /* 0x000fe400078e02ff */
[----:B------:R-:W-:-:S04]  /*1df30*/  IMAD.WIDE.U32 R2, R4, c[0x0][0x3d8], R2 ;  /* 0x0000f60004027a25 */ /* 0x000fc800078e0002 */
[----:B------:R-:W-:Y:S01]  /*1df40*/  IMAD R0, R4, c[0x0][0x3dc], R0 ;  /* 0x0000f70004007a24 */ /* 0x000fe200078e0200 */
[----:B------:R-:W-:-:S04]  /*1df50*/  LEA R11, P0, R2, c[0x0][0x380], 0x1 ;  /* 0x0000e000020b7a11 */ /* 0x000fc800078008ff */
[----:B------:R-:W-:-:S04]  /*1df60*/  IADD3 R0, R3, R0, RZ ;  /* 0x0000000003007210 */ /* 0x000fc80007ffe0ff */
[----:B------:R-:W-:Y:S01]  /*1df70*/  LEA.HI.X R9, R2, c[0x0][0x384], R0, 0x1, P0 ;  /* 0x0000e10002097a11 */ /* 0x000fe200000f0c00 */
[----:B------:R-:W-:Y:S05]  /*1df80*/  BRA.DIV ~URZ, `(.L_x_1398) ;  /* 0x000048127f007947 */ /* 0x000fea000b800000 */
[----:B------:R1:W2:Y:S02]  /*1df90*/  SHFL.IDX PT, R0, R9, RZ, 0x181f ;  /* 0x00181fff09007589 */ /* 0x0002a400000e0000 */
.L_x_1472:
[----:B------:R-:W-:Y:S05]  /*1dfa0*/  BRA.DIV ~URZ, `(.L_x_1399) ;  /* 0x000048727f007947 */ /* 0x000fea000b800000 */
[----:B------:R3:W4:Y:S02]  /*1dfb0*/  SHFL.IDX PT, R2, R11, RZ, 0x181f ;  /* 0x00181fff0b027589 */ /* 0x00072400000e0000 */
.L_x_1473:
[----:B-----5:R-:W-:Y:S01]  /*1dfc0*/  IMAD R10, R12, c[0x0][0x4e8], RZ ;  /* 0x00013a000c0a7a24 */ /* 0x020fe200078e02ff */
[----:B------:R-:W-:Y:S01]  /*1dfd0*/  BSSY B0, `(.L_x_1400) ;  /* 0x000000d000007945 */ /* 0x000fe20003800000 */
[----:B--2---:R-:W-:-:S03]  /*1dfe0*/  MOV R3, R0 ;  /* 0x0000000000037202 */ /* 0x004fc60000000f00 */
[----:B------:R-:W-:-:S13]  /*1dff0*/  ISETP.GE.AND P0, PT, R8, R10, PT ;  /* 0x0000000a0800720c */ /* 0x000fda0003f06270 */
[----:B------:R-:W-:Y:S05]  /*1e000*/  @P0 BRA `(.L_x_1401) ;  /* 0x0000009000000947 */ /* 0x000fea0003800000 */
[----:B------:R-:W-:Y:S02]  /*1e010*/  ISETP.GE.AND P0, PT, R7, c[0x0][0x3c8], PT ;  /* 0x0000f20007007a0c */ /* 0x000fe40003f06270 */
[----:B------:R-:W-:-:S11]  /*1e020*/  ISETP.GE.AND P1, PT, R6, c[0x0][0x3c8], PT ;  /* 0x0000f20006007a0c */ /* 0x000fd60003f26270 */
[----:B------:R-:W-:Y:S02]  /*1e030*/  @!P0 SHF.R.S32.HI R0, RZ, 0x1f, R7 ;  /* 0x0000001fff008819 */ /* 0x000fe40000011407 */
[----:B----4-:R-:W-:Y:S02]  /*1e040*/  @!P1 IMAD.WIDE R4, R6, 0x2, R2 ;  /* 0x0000000206049825 */ /* 0x010fe400078e0202 */
[----:B------:R-:W-:-:S03]  /*1e050*/  @!P0 LEA.HI R0, R0, R7, RZ, 0x3 ;  /* 0x0000000700008211 */ /* 0x000fc600078f18ff */
[----:B------:R2:W-:Y:S01]  /*1e060*/  @!P1 ST.E.128 [R4.64], RZ ;  /* 0x000000ff04009985 */ /* 0x0005e2000c101d06 */
[----:B------:R-:W-:-:S05]  /*1e070*/  @!P0 LOP3.LUT R0, R0, 0xfffffff8, RZ, 0xc0, !PT ;  /* 0xfffffff800008812 */ /* 0x000fca00078ec0ff */
[----:B------:R-:W-:-:S05]  /*1e080*/  @!P0 IMAD.WIDE R2, R0, 0x2, R2 ;  /* 0x0000000200028825 */ /* 0x000fca00078e0202 */
[----:B------:R2:W-:Y:S02]  /*1e090*/  @!P0 ST.E.128 [R2.64], RZ ;  /* 0x000000ff02008985 */ /* 0x0005e4000c101d06 */
.L_x_1401:
[----:B------:R-:W-:Y:S05]  /*1e0a0*/  BSYNC B0 ;  /* 0x0000000000007941 */ /* 0x000fea0003800000 */
.L_x_1400:
[----:B------:R-:W-:Y:S05]  /*1e0b0*/  BRA.DIV ~URZ, `(.L_x_1402) ;  /* 0x000047e27f007947 */ /* 0x000fea000b800000 */
[----:B------:R1:W2:Y:S04]  /*1e0c0*/  SHFL.IDX PT, R0, R9, 0x1, 0x181f ;  /* 0x00381f0009007f89 */ /* 0x0002a800000e0000 */
[----:B--2-4-:R1:W2:Y:S02]  /*1e0d0*/  SHFL.IDX PT, R2, R11, 0x1, 0x181f ;  /* 0x00381f000b027f89 */ /* 0x0142a400000e0000 */
.L_x_1474:
[----:B------:R-:W-:Y:S01]  /*1e0e0*/  IADD3 R3, R8, 0x10, RZ ;  /* 0x0000001008037810 */ /* 0x000fe20007ffe0ff */
[----:B------:R-:W-:Y:S03]  /*1e0f0*/  BSSY B0, `(.L_x_1403) ;  /* 0x000000d000007945 */ /* 0x000fe60003800000 */
[----:B------:R-:W-:Y:S01]  /*1e100*/  ISETP.GE.AND P0, PT, R3, R10, PT ;  /* 0x0000000a0300720c */ /* 0x000fe20003f06270 */
[----:B------:R-:W-:-:S12]  /*1e110*/  IMAD.MOV.U32 R3, RZ, RZ, R0 ;  /* 0x000000ffff037224 */ /* 0x000fd800078e0000 */
[----:B------:R-:W-:Y:S05]  /*1e120*/  @P0 BRA `(.L_x_1404) ;  /* 0x0000009000000947 */ /* 0x000fea0003800000 */
[----:B------:R-:W-:Y:S02]  /*1e130*/  ISETP.GE.AND P0, PT, R7, c[0x0][0x3c8], PT ;  /* 0x0000f20007007a0c */ /* 0x000fe40003f06270 */
[----:B------:R-:W-:-:S11]  /*1e140*/  ISETP.GE.AND P1, PT, R6, c[0x0][0x3c8], PT ;  /* 0x0000f20006007a0c */ /* 0x000fd60003f26270 */
[----:B------:R-:W-:Y:S02]  /*1e150*/  @!P0 SHF.R.S32.HI R0, RZ, 0x1f, R7 ;  /* 0x0000001fff008819 */ /* 0x000fe40000011407 */
[----:B--2---:R-:W-:Y:S02]  /*1e160*/  @!P1 IMAD.WIDE R4, R6, 0x2, R2 ;  /* 0x0000000206049825 */ /* 0x004fe400078e0202 */
[----:B------:R-:W-:-:S03]  /*1e170*/  @!P0 LEA.HI R0, R0, R7, RZ, 0x3 ;  /* 0x0000000700008211 */ /* 0x000fc600078f18ff */
[----:B------:R2:W-:Y:S01]  /*1e180*/  @!P1 ST.E.128 [R4.64], RZ ;  /* 0x000000ff04009985 */ /* 0x0005e2000c101d06 */
[----:B------:R-:W-:-:S05]  /*1e190*/  @!P0 LOP3.LUT R0, R0, 0xfffffff8, RZ, 0xc0, !PT ;  /* 0xfffffff800008812 */ /* 0x000fca00078ec0ff */
[----:B------:R-:W-:-:S05]  /*1e1a0*/  @!P0 IMAD.WIDE R2, R0, 0x2, R2 ;  /* 0x0000000200028825 */ /* 0x000fca00078e0202 */
[----:B------:R2:W-:Y:S02]  /*1e1b0*/  @!P0 ST.E.128 [R2.64], RZ ;  /* 0x000000ff02008985 */ /* 0x0005e4000c101d06 */
.L_x_1404:
[----:B------:R-:W-:Y:S05]  /*1e1c0*/  BSYNC B0 ;  /* 0x0000000000007941 */ /* 0x000fea0003800000 */
.L_x_1403:
[----:B------:R-:W-:Y:S05]  /*1e1d0*/  BRA.DIV ~URZ, `(.L_x_1405) ;  /* 0x000047d27f007947 */ /* 0x000fea000b800000 */
[----:B------:R4:W1:Y:S02]  /*1e1e0*/  SHFL.IDX PT, R0, R9, 0x2, 0x181f ;  /* 0x00581f0009007f89 */ /* 0x00086400000e0000 */
.L_x_1475:
[----:B------:R-:W-:Y:S05]  /*1e1f0*/  BRA.DIV ~URZ, `(.L_x_1406) ;  /* 0x000048427f007947 */ /* 0x000fea000b800000 */
[----:B--2---:R2:W3:Y:S02]  /*1e200*/  SHFL.IDX PT, R2, R11, 0x2, 0x181f ;  /* 0x00581f000b027f89 */ /* 0x0044e400000e0000 */
.L_x_1476:
[----:B------:R-:W-:Y:S01]  /*1e210*/  IADD3 R3, R8, 0x20, RZ ;  /* 0x0000002008037810 */ /* 0x000fe20007ffe0ff */
[----:B------:R-:W-:Y:S03]  /*1e220*/  BSSY B0, `(.L_x_1407) ;  /* 0x000000d000007945 */ /* 0x000fe60003800000 */
[----:B------:R-:W-:Y:S01]  /*1e230*/  ISETP.GE.AND P0, PT, R3, R10, PT ;  /* 0x0000000a0300720c */ /* 0x000fe20003f06270 */
[----:B-1----:R-:W-:-:S12]  /*1e240*/  IMAD.MOV.U32 R3, RZ, RZ, R0 ;  /* 0x000000ffff037224 */ /* 0x002fd800078e0000 */
[----:B------:R-:W-:Y:S05]  /*1e250*/  @P0 BRA `(.L_x_1408) ;  /* 0x0000009000000947 */ /* 0x000fea0003800000 */
[----:B------:R-:W-:Y:S02]  /*1e260*/  ISETP.GE.AND P0, PT, R7, c[0x0][0x3c8], PT ;  /* 0x0000f20007007a0c */ /* 0x000fe40003f06270 */
[----:B------:R-:W-:-:S11]  /*1e270*/  ISETP.GE.AND P1, PT, R6, c[0x0][0x3c8], PT ;  /* 0x0000f20006007a0c */ /* 0x000fd60003f26270 */
[----:B------:R-:W-:Y:S02]  /*1e280*/  @!P0 SHF.R.S32.HI R0, RZ, 0x1f, R7 ;  /* 0x0000001fff008819 */ /* 0x000fe40000011407 */
[----:B---3--:R-:W-:Y:S02]  /*1e290*/  @!P1 IMAD.WIDE R4, R6, 0x2, R2 ;  /* 0x0000000206049825 */ /* 0x008fe400078e0202 */
[----:B------:R-:W-:-:S03]  /*1e2a0*/  @!P0 LEA.HI R0, R0, R7, RZ, 0x3 ;  /* 0x0000000700008211 */ /* 0x000fc600078f18ff */
[----:B------:R1:W-:Y:S01]  /*1e2b0*/  @!P1 ST.E.128 [R4.64], RZ ;  /* 0x000000ff04009985 */ /* 0x0003e2000c101d06 */
[----:B------:R-:W-:-:S05]  /*1e2c0*/  @!P0 LOP3.LUT R0, R0, 0xfffffff8, RZ, 0xc0, !PT ;  /* 0xfffffff800008812 */ /* 0x000fca00078ec0ff */
[----:B------:R-:W-:-:S05]  /*1e2d0*/  @!P0 IMAD.WIDE R2, R0, 0x2, R2 ;  /* 0x0000000200028825 */ /* 0x000fca00078e0202 */
[----:B------:R1:W-:Y:S02]  /*1e2e0*/  @!P0 ST.E.128 [R2.64], RZ ;  /* 0x000000ff02008985 */ /* 0x0003e4000c101d06 */
.L_x_1408:
[----:B------:R-:W-:Y:S05]  /*1e2f0*/  BSYNC B0 ;  /* 0x0000000000007941 */ /* 0x000fea0003800000 */
.L_x_1407:
[----:B------:R-:W-:Y:S05]  /*1e300*/  BRA.DIV ~URZ, `(.L_x_1409) ;  /* 0x000047c27f007947 */ /* 0x000fea000b800000 */
[----:B------:R1:W2:Y:S04]  /*1e310*/  SHFL.IDX PT, R0, R9, 0x3, 0x181f ;  /* 0x00781f0009007f89 */ /* 0x0002a800000e0000 */
[----:B-1-3--:R1:W3:Y:S02]  /*1e320*/  SHFL.IDX PT, R2, R11, 0x3, 0x181f ;  /* 0x00781f000b027f89 */ /* 0x00a2e400000e0000 */
.L_x_1477:
[----:B------:R-:W-:Y:S01]  /*1e330*/  IADD3 R3, R8, 0x30, RZ ;  /* 0x0000003008037810 */ /* 0x000fe20007ffe0ff */
[----:B------:R-:W-:Y:S03]  /*1e340*/  BSSY B0, `(.L_x_1410) ;  /* 0x000000d000007945 */ /* 0x000fe60003800000 */
[----:B------:R-:W-:Y:S01]  /*1e350*/  ISETP.GE.AND P0, PT, R3, R10, PT ;  /* 0x0000000a0300720c */ /* 0x000fe20003f06270 */
[----:B--2---:R-:W-:-:S12]  /*1e360*/  IMAD.MOV.U32 R3, RZ, RZ, R0 ;  /* 0x000000ffff037224 */ /* 0x004fd800078e0000 */
        /* <DEDUP_REMOVED lines=10> */
.L_x_1411:
[----:B------:R-:W-:Y:S05]  /*1e410*/  BSYNC B0 ;  /* 0x0000000000007941 */ /* 0x000fea0003800000 */
.L_x_1410:
[----:B------:R-:W-:Y:S05]  /*1e420*/  BRA.DIV ~URZ, `(.L_x_1412) ;  /* 0x000047b27f007947 */ /* 0x000fea000b800000 */
[----:B------:R1:W2:Y:S02]  /*1e430*/  SHFL.IDX PT, R0, R9, 0x4, 0x181f ;  /* 0x00981f0009007f89 */ /* 0x0002a400000e0000 */
.L_x_1478:
[----:B------:R-:W-:Y:S05]  /*1e440*/  BRA.DIV ~URZ, `(.L_x_1413) ;  /* 0x000048227f007947 */ /* 0x000fea000b800000 */
[----:B--23--:R2:W3:Y:S02]  /*1e450*/  SHFL.IDX PT, R2, R11, 0x4, 0x181f ;  /* 0x00981f000b027f89 */ /* 0x00c4e400000e0000 */
.L_x_1479:
        /* <DEDUP_REMOVED lines=14> */
.L_x_1415:
[----:B------:R-:W-:Y:S05]  /*1e540*/  BSYNC B0 ;  /* 0x0000000000007941 */ /* 0x000fea0003800000 */
.L_x_1414:
[----:B------:R-:W-:Y:S05]  /*1e550*/  BRA.DIV ~URZ, `(.L_x_1416) ;  /* 0x000047a27f007947 */ /* 0x000fea000b800000 */
[----:B------:R1:W2:Y:S04]  /*1e560*/  SHFL.IDX PT, R0, R9, 0x5, 0x181f ;  /* 0x00b81f0009007f89 */ /* 0x0002a800000e0000 */
[----:B---3--:R1:W3:Y:S02]  /*1e570*/  SHFL.IDX PT, R2, R11, 0x5, 0x181f ;  /* 0x00b81f000b027f89 */ /* 0x0082e400000e0000 */
.L_x_1480:
        /* <DEDUP_REMOVED lines=14> */
.L_x_1418:
[----:B------:R-:W-:Y:S05]  /*1e660*/  BSYNC B0 ;  /* 0x0000000000007941 */ /* 0x000fea0003800000 */
.L_x_1417:
[----:B------:R-:W-:Y:S05]  /*1e670*/  BRA.DIV ~URZ, `(.L_x_1419) ;  /* 0x000047927f007947 */ /* 0x000fea000b800000 */
[----:B------:R1:W2:Y:S02]  /*1e680*/  SHFL.IDX PT, R0, R9, 0x6, 0x181f ;  /* 0x00d81f0009007f89 */ /* 0x0002a400000e0000 */
.L_x_1481:
[----:B------:R-:W-:Y:S05]  /*1e690*/  BRA.DIV ~URZ, `(.L_x_1420) ;  /* 0x000048027f007947 */ /* 0x000fea000b800000 */
[----:B--23--:R2:W3:Y:S02]  /*1e6a0*/  SHFL.IDX PT, R2, R11, 0x6, 0x181f ;  /* 0x00d81f000b027f89 */ /* 0x00c4e400000e0000 */
.L_x_1482:
        /* <DEDUP_REMOVED lines=14> */
.L_x_1422:
[----:B------:R-:W-:Y:S05]  /*1e790*/  BSYNC B0 ;  /* 0x0000000000007941 */ /* 0x000fea0003800000 */
.L_x_1421:
[----:B------:R-:W-:Y:S05]  /*1e7a0*/  BRA.DIV ~URZ, `(.L_x_1423) ;  /* 0x000047827f007947 */ /* 0x000fea000b800000 */
[----:B------:R1:W2:Y:S04]  /*1e7b0*/  SHFL.IDX PT, R0, R9, 0x7, 0x181f ;  /* 0x00f81f0009007f89 */ /* 0x0002a800000e0000 */
[----:B---3--:R1:W3:Y:S02]  /*1e7c0*/  SHFL.IDX PT, R2, R11, 0x7, 0x181f ;  /* 0x00f81f000b027f89 */ /* 0x0082e400000e0000 */
.L_x_1483:
[----:B------:R-:W-:-:S04]  /*1e7d0*/  IADD3 R3, R8, 0x70, RZ ;  /* 0x0000007008037810 */ /* 0x000fc80007ffe0ff */
[----:B------:R-:W-:Y:S01]  /*1e7e0*/  ISETP.GE.AND P0, PT, R3, R10, PT ;  /* 0x0000000a0300720c */ /* 0x000fe20003f06270 */
[----:B--2---:R-:W-:-:S12]  /*1e7f0*/  IMAD.MOV.U32 R3, RZ, RZ, R0 ;  /* 0x000000ffff037224 */ /* 0x004fd800078e0000 */
[----:B------:R-:W-:Y:S05]  /*1e800*/  @P0 EXIT ;  /* 0x000000000000094d */ /* 0x000fea0003800000 */
[----:B------:R-:W-:-:S13]  /*1e810*/  ISETP.GE.AND P0, PT, R6, c[0x0][0x3c8], PT ;  /* 0x0000f20006007a0c */ /* 0x000fda0003f06270 */
[----:B---3--:R-:W-:-:S05]  /*1e820*/  @!P0 IMAD.WIDE R4, R6, 0x2, R2 ;  /* 0x0000000206048825 */ /* 0x008fca00078e0202 */
        /* <DEDUP_REMOVED lines=9> */
.L_x_1242:
[----:B------:R-:W-:Y:S01]  /*1e8c0*/  MOV R0, 0x181f ;  /* 0x0000181f00007802 */ /* 0x000fe20000000f00 */
[----:B------:R1:W-:Y:S01]  /*1e8d0*/  STL [R1+0x84], RZ ;  /* 0x000084ff01007387 */ /* 0x0003e20000100800 */
[----:B------:R-:W-:Y:S01]  /*1e8e0*/  IMAD.MOV.U32 R2, RZ, RZ, R12 ;  /* 0x000000ffff027224 */ /* 0x000fe200078e000c */
[----:B------:R-:W-:Y:S02]  /*1e8f0*/  MOV R3, 0x1e920 ;  /* 0x0001e92000037802 */ /* 0x000fe40000000f00 */
[----:B------:R1:W-:Y:S04]  /*1e900*/  STL [R1+0x80], R0 ;  /* 0x0000800001007387 */ /* 0x0003e80000100800 */
[----:B-1---5:R-:W-:Y:S05]  /*1e910*/  CALL.REL.NOINC `($__internal_3_$__cuda_sm70_shflsync_idx_p) ;  /* 0x00010c4000007944 */ /* 0x022fea0003c00000 */
[----:B-----5:R1:W5:Y:S02]  /*1e920*/  LDL.LU R0, [R1+0x88] ;  /* 0x0000880001007983 */ /* 0x0203640000300800 */
[----:B-1---5:R-:W-:Y:S05]  /*1e930*/  BRA `(.L_x_1424) ;  /* 0xfffe886000007947 */ /* 0x022fea000383ffff */
.L_x_1243:
[----:B------:R-:W-:Y:S01]  /*1e940*/  MOV R4, 0x181f ;  /* 0x0000181f00047802 */ /* 0x000fe20000000f00 */
[----:B------:R3:W-:Y:S01]  /*1e950*/  STL [R1+0x84], RZ ;  /* 0x000084ff01007387 */ /* 0x0007e20000100800 */
[----:B------:R-:W-:Y:S01]  /*1e960*/  IMAD.MOV.U32 R2, RZ, RZ, R14 ;  /* 0x000000ffff027224 */ /* 0x000fe200078e000e */
[----:B------:R-:W-:-:S02]  /*1e970*/  MOV R3, 0x1e9a0 ;  /* 0x0001e9a000037802 */ /* 0x000fc40000000f00 */
[----:B------:R3:W-:Y:S04]  /*1e980*/  STL [R1+0x80], R4 ;  /* 0x0000800401007387 */ /* 0x0007e80000100800 */
[----:B-123-5:R-:W-:Y:S05]  /*1e990*/  CALL.REL.NOINC `($__internal_3_$__cuda_sm70_shflsync_idx_p) ;  /* 0x00010bc000007944 */ /* 0x02efea0003c00000 */
[----:B------:R1:W5:Y:S02]  /*1e9a0*/  LDL.LU R2, [R1+0x88] ;  /* 0x0000880001027983 */ /* 0x0003640000300800 */
[----:B-1---5:R-:W-:Y:S05]  /*1e9b0*/  BRA `(.L_x_1425) ;  /* 0xfffe880000007947 */ /* 0x022fea000383ffff */
.L_x_1246:
[----:B------:R-:W-:Y:S01]  /*1e9c0*/  MOV R4, 0x1 ;  /* 0x0000000100047802 */ /* 0x000fe20000000f00 */
[----:B--2---:R-:W-:Y:S01]  /*1e9d0*/  IMAD.MOV.U32 R0, RZ, RZ, 0x181f ;  /* 0x0000181fff007424 */ /* 0x004fe200078e00ff */
[----:B------:R-:W-:Y:S01]  /*1e9e0*/  MOV R3, 0x1ea30 ;  /* 0x0001ea3000037802 */ /* 0x000fe20000000f00 */
[----:B----4-:R-:W-:Y:S02]  /*1e9f0*/  IMAD.MOV.U32 R2, RZ, RZ, R12 ;  /* 0x000000ffff027224 */ /* 0x010fe400078e000c */
[----:B------:R2:W-:Y:S04]  /*1ea00*/  STL [R1+0x84], R4 ;  /* 0x0000840401007387 */ /* 0x0005e80000100800 */
[----:B------:R2:W-:Y:S02]  /*1ea10*/  STL [R1+0x80], R0 ;  /* 0x0000800001007387 */ /* 0x0005e40000100800 */
[----:B-123-5:R-:W-:Y:S05]  /*1ea20*/  CALL.REL.NOINC `($__internal_3_$__cuda_sm70_shflsync_idx_p) ;  /* 0x00010b3000007944 */ /* 0x02efea0003c00000 */
[----:B-----5:R1:W5:Y:S01]  /*1ea30*/  LDL.LU R4, [R1+0x88] ;  /* 0x0000880001047983 */ /* 0x0203620000300800 */
[----:B------:R-:W-:Y:S01]  /*1ea40*/  MOV R6, 0x1 ;  /* 0x0000000100067802 */ /* 0x000fe20000000f00 */
[----:B------:R-:W-:Y:S01]  /*1ea50*/  IMAD.MOV.U32 R0, RZ, RZ, 0x181f ;  /* 0x0000181fff007424 */ /* 0x000fe200078e00ff */
[----:B------:R-:W-:Y:S01]  /*1ea60*/  MOV R3, 0x1eab0 ;  /* 0x0001eab000037802 */ /* 0x000fe20000000f00 */
[----:B------:R-:W-:-:S02]  /*1ea70*/  IMAD.MOV.U32 R2, RZ, RZ, R14 ;  /* 0x000000ffff027224 */ /* 0x000fc400078e000e */
[----:B------:R1:W-:Y:S04]  /*1ea80*/  STL [R1+0x84], R6 ;  /* 0x0000840601007387 */ /* 0x0003e80000100800 */
[----:B------:R1:W-:Y:S02]  /*1ea90*/  STL [R1+0x80], R0 ;  /* 0x0000800001007387 */ /* 0x0003e40000100800 */
[----:B-1---5:R-:W-:Y:S05]  /*1eaa0*/  CALL.REL.NOINC `($__internal_3_$__cuda_sm70_shflsync_idx_p) ;  /* 0x00010ab000007944 */ /* 0x022fea0003c00000 */
[----:B------:R1:W5:Y:S02]  /*1eab0*/  LDL.LU R2, [R1+0x88] ;  /* 0x0000880001027983 */ /* 0x0003640000300800 */
[----:B-1---5:R-:W-:Y:S05]  /*1eac0*/  BRA `(.L_x_1426) ;  /* 0xfffe884000007947 */ /* 0x022fea000383ffff */
.L_x_1249:
[----:B------:R-:W-:Y:S01]  /*1ead0*/  MOV R4, 0x2 ;  /* 0x0000000200047802 */ /* 0x000fe20000000f00 */
[----:B--2---:R-:W-:Y:S01]  /*1eae0*/  IMAD.MOV.U32 R0, RZ, RZ, 0x181f ;  /* 0x0000181fff007424 */ /* 0x004fe200078e00ff */
[----:B------:R-:W-:Y:S01]  /*1eaf0*/  MOV R3, 0x1eb40 ;  /* 0x0001eb4000037802 */ /* 0x000fe20000000f00 */
[----:B------:R-:W-:Y:S02]  /*1eb00*/  IMAD.MOV.U32 R2, RZ, RZ, R12 ;  /* 0x000000ffff027224 */ /* 0x000fe400078e000c */
[----:B------:R2:W-:Y:S04]  /*1eb10*/  STL [R1+0x84], R4 ;  /* 0x0000840401007387 */ /* 0x0005e80000100800 */
[----:B------:R2:W-:Y:S02]  /*1eb20*/  STL [R1+0x80], R0 ;  /* 0x0000800001007387 */ /* 0x0005e40000100800 */
[----:B-123-5:R-:W-:Y:S05]  /*1eb30*/  CALL.REL.NOINC `($__internal_3_$__cuda_sm70_shflsync_idx_p) ;  /* 0x00010a2000007944 */ /* 0x02efea0003c00000 */
[----:B-----5:R1:W5:Y:S02]  /*1eb40*/  LDL.LU R4, [R1+0x88] ;  /* 0x0000880001047983 */ /* 0x0203640000300800 */
[----:B-1---5:R-:W-:Y:S05]  /*1eb50*/  BRA `(.L_x_1427) ;  /* 0xfffe88e000007947 */ /* 0x022fea000383ffff */
.L_x_1250:
[----:B--2---:R-:W-:Y:S01]  /*1eb60*/  MOV R6, 0x2 ;  /* 0x0000000200067802 */ /* 0x004fe20000000f00 */
[----:B------:R-:W-:Y:S01]  /*1eb70*/  IMAD.MOV.U32 R0, RZ, RZ, 0x181f ;  /* 0x0000181fff007424 */ /* 0x000fe200078e00ff */
[----:B------:R-:W-:Y:S01]  /*1eb80*/  MOV R3, 0x1ebd0 ;  /* 0x0001ebd000037802 */ /* 0x000fe20000000f00 */
[----:B------:R-:W-:-:S02]  /*1eb90*/  IMAD.MOV.U32 R2, RZ, RZ, R14 ;  /* 0x000000ffff027224 */ /* 0x000fc400078e000e */
[----:B------:R2:W-:Y:S04]  /*1eba0*/  STL [R1+0x84], R6 ;  /* 0x0000840601007387 */ /* 0x0005e80000100800 */
[----:B------:R2:W-:Y:S02]  /*1ebb0*/  STL [R1+0x80], R0 ;  /* 0x0000800001007387 */ /* 0x0005e40000100800 */
[----:B-12345:R-:W-:Y:S05]  /*1ebc0*/  CALL.REL.NOINC `($__internal_3_$__cuda_sm70_shflsync_idx_p) ;  /* 0x0001099000007944 */ /* 0x03efea0003c00000 */
[----:B------:R1:W5:Y:S02]  /*1ebd0*/  LDL.LU R2, [R1+0x88] ;  /* 0x0000880001027983 */ /* 0x0003640000300800 */
[----:B-1---5:R-:W-:Y:S05]  /*1ebe0*/  BRA `(.L_x_1428) ;  /* 0xfffe887000007947 */ /* 0x022fea000383ffff */
.L_x_1253:
[----:B------:R-:W-:Y:S01]  /*1ebf0*/  MOV R4, 0x3 ;  /* 0x0000000300047802 */ /* 0x000fe20000000f00 */
[----:B-1----:R-:W-:Y:S01]  /*1ec00*/  IMAD.MOV.U32 R0, RZ, RZ, 0x181f ;  /* 0x0000181fff007424 */ /* 0x002fe200078e00ff */
[----:B------:R-:W-:Y:S01]  /*1ec10*/  MOV R3, 0x1ec60 ;  /* 0x0001ec6000037802 */ /* 0x000fe20000000f00 */
[----:B---3--:R-:W-:Y:S02]  /*1ec20*/  IMAD.MOV.U32 R2, RZ, RZ, R12 ;  /* 0x000000ffff027224 */ /* 0x008fe400078e000c */
        /* <DEDUP_REMOVED lines=13> */
.L_x_1256:
[----:B------:R-:W-:Y:S01]  /*1ed00*/  MOV R4, 0x4 ;  /* 0x0000000400047802 */ /* 0x000fe20000000f00 */
[----:B--2---:R-:W-:Y:S01]  /*1ed10*/  IMAD.MOV.U32 R0, RZ, RZ, 0x181f ;  /* 0x0000181fff007424 */ /* 0x004fe200078e00ff */
[----:B------:R-:W-:Y:S01]  /*1ed20*/  MOV R3, 0x1ed70 ;  /* 0x0001ed7000037802 */ /* 0x000fe20000000f00 */
[----:B---3--:R-:W-:Y:S02]  /*1ed30*/  IMAD.MOV.U32 R2, RZ, RZ, R12 ;  /* 0x000000ffff027224 */ /* 0x008fe400078e000c */
[----:B------:R2:W-:Y:S04]  /*1ed40*/  STL [R1+0x84], R4 ;  /* 0x0000840401007387 */ /* 0x0005e80000100800 */
[----:B------:R2:W-:Y:S02]  /*1ed50*/  STL [R1+0x80], R0 ;  /* 0x0000800001007387 */ /* 0x0005e40000100800 */
[----:B-12-45:R-:W-:Y:S05]  /*1ed60*/  CALL.REL.NOINC `($__internal_3_$__cuda_sm70_shflsync_idx_p) ;  /* 0x000107f000007944 */ /* 0x036fea0003c00000 */
[----:B-----5:R1:W5:Y:S02]  /*1ed70*/  LDL.LU R4, [R1+0x88] ;  /* 0x0000880001047983 */ /* 0x0203640000300800 */
[----:B-1---5:R-:W-:Y:S05]  /*1ed80*/  BRA `(.L_x_1430) ;  /* 0xfffe894000007947 */ /* 0x022fea000383ffff */
.L_x_1257:
[----:B--2---:R-:W-:Y:S01]  /*1ed90*/  MOV R6, 0x4 ;  /* 0x0000000400067802 */ /* 0x004fe20000000f00 */
[----:B------:R-:W-:Y:S01]  /*1eda0*/  IMAD.MOV.U32 R0, RZ, RZ, 0x181f ;  /* 0x0000181fff007424 */ /* 0x000fe200078e00ff */
[----:B------:R-:W-:Y:S01]  /*1edb0*/  MOV R3, 0x1ee00 ;  /* 0x0001ee0000037802 */ /* 0x000fe20000000f00 */
[----:B---3--:R-:W-:-:S02]  /*1edc0*/  IMAD.MOV.U32 R2, RZ, RZ, R14 ;  /* 0x000000ffff027224 */ /* 0x008fc400078e000e */
[----:B------:R2:W-:Y:S04]  /*1edd0*/  STL [R1+0x84], R6 ;  /* 0x0000840601007387 */ /* 0x0005e80000100800 */
[----:B------:R2:W-:Y:S02]  /*1ede0*/  STL [R1+0x80], R0 ;  /* 0x0000800001007387 */ /* 0x0005e40000100800 */
[----:B-12-45:R-:W-:Y:S05]  /*1edf0*/  CALL.REL.NOINC `($__internal_3_$__cuda_sm70_shflsync_idx_p) ;  /* 0x0001076000007944 */ /* 0x036fea0003c00000 */
[----:B------:R1:W5:Y:S02]  /*1ee00*/  LDL.LU R2, [R1+0x88] ;  /* 0x0000880001027983 */ /* 0x0003640000300800 */
[----:B-1---5:R-:W-:Y:S05]  /*1ee10*/  BRA `(.L_x_1431) ;  /* 0xfffe88d000007947 */ /* 0x022fea000383ffff */
.L_x_1260:
[----:B------:R-:W-:Y:S01]  /*1ee20*/  MOV R4, 0x5 ;  /* 0x0000000500047802 */ /* 0x000fe20000000f00 */
[----:B---3--:R-:W-:Y:S01]  /*1ee30*/  IMAD.MOV.U32 R0, RZ, RZ, 0x181f ;  /* 0x0000181fff007424 */ /* 0x008fe200078e00ff */
[----:B------:R-:W-:Y:S01]  /*1ee40*/  MOV R3, 0x1ee90 ;  /* 0x0001ee9000037802 */ /* 0x000fe20000000f00 */
[----:B------:R-:W-:Y:S02]  /*1ee50*/  IMAD.MOV.U32 R2, RZ, RZ, R12 ;  /* 0x000000ffff027224 */ /* 0x000fe400078e000c */
[----:B------:R3:W-:Y:S04]  /*1ee60*/  STL [R1+0x84], R4 ;  /* 0x0000840401007387 */ /* 0x0007e80000100800 */
[----:B------:R3:W-:Y:S02]  /*1ee70*/  STL [R1+0x80], R0 ;  /* 0x0000800001007387 */ /* 0x0007e40000100800 */
[----:B-12345:R-:W-:Y:S05]  /*1ee80*/  CALL.REL.NOINC `($__internal_3_$__cuda_sm70_shflsync_idx_p) ;  /* 0x000106d000007944 */ /* 0x03efea0003c00000 */
        /* <DEDUP_REMOVED lines=10> */
.L_x_1263:
        /* <DEDUP_REMOVED lines=9> */
.L_x_1264:
        /* <DEDUP_REMOVED lines=9> */
.L_x_1267:
        /* <DEDUP_REMOVED lines=15> */
[----:B-----5:R1:W5:Y:S02]  /*1f140*/  LDL.LU R0, [R1+0x88] ;  /* 0x0000880001007983 */ /* 0x0203640000300800 */
[----:B-1---5:R-:W-:Y:S05]  /*1f150*/  BRA `(.L_x_1435) ;  /* 0xfffe896000007947 */ /* 0x022fea000383ffff */
.L_x_1269:
[----:B-1-3--:R-:W-:Y:S01]  /*1f160*/  MOV R0, 0x181f ;  /* 0x0000181f00007802 */ /* 0x00afe20000000f00 */
[----:B------:R1:W-:Y:S01]  /*1f170*/  STL [R1+0x84], RZ ;  /* 0x000084ff01007387 */ /* 0x0003e20000100800 */
[----:B------:R-:W-:Y:S01]  /*1f180*/  IMAD.MOV.U32 R2, RZ, RZ, R4 ;  /* 0x000000ffff027224 */ /* 0x000fe200078e0004 */
[----:B------:R-:W-:Y:S02]  /*1f190*/  MOV R3, 0x1f1c0 ;  /* 0x0001f1c000037802 */ /* 0x000fe40000000f00 */
[----:B------:R1:W-:Y:S04]  /*1f1a0*/  STL [R1+0x80], R0 ;  /* 0x0000800001007387 */ /* 0x0003e80000100800 */
[----:B-1---5:R-:W-:Y:S05]  /*1f1b0*/  CALL.REL.NOINC `($__internal_3_$__cuda_sm70_shflsync_idx_p) ;  /* 0x000103a000007944 */ /* 0x022fea0003c00000 */
[----:B-----5:R1:W5:Y:S01]  /*1f1c0*/  LDL.LU R0, [R1+0x88] ;  /* 0x0000880001007983 */ /* 0x0203620000300800 */
[----:B------:R-:W-:Y:S01]  /*1f1d0*/  MOV R11, 0x181f ;  /* 0x0000181f000b7802 */ /* 0x000fe20000000f00 */
[----:B------:R-:W-:Y:S01]  /*1f1e0*/  IMAD.MOV.U32 R2, RZ, RZ, R7 ;  /* 0x000000ffff027224 */ /* 0x000fe200078e0007 */
[----:B------:R-:W-:Y:S01]  /*1f1f0*/  MOV R3, 0x1f230 ;  /* 0x0001f23000037802 */ /* 0x000fe20000000f00 */
[----:B------:R1:W-:Y:S04]  /*1f200*/  STL [R1+0x84], RZ ;  /* 0x000084ff01007387 */ /* 0x0003e80000100800 */
[----:B------:R1:W-:Y:S02]  /*1f210*/  STL [R1+0x80], R11 ;  /* 0x0000800b01007387 */ /* 0x0003e40000100800 */
[----:B-1---5:R-:W-:Y:S05]  /*1f220*/  CALL.REL.NOINC `($__internal_3_$__cuda_sm70_shflsync_idx_p) ;  /* 0x0001033000007944 */ /* 0x022fea0003c00000 */
[----:B------:R-:W2:Y:S04]  /*1f230*/  LDL R11, [R1+0xa4] ;  /* 0x0000a400010b7983 */ /* 0x000ea80000100800 */
[----:B------:R-:W3:Y:S04]  /*1f240*/  LDL R2, [R1+0xe8] ;  /* 0x0000e80001027983 */ /* 0x000ee80000100800 */
[----:B------:R-:W4:Y:S04]  /*1f250*/  LDL.LU R28, [R1+0x88] ;  /* 0x00008800011c7983 */ /* 0x000f280000300800 */
[----:B------:R-:W4:Y:S01]  /*1f260*/  LDL R35, [R1+0xf4] ;  /* 0x0000f40001237983 */ /* 0x000f220000100800 */
[----:B------:R-:W-:-:S05]  /*1f270*/  IMAD.SHL.U32 R36, R136, 0x2, RZ ;  /* 0x0000000288247824 */ /* 0x000fca00078e00ff */
[----:B------:R-:W-:Y:S01]  /*1f280*/  STL [R1+0x74], R36 ;  /* 0x0000742401007387 */ /* 0x000fe20000100800 */
[----:B--2---:R-:W-:-:S04]  /*1f290*/  IMAD.WIDE R32, R11, 0x2, RZ ;  /* 0x000000020b207825 */ /* 0x004fc800078e02ff */
[----:B---3--:R-:W-:Y:S01]  /*1f2a0*/  IMAD.WIDE R2, R2, 0x2, RZ ;  /* 0x0000000202027825 */ /* 0x008fe200078e02ff */
[----:B------:R-:W-:Y:S02]  /*1f2b0*/  ISETP.GE.AND P1, PT, R11, c[0x0][0x1d4], PT ;  /* 0x000075000b007a0c */ /* 0x000fe40003f26270 */
[-C--:B----4-:R-:W-:Y:S02]  /*1f2c0*/  IADD3 R30, P3, R32, R28.reuse, RZ ;  /* 0x0000001c201e7210 */ /* 0x090fe40007f7e0ff */
[----:B------:R-:W-:Y:S02]  /*1f2d0*/  IADD3 R28, P2, R2, R28, RZ ;  /* 0x0000001c021c7210 */ /* 0x000fe40007f5e0ff */
[----:B------:R-:W-:Y:S01]  /*1f2e0*/  ISETP.GE.AND P0, PT, R35, c[0x0][0x1d4], PT ;  /* 0x0000750023007a0c */ /* 0x000fe20003f06270 */
[----:B-----5:R-:W-:Y:S01]  /*1f2f0*/  IMAD.X R31, R0, 0x1, R33, P3 ;  /* 0x00000001001f7824 */ /* 0x020fe200018e0621 */
[----:B------:R-:W-:Y:S01]  /*1f300*/  ISETP.LT.OR P3, PT, R116, 0x1, P1 ;  /* 0x000000017400780c */ /* 0x000fe20000f61670 */
[----:B------:R-:W-:Y:S01]  /*1f310*/  IMAD.X R29, R0, 0x1, R3, P2 ;  /* 0x00000001001d7824 */ /* 0x000fe200010e0603 */
[----:B------:R-:W-:Y:S01]  /*1f320*/  ISETP.LT.OR P2, PT, R116, 0x1, P0 ;  /* 0x000000017400780c */ /* 0x000fe20000741670 */
[--C-:B------:R-:W-:Y:S01]  /*1f330*/  IMAD.MOV.U32 R34, RZ, RZ, R11.reuse ;  /* 0x000000ffff227224 */ /* 0x100fe200078e000b */
[----:B------:R-:W-:-:S02]  /*1f340*/  SHF.R.S32.HI R35, RZ, 0x1f, R11 ;  /* 0x0000001fff237819 */ /* 0x000fc4000001140b */
[----:B------:R-:W-:-:S07]  /*1f350*/  IADD3 R0, R36, 0x2080, RZ ;  /* 0x0000208024007810 */ /* 0x000fce0007ffe0ff */
[----:B------:R-:W-:Y:S01]  /*1f360*/  @!PT LDS RZ, [RZ] ;  /* 0x00000000fffff984 */ /* 0x000fe20000000800 */
[----:B------:R-:W-:Y:S01]  /*1f370*/  @!PT LDS RZ, [RZ] ;  /* 0x00000000fffff984 */ /* 0x000fe20000000800 */
[----:B------:R-:W-:Y:S01]  /*1f380*/  @!PT LDS RZ, [RZ] ;  /* 0x00000000fffff984 */ /* 0x000fe20000000800 */
[----:B------:R1:W-:Y:S04]  /*1f390*/  LDGSTS.E.BYPASS.LTC128B.128 [R36+0x2080], [R30.64], !P3 ;  /* 0x020800001e247fae */ /* 0x0003e8000d901d46 */
[----:B------:R2:W-:Y:S04]  /*1f3a0*/  LDGSTS.E.BYPASS.LTC128B.128 [R36+0x3880], [R28.64], !P2 ;  /* 0x038800001c247fae */ /* 0x0005e8000d101d46 */
[----:B------:R-:W-:Y:S04]  /*1f3b0*/  STL [R1+0x78], R0 ;  /* 0x0000780001007387 */ /* 0x000fe80000100800 */
[----:B------:R-:W-:Y:S01]  /*1f3c0*/  STL.64 [R1+0xc0], R34 ;  /* 0x0000c02201007387 */ /* 0x000fe20000100a00 */
[----:B------:R-:W-:Y:S01]  /*1f3d0*/  MOV R61, R3 ;  /* 0x00000003003d7202 */ /* 0x000fe20000000f00 */
[----:B--2---:R-:W-:-:S05]  /*1f3e0*/  IMAD.MOV.U32 R28, RZ, RZ, 0x1 ;  /* 0x00000001ff1c7424 */ /* 0x004fca00078e00ff */
[----:B------:R-:W-:Y:S01]  /*1f3f0*/  STL [R1+0x84], R28 ;  /* 0x0000841c01007387 */ /* 0x000fe20000100800 */
[----:B------:R-:W-:Y:S01]  /*1f400*/  MOV R3, 0x181f ;  /* 0x0000181f00037802 */ /* 0x000fe20000000f00 */
[----:B------:R-:W-:Y:S01]  /*1f410*/  IMAD.MOV.U32 R62, RZ, RZ, R2 ;  /* 0x000000ffff3e7224 */ /* 0x000fe200078e0002 */
[----:B------:R-:W-:Y:S01]  /*1f420*/  MOV R60, R32 ;  /* 0x00000020003c7202 */ /* 0x000fe20000000f00 */
[----:B------:R-:W-:Y:S02]  /*1f430*/  IMAD.MOV.U32 R63, RZ, RZ, R33 ;  /* 0x000000ffff3f7224 */ /* 0x000fe400078e0021 */
[----:B------:R2:W-:Y:S01]  /*1f440*/  STL [R1+0x80], R3 ;  /* 0x0000800301007387 */ /* 0x0005e20000100800 */
[----:B------:R-:W-:Y:S01]  /*1f450*/  IMAD.MOV.U32 R2, RZ, RZ, R4 ;  /* 0x000000ffff027224 */ /* 0x000fe200078e0004 */
[----:B--2---:R-:W-:Y:S02]  /*1f460*/  MOV R3, 0x1f480 ;  /* 0x0001f48000037802 */ /* 0x004fe40000000f00 */
[----:B-1----:R-:W-:Y:S05]  /*1f470*/  CALL.REL.NOINC `($__internal_3_$__cuda_sm70_shflsync_idx_p) ;  /* 0x000100e000007944 */ /* 0x002fea0003c00000 */
        /* <DEDUP_REMOVED lines=8> */
[----:B------:R-:W2:Y:S04]  /*1f500*/  LDL.LU R2, [R1+0x88] ;  /* 0x0000880001027983 */ /* 0x000ea80000300800 */
[----:B------:R-:W3:Y:S01]  /*1f510*/  LDL R11, [R1+0x74] ;  /* 0x00007400010b7983 */ /* 0x000ee20000100800 */
[C---:B--2---:R-:W-:Y:S02]  /*1f520*/  IADD3 R28, P3, R2.reuse, R60, RZ ;  /* 0x0000003c021c7210 */ /* 0x044fe40007f7e0ff */
[----:B------:R-:W-:-:S03]  /*1f530*/  IADD3 R2, P2, R2, R62, RZ ;  /* 0x0000003e02027210 */ /* 0x000fc60007f5e0ff */
[----:B-----5:R-:W-:Y:S01]  /*1f540*/  IMAD.X R29, R0, 0x1, R63, P3 ;  /* 0x00000001001d7824 */ /* 0x020fe200018e063f */
[----:B------:R-:W-:Y:S01]  /*1f550*/  ISETP.LT.OR P3, PT, R116, 0x11, P1 ;  /* 0x000000117400780c */ /* 0x000fe20000f61670 */
[----:B------:R-:W-:Y:S01]  /*1f560*/  IMAD.X R3, R0, 0x1, R61, P2 ;  /* 0x0000000100037824 */ /* 0x000fe200010e063d */
[----:B------:R-:W-:Y:S01]  /*1f570*/  ISETP.LT.OR P2, PT, R116, 0x11, P0 ;  /* 0x000000117400780c */ /* 0x000fe20000741670 */
[----:B------:R-:W-:-:S05]  /*1f580*/  IMAD.MOV.U32 R0, RZ, RZ, 0x181f ;  /* 0x0000181fff007424 */ /* 0x000fca00078e00ff */
[----:B------:R1:W-:Y:S05]  /*1f590*/  STL [R1+0x80], R0 ;  /* 0x0000800001007387 */ /* 0x0003ea0000100800 */
[----:B------:R-:W-:Y:S01]  /*1f5a0*/  @!PT LDS RZ, [RZ] ;  /* 0x00000000fffff984 */ /* 0x000fe20000000800 */
[----:B------:R-:W-:Y:S01]  /*1f5b0*/  @!PT LDS RZ, [RZ] ;  /* 0x00000000fffff984 */ /* 0x000fe20000000800 */
[----:B------:R-:W-:Y:S01]  /*1f5c0*/  @!PT LDS RZ, [RZ] ;  /* 0x00000000fffff984 */ /* 0x000fe20000000800 */
[----:B---3--:R1:W-:Y:S04]  /*1f5d0*/  LDGSTS.E.BYPASS.LTC128B.128 [R11+0x2880], [R28.64], !P3 ;  /* 0x028800001c0b7fae */ /* 0x0083e8000d901d46 */
[----:B------:R2:W-:Y:S02]  /*1f5e0*/  LDGSTS.E.BYPASS.LTC128B.128 [R11+0x4080], [R2.64], !P2 ;  /* 0x04080000020b7fae */ /* 0x0005e4000d101d46 */
[----:B--2---:R-:W-:Y:S01]  /*1f5f0*/  IMAD.MOV.U32 R2, RZ, RZ, R4 ;  /* 0x000000ffff027224 */ /* 0x004fe200078e0004 */
[----:B------:R-:W-:Y:S01]  /*1f600*/  MOV R3, 0x1f640 ;  /* 0x0001f64000037802 */ /* 0x000fe20000000f00 */
[----:B------:R-:W-:-:S05]  /*1f610*/  IMAD.MOV.U32 R4, RZ, RZ, 0x2 ;  /* 0x00000002ff047424 */ /* 0x000fca00078e00ff */
[----:B------:R1:W-:Y:S02]  /*1f620*/  STL [R1+0x84], R4 ;  /* 0x0000840401007387 */ /* 0x0003e40000100800 */
[----:B-1----:R-:W-:Y:S05]  /*1f630*/  CALL.REL.NOINC `($__internal_3_$__cuda_sm70_shflsync_idx_p) ;  /* 0x0000ff2000007944 */ /* 0x002fea0003c00000 */
[----:B------:R1:W5:Y:S02]  /*1f640*/  LDL.LU R11, [R1+0x88] ;  /* 0x00008800010b7983 */ /* 0x0003640000300800 */
[----:B-----5:R-:W-:Y:S01]  /*1f650*/  MOV R4, 0x2 ;  /* 0x0000000200047802 */ /* 0x020fe20000000f00 */
[----:B------:R-:W-:Y:S01]  /*1f660*/  IMAD.MOV.U32 R0, RZ, RZ, 0x181f ;  /* 0x0000181fff007424 */ /* 0x000fe200078e00ff */
[----:B------:R-:W-:Y:S01]  /*1f670*/  MOV R3, 0x1f6c0 ;  /* 0x0001f6c000037802 */ /* 0x000fe20000000f00 */
[----:B------:R-:W-:Y:S02]  /*1f680*/  IMAD.MOV.U32 R2, RZ, RZ, R7 ;  /* 0x000000ffff027224 */ /* 0x000fe400078e0007 */
[----:B------:R1:W-:Y:S04]  /*1f690*/  STL [R1+0x84], R4 ;  /* 0x0000840401007387 */ /* 0x0003e80000100800 */
[----:B------:R1:W-:Y:S02]  /*1f6a0*/  STL [R1+0x80], R0 ;  /* 0x0000800001007387 */ /* 0x0003e40000100800 */
[----:B-1----:R-:W-:Y:S05]  /*1f6b0*/  CALL.REL.NOINC `($__internal_3_$__cuda_sm70_shflsync_idx_p) ;  /* 0x0000fea000007944 */ /* 0x002fea0003c00000 */
[----:B-----5:R1:W5:Y:S02]  /*1f6c0*/  LDL.LU R4, [R1+0x88] ;  /* 0x0000880001047983 */ /* 0x0203640000300800 */
[----:B-1---5:R-:W-:Y:S05]  /*1f6d0*/  BRA `(.L_x_1436) ;  /* 0xfffe953000007947 */ /* 0x022fea000383ffff */
.L_x_1272:
[----:B------:R-:W-:Y:S01]  /*1f6e0*/  MOV R0, 0x181f ;  /* 0x0000181f00007802 */ /* 0x000fe20000000f00 */
[----:B------:R2:W-:Y:S01]  /*1f6f0*/  STL [R1+0x84], RZ ;  /* 0x000084ff01007387 */ /* 0x0005e20000100800 */
[----:B------:R-:W-:Y:S01]  /*1f700*/  IMAD.MOV.U32 R2, RZ, RZ, R4 ;  /* 0x000000ffff027224 */ /* 0x000fe200078e0004 */
[----:B------:R-:W-:-:S02]  /*1f710*/  MOV R3, 0x1f740 ;  /* 0x0001f74000037802 */ /* 0x000fc40000000f00 */
[----:B------:R2:W-:Y:S04]  /*1f720*/  STL [R1+0x80], R0 ;  /* 0x0000800001007387 */ /* 0x0005e80000100800 */
[----:B-12---:R-:W-:Y:S05]  /*1f730*/  CALL.REL.NOINC `($__internal_3_$__cuda_sm70_shflsync_idx_p) ;  /* 0x0000fe2000007944 */ /* 0x006fea0003c00000 */
[----:B------:R1:W5:Y:S02]  /*1f740*/  LDL.LU R13, [R1+0x88] ;  /* 0x00008800010d7983 */ /* 0x0003640000300800 */
[----:B-1---5:R-:W-:Y:S05]  /*1f750*/  BRA `(.L_x_1437) ;  /* 0xfffea0e000007947 */ /* 0x022fea000383ffff */
.L_x_1273:
[----:B------:R-:W-:Y:S01]  /*1f760*/  MOV R0, 0x181f ;  /* 0x0000181f00007802 */ /* 0x000fe20000000f00 */
[----:B------:R4:W-:Y:S01]  /*1f770*/  STL [R1+0x84], RZ ;  /* 0x000084ff01007387 */ /* 0x0009e20000100800 */
[----:B------:R-:W-:Y:S01]  /*1f780*/  IMAD.MOV.U32 R2, RZ, RZ, R18 ;  /* 0x000000ffff027224 */ /* 0x000fe200078e0012 */
[----:B------:R-:W-:Y:S02]  /*1f790*/  MOV R3, 0x1f7c0 ;  /* 0x0001f7c000037802 */ /* 0x000fe40000000f00 */
[----:B------:R4:W-:Y:S04]  /*1f7a0*/  STL [R1+0x80], R0 ;  /* 0x0000800001007387 */ /* 0x0009e80000100800 */
[----:B-1234-:R-:W-:Y:S05]  /*1f7b0*/  CALL.REL.NOINC `($__internal_3_$__cuda_sm70_shflsync_idx_p) ;  /* 0x0000fda000007944 */ /* 0x01efea0003c00000 */
[----:B------:R-:W2:Y:S04]  /*1f7c0*/  LDL R7, [R1+0xf4] ;  /* 0x0000f40001077983 */ /* 0x000ea80000100800 */
[----:B------:R-:W3:Y:S04]  /*1f7d0*/  LDL.64 R16, [R1+0xc0] ;  /* 0x0000c00001107983 */ /* 0x000ee80000100a00 */
[----:B------:R-:W4:Y:S04]  /*1f7e0*/  LDL R11, [R1+0xe8] ;  /* 0x0000e800010b7983 */ /* 0x000f280000100800 */
[----:B------:R-:W4:Y:S04]  /*1f7f0*/  LDL R3, [R1+0xa4] ;  /* 0x0000a40001037983 */ /* 0x000f280000100800 */
[----:B------:R-:W4:Y:S04]  /*1f800*/  LDL.LU R2, [R1+0x88] ;  /* 0x0000880001027983 */ /* 0x000f280000300800 */
[----:B------:R-:W4:Y:S04]  /*1f810*/  LDL R12, [R1+0xf0] ;  /* 0x0000f000010c7983 */ /* 0x000f280000100800 */
[----:B-----5:R-:W4:Y:S01]  /*1f820*/  LDL R0, [R1+0x74] ;  /* 0x0000740001007983 */ /* 0x020f220000100800 */
[----:B--2---:R-:W-:-:S03]  /*1f830*/  ISETP.GE.AND P3, PT, R7, c[0x0][0x1d4], PT ;  /* 0x0000750007007a0c */ /* 0x004fc60003f66270 */
[----:B------:R1:W5:Y:S01]  /*1f840*/  LDL R7, [R1+0xa0] ;  /* 0x0000a00001077983 */ /* 0x0003620000100800 */
[C---:B---3--:R-:W-:Y:S02]  /*1f850*/  IMAD.SHL.U32 R6, R16.reuse, 0x2, RZ ;  /* 0x0000000210067824 */ /* 0x048fe400078e00ff */
[----:B----4-:R-:W-:Y:S01]  /*1f860*/  IMAD.SHL.U32 R14, R11, 0x2, RZ ;  /* 0x000000020b0e7824 */ /* 0x010fe200078e00ff */
[----:B------:R-:W-:Y:S02]  /*1f870*/  SHF.L.U64.HI R15, R16, 0x1, R17 ;  /* 0x00000001100f7819 */ /* 0x000fe40000010211 */
[----:B------:R-:W-:Y:S02]  /*1f880*/  ISETP.GE.AND P2, PT, R3, c[0x0][0x1d4], PT ;  /* 0x0000750003007a0c */ /* 0x000fe40003f46270 */
[C---:B------:R-:W-:Y:S02]  /*1f890*/  IADD3 R20, P1, R2.reuse, R6, RZ ;  /* 0x0000000602147210 */ /* 0x040fe40007f3e0ff */
[----:B------:R-:W-:-:S02]  /*1f8a0*/  IADD3 R2, P0, R2, R14, RZ ;  /* 0x0000000e02027210 */ /* 0x000fc40007f1e0ff */
[----:B------:R-:W-:Y:S01]  /*1f8b0*/  SHF.L.U64.HI R16, R11, 0x1, R12 ;  /* 0x000000010b107819 */ /* 0x000fe2000001020c */
[----:B------:R-:W-:-:S04]  /*1f8c0*/  IMAD.X R21, R13, 0x1, R15, P1 ;  /* 0x000000010d157824 */ /* 0x000fc800008e060f */
[----:B------:R-:W-:Y:S02]  /*1f8d0*/  IMAD.X R3, R13, 0x1, R16, P0 ;  /* 0x000000010d037824 */ /* 0x000fe400000e0610 */
[----:B------:R-:W-:Y:S01]  /*1f8e0*/  @!PT LDS RZ, [RZ] ;  /* 0x00000000fffff984 */ /* 0x000fe20000000800 */
[----:B------:R-:W-:Y:S01]  /*1f8f0*/  @!PT LDS RZ, [RZ] ;  /* 0x00000000fffff984 */ /* 0x000fe20000000800 */
[----:B------:R-:W-:Y:S01]  /*1f900*/  @!PT LDS RZ, [RZ] ;  /* 0x00000000fffff984 */ /* 0x000fe20000000800 */
[----:B------:R2:W-:Y:S01]  /*1f910*/  LDGSTS.E.BYPASS.LTC128B.128 [R0+0x5080], [R20.64], !P2 ;  /* 0x0508000014007fae */ /* 0x0005e2000d101d46 */
[----:B------:R-:W-:-:S03]  /*1f920*/  IMAD.MOV.U32 R12, RZ, RZ, 0x1 ;  /* 0x00000001ff0c7424 */ /* 0x000fc600078e00ff */
[----:B------:R2:W-:Y:S04]  /*1f930*/  LDGSTS.E.BYPASS.LTC128B.128 [R0+0x6880], [R2.64], !P3 ;  /* 0x0688000002007fae */ /* 0x0005e8000d901d46 */
[----:B------:R1:W-:Y:S01]  /*1f940*/  STL [R1+0x84], R12 ;  /* 0x0000840c01007387 */ /* 0x0003e20000100800 */
[----:B--2---:R-:W-:-:S05]  /*1f950*/  IMAD.MOV.U32 R0, RZ, RZ, 0x181f ;  /* 0x0000181fff007424 */ /* 0x004fca00078e00ff */
[----:B------:R1:W-:Y:S01]  /*1f960*/  STL [R1+0x80], R0 ;  /* 0x0000800001007387 */ /* 0x0003e20000100800 */
[----:B------:R-:W-:Y:S01]  /*1f970*/  SEL R11, RZ, 0x10, P2 ;  /* 0x00000010ff0b7807 */ /* 0x000fe20001000000 */
[----:B------:R-:W-:Y:S01]  /*1f980*/  IMAD.MOV.U32 R2, RZ, RZ, R4 ;  /* 0x000000ffff027224 */ /* 0x000fe200078e0004 */
[----:B------:R-:W-:Y:S02]  /*1f990*/  MOV R3, 0x1f9b0 ;  /* 0x0001f9b000037802 */ /* 0x000fe40000000f00 */
[----:B-1---5:R-:W-:Y:S05]  /*1f9a0*/  CALL.REL.NOINC `($__internal_3_$__cuda_sm70_shflsync_idx_p) ;  /* 0x0000fbb000007944 */ /* 0x022fea0003c00000 */
[----:B-----5:R1:W5:Y:S01]  /*1f9b0*/  LDL.LU R0, [R1+0x88] ;  /* 0x0000880001007983 */ /* 0x0203620000300800 */
[----:B------:R-:W-:Y:S01]  /*1f9c0*/  MOV R13, 0x1 ;  /* 0x00000001000d7802 */ /* 0x000fe20000000f00 */
[----:B------:R-:W-:Y:S01]  /*1f9d0*/  IMAD.MOV.U32 R12, RZ, RZ, 0x181f ;  /* 0x0000181fff0c7424 */ /* 0x000fe200078e00ff */
[----:B------:R-:W-:Y:S01]  /*1f9e0*/  MOV R3, 0x1fa30 ;  /* 0x0001fa3000037802 */ /* 0x000fe20000000f00 */
[----:B------:R-:W-:Y:S02]  /*1f9f0*/  IMAD.MOV.U32 R2, RZ, RZ, R18 ;  /* 0x000000ffff027224 */ /* 0x000fe400078e0012 */
[----:B------:R1:W-:Y:S04]  /*1fa00*/  STL [R1+0x84], R13 ;  /* 0x0000840d01007387 */ /* 0x0003e80000100800 */
[----:B------:R1:W-:Y:S02]  /*1fa10*/  STL [R1+0x80], R12 ;  /* 0x0000800c01007387 */ /* 0x0003e40000100800 */
[----:B-1---5:R-:W-:Y:S05]  /*1fa20*/  CALL.REL.NOINC `($__internal_3_$__cuda_sm70_shflsync_idx_p) ;  /* 0x0000fb3000007944 */ /* 0x022fea0003c00000 */
[----:B------:R-:W2:Y:S04]  /*1fa30*/  LDL.LU R3, [R1+0x88] ;  /* 0x0000880001037983 */ /* 0x000ea80000300800 */
[----:B------:R-:W3:Y:S01]  /*1fa40*/  LDL R17, [R1+0x74] ;  /* 0x0000740001117983 */ /* 0x000ee20000100800 */
[----:B------:R-:W-:-:S02]  /*1fa50*/  IADD3 R12, -R11, 0x10, RZ ;  /* 0x000000100b0c7810 */ /* 0x000fc40007ffe1ff */
[----:B------:R-:W-:Y:S02]  /*1fa60*/  IADD3 R2, -R7, 0x10, RZ ;  /* 0x0000001007027810 */ /* 0x000fe40007ffe1ff */
[----:B------:R-:W-:Y:S02]  /*1fa70*/  LOP3.LUT R12, R12, 0xf, RZ, 0xc0, !PT ;  /* 0x0000000f0c0c7812 */ /* 0x000fe400078ec0ff */
[----:B------:R-:W-:Y:S02]  /*1fa80*/  ISETP.NE.U32.AND P3, PT, R11, RZ, PT ;  /* 0x000000ff0b00720c */ /* 0x000fe40003f65070 */
[----:B------:R-:W-:Y:S02]  /*1fa90*/  LOP3.LUT R2, R2, 0xf, RZ, 0xc0, !PT ;  /* 0x0000000f02027812 */ /* 0x000fe400078ec0ff */
[----:B------:R-:W-:Y:S02]  /*1faa0*/  ISETP.NE.U32.AND P2, PT, R7, RZ, PT ;  /* 0x000000ff0700720c */ /* 0x000fe40003f45070 */
[----:B--2---:R-:W-:-:S04]  /*1fab0*/  IADD3 R12, P1, P0, R12, R3, R6 ;  /* 0x000000030c0c7210 */ /* 0x004fc8000783e006 */
[----:B-----5:R-:W-:Y:S02]  /*1fac0*/  IADD3.X R13, RZ, R0, R15, P1, P0 ;  /* 0x00000000ff0d7210 */ /* 0x020fe40000fe040f */
[----:B------:R-:W-:-:S03]  /*1fad0*/  IADD3 R2, P1, P0, R2, R3, R14 ;  /* 0x0000000302027210 */ /* 0x000fc6000783e00e */
[----:B------:R-:W-:Y:S01]  /*1fae0*/  @!PT LDS RZ, [RZ] ;  /* 0x00000000fffff984 */ /* 0x000fe20000000800 */
[----:B------:R-:W-:Y:S01]  /*1faf0*/  @!PT LDS RZ, [RZ] ;  /* 0x00000000fffff984 */ /* 0x000fe20000000800 */
[----:B------:R-:W-:Y:S01]  /*1fb00*/  @!PT LDS RZ, [RZ] ;  /* 0x00000000fffff984 */ /* 0x000fe20000000800 */
[----:B---3--:R1:W-:Y:S01]  /*1fb10*/  LDGSTS.E.BYPASS.LTC128B.128.ZFILL [R17+0x5880], [R12.64], P3 ;  /* 0x058800000c117fae */ /* 0x0083e20009941d46 */
[----:B------:R-:W-:Y:S01]  /*1fb20*/  IADD3.X R3, RZ, R0, R16, P1, P0 ;  /* 0x00000000ff037210 */ /* 0x000fe20000fe0410 */
[----:B------:R-:W-:-:S04]  /*1fb30*/  IMAD.MOV.U32 R0, RZ, RZ, 0x181f ;  /* 0x0000181fff007424 */ /* 0x000fc800078e00ff */
[----:B------:R2:W-:Y:S04]  /*1fb40*/  LDGSTS.E.BYPASS.LTC128B.128.ZFILL [R17+0x7080], [R2.64], P2 ;  /* 0x0708000002117fae */ /* 0x0005e80009141d46 */
[----:B------:R1:W-:Y:S01]  /*1fb50*/  STL [R1+0x80], R0 ;  /* 0x0000800001007387 */ /* 0x0003e20000100800 */
        /* <DEDUP_REMOVED lines=15> */
.L_x_1274:
[----:B------:R-:W-:Y:S01]  /*1fc50*/  MOV R0, 0x1c1f ;  /* 0x00001c1f00007802 */ /* 0x000fe20000000f00 */
[----:B------:R1:W-:Y:S01]  /*1fc60*/  STL [R1+0x84], RZ ;  /* 0x000084ff01007387 */ /* 0x0003e20000100800 */
[----:B------:R-:W-:Y:S01]  /*1fc70*/  IMAD.MOV.U32 R2, RZ, RZ, R6 ;  /* 0x000000ffff027224 */ /* 0x000fe200078e0006 */
[----:B------:R-:W-:-:S02]  /*1fc80*/  MOV R3, 0x1fcb0 ;  /* 0x0001fcb000037802 */ /* 0x000fc40000000f00 */
[----:B------:R1:W-:Y:S04]  /*1fc90*/  STL [R1+0x80], R0 ;  /* 0x0000800001007387 */ /* 0x0003e80000100800 */
[----:B-1----:R-:W-:Y:S05]  /*1fca0*/  CALL.REL.NOINC `($__internal_3_$__cuda_sm70_shflsync_idx_p) ;  /* 0x0000f8b000007944 */ /* 0x002fea0003c00000 */
[----:B------:R1:W5:Y:S02]  /*1fcb0*/  LDL.LU R3, [R1+0x88] ;  /* 0x0000880001037983 */ /* 0x0003640000300800 */
[----:B-1---5:R-:W-:Y:S05]  /*1fcc0*/  BRA `(.L_x_1439) ;  /* 0xfffea1e000007947 */ /* 0x022fea000383ffff */
.L_x_1279:
[----:B------:R-:W-:Y:S01]  /*1fcd0*/  MOV R4, 0x1 ;  /* 0x0000000100047802 */ /* 0x000fe20000000f00 */
[----:B------:R-:W-:Y:S01]  /*1fce0*/  IMAD.MOV.U32 R0, RZ, RZ, 0x1c1f ;  /* 0x00001c1fff007424 */ /* 0x000fe200078e00ff */
[----:B------:R-:W-:Y:S01]  /*1fcf0*/  MOV R3, 0x1fd40 ;  /* 0x0001fd4000037802 */ /* 0x000fe20000000f00 */
[----:B------:R-:W-:Y:S02]  /*1fd00*/  IMAD.MOV.U32 R2, RZ, RZ, R6 ;  /* 0x000000ffff027224 */ /* 0x000fe400078e0006 */
[----:B------:R1:W-:Y:S04]  /*1fd10*/  STL [R1+0x84], R4 ;  /* 0x0000840401007387 */ /* 0x0003e80000100800 */
[----:B------:R1:W-:Y:S02]  /*1fd20*/  STL [R1+0x80], R0 ;  /* 0x0000800001007387 */ /* 0x0003e40000100800 */
[----:B-1----:R-:W-:Y:S05]  /*1fd30*/  CALL.REL.NOINC `($__internal_3_$__cuda_sm70_shflsync_idx_p) ;  /* 0x0000f82000007944 */ /* 0x002fea0003c00000 */
[----:B------:R1:W5:Y:S02]  /*1fd40*/  LDL.LU R3, [R1+0x88] ;  /* 0x0000880001037983 */ /* 0x0003640000300800 */
[----:B-1---5:R-:W-:Y:S05]  /*1fd50*/  BRA `(.L_x_1440) ;  /* 0xfffea86000007947 */ /* 0x022fea000383ffff */
.L_x_1284:
[----:B------:R-:W-:Y:S01]  /*1fd60*/  MOV R4, 0x2 ;  /* 0x0000000200047802 */ /* 0x000fe20000000f00 */
[----:B------:R-:W-:Y:S01]  /*1fd70*/  IMAD.MOV.U32 R0, RZ, RZ, 0x1c1f ;  /* 0x00001c1fff007424 */ /* 0x000fe200078e00ff */
[----:B------:R-:W-:Y:S01]  /*1fd80*/  MOV R3, 0x1fdd0 ;  /* 0x0001fdd000037802 */ /* 0x000fe20000000f00 */
[----:B------:R-:W-:-:S02]  /*1fd90*/  IMAD.MOV.U32 R2, RZ, RZ, R6 ;  /* 0x000000ffff027224 */ /* 0x000fc400078e0006 */
[----:B------:R1:W-:Y:S04]  /*1fda0*/  STL [R1+0x84], R4 ;  /* 0x0000840401007387 */ /* 0x0003e80000100800 */
[----:B------:R1:W-:Y:S02]  /*1fdb0*/  STL [R1+0x80], R0 ;  /* 0x0000800001007387 */ /* 0x0003e40000100800 */
[----:B-1----:R-:W-:Y:S05]  /*1fdc0*/  CALL.REL.NOINC `($__internal_3_$__cuda_sm70_shflsync_idx_p) ;  /* 0x0000f79000007944 */ /* 0x002fea0003c00000 */
[----:B------:R1:W5:Y:S02]  /*1fdd0*/  LDL.LU R3, [R1+0x88] ;  /* 0x0000880001037983 */ /* 0x0003640000300800 */
[----:B-1---5:R-:W-:Y:S05]  /*1fde0*/  BRA `(.L_x_1441) ;  /* 0xfffeadb000007947 */ /* 0x022fea000383ffff */
.L_x_1289:
        /* <DEDUP_REMOVED lines=9> */
.L_x_1294:
[----:B------:R-:W-:Y:S01]  /*1fe80*/  IMAD.MOV.U32 R4, RZ, RZ, R0 ;  /* 0x000000ffff047224 */ /* 0x000fe200078e0000 */
[----:B------:R-:W-:-:S02]  /*1fe90*/  MOV R3, 0x2 ;  /* 0x0000000200037802 */ /* 0x000fc40000000f00 */
[----:B------:R-:W-:Y:S02]  /*1fea0*/  MOV R2, 0x1fec0 ;  /* 0x0001fec000027802 */ /* 0x000fe40000000f00 */
[----:B------:R-:W-:Y:S05]  /*1feb0*/  CALL.REL.NOINC `($__internal_2_$__cuda_sm70_shflsync_bfly_p) ;  /* 0x0000f64000007944 */ /* 0x000fea0003c00000 */
[----:B------:R-:W-:Y:S01]  /*1fec0*/  MOV R139, R51 ;  /* 0x00000033008b7202 */ /* 0x000fe20000000f00 */
[----:B------:R-:W-:Y:S05]  /*1fed0*/  BRA `(.L_x_1443) ;  /* 0xfffebb4000007947 */ /* 0x000fea000383ffff */
.L_x_1295:
[----:B------:R-:W-:Y:S01]  /*1fee0*/  IMAD.MOV.U32 R4, RZ, RZ, R139 ;  /* 0x000000ffff047224 */ /* 0x000fe200078e008b */
[----:B------:R-:W-:Y:S02]  /*1fef0*/  MOV R3, 0x1 ;  /* 0x0000000100037802 */ /* 0x000fe40000000f00 */
[----:B------:R-:W-:Y:S02]  /*1ff00*/  MOV R2, 0x1ff20 ;  /* 0x0001ff2000027802 */ /* 0x000fe40000000f00 */
[----:B-1----:R-:W-:Y:S05]  /*1ff10*/  CALL.REL.NOINC `($__internal_2_$__cuda_sm70_shflsync_bfly_p) ;  /* 0x0000f5e000007944 */ /* 0x002fea0003c00000 */
[----:B------:R-:W-:Y:S01]  /*1ff20*/  FMNMX.FTZ R139, R139, R51, !PT ;  /* 0x000000338b8b7209 */ /* 0x000fe20007810000 */
[----:B------:R-:W-:Y:S01]  /*1ff30*/  IMAD.MOV.U32 R4, RZ, RZ, R140 ;  /* 0x000000ffff047224 */ /* 0x000fe200078e008c */
[----:B------:R-:W-:Y:S01]  /*1ff40*/  MOV R2, 0x1ff70 ;  /* 0x0001ff7000027802 */ /* 0x000fe20000000f00 */
[----:B------:R-:W-:Y:S02]  /*1ff50*/  IMAD.MOV.U32 R3, RZ, RZ, 0x2 ;  /* 0x00000002ff037424 */ /* 0x000fe400078e00ff */
[----:B------:R-:W-:Y:S05]  /*1ff60*/  CALL.REL.NOINC `($__internal_2_$__cuda_sm70_shflsync_bfly_p) ;  /* 0x0000f59000007944 */ /* 0x000fea0003c00000 */
[----:B------:R-:W-:Y:S01]  /*1ff70*/  FMNMX.FTZ R140, R140, R51, !PT ;  /* 0x000000338c8c7209 */ /* 0x000fe20007810000 */
[----:B------:R-:W-:Y:S01]  /*1ff80*/  IMAD.MOV.U32 R3, RZ, RZ, 0x1 ;  /* 0x00000001ff037424 */ /* 0x000fe200078e00ff */
[----:B------:R-:W-:-:S03]  /*1ff90*/  MOV R2, 0x1ffc0 ;  /* 0x0001ffc000027802 */ /* 0x000fc60000000f00 */
[----:B------:R-:W-:Y:S02]  /*1ffa0*/  IMAD.MOV.U32 R4, RZ, RZ, R140 ;  /* 0x000000ffff047224 */ /* 0x000fe400078e008c */
[----:B------:R-:W-:Y:S05]  /*1ffb0*/  CALL.REL.NOINC `($__internal_2_$__cuda_sm70_shflsync_bfly_p) ;  /* 0x0000f54000007944 */ /* 0x000fea0003c00000 */
        /* <DEDUP_REMOVED lines=20> */
[----:B------:R-:W-:Y:S01]  /*20100*/  MOV R7, R51 ;  /* 0x0000003300077202 */ /* 0x000fe20000000f00 */
[----:B------:R-:W-:Y:S05]  /*20110*/  BRA `(.L_x_1444) ;  /* 0xfffeb9f000007947 */ /* 0x000fea000383ffff */
.L_x_1303:
[----:B------:R1:W-:Y:S01]  /*20120*/  STL [R1+0x84], RZ ;  /* 0x000084ff01007387 */ /* 0x0003e20000100800 */
[----:B------:R-:W-:Y:S01]  /*20130*/  MOV R6, 0x181f ;  /* 0x0000181f00067802 */ /* 0x000fe20000000f00 */
[----:B------:R-:W-:Y:S01]  /*20140*/  IMAD.MOV.U32 R2, RZ, RZ, R0 ;  /* 0x000000ffff027224 */ /* 0x000fe200078e0000 */
[----:B------:R-:W-:Y:S03]  /*20150*/  MOV R3, 0x20180 ;  /* 0x0002018000037802 */ /* 0x000fe60000000f00 */
[----:B------:R1:W-:Y:S04]  /*20160*/  STL [R1+0x80], R6 ;  /* 0x0000800601007387 */ /* 0x0003e80000100800 */
[----:B-1----:R-:W-:Y:S05]  /*20170*/  CALL.REL.NOINC `($__internal_3_$__cuda_sm70_shflsync_idx_p) ;  /* 0x0000f3e000007944 */ /* 0x002fea0003c00000 */
[----:B------:R1:W5:Y:S02]  /*20180*/  LDL.LU R6, [R1+0x88] ;  /* 0x0000880001067983 */ /* 0x0003640000300800 */
[----:B-1---5:R-:W-:-:S05]  /*20190*/  BRA `(.L_x_1445) ;  /* 0xfffed25000007947 */ /* 0x022fca000383ffff */
.L_x_1304:
[----:B------:R3:W-:Y:S01]  /*201a0*/  STL [R1+0x84], RZ ;  /* 0x000084ff01007387 */ /* 0x0007e20000100800 */
[----:B------:R-:W-:Y:S01]  /*201b0*/  MOV R8, 0x181f ;  /* 0x0000181f00087802 */ /* 0x000fe20000000f00 */
[----:B------:R-:W-:Y:S01]  /*201c0*/  IMAD.MOV.U32 R2, RZ, RZ, R4 ;  /* 0x000000ffff027224 */ /* 0x000fe200078e0004 */
[----:B------:R-:W-:Y:S03]  /*201d0*/  MOV R3, 0x20200 ;  /* 0x0002020000037802 */ /* 0x000fe60000000f00 */
[----:B------:R3:W-:Y:S04]  /*201e0*/  STL [R1+0x80], R8 ;  /* 0x0000800801007387 */ /* 0x0007e80000100800 */
[----:B-123--:R-:W-:Y:S05]  /*201f0*/  CALL.REL.NOINC `($__internal_3_$__cuda_sm70_shflsync_idx_p) ;  /* 0x0000f36000007944 */ /* 0x00efea0003c00000 */
[----:B------:R-:W2:Y:S04]  /*20200*/  LDL.LU R2, [R1+0x88] ;  /* 0x0000880001027983 */ /* 0x000ea80000300800 */
[----:B------:R-:W3:Y:S04]  /*20210*/  LDL R3, [R1+0xf4] ;  /* 0x0000f40001037983 */ /* 0x000ee80000100800 */
[----:B------:R-:W4:Y:S04]  /*20220*/  LDL R11, [R1+0xa4] ;  /* 0x0000a400010b7983 */ /* 0x000f280000100800 */
[----:B------:R-:W4:Y:S01]  /*20230*/  LDL R10, [R1+0x78] ;  /* 0x00007800010a7983 */ /* 0x000f220000100800 */
[----:B--2---:R-:W-:Y:S02]  /*20240*/  IADD3 R8, P0, R2, R238, RZ ;  /* 0x000000ee02087210 */ /* 0x004fe40007f1e0ff */
[----:B---3--:R-:W-:Y:S03]  /*20250*/  ISETP.GE.AND P1, PT, R3, c[0x0][0x1d4], PT ;  /* 0x0000750003007a0c */ /* 0x008fe60003f26270 */
[----:B------:R-:W-:Y:S01]  /*20260*/  IMAD.X R9, R6, 0x1, R239, P0 ;  /* 0x0000000106097824 */ /* 0x000fe200000e06ef */
[----:B------:R-:W-:Y:S02]  /*20270*/  IADD3 R2, P0, R2, R236, RZ ;  /* 0x000000ec02027210 */ /* 0x000fe40007f1e0ff */
[----:B----4-:R-:W-:Y:S03]  /*20280*/  ISETP.GE.AND P2, PT, R11, c[0x0][0x1d4], PT ;  /* 0x000075000b007a0c */ /* 0x010fe60003f46270 */
[----:B------:R-:W-:Y:S02]  /*20290*/  IMAD.X R3, R6, 0x1, R237, P0 ;  /* 0x0000000106037824 */ /* 0x000fe400000e06ed */
[----:B------:R1:W5:Y:S08]  /*202a0*/  LDL R6, [R1+0xa0] ;  /* 0x0000a00001067983 */ /* 0x0003700000100800 */
[----:B------:R-:W-:Y:S01]  /*202b0*/  @!PT LDS RZ, [RZ] ;  /* 0x00000000fffff984 */ /* 0x000fe20000000800 */
[----:B------:R-:W-:Y:S01]  /*202c0*/  @!PT LDS RZ, [RZ] ;  /* 0x00000000fffff984 */ /* 0x000fe20000000800 */
[----:B------:R-:W-:Y:S01]  /*202d0*/  @!PT LDS RZ, [RZ] ;  /* 0x00000000fffff984 */ /* 0x000fe20000000800 */
[----:B------:R2:W-:Y:S04]  /*202e0*/  LDGSTS.E.BYPASS.LTC128B.128 [R10], [R8.64], !P2 ;  /* 0x00000000080a7fae */ /* 0x0005e8000d101d46 */
[----:B------:R3:W-:Y:S01]  /*202f0*/  LDGSTS.E.BYPASS.LTC128B.128 [R10+0x1800], [R2.64], !P1 ;  /* 0x01800000020a7fae */ /* 0x0007e2000c901d46 */
[----:B--2---:R-:W-:Y:S02]  /*20300*/  IMAD.MOV.U32 R9, RZ, RZ, 0x1 ;  /* 0x00000001ff097424 */ /* 0x004fe400078e00ff */
[----:B------:R-:W-:Y:S02]  /*20310*/  IMAD.MOV.U32 R8, RZ, RZ, 0x181f ;  /* 0x0000181fff087424 */ /* 0x000fe400078e00ff */
[----:B---3-5:R-:W-:Y:S01]  /*20320*/  IMAD.MOV.U32 R2, RZ, RZ, R0 ;  /* 0x000000ffff027224 */ /* 0x028fe200078e0000 */
[----:B------:R1:W-:Y:S01]  /*20330*/  STL [R1+0x84], R9 ;  /* 0x0000840901007387 */ /* 0x0003e20000100800 */
[----:B------:R-:W-:Y:S03]  /*20340*/  MOV R3, 0x20370 ;  /* 0x0002037000037802 */ /* 0x000fe60000000f00 */
[----:B------:R1:W-:Y:S04]  /*20350*/  STL [R1+0x80], R8 ;  /* 0x0000800801007387 */ /* 0x0003e80000100800 */
[----:B-1----:R-:W-:Y:S05]  /*20360*/  CALL.REL.NOINC `($__internal_3_$__cuda_sm70_shflsync_idx_p) ;  /* 0x0000f1f000007944 */ /* 0x002fea0003c00000 */
[----:B------:R1:W5:Y:S01]  /*20370*/  LDL.LU R8, [R1+0x88] ;  /* 0x0000880001087983 */ /* 0x0003620000300800 */
[----:B------:R-:W-:Y:S01]  /*20380*/  MOV R10, 0x1 ;  /* 0x00000001000a7802 */ /* 0x000fe20000000f00 */
[----:B------:R-:W-:Y:S01]  /*20390*/  IMAD.MOV.U32 R9, RZ, RZ, 0x181f ;  /* 0x0000181fff097424 */ /* 0x000fe200078e00ff */
[----:B------:R-:W-:Y:S01]  /*203a0*/  MOV R3, 0x203f0 ;  /* 0x000203f000037802 */ /* 0x000fe20000000f00 */
[----:B-----5:R-:W-:Y:S02]  /*203b0*/  IMAD.MOV.U32 R2, RZ, RZ, R4 ;  /* 0x000000ffff027224 */ /* 0x020fe400078e0004 */
[----:B------:R1:W-:Y:S04]  /*203c0*/  STL [R1+0x84], R10 ;  /* 0x0000840a01007387 */ /* 0x0003e80000100800 */
[----:B------:R1:W-:Y:S02]  /*203d0*/  STL [R1+0x80], R9 ;  /* 0x0000800901007387 */ /* 0x0003e40000100800 */
[----:B-1----:R-:W-:Y:S05]  /*203e0*/  CALL.REL.NOINC `($__internal_3_$__cuda_sm70_shflsync_idx_p) ;  /* 0x0000f17000007944 */ /* 0x002fea0003c00000 */
[----:B------:R-:W2:Y:S04]  /*203f0*/  LDL R2, [R1+0xa4] ;  /* 0x0000a40001027983 */ /* 0x000ea80000100800 */
[----:B------:R-:W3:Y:S04]  /*20400*/  LDL.LU R10, [R1+0x88] ;  /* 0x00008800010a7983 */ /* 0x000ee80000300800 */
[----:B------:R-:W4:Y:S01]  /*20410*/  LDL R9, [R1+0x78] ;  /* 0x0000780001097983 */ /* 0x000f220000100800 */
[----:B--2---:R-:W-:Y:S02]  /*20420*/  ISETP.GE.AND P1, PT, R2, c[0x0][0x1d4], PT ;  /* 0x0000750002007a0c */ /* 0x004fe40003f26270 */
[----:B---3--:R-:W-:Y:S05]  /*20430*/  IADD3 R2, P0, R10, R238, RZ ;  /* 0x000000ee0a027210 */ /* 0x008fea0007f1e0ff */
[----:B------:R-:W-:Y:S06]  /*20440*/  IMAD.X R3, R8, 0x1, R239, P0 ;  /* 0x0000000108037824 */ /* 0x000fec00000e06ef */
[----:B------:R-:W-:Y:S01]  /*20450*/  @!PT LDS RZ, [RZ] ;  /* 0x00000000fffff984 */ /* 0x000fe20000000800 */
[----:B------:R-:W-:Y:S01]  /*20460*/  @!PT LDS RZ, [RZ] ;  /* 0x00000000fffff984 */ /* 0x000fe20000000800 */
[----:B------:R-:W-:Y:S01]  /*20470*/  @!PT LDS RZ, [RZ] ;  /* 0x00000000fffff984 */ /* 0x000fe20000000800 */
[----:B----4-:R1:W-:Y:S02]  /*20480*/  LDGSTS.E.BYPASS.LTC128B.128 [R9+0x800], [R2.64], !P1 ;  /* 0x0080000002097fae */ /* 0x0103e4000c901d46 */
[----:B-1----:R-:W-:Y:S04]  /*20490*/  IADD3 R2, -R6, 0x10, RZ ;  /* 0x0000001006027810 */ /* 0x002fe80007ffe1ff */
[----:B------:R-:W-:Y:S04]  /*204a0*/  LOP3.LUT R2, R2, 0xf, RZ, 0xc0, !PT ;  /* 0x0000000f02027812 */ /* 0x000fe800078ec0ff */
[----:B------:R-:W-:Y:S04]  /*204b0*/  IADD3 R2, P1, P0, R2, R10, R236 ;  /* 0x0000000a02027210 */ /* 0x000fe8000783e0ec */
[----:B------:R-:W-:Y:S01]  /*204c0*/  IADD3.X R3, RZ, R8, R237, P1, P0 ;  /* 0x00000008ff037210 */ /* 0x000fe20000fe04ed */
[----:B------:R-:W-:Y:S01]  /*204d0*/  IMAD.MOV.U32 R8, RZ, RZ, 0x2 ;  /* 0x00000002ff087424 */ /* 0x000fe200078e00ff */
[----:B------:R-:W-:Y:S04]  /*204e0*/  ISETP.NE.U32.AND P0, PT, R6, RZ, PT ;  /* 0x000000ff0600720c */ /* 0x000fe80003f05070 */
[----:B------:R1:W-:Y:S09]  /*204f0*/  STL [R1+0x84], R8 ;  /* 0x0000840801007387 */ /* 0x0003f20000100800 */
[----:B------:R2:W-:Y:S02]  /*20500*/  LDGSTS.E.BYPASS.LTC128B.128.ZFILL [R9+0x2000], [R2.64], P0 ;  /* 0x0200000002097fae */ /* 0x0005e40008141d46 */
[----:B--2--5:R-:W-:Y:S01]  /*20510*/  IMAD.MOV.U32 R2, RZ, RZ, R0 ;  /* 0x000000ffff027224 */ /* 0x024fe200078e0000 */
[----:B------:R-:W-:Y:S01]  /*20520*/  MOV R3, 0x20560 ;  /* 0x0002056000037802 */ /* 0x000fe20000000f00 */
[----:B------:R-:W-:Y:S05]  /*20530*/  IMAD.MOV.U32 R0, RZ, RZ, 0x181f ;  /* 0x0000181fff007424 */ /* 0x000fea00078e00ff */
[----:B------:R1:W-:Y:S02]  /*20540*/  STL [R1+0x80], R0 ;  /* 0x0000800001007387 */ /* 0x0003e40000100800 */
[----:B-1----:R-:W-:Y:S05]  /*20550*/  CALL.REL.NOINC `($__internal_3_$__cuda_sm70_shflsync_idx_p) ;  /* 0x0000f00000007944 */ /* 0x002fea0003c00000 */
[----:B-----5:R1:W5:Y:S01]  /*20560*/  LDL.LU R0, [R1+0x88] ;  /* 0x0000880001007983 */ /* 0x0203620000300800 */
[----:B------:R-:W-:Y:S01]  /*20570*/  MOV R8, 0x2 ;  /* 0x0000000200087802 */ /* 0x000fe20000000f00 */
[----:B------:R-:W-:Y:S01]  /*20580*/  IMAD.MOV.U32 R2, RZ, RZ, R4 ;  /* 0x000000ffff027224 */ /* 0x000fe200078e0004 */
[----:B------:R-:W-:Y:S01]  /*20590*/  MOV R3, 0x205e0 ;  /* 0x000205e000037802 */ /* 0x000fe20000000f00 */
[----:B------:R-:W-:Y:S02]  /*205a0*/  IMAD.MOV.U32 R4, RZ, RZ, 0x181f ;  /* 0x0000181fff047424 */ /* 0x000fe400078e00ff */
[----:B------:R1:W-:Y:S04]  /*205b0*/  STL [R1+0x84], R8 ;  /* 0x0000840801007387 */ /* 0x0003e80000100800 */
[----:B------:R1:W-:Y:S02]  /*205c0*/  STL [R1+0x80], R4 ;  /* 0x0000800401007387 */ /* 0x0003e40000100800 */
[----:B-1---5:R-:W-:Y:S05]  /*205d0*/  CALL.REL.NOINC `($__internal_3_$__cuda_sm70_shflsync_idx_p) ;  /* 0x0000ef8000007944 */ /* 0x022fea0003c00000 */
[----:B------:R1:W5:Y:S02]  /*205e0*/  LDL.LU R2, [R1+0x88] ;  /* 0x0000880001027983 */ /* 0x0003640000300800 */
[----:B-1---5:R-:W-:-:S05]  /*205f0*/  BRA `(.L_x_1446) ;  /* 0xfffecf7000007947 */ /* 0x022fca000383ffff */
.L_x_1307:
[----:B------:R2:W-:Y:S01]  /*20600*/  STL [R1+0x84], RZ ;  /* 0x000084ff01007387 */ /* 0x0005e20000100800 */
[----:B------:R-:W-:Y:S01]  /*20610*/  MOV R6, 0x181f ;  /* 0x0000181f00067802 */ /* 0x000fe20000000f00 */
[----:B------:R-:W-:Y:S01]  /*20620*/  IMAD.MOV.U32 R2, RZ, RZ, R0 ;  /* 0x000000ffff027224 */ /* 0x000fe200078e0000 */
[----:B------:R-:W-:Y:S03]  /*20630*/  MOV R3, 0x20660 ;  /* 0x0002066000037802 */ /* 0x000fe60000000f00 */
[----:B------:R2:W-:Y:S04]  /*20640*/  STL [R1+0x80], R6 ;  /* 0x0000800601007387 */ /* 0x0005e80000100800 */
[----:B-12---:R-:W-:Y:S05]  /*20650*/  CALL.REL.NOINC `($__internal_3_$__cuda_sm70_shflsync_idx_p) ;  /* 0x0000ef0000007944 */ /* 0x006fea0003c00000 */
[----:B------:R1:W5:Y:S02]  /*20660*/  LDL.LU R6, [R1+0x88] ;  /* 0x0000880001067983 */ /* 0x0003640000300800 */
[----:B-1---5:R-:W-:-:S05]  /*20670*/  BRA `(.L_x_1447) ;  /* 0xfffee14000007947 */ /* 0x022fca000383ffff */
.L_x_1308:
[----:B------:R4:W-:Y:S01]  /*20680*/  STL [R1+0x84], RZ ;  /* 0x000084ff01007387 */ /* 0x0009e20000100800 */
[----:B------:R-:W-:Y:S01]  /*20690*/  MOV R8, 0x181f ;  /* 0x0000181f00087802 */ /* 0x000fe20000000f00 */
[----:B------:R-:W-:Y:S01]  /*206a0*/  IMAD.MOV.U32 R2, RZ, RZ, R4 ;  /* 0x000000ffff027224 */ /* 0x000fe200078e0004 */
[----:B------:R-:W-:Y:S03]  /*206b0*/  MOV R3, 0x206e0 ;  /* 0x000206e000037802 */ /* 0x000fe60000000f00 */
[----:B------:R4:W-:Y:S04]  /*206c0*/  STL [R1+0x80], R8 ;  /* 0x0000800801007387 */ /* 0x0009e80000100800 */
[----:B-1234-:R-:W-:Y:S05]  /*206d0*/  CALL.REL.NOINC `($__internal_3_$__cuda_sm70_shflsync_idx_p) ;  /* 0x0000ee8000007944 */ /* 0x01efea0003c00000 */
        /* <DEDUP_REMOVED lines=14> */
[----:B------:R2:W-:Y:S04]  /*207c0*/  LDGSTS.E.BYPASS.LTC128B.128 [R10+0x5080], [R8.64], !P2 ;  /* 0x05080000080a7fae */ /* 0x0005e8000d101d46 */
        /* <DEDUP_REMOVED lines=47> */
[----:B-----5:R1:W5:Y:S02]  /*20ac0*/  LDL.LU R4, [R1+0x88] ;  /* 0x0000880001047983 */ /* 0x0203640000300800 */
[----:B-1---5:R-:W-:-:S05]  /*20ad0*/  BRA `(.L_x_1448) ;  /* 0xfffede6000007947 */ /* 0x022fca000383ffff */
.L_x_1309:
[----:B------:R1:W-:Y:S01]  /*20ae0*/  STL [R1+0x84], RZ ;  /* 0x000084ff01007387 */ /* 0x0003e20000100800 */
[----:B------:R-:W-:Y:S01]  /*20af0*/  MOV R4, 0x1c1f ;  /* 0x00001c1f00047802 */ /* 0x000fe20000000f00 */
[----:B------:R-:W-:Y:S01]  /*20b00*/  IMAD.MOV.U32 R2, RZ, RZ, R6 ;  /* 0x000000ffff027224 */ /* 0x000fe200078e0006 */
[----:B------:R-:W-:Y:S03]  /*20b10*/  MOV R3, 0x20b40 ;  /* 0x00020b4000037802 */ /* 0x000fe60000000f00 */
[----:B------:R1:W-:Y:S04]  /*20b20*/  STL [R1+0x80], R4 ;  /* 0x0000800401007387 */ /* 0x0003e80000100800 */
[----:B-1----:R-:W-:Y:S05]  /*20b30*/  CALL.REL.NOINC `($__internal_3_$__cuda_sm70_shflsync_idx_p) ;  /* 0x0000ea2000007944 */ /* 0x002fea0003c00000 */
[----:B-----5:R1:W5:Y:S02]  /*20b40*/  LDL.LU R4, [R1+0x88] ;  /* 0x0000880001047983 */ /* 0x0203640000300800 */
[----:B-1---5:R-:W-:-:S05]  /*20b50*/  BRA `(.L_x_1449) ;  /* 0xfffee02000007947 */ /* 0x022fca000383ffff */
.L_x_1314:
[----:B------:R-:W-:Y:S01]  /*20b60*/  MOV R10, 0x1 ;  /* 0x00000001000a7802 */ /* 0x000fe20000000f00 */
[----:B------:R-:W-:Y:S01]  /*20b70*/  IMAD.MOV.U32 R4, RZ, RZ, 0x1c1f ;  /* 0x00001c1fff047424 */ /* 0x000fe200078e00ff */
[----:B------:R-:W-:Y:S01]  /*20b80*/  MOV R3, 0x20bd0 ;  /* 0x00020bd000037802 */ /* 0x000fe20000000f00 */
[----:B------:R-:W-:Y:S02]  /*20b90*/  IMAD.MOV.U32 R2, RZ, RZ, R6 ;  /* 0x000000ffff027224 */ /* 0x000fe400078e0006 */
[----:B------:R2:W-:Y:S04]  /*20ba0*/  STL [R1+0x84], R10 ;  /* 0x0000840a01007387 */ /* 0x0005e80000100800 */
[----:B------:R2:W-:Y:S02]  /*20bb0*/  STL [R1+0x80], R4 ;  /* 0x0000800401007387 */ /* 0x0005e40000100800 */
[----:B-12---:R-:W-:Y:S05]  /*20bc0*/  CALL.REL.NOINC `($__internal_3_$__cuda_sm70_shflsync_idx_p) ;  /* 0x0000e99000007944 */ /* 0x006fea0003c00000 */
[----:B-----5:R1:W5:Y:S02]  /*20bd0*/  LDL.LU R4, [R1+0x88] ;  /* 0x0000880001047983 */ /* 0x0203640000300800 */
[----:B-1---5:R-:W-:-:S05]  /*20be0*/  BRA `(.L_x_1450) ;  /* 0xfffee5a000007947 */ /* 0x022fca000383ffff */
.L_x_1319:
[----:B------:R-:W-:Y:S01]  /*20bf0*/  MOV R10, 0x2 ;  /* 0x00000002000a7802 */ /* 0x000fe20000000f00 */
[----:B------:R-:W-:Y:S01]  /*20c00*/  IMAD.MOV.U32 R4, RZ, RZ, 0x1c1f ;  /* 0x00001c1fff047424 */ /* 0x000fe200078e00ff */
[----:B------:R-:W-:Y:S01]  /*20c10*/  MOV R3, 0x20c60 ;  /* 0x00020c6000037802 */ /* 0x000fe20000000f00 */
[----:B------:R-:W-:Y:S02]  /*20c20*/  IMAD.MOV.U32 R2, RZ, RZ, R6 ;  /* 0x000000ffff027224 */ /* 0x000fe400078e0006 */
[----:B------:R3:W-:Y:S04]  /*20c30*/  STL [R1+0x84], R10 ;  /* 0x0000840a01007387 */ /* 0x0007e80000100800 */
[----:B------:R3:W-:Y:S02]  /*20c40*/  STL [R1+0x80], R4 ;  /* 0x0000800401007387 */ /* 0x0007e40000100800 */
[----:B-123--:R-:W-:Y:S05]  /*20c50*/  CALL.REL.NOINC `($__internal_3_$__cuda_sm70_shflsync_idx_p) ;  /* 0x0000e90000007944 */ /* 0x00efea0003c00000 */
[----:B-----5:R1:W5:Y:S02]  /*20c60*/  LDL.LU R4, [R1+0x88] ;  /* 0x0000880001047983 */ /* 0x0203640000300800 */
[----:B-1---5:R-:W-:-:S05]  /*20c70*/  BRA `(.L_x_1451) ;  /* 0xfffee9d000007947 */ /* 0x022fca000383ffff */
.L_x_1324:
[----:B------:R-:W-:Y:S01]  /*20c80*/  IMAD.MOV.U32 R4, RZ, RZ, 0x1c1f ;  /* 0x00001c1fff047424 */ /* 0x000fe200078e00ff */
[----:B------:R-:W-:Y:S01]  /*20c90*/  MOV R3, 0x20cf0 ;  /* 0x00020cf000037802 */ /* 0x000fe20000000f00 */
[----:B------:R-:W-:Y:S01]  /*20ca0*/  IMAD.MOV.U32 R2, RZ, RZ, R6 ;  /* 0x000000ffff027224 */ /* 0x000fe200078e0006 */
[----:B-123--:R-:W-:Y:S02]  /*20cb0*/  MOV R6, 0x3 ;  /* 0x0000000300067802 */ /* 0x00efe40000000f00 */
[----:B------:R1:W-:Y:S04]  /*20cc0*/  STL [R1+0x80], R4 ;  /* 0x0000800401007387 */ /* 0x0003e80000100800 */
[----:B------:R1:W-:Y:S02]  /*20cd0*/  STL [R1+0x84], R6 ;  /* 0x0000840601007387 */ /* 0x0003e40000100800 */
[----:B-1----:R-:W-:Y:S05]  /*20ce0*/  CALL.REL.NOINC `($__internal_3_$__cuda_sm70_shflsync_idx_p) ;  /* 0x0000e87000007944 */ /* 0x002fea0003c00000 */
[----:B-----5:R1:W5:Y:S02]  /*20cf0*/  LDL.LU R4, [R1+0x88] ;  /* 0x0000880001047983 */ /* 0x0203640000300800 */
[----:B-1---5:R-:W-:-:S05]  /*20d00*/  BRA `(.L_x_1452) ;  /* 0xfffeee0000007947 */ /* 0x022fca000383ffff */
.L_x_1329:
[----:B------:R-:W-:Y:S02]  /*20d10*/  MOV R3, 0x2 ;  /* 0x0000000200037802 */ /* 0x000fe40000000f00 */
[----:B------:R-:W-:Y:S02]  /*20d20*/  MOV R2, 0x20d40 ;  /* 0x00020d4000027802 */ /* 0x000fe40000000f00 */
[----:B------:R-:W-:Y:S05]  /*20d30*/  CALL.REL.NOINC `($__internal_2_$__cuda_sm70_shflsync_bfly_p) ;  /* 0x0000e7c000007944 */ /* 0x000fea0003c00000 */
[----:B------:R-:W-:Y:S01]  /*20d40*/  MOV R0, R51 ;  /* 0x0000003300007202 */ /* 0x000fe20000000f00 */
[----:B------:R-:W-:-:S05]  /*20d50*/  BRA `(.L_x_1453) ;  /* 0xfffef57000007947 */ /* 0x000fca000383ffff */
.L_x_1330:
[----:B------:R-:W-:Y:S02]  /*20d60*/  MOV R3, 0x1 ;  /* 0x0000000100037802 */ /* 0x000fe40000000f00 */
[----:B------:R-:W-:Y:S02]  /*20d70*/  MOV R2, 0x20d90 ;  /* 0x00020d9000027802 */ /* 0x000fe40000000f00 */
[----:B------:R-:W-:Y:S05]  /*20d80*/  CALL.REL.NOINC `($__internal_2_$__cuda_sm70_shflsync_bfly_p) ;  /* 0x0000e77000007944 */ /* 0x000fea0003c00000 */
[----:B------:R-:W-:Y:S01]  /*20d90*/  IMAD.MOV.U32 R3, RZ, RZ, 0x2 ;  /* 0x00000002ff037424 */ /* 0x000fe200078e00ff */
[----:B------:R-:W-:Y:S01]  /*20da0*/  FMNMX.FTZ R138, R4, R51, !PT ;  /* 0x00000033048a7209 */ /* 0x000fe20007810000 */
[----:B------:R-:W-:Y:S01]  /*20db0*/  IMAD.MOV.U32 R4, RZ, RZ, R137 ;  /* 0x000000ffff047224 */ /* 0x000fe200078e0089 */
[----:B------:R-:W-:Y:S02]  /*20dc0*/  MOV R2, 0x20de0 ;  /* 0x00020de000027802 */ /* 0x000fe40000000f00 */
[----:B------:R-:W-:Y:S05]  /*20dd0*/  CALL.REL.NOINC `($__internal_2_$__cuda_sm70_shflsync_bfly_p) ;  /* 0x0000e72000007944 */ /* 0x000fea0003c00000 */
[----:B------:R-:W-:Y:S01]  /*20de0*/  FMNMX.FTZ R4, R137, R51, !PT ;  /* 0x0000003389047209 */ /* 0x000fe20007810000 */
[----:B------:R-:W-:Y:S01]  /*20df0*/  IMAD.MOV.U32 R3, RZ, RZ, 0x1 ;  /* 0x00000001ff037424 */ /* 0x000fe200078e00ff */
        /* <DEDUP_REMOVED lines=16> */
[----:B------:R-:W-:Y:S01]  /*20f00*/  IMAD.MOV.U32 R3, RZ, RZ, 0x1 ;  /* 0x00000001ff037424 */ /* 0x000fe200078e00ff */
[----:B------:R-:W-:Y:S02]  /*20f10*/  FMNMX.FTZ R6, R6, R51, !PT ;  /* 0x0000003306067209 */ /* 0x000fe40007810000 */
[----:B------:R-:W-:Y:S03]  /*20f20*/  MOV R2, 0x20f50 ;  /* 0x00020f5000027802 */ /* 0x000fe60000000f00 */
[----:B------:R-:W-:Y:S02]  /*20f30*/  IMAD.MOV.U32 R4, RZ, RZ, R6 ;  /* 0x000000ffff047224 */ /* 0x000fe400078e0006 */
[----:B------:R-:W-:Y:S05]  /*20f40*/  CALL.REL.NOINC `($__internal_2_$__cuda_sm70_shflsync_bfly_p) ;  /* 0x0000e5b000007944 */ /* 0x000fea0003c00000 */
[----:B------:R-:W-:Y:S01]  /*20f50*/  MOV R3, R51 ;  /* 0x0000003300037202 */ /* 0x000fe20000000f00 */
[----:B------:R-:W-:-:S05]  /*20f60*/  BRA `(.L_x_1454) ;  /* 0xfffef45000007947 */ /* 0x000fca000383ffff */
.L_x_1339:
        /* <DEDUP_REMOVED lines=8> */
.L_x_1340:
        /* <DEDUP_REMOVED lines=8> */
[----:B------:R-:W4:Y:S01]  /*21070*/  LDL R8, [R1+0x78] ;  /* 0x0000780001087983 */ /* 0x000f220000100800 */
[C---:B--2---:R-:W-:Y:S02]  /*21080*/  IADD3 R10, P0, R2.reuse, R240, RZ ;  /* 0x000000f0020a7210 */ /* 0x044fe40007f1e0ff */
[----:B---3--:R-:W-:Y:S03]  /*21090*/  ISETP.GE.AND P1, PT, R3, c[0x0][0x1d4], PT ;  /* 0x0000750003007a0c */ /* 0x008fe60003f26270 */
[C---:B------:R-:W-:Y:S01]  /*210a0*/  IMAD.X R11, R9.reuse, 0x1, R241, P0 ;  /* 0x00000001090b7824 */ /* 0x040fe200000e06f1 */
[----:B------:R-:W-:Y:S04]  /*210b0*/  IADD3 R2, P0, R2, R238, RZ ;  /* 0x000000ee02027210 */ /* 0x000fe80007f1e0ff */
[----:B------:R-:W-:Y:S01]  /*210c0*/  @!PT LDS RZ, [RZ] ;  /* 0x00000000fffff984 */ /* 0x000fe20000000800 */
[----:B------:R-:W-:Y:S01]  /*210d0*/  @!PT LDS RZ, [RZ] ;  /* 0x00000000fffff984 */ /* 0x000fe20000000800 */
[----:B------:R-:W-:Y:S01]  /*210e0*/  @!PT LDS RZ, [RZ] ;  /* 0x00000000fffff984 */ /* 0x000fe20000000800 */
[----:B----4-:R1:W-:Y:S01]  /*210f0*/  LDGSTS.E.BYPASS.LTC128B.128 [R8], [R10.64], !P3 ;  /* 0x000000000a087fae */ /* 0x0103e2000d901d46 */
[----:B------:R-:W-:Y:S01]  /*21100*/  IMAD.X R3, R9, 0x1, R239, P0 ;  /* 0x0000000109037824 */ /* 0x000fe200000e06ef */
[----:B------:R-:W-:Y:S04]  /*21110*/  MOV R9, 0x181f ;  /* 0x0000181f00097802 */ /* 0x000fe80000000f00 */
[----:B------:R2:W-:Y:S04]  /*21120*/  LDGSTS.E.BYPASS.LTC128B.128 [R8+0x1800], [R2.64], !P1 ;  /* 0x0180000002087fae */ /* 0x0005e8000c901d46 */
[----:B------:R3:W-:Y:S01]  /*21130*/  STL [R1+0x80], R9 ;  /* 0x0000800901007387 */ /* 0x0007e20000100800 */
[----:B-1----:R-:W-:Y:S05]  /*21140*/  IMAD.MOV.U32 R10, RZ, RZ, 0x1 ;  /* 0x00000001ff0a7424 */ /* 0x002fea00078e00ff */
[----:B------:R3:W-:Y:S01]  /*21150*/  STL [R1+0x84], R10 ;  /* 0x0000840a01007387 */ /* 0x0007e20000100800 */
[----:B--2--5:R-:W-:Y:S03]  /*21160*/  MOV R2, R4 ;  /* 0x0000000400027202 */ /* 0x024fe60000000f00 */
[----:B------:R3:W5:Y:S01]  /*21170*/  LDL R8, [R1+0xa0] ;  /* 0x0000a00001087983 */ /* 0x0007620000100800 */
[----:B------:R-:W-:Y:S03]  /*21180*/  MOV R3, 0x211a0 ;  /* 0x000211a000037802 */ /* 0x000fe60000000f00 */
[----:B---3-5:R-:W-:Y:S05]  /*21190*/  CALL.REL.NOINC `($__internal_3_$__cuda_sm70_shflsync_idx_p) ;  /* 0x0000e3c000007944 */ /* 0x028fea0003c00000 */
[----:B------:R1:W5:Y:S01]  /*211a0*/  LDL.LU R9, [R1+0x88] ;  /* 0x0000880001097983 */ /* 0x0003620000300800 */
        /* <DEDUP_REMOVED lines=9> */
[----:B--2---:R-:W-:Y:S05]  /*21240*/  IADD3 R2, P0, R11, R240, RZ ;  /* 0x000000f00b027210 */ /* 0x004fea0007f1e0ff */
[----:B------:R-:W-:Y:S05]  /*21250*/  IMAD.X R3, R9, 0x1, R241, P0 ;  /* 0x0000000109037824 */ /* 0x000fea00000e06f1 */
[----:B------:R-:W-:Y:S01]  /*21260*/  @!PT LDS RZ, [RZ] ;  /* 0x00000000fffff984 */ /* 0x000fe20000000800 */
[----:B------:R-:W-:Y:S01]  /*21270*/  @!PT LDS RZ, [RZ] ;  /* 0x00000000fffff984 */ /* 0x000fe20000000800 */
[----:B------:R-:W-:Y:S01]  /*21280*/  @!PT LDS RZ, [RZ] ;  /* 0x00000000fffff984 */ /* 0x000fe20000000800 */
[----:B---3--:R1:W-:Y:S02]  /*21290*/  LDGSTS.E.BYPASS.LTC128B.128 [R10+0x800], [R2.64], !P3 ;  /* 0x00800000020a7fae */ /* 0x0083e4000d901d46 */
        /* <DEDUP_REMOVED lines=23> */
.L_x_1343:
        /* <DEDUP_REMOVED lines=8> */
.L_x_1344:
        /* <DEDUP_REMOVED lines=8> */
[----:B------:R-:W4:Y:S02]  /*21510*/  LDL R3, [R1+0xf4] ;  /* 0x0000f40001037983 */ /* 0x000f240000100800 */
[----:B----4-:R-:W-:Y:S02]  /*21520*/  ISETP.GE.AND P1, PT, R3, c[0x0][0x1d4], PT ;  /* 0x0000750003007a0c */ /* 0x010fe40003f26270 */
[C---:B--2---:R-:W-:Y:S05]  /*21530*/  IADD3 R10, P0, R2.reuse, R240, RZ ;  /* 0x000000f0020a7210 */ /* 0x044fea0007f1e0ff */
[C---:B------:R-:W-:Y:S01]  /*21540*/  IMAD.X R11, R9.reuse, 0x1, R241, P0 ;  /* 0x00000001090b7824 */ /* 0x040fe200000e06f1 */
[----:B------:R-:W-:Y:S04]  /*21550*/  IADD3 R2, P0, R2, R238, RZ ;  /* 0x000000ee02027210 */ /* 0x000fe80007f1e0ff */
[----:B------:R-:W-:Y:S01]  /*21560*/  @!PT LDS RZ, [RZ] ;  /* 0x00000000fffff984 */ /* 0x000fe20000000800 */
[----:B------:R-:W-:Y:S01]  /*21570*/  @!PT LDS RZ, [RZ] ;  /* 0x00000000fffff984 */ /* 0x000fe20000000800 */
[----:B------:R-:W-:Y:S01]  /*21580*/  @!PT LDS RZ, [RZ] ;  /* 0x00000000fffff984 */ /* 0x000fe20000000800 */
[----:B---3--:R1:W-:Y:S01]  /*21590*/  LDGSTS.E.BYPASS.LTC128B.128 [R8+0x5080], [R10.64], !P3 ;  /* 0x050800000a087fae */ /* 0x0083e2000d901d46 */
[----:B------:R-:W-:Y:S02]  /*215a0*/  IMAD.X R3, R9, 0x1, R239, P0 ;  /* 0x0000000109037824 */ /* 0x000fe400000e06ef */
[----:B------:R-:W-:Y:S03]  /*215b0*/  IMAD.MOV.U32 R9, RZ, RZ, 0x1 ;  /* 0x00000001ff097424 */ /* 0x000fe600078e00ff */
[----:B------:R2:W-:Y:S04]  /*215c0*/  LDGSTS.E.BYPASS.LTC128B.128 [R8+0x6880], [R2.64], !P1 ;  /* 0x0688000002087fae */ /* 0x0005e8000c901d46 */
[----:B------:R3:W-:Y:S04]  /*215d0*/  STL [R1+0x84], R9 ;  /* 0x0000840901007387 */ /* 0x0007e80000100800 */
[----:B-1----:R3:W5:Y:S01]  /*215e0*/  LDL R10, [R1+0xa0] ;  /* 0x0000a000010a7983 */ /* 0x0027620000100800 */
[----:B--2---:R-:W-:Y:S02]  /*215f0*/  MOV R8, 0x181f ;  /* 0x0000181f00087802 */ /* 0x004fe40000000f00 */
[----:B-----5:R-:W-:Y:S02]  /*21600*/  MOV R2, R4 ;  /* 0x0000000400027202 */ /* 0x020fe40000000f00 */
[----:B------:R-:W-:Y:S01]  /*21610*/  MOV R3, 0x21640 ;  /* 0x0002164000037802 */ /* 0x000fe20000000f00 */
[----:B------:R3:W-:Y:S04]  /*21620*/  STL [R1+0x80], R8 ;  /* 0x0000800801007387 */ /* 0x0007e80000100800 */
[----:B---3--:R-:W-:Y:S05]  /*21630*/  CALL.REL.NOINC `($__internal_3_$__cuda_sm70_shflsync_idx_p) ;  /* 0x0000df2000007944 */ /* 0x008fea0003c00000 */
        /* <DEDUP_REMOVED lines=39> */
.L_x_1345:
[----:B------:R-:W-:Y:S02]  /*218b0*/  MOV R3, 0x2 ;  /* 0x0000000200037802 */ /* 0x000fe40000000f00 */
[----:B------:R-:W-:Y:S02]  /*218c0*/  MOV R2, 0x218e0 ;  /* 0x000218e000027802 */ /* 0x000fe40000000f00 */
[----:B------:R-:W-:Y:S05]  /*218d0*/  CALL.REL.NOINC `($__internal_2_$__cuda_sm70_shflsync_bfly_p) ;  /* 0x0000dc2000007944 */ /* 0x000fea0003c00000 */
[----:B------:R-:W-:Y:S01]  /*218e0*/  MOV R139, R51 ;  /* 0x00000033008b7202 */ /* 0x000fe20000000f00 */
[----:B------:R-:W-:-:S05]  /*218f0*/  BRA `(.L_x_1459) ;  /* 0xffff283000007947 */ /* 0x000fca000383ffff */
.L_x_1346:
[----:B------:R-:W-:Y:S01]  /*21900*/  MOV R3, 0x1 ;  /* 0x0000000100037802 */ /* 0x000fe20000000f00 */
[----:B-1----:R-:W-:Y:S01]  /*21910*/  IMAD.MOV.U32 R4, RZ, RZ, R139 ;  /* 0x000000ffff047224 */ /* 0x002fe200078e008b */
[----:B------:R-:W-:Y:S02]  /*21920*/  MOV R2, 0x21940 ;  /* 0x0002194000027802 */ /* 0x000fe40000000f00 */
[----:B------:R-:W-:Y:S05]  /*21930*/  CALL.REL.NOINC `($__internal_2_$__cuda_sm70_shflsync_bfly_p) ;  /* 0x0000dbc000007944 */ /* 0x000fea0003c00000 */
[----:B------:R-:W-:Y:S01]  /*21940*/  IMAD.MOV.U32 R4, RZ, RZ, R140 ;  /* 0x000000ffff047224 */ /* 0x000fe200078e008c */
[----:B------:R-:W-:Y:S01]  /*21950*/  FMNMX.FTZ R139, R139, R51, !PT ;  /* 0x000000338b8b7209 */ /* 0x000fe20007810000 */
[----:B------:R-:W-:Y:S01]  /*21960*/  IMAD.MOV.U32 R3, RZ, RZ, 0x2 ;  /* 0x00000002ff037424 */ /* 0x000fe200078e00ff */
        /* <DEDUP_REMOVED lines=24> */
[----:B------:R-:W-:Y:S01]  /*21af0*/  MOV R2, R51 ;  /* 0x0000003300027202 */ /* 0x000fe20000000f00 */
[----:B------:R-:W-:-:S05]  /*21b00*/  BRA `(.L_x_1460) ;  /* 0xffff271000007947 */ /* 0x000fca000383ffff */
.L_x_1349:
[----:B----4-:R1:W-:Y:S01]  /*21b10*/  STL [R1+0x84], RZ ;  /* 0x000084ff01007387 */ /* 0x0103e20000100800 */
[----:B------:R-:W-:Y:S01]  /*21b20*/  MOV R7, 0x181f ;  /* 0x0000181f00077802 */ /* 0x000fe20000000f00 */
[----:B------:R-:W-:Y:S01]  /*21b30*/  IMAD.MOV.U32 R2, RZ, RZ, R0 ;  /* 0x000000ffff027224 */ /* 0x000fe200078e0000 */
[----:B------:R-:W-:Y:S03]  /*21b40*/  MOV R3, 0x21b70 ;  /* 0x00021b7000037802 */ /* 0x000fe60000000f00 */
[----:B------:R1:W-:Y:S04]  /*21b50*/  STL [R1+0x80], R7 ;  /* 0x0000800701007387 */ /* 0x0003e80000100800 */
[----:B-1----:R-:W-:Y:S05]  /*21b60*/  CALL.REL.NOINC `($__internal_3_$__cuda_sm70_shflsync_idx_p) ;  /* 0x0000d9f000007944 */ /* 0x002fea0003c00000 */
[----:B------:R1:W5:Y:S02]  /*21b70*/  LDL.LU R7, [R1+0x88] ;  /* 0x0000880001077983 */ /* 0x0003640000300800 */
[----:B-1---5:R-:W-:-:S05]  /*21b80*/  BRA `(.L_x_1461) ;  /* 0xffff46f000007947 */ /* 0x022fca000383ffff */
.L_x_1352:
        /* <DEDUP_REMOVED lines=8> */
.L_x_1353:
[----:B------:R4:W-:Y:S01]  /*21c10*/  STL [R1+0x84], RZ ;  /* 0x000084ff01007387 */ /* 0x0009e20000100800 */
[----:B------:R-:W-:Y:S01]  /*21c20*/  MOV R8, 0x181f ;  /* 0x0000181f00087802 */ /* 0x000fe20000000f00 */
[----:B------:R-:W-:Y:S01]  /*21c30*/  IMAD.MOV.U32 R2, RZ, RZ, R4 ;  /* 0x000000ffff027224 */ /* 0x000fe200078e0004 */
[----:B------:R-:W-:Y:S03]  /*21c40*/  MOV R3, 0x21c70 ;  /* 0x00021c7000037802 */ /* 0x000fe60000000f00 */
[----:B------:R4:W-:Y:S04]  /*21c50*/  STL [R1+0x80], R8 ;  /* 0x0000800801007387 */ /* 0x0009e80000100800 */
[----:B-1234-:R-:W-:Y:S05]  /*21c60*/  CALL.REL.NOINC `($__internal_3_$__cuda_sm70_shflsync_idx_p) ;  /* 0x0000d8f000007944 */ /* 0x01efea0003c00000 */
[----:B------:R-:W2:Y:S04]  /*21c70*/  LDL R11, [R1+0xa4] ;  /* 0x0000a400010b7983 */ /* 0x000ea80000100800 */
[----:B------:R-:W3:Y:S04]  /*21c80*/  LDL.LU R2, [R1+0x88] ;  /* 0x0000880001027983 */ /* 0x000ee80000300800 */
[----:B------:R-:W4:Y:S04]  /*21c90*/  LDL R10, [R1+0x74] ;  /* 0x00007400010a7983 */ /* 0x000f280000100800 */
[----:B------:R-:W2:Y:S02]  /*21ca0*/  LDL R3, [R1+0xf4] ;  /* 0x0000f40001037983 */ /* 0x000ea40000100800 */
[----:B--2---:R-:W-:Y:S02]  /*21cb0*/  ISETP.GE.AND P1, PT, R3, c[0x0][0x1d4], PT ;  /* 0x0000750003007a0c */ /* 0x004fe40003f26270 */
[----:B------:R-:W-:Y:S02]  /*21cc0*/  ISETP.GE.AND P2, PT, R11, c[0x0][0x1d4], PT ;  /* 0x000075000b007a0c */ /* 0x000fe40003f46270 */
[C---:B---3--:R-:W-:Y:S05]  /*21cd0*/  IADD3 R8, P0, R2.reuse, R212, RZ ;  /* 0x000000d402087210 */ /* 0x048fea0007f1e0ff */
[C---:B------:R-:W-:Y:S01]  /*21ce0*/  IMAD.X R9, R7.reuse, 0x1, R214, P0 ;  /* 0x0000000107097824 */ /* 0x040fe200000e06d6 */
[----:B------:R-:W-:Y:S05]  /*21cf0*/  IADD3 R2, P0, R2, R139, RZ ;  /* 0x0000008b02027210 */ /* 0x000fea0007f1e0ff */
[----:B------:R-:W-:Y:S01]  /*21d00*/  @!PT LDS RZ, [RZ] ;  /* 0x00000000fffff984 */ /* 0x000fe20000000800 */
[----:B------:R-:W-:Y:S01]  /*21d10*/  @!PT LDS RZ, [RZ] ;  /* 0x00000000fffff984 */ /* 0x000fe20000000800 */
[----:B------:R-:W-:Y:S01]  /*21d20*/  @!PT LDS RZ, [RZ] ;  /* 0x00000000fffff984 */ /* 0x000fe20000000800 */
[----:B----4-:R1:W-:Y:S01]  /*21d30*/  LDGSTS.E.BYPASS.LTC128B.128 [R10+0x5080], [R8.64], !P2 ;  /* 0x05080000080a7fae */ /* 0x0103e2000d101d46 */
[----:B------:R-:W-:Y:S02]  /*21d40*/  IMAD.X R3, R7, 0x1, R213, P0 ;  /* 0x0000000107037824 */ /* 0x000fe400000e06d5 */
[----:B------:R-:W-:Y:S03]  /*21d50*/  IMAD.MOV.U32 R7, RZ, RZ, 0x181f ;  /* 0x0000181fff077424 */ /* 0x000fe600078e00ff */
[----:B------:R2:W-:Y:S04]  /*21d60*/  LDGSTS.E.BYPASS.LTC128B.128 [R10+0x6880], [R2.64], !P1 ;  /* 0x06880000020a7fae */ /* 0x0005e8000c901d46 */
[----:B------:R3:W-:Y:S01]  /*21d70*/  STL [R1+0x80], R7 ;  /* 0x0000800701007387 */ /* 0x0007e20000100800 */
[----:B-1----:R-:W-:Y:S05]  /*21d80*/  IMAD.MOV.U32 R8, RZ, RZ, 0x1 ;  /* 0x00000001ff087424 */ /* 0x002fea00078e00ff */
[----:B------:R3:W-:Y:S01]  /*21d90*/  STL [R1+0x84], R8 ;  /* 0x0000840801007387 */ /* 0x0007e20000100800 */
[----:B--2---:R-:W-:Y:S01]  /*21da0*/  MOV R3, 0x21dd0 ;  /* 0x00021dd000037802 */ /* 0x004fe20000000f00 */
[----:B-----5:R-:W-:Y:S02]  /*21db0*/  IMAD.MOV.U32 R2, RZ, RZ, R0 ;  /* 0x000000ffff027224 */ /* 0x020fe400078e0000 */
[----:B---3--:R-:W-:Y:S05]  /*21dc0*/  CALL.REL.NOINC `($__internal_3_$__cuda_sm70_shflsync_idx_p) ;  /* 0x0000d79000007944 */ /* 0x008fea0003c00000 */
        /* <DEDUP_REMOVED lines=10> */
[----:B------:R-:W4:Y:S04]  /*21e70*/  LDL R3, [R1+0xf4] ;  /* 0x0000f40001037983 */ /* 0x000f280000100800 */
[----:B------:R-:W4:Y:S01]  /*21e80*/  LDL R10, [R1+0x74] ;  /* 0x00007400010a7983 */ /* 0x000f220000100800 */
[----:B--2---:R-:W-:Y:S02]  /*21e90*/  ISETP.GE.AND P2, PT, R11, c[0x0][0x1d4], PT ;  /* 0x000075000b007a0c */ /* 0x004fe40003f46270 */
[C---:B---3--:R-:W-:Y:S02]  /*21ea0*/  IADD3 R8, P0, R2.reuse, R212, RZ ;  /* 0x000000d402087210 */ /* 0x048fe40007f1e0ff */
[----:B----4-:R-:W-:Y:S03]  /*21eb0*/  ISETP.GE.AND P1, PT, R3, c[0x0][0x1d4], PT ;  /* 0x0000750003007a0c */ /* 0x010fe60003f26270 */
[C---:B------:R-:W-:Y:S01]  /*21ec0*/  IMAD.X R9, R7.reuse, 0x1, R214, P0 ;  /* 0x0000000107097824 */ /* 0x040fe200000e06d6 */
[----:B------:R-:W-:Y:S05]  /*21ed0*/  IADD3 R2, P0, R2, R139, RZ ;  /* 0x0000008b02027210 */ /* 0x000fea0007f1e0ff */
[----:B------:R-:W-:Y:S01]  /*21ee0*/  @!PT LDS RZ, [RZ] ;  /* 0x00000000fffff984 */ /* 0x000fe20000000800 */
[----:B------:R-:W-:Y:S01]  /*21ef0*/  @!PT LDS RZ, [RZ] ;  /* 0x00000000fffff984 */ /* 0x000fe20000000800 */
[----:B------:R-:W-:Y:S01]  /*21f00*/  @!PT LDS RZ, [RZ] ;  /* 0x00000000fffff984 */ /* 0x000fe20000000800 */
[----:B------:R1:W-:Y:S01]  /*21f10*/  LDGSTS.E.BYPASS.LTC128B.128 [R10+0x5880], [R8.64], !P2 ;  /* 0x05880000080a7fae */ /* 0x0003e2000d101d46 */
[----:B------:R-:W-:Y:S02]  /*21f20*/  IMAD.X R3, R7, 0x1, R213, P0 ;  /* 0x0000000107037824 */ /* 0x000fe400000e06d5 */
[----:B------:R-:W-:Y:S03]  /*21f30*/  IMAD.MOV.U32 R7, RZ, RZ, 0x2 ;  /* 0x00000002ff077424 */ /* 0x000fe600078e00ff */
[----:B------:R2:W-:Y:S04]  /*21f40*/  LDGSTS.E.BYPASS.LTC128B.128 [R10+0x7080], [R2.64], !P1 ;  /* 0x07080000020a7fae */ /* 0x0005e8000c901d46 */
[----:B------:R1:W-:Y:S01]  /*21f50*/  STL [R1+0x84], R7 ;  /* 0x0000840701007387 */ /* 0x0003e20000100800 */
        /* <DEDUP_REMOVED lines=15> */
.L_x_1354:
        /* <DEDUP_REMOVED lines=8> */
.L_x_1359:
[----:B------:R-:W-:Y:S01]  /*220d0*/  MOV R4, 0x1 ;  /* 0x0000000100047802 */ /* 0x000fe20000000f00 */
[----:B------:R-:W-:Y:S01]  /*220e0*/  IMAD.MOV.U32 R0, RZ, RZ, 0x1c1f ;  /* 0x00001c1fff007424 */ /* 0x000fe200078e00ff */
[----:B------:R-:W-:Y:S01]  /*220f0*/  MOV R3, 0x22140 ;  /* 0x0002214000037802 */ /* 0x000fe20000000f00 */
[----:B------:R-:W-:Y:S02]  /*22100*/  IMAD.MOV.U32 R2, RZ, RZ, R7 ;  /* 0x000000ffff027224 */ /* 0x000fe400078e0007 */
[----:B------:R2:W-:Y:S04]  /*22110*/  STL [R1+0x84], R4 ;  /* 0x0000840401007387 */ /* 0x0005e80000100800 */
[----:B------:R2:W-:Y:S02]  /*22120*/  STL [R1+0x80], R0 ;  /* 0x0000800001007387 */ /* 0x0005e40000100800 */
[----:B-12---:R-:W-:Y:S05]  /*22130*/  CALL.REL.NOINC `($__internal_3_$__cuda_sm70_shflsync_idx_p) ;  /* 0x0000d42000007944 */ /* 0x006fea0003c00000 */
[----:B------:R1:W5:Y:S02]  /*22140*/  LDL.LU R3, [R1+0x88] ;  /* 0x0000880001037983 */ /* 0x0003640000300800 */
[----:B-1---5:R-:W-:-:S05]  /*22150*/  BRA `(.L_x_1465) ;  /* 0xffff5e3000007947 */ /* 0x022fca000383ffff */
.L_x_1364:
[----:B------:R-:W-:Y:S01]  /*22160*/  MOV R4, 0x2 ;  /* 0x0000000200047802 */ /* 0x000fe20000000f00 */
[----:B------:R-:W-:Y:S01]  /*22170*/  IMAD.MOV.U32 R0, RZ, RZ, 0x1c1f ;  /* 0x00001c1fff007424 */ /* 0x000fe200078e00ff */
[----:B------:R-:W-:Y:S01]  /*22180*/  MOV R3, 0x221d0 ;  /* 0x000221d000037802 */ /* 0x000fe20000000f00 */
[----:B------:R-:W-:Y:S02]  /*22190*/  IMAD.MOV.U32 R2, RZ, RZ, R7 ;  /* 0x000000ffff027224 */ /* 0x000fe400078e0007 */
[----:B------:R3:W-:Y:S04]  /*221a0*/  STL [R1+0x84], R4 ;  /* 0x0000840401007387 */ /* 0x0007e80000100800 */
[----:B------:R3:W-:Y:S02]  /*221b0*/  STL [R1+0x80], R0 ;  /* 0x0000800001007387 */ /* 0x0007e40000100800 */
[----:B-123--:R-:W-:Y:S05]  /*221c0*/  CALL.REL.NOINC `($__internal_3_$__cuda_sm70_shflsync_idx_p) ;  /* 0x0000d39000007944 */ /* 0x00efea0003c00000 */
[----:B------:R1:W5:Y:S02]  /*221d0*/  LDL.LU R3, [R1+0x88] ;  /* 0x0000880001037983 */ /* 0x0003640000300800 */
[----:B-1---5:R-:W-:-:S05]  /*221e0*/  BRA `(.L_x_1466) ;  /* 0xffff624000007947 */ /* 0x022fca000383ffff */
.L_x_1369:
[----:B------:R-:W-:Y:S01]  /*221f0*/  MOV R4, 0x3 ;  /* 0x0000000300047802 */ /* 0x000fe20000000f00 */
[----:B------:R-:W-:Y:S01]  /*22200*/  IMAD.MOV.U32 R0, RZ, RZ, 0x1c1f ;  /* 0x00001c1fff007424 */ /* 0x000fe200078e00ff */
[----:B------:R-:W-:Y:S01]  /*22210*/  MOV R3, 0x22260 ;  /* 0x0002226000037802 */ /* 0x000fe20000000f00 */
[----:B------:R-:W-:Y:S02]  /*22220*/  IMAD.MOV.U32 R2, RZ, RZ, R7 ;  /* 0x000000ffff027224 */ /* 0x000fe400078e0007 */
[----:B------:R4:W-:Y:S04]  /*22230*/  STL [R1+0x84], R4 ;  /* 0x0000840401007387 */ /* 0x0009e80000100800 */
[----:B------:R4:W-:Y:S02]  /*22240*/  STL [R1+0x80], R0 ;  /* 0x0000800001007387 */ /* 0x0009e40000100800 */
[----:B-1234-:R-:W-:Y:S05]  /*22250*/  CALL.REL.NOINC `($__internal_3_$__cuda_sm70_shflsync_idx_p) ;  /* 0x0000d30000007944 */ /* 0x01efea0003c00000 */
[----:B------:R1:W5:Y:S02]  /*22260*/  LDL.LU R3, [R1+0x88] ;  /* 0x0000880001037983 */ /* 0x0003640000300800 */
[----:B-1---5:R-:W-:-:S05]  /*22270*/  BRA `(.L_x_1467) ;  /* 0xffff665000007947 */ /* 0x022fca000383ffff */
.L_x_1374:
[----:B------:R-:W-:Y:S02]  /*22280*/  MOV R3, 0x2 ;  /* 0x0000000200037802 */ /* 0x000fe40000000f00 */
[----:B------:R-:W-:Y:S02]  /*22290*/  MOV R2, 0x222b0 ;  /* 0x000222b000027802 */ /* 0x000fe40000000f00 */
[----:B------:R-:W-:Y:S05]  /*222a0*/  CALL.REL.NOINC `($__internal_2_$__cuda_sm70_shflsync_bfly_p) ;  /* 0x0000d25000007944 */ /* 0x000fea0003c00000 */
[----:B------:R-:W-:Y:S01]  /*222b0*/  MOV R139, R51 ;  /* 0x00000033008b7202 */ /* 0x000fe20000000f00 */
[----:B------:R-:W-:-:S05]  /*222c0*/  BRA `(.L_x_1468) ;  /* 0xffff6da000007947 */ /* 0x000fca000383ffff */
.L_x_1375:
        /* <DEDUP_REMOVED lines=33> */
.L_x_1377:
[----:B------:R2:W5:Y:S01]  /*224e0*/  LDL R4, [R1+0x90] ;  /* 0x0000900001047983 */ /* 0x0005620000100800 */
[----:B-1----:R-:W-:-:S02]  /*224f0*/  MOV R3, 0x2 ;  /* 0x0000000200037802 */ /* 0x002fc40000000f00 */
[----:B------:R-:W-:Y:S02]  /*22500*/  MOV R2, 0x22520 ;  /* 0x0002252000027802 */ /* 0x000fe40000000f00 */
[----:B--2--5:R-:W-:Y:S05]  /*22510*/  CALL.REL.NOINC `($__internal_2_$__cuda_sm70_shflsync_bfly_p) ;  /* 0x0000cfe000007944 */ /* 0x024fea0003c00000 */
[----:B------:R-:W-:Y:S01]  /*22520*/  MOV R6, R51 ;  /* 0x0000003300067202 */ /* 0x000fe20000000f00 */
[----:B------:R-:W-:Y:S05]  /*22530*/  BRA `(.L_x_1470) ;  /* 0xffff8bc000007947 */ /* 0x000fea000383ffff */
.L_x_1378:
[----:B------:R-:W-:Y:S01]  /*22540*/  IMAD.MOV.U32 R4, RZ, RZ, R6 ;  /* 0x000000ffff047224 */ /* 0x000fe200078e0006 */
[----:B-1----:R-:W-:Y:S02]  /*22550*/  MOV R3, 0x1 ;  /* 0x0000000100037802 */ /* 0x002fe40000000f00 */
[----:B------:R-:W-:Y:S02]  /*22560*/  MOV R2, 0x22580 ;  /* 0x0002258000027802 */ /* 0x000fe40000000f00 */
[----:B------:R-:W-:Y:S05]  /*22570*/  CALL.REL.NOINC `($__internal_2_$__cuda_sm70_shflsync_bfly_p) ;  /* 0x0000cf8000007944 */ /* 0x000fea0003c00000 */
[----:B------:R1:W5:Y:S01]  /*22580*/  LDL R4, [R1+0x94] ;  /* 0x0000940001047983 */ /* 0x0003620000100800 */
[----:B------:R-:W-:Y:S01]  /*22590*/  FADD.FTZ R6, R6, R51 ;  /* 0x0000003306067221 */ /* 0x000fe20000010000 */
[----:B------:R-:W-:Y:S02]  /*225a0*/  MOV R3, 0x2 ;  /* 0x0000000200037802 */ /* 0x000fe40000000f00 */
[----:B------:R-:W-:Y:S02]  /*225b0*/  MOV R2, 0x225d0 ;  /* 0x000225d000027802 */ /* 0x000fe40000000f00 */
[----:B-1---5:R-:W-:Y:S05]  /*225c0*/  CALL.REL.NOINC `($__internal_2_$__cuda_sm70_shflsync_bfly_p) ;  /* 0x0000cf3000007944 */ /* 0x022fea0003c00000 */
[----:B------:R-:W2:Y:S01]  /*225d0*/  LDL.LU R0, [R1+0x94] ;  /* 0x0000940001007983 */ /* 0x000ea20000300800 */
[----:B------:R-:W-:Y:S02]  /*225e0*/  MOV R3, 0x1 ;  /* 0x0000000100037802 */ /* 0x000fe40000000f00 */
[----:B------:R-:W-:Y:S01]  /*225f0*/  MOV R2, 0x22630 ;  /* 0x0002263000027802 */ /* 0x000fe20000000f00 */
[----:B--2---:R-:W-:-:S05]  /*22600*/  FADD.FTZ R5, R0, R51 ;  /* 0x0000003300057221 */ /* 0x004fca0000010000 */
[----:B------:R-:W-:Y:S02]  /*22610*/  MOV R4, R5 ;  /* 0x0000000500047202 */ /* 0x000fe40000000f00 */
        /* <DEDUP_REMOVED lines=23> */
[----:B------:R-:W-:Y:S05]  /*22790*/  BRA `(.L_x_1471) ;  /* 0xffff8a9000007947 */ /* 0x000fea000383ffff */
.L_x_1398:
        /* <DEDUP_REMOVED lines=8> */
.L_x_1399:
        /* <DEDUP_REMOVED lines=8> */
.L_x_1402:
[----:B--2---:R-:W-:Y:S01]  /*228a0*/  MOV R4, 0x1 ;  /* 0x0000000100047802 */ /* 0x004fe20000000f00 */
[----:B------:R-:W-:Y:S01]  /*228b0*/  IMAD.MOV.U32 R0, RZ, RZ, 0x181f ;  /* 0x0000181fff007424 */ /* 0x000fe200078e00ff */
[----:B------:R-:W-:Y:S01]  /*228c0*/  MOV R3, 0x22910 ;  /* 0x0002291000037802 */ /* 0x000fe20000000f00 */
[----:B----4-:R-:W-:Y:S02]  /*228d0*/  IMAD.MOV.U32 R2, RZ, RZ, R9 ;  /* 0x000000ffff027224 */ /* 0x010fe400078e0009 */
[----:B------:R2:W-:Y:S04]  /*228e0*/  STL [R1+0x84], R4 ;  /* 0x0000840401007387 */ /* 0x0005e80000100800 */
[----:B------:R2:W-:Y:S02]  /*228f0*/  STL [R1+0x80], R0 ;  /* 0x0000800001007387 */ /* 0x0005e40000100800 */
[----:B-123--:R-:W-:Y:S05]  /*22900*/  CALL.REL.NOINC `($__internal_3_$__cuda_sm70_shflsync_idx_p) ;  /* 0x0000cc5000007944 */ /* 0x00efea0003c00000 */
        /* <DEDUP_REMOVED lines=10> */
.L_x_1405:
[----:B--2---:R-:W-:Y:S01]  /*229b0*/  MOV R4, 0x2 ;  /* 0x0000000200047802 */ /* 0x004fe20000000f00 */
[----:B------:R-:W-:Y:S01]  /*229c0*/  IMAD.MOV.U32 R0, RZ, RZ, 0x181f ;  /* 0x0000181fff007424 */ /* 0x000fe200078e00ff */
[----:B------:R-:W-:Y:S01]  /*229d0*/  MOV R3, 0x22a20 ;  /* 0x00022a2000037802 */ /* 0x000fe20000000f00 */
[----:B------:R-:W-:Y:S02]  /*229e0*/  IMAD.MOV.U32 R2, RZ, RZ, R9 ;  /* 0x000000ffff027224 */ /* 0x000fe400078e0009 */
[----:B------:R2:W-:Y:S04]  /*229f0*/  STL [R1+0x84], R4 ;  /* 0x0000840401007387 */ /* 0x0005e80000100800 */
[----:B------:R2:W-:Y:S02]  /*22a00*/  STL [R1+0x80], R0 ;  /* 0x0000800001007387 */ /* 0x0005e40000100800 */
[----:B-123--:R-:W-:Y:S05]  /*22a10*/  CALL.REL.NOINC `($__internal_3_$__cuda_sm70_shflsync_idx_p) ;  /* 0x0000cb4000007944 */ /* 0x00efea0003c00000 */
[----:B-----5:R1:W5:Y:S02]  /*22a20*/  LDL.LU R0, [R1+0x88] ;  /* 0x0000880001007983 */ /* 0x0203640000300800 */
[----:B-1---5:R-:W-:Y:S05]  /*22a30*/  BRA `(.L_x_1475) ;  /* 0xffffb7b000007947 */ /* 0x022fea000383ffff */
.L_x_1406:
[----:B--2---:R-:W-:Y:S01]  /*22a40*/  MOV R5, 0x2 ;  /* 0x0000000200057802 */ /* 0x004fe20000000f00 */
[----:B------:R-:W-:Y:S01]  /*22a50*/  IMAD.MOV.U32 R4, RZ, RZ, 0x181f ;  /* 0x0000181fff047424 */ /* 0x000fe200078e00ff */
[----:B------:R-:W-:Y:S01]  /*22a60*/  MOV R3, 0x22ab0 ;  /* 0x00022ab000037802 */ /* 0x000fe20000000f00 */
[----:B------:R-:W-:-:S02]  /*22a70*/  IMAD.MOV.U32 R2, RZ, RZ, R11 ;  /* 0x000000ffff027224 */ /* 0x000fc400078e000b */
[----:B------:R2:W-:Y:S04]  /*22a80*/  STL [R1+0x84], R5 ;  /* 0x0000840501007387 */ /* 0x0005e80000100800 */
[----:B------:R2:W-:Y:S02]  /*22a90*/  STL [R1+0x80], R4 ;  /* 0x0000800401007387 */ /* 0x0005e40000100800 */
[----:B-1234-:R-:W-:Y:S05]  /*22aa0*/  CALL.REL.NOINC `($__internal_3_$__cuda_sm70_shflsync_idx_p) ;  /* 0x0000cab000007944 */ /* 0x01efea0003c00000 */
[----:B------:R1:W5:Y:S02]  /*22ab0*/  LDL.LU R2, [R1+0x88] ;  /* 0x0000880001027983 */ /* 0x0003640000300800 */
[----:B-1---5:R-:W-:Y:S05]  /*22ac0*/  BRA `(.L_x_1476) ;  /* 0xffffb74000007947 */ /* 0x022fea000383ffff */
.L_x_1409:
[----:B-1----:R-:W-:Y:S01]  /*22ad0*/  MOV R4, 0x3 ;  /* 0x0000000300047802 */ /* 0x002fe20000000f00 */
[----:B------:R-:W-:Y:S01]  /*22ae0*/  IMAD.MOV.U32 R0, RZ, RZ, 0x181f ;  /* 0x0000181fff007424 */ /* 0x000fe200078e00ff */
[----:B------:R-:W-:Y:S01]  /*22af0*/  MOV R3, 0x22b40 ;  /* 0x00022b4000037802 */ /* 0x000fe20000000f00 */
[----:B---3--:R-:W-:Y:S02]  /*22b00*/  IMAD.MOV.U32 R2, RZ, RZ, R9 ;  /* 0x000000ffff027224 */ /* 0x008fe400078e0009 */
[----:B------:R1:W-:Y:S04]  /*22b10*/  STL [R1+0x84], R4 ;  /* 0x0000840401007387 */ /* 0x0003e80000100800 */
[----:B------:R1:W-:Y:S02]  /*22b20*/  STL [R1+0x80], R0 ;  /* 0x0000800001007387 */ /* 0x0003e40000100800 */
[----:B-12-4-:R-:W-:Y:S05]  /*22b30*/  CALL.REL.NOINC `($__internal_3_$__cuda_sm70_shflsync_idx_p) ;  /* 0x0000ca2000007944 */ /* 0x016fea0003c00000 */
        /* <DEDUP_REMOVED lines=10> */
.L_x_1412:
[----:B--2---:R-:W-:Y:S01]  /*22be0*/  MOV R4, 0x4 ;  /* 0x0000000400047802 */ /* 0x004fe20000000f00 */
[----:B------:R-:W-:Y:S01]  /*22bf0*/  IMAD.MOV.U32 R0, RZ, RZ, 0x181f ;  /* 0x0000181fff007424 */ /* 0x000fe200078e00ff */
[----:B------:R-:W-:Y:S01]  /*22c00*/  MOV R3, 0x22c50 ;  /* 0x00022c5000037802 */ /* 0x000fe20000000f00 */
[----:B---3--:R-:W-:Y:S02]  /*22c10*/  IMAD.MOV.U32 R2, RZ, RZ, R9 ;  /* 0x000000ffff027224 */ /* 0x008fe400078e0009 */
[----:B------:R2:W-:Y:S04]  /*22c20*/  STL [R1+0x84], R4 ;  /* 0x0000840401007387 */ /* 0x0005e80000100800 */
[----:B------:R2:W-:Y:S02]  /*22c30*/  STL [R1+0x80], R0 ;  /* 0x0000800001007387 */ /* 0x0005e40000100800 */
[----:B-12-4-:R-:W-:Y:S05]  /*22c40*/  CALL.REL.NOINC `($__internal_3_$__cuda_sm70_shflsync_idx_p) ;  /* 0x0000c91000007944 */ /* 0x016fea0003c00000 */
[----:B-----5:R1:W5:Y:S02]  /*22c50*/  LDL.LU R0, [R1+0x88] ;  /* 0x0000880001007983 */ /* 0x0203640000300800 */
[----:B-1---5:R-:W-:Y:S05]  /*22c60*/  BRA `(.L_x_1478) ;  /* 0xffffb7d000007947 */ /* 0x022fea000383ffff */
.L_x_1413:
[----:B--2---:R-:W-:Y:S01]  /*22c70*/  MOV R5, 0x4 ;  /* 0x0000000400057802 */ /* 0x004fe20000000f00 */
[----:B------:R-:W-:Y:S01]  /*22c80*/  IMAD.MOV.U32 R4, RZ, RZ, 0x181f ;  /* 0x0000181fff047424 */ /* 0x000fe200078e00ff */
[----:B------:R-:W-:Y:S01]  /*22c90*/  MOV R3, 0x22ce0 ;  /* 0x00022ce000037802 */ /* 0x000fe20000000f00 */
[----:B---3--:R-:W-:-:S02]  /*22ca0*/  IMAD.MOV.U32 R2, RZ, RZ, R11 ;  /* 0x000000ffff027224 */ /* 0x008fc400078e000b */
[----:B------:R2:W-:Y:S04]  /*22cb0*/  STL [R1+0x84], R5 ;  /* 0x0000840501007387 */ /* 0x0005e80000100800 */
[----:B------:R2:W-:Y:S02]  /*22cc0*/  STL [R1+0x80], R4 ;  /* 0x0000800401007387 */ /* 0x0005e40000100800 */
[----:B-12-4-:R-:W-:Y:S05]  /*22cd0*/  CALL.REL.NOINC `($__internal_3_$__cuda_sm70_shflsync_idx_p) ;  /* 0x0000c88000007944 */ /* 0x016fea0003c00000 */
[----:B------:R1:W5:Y:S02]  /*22ce0*/  LDL.LU R2, [R1+0x88] ;  /* 0x0000880001027983 */ /* 0x0003640000300800 */
[----:B-1---5:R-:W-:Y:S05]  /*22cf0*/  BRA `(.L_x_1479) ;  /* 0xffffb76000007947 */ /* 0x022fea000383ffff */
.L_x_1416:
[----:B---3--:R-:W-:Y:S01]  /*22d00*/  MOV R4, 0x5 ;  /* 0x0000000500047802 */ /* 0x008fe20000000f00 */
[----:B------:R-:W-:Y:S01]  /*22d10*/  IMAD.MOV.U32 R0, RZ, RZ, 0x181f ;  /* 0x0000181fff007424 */ /* 0x000fe200078e00ff */
[----:B------:R-:W-:Y:S01]  /*22d20*/  MOV R3, 0x22d70 ;  /* 0x00022d7000037802 */ /* 0x000fe20000000f00 */
[----:B------:R-:W-:Y:S02]  /*22d30*/  IMAD.MOV.U32 R2, RZ, RZ, R9 ;  /* 0x000000ffff027224 */ /* 0x000fe400078e0009 */
[----:B------:R3:W-:Y:S04]  /*22d40*/  STL [R1+0x84], R4 ;  /* 0x0000840401007387 */ /* 0x0007e80000100800 */
[----:B------:R3:W-:Y:S02]  /*22d50*/  STL [R1+0x80], R0 ;  /* 0x0000800001007387 */ /* 0x0007e40000100800 */
[----:B-1234-:R-:W-:Y:S05]  /*22d60*/  CALL.REL.NOINC `($__internal_3_$__cuda_sm70_shflsync_idx_p) ;  /* 0x0000c7f000007944 */ /* 0x01efea0003c00000 */
        /* <DEDUP_REMOVED lines=10> */
.L_x_1419:
        /* <DEDUP_REMOVED lines=9> */
.L_x_1420:
        /* <DEDUP_REMOVED lines=9> */
.L_x_1423:
        /* <DEDUP_REMOVED lines=17> */
        .type           $_ZN7cutlass13device_kernelIN5flash19enable_sm80_to_sm89INS1_16FlashAttnFwdSm80INS1_25CollectiveMainloopFwdSm80ILi4ELi1ELb0EN4cute5tupleIJNS5_1CILi128EEENS7_ILi48EEES8_EEELi128ENS_10bfloat16_tEfNS_4arch4Sm80ELb0ELb1ELb1ELb1ELb1ELb1ELb1ELb0EEENS1_21CollectiveEpilogueFwdINS6_IJS8_S8_S9_EEENS6_IJNS7_ILi1EEESH_SH_EEESB_SD_Li128ELb1ELb1ELb0ELb0EEENS1_19SingleTileSchedulerILb1ELb0ELb1ELi128EEEEEEEEEvNT_6ParamsE$_ZZN5flash25CollectiveMainloopFwdSm80ILi4ELi1ELb0EN4cute5tupleIJNS1_1CILi128EEENS3_ILi48EEES4_EEELi128EN7cutlass10bfloat16_tEfNS7_4arch4Sm80ELb0ELb1ELb1ELb1ELb1ELb1ELb1ELb0EE3mmaINS_16FlashAttnFwdSm80ISB_NS_21CollectiveEpilogueFwdINS2_IJS4_S4_S5_EEENS2_IJNS3_ILi1EEESG_SG_EEES8_SA_Li128ELb1ELb1ELb0ELb0EEENS_19SingleTileSchedulerILb1ELb0ELb1ELi128EEEE13SharedStorageENS1_6TensorINS1_11ArrayEngineIfLm128EEENS1_6LayoutINS2_IJNS2_IJNS3_ILi2EEESR_EEESR_NS3_ILi16EEEEEENS2_IJNS2_IJSG_SR_EEENS3_ILi4EEENS3_ILi8EEEEEEEEEENS_7SoftmaxILi4ELi0EEEEEbRKNSB_6ParamsERT0_RT1_iRKNS_16SeqlenInfoQKNewKILb1ELb1EEENS2_IJiiiiEEERT_ENKUlvE_clEv,@function
        .size           $_ZN7cutlass13device_kernelIN5flash19enable_sm80_to_sm89INS1_16FlashAttnFwdSm80INS1_25CollectiveMainloopFwdSm80ILi4ELi1ELb0EN4cute5tupleIJNS5_1CILi128EEENS7_ILi48EEES8_EEELi128ENS_10bfloat16_tEfNS_4arch4Sm80ELb0ELb1ELb1ELb1ELb1ELb1ELb1ELb0EEENS1_21CollectiveEpilogueFwdINS6_IJS8_S8_S9_EEENS6_IJNS7_ILi1EEESH_SH_EEESB_SD_Li128ELb1ELb1ELb0ELb0EEENS1_19SingleTileSchedulerILb1ELb0ELb1ELi128EEEEEEEEEvNT_6ParamsE$_ZZN5flash25CollectiveMainloopFwdSm80ILi4ELi1ELb0EN4cute5tupleIJNS1_1CILi128EEENS3_ILi48EEES4_EEELi128EN7cutlass10bfloat16_tEfNS7_4arch4Sm80ELb0ELb1ELb1ELb1ELb1ELb1ELb1ELb0EE3mmaINS_16FlashAttnFwdSm80ISB_NS_21CollectiveEpilogueFwdINS2_IJS4_S4_S5_EEENS2_IJNS3_ILi1EEESG_SG_EEES8_SA_Li128ELb1ELb1ELb0ELb0EEENS_19SingleTileSchedulerILb1ELb0ELb1ELi128EEEE13SharedStorageENS1_6TensorINS1_11ArrayEngineIfLm128EEENS1_6LayoutINS2_IJNS2_IJNS3_ILi2EEESR_EEESR_NS3_ILi16EEEEEENS2_IJNS2_IJSG_SR_EEENS3_ILi4EEENS3_ILi8EEEEEEEEEENS_7SoftmaxILi4ELi0EEEEEbRKNSB_6ParamsERT0_RT1_iRKNS_16SeqlenInfoQKNewKILb1ELb1EEENS2_IJiiiiEEERT_ENKUlvE_clEv,($__internal_2_$__cuda_sm70_shflsync_bfly_p - $_ZN7cutlass13device_kernelIN5flash19enable_sm80_to_sm89INS1_16FlashAttnFwdSm80INS1_25CollectiveMainloopFwdSm80ILi4ELi1ELb0EN4cute5tupleIJNS5_1CILi128EEENS7_ILi48EEES8_EEELi128ENS_10bfloat16_tEfNS_4arch4Sm80ELb0ELb1ELb1ELb1ELb1ELb1ELb1ELb0EEENS1_21CollectiveEpilogueFwdINS6_IJS8_S8_S9_EEENS6_IJNS7_ILi1EEESH_SH_EEESB_SD_Li128ELb1ELb1ELb0ELb0EEENS1_19SingleTileSchedulerILb1ELb0ELb1ELi128EEEEEEEEEvNT_6ParamsE$_ZZN5flash25CollectiveMainloopFwdSm80ILi4ELi1ELb0EN4cute5tupleIJNS1_1CILi128EEENS3_ILi48EEES4_EEELi128EN7cutlass10bfloat16_tEfNS7_4arch4Sm80ELb0ELb1ELb1ELb1ELb1ELb1ELb1ELb0EE3mmaINS_16FlashAttnFwdSm80ISB_NS_21CollectiveEpilogueFwdINS2_IJS4_S4_S5_EEENS2_IJNS3_ILi1EEESG_SG_EEES8_SA_Li128ELb1ELb1ELb0ELb0EEENS_19SingleTileSchedulerILb1ELb0ELb1ELi128EEEE13SharedStorageENS1_6TensorINS1_11ArrayEngineIfLm128EEENS1_6LayoutINS2_IJNS2_IJNS3_ILi2EEESR_EEESR_NS3_ILi16EEEEEENS2_IJNS2_IJSG_SR_EEENS3_ILi4EEENS3_ILi8EEEEEEEEEENS_7SoftmaxILi4ELi0EEEEEbRKNSB_6ParamsERT0_RT1_iRKNS_16SeqlenInfoQKNewKILb1ELb1EEENS2_IJiiiiEEERT_ENKUlvE_clEv)
$_ZN7cutlass13device_kernelIN5flash19enable_sm80_to_sm89INS1_16FlashAttnFwdSm80INS1_25CollectiveMainloopFwdSm80ILi4ELi1ELb0EN4cute5tupleIJNS5_1CILi128EEENS7_ILi48EEES8_EEELi128ENS_10bfloat16_tEfNS_4arch4Sm80ELb0ELb1ELb1ELb1ELb1ELb1ELb1ELb0EEENS1_21CollectiveEpilogueFwdINS6_IJS8_S8_S9_EEENS6_IJNS7_ILi1EEESH_SH_EEESB_SD_Li128ELb1ELb1ELb0ELb0EEENS1_19SingleTileSchedulerILb1ELb0ELb1ELi128EEEEEEEEEvNT_6ParamsE$_ZZN5flash25CollectiveMainloopFwdSm80ILi4ELi1ELb0EN4cute5tupleIJNS1_1CILi128EEENS3_ILi48EEES4_EEELi128EN7cutlass10bfloat16_tEfNS7_4arch4Sm80ELb0ELb1ELb1ELb1ELb1ELb1ELb1ELb0EE3mmaINS_16FlashAttnFwdSm80ISB_NS_21CollectiveEpilogueFwdINS2_IJS4_S4_S5_EEENS2_IJNS3_ILi1EEESG_SG_EEES8_SA_Li128ELb1ELb1ELb0ELb0EEENS_19SingleTileSchedulerILb1ELb0ELb1ELi128EEEE13SharedStorageENS1_6TensorINS1_11ArrayEngineIfLm128EEENS1_6LayoutINS2_IJNS2_IJNS3_ILi2EEESR_EEESR_NS3_ILi16EEEEEENS2_IJNS2_IJSG_SR_EEENS3_ILi4EEENS3_ILi8EEEEEEEEEENS_7SoftmaxILi4ELi0EEEEEbRKNSB_6ParamsERT0_RT1_iRKNS_16SeqlenInfoQKNewKILb1ELb1EEENS2_IJiiiiEEERT_ENKUlvE_clEv:
[----:B------:R-:W-:-:S05]  /*23040*/  IADD3 R20, R45, -c[0x0][0x20], RZ ;  /* 0x800008002d147a10 */ /* 0x000fca0007ffe0ff */
[----:B------:R-:W2:Y:S01]  /*23050*/  LDL.64 R12, [R20] ;  /* 0x00000000140c7983 */ /* 0x000ea20000100a00 */
[----:B------:R-:W-:-:S03]  /*23060*/  ULDC.64 UR4, c[0x0][0x118] ;  /* 0x0000460000047ab9 */ /* 0x000fc60000000a00 */
[----:B--2---:R-:W2:Y:S02]  /*23070*/  LD.E R44, [R12.64+0x11c] ;  /* 0x00011c040c2c7980 */ /* 0x004ea4000c101900 */
[----:B--2---:R-:W-:-:S13]  /*23080*/  ISETP.GT.AND P0, PT, R44, RZ, PT ;  /* 0x000000ff2c00720c */ /* 0x004fda0003f04270 */
[----:B------:R-:W-:Y:S05]  /*23090*/  @P0 BRA `(.L_x_1484) ;  /* 0x0000004000000947 */ /* 0x000fea0003800000 */
[----:B------:R-:W-:Y:S01]  /*230a0*/  MOV R2, R141 ;  /* 0x0000008d00027202 */ /* 0x000fe20000000f00 */
[----:B------:R-:W-:-:S04]  /*230b0*/  DEPBAR.LE SB0, 0x1 ;  /* 0x000080400000791a */ /* 0x000fc80000000000 */
[----:B------:R-:W-:-:S04]  /*230c0*/  MOV R3, 0x0 ;  /* 0x0000000000037802 */ /* 0x000fc80000000f00 */
[----:B------:R-:W-:Y:S05]  /*230d0*/  RET.REL.NODEC R2 `(_ZN7cutlass13device_kernelIN5flash19enable_sm80_to_sm89INS1_16FlashAttnFwdSm80INS1_25CollectiveMainloopFwdSm80ILi4ELi1ELb0EN4cute5tupleIJNS5_1CILi128EEENS7_ILi48EEES8_EEELi128ENS_10bfloat16_tEfNS_4arch4Sm80ELb0ELb1ELb1ELb1ELb1ELb1ELb1ELb0EEENS1_21CollectiveEpilogueFwdINS6_IJS8_S8_S9_EEENS6_IJNS7_ILi1EEESH_SH_EEESB_SD_Li128ELb1ELb1ELb0ELb0EEENS1_19SingleTileSchedulerILb1ELb0ELb1ELi128EEEEEEEEEvNT_6ParamsE) ;  /* 0xfffdcf2002007950 */ /* 0x000fea0003c3ffff */
.L_x_1484:
[----:B------:R1:W2:Y:S04]  /*230e0*/  LDL.64 R2, [R20+0x8] ;  /* 0x0000080014027983 */ /* 0x0002a80000100a00 */
[----:B------:R1:W3:Y:S04]  /*230f0*/  LDL.64 R14, [R20+0x18] ;  /* 0x00001800140e7983 */ /* 0x0002e80000100a00 */
[----:B------:R1:W4:Y:S04]  /*23100*/  LDL.64 R18, [R20+0x20] ;  /* 0x0000200014127983 */ /* 0x0003280000100a00 */
[----:B------:R-:W3:Y:S04]  /*23110*/  LD.E.U8 R11, [R12.64+0x138] ;  /* 0x000138040c0b7980 */ /* 0x000ee8000c101100 */
[----:B------:R-:W3:Y:S04]  /*23120*/  LD.E.64 R16, [R12.64+0x120] ;  /* 0x000120040c107980 */ /* 0x000ee8000c101b00 */
[----:B------:R2:W5:Y:S04]  /*23130*/  LD.E R30, [R12.64+0x164] ;  /* 0x000164040c1e7980 */ /* 0x000568000c101900 */
[----:B------:R2:W5:Y:S04]  /*23140*/  LD.E.64 R26, [R12.64+0x110] ;  /* 0x000110040c1a7980 */ /* 0x000568000c101b00 */
[----:B------:R2:W5:Y:S04]  /*23150*/  LD.E.64 R24, [R12.64+0x128] ;  /* 0x000128040c187980 */ /* 0x000568000c101b00 */
[----:B-1----:R-:W3:Y:S04]  /*23160*/  LDL.64 R20, [R20+0x10] ;  /* 0x0000100014147983 */ /* 0x002ee80000100a00 */
[----:B--2---:R3:W2:Y:S04]  /*23170*/  LD.E R36, [R2.64] ;  /* 0x0000000402247980 */ /* 0x0046a8000c101900 */
[----:B----4-:R1:W4:Y:S04]  /*23180*/  LD.E R37, [R18.64] ;  /* 0x0000000412257980 */ /* 0x010328000c101900 */
[----:B---3--:R3:W4:Y:S01]  /*23190*/  LD.E R2, [R14.64+0x20] ;  /* 0x000020040e027980 */ /* 0x008722000c101900 */
[----:B------:R-:W-:-:S03]  /*231a0*/  ISETP.NE.AND P0, PT, R11, RZ, PT ;  /* 0x000000ff0b00720c */ /* 0x000fc60003f05270 */
[----:B------:R4:W5:Y:S04]  /*231b0*/  LD.E R34, [R20.64] ;  /* 0x0000000414227980 */ /* 0x000968000c101900 */
[----:B---3--:R-:W3:Y:S01]  /*231c0*/  LD.E.64 R14, [R12.64+0x130] ;  /* 0x000130040c0e7980 */ /* 0x008ee2000c101b00 */
[----:B--2---:R-:W-:-:S04]  /*231d0*/  SHF.R.S32.HI R3, RZ, 0x1f, R36 ;  /* 0x0000001fff037819 */ /* 0x004fc80000011424 */
[----:B------:R-:W-:-:S04]  /*231e0*/  LEA.HI R3, R3, R36, RZ, 0x3 ;  /* 0x0000002403037211 */ /* 0x000fc800078f18ff */
[----:B-1----:R-:W-:-:S05]  /*231f0*/  LOP3.LUT R18, R3, 0xfffffff8, RZ, 0xc0, !PT ;  /* 0xfffffff803127812 */ /* 0x002fca00078ec0ff */
[----:B------:R-:W-:-:S04]  /*23200*/  IMAD.IADD R35, R36, 0x1, -R18 ;  /* 0x0000000124237824 */ /* 0x000fc800078e0a12 */
[----:B------:R-:W-:-:S05]  /*23210*/  IMAD.SHL.U32 R32, R35, 0x4, RZ ;  /* 0x0000000423207824 */ /* 0x000fca00078e00ff */
[----:B------:R-:W-:-:S04]  /*23220*/  IADD3 R64, R32, 0x20, RZ ;  /* 0x0000002020407810 */ /* 0x000fc80007ffe0ff */
[----:B------:R-:W-:Y:S01]  /*23230*/  ISETP.GE.AND P1, PT, R64, R44, PT ;  /* 0x0000002c4000720c */ /* 0x000fe20003f26270 */
[----:B----4-:R-:W-:Y:S01]  /*23240*/  IMAD R20, R17, R2, RZ ;  /* 0x0000000211147224 */ /* 0x010fe200078e02ff */
[----:B------:R-:W-:Y:S02]  /*23250*/  SHF.R.S32.HI R18, RZ, 0x1f, R2 ;  /* 0x0000001fff127819 */ /* 0x000fe40000011402 */
[----:B------:R-:W-:Y:S02]  /*23260*/  SEL R11, RZ, 0xffffffff, P1 ;  /* 0xffffffffff0b7807 */ /* 0x000fe40000800000 */
[----:B------:R-:W-:Y:S02]  /*23270*/  ISETP.GE.AND P2, PT, R32, R44, PT ;  /* 0x0000002c2000720c */ /* 0x000fe40003f46270 */
[----:B------:R-:W-:Y:S01]  /*23280*/  SHF.R.S32.HI R68, RZ, 0x3, R3 ;  /* 0x00000003ff447819 */ /* 0x000fe20000011403 */
[C---:B------:R-:W-:Y:S01]  /*23290*/  IMAD R20, R16.reuse, R18, R20 ;  /* 0x0000001210147224 */ /* 0x040fe200078e0214 */
[----:B------:R-:W-:Y:S01]  /*232a0*/  SEL R3, RZ, 0x1, P2 ;  /* 0x00000001ff037807 */ /* 0x000fe20001000000 */
[----:B------:R-:W-:Y:S01]  /*232b0*/  IMAD.SHL.U32 R11, R11, 0x2, RZ ;  /* 0x000000020b0b7824 */ /* 0x000fe200078e00ff */
[----:B------:R-:W-:Y:S01]  /*232c0*/  LEA R33, R37, R68, 0x7 ;  /* 0x0000004425217211 */ /* 0x000fe200078e38ff */
[----:B------:R-:W-:-:S03]  /*232d0*/  IMAD.WIDE.U32 R28, R16, R2, RZ ;  /* 0x00000002101c7225 */ /* 0x000fc600078e00ff */
[----:B------:R-:W-:Y:S01]  /*232e0*/  LOP3.LUT R31, R11, 0x2, R3, 0xe2, !PT ;  /* 0x000000020b1f7812 */ /* 0x000fe200078ee203 */
[-C--:B---3--:R-:W-:Y:S02]  /*232f0*/  IMAD R19, R15, R2.reuse, RZ ;  /* 0x000000020f137224 */ /* 0x088fe400078e02ff */
[----:B------:R-:W-:-:S04]  /*23300*/  IMAD.WIDE.U32 R22, R14, R2, RZ ;  /* 0x000000020e167225 */ /* 0x000fc800078e00ff */
[----:B------:R-:W-:Y:S01]  /*23310*/  IMAD R18, R14, R18, R19 ;  /* 0x000000120e127224 */ /* 0x000fe200078e0213 */
[----:B------:R-:W-:Y:S01]  /*23320*/  LEA R2, R35, R33, 0x4 ;  /* 0x0000002123027211 */ /* 0x000fe200078e20ff */
[----:B------:R-:W-:Y:S02]  /*23330*/  IMAD.IADD R21, R29, 0x1, R20 ;  /* 0x000000011d157824 */ /* 0x000fe400078e0214 */
[----:B------:R-:W-:Y:S01]  /*23340*/  IMAD.IADD R19, R23, 0x1, R18 ;  /* 0x0000000117137824 */ /* 0x000fe200078e0212 */
[----:B------:R-:W-:Y:S05]  /*23350*/  @!P0 BRA `(.L_x_1485) ;  /* 0x00004f2000008947 */ /* 0x000fea0003800000 */
[----:B-----5:R-:W-:Y:S01]  /*23360*/  ISETP.NE.AND P0, PT, R30, 0x1, PT ;  /* 0x000000011e00780c */ /* 0x020fe20003f05270 */
[----:B------:R-:W-:-:S12]  /*23370*/  BSSY B0, `(.L_x_1486) ;  /* 0x0000006000007945 */ /* 0x000fd80003800000 */
[----:B------:R-:W-:Y:S05]  /*23380*/  @!P0 BRA `(.L_x_1487) ;  /* 0x0000004000008947 */ /* 0x000fea0003800000 */
[----:B------:R1:W2:Y:S04]  /*23390*/  LD.E R3, [R12.64+0x168] ;  /* 0x000168040c037980 */ /* 0x0002a8000c101900 */
[----:B-1----:R-:W3:Y:S01]  /*233a0*/  LD.E R12, [R12.64+0x16c] ;  /* 0x00016c040c0c7980 */ /* 0x002ee2000c101900 */
[----:B--2---:R-:W-:-:S05]  /*233b0*/  IMAD.HI.U32 R2, R2, R3, RZ ;  /* 0x0000000302027227 */ /* 0x004fca00078e00ff */
[----:B---3--:R-:W-:Y:S02]  /*233c0*/  SHF.R.U32.HI R2, RZ, R12, R2 ;  /* 0x0000000cff027219 */ /* 0x008fe40000011602 */
.L_x_1487:
[----:B------:R-:W-:Y:S05]  /*233d0*/  BSYNC B0 ;  /* 0x0000000000007941 */ /* 0x000fea0003800000 */
.L_x_1486:
[----:B------:R-:W-:Y:S01]  /*233e0*/  MOV R20, R28 ;  /* 0x0000001c00147202 */ /* 0x000fe20000000f00 */
[----:B------:R-:W-:Y:S01]  /*233f0*/  IMAD R12, R17, R2, RZ ;  /* 0x00000002110c7224 */ /* 0x000fe200078e02ff */
[----:B------:R-:W-:Y:S01]  /*23400*/  MOV R18, R22 ;  /* 0x0000001600127202 */ /* 0x000fe20000000f00 */
[-C--:B------:R-:W-:Y:S01]  /*23410*/  IMAD R13, R15, R2.reuse, RZ ;  /* 0x000000020f0d7224 */ /* 0x080fe200078e02ff */
[----:B------:R-:W-:Y:S01]  /*23420*/  SHF.R.S32.HI R11, RZ, 0x1f, R2 ;  /* 0x0000001fff0b7819 */ /* 0x000fe20000011402 */
[----:B------:R-:W-:-:S04]  /*23430*/  IMAD.WIDE.U32 R20, R16, R2, R20 ;  /* 0x0000000210147225 */ /* 0x000fc800078e0014 */
[----:B------:R-:W-:Y:S01]  /*23440*/  IMAD.WIDE.U32 R2, R14, R2, R18 ;  /* 0x000000020e027225 */ /* 0x000fe200078e0012 */
[----:B------:R-:W-:-:S03]  /*23450*/  LEA R18, P1, R20, R26, 0x1 ;  /* 0x0000001a14127211 */ /* 0x000fc600078208ff */
[-C--:B------:R-:W-:Y:S01]  /*23460*/  IMAD R16, R16, R11.reuse, R12 ;  /* 0x0000000b10107224 */ /* 0x080fe200078e020c */
[----:B------:R-:W-:Y:S01]  /*23470*/  LEA R19, P0, R2, R24, 0x1 ;  /* 0x0000001802137211 */ /* 0x000fe200078008ff */
[----:B------:R-:W-:-:S03]  /*23480*/  IMAD R14, R14, R11, R13 ;  /* 0x0000000b0e0e7224 */ /* 0x000fc600078e020d */
[----:B------:R-:W-:Y:S02]  /*23490*/  IADD3 R11, R21, R16, RZ ;  /* 0x00000010150b7210 */ /* 0x000fe40007ffe0ff */
[----:B------:R-:W-:Y:S02]  /*234a0*/  IADD3 R14, R3, R14, RZ ;  /* 0x0000000e030e7210 */ /* 0x000fe40007ffe0ff */
[----:B------:R-:W-:Y:S02]  /*234b0*/  LEA.HI.X R20, R20, R27, R11, 0x1, P1 ;  /* 0x0000001b14147211 */ /* 0x000fe400008f0c0b */
[----:B------:R-:W-:Y:S01]  /*234c0*/  LEA.HI.X R24, R2, R25, R14, 0x1, P0 ;  /* 0x0000001902187211 */ /* 0x000fe200000f0c0e */
[----:B------:R-:W-:Y:S05]  /*234d0*/  BRA.DIV ~URZ, `(.L_x_1488) ;  /* 0x00009d327f007947 */ /* 0x000fea000b800000 */
[----:B------:R1:W2:Y:S02]  /*234e0*/  SHFL.IDX PT, R11, R20, RZ, 0x181f ;  /* 0x00181fff140b7589 */ /* 0x0002a400000e0000 */
.L_x_1586:
[----:B------:R-:W-:Y:S05]  /*234f0*/  BRA.DIV ~URZ, `(.L_x_1489) ;  /* 0x00009d927f007947 */ /* 0x000fea000b800000 */
[----:B------:R3:W4:Y:S01]  /*23500*/  SHFL.IDX PT, R12, R18, RZ, 0x181f ;  /* 0x00181fff120c7589 */ /* 0x00072200000e0000 */
[----:B--2---:R-:W-:-:S03]  /*23510*/  MOV R13, R11 ;  /* 0x0000000b000d7202 */ /* 0x004fc60000000f00 */
[----:B------:R3:W2:Y:S04]  /*23520*/  SHFL.IDX PT, R14, R24, RZ, 0x181f ;  /* 0x00181fff180e7589 */ /* 0x0006a800000e0000 */
[----:B------:R3:W1:Y:S02]  /*23530*/  SHFL.IDX PT, R2, R19, RZ, 0x181f ;  /* 0x00181fff13027589 */ /* 0x00066400000e0000 */
.L_x_1587:
[----:B------:R-:W-:Y:S01]  /*23540*/  IMAD R30, R34, R30, RZ ;  /* 0x0000001e221e7224 */ /* 0x000fe200078e02ff */
[----:B------:R-:W-:Y:S01]  /*23550*/  BSSY B0, `(.L_x_1490) ;  /* 0x000001b000007945 */ /* 0x000fe20003800000 */
[----:B------:R-:W-:Y:S01]  /*23560*/  CS2R R46, SRZ ;  /* 0x00000000002e7805 */ /* 0x000fe2000001ff00 */
[----:B------:R-:W-:Y:S01]  /*23570*/  CS2R R28, SRZ ;  /* 0x00000000001c7805 */ /* 0x000fe2000001ff00 */
[----:B------:R-:W-:Y:S01]  /*23580*/  CS2R R22, SRZ ;  /* 0x0000000000167805 */ /* 0x000fe2000001ff00 */
[----:B------:R-:W-:Y:S01]  /*23590*/  ISETP.GE.AND P0, PT, R33, R30, PT ;  /* 0x0000001e2100720c */ /* 0x000fe20003f06270 */
[----:B------:R-:W-:Y:S01]  /*235a0*/  CS2R R34, SRZ ;  /* 0x0000000000227805 */ /* 0x000fe2000001ff00 */
[----:B------:R-:W-:Y:S01]  /*235b0*/  CS2R R26, SRZ ;  /* 0x00000000001a7805 */ /* 0x000fe2000001ff00 */
[----:B--2---:R-:W-:-:S10]  /*235c0*/  MOV R3, R14 ;  /* 0x0000000e00037202 */ /* 0x004fd40000000f00 */
[----:B------:R-:W-:Y:S05]  /*235d0*/  @P0 BRA `(.L_x_1491) ;  /* 0x0000012000000947 */ /* 0x000fea0003800000 */
[C---:B------:R-:W-:Y:S01]  /*235e0*/  LOP3.LUT P0, RZ, R31.reuse, 0x2, RZ, 0xc0, !PT ;  /* 0x000000021fff7812 */ /* 0x040fe2000780c0ff */
[----:B------:R-:W-:Y:S01]  /*235f0*/  CS2R R22, SRZ ;  /* 0x0000000000167805 */ /* 0x000fe2000001ff00 */
[----:B------:R-:W-:Y:S01]  /*23600*/  LOP3.LUT R11, R31, 0x1, RZ, 0xc0, !PT ;  /* 0x000000011f0b7812 */ /* 0x000fe200078ec0ff */
[----:B------:R-:W-:Y:S01]  /*23610*/  CS2R R26, SRZ ;  /* 0x00000000001a7805 */ /* 0x000fe2000001ff00 */
[----:B------:R-:W-:Y:S01]  /*23620*/  CS2R R28, SRZ ;  /* 0x00000000001c7805 */ /* 0x000fe2000001ff00 */
[----:B------:R-:W-:Y:S01]  /*23630*/  CS2R R34, SRZ ;  /* 0x0000000000227805 */ /* 0x000fe2000001ff00 */
[----:B------:R-:W-:-:S07]  /*23640*/  ISETP.NE.U32.AND P1, PT, R11, 0x1, PT ;  /* 0x000000010b00780c */ /* 0x000fce0003f25070 */
[----:B------:R-:W-:-:S04]  /*23650*/  @P0 SHF.R.S32.HI R11, RZ, 0x1f, R64 ;  /* 0x0000001fff0b0819 */ /* 0x000fc80000011440 */
[----:B------:R-:W-:Y:S02]  /*23660*/  @P0 LEA.HI R11, R11, R64, RZ, 0x2 ;  /* 0x000000400b0b0211 */ /* 0x000fe400078f10ff */
[----:B----4-:R-:W-:Y:S02]  /*23670*/  @!P1 IMAD.WIDE R16, R32, 0x2, R12 ;  /* 0x0000000220109825 */ /* 0x010fe400078e020c */
[----:B------:R-:W-:-:S03]  /*23680*/  @P0 LOP3.LUT R11, R11, 0xfffffffc, RZ, 0xc0, !PT ;  /* 0xfffffffc0b0b0812 */ /* 0x000fc600078ec0ff */
[----:B------:R2:W5:Y:S02]  /*23690*/  @!P1 LD.E.64 R22, [R16.64] ;  /* 0x0000000410169980 */ /* 0x000564000c101b00 */
[----:B------:R-:W-:-:S04]  /*236a0*/  @P0 IMAD.WIDE R14, R11, 0x2, R12 ;  /* 0x000000020b0e0825 */ /* 0x000fc800078e020c */
[--C-:B-1----:R-:W-:Y:S01]  /*236b0*/  @P0 IMAD.WIDE R12, R11, 0x2, R2.reuse ;  /* 0x000000020b0c0825 */ /* 0x102fe200078e0202 */
[----:B------:R2:W5:Y:S03]  /*236c0*/  @P0 LD.E.64 R28, [R14.64] ;  /* 0x000000040e1c0980 */ /* 0x000566000c101b00 */
[----:B------:R-:W-:Y:S01]  /*236d0*/  @!P1 IMAD.WIDE R2, R32, 0x2, R2 ;  /* 0x0000000220029825 */ /* 0x000fe200078e0202 */
[----:B------:R2:W5:Y:S04]  /*236e0*/  @P0 LD.E.64 R34, [R12.64] ;  /* 0x000000040c220980 */ /* 0x000568000c101b00 */
[----:B------:R2:W5:Y:S02]  /*236f0*/  @!P1 LD.E.64 R26, [R2.64] ;  /* 0x00000004021a9980 */ /* 0x000564000c101b00 */
.L_x_1491:
[----:B------:R-:W-:Y:S05]  /*23700*/  BSYNC B0 ;  /* 0x0000000000007941 */ /* 0x000fea0003800000 */
.L_x_1490:
[----:B--2-45:R-:W-:Y:S01]  /*23710*/  IMAD.MOV.U32 R12, RZ, RZ, R28 ;  /* 0x000000ffff0c7224 */ /* 0x034fe200078e001c */
[----:B------:R-:W-:Y:S01]  /*23720*/  MOV R3, R22 ;  /* 0x0000001600037202 */ /* 0x000fe20000000f00 */
[----:B------:R-:W-:-:S02]  /*23730*/  IMAD.MOV.U32 R11, RZ, RZ, R29 ;  /* 0x000000ffff0b7224 */ /* 0x000fc400078e001d */
[----:B-1----:R-:W-:-:S03]  /*23740*/  IMAD.MOV.U32 R2, RZ, RZ, R23 ;  /* 0x000000ffff027224 */ /* 0x002fc600078e0017 */
        /* <DEDUP_REMOVED lines=8> */
[----:B------:R-:W-:Y:S05]  /*237d0*/  BRA.DIV ~URZ, `(.L_x_1492) ;  /* 0x00009c327f007947 */ /* 0x000fea000b800000 */
[----:B------:R1:W2:Y:S04]  /*237e0*/  SHFL.IDX PT, R13, R20, 0x1, 0x181f ;  /* 0x00381f00140d7f89 */ /* 0x0002a800000e0000 */
[----:B------:R1:W4:Y:S04]  /*237f0*/  SHFL.IDX PT, R12, R18, 0x1, 0x181f ;  /* 0x00381f00120c7f89 */ /* 0x00032800000e0000 */
[----:B------:R1:W3:Y:S04]  /*23800*/  SHFL.IDX PT, R11, R24, 0x1, 0x181f ;  /* 0x00381f00180b7f89 */ /* 0x0002e800000e0000 */
[----:B------:R1:W1:Y:S02]  /*23810*/  SHFL.IDX PT, R2, R19, 0x1, 0x181f ;  /* 0x00381f0013027f89 */ /* 0x00026400000e0000 */
.L_x_1588:
[----:B------:R-:W-:Y:S01]  /*23820*/  IADD3 R3, R33, 0x10, RZ ;  /* 0x0000001021037810 */ /* 0x000fe20007ffe0ff */
[----:B------:R-:W-:Y:S01]  /*23830*/  BSSY B0, `(.L_x_1493) ;  /* 0x0000019000007945 */ /* 0x000fe20003800000 */
[----:B------:R-:W-:Y:S01]  /*23840*/  CS2R R38, SRZ ;  /* 0x0000000000267805 */ /* 0x000fe2000001ff00 */
[----:B------:R-:W-:Y:S01]  /*23850*/  CS2R R42, SRZ ;  /* 0x00000000002a7805 */ /* 0x000fe2000001ff00 */
[----:B------:R-:W-:Y:S01]  /*23860*/  ISETP.GE.AND P0, PT, R3, R30, PT ;  /* 0x0000001e0300720c */ /* 0x000fe20003f06270 */
[----:B------:R-:W-:Y:S01]  /*23870*/  CS2R R40, SRZ ;  /* 0x0000000000287805 */ /* 0x000fe2000001ff00 */
[----:B---3--:R-:W-:-:S11]  /*23880*/  IMAD.MOV.U32 R3, RZ, RZ, R11 ;  /* 0x000000ffff037224 */ /* 0x008fd600078e000b */
        /* <DEDUP_REMOVED lines=10> */
[----:B--2-4-:R-:W-:Y:S02]  /*23930*/  @!P1 IMAD.WIDE R16, R32, 0x2, R12 ;  /* 0x0000000220109825 */ /* 0x014fe400078e020c */
        /* <DEDUP_REMOVED lines=8> */
.L_x_1494:
[----:B------:R-:W-:Y:S05]  /*239c0*/  BSYNC B0 ;  /* 0x0000000000007941 */ /* 0x000fea0003800000 */
.L_x_1493:
        /* <DEDUP_REMOVED lines=13> */
[----:B------:R1:W2:Y:S02]  /*23aa0*/  SHFL.IDX PT, R11, R20, 0x2, 0x181f ;  /* 0x00581f00140b7f89 */ /* 0x0002a400000e0000 */
.L_x_1589:
[----:B------:R-:W-:Y:S05]  /*23ab0*/  BRA.DIV ~URZ, `(.L_x_1496) ;  /* 0x00009c127f007947 */ /* 0x000fea000b800000 */
[----:B------:R3:W4:Y:S01]  /*23ac0*/  SHFL.IDX PT, R12, R18, 0x2, 0x181f ;  /* 0x00581f00120c7f89 */ /* 0x00072200000e0000 */
[----:B--2---:R-:W-:-:S03]  /*23ad0*/  MOV R13, R11 ;  /* 0x0000000b000d7202 */ /* 0x004fc60000000f00 */
[----:B------:R3:W2:Y:S04]  /*23ae0*/  SHFL.IDX PT, R14, R24, 0x2, 0x181f ;  /* 0x00581f00180e7f89 */ /* 0x0006a800000e0000 */
[----:B------:R3:W1:Y:S02]  /*23af0*/  SHFL.IDX PT, R2, R19, 0x2, 0x181f ;  /* 0x00581f0013027f89 */ /* 0x00066400000e0000 */
.L_x_1590:
[----:B------:R-:W-:Y:S01]  /*23b00*/  IADD3 R3, R33, 0x20, RZ ;  /* 0x0000002021037810 */ /* 0x000fe20007ffe0ff */
[----:B------:R-:W-:Y:S01]  /*23b10*/  BSSY B0, `(.L_x_1497) ;  /* 0x000001b000007945 */ /* 0x000fe20003800000 */
[----:B------:R-:W-:Y:S01]  /*23b20*/  CS2R R62, SRZ ;  /* 0x00000000003e7805 */ /* 0x000fe2000001ff00 */
[----:B------:R-:W-:Y:S01]  /*23b30*/  CS2R R52, SRZ ;  /* 0x0000000000347805 */ /* 0x000fe2000001ff00 */
[----:B------:R-:W-:Y:S01]  /*23b40*/  ISETP.GE.AND P0, PT, R3, R30, PT ;  /* 0x0000001e0300720c */ /* 0x000fe20003f06270 */
[----:B------:R-:W-:Y:S01]  /*23b50*/  CS2R R48, SRZ ;  /* 0x0000000000307805 */ /* 0x000fe2000001ff00 */
[----:B------:R-:W-:Y:S01]  /*23b60*/  CS2R R54, SRZ ;  /* 0x0000000000367805 */ /* 0x000fe2000001ff00 */
[----:B------:R-:W-:Y:S01]  /*23b70*/  CS2R R50, SRZ ;  /* 0x0000000000327805 */ /* 0x000fe2000001ff00 */
[----:B--2---:R-:W-:-:S09]  /*23b80*/  IMAD.MOV.U32 R3, RZ, RZ, R14 ;  /* 0x000000ffff037224 */ /* 0x004fd200078e000e */
        /* <DEDUP_REMOVED lines=19> */
.L_x_1498:
[----:B------:R-:W-:Y:S05]  /*23cc0*/  BSYNC B0 ;  /* 0x0000000000007941 */ /* 0x000fea0003800000 */
.L_x_1497:
        /* <DEDUP_REMOVED lines=17> */
.L_x_1591:
        /* <DEDUP_REMOVED lines=26> */
.L_x_1501:
[----:B------:R-:W-:Y:S05]  /*23f80*/  BSYNC B0 ;  /* 0x0000000000007941 */ /* 0x000fea0003800000 */
.L_x_1500:
        /* <DEDUP_REMOVED lines=14> */
.L_x_1592:
[----:B------:R-:W-:Y:S05]  /*24070*/  BRA.DIV ~URZ, `(.L_x_1503) ;  /* 0x00009ac27f007947 */ /* 0x000fea000b800000 */
[----:B------:R3:W4:Y:S01]  /*24080*/  SHFL.IDX PT, R12, R18, 0x4, 0x181f ;  /* 0x00981f00120c7f89 */ /* 0x00072200000e0000 */
[----:B--2---:R-:W-:-:S03]  /*24090*/  MOV R13, R11 ;  /* 0x0000000b000d7202 */ /* 0x004fc60000000f00 */
[----:B------:R3:W2:Y:S04]  /*240a0*/  SHFL.IDX PT, R14, R24, 0x4, 0x181f ;  /* 0x00981f00180e7f89 */ /* 0x0006a800000e0000 */
[----:B------:R3:W1:Y:S02]  /*240b0*/  SHFL.IDX PT, R2, R19, 0x4, 0x181f ;  /* 0x00981f0013027f89 */ /* 0x00066400000e0000 */
.L_x_1593:
[----:B------:R-:W-:Y:S01]  /*240c0*/  IADD3 R3, R33, 0x40, RZ ;  /* 0x0000004021037810 */ /* 0x000fe20007ffe0ff */
[----:B------:R-:W-:Y:S01]  /*240d0*/  BSSY B0, `(.L_x_1504) ;  /* 0x000001b000007945 */ /* 0x000fe20003800000 */
[----:B------:R-:W-:Y:S01]  /*240e0*/  CS2R R70, SRZ ;  /* 0x0000000000467805 */ /* 0x000fe2000001ff00 */
[----:B------:R-:W-:Y:S01]  /*240f0*/  CS2R R64, SRZ ;  /* 0x0000000000407805 */ /* 0x000fe2000001ff00 */
[----:B------:R-:W-:Y:S01]  /*24100*/  ISETP.GE.AND P0, PT, R3, R30, PT ;  /* 0x0000001e0300720c */ /* 0x000fe20003f06270 */
[----:B------:R-:W-:Y:S01]  /*24110*/  CS2R R72, SRZ ;  /* 0x0000000000487805 */ /* 0x000fe2000001ff00 */
[----:B------:R-:W-:Y:S01]  /*24120*/  CS2R R66, SRZ ;  /* 0x0000000000427805 */ /* 0x000fe2000001ff00 */
[----:B--2---:R-:W-:-:S10]  /*24130*/  IMAD.MOV.U32 R3, RZ, RZ, R14 ;  /* 0x000000ffff037224 */ /* 0x004fd400078e000e */
        /* <DEDUP_REMOVED lines=8> */
[----:B------:R-:W-:-:S04]  /*241c0*/  @P0 IADD3 R11, R32, 0x20, RZ ;  /* 0x00000020200b0810 */ /* 0x000fc80007ffe0ff */
[----:B------:R-:W-:Y:S02]  /*241d0*/  @P0 SHF.R.S32.HI R14, RZ, 0x1f, R11 ;  /* 0x0000001fff0e0819 */ /* 0x000fe4000001140b */
[----:B----4-:R-:W-:Y:S02]  /*241e0*/  @!P1 IMAD.WIDE R16, R32, 0x2, R12 ;  /* 0x0000000220109825 */ /* 0x010fe400078e020c */
[----:B------:R-:W-:-:S03]  /*241f0*/  @P0 LEA.HI R11, R14, R11, RZ, 0x2 ;  /* 0x0000000b0e0b0211 */ /* 0x000fc600078f10ff */
[----:B------:R2:W5:Y:S01]  /*24200*/  @!P1 LD.E.64 R64, [R16.64] ;  /* 0x0000000410409980 */ /* 0x000562000c101b00 */
[----:B------:R-:W-:-:S05]  /*24210*/  @P0 LOP3.LUT R11, R11, 0xfffffffc, RZ, 0xc0, !PT ;  /* 0xfffffffc0b0b0812 */ /* 0x000fca00078ec0ff */
[----:B------:R-:W-:-:S04]  /*24220*/  @P0 IMAD.WIDE R14, R11, 0x2, R12 ;  /* 0x000000020b0e0825 */ /* 0x000fc800078e020c */
[--C-:B-1----:R-:W-:Y:S01]  /*24230*/  @P0 IMAD.WIDE R12, R11, 0x2, R2.reuse ;  /* 0x000000020b0c0825 */ /* 0x102fe200078e0202 */
[----:B------:R2:W5:Y:S03]  /*24240*/  @P0 LD.E.64 R70, [R14.64] ;  /* 0x000000040e460980 */ /* 0x000566000c101b00 */
[----:B------:R-:W-:Y:S01]  /*24250*/  @!P1 IMAD.WIDE R2, R32, 0x2, R2 ;  /* 0x0000000220029825 */ /* 0x000fe200078e0202 */
[----:B------:R2:W5:Y:S04]  /*24260*/  @P0 LD.E.64 R72, [R12.64] ;  /* 0x000000040c480980 */ /* 0x000568000c101b00 */
[----:B------:R2:W5:Y:S02]  /*24270*/  @!P1 LD.E.64 R66, [R2.64] ;  /* 0x0000000402429980 */ /* 0x000564000c101b00 */
.L_x_1505:
[----:B------:R-:W-:Y:S05]  /*24280*/  BSYNC B0 ;  /* 0x0000000000007941 */ /* 0x000fea0003800000 */
.L_x_1504:
[----:B--2-45:R-:W-:Y:S01]  /*24290*/  IMAD.MOV.U32 R12, RZ, RZ, R70 ;  /* 0x000000ffff0c7224 */ /* 0x034fe200078e0046 */
[----:B------:R-:W-:Y:S01]  /*242a0*/  MOV R3, R64 ;  /* 0x0000004000037202 */ /* 0x000fe20000000f00 */
[----:B------:R-:W-:Y:S01]  /*242b0*/  IMAD.MOV.U32 R11, RZ, RZ, R71 ;  /* 0x000000ffff0b7224 */ /* 0x000fe200078e0047 */
[----:B------:R-:W-:Y:S01]  /*242c0*/  CS2R R80, SRZ ;  /* 0x0000000000507805 */ /* 0x000fe2000001ff00 */
        /* <DEDUP_REMOVED lines=11> */
.L_x_1594:
[----:B------:R-:W-:Y:S05]  /*24380*/  BRA.DIV ~URZ, `(.L_x_1507) ;  /* 0x000099f27f007947 */ /* 0x000fea000b800000 */
[----:B------:R4:W1:Y:S01]  /*24390*/  SHFL.IDX PT, R12, R18, 0x5, 0x181f ;  /* 0x00b81f00120c7f89 */ /* 0x00086200000e0000 */
[----:B--2---:R-:W-:-:S03]  /*243a0*/  MOV R13, R11 ;  /* 0x0000000b000d7202 */ /* 0x004fc60000000f00 */
[----:B------:R4:W2:Y:S04]  /*243b0*/  SHFL.IDX PT, R14, R24, 0x5, 0x181f ;  /* 0x00b81f00180e7f89 */ /* 0x0008a800000e0000 */
[----:B------:R4:W3:Y:S02]  /*243c0*/  SHFL.IDX PT, R2, R19, 0x5, 0x181f ;  /* 0x00b81f0013027f89 */ /* 0x0008e400000e0000 */
.L_x_1595:
[----:B------:R-:W-:Y:S01]  /*243d0*/  IADD3 R3, R33, 0x50, RZ ;  /* 0x0000005021037810 */ /* 0x000fe20007ffe0ff */
[----:B------:R-:W-:Y:S01]  /*243e0*/  BSSY B0, `(.L_x_1508) ;  /* 0x000001a000007945 */ /* 0x000fe20003800000 */
[----:B------:R-:W-:Y:S01]  /*243f0*/  CS2R R74, SRZ ;  /* 0x00000000004a7805 */ /* 0x000fe2000001ff00 */
[----:B------:R-:W-:Y:S01]  /*24400*/  CS2R R78, SRZ ;  /* 0x00000000004e7805 */ /* 0x000fe2000001ff00 */
[----:B------:R-:W-:Y:S01]  /*24410*/  ISETP.GE.AND P0, PT, R3, R30, PT ;  /* 0x0000001e0300720c */ /* 0x000fe20003f06270 */
[----:B------:R-:W-:Y:S01]  /*24420*/  CS2R R76, SRZ ;  /* 0x00000000004c7805 */ /* 0x000fe2000001ff00 */
[----:B--2---:R-:W-:-:S11]  /*24430*/  IMAD.MOV.U32 R3, RZ, RZ, R14 ;  /* 0x000000ffff037224 */ /* 0x004fd600078e000e */
        /* <DEDUP_REMOVED lines=10> */
[----:B-1----:R-:W-:Y:S02]  /*244e0*/  @!P1 IMAD.WIDE R16, R32, 0x2, R12 ;  /* 0x0000000220109825 */ /* 0x002fe400078e020c */
[----:B------:R-:W-:-:S03]  /*244f0*/  @P0 LEA.HI R11, R14, R11, RZ, 0x2 ;  /* 0x0000000b0e0b0211 */ /* 0x000fc600078f10ff */
[----:B------:R1:W5:Y:S01]  /*24500*/  @!P1 LD.E.64 R74, [R16.64] ;  /* 0x00000004104a9980 */ /* 0x000362000c101b00 */
[----:B------:R-:W-:-:S05]  /*24510*/  @P0 LOP3.LUT R11, R11, 0xfffffffc, RZ, 0xc0, !PT ;  /* 0xfffffffc0b0b0812 */ /* 0x000fca00078ec0ff */
[----:B------:R-:W-:-:S04]  /*24520*/  @P0 IMAD.WIDE R14, R11, 0x2, R12 ;  /* 0x000000020b0e0825 */ /* 0x000fc800078e020c */
[--C-:B---3--:R-:W-:Y:S01]  /*24530*/  @P0 IMAD.WIDE R12, R11, 0x2, R2.reuse ;  /* 0x000000020b0c0825 */ /* 0x108fe200078e0202 */
[----:B------:R1:W5:Y:S03]  /*24540*/  @P0 LD.E.64 R80, [R14.64] ;  /* 0x000000040e500980 */ /* 0x000366000c101b00 */
[----:B------:R-:W-:Y:S01]  /*24550*/  @!P1 IMAD.WIDE R2, R32, 0x2, R2 ;  /* 0x0000000220029825 */ /* 0x000fe200078e0202 */
[----:B------:R1:W5:Y:S04]  /*24560*/  @P0 LD.E.64 R78, [R12.64] ;  /* 0x000000040c4e0980 */ /* 0x000368000c101b00 */
[----:B------:R1:W5:Y:S02]  /*24570*/  @!P1 LD.E.64 R76, [R2.64] ;  /* 0x00000004024c9980 */ /* 0x000364000c101b00 */
.L_x_1509:
[----:B------:R-:W-:Y:S05]  /*24580*/  BSYNC B0 ;  /* 0x0000000000007941 */ /* 0x000fea0003800000 */
.L_x_1508:
[----:B-1---5:R-:W-:Y:S01]  /*24590*/  IMAD.MOV.U32 R12, RZ, RZ, R80 ;  /* 0x000000ffff0c7224 */ /* 0x022fe200078e0050 */
[----:B------:R-:W-:Y:S01]  /*245a0*/  MOV R3, R74 ;  /* 0x0000004a00037202 */ /* 0x000fe20000000f00 */
[----:B------:R-:W-:-:S02]  /*245b0*/  IMAD.MOV.U32 R11, RZ, RZ, R81 ;  /* 0x000000ffff0b7224 */ /* 0x000fc400078e0051 */
[----:B---3--:R-:W-:-:S03]  /*245c0*/  IMAD.MOV.U32 R2, RZ, RZ, R75 ;  /* 0x000000ffff027224 */ /* 0x008fc600078e004b */
        /* <DEDUP_REMOVED lines=10> */
.L_x_1596:
[----:B------:R-:W-:Y:S01]  /*24670*/  SHF.R.S32.HI R2, RZ, 0x1f, R36 ;  /* 0x0000001fff027819 */ /* 0x000fe20000011424 */
[----:B------:R-:W-:-:S03]  /*24680*/  IMAD.SHL.U32 R11, R37, 0x80, RZ ;  /* 0x00000080250b7824 */ /* 0x000fc600078e00ff */
[----:B------:R-:W-:-:S04]  /*24690*/  LEA.HI R2, R2, R36, RZ, 0x3 ;  /* 0x0000002402027211 */ /* 0x000fc800078f18ff */
[----:B------:R-:W-:Y:S01]  /*246a0*/  LEA.HI.SX32 R11, R2, R11, 0x1d ;  /* 0x0000000b020b7211 */ /* 0x000fe200078feaff */
[----:B------:R-:W-:Y:S05]  /*246b0*/  BRA.DIV ~URZ, `(.L_x_1511) ;  /* 0x000099027f007947 */ /* 0x000fea000b800000 */
[----:B------:R3:W1:Y:S04]  /*246c0*/  SHFL.IDX PT, R12, R18, 0x6, 0x181f ;  /* 0x00d81f00120c7f89 */ /* 0x00066800000e0000 */
[----:B------:R3:W4:Y:S04]  /*246d0*/  SHFL.IDX PT, R14, R24, 0x6, 0x181f ;  /* 0x00d81f00180e7f89 */ /* 0x00072800000e0000 */
[----:B------:R3:W2:Y:S02]  /*246e0*/  SHFL.IDX PT, R2, R19, 0x6, 0x181f ;  /* 0x00d81f0013027f89 */ /* 0x0006a400000e0000 */
.L_x_1597:
[----:B------:R-:W-:Y:S01]  /*246f0*/  IADD3 R11, R11, 0x60, RZ ;  /* 0x000000600b0b7810 */ /* 0x000fe20007ffe0ff */
[----:B------:R-:W-:Y:S01]  /*24700*/  BSSY B0, `(.L_x_1512) ;  /* 0x000001b000007945 */ /* 0x000fe20003800000 */
[----:B------:R-:W-:Y:S01]  /*24710*/  CS2R R86, SRZ ;  /* 0x0000000000567805 */ /* 0x000fe2000001ff00 */
[----:B------:R-:W-:Y:S01]  /*24720*/  CS2R R82, SRZ ;  /* 0x0000000000527805 */ /* 0x000fe2000001ff00 */
[----:B------:R-:W-:Y:S01]  /*24730*/  ISETP.GE.AND P0, PT, R11, R30, PT ;  /* 0x0000001e0b00720c */ /* 0x000fe20003f06270 */
[----:B------:R-:W-:Y:S01]  /*24740*/  CS2R R88, SRZ ;  /* 0x0000000000587805 */ /* 0x000fe2000001ff00 */
[----:B------:R-:W-:Y:S01]  /*24750*/  CS2R R84, SRZ ;  /* 0x0000000000547805 */ /* 0x000fe2000001ff00 */
[----:B----4-:R-:W-:-:S10]  /*24760*/  IMAD.MOV.U32 R3, RZ, RZ, R14 ;  /* 0x000000ffff037224 */ /* 0x010fd400078e000e */
        /* <DEDUP_REMOVED lines=10> */
[----:B-12---:R-:W-:Y:S02]  /*24810*/  @!P1 IMAD.WIDE R16, R32, 0x2, R12 ;  /* 0x0000000220109825 */ /* 0x006fe400078e020c */
[----:B------:R-:W-:-:S03]  /*24820*/  @P0 LEA.HI R11, R14, R11, RZ, 0x2 ;  /* 0x0000000b0e0b0211 */ /* 0x000fc600078f10ff */
[----:B------:R1:W5:Y:S01]  /*24830*/  @!P1 LD.E.64 R82, [R16.64] ;  /* 0x0000000410529980 */ /* 0x000362000c101b00 */
[----:B------:R-:W-:-:S05]  /*24840*/  @P0 LOP3.LUT R11, R11, 0xfffffffc, RZ, 0xc0, !PT ;  /* 0xfffffffc0b0b0812 */ /* 0x000fca00078ec0ff */
[----:B------:R-:W-:-:S04]  /*24850*/  @P0 IMAD.WIDE R14, R11, 0x2, R12 ;  /* 0x000000020b0e0825 */ /* 0x000fc800078e020c */
[--C-:B------:R-:W-:Y:S01]  /*24860*/  @P0 IMAD.WIDE R12, R11, 0x2, R2.reuse ;  /* 0x000000020b0c0825 */ /* 0x100fe200078e0202 */
[----:B------:R1:W5:Y:S03]  /*24870*/  @P0 LD.E.64 R86, [R14.64] ;  /* 0x000000040e560980 */ /* 0x000366000c101b00 */
[----:B------:R-:W-:Y:S01]  /*24880*/  @!P1 IMAD.WIDE R2, R32, 0x2, R2 ;  /* 0x0000000220029825 */ /* 0x000fe200078e0202 */
[----:B------:R1:W5:Y:S04]  /*24890*/  @P0 LD.E.64 R88, [R12.64] ;  /* 0x000000040c580980 */ /* 0x000368000c101b00 */
[----:B------:R1:W5:Y:S02]  /*248a0*/  @!P1 LD.E.64 R84, [R2.64] ;  /* 0x0000000402549980 */ /* 0x000364000c101b00 */
.L_x_1513:
[----:B------:R-:W-:Y:S05]  /*248b0*/  BSYNC B0 ;  /* 0x0000000000007941 */ /* 0x000fea0003800000 */
.L_x_1512:
[----:B-1---5:R-:W-:Y:S01]  /*248c0*/  IMAD.MOV.U32 R12, RZ, RZ, R86 ;  /* 0x000000ffff0c7224 */ /* 0x022fe200078e0056 */
[----:B------:R-:W-:Y:S01]  /*248d0*/  MOV R3, R82 ;  /* 0x0000005200037202 */ /* 0x000fe20000000f00 */
[----:B------:R-:W-:Y:S01]  /*248e0*/  IMAD.MOV.U32 R11, RZ, RZ, R87 ;  /* 0x000000ffff0b7224 */ /* 0x000fe200078e0057 */
[----:B------:R-:W-:Y:S01]  /*248f0*/  CS2R R96, SRZ ;  /* 0x0000000000607805 */ /* 0x000fe2000001ff00 */
[----:B--2---:R-:W-:-:S03]  /*24900*/  IMAD.MOV.U32 R2, RZ, RZ, R83 ;  /* 0x000000ffff027224 */ /* 0x004fc600078e0053 */
        /* <DEDUP_REMOVED lines=10> */
.L_x_1598:
[----:B------:R-:W-:Y:S01]  /*249b0*/  SHF.R.S32.HI R2, RZ, 0x1f, R36 ;  /* 0x0000001fff027819 */ /* 0x000fe20000011424 */
[----:B------:R-:W-:-:S03]  /*249c0*/  IMAD.SHL.U32 R11, R37, 0x80, RZ ;  /* 0x00000080250b7824 */ /* 0x000fc600078e00ff */
[----:B------:R-:W-:-:S04]  /*249d0*/  LEA.HI R2, R2, R36, RZ, 0x3 ;  /* 0x0000002402027211 */ /* 0x000fc800078f18ff */
[----:B------:R-:W-:Y:S01]  /*249e0*/  LEA.HI.SX32 R11, R2, R11, 0x1d ;  /* 0x0000000b020b7211 */ /* 0x000fe200078feaff */
[----:B------:R-:W-:Y:S05]  /*249f0*/  BRA.DIV ~URZ, `(.L_x_1515) ;  /* 0x000097f27f007947 */ /* 0x000fea000b800000 */
[----:B------:R4:W1:Y:S04]  /*24a00*/  SHFL.IDX PT, R12, R18, 0x7, 0x181f ;  /* 0x00f81f00120c7f89 */ /* 0x00086800000e0000 */
[----:B------:R4:W3:Y:S04]  /*24a10*/  SHFL.IDX PT, R14, R24, 0x7, 0x181f ;  /* 0x00f81f00180e7f89 */ /* 0x0008e800000e0000 */
[----:B------:R4:W2:Y:S02]  /*24a20*/  SHFL.IDX PT, R2, R19, 0x7, 0x181f ;  /* 0x00f81f0013027f89 */ /* 0x0008a400000e0000 */
.L_x_1599:
        /* <DEDUP_REMOVED lines=27> */
.L_x_1517:
[----:B------:R-:W-:Y:S05]  /*24be0*/  BSYNC B0 ;  /* 0x0000000000007941 */ /* 0x000fea0003800000 */
.L_x_1516:
[----:B-1----:R-:W-:Y:S01]  /*24bf0*/  IADD3 R12, R45, -c[0x0][0x20], RZ ;  /* 0x800008002d0c7a10 */ /* 0x002fe20007ffe0ff */
[----:B------:R-:W-:-:S04]  /*24c00*/  DEPBAR.LE SB0, 0x1 ;  /* 0x000080400000791a */ /* 0x000fc80000000000 */
[----:B--2---:R1:W2:Y:S04]  /*24c10*/  LDL.64 R2, [R12+0x20] ;  /* 0x000020000c027983 */ /* 0x0042a80000100a00 */
[----:B-1----:R-:W3:Y:S01]  /*24c20*/  LDL.64 R12, [R12+0x28] ;  /* 0x000028000c0c7983 */ /* 0x002ee20000100a00 */
[----:B------:R-:W-:Y:S03]  /*24c30*/  WARPSYNC 0xffffffff ;  /* 0xffffffff00007948 */ /* 0x000fe60003800000 */
[----:B------:R-:W-:Y:S06]  /*24c40*/  BAR.SYNC.DEFER_BLOCKING 0x0 ;  /* 0x0000000000007b1d */ /* 0x000fec0000010000 */
[----:B--2---:R1:W2:Y:S04]  /*24c50*/  LD.E R14, [R2.64] ;  /* 0x00000004020e7980 */ /* 0x0042a8000c101900 */
[----:B---34-:R3:W4:Y:S01]  /*24c60*/  LD.E.64 R16, [R12.64] ;  /* 0x000000040c107980 */ /* 0x018722000c101b00 */
[----:B------:R-:W-:Y:S01]  /*24c70*/  IMAD.SHL.U32 R11, R68, 0x40, RZ ;  /* 0x00000040440b7824 */ /* 0x000fe200078e00ff */
[----:B------:R-:W-:Y:S01]  /*24c80*/  BSSY B1, `(.L_x_1518) ;  /* 0x0000082000017945 */ /* 0x000fe20003800000 */
[----:B---3--:R-:W-:-:S04]  /*24c90*/  SHF.R.S32.HI R13, RZ, 0x1f, R36 ;  /* 0x0000001fff0d7819 */ /* 0x008fc80000011424 */
[CC--:B-1----:R-:W-:Y:S02]  /*24ca0*/  LEA.HI R2, R13.reuse, R36.reuse, RZ, 0x3 ;  /* 0x000000240d027211 */ /* 0x0c2fe400078f18ff */
[----:B------:R-:W-:Y:S02]  /*24cb0*/  LEA.HI R13, R13, R36, RZ, 0x6 ;  /* 0x000000240d0d7211 */ /* 0x000fe400078f30ff */
[----:B------:R-:W-:-:S03]  /*24cc0*/  LOP3.LUT R2, R2, 0xfffffff8, RZ, 0xc0, !PT ;  /* 0xfffffff802027812 */ /* 0x000fc600078ec0ff */
[----:B------:R-:W-:Y:S02]  /*24cd0*/  IMAD.SHL.U32 R13, R13, 0x8, RZ ;  /* 0x000000080d0d7824 */ /* 0x000fe400078e00ff */
[----:B------:R-:W-:Y:S01]  /*24ce0*/  IMAD.IADD R3, R36, 0x1, -R2 ;  /* 0x0000000124037824 */ /* 0x000fe200078e0a02 */
[----:B------:R-:W-:Y:S01]  /*24cf0*/  LOP3.LUT R2, R11, 0x1c0, RZ, 0xc0, !PT ;  /* 0x000001c00b027812 */ /* 0x000fe200078ec0ff */
[----:B-----5:R-:W-:Y:S02]  /*24d00*/  IMAD.MOV.U32 R11, RZ, RZ, R96 ;  /* 0x000000ffff0b7224 */ /* 0x020fe400078e0060 */
[----:B------:R-:W-:-:S03]  /*24d10*/  IMAD.SHL.U32 R3, R3, 0x8, RZ ;  /* 0x0000000803037824 */ /* 0x000fc600078e00ff */
[----:B------:R-:W-:Y:S01]  /*24d20*/  PRMT R45, R45, 0x5410, R11 ;  /* 0x000054102d2d7816 */ /* 0x000fe2000000000b */
[----:B------:R-:W-:Y:S01]  /*24d30*/  IMAD.MOV.U32 R11, RZ, RZ, R97 ;  /* 0x000000ffff0b7224 */ /* 0x000fe200078e0061 */
[----:B------:R-:W-:Y:S02]  /*24d40*/  LOP3.LUT R3, R2, 0x38, R3, 0xf8, !PT ;  /* 0x0000003802037812 */ /* 0x000fe400078ef803 */
[----:B------:R-:W-:Y:S02]  /*24d50*/  SHF.R.U32.HI R2, RZ, 0x3, R2 ;  /* 0x00000003ff027819 */ /* 0x000fe40000011602 */
[----:B------:R-:W-:Y:S01]  /*24d60*/  PRMT R45, R11, 0x7610, R45 ;  /* 0x000076100b2d7816 */ /* 0x000fe2000000002d */
[----:B------:R-:W-:Y:S01]  /*24d70*/  IMAD.MOV.U32 R11, RZ, RZ, R95 ;  /* 0x000000ffff0b7224 */ /* 0x000fe200078e005f */
[----:B------:R-:W-:Y:S01]  /*24d80*/  LOP3.LUT R12, R3, R2, RZ, 0x3c, !PT ;  /* 0x00000002030c7212 */ /* 0x000fe200078e3cff */
[----:B------:R-:W-:Y:S02]  /*24d90*/  IMAD.MOV.U32 R3, RZ, RZ, R90 ;  /* 0x000000ffff037224 */ /* 0x000fe400078e005a */
[----:B------:R-:W-:Y:S01]  /*24da0*/  IMAD.MOV.U32 R2, RZ, RZ, R91 ;  /* 0x000000ffff027224 */ /* 0x000fe200078e005b */
[----:B------:R-:W-:Y:S01]  /*24db0*/  LOP3.LUT R13, R12, 0xfffffe00, R13, 0xf8, !PT ;  /* 0xfffffe000c0d7812 */ /* 0x000fe200078ef80d */
[----:B------:R-:W-:-:S03]  /*24dc0*/  IMAD.MOV.U32 R12, RZ, RZ, R94 ;  /* 0x000000ffff0c7224 */ /* 0x000fc600078e005e */
[----:B------:R-:W-:Y:S01]  /*24dd0*/  PRMT R36, R2, 0x5410, R3 ;  /* 0x0000541002247816 */ /* 0x000fe20000000003 */
[----:B------:R-:W-:Y:S01]  /*24de0*/  IMAD.MOV.U32 R3, RZ, RZ, R92 ;  /* 0x000000ffff037224 */ /* 0x000fe200078e005c */
[----:B------:R-:W-:Y:S01]  /*24df0*/  PRMT R37, R11, 0x5410, R12 ;  /* 0x000054100b257816 */ /* 0x000fe2000000000c */
[----:B------:R-:W-:-:S05]  /*24e00*/  IMAD.MOV.U32 R2, RZ, RZ, R93 ;  /* 0x000000ffff027224 */ /* 0x000fca00078e005d */
[----:B------:R-:W-:Y:S01]  /*24e10*/  PRMT R31, R2, 0x5410, R3 ;  /* 0x00005410021f7816 */ /* 0x000fe20000000003 */
[----:B--2---:R-:W-:-:S05]  /*24e20*/  IMAD R14, R14, -0x80, R30 ;  /* 0xffffff800e0e7824 */ /* 0x004fca00078e021e */
[----:B------:R-:W-:-:S04]  /*24e30*/  IMNMX R30, R14, 0x80, PT ;  /* 0x000000800e1e7817 */ /* 0x000fc80003800200 */
[----:B------:R-:W-:Y:S01]  /*24e40*/  ISETP.GE.AND P0, PT, R68, R30, PT ;  /* 0x0000001e4400720c */ /* 0x000fe20003f06270 */
[----:B----4-:R-:W-:-:S12]  /*24e50*/  IMAD.WIDE.U32 R24, R13, 0x2, R16 ;  /* 0x000000020d187825 */ /* 0x010fd800078e0010 */
[----:B------:R-:W-:Y:S05]  /*24e60*/  @P0 BRA `(.L_x_1519) ;  /* 0x0000063000000947 */ /* 0x000fea0003800000 */
[----:B------:R-:W-:Y:S01]  /*24e70*/  ISETP.GE.AND P0, PT, R32, R44, PT ;  /* 0x0000002c2000720c */ /* 0x000fe20003f06270 */
[----:B------:R-:W-:-:S12]  /*24e80*/  BSSY B0, `(.L_x_1520) ;  /* 0x0000030000007945 */ /* 0x000fd80003800000 */
[----:B------:R-:W-:Y:S05]  /*24e90*/  @P0 BRA `(.L_x_1521) ;  /* 0x000002e000000947 */ /* 0x000fea0003800000 */
[----:B------:R-:W2:Y:S01]  /*24ea0*/  LD.E.128 R12, [R24.64] ;  /* 0x00000004180c7980 */ /* 0x000ea2000c101d00 */
[----:B------:R-:W-:Y:S02]  /*24eb0*/  SHF.R.U32.HI R16, RZ, 0x10, R27 ;  /* 0x00000010ff107819 */ /* 0x000fe4000001161b */
[----:B------:R-:W-:Y:S02]  /*24ec0*/  SHF.R.U32.HI R17, RZ, 0x10, R23 ;  /* 0x00000010ff117819 */ /* 0x000fe40000011617 */
[----:B------:R-:W-:Y:S02]  /*24ed0*/  PRMT R16, R21, 0x5410, R16 ;  /* 0x0000541015107816 */ /* 0x000fe40000000010 */
[----:B------:R-:W-:Y:S02]  /*24ee0*/  PRMT R17, R69, 0x5410, R17 ;  /* 0x0000541045117816 */ /* 0x000fe40000000011 */
[----:B------:R-:W-:Y:S01]  /*24ef0*/  SHF.R.U64 R19, R26, 0x10, R27 ;  /* 0x000000101a137819 */ /* 0x000fe2000000121b */
[----:B------:R-:W-:Y:S01]  /*24f00*/  IMAD.U32 R26, R16, 0x10000, RZ ;  /* 0x00010000101a7824 */ /* 0x000fe200078e00ff */
[----:B------:R-:W-:Y:S01]  /*24f10*/  SHF.R.U64 R2, R22, 0x10, R23 ;  /* 0x0000001016027819 */ /* 0x000fe20000001217 */
[----:B------:R-:W-:Y:S01]  /*24f20*/  IMAD.U32 R23, R17, 0x10000, RZ ;  /* 0x0001000011177824 */ /* 0x000fe200078e00ff */
[----:B------:R-:W-:-:S02]  /*24f30*/  PRMT R19, R21, 0x5432, R19 ;  /* 0x0000543215137816 */ /* 0x000fc40000000013 */
[----:B------:R-:W-:Y:S02]  /*24f40*/  LOP3.LUT R17, R17, 0xffff0000, RZ, 0xc0, !PT ;  /* 0xffff000011117812 */ /* 0x000fe400078ec0ff */
[----:B------:R-:W-:Y:S02]  /*24f50*/  PRMT R22, R69, 0x5432, R2 ;  /* 0x0000543245167816 */ /* 0x000fe40000000002 */
[----:B------:R-:W-:Y:S02]  /*24f60*/  LOP3.LUT R16, R16, 0xffff0000, RZ, 0xc0, !PT ;  /* 0xffff000010107812 */ /* 0x000fe400078ec0ff */
[C---:B--2---:R-:W-:Y:S01]  /*24f70*/  LOP3.LUT R18, R14.reuse, 0xffff0000, RZ, 0xc0, !PT ;  /* 0xffff00000e127812 */ /* 0x044fe200078ec0ff */
[----:B------:R-:W-:Y:S01]  /*24f80*/  IMAD.U32 R21, R14, 0x10000, RZ ;  /* 0x000100000e157824 */ /* 0x000fe200078e00ff */
[C---:B------:R-:W-:Y:S01]  /*24f90*/  LOP3.LUT R14, R15.reuse, 0xffff0000, RZ, 0xc0, !PT ;  /* 0xffff00000f0e7812 */ /* 0x040fe200078ec0ff */
[----:B------:R-:W-:Y:S01]  /*24fa0*/  IMAD.U32 R20, R15, 0x10000, RZ ;  /* 0x000100000f147824 */ /* 0x000fe200078e00ff */
[----:B------:R-:W-:Y:S01]  /*24fb0*/  SHF.L.U32 R11, R12, 0x10, RZ ;  /* 0x000000100c0b7819 */ /* 0x000fe200000006ff */
[-C--:B------:R-:W-:Y:S01]  /*24fc0*/  FMUL.FTZ R15, R18, R26.reuse ;  /* 0x0000001a120f7220 */ /* 0x080fe20000410000 */
[----:B------:R-:W-:Y:S01]  /*24fd0*/  LOP3.LUT R3, R12, 0xffff0000, RZ, 0xc0, !PT ;  /* 0xffff00000c037812 */ /* 0x000fe200078ec0ff */
[-C--:B------:R-:W-:Y:S01]  /*24fe0*/  FMUL.FTZ R18, R18, R23.reuse ;  /* 0x0000001712127220 */ /* 0x080fe20000410000 */
[----:B------:R-:W-:Y:S01]  /*24ff0*/  SHF.L.U32 R2, R13, 0x10, RZ ;  /* 0x000000100d027819 */ /* 0x000fe200000006ff */
[----:B------:R-:W-:Y:S01]  /*25000*/  FFMA.FTZ R23, R21, R23, -R15 ;  /* 0x0000001715177223 */ /* 0x000fe2000001080f */
[----:B------:R-:W-:Y:S01]  /*25010*/  LOP3.LUT R12, R13, 0xffff0000, RZ, 0xc0, !PT ;  /* 0xffff00000d0c7812 */ /* 0x000fe200078ec0ff */
[----:B------:R-:W-:Y:S01]  /*25020*/  FFMA.FTZ R18, R21, R26, R18 ;  /* 0x0000001a15127223 */ /* 0x000fe20000010012 */
[----:B------:R-:W-:Y:S01]  /*25030*/  SHF.L.U32 R21, R22, 0x10, RZ ;  /* 0x0000001016157819 */ /* 0x000fe200000006ff */
[----:B------:R-:W-:Y:S01]  /*25040*/  FMUL.FTZ R15, R14, R17 ;  /* 0x000000110e0f7220 */ /* 0x000fe20000410000 */
[----:B------:R-:W-:Y:S01]  /*25050*/  LOP3.LUT R22, R22, 0xffff0000, RZ, 0xc0, !PT ;  /* 0xffff000016167812 */ /* 0x000fe200078ec0ff */
[C---:B------:R-:W-:Y:S01]  /*25060*/  IMAD.U32 R26, R19.reuse, 0x10000, RZ ;  /* 0x00010000131a7824 */ /* 0x040fe200078e00ff */
[----:B------:R-:W-:Y:S01]  /*25070*/  LOP3.LUT R19, R19, 0xffff0000, RZ, 0xc0, !PT ;  /* 0xffff000013137812 */ /* 0x000fe200078ec0ff */
[----:B------:R-:W-:-:S02]  /*25080*/  FMUL.FTZ R13, R14, R16 ;  /* 0x000000100e0d7220 */ /* 0x000fc40000410000 */
[C---:B------:R-:W-:Y:S02]  /*25090*/  FFMA.FTZ R15, R20.reuse, R16, R15 ;  /* 0x00000010140f7223 */ /* 0x040fe4000001000f */
[C---:B------:R-:W-:Y:S02]  /*250a0*/  FMUL.FTZ R16, R3.reuse, R26 ;  /* 0x0000001a03107220 */ /* 0x040fe40000410000 */
[----:B------:R-:W-:Y:S02]  /*250b0*/  FFMA.FTZ R17, R20, R17, -R13 ;  /* 0x0000001114117223 */ /* 0x000fe4000001080d */
[----:B------:R-:W-:Y:S02]  /*250c0*/  FMUL.FTZ R3, R3, R21 ;  /* 0x0000001503037220 */ /* 0x000fe40000410000 */
[C---:B------:R-:W-:Y:S01]  /*250d0*/  FMUL.FTZ R14, R12.reuse, R19 ;  /* 0x000000130c0e7220 */ /* 0x040fe20000410000 */
[----:B------:R-:W-:Y:S01]  /*250e0*/  F2FP.BF16.PACK_AB R15, R15, R17 ;  /* 0x000000110f0f723e */ /* 0x000fe200000010ff */
[----:B------:R-:W-:-:S02]  /*250f0*/  FMUL.FTZ R13, R12, R22 ;  /* 0x000000160c0d7220 */ /* 0x000fc40000410000 */
[C---:B------:R-:W-:Y:S02]  /*25100*/  FFMA.FTZ R12, R11.reuse, R26, R3 ;  /* 0x0000001a0b0c7223 */ /* 0x040fe40000010003 */
[----:B------:R-:W-:Y:S02]  /*25110*/  FFMA.FTZ R16, R11, R21, -R16 ;  /* 0x000000150b107223 */ /* 0x000fe40000010810 */
[----:B------:R-:W-:Y:S01]  /*25120*/  FFMA.FTZ R3, R2, R22, -R14 ;  /* 0x0000001602037223 */ /* 0x000fe2000001080e */
[----:B------:R-:W-:Y:S01]  /*25130*/  F2FP.BF16.PACK_AB R14, R18, R23 ;  /* 0x00000017120e723e */ /* 0x000fe200000010ff */
[----:B------:R-:W-:Y:S01]  /*25140*/  FFMA.FTZ R13, R2, R19, R13 ;  /* 0x00000013020d7223 */ /* 0x000fe2000001000d */
[----:B------:R-:W-:-:S04]  /*25150*/  F2FP.BF16.PACK_AB R12, R12, R16 ;  /* 0x000000100c0c723e */ /* 0x000fc800000010ff */
[----:B------:R-:W-:-:S05]  /*25160*/  F2FP.BF16.PACK_AB R13, R13, R3 ;  /* 0x000000030d0d723e */ /* 0x000fca00000010ff */
[----:B------:R1:W-:Y:S02]  /*25170*/  ST.E.128 [R24.64], R12 ;  /* 0x0000000c18007985 */ /* 0x0003e4000c101d04 */
.L_x_1521:
[----:B------:R-:W-:Y:S05]  /*25180*/  BSYNC B0 ;  /* 0x0000000000007941 */ /* 0x000fea0003800000 */
.L_x_1520:
[----:B------:R-:W-:-:S04]  /*25190*/  IADD3 R2, R32, 0x20, RZ ;  /* 0x0000002020027810 */ /* 0x000fc80007ffe0ff */
[----:B------:R-:W-:-:S13]  /*251a0*/  ISETP.GE.AND P0, PT, R2, R44, PT ;  /* 0x0000002c0200720c */ /* 0x000fda0003f06270 */
[----:B------:R-:W-:Y:S05]  /*251b0*/  @P0 BRA `(.L_x_1519) ;  /* 0x000002e000000947 */ /* 0x000fea0003800000 */
[----:B-1----:R-:W2:Y:S01]  /*251c0*/  LD.E.128 R12, [R24.64+0x4000] ;  /* 0x00400004180c7980 */ /* 0x002ea2000c101d00 */
[----:B------:R-:W-:Y:S02]  /*251d0*/  SHF.R.U32.HI R16, RZ, 0x10, R35 ;  /* 0x00000010ff107819 */ /* 0x000fe40000011623 */
[----:B------:R-:W-:Y:S02]  /*251e0*/  SHF.R.U32.HI R17, RZ, 0x10, R29 ;  /* 0x00000010ff117819 */ /* 0x000fe4000001161d */
[----:B------:R-:W-:Y:S02]  /*251f0*/  PRMT R16, R98, 0x5410, R16 ;  /* 0x0000541062107816 */ /* 0x000fe40000000010 */
[----:B------:R-:W-:Y:S02]  /*25200*/  PRMT R17, R99, 0x5410, R17 ;  /* 0x0000541063117816 */ /* 0x000fe40000000011 */
[----:B------:R-:W-:Y:S01]  /*25210*/  SHF.R.U64 R19, R34, 0x10, R35 ;  /* 0x0000001022137819 */ /* 0x000fe20000001223 */
[----:B------:R-:W-:Y:S01]  /*25220*/  IMAD.U32 R26, R16, 0x10000, RZ ;  /* 0x00010000101a7824 */ /* 0x000fe200078e00ff */
[----:B------:R-:W-:Y:S01]  /*25230*/  SHF.R.U64 R2, R28, 0x10, R29 ;  /* 0x000000101c027819 */ /* 0x000fe2000000121d */
[C---:B------:R-:W-:Y:S01]  /*25240*/  IMAD.U32 R23, R17.reuse, 0x10000, RZ ;  /* 0x0001000011177824 */ /* 0x040fe200078e00ff */
[----:B------:R-:W-:-:S02]  /*25250*/  LOP3.LUT R17, R17, 0xffff0000, RZ, 0xc0, !PT ;  /* 0xffff000011117812 */ /* 0x000fc400078ec0ff */
[----:B------:R-:W-:Y:S02]  /*25260*/  PRMT R19, R98, 0x5432, R19 ;  /* 0x0000543262137816 */ /* 0x000fe40000000013 */
        /* <DEDUP_REMOVED lines=34> */
[----:B------:R1:W-:Y:S02]  /*25490*/  ST.E.128 [R24.64+0x4000], R12 ;  /* 0x0040000c18007985 */ /* 0x0003e4000c101d04 */
.L_x_1519:
[----:B------:R-:W-:Y:S05]  /*254a0*/  BSYNC B1 ;  /* 0x0000000000017941 */ /* 0x000fea0003800000 */
.L_x_1518:
[----:B------:R-:W-:Y:S01]  /*254b0*/  IADD3 R2, R68, 0x10, RZ ;  /* 0x0000001044027810 */ /* 0x000fe20007ffe0ff */
[----:B------:R-:W-:Y:S03]  /*254c0*/  BSSY B1, `(.L_x_1522) ;  /* 0x0000066000017945 */ /* 0x000fe60003800000 */
[----:B------:R-:W-:-:S13]  /*254d0*/  ISETP.GE.AND P0, PT, R2, R30, PT ;  /* 0x0000001e0200720c */ /* 0x000fda0003f06270 */
[----:B------:R-:W-:Y:S05]  /*254e0*/  @P0 BRA `(.L_x_1523) ;  /* 0x0000063000000947 */ /* 0x000fea0003800000 */
[----:B------:R-:W-:Y:S01]  /*254f0*/  ISETP.GE.AND P0, PT, R32, R44, PT ;  /* 0x0000002c2000720c */ /* 0x000fe20003f06270 */
[----:B------:R-:W-:-:S12]  /*25500*/  BSSY B0, `(.L_x_1524) ;  /* 0x0000030000007945 */ /* 0x000fd80003800000 */
        /* <DEDUP_REMOVED lines=47> */
.L_x_1525:
[----:B------:R-:W-:Y:S05]  /*25800*/  BSYNC B0 ;  /* 0x0000000000007941 */ /* 0x000fea0003800000 */
.L_x_1524:
        /* <DEDUP_REMOVED lines=49> */
.L_x_1523:
[----:B------:R-:W-:Y:S05]  /*25b20*/  BSYNC B1 ;  /* 0x0000000000017941 */ /* 0x000fea0003800000 */
.L_x_1522:
        /* <DEDUP_REMOVED lines=53> */
.L_x_1529:
[----:B------:R-:W-:Y:S05]  /*25e80*/  BSYNC B0 ;  /* 0x0000000000007941 */ /* 0x000fea0003800000 */
.L_x_1528:
        /* <DEDUP_REMOVED lines=49> */
.L_x_1527:
[----:B------:R-:W-:Y:S05]  /*261a0*/  BSYNC B1 ;  /* 0x0000000000017941 */ /* 0x000fea0003800000 */
.L_x_1526:
        /* <DEDUP_REMOVED lines=53> */
.L_x_1533:
[----:B------:R-:W-:Y:S05]  /*26500*/  BSYNC B0 ;  /* 0x0000000000007941 */ /* 0x000fea0003800000 */
.L_x_1532:
        /* <DEDUP_REMOVED lines=49> */
.L_x_1531:
[----:B------:R-:W-:Y:S05]  /*26820*/  BSYNC B1 ;  /* 0x0000000000017941 */ /* 0x000fea0003800000 */
.L_x_1530:
        /* <DEDUP_REMOVED lines=53> */
.L_x_1537:
[----:B------:R-:W-:Y:S05]  /*26b80*/  BSYNC B0 ;  /* 0x0000000000007941 */ /* 0x000fea0003800000 */
.L_x_1536:
        /* <DEDUP_REMOVED lines=49> */
.L_x_1535:
[----:B------:R-:W-:Y:S05]  /*26ea0*/  BSYNC B1 ;  /* 0x0000000000017941 */ /* 0x000fea0003800000 */
.L_x_1534:
        /* <DEDUP_REMOVED lines=53> */
.L_x_1541:
[----:B------:R-:W-:Y:S05]  /*27200*/  BSYNC B0 ;  /* 0x0000000000007941 */ /* 0x000fea0003800000 */
.L_x_1540:
        /* <DEDUP_REMOVED lines=49> */
.L_x_1539:
[----:B------:R-:W-:Y:S05]  /*27520*/  BSYNC B1 ;  /* 0x0000000000017941 */ /* 0x000fea0003800000 */
.L_x_1538:
        /* <DEDUP_REMOVED lines=53> */
.L_x_1545:
[----:B------:R-:W-:Y:S05]  /*27880*/  BSYNC B0 ;  /* 0x0000000000007941 */ /* 0x000fea0003800000 */
.L_x_1544:
        /* <DEDUP_REMOVED lines=49> */
.L_x_1543:
[----:B------:R-:W-:Y:S05]  /*27ba0*/  BSYNC B1 ;  /* 0x0000000000017941 */ /* 0x000fea0003800000 */
.L_x_1542:
[----:B------:R-:W-:Y:S01]  /*27bb0*/  IADD3 R2, R68, 0x70, RZ ;  /* 0x0000007044027810 */ /* 0x000fe20007ffe0ff */
[----:B------:R-:W-:-:S03]  /*27bc0*/  IMAD.MOV.U32 R3, RZ, RZ, 0x0 ;  /* 0x00000000ff037424 */ /* 0x000fc600078e00ff */
[----:B------:R-:W-:Y:S01]  /*27bd0*/  ISETP.GE.AND P0, PT, R2, R30, PT ;  /* 0x0000001e0200720c */ /* 0x000fe20003f06270 */
[----:B------:R-:W-:-:S12]  /*27be0*/  IMAD.MOV.U32 R2, RZ, RZ, R141 ;  /* 0x000000ffff027224 */ /* 0x000fd800078e008d */
[----:B------:R-:W-:Y:S05]  /*27bf0*/  @P0 RET.REL.NODEC R2 `(_ZN7cutlass13device_kernelIN5flash19enable_sm80_to_sm89INS1_16FlashAttnFwdSm80INS1_25CollectiveMainloopFwdSm80ILi4ELi1ELb0EN4cute5tupleIJNS5_1CILi128EEENS7_ILi48EEES8_EEELi128ENS_10bfloat16_tEfNS_4arch4Sm80ELb0ELb1ELb1ELb1ELb1ELb1ELb1ELb0EEENS1_21CollectiveEpilogueFwdINS6_IJS8_S8_S9_EEENS6_IJNS7_ILi1EEESH_SH_EEESB_SD_Li128ELb1ELb1ELb0ELb0EEENS1_19SingleTileSchedulerILb1ELb0ELb1ELi128EEEEEEEEEvNT_6ParamsE) ;  /* 0xfffd840002000950 */ /* 0x000fea0003c3ffff */
        /* <DEDUP_REMOVED lines=49> */
.L_x_1547:
[----:B------:R-:W-:Y:S05]  /*27f10*/  BSYNC B0 ;  /* 0x0000000000007941 */ /* 0x000fea0003800000 */
.L_x_1546:
[----:B------:R-:W-:Y:S01]  /*27f20*/  IADD3 R2, R32, 0x20, RZ ;  /* 0x0000002020027810 */ /* 0x000fe20007ffe0ff */
[----:B------:R-:W-:-:S03]  /*27f30*/  IMAD.MOV.U32 R3, RZ, RZ, 0x0 ;  /* 0x00000000ff037424 */ /* 0x000fc600078e00ff */
[----:B------:R-:W-:Y:S01]  /*27f40*/  ISETP.GE.AND P0, PT, R2, R44, PT ;  /* 0x0000002c0200720c */ /* 0x000fe20003f06270 */
[----:B------:R-:W-:-:S12]  /*27f50*/  IMAD.MOV.U32 R2, RZ, RZ, R141 ;  /* 0x000000ffff027224 */ /* 0x000fd800078e008d */
[----:B------:R-:W-:Y:S05]  /*27f60*/  @P0 RET.REL.NODEC R2 `(_ZN7cutlass13device_kernelIN5flash19enable_sm80_to_sm89INS1_16FlashAttnFwdSm80INS1_25CollectiveMainloopFwdSm80ILi4ELi1ELb0EN4cute5tupleIJNS5_1CILi128EEENS7_ILi48EEES8_EEELi128ENS_10bfloat16_tEfNS_4arch4Sm80ELb0ELb1ELb1ELb1ELb1ELb1ELb1ELb0EEENS1_21CollectiveEpilogueFwdINS6_IJS8_S8_S9_EEENS6_IJNS7_ILi1EEESH_SH_EEESB_SD_Li128ELb1ELb1ELb0ELb0EEENS1_19SingleTileSchedulerILb1ELb0ELb1ELi128EEEEEEEEEvNT_6ParamsE) ;  /* 0xfffd809002000950 */ /* 0x000fea0003c3ffff */
        /* <DEDUP_REMOVED lines=43> */
[----:B------:R-:W-:Y:S01]  /*28220*/  F2FP.BF16.PACK_AB R12, R12, R16 ;  /* 0x000000100c0c723e */ /* 0x000fe200000010ff */
[----:B------:R-:W-:-:S03]  /*28230*/  IMAD.MOV.U32 R2, RZ, RZ, R141 ;  /* 0x000000ffff027224 */ /* 0x000fc600078e008d */
[----:B------:R-:W-:Y:S02]  /*28240*/  F2FP.BF16.PACK_AB R13, R13, R3 ;  /* 0x000000030d0d723e */ /* 0x000fe400000010ff */
[----:B------:R-:W-:-:S03]  /*28250*/  MOV R3, 0x0 ;  /* 0x0000000000037802 */ /* 0x000fc60000000f00 */
[----:B------:R1:W-:Y:S01]  /*28260*/  ST.E.128 [R24.64+0x7800], R12 ;  /* 0x0078000c18007985 */ /* 0x0003e2000c101d04 */
[----:B------:R-:W-:Y:S05]  /*28270*/  RET.REL.NODEC R2 `(_ZN7cutlass13device_kernelIN5flash19enable_sm80_to_sm89INS1_16FlashAttnFwdSm80INS1_25CollectiveMainloopFwdSm80ILi4ELi1ELb0EN4cute5tupleIJNS5_1CILi128EEENS7_ILi48EEES8_EEELi128ENS_10bfloat16_tEfNS_4arch4Sm80ELb0ELb1ELb1ELb1ELb1ELb1ELb1ELb0EEENS1_21CollectiveEpilogueFwdINS6_IJS8_S8_S9_EEENS6_IJNS7_ILi1EEESH_SH_EEESB_SD_Li128ELb1ELb1ELb0ELb0EEENS1_19SingleTileSchedulerILb1ELb0ELb1ELi128EEEEEEEEEvNT_6ParamsE) ;  /* 0xfffd7d8002007950 */ /* 0x000fea0003c3ffff */
.L_x_1485:
[----:B-----5:R-:W-:Y:S01]  /*28280*/  ISETP.NE.AND P0, PT, R30, 0x1, PT ;  /* 0x000000011e00780c */ /* 0x020fe20003f05270 */
[----:B------:R-:W-:Y:S01]  /*28290*/  BSSY B0, `(.L_x_1548) ;  /* 0x0000007000007945 */ /* 0x000fe20003800000 */
[----:B------:R-:W-:-:S11]  /*282a0*/  SHF.L.U32 R55, R35, 0x3, RZ ;  /* 0x0000000323377819 */ /* 0x000fd600000006ff */
[----:B------:R-:W-:Y:S05]  /*282b0*/  @!P0 BRA `(.L_x_1549) ;  /* 0x0000004000008947 */ /* 0x000fea0003800000 */
[----:B------:R1:W2:Y:S04]  /*282c0*/  LD.E R3, [R12.64+0x168] ;  /* 0x000168040c037980 */ /* 0x0002a8000c101900 */
[----:B-1----:R-:W3:Y:S01]  /*282d0*/  LD.E R12, [R12.64+0x16c] ;  /* 0x00016c040c0c7980 */ /* 0x002ee2000c101900 */
[----:B--2---:R-:W-:-:S05]  /*282e0*/  IMAD.HI.U32 R2, R2, R3, RZ ;  /* 0x0000000302027227 */ /* 0x004fca00078e00ff */
[----:B---3--:R-:W-:Y:S02]  /*282f0*/  SHF.R.U32.HI R2, RZ, R12, R2 ;  /* 0x0000000cff027219 */ /* 0x008fe40000011602 */
.L_x_1549:
[----:B------:R-:W-:Y:S05]  /*28300*/  BSYNC B0 ;  /* 0x0000000000007941 */ /* 0x000fea0003800000 */
.L_x_1548:
[----:B------:R-:W-:Y:S01]  /*28310*/  MOV R12, R28 ;  /* 0x0000001c000c7202 */ /* 0x000fe20000000f00 */
[-C--:B------:R-:W-:Y:S01]  /*28320*/  IMAD R17, R17, R2.reuse, RZ ;  /* 0x0000000211117224 */ /* 0x080fe200078e02ff */
[----:B------:R-:W-:Y:S01]  /*28330*/  MOV R13, R21 ;  /* 0x00000015000d7202 */ /* 0x000fe20000000f00 */
[----:B------:R-:W-:Y:S01]  /*28340*/  IMAD.MOV.U32 R18, RZ, RZ, R22 ;  /* 0x000000ffff127224 */ /* 0x000fe200078e0016 */
[----:B------:R-:W-:Y:S01]  /*28350*/  SHF.R.S32.HI R11, RZ, 0x1f, R2 ;  /* 0x0000001fff0b7819 */ /* 0x000fe20000011402 */
[-C--:B------:R-:W-:Y:S02]  /*28360*/  IMAD R15, R15, R2.reuse, RZ ;  /* 0x000000020f0f7224 */ /* 0x080fe400078e02ff */
[----:B------:R-:W-:-:S04]  /*28370*/  IMAD.WIDE.U32 R12, R16, R2, R12 ;  /* 0x00000002100c7225 */ /* 0x000fc800078e000c */
[-C--:B------:R-:W-:Y:S02]  /*28380*/  IMAD R16, R16, R11.reuse, R17 ;  /* 0x0000000b10107224 */ /* 0x080fe400078e0211 */
[----:B------:R-:W-:Y:S01]  /*28390*/  IMAD.WIDE.U32 R2, R14, R2, R18 ;  /* 0x000000020e027225 */ /* 0x000fe200078e0012 */
[----:B------:R-:W-:Y:S02]  /*283a0*/  LEA R18, P1, R12, R26, 0x1 ;  /* 0x0000001a0c127211 */ /* 0x000fe400078208ff */
[----:B------:R-:W-:Y:S01]  /*283b0*/  IADD3 R13, R13, R16, RZ ;  /* 0x000000100d0d7210 */ /* 0x000fe20007ffe0ff */
[----:B------:R-:W-:Y:S01]  /*283c0*/  IMAD R11, R14, R11, R15 ;  /* 0x0000000b0e0b7224 */ /* 0x000fe200078e020f */
[----:B------:R-:W-:Y:S02]  /*283d0*/  LEA R19, P0, R2, R24, 0x1 ;  /* 0x0000001802137211 */ /* 0x000fe400078008ff */
[----:B------:R-:W-:Y:S01]  /*283e0*/  LEA.HI.X R17, R12, R27, R13, 0x1, P1 ;  /* 0x0000001b0c117211 */ /* 0x000fe200008f0c0d */
[----:B------:R-:W-:-:S05]  /*283f0*/  IMAD.IADD R3, R3, 0x1, R11 ;  /* 0x0000000103037824 */ /* 0x000fca00078e020b */
[----:B------:R-:W-:Y:S01]  /*28400*/  LEA.HI.X R16, R2, R25, R3, 0x1, P0 ;  /* 0x0000001902107211 */ /* 0x000fe200000f0c03 */
[----:B------:R-:W-:Y:S05]  /*28410*/  BRA.DIV ~URZ, `(.L_x_1550) ;  /* 0x00005f727f007947 */ /* 0x000fea000b800000 */
[----:B------:R1:W2:Y:S02]  /*28420*/  SHFL.IDX PT, R11, R17, RZ, 0x181f ;  /* 0x00181fff110b7589 */ /* 0x0002a400000e0000 */
.L_x_1600:
[----:B------:R-:W-:Y:S05]  /*28430*/  BRA.DIV ~URZ, `(.L_x_1551) ;  /* 0x00005fd27f007947 */ /* 0x000fea000b800000 */
[----:B------:R3:W4:Y:S01]  /*28440*/  SHFL.IDX PT, R12, R18, RZ, 0x181f ;  /* 0x00181fff120c7589 */ /* 0x00072200000e0000 */
[----:B--2---:R-:W-:-:S03]  /*28450*/  MOV R13, R11 ;  /* 0x0000000b000d7202 */ /* 0x004fc60000000f00 */
[----:B------:R3:W2:Y:S04]  /*28460*/  SHFL.IDX PT, R15, R16, RZ, 0x181f ;  /* 0x00181fff100f7589 */ /* 0x0006a800000e0000 */
[----:B------:R3:W1:Y:S02]  /*28470*/  SHFL.IDX PT, R14, R19, RZ, 0x181f ;  /* 0x00181fff130e7589 */ /* 0x00066400000e0000 */
.L_x_1601:
[----:B------:R-:W-:Y:S01]  /*28480*/  IMAD R20, R34, R30, RZ ;  /* 0x0000001e22147224 */ /* 0x000fe200078e02ff */
[----:B------:R-:W-:Y:S01]  /*28490*/  ISETP.GE.AND P0, PT, R55, R44, PT ;  /* 0x0000002c3700720c */ /* 0x000fe20003f06270 */
[----:B------:R-:W-:Y:S01]  /*284a0*/  CS2R R30, SRZ ;  /* 0x00000000001e7805 */ /* 0x000fe2000001ff00 */
[----:B------:R-:W-:Y:S01]  /*284b0*/  SHF.R.S32.HI R21, RZ, 0x1f, R55 ;  /* 0x0000001fff157819 */ /* 0x000fe20000011437 */
[----:B------:R-:W-:Y:S01]  /*284c0*/  CS2R R28, SRZ ;  /* 0x00000000001c7805 */ /* 0x000fe2000001ff00 */
[----:B------:R-:W-:-:S13]  /*284d0*/  ISETP.GE.OR P0, PT, R33, R20, P0 ;  /* 0x000000142100720c */ /* 0x000fda0000706670 */
[C---:B------:R-:W-:Y:S01]  /*284e0*/  @!P0 IMAD.SHL.U32 R2, R55.reuse, 0x2, RZ ;  /* 0x0000000237028824 */ /* 0x040fe200078e00ff */
[----:B------:R-:W-:-:S04]  /*284f0*/  @!P0 SHF.L.U64.HI R3, R55, 0x1, R21 ;  /* 0x0000000137038819 */ /* 0x000fc80000010215 */
[----:B----4-:R-:W-:-:S05]  /*28500*/  @!P0 IADD3 R12, P1, R12, R2, RZ ;  /* 0x000000020c0c8210 */ /* 0x010fca0007f3e0ff */
[--C-:B------:R-:W-:Y:S01]  /*28510*/  @!P0 IMAD.X R13, R13, 0x1, R3.reuse, P1 ;  /* 0x000000010d0d8824 */ /* 0x100fe200008e0603 */
[----:B-1----:R-:W-:Y:S01]  /*28520*/  @!P0 IADD3 R2, P1, R14, R2, RZ ;  /* 0x000000020e028210 */ /* 0x002fe20007f3e0ff */
[----:B------:R-:W-:Y:S01]  /*28530*/  CS2R R26, SRZ ;  /* 0x00000000001a7805 */ /* 0x000fe2000001ff00 */
[----:B------:R-:W-:Y:S02]  /*28540*/  CS2R R24, SRZ ;  /* 0x0000000000187805 */ /* 0x000fe4000001ff00 */
[----:B------:R-:W4:Y:S01]  /*28550*/  @!P0 LD.E.128 R28, [R12.64] ;  /* 0x000000040c1c8980 */ /* 0x000f22000c101d00 */
[----:B--2---:R-:W-:-:S05]  /*28560*/  @!P0 IMAD.X R3, R15, 0x1, R3, P1 ;  /* 0x000000010f038824 */ /* 0x004fca00008e0603 */
[----:B------:R1:W2:Y:S01]  /*28570*/  @!P0 LD.E.128 R24, [R2.64] ;  /* 0x0000000402188980 */ /* 0x0002a2000c101d00 */
[----:B------:R-:W-:Y:S01]  /*28580*/  CS2R R50, SRZ ;  /* 0x0000000000327805 */ /* 0x000fe2000001ff00 */
[----:B----4-:R-:W-:Y:S01]  /*28590*/  IMAD.MOV.U32 R12, RZ, RZ, R30 ;  /* 0x000000ffff0c7224 */ /* 0x010fe200078e001e */
[----:B-1----:R-:W-:Y:S01]  /*285a0*/  MOV R3, R28 ;  /* 0x0000001c00037202 */ /* 0x002fe20000000f00 */
[----:B------:R-:W-:Y:S02]  /*285b0*/  IMAD.MOV.U32 R11, RZ, RZ, R31 ;  /* 0x000000ffff0b7224 */ /* 0x000fe400078e001f */
[----:B------:R-:W-:Y:S01]  /*285c0*/  IMAD.MOV.U32 R2, RZ, RZ, R29 ;  /* 0x000000ffff027224 */ /* 0x000fe200078e001d */
[----:B------:R-:W-:Y:S02]  /*285d0*/  PRMT R34, R3, 0x7610, R34 ;  /* 0x0000761003227816 */ /* 0x000fe40000000022 */
[----:B------:R-:W-:Y:S01]  /*285e0*/  PRMT R54, R11, 0x7610, R54 ;  /* 0x000076100b367816 */ /* 0x000fe20000000036 */
[----:B--2---:R-:W-:Y:S01]  /*285f0*/  IMAD.MOV.U32 R11, RZ, RZ, R27 ;  /* 0x000000ffff0b7224 */ /* 0x004fe200078e001b */
[----:B------:R-:W-:Y:S01]  /*28600*/  PRMT R32, R2, 0x5410, R12 ;  /* 0x0000541002207816 */ /* 0x000fe2000000000c */
[----:B------:R-:W-:Y:S01]  /*28610*/  IMAD.MOV.U32 R12, RZ, RZ, R26 ;  /* 0x000000ffff0c7224 */ /* 0x000fe200078e001a */
[----:B------:R-:W-:Y:S01]  /*28620*/  MOV R3, R24 ;  /* 0x0000001800037202 */ /* 0x000fe20000000f00 */
[----:B------:R-:W-:-:S03]  /*28630*/  IMAD.MOV.U32 R2, RZ, RZ, R25 ;  /* 0x000000ffff027224 */ /* 0x000fc600078e0019 */
[----:B------:R-:W-:Y:S02]  /*28640*/  PRMT R47, R11, 0x5410, R12 ;  /* 0x000054100b2f7816 */ /* 0x000fe4000000000c */
[----:B------:R-:W-:Y:S01]  /*28650*/  PRMT R46, R2, 0x5410, R3 ;  /* 0x00005410022e7816 */ /* 0x000fe20000000003 */
[----:B------:R-:W-:Y:S05]  /*28660*/  BRA.DIV ~URZ, `(.L_x_1552) ;  /* 0x00005f227f007947 */ /* 0x000fea000b800000 */
[----:B------:R1:W2:Y:S04]  /*28670*/  SHFL.IDX PT, R13, R17, 0x1, 0x181f ;  /* 0x00381f00110d7f89 */ /* 0x0002a800000e0000 */
[----:B------:R1:W4:Y:S04]  /*28680*/  SHFL.IDX PT, R12, R18, 0x1, 0x181f ;  /* 0x00381f00120c7f89 */ /* 0x00032800000e0000 */
[----:B------:R1:W3:Y:S04]  /*28690*/  SHFL.IDX PT, R11, R16, 0x1, 0x181f ;  /* 0x00381f00100b7f89 */ /* 0x0002e800000e0000 */
[----:B------:R1:W1:Y:S02]  /*286a0*/  SHFL.IDX PT, R2, R19, 0x1, 0x181f ;  /* 0x00381f0013027f89 */ /* 0x00026400000e0000 */
.L_x_1602:
[----:B------:R-:W-:Y:S01]  /*286b0*/  IADD3 R3, R33, 0x10, RZ ;  /* 0x0000001021037810 */ /* 0x000fe20007ffe0ff */
[----:B------:R-:W-:Y:S01]  /*286c0*/  BSSY B0, `(.L_x_1553) ;  /* 0x0000013000007945 */ /* 0x000fe20003800000 */
[----:B------:R-:W-:Y:S01]  /*286d0*/  CS2R R48, SRZ ;  /* 0x0000000000307805 */ /* 0x000fe2000001ff00 */
[----:B------:R-:W-:Y:S01]  /*286e0*/  CS2R R42, SRZ ;  /* 0x00000000002a7805 */ /* 0x000fe2000001ff00 */
[----:B------:R-:W-:Y:S01]  /*286f0*/  ISETP.GE.AND P0, PT, R3, R20, PT ;  /* 0x000000140300720c */ /* 0x000fe20003f06270 */
[----:B------:R-:W-:-:S12]  /*28700*/  CS2R R40, SRZ ;  /* 0x0000000000287805 */ /* 0x000fd8000001ff00 */
[----:B------:R-:W-:Y:S05]  /*28710*/  @P0 BRA `(.L_x_1554) ;  /* 0x000000d000000947 */ /* 0x000fea0003800000 */
[----:B------:R-:W-:Y:S01]  /*28720*/  ISETP.GE.AND P0, PT, R55, R44, PT ;  /* 0x0000002c3700720c */ /* 0x000fe20003f06270 */
[----:B------:R-:W-:Y:S01]  /*28730*/  CS2R R48, SRZ ;  /* 0x0000000000307805 */ /* 0x000fe2000001ff00 */
[----:B------:R-:W-:Y:S01]  /*28740*/  CS2R R42, SRZ ;  /* 0x00000000002a7805 */ /* 0x000fe2000001ff00 */
[----:B------:R-:W-:-:S10]  /*28750*/  CS2R R40, SRZ ;  /* 0x0000000000287805 */ /* 0x000fd4000001ff00 */
[----:B------:R-:W-:Y:S05]  /*28760*/  @P0 BRA `(.L_x_1554) ;  /* 0x0000008000000947 */ /* 0x000fea0003800000 */
[C---:B------:R-:W-:Y:S01]  /*28770*/  IMAD.SHL.U32 R14, R55.reuse, 0x2, RZ ;  /* 0x00000002370e7824 */ /* 0x040fe200078e00ff */
[----:B------:R-:W-:-:S04]  /*28780*/  SHF.L.U64.HI R3, R55, 0x1, R21 ;  /* 0x0000000137037819 */ /* 0x000fc80000010215 */
[-C--:B----4-:R-:W-:Y:S02]  /*28790*/  IADD3 R12, P1, R12, R14.reuse, RZ ;  /* 0x0000000e0c0c7210 */ /* 0x090fe40007f3e0ff */
[----:B-1----:R-:W-:-:S03]  /*287a0*/  IADD3 R2, P0, R2, R14, RZ ;  /* 0x0000000e02027210 */ /* 0x002fc60007f1e0ff */
[--C-:B--2---:R-:W-:Y:S02]  /*287b0*/  IMAD.X R13, R13, 0x1, R3.reuse, P1 ;  /* 0x000000010d0d7824 */ /* 0x104fe400008e0603 */
[----:B---3--:R-:W-:-:S03]  /*287c0*/  IMAD.X R3, R11, 0x1, R3, P0 ;  /* 0x000000010b037824 */ /* 0x008fc600000e0603 */
[----:B------:R1:W5:Y:S04]  /*287d0*/  LD.E.128 R48, [R12.64] ;  /* 0x000000040c307980 */ /* 0x000368000c101d00 */
[----:B------:R1:W5:Y:S02]  /*287e0*/  LD.E.128 R40, [R2.64] ;  /* 0x0000000402287980 */ /* 0x000364000c101d00 */
.L_x_1554:
[----:B------:R-:W-:Y:S05]  /*287f0*/  BSYNC B0 ;  /* 0x0000000000007941 */ /* 0x000fea0003800000 */
.L_x_1553:
[----:B-1--45:R-:W-:Y:S01]  /*28800*/  IMAD.MOV.U32 R12, RZ, RZ, R50 ;  /* 0x000000ffff0c7224 */ /* 0x032fe200078e0032 */
[----:B------:R-:W-:Y:S01]  /*28810*/  MOV R3, R48 ;  /* 0x0000003000037202 */ /* 0x000fe20000000f00 */
[----:B---3--:R-:W-:Y:S02]  /*28820*/  IMAD.MOV.U32 R11, RZ, RZ, R51 ;  /* 0x000000ffff0b7224 */ /* 0x008fe400078e0033 */
[----:B------:R-:W-:-:S03]  /*28830*/  IMAD.MOV.U32 R2, RZ, RZ, R49 ;  /* 0x000000ffff027224 */ /* 0x000fc600078e0031 */
        /* <DEDUP_REMOVED lines=9> */
[----:B------:R1:W3:Y:S02]  /*288d0*/  SHFL.IDX PT, R11, R17, 0x2, 0x181f ;  /* 0x00581f00110b7f89 */ /* 0x0002e400000e0000 */
.L_x_1603:
[----:B------:R-:W-:Y:S05]  /*288e0*/  BRA.DIV ~URZ, `(.L_x_1556) ;  /* 0x00005f627f007947 */ /* 0x000fea000b800000 */
[----:B------:R4:W1:Y:S01]  /*288f0*/  SHFL.IDX PT, R12, R18, 0x2, 0x181f ;  /* 0x00581f00120c7f89 */ /* 0x00086200000e0000 */
[----:B--23--:R-:W-:-:S03]  /*28900*/  MOV R13, R11 ;  /* 0x0000000b000d7202 */ /* 0x00cfc60000000f00 */
[----:B------:R4:W2:Y:S04]  /*28910*/  SHFL.IDX PT, R15, R16, 0x2, 0x181f ;  /* 0x00581f00100f7f89 */ /* 0x0008a800000e0000 */
[----:B------:R4:W3:Y:S02]  /*28920*/  SHFL.IDX PT, R14, R19, 0x2, 0x181f ;  /* 0x00581f00130e7f89 */ /* 0x0008e400000e0000 */
.L_x_1604:
[----:B------:R-:W-:Y:S01]  /*28930*/  ISETP.GE.AND P0, PT, R55, R44, PT ;  /* 0x0000002c3700720c */ /* 0x000fe20003f06270 */
[----:B------:R-:W-:Y:S01]  /*28940*/  CS2R R62, SRZ ;  /* 0x00000000003e7805 */ /* 0x000fe2000001ff00 */
[----:B------:R-:W-:Y:S01]  /*28950*/  IADD3 R2, R33, 0x20, RZ ;  /* 0x0000002021027810 */ /* 0x000fe20007ffe0ff */
[----:B------:R-:W-:-:S03]  /*28960*/  CS2R R60, SRZ ;  /* 0x00000000003c7805 */ /* 0x000fc6000001ff00 */
[----:B------:R-:W-:-:S13]  /*28970*/  ISETP.GE.OR P0, PT, R2, R20, P0 ;  /* 0x000000140200720c */ /* 0x000fda0000706670 */
[C---:B------:R-:W-:Y:S01]  /*28980*/  @!P0 IMAD.SHL.U32 R2, R55.reuse, 0x2, RZ ;  /* 0x0000000237028824 */ /* 0x040fe200078e00ff */
[----:B------:R-:W-:-:S04]  /*28990*/  @!P0 SHF.L.U64.HI R3, R55, 0x1, R21 ;  /* 0x0000000137038819 */ /* 0x000fc80000010215 */
[----:B-1----:R-:W-:-:S05]  /*289a0*/  @!P0 IADD3 R12, P1, R12, R2, RZ ;  /* 0x000000020c0c8210 */ /* 0x002fca0007f3e0ff */
[--C-:B------:R-:W-:Y:S01]  /*289b0*/  @!P0 IMAD.X R13, R13, 0x1, R3.reuse, P1 ;  /* 0x000000010d0d8824 */ /* 0x100fe200008e0603 */
[----:B---3--:R-:W-:Y:S01]  /*289c0*/  @!P0 IADD3 R2, P1, R14, R2, RZ ;  /* 0x000000020e028210 */ /* 0x008fe20007f3e0ff */
[----:B------:R-:W-:Y:S01]  /*289d0*/  CS2R R58, SRZ ;  /* 0x00000000003a7805 */ /* 0x000fe2000001ff00 */
[----:B------:R-:W-:Y:S02]  /*289e0*/  CS2R R56, SRZ ;  /* 0x0000000000387805 */ /* 0x000fe4000001ff00 */
[----:B------:R-:W3:Y:S01]  /*289f0*/  @!P0 LD.E.128 R60, [R12.64] ;  /* 0x000000040c3c8980 */ /* 0x000ee2000c101d00 */
[----:B--2---:R-:W-:-:S05]  /*28a00*/  @!P0 IMAD.X R3, R15, 0x1, R3, P1 ;  /* 0x000000010f038824 */ /* 0x004fca00008e0603 */
[----:B------:R1:W2:Y:S01]  /*28a10*/  @!P0 LD.E.128 R56, [R2.64] ;  /* 0x0000000402388980 */ /* 0x0002a2000c101d00 */
[----:B------:R-:W-:Y:S01]  /*28a20*/  CS2R R74, SRZ ;  /* 0x00000000004a7805 */ /* 0x000fe2000001ff00 */
[----:B---3--:R-:W-:Y:S01]  /*28a30*/  IMAD.MOV.U32 R12, RZ, RZ, R62 ;  /* 0x000000ffff0c7224 */ /* 0x008fe200078e003e */
[----:B-1----:R-:W-:Y:S01]  /*28a40*/  MOV R3, R60 ;  /* 0x0000003c00037202 */ /* 0x002fe20000000f00 */
[----:B------:R-:W-:Y:S02]  /*28a50*/  IMAD.MOV.U32 R11, RZ, RZ, R63 ;  /* 0x000000ffff0b7224 */ /* 0x000fe400078e003f */
[----:B------:R-:W-:-:S03]  /*28a60*/  IMAD.MOV.U32 R2, RZ, RZ, R61 ;  /* 0x000000ffff027224 */ /* 0x000fc600078e003d */
        /* <DEDUP_REMOVED lines=10> */
[----:B------:R1:W3:Y:S04]  /*28b10*/  SHFL.IDX PT, R12, R18, 0x3, 0x181f ;  /* 0x00781f00120c7f89 */ /* 0x0002e800000e0000 */
[----:B------:R1:W4:Y:S04]  /*28b20*/  SHFL.IDX PT, R11, R16, 0x3, 0x181f ;  /* 0x00781f00100b7f89 */ /* 0x00032800000e0000 */
[----:B------:R1:W1:Y:S02]  /*28b30*/  SHFL.IDX PT, R2, R19, 0x3, 0x181f ;  /* 0x00781f0013027f89 */ /* 0x00026400000e0000 */
.L_x_1605:
        /* <DEDUP_REMOVED lines=14> */
[-C--:B---3--:R-:W-:Y:S02]  /*28c20*/  IADD3 R12, P1, R12, R14.reuse, RZ ;  /* 0x0000000e0c0c7210 */ /* 0x088fe40007f3e0ff */
[----:B-1----:R-:W-:-:S03]  /*28c30*/  IADD3 R2, P0, R2, R14, RZ ;  /* 0x0000000e02027210 */ /* 0x002fc60007f1e0ff */
[--C-:B--2---:R-:W-:Y:S02]  /*28c40*/  IMAD.X R13, R13, 0x1, R3.reuse, P1 ;  /* 0x000000010d0d7824 */ /* 0x104fe400008e0603 */
[----:B----4-:R-:W-:-:S03]  /*28c50*/  IMAD.X R3, R11, 0x1, R3, P0 ;  /* 0x000000010b037824 */ /* 0x010fc600000e0603 */
[----:B------:R1:W5:Y:S04]  /*28c60*/  LD.E.128 R72, [R12.64] ;  /* 0x000000040c487980 */ /* 0x000368000c101d00 */
[----:B------:R1:W5:Y:S02]  /*28c70*/  LD.E.128 R64, [R2.64] ;  /* 0x0000000402407980 */ /* 0x000364000c101d00 */
.L_x_1559:
[----:B------:R-:W-:Y:S05]  /*28c80*/  BSYNC B0 ;  /* 0x0000000000007941 */ /* 0x000fea0003800000 */
.L_x_1558:
[----:B-1-3-5:R-:W-:Y:S01]  /*28c90*/  IMAD.MOV.U32 R12, RZ, RZ, R74 ;  /* 0x000000ffff0c7224 */ /* 0x02afe200078e004a */
[----:B------:R-:W-:Y:S01]  /*28ca0*/  MOV R3, R72 ;  /* 0x0000004800037202 */ /* 0x000fe20000000f00 */
[----:B----4-:R-:W-:Y:S02]  /*28cb0*/  IMAD.MOV.U32 R11, RZ, RZ, R75 ;  /* 0x000000ffff0b7224 */ /* 0x010fe400078e004b */
        /* <DEDUP_REMOVED lines=11> */
.L_x_1606:
[----:B------:R-:W-:Y:S05]  /*28d70*/  BRA.DIV ~URZ, `(.L_x_1561) ;  /* 0x00005f427f007947 */ /* 0x000fea000b800000 */
[----:B------:R4:W1:Y:S01]  /*28d80*/  SHFL.IDX PT, R12, R18, 0x4, 0x181f ;  /* 0x00981f00120c7f89 */ /* 0x00086200000e0000 */
[----:B--23--:R-:W-:-:S03]  /*28d90*/  MOV R13, R11 ;  /* 0x0000000b000d7202 */ /* 0x00cfc60000000f00 */
[----:B------:R4:W2:Y:S04]  /*28da0*/  SHFL.IDX PT, R15, R16, 0x4, 0x181f ;  /* 0x00981f00100f7f89 */ /* 0x0008a800000e0000 */
[----:B------:R4:W3:Y:S02]  /*28db0*/  SHFL.IDX PT, R14, R19, 0x4, 0x181f ;  /* 0x00981f00130e7f89 */ /* 0x0008e400000e0000 */
.L_x_1607:
        /* <DEDUP_REMOVED lines=33> */
.L_x_1608:
        /* <DEDUP_REMOVED lines=20> */
.L_x_1564:
[----:B------:R-:W-:Y:S05]  /*29110*/  BSYNC B0 ;  /* 0x0000000000007941 */ /* 0x000fea0003800000 */
.L_x_1563:
        /* <DEDUP_REMOVED lines=14> */
.L_x_1609:
[----:B------:R-:W-:Y:S05]  /*29200*/  BRA.DIV ~URZ, `(.L_x_1566) ;  /* 0x00005f227f007947 */ /* 0x000fea000b800000 */
[----:B------:R4:W1:Y:S01]  /*29210*/  SHFL.IDX PT, R12, R18, 0x6, 0x181f ;  /* 0x00d81f00120c7f89 */ /* 0x00086200000e0000 */
[----:B--23--:R-:W-:-:S03]  /*29220*/  MOV R13, R11 ;  /* 0x0000000b000d7202 */ /* 0x00cfc60000000f00 */
[----:B------:R4:W2:Y:S04]  /*29230*/  SHFL.IDX PT, R14, R16, 0x6, 0x181f ;  /* 0x00d81f00100e7f89 */ /* 0x0008a800000e0000 */
[----:B------:R4:W3:Y:S02]  /*29240*/  SHFL.IDX PT, R2, R19, 0x6, 0x181f ;  /* 0x00d81f0013027f89 */ /* 0x0008e400000e0000 */
.L_x_1610:
[----:B------:R-:W-:Y:S01]  /*29250*/  IADD3 R3, R33, 0x60, RZ ;  /* 0x0000006021037810 */ /* 0x000fe20007ffe0ff */
[----:B------:R-:W-:Y:S01]  /*29260*/  BSSY B0, `(.L_x_1567) ;  /* 0x0000013000007945 */ /* 0x000fe20003800000 */
[----:B------:R-:W-:Y:S01]  /*29270*/  CS2R R94, SRZ ;  /* 0x00000000005e7805 */ /* 0x000fe2000001ff00 */
[----:B------:R-:W-:Y:S01]  /*29280*/  CS2R R92, SRZ ;  /* 0x00000000005c7805 */ /* 0x000fe2000001ff00 */
[----:B------:R-:W-:Y:S01]  /*29290*/  ISETP.GE.AND P0, PT, R3, R20, PT ;  /* 0x000000140300720c */ /* 0x000fe20003f06270 */
[----:B------:R-:W-:Y:S01]  /*292a0*/  CS2R R98, SRZ ;  /* 0x0000000000627805 */ /* 0x000fe2000001ff00 */
[----:B------:R-:W-:-:S11]  /*292b0*/  CS2R R96, SRZ ;  /* 0x0000000000607805 */ /* 0x000fd6000001ff00 */
[----:B------:R-:W-:Y:S05]  /*292c0*/  @P0 BRA `(.L_x_1568) ;  /* 0x000000c000000947 */ /* 0x000fea0003800000 */
[----:B------:R-:W-:Y:S01]  /*292d0*/  ISETP.GE.AND P0, PT, R55, R44, PT ;  /* 0x0000002c3700720c */ /* 0x000fe20003f06270 */
[----:B------:R-:W-:-:S12]  /*292e0*/  CS2R R94, SRZ ;  /* 0x00000000005e7805 */ /* 0x000fd8000001ff00 */
[----:B------:R-:W-:Y:S05]  /*292f0*/  @P0 BRA `(.L_x_1568) ;  /* 0x0000009000000947 */ /* 0x000fea0003800000 */
[----:B------:R-:W-:Y:S01]  /*29300*/  IMAD.SHL.U32 R11, R55, 0x2, RZ ;  /* 0x00000002370b7824 */ /* 0x000fe200078e00ff */
[----:B------:R-:W-:-:S04]  /*29310*/  SHF.R.S32.HI R3, RZ, 0x1f, R55 ;  /* 0x0000001fff037819 */ /* 0x000fc80000011437 */
[----:B------:R-:W-:Y:S02]  /*29320*/  SHF.L.U64.HI R3, R55, 0x1, R3 ;  /* 0x0000000137037819 */ /* 0x000fe40000010203 */
[-C--:B-1----:R-:W-:Y:S02]  /*29330*/  IADD3 R12, P1, R12, R11.reuse, RZ ;  /* 0x0000000b0c0c7210 */ /* 0x082fe40007f3e0ff */
[----:B---3--:R-:W-:-:S03]  /*29340*/  IADD3 R2, P0, R2, R11, RZ ;  /* 0x0000000b02027210 */ /* 0x008fc60007f1e0ff */
[--C-:B------:R-:W-:Y:S02]  /*29350*/  IMAD.X R13, R13, 0x1, R3.reuse, P1 ;  /* 0x000000010d0d7824 */ /* 0x100fe400008e0603 */
[----:B--2---:R-:W-:-:S03]  /*29360*/  IMAD.X R3, R14, 0x1, R3, P0 ;  /* 0x000000010e037824 */ /* 0x004fc600000e0603 */
[----:B------:R1:W5:Y:S04]  /*29370*/  LD.E.128 R92, [R12.64] ;  /* 0x000000040c5c7980 */ /* 0x000368000c101d00 */
[----:B------:R1:W5:Y:S02]  /*29380*/  LD.E.128 R96, [R2.64] ;  /* 0x0000000402607980 */ /* 0x000364000c101d00 */
.L_x_1568:
[----:B------:R-:W-:Y:S05]  /*29390*/  BSYNC B0 ;  /* 0x0000000000007941 */ /* 0x000fea0003800000 */
.L_x_1567:
[----:B-1---5:R-:W-:Y:S01]  /*293a0*/  IMAD.MOV.U32 R12, RZ, RZ, R94 ;  /* 0x000000ffff0c7224 */ /* 0x022fe200078e005e */
[----:B------:R-:W-:Y:S01]  /*293b0*/  MOV R3, R92 ;  /* 0x0000005c00037202 */ /* 0x000fe20000000f00 */
[----:B------:R-:W-:Y:S01]  /*293c0*/  IMAD.MOV.U32 R11, RZ, RZ, R95 ;  /* 0x000000ffff0b7224 */ /* 0x000fe200078e005f */
[----:B------:R-:W-:Y:S01]  /*293d0*/  CS2R R102, SRZ ;  /* 0x0000000000667805 */ /* 0x000fe2000001ff00 */
        /* <DEDUP_REMOVED lines=10> */
[----:B------:R1:W3:Y:S04]  /*29480*/  SHFL.IDX PT, R13, R17, 0x7, 0x181f ;  /* 0x00f81f00110d7f89 */ /* 0x0002e800000e0000 */
[----:B------:R1:W4:Y:S04]  /*29490*/  SHFL.IDX PT, R12, R18, 0x7, 0x181f ;  /* 0x00f81f00120c7f89 */ /* 0x00032800000e0000 */
[----:B------:R1:W2:Y:S04]  /*294a0*/  SHFL.IDX PT, R15, R16, 0x7, 0x181f ;  /* 0x00f81f00100f7f89 */ /* 0x0002a800000e0000 */
[----:B------:R1:W1:Y:S02]  /*294b0*/  SHFL.IDX PT, R2, R19, 0x7, 0x181f ;  /* 0x00f81f0013027f89 */ /* 0x00026400000e0000 */
.L_x_1611:
[----:B------:R-:W-:Y:S01]  /*294c0*/  IADD3 R3, R33, 0x70, RZ ;  /* 0x0000007021037810 */ /* 0x000fe20007ffe0ff */
[----:B------:R-:W-:Y:S01]  /*294d0*/  BSSY B0, `(.L_x_1570) ;  /* 0x0000012000007945 */ /* 0x000fe20003800000 */
[----:B------:R-:W-:Y:S01]  /*294e0*/  CS2R R100, SRZ ;  /* 0x0000000000647805 */ /* 0x000fe2000001ff00 */
[----:B------:R-:W-:Y:S01]  /*294f0*/  CS2R R106, SRZ ;  /* 0x00000000006a7805 */ /* 0x000fe2000001ff00 */
[----:B------:R-:W-:Y:S01]  /*29500*/  ISETP.GE.AND P0, PT, R3, R20, PT ;  /* 0x000000140300720c */ /* 0x000fe20003f06270 */
[----:B------:R-:W-:-:S12]  /*29510*/  CS2R R104, SRZ ;  /* 0x0000000000687805 */ /* 0x000fd8000001ff00 */
[----:B------:R-:W-:Y:S05]  /*29520*/  @P0 BRA `(.L_x_1571) ;  /* 0x000000c000000947 */ /* 0x000fea0003800000 */
[C---:B------:R-:W-:Y:S01]  /*29530*/  ISETP.GE.AND P0, PT, R55.reuse, R44, PT ;  /* 0x0000002c3700720c */ /* 0x040fe20003f06270 */
[----:B------:R-:W-:Y:S01]  /*29540*/  IMAD.SHL.U32 R3, R55, 0x2, RZ ;  /* 0x0000000237037824 */ /* 0x000fe200078e00ff */
[----:B------:R-:W-:Y:S01]  /*29550*/  SHF.R.S32.HI R11, RZ, 0x1f, R55 ;  /* 0x0000001fff0b7819 */ /* 0x000fe20000011437 */
[----:B------:R-:W-:-:S03]  /*29560*/  CS2R R102, SRZ ;  /* 0x0000000000667805 */ /* 0x000fc6000001ff00 */
[-C--:B-12---:R-:W-:Y:S02]  /*29570*/  IADD3 R14, P1, R2, R3.reuse, RZ ;  /* 0x00000003020e7210 */ /* 0x086fe40007f3e0ff */
[----:B----4-:R-:W-:Y:S02]  /*29580*/  IADD3 R2, P2, R12, R3, RZ ;  /* 0x000000030c027210 */ /* 0x010fe40007f5e0ff */
[----:B------:R-:W-:-:S05]  /*29590*/  SHF.L.U64.HI R11, R55, 0x1, R11 ;  /* 0x00000001370b7819 */ /* 0x000fca000001020b */
[--C-:B---3--:R-:W-:Y:S02]  /*295a0*/  IMAD.X R3, R13, 0x1, R11.reuse, P2 ;  /* 0x000000010d037824 */ /* 0x108fe400010e060b */
[----:B------:R-:W-:Y:S01]  /*295b0*/  IMAD.X R15, R15, 0x1, R11, P1 ;  /* 0x000000010f0f7824 */ /* 0x000fe200008e060b */
[----:B------:R-:W-:Y:S05]  /*295c0*/  @P0 BRA `(.L_x_1571) ;  /* 0x0000002000000947 */ /* 0x000fea0003800000 */
[----:B------:R1:W5:Y:S04]  /*295d0*/  LD.E.128 R100, [R2.64] ;  /* 0x0000000402647980 */ /* 0x000368000c101d00 */
[----:B------:R1:W5:Y:S02]  /*295e0*/  LD.E.128 R104, [R14.64] ;  /* 0x000000040e687980 */ /* 0x000364000c101d00 */
.L_x_1571:
[----:B------:R-:W-:Y:S05]  /*295f0*/  BSYNC B0 ;  /* 0x0000000000007941 */ /* 0x000fea0003800000 */
.L_x_1570:
[----:B------:R-:W-:Y:S01]  /*29600*/  IADD3 R11, R45, -c[0x0][0x20], RZ ;  /* 0x800008002d0b7a10 */ /* 0x000fe20007ffe0ff */
[----:B------:R-:W-:-:S04]  /*29610*/  DEPBAR.LE SB0, 0x1 ;  /* 0x000080400000791a */ /* 0x000fc80000000000 */
[----:B-1--4-:R-:W4:Y:S01]  /*29620*/  LDL.64 R2, [R11+0x20] ;  /* 0x000020000b027983 */ /* 0x012f220000100a00 */
[----:B------:R-:W-:Y:S03]  /*29630*/  WARPSYNC 0xffffffff ;  /* 0xffffffff00007948 */ /* 0x000fe60003800000 */
[----:B------:R-:W-:Y:S06]  /*29640*/  BAR.SYNC.DEFER_BLOCKING 0x0 ;  /* 0x0000000000007b1d */ /* 0x000fec0000010000 */
[----:B---3--:R1:W3:Y:S04]  /*29650*/  LDL.64 R12, [R11+0x28] ;  /* 0x000028000b0c7983 */ /* 0x0082e80000100a00 */
[----:B--2-4-:R2:W4:Y:S01]  /*29660*/  LD.E R14, [R2.64] ;  /* 0x00000004020e7980 */ /* 0x014522000c101900 */
[----:B------:R-:W-:Y:S01]  /*29670*/  ISETP.GE.AND P1, PT, R55, R44, PT ;  /* 0x0000002c3700720c */ /* 0x000fe20003f26270 */
[----:B-1---5:R-:W-:-:S02]  /*29680*/  IMAD.MOV.U32 R11, RZ, RZ, R103 ;  /* 0x000000ffff0b7224 */ /* 0x022fc400078e0067 */
[----:B---3--:R4:W5:Y:S01]  /*29690*/  LD.E.64 R52, [R12.64] ;  /* 0x000000040c347980 */ /* 0x008962000c101b00 */
[----:B------:R-:W-:Y:S01]  /*296a0*/  BSSY B0, `(.L_x_1572) ;  /* 0x0000080000007945 */ /* 0x000fe20003800000 */
[----:B--2---:R-:W-:Y:S02]  /*296b0*/  IMAD.MOV.U32 R2, RZ, RZ, R102 ;  /* 0x000000ffff027224 */ /* 0x004fe400078e0066 */
[----:B------:R-:W-:-:S03]  /*296c0*/  IMAD.MOV.U32 R3, RZ, RZ, R100 ;  /* 0x000000ffff037224 */ /* 0x000fc600078e0064 */
[----:B------:R-:W-:Y:S01]  /*296d0*/  PRMT R135, R11, 0x5410, R2 ;  /* 0x000054100b877816 */ /* 0x000fe20000000002 */
[----:B------:R-:W-:Y:S02]  /*296e0*/  IMAD.MOV.U32 R2, RZ, RZ, R101 ;  /* 0x000000ffff027224 */ /* 0x000fe400078e0065 */
[----:B------:R-:W-:-:S03]  /*296f0*/  IMAD.MOV.U32 R11, RZ, RZ, R107 ;  /* 0x000000ffff0b7224 */ /* 0x000fc600078e006b */
[----:B------:R-:W-:Y:S01]  /*29700*/  PRMT R133, R2, 0x5410, R3 ;  /* 0x0000541002857816 */ /* 0x000fe20000000003 */
[----:B------:R-:W-:Y:S01]  /*29710*/  IMAD.MOV.U32 R3, RZ, RZ, R104 ;  /* 0x000000ffff037224 */ /* 0x000fe200078e0068 */
[----:B------:R-:W-:-:S04]  /*29720*/  MOV R2, R105 ;  /* 0x0000006900027202 */ /* 0x000fc80000000f00 */
[----:B------:R-:W-:Y:S01]  /*29730*/  PRMT R132, R2, 0x5410, R3 ;  /* 0x0000541002847816 */ /* 0x000fe20000000003 */
[----:B----4-:R-:W-:-:S05]  /*29740*/  IMAD R12, R14, -0x80, R20 ;  /* 0xffffff800e0c7824 */ /* 0x010fca00078e0214 */
[----:B------:R-:W-:Y:S02]  /*29750*/  IMNMX R69, R12, 0x80, PT ;  /* 0x000000800c457817 */ /* 0x000fe40003800200 */
[----:B------:R-:W-:Y:S02]  /*29760*/  MOV R12, R106 ;  /* 0x0000006a000c7202 */ /* 0x000fe40000000f00 */
[----:B------:R-:W-:Y:S02]  /*29770*/  ISETP.GE.OR P0, PT, R68, R69, P1 ;  /* 0x000000454400720c */ /* 0x000fe40000f06670 */
[----:B------:R-:W-:-:S11]  /*29780*/  PRMT R134, R11, 0x5410, R12 ;  /* 0x000054100b867816 */ /* 0x000fd6000000000c */
[----:B------:R-:W-:Y:S05]  /*29790*/  @P0 BRA `(.L_x_1573) ;  /* 0x0000070000000947 */ /* 0x000fea0003800000 */
[----:B------:R-:W-:Y:S01]  /*297a0*/  SHF.R.S32.HI R3, RZ, 0x1f, R36 ;  /* 0x0000001fff037819 */ /* 0x000fe20000011424 */
[----:B------:R-:W-:Y:S01]  /*297b0*/  IMAD.SHL.U32 R2, R68, 0x40, RZ ;  /* 0x0000004044027824 */ /* 0x000fe200078e00ff */
[----:B------:R-:W-:Y:S02]  /*297c0*/  LEA.HI R12, R44, R35, RZ, 0x1d ;  /* 0x000000232c0c7211 */ /* 0x000fe400078fe8ff */
[----:B------:R-:W-:Y:S02]  /*297d0*/  LEA.HI R3, R3, R36, RZ, 0x6 ;  /* 0x0000002403037211 */ /* 0x000fe400078f30ff */
[----:B------:R-:W-:Y:S02]  /*297e0*/  SHF.R.S32.HI R13, RZ, 0x1f, R12 ;  /* 0x0000001fff0d7819 */ /* 0x000fe4000001140c */
[----:B------:R-:W-:Y:S01]  /*297f0*/  LOP3.LUT R2, R2, 0x1c0, RZ, 0xc0, !PT ;  /* 0x000001c002027812 */ /* 0x000fe200078ec0ff */
[----:B------:R-:W-:Y:S01]  /*29800*/  IMAD.SHL.U32 R11, R3, 0x8, RZ ;  /* 0x00000008030b7824 */ /* 0x000fe200078e00ff */
[----:B------:R-:W-:Y:S01]  /*29810*/  LEA.HI R13, R13, R12, RZ, 0x3 ;  /* 0x0000000c0d0d7211 */ /* 0x000fe200078f18ff */
[----:B------:R-:W-:Y:S01]  /*29820*/  IMAD.SHL.U32 R12, R12, 0x8, RZ ;  /* 0x000000080c0c7824 */ /* 0x000fe200078e00ff */
[----:B------:R-:W-:-:S02]  /*29830*/  LOP3.LUT R14, R2, 0x38, R55, 0xf8, !PT ;  /* 0x00000038020e7812 */ /* 0x000fc400078ef837 */
[----:B------:R-:W-:Y:S02]  /*29840*/  SHF.R.U32.HI R3, RZ, 0x3, R2 ;  /* 0x00000003ff037819 */ /* 0x000fe40000011602 */
[----:B------:R-:W-:Y:S02]  /*29850*/  LOP3.LUT R11, R11, 0xfffffe00, RZ, 0xc0, !PT ;  /* 0xfffffe000b0b7812 */ /* 0x000fe400078ec0ff */
[----:B------:R-:W-:Y:S01]  /*29860*/  LOP3.LUT R2, R2, 0x38, R12, 0xf8, !PT ;  /* 0x0000003802027812 */ /* 0x000fe200078ef80c */
[----:B------:R-:W-:Y:S01]  /*29870*/  IMAD.SHL.U32 R12, R13, 0x400, RZ ;  /* 0x000004000d0c7824 */ /* 0x000fe200078e00ff */
[----:B------:R-:W-:Y:S02]  /*29880*/  LOP3.LUT R13, R11, R14, R3, 0xf6, !PT ;  /* 0x0000000e0b0d7212 */ /* 0x000fe400078ef603 */
[----:B------:R-:W-:Y:S02]  /*29890*/  LOP3.LUT R3, R2, R3, RZ, 0x3c, !PT ;  /* 0x0000000302037212 */ /* 0x000fe400078e3cff */
[----:B------:R-:W-:Y:S01]  /*298a0*/  LOP3.LUT R2, R12, 0xffffe000, RZ, 0xc0, !PT ;  /* 0xffffe0000c027812 */ /* 0x000fe200078ec0ff */
[----:B-----5:R-:W-:-:S03]  /*298b0*/  IMAD.WIDE.U32 R38, R13, 0x2, R52 ;  /* 0x000000020d267825 */ /* 0x020fc600078e0034 */
[----:B------:R-:W-:Y:S02]  /*298c0*/  IADD3 R2, R3, R2, R11 ;  /* 0x0000000203027210 */ /* 0x000fe40007ffe00b */
[----:B------:R-:W2:Y:S03]  /*298d0*/  LD.E.128 R16, [R38.64] ;  /* 0x0000000426107980 */ /* 0x000ea6000c101d00 */
[----:B------:R-:W-:-:S05]  /*298e0*/  IMAD.WIDE.U32 R36, R2, 0x2, R52 ;  /* 0x0000000202247825 */ /* 0x000fca00078e0034 */
[----:B------:R-:W3:Y:S01]  /*298f0*/  LD.E.128 R12, [R36.64] ;  /* 0x00000004240c7980 */ /* 0x000ee2000c101d00 */
[----:B------:R-:W-:Y:S02]  /*29900*/  SHF.R.U64 R21, R24, 0x10, R25 ;  /* 0x0000001018157819 */ /* 0x000fe40000001219 */
[--C-:B------:R-:W-:Y:S02]  /*29910*/  SHF.R.U64 R2, R28, 0x10, R29.reuse ;  /* 0x000000101c027819 */ /* 0x100fe4000000121d */
[----:B------:R-:W-:Y:S02]  /*29920*/  SHF.R.U32.HI R3, RZ, 0x10, R29 ;  /* 0x00000010ff037819 */ /* 0x000fe4000001161d */
[----:B------:R-:W-:Y:S02]  /*29930*/  SHF.R.U32.HI R23, RZ, 0x10, R25 ;  /* 0x00000010ff177819 */ /* 0x000fe40000011619 */
[----:B------:R-:W-:Y:S02]  /*29940*/  PRMT R29, R46, 0x5432, R21 ;  /* 0x000054322e1d7816 */ /* 0x000fe40000000015 */
[----:B------:R-:W-:-:S02]  /*29950*/  SHF.R.U64 R22, R26, 0x10, R27 ;  /* 0x000000101a167819 */ /* 0x000fc4000000121b */
[--C-:B------:R-:W-:Y:S02]  /*29960*/  SHF.R.U64 R11, R30, 0x10, R31.reuse ;  /* 0x000000101e0b7819 */ /* 0x100fe4000000121f */
[----:B------:R-:W-:Y:S02]  /*29970*/  SHF.R.U32.HI R20, RZ, 0x10, R31 ;  /* 0x00000010ff147819 */ /* 0x000fe4000001161f */
[----:B------:R-:W-:Y:S02]  /*29980*/  SHF.R.U32.HI R27, RZ, 0x10, R27 ;  /* 0x00000010ff1b7819 */ /* 0x000fe4000001161b */
[----:B------:R-:W-:Y:S02]  /*29990*/  PRMT R34, R34, 0x5410, R2 ;  /* 0x0000541022227816 */ /* 0x000fe40000000002 */
[----:B------:R-:W-:Y:S01]  /*299a0*/  PRMT R23, R46, 0x5410, R23 ;  /* 0x000054102e177816 */ /* 0x000fe20000000017 */
[----:B------:R-:W-:Y:S01]  /*299b0*/  IMAD.U32 R46, R29, 0x10000, RZ ;  /* 0x000100001d2e7824 */ /* 0x000fe200078e00ff */
[----:B------:R-:W-:Y:S01]  /*299c0*/  PRMT R28, R47, 0x5432, R22 ;  /* 0x000054322f1c7816 */ /* 0x000fe20000000016 */
[----:B------:R-:W-:Y:S01]  /*299d0*/  IMAD.U32 R45, R34, 0x10000, RZ ;  /* 0x00010000222d7824 */ /* 0x000fe200078e00ff */
[----:B------:R-:W-:-:S02]  /*299e0*/  PRMT R33, R32, 0x5410, R3 ;  /* 0x0000541020217816 */ /* 0x000fc40000000003 */
[----:B------:R-:W-:Y:S02]  /*299f0*/  PRMT R32, R32, 0x5432, R11 ;  /* 0x0000543220207816 */ /* 0x000fe4000000000b */
[----:B------:R-:W-:Y:S02]  /*29a00*/  PRMT R27, R47, 0x5410, R27 ;  /* 0x000054102f1b7816 */ /* 0x000fe4000000001b */
[----:B------:R-:W-:Y:S02]  /*29a10*/  LOP3.LUT R47, R29, 0xffff0000, RZ, 0xc0, !PT ;  /* 0xffff00001d2f7812 */ /* 0x000fe400078ec0ff */
[----:B------:R-:W-:Y:S02]  /*29a20*/  PRMT R30, R54, 0x5410, R20 ;  /* 0x00005410361e7816 */ /* 0x000fe40000000014 */
[----:B------:R-:W-:Y:S01]  /*29a30*/  LOP3.LUT R29, R34, 0xffff0000, RZ, 0xc0, !PT ;  /* 0xffff0000221d7812 */ /* 0x000fe200078ec0ff */
[C---:B------:R-:W-:Y:S01]  /*29a40*/  IMAD.U32 R34, R23.reuse, 0x10000, RZ ;  /* 0x0001000017227824 */ /* 0x040fe200078e00ff */
[----:B------:R-:W-:Y:S01]  /*29a50*/  LOP3.LUT R23, R23, 0xffff0000, RZ, 0xc0, !PT ;  /* 0xffff000017177812 */ /* 0x000fe200078ec0ff */
[C---:B--2---:R-:W-:Y:S01]  /*29a60*/  IMAD.U32 R21, R18.reuse, 0x10000, RZ ;  /* 0x0001000012157824 */ /* 0x044fe200078e00ff */
[----:B------:R-:W-:Y:S01]  /*29a70*/  LOP3.LUT R31, R18, 0xffff0000, RZ, 0xc0, !PT ;  /* 0xffff0000121f7812 */ /* 0x000fe200078ec0ff */
[C---:B------:R-:W-:Y:S01]  /*29a80*/  IMAD.U32 R24, R17.reuse, 0x10000, RZ ;  /* 0x0001000011187824 */ /* 0x040fe200078e00ff */
[----:B------:R-:W-:Y:S01]  /*29a90*/  LOP3.LUT R22, R17, 0xffff0000, RZ, 0xc0, !PT ;  /* 0xffff000011167812 */ /* 0x000fe200078ec0ff */
[C---:B------:R-:W-:Y:S01]  /*29aa0*/  IMAD.U32 R26, R16.reuse, 0x10000, RZ ;  /* 0x00010000101a7824 */ /* 0x040fe200078e00ff */
[----:B------:R-:W-:Y:S01]  /*29ab0*/  LOP3.LUT R25, R16, 0xffff0000, RZ, 0xc0, !PT ;  /* 0xffff000010197812 */ /* 0x000fe200078ec0ff */
[C---:B------:R-:W-:Y:S01]  /*29ac0*/  IMAD.U32 R20, R19.reuse, 0x10000, RZ ;  /* 0x0001000013147824 */ /* 0x040fe200078e00ff */
[----:B------:R-:W-:Y:S01]  /*29ad0*/  LOP3.LUT R19, R19, 0xffff0000, RZ, 0xc0, !PT ;  /* 0xffff000013137812 */ /* 0x000fe200078ec0ff */
[C---:B---3--:R-:W-:Y:S01]  /*29ae0*/  IMAD.U32 R18, R12.reuse, 0x10000, RZ ;  /* 0x000100000c127824 */ /* 0x048fe200078e00ff */
[----:B------:R-:W-:Y:S01]  /*29af0*/  LOP3.LUT R17, R12, 0xffff0000, RZ, 0xc0, !PT ;  /* 0xffff00000c117812 */ /* 0x000fe200078ec0ff */
[C---:B------:R-:W-:Y:S01]  /*29b00*/  IMAD.U32 R12, R14.reuse, 0x10000, RZ ;  /* 0x000100000e0c7824 */ /* 0x040fe200078e00ff */
[----:B------:R-:W-:Y:S01]  /*29b10*/  LOP3.LUT R11, R14, 0xffff0000, RZ, 0xc0, !PT ;  /* 0xffff00000e0b7812 */ /* 0x000fe200078ec0ff */
[----:B------:R-:W-:Y:S01]  /*29b20*/  FMUL.FTZ R14, R18, R46 ;  /* 0x0000002e120e7220 */ /* 0x000fe20000410000 */
[C---:B------:R-:W-:Y:S01]  /*29b30*/  LOP3.LUT R2, R15.reuse, 0xffff0000, RZ, 0xc0, !PT ;  /* 0xffff00000f027812 */ /* 0x040fe200078ec0ff */
[----:B------:R-:W-:-:S02]  /*29b40*/  IMAD.U32 R3, R15, 0x10000, RZ ;  /* 0x000100000f037824 */ /* 0x000fc400078e00ff */
[-C--:B------:R-:W-:Y:S02]  /*29b50*/  FFMA.FTZ R54, R26, R45.reuse, -R14 ;  /* 0x0000002d1a367223 */ /* 0x080fe4000001080e */
[----:B------:R-:W-:Y:S02]  /*29b60*/  FMUL.FTZ R15, R18, R45 ;  /* 0x0000002d120f7220 */ /* 0x000fe40000410000 */
[----:B------:R-:W-:Y:S02]  /*29b70*/  FMUL.FTZ R14, R17, R47 ;  /* 0x0000002f110e7220 */ /* 0x000fe40000410000 */
[C---:B------:R-:W-:Y:S01]  /*29b80*/  IMAD.U32 R16, R13.reuse, 0x10000, RZ ;  /* 0x000100000d107824 */ /* 0x040fe200078e00ff */
[----:B------:R-:W-:Y:S01]  /*29b90*/  LOP3.LUT R13, R13, 0xffff0000, RZ, 0xc0, !PT ;  /* 0xffff00000d0d7812 */ /* 0x000fe200078ec0ff */
[----:B------:R-:W-:Y:S02]  /*29ba0*/  IMAD.U32 R18, R33, 0x10000, RZ ;  /* 0x0001000021127824 */ /* 0x000fe400078e00ff */
[----:B------:R-:W-:-:S02]  /*29bb0*/  FMUL.FTZ R17, R17, R29 ;  /* 0x0000001d11117220 */ /* 0x000fc40000410000 */
[----:B------:R-:W-:Y:S02]  /*29bc0*/  FFMA.FTZ R45, R25, R29, -R14 ;  /* 0x0000001d192d7223 */ /* 0x000fe4000001080e */
[----:B------:R-:W-:Y:S02]  /*29bd0*/  FFMA.FTZ R46, R26, R46, R15 ;  /* 0x0000002e1a2e7223 */ /* 0x000fe4000001000f */
[C---:B------:R-:W-:Y:S02]  /*29be0*/  FMUL.FTZ R14, R16.reuse, R18 ;  /* 0x00000012100e7220 */ /* 0x040fe40000410000 */
[-C--:B------:R-:W-:Y:S01]  /*29bf0*/  FMUL.FTZ R15, R16, R34.reuse ;  /* 0x00000022100f7220 */ /* 0x080fe20000410000 */
[----:B------:R-:W-:Y:S01]  /*29c00*/  LOP3.LUT R16, R33, 0xffff0000, RZ, 0xc0, !PT ;  /* 0xffff000021107812 */ /* 0x000fe200078ec0ff */
[----:B------:R-:W-:Y:S02]  /*29c10*/  FFMA.FTZ R29, R25, R47, R17 ;  /* 0x0000002f191d7223 */ /* 0x000fe40000010011 */
[----:B------:R-:W-:-:S02]  /*29c20*/  FFMA.FTZ R25, R24, R34, R14 ;  /* 0x0000002218197223 */ /* 0x000fc4000001000e */
[----:B------:R-:W-:Y:S02]  /*29c30*/  FFMA.FTZ R26, R24, R18, -R15 ;  /* 0x00000012181a7223 */ /* 0x000fe4000001080f */
[----:B------:R-:W-:Y:S02]  /*29c40*/  FMUL.FTZ R14, R13, R23 ;  /* 0x000000170d0e7220 */ /* 0x000fe40000410000 */
[----:B------:R-:W-:Y:S02]  /*29c50*/  IMAD.U32 R18, R32, 0x10000, RZ ;  /* 0x0001000020127824 */ /* 0x000fe400078e00ff */
[----:B------:R-:W-:Y:S02]  /*29c60*/  IMAD.U32 R17, R28, 0x10000, RZ ;  /* 0x000100001c117824 */ /* 0x000fe400078e00ff */
[----:B------:R-:W-:Y:S02]  /*29c70*/  IMAD.U32 R33, R27, 0x10000, RZ ;  /* 0x000100001b217824 */ /* 0x000fe400078e00ff */
[----:B------:R-:W-:-:S02]  /*29c80*/  FMUL.FTZ R15, R13, R16 ;  /* 0x000000100d0f7220 */ /* 0x000fc40000410000 */
[----:B------:R-:W-:Y:S02]  /*29c90*/  FFMA.FTZ R24, R22, R16, -R14 ;  /* 0x0000001016187223 */ /* 0x000fe4000001080e */
[C---:B------:R-:W-:Y:S02]  /*29ca0*/  FMUL.FTZ R14, R12.reuse, R17 ;  /* 0x000000110c0e7220 */ /* 0x040fe40000410000 */
[----:B------:R-:W-:Y:S02]  /*29cb0*/  FMUL.FTZ R13, R12, R18 ;  /* 0x000000120c0d7220 */ /* 0x000fe40000410000 */
[----:B------:R-:W-:Y:S02]  /*29cc0*/  IMAD.U32 R16, R30, 0x10000, RZ ;  /* 0x000100001e107824 */ /* 0x000fe400078e00ff */
[----:B------:R-:W-:Y:S02]  /*29cd0*/  FMUL.FTZ R12, R3, R33 ;  /* 0x00000021030c7220 */ /* 0x000fe40000410000 */
[----:B------:R-:W-:-:S02]  /*29ce0*/  FFMA.FTZ R23, R22, R23, R15 ;  /* 0x0000001716177223 */ /* 0x000fc4000001000f */
[C---:B------:R-:W-:Y:S01]  /*29cf0*/  FFMA.FTZ R18, R21.reuse, R18, -R14 ;  /* 0x0000001215127223 */ /* 0x040fe2000001080e */
[----:B------:R-:W-:Y:S01]  /*29d00*/  LOP3.LUT R14, R32, 0xffff0000, RZ, 0xc0, !PT ;  /* 0xffff0000200e7812 */ /* 0x000fe200078ec0ff */
[----:B------:R-:W-:Y:S01]  /*29d10*/  FFMA.FTZ R22, R21, R17, R13 ;  /* 0x0000001115167223 */ /* 0x000fe2000001000d */
[----:B------:R-:W-:Y:S01]  /*29d20*/  LOP3.LUT R17, R28, 0xffff0000, RZ, 0xc0, !PT ;  /* 0xffff00001c117812 */ /* 0x000fe200078ec0ff */
[-C--:B------:R-:W-:Y:S01]  /*29d30*/  FMUL.FTZ R3, R3, R16.reuse ;  /* 0x0000001003037220 */ /* 0x080fe20000410000 */
[----:B------:R-:W-:Y:S01]  /*29d40*/  LOP3.LUT R13, R30, 0xffff0000, RZ, 0xc0, !PT ;  /* 0xffff00001e0d7812 */ /* 0x000fe200078ec0ff */
[C---:B------:R-:W-:Y:S01]  /*29d50*/  FFMA.FTZ R21, R20.reuse, R16, -R12 ;  /* 0x0000001014157223 */ /* 0x040fe2000001080c */
[----:B------:R-:W-:Y:S01]  /*29d60*/  LOP3.LUT R16, R27, 0xffff0000, RZ, 0xc0, !PT ;  /* 0xffff00001b107812 */ /* 0x000fe200078ec0ff */
[----:B------:R-:W-:Y:S02]  /*29d70*/  FFMA.FTZ R15, R20, R33, R3 ;  /* 0x00000021140f7223 */ /* 0x000fe40000010003 */
[----:B------:R-:W-:-:S02]  /*29d80*/  FMUL.FTZ R12, R11, R17 ;  /* 0x000000110b0c7220 */ /* 0x000fc40000410000 */
[C---:B------:R-:W-:Y:S02]  /*29d90*/  FMUL.FTZ R3, R2.reuse, R16 ;  /* 0x0000001002037220 */ /* 0x040fe40000410000 */
        /* <DEDUP_REMOVED lines=11> */
[----:B------:R-:W-:Y:S02]  /*29e50*/  F2FP.BF16.PACK_AB R19, R3, R21 ;  /* 0x000000150313723e */ /* 0x000fe400000010ff */
[----:B------:R-:W-:Y:S02]  /*29e60*/  F2FP.BF16.PACK_AB R14, R11, R22 ;  /* 0x000000160b0e723e */ /* 0x000fe400000010ff */
[----:B------:R-:W-:Y:S01]  /*29e70*/  F2FP.BF16.PACK_AB R15, R2, R15 ;  /* 0x0000000f020f723e */ /* 0x000fe200000010ff */
[----:B------:R1:W-:Y:S04]  /*29e80*/  ST.E.128 [R38.64], R16 ;  /* 0x0000001026007985 */ /* 0x0003e8000c101d04 */
[----:B------:R1:W-:Y:S02]  /*29e90*/  ST.E.128 [R36.64], R12 ;  /* 0x0000000c24007985 */ /* 0x0003e4000c101d04 */
.L_x_1573:
[----:B------:R-:W-:Y:S05]  /*29ea0*/  BSYNC B0 ;  /* 0x0000000000007941 */ /* 0x000fea0003800000 */
.L_x_1572:
[----:B------:R-:W-:Y:S01]  /*29eb0*/  IADD3 R3, R68, 0x10, RZ ;  /* 0x0000001044037810 */ /* 0x000fe20007ffe0ff */
[----:B------:R-:W-:Y:S03]  /*29ec0*/  BSSY B0, `(.L_x_1574) ;  /* 0x0000073000007945 */ /* 0x000fe60003800000 */
[----:B------:R-:W-:-:S13]  /*29ed0*/  ISETP.GE.OR P0, PT, R3, R69, P1 ;  /* 0x000000450300720c */ /* 0x000fda0000f06670 */
[----:B------:R-:W-:Y:S05]  /*29ee0*/  @P0 BRA `(.L_x_1575) ;  /* 0x0000070000000947 */ /* 0x000fea0003800000 */
[----:B------:R-:W-:Y:S01]  /*29ef0*/  SHF.R.S32.HI R2, RZ, 0x1f, R3 ;  /* 0x0000001fff027819 */ /* 0x000fe20000011403 */
[----:B------:R-:W-:Y:S01]  /*29f00*/  IMAD.SHL.U32 R11, R3, 0x40, RZ ;  /* 0x00000040030b7824 */ /* 0x000fe200078e00ff */
[----:B-1----:R-:W-:Y:S02]  /*29f10*/  LEA.HI R12, R44, R35, RZ, 0x1d ;  /* 0x000000232c0c7211 */ /* 0x002fe400078fe8ff */
        /* <DEDUP_REMOVED lines=20> */
[----:B------:R-:W-:Y:S02]  /*2a060*/  SHF.R.U64 R2, R48, 0x10, R49 ;  /* 0x0000001030027819 */ /* 0x000fe40000001231 */
[----:B------:R-:W-:Y:S02]  /*2a070*/  PRMT R29, R70, 0x5432, R21 ;  /* 0x00005432461d7816 */ /* 0x000fe40000000015 */
[----:B------:R-:W-:Y:S02]  /*2a080*/  SHF.R.U64 R22, R42, 0x10, R43 ;  /* 0x000000102a167819 */ /* 0x000fe4000000122b */
[----:B------:R-:W-:Y:S02]  /*2a090*/  SHF.R.U64 R11, R50, 0x10, R51 ;  /* 0x00000010320b7819 */ /* 0x000fe40000001233 */
[----:B------:R-:W-:Y:S01]  /*2a0a0*/  SHF.R.U32.HI R23, RZ, 0x10, R41 ;  /* 0x00000010ff177819 */ /* 0x000fe20000011629 */
[----:B------:R-:W-:Y:S01]  /*2a0b0*/  IMAD.U32 R41, R29, 0x10000, RZ ;  /* 0x000100001d297824 */ /* 0x000fe200078e00ff */
[----:B------:R-:W-:-:S02]  /*2a0c0*/  PRMT R34, R71, 0x5432, R2 ;  /* 0x0000543247227816 */ /* 0x000fc40000000002 */
[----:B------:R-:W-:Y:S02]  /*2a0d0*/  PRMT R28, R108, 0x5432, R22 ;  /* 0x000054326c1c7816 */ /* 0x000fe40000000016 */
[----:B------:R-:W-:Y:S01]  /*2a0e0*/  SHF.R.U32.HI R3, RZ, 0x10, R49 ;  /* 0x00000010ff037819 */ /* 0x000fe20000011631 */
[----:B------:R-:W-:Y:S01]  /*2a0f0*/  IMAD.U32 R40, R34, 0x10000, RZ ;  /* 0x0001000022287824 */ /* 0x000fe200078e00ff */
[----:B------:R-:W-:Y:S02]  /*2a100*/  PRMT R32, R109, 0x5432, R11 ;  /* 0x000054326d207816 */ /* 0x000fe4000000000b */
[----:B------:R-:W-:Y:S02]  /*2a110*/  LOP3.LUT R42, R29, 0xffff0000, RZ, 0xc0, !PT ;  /* 0xffff00001d2a7812 */ /* 0x000fe400078ec0ff */
[----:B------:R-:W-:Y:S02]  /*2a120*/  PRMT R33, R71, 0x5410, R3 ;  /* 0x0000541047217816 */ /* 0x000fe40000000003 */
[----:B------:R-:W-:-:S02]  /*2a130*/  PRMT R23, R70, 0x5410, R23 ;  /* 0x0000541046177816 */ /* 0x000fc40000000017 */
[----:B------:R-:W-:Y:S02]  /*2a140*/  LOP3.LUT R29, R34, 0xffff0000, RZ, 0xc0, !PT ;  /* 0xffff0000221d7812 */ /* 0x000fe400078ec0ff */
[----:B------:R-:W-:Y:S01]  /*2a150*/  SHF.R.U32.HI R27, RZ, 0x10, R43 ;  /* 0x00000010ff1b7819 */ /* 0x000fe2000001162b */
[----:B------:R-:W-:Y:S01]  /*2a160*/  IMAD.U32 R34, R23, 0x10000, RZ ;  /* 0x0001000017227824 */ /* 0x000fe200078e00ff */
[----:B------:R-:W-:Y:S02]  /*2a170*/  SHF.R.U32.HI R20, RZ, 0x10, R51 ;  /* 0x00000010ff147819 */ /* 0x000fe40000011633 */
[----:B------:R-:W-:Y:S02]  /*2a180*/  PRMT R27, R108, 0x5410, R27 ;  /* 0x000054106c1b7816 */ /* 0x000fe4000000001b */
[----:B------:R-:W-:Y:S01]  /*2a190*/  PRMT R30, R109, 0x5410, R20 ;  /* 0x000054106d1e7816 */ /* 0x000fe20000000014 */
        /* <DEDUP_REMOVED lines=21> */
[----:B------:R-:W-:Y:S01]  /*2a2f0*/  FFMA.FTZ R45, R26, R41, R15 ;  /* 0x000000291a2d7223 */ /* 0x000fe2000001000f */
[----:B------:R-:W-:Y:S01]  /*2a300*/  LOP3.LUT R41, R23, 0xffff0000, RZ, 0xc0, !PT ;  /* 0xffff000017297812 */ /* 0x000fe200078ec0ff */
[----:B------:R-:W-:-:S02]  /*2a310*/  FFMA.FTZ R43, R25, R29, -R14 ;  /* 0x0000001d192b7223 */ /* 0x000fc4000001080e */
[C---:B------:R-:W-:Y:S02]  /*2a320*/  FMUL.FTZ R14, R16.reuse, R18 ;  /* 0x00000012100e7220 */ /* 0x040fe40000410000 */
[----:B------:R-:W-:Y:S02]  /*2a330*/  FMUL.FTZ R17, R17, R29 ;  /* 0x0000001d11117220 */ /* 0x000fe40000410000 */
[-C--:B------:R-:W-:Y:S01]  /*2a340*/  FMUL.FTZ R15, R16, R34.reuse ;  /* 0x00000022100f7220 */ /* 0x080fe20000410000 */
[----:B------:R-:W-:Y:S01]  /*2a350*/  LOP3.LUT R16, R33, 0xffff0000, RZ, 0xc0, !PT ;  /* 0xffff000021107812 */ /* 0x000fe200078ec0ff */
[----:B------:R-:W-:Y:S02]  /*2a360*/  FFMA.FTZ R26, R24, R34, R14 ;  /* 0x00000022181a7223 */ /* 0x000fe4000001000e */
[----:B------:R-:W-:Y:S02]  /*2a370*/  FFMA.FTZ R42, R25, R42, R17 ;  /* 0x0000002a192a7223 */ /* 0x000fe40000010011 */
[----:B------:R-:W-:-:S02]  /*2a380*/  FMUL.FTZ R14, R13, R41 ;  /* 0x000000290d0e7220 */ /* 0x000fc40000410000 */
[----:B------:R-:W-:Y:S02]  /*2a390*/  IMAD.U32 R17, R32, 0x10000, RZ ;  /* 0x0001000020117824 */ /* 0x000fe400078e00ff */
[----:B------:R-:W-:Y:S02]  /*2a3a0*/  IMAD.U32 R23, R28, 0x10000, RZ ;  /* 0x000100001c177824 */ /* 0x000fe400078e00ff */
[----:B------:R-:W-:Y:S02]  /*2a3b0*/  IMAD.U32 R29, R27, 0x10000, RZ ;  /* 0x000100001b1d7824 */ /* 0x000fe400078e00ff */
[----:B------:R-:W-:Y:S02]  /*2a3c0*/  FFMA.FTZ R40, R24, R18, -R15 ;  /* 0x0000001218287223 */ /* 0x000fe4000001080f */
[-C--:B------:R-:W-:Y:S02]  /*2a3d0*/  FMUL.FTZ R15, R13, R16.reuse ;  /* 0x000000100d0f7220 */ /* 0x080fe40000410000 */
[----:B------:R-:W-:-:S02]  /*2a3e0*/  FFMA.FTZ R25, R22, R16, -R14 ;  /* 0x0000001016197223 */ /* 0x000fc4000001080e */
[C---:B------:R-:W-:Y:S02]  /*2a3f0*/  FMUL.FTZ R14, R12.reuse, R23 ;  /* 0x000000170c0e7220 */ /* 0x040fe40000410000 */
[----:B------:R-:W-:Y:S02]  /*2a400*/  FMUL.FTZ R13, R12, R17 ;  /* 0x000000110c0d7220 */ /* 0x000fe40000410000 */
[----:B------:R-:W-:Y:S02]  /*2a410*/  IMAD.U32 R16, R30, 0x10000, RZ ;  /* 0x000100001e107824 */ /* 0x000fe400078e00ff */
[----:B------:R-:W-:Y:S02]  /*2a420*/  FMUL.FTZ R12, R3, R29 ;  /* 0x0000001d030c7220 */ /* 0x000fe40000410000 */
[----:B------:R-:W-:Y:S02]  /*2a430*/  FFMA.FTZ R24, R22, R41, R15 ;  /* 0x0000002916187223 */ /* 0x000fe4000001000f */
        /* <DEDUP_REMOVED lines=27> */
.L_x_1575:
[----:B------:R-:W-:Y:S05]  /*2a5f0*/  BSYNC B0 ;  /* 0x0000000000007941 */ /* 0x000fea0003800000 */
.L_x_1574:
        /* <DEDUP_REMOVED lines=30> */
[----:B------:R-:W-:Y:S01]  /*2a7e0*/  SHF.R.U64 R11, R62, 0x10, R63 ;  /* 0x000000103e0b7819 */ /* 0x000fe2000000123f */
[----:B------:R-:W-:Y:S01]  /*2a7f0*/  IMAD.U32 R41, R29, 0x10000, RZ ;  /* 0x000100001d297824 */ /* 0x000fe200078e00ff */
[----:B------:R-:W-:-:S02]  /*2a800*/  PRMT R34, R111, 0x5432, R2 ;  /* 0x000054326f227816 */ /* 0x000fc40000000002 */
[----:B------:R-:W-:Y:S02]  /*2a810*/  PRMT R28, R112, 0x5432, R22 ;  /* 0x00005432701c7816 */ /* 0x000fe40000000016 */
[----:B------:R-:W-:Y:S01]  /*2a820*/  SHF.R.U32.HI R3, RZ, 0x10, R61 ;  /* 0x00000010ff037819 */ /* 0x000fe2000001163d */
[----:B------:R-:W-:Y:S01]  /*2a830*/  IMAD.U32 R40, R34, 0x10000, RZ ;  /* 0x0001000022287824 */ /* 0x000fe200078e00ff */
[----:B------:R-:W-:Y:S02]  /*2a840*/  PRMT R32, R113, 0x5432, R11 ;  /* 0x0000543271207816 */ /* 0x000fe4000000000b */
[----:B------:R-:W-:Y:S02]  /*2a850*/  SHF.R.U32.HI R23, RZ, 0x10, R57 ;  /* 0x00000010ff177819 */ /* 0x000fe40000011639 */
[----:B------:R-:W-:Y:S02]  /*2a860*/  LOP3.LUT R42, R29, 0xffff0000, RZ, 0xc0, !PT ;  /* 0xffff00001d2a7812 */ /* 0x000fe400078ec0ff */
[----:B------:R-:W-:-:S02]  /*2a870*/  PRMT R33, R111, 0x5410, R3 ;  /* 0x000054106f217816 */ /* 0x000fc40000000003 */
[----:B------:R-:W-:Y:S02]  /*2a880*/  PRMT R23, R110, 0x5410, R23 ;  /* 0x000054106e177816 */ /* 0x000fe40000000017 */
        /* <DEDUP_REMOVED lines=75> */
.L_x_1577:
[----:B------:R-:W-:Y:S05]  /*2ad40*/  BSYNC B0 ;  /* 0x0000000000007941 */ /* 0x000fea0003800000 */
.L_x_1576:
        /* <DEDUP_REMOVED lines=116> */
.L_x_1579:
[----:B------:R-:W-:Y:S05]  /*2b490*/  BSYNC B0 ;  /* 0x0000000000007941 */ /* 0x000fea0003800000 */
.L_x_1578:
        /* <DEDUP_REMOVED lines=116> */
.L_x_1581:
[----:B------:R-:W-:Y:S05]  /*2bbe0*/  BSYNC B0 ;  /* 0x0000000000007941 */ /* 0x000fea0003800000 */
.L_x_1580:
        /* <DEDUP_REMOVED lines=116> */
.L_x_1583:
[----:B------:R-:W-:Y:S05]  /*2c330*/  BSYNC B0 ;  /* 0x0000000000007941 */ /* 0x000fea0003800000 */
.L_x_1582:
        /* <DEDUP_REMOVED lines=116> */
.L_x_1585:
[----:B------:R-:W-:Y:S05]  /*2ca80*/  BSYNC B0 ;  /* 0x0000000000007941 */ /* 0x000fea0003800000 */
.L_x_1584:
[----:B------:R-:W-:Y:S01]  /*2ca90*/  IADD3 R2, R68, 0x70, RZ ;  /* 0x0000007044027810 */ /* 0x000fe20007ffe0ff */
[----:B-1----:R-:W-:-:S02]  /*2caa0*/  IMAD.MOV.U32 R12, RZ, RZ, R141 ;  /* 0x000000ffff0c7224 */ /* 0x002fc400078e008d */
[----:B------:R-:W-:Y:S01]  /*2cab0*/  IMAD.MOV.U32 R13, RZ, RZ, 0x0 ;  /* 0x00000000ff0d7424 */ /* 0x000fe200078e00ff */
[----:B------:R-:W-:-:S13]  /*2cac0*/  ISETP.GE.OR P0, PT, R2, R69, P1 ;  /* 0x000000450200720c */ /* 0x000fda0000f06670 */
[----:B------:R-:W-:Y:S05]  /*2cad0*/  @P0 RET.REL.NODEC R12 `(_ZN7cutlass13device_kernelIN5flash19enable_sm80_to_sm89INS1_16FlashAttnFwdSm80INS1_25CollectiveMainloopFwdSm80ILi4ELi1ELb0EN4cute5tupleIJNS5_1CILi128EEENS7_ILi48EEES8_EEELi128ENS_10bfloat16_tEfNS_4arch4Sm80ELb0ELb1ELb1ELb1ELb1ELb1ELb1ELb0EEENS1_21CollectiveEpilogueFwdINS6_IJS8_S8_S9_EEENS6_IJNS7_ILi1EEESH_SH_EEESB_SD_Li128ELb1ELb1ELb0ELb0EEENS1_19SingleTileSchedulerILb1ELb0ELb1ELi128EEEEEEEEEvNT_6ParamsE) ;  /* 0xfffd35200c000950 */ /* 0x000fea0003c3ffff */
        /* <DEDUP_REMOVED lines=25> */
[----:B------:R-:W-:Y:S02]  /*2cc70*/  PRMT R34, R133, 0x5432, R2 ;  /* 0x0000543285227816 */ /* 0x000fe40000000002 */
[----:B------:R-:W-:Y:S01]  /*2cc80*/  SHF.R.U32.HI R23, RZ, 0x10, R105 ;  /* 0x00000010ff177819 */ /* 0x000fe20000011669 */
[----:B------:R-:W-:Y:S01]  /*2cc90*/  IMAD.U32 R40, R29, 0x10000, RZ ;  /* 0x000100001d287824 */ /* 0x000fe200078e00ff */
[----:B------:R-:W-:-:S02]  /*2cca0*/  SHF.L.U32 R35, R34, 0x10, RZ ;  /* 0x0000001022237819 */ /* 0x000fc400000006ff */
[----:B------:R-:W-:Y:S02]  /*2ccb0*/  SHF.R.U32.HI R3, RZ, 0x10, R101 ;  /* 0x00000010ff037819 */ /* 0x000fe40000011665 */
[----:B------:R-:W-:Y:S02]  /*2ccc0*/  LOP3.LUT R41, R29, 0xffff0000, RZ, 0xc0, !PT ;  /* 0xffff00001d297812 */ /* 0x000fe400078ec0ff */
[----:B------:R-:W-:Y:S02]  /*2ccd0*/  PRMT R23, R132, 0x5410, R23 ;  /* 0x0000541084177816 */ /* 0x000fe40000000017 */
[----:B------:R-:W-:Y:S02]  /*2cce0*/  SHF.R.U64 R11, R102, 0x10, R103 ;  /* 0x00000010660b7819 */ /* 0x000fe40000001267 */
[----:B------:R-:W-:Y:S01]  /*2ccf0*/  LOP3.LUT R34, R34, 0xffff0000, RZ, 0xc0, !PT ;  /* 0xffff000022227812 */ /* 0x000fe200078ec0ff */
[----:B------:R-:W-:Y:S01]  /*2cd00*/  IMAD.U32 R29, R23, 0x10000, RZ ;  /* 0x00010000171d7824 */ /* 0x000fe200078e00ff */
[----:B------:R-:W-:-:S02]  /*2cd10*/  PRMT R33, R133, 0x5410, R3 ;  /* 0x0000541085217816 */ /* 0x000fc40000000003 */
[----:B------:R-:W-:Y:S02]  /*2cd20*/  PRMT R32, R135, 0x5432, R11 ;  /* 0x0000543287207816 */ /* 0x000fe4000000000b */
[--C-:B------:R-:W-:Y:S02]  /*2cd30*/  SHF.R.U64 R28, R106, 0x10, R107.reuse ;  /* 0x000000106a1c7819 */ /* 0x100fe4000000126b */
[----:B------:R-:W-:Y:S02]  /*2cd40*/  SHF.R.U32.HI R27, RZ, 0x10, R107 ;  /* 0x00000010ff1b7819 */ /* 0x000fe4000001166b */
[----:B------:R-:W-:Y:S02]  /*2cd50*/  SHF.R.U32.HI R20, RZ, 0x10, R103 ;  /* 0x00000010ff147819 */ /* 0x000fe40000011667 */
[C---:B------:R-:W-:Y:S02]  /*2cd60*/  PRMT R28, R134.reuse, 0x5432, R28 ;  /* 0x00005432861c7816 */ /* 0x040fe4000000001c */
[----:B------:R-:W-:-:S02]  /*2cd70*/  PRMT R27, R134, 0x5410, R27 ;  /* 0x00005410861b7816 */ /* 0x000fc4000000001b */
        /* <DEDUP_REMOVED lines=14> */
[----:B------:R-:W-:Y:S01]  /*2ce60*/  LOP3.LUT R3, R14, 0xffff0000, RZ, 0xc0, !PT ;  /* 0xffff00000e037812 */ /* 0x000fe200078ec0ff */
[----:B------:R-:W-:-:S02]  /*2ce70*/  FMUL.FTZ R18, R18, R35 ;  /* 0x0000002312127220 */ /* 0x000fc40000410000 */
[----:B------:R-:W-:Y:S02]  /*2ce80*/  FFMA.FTZ R35, R26, R35, -R13 ;  /* 0x000000231a237223 */ /* 0x000fe4000001080d */
[----:B------:R-:W-:Y:S02]  /*2ce90*/  FMUL.FTZ R13, R17, R41 ;  /* 0x00000029110d7220 */ /* 0x000fe40000410000 */
[----:B------:R-:W-:Y:S01]  /*2cea0*/  IMAD.U32 R11, R14, 0x10000, RZ ;  /* 0x000100000e0b7824 */ /* 0x000fe200078e00ff */
[C---:B------:R-:W-:Y:S01]  /*2ceb0*/  LOP3.LUT R14, R15.reuse, 0xffff0000, RZ, 0xc0, !PT ;  /* 0xffff00000f0e7812 */ /* 0x040fe200078ec0ff */
[----:B------:R-:W-:Y:S02]  /*2cec0*/  IMAD.U32 R2, R15, 0x10000, RZ ;  /* 0x000100000f027824 */ /* 0x000fe400078e00ff */
[----:B------:R-:W-:Y:S02]  /*2ced0*/  FMUL.FTZ R17, R17, R34 ;  /* 0x0000002211117220 */ /* 0x000fe40000410000 */
[----:B------:R-:W-:Y:S01]  /*2cee0*/  FFMA.FTZ R40, R26, R40, R18 ;  /* 0x000000281a287223 */ /* 0x000fe20000010012 */
[----:B------:R-:W-:Y:S01]  /*2cef0*/  LOP3.LUT R18, R23, 0xffff0000, RZ, 0xc0, !PT ;  /* 0xffff000017127812 */ /* 0x000fe200078ec0ff */
[C---:B------:R-:W-:Y:S01]  /*2cf00*/  IMAD.U32 R15, R33.reuse, 0x10000, RZ ;  /* 0x00010000210f7824 */ /* 0x040fe200078e00ff */
[----:B------:R-:W-:Y:S01]  /*2cf10*/  LOP3.LUT R33, R33, 0xffff0000, RZ, 0xc0, !PT ;  /* 0xffff000021217812 */ /* 0x000fe200078ec0ff */
[----:B------:R-:W-:Y:S01]  /*2cf20*/  FFMA.FTZ R34, R25, R34, -R13 ;  /* 0x0000002219227223 */ /* 0x000fe2000001080d */
[----:B------:R-:W-:Y:S01]  /*2cf30*/  SHF.L.U32 R23, R28, 0x10, RZ ;  /* 0x000000101c177819 */ /* 0x000fe200000006ff */
[----:B------:R-:W-:Y:S01]  /*2cf40*/  FMUL.FTZ R13, R16, R29 ;  /* 0x0000001d100d7220 */ /* 0x000fe20000410000 */
[----:B------:R-:W-:Y:S01]  /*2cf50*/  LOP3.LUT R28, R28, 0xffff0000, RZ, 0xc0, !PT ;  /* 0xffff00001c1c7812 */ /* 0x000fe200078ec0ff */
[----:B------:R-:W-:-:S02]  /*2cf60*/  FMUL.FTZ R16, R16, R15 ;  /* 0x0000000f10107220 */ /* 0x000fc40000410000 */
[----:B------:R-:W-:Y:S02]  /*2cf70*/  FFMA.FTZ R26, R24, R15, -R13 ;  /* 0x0000000f181a7223 */ /* 0x000fe4000001080d */
[----:B------:R-:W-:Y:S02]  /*2cf80*/  FFMA.FTZ R41, R25, R41, R17 ;  /* 0x0000002919297223 */ /* 0x000fe40000010011 */
[----:B------:R-:W-:Y:S02]  /*2cf90*/  FMUL.FTZ R13, R12, R18 ;  /* 0x000000120c0d7220 */ /* 0x000fe40000410000 */
[C---:B------:R-:W-:Y:S01]  /*2cfa0*/  IMAD.U32 R17, R32.reuse, 0x10000, RZ ;  /* 0x0001000020117824 */ /* 0x040fe200078e00ff */
[----:B------:R-:W-:Y:S01]  /*2cfb0*/  LOP3.LUT R32, R32, 0xffff0000, RZ, 0xc0, !PT ;  /* 0xffff000020207812 */ /* 0x000fe200078ec0ff */
[----:B------:R-:W-:Y:S02]  /*2cfc0*/  FFMA.FTZ R29, R24, R29, R16 ;  /* 0x0000001d181d7223 */ /* 0x000fe40000010010 */
[----:B------:R-:W-:-:S02]  /*2cfd0*/  FMUL.FTZ R15, R12, R33 ;  /* 0x000000210c0f7220 */ /* 0x000fc40000410000 */
[----:B------:R-:W-:Y:S02]  /*2cfe0*/  IMAD.U32 R25, R27, 0x10000, RZ ;  /* 0x000100001b197824 */ /* 0x000fe400078e00ff */
[C---:B------:R-:W-:Y:S01]  /*2cff0*/  IMAD.U32 R16, R30.reuse, 0x10000, RZ ;  /* 0x000100001e107824 */ /* 0x040fe200078e00ff */
[----:B------:R-:W-:Y:S01]  /*2d000*/  LOP3.LUT R30, R30, 0xffff0000, RZ, 0xc0, !PT ;  /* 0xffff00001e1e7812 */ /* 0x000fe200078ec0ff */
[C---:B------:R-:W-:Y:S02]  /*2d010*/  FFMA.FTZ R33, R22.reuse, R33, -R13 ;  /* 0x0000002116217223 */ /* 0x040fe4000001080d */
[C---:B------:R-:W-:Y:S02]  /*2d020*/  FMUL.FTZ R13, R11.reuse, R23 ;  /* 0x000000170b0d7220 */ /* 0x040fe40000410000 */
[----:B------:R-:W-:Y:S02]  /*2d030*/  FMUL.FTZ R12, R11, R17 ;  /* 0x000000110b0c7220 */ /* 0x000fe40000410000 */
[----:B------:R-:W-:Y:S01]  /*2d040*/  FFMA.FTZ R24, R22, R18, R15 ;  /* 0x0000001216187223 */ /* 0x000fe2000001000f */
[----:B------:R-:W-:Y:S01]  /*2d050*/  LOP3.LUT R15, R27, 0xffff0000, RZ, 0xc0, !PT ;  /* 0xffff00001b0f7812 */ /* 0x000fe200078ec0ff */
[----:B------:R-:W-:-:S02]  /*2d060*/  FMUL.FTZ R11, R2, R25 ;  /* 0x00000019020b7220 */ /* 0x000fc40000410000 */
[----:B------:R-:W-:Y:S02]  /*2d070*/  FMUL.FTZ R2, R2, R16 ;  /* 0x0000001002027220 */ /* 0x000fe40000410000 */
[----:B------:R-:W-:Y:S01]  /*2d080*/  FFMA.FTZ R18, R21, R17, -R13 ;  /* 0x0000001115127223 */ /* 0x000fe2000001080d */
[----:B------:R-:W-:Y:S01]  /*2d090*/  F2FP.BF16.PACK_AB R17, R33, R26 ;  /* 0x0000001a2111723e */ /* 0x000fe200000010ff */
[----:B------:R-:W-:Y:S01]  /*2d0a0*/  FFMA.FTZ R22, R21, R23, R12 ;  /* 0x0000001715167223 */ /* 0x000fe2000001000c */
[----:B------:R-:W-:Y:S01]  /*2d0b0*/  F2FP.BF16.PACK_AB R12, R41, R40 ;  /* 0x00000028290c723e */ /* 0x000fe200000010ff */
[----:B------:R-:W-:Y:S01]  /*2d0c0*/  FFMA.FTZ R21, R20, R16, -R11 ;  /* 0x0000001014157223 */ /* 0x000fe2000001080b */
[----:B------:R-:W-:Y:S01]  /*2d0d0*/  F2FP.BF16.PACK_AB R16, R34, R35 ;  /* 0x000000232210723e */ /* 0x000fe200000010ff */
[----:B------:R-:W-:Y:S01]  /*2d0e0*/  FFMA.FTZ R20, R20, R25, R2 ;  /* 0x0000001914147223 */ /* 0x000fe20000010002 */
[----:B------:R-:W-:Y:S01]  /*2d0f0*/  F2FP.BF16.PACK_AB R13, R24, R29 ;  /* 0x0000001d180d723e */ /* 0x000fe200000010ff */
[----:B------:R-:W-:-:S02]  /*2d100*/  FMUL.FTZ R11, R3, R28 ;  /* 0x0000001c030b7220 */ /* 0x000fc40000410000 */
[CC--:B------:R-:W-:Y:S02]  /*2d110*/  FMUL.FTZ R2, R14.reuse, R15.reuse ;  /* 0x0000000f0e027220 */ /* 0x0c0fe40000410000 */
[----:B------:R-:W-:Y:S02]  /*2d120*/  FMUL.FTZ R3, R3, R32 ;  /* 0x0000002003037220 */ /* 0x000fe40000410000 */
[----:B------:R-:W-:Y:S02]  /*2d130*/  FMUL.FTZ R14, R14, R30 ;  /* 0x0000001e0e0e7220 */ /* 0x000fe40000410000 */
[----:B------:R-:W-:Y:S02]  /*2d140*/  FFMA.FTZ R11, R31, R32, -R11 ;  /* 0x000000201f0b7223 */ /* 0x000fe4000001080b */
[----:B------:R-:W-:Y:S02]  /*2d150*/  FFMA.FTZ R2, R19, R30, -R2 ;  /* 0x0000001e13027223 */ /* 0x000fe40000010802 */
[----:B------:R-:W-:Y:S01]  /*2d160*/  FFMA.FTZ R3, R31, R28, R3 ;  /* 0x0000001c1f037223 */ /* 0x000fe20000010003 */
[----:B------:R-:W-:Y:S01]  /*2d170*/  F2FP.BF16.PACK_AB R18, R11, R18 ;  /* 0x000000120b12723e */ /* 0x000fe200000010ff */
[----:B------:R-:W-:Y:S01]  /*2d180*/  FFMA.FTZ R15, R19, R15, R14 ;  /* 0x0000000f130f7223 */ /* 0x000fe2000001000e */
[----:B------:R-:W-:Y:S01]  /*2d190*/  F2FP.BF16.PACK_AB R19, R2, R21 ;  /* 0x000000150213723e */ /* 0x000fe200000010ff */
[----:B------:R-:W-:Y:S01]  /*2d1a0*/  IMAD.MOV.U32 R2, RZ, RZ, R141 ;  /* 0x000000ffff027224 */ /* 0x000fe200078e008d */
[----:B------:R-:W-:Y:S01]  /*2d1b0*/  F2FP.BF16.PACK_AB R14, R3, R22 ;  /* 0x00000016030e723e */ /* 0x000fe200000010ff */
[----:B------:R-:W-:Y:S01]  /*2d1c0*/  IMAD.MOV.U32 R3, RZ, RZ, 0x0 ;  /* 0x00000000ff037424 */ /* 0x000fe200078e00ff */
[----:B------:R-:W-:Y:S01]  /*2d1d0*/  F2FP.BF16.PACK_AB R15, R15, R20 ;  /* 0x000000140f0f723e */ /* 0x000fe200000010ff */
[----:B------:R1:W-:Y:S04]  /*2d1e0*/  ST.E.128 [R38.64], R16 ;  /* 0x0000001026007985 */ /* 0x0003e8000c101d04 */
[----:B------:R1:W-:Y:S01]  /*2d1f0*/  ST.E.128 [R36.64], R12 ;  /* 0x0000000c24007985 */ /* 0x0003e2000c101d04 */
[----:B------:R-:W-:Y:S05]  /*2d200*/  RET.REL.NODEC R2 `(_ZN7cutlass13device_kernelIN5flash19enable_sm80_to_sm89INS1_16FlashAttnFwdSm80INS1_25CollectiveMainloopFwdSm80ILi4ELi1ELb0EN4cute5tupleIJNS5_1CILi128EEENS7_ILi48EEES8_EEELi128ENS_10bfloat16_tEfNS_4arch4Sm80ELb0ELb1ELb1ELb1ELb1ELb1ELb1ELb0EEENS1_21CollectiveEpilogueFwdINS6_IJS8_S8_S9_EEENS6_IJNS7_ILi1EEESH_SH_EEESB_SD_Li128ELb1ELb1ELb0ELb0EEENS1_19SingleTileSchedulerILb1ELb0ELb1ELi128EEEEEEEEEvNT_6ParamsE) ;  /* 0xfffd2df002007950 */ /* 0x000fea0003c3ffff */
.L_x_1488:
        /* <DEDUP_REMOVED lines=8> */
.L_x_1489:
[----:B------:R-:W-:Y:S01]  /*2d290*/  MOV R12, 0x181f ;  /* 0x0000181f000c7802 */ /* 0x000fe20000000f00 */
[----:B------:R3:W-:Y:S01]  /*2d2a0*/  STL [R1+0x84], RZ ;  /* 0x000084ff01007387 */ /* 0x0007e20000100800 */
[----:B------:R-:W-:Y:S01]  /*2d2b0*/  IMAD.MOV.U32 R2, RZ, RZ, R18 ;  /* 0x000000ffff027224 */ /* 0x000fe200078e0012 */
[----:B------:R-:W-:Y:S02]  /*2d2c0*/  MOV R3, 0x2d2f0 ;  /* 0x0002d2f000037802 */ /* 0x000fe40000000f00 */
[----:B------:R3:W-:Y:S04]  /*2d2d0*/  STL [R1+0x80], R12 ;  /* 0x0000800c01007387 */ /* 0x0007e80000100800 */
[----:B-123--:R-:W-:Y:S05]  /*2d2e0*/  CALL.REL.NOINC `($__internal_3_$__cuda_sm70_shflsync_idx_p) ;  /* 0x0000227000007944 */ /* 0x00efea0003c00000 */
[----:B------:R-:W2:Y:S01]  /*2d2f0*/  LDL.LU R3, [R1+0x88] ;  /* 0x0000880001037983 */ /* 0x000ea20000300800 */
[----:B------:R-:W-:Y:S01]  /*2d300*/  IMAD.MOV.U32 R14, RZ, RZ, 0x181f ;  /* 0x0000181fff0e7424 */ /* 0x000fe200078e00ff */
[----:B------:R-:W-:Y:S01]  /*2d310*/  MOV R13, R11 ;  /* 0x0000000b000d7202 */ /* 0x000fe20000000f00 */
[----:B------:R-:W-:Y:S01]  /*2d320*/  IMAD.MOV.U32 R2, RZ, RZ, R24 ;  /* 0x000000ffff027224 */ /* 0x000fe200078e0018 */
[----:B------:R1:W-:Y:S04]  /*2d330*/  STL [R1+0x84], RZ ;  /* 0x000084ff01007387 */ /* 0x0003e80000100800 */
[----:B------:R1:W-:Y:S01]  /*2d340*/  STL [R1+0x80], R14 ;  /* 0x0000800e01007387 */ /* 0x0003e20000100800 */
[----:B--2---:R-:W-:-:S02]  /*2d350*/  MOV R12, R3 ;  /* 0x00000003000c7202 */ /* 0x004fc40000000f00 */
[----:B------:R-:W-:Y:S02]  /*2d360*/  MOV R3, 0x2d380 ;  /* 0x0002d38000037802 */ /* 0x000fe40000000f00 */
[----:B-1---5:R-:W-:Y:S05]  /*2d370*/  CALL.REL.NOINC `($__internal_3_$__cuda_sm70_shflsync_idx_p) ;  /* 0x000021e000007944 */ /* 0x022fea0003c00000 */
[----:B------:R1:W5:Y:S01]  /*2d380*/  LDL.LU R14, [R1+0x88] ;  /* 0x00008800010e7983 */ /* 0x0003620000300800 */
[----:B------:R-:W-:Y:S01]  /*2d390*/  MOV R11, 0x181f ;  /* 0x0000181f000b7802 */ /* 0x000fe20000000f00 */
[----:B------:R-:W-:Y:S01]  /*2d3a0*/  IMAD.MOV.U32 R2, RZ, RZ, R19 ;  /* 0x000000ffff027224 */ /* 0x000fe200078e0013 */
[----:B------:R-:W-:Y:S01]  /*2d3b0*/  MOV R3, 0x2d3f0 ;  /* 0x0002d3f000037802 */ /* 0x000fe20000000f00 */
[----:B------:R1:W-:Y:S04]  /*2d3c0*/  STL [R1+0x84], RZ ;  /* 0x000084ff01007387 */ /* 0x0003e80000100800 */
[----:B------:R1:W-:Y:S02]  /*2d3d0*/  STL [R1+0x80], R11 ;  /* 0x0000800b01007387 */ /* 0x0003e40000100800 */
[----:B-1---5:R-:W-:Y:S05]  /*2d3e0*/  CALL.REL.NOINC `($__internal_3_$__cuda_sm70_shflsync_idx_p) ;  /* 0x0000217000007944 */ /* 0x022fea0003c00000 */
[----:B------:R1:W5:Y:S02]  /*2d3f0*/  LDL.LU R2, [R1+0x88] ;  /* 0x0000880001027983 */ /* 0x0003640000300800 */
[----:B-1---5:R-:W-:Y:S05]  /*2d400*/  BRA `(.L_x_1587) ;  /* 0xffff613000007947 */ /* 0x022fea000383ffff */
.L_x_1492:
[----:B------:R-:W-:Y:S01]  /*2d410*/  MOV R12, 0x1 ;  /* 0x00000001000c7802 */ /* 0x000fe20000000f00 */
[----:B------:R-:W-:Y:S01]  /*2d420*/  IMAD.MOV.U32 R11, RZ, RZ, 0x181f ;  /* 0x0000181fff0b7424 */ /* 0x000fe200078e00ff */
[----:B------:R-:W-:Y:S01]  /*2d430*/  MOV R3, 0x2d480 ;  /* 0x0002d48000037802 */ /* 0x000fe20000000f00 */
[----:B------:R-:W-:-:S02]  /*2d440*/  IMAD.MOV.U32 R2, RZ, RZ, R20 ;  /* 0x000000ffff027224 */ /* 0x000fc400078e0014 */
[----:B------:R1:W-:Y:S04]  /*2d450*/  STL [R1+0x84], R12 ;  /* 0x0000840c01007387 */ /* 0x0003e80000100800 */
[----:B------:R1:W-:Y:S02]  /*2d460*/  STL [R1+0x80], R11 ;  /* 0x0000800b01007387 */ /* 0x0003e40000100800 */
[----:B-1-3--:R-:W-:Y:S05]  /*2d470*/  CALL.REL.NOINC `($__internal_3_$__cuda_sm70_shflsync_idx_p) ;  /* 0x000020e000007944 */ /* 0x00afea0003c00000 */
        /* <DEDUP_REMOVED lines=8> */
[----:B------:R-:W2:Y:S01]  /*2d500*/  LDL.LU R3, [R1+0x88] ;  /* 0x0000880001037983 */ /* 0x000ea20000300800 */
[----:B------:R-:W-:Y:S01]  /*2d510*/  MOV R15, 0x1 ;  /* 0x00000001000f7802 */ /* 0x000fe20000000f00 */
[----:B------:R-:W-:-:S02]  /*2d520*/  IMAD.MOV.U32 R14, RZ, RZ, 0x181f ;  /* 0x0000181fff0e7424 */ /* 0x000fc400078e00ff */
[----:B------:R-:W-:Y:S02]  /*2d530*/  IMAD.MOV.U32 R2, RZ, RZ, R24 ;  /* 0x000000ffff027224 */ /* 0x000fe400078e0018 */
[----:B------:R1:W-:Y:S01]  /*2d540*/  STL [R1+0x84], R15 ;  /* 0x0000840f01007387 */ /* 0x0003e20000100800 */
[----:B------:R-:W-:-:S03]  /*2d550*/  IMAD.MOV.U32 R13, RZ, RZ, R11 ;  /* 0x000000ffff0d7224 */ /* 0x000fc600078e000b */
[----:B------:R1:W-:Y:S01]  /*2d560*/  STL [R1+0x80], R14 ;  /* 0x0000800e01007387 */ /* 0x0003e20000100800 */
[----:B--2---:R-:W-:Y:S02]  /*2d570*/  MOV R12, R3 ;  /* 0x00000003000c7202 */ /* 0x004fe40000000f00 */
[----:B------:R-:W-:Y:S02]  /*2d580*/  MOV R3, 0x2d5a0 ;  /* 0x0002d5a000037802 */ /* 0x000fe40000000f00 */
[----:B-1---5:R-:W-:Y:S05]  /*2d590*/  CALL.REL.NOINC `($__internal_3_$__cuda_sm70_shflsync_idx_p) ;  /* 0x00001fc000007944 */ /* 0x022fea0003c00000 */
        /* <DEDUP_REMOVED lines=8> */
[----:B------:R1:W5:Y:S02]  /*2d620*/  LDL.LU R2, [R1+0x88] ;  /* 0x0000880001027983 */ /* 0x0003640000300800 */
[----:B-1---5:R-:W-:Y:S05]  /*2d630*/  BRA `(.L_x_1588) ;  /* 0xffff61e000007947 */ /* 0x022fea000383ffff */
.L_x_1495:
        /* <DEDUP_REMOVED lines=9> */
.L_x_1496:
[----:B------:R-:W-:Y:S01]  /*2d6d0*/  MOV R13, 0x2 ;  /* 0x00000002000d7802 */ /* 0x000fe20000000f00 */
[----:B------:R-:W-:Y:S01]  /*2d6e0*/  IMAD.MOV.U32 R12, RZ, RZ, 0x181f ;  /* 0x0000181fff0c7424 */ /* 0x000fe200078e00ff */
[----:B------:R-:W-:Y:S01]  /*2d6f0*/  MOV R3, 0x2d740 ;  /* 0x0002d74000037802 */ /* 0x000fe20000000f00 */
[----:B------:R-:W-:Y:S02]  /*2d700*/  IMAD.MOV.U32 R2, RZ, RZ, R18 ;  /* 0x000000ffff027224 */ /* 0x000fe400078e0012 */
[----:B------:R3:W-:Y:S04]  /*2d710*/  STL [R1+0x84], R13 ;  /* 0x0000840d01007387 */ /* 0x0007e80000100800 */
[----:B------:R3:W-:Y:S02]  /*2d720*/  STL [R1+0x80], R12 ;  /* 0x0000800c01007387 */ /* 0x0007e40000100800 */
[----:B-123--:R-:W-:Y:S05]  /*2d730*/  CALL.REL.NOINC `($__internal_3_$__cuda_sm70_shflsync_idx_p) ;  /* 0x00001e2000007944 */ /* 0x00efea0003c00000 */
        /* <DEDUP_REMOVED lines=20> */
.L_x_1499:
        /* <DEDUP_REMOVED lines=35> */
.L_x_1502:
        /* <DEDUP_REMOVED lines=9> */
.L_x_1503:
        /* <DEDUP_REMOVED lines=27> */
.L_x_1506:
[----:B------:R-:W-:Y:S01]  /*2dcf0*/  MOV R12, 0x5 ;  /* 0x00000005000c7802 */ /* 0x000fe20000000f00 */
[----:B------:R-:W-:Y:S01]  /*2dd00*/  IMAD.MOV.U32 R11, RZ, RZ, 0x181f ;  /* 0x0000181fff0b7424 */ /* 0x000fe200078e00ff */
[----:B------:R-:W-:Y:S01]  /*2dd10*/  MOV R3, 0x2dd60 ;  /* 0x0002dd6000037802 */ /* 0x000fe20000000f00 */
[----:B------:R-:W-:-:S02]  /*2dd20*/  IMAD.MOV.U32 R2, RZ, RZ, R20 ;  /* 0x000000ffff027224 */ /* 0x000fc400078e0014 */
[----:B------:R1:W-:Y:S04]  /*2dd30*/  STL [R1+0x84], R12 ;  /* 0x0000840c01007387 */ /* 0x0003e80000100800 */
[----:B------:R1:W-:Y:S02]  /*2dd40*/  STL [R1+0x80], R11 ;  /* 0x0000800b01007387 */ /* 0x0003e40000100800 */
[----:B-1-3--:R-:W-:Y:S05]  /*2dd50*/  CALL.REL.NOINC `($__internal_3_$__cuda_sm70_shflsync_idx_p) ;  /* 0x0000180000007944 */ /* 0x00afea0003c00000 */
[----:B------:R1:W5:Y:S02]  /*2dd60*/  LDL.LU R11, [R1+0x88] ;  /* 0x00008800010b7983 */ /* 0x0003640000300800 */
[----:B-1---5:R-:W-:Y:S05]  /*2dd70*/  BRA `(.L_x_1594) ;  /* 0xffff660000007947 */ /* 0x022fea000383ffff */
.L_x_1507:
[----:B------:R-:W-:Y:S01]  /*2dd80*/  MOV R13, 0x5 ;  /* 0x00000005000d7802 */ /* 0x000fe20000000f00 */
[----:B------:R-:W-:Y:S01]  /*2dd90*/  IMAD.MOV.U32 R12, RZ, RZ, 0x181f ;  /* 0x0000181fff0c7424 */ /* 0x000fe200078e00ff */
[----:B------:R-:W-:Y:S01]  /*2dda0*/  MOV R3, 0x2ddf0 ;  /* 0x0002ddf000037802 */ /* 0x000fe20000000f00 */
[----:B------:R-:W-:Y:S02]  /*2ddb0*/  IMAD.MOV.U32 R2, RZ, RZ, R18 ;  /* 0x000000ffff027224 */ /* 0x000fe400078e0012 */
[----:B------:R4:W-:Y:S04]  /*2ddc0*/  STL [R1+0x84], R13 ;  /* 0x0000840d01007387 */ /* 0x0009e80000100800 */
[----:B------:R4:W-:Y:S02]  /*2ddd0*/  STL [R1+0x80], R12 ;  /* 0x0000800c01007387 */ /* 0x0009e40000100800 */
[----:B-1234-:R-:W-:Y:S05]  /*2dde0*/  CALL.REL.NOINC `($__internal_3_$__cuda_sm70_shflsync_idx_p) ;  /* 0x0000177000007944 */ /* 0x01efea0003c00000 */
        /* <DEDUP_REMOVED lines=20> */
.L_x_1510:
[----:B------:R-:W-:Y:S01]  /*2df30*/  MOV R12, 0x6 ;  /* 0x00000006000c7802 */ /* 0x000fe20000000f00 */
[----:B------:R-:W-:Y:S01]  /*2df40*/  IMAD.MOV.U32 R11, RZ, RZ, 0x181f ;  /* 0x0000181fff0b7424 */ /* 0x000fe200078e00ff */
[----:B------:R-:W-:Y:S01]  /*2df50*/  MOV R3, 0x2dfa0 ;  /* 0x0002dfa000037802 */ /* 0x000fe20000000f00 */
[----:B------:R-:W-:-:S02]  /*2df60*/  IMAD.MOV.U32 R2, RZ, RZ, R20 ;  /* 0x000000ffff027224 */ /* 0x000fc400078e0014 */
[----:B------:R1:W-:Y:S04]  /*2df70*/  STL [R1+0x84], R12 ;  /* 0x0000840c01007387 */ /* 0x0003e80000100800 */
[----:B------:R1:W-:Y:S02]  /*2df80*/  STL [R1+0x80], R11 ;  /* 0x0000800b01007387 */ /* 0x0003e40000100800 */
[----:B-1--4-:R-:W-:Y:S05]  /*2df90*/  CALL.REL.NOINC `($__internal_3_$__cuda_sm70_shflsync_idx_p) ;  /* 0x000015c000007944 */ /* 0x012fea0003c00000 */
[----:B------:R1:W5:Y:S02]  /*2dfa0*/  LDL.LU R13, [R1+0x88] ;  /* 0x00008800010d7983 */ /* 0x0003640000300800 */
[----:B-1---5:R-:W-:Y:S05]  /*2dfb0*/  BRA `(.L_x_1596) ;  /* 0xffff66b000007947 */ /* 0x022fea000383ffff */
.L_x_1511:
        /* <DEDUP_REMOVED lines=8> */
[----:B------:R-:W-:Y:S01]  /*2e040*/  IMAD.MOV.U32 R15, RZ, RZ, 0x6 ;  /* 0x00000006ff0f7424 */ /* 0x000fe200078e00ff */
[----:B------:R-:W-:Y:S01]  /*2e050*/  MOV R14, 0x181f ;  /* 0x0000181f000e7802 */ /* 0x000fe20000000f00 */
[----:B------:R-:W-:-:S03]  /*2e060*/  IMAD.MOV.U32 R2, RZ, RZ, R24 ;  /* 0x000000ffff027224 */ /* 0x000fc600078e0018 */
[----:B------:R1:W-:Y:S04]  /*2e070*/  STL [R1+0x84], R15 ;  /* 0x0000840f01007387 */ /* 0x0003e80000100800 */
        /* <DEDUP_REMOVED lines=14> */
.L_x_1514:
[----:B------:R-:W-:Y:S01]  /*2e160*/  MOV R12, 0x7 ;  /* 0x00000007000c7802 */ /* 0x000fe20000000f00 */
[----:B------:R-:W-:Y:S01]  /*2e170*/  IMAD.MOV.U32 R11, RZ, RZ, 0x181f ;  /* 0x0000181fff0b7424 */ /* 0x000fe200078e00ff */
[----:B------:R-:W-:Y:S01]  /*2e180*/  MOV R3, 0x2e1d0 ;  /* 0x0002e1d000037802 */ /* 0x000fe20000000f00 */
[----:B------:R-:W-:Y:S02]  /*2e190*/  IMAD.MOV.U32 R2, RZ, RZ, R20 ;  /* 0x000000ffff027224 */ /* 0x000fe400078e0014 */
[----:B------:R1:W-:Y:S04]  /*2e1a0*/  STL [R1+0x84], R12 ;  /* 0x0000840c01007387 */ /* 0x0003e80000100800 */
[----:B------:R1:W-:Y:S02]  /*2e1b0*/  STL [R1+0x80], R11 ;  /* 0x0000800b01007387 */ /* 0x0003e40000100800 */
[----:B-1-3--:R-:W-:Y:S05]  /*2e1c0*/  CALL.REL.NOINC `($__internal_3_$__cuda_sm70_shflsync_idx_p) ;  /* 0x0000139000007944 */ /* 0x00afea0003c00000 */
[----:B------:R1:W5:Y:S02]  /*2e1d0*/  LDL.LU R13, [R1+0x88] ;  /* 0x00008800010d7983 */ /* 0x0003640000300800 */
[----:B-1---5:R-:W-:Y:S05]  /*2e1e0*/  BRA `(.L_x_1598) ;  /* 0xffff67c000007947 */ /* 0x022fea000383ffff */
.L_x_1515:
[----:B------:R-:W-:Y:S01]  /*2e1f0*/  MOV R14, 0x7 ;  /* 0x00000007000e7802 */ /* 0x000fe20000000f00 */
[----:B------:R-:W-:Y:S01]  /*2e200*/  IMAD.MOV.U32 R12, RZ, RZ, 0x181f ;  /* 0x0000181fff0c7424 */ /* 0x000fe200078e00ff */
[----:B------:R-:W-:Y:S01]  /*2e210*/  MOV R3, 0x2e260 ;  /* 0x0002e26000037802 */ /* 0x000fe20000000f00 */
[----:B------:R-:W-:-:S02]  /*2e220*/  IMAD.MOV.U32 R2, RZ, RZ, R18 ;  /* 0x000000ffff027224 */ /* 0x000fc400078e0012 */
        /* <DEDUP_REMOVED lines=22> */
.L_x_1550:
[----:B------:R-:W-:Y:S01]  /*2e390*/  MOV R11, 0x181f ;  /* 0x0000181f000b7802 */ /* 0x000fe20000000f00 */
[----:B------:R1:W-:Y:S01]  /*2e3a0*/  STL [R1+0x84], RZ ;  /* 0x000084ff01007387 */ /* 0x0003e20000100800 */
[----:B------:R-:W-:Y:S01]  /*2e3b0*/  IMAD.MOV.U32 R2, RZ, RZ, R17 ;  /* 0x000000ffff027224 */ /* 0x000fe200078e0011 */
[----:B------:R-:W-:Y:S02]  /*2e3c0*/  MOV R3, 0x2e3f0 ;  /* 0x0002e3f000037802 */ /* 0x000fe40000000f00 */
[----:B------:R1:W-:Y:S04]  /*2e3d0*/  STL [R1+0x80], R11 ;  /* 0x0000800b01007387 */ /* 0x0003e80000100800 */
[----:B-1----:R-:W-:Y:S05]  /*2e3e0*/  CALL.REL.NOINC `($__internal_3_$__cuda_sm70_shflsync_idx_p) ;  /* 0x0000117000007944 */ /* 0x002fea0003c00000 */
[----:B------:R1:W5:Y:S02]  /*2e3f0*/  LDL.LU R11, [R1+0x88] ;  /* 0x00008800010b7983 */ /* 0x0003640000300800 */
[----:B-1---5:R-:W-:Y:S05]  /*2e400*/  BRA `(.L_x_1600) ;  /* 0xffffa02000007947 */ /* 0x022fea000383ffff */
.L_x_1551:
[----:B------:R-:W-:Y:S01]  /*2e410*/  MOV R12, 0x181f ;  /* 0x0000181f000c7802 */ /* 0x000fe20000000f00 */
[----:B------:R3:W-:Y:S01]  /*2e420*/  STL [R1+0x84], RZ ;  /* 0x000084ff01007387 */ /* 0x0007e20000100800 */
[----:B------:R-:W-:Y:S01]  /*2e430*/  IMAD.MOV.U32 R2, RZ, RZ, R18 ;  /* 0x000000ffff027224 */ /* 0x000fe200078e0012 */
[----:B------:R-:W-:-:S02]  /*2e440*/  MOV R3, 0x2e470 ;  /* 0x0002e47000037802 */ /* 0x000fc40000000f00 */
        /* <DEDUP_REMOVED lines=8> */
[----:B--2---:R-:W-:Y:S02]  /*2e4d0*/  MOV R12, R3 ;  /* 0x00000003000c7202 */ /* 0x004fe40000000f00 */
[----:B------:R-:W-:-:S02]  /*2e4e0*/  MOV R3, 0x2e500 ;  /* 0x0002e50000037802 */ /* 0x000fc40000000f00 */
        /* <DEDUP_REMOVED lines=10> */
.L_x_1552:
        /* <DEDUP_REMOVED lines=35> */
.L_x_1555:
[----:B------:R-:W-:Y:S01]  /*2e7c0*/  MOV R12, 0x2 ;  /* 0x00000002000c7802 */ /* 0x000fe20000000f00 */
[----:B------:R-:W-:Y:S01]  /*2e7d0*/  IMAD.MOV.U32 R11, RZ, RZ, 0x181f ;  /* 0x0000181fff0b7424 */ /* 0x000fe200078e00ff */
[----:B------:R-:W-:Y:S01]  /*2e7e0*/  MOV R3, 0x2e830 ;  /* 0x0002e83000037802 */ /* 0x000fe20000000f00 */
[----:B------:R-:W-:-:S02]  /*2e7f0*/  IMAD.MOV.U32 R2, RZ, RZ, R17 ;  /* 0x000000ffff027224 */ /* 0x000fc400078e0011 */
[----:B------:R1:W-:Y:S04]  /*2e800*/  STL [R1+0x84], R12 ;  /* 0x0000840c01007387 */ /* 0x0003e80000100800 */
[----:B------:R1:W-:Y:S02]  /*2e810*/  STL [R1+0x80], R11 ;  /* 0x0000800b01007387 */ /* 0x0003e40000100800 */
[----:B-12---:R-:W-:Y:S05]  /*2e820*/  CALL.REL.NOINC `($__internal_3_$__cuda_sm70_shflsync_idx_p) ;  /* 0x00000d3000007944 */ /* 0x006fea0003c00000 */
[----:B------:R1:W5:Y:S02]  /*2e830*/  LDL.LU R11, [R1+0x88] ;  /* 0x00008800010b7983 */ /* 0x0003640000300800 */
[----:B-1---5:R-:W-:Y:S05]  /*2e840*/  BRA `(.L_x_1603) ;  /* 0xffffa09000007947 */ /* 0x022fea000383ffff */
.L_x_1556:
[----:B--2---:R-:W-:Y:S01]  /*2e850*/  MOV R13, 0x2 ;  /* 0x00000002000d7802 */ /* 0x004fe20000000f00 */
        /* <DEDUP_REMOVED lines=26> */
.L_x_1557:
[----:B------:R-:W-:Y:S01]  /*2ea00*/  MOV R12, 0x3 ;  /* 0x00000003000c7802 */ /* 0x000fe20000000f00 */
[----:B------:R-:W-:Y:S01]  /*2ea10*/  IMAD.MOV.U32 R11, RZ, RZ, 0x181f ;  /* 0x0000181fff0b7424 */ /* 0x000fe200078e00ff */
[----:B------:R-:W-:Y:S01]  /*2ea20*/  MOV R3, 0x2ea70 ;  /* 0x0002ea7000037802 */ /* 0x000fe20000000f00 */
[----:B------:R-:W-:-:S02]  /*2ea30*/  IMAD.MOV.U32 R2, RZ, RZ, R17 ;  /* 0x000000ffff027224 */ /* 0x000fc400078e0011 */
[----:B------:R1:W-:Y:S04]  /*2ea40*/  STL [R1+0x84], R12 ;  /* 0x0000840c01007387 */ /* 0x0003e80000100800 */
[----:B------:R1:W-:Y:S02]  /*2ea50*/  STL [R1+0x80], R11 ;  /* 0x0000800b01007387 */ /* 0x0003e40000100800 */
[----:B-1--4-:R-:W-:Y:S05]  /*2ea60*/  CALL.REL.NOINC `($__internal_3_$__cuda_sm70_shflsync_idx_p) ;  /* 0x00000af000007944 */ /* 0x012fea0003c00000 */
        /* <DEDUP_REMOVED lines=28> */
.L_x_1560:
        /* <DEDUP_REMOVED lines=9> */
.L_x_1561:
        /* <DEDUP_REMOVED lines=27> */
.L_x_1562:
        /* <DEDUP_REMOVED lines=35> */
.L_x_1565:
        /* <DEDUP_REMOVED lines=9> */
.L_x_1566:
        /* <DEDUP_REMOVED lines=27> */
.L_x_1569:
[----:B------:R-:W-:Y:S01]  /*2f2e0*/  MOV R12, 0x7 ;  /* 0x00000007000c7802 */ /* 0x000fe20000000f00 */
[----:B------:R-:W-:Y:S01]  /*2f2f0*/  IMAD.MOV.U32 R11, RZ, RZ, 0x181f ;  /* 0x0000181fff0b7424 */ /* 0x000fe200078e00ff */
[----:B------:R-:W-:Y:S01]  /*2f300*/  MOV R3, 0x2f350 ;  /* 0x0002f35000037802 */ /* 0x000fe20000000f00 */
[----:B------:R-:W-:-:S02]  /*2f310*/  IMAD.MOV.U32 R2, RZ, RZ, R17 ;  /* 0x000000ffff027224 */ /* 0x000fc400078e0011 */
[----:B------:R1:W-:Y:S04]  /*2f320*/  STL [R1+0x84], R12 ;  /* 0x0000840c01007387 */ /* 0x0003e80000100800 */
[----:B------:R1:W-:Y:S02]  /*2f330*/  STL [R1+0x80], R11 ;  /* 0x0000800b01007387 */ /* 0x0003e40000100800 */
[----:B-12-4-:R-:W-:Y:S05]  /*2f340*/  CALL.REL.NOINC `($__internal_3_$__cuda_sm70_shflsync_idx_p) ;  /* 0x0000021000007944 */ /* 0x016fea0003c00000 */
        /* <DEDUP_REMOVED lines=27> */
        .weak           $__internal_2_$__cuda_sm70_shflsync_bfly_p
        .type           $__internal_2_$__cuda_sm70_shflsync_bfly_p,@function
        .size           $__internal_2_$__cuda_sm70_shflsync_bfly_p,($__internal_3_$__cuda_sm70_shflsync_idx_p - $__internal_2_$__cuda_sm70_shflsync_bfly_p)
$__internal_2_$__cuda_sm70_shflsync_bfly_p:
[----:B------:R-:W-:Y:S02]  /*2f500*/  MOV R51, 0x1f ;  /* 0x0000001f00337802 */ /* 0x000fe40000000f00 */
[----:B------:R-:W-:-:S04]  /*2f510*/  MOV R247, 0xffffffff ;  /* 0xffffffff00f77802 */ /* 0x000fc80000000f00 */
[----:B------:R-:W-:Y:S04]  /*2f520*/  WARPSYNC R247 ;  /* 0x000000f700007348 */ /* 0x000fe80003800000 */
[----:B------:R1:W2:Y:S02]  /*2f530*/  SHFL.BFLY PT, R51, R4, R3, R51 ;  /* 0x0c00000304337389 */ /* 0x0002a400000e0033 */
[----:B-1----:R-:W-:-:S04]  /*2f540*/  MOV R3, 0x0 ;  /* 0x0000000000037802 */ /* 0x002fc80000000f00 */
[----:B--2---:R-:W-:Y:S05]  /*2f550*/  RET.REL.NODEC R2 `(_ZN7cutlass13device_kernelIN5flash19enable_sm80_to_sm89INS1_16FlashAttnFwdSm80INS1_25CollectiveMainloopFwdSm80ILi4ELi1ELb0EN4cute5tupleIJNS5_1CILi128EEENS7_ILi48EEES8_EEELi128ENS_10bfloat16_tEfNS_4arch4Sm80ELb0ELb1ELb1ELb1ELb1ELb1ELb1ELb0EEENS1_21CollectiveEpilogueFwdINS6_IJS8_S8_S9_EEENS6_IJNS7_ILi1EEESH_SH_EEESB_SD_Li128ELb1ELb1ELb0ELb0EEENS1_19SingleTileSchedulerILb1ELb0ELb1ELi128EEEEEEEEEvNT_6ParamsE) ;  /* 0xfffd0aa002007950 */ /* 0x004fea0003c3ffff */
        .weak           $__internal_3_$__cuda_sm70_shflsync_idx_p
        .type           $__internal_3_$__cuda_sm70_shflsync_idx_p,@function
        .size           $__internal_3_$__cuda_sm70_shflsync_idx_p,(.L_x_4346 - $__internal_3_$__cuda_sm70_shflsync_idx_p)
$__internal_3_$__cuda_sm70_shflsync_idx_p:
[----:B------:R1:W-:Y:S04]  /*2f560*/  STL [R1+0xfc], R4 ;  /* 0x0000fc0401007387 */ /* 0x0003e80000100800 */
[----:B------:R2:W-:Y:S04]  /*2f570*/  STL [R1+0xf8], R0 ;  /* 0x0000f80001007387 */ /* 0x0005e80000100800 */
[----:B------:R3:W-:Y:S04]  /*2f580*/  STL [R1+0x100], R5 ;  /* 0x0001000501007387 */ /* 0x0007e80000100800 */
[----:B-1----:R-:W4:Y:S04]  /*2f590*/  LDL.LU R4, [R1+0x80] ;  /* 0x0000800001047983 */ /* 0x002f280000300800 */
[----:B--2---:R-:W4:Y:S01]  /*2f5a0*/  LDL.LU R0, [R1+0x84] ;  /* 0x0000840001007983 */ /* 0x004f220000300800 */
[----:B---3--:R-:W-:-:S04]  /*2f5b0*/  MOV R5, 0xffffffff ;  /* 0xffffffff00057802 */ /* 0x008fc80000000f00 */
[----:B------:R-:W-:Y:S04]  /*2f5c0*/  WARPSYNC R5 ;  /* 0x0000000500007348 */ /* 0x000fe80003800000 */
[----:B----4-:R1:W2:Y:S04]  /*2f5d0*/  SHFL.IDX PT, R2, R2, R0, R4 ;  /* 0x0000000002027389 */ /* 0x0102a800000e0004 */
[----:B-1----:R1:W5:Y:S04]  /*2f5e0*/  LDL.LU R5, [R1+0x100] ;  /* 0x0001000001057983 */ /* 0x0023680000300800 */
[----:B------:R1:W5:Y:S04]  /*2f5f0*/  LDL.LU R4, [R1+0xfc] ;  /* 0x0000fc0001047983 */ /* 0x0003680000300800 */
[----:B------:R1:W5:Y:S04]  /*2f600*/  LDL.LU R0, [R1+0xf8] ;  /* 0x0000f80001007983 */ /* 0x0003680000300800 */
[----:B--2---:R2:W-:Y:S02]  /*2f610*/  STL [R1+0x88], R2 ;  /* 0x0000880201007387 */ /* 0x0045e40000100800 */
[----:B--2---:R-:W-:-:S02]  /*2f620*/  MOV R2, R3 ;  /* 0x0000000300027202 */ /* 0x004fc40000000f00 */
[----:B------:R-:W-:-:S04]  /*2f630*/  MOV R3, 0x0 ;  /* 0x0000000000037802 */ /* 0x000fc80000000f00 */
[----:B-1----:R-:W-:Y:S05]  /*2f640*/  RET.REL.NODEC R2 `(_ZN7cutlass13device_kernelIN5flash19enable_sm80_to_sm89INS1_16FlashAttnFwdSm80INS1_25CollectiveMainloopFwdSm80ILi4ELi1ELb0EN4cute5tupleIJNS5_1CILi128EEENS7_ILi48EEES8_EEELi128ENS_10bfloat16_tEfNS_4arch4Sm80ELb0ELb1ELb1ELb1ELb1ELb1ELb1ELb0EEENS1_21CollectiveEpilogueFwdINS6_IJS8_S8_S9_EEENS6_IJNS7_ILi1EEESH_SH_EEESB_SD_Li128ELb1ELb1ELb0ELb0EEENS1_19SingleTileSchedulerILb1ELb0ELb1ELi128EEEEEEEEEvNT_6ParamsE) ;  /* 0xfffd09b002007950 */ /* 0x002fea0003c3ffff */
.L_x_1612:
        /* <DEDUP_REMOVED lines=11> */
.L_x_4346:


//--------------------- .text._ZN7cutlass13device_kernelIN5flash19enable_sm80_to_sm89INS1_16FlashAttnFwdSm80INS1_25CollectiveMainloopFwdSm80ILi4ELi1ELb0EN4cute5tupleIJNS5_1CILi128EEENS7_ILi64EEES8_EEELi128ENS_10bfloat16_tEfNS_4arch4Sm80ELb1ELb0ELb1ELb0ELb1ELb0ELb1ELb0EEENS1_21CollectiveEpilogueFwdINS6_IJS8_S8_S9_EEENS6_IJNS7_ILi1EEESH_SH_EEESB_SD_Li128ELb0ELb1ELb0ELb0EEENS1_30DynamicPersistentTileSchedulerILi128ELi128ELb0ELb1ELb0EEEEEEEEEvNT_6ParamsE --------------------------
	.section	.text._ZN7cutlass13device_kernelIN5flash19enable_sm80_to_sm89INS1_16FlashAttnFwdSm80INS1_25CollectiveMainloopFwdSm80ILi4ELi1ELb0EN4cute5tupleIJNS5_1CILi128EEENS7_ILi64EEES8_EEELi128ENS_10bfloat16_tEfNS_4arch4Sm80ELb1ELb0ELb1ELb0ELb1ELb0ELb1ELb0EEENS1_21CollectiveEpilogueFwdINS6_IJS8_S8_S9_EEENS6_IJNS7_ILi1EEESH_SH_EEESB_SD_Li128ELb0ELb1ELb0ELb0EEENS1_30DynamicPersistentTileSchedulerILi128ELi128ELb0ELb1ELb0EEEEEEEEEvNT_6ParamsE,"ax",@progbits
	.sectioninfo	@"SHI_REGISTERS=255"
	.align	128
.text._ZN7cutlass13device_kernelIN5flash19enable_sm80_to_sm89INS1_16FlashAttnFwdSm80INS1_25CollectiveMainloopFwdSm80ILi4ELi1ELb0EN4cute5tupleIJNS5_1CILi128EEENS7_ILi64EEES8_EEELi128ENS_10bfloat16_tEfNS_4arch4Sm80ELb1ELb0ELb1ELb0ELb1ELb0ELb1ELb0EEENS1_21CollectiveEpilogueFwdINS6_IJS8_S8_S9_EEENS6_IJNS7_ILi1EEESH_SH_EEESB_SD_Li128ELb0ELb1ELb0ELb0EEENS1_30DynamicPersistentTileSchedulerILi128ELi128ELb0ELb1ELb0EEEEEEEEEvNT_6ParamsE:
        .type           _ZN7cutlass13device_kernelIN5flash19enable_sm80_to_sm89INS1_16FlashAttnFwdSm80INS1_25CollectiveMainloopFwdSm80ILi4ELi1ELb0EN4cute5tupleIJNS5_1CILi128EEENS7_ILi64EEES8_EEELi128ENS_10bfloat16_tEfNS_4arch4Sm80ELb1ELb0ELb1ELb0ELb1ELb0ELb1ELb0EEENS1_21CollectiveEpilogueFwdINS6_IJS8_S8_S9_EEENS6_IJNS7_ILi1EEESH_SH_EEESB_SD_Li128ELb0ELb1ELb0ELb0EEENS1_30DynamicPersistentTileSchedulerILi128ELi128ELb0ELb1ELb0EEEEEEEEEvNT_6ParamsE,@function
        .size           _ZN7cutlass13device_kernelIN5flash19enable_sm80_to_sm89INS1_16FlashAttnFwdSm80INS1_25CollectiveMainloopFwdSm80ILi4ELi1ELb0EN4cute5tupleIJNS5_1CILi128EEENS7_ILi64EEES8_EEELi128ENS_10bfloat16_tEfNS_4arch4Sm80ELb1ELb0ELb1ELb0ELb1ELb0ELb1ELb0EEENS1_21CollectiveEpilogueFwdINS6_IJS8_S8_S9_EEENS6_IJNS7_ILi1EEESH_SH_EEESB_SD_Li128ELb0ELb1ELb0ELb0EEENS1_30DynamicPersistentTileSchedulerILi128ELi128ELb0ELb1ELb0EEEEEEEEEvNT_6ParamsE,(.L_x_4350 - _ZN7cutlass13device_kernelIN5flash19enable_sm80_to_sm89INS1_16FlashAttnFwdSm80INS1_25CollectiveMainloopFwdSm80ILi4ELi1ELb0EN4cute5tupleIJNS5_1CILi128EEENS7_ILi64EEES8_EEELi128ENS_10bfloat16_tEfNS_4arch4Sm80ELb1ELb0ELb1ELb0ELb1ELb0ELb1ELb0EEENS1_21CollectiveEpilogueFwdINS6_IJS8_S8_S9_EEENS6_IJNS7_ILi1EEESH_SH_EEESB_SD_Li128ELb0ELb1ELb0ELb0EEENS1_30DynamicPersistentTileSchedulerILi128ELi128ELb0ELb1ELb0EEEEEEEEEvNT_6ParamsE)
        .other          _ZN7cutlass13device_kernelIN5flash19enable_sm80_to_sm89INS1_16FlashAttnFwdSm80INS1_25CollectiveMainloopFwdSm80ILi4ELi1ELb0EN4cute5tupleIJNS5_1CILi128EEENS7_ILi64EEES8_EEELi128ENS_10bfloat16_tEfNS_4arch4Sm80ELb1ELb0ELb1ELb0ELb1ELb0ELb1ELb0EEENS1_21CollectiveEpilogueFwdINS6_IJS8_S8_S9_EEENS6_IJNS7_ILi1EEESH_SH_EEESB_SD_Li128ELb0ELb1ELb0ELb0EEENS1_30DynamicPersistentTileSchedulerILi128ELi128ELb0ELb1ELb0EEEEEEEEEvNT_6ParamsE,@"STO_CUDA_ENTRY STV_DEFAULT"
_ZN7cutlass13device_kernelIN5flash19enable_sm80_to_sm89INS1_16FlashAttnFwdSm80INS1_25CollectiveMainloopFwdSm80ILi4ELi1ELb0EN4cute5tupleIJNS5_1CILi128EEENS7_ILi64EEES8_EEELi128ENS_10bfloat16_tEfNS_4arch4Sm80ELb1ELb0ELb1ELb0ELb1ELb0ELb1ELb0EEENS1_21CollectiveEpilogueFwdINS6_IJS8_S8_S9_EEENS6_IJNS7_ILi1EEESH_SH_EEESB_SD_Li128ELb0ELb1ELb0ELb0EEENS1_30DynamicPersistentTileSchedulerILi128ELi128ELb0ELb1ELb0EEEEEEEEEvNT_6ParamsE:
        /* <DEDUP_REMOVED lines=13> */
[----:B------:R-:W-:Y:S01]  /*00d0*/  ULDC.64 UR6, c[0x0][0x118] ;  /* 0x0000460000067ab9 */ /* 0x000fe20000000a00 */
[----:B------:R-:W-:Y:S01]  /*00e0*/  IMAD.MOV.U32 R236, RZ, RZ, 0x40 ;  /* 0x00000040ffec7424 */ /* 0x000fe200078e00ff */
[CC--:B------:R-:W-:Y:S02]  /*00f0*/  LEA.HI R7, R2.reuse, R247.reuse, RZ, 0x4 ;  /* 0x000000f702077211 */ /* 0x0c0fe400078f20ff */
[CC--:B------:R-:W-:Y:S02]  /*0100*/  LEA.HI R6, R2.reuse, R247.reuse, RZ, 0x3 ;  /* 0x000000f702067211 */ /* 0x0c0fe400078f18ff */
[----:B------:R-:W-:Y:S02]  /*0110*/  SHF.R.S32.HI R4, RZ, 0x4, R7 ;  /* 0x00000004ff047819 */ /* 0x000fe40000011407 */
[----:B------:R-:W-:-:S02]  /*0120*/  LEA.HI R3, R2, R247, RZ, 0x2 ;  /* 0x000000f702037211 */ /* 0x000fc400078f10ff */
[----:B------:R-:W-:Y:S02]  /*0130*/  LEA.HI R8, R7, R4, RZ, 0x1 ;  /* 0x0000000407087211 */ /* 0x000fe400078f08ff */
[----:B------:R-:W-:Y:S02]  /*0140*/  LOP3.LUT R5, R6, 0xfffffff8, RZ, 0xc0, !PT ;  /* 0xfffffff806057812 */ /* 0x000fe400078ec0ff */
[----:B------:R-:W-:Y:S02]  /*0150*/  LOP3.LUT R8, R8, 0xfffffffe, RZ, 0xc0, !PT ;  /* 0xfffffffe08087812 */ /* 0x000fe400078ec0ff */
[----:B------:R-:W-:Y:S01]  /*0160*/  SHF.R.S32.HI R12, RZ, 0x2, R3 ;  /* 0x00000002ff0c7819 */ /* 0x000fe20000011403 */
[----:B------:R-:W-:Y:S01]  /*0170*/  IMAD.IADD R16, R247, 0x1, -R5 ;  /* 0x00000001f7107824 */ /* 0x000fe200078e0a05 */
[----:B------:R-:W-:Y:S01]  /*0180*/  LOP3.LUT R7, R7, 0xfffffff0, RZ, 0xc0, !PT ;  /* 0xfffffff007077812 */ /* 0x000fe200078ec0ff */
[----:B------:R-:W-:Y:S01]  /*0190*/  IMAD.IADD R8, R4, 0x1, -R8 ;  /* 0x0000000104087824 */ /* 0x000fe200078e0a08 */
[----:B------:R-:W-:Y:S01]  /*01a0*/  SHF.R.S32.HI R4, RZ, 0x1f, R3 ;  /* 0x0000001fff047819 */ /* 0x000fe20000011403 */
[----:B------:R-:W-:Y:S01]  /*01b0*/  IMAD.SHL.U32 R5, R16, 0x40, RZ ;  /* 0x0000004010057824 */ /* 0x000fe200078e00ff */
[----:B------:R-:W-:Y:S01]  /*01c0*/  SHF.R.S32.HI R17, RZ, 0x3, R6 ;  /* 0x00000003ff117819 */ /* 0x000fe20000011406 */
[----:B------:R-:W-:Y:S01]  /*01d0*/  IMAD.IADD R7, R247, 0x1, -R7 ;  /* 0x00000001f7077824 */ /* 0x000fe200078e0a07 */
[----:B------:R-:W-:Y:S01]  /*01e0*/  LEA.HI R4, R4, R12, RZ, 0x3 ;  /* 0x0000000c04047211 */ /* 0x000fe200078f18ff */
[----:B------:R-:W-:Y:S01]  /*01f0*/  IMAD.SHL.U32 R15, R16, 0x8, RZ ;  /* 0x00000008100f7824 */ /* 0x000fe200078e00ff */
[----:B------:R-:W-:Y:S01]  /*0200*/  LOP3.LUT R5, R5, 0x1c0, RZ, 0xc0, !PT ;  /* 0x000001c005057812 */ /* 0x000fe200078ec0ff */
[----:B------:R-:W-:Y:S01]  /*0210*/  IMAD.SHL.U32 R11, R17, 0x40, RZ ;  /* 0x00000040110b7824 */ /* 0x000fe200078e00ff */
[----:B------:R-:W-:-:S02]  /*0220*/  LOP3.LUT R4, R4, 0xfffffff8, RZ, 0xc0, !PT ;  /* 0xfffffff804047812 */ /* 0x000fc400078ec0ff */
[----:B------:R-:W-:Y:S01]  /*0230*/  LOP3.LUT R243, R5, 0x8, R6, 0xf8, !PT ;  /* 0x0000000805f37812 */ /* 0x000fe200078ef806 */
[----:B------:R-:W-:Y:S01]  /*0240*/  STL [R1+0xc], R15 ;  /* 0x00000c0f01007387 */ /* 0x000fe20000100800 */
[----:B------:R-:W-:Y:S01]  /*0250*/  SHF.R.U32.HI R5, RZ, 0x3, R5 ;  /* 0x00000003ff057819 */ /* 0x000fe20000011605 */
[----:B------:R-:W-:Y:S01]  /*0260*/  IMAD.IADD R4, R12, 0x1, -R4 ;  /* 0x000000010c047824 */ /* 0x000fe200078e0a04 */
[----:B------:R-:W-:Y:S02]  /*0270*/  LEA.HI R12, R2, R247, RZ, 0x5 ;  /* 0x000000f7020c7211 */ /* 0x000fe400078f28ff */
[----:B------:R-:W-:Y:S02]  /*0280*/  SHF.R.S32.HI R10, RZ, 0x1f, R7 ;  /* 0x0000001fff0a7819 */ /* 0x000fe40000011407 */
[----:B------:R-:W-:Y:S02]  /*0290*/  LOP3.LUT R6, R4, 0x1, RZ, 0xc0, !PT ;  /* 0x0000000104067812 */ /* 0x000fe400078ec0ff */
[----:B------:R-:W-:-:S02]  /*02a0*/  LOP3.LUT R3, R3, 0xfffffffc, RZ, 0xc0, !PT ;  /* 0xfffffffc03037812 */ /* 0x000fc400078ec0ff */
[----:B------:R-:W-:Y:S02]  /*02b0*/  ISETP.NE.U32.AND P0, PT, R6, 0x1, PT ;  /* 0x000000010600780c */ /* 0x000fe40003f05070 */
[----:B------:R-:W-:Y:S01]  /*02c0*/  LOP3.LUT R6, R12, 0xffffffe0, RZ, 0xc0, !PT ;  /* 0xffffffe00c067812 */ /* 0x000fe200078ec0ff */
[----:B------:R-:W-:Y:S01]  /*02d0*/  IMAD.IADD R3, R247, 0x1, -R3 ;  /* 0x00000001f7037824 */ /* 0x000fe200078e0a03 */
[----:B------:R-:W-:Y:S02]  /*02e0*/  LOP3.LUT R243, R243, R5, RZ, 0x3c, !PT ;  /* 0x00000005f3f37212 */ /* 0x000fe400078e3cff */
[----:B------:R-:W-:Y:S01]  /*02f0*/  SHF.R.S32.HI R5, RZ, 0x5, R12 ;  /* 0x00000005ff057819 */ /* 0x000fe2000001140c */
[----:B------:R-:W-:Y:S01]  /*0300*/  IMAD.IADD R14, R247, 0x1, -R6 ;  /* 0x00000001f70e7824 */ /* 0x000fe200078e0a06 */
[----:B------:R-:W-:Y:S01]  /*0310*/  SHF.R.S32.HI R12, RZ, 0x1f, R12 ;  /* 0x0000001fff0c7819 */ /* 0x000fe2000001140c */
[----:B------:R-:W-:Y:S01]  /*0320*/  IMAD R243, R8, 0x200, R243 ;  /* 0x0000020008f37824 */ /* 0x000fe200078e02f3 */
[----:B------:R-:W-:-:S02]  /*0330*/  LEA.HI R10, R10, R7, RZ, 0x3 ;  /* 0x000000070a0a7211 */ /* 0x000fc400078f18ff */
[----:B------:R-:W-:Y:S02]  /*0340*/  LOP3.LUT R11, R11, 0x1c0, RZ, 0xc0, !PT ;  /* 0x000001c00b0b7812 */ /* 0x000fe400078ec0ff */
[----:B------:R-:W-:Y:S02]  /*0350*/  LEA.HI R12, R12, R5, RZ, 0x2 ;  /* 0x000000050c0c7211 */ /* 0x000fe400078f10ff */
[----:B------:R-:W-:Y:S02]  /*0360*/  SHF.R.S32.HI R248, RZ, 0x1f, R14 ;  /* 0x0000001ffff87819 */ /* 0x000fe4000001140e */
[C---:B------:R-:W-:Y:S01]  /*0370*/  LOP3.LUT R9, R10.reuse, 0xfffffff8, RZ, 0xc0, !PT ;  /* 0xfffffff80a097812 */ /* 0x040fe200078ec0ff */
[----:B------:R-:W-:Y:S01]  /*0380*/  IMAD.SHL.U32 R10, R10, 0x40, RZ ;  /* 0x000000400a0a7824 */ /* 0x000fe200078e00ff */
[----:B------:R-:W-:Y:S02]  /*0390*/  SHF.R.U32.HI R251, RZ, 0x3, R11 ;  /* 0x00000003fffb7819 */ /* 0x000fe4000001160b */
[C---:B------:R-:W-:Y:S01]  /*03a0*/  R2P PR, R4.reuse, 0x6 ;  /* 0x0000000604007804 */ /* 0x040fe20000000000 */
[----:B------:R-:W-:Y:S01]  /*03b0*/  IMAD.SHL.U32 R4, R4, 0x40, RZ ;  /* 0x0000004004047824 */ /* 0x000fe200078e00ff */
[----:B------:R-:W-:Y:S01]  /*03c0*/  LOP3.LUT R11, R11, 0x38, R15, 0xf8, !PT ;  /* 0x000000380b0b7812 */ /* 0x000fe200078ef80f */
[----:B------:R-:W-:Y:S01]  /*03d0*/  IMAD.IADD R9, R7, 0x1, -R9 ;  /* 0x0000000107097824 */ /* 0x000fe200078e0a09 */
[----:B------:R-:W-:-:S02]  /*03e0*/  LEA.HI R252, R3, R3, RZ, 0x1 ;  /* 0x0000000303fc7211 */ /* 0x000fc400078f08ff */
[----:B------:R-:W-:Y:S02]  /*03f0*/  LOP3.LUT R12, R12, 0xffffffc, RZ, 0xc0, !PT ;  /* 0x0ffffffc0c0c7812 */ /* 0x000fe400078ec0ff */
[----:B------:R-:W-:Y:S02]  /*0400*/  LEA.HI R248, R248, R14, RZ, 0x2 ;  /* 0x0000000ef8f87211 */ /* 0x000fe400078f10ff */
[----:B------:R-:W-:Y:S01]  /*0410*/  LOP3.LUT R251, R11, R251, RZ, 0x3c, !PT ;  /* 0x000000fb0bfb7212 */ /* 0x000fe200078e3cff */
[C---:B------:R-:W-:Y:S01]  /*0420*/  IMAD.IADD R12, R5.reuse, 0x1, -R12 ;  /* 0x00000001050c7824 */ /* 0x040fe200078e0a0c */
[C---:B------:R-:W-:Y:S01]  /*0430*/  LOP3.LUT R7, R252.reuse, 0x1ffffffe, RZ, 0xc0, !PT ;  /* 0x1ffffffefc077812 */ /* 0x040fe200078ec0ff */
[----:B------:R-:W-:Y:S01]  /*0440*/  IMAD.SHL.U32 R5, R5, 0x400, RZ ;  /* 0x0000040005057824 */ /* 0x000fe200078e00ff */
[----:B------:R-:W-:Y:S01]  /*0450*/  SHF.R.S32.HI R11, RZ, 0x2, R248 ;  /* 0x00000002ff0b7819 */ /* 0x000fe200000114f8 */
[----:B------:R-:W-:Y:S01]  /*0460*/  IMAD.SHL.U32 R252, R252, 0x20, RZ ;  /* 0x00000020fcfc7824 */ /* 0x000fe200078e00ff */
[----:B------:R-:W-:Y:S01]  /*0470*/  LOP3.LUT R4, R4, 0x1c0, RZ, 0xc0, !PT ;  /* 0x000001c004047812 */ /* 0x000fe200078ec0ff */
[C---:B------:R-:W-:Y:S01]  /*0480*/  IMAD.IADD R7, R3.reuse, 0x1, -R7 ;  /* 0x0000000103077824 */ /* 0x040fe200078e0a07 */
[-C--:B------:R-:W-:Y:S01]  /*0490*/  LEA.HI R6, R2, R247.reuse, RZ, 0x6 ;  /* 0x000000f702067211 */ /* 0x080fe200078f30ff */
[----:B------:R-:W-:Y:S01]  /*04a0*/  IMAD R13, R12, 0x10, R11 ;  /* 0x000000100c0d7824 */ /* 0x000fe200078e020b */
[----:B------:R-:W-:Y:S01]  /*04b0*/  LEA.HI R4, R4, R4, RZ, 0x1d ;  /* 0x0000000404047211 */ /* 0x000fe200078fe8ff */
[----:B------:R-:W-:Y:S01]  /*04c0*/  IMAD R3, R3, 0x2, R5 ;  /* 0x0000000203037824 */ /* 0x000fe200078e0205 */
[----:B------:R-:W-:Y:S01]  /*04d0*/  LEA.HI R2, R2, R247, RZ, 0x7 ;  /* 0x000000f702027211 */ /* 0x000fe200078f38ff */
[----:B------:R-:W-:Y:S01]  /*04e0*/  IMAD.SHL.U32 R6, R6, 0x8, RZ ;  /* 0x0000000806067824 */ /* 0x000fe200078e00ff */
[----:B------:R-:W-:Y:S01]  /*04f0*/  STL [R1], R13 ;  /* 0x0000000d01007387 */ /* 0x000fe20000100800 */
[----:B------:R-:W-:Y:S01]  /*0500*/  IMAD.IADD R3, R3, 0x1, R4 ;  /* 0x0000000103037824 */ /* 0x000fe200078e0204 */
[----:B------:R-:W-:-:S02]  /*0510*/  LOP3.LUT R252, R252, 0xffffffc0, RZ, 0xc0, !PT ;  /* 0xffffffc0fcfc7812 */ /* 0x000fc400078ec0ff */
[----:B------:R1:W-:Y:S01]  /*0520*/  STL [R1+0x10], R0 ;  /* 0x0000100001007387 */ /* 0x0003e20000100800 */
[----:B------:R-:W-:Y:S01]  /*0530*/  LOP3.LUT R251, R251, 0x7ffffe00, R6, 0xf8, !PT ;  /* 0x7ffffe00fbfb7812 */ /* 0x000fe200078ef806 */
[----:B------:R-:W-:Y:S01]  /*0540*/  IMAD.SHL.U32 R6, R8, 0x8, RZ ;  /* 0x0000000808067824 */ /* 0x000fe200078e00ff */
[----:B------:R-:W-:Y:S01]  /*0550*/  LEA R4, R3, 0x80, 0x1 ;  /* 0x0000008003047811 */ /* 0x000fe200078e08ff */
[----:B------:R-:W-:Y:S01]  /*0560*/  IMAD R252, R7, 0x8, R252 ;  /* 0x0000000807fc7824 */ /* 0x000fe200078e02fc */
[----:B------:R-:W-:Y:S01]  /*0570*/  LOP3.LUT R10, R10, 0xfffffe00, RZ, 0xc0, !PT ;  /* 0xfffffe000a0a7812 */ /* 0x000fe200078ec0ff */
[----:B------:R-:W-:Y:S01]  /*0580*/  IMAD.SHL.U32 R7, R9, 0x40, RZ ;  /* 0x0000004009077824 */ /* 0x000fe200078e00ff */
[C---:B------:R-:W-:Y:S01]  /*0590*/  IADD3 R249, R4.reuse, -0x10, RZ ;  /* 0xfffffff004f97810 */ /* 0x040fe20007ffe0ff */
[----:B------:R-:W-:Y:S01]  /*05a0*/  IMAD.SHL.U32 R251, R251, 0x2, RZ ;  /* 0x00000002fbfb7824 */ /* 0x000fe200078e00ff */
[----:B------:R-:W-:Y:S01]  /*05b0*/  @P0 IADD3 R249, R4, 0x10, RZ ;  /* 0x0000001004f90810 */ /* 0x000fe20007ffe0ff */
[----:B------:R-:W-:Y:S01]  /*05c0*/  IMAD.IADD R252, R13, 0x1, R252 ;  /* 0x000000010dfc7824 */ /* 0x000fe200078e02fc */
[----:B------:R-:W-:-:S02]  /*05d0*/  LOP3.LUT R7, R7, 0x1c0, RZ, 0xc0, !PT ;  /* 0x000001c007077812 */ /* 0x000fc400078ec0ff */
[----:B------:R-:W-:Y:S02]  /*05e0*/  LOP3.LUT P4, RZ, R9, 0x2, RZ, 0xc0, !PT ;  /* 0x0000000209ff7812 */ /* 0x000fe4000788c0ff */
[----:B------:R-:W-:Y:S02]  /*05f0*/  LOP3.LUT R6, R7, 0x8, R6, 0xf8, !PT ;  /* 0x0000000807067812 */ /* 0x000fe400078ef806 */
[----:B------:R-:W-:Y:S02]  /*0600*/  SHF.R.U32.HI R7, RZ, 0x3, R7 ;  /* 0x00000003ff077819 */ /* 0x000fe40000011607 */
[----:B------:R-:W-:Y:S02]  /*0610*/  LOP3.LUT P3, RZ, R9, 0x4, RZ, 0xc0, !PT ;  /* 0x0000000409ff7812 */ /* 0x000fe4000786c0ff */
[----:B------:R-:W-:Y:S02]  /*0620*/  LOP3.LUT R6, R6, R7, RZ, 0x3c, !PT ;  /* 0x0000000706067212 */ /* 0x000fe400078e3cff */
[----:B------:R-:W-:-:S02]  /*0630*/  LOP3.LUT R248, R248, 0x7ffffffc, RZ, 0xc0, !PT ;  /* 0x7ffffffcf8f87812 */ /* 0x000fc400078ec0ff */
[----:B-1----:R-:W-:Y:S01]  /*0640*/  SHF.R.S32.HI R0, RZ, 0x7, R2 ;  /* 0x00000007ff007819 */ /* 0x002fe20000011402 */
[----:B------:R-:W-:Y:S01]  /*0650*/  IMAD R0, R16, 0x10, R17 ;  /* 0x0000001010007824 */ /* 0x000fe200078e0211 */
[C---:B------:R-:W-:Y:S01]  /*0660*/  SEL R2, R233.reuse, 0xffffffe0, !P1 ;  /* 0xffffffe0e9027807 */ /* 0x040fe20004800000 */
[----:B------:R-:W-:Y:S01]  /*0670*/  IMAD.IADD R248, R14, 0x1, -R248 ;  /* 0x000000010ef87824 */ /* 0x000fe200078e0af8 */
[-C--:B------:R-:W-:Y:S02]  /*0680*/  IADD3 R244, R6, R10.reuse, R5 ;  /* 0x0000000a06f47210 */ /* 0x080fe40007ffe005 */
[----:B------:R1:W-:Y:S01]  /*0690*/  STL [R1+0x4], R0 ;  /* 0x0000040001007387 */ /* 0x0003e20000100800 */
[----:B------:R-:W-:Y:S01]  /*06a0*/  IMAD.IADD R3, R4, 0x1, R2 ;  /* 0x0000000104037824 */ /* 0x000fe200078e0202 */
[----:B------:R-:W-:Y:S01]  /*06b0*/  LOP3.LUT R239, R6, R10, RZ, 0xfc, !PT ;  /* 0x0000000a06ef7212 */ /* 0x000fe200078efcff */
[----:B------:R-:W-:Y:S01]  /*06c0*/  IMAD.IADD R2, R2, 0x1, R249 ;  /* 0x0000000102027824 */ /* 0x000fe200078e02f9 */
[----:B------:R2:W-:Y:S01]  /*06d0*/  STL [R1+0x8], R4 ;  /* 0x0000080401007387 */ /* 0x0005e20000100800 */
[----:B------:R-:W-:Y:S01]  /*06e0*/  SEL R233, R233, 0xffffffe0, !P4 ;  /* 0xffffffe0e9e97807 */ /* 0x000fe20006000000 */
[----:B------:R-:W-:Y:S01]  /*06f0*/  IMAD.SHL.U32 R248, R248, 0x2, RZ ;  /* 0x00000002f8f87824 */ /* 0x000fe200078e00ff */
[----:B------:R-:W-:Y:S01]  /*0700*/  LEA R244, R244, 0x8100, 0x1 ;  /* 0x00008100f4f47811 */ /* 0x000fe200078e08ff */
[----:B------:R3:W-:Y:S01]  /*0710*/  STL [R1+0x24], R3 ;  /* 0x0000240301007387 */ /* 0x0007e20000100800 */
[----:B------:R-:W-:-:S02]  /*0720*/  LEA R239, R239, 0x100, 0x1 ;  /* 0x00000100efef7811 */ /* 0x000fc400078e08ff */
[----:B------:R-:W-:Y:S01]  /*0730*/  IADD3 R250, R15, 0x40, RZ ;  /* 0x000000400ffa7810 */ /* 0x000fe20007ffe0ff */
[----:B------:R-:W-:Y:S01]  /*0740*/  IMAD.IADD R242, R244, 0x1, R233 ;  /* 0x00000001f4f27824 */ /* 0x000fe200078e02e9 */
[----:B------:R-:W-:Y:S01]  /*0750*/  SHF.R.S32.HI R246, RZ, 0x1f, R15 ;  /* 0x0000001ffff67819 */ /* 0x000fe2000001140f */
[----:B------:R-:W-:Y:S01]  /*0760*/  IMAD.IADD R238, R233, 0x1, R239 ;  /* 0x00000001e9ee7824 */ /* 0x000fe200078e02ef */
[----:B------:R-:W-:Y:S02]  /*0770*/  SHF.R.S32.HI R245, RZ, 0x1f, R250 ;  /* 0x0000001ffff57819 */ /* 0x000fe400000114fa */
[----:B------:R-:W-:Y:S02]  /*0780*/  LEA R243, R243, 0x4100, 0x1 ;  /* 0x00004100f3f37811 */ /* 0x000fe400078e08ff */
[C---:B-1----:R-:W-:Y:S02]  /*0790*/  SEL R0, R236.reuse, 0xffffffc0, !P2 ;  /* 0xffffffc0ec007807 */ /* 0x042fe40005000000 */
[----:B------:R-:W-:-:S03]  /*07a0*/  SEL R236, R236, 0xffffffc0, !P3 ;  /* 0xffffffc0ecec7807 */ /* 0x000fc60005800000 */
[----:B--2---:R-:W-:Y:S02]  /*07b0*/  IMAD.IADD R4, R4, 0x1, R0 ;  /* 0x0000000104047824 */ /* 0x004fe400078e0200 */
[----:B------:R-:W-:Y:S02]  /*07c0*/  IMAD.IADD R241, R244, 0x1, R236 ;  /* 0x00000001f4f17824 */ /* 0x000fe400078e02ec */
[----:B---3--:R-:W-:Y:S01]  /*07d0*/  IMAD.IADD R3, R3, 0x1, R0 ;  /* 0x0000000103037824 */ /* 0x008fe200078e0200 */
[----:B------:R-:W-:Y:S01]  /*07e0*/  STL [R1+0x20], R4 ;  /* 0x0000200401007387 */ /* 0x000fe20000100800 */
[----:B------:R-:W-:Y:S02]  /*07f0*/  IMAD.IADD R237, R236, 0x1, R239 ;  /* 0x00000001eced7824 */ /* 0x000fe400078e02ef */
[----:B------:R-:W-:Y:S01]  /*0800*/  IMAD.IADD R240, R242, 0x1, R236 ;  /* 0x00000001f2f07824 */ /* 0x000fe200078e02ec */
[----:B------:R1:W-:Y:S01]  /*0810*/  STL [R1+0x1c], R3 ;  /* 0x00001c0301007387 */ /* 0x0003e20000100800 */
[----:B------:R-:W-:-:S02]  /*0820*/  IMAD.IADD R233, R233, 0x1, R241 ;  /* 0x00000001e9e97824 */ /* 0x000fc400078e02f1 */
[----:B------:R-:W-:Y:S01]  /*0830*/  IMAD.IADD R236, R236, 0x1, R238 ;  /* 0x00000001ecec7824 */ /* 0x000fe200078e02ee */
[----:B------:R2:W-:Y:S01]  /*0840*/  STL [R1+0x18], R2 ;  /* 0x0000180201007387 */ /* 0x0005e20000100800 */
[----:B-1----:R-:W-:Y:S02]  /*0850*/  IMAD.IADD R3, R0, 0x1, R249 ;  /* 0x0000000100037824 */ /* 0x002fe400078e02f9 */
[----:B------:R-:W-:-:S03]  /*0860*/  IMAD.IADD R0, R2, 0x1, R0 ;  /* 0x0000000102007824 */ /* 0x000fc600078e0200 */
[----:B------:R2:W-:Y:S04]  /*0870*/  STL [R1+0x2c], R3 ;  /* 0x00002c0301007387 */ /* 0x0005e80000100800 */
[----:B------:R2:W-:Y:S02]  /*0880*/  STL [R1+0x28], R0 ;  /* 0x0000280001007387 */ /* 0x0005e40000100800 */
.L_x_1722:
[----:B--2---:R-:W2:Y:S01]  /*0890*/  LDL R2, [R1+0x10] ;  /* 0x0000100001027983 */ /* 0x004ea20000100800 */
        /* <DEDUP_REMOVED lines=11> */
[----:B------:R-:W-:Y:S02]  /*0950*/  MOV R2, c[0x0][0x56c] ;  /* 0x00015b0000027a02 */ /* 0x000fe40000000f00 */
[----:B------:R-:W-:Y:S02]  /*0960*/  MOV R3, R0 ;  /* 0x0000000000037202 */ /* 0x000fe40000000f00 */
[----:B------:R-:W-:-:S13]  /*0970*/  ISETP.NE.AND P0, PT, R2, 0x1, PT ;  /* 0x000000010200780c */ /* 0x000fda0003f05270 */
[----:B------:R-:W-:-:S05]  /*0980*/  @P0 IMAD.HI.U32 R2, R0, c[0x0][0x570], RZ ;  /* 0x00015c0000020a27 */ /* 0x000fca00078e00ff */
[----:B------:R-:W-:-:S05]  /*0990*/  @P0 SHF.R.U32.HI R3, RZ, c[0x0][0x574], R2 ;  /* 0x00015d00ff030a19 */ /* 0x000fca0000011602 */
[----:B------:R-:W-:Y:S01]  /*09a0*/  IMAD R4, R3, c[0x0][0x56c], RZ ;  /* 0x00015b0003047a24 */ /* 0x000fe200078e02ff */
[----:B------:R-:W-:Y:S05]  /*09b0*/  BRA `(.L_x_1615) ;  /* 0x0000006000007947 */ /* 0x000fea0003800000 */
.L_x_1614:
[----:B------:R-:W-:Y:S02]  /*09c0*/  MOV R2, c[0x0][0x554] ;  /* 0x0001550000027a02 */ /* 0x000fe40000000f00 */
[----:B------:R-:W-:Y:S02]  /*09d0*/  MOV R3, R0 ;  /* 0x0000000000037202 */ /* 0x000fe40000000f00 */
[----:B------:R-:W-:-:S13]  /*09e0*/  ISETP.NE.AND P0, PT, R2, 0x1, PT ;  /* 0x000000010200780c */ /* 0x000fda0003f05270 */
[----:B------:R-:W-:-:S05]  /*09f0*/  @P0 IMAD.HI.U32 R2, R0, c[0x0][0x558], RZ ;  /* 0x0001560000020a27 */ /* 0x000fca00078e00ff */
[----:B------:R-:W-:-:S05]  /*0a00*/  @P0 SHF.R.U32.HI R3, RZ, c[0x0][0x55c], R2 ;  /* 0x00015700ff030a19 */ /* 0x000fca0000011602 */
[----:B------:R-:W-:Y:S02]  /*0a10*/  IMAD R4, R3, c[0x0][0x554], RZ ;  /* 0x0001550003047a24 */ /* 0x000fe400078e02ff */
.L_x_1615:
[----:B------:R-:W-:Y:S05]  /*0a20*/  BSYNC B0 ;  /* 0x0000000000007941 */ /* 0x000fea0003800000 */
.L_x_1613:
[----:B------:R-:W-:Y:S01]  /*0a30*/  IMAD.MOV.U32 R2, RZ, RZ, c[0x0][0x548] ;  /* 0x00015200ff027624 */ /* 0x000fe200078e00ff */
[----:B------:R-:W-:Y:S02]  /*0a40*/  ISETP.NE.U32.AND P0, PT, RZ, c[0x0][0x370], PT ;  /* 0x0000dc00ff007a0c */ /* 0x000fe40003f05070 */
[----:B------:R-:W-:Y:S02]  /*0a50*/  MOV R6, RZ ;  /* 0x000000ff00067202 */ /* 0x000fe40000000f00 */
[----:B------:R-:W-:Y:S01]  /*0a60*/  ISETP.NE.AND P1, PT, R2, 0x1, PT ;  /* 0x000000010200780c */ /* 0x000fe20003f25270 */
[----:B------:R-:W-:Y:S01]  /*0a70*/  IMAD.IADD R2, R0, 0x1, -R4 ;  /* 0x0000000100027824 */ /* 0x000fe200078e0a04 */
[----:B------:R-:W-:-:S03]  /*0a80*/  ISETP.NE.AND.EX P0, PT, RZ, c[0x0][0x374], PT, P0 ;  /* 0x0000dd00ff007a0c */ /* 0x000fc60003f05300 */
[----:B------:R-:W-:-:S04]  /*0a90*/  IMAD R2, R5, c[0x0][0x554], R2 ;  /* 0x0001550005027a24 */ /* 0x000fc800078e0202 */
[----:B------:R-:W-:-:S04]  /*0aa0*/  IMAD.MOV.U32 R14, RZ, RZ, R2 ;  /* 0x000000ffff0e7224 */ /* 0x000fc800078e0002 */
[----:B------:R-:W-:-:S04]  /*0ab0*/  @P1 IMAD.HI.U32 R4, R2, c[0x0][0x54c], RZ ;  /* 0x0001530002041a27 */ /* 0x000fc800078e00ff */
[----:B------:R-:W-:Y:S01]  /*0ac0*/  @P0 IMAD.MOV.U32 R0, RZ, RZ, 0x4 ;  /* 0x00000004ff000424 */ /* 0x000fe200078e00ff */
[----:B------:R-:W-:-:S05]  /*0ad0*/  @P1 SHF.R.U32.HI R14, RZ, c[0x0][0x550], R4 ;  /* 0x00015400ff0e1a19 */ /* 0x000fca0000011604 */
[----:B------:R-:W-:Y:S01]  /*0ae0*/  @P0 IMAD.WIDE R4, R14, R0, c[0x0][0x370] ;  /* 0x0000dc000e040625 */ /* 0x000fe200078e0200 */
[----:B------:R-:W-:Y:S01]  /*0af0*/  LOP3.LUT R3, R3, 0x1ffffff, RZ, 0x3c, !PT ;  /* 0x01ffffff03037812 */ /* 0x000fe200078e3cff */
[----:B------:R-:W-:Y:S04]  /*0b00*/  STL [R1+0x50], R14 ;  /* 0x0000500e01007387 */ /* 0x000fe80000100800 */
[----:B------:R1:W2:Y:S01]  /*0b10*/  @P0 LDG.E R6, [R4.64] ;  /* 0x0000000604060981 */ /* 0x0002a2000c1e1900 */
[----:B------:R-:W-:Y:S01]  /*0b20*/  IMAD.MOV.U32 R0, RZ, RZ, c[0x0][0x2c4] ;  /* 0x0000b100ff007624 */ /* 0x000fe200078e00ff */
[----:B------:R-:W-:Y:S01]  /*0b30*/  IADD3 R3, R3, c[0x0][0x53c], RZ ;  /* 0x00014f0003037a10 */ /* 0x000fe20007ffe0ff */
[----:B------:R-:W-:Y:S01]  /*0b40*/  IMAD.MOV.U32 R9, RZ, RZ, RZ ;  /* 0x000000ffff097224 */ /* 0x000fe200078e00ff */
[----:B------:R-:W-:Y:S01]  /*0b50*/  MOV R126, RZ ;  /* 0x000000ff007e7202 */ /* 0x000fe20000000f00 */
[----:B------:R-:W-:Y:S01]  /*0b60*/  IMAD.MOV.U32 R124, RZ, RZ, RZ ;  /* 0x000000ffff7c7224 */ /* 0x000fe200078e00ff */
[----:B------:R-:W-:Y:S01]  /*0b70*/  ISETP.NE.AND P4, PT, R0, 0x1, PT ;  /* 0x000000010000780c */ /* 0x000fe20003f85270 */
[----:B------:R-:W-:Y:S01]  /*0b80*/  IMAD.SHL.U32 R15, R3, 0x80, RZ ;  /* 0x00000080030f7824 */ /* 0x000fe200078e00ff */
[----:B------:R-:W-:Y:S01]  /*0b90*/  MOV R3, c[0x0][0x2ac] ;  /* 0x0000ab0000037a02 */ /* 0x000fe20000000f00 */
[----:B------:R-:W-:Y:S01]  /*0ba0*/  IMAD.MOV.U32 R130, RZ, RZ, RZ ;  /* 0x000000ffff827224 */ /* 0x000fe200078e00ff */
[----:B------:R-:W-:Y:S01]  /*0bb0*/  MOV R128, RZ ;  /* 0x000000ff00807202 */ /* 0x000fe20000000f00 */
[----:B------:R-:W-:Y:S01]  /*0bc0*/  CS2R R122, SRZ ;  /* 0x00000000007a7805 */ /* 0x000fe2000001ff00 */
[----:B------:R-:W-:Y:S01]  /*0bd0*/  STL [R1+0x3c], R15 ;  /* 0x00003c0f01007387 */ /* 0x000fe20000100800 */
[----:B------:R-:W-:Y:S01]  /*0be0*/  IMAD R49, R3, c[0x0][0x1d0], RZ ;  /* 0x0000740003317a24 */ /* 0x000fe200078e02ff */
        /* <DEDUP_REMOVED lines=11> */
[----:B-1----:R-:W-:Y:S01]  /*0ca0*/  IADD3 R4, R15, 0x7f, RZ ;  /* 0x0000007f0f047810 */ /* 0x002fe20007ffe0ff */
[----:B------:R-:W-:Y:S01]  /*0cb0*/  IMAD.MOV.U32 R5, RZ, RZ, 0x40 ;  /* 0x00000040ff057424 */ /* 0x000fe200078e00ff */
[----:B------:R-:W-:Y:S01]  /*0cc0*/  CS2R R94, SRZ ;  /* 0x00000000005e7805 */ /* 0x000fe2000001ff00 */
[----:B------:R-:W-:Y:S01]  /*0cd0*/  CS2R R92, SRZ ;  /* 0x00000000005c7805 */ /* 0x000fe2000001ff00 */
[----:B------:R-:W-:Y:S01]  /*0ce0*/  CS2R R98, SRZ ;  /* 0x0000000000627805 */ /* 0x000fe2000001ff00 */
[----:B------:R-:W-:Y:S01]  /*0cf0*/  @P4 IMAD.HI.U32 R0, R4, c[0x0][0x2c8], RZ ;  /* 0x0000b20004004a27 */ /* 0x000fe200078e00ff */
[----:B------:R-:W-:Y:S01]  /*0d00*/  IADD3 R5, R5, -c[0x0][0x168], RZ ;  /* 0x80005a0005057a10 */ /* 0x000fe20007ffe0ff */
[----:B------:R-:W-:Y:S01]  /*0d10*/  CS2R R96, SRZ ;  /* 0x0000000000607805 */ /* 0x000fe2000001ff00 */
[----:B------:R-:W-:Y:S01]  /*0d20*/  CS2R R90, SRZ ;  /* 0x00000000005a7805 */ /* 0x000fe2000001ff00 */
[----:B------:R-:W-:Y:S01]  /*0d30*/  CS2R R88, SRZ ;  /* 0x0000000000587805 */ /* 0x000fe2000001ff00 */
[----:B------:R-:W-:Y:S01]  /*0d40*/  @P4 SHF.R.U32.HI R4, RZ, c[0x0][0x2cc], R0 ;  /* 0x0000b300ff044a19 */ /* 0x000fe20000011600 */
[----:B------:R-:W-:Y:S01]  /*0d50*/  IMAD R3, R3, c[0x0][0x1d0], R5 ;  /* 0x0000740003037a24 */ /* 0x000fe200078e0205 */
[----:B------:R-:W-:Y:S01]  /*0d60*/  IADD3 R0, R49, 0x3f, RZ ;  /* 0x0000003f31007810 */ /* 0x000fe20007ffe0ff */
[----:B------:R-:W-:Y:S01]  /*0d70*/  CS2R R86, SRZ ;  /* 0x0000000000567805 */ /* 0x000fe2000001ff00 */
[----:B------:R-:W-:Y:S01]  /*0d80*/  CS2R R84, SRZ ;  /* 0x0000000000547805 */ /* 0x000fe2000001ff00 */
[----:B------:R-:W-:Y:S01]  /*0d90*/  IMAD.IADD R3, R3, 0x1, R4 ;  /* 0x0000000103037824 */ /* 0x000fe200078e0204 */
[----:B------:R-:W-:Y:S01]  /*0da0*/  SHF.R.S32.HI R4, RZ, 0x1f, R0 ;  /* 0x0000001fff047819 */ /* 0x000fe20000011400 */
[----:B------:R-:W-:Y:S01]  /*0db0*/  CS2R R78, SRZ ;  /* 0x00000000004e7805 */ /* 0x000fe2000001ff00 */
[----:B------:R-:W-:Y:S01]  /*0dc0*/  CS2R R76, SRZ ;  /* 0x00000000004c7805 */ /* 0x000fe2000001ff00 */
[----:B------:R-:W-:Y:S01]  /*0dd0*/  CS2R R82, SRZ ;  /* 0x0000000000527805 */ /* 0x000fe2000001ff00 */
[----:B------:R-:W-:Y:S01]  /*0de0*/  SHF.R.S32.HI R48, RZ, 0x1f, R3 ;  /* 0x0000001fff307819 */ /* 0x000fe20000011403 */
[----:B------:R-:W-:Y:S01]  /*0df0*/  CS2R R80, SRZ ;  /* 0x0000000000507805 */ /* 0x000fe2000001ff00 */
[----:B------:R-:W-:Y:S01]  /*0e00*/  LEA.HI R0, R4, R0, RZ, 0x6 ;  /* 0x0000000004007211 */ /* 0x000fe200078f30ff */
[----:B------:R-:W-:Y:S01]  /*0e10*/  CS2R R74, SRZ ;  /* 0x00000000004a7805 */ /* 0x000fe2000001ff00 */
[----:B------:R-:W-:Y:S01]  /*0e20*/  LEA.HI R48, R48, R3, RZ, 0x6 ;  /* 0x0000000330307211 */ /* 0x000fe200078f30ff */
[----:B------:R-:W-:Y:S01]  /*0e30*/  IMAD.MOV R3, RZ, RZ, -R14 ;  /* 0x000000ffff037224 */ /* 0x000fe200078e0a0e */
[----:B------:R-:W-:Y:S01]  /*0e40*/  SHF.R.S32.HI R0, RZ, 0x6, R0 ;  /* 0x00000006ff007819 */ /* 0x000fe20000011400 */
[----:B------:R-:W-:Y:S01]  /*0e50*/  CS2R R4, SRZ ;  /* 0x0000000000047805 */ /* 0x000fe2000001ff00 */
[----:B------:R-:W-:Y:S01]  /*0e60*/  SHF.R.S32.HI R48, RZ, 0x6, R48 ;  /* 0x00000006ff307819 */ /* 0x000fe20000011430 */
[--C-:B------:R-:W-:Y:S01]  /*0e70*/  IMAD R7, R3, c[0x0][0x548], R2.reuse ;  /* 0x0001520003077a24 */ /* 0x100fe200078e0202 */
[----:B------:R-:W-:Y:S01]  /*0e80*/  PRMT R2, RZ, 0x7610, R2 ;  /* 0x00007610ff027816 */ /* 0x000fe20000000002 */
[----:B------:R-:W-:Y:S01]  /*0e90*/  CS2R R72, SRZ ;  /* 0x0000000000487805 */ /* 0x000fe2000001ff00 */
[----:B------:R-:W-:Y:S01]  /*0ea0*/  IMNMX R48, R0, R48, PT ;  /* 0x0000003000307217 */ /* 0x000fe20003800200 */
[----:B------:R-:W-:Y:S01]  /*0eb0*/  CS2R R70, SRZ ;  /* 0x0000000000467805 */ /* 0x000fe2000001ff00 */
[----:B------:R-:W-:Y:S01]  /*0ec0*/  STL [R1+0x40], R7 ;  /* 0x0000400701007387 */ /* 0x000fe20000100800 */
[----:B------:R-:W-:Y:S01]  /*0ed0*/  CS2R R68, SRZ ;  /* 0x0000000000447805 */ /* 0x000fe2000001ff00 */
[----:B------:R-:W-:Y:S01]  /*0ee0*/  ISETP.GE.AND P0, PT, R48, 0x1, PT ;  /* 0x000000013000780c */ /* 0x000fe20003f06270 */
        /* <DEDUP_REMOVED lines=34> */
[----:B------:R-:W-:Y:S01]  /*1110*/  IMAD.MOV.U32 R10, RZ, RZ, RZ ;  /* 0x000000ffff0a7224 */ /* 0x000fe200078e00ff */
[----:B--2---:R1:W-:Y:S02]  /*1120*/  STL [R1+0x4c], R6 ;  /* 0x00004c0601007387 */ /* 0x0043e40000100800 */
[----:B-1----:R-:W-:Y:S01]  /*1130*/  IMAD.MOV.U32 R6, RZ, RZ, RZ ;  /* 0x000000ffff067224 */ /* 0x002fe200078e00ff */
[----:B------:R-:W-:Y:S05]  /*1140*/  @!P0 BRA `(.L_x_1616) ;  /* 0x0000fc0000008947 */ /* 0x000fea0003800000 */
[----:B------:R-:W2:Y:S01]  /*1150*/  LDL R8, [R1+0x4] ;  /* 0x0000040001087983 */ /* 0x000ea20000100800 */
[----:B------:R-:W-:-:S03]  /*1160*/  ISETP.NE.U32.AND P1, PT, RZ, c[0x0][0x340], PT ;  /* 0x0000d000ff007a0c */ /* 0x000fc60003f25070 */
[----:B------:R-:W3:Y:S01]  /*1170*/  LDL R11, [R1+0xc] ;  /* 0x00000c00010b7983 */ /* 0x000ee20000100800 */
[----:B------:R-:W-:-:S13]  /*1180*/  ISETP.NE.AND.EX P1, PT, RZ, c[0x0][0x344], PT, P1 ;  /* 0x0000d100ff007a0c */ /* 0x000fda0003f25310 */
[----:B------:R-:W-:-:S05]  /*1190*/  @P1 MOV R0, 0x4 ;  /* 0x0000000400001802 */ /* 0x000fca0000000f00 */
[----:B------:R-:W-:-:S05]  /*11a0*/  @P1 IMAD.WIDE R2, R14, R0, c[0x0][0x340] ;  /* 0x0000d0000e021625 */ /* 0x000fca00078e0200 */
[----:B------:R1:W5:Y:S01]  /*11b0*/  @P1 LDG.E R0, [R2.64] ;  /* 0x0000000602001981 */ /* 0x000362000c1e1900 */
[----:B------:R-:W-:Y:S02]  /*11c0*/  SHF.R.S32.HI R5, RZ, 0x1f, R14 ;  /* 0x0000001fff057819 */ /* 0x000fe4000001140e */
[----:B------:R-:W-:-:S03]  /*11d0*/  ISETP.GE.AND P3, PT, R250, c[0x0][0x198], PT ;  /* 0x00006600fa007a0c */ /* 0x000fc60003f66270 */
[----:B------:R-:W-:-:S04]  /*11e0*/  IMAD R5, R5, c[0x0][0x1c0], RZ ;  /* 0x0000700005057a24 */ /* 0x000fc800078e02ff */
[----:B------:R-:W-:Y:S01]  /*11f0*/  IMAD R5, R14, c[0x0][0x1c4], R5 ;  /* 0x000071000e057a24 */ /* 0x000fe200078e0205 */
[----:B-1----:R-:W-:-:S05]  /*1200*/  SHF.R.S32.HI R2, RZ, 0x1f, R7 ;  /* 0x0000001fff027819 */ /* 0x002fca0000011407 */
[----:B------:R-:W-:-:S04]  /*1210*/  IMAD R4, R2, c[0x0][0x1b8], RZ ;  /* 0x00006e0002047a24 */ /* 0x000fc800078e02ff */
[C---:B------:R-:W-:Y:S01]  /*1220*/  IMAD R4, R7.reuse, c[0x0][0x1bc], R4 ;  /* 0x00006f0007047a24 */ /* 0x040fe200078e0204 */
[----:B--2---:R-:W-:Y:S01]  /*1230*/  IADD3 R3, R8, R15, RZ ;  /* 0x0000000f08037210 */ /* 0x004fe20007ffe0ff */
[----:B------:R-:W-:Y:S01]  /*1240*/  IMAD.WIDE.U32 R8, R7, c[0x0][0x1b8], RZ ;  /* 0x00006e0007087a25 */ /* 0x000fe200078e00ff */
[----:B---3--:R-:W-:-:S03]  /*1250*/  ISETP.GE.AND P5, PT, R11, c[0x0][0x198], PT ;  /* 0x000066000b007a0c */ /* 0x008fc60003fa6270 */
[----:B------:R-:W-:Y:S01]  /*1260*/  @P4 IMAD.HI.U32 R6, R3, c[0x0][0x2c8], RZ ;  /* 0x0000b20003064a27 */ /* 0x000fe200078e00ff */
[----:B------:R-:W-:-:S03]  /*1270*/  IADD3 R9, R9, R4, RZ ;  /* 0x0000000409097210 */ /* 0x000fc60007ffe0ff */
[----:B------:R-:W-:Y:S01]  /*1280*/  IMAD.MOV.U32 R7, RZ, RZ, R3 ;  /* 0x000000ffff077224 */ /* 0x000fe200078e0003 */
[----:B------:R-:W-:Y:S01]  /*1290*/  @P4 SHF.R.U32.HI R7, RZ, c[0x0][0x2cc], R6 ;  /* 0x0000b300ff074a19 */ /* 0x000fe20000011606 */
[----:B------:R-:W-:-:S03]  /*12a0*/  IMAD.WIDE.U32 R8, R14, c[0x0][0x1c0], R8 ;  /* 0x000070000e087a25 */ /* 0x000fc600078e0008 */
[--C-:B------:R-:W-:Y:S01]  /*12b0*/  SHF.R.S32.HI R6, RZ, 0x1f, R7.reuse ;  /* 0x0000001fff067819 */ /* 0x100fe20000011407 */
[----:B------:R-:W-:Y:S01]  /*12c0*/  IMAD.MOV R4, RZ, RZ, -R7 ;  /* 0x000000ffff047224 */ /* 0x000fe200078e0a07 */
[----:B------:R-:W-:-:S03]  /*12d0*/  IADD3 R9, R9, R5, RZ ;  /* 0x0000000509097210 */ /* 0x000fc60007ffe0ff */
[----:B------:R-:W-:Y:S02]  /*12e0*/  IMAD R6, R6, c[0x0][0x1b0], RZ ;  /* 0x00006c0006067a24 */ /* 0x000fe400078e02ff */
[----:B------:R-:W-:Y:S02]  /*12f0*/  IMAD R4, R4, c[0x0][0x2c4], R3 ;  /* 0x0000b10004047a24 */ /* 0x000fe400078e0203 */
[C---:B------:R-:W-:Y:S02]  /*1300*/  IMAD R6, R7.reuse, c[0x0][0x1b4], R6 ;  /* 0x00006d0007067a24 */ /* 0x040fe400078e0206 */
[----:B------:R-:W-:Y:S01]  /*1310*/  IMAD.WIDE.U32 R8, R7, c[0x0][0x1b0], R8 ;  /* 0x00006c0007087a25 */ /* 0x000fe200078e0008 */
[----:B------:R-:W-:Y:S02]  /*1320*/  SHF.R.S32.HI R3, RZ, 0x1f, R4 ;  /* 0x0000001fff037819 */ /* 0x000fe40000011404 */
[----:B------:R-:W-:Y:S02]  /*1330*/  @!P1 MOV R0, R14 ;  /* 0x0000000e00009202 */ /* 0x000fe40000000f00 */
[----:B------:R-:W-:Y:S01]  /*1340*/  IADD3 R7, R9, R6, RZ ;  /* 0x0000000609077210 */ /* 0x000fe20007ffe0ff */
[----:B------:R-:W-:-:S02]  /*1350*/  IMAD R3, R3, c[0x0][0x1a8], RZ ;  /* 0x00006a0003037a24 */ /* 0x000fc400078e02ff */
[----:B------:R-:W-:Y:S02]  /*1360*/  IMAD.MOV.U32 R6, RZ, RZ, R8 ;  /* 0x000000ffff067224 */ /* 0x000fe400078e0008 */
[C---:B------:R-:W-:Y:S02]  /*1370*/  IMAD R3, R4.reuse, c[0x0][0x1ac], R3 ;  /* 0x00006b0004037a24 */ /* 0x040fe400078e0203 */
[----:B------:R-:W-:-:S05]  /*1380*/  IMAD.WIDE.U32 R6, R4, c[0x0][0x1a8], R6 ;  /* 0x00006a0004067a25 */ /* 0x000fca00078e0006 */
[----:B------:R-:W-:Y:S02]  /*1390*/  LEA R11, P0, R6, c[0x0][0x160], 0x1 ;  /* 0x00005800060b7a11 */ /* 0x000fe400078008ff */
[----:B------:R-:W-:-:S04]  /*13a0*/  IADD3 R3, R7, R3, RZ ;  /* 0x0000000307037210 */ /* 0x000fc80007ffe0ff */
[----:B------:R-:W-:Y:S01]  /*13b0*/  LEA.HI.X R10, R6, c[0x0][0x164], R3, 0x1, P0 ;  /* 0x00005900060a7a11 */ /* 0x000fe200000f0c03 */
[----:B------:R-:W-:Y:S05]  /*13c0*/  BRA.DIV ~URZ, `(.L_x_1617) ;  /* 0x000121027f007947 */ /* 0x000fea000b800000 */
[----:B------:R1:W2:Y:S02]  /*13d0*/  SHFL.IDX PT, R12, R10, RZ, 0x181f ;  /* 0x00181fff0a0c7589 */ /* 0x0002a400000e0000 */
.L_x_1723:
[----:B------:R-:W-:Y:S05]  /*13e0*/  BRA.DIV ~URZ, `(.L_x_1618) ;  /* 0x000121527f007947 */ /* 0x000fea000b800000 */
[----:B------:R3:W4:Y:S02]  /*13f0*/  SHFL.IDX PT, R4, R11, RZ, 0x181f ;  /* 0x00181fff0b047589 */ /* 0x00072400000e0000 */
.L_x_1724:
[----:B---3--:R-:W3:Y:S01]  /*1400*/  LDL R5, [R1+0x3c] ;  /* 0x00003c0001057983 */ /* 0x008ee20000100800 */
[----:B------:R-:W-:Y:S01]  /*1410*/  SHF.R.S32.HI R3, RZ, 0x1f, R247 ;  /* 0x0000001fff037819 */ /* 0x000fe200000114f7 */
[----:B------:R-:W-:Y:S01]  /*1420*/  IMAD.MOV.U32 R13, RZ, RZ, c[0x0][0x2c4] ;  /* 0x0000b100ff0d7624 */ /* 0x000fe200078e00ff */
[----:B------:R-:W-:Y:S02]  /*1430*/  BSSY B0, `(.L_x_1619) ;  /* 0x0000011000007945 */ /* 0x000fe40003800000 */
[----:B------:R-:W-:Y:S01]  /*1440*/  LEA.HI R3, R3, R247, RZ, 0x3 ;  /* 0x000000f703037211 */ /* 0x000fe200078f18ff */
[----:B------:R-:W-:-:S03]  /*1450*/  IMAD R13, R13, c[0x0][0x168], RZ ;  /* 0x00005a000d0d7a24 */ /* 0x000fc600078e02ff */
[----:B------:R-:W-:-:S05]  /*1460*/  SHF.R.S32.HI R3, RZ, 0x3, R3 ;  /* 0x00000003ff037819 */ /* 0x000fca0000011403 */
[----:B---3--:R-:W-:-:S05]  /*1470*/  IMAD.IADD R3, R3, 0x1, R5 ;  /* 0x0000000103037824 */ /* 0x008fca00078e0205 */
[----:B------:R-:W-:-:S13]  /*1480*/  ISETP.GE.AND P0, PT, R3, R13, PT ;  /* 0x0000000d0300720c */ /* 0x000fda0003f06270 */
[----:B------:R-:W-:Y:S05]  /*1490*/  @P0 BRA `(.L_x_1620) ;  /* 0x000000a000000947 */ /* 0x000fea0003800000 */
[----:B------:R-:W3:Y:S02]  /*14a0*/  LDL R8, [R1+0xc] ;  /* 0x00000c0001087983 */ /* 0x000ee40000100800 */
[-C--:B---34-:R-:W-:Y:S02]  /*14b0*/  LEA R6, P1, R8, R4.reuse, 0x1 ;  /* 0x0000000408067211 */ /* 0x098fe400078208ff */
[----:B------:R-:W-:Y:S02]  /*14c0*/  LEA R4, P0, R250, R4, 0x1 ;  /* 0x00000004fa047211 */ /* 0x000fe400078008ff */
[-C--:B--2---:R-:W-:Y:S02]  /*14d0*/  LEA.HI.X R7, R8, R12.reuse, R246, 0x1, P1 ;  /* 0x0000000c08077211 */ /* 0x084fe400008f0cf6 */
[----:B------:R-:W-:-:S03]  /*14e0*/  LEA.HI.X R5, R250, R12, R245, 0x1, P0 ;  /* 0x0000000cfa057211 */ /* 0x000fc600000f0cf5 */
[----:B------:R-:W-:Y:S01]  /*14f0*/  @!PT LDS RZ, [RZ] ;  /* 0x00000000fffff984 */ /* 0x000fe20000000800 */
[----:B------:R-:W-:Y:S01]  /*1500*/  @!PT LDS RZ, [RZ] ;  /* 0x00000000fffff984 */ /* 0x000fe20000000800 */
[----:B------:R-:W-:Y:S01]  /*1510*/  @!PT LDS RZ, [RZ] ;  /* 0x00000000fffff984 */ /* 0x000fe20000000800 */
[----:B------:R2:W-:Y:S04]  /*1520*/  LDGSTS.E.BYPASS.LTC128B.128 [R251+0x8100], [R6.64], !P5 ;  /* 0x0810000006fb7fae */ /* 0x0005e8000e901d46 */
[----:B------:R2:W-:Y:S02]  /*1530*/  LDGSTS.E.BYPASS.LTC128B.128 [R251+0xc100], [R4.64], !P3 ;  /* 0x0c10000004fb7fae */ /* 0x0005e4000d901d46 */
.L_x_1620:
[----:B------:R-:W-:Y:S05]  /*1540*/  BSYNC B0 ;  /* 0x0000000000007941 */ /* 0x000fea0003800000 */
.L_x_1619:
[----:B------:R-:W-:Y:S05]  /*1550*/  BRA.DIV ~URZ, `(.L_x_1621) ;  /* 0x000120527f007947 */ /* 0x000fea000b800000 */
[----:B--2---:R2:W3:Y:S04]  /*1560*/  SHFL.IDX PT, R12, R10, 0x1, 0x181f ;  /* 0x00381f000a0c7f89 */ /* 0x0044e800000e0000 */
[----:B----4-:R2:W4:Y:S02]  /*1570*/  SHFL.IDX PT, R4, R11, 0x1, 0x181f ;  /* 0x00381f000b047f89 */ /* 0x01052400000e0000 */
.L_x_1725:
[----:B------:R-:W-:Y:S01]  /*1580*/  IADD3 R5, R3, 0x10, RZ ;  /* 0x0000001003057810 */ /* 0x000fe20007ffe0ff */
[----:B------:R-:W-:Y:S03]  /*1590*/  BSSY B0, `(.L_x_1622) ;  /* 0x000000d000007945 */ /* 0x000fe60003800000 */
[----:B------:R-:W-:-:S13]  /*15a0*/  ISETP.GE.AND P0, PT, R5, R13, PT ;  /* 0x0000000d0500720c */ /* 0x000fda0003f06270 */
[----:B------:R-:W-:Y:S05]  /*15b0*/  @P0 BRA `(.L_x_1623) ;  /* 0x000000a000000947 */ /* 0x000fea0003800000 */
[----:B--2---:R-:W2:Y:S02]  /*15c0*/  LDL R8, [R1+0xc] ;  /* 0x00000c0001087983 */ /* 0x004ea40000100800 */
[-C--:B--2-4-:R-:W-:Y:S02]  /*15d0*/  LEA R6, P1, R8, R4.reuse, 0x1 ;  /* 0x0000000408067211 */ /* 0x094fe400078208ff */
[----:B------:R-:W-:Y:S02]  /*15e0*/  LEA R4, P0, R250, R4, 0x1 ;  /* 0x00000004fa047211 */ /* 0x000fe400078008ff */
[-C--:B---3--:R-:W-:Y:S02]  /*15f0*/  LEA.HI.X R7, R8, R12.reuse, R246, 0x1, P1 ;  /* 0x0000000c08077211 */ /* 0x088fe400008f0cf6 */
[----:B------:R-:W-:-:S03]  /*1600*/  LEA.HI.X R5, R250, R12, R245, 0x1, P0 ;  /* 0x0000000cfa057211 */ /* 0x000fc600000f0cf5 */
[----:B------:R-:W-:Y:S01]  /*1610*/  @!PT LDS RZ, [RZ] ;  /* 0x00000000fffff984 */ /* 0x000fe20000000800 */
[----:B------:R-:W-:Y:S01]  /*1620*/  @!PT LDS RZ, [RZ] ;  /* 0x00000000fffff984 */ /* 0x000fe20000000800 */
[----:B------:R-:W-:Y:S01]  /*1630*/  @!PT LDS RZ, [RZ] ;  /* 0x00000000fffff984 */ /* 0x000fe20000000800 */
[----:B------:R2:W-:Y:S04]  /*1640*/  LDGSTS.E.BYPASS.LTC128B.128 [R251+0x8900], [R6.64], !P5 ;  /* 0x0890000006fb7fae */ /* 0x0005e8000e901d46 */
[----:B------:R2:W-:Y:S02]  /*1650*/  LDGSTS.E.BYPASS.LTC128B.128 [R251+0xc900], [R4.64], !P3 ;  /* 0x0c90000004fb7fae */ /* 0x0005e4000d901d46 */
.L_x_1623:
[----:B------:R-:W-:Y:S05]  /*1660*/  BSYNC B0 ;  /* 0x0000000000007941 */ /* 0x000fea0003800000 */
.L_x_1622:
[----:B------:R-:W-:Y:S05]  /*1670*/  BRA.DIV ~URZ, `(.L_x_1624) ;  /* 0x000120027f007947 */ /* 0x000fea000b800000 */
[----:B---3--:R3:W1:Y:S02]  /*1680*/  SHFL.IDX PT, R12, R10, 0x2, 0x181f ;  /* 0x00581f000a0c7f89 */ /* 0x00866400000e0000 */
.L_x_1726:
[----:B------:R-:W-:Y:S05]  /*1690*/  BRA.DIV ~URZ, `(.L_x_1625) ;  /* 0x000120527f007947 */ /* 0x000fea000b800000 */
[----:B--2-4-:R2:W4:Y:S02]  /*16a0*/  SHFL.IDX PT, R4, R11, 0x2, 0x181f ;  /* 0x00581f000b047f89 */ /* 0x01452400000e0000 */
.L_x_1727:
[----:B------:R-:W-:Y:S01]  /*16b0*/  IADD3 R5, R3, 0x20, RZ ;  /* 0x0000002003057810 */ /* 0x000fe20007ffe0ff */
[----:B------:R-:W-:Y:S03]  /*16c0*/  BSSY B0, `(.L_x_1626) ;  /* 0x000000d000007945 */ /* 0x000fe60003800000 */
[----:B------:R-:W-:-:S13]  /*16d0*/  ISETP.GE.AND P0, PT, R5, R13, PT ;  /* 0x0000000d0500720c */ /* 0x000fda0003f06270 */
[----:B------:R-:W-:Y:S05]  /*16e0*/  @P0 BRA `(.L_x_1627) ;  /* 0x000000a000000947 */ /* 0x000fea0003800000 */
[----:B--2---:R-:W2:Y:S02]  /*16f0*/  LDL R8, [R1+0xc] ;  /* 0x00000c0001087983 */ /* 0x004ea40000100800 */
[-C--:B--2-4-:R-:W-:Y:S02]  /*1700*/  LEA R6, P1, R8, R4.reuse, 0x1 ;  /* 0x0000000408067211 */ /* 0x094fe400078208ff */
[----:B------:R-:W-:Y:S02]  /*1710*/  LEA R4, P0, R250, R4, 0x1 ;  /* 0x00000004fa047211 */ /* 0x000fe400078008ff */
[-C--:B-1----:R-:W-:Y:S02]  /*1720*/  LEA.HI.X R7, R8, R12.reuse, R246, 0x1, P1 ;  /* 0x0000000c08077211 */ /* 0x082fe400008f0cf6 */
[----:B------:R-:W-:-:S03]  /*1730*/  LEA.HI.X R5, R250, R12, R245, 0x1, P0 ;  /* 0x0000000cfa057211 */ /* 0x000fc600000f0cf5 */
[----:B------:R-:W-:Y:S01]  /*1740*/  @!PT LDS RZ, [RZ] ;  /* 0x00000000fffff984 */ /* 0x000fe20000000800 */
[----:B------:R-:W-:Y:S01]  /*1750*/  @!PT LDS RZ, [RZ] ;  /* 0x00000000fffff984 */ /* 0x000fe20000000800 */
[----:B------:R-:W-:Y:S01]  /*1760*/  @!PT LDS RZ, [RZ] ;  /* 0x00000000fffff984 */ /* 0x000fe20000000800 */
[----:B------:R1:W-:Y:S04]  /*1770*/  LDGSTS.E.BYPASS.LTC128B.128 [R251+0x9100], [R6.64], !P5 ;  /* 0x0910000006fb7fae */ /* 0x0003e8000e901d46 */
[----:B------:R1:W-:Y:S02]  /*1780*/  LDGSTS.E.BYPASS.LTC128B.128 [R251+0xd100], [R4.64], !P3 ;  /* 0x0d10000004fb7fae */ /* 0x0003e4000d901d46 */
.L_x_1627:
[----:B------:R-:W-:Y:S05]  /*1790*/  BSYNC B0 ;  /* 0x0000000000007941 */ /* 0x000fea0003800000 */
.L_x_1626:
[----:B------:R-:W-:Y:S05]  /*17a0*/  BRA.DIV ~URZ, `(.L_x_1628) ;  /* 0x00011fb27f007947 */ /* 0x000fea000b800000 */
[----:B-1----:R1:W2:Y:S04]  /*17b0*/  SHFL.IDX PT, R12, R10, 0x3, 0x181f ;  /* 0x00781f000a0c7f89 */ /* 0x0022a800000e0000 */
[----:B----4-:R1:W4:Y:S02]  /*17c0*/  SHFL.IDX PT, R4, R11, 0x3, 0x181f ;  /* 0x00781f000b047f89 */ /* 0x01032400000e0000 */
.L_x_1728:
[----:B------:R-:W-:Y:S01]  /*17d0*/  IADD3 R5, R3, 0x30, RZ ;  /* 0x0000003003057810 */ /* 0x000fe20007ffe0ff */
[----:B------:R-:W-:Y:S03]  /*17e0*/  BSSY B0, `(.L_x_1629) ;  /* 0x000000d000007945 */ /* 0x000fe60003800000 */
[----:B------:R-:W-:-:S13]  /*17f0*/  ISETP.GE.AND P0, PT, R5, R13, PT ;  /* 0x0000000d0500720c */ /* 0x000fda0003f06270 */
[----:B------:R-:W-:Y:S05]  /*1800*/  @P0 BRA `(.L_x_1630) ;  /* 0x000000a000000947 */ /* 0x000fea0003800000 */
[----:B---3--:R-:W3:Y:S02]  /*1810*/  LDL R8, [R1+0xc] ;  /* 0x00000c0001087983 */ /* 0x008ee40000100800 */
        /* <DEDUP_REMOVED lines=9> */
.L_x_1630:
[----:B------:R-:W-:Y:S05]  /*18b0*/  BSYNC B0 ;  /* 0x0000000000007941 */ /* 0x000fea0003800000 */
.L_x_1629:
[----:B------:R-:W-:Y:S05]  /*18c0*/  BRA.DIV ~URZ, `(.L_x_1631) ;  /* 0x00011f627f007947 */ /* 0x000fea000b800000 */
[----:B--2---:R2:W1:Y:S02]  /*18d0*/  SHFL.IDX PT, R12, R10, 0x4, 0x181f ;  /* 0x00981f000a0c7f89 */ /* 0x00446400000e0000 */
.L_x_1729:
[----:B------:R-:W-:Y:S05]  /*18e0*/  BRA.DIV ~URZ, `(.L_x_1632) ;  /* 0x00011fb27f007947 */ /* 0x000fea000b800000 */
[----:B----4-:R4:W2:Y:S02]  /*18f0*/  SHFL.IDX PT, R4, R11, 0x4, 0x181f ;  /* 0x00981f000b047f89 */ /* 0x0108a400000e0000 */
.L_x_1730:
[----:B------:R-:W-:Y:S01]  /*1900*/  IADD3 R5, R3, 0x40, RZ ;  /* 0x0000004003057810 */ /* 0x000fe20007ffe0ff */
[----:B------:R-:W-:Y:S03]  /*1910*/  BSSY B0, `(.L_x_1633) ;  /* 0x000000d000007945 */ /* 0x000fe60003800000 */
[----:B------:R-:W-:-:S13]  /*1920*/  ISETP.GE.AND P0, PT, R5, R13, PT ;  /* 0x0000000d0500720c */ /* 0x000fda0003f06270 */
[----:B------:R-:W-:Y:S05]  /*1930*/  @P0 BRA `(.L_x_1634) ;  /* 0x000000a000000947 */ /* 0x000fea0003800000 */
[----:B---3--:R-:W3:Y:S02]  /*1940*/  LDL R8, [R1+0xc] ;  /* 0x00000c0001087983 */ /* 0x008ee40000100800 */
[-C--:B--23--:R-:W-:Y:S02]  /*1950*/  LEA R6, P1, R8, R4.reuse, 0x1 ;  /* 0x0000000408067211 */ /* 0x08cfe400078208ff */
        /* <DEDUP_REMOVED lines=8> */
.L_x_1634:
[----:B------:R-:W-:Y:S05]  /*19e0*/  BSYNC B0 ;  /* 0x0000000000007941 */ /* 0x000fea0003800000 */
.L_x_1633:
[----:B------:R-:W-:Y:S05]  /*19f0*/  BRA.DIV ~URZ, `(.L_x_1635) ;  /* 0x00011f127f007947 */ /* 0x000fea000b800000 */
[----:B-1----:R1:W3:Y:S04]  /*1a00*/  SHFL.IDX PT, R12, R10, 0x5, 0x181f ;  /* 0x00b81f000a0c7f89 */ /* 0x0022e800000e0000 */
[----:B--2---:R1:W2:Y:S02]  /*1a10*/  SHFL.IDX PT, R4, R11, 0x5, 0x181f ;  /* 0x00b81f000b047f89 */ /* 0x0042a400000e0000 */
.L_x_1731:
[----:B------:R-:W-:Y:S01]  /*1a20*/  IADD3 R5, R3, 0x50, RZ ;  /* 0x0000005003057810 */ /* 0x000fe20007ffe0ff */
[----:B------:R-:W-:Y:S03]  /*1a30*/  BSSY B0, `(.L_x_1636) ;  /* 0x000000d000007945 */ /* 0x000fe60003800000 */
[----:B------:R-:W-:-:S13]  /*1a40*/  ISETP.GE.AND P0, PT, R5, R13, PT ;  /* 0x0000000d0500720c */ /* 0x000fda0003f06270 */
[----:B------:R-:W-:Y:S05]  /*1a50*/  @P0 BRA `(.L_x_1637) ;  /* 0x000000a000000947 */ /* 0x000fea0003800000 */
[----:B----4-:R-:W4:Y:S02]  /*1a60*/  LDL R8, [R1+0xc] ;  /* 0x00000c0001087983 */ /* 0x010f240000100800 */
        /* <DEDUP_REMOVED lines=9> */
.L_x_1637:
[----:B------:R-:W-:Y:S05]  /*1b00*/  BSYNC B0 ;  /* 0x0000000000007941 */ /* 0x000fea0003800000 */
.L_x_1636:
[----:B------:R-:W-:Y:S05]  /*1b10*/  BRA.DIV ~URZ, `(.L_x_1638) ;  /* 0x00011ec27f007947 */ /* 0x000fea000b800000 */
[----:B---3--:R3:W1:Y:S02]  /*1b20*/  SHFL.IDX PT, R12, R10, 0x6, 0x181f ;  /* 0x00d81f000a0c7f89 */ /* 0x00866400000e0000 */
.L_x_1732:
[----:B------:R-:W-:Y:S05]  /*1b30*/  BRA.DIV ~URZ, `(.L_x_1639) ;  /* 0x00011f127f007947 */ /* 0x000fea000b800000 */
[----:B--2---:R2:W3:Y:S02]  /*1b40*/  SHFL.IDX PT, R4, R11, 0x6, 0x181f ;  /* 0x00d81f000b047f89 */ /* 0x0044e400000e0000 */
.L_x_1733:
[----:B------:R-:W-:Y:S01]  /*1b50*/  IADD3 R5, R3, 0x60, RZ ;  /* 0x0000006003057810 */ /* 0x000fe20007ffe0ff */
[----:B------:R-:W-:Y:S03]  /*1b60*/  BSSY B0, `(.L_x_1640) ;  /* 0x000000d000007945 */ /* 0x000fe60003800000 */
[----:B------:R-:W-:-:S13]  /*1b70*/  ISETP.GE.AND P0, PT, R5, R13, PT ;  /* 0x0000000d0500720c */ /* 0x000fda0003f06270 */
[----:B------:R-:W-:Y:S05]  /*1b80*/  @P0 BRA `(.L_x_1641) ;  /* 0x000000a000000947 */ /* 0x000fea0003800000 */
[----:B--2---:R-:W2:Y:S02]  /*1b90*/  LDL R8, [R1+0xc] ;  /* 0x00000c0001087983 */ /* 0x004ea40000100800 */
        /* <DEDUP_REMOVED lines=9> */
.L_x_1641:
[----:B------:R-:W-:Y:S05]  /*1c30*/  BSYNC B0 ;  /* 0x0000000000007941 */ /* 0x000fea0003800000 */
.L_x_1640:
[----:B------:R-:W-:Y:S05]  /*1c40*/  BRA.DIV ~URZ, `(.L_x_1642) ;  /* 0x00011e727f007947 */ /* 0x000fea000b800000 */
[----:B-1-3--:R-:W1:Y:S04]  /*1c50*/  SHFL.IDX PT, R10, R10, 0x7, 0x181f ;  /* 0x00f81f000a0a7f89 */ /* 0x00ae6800000e0000 */
[----:B--2-4-:R-:W2:Y:S02]  /*1c60*/  SHFL.IDX PT, R11, R11, 0x7, 0x181f ;  /* 0x00f81f000b0b7f89 */ /* 0x014ea400000e0000 */
.L_x_1734:
[----:B------:R-:W3:Y:S01]  /*1c70*/  LDL R31, [R1+0xc] ;  /* 0x00000c00011f7983 */ /* 0x000ee20000100800 */
[----:B------:R-:W-:Y:S01]  /*1c80*/  IADD3 R3, R3, 0x70, RZ ;  /* 0x0000007003037810 */ /* 0x000fe20007ffe0ff */
[----:B-----5:R-:W-:-:S03]  /*1c90*/  IMAD.WIDE.U32 R142, R0, c[0x0][0x2b0], RZ ;  /* 0x0000ac00008e7a25 */ /* 0x020fc600078e00ff */
[----:B------:R-:W-:Y:S02]  /*1ca0*/  ISETP.GE.AND P2, PT, R3, R13, PT ;  /* 0x0000000d0300720c */ /* 0x000fe40003f46270 */
[----:B------:R-:W-:Y:S01]  /*1cb0*/  SHF.R.S32.HI R3, RZ, 0x1f, R0 ;  /* 0x0000001fff037819 */ /* 0x000fe20000011400 */
[----:B------:R4:W-:Y:S04]  /*1cc0*/  STL.64 [R1+0x68], R142 ;  /* 0x0000688e01007387 */ /* 0x0009e80000100a00 */
[----:B------:R-:W-:-:S04]  /*1cd0*/  IMAD R3, R3, c[0x0][0x2b0], RZ ;  /* 0x0000ac0003037a24 */ /* 0x000fc800078e02ff */
[----:B------:R-:W-:Y:S02]  /*1ce0*/  IMAD R3, R0, c[0x0][0x2b4], R3 ;  /* 0x0000ad0000037a24 */ /* 0x000fe400078e0203 */
[C---:B--2---:R-:W-:Y:S02]  /*1cf0*/  @!P2 LEA R6, P0, R250.reuse, R11, 0x1 ;  /* 0x0000000bfa06a211 */ /* 0x044fe400078008ff */
[----:B------:R-:W-:Y:S02]  /*1d00*/  IMAD.IADD R139, R143, 0x1, R3 ;  /* 0x000000018f8b7824 */ /* 0x000fe400078e0203 */
[----:B-1----:R-:W-:-:S03]  /*1d10*/  @!P2 LEA.HI.X R7, R250, R10, R245, 0x1, P0 ;  /* 0x0000000afa07a211 */ /* 0x002fc600000f0cf5 */
[----:B------:R4:W-:Y:S01]  /*1d20*/  STL [R1+0x38], R139 ;  /* 0x0000388b01007387 */ /* 0x0009e20000100800 */
[----:B---3--:R-:W-:-:S04]  /*1d30*/  @!P2 LEA R4, P1, R31, R11, 0x1 ;  /* 0x0000000b1f04a211 */ /* 0x008fc800078208ff */
[----:B------:R-:W-:-:S05]  /*1d40*/  @!P2 LEA.HI.X R5, R31, R10, R246, 0x1, P1 ;  /* 0x0000000a1f05a211 */ /* 0x000fca00008f0cf6 */
[----:B------:R-:W-:Y:S01]  /*1d50*/  @!PT LDS RZ, [RZ] ;  /* 0x00000000fffff984 */ /* 0x000fe20000000800 */
[----:B------:R-:W-:Y:S01]  /*1d60*/  @!PT LDS RZ, [RZ] ;  /* 0x00000000fffff984 */ /* 0x000fe20000000800 */
[----:B------:R-:W-:Y:S01]  /*1d70*/  @!PT LDS RZ, [RZ] ;  /* 0x00000000fffff984 */ /* 0x000fe20000000800 */
[----:B------:R4:W-:Y:S04]  /*1d80*/  @!P2 LDGSTS.E.BYPASS.LTC128B.128 [R251+0xb900], [R4.64], !P5 ;  /* 0x0b90000004fbafae */ /* 0x0009e8000e901d46 */
[----:B------:R4:W-:Y:S04]  /*1d90*/  @!P2 LDGSTS.E.BYPASS.LTC128B.128 [R251+0xf900], [R6.64], !P3 ;  /* 0x0f90000006fbafae */ /* 0x0009e8000d901d46 */
[----:B------:R-:W0:Y:S01]  /*1da0*/  LDGDEPBAR ;  /* 0x00000000000079af */ /* 0x000e220000000000 */
[----:B------:R-:W-:Y:S02]  /*1db0*/  WARPSYNC 0xffffffff ;  /* 0xffffffff00007948 */ /* 0x000fe40003800000 */
[----:B------:R-:W2:Y:S04]  /*1dc0*/  LDL R144, [R1+0x4] ;  /* 0x0000040001907983 */ /* 0x000ea80000100800 */
[----:B------:R-:W3:Y:S01]  /*1dd0*/  LDL R145, [R1+0x4c] ;  /* 0x00004c0001917983 */ /* 0x000ee20000100800 */
[----:B------:R-:W-:-:S03]  /*1de0*/  MOV R0, c[0x0][0x2b8] ;  /* 0x0000ae0000007a02 */ /* 0x000fc60000000f00 */
[----:B------:R-:W5:Y:S01]  /*1df0*/  LDL R19, [R1+0x40] ;  /* 0x0000400001137983 */ /* 0x000f620000100800 */
[----:B------:R-:W-:Y:S02]  /*1e00*/  ISETP.NE.AND P3, PT, R0, 0x1, PT ;  /* 0x000000010000780c */ /* 0x000fe40003f65270 */
[----:B------:R-:W-:Y:S01]  /*1e10*/  MOV R18, RZ ;  /* 0x000000ff00127202 */ /* 0x000fe20000000f00 */
[----:B------:R-:W-:Y:S01]  /*1e20*/  BAR.SYNC.DEFER_BLOCKING 0x0 ;  /* 0x0000000000007b1d */ /* 0x000fe20000010000 */
[----:B--2---:R-:W-:-:S05]  /*1e30*/  IMAD R3, R48, 0x40, R144 ;  /* 0x0000004030037824 */ /* 0x004fca00078e0290 */
[----:B------:R-:W-:-:S04]  /*1e40*/  IADD3 R3, R3, -0x40, RZ ;  /* 0xffffffc003037810 */ /* 0x000fc80007ffe0ff */
[C---:B------:R-:W-:Y:S02]  /*1e50*/  ISETP.GE.AND P1, PT, R3.reuse, R49, PT ;  /* 0x000000310300720c */ /* 0x040fe40003f26270 */
[----:B---3--:R-:W-:Y:S02]  /*1e60*/  IADD3 R0, R3, R145, RZ ;  /* 0x0000009103007210 */ /* 0x008fe40007ffe0ff */
[----:B------:R-:W-:-:S03]  /*1e70*/  ISETP.GT.OR P1, PT, R144, 0x3f, P1 ;  /* 0x0000003f9000780c */ /* 0x000fc60000f24670 */
[----:B----4-:R-:W-:-:S04]  /*1e80*/  @P3 IMAD.HI.U32 R4, R0, c[0x0][0x2bc], RZ ;  /* 0x0000af0000043a27 */ /* 0x010fc800078e00ff */
[----:B------:R-:W-:Y:S01]  /*1e90*/  IMAD.MOV.U32 R3, RZ, RZ, R0 ;  /* 0x000000ffff037224 */ /* 0x000fe200078e0000 */
[----:B------:R-:W-:-:S05]  /*1ea0*/  @P3 SHF.R.U32.HI R3, RZ, c[0x0][0x2c0], R4 ;  /* 0x0000b000ff033a19 */ /* 0x000fca0000011604 */
[----:B------:R-:W-:-:S04]  /*1eb0*/  @!P1 IADD3 R5, P0, R3, R142, RZ ;  /* 0x0000008e03059210 */ /* 0x000fc80007f1e0ff */
[----:B------:R-:W-:Y:S02]  /*1ec0*/  @!P1 LEA.HI.X.SX32 R4, R3, R139, 0x1, P0 ;  /* 0x0000008b03049211 */ /* 0x000fe400000f0eff */
[----:B------:R-:W-:-:S04]  /*1ed0*/  @!P1 LEA R6, P0, R5, c[0x0][0x2a0], 0x2 ;  /* 0x0000a80005069a11 */ /* 0x000fc800078010ff */
[----:B------:R-:W-:-:S05]  /*1ee0*/  @!P1 LEA.HI.X R7, R5, c[0x0][0x2a4], R4, 0x2, P0 ;  /* 0x0000a90005079a11 */ /* 0x000fca00000f1404 */
[----:B------:R1:W2:Y:S01]  /*1ef0*/  @!P1 LDG.E R18, [R6.64] ;  /* 0x0000000606129981 */ /* 0x0002a2000c1e1900 */
[----:B------:R-:W-:-:S04]  /*1f00*/  IMAD.MOV R3, RZ, RZ, -R3 ;  /* 0x000000ffff037224 */ /* 0x000fc800078e0a03 */
[----:B------:R-:W-:-:S05]  /*1f10*/  IMAD R24, R3, c[0x0][0x2b8], R0 ;  /* 0x0000ae0003187a24 */ /* 0x000fca00078e0200 */
[----:B------:R-:W-:-:S05]  /*1f20*/  SHF.R.S32.HI R13, RZ, 0x1f, R24 ;  /* 0x0000001fff0d7819 */ /* 0x000fca0000011418 */
[----:B------:R-:W-:-:S04]  /*1f30*/  IMAD R4, R13, c[0x0][0x1e0], RZ ;  /* 0x000078000d047a24 */ /* 0x000fc800078e02ff */
[C---:B------:R-:W-:Y:S02]  /*1f40*/  IMAD R4, R24.reuse, c[0x0][0x1e4], R4 ;  /* 0x0000790018047a24 */ /* 0x040fe400078e0204 */
[----:B-1----:R-:W-:-:S04]  /*1f50*/  IMAD.WIDE.U32 R6, R24, c[0x0][0x1e0], RZ ;  /* 0x0000780018067a25 */ /* 0x002fc800078e00ff */
[----:B------:R-:W-:Y:S01]  /*1f60*/  IMAD R0, R2, c[0x0][0x1e8], RZ ;  /* 0x00007a0002007a24 */ /* 0x000fe200078e02ff */
[----:B------:R-:W-:Y:S01]  /*1f70*/  IADD3 R5, R7, R4, RZ ;  /* 0x0000000407057210 */ /* 0x000fe20007ffe0ff */
[----:B------:R-:W-:Y:S02]  /*1f80*/  IMAD.MOV.U32 R4, RZ, RZ, R6 ;  /* 0x000000ffff047224 */ /* 0x000fe400078e0006 */
[----:B-----5:R-:W-:-:S04]  /*1f90*/  IMAD.WIDE.U32 R140, R19, c[0x0][0x1e8], RZ ;  /* 0x00007a00138c7a25 */ /* 0x020fc800078e00ff */
[----:B------:R-:W-:Y:S01]  /*1fa0*/  IMAD R0, R19, c[0x0][0x1ec], R0 ;  /* 0x00007b0013007a24 */ /* 0x000fe200078e0200 */
[----:B------:R-:W-:-:S04]  /*1fb0*/  SHF.R.S32.HI R8, RZ, 0x1f, R247 ;  /* 0x0000001fff087819 */ /* 0x000fc800000114f7 */
[----:B------:R-:W-:Y:S02]  /*1fc0*/  IADD3 R138, R141, R0, RZ ;  /* 0x000000008d8a7210 */ /* 0x000fe40007ffe0ff */
[----:B------:R-:W-:Y:S02]  /*1fd0*/  LEA R3, R48, 0xffffffc0, 0x6 ;  /* 0xffffffc030037811 */ /* 0x000fe400078e30ff */
[----:B------:R-:W-:-:S03]  /*1fe0*/  LEA.HI R8, R8, R247, RZ, 0x3 ;  /* 0x000000f708087211 */ /* 0x000fc600078f18ff */
[----:B------:R-:W-:Y:S01]  /*1ff0*/  IMAD.IADD R3, R49, 0x1, -R3 ;  /* 0x0000000131037824 */ /* 0x000fe200078e0a03 */
[----:B------:R-:W-:Y:S01]  /*2000*/  SHF.R.S32.HI R8, RZ, 0x3, R8 ;  /* 0x00000003ff087819 */ /* 0x000fe20000011408 */
[----:B------:R-:W-:Y:S02]  /*2010*/  IMAD R2, R2, c[0x0][0x210], RZ ;  /* 0x0000840002027a24 */ /* 0x000fe400078e02ff */
[----:B------:R-:W-:Y:S02]  /*2020*/  IMAD R13, R13, c[0x0][0x208], RZ ;  /* 0x000082000d0d7a24 */ /* 0x000fe400078e02ff */
[----:B------:R-:W-:Y:S02]  /*2030*/  IMAD R2, R19, c[0x0][0x214], R2 ;  /* 0x0000850013027a24 */ /* 0x000fe400078e0202 */
[----:B------:R-:W-:Y:S01]  /*2040*/  IMAD R13, R24, c[0x0][0x20c], R13 ;  /* 0x00008300180d7a24 */ /* 0x000fe200078e020d */
[----:B------:R-:W-:Y:S01]  /*2050*/  STL [R1+0x48], R24 ;  /* 0x0000481801007387 */ /* 0x000fe20000100800 */
[C---:B------:R-:W-:Y:S01]  /*2060*/  SHF.L.U32 R51, R31.reuse, 0x1, RZ ;  /* 0x000000011f337819 */ /* 0x040fe200000006ff */
[----:B------:R-:W-:Y:S01]  /*2070*/  IMAD.SHL.U32 R137, R250, 0x2, RZ ;  /* 0x00000002fa897824 */ /* 0x000fe200078e00ff */
[----:B------:R-:W-:-:S02]  /*2080*/  SHF.L.U64.HI R50, R31, 0x1, R246 ;  /* 0x000000011f327819 */ /* 0x000fc400000102f6 */
[----:B------:R-:W-:Y:S02]  /*2090*/  IADD3 R235, R243, 0x20, RZ ;  /* 0x00000020f3eb7810 */ /* 0x000fe40007ffe0ff */
[----:B------:R-:W-:Y:S02]  /*20a0*/  SHF.L.U64.HI R136, R250, 0x1, R245 ;  /* 0x00000001fa887819 */ /* 0x000fe400000102f5 */
[----:B--2---:R-:W-:Y:S01]  /*20b0*/  SHF.R.S32.HI R12, RZ, 0x1f, R18 ;  /* 0x0000001fff0c7819 */ /* 0x004fe20000011412 */
[----:B------:R-:W-:-:S04]  /*20c0*/  IMAD.WIDE.U32 R4, R18, c[0x0][0x1f0], R4 ;  /* 0x00007c0012047a25 */ /* 0x000fc800078e0004 */
[----:B------:R-:W-:Y:S01]  /*20d0*/  IMAD R9, R12, c[0x0][0x1f0], RZ ;  /* 0x00007c000c097a24 */ /* 0x000fe200078e02ff */
[----:B------:R-:W-:-:S03]  /*20e0*/  IADD3 R0, P0, R4, R140, RZ ;  /* 0x0000008c04007210 */ /* 0x000fc60007f1e0ff */
[----:B------:R-:W-:-:S05]  /*20f0*/  IMAD R9, R18, c[0x0][0x1f4], R9 ;  /* 0x00007d0012097a24 */ /* 0x000fca00078e0209 */
[----:B------:R-:W-:Y:S02]  /*2100*/  IADD3.X R9, R138, R5, R9, P0, !PT ;  /* 0x000000058a097210 */ /* 0x000fe400007fe409 */
[----:B------:R-:W-:-:S04]  /*2110*/  LEA R10, P0, R0, c[0x0][0x1c8], 0x1 ;  /* 0x00007200000a7a11 */ /* 0x000fc800078008ff */
[----:B------:R-:W-:Y:S01]  /*2120*/  LEA.HI.X R9, R0, c[0x0][0x1cc], R9, 0x1, P0 ;  /* 0x0000730000097a11 */ /* 0x000fe200000f0c09 */
[----:B------:R-:W1:Y:S01]  /*2130*/  SHFL.IDX PT, R16, R10, RZ, 0x181f ;  /* 0x00181fff0a107589 */ /* 0x000e6200000e0000 */
[----:B------:R-:W-:-:S03]  /*2140*/  IADD3 R0, -R8, R3, RZ ;  /* 0x0000000308007210 */ /* 0x000fc60007ffe1ff */
[----:B------:R-:W2:Y:S01]  /*2150*/  SHFL.IDX PT, R8, R9, RZ, 0x181f ;  /* 0x00181fff09087589 */ /* 0x000ea200000e0000 */
[----:B------:R-:W-:-:S03]  /*2160*/  ISETP.GE.AND P5, PT, R0, 0x1, PT ;  /* 0x000000010000780c */ /* 0x000fc60003fa6270 */
[----:B------:R-:W3:Y:S04]  /*2170*/  SHFL.IDX PT, R6, R10, 0x1, 0x181f ;  /* 0x00381f000a067f89 */ /* 0x000ee800000e0000 */
[----:B------:R-:W4:Y:S01]  /*2180*/  SHFL.IDX PT, R7, R9, 0x1, 0x181f ;  /* 0x00381f0009077f89 */ /* 0x000f2200000e0000 */
[----:B------:R-:W-:-:S05]  /*2190*/  ISETP.GE.AND P2, PT, R0, 0x11, PT ;  /* 0x000000110000780c */ /* 0x000fca0003f46270 */
[C---:B------:R-:W-:Y:S01]  /*21a0*/  @P5 ISETP.GE.AND P1, PT, R31.reuse, c[0x0][0x1d4], PT ;  /* 0x000075001f005a0c */ /* 0x040fe20003f26270 */
[----:B------:R-:W5:Y:S01]  /*21b0*/  SHFL.IDX PT, R4, R10, 0x2, 0x181f ;  /* 0x00581f000a047f89 */ /* 0x000f6200000e0000 */
[----:B-1----:R-:W-:-:S04]  /*21c0*/  @P5 LEA R14, P0, R31, R16, 0x1 ;  /* 0x000000101f0e5211 */ /* 0x002fc800078008ff */
[----:B--2---:R-:W-:Y:S01]  /*21d0*/  @P5 LEA.HI.X R15, R31, R8, R246, 0x1, P0 ;  /* 0x000000081f0f5211 */ /* 0x004fe200000f0cf6 */
[----:B------:R-:W1:Y:S06]  /*21e0*/  SHFL.IDX PT, R5, R9, 0x2, 0x181f ;  /* 0x00581f0009057f89 */ /* 0x000e6c00000e0000 */
[----:B------:R3:W-:Y:S01]  /*21f0*/  @P5 LDGSTS.E.BYPASS.LTC128B.128 [R251+0x4100], [R14.64], !P1 ;  /* 0x041000000efb5fae */ /* 0x0007e2000c901d46 */
[C---:B------:R-:W-:Y:S02]  /*2200*/  @P5 LEA R16, P1, R250.reuse, R16, 0x1 ;  /* 0x00000010fa105211 */ /* 0x040fe400078208ff */
[----:B------:R-:W-:-:S02]  /*2210*/  @P5 ISETP.GE.AND P0, PT, R250, c[0x0][0x1d4], PT ;  /* 0x00007500fa005a0c */ /* 0x000fc40003f06270 */
[----:B------:R-:W-:Y:S02]  /*2220*/  @P5 LEA.HI.X R17, R250, R8, R245, 0x1, P1 ;  /* 0x00000008fa115211 */ /* 0x000fe400008f0cf5 */
[C---:B------:R-:W-:Y:S01]  /*2230*/  @P2 ISETP.GE.AND P1, PT, R31.reuse, c[0x0][0x1d4], PT ;  /* 0x000075001f002a0c */ /* 0x040fe20003f26270 */
[----:B------:R-:W2:Y:S04]  /*2240*/  SHFL.IDX PT, R10, R10, 0x3, 0x181f ;  /* 0x00781f000a0a7f89 */ /* 0x000ea800000e0000 */
[----:B------:R-:W1:Y:S04]  /*2250*/  SHFL.IDX PT, R9, R9, 0x3, 0x181f ;  /* 0x00781f0009097f89 */ /* 0x000e6800000e0000 */
[----:B------:R1:W-:Y:S01]  /*2260*/  @P5 LDGSTS.E.BYPASS.LTC128B.128 [R251+0x6100], [R16.64], !P0 ;  /* 0x0610000010fb5fae */ /* 0x0003e2000c101d46 */
[----:B---3--:R-:W-:-:S04]  /*2270*/  @P2 LEA R14, P6, R31, R6, 0x1 ;  /* 0x000000061f0e2211 */ /* 0x008fc800078c08ff */
[-C--:B----4-:R-:W-:Y:S02]  /*2280*/  @P2 LEA.HI.X R15, R31, R7.reuse, R246, 0x1, P6 ;  /* 0x000000071f0f2211 */ /* 0x090fe400030f0cf6 */
[----:B------:R-:W-:Y:S02]  /*2290*/  ISETP.GE.AND P6, PT, R0, 0x21, PT ;  /* 0x000000210000780c */ /* 0x000fe40003fc6270 */
[C---:B------:R-:W-:Y:S01]  /*22a0*/  @P2 LEA R6, P0, R250.reuse, R6, 0x1 ;  /* 0x00000006fa062211 */ /* 0x040fe200078008ff */
[----:B------:R5:W-:Y:S01]  /*22b0*/  @P2 LDGSTS.E.BYPASS.LTC128B.128 [R251+0x4900], [R14.64], !P1 ;  /* 0x049000000efb2fae */ /* 0x000be2000c901d46 */
[C---:B------:R-:W-:Y:S02]  /*22c0*/  @P2 ISETP.GE.AND P1, PT, R250.reuse, c[0x0][0x1d4], PT ;  /* 0x00007500fa002a0c */ /* 0x040fe40003f26270 */
[----:B------:R-:W-:-:S07]  /*22d0*/  @P2 LEA.HI.X R7, R250, R7, R245, 0x1, P0 ;  /* 0x00000007fa072211 */ /* 0x000fce00000f0cf5 */
[----:B------:R-:W-:-:S04]  /*22e0*/  @P6 ISETP.GE.AND P0, PT, R31, c[0x0][0x1d4], PT ;  /* 0x000075001f006a0c */ /* 0x000fc80003f06270 */
[----:B------:R2:W-:Y:S01]  /*22f0*/  @P2 LDGSTS.E.BYPASS.LTC128B.128 [R251+0x6900], [R6.64], !P1 ;  /* 0x0690000006fb2fae */ /* 0x0005e2000c901d46 */
[----:B-----5:R-:W-:-:S04]  /*2300*/  @P6 LEA R14, P5, R31, R4, 0x1 ;  /* 0x000000041f0e6211 */ /* 0x020fc800078a08ff */
[-C--:B-1----:R-:W-:Y:S02]  /*2310*/  @P6 LEA.HI.X R15, R31, R5.reuse, R246, 0x1, P5 ;  /* 0x000000051f0f6211 */ /* 0x082fe400028f0cf6 */
[----:B------:R-:W-:Y:S02]  /*2320*/  ISETP.GE.AND P5, PT, R0, 0x31, PT ;  /* 0x000000310000780c */ /* 0x000fe40003fa6270 */
[C---:B------:R-:W-:Y:S01]  /*2330*/  @P6 LEA R4, P2, R250.reuse, R4, 0x1 ;  /* 0x00000004fa046211 */ /* 0x040fe200078408ff */
[----:B------:R1:W-:Y:S03]  /*2340*/  @P6 LDGSTS.E.BYPASS.LTC128B.128 [R251+0x5100], [R14.64], !P0 ;  /* 0x051000000efb6fae */ /* 0x0003e6000c101d46 */
[C---:B------:R-:W-:Y:S02]  /*2350*/  @P6 LEA.HI.X R5, R250.reuse, R5, R245, 0x1, P2 ;  /* 0x00000005fa056211 */ /* 0x040fe400010f0cf5 */
[----:B------:R-:W-:-:S05]  /*2360*/  @P6 ISETP.GE.AND P2, PT, R250, c[0x0][0x1d4], PT ;  /* 0x00007500fa006a0c */ /* 0x000fca0003f46270 */
[CC--:B--2---:R-:W-:Y:S02]  /*2370*/  @P5 LEA R6, P1, R31.reuse, R10.reuse, 0x1 ;  /* 0x0000000a1f065211 */ /* 0x0c4fe400078208ff */
[C---:B------:R-:W-:Y:S02]  /*2380*/  @P5 LEA R10, P0, R250.reuse, R10, 0x1 ;  /* 0x0000000afa0a5211 */ /* 0x040fe400078008ff */
[CC--:B------:R-:W-:Y:S02]  /*2390*/  @P5 LEA.HI.X R7, R31.reuse, R9.reuse, R246, 0x1, P1 ;  /* 0x000000091f075211 */ /* 0x0c0fe400008f0cf6 */
[----:B------:R-:W-:Y:S02]  /*23a0*/  @P5 ISETP.GE.AND P1, PT, R31, c[0x0][0x1d4], PT ;  /* 0x000075001f005a0c */ /* 0x000fe40003f26270 */
[C---:B------:R-:W-:Y:S01]  /*23b0*/  @P5 LEA.HI.X R11, R250.reuse, R9, R245, 0x1, P0 ;  /* 0x00000009fa0b5211 */ /* 0x040fe200000f0cf5 */
[----:B------:R2:W-:Y:S01]  /*23c0*/  @P6 LDGSTS.E.BYPASS.LTC128B.128 [R251+0x7100], [R4.64], !P2 ;  /* 0x0710000004fb6fae */ /* 0x0005e2000d101d46 */
[----:B------:R-:W-:-:S09]  /*23d0*/  @P5 ISETP.GE.AND P0, PT, R250, c[0x0][0x1d4], PT ;  /* 0x00007500fa005a0c */ /* 0x000fd20003f06270 */
[----:B------:R2:W-:Y:S04]  /*23e0*/  @P5 LDGSTS.E.BYPASS.LTC128B.128 [R251+0x5900], [R6.64], !P1 ;  /* 0x0590000006fb5fae */ /* 0x0005e8000c901d46 */
[----:B------:R3:W-:Y:S04]  /*23f0*/  @P5 LDGSTS.E.BYPASS.LTC128B.128 [R251+0x7900], [R10.64], !P0 ;  /* 0x079000000afb5fae */ /* 0x0007e8000c101d46 */
[----:B------:R-:W0:Y:S01]  /*2400*/  LDGDEPBAR ;  /* 0x00000000000079af */ /* 0x000e220000000000 */
[----:B------:R-:W-:-:S04]  /*2410*/  DEPBAR.LE SB0, 0x1 ;  /* 0x000080400000791a */ /* 0x000fc80000000000 */
[----:B------:R-:W-:-:S04]  /*2420*/  DEPBAR.LE SB0, 0x0 ;  /* 0x000080000000791a */ /* 0x000fc80000000000 */
[----:B------:R-:W-:Y:S01]  /*2430*/  BAR.SYNC.DEFER_BLOCKING 0x0 ;  /* 0x0000000000007b1d */ /* 0x000fe20000010000 */
[----:B------:R-:W-:Y:S01]  /*2440*/  IMAD.WIDE.U32 R16, R19, c[0x0][0x210], RZ ;  /* 0x0000840013107a25 */ /* 0x000fe200078e00ff */
[----:B------:R-:W-:-:S03]  /*2450*/  SHF.R.S32.HI R19, RZ, 0x1f, R247 ;  /* 0x0000001fff137819 */ /* 0x000fc600000114f7 */
[----:B-1----:R-:W-:Y:S01]  /*2460*/  IMAD.WIDE.U32 R14, R24, c[0x0][0x208], RZ ;  /* 0x00008200180e7a25 */ /* 0x002fe200078e00ff */
[----:B------:R-:W-:-:S03]  /*2470*/  LEA.HI R19, R19, R247, RZ, 0x3 ;  /* 0x000000f713137211 */ /* 0x000fc600078f18ff */
[----:B------:R-:W-:Y:S01]  /*2480*/  IMAD.IADD R15, R15, 0x1, R13 ;  /* 0x000000010f0f7824 */ /* 0x000fe200078e020d */
[----:B------:R-:W-:Y:S01]  /*2490*/  LOP3.LUT R19, R19, 0xfffffff8, RZ, 0xc0, !PT ;  /* 0xfffffff813137812 */ /* 0x000fe200078ec0ff */
[----:B------:R-:W-:Y:S01]  /*24a0*/  IMAD R30, R12, c[0x0][0x218], RZ ;  /* 0x000086000c1e7a24 */ /* 0x000fe200078e02ff */
[----:B------:R-:W-:Y:S04]  /*24b0*/  LDSM.16.M88.4 R52, [R244+0x2000] ;  /* 0x00200000f434783b */ /* 0x000fe80000000200 */
[----:B---3--:R-:W1:Y:S04]  /*24c0*/  LDSM.16.M88.4 R8, [R243+0x1800] ;  /* 0x00180000f308783b */ /* 0x008e680000000200 */
[----:B------:R-:W3:Y:S01]  /*24d0*/  LDSM.16.M88.4 R100, [R244] ;  /* 0x00000000f464783b */ /* 0x000ee20000000200 */
[----:B------:R-:W-:Y:S01]  /*24e0*/  IADD3 R19, -R19, R247, RZ ;  /* 0x000000f713137210 */ /* 0x000fe20007ffe1ff */
[----:B------:R-:W-:-:S02]  /*24f0*/  IMAD.WIDE.U32 R12, R18, c[0x0][0x218], R14 ;  /* 0x00008600120c7a25 */ /* 0x000fc400078e000e */
[----:B------:R-:W-:Y:S01]  /*2500*/  STL [R1+0x44], R18 ;  /* 0x0000441201007387 */ /* 0x000fe20000100800 */
[----:B------:R-:W-:Y:S01]  /*2510*/  R2P PR, R19, 0x6 ;  /* 0x0000000613007804 */ /* 0x000fe20000000000 */
[----:B------:R-:W-:Y:S01]  /*2520*/  IMAD.IADD R2, R17, 0x1, R2 ;  /* 0x0000000111027824 */ /* 0x000fe200078e0202 */
[----:B------:R-:W-:Y:S01]  /*2530*/  IADD3 R12, P0, R12, R16, RZ ;  /* 0x000000100c0c7210 */ /* 0x000fe20007f1e0ff */
[----:B------:R-:W-:Y:S01]  /*2540*/  IMAD R30, R18, c[0x0][0x21c], R30 ;  /* 0x00008700121e7a24 */ /* 0x000fe200078e021e */
[----:B------:R-:W-:Y:S04]  /*2550*/  STL.64 [R1+0x60], R140 ;  /* 0x0000608c01007387 */ /* 0x000fe80000100a00 */
[----:B------:R-:W-:Y:S01]  /*2560*/  STL [R1+0x34], R138 ;  /* 0x0000348a01007387 */ /* 0x000fe20000100800 */
[----:B------:R-:W-:-:S03]  /*2570*/  IADD3.X R30, R2, R13, R30, P0, !PT ;  /* 0x0000000d021e7210 */ /* 0x000fc600007fe41e */
[----:B------:R-:W-:Y:S04]  /*2580*/  STL.64 [R1+0x58], R16 ;  /* 0x0000581001007387 */ /* 0x000fe80000100a00 */
[----:B------:R4:W-:Y:S04]  /*2590*/  STL [R1+0x30], R2 ;  /* 0x0000300201007387 */ /* 0x0009e80000100800 */
[----:B------:R-:W-:Y:S04]  /*25a0*/  LDSM.16.M88.4 R36, [R243] ;  /* 0x00000000f324783b */ /* 0x000fe80000000200 */
[----:B------:R-:W-:Y:S04]  /*25b0*/  LDSM.16.M88.4 R68, [R243+0x800] ;  /* 0x00080000f344783b */ /* 0x000fe80000000200 */
[----:B------:R-:W-:Y:S04]  /*25c0*/  LDSM.16.M88.4 R108, [R243+0x1000] ;  /* 0x00100000f36c783b */ /* 0x000fe80000000200 */
[----:B------:R-:W-:Y:S01]  /*25d0*/  LDSM.16.M88.4 R24, [R242+0x2000] ;  /* 0x00200000f218783b */ /* 0x000fe20000000200 */
[----:B----4-:R-:W-:-:S04]  /*25e0*/  LEA R2, P0, R12, c[0x0][0x1f8], 0x1 ;  /* 0x00007e000c027a11 */ /* 0x010fc800078008ff */
[----:B------:R-:W-:Y:S01]  /*25f0*/  LEA.HI.X R30, R12, c[0x0][0x1fc], R30, 0x1, P0 ;  /* 0x00007f000c1e7a11 */ /* 0x000fe200000f0c1e */
[----:B------:R-:W4:Y:S04]  /*2600*/  SHFL.IDX PT, R44, R2, RZ, 0x181f ;  /* 0x00181fff022c7589 */ /* 0x000f2800000e0000 */
[----:B------:R-:W5:Y:S04]  /*2610*/  SHFL.IDX PT, R40, R2, 0x1, 0x181f ;  /* 0x00381f0002287f89 */ /* 0x000f6800000e0000 */
[----:B------:R-:W2:Y:S04]  /*2620*/  SHFL.IDX PT, R29, R30, RZ, 0x181f ;  /* 0x00181fff1e1d7589 */ /* 0x000ea800000e0000 */
[----:B------:R-:W2:Y:S04]  /*2630*/  SHFL.IDX PT, R32, R2, 0x2, 0x181f ;  /* 0x00581f0002207f89 */ /* 0x000ea800000e0000 */
[----:B------:R-:W2:Y:S01]  /*2640*/  SHFL.IDX PT, R28, R30, 0x1, 0x181f ;  /* 0x00381f001e1c7f89 */ /* 0x000ea200000e0000 */
[-C--:B-1----:R-:W-:Y:S03]  /*2650*/  HMMA.16816.F32.BF16 R56, R52, R8.reuse, RZ ;  /* 0x000000083438723c */ /* 0x082fe600000418ff */
[----:B------:R-:W-:Y:S05]  /*2660*/  SHFL.IDX PT, R2, R2, 0x3, 0x181f ;  /* 0x00781f0002027f89 */ /* 0x000fea00000e0000 */
[----:B---3--:R-:W-:Y:S01]  /*2670*/  HMMA.16816.F32.BF16 R104, R100, R8, RZ ;  /* 0x000000086468723c */ /* 0x008fe200000418ff */
[----:B------:R-:W1:Y:S04]  /*2680*/  SHFL.IDX PT, R8, R30, 0x2, 0x181f ;  /* 0x00581f001e087f89 */ /* 0x000e6800000e0000 */
[----:B------:R-:W3:Y:S01]  /*2690*/  SHFL.IDX PT, R30, R30, 0x3, 0x181f ;  /* 0x00781f001e1e7f89 */ /* 0x000ee200000e0000 */
[----:B----4-:R-:W-:-:S02]  /*26a0*/  IADD3 R46, P0, R44, R51, RZ ;  /* 0x000000332c2e7210 */ /* 0x010fc40007f1e0ff */
[----:B------:R-:W-:Y:S02]  /*26b0*/  IADD3 R44, P5, R44, R137, RZ ;  /* 0x000000892c2c7210 */ /* 0x000fe40007fbe0ff */
[----:B------:R-:W-:Y:S02]  /*26c0*/  @P1 IADD3 R235, R243, -0x20, RZ ;  /* 0xffffffe0f3eb1810 */ /* 0x000fe40007ffe0ff */
[C---:B-----5:R-:W-:Y:S02]  /*26d0*/  IADD3 R42, P1, R40.reuse, R51, RZ ;  /* 0x00000033282a7210 */ /* 0x060fe40007f3e0ff */
[CC--:B--2---:R-:W-:Y:S01]  /*26e0*/  IADD3.X R47, R29.reuse, R50.reuse, RZ, P0, !PT ;  /* 0x000000321d2f7210 */ /* 0x0c4fe200007fe4ff */
[--C-:B------:R-:W-:Y:S01]  /*26f0*/  IMAD.X R45, R29, 0x1, R136.reuse, P5 ;  /* 0x000000011d2d7824 */ /* 0x100fe200028e0688 */
[----:B------:R-:W-:Y:S02]  /*2700*/  IADD3 R40, P0, R40, R137, RZ ;  /* 0x0000008928287210 */ /* 0x000fe40007f1e0ff */
[----:B------:R-:W-:Y:S01]  /*2710*/  ISETP.GE.AND P6, PT, R31, c[0x0][0x1d4], PT ;  /* 0x000075001f007a0c */ /* 0x000fe20003fc6270 */
[----:B------:R-:W-:Y:S01]  /*2720*/  HMMA.16816.F32.BF16 R20, R52, R36, RZ ;  /* 0x000000243414723c */ /* 0x000fe200000418ff */
[----:B------:R-:W-:Y:S01]  /*2730*/  IADD3 R34, P5, R32, R51, RZ ;  /* 0x0000003320227210 */ /* 0x000fe20007fbe0ff */
[----:B------:R-:W2:Y:S01]  /*2740*/  LDSM.16.M88.4 R96, [R235] ;  /* 0x00000000eb60783b */ /* 0x000ea20000000200 */
[C---:B------:R-:W-:Y:S01]  /*2750*/  IADD3.X R43, R28.reuse, R50, RZ, P1, !PT ;  /* 0x000000321c2b7210 */ /* 0x040fe20000ffe4ff */
[----:B------:R-:W-:Y:S01]  /*2760*/  IMAD.X R41, R28, 0x1, R136, P0 ;  /* 0x000000011c297824 */ /* 0x000fe200000e0688 */
[----:B------:R-:W-:Y:S01]  /*2770*/  IADD3 R32, P1, R32, R137, RZ ;  /* 0x0000008920207210 */ /* 0x000fe20007f3e0ff */
[----:B------:R-:W4:Y:S01]  /*2780*/  LDSM.16.M88.4 R92, [R235+0x800] ;  /* 0x00080000eb5c783b */ /* 0x000f220000000200 */
[----:B------:R-:W-:-:S02]  /*2790*/  ISETP.LT.OR P0, PT, R0, 0x1, P6 ;  /* 0x000000010000780c */ /* 0x000fc40003701670 */
[CC--:B-1----:R-:W-:Y:S01]  /*27a0*/  IADD3.X R35, R8.reuse, R50.reuse, RZ, P5, !PT ;  /* 0x0000003208237210 */ /* 0x0c2fe20002ffe4ff */
[----:B------:R-:W-:Y:S01]  /*27b0*/  IMAD.X R33, R8, 0x1, R136, P1 ;  /* 0x0000000108217824 */ /* 0x000fe200008e0688 */
[----:B------:R-:W-:Y:S01]  /*27c0*/  IADD3 R28, P5, R2, R51, RZ ;  /* 0x00000033021c7210 */ /* 0x000fe20007fbe0ff */
[C---:B------:R-:W-:Y:S01]  /*27d0*/  HMMA.16816.F32.BF16 R76, R52.reuse, R68, RZ ;  /* 0x00000044344c723c */ /* 0x040fe200000418ff */
[----:B------:R-:W-:Y:S01]  /*27e0*/  ISETP.GE.AND P1, PT, R250, c[0x0][0x1d4], PT ;  /* 0x00007500fa007a0c */ /* 0x000fe20003f26270 */
[----:B------:R-:W1:Y:S01]  /*27f0*/  LDSM.16.M88.4 R16, [R235+0x1000] ;  /* 0x00100000eb10783b */ /* 0x000e620000000200 */
[----:B---3--:R-:W-:Y:S02]  /*2800*/  IADD3.X R29, R30, R50, RZ, P5, !PT ;  /* 0x000000321e1d7210 */ /* 0x008fe40002ffe4ff */
[C---:B------:R-:W-:Y:S01]  /*2810*/  ISETP.LT.OR P5, PT, R0.reuse, 0x1, P1 ;  /* 0x000000010000780c */ /* 0x040fe20000fa1670 */
[----:B------:R-:W3:Y:S02]  /*2820*/  LDSM.16.M88.4 R12, [R235+0x1800] ;  /* 0x00180000eb0c783b */ /* 0x000ee40000000200 */
[C---:B------:R-:W-:Y:S08]  /*2830*/  HMMA.16816.F32.BF16 R64, R52.reuse, R108, RZ ;  /* 0x0000006c3440723c */ /* 0x040ff000000418ff */
[C---:B------:R-:W-:Y:S08]  /*2840*/  HMMA.16816.F32.BF16 R84, R52.reuse, R38, RZ ;  /* 0x000000263454723c */ /* 0x040ff000000418ff */
[C---:B------:R-:W-:Y:S08]  /*2850*/  HMMA.16816.F32.BF16 R72, R52.reuse, R70, RZ ;  /* 0x000000463448723c */ /* 0x040ff000000418ff */
[----:B------:R-:W-:Y:S08]  /*2860*/  HMMA.16816.F32.BF16 R60, R52, R110, RZ ;  /* 0x0000006e343c723c */ /* 0x000ff000000418ff */
[C---:B------:R-:W-:Y:S08]  /*2870*/  HMMA.16816.F32.BF16 R4, R100.reuse, R36, RZ ;  /* 0x000000246404723c */ /* 0x040ff000000418ff */
[C---:B------:R-:W-:Y:S08]  /*2880*/  HMMA.16816.F32.BF16 R80, R100.reuse, R68, RZ ;  /* 0x000000446450723c */ /* 0x040ff000000418ff */
[C---:B------:R-:W-:Y:S08]  /*2890*/  HMMA.16816.F32.BF16 R112, R100.reuse, R108, RZ ;  /* 0x0000006c6470723c */ /* 0x040ff000000418ff */
[C---:B------:R-:W-:Y:S08]  /*28a0*/  HMMA.16816.F32.BF16 R36, R100.reuse, R38, RZ ;  /* 0x000000266424723c */ /* 0x040ff000000418ff */
[C---:B------:R-:W-:Y:S08]  /*28b0*/  HMMA.16816.F32.BF16 R68, R100.reuse, R70, RZ ;  /* 0x000000466444723c */ /* 0x040ff000000418ff */
[----:B------:R-:W-:Y:S08]  /*28c0*/  HMMA.16816.F32.BF16 R108, R100, R110, RZ ;  /* 0x0000006e646c723c */ /* 0x000ff000000418ff */
[-C--:B------:R-:W-:Y:S08]  /*28d0*/  HMMA.16816.F32.BF16 R52, R52, R10.reuse, RZ ;  /* 0x0000000a3434723c */ /* 0x080ff000000418ff */
[----:B------:R-:W-:Y:S01]  /*28e0*/  HMMA.16816.F32.BF16 R100, R100, R10, RZ ;  /* 0x0000000a6464723c */ /* 0x000fe200000418ff */
[----:B------:R-:W5:Y:S04]  /*28f0*/  LDSM.16.M88.4 R8, [R242] ;  /* 0x00000000f208783b */ /* 0x000f680000000200 */
[----:B------:R-:W-:Y:S01]  /*2900*/  @!PT LDS RZ, [RZ] ;  /* 0x00000000fffff984 */ /* 0x000fe20000000800 */
[----:B------:R-:W-:Y:S01]  /*2910*/  @!PT LDS RZ, [RZ] ;  /* 0x00000000fffff984 */ /* 0x000fe20000000800 */
[----:B------:R-:W-:Y:S01]  /*2920*/  @!PT LDS RZ, [RZ] ;  /* 0x00000000fffff984 */ /* 0x000fe20000000800 */
[----:B------:R1:W-:Y:S01]  /*2930*/  LDGSTS.E.BYPASS.LTC128B.128 [R251+0x100], [R46.64], !P0 ;  /* 0x001000002efb7fae */ /* 0x0003e2000c101d46 */
[----:B------:R-:W-:-:S03]  /*2940*/  ISETP.LT.OR P0, PT, R0, 0x11, P6 ;  /* 0x000000110000780c */ /* 0x000fc60003701670 */
[----:B------:R1:W-:Y:S01]  /*2950*/  LDGSTS.E.BYPASS.LTC128B.128 [R251+0x2100], [R44.64], !P5 ;  /* 0x021000002cfb7fae */ /* 0x0003e2000e901d46 */
[----:B------:R-:W-:-:S09]  /*2960*/  ISETP.LT.OR P5, PT, R0, 0x11, P1 ;  /* 0x000000110000780c */ /* 0x000fd20000fa1670 */
[----:B------:R1:W-:Y:S01]  /*2970*/  LDGSTS.E.BYPASS.LTC128B.128 [R251+0x900], [R42.64], !P0 ;  /* 0x009000002afb7fae */ /* 0x0003e2000c101d46 */
[----:B------:R-:W-:-:S03]  /*2980*/  ISETP.LT.OR P0, PT, R0, 0x21, P6 ;  /* 0x000000210000780c */ /* 0x000fc60003701670 */
[----:B------:R1:W-:Y:S01]  /*2990*/  LDGSTS.E.BYPASS.LTC128B.128 [R251+0x2900], [R40.64], !P5 ;  /* 0x0290000028fb7fae */ /* 0x0003e2000e901d46 */
[C---:B------:R-:W-:Y:S02]  /*29a0*/  ISETP.LT.OR P5, PT, R0.reuse, 0x31, P6 ;  /* 0x000000310000780c */ /* 0x040fe400037a1670 */
[C---:B------:R-:W-:Y:S02]  /*29b0*/  ISETP.LT.OR P6, PT, R0.reuse, 0x21, P1 ;  /* 0x000000210000780c */ /* 0x040fe40000fc1670 */
[----:B------:R-:W-:Y:S02]  /*29c0*/  ISETP.LT.OR P1, PT, R0, 0x31, P1 ;  /* 0x000000310000780c */ /* 0x000fe40000f21670 */
[----:B------:R-:W-:-:S03]  /*29d0*/  MOV R0, 0x40 ;  /* 0x0000004000007802 */ /* 0x000fc60000000f00 */
[----:B------:R1:W-:Y:S01]  /*29e0*/  LDGSTS.E.BYPASS.LTC128B.128 [R251+0x1100], [R34.64], !P0 ;  /* 0x0110000022fb7fae */ /* 0x0003e2000c101d46 */
[----:B------:R-:W-:-:S04]  /*29f0*/  SEL R0, R0, 0xffffffc0, !P2 ;  /* 0xffffffc000007807 */ /* 0x000fc80005000000 */
[----:B------:R-:W-:Y:S01]  /*2a00*/  IADD3 R234, R243, R0, RZ ;  /* 0x00000000f3ea7210 */ /* 0x000fe20007ffe0ff */
[----:B------:R3:W-:Y:S01]  /*2a10*/  LDGSTS.E.BYPASS.LTC128B.128 [R251+0x3100], [R32.64], !P6 ;  /* 0x0310000020fb7fae */ /* 0x0007e2000f101d46 */
[C---:B--2---:R-:W-:Y:S03]  /*2a20*/  HMMA.16816.F32.BF16 R20, R24.reuse, R96, R20 ;  /* 0x000000601814723c */ /* 0x044fe60000041814 */
[----:B------:R2:W-:Y:S05]  /*2a30*/  LDGSTS.E.BYPASS.LTC128B.128 [R251+0x1900], [R28.64], !P5 ;  /* 0x019000001cfb7fae */ /* 0x0005ea000e901d46 */
[----:B----4-:R-:W-:Y:S01]  /*2a40*/  HMMA.16816.F32.BF16 R76, R24, R92, R76 ;  /* 0x0000005c184c723c */ /* 0x010fe2000004184c */
[----:B-1----:R-:W-:-:S05]  /*2a50*/  IADD3 R34, P0, R2, R137, RZ ;  /* 0x0000008902227210 */ /* 0x002fca0007f1e0ff */
[----:B------:R-:W-:Y:S02]  /*2a60*/  IMAD.X R35, R30, 0x1, R136, P0 ;  /* 0x000000011e237824 */ /* 0x000fe400000e0688 */
[C---:B------:R-:W-:Y:S03]  /*2a70*/  HMMA.16816.F32.BF16 R64, R24.reuse, R16, R64 ;  /* 0x000000101840723c */ /* 0x040fe60000041840 */
[----:B------:R1:W-:Y:S05]  /*2a80*/  LDGSTS.E.BYPASS.LTC128B.128 [R251+0x3900], [R34.64], !P1 ;  /* 0x0390000022fb7fae */ /* 0x0003ea000c901d46 */
[C---:B---3--:R-:W-:Y:S01]  /*2a90*/  HMMA.16816.F32.BF16 R56, R24.reuse, R12, R56 ;  /* 0x0000000c1838723c */ /* 0x048fe20000041838 */
[----:B------:R-:W-:Y:S07]  /*2aa0*/  LDSM.16.M88.4 R88, [R234] ;  /* 0x00000000ea58783b */ /* 0x000fee0000000200 */
[C---:B------:R-:W-:Y:S08]  /*2ab0*/  HMMA.16816.F32.BF16 R84, R24.reuse, R98, R84 ;  /* 0x000000621854723c */ /* 0x040ff00000041854 */
[C---:B------:R-:W-:Y:S08]  /*2ac0*/  HMMA.16816.F32.BF16 R72, R24.reuse, R94, R72 ;  /* 0x0000005e1848723c */ /* 0x040ff00000041848 */
[C---:B------:R-:W-:Y:S08]  /*2ad0*/  HMMA.16816.F32.BF16 R60, R24.reuse, R18, R60 ;  /* 0x00000012183c723c */ /* 0x040ff0000004183c */
[----:B------:R-:W-:Y:S01]  /*2ae0*/  HMMA.16816.F32.BF16 R52, R24, R14, R52 ;  /* 0x0000000e1834723c */ /* 0x000fe20000041834 */
[----:B------:R-:W3:Y:S01]  /*2af0*/  LDSM.16.M88.4 R24, [R241] ;  /* 0x00000000f118783b */ /* 0x000ee20000000200 */
[----:B------:R-:W-:-:S03]  /*2b00*/  IADD3 R2, R235, 0x2000, RZ ;  /* 0x00002000eb027810 */ /* 0x000fc60007ffe0ff */
[----:B------:R-:W-:Y:S03]  /*2b10*/  LDSM.16.M88.4 R124, [R240] ;  /* 0x00000000f07c783b */ /* 0x000fe60000000200 */
[C---:B-----5:R-:W-:Y:S01]  /*2b20*/  HMMA.16816.F32.BF16 R4, R8.reuse, R96, R4 ;  /* 0x000000600804723c */ /* 0x060fe20000041804 */
[----:B------:R-:W-:Y:S01]  /*2b30*/  IADD3 R232, R2, R0, RZ ;  /* 0x0000000002e87210 */ /* 0x000fe20007ffe0ff */
[----:B------:R-:W-:Y:S04]  /*2b40*/  LDSM.16.M88.4 R44, [R241+0x2000] ;  /* 0x00200000f12c783b */ /* 0x000fe80000000200 */
[----:B------:R-:W-:Y:S02]  /*2b50*/  LDSM.16.M88.4 R40, [R234+0x800] ;  /* 0x00080000ea28783b */ /* 0x000fe40000000200 */
[C---:B------:R-:W-:Y:S02]  /*2b60*/  HMMA.16816.F32.BF16 R112, R8.reuse, R16, R112 ;  /* 0x000000100870723c */ /* 0x040fe40000041870 */
[----:B-1----:R-:W-:Y:S04]  /*2b70*/  LDSM.16.M88.4 R32, [R234+0x1000] ;  /* 0x00100000ea20783b */ /* 0x002fe80000000200 */
[----:B--2---:R-:W-:Y:S02]  /*2b80*/  LDSM.16.M88.4 R28, [R234+0x1800] ;  /* 0x00180000ea1c783b */ /* 0x004fe40000000200 */
[C---:B------:R-:W-:Y:S02]  /*2b90*/  HMMA.16816.F32.BF16 R108, R8.reuse, R18, R108 ;  /* 0x00000012086c723c */ /* 0x040fe4000004186c */
[----:B------:R-:W1:Y:S04]  /*2ba0*/  LDSM.16.M88.4 R16, [R232+-0x2000] ;  /* 0xffe00000e810783b */ /* 0x000e680000000200 */
[----:B------:R-:W-:Y:S02]  /*2bb0*/  LDSM.16.M88.4 R132, [R243+0x2000] ;  /* 0x00200000f384783b */ /* 0x000fe40000000200 */
[----:B------:R-:W-:Y:S02]  /*2bc0*/  HMMA.16816.F32.BF16 R36, R8, R98, R36 ;  /* 0x000000620824723c */ /* 0x000fe40000041824 */
[----:B------:R-:W2:Y:S04]  /*2bd0*/  LDSM.16.M88.4 R96, [R244+0x4000] ;  /* 0x00400000f460783b */ /* 0x000ea80000000200 */
[----:B------:R-:W-:Y:S02]  /*2be0*/  LDSM.16.M88.4 R128, [R235+0x2000] ;  /* 0x00200000eb80783b */ /* 0x000fe40000000200 */
[----:B---3--:R-:W-:Y:S02]  /*2bf0*/  HMMA.16816.F32.BF16 R4, R24, R88, R4 ;  /* 0x000000581804723c */ /* 0x008fe40000041804 */
[----:B------:R-:W-:Y:S04]  /*2c00*/  LDSM.16.M88.4 R120, [R232+-0x1000] ;  /* 0xfff00000e878783b */ /* 0x000fe80000000200 */
[----:B------:R-:W-:Y:S02]  /*2c10*/  LDSM.16.M88.4 R116, [R232+-0x800] ;  /* 0xfff80000e874783b */ /* 0x000fe40000000200 */
[C---:B------:R-:W-:Y:S02]  /*2c20*/  HMMA.16816.F32.BF16 R80, R8.reuse, R92, R80 ;  /* 0x0000005c0850723c */ /* 0x040fe40000041850 */
[----:B------:R-:W0:Y:S06]  /*2c30*/  LDGDEPBAR ;  /* 0x00000000000079af */ /* 0x000e2c0000000000 */
[----:B------:R-:W-:Y:S08]  /*2c40*/  HMMA.16816.F32.BF16 R104, R8, R12, R104 ;  /* 0x0000000c0868723c */ /* 0x000ff00000041868 */
[----:B-1----:R-:W-:Y:S08]  /*2c50*/  HMMA.16816.F32.BF16 R4, R124, R16, R4 ;  /* 0x000000107c04723c */ /* 0x002ff00000041804 */
[C---:B------:R-:W-:Y:S01]  /*2c60*/  HMMA.16816.F32.BF16 R68, R8.reuse, R94, R68 ;  /* 0x0000005e0844723c */ /* 0x040fe20000041844 */
[----:B------:R-:W-:Y:S07]  /*2c70*/  LDSM.16.M88.4 R92, [R244+0x6000] ;  /* 0x00600000f45c783b */ /* 0x000fee0000000200 */
[----:B------:R-:W-:Y:S01]  /*2c80*/  HMMA.16816.F32.BF16 R100, R8, R14, R100 ;  /* 0x0000000e0864723c */ /* 0x000fe20000041864 */
[----:B------:R-:W1:Y:S04]  /*2c90*/  LDSM.16.M88.4 R12, [R240+0x2000] ;  /* 0x00200000f00c783b */ /* 0x000e680000000200 */
[----:B------:R-:W-:Y:S03]  /*2ca0*/  LDSM.16.M88.4 R8, [R232+-0x1800] ;  /* 0xffe80000e808783b */ /* 0x000fe60000000200 */
        /* <DEDUP_REMOVED lines=31> */
[----:B------:R-:W1:Y:S07]  /*2ea0*/  LDSM.16.M88.4 R8, [R232] ;  /* 0x00000000e808783b */ /* 0x000e6e0000000200 */
        /* <DEDUP_REMOVED lines=18> */
[----:B------:R-:W-:Y:S08]  /*2fd0*/  HMMA.16816.F32.BF16 R36, R44, R130, R36 ;  /* 0x000000822c24723c */ /* 0x000ff00000041824 */
[C---:B------:R-:W-:Y:S08]  /*2fe0*/  HMMA.16816.F32.BF16 R104, R124.reuse, R116, R104 ;  /* 0x000000747c68723c */ /* 0x040ff00000041868 */
[----:B------:R-:W-:Y:S01]  /*2ff0*/  HMMA.16816.F32.BF16 R100, R124, R118, R100 ;  /* 0x000000767c64723c */ /* 0x000fe20000041864 */
[----:B------:R-:W1:Y:S07]  /*3000*/  LDSM.16.M88.4 R116, [R234+0x2800] ;  /* 0x00280000ea74783b */ /* 0x000e6e0000000200 */
[----:B------:R-:W-:Y:S01]  /*3010*/  HMMA.16816.F32.BF16 R84, R40, R130, R84 ;  /* 0x000000822854723c */ /* 0x000fe20000041854 */
[----:B------:R-:W-:-:S02]  /*3020*/  FMUL.FTZ R6, R6, c[0x0][0x320] ;  /* 0x0000c80006067a20 */ /* 0x000fc40000410000 */
[----:B------:R-:W-:-:S05]  /*3030*/  FMUL.FTZ R7, R7, c[0x0][0x320] ;  /* 0x0000c80007077a20 */ /* 0x000fca0000410000 */
[----:B--2---:R-:W-:Y:S01]  /*3040*/  HMMA.16816.F32.BF16 R80, R44, R120, R80 ;  /* 0x000000782c50723c */ /* 0x004fe20000041850 */
[----:B------:R-:W-:-:S07]  /*3050*/  FMUL.FTZ R0, R4, c[0x0][0x320] ;  /* 0x0000c80004007a20 */ /* 0x000fce0000410000 */
[----:B------:R-:W-:Y:S01]  /*3060*/  HMMA.16816.F32.BF16 R76, R40, R120, R76 ;  /* 0x00000078284c723c */ /* 0x000fe2000004184c */
[----:B------:R-:W-:-:S07]  /*3070*/  FMUL.FTZ R2, R5, c[0x0][0x320] ;  /* 0x0000c80005027a20 */ /* 0x000fce0000410000 */
[-C--:B------:R-:W-:Y:S01]  /*3080*/  HMMA.16816.F32.BF16 R68, R44, R122.reuse, R68 ;  /* 0x0000007a2c44723c */ /* 0x080fe20000041844 */
[----:B------:R-:W2:Y:S07]  /*3090*/  MUFU.TANH R88, R6 ;  /* 0x0000000600587308 */ /* 0x000eae0000002400 */
[----:B------:R-:W-:Y:S01]  /*30a0*/  HMMA.16816.F32.BF16 R72, R40, R122, R72 ;  /* 0x0000007a2848723c */ /* 0x000fe20000041848 */
[----:B------:R3:W4:Y:S07]  /*30b0*/  MUFU.TANH R89, R7 ;  /* 0x0000000700597308 */ /* 0x00072e0000002400 */
[----:B------:R-:W-:Y:S08]  /*30c0*/  HMMA.16816.F32.BF16 R20, R28, R24, R20 ;  /* 0x000000181c14723c */ /* 0x000ff00000041814 */
[-C--:B------:R-:W-:Y:S01]  /*30d0*/  HMMA.16816.F32.BF16 R36, R32, R26.reuse, R36 ;  /* 0x0000001a2024723c */ /* 0x080fe20000041824 */
[----:B---3--:R-:W3:Y:S07]  /*30e0*/  LDSM.16.M88.4 R4, [R232+0x800] ;  /* 0x00080000e804783b */ /* 0x008eee0000000200 */
[----:B------:R-:W-:Y:S01]  /*30f0*/  HMMA.16816.F32.BF16 R84, R28, R26, R84 ;  /* 0x0000001a1c54723c */ /* 0x000fe20000041854 */
[----:B------:R-:W-:Y:S07]  /*3100*/  LDSM.16.M88.4 R24, [R234+0x3000] ;  /* 0x00300000ea18783b */ /* 0x000fee0000000200 */
[-C--:B-1----:R-:W-:Y:S08]  /*3110*/  HMMA.16816.F32.BF16 R80, R32, R116.reuse, R80 ;  /* 0x000000742050723c */ /* 0x082ff00000041850 */
[----:B------:R-:W-:Y:S08]  /*3120*/  HMMA.16816.F32.BF16 R76, R28, R116, R76 ;  /* 0x000000741c4c723c */ /* 0x000ff0000004184c */
[-C--:B------:R-:W-:Y:S08]  /*3130*/  HMMA.16816.F32.BF16 R68, R32, R118.reuse, R68 ;  /* 0x000000762044723c */ /* 0x080ff00000041844 */
[----:B------:R-:W-:Y:S08]  /*3140*/  HMMA.16816.F32.BF16 R72, R28, R118, R72 ;  /* 0x000000761c48723c */ /* 0x000ff00000041848 */
[----:B------:R-:W-:Y:S08]  /*3150*/  HMMA.16816.F32.BF16 R20, R12, R8, R20 ;  /* 0x000000080c14723c */ /* 0x000ff00000041814 */
[-C--:B------:R-:W-:Y:S08]  /*3160*/  HMMA.16816.F32.BF16 R36, R16, R10.reuse, R36 ;  /* 0x0000000a1024723c */ /* 0x080ff00000041824 */
[----:B------:R-:W-:Y:S01]  /*3170*/  HMMA.16816.F32.BF16 R84, R12, R10, R84 ;  /* 0x0000000a0c54723c */ /* 0x000fe20000041854 */
[----:B------:R-:W1:Y:S07]  /*3180*/  LDSM.16.M88.4 R8, [R243+0x3000] ;  /* 0x00300000f308783b */ /* 0x000e6e0000000200 */
[----:B---3--:R-:W-:Y:S01]  /*3190*/  HMMA.16816.F32.BF16 R80, R16, R4, R80 ;  /* 0x000000041050723c */ /* 0x008fe20000041850 */
[----:B------:R-:W-:-:S02]  /*31a0*/  FMUL.FTZ R20, R20, c[0x0][0x320] ;  /* 0x0000c80014147a20 */ /* 0x000fc40000410000 */
[----:B------:R-:W-:Y:S02]  /*31b0*/  FMUL.FTZ R21, R21, c[0x0][0x320] ;  /* 0x0000c80015157a20 */ /* 0x000fe40000410000 */
[----:B------:R-:W-:-:S03]  /*31c0*/  FMUL.FTZ R22, R22, c[0x0][0x320] ;  /* 0x0000c80016167a20 */ /* 0x000fc60000410000 */
[----:B------:R-:W-:Y:S01]  /*31d0*/  HMMA.16816.F32.BF16 R76, R12, R4, R76 ;  /* 0x000000040c4c723c */ /* 0x000fe2000004184c */
[----:B------:R-:W-:-:S07]  /*31e0*/  FMUL.FTZ R23, R23, c[0x0][0x320] ;  /* 0x0000c80017177a20 */ /* 0x000fce0000410000 */
[-C--:B------:R-:W-:Y:S01]  /*31f0*/  HMMA.16816.F32.BF16 R68, R16, R6.reuse, R68 ;  /* 0x000000061044723c */ /* 0x080fe20000041844 */
[----:B------:R-:W3:Y:S07]  /*3200*/  MUFU.TANH R124, R20 ;  /* 0x00000014007c7308 */ /* 0x000eee0000002400 */
[----:B------:R-:W-:Y:S01]  /*3210*/  HMMA.16816.F32.BF16 R72, R12, R6, R72 ;  /* 0x000000060c48723c */ /* 0x000fe20000041848 */
[----:B------:R-:W5:Y:S01]  /*3220*/  LDSM.16.M88.4 R4, [R243+0x3800] ;  /* 0x00380000f304783b */ /* 0x000f620000000200 */
[----:B------:R-:W1:Y:S08]  /*3230*/  MUFU.TANH R120, R21 ;  /* 0x0000001500787308 */ /* 0x000e700000002400 */
[----:B------:R-:W1:Y:S08]  /*3240*/  MUFU.TANH R121, R22 ;  /* 0x0000001600797308 */ /* 0x000e700000002400 */
[----:B------:R1:W1:Y:S02]  /*3250*/  MUFU.TANH R125, R23 ;  /* 0x00000017007d7308 */ /* 0x0002640000002400 */
[----:B-1----:R-:W1:Y:S01]  /*3260*/  LDSM.16.M88.4 R20, [R235+0x3000] ;  /* 0x00300000eb14783b */ /* 0x002e620000000200 */
[-C--:B------:R-:W-:Y:S08]  /*3270*/  HMMA.16816.F32.BF16 R112, R96, R8.reuse, R112 ;  /* 0x000000086070723c */ /* 0x080ff00000041870 */
[----:B------:R-:W-:Y:S08]  /*3280*/  HMMA.16816.F32.BF16 R64, R92, R8, R64 ;  /* 0x000000085c40723c */ /* 0x000ff00000041840 */
[-C--:B------:R-:W-:Y:S08]  /*3290*/  HMMA.16816.F32.BF16 R108, R96, R10.reuse, R108 ;  /* 0x0000000a606c723c */ /* 0x080ff0000004186c */
[----:B------:R-:W-:Y:S01]  /*32a0*/  HMMA.16816.F32.BF16 R60, R92, R10, R60 ;  /* 0x0000000a5c3c723c */ /* 0x000fe2000004183c */
[----:B------:R-:W2:Y:S07]  /*32b0*/  LDSM.16.M88.4 R8, [R235+0x3800] ;  /* 0x00380000eb08783b */ /* 0x000eae0000000200 */
[C---:B-----5:R-:W-:Y:S08]  /*32c0*/  HMMA.16816.F32.BF16 R104, R96.reuse, R4, R104 ;  /* 0x000000046068723c */ /* 0x060ff00000041868 */
[-C--:B------:R-:W-:Y:S08]  /*32d0*/  HMMA.16816.F32.BF16 R100, R96, R6.reuse, R100 ;  /* 0x000000066064723c */ /* 0x080ff00000041864 */
[C---:B------:R-:W-:Y:S08]  /*32e0*/  HMMA.16816.F32.BF16 R52, R92.reuse, R6, R52 ;  /* 0x000000065c34723c */ /* 0x040ff00000041834 */
[----:B------:R-:W-:Y:S08]  /*32f0*/  HMMA.16816.F32.BF16 R56, R92, R4, R56 ;  /* 0x000000045c38723c */ /* 0x000ff00000041838 */
[-C--:B-1----:R-:W-:Y:S08]  /*3300*/  HMMA.16816.F32.BF16 R112, R44, R20.reuse, R112 ;  /* 0x000000142c70723c */ /* 0x082ff00000041870 */
[----:B------:R-:W-:Y:S08]  /*3310*/  HMMA.16816.F32.BF16 R64, R40, R20, R64 ;  /* 0x000000142840723c */ /* 0x000ff00000041840 */
[-C--:B------:R-:W-:Y:S08]  /*3320*/  HMMA.16816.F32.BF16 R108, R44, R22.reuse, R108 ;  /* 0x000000162c6c723c */ /* 0x080ff0000004186c */
[----:B------:R-:W-:Y:S01]  /*3330*/  HMMA.16816.F32.BF16 R60, R40, R22, R60 ;  /* 0x00000016283c723c */ /* 0x000fe2000004183c */
[----:B------:R-:W1:Y:S01]  /*3340*/  LDSM.16.M88.4 R20, [R234+0x3800] ;  /* 0x00380000ea14783b */ /* 0x000e620000000200 */
[----:B------:R-:W-:-:S02]  /*3350*/  FMUL.FTZ R36, R36, c[0x0][0x320] ;  /* 0x0000c80024247a20 */ /* 0x000fc40000410000 */
[----:B------:R-:W-:Y:S02]  /*3360*/  FMUL.FTZ R37, R37, c[0x0][0x320] ;  /* 0x0000c80025257a20 */ /* 0x000fe40000410000 */
[----:B------:R-:W-:Y:S02]  /*3370*/  FMUL.FTZ R38, R38, c[0x0][0x320] ;  /* 0x0000c80026267a20 */ /* 0x000fe40000410000 */
[----:B------:R-:W-:Y:S01]  /*3380*/  FMUL.FTZ R39, R39, c[0x0][0x320] ;  /* 0x0000c80027277a20 */ /* 0x000fe20000410000 */
[C---:B--2---:R-:W-:Y:S01]  /*3390*/  HMMA.16816.F32.BF16 R104, R44.reuse, R8, R104 ;  /* 0x000000082c68723c */ /* 0x044fe20000041868 */
[----:B------:R-:W2:Y:S07]  /*33a0*/  MUFU.TANH R126, R36 ;  /* 0x00000024007e7308 */ /* 0x000eae0000002400 */
[-C--:B------:R-:W-:Y:S01]  /*33b0*/  HMMA.16816.F32.BF16 R100, R44, R10.reuse, R100 ;  /* 0x0000000a2c64723c */ /* 0x080fe20000041864 */
[----:B------:R-:W1:Y:S07]  /*33c0*/  MUFU.TANH R90, R37 ;  /* 0x00000025005a7308 */ /* 0x000e6e0000002400 */
[C---:B------:R-:W-:Y:S01]  /*33d0*/  HMMA.16816.F32.BF16 R52, R40.reuse, R10, R52 ;  /* 0x0000000a2834723c */ /* 0x040fe20000041834 */
[----:B------:R-:W1:Y:S07]  /*33e0*/  MUFU.TANH R91, R38 ;  /* 0x00000026005b7308 */ /* 0x000e6e0000002400 */
[----:B------:R-:W-:Y:S01]  /*33f0*/  HMMA.16816.F32.BF16 R56, R40, R8, R56 ;  /* 0x000000082838723c */ /* 0x000fe20000041838 */
[----:B------:R5:W1:Y:S07]  /*3400*/  MUFU.TANH R116, R39 ;  /* 0x0000002700747308 */ /* 0x000a6e0000002400 */
[-C--:B------:R-:W-:Y:S01]  /*3410*/  HMMA.16816.F32.BF16 R112, R32, R24.reuse, R112 ;  /* 0x000000182070723c */ /* 0x080fe20000041870 */
[----:B-----5:R-:W5:Y:S07]  /*3420*/  LDSM.16.M88.4 R36, [R232+0x1000] ;  /* 0x00100000e824783b */ /* 0x020f6e0000000200 */
[----:B------:R-:W-:Y:S08]  /*3430*/  HMMA.16816.F32.BF16 R64, R28, R24, R64 ;  /* 0x000000181c40723c */ /* 0x000ff00000041840 */
[-C--:B------:R-:W-:Y:S08]  /*3440*/  HMMA.16816.F32.BF16 R108, R32, R26.reuse, R108 ;  /* 0x0000001a206c723c */ /* 0x080ff0000004186c */
[----:B------:R-:W-:Y:S01]  /*3450*/  HMMA.16816.F32.BF16 R60, R28, R26, R60 ;  /* 0x0000001a1c3c723c */ /* 0x000fe2000004183c */
[----:B------:R-:W2:Y:S01]  /*3460*/  LDSM.16.M88.4 R24, [R232+0x1800] ;  /* 0x00180000e818783b */ /* 0x000ea20000000200 */
[----:B------:R-:W-:Y:S01]  /*3470*/  FMUL.FTZ R80, R80, c[0x0][0x320] ;  /* 0x0000c80050507a20 */ /* 0x000fe20000410000 */
[----:B------:R-:W-:Y:S01]  /*3480*/  ISETP.GE.AND P0, PT, R48, 0x2, PT ;  /* 0x000000023000780c */ /* 0x000fe20003f06270 */
[----:B------:R-:W-:Y:S01]  /*3490*/  FMUL.FTZ R81, R81, c[0x0][0x320] ;  /* 0x0000c80051517a20 */ /* 0x000fe20000410000 */
[----:B------:R-:W2:Y:S01]  /*34a0*/  MUFU.TANH R0, R0 ;  /* 0x0000000000007308 */ /* 0x000ea20000002400 */
[----:B------:R-:W-:Y:S01]  /*34b0*/  FMUL.FTZ R78, R78, c[0x0][0x320] ;  /* 0x0000c8004e4e7a20 */ /* 0x000fe20000410000 */
[----:B------:R-:W-:-:S04]  /*34c0*/  DEPBAR.LE SB0, 0x0 ;  /* 0x000080000000791a */ /* 0x000fc80000000000 */
[C---:B-1----:R-:W-:Y:S08]  /*34d0*/  HMMA.16816.F32.BF16 R104, R32.reuse, R20, R104 ;  /* 0x000000142068723c */ /* 0x042ff00000041868 */
[-C--:B------:R-:W-:Y:S08]  /*34e0*/  HMMA.16816.F32.BF16 R100, R32, R22.reuse, R100 ;  /* 0x000000162064723c */ /* 0x080ff00000041864 */
[C---:B------:R-:W-:Y:S08]  /*34f0*/  HMMA.16816.F32.BF16 R52, R28.reuse, R22, R52 ;  /* 0x000000161c34723c */ /* 0x040ff00000041834 */
[----:B------:R-:W-:Y:S08]  /*3500*/  HMMA.16816.F32.BF16 R56, R28, R20, R56 ;  /* 0x000000141c38723c */ /* 0x000ff00000041838 */
[----:B-----5:R-:W-:Y:S08]  /*3510*/  HMMA.16816.F32.BF16 R64, R12, R36, R64 ;  /* 0x000000240c40723c */ /* 0x020ff00000041840 */
[-C--:B------:R-:W-:Y:S08]  /*3520*/  HMMA.16816.F32.BF16 R108, R16, R38.reuse, R108 ;  /* 0x00000026106c723c */ /* 0x080ff0000004186c */
[----:B------:R-:W-:Y:S08]  /*3530*/  HMMA.16816.F32.BF16 R60, R12, R38, R60 ;  /* 0x000000260c3c723c */ /* 0x000ff0000004183c */
[C---:B--2---:R-:W-:Y:S08]  /*3540*/  HMMA.16816.F32.BF16 R104, R16.reuse, R24, R104 ;  /* 0x000000181068723c */ /* 0x044ff00000041868 */
[-C--:B------:R-:W-:Y:S08]  /*3550*/  HMMA.16816.F32.BF16 R100, R16, R26.reuse, R100 ;  /* 0x0000001a1064723c */ /* 0x080ff00000041864 */
[----:B------:R-:W-:Y:S08]  /*3560*/  HMMA.16816.F32.BF16 R52, R12, R26, R52 ;  /* 0x0000001a0c34723c */ /* 0x000ff00000041834 */
[----:B------:R-:W-:Y:S08]  /*3570*/  HMMA.16816.F32.BF16 R112, R16, R36, R112 ;  /* 0x000000241070723c */ /* 0x000ff00000041870 */
[----:B------:R-:W-:Y:S01]  /*3580*/  HMMA.16816.F32.BF16 R56, R12, R24, R56 ;  /* 0x000000180c38723c */ /* 0x000fe20000041838 */
[----:B------:R-:W-:Y:S01]  /*3590*/  FMUL.FTZ R79, R79, c[0x0][0x320] ;  /* 0x0000c8004f4f7a20 */ /* 0x000fe20000410000 */
[----:B------:R1:W2:Y:S01]  /*35a0*/  MUFU.TANH R117, R80 ;  /* 0x0000005000757308 */ /* 0x0002a20000002400 */
[----:B------:R-:W-:-:S02]  /*35b0*/  FMUL.FTZ R68, R68, c[0x0][0x320] ;  /* 0x0000c80044447a20 */ /* 0x000fc40000410000 */
[----:B------:R-:W-:Y:S02]  /*35c0*/  FMUL.FTZ R69, R69, c[0x0][0x320] ;  /* 0x0000c80045457a20 */ /* 0x000fe40000410000 */
[----:B------:R-:W-:-:S03]  /*35d0*/  FMUL.FTZ R64, R64, c[0x0][0x320] ;  /* 0x0000c80040407a20 */ /* 0x000fc60000410000 */
[----:B------:R5:W2:Y:S01]  /*35e0*/  MUFU.TANH R122, R81 ;  /* 0x00000051007a7308 */ /* 0x000aa20000002400 */
[----:B------:R-:W-:Y:S02]  /*35f0*/  FMUL.FTZ R65, R65, c[0x0][0x320] ;  /* 0x0000c80041417a20 */ /* 0x000fe40000410000 */
[----:B------:R-:W-:Y:S02]  /*3600*/  FMUL.FTZ R66, R66, c[0x0][0x320] ;  /* 0x0000c80042427a20 */ /* 0x000fe40000410000 */
[----:B------:R-:W-:Y:S02]  /*3610*/  FMUL.FTZ R67, R67, c[0x0][0x320] ;  /* 0x0000c80043437a20 */ /* 0x000fe40000410000 */
[----:B-1----:R-:W-:Y:S02]  /*3620*/  FMUL.FTZ R80, R82, c[0x0][0x320] ;  /* 0x0000c80052507a20 */ /* 0x002fe40000410000 */
[----:B------:R-:W1:Y:S01]  /*3630*/  MUFU.TANH R82, R78 ;  /* 0x0000004e00527308 */ /* 0x000e620000002400 */
[----:B-----5:R-:W-:-:S07]  /*3640*/  FMUL.FTZ R81, R83, c[0x0][0x320] ;  /* 0x0000c80053517a20 */ /* 0x020fce0000410000 */
[----:B------:R-:W1:Y:S01]  /*3650*/  MUFU.TANH R83, R79 ;  /* 0x0000004f00537308 */ /* 0x000e620000002400 */
[----:B------:R-:W-:Y:S02]  /*3660*/  FMUL.FTZ R84, R84, c[0x0][0x320] ;  /* 0x0000c80054547a20 */ /* 0x000fe40000410000 */
[----:B------:R-:W-:-:S05]  /*3670*/  FMUL.FTZ R85, R85, c[0x0][0x320] ;  /* 0x0000c80055557a20 */ /* 0x000fca0000410000 */
[----:B------:R5:W1:Y:S01]  /*3680*/  MUFU.TANH R78, R68 ;  /* 0x00000044004e7308 */ /* 0x000a620000002400 */
[----:B------:R-:W-:Y:S02]  /*3690*/  FMUL.FTZ R86, R86, c[0x0][0x320] ;  /* 0x0000c80056567a20 */ /* 0x000fe40000410000 */
[----:B------:R-:W-:-:S05]  /*36a0*/  FMUL.FTZ R87, R87, c[0x0][0x320] ;  /* 0x0000c80057577a20 */ /* 0x000fca0000410000 */
[----:B------:R1:W1:Y:S01]  /*36b0*/  MUFU.TANH R79, R69 ;  /* 0x00000045004f7308 */ /* 0x0002620000002400 */
[----:B------:R-:W-:Y:S02]  /*36c0*/  FMUL.FTZ R76, R76, c[0x0][0x320] ;  /* 0x0000c8004c4c7a20 */ /* 0x000fe40000410000 */
[----:B------:R-:W-:Y:S02]  /*36d0*/  FMUL.FTZ R77, R77, c[0x0][0x320] ;  /* 0x0000c8004d4d7a20 */ /* 0x000fe40000410000 */
[----:B------:R-:W-:Y:S02]  /*36e0*/  FMUL.FTZ R36, R74, c[0x0][0x320] ;  /* 0x0000c8004a247a20 */ /* 0x000fe40000410000 */
[----:B-----5:R-:W-:Y:S01]  /*36f0*/  FMUL.FTZ R68, R70, c[0x0][0x320] ;  /* 0x0000c80046447a20 */ /* 0x020fe20000410000 */
[----:B------:R5:W2:Y:S01]  /*3700*/  MUFU.TANH R186, R66 ;  /* 0x0000004200ba7308 */ /* 0x000aa20000002400 */
[----:B------:R-:W-:Y:S02]  /*3710*/  FMUL.FTZ R70, R72, c[0x0][0x320] ;  /* 0x0000c80048467a20 */ /* 0x000fe40000410000 */
[----:B------:R-:W-:-:S02]  /*3720*/  FMUL.FTZ R37, R75, c[0x0][0x320] ;  /* 0x0000c8004b257a20 */ /* 0x000fc40000410000 */
[----:B-1----:R-:W-:-:S03]  /*3730*/  FMUL.FTZ R69, R71, c[0x0][0x320] ;  /* 0x0000c80047457a20 */ /* 0x002fc60000410000 */
[----:B------:R1:W1:Y:S01]  /*3740*/  MUFU.TANH R72, R64 ;  /* 0x0000004000487308 */ /* 0x0002620000002400 */
[----:B------:R-:W-:Y:S02]  /*3750*/  FMUL.FTZ R71, R73, c[0x0][0x320] ;  /* 0x0000c80049477a20 */ /* 0x000fe40000410000 */
[----:B------:R-:W-:Y:S02]  /*3760*/  FMUL.FTZ R111, R111, c[0x0][0x320] ;  /* 0x0000c8006f6f7a20 */ /* 0x000fe40000410000 */
[----:B------:R-:W-:Y:S02]  /*3770*/  FMUL.FTZ R21, R60, c[0x0][0x320] ;  /* 0x0000c8003c157a20 */ /* 0x000fe40000410000 */
[----:B------:R-:W-:Y:S01]  /*3780*/  FMUL.FTZ R20, R61, c[0x0][0x320] ;  /* 0x0000c8003d147a20 */ /* 0x000fe20000410000 */
[----:B------:R2:W2:Y:S01]  /*3790*/  MUFU.TANH R73, R65 ;  /* 0x0000004100497308 */ /* 0x0004a20000002400 */
[----:B------:R-:W-:Y:S02]  /*37a0*/  FMUL.FTZ R62, R62, c[0x0][0x320] ;  /* 0x0000c8003e3e7a20 */ /* 0x000fe40000410000 */
[----:B------:R-:W-:-:S02]  /*37b0*/  FMUL.FTZ R63, R63, c[0x0][0x320] ;  /* 0x0000c8003f3f7a20 */ /* 0x000fc40000410000 */
[----:B-----5:R-:W-:Y:S02]  /*37c0*/  FMUL.FTZ R66, R107, c[0x0][0x320] ;  /* 0x0000c8006b427a20 */ /* 0x020fe40000410000 */
[----:B------:R-:W-:Y:S01]  /*37d0*/  FMUL.FTZ R17, R52, c[0x0][0x320] ;  /* 0x0000c80034117a20 */ /* 0x000fe20000410000 */
[----:B------:R5:W3:Y:S01]  /*37e0*/  MUFU.TANH R179, R67 ;  /* 0x0000004300b37308 */ /* 0x000ae20000002400 */
[----:B-1----:R-:W-:Y:S02]  /*37f0*/  FMUL.FTZ R64, R103, c[0x0][0x320] ;  /* 0x0000c80067407a20 */ /* 0x002fe40000410000 */
[----:B------:R-:W-:Y:S02]  /*3800*/  FMUL.FTZ R16, R53, c[0x0][0x320] ;  /* 0x0000c80035107a20 */ /* 0x000fe40000410000 */
[----:B------:R-:W-:Y:S02]  /*3810*/  FMUL.FTZ R112, R112, c[0x0][0x320] ;  /* 0x0000c80070707a20 */ /* 0x000fe40000410000 */
[----:B--2---:R-:W-:-:S02]  /*3820*/  FMUL.FTZ R65, R102, c[0x0][0x320] ;  /* 0x0000c80066417a20 */ /* 0x004fc40000410000 */
[----:B------:R-:W-:Y:S02]  /*3830*/  FMUL.FTZ R113, R113, c[0x0][0x320] ;  /* 0x0000c80071717a20 */ /* 0x000fe40000410000 */
[----:B------:R-:W-:Y:S02]  /*3840*/  FMUL.FTZ R114, R114, c[0x0][0x320] ;  /* 0x0000c80072727a20 */ /* 0x000fe40000410000 */
[----:B------:R-:W-:Y:S02]  /*3850*/  FMUL.FTZ R115, R115, c[0x0][0x320] ;  /* 0x0000c80073737a20 */ /* 0x000fe40000410000 */
[----:B-----5:R-:W-:Y:S02]  /*3860*/  FMUL.FTZ R67, R106, c[0x0][0x320] ;  /* 0x0000c8006a437a20 */ /* 0x020fe40000410000 */
[----:B------:R-:W-:Y:S02]  /*3870*/  FMUL.FTZ R108, R108, c[0x0][0x320] ;  /* 0x0000c8006c6c7a20 */ /* 0x000fe40000410000 */
[----:B------:R-:W-:-:S02]  /*3880*/  FMUL.FTZ R109, R109, c[0x0][0x320] ;  /* 0x0000c8006d6d7a20 */ /* 0x000fc40000410000 */
[----:B------:R-:W-:Y:S02]  /*3890*/  FMUL.FTZ R110, R110, c[0x0][0x320] ;  /* 0x0000c8006e6e7a20 */ /* 0x000fe40000410000 */
[----:B------:R-:W-:Y:S02]  /*38a0*/  FMUL.FTZ R104, R104, c[0x0][0x320] ;  /* 0x0000c80068687a20 */ /* 0x000fe40000410000 */
[----:B------:R-:W-:Y:S02]  /*38b0*/  FMUL.FTZ R105, R105, c[0x0][0x320] ;  /* 0x0000c80069697a20 */ /* 0x000fe40000410000 */
[----:B------:R-:W-:Y:S02]  /*38c0*/  FMUL.FTZ R56, R56, c[0x0][0x320] ;  /* 0x0000c80038387a20 */ /* 0x000fe40000410000 */
[----:B------:R-:W-:Y:S02]  /*38d0*/  FMUL.FTZ R57, R57, c[0x0][0x320] ;  /* 0x0000c80039397a20 */ /* 0x000fe40000410000 */
[----:B------:R-:W-:-:S02]  /*38e0*/  FMUL.FTZ R58, R58, c[0x0][0x320] ;  /* 0x0000c8003a3a7a20 */ /* 0x000fc40000410000 */
[----:B------:R-:W-:Y:S02]  /*38f0*/  FMUL.FTZ R59, R59, c[0x0][0x320] ;  /* 0x0000c8003b3b7a20 */ /* 0x000fe40000410000 */
[----:B------:R-:W-:Y:S02]  /*3900*/  FMUL.FTZ R100, R100, c[0x0][0x320] ;  /* 0x0000c80064647a20 */ /* 0x000fe40000410000 */
[----:B------:R-:W-:Y:S02]  /*3910*/  FMUL.FTZ R101, R101, c[0x0][0x320] ;  /* 0x0000c80065657a20 */ /* 0x000fe40000410000 */
[----:B------:R-:W-:Y:S02]  /*3920*/  FMUL.FTZ R54, R54, c[0x0][0x320] ;  /* 0x0000c80036367a20 */ /* 0x000fe40000410000 */
[----:B------:R-:W-:Y:S01]  /*3930*/  FMUL.FTZ R55, R55, c[0x0][0x320] ;  /* 0x0000c80037377a20 */ /* 0x000fe20000410000 */
[----:B------:R1:W2:Y:S08]  /*3940*/  MUFU.TANH R215, R111 ;  /* 0x0000006f00d77308 */ /* 0x0002b00000002400 */
[----:B------:R1:W1:Y:S08]  /*3950*/  MUFU.TANH R177, R62 ;  /* 0x0000003e00b17308 */ /* 0x0002700000002400 */
[----:B------:R1:W1:Y:S08]  /*3960*/  MUFU.TANH R171, R63 ;  /* 0x0000003f00ab7308 */ /* 0x0002700000002400 */
        /* <DEDUP_REMOVED lines=25> */
[----:B------:R1:W1:Y:S08]  /*3b00*/  MUFU.TANH R199, R105 ;  /* 0x0000006900c77308 */ /* 0x0002700000002400 */
        /* <DEDUP_REMOVED lines=13> */
[----:B------:R1:W1:Y:S01]  /*3be0*/  MUFU.TANH R111, R55 ;  /* 0x00000037006f7308 */ /* 0x0002620000002400 */
[----:B------:R-:W-:Y:S01]  /*3bf0*/  BSSY B0, `(.L_x_1643) ;  /* 0x0000050000007945 */ /* 0x000fe20003800000 */
[----:B------:R-:W-:Y:S01]  /*3c00*/  BAR.SYNC.DEFER_BLOCKING 0x0 ;  /* 0x0000000000007b1d */ /* 0x000fe20000010000 */
[----:B------:R-:W-:-:S05]  /*3c10*/  ISETP.GT.AND P1, PT, R144, 0x3f, PT ;  /* 0x0000003f9000780c */ /* 0x000fca0003f24270 */
        /* <DEDUP_REMOVED lines=8> */
[----:B------:R-:W-:Y:S02]  /*3ca0*/  @!P1 LEA.HI.X.SX32 R6, R5, R139, 0x1, P0 ;  /* 0x0000008b05069211 */ /* 0x000fe400000f0eff */
[----:B------:R-:W-:-:S04]  /*3cb0*/  @!P1 LEA R8, P0, R7, c[0x0][0x2a0], 0x2 ;  /* 0x0000a80007089a11 */ /* 0x000fc800078010ff */
[----:B------:R-:W-:-:S05]  /*3cc0*/  @!P1 LEA.HI.X R9, R7, c[0x0][0x2a4], R6, 0x2, P0 ;  /* 0x0000a90007099a11 */ /* 0x000fca00000f1406 */
[----:B------:R-:W2:Y:S01]  /*3cd0*/  @!P1 LDG.E R11, [R8.64] ;  /* 0x00000006080b9981 */ /* 0x000ea2000c1e1900 */
[----:B------:R-:W-:-:S04]  /*3ce0*/  IMAD.MOV R5, RZ, RZ, -R5 ;  /* 0x000000ffff057224 */ /* 0x000fc800078e0a05 */
[----:B------:R-:W-:-:S04]  /*3cf0*/  IMAD R10, R5, c[0x0][0x2b8], R4 ;  /* 0x0000ae00050a7a24 */ /* 0x000fc800078e0204 */
[----:B------:R-:W-:Y:S01]  /*3d00*/  IMAD.WIDE.U32 R6, R10, c[0x0][0x1e0], RZ ;  /* 0x000078000a067a25 */ /* 0x000fe200078e00ff */
[----:B------:R-:W-:Y:S01]  /*3d10*/  SHF.R.S32.HI R4, RZ, 0x1f, R10 ;  /* 0x0000001fff047819 */ /* 0x000fe2000001140a */
[----:B------:R3:W-:Y:S04]  /*3d20*/  STL [R1+0x48], R10 ;  /* 0x0000480a01007387 */ /* 0x0007e80000100800 */
[----:B------:R-:W-:-:S04]  /*3d30*/  IMAD R4, R4, c[0x0][0x1e0], RZ ;  /* 0x0000780004047a24 */ /* 0x000fc800078e02ff */
[----:B------:R-:W-:-:S05]  /*3d40*/  IMAD R4, R10, c[0x0][0x1e4], R4 ;  /* 0x000079000a047a24 */ /* 0x000fca00078e0204 */
[----:B------:R-:W-:Y:S02]  /*3d50*/  IADD3 R7, R7, R4, RZ ;  /* 0x0000000407077210 */ /* 0x000fe40007ffe0ff */
[----:B--2---:R-:W-:-:S03]  /*3d60*/  SHF.R.S32.HI R4, RZ, 0x1f, R11 ;  /* 0x0000001fff047819 */ /* 0x004fc6000001140b */
[----:B------:R-:W-:Y:S01]  /*3d70*/  IMAD.WIDE.U32 R6, R11, c[0x0][0x1f0], R6 ;  /* 0x00007c000b067a25 */ /* 0x000fe200078e0006 */
[----:B------:R2:W-:Y:S03]  /*3d80*/  STL [R1+0x44], R11 ;  /* 0x0000440b01007387 */ /* 0x0005e60000100800 */
[----:B------:R-:W-:Y:S01]  /*3d90*/  IMAD R4, R4, c[0x0][0x1f0], RZ ;  /* 0x00007c0004047a24 */ /* 0x000fe200078e02ff */
[----:B---3--:R-:W-:-:S03]  /*3da0*/  IADD3 R10, P2, R140, R6, RZ ;  /* 0x000000068c0a7210 */ /* 0x008fc60007f5e0ff */
[----:B------:R-:W-:-:S05]  /*3db0*/  IMAD R4, R11, c[0x0][0x1f4], R4 ;  /* 0x00007d000b047a24 */ /* 0x000fca00078e0204 */
[----:B------:R-:W-:Y:S02]  /*3dc0*/  IADD3.X R4, R138, R7, R4, P2, !PT ;  /* 0x000000078a047210 */ /* 0x000fe400017fe404 */
[----:B--2---:R-:W-:-:S04]  /*3dd0*/  LEA R11, P0, R10, c[0x0][0x1c8], 0x1 ;  /* 0x000072000a0b7a11 */ /* 0x004fc800078008ff */
[----:B------:R-:W-:Y:S01]  /*3de0*/  LEA.HI.X R10, R10, c[0x0][0x1cc], R4, 0x1, P0 ;  /* 0x000073000a0a7a11 */ /* 0x000fe200000f0c04 */
[----:B------:R-:W-:Y:S06]  /*3df0*/  BRA.DIV ~URZ, `(.L_x_1645) ;  /* 0x0000fd927f007947 */ /* 0x000fec000b800000 */
[----:B------:R2:W3:Y:S02]  /*3e00*/  SHFL.IDX PT, R12, R10, RZ, 0x181f ;  /* 0x00181fff0a0c7589 */ /* 0x0004e400000e0000 */
.L_x_1735:
[----:B------:R-:W-:Y:S05]  /*3e10*/  BRA.DIV ~URZ, `(.L_x_1646) ;  /* 0x0000fde27f007947 */ /* 0x000fea000b800000 */
[----:B------:R-:W4:Y:S01]  /*3e20*/  LDL R9, [R1+0xc] ;  /* 0x00000c0001097983 */ /* 0x000f220000100800 */
[----:B------:R-:W-:-:S03]  /*3e30*/  ISETP.GE.AND P0, PT, R250, c[0x0][0x1d4], PT ;  /* 0x00007500fa007a0c */ /* 0x000fc60003f06270 */
[----:B------:R-:W5:Y:S04]  /*3e40*/  SHFL.IDX PT, R8, R11, RZ, 0x181f ;  /* 0x00181fff0b087589 */ /* 0x000f6800000e0000 */
[----:B------:R-:W2:Y:S04]  /*3e50*/  SHFL.IDX PT, R6, R11, 0x1, 0x181f ;  /* 0x00381f000b067f89 */ /* 0x000ea800000e0000 */
[----:B------:R-:W3:Y:S04]  /*3e60*/  SHFL.IDX PT, R7, R10, 0x1, 0x181f ;  /* 0x00381f000a077f89 */ /* 0x000ee800000e0000 */
[----:B------:R-:W1:Y:S04]  /*3e70*/  SHFL.IDX PT, R4, R11, 0x2, 0x181f ;  /* 0x00581f000b047f89 */ /* 0x000e6800000e0000 */
[----:B------:R-:W1:Y:S04]  /*3e80*/  SHFL.IDX PT, R5, R10, 0x2, 0x181f ;  /* 0x00581f000a057f89 */ /* 0x000e6800000e0000 */
[----:B--2---:R-:W2:Y:S01]  /*3e90*/  SHFL.IDX PT, R10, R10, 0x3, 0x181f ;  /* 0x00781f000a0a7f89 */ /* 0x004ea200000e0000 */
[----:B-----5:R-:W-:-:S03]  /*3ea0*/  IADD3 R14, P6, R8, R51, RZ ;  /* 0x00000033080e7210 */ /* 0x020fc60007fde0ff */
[----:B------:R-:W1:Y:S01]  /*3eb0*/  SHFL.IDX PT, R11, R11, 0x3, 0x181f ;  /* 0x00781f000b0b7f89 */ /* 0x000e6200000e0000 */
[----:B------:R-:W-:Y:S01]  /*3ec0*/  IADD3 R18, P5, R8, R137, RZ ;  /* 0x0000008908127210 */ /* 0x000fe20007fbe0ff */
[----:B---3--:R-:W-:Y:S01]  /*3ed0*/  IMAD.X R15, R12, 0x1, R50, P6 ;  /* 0x000000010c0f7824 */ /* 0x008fe200030e0632 */
[----:B------:R-:W-:-:S03]  /*3ee0*/  IADD3 R8, P6, R6, R51, RZ ;  /* 0x0000003306087210 */ /* 0x000fc60007fde0ff */
[----:B------:R-:W-:Y:S01]  /*3ef0*/  IMAD.X R19, R12, 0x1, R136, P5 ;  /* 0x000000010c137824 */ /* 0x000fe200028e0688 */
[----:B------:R-:W-:-:S05]  /*3f00*/  IADD3 R12, P5, R6, R137, RZ ;  /* 0x00000089060c7210 */ /* 0x000fca0007fbe0ff */
[----:B------:R-:W-:Y:S01]  /*3f10*/  IMAD.X R13, R7, 0x1, R136, P5 ;  /* 0x00000001070d7824 */ /* 0x000fe200028e0688 */
[----:B----4-:R-:W-:Y:S01]  /*3f20*/  ISETP.GE.AND P2, PT, R9, c[0x0][0x1d4], PT ;  /* 0x0000750009007a0c */ /* 0x010fe20003f46270 */
[----:B------:R-:W-:Y:S01]  /*3f30*/  IMAD.X R9, R7, 0x1, R50, P6 ;  /* 0x0000000107097824 */ /* 0x000fe200030e0632 */
[C---:B-1----:R-:W-:Y:S02]  /*3f40*/  IADD3 R6, P6, R4.reuse, R51, RZ ;  /* 0x0000003304067210 */ /* 0x042fe40007fde0ff */
[----:B------:R-:W-:-:S03]  /*3f50*/  IADD3 R4, P5, R4, R137, RZ ;  /* 0x0000008904047210 */ /* 0x000fc60007fbe0ff */
[C---:B------:R-:W-:Y:S02]  /*3f60*/  IMAD.X R7, R5.reuse, 0x1, R50, P6 ;  /* 0x0000000105077824 */ /* 0x040fe400030e0632 */
[----:B------:R-:W-:-:S04]  /*3f70*/  IMAD.X R5, R5, 0x1, R136, P5 ;  /* 0x0000000105057824 */ /* 0x000fc800028e0688 */
[----:B------:R1:W-:Y:S04]  /*3f80*/  LDGSTS.E.BYPASS.LTC128B.128 [R251+0x4100], [R14.64], !P2 ;  /* 0x041000000efb7fae */ /* 0x0003e8000d101d46 */
[----:B------:R3:W-:Y:S04]  /*3f90*/  LDGSTS.E.BYPASS.LTC128B.128 [R251+0x6100], [R18.64], !P0 ;  /* 0x0610000012fb7fae */ /* 0x0007e8000c101d46 */
[----:B------:R3:W-:Y:S04]  /*3fa0*/  LDGSTS.E.BYPASS.LTC128B.128 [R251+0x4900], [R8.64], !P2 ;  /* 0x0490000008fb7fae */ /* 0x0007e8000d101d46 */
[----:B------:R4:W-:Y:S04]  /*3fb0*/  LDGSTS.E.BYPASS.LTC128B.128 [R251+0x6900], [R12.64], !P0 ;  /* 0x069000000cfb7fae */ /* 0x0009e8000c101d46 */
[----:B------:R3:W-:Y:S04]  /*3fc0*/  LDGSTS.E.BYPASS.LTC128B.128 [R251+0x5100], [R6.64], !P2 ;  /* 0x0510000006fb7fae */ /* 0x0007e8000d101d46 */
[----:B------:R3:W-:Y:S01]  /*3fd0*/  LDGSTS.E.BYPASS.LTC128B.128 [R251+0x7100], [R4.64], !P0 ;  /* 0x0710000004fb7fae */ /* 0x0007e2000c101d46 */
[----:B-1----:R-:W-:-:S02]  /*3fe0*/  SEL R14, RZ, 0x10, P2 ;  /* 0x00000010ff0e7807 */ /* 0x002fc40001000000 */
[----:B----4-:R-:W-:Y:S02]  /*3ff0*/  SEL R13, RZ, 0x10, P0 ;  /* 0x00000010ff0d7807 */ /* 0x010fe40000000000 */
.L_x_1736:
[C---:B--23--:R-:W-:Y:S02]  /*4000*/  IADD3 R5, -R14.reuse, 0x10, RZ ;  /* 0x000000100e057810 */ /* 0x04cfe40007ffe1ff */
[----:B------:R-:W-:Y:S02]  /*4010*/  IADD3 R4, -R13, 0x10, RZ ;  /* 0x000000100d047810 */ /* 0x000fe40007ffe1ff */
[----:B------:R-:W-:Y:S02]  /*4020*/  LOP3.LUT R5, R5, 0xf, RZ, 0xc0, !PT ;  /* 0x0000000f05057812 */ /* 0x000fe400078ec0ff */
[----:B------:R-:W-:Y:S02]  /*4030*/  ISETP.NE.U32.AND P6, PT, R14, RZ, PT ;  /* 0x000000ff0e00720c */ /* 0x000fe40003fc5070 */
[----:B------:R-:W-:Y:S02]  /*4040*/  IADD3 R6, P2, P0, R5, R11, R51 ;  /* 0x0000000b05067210 */ /* 0x000fe4000785e033 */
[----:B------:R-:W-:-:S02]  /*4050*/  LOP3.LUT R4, R4, 0xf, RZ, 0xc0, !PT ;  /* 0x0000000f04047812 */ /* 0x000fc400078ec0ff */
        /* <DEDUP_REMOVED lines=9> */
.L_x_1644:
[----:B--234-:R-:W-:Y:S05]  /*40f0*/  BSYNC B0 ;  /* 0x0000000000007941 */ /* 0x01cfea0003800000 */
.L_x_1643:
[----:B-1----:R-:W2:Y:S01]  /*4100*/  LDL R4, [R1+0x3c] ;  /* 0x00003c0001047983 */ /* 0x002ea20000100800 */
[----:B------:R-:W-:Y:S02]  /*4110*/  MOV R6, 0xffffffc0 ;  /* 0xffffffc000067802 */ /* 0x000fe40000000f00 */
[----:B------:R-:W-:Y:S01]  /*4120*/  IADD3 R18, -R248, R3, RZ ;  /* 0x00000003f8127210 */ /* 0x000fe20007ffe1ff */
[----:B------:R-:W0:Y:S02]  /*4130*/  LDGDEPBAR ;  /* 0x00000000000079af */ /* 0x000e240000000000 */
[----:B------:R-:W-:Y:S01]  /*4140*/  IMAD R6, R48, R6, 0x41 ;  /* 0x0000004130067424 */ /* 0x000fe200078e0206 */
[----:B--2---:R-:W-:Y:S02]  /*4150*/  IADD3 R7, R252, R4, RZ ;  /* 0x00000004fc077210 */ /* 0x004fe40007ffe0ff */
[----:B------:R-:W-:-:S03]  /*4160*/  MOV R4, c[0x0][0x2ac] ;  /* 0x0000ab0000047a02 */ /* 0x000fc60000000f00 */
[----:B------:R-:W-:-:S04]  /*4170*/  @P4 IMAD.HI.U32 R5, R7, c[0x0][0x2c8], RZ ;  /* 0x0000b20007054a27 */ /* 0x000fc800078e00ff */
[----:B------:R-:W-:Y:S01]  /*4180*/  IMAD R4, R4, c[0x0][0x1d0], R6 ;  /* 0x0000740004047a24 */ /* 0x000fe200078e0206 */
[----:B------:R-:W-:-:S04]  /*4190*/  @P4 SHF.R.U32.HI R7, RZ, c[0x0][0x2cc], R5 ;  /* 0x0000b300ff074a19 */ /* 0x000fc80000011605 */
[----:B------:R-:W-:Y:S01]  /*41a0*/  IADD3 R3, R4, -c[0x0][0x168], -R248 ;  /* 0x80005a0004037a10 */ /* 0x000fe20007ffe8f8 */
[----:B------:R-:W-:Y:S05]  /*41b0*/  BRA.DIV ~URZ, `(.L_x_1647) ;  /* 0x0000ff827f007947 */ /* 0x000fea000b800000 */
[----:B------:R1:W2:Y:S02]  /*41c0*/  SHFL.IDX PT, R4, R7, RZ, 0x1c1f ;  /* 0x001c1fff07047589 */ /* 0x0002a400000e0000 */
.L_x_1737:
        /* <DEDUP_REMOVED lines=33> */
[----:B------:R-:W-:Y:S01]  /*43e0*/  FSEL R197, R197, -INF , P0 ;  /* 0xff800000c5c57808 */ /* 0x000fe20000000000 */
[----:B------:R-:W-:Y:S05]  /*43f0*/  BRA.DIV ~URZ, `(.L_x_1648) ;  /* 0x0000fda27f007947 */ /* 0x000fea000b800000 */
[----:B------:R-:W2:Y:S04]  /*4400*/  SHFL.IDX PT, R2, R7, 0x2, 0x1c1f ;  /* 0x005c1f0007027f89 */ /* 0x000ea800000e0000 */
[----:B------:R-:W3:Y:S04]  /*4410*/  SHFL.IDX PT, R0, R7, 0x1, 0x1c1f ;  /* 0x003c1f0007007f89 */ /* 0x000ee800000e0000 */
[----:B-1----:R-:W1:Y:S01]  /*4420*/  SHFL.IDX PT, R7, R7, 0x3, 0x1c1f ;  /* 0x007c1f0007077f89 */ /* 0x002e6200000e0000 */
[----:B--2---:R-:W-:-:S02]  /*4430*/  IMAD.IADD R2, R3, 0x1, R2 ;  /* 0x0000000103027824 */ /* 0x004fc400078e0202 */
[----:B---3--:R-:W-:-:S03]  /*4440*/  IMAD.IADD R0, R3, 0x1, R0 ;  /* 0x0000000103007824 */ /* 0x008fc600078e0200 */
[----:B------:R-:W-:Y:S01]  /*4450*/  IMNMX R2, R18, R2, PT ;  /* 0x0000000212027217 */ /* 0x000fe20003800200 */
[----:B-1----:R-:W-:-:S03]  /*4460*/  IMAD.IADD R3, R3, 0x1, R7 ;  /* 0x0000000103037824 */ /* 0x002fc600078e0207 */
[C---:B------:R-:W-:Y:S02]  /*4470*/  ISETP.GT.AND P6, PT, R2.reuse, RZ, PT ;  /* 0x000000ff0200720c */ /* 0x040fe40003fc4270 */
[C---:B------:R-:W-:Y:S02]  /*4480*/  ISETP.GT.AND P5, PT, R2.reuse, 0x1, PT ;  /* 0x000000010200780c */ /* 0x040fe40003fa4270 */
[----:B------:R-:W-:Y:S02]  /*4490*/  ISETP.GT.AND P2, PT, R2, 0x8, PT ;  /* 0x000000080200780c */ /* 0x000fe40003f44270 */
[----:B------:R-:W-:Y:S02]  /*44a0*/  FSEL R124, R124, -INF , P6 ;  /* 0xff8000007c7c7808 */ /* 0x000fe40003000000 */
[----:B------:R-:W-:Y:S02]  /*44b0*/  FSEL R120, R120, -INF , P5 ;  /* 0xff80000078787808 */ /* 0x000fe40002800000 */
[----:B------:R-:W-:-:S02]  /*44c0*/  ISETP.GT.AND P6, PT, R2, 0x10, PT ;  /* 0x000000100200780c */ /* 0x000fc40003fc4270 */
[C---:B------:R-:W-:Y:S02]  /*44d0*/  ISETP.GT.AND P5, PT, R2.reuse, 0x11, PT ;  /* 0x000000110200780c */ /* 0x040fe40003fa4270 */
[----:B------:R-:W-:Y:S02]  /*44e0*/  ISETP.GT.AND P0, PT, R2, 0x9, PT ;  /* 0x000000090200780c */ /* 0x000fe40003f04270 */
[----:B------:R-:W-:Y:S02]  /*44f0*/  FSEL R84, R84, -INF , P2 ;  /* 0xff80000054547808 */ /* 0x000fe40001000000 */
[----:B------:R-:W-:Y:S02]  /*4500*/  ISETP.GT.AND P2, PT, R2, 0x18, PT ;  /* 0x000000180200780c */ /* 0x000fe40003f44270 */
[----:B------:R-:W-:Y:S02]  /*4510*/  FSEL R11, R76, -INF , P6 ;  /* 0xff8000004c0b7808 */ /* 0x000fe40003000000 */
[----:B------:R-:W-:-:S02]  /*4520*/  FSEL R10, R77, -INF , P5 ;  /* 0xff8000004d0a7808 */ /* 0x000fc40002800000 */
[C---:B------:R-:W-:Y:S02]  /*4530*/  ISETP.GT.AND P6, PT, R2.reuse, 0x20, PT ;  /* 0x000000200200780c */ /* 0x040fe40003fc4270 */
[C---:B------:R-:W-:Y:S02]  /*4540*/  ISETP.GT.AND P5, PT, R2.reuse, 0x21, PT ;  /* 0x000000210200780c */ /* 0x040fe40003fa4270 */
[----:B------:R-:W-:Y:S02]  /*4550*/  FSEL R85, R85, -INF , P0 ;  /* 0xff80000055557808 */ /* 0x000fe40000000000 */
[----:B------:R-:W-:Y:S02]  /*4560*/  ISETP.GT.AND P0, PT, R2, 0x19, PT ;  /* 0x000000190200780c */ /* 0x000fe40003f04270 */
[----:B------:R-:W-:Y:S02]  /*4570*/  FSEL R70, R70, -INF , P2 ;  /* 0xff80000046467808 */ /* 0x000fe40001000000 */
[----:B------:R-:W-:-:S02]  /*4580*/  ISETP.GT.AND P2, PT, R2, 0x28, PT ;  /* 0x000000280200780c */ /* 0x000fc40003f44270 */
[----:B------:R-:W-:Y:S02]  /*4590*/  FSEL R108, R72, -INF , P6 ;  /* 0xff800000486c7808 */ /* 0x000fe40003000000 */
[----:B------:R-:W-:Y:S02]  /*45a0*/  FSEL R93, R73, -INF , P5 ;  /* 0xff800000495d7808 */ /* 0x000fe40002800000 */
[C---:B------:R-:W-:Y:S02]  /*45b0*/  ISETP.GT.AND P6, PT, R2.reuse, 0x30, PT ;  /* 0x000000300200780c */ /* 0x040fe40003fc4270 */
[----:B------:R-:W-:Y:S02]  /*45c0*/  ISETP.GT.AND P5, PT, R2, 0x31, PT ;  /* 0x000000310200780c */ /* 0x000fe40003fa4270 */
[----:B------:R-:W-:Y:S02]  /*45d0*/  IMNMX R0, R18, R0, PT ;  /* 0x0000000012007217 */ /* 0x000fe40003800200 */
[----:B------:R-:W-:-:S02]  /*45e0*/  FSEL R71, R71, -INF , P0 ;  /* 0xff80000047477808 */ /* 0x000fc40000000000 */
[C---:B------:R-:W-:Y:S02]  /*45f0*/  ISETP.GT.AND P0, PT, R2.reuse, 0x29, PT ;  /* 0x000000290200780c */ /* 0x040fe40003f04270 */
[----:B------:R-:W-:Y:S02]  /*4600*/  FSEL R79, R21, -INF , P2 ;  /* 0xff800000154f7808 */ /* 0x000fe40001000000 */
[----:B------:R-:W-:Y:S02]  /*4610*/  ISETP.GT.AND P2, PT, R2, 0x38, PT ;  /* 0x000000380200780c */ /* 0x000fe40003f44270 */
[----:B------:R-:W-:Y:S02]  /*4620*/  FSEL R63, R63, -INF , P6 ;  /* 0xff8000003f3f7808 */ /* 0x000fe40003000000 */
[----:B------:R-:W-:Y:S02]  /*4630*/  FSEL R62, R62, -INF , P5 ;  /* 0xff8000003e3e7808 */ /* 0x000fe40002800000 */
[----:B------:R-:W-:-:S02]  /*4640*/  ISETP.GT.AND P6, PT, R0, RZ, PT ;  /* 0x000000ff0000720c */ /* 0x000fc40003fc4270 */
[----:B------:R-:W-:Y:S02]  /*4650*/  ISETP.GT.AND P5, PT, R0, 0x1, PT ;  /* 0x000000010000780c */ /* 0x000fe40003fa4270 */
[----:B------:R-:W-:Y:S02]  /*4660*/  FSEL R78, R20, -INF , P0 ;  /* 0xff800000144e7808 */ /* 0x000fe40000000000 */
[----:B------:R-:W-:Y:S02]  /*4670*/  ISETP.GT.AND P0, PT, R2, 0x39, PT ;  /* 0x000000390200780c */ /* 0x000fe40003f04270 */
[----:B------:R-:W-:Y:S02]  /*4680*/  FSEL R77, R17, -INF , P2 ;  /* 0xff800000114d7808 */ /* 0x000fe40001000000 */
[----:B------:R-:W-:Y:S02]  /*4690*/  ISETP.GT.AND P2, PT, R0, 0x8, PT ;  /* 0x000000080000780c */ /* 0x000fe40003f44270 */
[----:B------:R-:W-:-:S02]  /*46a0*/  FSEL R88, R88, -INF , P6 ;  /* 0xff80000058587808 */ /* 0x000fc40003000000 */
[----:B------:R-:W-:Y:S02]  /*46b0*/  FSEL R89, R89, -INF , P5 ;  /* 0xff80000059597808 */ /* 0x000fe40002800000 */
[C---:B------:R-:W-:Y:S02]  /*46c0*/  ISETP.GT.AND P6, PT, R0.reuse, 0x10, PT ;  /* 0x000000100000780c */ /* 0x040fe40003fc4270 */
[----:B------:R-:W-:Y:S02]  /*46d0*/  ISETP.GT.AND P5, PT, R0, 0x11, PT ;  /* 0x000000110000780c */ /* 0x000fe40003fa4270 */
[----:B------:R-:W-:Y:S02]  /*46e0*/  FSEL R76, R16, -INF , P0 ;  /* 0xff800000104c7808 */ /* 0x000fe40000000000 */
[----:B------:R-:W-:Y:S02]  /*46f0*/  ISETP.GT.AND P0, PT, R0, 0x9, PT ;  /* 0x000000090000780c */ /* 0x000fe40003f04270 */
[----:B------:R-:W-:-:S02]  /*4700*/  FSEL R91, R91, -INF , P2 ;  /* 0xff8000005b5b7808 */ /* 0x000fc40001000000 */
[----:B------:R-:W-:Y:S02]  /*4710*/  ISETP.GT.AND P2, PT, R0, 0x18, PT ;  /* 0x000000180000780c */ /* 0x000fe40003f44270 */
[----:B------:R-:W-:Y:S02]  /*4720*/  FSEL R80, R80, -INF , P6 ;  /* 0xff80000050507808 */ /* 0x000fe40003000000 */
        /* <DEDUP_REMOVED lines=10> */
[----:B------:R-:W-:Y:S02]  /*47d0*/  ISETP.GT.AND P5, PT, R0, 0x31, PT ;  /* 0x000000310000780c */ /* 0x000fe40003fa4270 */
[----:B------:R-:W-:Y:S02]  /*47e0*/  IMNMX R18, R18, R3, PT ;  /* 0x0000000312127217 */ /* 0x000fe40003800200 */
[----:B------:R-:W-:Y:S02]  /*47f0*/  FSEL R69, R69, -INF , P0 ;  /* 0xff80000045457808 */ /* 0x000fe40000000000 */
[----:B------:R-:W-:Y:S02]  /*4800*/  ISETP.GT.AND P0, PT, R0, 0x29, PT ;  /* 0x000000290000780c */ /* 0x000fe40003f04270 */
[----:B------:R-:W-:Y:S02]  /*4810*/  FSEL R176, R176, -INF , P2 ;  /* 0xff800000b0b07808 */ /* 0x000fe40001000000 */
[----:B------:R-:W-:-:S02]  /*4820*/  ISETP.GT.AND P2, PT, R0, 0x38, PT ;  /* 0x000000380000780c */ /* 0x000fc40003f44270 */
[----:B------:R-:W-:Y:S02]  /*4830*/  FSEL R67, R67, -INF , P6 ;  /* 0xff80000043437808 */ /* 0x000fe40003000000 */
[----:B------:R-:W-:Y:S02]  /*4840*/  FSEL R66, R66, -INF , P5 ;  /* 0xff80000042427808 */ /* 0x000fe40002800000 */
[C---:B------:R-:W-:Y:S02]  /*4850*/  ISETP.GT.AND P6, PT, R18.reuse, RZ, PT ;  /* 0x000000ff1200720c */ /* 0x040fe40003fc4270 */
[----:B------:R-:W-:Y:S02]  /*4860*/  ISETP.GT.AND P5, PT, R18, 0x1, PT ;  /* 0x000000011200780c */ /* 0x000fe40003fa4270 */
[----:B------:R-:W-:Y:S02]  /*4870*/  FSEL R215, R215, -INF , P0 ;  /* 0xff800000d7d77808 */ /* 0x000fe40000000000 */
[----:B------:R-:W-:-:S02]  /*4880*/  ISETP.GT.AND P0, PT, R0, 0x39, PT ;  /* 0x000000390000780c */ /* 0x000fc40003f04270 */
[----:B------:R-:W-:Y:S02]  /*4890*/  FSEL R65, R65, -INF , P2 ;  /* 0xff80000041417808 */ /* 0x000fe40001000000 */
[----:B------:R-:W-:Y:S02]  /*48a0*/  FMNMX.FTZ R3, R15, R14, !PT ;  /* 0x0000000e0f037209 */ /* 0x000fe40007810000 */
[----:B------:R-:W-:Y:S02]  /*48b0*/  ISETP.GT.AND P2, PT, R18, 0x8, PT ;  /* 0x000000081200780c */ /* 0x000fe40003f44270 */
[----:B------:R-:W-:Y:S02]  /*48c0*/  FSEL R121, R121, -INF , P6 ;  /* 0xff80000079797808 */ /* 0x000fe40003000000 */
[----:B------:R-:W-:Y:S02]  /*48d0*/  FSEL R125, R125, -INF , P5 ;  /* 0xff8000007d7d7808 */ /* 0x000fe40002800000 */
[----:B------:R-:W-:-:S02]  /*48e0*/  FMNMX.FTZ R5, R88, R89, !PT ;  /* 0x0000005958057209 */ /* 0x000fc40007810000 */
[----:B------:R-:W-:Y:S02]  /*48f0*/  FMNMX.FTZ R4, R124, R120, !PT ;  /* 0x000000787c047209 */ /* 0x000fe40007810000 */
[----:B------:R-:W-:Y:S02]  /*4900*/  FSEL R64, R64, -INF , P0 ;  /* 0xff80000040407808 */ /* 0x000fe40000000000 */
[----:B------:R-:W-:Y:S02]  /*4910*/  FMNMX.FTZ R2, R126, R3, !PT ;  /* 0x000000037e027209 */ /* 0x000fe40007810000 */
[----:B------:R-:W-:Y:S02]  /*4920*/  ISETP.GT.AND P0, PT, R18, 0x9, PT ;  /* 0x000000091200780c */ /* 0x000fe40003f04270 */
[----:B------:R-:W-:Y:S02]  /*4930*/  FSEL R86, R86, -INF , P2 ;  /* 0xff80000056567808 */ /* 0x000fe40001000000 */
[----:B------:R-:W-:-:S02]  /*4940*/  FMNMX.FTZ R5, R91, R5, !PT ;  /* 0x000000055b057209 */ /* 0x000fc40007810000 */
[----:B------:R-:W-:Y:S02]  /*4950*/  FMNMX.FTZ R4, R84, R4, !PT ;  /* 0x0000000454047209 */ /* 0x000fe40007810000 */
[----:B------:R-:W-:Y:S02]  /*4960*/  FMNMX.FTZ R6, R121, R125, !PT ;  /* 0x0000007d79067209 */ /* 0x000fe40007810000 */
[----:B------:R-:W-:Y:S02]  /*4970*/  FMNMX.FTZ R2, R90, R2, !PT ;  /* 0x000000025a027209 */ /* 0x000fe40007810000 */
[----:B------:R-:W-:Y:S02]  /*4980*/  ISETP.GT.AND P6, PT, R18, 0x10, PT ;  /* 0x000000101200780c */ /* 0x000fe40003fc4270 */
[----:B------:R-:W-:Y:S02]  /*4990*/  FSEL R87, R87, -INF , P0 ;  /* 0xff80000057577808 */ /* 0x000fe40000000000 */
[----:B------:R-:W-:-:S02]  /*49a0*/  FMNMX.FTZ R5, R116, R5, !PT ;  /* 0x0000000574057209 */ /* 0x000fc40007810000 */
[----:B------:R-:W-:Y:S02]  /*49b0*/  FMNMX.FTZ R4, R85, R4, !PT ;  /* 0x0000000455047209 */ /* 0x000fe40007810000 */
[----:B------:R-:W-:Y:S02]  /*49c0*/  FMNMX.FTZ R6, R86, R6, !PT ;  /* 0x0000000656067209 */ /* 0x000fe40007810000 */
[----:B------:R-:W-:Y:S02]  /*49d0*/  ISETP.GT.AND P5, PT, R18, 0x11, PT ;  /* 0x000000111200780c */ /* 0x000fe40003fa4270 */
[----:B------:R-:W-:Y:S02]  /*49e0*/  FSEL R82, R82, -INF , P6 ;  /* 0xff80000052527808 */ /* 0x000fe40003000000 */
[----:B------:R-:W-:Y:S02]  /*49f0*/  FMNMX.FTZ R2, R117, R2, !PT ;  /* 0x0000000275027209 */ /* 0x000fe40007810000 */
        /* <DEDUP_REMOVED lines=63> */
[----:B------:R-:W-:Y:S02]  /*4df0*/  FMNMX.FTZ R7, R197, R7, !PT ;  /* 0x00000007c5077209 */ /* 0x000fe40007810000 */
[----:B------:R-:W-:Y:S02]  /*4e00*/  FMNMX.FTZ R5, R64, R5, !PT ;  /* 0x0000000540057209 */ /* 0x000fe40007810000 */
[----:B------:R-:W-:Y:S01]  /*4e10*/  FMNMX.FTZ R4, R76, R4, !PT ;  /* 0x000000044c047209 */ /* 0x000fe20007810000 */
[----:B------:R-:W1:Y:S01]  /*4e20*/  SHFL.BFLY PT, R3, R7, 0x2, 0x1f ;  /* 0x0c401f0007037f89 */ /* 0x000e6200000e0000 */
[----:B------:R-:W-:-:S02]  /*4e30*/  FSEL R111, R111, -INF , P0 ;  /* 0xff8000006f6f7808 */ /* 0x000fc40000000000 */
[----:B------:R-:W-:Y:S01]  /*4e40*/  FMNMX.FTZ R6, R168, R6, !PT ;  /* 0x00000006a8067209 */ /* 0x000fe20007810000 */
[----:B------:R-:W2:Y:S03]  /*4e50*/  SHFL.BFLY PT, R2, R5, 0x2, 0x1f ;  /* 0x0c401f0005027f89 */ /* 0x000ea600000e0000 */
[----:B------:R-:W-:Y:S01]  /*4e60*/  FMNMX.FTZ R6, R111, R6, !PT ;  /* 0x000000066f067209 */ /* 0x000fe20007810000 */
[----:B------:R-:W3:Y:S04]  /*4e70*/  SHFL.BFLY PT, R0, R4, 0x2, 0x1f ;  /* 0x0c401f0004007f89 */ /* 0x000ee800000e0000 */
[----:B------:R-:W4:Y:S01]  /*4e80*/  SHFL.BFLY PT, R196, R6, 0x2, 0x1f ;  /* 0x0c401f0006c47f89 */ /* 0x000f2200000e0000 */
[----:B-1----:R-:W-:-:S02]  /*4e90*/  FMNMX.FTZ R7, R3, R7, !PT ;  /* 0x0000000703077209 */ /* 0x002fc40007810000 */
[----:B--2---:R-:W-:-:S03]  /*4ea0*/  FMNMX.FTZ R5, R5, R2, !PT ;  /* 0x0000000205057209 */ /* 0x004fc60007810000 */
[----:B------:R-:W1:Y:S01]  /*4eb0*/  SHFL.BFLY PT, R3, R7, 0x1, 0x1f ;  /* 0x0c201f0007037f89 */ /* 0x000e6200000e0000 */
[----:B---3--:R-:W-:-:S03]  /*4ec0*/  FMNMX.FTZ R4, R4, R0, !PT ;  /* 0x0000000004047209 */ /* 0x008fc60007810000 */
[----:B------:R-:W2:Y:S01]  /*4ed0*/  SHFL.BFLY PT, R2, R5, 0x1, 0x1f ;  /* 0x0c201f0005027f89 */ /* 0x000ea200000e0000 */
[----:B----4-:R-:W-:-:S03]  /*4ee0*/  FMNMX.FTZ R196, R6, R196, !PT ;  /* 0x000000c406c47209 */ /* 0x010fc60007810000 */
[----:B------:R-:W3:Y:S04]  /*4ef0*/  SHFL.BFLY PT, R0, R4, 0x1, 0x1f ;  /* 0x0c201f0004007f89 */ /* 0x000ee800000e0000 */
[----:B------:R4:W4:Y:S01]  /*4f00*/  SHFL.BFLY PT, R6, R196, 0x1, 0x1f ;  /* 0x0c201f00c4067f89 */ /* 0x00092200000e0000 */
[----:B-1----:R-:W-:Y:S02]  /*4f10*/  FMNMX.FTZ R3, R7, R3, !PT ;  /* 0x0000000307037209 */ /* 0x002fe40007810000 */
[----:B--2---:R-:W-:Y:S02]  /*4f20*/  FMNMX.FTZ R2, R5, R2, !PT ;  /* 0x0000000205027209 */ /* 0x004fe40007810000 */
[----:B---3--:R-:W-:Y:S02]  /*4f30*/  FMNMX.FTZ R0, R4, R0, !PT ;  /* 0x0000000004007209 */ /* 0x008fe40007810000 */
.L_x_1738:
[C---:B------:R-:W-:Y:S01]  /*4f40*/  FMUL.FTZ R193, R3.reuse, c[0x0][0x2d0] ;  /* 0x0000b40003c17a20 */ /* 0x040fe20000410000 */
[----:B------:R-:W-:Y:S01]  /*4f50*/  FSETP.NEU.FTZ.AND P0, PT, R3, -INF , PT ;  /* 0xff8000000300780b */ /* 0x000fe20003f1d000 */
[----:B------:R-:W-:Y:S01]  /*4f60*/  FMUL.FTZ R192, R2, c[0x0][0x2d0] ;  /* 0x0000b40002c07a20 */ /* 0x000fe20000410000 */
[----:B------:R-:W2:Y:S01]  /*4f70*/  LDL R221, [R1+0x3c] ;  /* 0x00003c0001dd7983 */ /* 0x000ea20000100800 */
[----:B------:R-:W-:Y:S01]  /*4f80*/  FMUL.FTZ R187, R0, c[0x0][0x2d0] ;  /* 0x0000b40000bb7a20 */ /* 0x000fe20000410000 */
[----:B------:R-:W-:Y:S01]  /*4f90*/  FSEL R193, R193, RZ, P0 ;  /* 0x000000ffc1c17208 */ /* 0x000fe20000000000 */
[----:B------:R-:W-:Y:S01]  /*4fa0*/  WARPSYNC 0xffffffff ;  /* 0xffffffff00007948 */ /* 0x000fe20003800000 */
[----:B------:R-:W-:Y:S01]  /*4fb0*/  FSETP.NEU.FTZ.AND P0, PT, R2, -INF , PT ;  /* 0xff8000000200780b */ /* 0x000fe20003f1d000 */
[----:B------:R-:W1:Y:S01]  /*4fc0*/  LDSM.16.MT88.4 R24, [R236+0x2000] ;  /* 0x00200000ec18783b */ /* 0x000e620000004200 */
[----:B----4-:R-:W-:Y:S01]  /*4fd0*/  FMNMX.FTZ R196, R6, R196, !PT ;  /* 0x000000c406c47209 */ /* 0x010fe20007810000 */
[----:B------:R-:W-:Y:S01]  /*4fe0*/  FFMA.FTZ R185, R15, c[0x0][0x2d0], -R193 ;  /* 0x0000b4000fb97a23 */ /* 0x000fe200000108c1 */
[----:B------:R-:W-:Y:S01]  /*4ff0*/  FSEL R192, R192, RZ, P0 ;  /* 0x000000ffc0c07208 */ /* 0x000fe20000000000 */
[----:B------:R-:W3:Y:S01]  /*5000*/  LDSM.16.MT88.4 R156, [R239] ;  /* 0x00000000ef9c783b */ /* 0x000ee20000004200 */
[----:B------:R-:W-:Y:S01]  /*5010*/  FSETP.NEU.FTZ.AND P0, PT, R0, -INF , PT ;  /* 0xff8000000000780b */ /* 0x000fe20003f1d000 */
[----:B------:R-:W-:-:S02]  /*5020*/  FMUL.FTZ R110, R196, c[0x0][0x2d0] ;  /* 0x0000b400c46e7a20 */ /* 0x000fc40000410000 */
[--C-:B------:R-:W-:Y:S01]  /*5030*/  FFMA.FTZ R206, R80, c[0x0][0x2d0], -R192.reuse ;  /* 0x0000b40050ce7a23 */ /* 0x100fe200000108c0 */
[----:B------:R-:W-:Y:S01]  /*5040*/  FSEL R187, R187, RZ, P0 ;  /* 0x000000ffbbbb7208 */ /* 0x000fe20000000000 */
[----:B------:R-:W-:Y:S01]  /*5050*/  FFMA.FTZ R60, R81, c[0x0][0x2d0], -R192 ;  /* 0x0000b400513c7a23 */ /* 0x000fe200000108c0 */
[----:B------:R-:W-:Y:S01]  /*5060*/  FSETP.NEU.FTZ.AND P0, PT, R196, -INF , PT ;  /* 0xff800000c400780b */ /* 0x000fe20003f1d000 */
[----:B------:R-:W4:Y:S01]  /*5070*/  LDSM.16.MT88.4 R148, [R238] ;  /* 0x00000000ee94783b */ /* 0x000f220000004200 */
[--C-:B------:R-:W-:Y:S01]  /*5080*/  FFMA.FTZ R184, R14, c[0x0][0x2d0], -R193.reuse ;  /* 0x0000b4000eb87a23 */ /* 0x100fe200000108c1 */
[----:B------:R-:W-:Y:S01]  /*5090*/  MUFU.EX2 R185, R185 ;  /* 0x000000b900b97308 */ /* 0x000fe20000000800 */
[----:B------:R-:W-:Y:S01]  /*50a0*/  FSEL R110, R110, RZ, P0 ;  /* 0x000000ff6e6e7208 */ /* 0x000fe20000000000 */
[----:B------:R-:W5:Y:S01]  /*50b0*/  LDSM.16.MT88.4 R140, [R237] ;  /* 0x00000000ed8c783b */ /* 0x000f620000004200 */
[--C-:B------:R-:W-:Y:S02]  /*50c0*/  FFMA.FTZ R92, R126, c[0x0][0x2d0], -R193.reuse ;  /* 0x0000b4007e5c7a23 */ /* 0x100fe400000108c1 */
[----:B------:R-:W-:Y:S01]  /*50d0*/  FFMA.FTZ R213, R90, c[0x0][0x2d0], -R193 ;  /* 0x0000b4005ad57a23 */ /* 0x000fe200000108c1 */
[----:B------:R-:W1:Y:S01]  /*50e0*/  LDSM.16.MT88.4 R132, [R236] ;  /* 0x00000000ec84783b */ /* 0x000e620000004200 */
[--C-:B------:R-:W-:Y:S01]  /*50f0*/  FFMA.FTZ R57, R82, c[0x0][0x2d0], -R110.reuse ;  /* 0x0000b40052397a23 */ /* 0x100fe2000001086e */
[----:B------:R-:W3:Y:S01]  /*5100*/  MUFU.EX2 R184, R184 ;  /* 0x000000b800b87308 */ /* 0x000ee20000000800 */
[----:B------:R-:W-:Y:S01]  /*5110*/  FFMA.FTZ R52, R83, c[0x0][0x2d0], -R110 ;  /* 0x0000b40053347a23 */ /* 0x000fe2000001086e */
[----:B------:R-:W-:Y:S01]  /*5120*/  LDSM.16.MT88.4 R96, [R238+0x2000] ;  /* 0x00200000ee60783b */ /* 0x000fe20000004200 */
[----:B------:R-:W-:-:S02]  /*5130*/  FFMA.FTZ R109, R88, c[0x0][0x2d0], -R192 ;  /* 0x0000b400586d7a23 */ /* 0x000fc400000108c0 */
[--C-:B------:R-:W-:Y:S01]  /*5140*/  FFMA.FTZ R214, R89, c[0x0][0x2d0], -R192.reuse ;  /* 0x0000b40059d67a23 */ /* 0x100fe200000108c0 */
[----:B------:R-:W1:Y:S01]  /*5150*/  LDSM.16.MT88.4 R80, [R239+0x2000] ;  /* 0x00200000ef50783b */ /* 0x000e620000004200 */
[--C-:B------:R-:W-:Y:S01]  /*5160*/  FFMA.FTZ R212, R91, c[0x0][0x2d0], -R192.reuse ;  /* 0x0000b4005bd47a23 */ /* 0x100fe200000108c0 */
[----:B------:R-:W-:Y:S01]  /*5170*/  MUFU.EX2 R92, R92 ;  /* 0x0000005c005c7308 */ /* 0x000fe20000000800 */
[----:B------:R-:W-:Y:S01]  /*5180*/  FFMA.FTZ R208, R116, c[0x0][0x2d0], -R192 ;  /* 0x0000b40074d07a23 */ /* 0x000fe200000108c0 */
[----:B------:R-:W1:Y:S01]  /*5190*/  LDSM.16.MT88.4 R112, [R237+0x2000] ;  /* 0x00200000ed70783b */ /* 0x000e620000004200 */
[--C-:B------:R-:W-:Y:S02]  /*51a0*/  FFMA.FTZ R95, R124, c[0x0][0x2d0], -R187.reuse ;  /* 0x0000b4007c5f7a23 */ /* 0x100fe400000108bb */
[--C-:B------:R-:W-:Y:S01]  /*51b0*/  FFMA.FTZ R94, R120, c[0x0][0x2d0], -R187.reuse ;  /* 0x0000b400785e7a23 */ /* 0x100fe200000108bb */
[----:B------:R-:W-:Y:S01]  /*51c0*/  LDSM.16.MT88.4 R44, [R239+0x800] ;  /* 0x00080000ef2c783b */ /* 0x000fe20000004200 */
[--C-:B------:R-:W-:Y:S01]  /*51d0*/  FFMA.FTZ R211, R84, c[0x0][0x2d0], -R187.reuse ;  /* 0x0000b40054d37a23 */ /* 0x100fe200000108bb */
[----:B------:R-:W4:Y:S01]  /*51e0*/  MUFU.EX2 R213, R213 ;  /* 0x000000d500d57308 */ /* 0x000f220000000800 */
[--C-:B------:R-:W-:Y:S01]  /*51f0*/  FFMA.FTZ R205, R85, c[0x0][0x2d0], -R187.reuse ;  /* 0x0000b40055cd7a23 */ /* 0x100fe200000108bb */
[----:B------:R-:W-:Y:S01]  /*5200*/  LDSM.16.MT88.4 R40, [R238+0x800] ;  /* 0x00080000ee28783b */ /* 0x000fe20000004200 */
[--C-:B------:R-:W-:Y:S01]  /*5210*/  FFMA.FTZ R210, R121, c[0x0][0x2d0], -R110.reuse ;  /* 0x0000b40079d27a23 */ /* 0x100fe2000001086e */
[----:B---3--:R-:W-:Y:S01]  /*5220*/  F2FP.BF16.PACK_AB R128, R184, R185 ;  /* 0x000000b9b880723e */ /* 0x008fe200000010ff */
[--C-:B------:R-:W-:Y:S01]  /*5230*/  FFMA.FTZ R209, R125, c[0x0][0x2d0], -R110.reuse ;  /* 0x0000b4007dd17a23 */ /* 0x100fe2000001086e */
[----:B------:R-:W-:Y:S01]  /*5240*/  LDSM.16.MT88.4 R32, [R236+0x800] ;  /* 0x00080000ec20783b */ /* 0x000fe20000004200 */
[--C-:B------:R-:W-:Y:S01]  /*5250*/  FFMA.FTZ R203, R86, c[0x0][0x2d0], -R110.reuse ;  /* 0x0000b40056cb7a23 */ /* 0x100fe2000001086e */
[----:B------:R-:W-:Y:S01]  /*5260*/  MUFU.EX2 R109, R109 ;  /* 0x0000006d006d7308 */ /* 0x000fe20000000800 */
[----:B------:R-:W-:Y:S01]  /*5270*/  FFMA.FTZ R201, R87, c[0x0][0x2d0], -R110 ;  /* 0x0000b40057c97a23 */ /* 0x000fe2000001086e */
[----:B------:R-:W-:Y:S01]  /*5280*/  LDSM.16.MT88.4 R28, [R239+0x2800] ;  /* 0x00280000ef1c783b */ /* 0x000fe20000004200 */
[----:B------:R-:W-:-:S02]  /*5290*/  FFMA.FTZ R204, R11, c[0x0][0x2d0], -R187 ;  /* 0x0000b4000bcc7a23 */ /* 0x000fc400000108bb */
[----:B------:R-:W-:Y:S01]  /*52a0*/  FFMA.FTZ R58, R10, c[0x0][0x2d0], -R187 ;  /* 0x0000b4000a3a7a23 */ /* 0x000fe200000108bb */
[----:B------:R-:W-:Y:S01]  /*52b0*/  LDSM.16.MT88.4 R16, [R238+0x2800] ;  /* 0x00280000ee10783b */ /* 0x000fe20000004200 */
[--C-:B------:R-:W-:Y:S01]  /*52c0*/  FFMA.FTZ R61, R13, c[0x0][0x2d0], -R193.reuse ;  /* 0x0000b4000d3d7a23 */ /* 0x100fe200000108c1 */
[----:B------:R-:W3:Y:S01]  /*52d0*/  MUFU.EX2 R214, R214 ;  /* 0x000000d600d67308 */ /* 0x000ee20000000800 */
[--C-:B------:R-:W-:Y:S01]  /*52e0*/  FFMA.FTZ R56, R12, c[0x0][0x2d0], -R193.reuse ;  /* 0x0000b4000c387a23 */ /* 0x100fe200000108c1 */
[----:B------:R-:W5:Y:S01]  /*52f0*/  LDSM.16.MT88.4 R8, [R236+0x2800] ;  /* 0x00280000ec08783b */ /* 0x000f620000004200 */
[--C-:B------:R-:W-:Y:S01]  /*5300*/  FFMA.FTZ R51, R36, c[0x0][0x2d0], -R110.reuse ;  /* 0x0000b40024337a23 */ /* 0x100fe2000001086e */
[----:B----4-:R-:W-:Y:S01]  /*5310*/  F2FP.BF16.PACK_AB R130, R213, R92 ;  /* 0x0000005cd582723e */ /* 0x010fe200000010ff */
[----:B------:R-:W-:Y:S01]  /*5320*/  FFMA.FTZ R50, R37, c[0x0][0x2d0], -R110 ;  /* 0x0000b40025327a23 */ /* 0x000fe2000001086e */
[----:B------:R-:W-:Y:S01]  /*5330*/  LDSM.16.MT88.4 R12, [R237+0x2800] ;  /* 0x00280000ed0c783b */ /* 0x000fe20000004200 */
[--C-:B------:R-:W-:Y:S01]  /*5340*/  FFMA.FTZ R207, R117, c[0x0][0x2d0], -R193.reuse ;  /* 0x0000b40075cf7a23 */ /* 0x100fe200000108c1 */
[----:B------:R-:W-:Y:S01]  /*5350*/  MUFU.EX2 R212, R212 ;  /* 0x000000d400d47308 */ /* 0x000fe20000000800 */
[----:B------:R-:W-:Y:S01]  /*5360*/  FFMA.FTZ R202, R122, c[0x0][0x2d0], -R193 ;  /* 0x0000b4007aca7a23 */ /* 0x000fe200000108c1 */
[----:B------:R-:W4:Y:S01]  /*5370*/  LDSM.16.MT88.4 R36, [R237+0x800] ;  /* 0x00080000ed24783b */ /* 0x000f220000004200 */
[----:B------:R-:W-:-:S02]  /*5380*/  FFMA.FTZ R59, R68, c[0x0][0x2d0], -R192 ;  /* 0x0000b400443b7a23 */ /* 0x000fc400000108c0 */
[----:B------:R-:W-:Y:S02]  /*5390*/  FFMA.FTZ R55, R69, c[0x0][0x2d0], -R192 ;  /* 0x0000b40045377a23 */ /* 0x000fe400000108c0 */
[--C-:B------:R-:W-:Y:S01]  /*53a0*/  FFMA.FTZ R54, R70, c[0x0][0x2d0], -R187.reuse ;  /* 0x0000b40046367a23 */ /* 0x100fe200000108bb */
[----:B------:R-:W1:Y:S01]  /*53b0*/  MUFU.EX2 R208, R208 ;  /* 0x000000d000d07308 */ /* 0x000e620000000800 */
[----:B---3--:R-:W-:Y:S01]  /*53c0*/  F2FP.BF16.PACK_AB R129, R214, R109 ;  /* 0x0000006dd681723e */ /* 0x008fe200000010ff */
        /* <DEDUP_REMOVED lines=8> */
[----:B------:R-:W3:Y:S01]  /*5450*/  MUFU.EX2 R94, R94 ;  /* 0x0000005e005e7308 */ /* 0x000ee20000000800 */
[----:B-1----:R-:W-:Y:S01]  /*5460*/  F2FP.BF16.PACK_AB R131, R208, R212 ;  /* 0x000000d4d083723e */ /* 0x002fe200000010ff */
[--C-:B------:R-:W-:Y:S02]  /*5470*/  FFMA.FTZ R198, R198, c[0x0][0x2d0], -R193.reuse ;  /* 0x0000b400c6c67a23 */ /* 0x100fe400000108c1 */
[----:B------:R-:W-:Y:S02]  /*5480*/  FFMA.FTZ R197, R197, c[0x0][0x2d0], -R193 ;  /* 0x0000b400c5c57a23 */ /* 0x000fe400000108c1 */
[----:B------:R-:W-:-:S02]  /*5490*/  FFMA.FTZ R216, R216, c[0x0][0x2d0], -R192 ;  /* 0x0000b400d8d87a23 */ /* 0x000fc400000108c0 */
[----:B------:R-:W-:Y:S01]  /*54a0*/  MUFU.EX2 R211, R211 ;  /* 0x000000d300d37308 */ /* 0x000fe20000000800 */
[C---:B------:R-:W-:Y:S01]  /*54b0*/  HMMA.16816.F32.BF16 R116, R128.reuse, R24, RZ ;  /* 0x000000188074723c */ /* 0x040fe200000418ff */
[--C-:B------:R-:W-:Y:S02]  /*54c0*/  FFMA.FTZ R215, R215, c[0x0][0x2d0], -R192.reuse ;  /* 0x0000b400d7d77a23 */ /* 0x100fe400000108c0 */
[--C-:B------:R-:W-:Y:S02]  /*54d0*/  FFMA.FTZ R67, R67, c[0x0][0x2d0], -R192.reuse ;  /* 0x0000b40043437a23 */ /* 0x100fe400000108c0 */
[--C-:B------:R-:W-:Y:S02]  /*54e0*/  FFMA.FTZ R66, R66, c[0x0][0x2d0], -R192.reuse ;  /* 0x0000b40042427a23 */ /* 0x100fe400000108c0 */
[----:B------:R-:W1:Y:S01]  /*54f0*/  MUFU.EX2 R205, R205 ;  /* 0x000000cd00cd7308 */ /* 0x000e620000000800 */
[----:B---3--:R-:W-:Y:S01]  /*5500*/  F2FP.BF16.PACK_AB R20, R94, R95 ;  /* 0x0000005f5e14723e */ /* 0x008fe200000010ff */
[----:B------:R-:W-:Y:S01]  /*5510*/  HMMA.16816.F32.BF16 R160, R128, R156, RZ ;  /* 0x0000009c80a0723c */ /* 0x000fe200000418ff */
[----:B------:R-:W-:-:S02]  /*5520*/  FFMA.FTZ R65, R65, c[0x0][0x2d0], -R192 ;  /* 0x0000b40041417a23 */ /* 0x000fc400000108c0 */
[----:B------:R-:W-:Y:S02]  /*5530*/  FFMA.FTZ R64, R64, c[0x0][0x2d0], -R192 ;  /* 0x0000b40040407a23 */ /* 0x000fe400000108c0 */
[--C-:B------:R-:W-:Y:S01]  /*5540*/  FFMA.FTZ R63, R63, c[0x0][0x2d0], -R187.reuse ;  /* 0x0000b4003f3f7a23 */ /* 0x100fe200000108bb */
[----:B------:R-:W-:Y:S01]  /*5550*/  MUFU.EX2 R210, R210 ;  /* 0x000000d200d27308 */ /* 0x000fe20000000800 */
[----:B------:R-:W-:Y:S01]  /*5560*/  FFMA.FTZ R62, R62, c[0x0][0x2d0], -R187 ;  /* 0x0000b4003e3e7a23 */ /* 0x000fe200000108bb */
[----:B------:R-:W-:Y:S01]  /*5570*/  HMMA.16816.F32.BF16 R152, R128, R148, RZ ;  /* 0x000000948098723c */ /* 0x000fe200000418ff */
[----:B------:R-:W-:-:S04]  /*5580*/  FADD.FTZ R214, R109, R214 ;  /* 0x000000d66dd67221 */ /* 0x000fc80000010000 */
[----:B------:R-:W-:Y:S01]  /*5590*/  FADD.FTZ R214, R212, R214 ;  /* 0x000000d6d4d67221 */ /* 0x000fe20000010000 */
[----:B------:R-:W3:Y:S01]  /*55a0*/  MUFU.EX2 R209, R209 ;  /* 0x000000d100d17308 */ /* 0x000ee20000000800 */
[----:B-1----:R-:W-:Y:S01]  /*55b0*/  F2FP.BF16.PACK_AB R22, R205, R211 ;  /* 0x000000d3cd16723e */ /* 0x002fe200000010ff */
[----:B-----5:R-:W-:Y:S01]  /*55c0*/  HMMA.16816.F32.BF16 R144, R128, R140, RZ ;  /* 0x0000008c8090723c */ /* 0x020fe200000418ff */
[----:B------:R-:W-:-:S05]  /*55d0*/  FADD.FTZ R214, R208, R214 ;  /* 0x000000d6d0d67221 */ /* 0x000fca0000010000 */
[----:B------:R-:W1:Y:S02]  /*55e0*/  MUFU.EX2 R203, R203 ;  /* 0x000000cb00cb7308 */ /* 0x000e640000000800 */
[C---:B------:R-:W-:Y:S06]  /*55f0*/  HMMA.16816.F32.BF16 R136, R128.reuse, R132, RZ ;  /* 0x000000848088723c */ /* 0x040fec00000418ff */
[----:B------:R-:W5:Y:S01]  /*5600*/  MUFU.EX2 R201, R201 ;  /* 0x000000c900c97308 */ /* 0x000f620000000800 */
[----:B---3--:R-:W-:Y:S01]  /*5610*/  F2FP.BF16.PACK_AB R21, R209, R210 ;  /* 0x000000d2d115723e */ /* 0x008fe200000010ff */
[----:B------:R-:W-:Y:S01]  /*5620*/  HMMA.16816.F32.BF16 R68, R128, R80, RZ ;  /* 0x000000508044723c */ /* 0x000fe200000418ff */
[----:B------:R-:W-:-:S05]  /*5630*/  FADD.FTZ R209, R210, R209 ;  /* 0x000000d1d2d17221 */ /* 0x000fca0000010000 */
[----:B------:R-:W-:Y:S01]  /*5640*/  MUFU.EX2 R207, R207 ;  /* 0x000000cf00cf7308 */ /* 0x000fe20000000800 */
[----:B-1----:R-:W-:Y:S01]  /*5650*/  FADD.FTZ R209, R203, R209 ;  /* 0x000000d1cbd17221 */ /* 0x002fe20000010000 */
[----:B------:R-:W-:Y:S01]  /*5660*/  HMMA.16816.F32.BF16 R84, R128, R96, RZ ;  /* 0x000000608054723c */ /* 0x000fe200000418ff */
[----:B-----5:R-:W-:-:S05]  /*5670*/  F2FP.BF16.PACK_AB R23, R201, R203 ;  /* 0x000000cbc917723e */ /* 0x020fca00000010ff */
[----:B------:R-:W1:Y:S02]  /*5680*/  MUFU.EX2 R202, R202 ;  /* 0x000000ca00ca7308 */ /* 0x000e640000000800 */
[----:B------:R-:W-:Y:S01]  /*5690*/  HMMA.16816.F32.BF16 R100, R128, R112, RZ ;  /* 0x000000708064723c */ /* 0x000fe200000418ff */
[----:B------:R-:W-:-:S05]  /*56a0*/  FADD.FTZ R201, R201, R209 ;  /* 0x000000d1c9c97221 */ /* 0x000fca0000010000 */
[----:B------:R-:W-:Y:S02]  /*56b0*/  MUFU.EX2 R61, R61 ;  /* 0x0000003d003d7308 */ /* 0x000fe40000000800 */
[C---:B------:R-:W-:Y:S06]  /*56c0*/  HMMA.16816.F32.BF16 R120, R20.reuse, R24, RZ ;  /* 0x000000181478723c */ /* 0x040fec00000418ff */
[----:B------:R-:W3:Y:S02]  /*56d0*/  MUFU.EX2 R56, R56 ;  /* 0x0000003800387308 */ /* 0x000ee40000000800 */
[----:B------:R-:W-:Y:S01]  /*56e0*/  HMMA.16816.F32.BF16 R164, R20, R156, RZ ;  /* 0x0000009c14a4723c */ /* 0x000fe200000418ff */
[----:B-1----:R-:W-:Y:S01]  /*56f0*/  F2FP.BF16.PACK_AB R4, R202, R207 ;  /* 0x000000cfca04723e */ /* 0x002fe200000010ff */
[----:B------:R-:W-:-:S02]  /*5700*/  FFMA.FTZ R25, R168, c[0x0][0x2d0], -R110 ;  /* 0x0000b400a8197a23 */ /* 0x000fc4000001086e */
[----:B------:R-:W-:Y:S02]  /*5710*/  FFMA.FTZ R24, R111, c[0x0][0x2d0], -R110 ;  /* 0x0000b4006f187a23 */ /* 0x000fe4000001086e */
[----:B------:R-:W-:Y:S02]  /*5720*/  MUFU.EX2 R206, R206 ;  /* 0x000000ce00ce7308 */ /* 0x000fe40000000800 */
[C---:B------:R-:W-:Y:S06]  /*5730*/  HMMA.16816.F32.BF16 R172, R20.reuse, R148, RZ ;  /* 0x0000009414ac723c */ /* 0x040fec00000418ff */
[----:B------:R-:W1:Y:S02]  /*5740*/  MUFU.EX2 R60, R60 ;  /* 0x0000003c003c7308 */ /* 0x000e640000000800 */
[----:B------:R-:W-:Y:S01]  /*5750*/  HMMA.16816.F32.BF16 R180, R20, R140, RZ ;  /* 0x0000008c14b4723c */ /* 0x000fe200000418ff */
[----:B---3--:R-:W-:-:S05]  /*5760*/  F2FP.BF16.PACK_AB R6, R56, R61 ;  /* 0x0000003d3806723e */ /* 0x008fca00000010ff */
[----:B------:R-:W-:Y:S02]  /*5770*/  MUFU.EX2 R59, R59 ;  /* 0x0000003b003b7308 */ /* 0x000fe40000000800 */
[C---:B------:R-:W-:Y:S06]  /*5780*/  HMMA.16816.F32.BF16 R188, R20.reuse, R132, RZ ;  /* 0x0000008414bc723c */ /* 0x040fec00000418ff */
[----:B------:R-:W3:Y:S02]  /*5790*/  MUFU.EX2 R55, R55 ;  /* 0x0000003700377308 */ /* 0x000ee40000000800 */
[----:B------:R-:W-:Y:S01]  /*57a0*/  HMMA.16816.F32.BF16 R72, R20, R80, RZ ;  /* 0x000000501448723c */ /* 0x000fe200000418ff */
[----:B-1----:R-:W-:Y:S01]  /*57b0*/  F2FP.BF16.PACK_AB R5, R60, R206 ;  /* 0x000000ce3c05723e */ /* 0x002fe200000010ff */
[----:B------:R-:W-:-:S04]  /*57c0*/  FADD.FTZ R206, R206, R214 ;  /* 0x000000d6cece7221 */ /* 0x000fc80000010000 */
[----:B------:R-:W-:Y:S01]  /*57d0*/  FADD.FTZ R206, R60, R206 ;  /* 0x000000ce3cce7221 */ /* 0x000fe20000010000 */
[----:B------:R-:W-:Y:S01]  /*57e0*/  MUFU.EX2 R204, R204 ;  /* 0x000000cc00cc7308 */ /* 0x000fe20000000800 */
[C---:B------:R-:W-:Y:S07]  /*57f0*/  HMMA.16816.F32.BF16 R88, R20.reuse, R96, RZ ;  /* 0x000000601458723c */ /* 0x040fee00000418ff */
[----:B------:R-:W1:Y:S01]  /*5800*/  MUFU.EX2 R58, R58 ;  /* 0x0000003a003a7308 */ /* 0x000e620000000800 */
[----:B------:R-:W-:Y:S01]  /*5810*/  HMMA.16816.F32.BF16 R104, R20, R112, RZ ;  /* 0x000000701468723c */ /* 0x000fe200000418ff */
[----:B---3--:R-:W-:Y:S01]  /*5820*/  F2FP.BF16.PACK_AB R7, R55, R59 ;  /* 0x0000003b3707723e */ /* 0x008fe200000010ff */
[----:B------:R-:W-:-:S05]  /*5830*/  FADD.FTZ R59, R59, R206 ;  /* 0x000000ce3b3b7221 */ /* 0x000fca0000010000 */
[----:B------:R-:W-:Y:S01]  /*5840*/  MUFU.EX2 R54, R54 ;  /* 0x0000003600367308 */ /* 0x000fe20000000800 */
[C---:B------:R-:W-:Y:S07]  /*5850*/  HMMA.16816.F32.BF16 R116, R4.reuse, R8, R116 ;  /* 0x000000080474723c */ /* 0x040fee0000041874 */
[----:B------:R-:W3:Y:S01]  /*5860*/  MUFU.EX2 R53, R53 ;  /* 0x0000003500357308 */ /* 0x000ee20000000800 */
[----:B-1----:R-:W-:Y:S01]  /*5870*/  F2FP.BF16.PACK_AB R124, R58, R204 ;  /* 0x000000cc3a7c723e */ /* 0x002fe200000010ff */
[C---:B------:R-:W-:Y:S06]  /*5880*/  HMMA.16816.F32.BF16 R160, R4.reuse, R44, R160 ;  /* 0x0000002c04a0723c */ /* 0x040fec00000418a0 */
[----:B------:R-:W1:Y:S02]  /*5890*/  MUFU.EX2 R57, R57 ;  /* 0x0000003900397308 */ /* 0x000e640000000800 */
[C---:B------:R-:W-:Y:S06]  /*58a0*/  HMMA.16816.F32.BF16 R152, R4.reuse, R40, R152 ;  /* 0x000000280498723c */ /* 0x040fec0000041898 */
[----:B------:R-:W5:Y:S01]  /*58b0*/  MUFU.EX2 R52, R52 ;  /* 0x0000003400347308 */ /* 0x000f620000000800 */
[----:B---3--:R-:W-:Y:S01]  /*58c0*/  F2FP.BF16.PACK_AB R126, R53, R54 ;  /* 0x00000036357e723e */ /* 0x008fe200000010ff */
[C---:B----4-:R-:W-:Y:S06]  /*58d0*/  HMMA.16816.F32.BF16 R144, R4.reuse, R36, R144 ;  /* 0x000000240490723c */ /* 0x050fec0000041890 */
[----:B------:R-:W-:Y:S01]  /*58e0*/  MUFU.EX2 R51, R51 ;  /* 0x0000003300337308 */ /* 0x000fe20000000800 */
[----:B-1----:R-:W-:Y:S01]  /*58f0*/  FADD.FTZ R201, R57, R201 ;  /* 0x000000c939c97221 */ /* 0x002fe20000010000 */
[C---:B------:R-:W-:Y:S06]  /*5900*/  HMMA.16816.F32.BF16 R136, R4.reuse, R32, R136 ;  /* 0x000000200488723c */ /* 0x040fec0000041888 */
[----:B------:R-:W1:Y:S01]  /*5910*/  MUFU.EX2 R50, R50 ;  /* 0x0000003200327308 */ /* 0x000e620000000800 */
[----:B-----5:R-:W-:Y:S01]  /*5920*/  F2FP.BF16.PACK_AB R125, R52, R57 ;  /* 0x00000039347d723e */ /* 0x020fe200000010ff */
[C---:B------:R-:W-:Y:S06]  /*5930*/  HMMA.16816.F32.BF16 R68, R4.reuse, R28, R68 ;  /* 0x0000001c0444723c */ /* 0x040fec0000041844 */
[----:B------:R-:W-:Y:S02]  /*5940*/  MUFU.EX2 R200, R200 ;  /* 0x000000c800c87308 */ /* 0x000fe40000000800 */
[----:B------:R-:W-:Y:S01]  /*5950*/  HMMA.16816.F32.BF16 R84, R4, R16, R84 ;  /* 0x000000100454723c */ /* 0x000fe20000041854 */
[----:B-1----:R-:W-:-:S05]  /*5960*/  F2FP.BF16.PACK_AB R127, R50, R51 ;  /* 0x00000033327f723e */ /* 0x002fca00000010ff */
[----:B------:R-:W-:Y:S02]  /*5970*/  MUFU.EX2 R199, R199 ;  /* 0x000000c700c77308 */ /* 0x000fe40000000800 */
[----:B------:R-:W-:Y:S06]  /*5980*/  HMMA.16816.F32.BF16 R100, R4, R12, R100 ;  /* 0x0000000c0464723c */ /* 0x000fec0000041864 */
[----:B------:R-:W-:Y:S02]  /*5990*/  MUFU.EX2 R198, R198 ;  /* 0x000000c600c67308 */ /* 0x000fe40000000800 */
[C---:B------:R-:W-:Y:S07]  /*59a0*/  HMMA.16816.F32.BF16 R120, R124.reuse, R8, R120 ;  /* 0x000000087c78723c */ /* 0x040fee0000041878 */
[----:B------:R-:W-:Y:S01]  /*59b0*/  FADD.FTZ R8, R185, R184 ;  /* 0x000000b8b9087221 */ /* 0x000fe20000010000 */
[----:B------:R-:W-:Y:S01]  /*59c0*/  HMMA.16816.F32.BF16 R164, R124, R44, R164 ;  /* 0x0000002c7ca4723c */ /* 0x000fe200000418a4 */
[----:B------:R-:W-:Y:S01]  /*59d0*/  FADD.FTZ R9, R95, R94 ;  /* 0x0000005e5f097221 */ /* 0x000fe20000010000 */
[----:B------:R-:W-:Y:S01]  /*59e0*/  MUFU.EX2 R197, R197 ;  /* 0x000000c500c57308 */ /* 0x000fe20000000800 */
[----:B------:R-:W-:-:S02]  /*59f0*/  FADD.FTZ R8, R92, R8 ;  /* 0x000000085c087221 */ /* 0x000fc40000010000 */
[----:B------:R-:W-:Y:S02]  /*5a00*/  FADD.FTZ R211, R211, R9 ;  /* 0x00000009d3d37221 */ /* 0x000fe40000010000 */
[--C-:B------:R-:W-:Y:S01]  /*5a10*/  FFMA.FTZ R45, R77, c[0x0][0x2d0], -R187.reuse ;  /* 0x0000b4004d2d7a23 */ /* 0x100fe200000108bb */
[C---:B------:R-:W-:Y:S01]  /*5a20*/  HMMA.16816.F32.BF16 R172, R124.reuse, R40, R172 ;  /* 0x000000287cac723c */ /* 0x040fe200000418ac */
[----:B------:R-:W-:Y:S01]  /*5a30*/  FFMA.FTZ R44, R76, c[0x0][0x2d0], -R187 ;  /* 0x0000b4004c2c7a23 */ /* 0x000fe200000108bb */
[----:B------:R-:W-:Y:S01]  /*5a40*/  MUFU.EX2 R67, R67 ;  /* 0x0000004300437308 */ /* 0x000fe20000000800 */
[----:B------:R-:W-:Y:S02]  /*5a50*/  FADD.FTZ R213, R213, R8 ;  /* 0x00000008d5d57221 */ /* 0x000fe40000010000 */
[----:B------:R-:W-:Y:S02]  /*5a60*/  FADD.FTZ R211, R205, R211 ;  /* 0x000000d3cdd37221 */ /* 0x000fe40000010000 */
[--C-:B------:R-:W-:Y:S01]  /*5a70*/  FFMA.FTZ R41, R178, c[0x0][0x2d0], -R192.reuse ;  /* 0x0000b400b2297a23 */ /* 0x100fe200000108c0 */
[----:B------:R-:W-:Y:S01]  /*5a80*/  HMMA.16816.F32.BF16 R180, R124, R36, R180 ;  /* 0x000000247cb4723c */ /* 0x000fe200000418b4 */
[----:B------:R-:W-:Y:S01]  /*5a90*/  FFMA.FTZ R40, R176, c[0x0][0x2d0], -R192 ;  /* 0x0000b400b0287a23 */ /* 0x000fe200000108c0 */
        /* <DEDUP_REMOVED lines=24> */
[----:B------:R-:W-:Y:S05]  /*5c20*/  MUFU.EX2 R36, R36 ;  /* 0x0000002400247308 */ /* 0x000fea0000000800 */
[--C-:B------:R-:W-:Y:S01]  /*5c30*/  FFMA.FTZ R13, R186, c[0x0][0x2d0], -R110.reuse ;  /* 0x0000b400ba0d7a23 */ /* 0x100fe2000001086e */
[C---:B------:R-:W-:Y:S01]  /*5c40*/  HMMA.16816.F32.BF16 R168, R20.reuse, R158, RZ ;  /* 0x0000009e14a8723c */ /* 0x040fe200000418ff */
[----:B------:R-:W-:Y:S01]  /*5c50*/  FFMA.FTZ R12, R179, c[0x0][0x2d0], -R110 ;  /* 0x0000b400b30c7a23 */ /* 0x000fe2000001086e */
[----:B------:R-:W-:Y:S06]  /*5c60*/  MUFU.EX2 R33, R33 ;  /* 0x0000002100217308 */ /* 0x000fec0000000800 */
[C---:B------:R-:W-:Y:S02]  /*5c70*/  HMMA.16816.F32.BF16 R176, R20.reuse, R150, RZ ;  /* 0x0000009614b0723c */ /* 0x040fe400000418ff */
        /* <DEDUP_REMOVED lines=9> */
[----:B------:R-:W-:Y:S02]  /*5d10*/  HMMA.16816.F32.BF16 R108, R20, R114, RZ ;  /* 0x00000072146c723c */ /* 0x000fe400000418ff */
[----:B------:R-:W-:Y:S06]  /*5d20*/  MUFU.EX2 R45, R45 ;  /* 0x0000002d002d7308 */ /* 0x000fec0000000800 */
[C---:B------:R-:W-:Y:S02]  /*5d30*/  HMMA.16816.F32.BF16 R156, R128.reuse, R158, RZ ;  /* 0x0000009e809c723c */ /* 0x040fe400000418ff */
[----:B------:R-:W-:Y:S06]  /*5d40*/  MUFU.EX2 R44, R44 ;  /* 0x0000002c002c7308 */ /* 0x000fec0000000800 */
[C---:B------:R-:W-:Y:S02]  /*5d50*/  HMMA.16816.F32.BF16 R148, R128.reuse, R150, RZ ;  /* 0x000000968094723c */ /* 0x040fe400000418ff */
[----:B------:R-:W-:Y:S06]  /*5d60*/  MUFU.EX2 R202, R24 ;  /* 0x0000001800ca7308 */ /* 0x000fec0000000800 */
[C---:B------:R-:W-:Y:S08]  /*5d70*/  HMMA.16816.F32.BF16 R140, R128.reuse, R142, RZ ;  /* 0x0000008e808c723c */ /* 0x040ff000000418ff */
[C---:B------:R-:W-:Y:S08]  /*5d80*/  HMMA.16816.F32.BF16 R132, R128.reuse, R134, RZ ;  /* 0x000000868084723c */ /* 0x040ff000000418ff */
[C---:B------:R-:W-:Y:S08]  /*5d90*/  HMMA.16816.F32.BF16 R80, R128.reuse, R82, RZ ;  /* 0x000000528050723c */ /* 0x040ff000000418ff */
[C---:B------:R-:W-:Y:S08]  /*5da0*/  HMMA.16816.F32.BF16 R96, R128.reuse, R98, RZ ;  /* 0x000000628060723c */ /* 0x040ff000000418ff */
[----:B------:R-:W-:Y:S08]  /*5db0*/  HMMA.16816.F32.BF16 R112, R128, R114, RZ ;  /* 0x000000728070723c */ /* 0x000ff000000418ff */
[-C--:B------:R-:W-:Y:S08]  /*5dc0*/  HMMA.16816.F32.BF16 R20, R20, R26.reuse, RZ ;  /* 0x0000001a1414723c */ /* 0x080ff000000418ff */
[----:B------:R-:W-:Y:S08]  /*5dd0*/  HMMA.16816.F32.BF16 R128, R128, R26, RZ ;  /* 0x0000001a8080723c */ /* 0x000ff000000418ff */
[C---:B------:R-:W-:Y:S08]  /*5de0*/  HMMA.16816.F32.BF16 R168, R124.reuse, R46, R168 ;  /* 0x0000002e7ca8723c */ /* 0x040ff000000418a8 */
[C---:B------:R-:W-:Y:S08]  /*5df0*/  HMMA.16816.F32.BF16 R176, R124.reuse, R42, R176 ;  /* 0x0000002a7cb0723c */ /* 0x040ff000000418b0 */
[C---:B------:R-:W-:Y:S08]  /*5e00*/  HMMA.16816.F32.BF16 R184, R124.reuse, R38, R184 ;  /* 0x000000267cb8723c */ /* 0x040ff000000418b8 */
[C---:B------:R-:W-:Y:S08]  /*5e10*/  HMMA.16816.F32.BF16 R192, R124.reuse, R34, R192 ;  /* 0x000000227cc0723c */ /* 0x040ff000000418c0 */
[C---:B------:R-:W-:Y:S08]  /*5e20*/  HMMA.16816.F32.BF16 R76, R124.reuse, R30, R76 ;  /* 0x0000001e7c4c723c */ /* 0x040ff0000004184c */
[C---:B------:R-:W-:Y:S08]  /*5e30*/  HMMA.16816.F32.BF16 R92, R124.reuse, R18, R92 ;  /* 0x000000127c5c723c */ /* 0x040ff0000004185c */
[C---:B------:R-:W-:Y:S08]  /*5e40*/  HMMA.16816.F32.BF16 R108, R124.reuse, R14, R108 ;  /* 0x0000000e7c6c723c */ /* 0x040ff0000004186c */
[-C--:B------:R-:W-:Y:S01]  /*5e50*/  HMMA.16816.F32.BF16 R124, R124, R10.reuse, R20 ;  /* 0x0000000a7c7c723c */ /* 0x080fe20000041814 */
[----:B------:R-:W1:Y:S07]  /*5e60*/  MUFU.EX2 R22, R220 ;  /* 0x000000dc00167308 */ /* 0x000e6e0000000800 */
[C---:B------:R-:W-:Y:S01]  /*5e70*/  HMMA.16816.F32.BF16 R128, R4.reuse, R10, R128 ;  /* 0x0000000a0480723c */ /* 0x040fe20000041880 */
[----:B------:R-:W3:Y:S01]  /*5e80*/  LDSM.16.MT88.4 R8, [R239+0x1000] ;  /* 0x00100000ef08783b */ /* 0x000ee20000004200 */
[----:B------:R-:W4:Y:S06]  /*5e90*/  MUFU.EX2 R20, R219 ;  /* 0x000000db00147308 */ /* 0x000f2c0000000800 */
[C---:B------:R-:W-:Y:S01]  /*5ea0*/  HMMA.16816.F32.BF16 R156, R4.reuse, R46, R156 ;  /* 0x0000002e049c723c */ /* 0x040fe2000004189c */
[----:B-1----:R-:W-:Y:S01]  /*5eb0*/  FADD.FTZ R54, R22, R54 ;  /* 0x0000003616367221 */ /* 0x002fe20000010000 */
[----:B------:R-:W-:Y:S06]  /*5ec0*/  MUFU.EX2 R21, R216 ;  /* 0x000000d800157308 */ /* 0x000fec0000000800 */
[----:B------:R-:W-:Y:S02]  /*5ed0*/  HMMA.16816.F32.BF16 R148, R4, R42, R148 ;  /* 0x0000002a0494723c */ /* 0x000fe40000041894 */
[----:B------:R-:W1:Y:S01]  /*5ee0*/  MUFU.EX2 R43, R218 ;  /* 0x000000da002b7308 */ /* 0x000e620000000800 */
[----:B----4-:R-:W-:-:S05]  /*5ef0*/  FADD.FTZ R54, R20, R54 ;  /* 0x0000003614367221 */ /* 0x010fca0000010000 */
[C---:B------:R-:W-:Y:S02]  /*5f00*/  HMMA.16816.F32.BF16 R140, R4.reuse, R38, R140 ;  /* 0x00000026048c723c */ /* 0x040fe4000004188c */
[----:B------:R-:W4:Y:S06]  /*5f10*/  MUFU.EX2 R42, R217 ;  /* 0x000000d9002a7308 */ /* 0x000f2c0000000800 */
[----:B------:R-:W-:Y:S02]  /*5f20*/  HMMA.16816.F32.BF16 R132, R4, R34, R132 ;  /* 0x000000220484723c */ /* 0x000fe40000041884 */
[----:B------:R-:W5:Y:S01]  /*5f30*/  MUFU.EX2 R39, R215 ;  /* 0x000000d700277308 */ /* 0x000f620000000800 */
[----:B-1----:R-:W-:-:S05]  /*5f40*/  FADD.FTZ R54, R43, R54 ;  /* 0x000000362b367221 */ /* 0x002fca0000010000 */
[----:B------:R-:W-:Y:S02]  /*5f50*/  HMMA.16816.F32.BF16 R80, R4, R30, R80 ;  /* 0x0000001e0450723c */ /* 0x000fe40000041850 */
[----:B------:R1:W1:Y:S01]  /*5f60*/  MUFU.EX2 R23, R17 ;  /* 0x0000001100177308 */ /* 0x0002620000000800 */
[----:B----4-:R-:W-:-:S04]  /*5f70*/  FADD.FTZ R54, R42, R54 ;  /* 0x000000362a367221 */ /* 0x010fc80000010000 */
[----:B------:R-:W-:Y:S01]  /*5f80*/  F2FP.BF16.PACK_AB R30, R197, R198 ;  /* 0x000000c6c51e723e */ /* 0x000fe200000010ff */
[----:B------:R-:W-:Y:S01]  /*5f90*/  HMMA.16816.F32.BF16 R96, R4, R18, R96 ;  /* 0x000000120460723c */ /* 0x000fe20000041860 */
[----:B------:R-:W-:Y:S01]  /*5fa0*/  F2FP.BF16.PACK_AB R31, R64, R65 ;  /* 0x00000041401f723e */ /* 0x000fe200000010ff */
[----:B------:R4:W2:Y:S01]  /*5fb0*/  MUFU.EX2 R38, R16 ;  /* 0x0000001000267308 */ /* 0x0008a20000000800 */
[----:B------:R-:W-:-:S04]  /*5fc0*/  FADD.FTZ R54, R200, R54 ;  /* 0x00000036c8367221 */ /* 0x000fc80000010000 */
[----:B------:R-:W-:Y:S01]  /*5fd0*/  F2FP.BF16.PACK_AB R18, R42, R43 ;  /* 0x0000002b2a12723e */ /* 0x000fe200000010ff */
[----:B------:R-:W-:Y:S01]  /*5fe0*/  HMMA.16816.F32.BF16 R112, R4, R14, R112 ;  /* 0x0000000e0470723c */ /* 0x000fe20000041870 */
[----:B-----5:R-:W-:Y:S01]  /*5ff0*/  F2FP.BF16.PACK_AB R19, R39, R40 ;  /* 0x000000282713723e */ /* 0x020fe200000010ff */
[----:B------:R-:W-:Y:S01]  /*6000*/  MUFU.EX2 R35, R13 ;  /* 0x0000000d00237308 */ /* 0x000fe20000000800 */
[----:B-1----:R-:W-:Y:S01]  /*6010*/  F2FP.BF16.PACK_AB R17, R41, R21 ;  /* 0x000000152911723e */ /* 0x002fe200000010ff */
[----:B------:R-:W-:Y:S02]  /*6020*/  FADD.FTZ R53, R23, R53 ;  /* 0x0000003517357221 */ /* 0x000fe40000010000 */
[----:B------:R-:W-:Y:S01]  /*6030*/  FADD.FTZ R54, R199, R54 ;  /* 0x00000036c7367221 */ /* 0x000fe20000010000 */
[----:B------:R-:W-:Y:S02]  /*6040*/  F2FP.BF16.PACK_AB R6, R36, R37 ;  /* 0x000000252406723e */ /* 0x000fe400000010ff */
[----:B------:R-:W-:Y:S01]  /*6050*/  F2FP.BF16.PACK_AB R7, R32, R33 ;  /* 0x000000212007723e */ /* 0x000fe200000010ff */
[----:B------:R-:W1:Y:S01]  /*6060*/  MUFU.EX2 R34, R12 ;  /* 0x0000000c00227308 */ /* 0x000e620000000800 */
[----:B----4-:R-:W-:Y:S01]  /*6070*/  F2FP.BF16.PACK_AB R16, R20, R22 ;  /* 0x000000161410723e */ /* 0x010fe200000010ff */
[----:B------:R-:W-:Y:S01]  /*6080*/  FADD.FTZ R54, R198, R54 ;  /* 0x00000036c6367221 */ /* 0x000fe20000010000 */
[C---:B--2---:R-:W-:Y:S01]  /*6090*/  F2FP.BF16.PACK_AB R4, R38.reuse, R23 ;  /* 0x000000172604723e */ /* 0x044fe200000010ff */
[----:B------:R-:W-:-:S04]  /*60a0*/  FADD.FTZ R53, R38, R53 ;  /* 0x0000003526357221 */ /* 0x000fc80000010000 */
[----:B---3--:R-:W-:Y:S01]  /*60b0*/  HMMA.16816.F32.BF16 R160, R16, R8, R160 ;  /* 0x0000000810a0723c */ /* 0x008fe200000418a0 */
[----:B------:R2:W-:Y:S01]  /*60c0*/  MUFU.EX2 R46, R29 ;  /* 0x0000001d002e7308 */ /* 0x0005e20000000800 */
[----:B------:R-:W-:-:S04]  /*60d0*/  FADD.FTZ R53, R37, R53 ;  /* 0x0000003525357221 */ /* 0x000fc80000010000 */
[----:B------:R-:W-:Y:S01]  /*60e0*/  FADD.FTZ R53, R36, R53 ;  /* 0x0000003524357221 */ /* 0x000fe20000010000 */
[----:B-1----:R-:W-:Y:S01]  /*60f0*/  F2FP.BF16.PACK_AB R5, R34, R35 ;  /* 0x000000232205723e */ /* 0x002fe200000010ff */
[----:B------:R-:W-:Y:S01]  /*6100*/  HMMA.16816.F32.BF16 R156, R16, R10, R156 ;  /* 0x0000000a109c723c */ /* 0x000fe2000004189c */
[----:B------:R-:W1:Y:S01]  /*6110*/  LDSM.16.MT88.4 R12, [R237+0x3000] ;  /* 0x00300000ed0c783b */ /* 0x000e620000004200 */
[----:B------:R3:W4:Y:S01]  /*6120*/  MUFU.EX2 R47, R28 ;  /* 0x0000001c002f7308 */ /* 0x0007220000000800 */
[----:B------:R-:W-:-:S04]  /*6130*/  FADD.FTZ R53, R63, R53 ;  /* 0x000000353f357221 */ /* 0x000fc80000010000 */
[----:B------:R-:W-:Y:S01]  /*6140*/  FADD.FTZ R53, R62, R53 ;  /* 0x000000353e357221 */ /* 0x000fe20000010000 */
[----:B------:R-:W-:Y:S01]  /*6150*/  HMMA.16816.F32.BF16 R164, R4, R8, R164 ;  /* 0x0000000804a4723c */ /* 0x000fe200000418a4 */
[----:B--2---:R-:W-:Y:S02]  /*6160*/  F2FP.BF16.PACK_AB R29, R66, R67 ;  /* 0x00000043421d723e */ /* 0x004fe400000010ff */
[----:B------:R-:W-:-:S04]  /*6170*/  FADD.FTZ R53, R45, R53 ;  /* 0x000000352d357221 */ /* 0x000fc80000010000 */
[----:B------:R-:W-:Y:S01]  /*6180*/  FADD.FTZ R203, R44, R53 ;  /* 0x000000352ccb7221 */ /* 0x000fe20000010000 */
[----:B------:R-:W-:Y:S01]  /*6190*/  HMMA.16816.F32.BF16 R168, R4, R10, R168 ;  /* 0x0000000a04a8723c */ /* 0x000fe200000418a8 */
[----:B------:R-:W2:Y:S01]  /*61a0*/  LDSM.16.MT88.4 R8, [R238+0x1000] ;  /* 0x00100000ee08783b */ /* 0x000ea20000004200 */
[----:B---3--:R-:W-:-:S06]  /*61b0*/  F2FP.BF16.PACK_AB R28, R199, R200 ;  /* 0x000000c8c71c723e */ /* 0x008fcc00000010ff */
[C---:B-1----:R-:W-:Y:S08]  /*61c0*/  HMMA.16816.F32.BF16 R100, R16.reuse, R12, R100 ;  /* 0x0000000c1064723c */ /* 0x042ff00000041864 */
[C---:B------:R-:W-:Y:S08]  /*61d0*/  HMMA.16816.F32.BF16 R112, R16.reuse, R14, R112 ;  /* 0x0000000e1070723c */ /* 0x040ff00000041870 */
[-C--:B--2---:R-:W-:Y:S08]  /*61e0*/  HMMA.16816.F32.BF16 R152, R16, R8.reuse, R152 ;  /* 0x000000081098723c */ /* 0x084ff00000041898 */
[----:B------:R-:W-:Y:S08]  /*61f0*/  HMMA.16816.F32.BF16 R172, R4, R8, R172 ;  /* 0x0000000804ac723c */ /* 0x000ff000000418ac */
[-C--:B------:R-:W-:Y:S08]  /*6200*/  HMMA.16816.F32.BF16 R148, R16, R10.reuse, R148 ;  /* 0x0000000a1094723c */ /* 0x080ff00000041894 */
[C---:B------:R-:W-:Y:S01]  /*6210*/  HMMA.16816.F32.BF16 R176, R4.reuse, R10, R176 ;  /* 0x0000000a04b0723c */ /* 0x040fe200000418b0 */
[----:B------:R-:W1:Y:S07]  /*6220*/  LDSM.16.MT88.4 R8, [R237+0x1000] ;  /* 0x00100000ed08783b */ /* 0x000e6e0000004200 */
[C---:B------:R-:W-:Y:S08]  /*6230*/  HMMA.16816.F32.BF16 R104, R4.reuse, R12, R104 ;  /* 0x0000000c0468723c */ /* 0x040ff00000041868 */
[----:B------:R-:W-:Y:S01]  /*6240*/  HMMA.16816.F32.BF16 R108, R4, R14, R108 ;  /* 0x0000000e046c723c */ /* 0x000fe2000004186c */
[----:B------:R-:W2:Y:S07]  /*6250*/  LDSM.16.MT88.4 R12, [R238+0x1800] ;  /* 0x00180000ee0c783b */ /* 0x000eae0000004200 */
[-C--:B-1----:R-:W-:Y:S08]  /*6260*/  HMMA.16816.F32.BF16 R144, R16, R8.reuse, R144 ;  /* 0x000000081090723c */ /* 0x082ff00000041890 */
[----:B------:R-:W-:Y:S08]  /*6270*/  HMMA.16816.F32.BF16 R180, R4, R8, R180 ;  /* 0x0000000804b4723c */ /* 0x000ff000000418b4 */
[-C--:B------:R-:W-:Y:S08]  /*6280*/  HMMA.16816.F32.BF16 R140, R16, R10.reuse, R140 ;  /* 0x0000000a108c723c */ /* 0x080ff0000004188c */
[----:B------:R-:W-:Y:S01]  /*6290*/  HMMA.16816.F32.BF16 R184, R4, R10, R184 ;  /* 0x0000000a04b8723c */ /* 0x000fe200000418b8 */
[----:B------:R-:W1:Y:S07]  /*62a0*/  LDSM.16.MT88.4 R8, [R236+0x1000] ;  /* 0x00100000ec08783b */ /* 0x000e6e0000004200 */
[C---:B--2---:R-:W-:Y:S08]  /*62b0*/  HMMA.16816.F32.BF16 R152, R28.reuse, R12, R152 ;  /* 0x0000000c1c98723c */ /* 0x044ff00000041898 */
[----:B------:R-:W-:Y:S08]  /*62c0*/  HMMA.16816.F32.BF16 R148, R28, R14, R148 ;  /* 0x0000000e1c94723c */ /* 0x000ff00000041894 */
[-C--:B-1----:R-:W-:Y:S08]  /*62d0*/  HMMA.16816.F32.BF16 R136, R16, R8.reuse, R136 ;  /* 0x000000081088723c */ /* 0x082ff00000041888 */
[----:B------:R-:W-:Y:S08]  /*62e0*/  HMMA.16816.F32.BF16 R188, R4, R8, R188 ;  /* 0x0000000804bc723c */ /* 0x000ff000000418bc */
[-C--:B------:R-:W-:Y:S08]  /*62f0*/  HMMA.16816.F32.BF16 R132, R16, R10.reuse, R132 ;  /* 0x0000000a1084723c */ /* 0x080ff00000041884 */
[----:B------:R-:W-:Y:S01]  /*6300*/  HMMA.16816.F32.BF16 R192, R4, R10, R192 ;  /* 0x0000000a04c0723c */ /* 0x000fe200000418c0 */
[----:B------:R-:W1:Y:S07]  /*6310*/  LDSM.16.MT88.4 R8, [R239+0x3000] ;  /* 0x00300000ef08783b */ /* 0x000e6e0000004200 */
        /* <DEDUP_REMOVED lines=8> */
[C---:B------:R-:W-:Y:S01]  /*63a0*/  HMMA.16816.F32.BF16 R92, R4.reuse, R10, R92 ;  /* 0x0000000a045c723c */ /* 0x040fe2000004185c */
[----:B------:R-:W1:Y:S07]  /*63b0*/  LDSM.16.MT88.4 R8, [R236+0x3000] ;  /* 0x00300000ec08783b */ /* 0x000e6e0000004200 */
[C---:B-1----:R-:W-:Y:S08]  /*63c0*/  HMMA.16816.F32.BF16 R120, R4.reuse, R8, R120 ;  /* 0x000000080478723c */ /* 0x042ff00000041878 */
[----:B------:R-:W-:Y:S07]  /*63d0*/  HMMA.16816.F32.BF16 R124, R4, R10, R124 ;  /* 0x0000000a047c723c */ /* 0x000fee000004187c */
[----:B------:R-:W-:Y:S01]  /*63e0*/  FADD.FTZ R4, R52, R201 ;  /* 0x000000c934047221 */ /* 0x000fe20000010000 */
[----:B------:R-:W-:Y:S01]  /*63f0*/  HMMA.16816.F32.BF16 R116, R16, R8, R116 ;  /* 0x000000081074723c */ /* 0x000fe20000041874 */
[----:B------:R-:W-:Y:S01]  /*6400*/  F2FP.BF16.PACK_AB R6, R44, R45 ;  /* 0x0000002d2c06723e */ /* 0x000fe200000010ff */
[----:B------:R-:W-:Y:S01]  /*6410*/  FADD.FTZ R52, R55, R59 ;  /* 0x0000003b37347221 */ /* 0x000fe20000010000 */
[----:B----4-:R-:W-:Y:S01]  /*6420*/  F2FP.BF16.PACK_AB R5, R47, R46 ;  /* 0x0000002e2f05723e */ /* 0x010fe200000010ff */
[----:B------:R-:W-:-:S02]  /*6430*/  FADD.FTZ R4, R51, R4 ;  /* 0x0000000433047221 */ /* 0x000fc40000010000 */
[----:B------:R-:W1:Y:S01]  /*6440*/  MUFU.EX2 R51, R25 ;  /* 0x0000001900337308 */ /* 0x000e620000000800 */
[----:B------:R-:W-:Y:S01]  /*6450*/  FADD.FTZ R52, R21, R52 ;  /* 0x0000003415347221 */ /* 0x000fe20000010000 */
[----:B------:R-:W-:Y:S01]  /*6460*/  HMMA.16816.F32.BF16 R128, R16, R10, R128 ;  /* 0x0000000a1080723c */ /* 0x000fe20000041880 */
[----:B------:R-:W2:Y:S01]  /*6470*/  LDSM.16.MT88.4 R8, [R237+0x1800] ;  /* 0x00180000ed08783b */ /* 0x000ea20000004200 */
[----:B------:R-:W-:Y:S01]  /*6480*/  FADD.FTZ R50, R50, R4 ;  /* 0x0000000432327221 */ /* 0x000fe20000010000 */
[----:B------:R-:W-:Y:S01]  /*6490*/  F2FP.BF16.PACK_AB R4, R62, R63 ;  /* 0x0000003f3e04723e */ /* 0x000fe200000010ff */
[----:B------:R-:W-:Y:S01]  /*64a0*/  FADD.FTZ R52, R41, R52 ;  /* 0x0000003429347221 */ /* 0x000fe20000010000 */
[----:B------:R-:W3:Y:S01]  /*64b0*/  LDSM.16.MT88.4 R16, [R239+0x1800] ;  /* 0x00180000ef10783b */ /* 0x000ee20000004200 */
[----:B------:R-:W-:Y:S02]  /*64c0*/  FADD.FTZ R50, R35, R50 ;  /* 0x0000003223327221 */ /* 0x000fe40000010000 */
[----:B------:R-:W-:Y:S01]  /*64d0*/  FADD.FTZ R52, R40, R52 ;  /* 0x0000003428347221 */ /* 0x000fe20000010000 */
[----:B------:R-:W-:Y:S01]  /*64e0*/  LDSM.16.MT88.4 R20, [R239+0x3800] ;  /* 0x00380000ef14783b */ /* 0x000fe20000004200 */
[----:B------:R-:W-:-:S02]  /*64f0*/  FADD.FTZ R50, R34, R50 ;  /* 0x0000003222327221 */ /* 0x000fc40000010000 */
[----:B------:R-:W-:Y:S01]  /*6500*/  FADD.FTZ R52, R39, R52 ;  /* 0x0000003427347221 */ /* 0x000fe20000010000 */
[----:B-1----:R-:W-:Y:S01]  /*6510*/  F2FP.BF16.PACK_AB R7, R202, R51 ;  /* 0x00000033ca07723e */ /* 0x002fe200000010ff */
[----:B------:R-:W-:Y:S02]  /*6520*/  LDSM.16.MT88.4 R24, [R236+0x1800] ;  /* 0x00180000ec18783b */ /* 0x000fe40000004200 */
[----:B------:R-:W-:Y:S02]  /*6530*/  FADD.FTZ R52, R67, R52 ;  /* 0x0000003443347221 */ /* 0x000fe40000010000 */
[----:B------:R-:W-:Y:S02]  /*6540*/  FADD.FTZ R50, R33, R50 ;  /* 0x0000003221327221 */ /* 0x000fe40000010000 */
[----:B------:R-:W-:Y:S01]  /*6550*/  FADD.FTZ R52, R66, R52 ;  /* 0x0000003442347221 */ /* 0x000fe20000010000 */
[----:B------:R-:W-:Y:S01]  /*6560*/  HMMA.16816.F32.BF16 R172, R4, R12, R172 ;  /* 0x0000000c04ac723c */ /* 0x000fe200000418ac */
[----:B------:R-:W-:-:S02]  /*6570*/  FADD.FTZ R50, R32, R50 ;  /* 0x0000003220327221 */ /* 0x000fc40000010000 */
[----:B------:R-:W-:Y:S02]  /*6580*/  FADD.FTZ R52, R65, R52 ;  /* 0x0000003441347221 */ /* 0x000fe40000010000 */
[----:B------:R-:W-:-:S03]  /*6590*/  FADD.FTZ R50, R46, R50 ;  /* 0x000000322e327221 */ /* 0x000fc60000010000 */
[----:B------:R-:W-:Y:S01]  /*65a0*/  HMMA.16816.F32.BF16 R176, R4, R14, R176 ;  /* 0x0000000e04b0723c */ /* 0x000fe200000418b0 */
[----:B------:R-:W1:Y:S01]  /*65b0*/  LDSM.16.MT88.4 R12, [R237+0x3800] ;  /* 0x00380000ed0c783b */ /* 0x000e620000004200 */
[----:B------:R-:W-:-:S04]  /*65c0*/  FADD.FTZ R50, R47, R50 ;  /* 0x000000322f327221 */ /* 0x000fc80000010000 */
[----:B------:R-:W-:-:S04]  /*65d0*/  FADD.FTZ R50, R51, R50 ;  /* 0x0000003233327221 */ /* 0x000fc80000010000 */
[----:B------:R-:W-:Y:S01]  /*65e0*/  FADD.FTZ R202, R202, R50 ;  /* 0x00000032caca7221 */ /* 0x000fe20000010000 */
[-C--:B--2---:R-:W-:Y:S08]  /*65f0*/  HMMA.16816.F32.BF16 R144, R28, R8.reuse, R144 ;  /* 0x000000081c90723c */ /* 0x084ff00000041890 */
[----:B------:R-:W-:Y:S08]  /*6600*/  HMMA.16816.F32.BF16 R180, R4, R8, R180 ;  /* 0x0000000804b4723c */ /* 0x000ff000000418b4 */
[-C--:B------:R-:W-:Y:S08]  /*6610*/  HMMA.16816.F32.BF16 R140, R28, R10.reuse, R140 ;  /* 0x0000000a1c8c723c */ /* 0x080ff0000004188c */
[----:B------:R-:W-:Y:S01]  /*6620*/  HMMA.16816.F32.BF16 R184, R4, R10, R184 ;  /* 0x0000000a04b8723c */ /* 0x000fe200000418b8 */
[----:B------:R-:W2:Y:S07]  /*6630*/  LDSM.16.MT88.4 R8, [R236+0x3800] ;  /* 0x00380000ec08783b */ /* 0x000eae0000004200 */
[-C--:B---3--:R-:W-:Y:S08]  /*6640*/  HMMA.16816.F32.BF16 R160, R28, R16.reuse, R160 ;  /* 0x000000101ca0723c */ /* 0x088ff000000418a0 */
[----:B------:R-:W-:Y:S08]  /*6650*/  HMMA.16816.F32.BF16 R164, R4, R16, R164 ;  /* 0x0000001004a4723c */ /* 0x000ff000000418a4 */
[-C--:B------:R-:W-:Y:S08]  /*6660*/  HMMA.16816.F32.BF16 R156, R28, R18.reuse, R156 ;  /* 0x000000121c9c723c */ /* 0x080ff0000004189c */
[----:B------:R-:W-:Y:S01]  /*6670*/  HMMA.16816.F32.BF16 R168, R4, R18, R168 ;  /* 0x0000001204a8723c */ /* 0x000fe200000418a8 */
[----:B------:R-:W3:Y:S07]  /*6680*/  LDSM.16.MT88.4 R16, [R238+0x3800] ;  /* 0x00380000ee10783b */ /* 0x000eee0000004200 */
[-C--:B-1----:R-:W-:Y:S08]  /*6690*/  HMMA.16816.F32.BF16 R100, R28, R12.reuse, R100 ;  /* 0x0000000c1c64723c */ /* 0x082ff00000041864 */
[----:B------:R-:W-:Y:S07]  /*66a0*/  HMMA.16816.F32.BF16 R104, R4, R12, R104 ;  /* 0x0000000c0468723c */ /* 0x000fee0000041868 */
[----:B------:R-:W-:Y:S01]  /*66b0*/  @P4 IMAD.HI.U32 R12, R221, c[0x0][0x2c8], RZ ;  /* 0x0000b200dd0c4a27 */ /* 0x000fe200078e00ff */
[----:B------:R-:W-:Y:S01]  /*66c0*/  MOV R13, R221 ;  /* 0x000000dd000d7202 */ /* 0x000fe20000000f00 */
[----:B--2---:R-:W-:Y:S03]  /*66d0*/  HMMA.16816.F32.BF16 R116, R28, R8, R116 ;  /* 0x000000081c74723c */ /* 0x004fe60000041874 */
[----:B------:R-:W-:-:S04]  /*66e0*/  @P4 SHF.R.U32.HI R13, RZ, c[0x0][0x2cc], R12 ;  /* 0x0000b300ff0d4a19 */ /* 0x000fc8000001160c */
[----:B------:R-:W-:Y:S01]  /*66f0*/  IADD3 R49, R13, -c[0x0][0x168], R49 ;  /* 0x80005a000d317a10 */ /* 0x000fe20007ffe031 */
[----:B------:R-:W-:Y:S07]  /*6700*/  HMMA.16816.F32.BF16 R120, R4, R8, R120 ;  /* 0x000000080478723c */ /* 0x000fee0000041878 */
[----:B------:R-:W-:Y:S01]  /*6710*/  SHF.R.S32.HI R8, RZ, 0x1f, R49 ;  /* 0x0000001fff087819 */ /* 0x000fe20000011431 */
[----:B---3--:R-:W-:Y:S03]  /*6720*/  HMMA.16816.F32.BF16 R84, R28, R16, R84 ;  /* 0x000000101c54723c */ /* 0x008fe60000041854 */
[----:B------:R-:W-:-:S04]  /*6730*/  LEA.HI R49, R8, R49, RZ, 0x6 ;  /* 0x0000003108317211 */ /* 0x000fc800078f30ff */
[----:B------:R-:W-:Y:S01]  /*6740*/  SHF.R.S32.HI R49, RZ, 0x6, R49 ;  /* 0x00000006ff317819 */ /* 0x000fe20000011431 */
[C---:B------:R-:W-:Y:S07]  /*6750*/  HMMA.16816.F32.BF16 R88, R4.reuse, R16, R88 ;  /* 0x000000100458723c */ /* 0x040fee0000041858 */
[----:B------:R-:W-:Y:S01]  /*6760*/  IADD3 R16, R48, -0x2, RZ ;  /* 0xfffffffe30107810 */ /* 0x000fe20007ffe0ff */
[----:B------:R-:W-:Y:S01]  /*6770*/  HMMA.16816.F32.BF16 R188, R4, R24, R188 ;  /* 0x0000001804bc723c */ /* 0x000fe200000418bc */
[----:B------:R-:W-:-:S03]  /*6780*/  IMNMX R17, RZ, R49, !PT ;  /* 0x00000031ff117217 */ /* 0x000fc60007800200 */
[----:B------:R1:W-:Y:S01]  /*6790*/  STL [R1+0x78], R16 ;  /* 0x0000781001007387 */ /* 0x0003e20000100800 */
[----:B------:R-:W-:-:S03]  /*67a0*/  ISETP.GE.AND P0, PT, R16, R17, PT ;  /* 0x000000111000720c */ /* 0x000fc60003f06270 */
[C---:B------:R-:W-:Y:S01]  /*67b0*/  HMMA.16816.F32.BF16 R192, R4.reuse, R26, R192 ;  /* 0x0000001a04c0723c */ /* 0x040fe200000418c0 */
[----:B------:R1:W-:Y:S07]  /*67c0*/  STL [R1+0x7c], R17 ;  /* 0x00007c1101007387 */ /* 0x0003ee0000100800 */
[C---:B------:R-:W-:Y:S08]  /*67d0*/  HMMA.16816.F32.BF16 R72, R4.reuse, R20, R72 ;  /* 0x000000140448723c */ /* 0x040ff00000041848 */
[C---:B------:R-:W-:Y:S08]  /*67e0*/  HMMA.16816.F32.BF16 R76, R4.reuse, R22, R76 ;  /* 0x00000016044c723c */ /* 0x040ff0000004184c */
[C---:B------:R-:W-:Y:S08]  /*67f0*/  HMMA.16816.F32.BF16 R92, R4.reuse, R18, R92 ;  /* 0x00000012045c723c */ /* 0x040ff0000004185c */
[C---:B------:R-:W-:Y:S08]  /*6800*/  HMMA.16816.F32.BF16 R108, R4.reuse, R14, R108 ;  /* 0x0000000e046c723c */ /* 0x040ff0000004186c */
[----:B------:R-:W-:Y:S07]  /*6810*/  HMMA.16816.F32.BF16 R124, R4, R10, R124 ;  /* 0x0000000a047c723c */ /* 0x000fee000004187c */
[----:B------:R-:W-:Y:S01]  /*6820*/  FADD.FTZ R5, R197, R54 ;  /* 0x00000036c5057221 */ /* 0x000fe20000010000 */
[----:B------:R-:W-:Y:S01]  /*6830*/  HMMA.16816.F32.BF16 R136, R28, R24, R136 ;  /* 0x000000181c88723c */ /* 0x000fe20000041888 */
[----:B------:R-:W-:-:S03]  /*6840*/  FADD.FTZ R4, R64, R52 ;  /* 0x0000003440047221 */ /* 0x000fc60000010000 */
[----:B------:R1:W-:Y:S04]  /*6850*/  STL [R1+0x70], R5 ;  /* 0x0000700501007387 */ /* 0x0003e80000100800 */
[----:B------:R1:W-:Y:S01]  /*6860*/  STL [R1+0x74], R4 ;  /* 0x0000740401007387 */ /* 0x0003e20000100800 */
[C---:B------:R-:W-:Y:S08]  /*6870*/  HMMA.16816.F32.BF16 R132, R28.reuse, R26, R132 ;  /* 0x0000001a1c84723c */ /* 0x040ff00000041884 */
[C---:B------:R-:W-:Y:S08]  /*6880*/  HMMA.16816.F32.BF16 R68, R28.reuse, R20, R68 ;  /* 0x000000141c44723c */ /* 0x040ff00000041844 */
[C---:B------:R-:W-:Y:S08]  /*6890*/  HMMA.16816.F32.BF16 R80, R28.reuse, R22, R80 ;  /* 0x000000161c50723c */ /* 0x040ff00000041850 */
[C---:B------:R-:W-:Y:S08]  /*68a0*/  HMMA.16816.F32.BF16 R96, R28.reuse, R18, R96 ;  /* 0x000000121c60723c */ /* 0x040ff00000041860 */
[C---:B------:R-:W-:Y:S08]  /*68b0*/  HMMA.16816.F32.BF16 R112, R28.reuse, R14, R112 ;  /* 0x0000000e1c70723c */ /* 0x040ff00000041870 */
[----:B------:R-:W-:Y:S01]  /*68c0*/  HMMA.16816.F32.BF16 R128, R28, R10, R128 ;  /* 0x0000000a1c80723c */ /* 0x000fe20000041880 */
[----:B------:R-:W-:Y:S01]  /*68d0*/  @!UPT UIADD3 URZ, URZ, URZ, URZ ;  /* 0x0000003f3f3ff290 */ /* 0x000fe2000fffe03f */
[----:B------:R-:W-:Y:S11]  /*68e0*/  @!P0 BRA `(.L_x_1649) ;  /* 0x000051c000008947 */ /* 0x000ff60003800000 */
[----:B-1----:R-:W-:Y:S01]  /*68f0*/  MOV R197, R0 ;  /* 0x0000000000c57202 */ /* 0x002fe20000000f00 */
[----:B------:R-:W-:Y:S01]  /*6900*/  IMAD.MOV.U32 R0, RZ, RZ, R16 ;  /* 0x000000ffff007224 */ /* 0x000fe200078e0010 */
[----:B------:R-:W-:Y:S01]  /*6910*/  MOV R200, R2 ;  /* 0x0000000200c87202 */ /* 0x000fe20000000f00 */
[----:B------:R-:W-:Y:S01]  /*6920*/  IMAD.MOV.U32 R198, RZ, RZ, R196 ;  /* 0x000000ffffc67224 */ /* 0x000fe200078e00c4 */
[----:B------:R-:W-:-:S02]  /*6930*/  MOV R199, R3 ;  /* 0x0000000300c77202 */ /* 0x000fc40000000f00 */
[----:B------:R1:W-:Y:S05]  /*6940*/  STL [R1+0x78], R0 ;  /* 0x0000780001007387 */ /* 0x0003ea0000100800 */
.L_x_1660:
[----:B-1----:R-:W2:Y:S01]  /*6950*/  LDL R0, [R1+0x78] ;  /* 0x0000780001007983 */ /* 0x002ea20000100800 */
[----:B------:R-:W-:Y:S04]  /*6960*/  DEPBAR.LE SB0, 0x0 ;  /* 0x000080000000791a */ /* 0x000fe80000000000 */
[----:B------:R-:W-:Y:S01]  /*6970*/  WARPSYNC 0xffffffff ;  /* 0xffffffff00007948 */ /* 0x000fe20003800000 */
[----:B------:R-:W-:Y:S06]  /*6980*/  BAR.SYNC.DEFER_BLOCKING 0x0 ;  /* 0x0000000000007b1d */ /* 0x000fec0000010000 */
[----:B------:R1:W3:Y:S01]  /*6990*/  LDSM.16.M88.4 R64, [R244] ;  /* 0x00000000f440783b */ /* 0x0002e20000000200 */
[----:B------:R-:W-:Y:S03]  /*69a0*/  BSSY B0, `(.L_x_1650) ;  /* 0x0000057000007945 */ /* 0x000fe60003800000 */
[----:B------:R1:W4:Y:S04]  /*69b0*/  LDSM.16.M88.4 R60, [R244+0x2000] ;  /* 0x00200000f43c783b */ /* 0x0003280000000200 */
[----:B------:R1:W1:Y:S04]  /*69c0*/  LDSM.16.M88.4 R16, [R243] ;  /* 0x00000000f310783b */ /* 0x0002680000000200 */
[----:B------:R1:W1:Y:S04]  /*69d0*/  LDSM.16.M88.4 R32, [R243+0x800] ;  /* 0x00080000f320783b */ /* 0x0002680000000200 */
[----:B------:R1:W1:Y:S04]  /*69e0*/  LDSM.16.M88.4 R48, [R243+0x1000] ;  /* 0x00100000f330783b */ /* 0x0002680000000200 */
[----:B------:R1:W1:Y:S04]  /*69f0*/  LDSM.16.M88.4 R204, [R243+0x1800] ;  /* 0x00180000f3cc783b */ /* 0x0002680000000200 */
[----:B------:R1:W1:Y:S04]  /*6a00*/  LDSM.16.M88.4 R208, [R242] ;  /* 0x00000000f2d0783b */ /* 0x0002680000000200 */
[----:B------:R1:W1:Y:S04]  /*6a10*/  LDSM.16.M88.4 R216, [R242+0x2000] ;  /* 0x00200000f2d8783b */ /* 0x0002680000000200 */
[----:B------:R1:W1:Y:S04]  /*6a20*/  LDSM.16.M88.4 R212, [R235] ;  /* 0x00000000ebd4783b */ /* 0x0002680000000200 */
[----:B------:R1:W1:Y:S04]  /*6a30*/  LDSM.16.M88.4 R220, [R235+0x800] ;  /* 0x00080000ebdc783b */ /* 0x0002680000000200 */
[----:B------:R1:W1:Y:S04]  /*6a40*/  LDSM.16.M88.4 R224, [R235+0x1000] ;  /* 0x00100000ebe0783b */ /* 0x0002680000000200 */
[----:B------:R1:W1:Y:S01]  /*6a50*/  LDSM.16.M88.4 R228, [R235+0x1800] ;  /* 0x00180000ebe4783b */ /* 0x0002620000000200 */
[----:B--2---:R-:W-:Y:S11]  /*6a60*/  ISETP.GE.AND P0, PT, R0, RZ, PT ;  /* 0x000000ff0000720c */ /* 0x004ff60003f06270 */
[----:B------:R-:W-:Y:S02]  /*6a70*/  @!UPT UIADD3 URZ, URZ, URZ, URZ ;  /* 0x0000003f3f3ff290 */ /* 0x000fe4000fffe03f */
[----:B------:R-:W-:-:S05]  /*6a80*/  @!P0 BRA `(.L_x_1651) ;  /* 0x0000048000008947 */ /* 0x000fca0003800000 */
[----:B-1-34-:R-:W2:Y:S01]  /*6a90*/  LDL R9, [R1+0x48] ;  /* 0x0000480001097983 */ /* 0x01aea20000100800 */
[----:B------:R-:W-:Y:S03]  /*6aa0*/  SHF.L.U64.HI R10, R250, 0x1, R245 ;  /* 0x00000001fa0a7819 */ /* 0x000fe600000102f5 */
[----:B------:R-:W3:Y:S04]  /*6ab0*/  LDL R8, [R1+0x44] ;  /* 0x0000440001087983 */ /* 0x000ee80000100800 */
[----:B------:R-:W4:Y:S04]  /*6ac0*/  LDL.64 R6, [R1+0x58] ;  /* 0x0000580001067983 */ /* 0x000f280000100a00 */
[----:B------:R-:W5:Y:S04]  /*6ad0*/  LDL R5, [R1+0x30] ;  /* 0x0000300001057983 */ /* 0x000f680000100800 */
[----:B------:R-:W4:Y:S01]  /*6ae0*/  LDL R4, [R1+0xc] ;  /* 0x00000c0001047983 */ /* 0x000f220000100800 */
[----:B--2---:R-:W-:Y:S01]  /*6af0*/  IMAD.WIDE.U32 R2, R9, c[0x0][0x208], RZ ;  /* 0x0000820009027a25 */ /* 0x004fe200078e00ff */
[----:B------:R-:W-:Y:S02]  /*6b00*/  SHF.R.S32.HI R0, RZ, 0x1f, R9 ;  /* 0x0000001fff007819 */ /* 0x000fe40000011409 */
[----:B---3--:R-:W-:Y:S03]  /*6b10*/  SHF.R.S32.HI R11, RZ, 0x1f, R8 ;  /* 0x0000001fff0b7819 */ /* 0x008fe60000011408 */
[----:B------:R-:W-:Y:S02]  /*6b20*/  IMAD R0, R0, c[0x0][0x208], RZ ;  /* 0x0000820000007a24 */ /* 0x000fe400078e02ff */
[----:B------:R-:W-:Y:S02]  /*6b30*/  IMAD R11, R11, c[0x0][0x218], RZ ;  /* 0x000086000b0b7a24 */ /* 0x000fe400078e02ff */
[----:B------:R-:W-:Y:S02]  /*6b40*/  IMAD R0, R9, c[0x0][0x20c], R0 ;  /* 0x0000830009007a24 */ /* 0x000fe400078e0200 */
[C---:B------:R-:W-:Y:S02]  /*6b50*/  IMAD R11, R8.reuse, c[0x0][0x21c], R11 ;  /* 0x00008700080b7a24 */ /* 0x040fe400078e020b */
[----:B------:R-:W-:Y:S04]  /*6b60*/  IMAD.IADD R3, R3, 0x1, R0 ;  /* 0x0000000103037824 */ /* 0x000fe800078e0200 */
[----:B------:R-:W-:Y:S05]  /*6b70*/  IMAD.WIDE.U32 R2, R8, c[0x0][0x218], R2 ;  /* 0x0000860008027a25 */ /* 0x000fea00078e0002 */
[----:B----4-:R-:W-:Y:S02]  /*6b80*/  IADD3 R0, P0, R6, R2, RZ ;  /* 0x0000000206007210 */ /* 0x010fe40007f1e0ff */
[----:B------:R-:W-:Y:S02]  /*6b90*/  SHF.L.U64.HI R2, R4, 0x1, R246 ;  /* 0x0000000104027819 */ /* 0x000fe400000102f6 */
[----:B-----5:R-:W-:Y:S02]  /*6ba0*/  IADD3.X R11, R5, R3, R11, P0, !PT ;  /* 0x00000003050b7210 */ /* 0x020fe400007fe40b */
[----:B------:R-:W-:Y:S02]  /*6bb0*/  LEA R12, P0, R0, c[0x0][0x1f8], 0x1 ;  /* 0x00007e00000c7a11 */ /* 0x000fe400078008ff */
[----:B------:R-:W-:Y:S02]  /*6bc0*/  SHF.L.U32 R3, R250, 0x1, RZ ;  /* 0x00000001fa037819 */ /* 0x000fe400000006ff */
[----:B------:R-:W-:Y:S01]  /*6bd0*/  LEA.HI.X R11, R0, c[0x0][0x1fc], R11, 0x1, P0 ;  /* 0x00007f00000b7a11 */ /* 0x000fe200000f0c0b */
[----:B------:R-:W-:Y:S01]  /*6be0*/  IMAD.SHL.U32 R0, R4, 0x2, RZ ;  /* 0x0000000204007824 */ /* 0x000fe200078e00ff */
[----:B------:R-:W-:-:S05]  /*6bf0*/  BRA.DIV ~URZ, `(.L_x_1652) ;  /* 0x0000e3027f007947 */ /* 0x000fca000b800000 */
[----:B------:R1:W2:Y:S02]  /*6c00*/  SHFL.IDX PT, R13, R11, RZ, 0x181f ;  /* 0x00181fff0b0d7589 */ /* 0x0002a400000e0000 */
.L_x_1739:
[----:B------:R-:W-:-:S05]  /*6c10*/  BRA.DIV ~URZ, `(.L_x_1653) ;  /* 0x0000e3527f007947 */ /* 0x000fca000b800000 */
[----:B------:R-:W3:Y:S04]  /*6c20*/  LDL R4, [R1+0xc] ;  /* 0x00000c0001047983 */ /* 0x000ee80000100800 */
[----:B------:R-:W4:Y:S01]  /*6c30*/  SHFL.IDX PT, R6, R12, RZ, 0x181f ;  /* 0x00181fff0c067589 */ /* 0x000f2200000e0000 */
[----:B---3--:R-:W-:Y:S02]  /*6c40*/  ISETP.GE.AND P2, PT, R4, c[0x0][0x1d4], PT ;  /* 0x0000750004007a0c */ /* 0x008fe40003f46270 */
[CC--:B----4-:R-:W-:Y:S02]  /*6c50*/  IADD3 R4, P0, R6.reuse, R0.reuse, RZ ;  /* 0x0000000006047210 */ /* 0x0d0fe40007f1e0ff */
[-C--:B------:R-:W-:Y:S03]  /*6c60*/  IADD3 R8, P5, R6, R3.reuse, RZ ;  /* 0x0000000306087210 */ /* 0x080fe60007fbe0ff */
[C---:B--2---:R-:W-:Y:S01]  /*6c70*/  IMAD.X R5, R13.reuse, 0x1, R2, P0 ;  /* 0x000000010d057824 */ /* 0x044fe200000e0602 */
[----:B------:R-:W-:Y:S01]  /*6c80*/  ISETP.GE.AND P0, PT, R250, c[0x0][0x1d4], PT ;  /* 0x00007500fa007a0c */ /* 0x000fe20003f06270 */
[----:B------:R-:W-:Y:S04]  /*6c90*/  IMAD.X R9, R13, 0x1, R10, P5 ;  /* 0x000000010d097824 */ /* 0x000fe800028e060a */
[----:B------:R-:W-:Y:S01]  /*6ca0*/  @!PT LDS RZ, [RZ] ;  /* 0x00000000fffff984 */ /* 0x000fe20000000800 */
[----:B------:R-:W-:Y:S01]  /*6cb0*/  @!PT LDS RZ, [RZ] ;  /* 0x00000000fffff984 */ /* 0x000fe20000000800 */
[----:B------:R2:W-:Y:S08]  /*6cc0*/  LDGSTS.E.BYPASS.LTC128B.128 [R251+0x100], [R4.64], !P2 ;  /* 0x0010000004fb7fae */ /* 0x0005f0000d101d46 */
[----:B------:R3:W-:Y:S04]  /*6cd0*/  LDGSTS.E.BYPASS.LTC128B.128 [R251+0x2100], [R8.64], !P0 ;  /* 0x0210000008fb7fae */ /* 0x0007e8000c101d46 */
[----:B--2---:R-:W2:Y:S04]  /*6ce0*/  SHFL.IDX PT, R4, R12, 0x1, 0x181f ;  /* 0x00381f000c047f89 */ /* 0x004ea800000e0000 */
[----:B------:R-:W4:Y:S01]  /*6cf0*/  SHFL.IDX PT, R5, R11, 0x1, 0x181f ;  /* 0x00381f000b057f89 */ /* 0x000f2200000e0000 */
[CC--:B--2---:R-:W-:Y:S02]  /*6d00*/  IADD3 R6, P6, R4.reuse, R0.reuse, RZ ;  /* 0x0000000004067210 */ /* 0x0c4fe40007fde0ff */
[-C--:B------:R-:W-:Y:S02]  /*6d10*/  IADD3 R14, P5, R4, R3.reuse, RZ ;  /* 0x00000003040e7210 */ /* 0x080fe40007fbe0ff */
[----:B------:R-:W2:Y:S01]  /*6d20*/  SHFL.IDX PT, R4, R12, 0x2, 0x181f ;  /* 0x00581f000c047f89 */ /* 0x000ea200000e0000 */
[C---:B----4-:R-:W-:Y:S02]  /*6d30*/  IMAD.X R7, R5.reuse, 0x1, R2, P6 ;  /* 0x0000000105077824 */ /* 0x050fe400030e0602 */
[----:B------:R-:W-:Y:S02]  /*6d40*/  IMAD.X R15, R5, 0x1, R10, P5 ;  /* 0x00000001050f7824 */ /* 0x000fe400028e060a */
[----:B------:R-:W4:Y:S04]  /*6d50*/  SHFL.IDX PT, R5, R11, 0x2, 0x181f ;  /* 0x00581f000b057f89 */ /* 0x000f2800000e0000 */
[----:B------:R2:W-:Y:S04]  /*6d60*/  LDGSTS.E.BYPASS.LTC128B.128 [R251+0x900], [R6.64], !P2 ;  /* 0x0090000006fb7fae */ /* 0x0005e8000d101d46 */
[----:B------:R5:W-:Y:S04]  /*6d70*/  LDGSTS.E.BYPASS.LTC128B.128 [R251+0x2900], [R14.64], !P0 ;  /* 0x029000000efb7fae */ /* 0x000be8000c101d46 */
[----:B-1----:R-:W1:Y:S01]  /*6d80*/  SHFL.IDX PT, R11, R11, 0x3, 0x181f ;  /* 0x00781f000b0b7f89 */ /* 0x002e6200000e0000 */
[C---:B--2---:R-:W-:Y:S02]  /*6d90*/  IADD3 R6, P5, R4.reuse, R0, RZ ;  /* 0x0000000004067210 */ /* 0x044fe40007fbe0ff */
[----:B-----5:R-:W-:Y:S03]  /*6da0*/  SEL R15, RZ, 0x10, P2 ;  /* 0x00000010ff0f7807 */ /* 0x020fe60001000000 */
[C---:B----4-:R-:W-:Y:S01]  /*6db0*/  IMAD.X R7, R5.reuse, 0x1, R2, P5 ;  /* 0x0000000105077824 */ /* 0x050fe200028e0602 */
[----:B------:R-:W-:Y:S04]  /*6dc0*/  SEL R14, RZ, 0x10, P0 ;  /* 0x00000010ff0e7807 */ /* 0x000fe80000000000 */
[----:B------:R2:W-:Y:S02]  /*6dd0*/  LDGSTS.E.BYPASS.LTC128B.128 [R251+0x1100], [R6.64], !P2 ;  /* 0x0110000006fb7fae */ /* 0x0005e4000d101d46 */
[----:B--2---:R-:W-:Y:S05]  /*6de0*/  IADD3 R6, P5, R4, R3, RZ ;  /* 0x0000000304067210 */ /* 0x004fea0007fbe0ff */
[----:B------:R-:W-:Y:S02]  /*6df0*/  IMAD.X R7, R5, 0x1, R10, P5 ;  /* 0x0000000105077824 */ /* 0x000fe400028e060a */
[----:B------:R3:W2:Y:S04]  /*6e00*/  SHFL.IDX PT, R5, R12, 0x3, 0x181f ;  /* 0x00781f000c057f89 */ /* 0x0006a800000e0000 */
[----:B------:R3:W-:Y:S02]  /*6e10*/  LDGSTS.E.BYPASS.LTC128B.128 [R251+0x3100], [R6.64], !P0 ;  /* 0x0310000006fb7fae */ /* 0x0007e4000c101d46 */
.L_x_1740:
[C---:B-1----:R-:W-:Y:S02]  /*6e20*/  IADD3 R4, -R15.reuse, 0x10, RZ ;  /* 0x000000100f047810 */ /* 0x042fe40007ffe1ff */
[----:B------:R-:W-:Y:S02]  /*6e30*/  ISETP.NE.U32.AND P6, PT, R15, RZ, PT ;  /* 0x000000ff0f00720c */ /* 0x000fe40003fc5070 */
[----:B------:R-:W-:Y:S02]  /*6e40*/  LOP3.LUT R4, R4, 0xf, RZ, 0xc0, !PT ;  /* 0x0000000f04047812 */ /* 0x000fe400078ec0ff */
[----:B------:R-:W-:Y:S02]  /*6e50*/  ISETP.NE.U32.AND P5, PT, R14, RZ, PT ;  /* 0x000000ff0e00720c */ /* 0x000fe40003fa5070 */
[----:B--23--:R-:W-:Y:S02]  /*6e60*/  IADD3 R6, P2, P0, R4, R5, R0 ;  /* 0x0000000504067210 */ /* 0x00cfe4000785e000 */
[----:B------:R-:W-:Y:S02]  /*6e70*/  IADD3 R0, -R14, 0x10, RZ ;  /* 0x000000100e007810 */ /* 0x000fe40007ffe1ff */
[----:B------:R-:W-:Y:S02]  /*6e80*/  IADD3.X R7, RZ, R11, R2, P2, P0 ;  /* 0x0000000bff077210 */ /* 0x000fe400017e0402 */
[----:B------:R-:W-:Y:S03]  /*6e90*/  LOP3.LUT R0, R0, 0xf, RZ, 0xc0, !PT ;  /* 0x0000000f00007812 */ /* 0x000fe600078ec0ff */
[----:B------:R-:W-:Y:S01]  /*6ea0*/  @!PT LDS RZ, [RZ] ;  /* 0x00000000fffff984 */ /* 0x000fe20000000800 */
[----:B------:R-:W-:Y:S01]  /*6eb0*/  @!PT LDS RZ, [RZ] ;  /* 0x00000000fffff984 */ /* 0x000fe20000000800 */
[----:B------:R-:W-:Y:S01]  /*6ec0*/  @!PT LDS RZ, [RZ] ;  /* 0x00000000fffff984 */ /* 0x000fe20000000800 */
[----:B------:R1:W-:Y:S01]  /*6ed0*/  LDGSTS.E.BYPASS.LTC128B.128.ZFILL [R251+0x1900], [R6.64], P6 ;  /* 0x0190000006fb7fae */ /* 0x0003e2000b141d46 */
[----:B------:R-:W-:Y:S04]  /*6ee0*/  IADD3 R2, P2, P0, R0, R5, R3 ;  /* 0x0000000500027210 */ /* 0x000fe8000785e003 */
[----:B------:R-:W-:Y:S05]  /*6ef0*/  IADD3.X R3, RZ, R11, R10, P2, P0 ;  /* 0x0000000bff037210 */ /* 0x000fea00017e040a */
[----:B------:R1:W-:Y:S04]  /*6f00*/  LDGSTS.E.BYPASS.LTC128B.128.ZFILL [R251+0x3900], [R2.64], P5 ;  /* 0x0390000002fb7fae */ /* 0x0003e8000a941d46 */
.L_x_1651:
[----:B-1-34-:R-:W-:Y:S05]  /*6f10*/  BSYNC B0 ;  /* 0x0000000000007941 */ /* 0x01afea0003800000 */
.L_x_1650:
[----:B------:R-:W0:Y:S01]  /*6f20*/  LDGDEPBAR ;  /* 0x00000000000079af */ /* 0x000e220000000000 */
[----:B------:R-:W-:Y:S01]  /*6f30*/  WARPSYNC 0xffffffff ;  /* 0xffffffff00007948 */ /* 0x000fe20003800000 */
[-C--:B------:R-:W-:Y:S01]  /*6f40*/  HMMA.16816.F32.BF16 R4, R64, R16.reuse, RZ ;  /* 0x000000104004723c */ /* 0x080fe200000418ff */
[----:B------:R-:W-:Y:S07]  /*6f50*/  BSSY B0, `(.L_x_1654) ;  /* 0x0000182000007945 */ /* 0x000fee0003800000 */
        /* <DEDUP_REMOVED lines=15> */
[----:B------:R-:W-:Y:S07]  /*7050*/  LDSM.16.M88.4 R204, [R241] ;  /* 0x00000000f1cc783b */ /* 0x000fee0000000200 */
[-C--:B------:R-:W-:Y:S08]  /*7060*/  HMMA.16816.F32.BF16 R4, R208, R212.reuse, R4 ;  /* 0x000000d4d004723c */ /* 0x080ff00000041804 */
[C---:B------:R-:W-:Y:S08]  /*7070*/  HMMA.16816.F32.BF16 R8, R216.reuse, R212, R8 ;  /* 0x000000d4d808723c */ /* 0x040ff00000041808 */
[-C--:B------:R-:W-:Y:S08]  /*7080*/  HMMA.16816.F32.BF16 R12, R216, R214.reuse, R12 ;  /* 0x000000d6d80c723c */ /* 0x080ff0000004180c */
[C---:B------:R-:W-:Y:S01]  /*7090*/  HMMA.16816.F32.BF16 R16, R208.reuse, R214, R16 ;  /* 0x000000d6d010723c */ /* 0x040fe20000041810 */
[----:B------:R-:W1:Y:S07]  /*70a0*/  LDSM.16.M88.4 R212, [R234] ;  /* 0x00000000ead4783b */ /* 0x000e6e0000000200 */
        /* <DEDUP_REMOVED lines=20> */
[----:B------:R-:W-:Y:S07]  /*71f0*/  LDSM.16.M88.4 R212, [R232+-0x2000] ;  /* 0xffe00000e8d4783b */ /* 0x000fee0000000200 */
[-C--:B---3--:R-:W-:Y:S08]  /*7200*/  HMMA.16816.F32.BF16 R20, R204, R208.reuse, R20 ;  /* 0x000000d0cc14723c */ /* 0x088ff00000041814 */
        /* <DEDUP_REMOVED lines=12> */
[----:B------:R-:W-:Y:S07]  /*72d0*/  LDSM.16.M88.4 R220, [R232+-0x1000] ;  /* 0xfff00000e8dc783b */ /* 0x000fee0000000200 */
[----:B------:R-:W-:Y:S01]  /*72e0*/  HMMA.16816.F32.BF16 R64, R204, R226, R64 ;  /* 0x000000e2cc40723c */ /* 0x000fe20000041840 */
[----:B------:R-:W3:Y:S07]  /*72f0*/  LDSM.16.M88.4 R204, [R232+-0x1800] ;  /* 0xffe80000e8cc783b */ /* 0x000eee0000000200 */
[-C--:B-1----:R-:W-:Y:S01]  /*7300*/  HMMA.16816.F32.BF16 R4, R208, R212.reuse, R4 ;  /* 0x000000d4d004723c */ /* 0x082fe20000041804 */
[----:B------:R-:W1:Y:S07]  /*7310*/  LDSM.16.M88.4 R224, [R232+-0x800] ;  /* 0xfff80000e8e0783b */ /* 0x000e6e0000000200 */
        /* <DEDUP_REMOVED lines=39> */
[----:B------:R-:W-:Y:S07]  /*7590*/  LDSM.16.M88.4 R220, [R235+0x3000] ;  /* 0x00300000ebdc783b */ /* 0x000fee0000000200 */
[----:B------:R-:W-:Y:S01]  /*75a0*/  HMMA.16816.F32.BF16 R64, R204, R226, R64 ;  /* 0x000000e2cc40723c */ /* 0x000fe20000041840 */
[----:B------:R-:W2:Y:S07]  /*75b0*/  LDSM.16.M88.4 R204, [R235+0x2800] ;  /* 0x00280000ebcc783b */ /* 0x000eae0000000200 */
[-C--:B-1----:R-:W-:Y:S01]  /*75c0*/  HMMA.16816.F32.BF16 R4, R208, R212.reuse, R4 ;  /* 0x000000d4d004723c */ /* 0x082fe20000041804 */
[----:B------:R-:W1:Y:S07]  /*75d0*/  LDSM.16.M88.4 R224, [R235+0x3800] ;  /* 0x00380000ebe0783b */ /* 0x000e6e0000000200 */
        /* <DEDUP_REMOVED lines=30> */
[----:B------:R-:W1:Y:S07]  /*77c0*/  LDSM.16.M88.4 R216, [R232] ;  /* 0x00000000e8d8783b */ /* 0x000e6e0000000200 */
[-C--:B----4-:R-:W-:Y:S08]  /*77d0*/  HMMA.16816.F32.BF16 R36, R204, R208.reuse, R36 ;  /* 0x000000d0cc24723c */ /* 0x090ff00000041824 */
[C---:B------:R-:W-:Y:S08]  /*77e0*/  HMMA.16816.F32.BF16 R40, R220.reuse, R208, R40 ;  /* 0x000000d0dc28723c */ /* 0x040ff00000041828 */
[-C--:B------:R-:W-:Y:S08]  /*77f0*/  HMMA.16816.F32.BF16 R44, R220, R210.reuse, R44 ;  /* 0x000000d2dc2c723c */ /* 0x080ff0000004182c */
[C---:B------:R-:W-:Y:S01]  /*7800*/  HMMA.16816.F32.BF16 R48, R204.reuse, R210, R48 ;  /* 0x000000d2cc30723c */ /* 0x040fe20000041830 */
[----:B------:R-:W3:Y:S07]  /*7810*/  LDSM.16.M88.4 R208, [R233+0x6000] ;  /* 0x00600000e9d0783b */ /* 0x000eee0000000200 */
[-C--:B--2---:R-:W-:Y:S08]  /*7820*/  HMMA.16816.F32.BF16 R52, R204, R224.reuse, R52 ;  /* 0x000000e0cc34723c */ /* 0x084ff00000041834 */
[C---:B------:R-:W-:Y:S08]  /*7830*/  HMMA.16816.F32.BF16 R56, R220.reuse, R224, R56 ;  /* 0x000000e0dc38723c */ /* 0x040ff00000041838 */
[-C--:B------:R-:W-:Y:S01]  /*7840*/  HMMA.16816.F32.BF16 R60, R220, R226.reuse, R60 ;  /* 0x000000e2dc3c723c */ /* 0x080fe2000004183c */
[----:B------:R-:W2:Y:S07]  /*7850*/  LDL R220, [R1+0x78] ;  /* 0x0000780001dc7983 */ /* 0x000eae0000100800 */
[----:B------:R-:W-:Y:S08]  /*7860*/  HMMA.16816.F32.BF16 R64, R204, R226, R64 ;  /* 0x000000e2cc40723c */ /* 0x000ff00000041840 */
[-C--:B-1----:R-:W-:Y:S08]  /*7870*/  HMMA.16816.F32.BF16 R4, R212, R216.reuse, R4 ;  /* 0x000000d8d404723c */ /* 0x082ff00000041804 */
[C---:B---3--:R-:W-:Y:S08]  /*7880*/  HMMA.16816.F32.BF16 R8, R208.reuse, R216, R8 ;  /* 0x000000d8d008723c */ /* 0x048ff00000041808 */
[-C--:B------:R-:W-:Y:S08]  /*7890*/  HMMA.16816.F32.BF16 R12, R208, R218.reuse, R12 ;  /* 0x000000dad00c723c */ /* 0x080ff0000004180c */
[----:B------:R-:W-:Y:S01]  /*78a0*/  FMUL.FTZ R7, R7, c[0x0][0x320] ;  /* 0x0000c80007077a20 */ /* 0x000fe20000410000 */
[C---:B------:R-:W-:Y:S03]  /*78b0*/  HMMA.16816.F32.BF16 R16, R212.reuse, R218, R16 ;  /* 0x000000dad410723c */ /* 0x040fe60000041810 */
[----:B------:R1:W3:Y:S01]  /*78c0*/  MUFU.TANH R196, R7 ;  /* 0x0000000700c47308 */ /* 0x0002e20000002400 */
[----:B------:R-:W-:Y:S02]  /*78d0*/  FMUL.FTZ R0, R4, c[0x0][0x320] ;  /* 0x0000c80004007a20 */ /* 0x000fe40000410000 */
[----:B------:R-:W-:Y:S02]  /*78e0*/  FMUL.FTZ R2, R5, c[0x0][0x320] ;  /* 0x0000c80005027a20 */ /* 0x000fe40000410000 */
[----:B------:R-:W-:Y:S04]  /*78f0*/  FMUL.FTZ R3, R6, c[0x0][0x320] ;  /* 0x0000c80006037a20 */ /* 0x000fe80000410000 */
[----:B------:R-:W-:Y:S01]  /*7900*/  FMUL.FTZ R8, R8, c[0x0][0x320] ;  /* 0x0000c80008087a20 */ /* 0x000fe20000410000 */
[----:B------:R-:W4:Y:S01]  /*7910*/  MUFU.TANH R0, R0 ;  /* 0x0000000000007308 */ /* 0x000f220000002400 */
        /* <DEDUP_REMOVED lines=8> */
[----:B-1----:R-:W1:Y:S01]  /*79a0*/  LDSM.16.M88.4 R4, [R232+0x800] ;  /* 0x00080000e804783b */ /* 0x002e620000000200 */
[----:B------:R-:W-:Y:S02]  /*79b0*/  FMUL.FTZ R16, R16, c[0x0][0x320] ;  /* 0x0000c80010107a20 */ /* 0x000fe40000410000 */
[----:B------:R-:W-:Y:S02]  /*79c0*/  FMUL.FTZ R17, R17, c[0x0][0x320] ;  /* 0x0000c80011117a20 */ /* 0x000fe40000410000 */
[----:B------:R-:W-:Y:S01]  /*79d0*/  FMUL.FTZ R18, R18, c[0x0][0x320] ;  /* 0x0000c80012127a20 */ /* 0x000fe20000410000 */
[----:B------:R-:W1:Y:S01]  /*79e0*/  MUFU.TANH R204, R9 ;  /* 0x0000000900cc7308 */ /* 0x000e620000002400 */
[----:B------:R-:W-:Y:S09]  /*79f0*/  FMUL.FTZ R19, R19, c[0x0][0x320] ;  /* 0x0000c80013137a20 */ /* 0x000ff20000410000 */
[----:B------:R-:W1:Y:S10]  /*7a00*/  MUFU.TANH R205, R10 ;  /* 0x0000000a00cd7308 */ /* 0x000e740000002400 */
[----:B------:R5:W2:Y:S10]  /*7a10*/  MUFU.TANH R206, R11 ;  /* 0x0000000b00ce7308 */ /* 0x000ab40000002400 */
[----:B------:R-:W2:Y:S01]  /*7a20*/  MUFU.TANH R2, R2 ;  /* 0x0000000200027308 */ /* 0x000ea20000002400 */
[-C--:B-1----:R-:W-:Y:S09]  /*7a30*/  HMMA.16816.F32.BF16 R20, R212, R4.reuse, R20 ;  /* 0x00000004d414723c */ /* 0x082ff20000041814 */
[----:B------:R-:W1:Y:S01]  /*7a40*/  MUFU.TANH R3, R3 ;  /* 0x0000000300037308 */ /* 0x000e620000002400 */
[C---:B------:R-:W-:Y:S01]  /*7a50*/  HMMA.16816.F32.BF16 R24, R208.reuse, R4, R24 ;  /* 0x00000004d018723c */ /* 0x040fe20000041818 */
[----:B-----5:R-:W5:Y:S08]  /*7a60*/  LDSM.16.M88.4 R8, [R232+0x1000] ;  /* 0x00100000e808783b */ /* 0x020f700000000200 */
[----:B------:R-:W1:Y:S01]  /*7a70*/  MUFU.TANH R12, R12 ;  /* 0x0000000c000c7308 */ /* 0x000e620000002400 */
[-C--:B------:R-:W-:Y:S04]  /*7a80*/  HMMA.16816.F32.BF16 R28, R208, R6.reuse, R28 ;  /* 0x00000006d01c723c */ /* 0x080fe8000004181c */
[----:B------:R-:W-:Y:S04]  /*7a90*/  FMUL.FTZ R20, R20, c[0x0][0x320] ;  /* 0x0000c80014147a20 */ /* 0x000fe80000410000 */
[C---:B------:R-:W-:Y:S01]  /*7aa0*/  HMMA.16816.F32.BF16 R32, R212.reuse, R6, R32 ;  /* 0x00000006d420723c */ /* 0x040fe20000041820 */
[----:B------:R-:W1:Y:S01]  /*7ab0*/  MUFU.TANH R13, R13 ;  /* 0x0000000d000d7308 */ /* 0x000e620000002400 */
[----:B------:R-:W1:Y:S01]  /*7ac0*/  LDSM.16.M88.4 R4, [R232+0x1800] ;  /* 0x00180000e804783b */ /* 0x000e620000000200 */
[----:B------:R-:W-:Y:S04]  /*7ad0*/  DEPBAR.LE SB0, 0x0 ;  /* 0x000080000000791a */ /* 0x000fe80000000000 */
[----:B------:R-:W-:Y:S02]  /*7ae0*/  FMUL.FTZ R21, R21, c[0x0][0x320] ;  /* 0x0000c80015157a20 */ /* 0x000fe40000410000 */
[----:B------:R-:W-:Y:S02]  /*7af0*/  FMUL.FTZ R22, R22, c[0x0][0x320] ;  /* 0x0000c80016167a20 */ /* 0x000fe40000410000 */
[----:B------:R-:W1:Y:S01]  /*7b00*/  MUFU.TANH R14, R14 ;  /* 0x0000000e000e7308 */ /* 0x000e620000002400 */
[----:B------:R-:W-:Y:S01]  /*7b10*/  BAR.SYNC.DEFER_BLOCKING 0x0 ;  /* 0x0000000000007b1d */ /* 0x000fe20000010000 */
[----:B------:R-:W-:Y:S02]  /*7b20*/  FMUL.FTZ R23, R23, c[0x0][0x320] ;  /* 0x0000c80017177a20 */ /* 0x000fe40000410000 */
[----:B------:R-:W-:Y:S02]  /*7b30*/  FMUL.FTZ R24, R24, c[0x0][0x320] ;  /* 0x0000c80018187a20 */ /* 0x000fe40000410000 */
[----:B------:R-:W-:Y:S02]  /*7b40*/  FMUL.FTZ R25, R25, c[0x0][0x320] ;  /* 0x0000c80019197a20 */ /* 0x000fe40000410000 */
[----:B------:R-:W-:Y:S02]  /*7b50*/  FMUL.FTZ R26, R26, c[0x0][0x320] ;  /* 0x0000c8001a1a7a20 */ /* 0x000fe40000410000 */
[----:B------:R-:W1:Y:S01]  /*7b60*/  MUFU.TANH R15, R15 ;  /* 0x0000000f000f7308 */ /* 0x000e620000002400 */
[----:B------:R-:W-:Y:S02]  /*7b70*/  FMUL.FTZ R27, R27, c[0x0][0x320] ;  /* 0x0000c8001b1b7a20 */ /* 0x000fe40000410000 */
[----:B------:R-:W-:Y:S01]  /*7b80*/  FMUL.FTZ R28, R28, c[0x0][0x320] ;  /* 0x0000c8001c1c7a20 */ /* 0x000fe20000410000 */
[-C--:B-----5:R-:W-:Y:S05]  /*7b90*/  HMMA.16816.F32.BF16 R36, R212, R8.reuse, R36 ;  /* 0x00000008d424723c */ /* 0x0a0fea0000041824 */
[----:B------:R-:W-:Y:S01]  /*7ba0*/  FMUL.FTZ R29, R29, c[0x0][0x320] ;  /* 0x0000c8001d1d7a20 */ /* 0x000fe20000410000 */
[----:B------:R-:W1:Y:S01]  /*7bb0*/  MUFU.TANH R16, R16 ;  /* 0x0000001000107308 */ /* 0x000e620000002400 */
[----:B------:R-:W-:Y:S01]  /*7bc0*/  FMUL.FTZ R30, R30, c[0x0][0x320] ;  /* 0x0000c8001e1e7a20 */ /* 0x000fe20000410000 */
[C---:B------:R-:W-:Y:S04]  /*7bd0*/  HMMA.16816.F32.BF16 R40, R208.reuse, R8, R40 ;  /* 0x00000008d028723c */ /* 0x040fe80000041828 */
[----:B------:R-:W-:Y:S02]  /*7be0*/  FMUL.FTZ R31, R31, c[0x0][0x320] ;  /* 0x0000c8001f1f7a20 */ /* 0x000fe40000410000 */
[----:B------:R-:W-:Y:S02]  /*7bf0*/  FMUL.FTZ R32, R32, c[0x0][0x320] ;  /* 0x0000c80020207a20 */ /* 0x000fe40000410000 */
[----:B------:R-:W2:Y:S01]  /*7c00*/  MUFU.TANH R17, R17 ;  /* 0x0000001100117308 */ /* 0x000ea20000002400 */
[-C--:B------:R-:W-:Y:S03]  /*7c10*/  HMMA.16816.F32.BF16 R44, R208, R10.reuse, R44 ;  /* 0x0000000ad02c723c */ /* 0x080fe6000004182c */
[----:B------:R-:W-:Y:S02]  /*7c20*/  FMUL.FTZ R33, R33, c[0x0][0x320] ;  /* 0x0000c80021217a20 */ /* 0x000fe40000410000 */
[----:B------:R-:W-:Y:S02]  /*7c30*/  FMUL.FTZ R34, R34, c[0x0][0x320] ;  /* 0x0000c80022227a20 */ /* 0x000fe40000410000 */
[----:B------:R-:W-:Y:S01]  /*7c40*/  FMUL.FTZ R35, R35, c[0x0][0x320] ;  /* 0x0000c80023237a20 */ /* 0x000fe20000410000 */
[C---:B------:R-:W-:Y:S01]  /*7c50*/  HMMA.16816.F32.BF16 R48, R212.reuse, R10, R48 ;  /* 0x0000000ad430723c */ /* 0x040fe20000041830 */
[----:B------:R-:W2:Y:S03]  /*7c60*/  MUFU.TANH R18, R18 ;  /* 0x0000001200127308 */ /* 0x000ea60000002400 */
[----:B------:R-:W-:Y:S02]  /*7c70*/  FMUL.FTZ R36, R36, c[0x0][0x320] ;  /* 0x0000c80024247a20 */ /* 0x000fe40000410000 */
[----:B------:R-:W-:Y:S02]  /*7c80*/  FMUL.FTZ R37, R37, c[0x0][0x320] ;  /* 0x0000c80025257a20 */ /* 0x000fe40000410000 */
[-C--:B-1----:R-:W-:Y:S03]  /*7c90*/  HMMA.16816.F32.BF16 R52, R212, R4.reuse, R52 ;  /* 0x00000004d434723c */ /* 0x082fe60000041834 */
[----:B------:R-:W1:Y:S01]  /*7ca0*/  MUFU.TANH R19, R19 ;  /* 0x0000001300137308 */ /* 0x000e620000002400 */
[----:B------:R-:W-:Y:S02]  /*7cb0*/  FMUL.FTZ R38, R38, c[0x0][0x320] ;  /* 0x0000c80026267a20 */ /* 0x000fe40000410000 */
[----:B------:R-:W-:Y:S02]  /*7cc0*/  FMUL.FTZ R39, R39, c[0x0][0x320] ;  /* 0x0000c80027277a20 */ /* 0x000fe40000410000 */
[C---:B------:R-:W-:Y:S04]  /*7cd0*/  HMMA.16816.F32.BF16 R56, R208.reuse, R4, R56 ;  /* 0x00000004d038723c */ /* 0x040fe80000041838 */
[----:B------:R-:W-:Y:S01]  /*7ce0*/  FMUL.FTZ R40, R40, c[0x0][0x320] ;  /* 0x0000c80028287a20 */ /* 0x000fe20000410000 */
[----:B------:R-:W1:Y:S01]  /*7cf0*/  MUFU.TANH R20, R20 ;  /* 0x0000001400147308 */ /* 0x000e620000002400 */
[----:B------:R-:W-:Y:S02]  /*7d00*/  FMUL.FTZ R41, R41, c[0x0][0x320] ;  /* 0x0000c80029297a20 */ /* 0x000fe40000410000 */
[-C--:B------:R-:W-:Y:S04]  /*7d10*/  HMMA.16816.F32.BF16 R60, R208, R6.reuse, R60 ;  /* 0x00000006d03c723c */ /* 0x080fe8000004183c */
[----:B------:R-:W-:Y:S02]  /*7d20*/  FMUL.FTZ R51, R51, c[0x0][0x320] ;  /* 0x0000c80033337a20 */ /* 0x000fe40000410000 */
[----:B------:R-:W-:Y:S01]  /*7d30*/  FMUL.FTZ R42, R42, c[0x0][0x320] ;  /* 0x0000c8002a2a7a20 */ /* 0x000fe20000410000 */
[----:B------:R-:W1:Y:S01]  /*7d40*/  MUFU.TANH R21, R21 ;  /* 0x0000001500157308 */ /* 0x000e620000002400 */
[----:B------:R-:W-:Y:S04]  /*7d50*/  HMMA.16816.F32.BF16 R64, R212, R6, R64 ;  /* 0x00000006d440723c */ /* 0x000fe80000041840 */
[----:B------:R-:W-:Y:S02]  /*7d60*/  FMUL.FTZ R43, R43, c[0x0][0x320] ;  /* 0x0000c8002b2b7a20 */ /* 0x000fe40000410000 */
[----:B------:R-:W-:Y:S02]  /*7d70*/  FMUL.FTZ R10, R44, c[0x0][0x320] ;  /* 0x0000c8002c0a7a20 */ /* 0x000fe40000410000 */
[----:B------:R-:W-:Y:S01]  /*7d80*/  FMUL.FTZ R11, R45, c[0x0][0x320] ;  /* 0x0000c8002d0b7a20 */ /* 0x000fe20000410000 */
        /* <DEDUP_REMOVED lines=17> */
[----:B------:R5:W2:Y:S01]  /*7ea0*/  MUFU.TANH R218, R64 ;  /* 0x0000004000da7308 */ /* 0x000aa20000002400 */
[----:B------:R-:W-:Y:S02]  /*7eb0*/  FMUL.FTZ R56, R56, c[0x0][0x320] ;  /* 0x0000c80038387a20 */ /* 0x000fe40000410000 */
[----:B------:R-:W-:Y:S02]  /*7ec0*/  FMUL.FTZ R57, R57, c[0x0][0x320] ;  /* 0x0000c80039397a20 */ /* 0x000fe40000410000 */
[----:B------:R-:W-:Y:S02]  /*7ed0*/  FMUL.FTZ R58, R58, c[0x0][0x320] ;  /* 0x0000c8003a3a7a20 */ /* 0x000fe40000410000 */
[----:B------:R-:W-:Y:S02]  /*7ee0*/  FMUL.FTZ R60, R60, c[0x0][0x320] ;  /* 0x0000c8003c3c7a20 */ /* 0x000fe40000410000 */
[----:B------:R-:W-:Y:S01]  /*7ef0*/  FMUL.FTZ R66, R66, c[0x0][0x320] ;  /* 0x0000c80042427a20 */ /* 0x000fe20000410000 */
[----:B------:R-:W2:Y:S01]  /*7f00*/  MUFU.TANH R23, R23 ;  /* 0x0000001700177308 */ /* 0x000ea20000002400 */
[----:B-1----:R-:W-:Y:S09]  /*7f10*/  FMUL.FTZ R61, R63, c[0x0][0x320] ;  /* 0x0000c8003f3d7a20 */ /* 0x002ff20000410000 */
[----:B------:R-:W1:Y:S01]  /*7f20*/  MUFU.TANH R24, R24 ;  /* 0x0000001800187308 */ /* 0x000e620000002400 */
[----:B-----5:R-:W-:Y:S09]  /*7f30*/  FMUL.FTZ R64, R67, c[0x0][0x320] ;  /* 0x0000c80043407a20 */ /* 0x020ff20000410000 */
[----:B------:R-:W1:Y:S10]  /*7f40*/  MUFU.TANH R25, R25 ;  /* 0x0000001900197308 */ /* 0x000e740000002400 */
[----:B------:R-:W1:Y:S01]  /*7f50*/  MUFU.TANH R26, R26 ;  /* 0x0000001a001a7308 */ /* 0x000e620000002400 */
[----:B--2---:R-:W-:Y:S09]  /*7f60*/  ISETP.GE.AND P0, PT, R220, 0x1, PT ;  /* 0x00000001dc00780c */ /* 0x004ff20003f06270 */
        /* <DEDUP_REMOVED lines=33> */
[----:B------:R-:W1:Y:S10]  /*8180*/  MUFU.TANH R62, R62 ;  /* 0x0000003e003e7308 */ /* 0x000e740000002400 */
[----:B------:R-:W1:Y:S10]  /*8190*/  MUFU.TANH R61, R61 ;  /* 0x0000003d003d7308 */ /* 0x000e740000002400 */
[----:B------:R-:W1:Y:S10]  /*81a0*/  MUFU.TANH R51, R51 ;  /* 0x0000003300337308 */ /* 0x000e740000002400 */
[----:B------:R1:W1:Y:S10]  /*81b0*/  MUFU.TANH R214, R66 ;  /* 0x0000004200d67308 */ /* 0x0002740000002400 */
[----:B------:R-:W1:Y:S01]  /*81c0*/  MUFU.TANH R64, R64 ;  /* 0x0000004000407308 */ /* 0x000e620000002400 */
[----:B------:R-:W-:-:S05]  /*81d0*/  @!P0 BRA `(.L_x_1655) ;  /* 0x0000059000008947 */ /* 0x000fca0003800000 */
[----:B--234-:R-:W2:Y:S01]  /*81e0*/  LDL R219, [R1+0x4c] ;  /* 0x00004c0001db7983 */ /* 0x01cea20000100800 */
[----:B-1----:R-:W-:Y:S01]  /*81f0*/  IMAD.MOV.U32 R49, RZ, RZ, RZ ;  /* 0x000000ffff317224 */ /* 0x002fe200078e00ff */
[C---:B------:R-:W-:Y:S01]  /*8200*/  SHF.L.U64.HI R54, R250.reuse, 0x1, R245 ;  /* 0x00000001fa367819 */ /* 0x040fe200000102f5 */
[----:B------:R-:W-:Y:S01]  /*8210*/  IMAD.SHL.U32 R53, R250, 0x2, RZ ;  /* 0x00000002fa357824 */ /* 0x000fe200078e00ff */
[----:B------:R-:W3:Y:S04]  /*8220*/  LDL R225, [R1+0x4] ;  /* 0x0000040001e17983 */ /* 0x000ee80000100800 */
[----:B------:R-:W4:Y:S04]  /*8230*/  LDL.64 R8, [R1+0x68] ;  /* 0x0000680001087983 */ /* 0x000f280000100a00 */
[----:B------:R-:W5:Y:S04]  /*8240*/  LDL R230, [R1+0x38] ;  /* 0x0000380001e67983 */ /* 0x000f680000100800 */
[----:B------:R-:W2:Y:S04]  /*8250*/  LDL.64 R226, [R1+0x60] ;  /* 0x0000600001e27983 */ /* 0x000ea80000100a00 */
[----:B------:R-:W2:Y:S04]  /*8260*/  LDL R228, [R1+0x34] ;  /* 0x0000340001e47983 */ /* 0x000ea80000100800 */
[----:B------:R-:W2:Y:S02]  /*8270*/  LDL R229, [R1+0xc] ;  /* 0x00000c0001e57983 */ /* 0x000ea40000100800 */
[C---:B--2---:R-:W-:Y:S01]  /*8280*/  SHF.L.U64.HI R52, R229.reuse, 0x1, R246 ;  /* 0x00000001e5347819 */ /* 0x044fe200000102f6 */
[----:B------:R-:W-:Y:S01]  /*8290*/  IMAD R4, R220, 0x40, R219 ;  /* 0x00000040dc047824 */ /* 0x000fe200078e02db */
[----:B------:R-:W-:Y:S04]  /*82a0*/  SHF.L.U32 R50, R229, 0x1, RZ ;  /* 0x00000001e5327819 */ /* 0x000fe800000006ff */
[----:B---3--:R-:W-:Y:S05]  /*82b0*/  IADD3 R4, R4, -0x40, R225 ;  /* 0xffffffc004047810 */ /* 0x008fea0007ffe0e1 */
[----:B------:R-:W-:Y:S04]  /*82c0*/  @P3 IMAD.HI.U32 R6, R4, c[0x0][0x2bc], RZ ;  /* 0x0000af0004063a27 */ /* 0x000fe800078e00ff */
[----:B------:R-:W-:Y:S01]  /*82d0*/  IMAD.MOV.U32 R5, RZ, RZ, R4 ;  /* 0x000000ffff057224 */ /* 0x000fe200078e0004 */
[----:B------:R-:W-:Y:S04]  /*82e0*/  @P3 SHF.R.U32.HI R5, RZ, c[0x0][0x2c0], R6 ;  /* 0x0000b000ff053a19 */ /* 0x000fe80000011606 */
[C---:B----4-:R-:W-:Y:S04]  /*82f0*/  @!P1 IADD3 R7, P0, R5.reuse, R8, RZ ;  /* 0x0000000805079210 */ /* 0x050fe80007f1e0ff */
[----:B-----5:R-:W-:Y:S02]  /*8300*/  @!P1 LEA.HI.X.SX32 R6, R5, R230, 0x1, P0 ;  /* 0x000000e605069211 */ /* 0x020fe400000f0eff */
[----:B------:R-:W-:Y:S02]  /*8310*/  @!P1 LEA R8, P0, R7, c[0x0][0x2a0], 0x2 ;  /* 0x0000a80007089a11 */ /* 0x000fe400078010ff */
[----:B------:R-:W-:Y:S02]  /*8320*/  IADD3 R5, -R5, RZ, RZ ;  /* 0x000000ff05057210 */ /* 0x000fe40007ffe1ff */
[----:B------:R-:W-:Y:S03]  /*8330*/  @!P1 LEA.HI.X R9, R7, c[0x0][0x2a4], R6, 0x2, P0 ;  /* 0x0000a90007099a11 */ /* 0x000fe600000f1406 */
[----:B------:R-:W-:Y:S02]  /*8340*/  IMAD R48, R5, c[0x0][0x2b8], R4 ;  /* 0x0000ae0005307a24 */ /* 0x000fe400078e0204 */
[----:B------:R-:W2:Y:S02]  /*8350*/  @!P1 LDG.E R49, [R8.64] ;  /* 0x0000000608319981 */ /* 0x000ea4000c1e1900 */
[----:B------:R-:W-:Y:S01]  /*8360*/  IMAD.WIDE.U32 R4, R48, c[0x0][0x1e0], RZ ;  /* 0x0000780030047a25 */ /* 0x000fe200078e00ff */
[----:B------:R-:W-:Y:S01]  /*8370*/  SHF.R.S32.HI R6, RZ, 0x1f, R48 ;  /* 0x0000001fff067819 */ /* 0x000fe20000011430 */
[----:B------:R2:W-:Y:S04]  /*8380*/  STL [R1+0x48], R48 ;  /* 0x0000483001007387 */ /* 0x0005e80000100800 */
[----:B------:R-:W-:Y:S04]  /*8390*/  IMAD R6, R6, c[0x0][0x1e0], RZ ;  /* 0x0000780006067a24 */ /* 0x000fe800078e02ff */
[----:B------:R-:W-:Y:S04]  /*83a0*/  IMAD R6, R48, c[0x0][0x1e4], R6 ;  /* 0x0000790030067a24 */ /* 0x000fe800078e0206 */
[----:B------:R-:W-:Y:S01]  /*83b0*/  IMAD.IADD R5, R5, 0x1, R6 ;  /* 0x0000000105057824 */ /* 0x000fe200078e0206 */
[----:B--2---:R-:W-:Y:S01]  /*83c0*/  SHF.R.S32.HI R48, RZ, 0x1f, R49 ;  /* 0x0000001fff307819 */ /* 0x004fe20000011431 */
[----:B------:R1:W-:Y:S02]  /*83d0*/  STL [R1+0x44], R49 ;  /* 0x0000443101007387 */ /* 0x0003e40000100800 */
[C---:B------:R-:W-:Y:S04]  /*83e0*/  IMAD.WIDE.U32 R4, R49.reuse, c[0x0][0x1f0], R4 ;  /* 0x00007c0031047a25 */ /* 0x040fe800078e0004 */
[----:B------:R-:W-:Y:S01]  /*83f0*/  IMAD R48, R48, c[0x0][0x1f0], RZ ;  /* 0x00007c0030307a24 */ /* 0x000fe200078e02ff */
[----:B------:R-:W-:Y:S03]  /*8400*/  IADD3 R4, P0, R226, R4, RZ ;  /* 0x00000004e2047210 */ /* 0x000fe60007f1e0ff */
[----:B------:R-:W-:Y:S05]  /*8410*/  IMAD R48, R49, c[0x0][0x1f4], R48 ;  /* 0x00007d0031307a24 */ /* 0x000fea00078e0230 */
[----:B------:R-:W-:Y:S02]  /*8420*/  IADD3.X R48, R228, R5, R48, P0, !PT ;  /* 0x00000005e4307210 */ /* 0x000fe400007fe430 */
[C---:B-1----:R-:W-:Y:S04]  /*8430*/  LEA R49, P0, R4.reuse, c[0x0][0x1c8], 0x1 ;  /* 0x0000720004317a11 */ /* 0x042fe800078008ff */
[----:B------:R-:W-:Y:S01]  /*8440*/  LEA.HI.X R48, R4, c[0x0][0x1cc], R48, 0x1, P0 ;  /* 0x0000730004307a11 */ /* 0x000fe200000f0c30 */
[----:B------:R-:W-:-:S06]  /*8450*/  BRA.DIV ~URZ, `(.L_x_1656) ;  /* 0x0000d0427f007947 */ /* 0x000fcc000b800000 */
[----:B------:R1:W2:Y:S02]  /*8460*/  SHFL.IDX PT, R55, R48, RZ, 0x181f ;  /* 0x00181fff30377589 */ /* 0x0002a400000e0000 */
.L_x_1741:
        /* <DEDUP_REMOVED lines=33> */
.L_x_1742:
[C---:B-1----:R-:W-:Y:S02]  /*8680*/  IADD3 R4, -R57.reuse, 0x10, RZ ;  /* 0x0000001039047810 */ /* 0x042fe40007ffe1ff */
[----:B------:R-:W-:Y:S02]  /*8690*/  ISETP.NE.U32.AND P5, PT, R57, RZ, PT ;  /* 0x000000ff3900720c */ /* 0x000fe40003fa5070 */
[----:B------:R-:W-:Y:S04]  /*86a0*/  LOP3.LUT R4, R4, 0xf, RZ, 0xc0, !PT ;  /* 0x0000000f04047812 */ /* 0x000fe800078ec0ff */
[-C--:B--23--:R-:W-:Y:S02]  /*86b0*/  IADD3 R6, P2, P0, R4, R5.reuse, R50 ;  /* 0x0000000504067210 */ /* 0x08cfe4000785e032 */
[----:B------:R-:W-:Y:S02]  /*86c0*/  IADD3 R4, -R56, 0x10, RZ ;  /* 0x0000001038047810 */ /* 0x000fe40007ffe1ff */
[-C--:B------:R-:W-:Y:S02]  /*86d0*/  IADD3.X R7, RZ, R48.reuse, R52, P2, P0 ;  /* 0x00000030ff077210 */ /* 0x080fe400017e0434 */
[----:B------:R-:W-:Y:S03]  /*86e0*/  LOP3.LUT R4, R4, 0xf, RZ, 0xc0, !PT ;  /* 0x0000000f04047812 */ /* 0x000fe600078ec0ff */
[----:B------:R-:W-:Y:S01]  /*86f0*/  @!PT LDS RZ, [RZ] ;  /* 0x00000000fffff984 */ /* 0x000fe20000000800 */
[----:B------:R-:W-:Y:S01]  /*8700*/  @!PT LDS RZ, [RZ] ;  /* 0x00000000fffff984 */ /* 0x000fe20000000800 */
[----:B------:R-:W-:Y:S01]  /*8710*/  @!PT LDS RZ, [RZ] ;  /* 0x00000000fffff984 */ /* 0x000fe20000000800 */
[----:B------:R1:W-:Y:S01]  /*8720*/  LDGSTS.E.BYPASS.LTC128B.128.ZFILL [R251+0x5900], [R6.64], P5 ;  /* 0x0590000006fb7fae */ /* 0x0003e2000a941d46 */
[----:B------:R-:W-:Y:S02]  /*8730*/  ISETP.NE.U32.AND P5, PT, R56, RZ, PT ;  /* 0x000000ff3800720c */ /* 0x000fe40003fa5070 */
[----:B------:R-:W-:Y:S04]  /*8740*/  IADD3 R4, P2, P0, R4, R5, R53 ;  /* 0x0000000504047210 */ /* 0x000fe8000785e035 */
[----:B------:R-:W-:Y:S07]  /*8750*/  IADD3.X R5, RZ, R48, R54, P2, P0 ;  /* 0x00000030ff057210 */ /* 0x000fee00017e0436 */
[----:B------:R1:W-:Y:S02]  /*8760*/  LDGSTS.E.BYPASS.LTC128B.128.ZFILL [R251+0x7900], [R4.64], P5 ;  /* 0x0790000004fb7fae */ /* 0x0003e4000a941d46 */
.L_x_1655:
[----:B--234-:R-:W-:Y:S05]  /*8770*/  BSYNC B0 ;  /* 0x0000000000007941 */ /* 0x01cfea0003800000 */
.L_x_1654:
[----:B-1----:R-:W-:Y:S01]  /*8780*/  MOV R5, 0xffffffc0 ;  /* 0xffffffc000057802 */ /* 0x002fe20000000f00 */
[----:B------:R-:W2:Y:S04]  /*8790*/  LDL R4, [R1+0x3c] ;  /* 0x00003c0001047983 */ /* 0x000ea80000100800 */
[----:B------:R-:W3:Y:S04]  /*87a0*/  LDL R6, [R1+0x78] ;  /* 0x0000780001067983 */ /* 0x000ee80000100800 */
[----:B------:R-:W0:Y:S01]  /*87b0*/  LDGDEPBAR ;  /* 0x00000000000079af */ /* 0x000e220000000000 */
[----:B--2---:R-:W-:Y:S01]  /*87c0*/  IADD3 R7, R252, R4, RZ ;  /* 0x00000004fc077210 */ /* 0x004fe20007ffe0ff */
[----:B---3--:R-:W-:Y:S04]  /*87d0*/  IMAD R5, R6, R5, 0x1 ;  /* 0x0000000106057424 */ /* 0x008fe800078e0205 */
[----:B------:R-:W-:Y:S01]  /*87e0*/  @P4 IMAD.HI.U32 R4, R7, c[0x0][0x2c8], RZ ;  /* 0x0000b20007044a27 */ /* 0x000fe200078e00ff */
[----:B------:R-:W-:Y:S04]  /*87f0*/  IADD3 R5, -R248, R5, RZ ;  /* 0x00000005f8057210 */ /* 0x000fe80007ffe1ff */
[----:B------:R-:W-:Y:S02]  /*8800*/  @P4 SHF.R.U32.HI R7, RZ, c[0x0][0x2cc], R4 ;  /* 0x0000b300ff074a19 */ /* 0x000fe40000011604 */
[----:B------:R-:W-:Y:S05]  /*8810*/  MOV R4, c[0x0][0x2ac] ;  /* 0x0000ab0000047a02 */ /* 0x000fea0000000f00 */
[----:B------:R-:W-:Y:S05]  /*8820*/  IMAD R5, R4, c[0x0][0x1d0], R5 ;  /* 0x0000740004057a24 */ /* 0x000fea00078e0205 */
[----:B------:R-:W-:Y:S01]  /*8830*/  IADD3 R63, R5, -c[0x0][0x168], RZ ;  /* 0x80005a00053f7a10 */ /* 0x000fe20007ffe0ff */
[----:B------:R-:W-:-:S05]  /*8840*/  BRA.DIV ~URZ, `(.L_x_1658) ;  /* 0x0000d1f27f007947 */ /* 0x000fca000b800000 */
[----:B------:R1:W2:Y:S02]  /*8850*/  SHFL.IDX PT, R5, R7, RZ, 0x1c1f ;  /* 0x001c1fff07057589 */ /* 0x0002a400000e0000 */
.L_x_1743:
[----:B--2---:R-:W-:Y:S05]  /*8860*/  IMAD.IADD R5, R63, 0x1, R5 ;  /* 0x000000013f057824 */ /* 0x004fea00078e0205 */
[C---:B------:R-:W-:Y:S02]  /*8870*/  ISETP.GT.AND P6, PT, R5.reuse, RZ, PT ;  /* 0x000000ff0500720c */ /* 0x040fe40003fc4270 */
[C---:B------:R-:W-:Y:S02]  /*8880*/  ISETP.GT.AND P5, PT, R5.reuse, 0x1, PT ;  /* 0x000000010500780c */ /* 0x040fe40003fa4270 */
[C---:B------:R-:W-:Y:S02]  /*8890*/  ISETP.GT.AND P2, PT, R5.reuse, 0x8, PT ;  /* 0x000000080500780c */ /* 0x040fe40003f44270 */
        /* <DEDUP_REMOVED lines=30> */
[----:B------:R-:W2:Y:S08]  /*8a80*/  SHFL.IDX PT, R2, R7, 0x1, 0x1c1f ;  /* 0x003c1f0007027f89 */ /* 0x000eb000000e0000 */
[----:B------:R-:W3:Y:S08]  /*8a90*/  SHFL.IDX PT, R0, R7, 0x2, 0x1c1f ;  /* 0x005c1f0007007f89 */ /* 0x000ef000000e0000 */
[----:B-1----:R-:W1:Y:S01]  /*8aa0*/  SHFL.IDX PT, R7, R7, 0x3, 0x1c1f ;  /* 0x007c1f0007077f89 */ /* 0x002e6200000e0000 */
[C---:B--2---:R-:W-:Y:S05]  /*8ab0*/  IMAD.IADD R2, R63.reuse, 0x1, R2 ;  /* 0x000000013f027824 */ /* 0x044fea00078e0202 */
[C---:B------:R-:W-:Y:S02]  /*8ac0*/  ISETP.GT.AND P6, PT, R2.reuse, RZ, PT ;  /* 0x000000ff0200720c */ /* 0x040fe40003fc4270 */
[C---:B------:R-:W-:Y:S01]  /*8ad0*/  ISETP.GT.AND P5, PT, R2.reuse, 0x1, PT ;  /* 0x000000010200780c */ /* 0x040fe20003fa4270 */
[----:B---3--:R-:W-:Y:S01]  /*8ae0*/  IMAD.IADD R0, R63, 0x1, R0 ;  /* 0x000000013f007824 */ /* 0x008fe200078e0200 */
[C---:B------:R-:W-:Y:S02]  /*8af0*/  ISETP.GT.AND P2, PT, R2.reuse, 0x8, PT ;  /* 0x000000080200780c */ /* 0x040fe40003f44270 */
[C---:B------:R-:W-:Y:S02]  /*8b00*/  ISETP.GT.AND P0, PT, R2.reuse, 0x9, PT ;  /* 0x000000090200780c */ /* 0x040fe40003f04270 */
[----:B------:R-:W-:Y:S02]  /*8b10*/  FSEL R32, R3, -INF , P6 ;  /* 0xff80000003207808 */ /* 0x000fe40003000000 */
[----:B------:R-:W-:Y:S01]  /*8b20*/  ISETP.GT.AND P6, PT, R2, 0x10, PT ;  /* 0x000000100200780c */ /* 0x000fe20003fc4270 */
[----:B-1----:R-:W-:Y:S01]  /*8b30*/  IMAD.IADD R63, R63, 0x1, R7 ;  /* 0x000000013f3f7824 */ /* 0x002fe200078e0207 */
        /* <DEDUP_REMOVED lines=21> */
[----:B------:R-:W-:Y:S02]  /*8c90*/  ISETP.GT.AND P0, PT, R2, 0x39, PT ;  /* 0x000000390200780c */ /* 0x000fe40003f04270 */
[----:B------:R-:W-:Y:S02]  /*8ca0*/  FSEL R216, R224, -INF , P6 ;  /* 0xff800000e0d87808 */ /* 0x000fe40003000000 */
[C---:B------:R-:W-:Y:S02]  /*8cb0*/  ISETP.GT.AND P6, PT, R0.reuse, RZ, PT ;  /* 0x000000ff0000720c */ /* 0x040fe40003fc4270 */
        /* <DEDUP_REMOVED lines=30> */
[----:B------:R-:W-:Y:S02]  /*8ea0*/  FMNMX.FTZ R0, R52, R199, !PT ;  /* 0x000000c734007209 */ /* 0x000fe40007810000 */
[----:B------:R-:W-:Y:S02]  /*8eb0*/  FSEL R212, R207, -INF , P6 ;  /* 0xff800000cfd47808 */ /* 0x000fe40003000000 */
[----:B------:R-:W-:Y:S02]  /*8ec0*/  FMNMX.FTZ R0, R53, R0, !PT ;  /* 0x0000000035007209 */ /* 0x000fe40007810000 */
[----:B------:R-:W-:Y:S02]  /*8ed0*/  FSEL R211, R211, -INF , P5 ;  /* 0xff800000d3d37808 */ /* 0x000fe40002800000 */
[----:B------:R-:W-:Y:S02]  /*8ee0*/  FMNMX.FTZ R0, R54, R0, !PT ;  /* 0x0000000036007209 */ /* 0x000fe40007810000 */
[----:B------:R-:W-:Y:S02]  /*8ef0*/  FSEL R210, R210, -INF , P2 ;  /* 0xff800000d2d27808 */ /* 0x000fe40001000000 */
[----:B------:R-:W-:Y:S02]  /*8f00*/  FMNMX.FTZ R0, R56, R0, !PT ;  /* 0x0000000038007209 */ /* 0x000fe40007810000 */
[----:B------:R-:W-:Y:S02]  /*8f10*/  FSEL R12, R209, -INF , P0 ;  /* 0xff800000d10c7808 */ /* 0x000fe40000000000 */
[----:B------:R-:W-:Y:S02]  /*8f20*/  FMNMX.FTZ R0, R60, R0, !PT ;  /* 0x000000003c007209 */ /* 0x000fe40007810000 */
[----:B------:R-:W-:Y:S02]  /*8f30*/  ISETP.GT.AND P6, PT, R63, RZ, PT ;  /* 0x000000ff3f00720c */ /* 0x000fe40003fc4270 */
[----:B------:R-:W-:Y:S02]  /*8f40*/  FMNMX.FTZ R0, R59, R0, !PT ;  /* 0x000000003b007209 */ /* 0x000fe40007810000 */
[----:B------:R-:W-:Y:S02]  /*8f50*/  ISETP.GT.AND P5, PT, R63, 0x1, PT ;  /* 0x000000013f00780c */ /* 0x000fe40003fa4270 */
[----:B------:R-:W-:Y:S02]  /*8f60*/  FMNMX.FTZ R0, R220, R0, !PT ;  /* 0x00000000dc007209 */ /* 0x000fe40007810000 */
[----:B------:R-:W-:Y:S02]  /*8f70*/  FSEL R17, R205, -INF , P6 ;  /* 0xff800000cd117808 */ /* 0x000fe40003000000 */
        /* <DEDUP_REMOVED lines=18> */
[----:B------:R-:W-:Y:S01]  /*90a0*/  FSEL R27, R27, -INF , P5 ;  /* 0xff8000001b1b7808 */ /* 0x000fe20002800000 */
[----:B------:R-:W1:Y:S01]  /*90b0*/  SHFL.BFLY PT, R2, R0, 0x2, 0x1f ;  /* 0x0c401f0000027f89 */ /* 0x000e6200000e0000 */
        /* <DEDUP_REMOVED lines=12> */
[----:B-1----:R-:W-:Y:S02]  /*9180*/  FMNMX.FTZ R0, R2, R0, !PT ;  /* 0x0000000002007209 */ /* 0x002fe40007810000 */
[----:B------:R-:W-:Y:S02]  /*9190*/  FMNMX.FTZ R2, R32, R200, !PT ;  /* 0x000000c820027209 */ /* 0x000fe40007810000 */
[----:B------:R-:W-:Y:S01]  /*91a0*/  ISETP.GT.AND P5, PT, R63, 0x31, PT ;  /* 0x000000313f00780c */ /* 0x000fe20003fa4270 */
[----:B------:R-:W1:Y:S01]  /*91b0*/  SHFL.BFLY PT, R3, R0, 0x1, 0x1f ;  /* 0x0c201f0000037f89 */ /* 0x000e6200000e0000 */
        /* <DEDUP_REMOVED lines=11> */
[----:B------:R-:W-:Y:S02]  /*9270*/  FSEL R10, R61, -INF , P0 ;  /* 0xff8000003d0a7808 */ /* 0x000fe40000000000 */
[----:B------:R-:W-:Y:S02]  /*9280*/  FMNMX.FTZ R2, R35, R2, !PT ;  /* 0x0000000223027209 */ /* 0x000fe40007810000 */
[----:B-1----:R-:W-:Y:S02]  /*9290*/  FMNMX.FTZ R3, R0, R3, !PT ;  /* 0x0000000300037209 */ /* 0x002fe40007810000 */
[----:B------:R-:W-:Y:S04]  /*92a0*/  FMNMX.FTZ R2, R38, R2, !PT ;  /* 0x0000000226027209 */ /* 0x000fe80007810000 */
[----:B------:R-:W-:Y:S04]  /*92b0*/  FMNMX.FTZ R2, R39, R2, !PT ;  /* 0x0000000227027209 */ /* 0x000fe80007810000 */
[----:B------:R-:W-:Y:S04]  /*92c0*/  FMNMX.FTZ R2, R34, R2, !PT ;  /* 0x0000000222027209 */ /* 0x000fe80007810000 */
[----:B------:R-:W-:Y:S04]  /*92d0*/  FMNMX.FTZ R2, R33, R2, !PT ;  /* 0x0000000221027209 */ /* 0x000fe80007810000 */
[----:B------:R-:W-:Y:S04]  /*92e0*/  FMNMX.FTZ R2, R216, R2, !PT ;  /* 0x00000002d8027209 */ /* 0x000fe80007810000 */
[----:B------:R-:W-:Y:S04]  /*92f0*/  FMNMX.FTZ R2, R215, R2, !PT ;  /* 0x00000002d7027209 */ /* 0x000fe80007810000 */
[----:B------:R-:W-:Y:S04]  /*9300*/  FMNMX.FTZ R2, R214, R2, !PT ;  /* 0x00000002d6027209 */ /* 0x000fe80007810000 */
[----:B------:R-:W-:Y:S05]  /*9310*/  FMNMX.FTZ R2, R23, R2, !PT ;  /* 0x0000000217027209 */ /* 0x000fea0007810000 */
[----:B------:R-:W1:Y:S02]  /*9320*/  SHFL.BFLY PT, R0, R2, 0x2, 0x1f ;  /* 0x0c401f0002007f89 */ /* 0x000e6400000e0000 */
[----:B-1----:R-:W-:Y:S06]  /*9330*/  FMNMX.FTZ R0, R2, R0, !PT ;  /* 0x0000000002007209 */ /* 0x002fec0007810000 */
[----:B------:R-:W1:Y:S02]  /*9340*/  SHFL.BFLY PT, R2, R0, 0x1, 0x1f ;  /* 0x0c201f0000027f89 */ /* 0x000e6400000e0000 */
        /* <DEDUP_REMOVED lines=39> */
[----:B------:R1:W2:Y:S02]  /*95c0*/  SHFL.BFLY PT, R196, R4, 0x1, 0x1f ;  /* 0x0c201f0004c47f89 */ /* 0x0002a400000e0000 */
.L_x_1744:
[----:B------:R-:W3:Y:S01]  /*95d0*/  LDL.LU R7, [R1+0x70] ;  /* 0x0000700001077983 */ /* 0x000ee20000300800 */
[C---:B------:R-:W-:Y:S01]  /*95e0*/  FSETP.NEU.FTZ.AND P0, PT, R3.reuse, -INF , PT ;  /* 0xff8000000300780b */ /* 0x040fe20003f1d000 */
[C---:B------:R-:W-:Y:S01]  /*95f0*/  FMUL.FTZ R217, R3.reuse, c[0x0][0x2d0] ;  /* 0x0000b40003d97a20 */ /* 0x040fe20000410000 */
[----:B--2---:R-:W-:Y:S01]  /*9600*/  FMNMX.FTZ R196, R196, R4, !PT ;  /* 0x00000004c4c47209 */ /* 0x004fe20007810000 */
[----:B------:R-:W2:Y:S01]  /*9610*/  LDL.LU R6, [R1+0x74] ;  /* 0x0000740001067983 */ /* 0x000ea20000300800 */
[----:B-1----:R-:W-:Y:S01]  /*9620*/  FSEL R4, R3, RZ, P0 ;  /* 0x000000ff03047208 */ /* 0x002fe20000000000 */
[----:B------:R-:W-:Y:S01]  /*9630*/  FMUL.FTZ R213, R2, c[0x0][0x2d0] ;  /* 0x0000b40002d57a20 */ /* 0x000fe20000410000 */
[----:B------:R-:W-:Y:S01]  /*9640*/  FSEL R217, R217, RZ, P0 ;  /* 0x000000ffd9d97208 */ /* 0x000fe20000000000 */
[----:B------:R-:W-:Y:S01]  /*9650*/  FMUL.FTZ R209, R0, c[0x0][0x2d0] ;  /* 0x0000b40000d17a20 */ /* 0x000fe20000410000 */
[----:B------:R-:W-:Y:S01]  /*9660*/  FSETP.NEU.FTZ.AND P0, PT, R2, -INF , PT ;  /* 0xff8000000200780b */ /* 0x000fe20003f1d000 */
[----:B------:R-:W-:Y:S01]  /*9670*/  FADD.FTZ R4, -R4, R199 ;  /* 0x000000c704047221 */ /* 0x000fe20000010100 */
[----:B------:R-:W-:Y:S01]  /*9680*/  WARPSYNC 0xffffffff ;  /* 0xffffffff00007948 */ /* 0x000fe20003800000 */
[--C-:B------:R-:W-:Y:S01]  /*9690*/  FFMA.FTZ R52, R52, c[0x0][0x2d0], -R217.reuse ;  /* 0x0000b40034347a23 */ /* 0x100fe200000108d9 */
[----:B------:R-:W-:Y:S01]  /*96a0*/  FSEL R213, R213, RZ, P0 ;  /* 0x000000ffd5d57208 */ /* 0x000fe20000000000 */
[----:B------:R-:W-:Y:S01]  /*96b0*/  FMUL.FTZ R201, R4, c[0x0][0x2d0] ;  /* 0x0000b40004c97a20 */ /* 0x000fe20000410000 */
[----:B------:R-:W-:Y:S01]  /*96c0*/  FSEL R4, R2, RZ, P0 ;  /* 0x000000ff02047208 */ /* 0x000fe20000000000 */
[--C-:B------:R-:W-:Y:S01]  /*96d0*/  FFMA.FTZ R53, R53, c[0x0][0x2d0], -R217.reuse ;  /* 0x0000b40035357a23 */ /* 0x100fe200000108d9 */
[----:B------:R-:W-:Y:S01]  /*96e0*/  FSETP.NEU.FTZ.AND P0, PT, R0, -INF , PT ;  /* 0xff8000000000780b */ /* 0x000fe20003f1d000 */
[----:B------:R-:W-:Y:S01]  /*96f0*/  MUFU.EX2 R52, R52 ;  /* 0x0000003400347308 */ /* 0x000fe20000000800 */
[--C-:B------:R-:W-:Y:S02]  /*9700*/  FFMA.FTZ R5, R55, c[0x0][0x2d0], -R217.reuse ;  /* 0x0000b40037057a23 */ /* 0x100fe400000108d9 */
[----:B------:R-:W-:Y:S01]  /*9710*/  FADD.FTZ R4, -R4, R200 ;  /* 0x000000c804047221 */ /* 0x000fe20000010100 */
[----:B------:R-:W-:Y:S01]  /*9720*/  FSEL R209, R209, RZ, P0 ;  /* 0x000000ffd1d17208 */ /* 0x000fe20000000000 */
[----:B------:R-:W-:Y:S02]  /*9730*/  FFMA.FTZ R9, R54, c[0x0][0x2d0], -R217 ;  /* 0x0000b40036097a23 */ /* 0x000fe400000108d9 */
[----:B------:R-:W-:Y:S02]  /*9740*/  FMUL.FTZ R4, R4, c[0x0][0x2d0] ;  /* 0x0000b40004047a20 */ /* 0x000fe40000410000 */
[----:B------:R-:W-:Y:S01]  /*9750*/  FFMA.FTZ R36, R36, c[0x0][0x2d0], -R213 ;  /* 0x0000b40024247a23 */ /* 0x000fe200000108d5 */
[----:B------:R-:W-:Y:S01]  /*9760*/  MUFU.EX2 R201, R201 ;  /* 0x000000c900c97308 */ /* 0x000fe20000000800 */
[----:B------:R-:W-:Y:S02]  /*9770*/  FFMA.FTZ R56, R56, c[0x0][0x2d0], -R217 ;  /* 0x0000b40038387a23 */ /* 0x000fe400000108d9 */
[--C-:B------:R-:W-:Y:S02]  /*9780*/  FFMA.FTZ R32, R32, c[0x0][0x2d0], -R213.reuse ;  /* 0x0000b40020207a23 */ /* 0x100fe400000108d5 */
[--C-:B------:R-:W-:Y:S02]  /*9790*/  FFMA.FTZ R55, R39, c[0x0][0x2d0], -R213.reuse ;  /* 0x0000b40027377a23 */ /* 0x100fe400000108d5 */
[----:B------:R-:W-:Y:S02]  /*97a0*/  FFMA.FTZ R54, R34, c[0x0][0x2d0], -R213 ;  /* 0x0000b40022367a23 */ /* 0x000fe400000108d5 */
        /* <DEDUP_REMOVED lines=9> */
[----:B------:R-:W-:Y:S02]  /*9840*/  FFMA.FTZ R218, R218, c[0x0][0x2d0], -R217 ;  /* 0x0000b400dada7a23 */ /* 0x000fe400000108d9 */
[--C-:B------:R-:W-:Y:S02]  /*9850*/  FFMA.FTZ R207, R37, c[0x0][0x2d0], -R213.reuse ;  /* 0x0000b40025cf7a23 */ /* 0x100fe400000108d5 */
[----:B------:R-:W-:Y:S02]  /*9860*/  FFMA.FTZ R49, R49, c[0x0][0x2d0], -R213 ;  /* 0x0000b40031317a23 */ /* 0x000fe400000108d5 */
[--C-:B------:R-:W-:Y:S01]  /*9870*/  FFMA.FTZ R220, R220, c[0x0][0x2d0], -R217.reuse ;  /* 0x0000b400dcdc7a23 */ /* 0x100fe200000108d9 */
[----:B------:R-:W-:Y:S01]  /*9880*/  MUFU.EX2 R36, R36 ;  /* 0x0000002400247308 */ /* 0x000fe20000000800 */
[--C-:B------:R-:W-:Y:S02]  /*9890*/  FFMA.FTZ R219, R219, c[0x0][0x2d0], -R217.reuse ;  /* 0x0000b400dbdb7a23 */ /* 0x100fe400000108d9 */
[----:B------:R-:W-:Y:S02]  /*98a0*/  FFMA.FTZ R217, R51, c[0x0][0x2d0], -R217 ;  /* 0x0000b40033d97a23 */ /* 0x000fe400000108d9 */
[--C-:B-1----:R-:W-:Y:S02]  /*98b0*/  FFMA.FTZ R4, R16, c[0x0][0x2d0], -R209.reuse ;  /* 0x0000b40010047a23 */ /* 0x102fe400000108d1 */
[----:B------:R-:W-:Y:S02]  /*98c0*/  FFMA.FTZ R16, R21, c[0x0][0x2d0], -R209 ;  /* 0x0000b40015107a23 */ /* 0x000fe400000108d1 */
        /* <DEDUP_REMOVED lines=8> */
[----:B------:R-:W-:Y:S02]  /*9950*/  FFMA.FTZ R214, R214, c[0x0][0x2d0], -R213 ;  /* 0x0000b400d6d67a23 */ /* 0x000fe400000108d5 */
[--C-:B------:R-:W-:Y:S02]  /*9960*/  FFMA.FTZ R37, R19, c[0x0][0x2d0], -R209.reuse ;  /* 0x0000b40013257a23 */ /* 0x100fe400000108d1 */
        /* <DEDUP_REMOVED lines=8> */
[----:B------:R-:W-:Y:S01]  /*99f0*/  FFMA.FTZ R212, R212, c[0x0][0x2d0], -R209 ;  /* 0x0000b400d4d47a23 */ /* 0x000fe200000108d1 */
[----:B------:R-:W1:Y:S10]  /*9a00*/  MUFU.EX2 R56, R56 ;  /* 0x0000003800387308 */ /* 0x000e740000000800 */
[----:B------:R-:W-:Y:S10]  /*9a10*/  MUFU.EX2 R207, R207 ;  /* 0x000000cf00cf7308 */ /* 0x000ff40000000800 */
[----:B------:R-:W-:Y:S10]  /*9a20*/  MUFU.EX2 R226, R226 ;  /* 0x000000e200e27308 */ /* 0x000ff40000000800 */
[----:B------:R-:W-:Y:S10]  /*9a30*/  MUFU.EX2 R224, R224 ;  /* 0x000000e000e07308 */ /* 0x000ff40000000800 */
[----:B------:R-:W-:Y:S10]  /*9a40*/  MUFU.EX2 R216, R216 ;  /* 0x000000d800d87308 */ /* 0x000ff40000000800 */
[----:B------:R-:W-:Y:S10]  /*9a50*/  MUFU.EX2 R215, R215 ;  /* 0x000000d700d77308 */ /* 0x000ff40000000800 */
[----:B------:R-:W-:Y:S10]  /*9a60*/  MUFU.EX2 R214, R214 ;  /* 0x000000d600d67308 */ /* 0x000ff40000000800 */
[----:B------:R-:W-:Y:S01]  /*9a70*/  MUFU.EX2 R212, R212 ;  /* 0x000000d400d47308 */ /* 0x000fe20000000800 */
[----:B--2---:R-:W-:Y:S01]  /*9a80*/  FFMA.FTZ R6, R199, R6, R32 ;  /* 0x00000006c7067223 */ /* 0x004fe20000010020 */
[----:B------:R-:W-:Y:S01]  /*9a90*/  F2FP.BF16.PACK_AB R204, R53, R52 ;  /* 0x0000003435cc723e */ /* 0x000fe200000010ff */
[----:B---3--:R-:W-:Y:S01]  /*9aa0*/  FFMA.FTZ R8, R201, R7, R52 ;  /* 0x00000007c9087223 */ /* 0x008fe20000010034 */
[----:B------:R-:W-:Y:S01]  /*9ab0*/  MOV R52, R5 ;  /* 0x0000000500347202 */ /* 0x000fe20000000f00 */
[--C-:B------:R-:W-:Y:S01]  /*9ac0*/  FFMA.FTZ R7, R50, c[0x0][0x2d0], -R213.reuse ;  /* 0x0000b40032077a23 */ /* 0x100fe200000108d5 */
[----:B------:R-:W-:Y:S01]  /*9ad0*/  FSEL R5, R0, RZ, P0 ;  /* 0x000000ff00057208 */ /* 0x000fe20000000000 */
[----:B------:R-:W-:Y:S01]  /*9ae0*/  FADD.FTZ R8, R53, R8 ;  /* 0x0000000835087221 */ /* 0x000fe20000010000 */
[----:B------:R-:W-:Y:S01]  /*9af0*/  FSETP.NEU.FTZ.AND P0, PT, R196, -INF , PT ;  /* 0xff800000c400780b */ /* 0x000fe20003f1d000 */
[----:B------:R-:W-:Y:S01]  /*9b00*/  FFMA.FTZ R53, R38, c[0x0][0x2d0], -R213 ;  /* 0x0000b40026357a23 */ /* 0x000fe200000108d5 */
[----:B------:R-:W-:Y:S01]  /*9b10*/  F2FP.BF16.PACK_AB R205, R36, R32 ;  /* 0x0000002024cd723e */ /* 0x000fe200000010ff */
[----:B------:R-:W-:Y:S01]  /*9b20*/  FADD.FTZ R5, -R5, R197 ;  /* 0x000000c505057221 */ /* 0x000fe20000010100 */
[C---:B------:R-:W-:Y:S01]  /*9b30*/  FSEL R4, R196.reuse, RZ, P0 ;  /* 0x000000ffc4047208 */ /* 0x040fe20000000000 */
[----:B------:R-:W-:Y:S02]  /*9b40*/  FMUL.FTZ R197, R196, c[0x0][0x2d0] ;  /* 0x0000b400c4c57a20 */ /* 0x000fe40000410000 */
[----:B------:R-:W-:Y:S02]  /*9b50*/  FMUL.FTZ R5, R5, c[0x0][0x2d0] ;  /* 0x0000b40005057a20 */ /* 0x000fe40000410000 */
[----:B------:R-:W-:Y:S01]  /*9b60*/  FADD.FTZ R4, -R4, R198 ;  /* 0x000000c604047221 */ /* 0x000fe20000010100 */
[----:B------:R-:W-:Y:S01]  /*9b70*/  FSEL R197, R197, RZ, P0 ;  /* 0x000000ffc5c57208 */ /* 0x000fe20000000000 */
[----:B------:R-:W-:Y:S02]  /*9b80*/  FFMA.FTZ R213, R23, c[0x0][0x2d0], -R213 ;  /* 0x0000b40017d57a23 */ /* 0x000fe400000108d5 */
[----:B------:R-:W2:Y:S01]  /*9b90*/  MUFU.EX2 R5, R5 ;  /* 0x0000000500057308 */ /* 0x000ea20000000800 */
[----:B------:R-:W-:Y:S02]  /*9ba0*/  FMUL.FTZ R4, R4, c[0x0][0x2d0] ;  /* 0x0000b40004047a20 */ /* 0x000fe40000410000 */
[--C-:B------:R-:W-:Y:S02]  /*9bb0*/  FFMA.FTZ R23, R18, c[0x0][0x2d0], -R209.reuse ;  /* 0x0000b40012177a23 */ /* 0x100fe400000108d1 */
[--C-:B------:R-:W-:Y:S02]  /*9bc0*/  FFMA.FTZ R38, R20, c[0x0][0x2d0], -R209.reuse ;  /* 0x0000b40014267a23 */ /* 0x100fe400000108d1 */
[----:B------:R-:W-:Y:S02]  /*9bd0*/  FFMA.FTZ R18, R22, c[0x0][0x2d0], -R209 ;  /* 0x0000b40016127a23 */ /* 0x000fe400000108d1 */
[--C-:B------:R-:W-:Y:S01]  /*9be0*/  FFMA.FTZ R22, R17, c[0x0][0x2d0], -R197.reuse ;  /* 0x0000b40011167a23 */ /* 0x100fe200000108c5 */
[----:B------:R-:W3:Y:S01]  /*9bf0*/  MUFU.EX2 R20, R23 ;  /* 0x0000001700147308 */ /* 0x000ee20000000800 */
[--C-:B------:R-:W-:Y:S01]  /*9c00*/  FFMA.FTZ R32, R206, c[0x0][0x2d0], -R197.reuse ;  /* 0x0000b400ce207a23 */ /* 0x100fe200000108c5 */
[C---:B-1----:R-:W-:Y:S01]  /*9c10*/  F2FP.BF16.PACK_AB R206, R56.reuse, R9 ;  /* 0x0000000938ce723e */ /* 0x042fe200000010ff */
[----:B------:R-:W-:Y:S02]  /*9c20*/  FADD.FTZ R8, R9, R8 ;  /* 0x0000000809087221 */ /* 0x000fe40000010000 */
[--C-:B------:R-:W-:Y:S02]  /*9c30*/  FFMA.FTZ R17, R15, c[0x0][0x2d0], -R197.reuse ;  /* 0x0000b4000f117a23 */ /* 0x100fe400000108c5 */
[----:B------:R-:W-:Y:S02]  /*9c40*/  FADD.FTZ R35, R56, R8 ;  /* 0x0000000838237221 */ /* 0x000fe40000010000 */
[--C-:B------:R-:W-:Y:S01]  /*9c50*/  FFMA.FTZ R33, R26, c[0x0][0x2d0], -R197.reuse ;  /* 0x0000b4001a217a23 */ /* 0x100fe200000108c5 */
[----:B------:R-:W1:Y:S01]  /*9c60*/  MUFU.EX2 R4, R4 ;  /* 0x0000000400047308 */ /* 0x000e620000000800 */
[----:B------:R-:W-:Y:S02]  /*9c70*/  FFMA.FTZ R19, R14, c[0x0][0x2d0], -R197 ;  /* 0x0000b4000e137a23 */ /* 0x000fe400000108c5 */
[----:B------:R-:W-:Y:S02]  /*9c80*/  FFMA.FTZ R50, R24, c[0x0][0x2d0], -R209 ;  /* 0x0000b40018327a23 */ /* 0x000fe400000108d1 */
[C---:B--2---:R-:W-:Y:S02]  /*9c90*/  FMUL.FTZ R9, R5.reuse, R165 ;  /* 0x000000a505097220 */ /* 0x044fe40000410000 */
[C---:B------:R-:W-:Y:S02]  /*9ca0*/  FFMA.FTZ R203, R5.reuse, R203, R21 ;  /* 0x000000cb05cb7223 */ /* 0x040fe40000010015 */
[----:B------:R-:W-:Y:S01]  /*9cb0*/  FMUL.FTZ R8, R5, R164 ;  /* 0x000000a405087220 */ /* 0x000fe20000410000 */
[----:B------:R2:W4:Y:S01]  /*9cc0*/  MUFU.EX2 R165, R22 ;  /* 0x0000001600a57308 */ /* 0x0005220000000800 */
[----:B------:R-:W-:Y:S02]  /*9cd0*/  FFMA.FTZ R209, R12, c[0x0][0x2d0], -R209 ;  /* 0x0000b4000cd17a23 */ /* 0x000fe400000108d1 */
[--C-:B------:R-:W-:Y:S01]  /*9ce0*/  FFMA.FTZ R34, R27, c[0x0][0x2d0], -R197.reuse ;  /* 0x0000b4001b227a23 */ /* 0x100fe200000108c5 */
[----:B---3--:R-:W-:Y:S01]  /*9cf0*/  F2FP.BF16.PACK_AB R164, R20, R21 ;  /* 0x0000001514a4723e */ /* 0x008fe200000010ff */
[----:B------:R-:W-:Y:S02]  /*9d00*/  FFMA.FTZ R200, R13, c[0x0][0x2d0], -R197 ;  /* 0x0000b4000dc87a23 */ /* 0x000fe400000108c5 */
[C---:B------:R-:W-:Y:S02]  /*9d10*/  FMUL.FTZ R12, R5.reuse, R168 ;  /* 0x000000a8050c7220 */ /* 0x040fe40000410000 */
[C---:B------:R-:W-:Y:S01]  /*9d20*/  FMUL.FTZ R13, R5.reuse, R169 ;  /* 0x000000a9050d7220 */ /* 0x040fe20000410000 */
[----:B------:R-:W-:Y:S01]  /*9d30*/  MUFU.EX2 R168, R17 ;  /* 0x0000001100a87308 */ /* 0x000fe20000000800 */
[C---:B------:R-:W-:Y:S02]  /*9d40*/  FMUL.FTZ R24, R5.reuse, R172 ;  /* 0x000000ac05187220 */ /* 0x040fe40000410000 */
[C---:B------:R-:W-:Y:S02]  /*9d50*/  FMUL.FTZ R25, R5.reuse, R173 ;  /* 0x000000ad05197220 */ /* 0x040fe40000410000 */
[----:B-1----:R-:W-:Y:S02]  /*9d60*/  FMUL.FTZ R15, R4, R171 ;  /* 0x000000ab040f7220 */ /* 0x002fe40000410000 */
[----:B------:R-:W-:Y:S01]  /*9d70*/  FADD.FTZ R171, R20, R203 ;  /* 0x000000cb14ab7221 */ /* 0x000fe20000010000 */
[----:B------:R-:W-:Y:S01]  /*9d80*/  MOV R203, R65 ;  /* 0x0000004100cb7202 */ /* 0x000fe20000000f00 */
[C---:B------:R-:W-:Y:S01]  /*9d90*/  FMUL.FTZ R26, R4.reuse, R174 ;  /* 0x000000ae041a7220 */ /* 0x040fe20000410000 */
[----:B------:R-:W-:Y:S01]  /*9da0*/  MUFU.EX2 R169, R16 ;  /* 0x0000001000a97308 */ /* 0x000fe20000000800 */
[----:B------:R-:W-:Y:S02]  /*9db0*/  FMUL.FTZ R27, R4, R175 ;  /* 0x000000af041b7220 */ /* 0x000fe40000410000 */
[----:B------:R-:W-:Y:S01]  /*9dc0*/  FADD.FTZ R6, R36, R6 ;  /* 0x0000000624067221 */ /* 0x000fe20000010000 */
[----:B--2---:R-:W1:Y:S01]  /*9dd0*/  LDSM.16.MT88.4 R20, [R239] ;  /* 0x00000000ef14783b */ /* 0x004e620000004200 */
[--C-:B------:R-:W-:Y:S02]  /*9de0*/  FFMA.FTZ R208, R208, c[0x0][0x2d0], -R197.reuse ;  /* 0x0000b400d0d07a23 */ /* 0x100fe400000108c5 */
[C---:B------:R-:W-:Y:S01]  /*9df0*/  FMUL.FTZ R28, R5.reuse, R176 ;  /* 0x000000b0051c7220 */ /* 0x040fe20000410000 */
[----:B------:R-:W-:Y:S01]  /*9e00*/  MOV R176, R39 ;  /* 0x0000002700b07202 */ /* 0x000fe20000000f00 */
[C---:B------:R-:W-:Y:S01]  /*9e10*/  FMUL.FTZ R29, R5.reuse, R177 ;  /* 0x000000b1051d7220 */ /* 0x040fe20000410000 */
[----:B------:R-:W-:Y:S01]  /*9e20*/  MUFU.EX2 R174, R7 ;  /* 0x0000000700ae7308 */ /* 0x000fe20000000800 */
[C---:B------:R-:W-:Y:S01]  /*9e30*/  FMUL.FTZ R40, R5.reuse, R180 ;  /* 0x000000b405287220 */ /* 0x040fe20000410000 */
[----:B------:R-:W-:Y:S01]  /*9e40*/  MOV R177, R38 ;  /* 0x0000002600b17202 */ /* 0x000fe20000000f00 */
[C---:B------:R-:W-:Y:S01]  /*9e50*/  FMUL.FTZ R56, R5.reuse, R188 ;  /* 0x000000bc05387220 */ /* 0x040fe20000410000 */
[----:B------:R-:W-:Y:S01]  /*9e60*/  MOV R180, R37 ;  /* 0x0000002500b47202 */ /* 0x000fe20000000f00 */
[C---:B------:R-:W-:Y:S01]  /*9e70*/  FMUL.FTZ R57, R5.reuse, R189 ;  /* 0x000000bd05397220 */ /* 0x040fe20000410000 */
[----:B------:R-:W2:Y:S01]  /*9e80*/  LDSM.16.MT88.4 R36, [R238] ;  /* 0x00000000ee24783b */ /* 0x000ea20000004200 */
[C---:B------:R-:W-:Y:S01]  /*9e90*/  FMUL.FTZ R60, R5.reuse, R192 ;  /* 0x000000c0053c7220 */ /* 0x040fe20000410000 */
[----:B------:R-:W-:Y:S01]  /*9ea0*/  MOV R192, R52 ;  /* 0x0000003400c07202 */ /* 0x000fe20000000f00 */
[C---:B------:R-:W-:Y:S01]  /*9eb0*/  FMUL.FTZ R61, R5.reuse, R193 ;  /* 0x000000c1053d7220 */ /* 0x040fe20000410000 */
[----:B------:R-:W3:Y:S01]  /*9ec0*/  MUFU.EX2 R175, R32 ;  /* 0x0000002000af7308 */ /* 0x000ee20000000800 */
[C---:B------:R-:W-:Y:S01]  /*9ed0*/  FMUL.FTZ R72, R5.reuse, R72 ;  /* 0x0000004805487220 */ /* 0x040fe20000410000 */
[----:B------:R-:W-:Y:S01]  /*9ee0*/  MOV R189, R53 ;  /* 0x0000003500bd7202 */ /* 0x000fe20000000f00 */
[C---:B------:R-:W-:Y:S01]  /*9ef0*/  FMUL.FTZ R73, R5.reuse, R73 ;  /* 0x0000004905497220 */ /* 0x040fe20000410000 */
[----:B------:R-:W-:Y:S01]  /*9f00*/  MOV R188, R55 ;  /* 0x0000003700bc7202 */ /* 0x000fe20000000f00 */
[C---:B------:R-:W-:Y:S01]  /*9f10*/  FMUL.FTZ R76, R5.reuse, R76 ;  /* 0x0000004c054c7220 */ /* 0x040fe20000410000 */
[----:B------:R-:W-:Y:S01]  /*9f20*/  MOV R193, R67 ;  /* 0x0000004300c17202 */ /* 0x000fe20000000f00 */
        /* <DEDUP_REMOVED lines=10> */
[----:B------:R-:W-:Y:S02]  /*9fd0*/  FMUL.FTZ R109, R5, R109 ;  /* 0x0000006d056d7220 */ /* 0x000fe40000410000 */
        /* <DEDUP_REMOVED lines=23> */
[----:B------:R-:W-:Y:S02]  /*a150*/  FFMA.FTZ R227, R45, c[0x0][0x2d0], -R197 ;  /* 0x0000b4002de37a23 */ /* 0x000fe400000108c5 */
[C---:B------:R-:W-:Y:S01]  /*a160*/  FMUL.FTZ R45, R5.reuse, R185 ;  /* 0x000000b9052d7220 */ /* 0x040fe20000410000 */
[----:B------:R-:W-:Y:S01]  /*a170*/  MOV R185, R54 ;  /* 0x0000003600b97202 */ /* 0x000fe20000000f00 */
[C---:B------:R-:W-:Y:S01]  /*a180*/  FMUL.FTZ R41, R5.reuse, R181 ;  /* 0x000000b505297220 */ /* 0x040fe20000410000 */
[----:B------:R-:W1:Y:S01]  /*a190*/  LDSM.16.MT88.4 R52, [R237] ;  /* 0x00000000ed34783b */ /* 0x000e620000004200 */
[C---:B------:R-:W-:Y:S01]  /*a1a0*/  FMUL.FTZ R120, R5.reuse, R120 ;  /* 0x0000007805787220 */ /* 0x040fe20000410000 */
[----:B------:R-:W-:Y:S01]  /*a1b0*/  MOV R181, R48 ;  /* 0x0000003000b57202 */ /* 0x000fe20000000f00 */
[C---:B------:R-:W-:Y:S01]  /*a1c0*/  FMUL.FTZ R121, R5.reuse, R121 ;  /* 0x0000007905797220 */ /* 0x040fe20000410000 */
[----:B------:R-:W-:Y:S01]  /*a1d0*/  MUFU.EX2 R227, R227 ;  /* 0x000000e300e37308 */ /* 0x000fe20000000800 */
[C---:B------:R-:W-:Y:S02]  /*a1e0*/  FMUL.FTZ R124, R5.reuse, R124 ;  /* 0x0000007c057c7220 */ /* 0x040fe40000410000 */
[----:B------:R-:W-:Y:S02]  /*a1f0*/  FMUL.FTZ R125, R5, R125 ;  /* 0x0000007d057d7220 */ /* 0x000fe40000410000 */
[C---:B------:R-:W-:Y:S02]  /*a200*/  FMUL.FTZ R14, R4.reuse, R170 ;  /* 0x000000aa040e7220 */ /* 0x040fe40000410000 */
[C---:B------:R-:W-:Y:S01]  /*a210*/  FMUL.FTZ R46, R4.reuse, R186 ;  /* 0x000000ba042e7220 */ /* 0x040fe20000410000 */
[----:B------:R-:W-:Y:S01]  /*a220*/  MOV R186, R47 ;  /* 0x0000002f00ba7202 */ /* 0x000fe20000000f00 */
[C---:B------:R-:W-:Y:S01]  /*a230*/  FMUL.FTZ R47, R4.reuse, R187 ;  /* 0x000000bb042f7220 */ /* 0x040fe20000410000 */
[----:B------:R-:W-:Y:S01]  /*a240*/  MOV R187, R50 ;  /* 0x0000003200bb7202 */ /* 0x000fe20000000f00 */
[C---:B------:R-:W-:Y:S02]  /*a250*/  FMUL.FTZ R122, R4.reuse, R122 ;  /* 0x0000007a047a7220 */ /* 0x040fe40000410000 */
[C---:B------:R-:W-:Y:S02]  /*a260*/  FMUL.FTZ R123, R4.reuse, R123 ;  /* 0x0000007b047b7220 */ /* 0x040fe40000410000 */
[C---:B------:R-:W-:Y:S02]  /*a270*/  FMUL.FTZ R126, R4.reuse, R126 ;  /* 0x0000007e047e7220 */ /* 0x040fe40000410000 */
[C---:B------:R-:W-:Y:S02]  /*a280*/  FMUL.FTZ R127, R4.reuse, R127 ;  /* 0x0000007f047f7220 */ /* 0x040fe40000410000 */
[----:B----4-:R-:W-:Y:S01]  /*a290*/  FFMA.FTZ R202, R4, R202, R165 ;  /* 0x000000ca04ca7223 */ /* 0x010fe200000100a5 */
[----:B---3--:R-:W-:Y:S01]  /*a2a0*/  F2FP.BF16.PACK_AB R165, R175, R165 ;  /* 0x000000a5afa5723e */ /* 0x008fe200000010ff */
[----:B------:R-:W-:Y:S01]  /*a2b0*/  FADD.FTZ R170, R207, R6 ;  /* 0x00000006cfaa7221 */ /* 0x000fe20000010000 */
[----:B------:R-:W-:Y:S01]  /*a2c0*/  F2FP.BF16.PACK_AB R207, R174, R207 ;  /* 0x000000cfaecf723e */ /* 0x000fe200000010ff */
[C---:B------:R-:W-:Y:S02]  /*a2d0*/  FMUL.FTZ R6, R199.reuse, R162 ;  /* 0x000000a2c7067220 */ /* 0x040fe40000410000 */
[----:B------:R-:W-:Y:S02]  /*a2e0*/  FMUL.FTZ R7, R199, R163 ;  /* 0x000000a3c7077220 */ /* 0x000fe40000410000 */
[--C-:B------:R-:W-:Y:S02]  /*a2f0*/  FFMA.FTZ R225, R30, c[0x0][0x2d0], -R197.reuse ;  /* 0x0000b4001ee17a23 */ /* 0x100fe400000108c5 */
[C---:B------:R-:W-:Y:S01]  /*a300*/  FMUL.FTZ R30, R4.reuse, R178 ;  /* 0x000000b2041e7220 */ /* 0x040fe20000410000 */
[----:B------:R-:W-:Y:S01]  /*a310*/  MOV R178, R66 ;  /* 0x0000004200b27202 */ /* 0x000fe20000000f00 */
[--C-:B------:R-:W-:Y:S02]  /*a320*/  FFMA.FTZ R223, R31, c[0x0][0x2d0], -R197.reuse ;  /* 0x0000b4001fdf7a23 */ /* 0x100fe400000108c5 */
[----:B------:R-:W-:Y:S01]  /*a330*/  FMUL.FTZ R31, R4, R179 ;  /* 0x000000b3041f7220 */ /* 0x000fe20000410000 */
[----:B------:R-:W-:Y:S01]  /*a340*/  MOV R179, R35 ;  /* 0x0000002300b37202 */ /* 0x000fe20000000f00 */
[--C-:B------:R-:W-:Y:S01]  /*a350*/  FFMA.FTZ R230, R42, c[0x0][0x2d0], -R197.reuse ;  /* 0x0000b4002ae67a23 */ /* 0x100fe200000108c5 */
[----:B------:R-:W-:Y:S01]  /*a360*/  MUFU.EX2 R225, R225 ;  /* 0x000000e100e17308 */ /* 0x000fe20000000800 */
[C---:B------:R-:W-:Y:S01]  /*a370*/  FMUL.FTZ R42, R4.reuse, R182 ;  /* 0x000000b6042a7220 */ /* 0x040fe20000410000 */
[----:B------:R-:W-:Y:S01]  /*a380*/  MOV R182, R34 ;  /* 0x0000002200b67202 */ /* 0x000fe20000000f00 */
[--C-:B------:R-:W-:Y:S02]  /*a390*/  FFMA.FTZ R229, R43, c[0x0][0x2d0], -R197.reuse ;  /* 0x0000b4002be57a23 */ /* 0x100fe400000108c5 */
[----:B------:R-:W-:Y:S01]  /*a3a0*/  FMUL.FTZ R43, R4, R183 ;  /* 0x000000b7042b7220 */ /* 0x000fe20000410000 */
[----:B------:R-:W-:Y:S01]  /*a3b0*/  MOV R183, R33 ;  /* 0x0000002100b77202 */ /* 0x000fe20000000f00 */
[--C-:B------:R-:W-:Y:S02]  /*a3c0*/  FFMA.FTZ R228, R44, c[0x0][0x2d0], -R197.reuse ;  /* 0x0000b4002ce47a23 */ /* 0x100fe400000108c5 */
[----:B------:R-:W-:Y:S01]  /*a3d0*/  FMUL.FTZ R44, R5, R184 ;  /* 0x000000b8052c7220 */ /* 0x000fe20000410000 */
[----:B------:R-:W-:Y:S01]  /*a3e0*/  MOV R184, R51 ;  /* 0x0000003300b87202 */ /* 0x000fe20000000f00 */
[----:B------:R-:W-:Y:S01]  /*a3f0*/  FMUL.FTZ R5, R201, R161 ;  /* 0x000000a1c9057220 */ /* 0x000fe20000410000 */
[----:B------:R-:W-:Y:S01]  /*a400*/  MUFU.EX2 R163, R183 ;  /* 0x000000b700a37308 */ /* 0x000fe20000000800 */
[--C-:B------:R-:W-:Y:S02]  /*a410*/  FFMA.FTZ R198, R11, c[0x0][0x2d0], -R197.reuse ;  /* 0x0000b4000bc67a23 */ /* 0x100fe400000108c5 */
[----:B------:R-:W-:Y:S01]  /*a420*/  FMUL.FTZ R11, R4, R167 ;  /* 0x000000a7040b7220 */ /* 0x000fe20000410000 */
[----:B-----5:R-:W-:Y:S01]  /*a430*/  F2FP.BF16.PACK_AB R167, R168, R172 ;  /* 0x000000aca8a7723e */ /* 0x020fe200000010ff */
[----:B------:R-:W-:Y:S02]  /*a440*/  FFMA.FTZ R197, R10, c[0x0][0x2d0], -R197 ;  /* 0x0000b4000ac57a23 */ /* 0x000fe400000108c5 */
[----:B------:R-:W-:Y:S01]  /*a450*/  FMUL.FTZ R10, R4, R166 ;  /* 0x000000a6040a7220 */ /* 0x000fe20000410000 */
[----:B-1----:R-:W-:Y:S01]  /*a460*/  F2FP.BF16.PACK_AB R166, R169, R173 ;  /* 0x000000ada9a6723e */ /* 0x002fe200000010ff */
[----:B------:R-:W-:Y:S01]  /*a470*/  FMUL.FTZ R4, R201, R160 ;  /* 0x000000a0c9047220 */ /* 0x000fe20000410000 */
[----:B------:R-:W-:Y:S01]  /*a480*/  MOV R160, R64 ;  /* 0x0000004000a07202 */ /* 0x000fe20000000f00 */
[----:B------:R-:W-:Y:S01]  /*a490*/  FMUL.FTZ R19, R199, R159 ;  /* 0x0000009fc7137220 */ /* 0x000fe20000410000 */
[----:B------:R-:W-:Y:S01]  /*a4a0*/  MUFU.EX2 R161, R194 ;  /* 0x000000c200a17308 */ /* 0x000fe20000000800 */
[C---:B------:R-:W-:Y:S02]  /*a4b0*/  FMUL.FTZ R32, R201.reuse, R148 ;  /* 0x00000094c9207220 */ /* 0x040fe40000410000 */
[----:B------:R-:W-:Y:S01]  /*a4c0*/  FMUL.FTZ R33, R201, R149 ;  /* 0x00000095c9217220 */ /* 0x000fe20000410000 */
[-C--:B------:R-:W-:Y:S05]  /*a4d0*/  HMMA.16816.F32.BF16 R4, R204, R20.reuse, R4 ;  /* 0x00000014cc04723c */ /* 0x080fea0000041804 */
[C---:B------:R-:W-:Y:S01]  /*a4e0*/  FMUL.FTZ R34, R199.reuse, R150 ;  /* 0x00000096c7227220 */ /* 0x040fe20000410000 */
[----:B------:R-:W-:Y:S01]  /*a4f0*/  MUFU.EX2 R162, R182 ;  /* 0x000000b600a27308 */ /* 0x000fe20000000800 */
[----:B------:R-:W-:Y:S01]  /*a500*/  FMUL.FTZ R35, R199, R151 ;  /* 0x00000097c7237220 */ /* 0x000fe20000410000 */
[C---:B------:R-:W-:Y:S01]  /*a510*/  HMMA.16816.F32.BF16 R8, R164.reuse, R20, R8 ;  /* 0x00000014a408723c */ /* 0x040fe20000041808 */
[----:B------:R-:W-:Y:S03]  /*a520*/  LDSM.16.MT88.4 R148, [R237+0x800] ;  /* 0x00080000ed94783b */ /* 0x000fe60000004200 */
[C---:B------:R-:W-:Y:S02]  /*a530*/  FMUL.FTZ R48, R201.reuse, R140 ;  /* 0x0000008cc9307220 */ /* 0x040fe40000410000 */
[C---:B------:R-:W-:Y:S02]  /*a540*/  FMUL.FTZ R49, R201.reuse, R141 ;  /* 0x0000008dc9317220 */ /* 0x040fe40000410000 */
[-C--:B------:R-:W-:Y:S01]  /*a550*/  HMMA.16816.F32.BF16 R12, R164, R22.reuse, R12 ;  /* 0x00000016a40c723c */ /* 0x080fe2000004180c */
[----:B------:R-:W-:Y:S03]  /*a560*/  MUFU.EX2 R223, R223 ;  /* 0x000000df00df7308 */ /* 0x000fe60000000800 */
[C---:B------:R-:W-:Y:S02]  /*a570*/  FMUL.FTZ R16, R201.reuse, R156 ;  /* 0x0000009cc9107220 */ /* 0x040fe40000410000 */
[----:B------:R-:W-:Y:S02]  /*a580*/  FMUL.FTZ R17, R201, R157 ;  /* 0x0000009dc9117220 */ /* 0x000fe40000410000 */
[C---:B------:R-:W-:Y:S03]  /*a590*/  FMUL.FTZ R18, R199.reuse, R158 ;  /* 0x0000009ec7127220 */ /* 0x040fe60000410000 */
[----:B------:R-:W-:Y:S01]  /*a5a0*/  MUFU.EX2 R156, R178 ;  /* 0x000000b2009c7308 */ /* 0x000fe20000000800 */
[C---:B------:R-:W-:Y:S02]  /*a5b0*/  FMUL.FTZ R50, R199.reuse, R142 ;  /* 0x0000008ec7327220 */ /* 0x040fe40000410000 */
[----:B------:R-:W-:Y:S01]  /*a5c0*/  FMUL.FTZ R51, R199, R143 ;  /* 0x0000008fc7337220 */ /* 0x000fe20000410000 */
[C---:B------:R-:W-:Y:S01]  /*a5d0*/  HMMA.16816.F32.BF16 R16, R204.reuse, R22, R16 ;  /* 0x00000016cc10723c */ /* 0x040fe20000041810 */
[----:B------:R-:W1:Y:S03]  /*a5e0*/  LDSM.16.MT88.4 R140, [R236] ;  /* 0x00000000ec8c783b */ /* 0x000e660000004200 */
[C---:B------:R-:W-:Y:S02]  /*a5f0*/  FMUL.FTZ R20, R201.reuse, R152 ;  /* 0x00000098c9147220 */ /* 0x040fe40000410000 */
[----:B------:R-:W-:Y:S01]  /*a600*/  FMUL.FTZ R21, R201, R153 ;  /* 0x00000099c9157220 */ /* 0x000fe20000410000 */
[----:B------:R-:W3:Y:S01]  /*a610*/  MUFU.EX2 R152, R195 ;  /* 0x000000c300987308 */ /* 0x000ee20000000800 */
[C---:B------:R-:W-:Y:S04]  /*a620*/  FMUL.FTZ R23, R199.reuse, R155 ;  /* 0x0000009bc7177220 */ /* 0x040fe80000410000 */
[----:B------:R-:W-:Y:S02]  /*a630*/  FMUL.FTZ R22, R199, R154 ;  /* 0x0000009ac7167220 */ /* 0x000fe40000410000 */
[C---:B------:R-:W-:Y:S02]  /*a640*/  FMUL.FTZ R64, R201.reuse, R132 ;  /* 0x00000084c9407220 */ /* 0x040fe40000410000 */
[----:B------:R-:W-:Y:S01]  /*a650*/  FMUL.FTZ R65, R201, R133 ;  /* 0x00000085c9417220 */ /* 0x000fe20000410000 */
[----:B------:R-:W-:Y:S01]  /*a660*/  MUFU.EX2 R153, R187 ;  /* 0x000000bb00997308 */ /* 0x000fe20000000800 */
[C---:B------:R-:W-:Y:S01]  /*a670*/  FMUL.FTZ R66, R199.reuse, R134 ;  /* 0x00000086c7427220 */ /* 0x040fe20000410000 */
[-C--:B--2---:R-:W-:Y:S03]  /*a680*/  HMMA.16816.F32.BF16 R20, R204, R36.reuse, R20 ;  /* 0x00000024cc14723c */ /* 0x084fe60000041814 */
[----:B------:R-:W-:Y:S02]  /*a690*/  FMUL.FTZ R67, R199, R135 ;  /* 0x00000087c7437220 */ /* 0x000fe40000410000 */
[----:B------:R-:W2:Y:S01]  /*a6a0*/  LDSM.16.MT88.4 R132, [R239+0x2000] ;  /* 0x00200000ef84783b */ /* 0x000ea20000004200 */
[C---:B------:R-:W-:Y:S02]  /*a6b0*/  FMUL.FTZ R68, R201.reuse, R68 ;  /* 0x00000044c9447220 */ /* 0x040fe40000410000 */
[C---:B------:R-:W-:Y:S01]  /*a6c0*/  HMMA.16816.F32.BF16 R24, R164.reuse, R36, R24 ;  /* 0x00000024a418723c */ /* 0x040fe20000041818 */
[----:B------:R-:W-:Y:S03]  /*a6d0*/  MUFU.EX2 R158, R193 ;  /* 0x000000c1009e7308 */ /* 0x000fe60000000800 */
[----:B------:R-:W-:Y:S02]  /*a6e0*/  FMUL.FTZ R69, R201, R69 ;  /* 0x00000045c9457220 */ /* 0x000fe40000410000 */
[----:B------:R-:W-:Y:S02]  /*a6f0*/  FMUL.FTZ R70, R199, R70 ;  /* 0x00000046c7467220 */ /* 0x000fe40000410000 */
[-C--:B------:R-:W-:Y:S03]  /*a700*/  HMMA.16816.F32.BF16 R28, R164, R38.reuse, R28 ;  /* 0x00000026a41c723c */ /* 0x080fe6000004181c */
[----:B------:R-:W-:Y:S01]  /*a710*/  MUFU.EX2 R155, R192 ;  /* 0x000000c0009b7308 */ /* 0x000fe20000000800 */
[C---:B------:R-:W-:Y:S02]  /*a720*/  FMUL.FTZ R36, R201.reuse, R144 ;  /* 0x00000090c9247220 */ /* 0x040fe40000410000 */
[----:B------:R-:W-:Y:S02]  /*a730*/  FMUL.FTZ R37, R201, R145 ;  /* 0x00000091c9257220 */ /* 0x000fe40000410000 */
[C---:B------:R-:W-:Y:S04]  /*a740*/  HMMA.16816.F32.BF16 R32, R204.reuse, R38, R32 ;  /* 0x00000026cc20723c */ /* 0x040fe80000041820 */
[----:B------:R-:W-:Y:S01]  /*a750*/  FMUL.FTZ R71, R199, R71 ;  /* 0x00000047c7477220 */ /* 0x000fe20000410000 */
[----:B------:R-:W-:Y:S01]  /*a760*/  MUFU.EX2 R157, R231 ;  /* 0x000000e7009d7308 */ /* 0x000fe20000000800 */
[----:B------:R-:W-:Y:S02]  /*a770*/  FMUL.FTZ R80, R201, R80 ;  /* 0x00000050c9507220 */ /* 0x000fe40000410000 */
[C---:B------:R-:W-:Y:S04]  /*a780*/  FMUL.FTZ R38, R199.reuse, R146 ;  /* 0x00000092c7267220 */ /* 0x040fe80000410000 */
[----:B------:R-:W-:Y:S02]  /*a790*/  FMUL.FTZ R39, R199, R147 ;  /* 0x00000093c7277220 */ /* 0x000fe40000410000 */
[----:B------:R-:W-:Y:S01]  /*a7a0*/  LDSM.16.MT88.4 R144, [R238+0x800] ;  /* 0x00080000ee90783b */ /* 0x000fe20000004200 */
[----:B------:R-:W-:Y:S01]  /*a7b0*/  FMUL.FTZ R81, R201, R81 ;  /* 0x00000051c9517220 */ /* 0x000fe20000410000 */
[----:B------:R-:W-:Y:S01]  /*a7c0*/  MUFU.EX2 R231, R184 ;  /* 0x000000b800e77308 */ /* 0x000fe20000000800 */
[C---:B------:R-:W-:Y:S02]  /*a7d0*/  FMUL.FTZ R82, R199.reuse, R82 ;  /* 0x00000052c7527220 */ /* 0x040fe40000410000 */
[-C--:B------:R-:W-:Y:S03]  /*a7e0*/  HMMA.16816.F32.BF16 R36, R204, R52.reuse, R36 ;  /* 0x00000034cc24723c */ /* 0x080fe60000041824 */
[----:B------:R-:W-:Y:S02]  /*a7f0*/  FMUL.FTZ R83, R199, R83 ;  /* 0x00000053c7537220 */ /* 0x000fe40000410000 */
[C---:B------:R-:W-:Y:S02]  /*a800*/  FMUL.FTZ R84, R201.reuse, R84 ;  /* 0x00000054c9547220 */ /* 0x040fe40000410000 */
[----:B------:R-:W-:Y:S01]  /*a810*/  FMUL.FTZ R85, R201, R85 ;  /* 0x00000055c9557220 */ /* 0x000fe20000410000 */
[C---:B------:R-:W-:Y:S01]  /*a820*/  HMMA.16816.F32.BF16 R40, R164.reuse, R52, R40 ;  /* 0x00000034a428723c */ /* 0x040fe20000041828 */
[----:B------:R-:W-:Y:S03]  /*a830*/  MUFU.EX2 R178, R180 ;  /* 0x000000b400b27308 */ /* 0x000fe60000000800 */
[C---:B------:R-:W-:Y:S02]  /*a840*/  FMUL.FTZ R86, R199.reuse, R86 ;  /* 0x00000056c7567220 */ /* 0x040fe40000410000 */
[----:B------:R-:W-:Y:S02]  /*a850*/  FMUL.FTZ R87, R199, R87 ;  /* 0x00000057c7577220 */ /* 0x000fe40000410000 */
[-C--:B------:R-:W-:Y:S03]  /*a860*/  HMMA.16816.F32.BF16 R44, R164, R54.reuse, R44 ;  /* 0x00000036a42c723c */ /* 0x080fe6000004182c */
[----:B------:R-:W-:Y:S01]  /*a870*/  MUFU.EX2 R230, R230 ;  /* 0x000000e600e67308 */ /* 0x000fe20000000800 */
[C---:B------:R-:W-:Y:S02]  /*a880*/  FMUL.FTZ R52, R201.reuse, R136 ;  /* 0x00000088c9347220 */ /* 0x040fe40000410000 */
[C---:B------:R-:W-:Y:S02]  /*a890*/  FMUL.FTZ R53, R201.reuse, R137 ;  /* 0x00000089c9357220 */ /* 0x040fe40000410000 */
[C---:B------:R-:W-:Y:S04]  /*a8a0*/  HMMA.16816.F32.BF16 R48, R204.reuse, R54, R48 ;  /* 0x00000036cc30723c */ /* 0x040fe80000041830 */
[C---:B------:R-:W-:Y:S01]  /*a8b0*/  FMUL.FTZ R96, R201.reuse, R96 ;  /* 0x00000060c9607220 */ /* 0x040fe20000410000 */
[----:B------:R-:W4:Y:S01]  /*a8c0*/  MUFU.EX2 R136, R160 ;  /* 0x000000a000887308 */ /* 0x000f220000000800 */
[----:B------:R-:W-:Y:S02]  /*a8d0*/  FMUL.FTZ R97, R201, R97 ;  /* 0x00000061c9617220 */ /* 0x000fe40000410000 */
[C---:B------:R-:W-:Y:S04]  /*a8e0*/  FMUL.FTZ R54, R199.reuse, R138 ;  /* 0x0000008ac7367220 */ /* 0x040fe80000410000 */
[C---:B------:R-:W-:Y:S02]  /*a8f0*/  FMUL.FTZ R55, R199.reuse, R139 ;  /* 0x0000008bc7377220 */ /* 0x040fe40000410000 */
[C---:B------:R-:W-:Y:S01]  /*a900*/  FMUL.FTZ R98, R199.reuse, R98 ;  /* 0x00000062c7627220 */ /* 0x040fe20000410000 */
[----:B------:R-:W-:Y:S01]  /*a910*/  MUFU.EX2 R137, R219 ;  /* 0x000000db00897308 */ /* 0x000fe20000000800 */
[----:B------:R-:W-:Y:S02]  /*a920*/  FMUL.FTZ R99, R199, R99 ;  /* 0x00000063c7637220 */ /* 0x000fe40000410000 */
[C---:B------:R-:W-:Y:S01]  /*a930*/  FMUL.FTZ R100, R201.reuse, R100 ;  /* 0x00000064c9647220 */ /* 0x040fe20000410000 */
[-C--:B-1----:R-:W-:Y:S03]  /*a940*/  HMMA.16816.F32.BF16 R52, R204, R140.reuse, R52 ;  /* 0x0000008ccc34723c */ /* 0x082fe60000041834 */
[----:B------:R-:W-:Y:S02]  /*a950*/  FMUL.FTZ R101, R201, R101 ;  /* 0x00000065c9657220 */ /* 0x000fe40000410000 */
[C---:B------:R-:W-:Y:S01]  /*a960*/  FMUL.FTZ R102, R199.reuse, R102 ;  /* 0x00000066c7667220 */ /* 0x040fe20000410000 */
[----:B------:R-:W-:Y:S01]  /*a970*/  MUFU.EX2 R160, R186 ;  /* 0x000000ba00a07308 */ /* 0x000fe20000000800 */
[----:B------:R-:W-:Y:S01]  /*a980*/  FMUL.FTZ R103, R199, R103 ;  /* 0x00000067c7677220 */ /* 0x000fe20000410000 */
[C---:B------:R-:W-:Y:S04]  /*a990*/  HMMA.16816.F32.BF16 R56, R164.reuse, R140, R56 ;  /* 0x0000008ca438723c */ /* 0x040fe80000041838 */
[C---:B------:R-:W-:Y:S02]  /*a9a0*/  FMUL.FTZ R112, R201.reuse, R112 ;  /* 0x00000070c9707220 */ /* 0x040fe40000410000 */
[----:B------:R-:W-:Y:S02]  /*a9b0*/  FMUL.FTZ R113, R201, R113 ;  /* 0x00000071c9717220 */ /* 0x000fe40000410000 */
[-C--:B------:R-:W-:Y:S01]  /*a9c0*/  HMMA.16816.F32.BF16 R60, R164, R142.reuse, R60 ;  /* 0x0000008ea43c723c */ /* 0x080fe2000004183c */
[----:B------:R1:W5:Y:S03]  /*a9d0*/  MUFU.EX2 R139, R203 ;  /* 0x000000cb008b7308 */ /* 0x0003660000000800 */
[C---:B------:R-:W-:Y:S02]  /*a9e0*/  FMUL.FTZ R114, R199.reuse, R114 ;  /* 0x00000072c7727220 */ /* 0x040fe40000410000 */
[----:B------:R-:W-:Y:S02]  /*a9f0*/  FMUL.FTZ R115, R199, R115 ;  /* 0x00000073c7737220 */ /* 0x000fe40000410000 */
[C---:B------:R-:W-:Y:S01]  /*aa00*/  HMMA.16816.F32.BF16 R64, R204.reuse, R142, R64 ;  /* 0x0000008ecc40723c */ /* 0x040fe20000041840 */
[----:B------:R-:W-:Y:S02]  /*aa10*/  LDSM.16.MT88.4 R140, [R239+0x800] ;  /* 0x00080000ef8c783b */ /* 0x000fe40000004200 */
[----:B------:R-:W4:Y:S01]  /*aa20*/  MUFU.EX2 R138, R220 ;  /* 0x000000dc008a7308 */ /* 0x000f220000000800 */
[----:B------:R-:W-:Y:S02]  /*aa30*/  FADD.FTZ R171, R173, R171 ;  /* 0x000000abadab7221 */ /* 0x000fe40000010000 */
[----:B------:R-:W-:Y:S02]  /*aa40*/  FADD.FTZ R170, R174, R170 ;  /* 0x000000aaaeaa7221 */ /* 0x000fe40000010000 */
[-C--:B--2---:R-:W-:Y:S04]  /*aa50*/  HMMA.16816.F32.BF16 R68, R204, R132.reuse, R68 ;  /* 0x00000084cc44723c */ /* 0x084fe80000041844 */
[----:B---3--:R-:W-:Y:S01]  /*aa60*/  FADD.FTZ R170, R152, R170 ;  /* 0x000000aa98aa7221 */ /* 0x008fe20000010000 */
[----:B------:R-:W-:Y:S01]  /*aa70*/  MUFU.EX2 R173, R189 ;  /* 0x000000bd00ad7308 */ /* 0x000fe20000000800 */
[----:B------:R-:W-:Y:S02]  /*aa80*/  FMUL.FTZ R116, R201, R116 ;  /* 0x00000074c9747220 */ /* 0x000fe40000410000 */
[C---:B------:R-:W-:Y:S04]  /*aa90*/  HMMA.16816.F32.BF16 R72, R164.reuse, R132, R72 ;  /* 0x00000084a448723c */ /* 0x040fe80000041848 */
[----:B-1----:R-:W-:Y:S01]  /*aaa0*/  F2FP.BF16.PACK_AB R203, R213, R214 ;  /* 0x000000d6d5cb723e */ /* 0x002fe200000010ff */
[----:B------:R-:W-:Y:S02]  /*aab0*/  FMUL.FTZ R117, R201, R117 ;  /* 0x00000075c9757220 */ /* 0x000fe40000410000 */
[C---:B------:R-:W-:Y:S01]  /*aac0*/  FMUL.FTZ R118, R199.reuse, R118 ;  /* 0x00000076c7767220 */ /* 0x040fe20000410000 */
[-C--:B------:R-:W-:Y:S01]  /*aad0*/  HMMA.16816.F32.BF16 R76, R164, R134.reuse, R76 ;  /* 0x00000086a44c723c */ /* 0x080fe2000004184c */
[----:B------:R-:W-:Y:S03]  /*aae0*/  MUFU.EX2 R220, R191 ;  /* 0x000000bf00dc7308 */ /* 0x000fe60000000800 */
[----:B------:R-:W-:Y:S02]  /*aaf0*/  FMUL.FTZ R119, R199, R119 ;  /* 0x00000077c7777220 */ /* 0x000fe40000410000 */
[----:B----4-:R-:W-:Y:S01]  /*ab00*/  FADD.FTZ R154, R136, R179 ;  /* 0x000000b3889a7221 */ /* 0x010fe20000010000 */
[C---:B-----5:R-:W-:Y:S01]  /*ab10*/  F2FP.BF16.PACK_AB R136, R139.reuse, R136 ;  /* 0x000000888b88723e */ /* 0x060fe200000010ff */
[C---:B------:R-:W-:Y:S01]  /*ab20*/  HMMA.16816.F32.BF16 R80, R204.reuse, R134, R80 ;  /* 0x00000086cc50723c */ /* 0x040fe20000041850 */
[----:B------:R-:W1:Y:S02]  /*ab30*/  LDSM.16.MT88.4 R132, [R238+0x2000] ;  /* 0x00200000ee84783b */ /* 0x000e640000004200 */
[----:B------:R-:W2:Y:S01]  /*ab40*/  MUFU.EX2 R219, R190 ;  /* 0x000000be00db7308 */ /* 0x000ea20000000800 */
[----:B------:R-:W-:Y:S02]  /*ab50*/  FADD.FTZ R154, R139, R154 ;  /* 0x0000009a8b9a7221 */ /* 0x000fe40000010000 */
[----:B------:R-:W-:Y:S02]  /*ab60*/  FMUL.FTZ R128, R201, R128 ;  /* 0x00000080c9807220 */ /* 0x000fe40000410000 */
[----:B------:R-:W-:Y:S01]  /*ab70*/  FADD.FTZ R154, R138, R154 ;  /* 0x0000009a8a9a7221 */ /* 0x000fe20000010000 */
[C---:B------:R-:W-:Y:S03]  /*ab80*/  F2FP.BF16.PACK_AB R138, R137.reuse, R138 ;  /* 0x0000008a898a723e */ /* 0x040fe600000010ff */
[----:B------:R-:W-:Y:S01]  /*ab90*/  FADD.FTZ R154, R137, R154 ;  /* 0x0000009a899a7221 */ /* 0x000fe20000010000 */
[----:B------:R-:W-:Y:S01]  /*aba0*/  F2FP.BF16.PACK_AB R137, R161, R152 ;  /* 0x00000098a189723e */ /* 0x000fe200000010ff */
[----:B------:R-:W-:Y:S01]  /*abb0*/  FMUL.FTZ R129, R201, R129 ;  /* 0x00000081c9817220 */ /* 0x000fe20000410000 */
[----:B------:R-:W-:Y:S01]  /*abc0*/  F2FP.BF16.PACK_AB R201, R215, R216 ;  /* 0x000000d8d7c9723e */ /* 0x000fe200000010ff */
[C---:B------:R-:W-:Y:S01]  /*abd0*/  FMUL.FTZ R130, R199.reuse, R130 ;  /* 0x00000082c7827220 */ /* 0x040fe20000410000 */
[----:B------:R-:W-:Y:S01]  /*abe0*/  MUFU.EX2 R174, R181 ;  /* 0x000000b500ae7308 */ /* 0x000fe20000000800 */
[----:B------:R-:W-:Y:S02]  /*abf0*/  FMUL.FTZ R131, R199, R131 ;  /* 0x00000083c7837220 */ /* 0x000fe40000410000 */
[----:B------:R-:W-:Y:S04]  /*ac00*/  FADD.FTZ R202, R175, R202 ;  /* 0x000000caafca7221 */ /* 0x000fe80000010000 */
[----:B------:R-:W-:Y:S01]  /*ac10*/  FADD.FTZ R172, R172, R202 ;  /* 0x000000caacac7221 */ /* 0x000fe20000010000 */
[----:B--2---:R-:W-:Y:S02]  /*ac20*/  F2FP.BF16.PACK_AB R139, R219, R220 ;  /* 0x000000dcdb8b723e */ /* 0x004fe400000010ff */
[----:B------:R-:W-:Y:S01]  /*ac30*/  MUFU.EX2 R175, R188 ;  /* 0x000000bc00af7308 */ /* 0x000fe20000000800 */
[----:B------:R-:W-:Y:S04]  /*ac40*/  FADD.FTZ R172, R168, R172 ;  /* 0x000000aca8ac7221 */ /* 0x000fe80000010000 */
[----:B------:R-:W-:Y:S05]  /*ac50*/  FADD.FTZ R172, R163, R172 ;  /* 0x000000aca3ac7221 */ /* 0x000fea0000010000 */
[----:B------:R-:W-:Y:S01]  /*ac60*/  MUFU.EX2 R199, R185 ;  /* 0x000000b900c77308 */ /* 0x000fe20000000800 */
[-C--:B-1----:R-:W-:Y:S09]  /*ac70*/  HMMA.16816.F32.BF16 R84, R204, R132.reuse, R84 ;  /* 0x00000084cc54723c */ /* 0x082ff20000041854 */
[----:B------:R-:W-:Y:S01]  /*ac80*/  MUFU.EX2 R202, R218 ;  /* 0x000000da00ca7308 */ /* 0x000fe20000000800 */
[C---:B------:R-:W-:Y:S08]  /*ac90*/  HMMA.16816.F32.BF16 R88, R164.reuse, R132, R88 ;  /* 0x00000084a458723c */ /* 0x040ff00000041858 */
[-C--:B------:R-:W-:Y:S01]  /*aca0*/  HMMA.16816.F32.BF16 R92, R164, R134.reuse, R92 ;  /* 0x00000086a45c723c */ /* 0x080fe2000004185c */
[----:B------:R-:W-:Y:S07]  /*acb0*/  MUFU.EX2 R218, R210 ;  /* 0x000000d200da7308 */ /* 0x000fee0000000800 */
[C---:B------:R-:W-:Y:S01]  /*acc0*/  HMMA.16816.F32.BF16 R96, R204.reuse, R134, R96 ;  /* 0x00000086cc60723c */ /* 0x040fe20000041860 */
[----:B------:R-:W1:Y:S02]  /*acd0*/  LDSM.16.MT88.4 R132, [R237+0x2000] ;  /* 0x00200000ed84783b */ /* 0x000e640000004200 */
[----:B------:R-:W-:Y:S10]  /*ace0*/  MUFU.EX2 R168, R217 ;  /* 0x000000d900a87308 */ /* 0x000ff40000000800 */
[----:B------:R-:W2:Y:S10]  /*acf0*/  MUFU.EX2 R217, R211 ;  /* 0x000000d300d97308 */ /* 0x000eb40000000800 */
[----:B------:R-:W-:Y:S10]  /*ad00*/  MUFU.EX2 R229, R229 ;  /* 0x000000e500e57308 */ /* 0x000ff40000000800 */
[----:B------:R-:W-:Y:S01]  /*ad10*/  MUFU.EX2 R228, R228 ;  /* 0x000000e400e47308 */ /* 0x000fe20000000800 */
[-C--:B-1----:R-:W-:Y:S09]  /*ad20*/  HMMA.16816.F32.BF16 R100, R204, R132.reuse, R100 ;  /* 0x00000084cc64723c */ /* 0x082ff20000041864 */
[----:B------:R-:W-:Y:S01]  /*ad30*/  MUFU.EX2 R179, R200 ;  /* 0x000000c800b37308 */ /* 0x000fe20000000800 */
[C---:B------:R-:W-:Y:S09]  /*ad40*/  HMMA.16816.F32.BF16 R104, R164.reuse, R132, R104 ;  /* 0x00000084a468723c */ /* 0x040ff20000041868 */
[----:B------:R-:W-:Y:S01]  /*ad50*/  MUFU.EX2 R198, R198 ;  /* 0x000000c600c67308 */ /* 0x000fe20000000800 */
[-C--:B------:R-:W-:Y:S09]  /*ad60*/  HMMA.16816.F32.BF16 R108, R164, R134.reuse, R108 ;  /* 0x00000086a46c723c */ /* 0x080ff2000004186c */
[----:B------:R-:W1:Y:S01]  /*ad70*/  MUFU.EX2 R197, R197 ;  /* 0x000000c500c57308 */ /* 0x000e620000000800 */
[C---:B------:R-:W-:Y:S01]  /*ad80*/  HMMA.16816.F32.BF16 R112, R204.reuse, R134, R112 ;  /* 0x00000086cc70723c */ /* 0x040fe20000041870 */
[----:B------:R-:W3:Y:S07]  /*ad90*/  LDSM.16.MT88.4 R132, [R236+0x2000] ;  /* 0x00200000ec84783b */ /* 0x000eee0000004200 */
[-C--:B---3--:R-:W-:Y:S08]  /*ada0*/  HMMA.16816.F32.BF16 R116, R204, R132.reuse, R116 ;  /* 0x00000084cc74723c */ /* 0x088ff00000041874 */
[C---:B------:R-:W-:Y:S07]  /*adb0*/  HMMA.16816.F32.BF16 R120, R164.reuse, R132, R120 ;  /* 0x00000084a478723c */ /* 0x040fee0000041878 */
[----:B------:R-:W-:Y:S01]  /*adc0*/  F2FP.BF16.PACK_AB R132, R160, R153 ;  /* 0x00000099a084723e */ /* 0x000fe200000010ff */
[-C--:B------:R-:W-:Y:S01]  /*add0*/  HMMA.16816.F32.BF16 R124, R164, R134.reuse, R124 ;  /* 0x00000086a47c723c */ /* 0x080fe2000004187c */
[----:B------:R-:W-:Y:S03]  /*ade0*/  MUFU.EX2 R166, R222 ;  /* 0x000000de00a67308 */ /* 0x000fe60000000800 */
[----:B------:R-:W-:Y:S03]  /*adf0*/  F2FP.BF16.PACK_AB R133, R162, R163 ;  /* 0x000000a3a285723e */ /* 0x000fe600000010ff */
[----:B------:R-:W-:Y:S01]  /*ae00*/  FADD.FTZ R165, R169, R171 ;  /* 0x000000aba9a57221 */ /* 0x000fe20000010000 */
[----:B------:R-:W-:Y:S03]  /*ae10*/  HMMA.16816.F32.BF16 R128, R204, R134, R128 ;  /* 0x00000086cc80723c */ /* 0x000fe60000041880 */
[----:B------:R-:W3:Y:S01]  /*ae20*/  MUFU.EX2 R222, R208 ;  /* 0x000000d000de7308 */ /* 0x000ee20000000800 */
[----:B------:R-:W-:Y:S03]  /*ae30*/  FADD.FTZ R165, R153, R165 ;  /* 0x000000a599a57221 */ /* 0x000fe60000010000 */
[----:B------:R-:W-:Y:S01]  /*ae40*/  F2FP.BF16.PACK_AB R134, R224, R226 ;  /* 0x000000e2e086723e */ /* 0x000fe200000010ff */
[-C--:B------:R-:W-:Y:S05]  /*ae50*/  HMMA.16816.F32.BF16 R4, R136, R140.reuse, R4 ;  /* 0x0000008c8804723c */ /* 0x080fea0000041804 */
[----:B------:R-:W-:Y:S01]  /*ae60*/  F2FP.BF16.PACK_AB R135, R223, R225 ;  /* 0x000000e1df87723e */ /* 0x000fe200000010ff */
[----:B------:R-:W4:Y:S01]  /*ae70*/  MUFU.EX2 R167, R221 ;  /* 0x000000dd00a77308 */ /* 0x000f220000000800 */
[----:B--2---:R-:W-:Y:S02]  /*ae80*/  F2FP.BF16.PACK_AB R204, R217, R212 ;  /* 0x000000d4d9cc723e */ /* 0x004fe400000010ff */
[----:B-1----:R-:W-:Y:S03]  /*ae90*/  F2FP.BF16.PACK_AB R207, R197, R198 ;  /* 0x000000c6c5cf723e */ /* 0x002fe600000010ff */
[C---:B------:R-:W-:Y:S04]  /*aea0*/  HMMA.16816.F32.BF16 R8, R132.reuse, R140, R8 ;  /* 0x0000008c8408723c */ /* 0x040fe80000041808 */
[----:B------:R1:W2:Y:S01]  /*aeb0*/  MUFU.EX2 R221, R209 ;  /* 0x000000d100dd7308 */ /* 0x0002a20000000800 */
[----:B---3--:R-:W-:Y:S03]  /*aec0*/  F2FP.BF16.PACK_AB R205, R179, R222 ;  /* 0x000000deb3cd723e */ /* 0x008fe600000010ff */
[-C--:B------:R-:W-:Y:S08]  /*aed0*/  HMMA.16816.F32.BF16 R12, R132, R142.reuse, R12 ;  /* 0x0000008e840c723c */ /* 0x080ff0000004180c */
[C---:B------:R-:W-:Y:S01]  /*aee0*/  HMMA.16816.F32.BF16 R16, R136.reuse, R142, R16 ;  /* 0x0000008e8810723c */ /* 0x040fe20000041810 */
[----:B------:R-:W3:Y:S03]  /*aef0*/  LDSM.16.MT88.4 R140, [R236+0x800] ;  /* 0x00080000ec8c783b */ /* 0x000ee60000004200 */
[----:B----4-:R-:W-:Y:S04]  /*af00*/  F2FP.BF16.PACK_AB R200, R167, R166 ;  /* 0x000000a6a7c8723e */ /* 0x010fe800000010ff */
[-C--:B------:R-:W-:Y:S01]  /*af10*/  HMMA.16816.F32.BF16 R20, R136, R144.reuse, R20 ;  /* 0x000000908814723c */ /* 0x080fe20000041814 */
[----:B-1----:R-:W-:Y:S03]  /*af20*/  LDSM.16.MT88.4 R208, [R239+0x3800] ;  /* 0x00380000efd0783b */ /* 0x002fe60000004200 */
[----:B--2---:R-:W-:Y:S04]  /*af30*/  F2FP.BF16.PACK_AB R206, R221, R218 ;  /* 0x000000daddce723e */ /* 0x004fe800000010ff */
        /* <DEDUP_REMOVED lines=30> */
[C---:B------:R-:W-:Y:S07]  /*b120*/  HMMA.16816.F32.BF16 R120, R132.reuse, R144, R120 ;  /* 0x000000908478723c */ /* 0x040fee0000041878 */
[----:B------:R-:W-:Y:S01]  /*b130*/  FADD.FTZ R144, R156, R154 ;  /* 0x0000009a9c907221 */ /* 0x000fe20000010000 */
[-C--:B------:R-:W-:Y:S04]  /*b140*/  HMMA.16816.F32.BF16 R124, R132, R146.reuse, R124 ;  /* 0x00000092847c723c */ /* 0x080fe8000004187c */
[C---:B------:R-:W-:Y:S03]  /*b150*/  FADD.FTZ R144, R158.reuse, R144 ;  /* 0x000000909e907221 */ /* 0x040fe60000010000 */
[----:B------:R-:W-:Y:S01]  /*b160*/  F2FP.BF16.PACK_AB R132, R158, R156 ;  /* 0x0000009c9e84723e */ /* 0x000fe200000010ff */
[----:B------:R-:W-:Y:S04]  /*b170*/  HMMA.16816.F32.BF16 R128, R136, R146, R128 ;  /* 0x000000928880723c */ /* 0x000fe80000041880 */
[----:B------:R-:W-:Y:S01]  /*b180*/  F2FP.BF16.PACK_AB R134, R157, R155 ;  /* 0x0000009b9d86723e */ /* 0x000fe200000010ff */
[----:B------:R-:W-:Y:S01]  /*b190*/  FADD.FTZ R144, R155, R144 ;  /* 0x000000909b907221 */ /* 0x000fe20000010000 */
[----:B------:R-:W-:Y:S01]  /*b1a0*/  F2FP.BF16.PACK_AB R133, R175, R173 ;  /* 0x000000adaf85723e */ /* 0x000fe200000010ff */
[----:B------:R-:W-:Y:S01]  /*b1b0*/  LDSM.16.MT88.4 R152, [R239+0x3000] ;  /* 0x00300000ef98783b */ /* 0x000fe20000004200 */
[----:B------:R-:W-:Y:S01]  /*b1c0*/  F2FP.BF16.PACK_AB R135, R231, R199 ;  /* 0x000000c7e787723e */ /* 0x000fe200000010ff */
[----:B------:R-:W-:Y:S03]  /*b1d0*/  FADD.FTZ R164, R157, R144 ;  /* 0x000000909da47221 */ /* 0x000fe60000010000 */
[----:B------:R-:W-:Y:S01]  /*b1e0*/  F2FP.BF16.PACK_AB R136, R176, R174 ;  /* 0x000000aeb088723e */ /* 0x000fe200000010ff */
[----:B------:R-:W-:Y:S01]  /*b1f0*/  FADD.FTZ R164, R166, R164 ;  /* 0x000000a4a6a47221 */ /* 0x000fe20000010000 */
[----:B------:R-:W-:Y:S01]  /*b200*/  F2FP.BF16.PACK_AB R138, R178, R177 ;  /* 0x000000b1b28a723e */ /* 0x000fe200000010ff */
[-C--:B--2---:R-:W-:Y:S01]  /*b210*/  HMMA.16816.F32.BF16 R4, R132, R148.reuse, R4 ;  /* 0x000000948404723c */ /* 0x084fe20000041804 */
[----:B------:R-:W1:Y:S04]  /*b220*/  LDSM.16.MT88.4 R144, [R237+0x1000] ;  /* 0x00100000ed90783b */ /* 0x000e680000004200 */
[----:B------:R-:W-:Y:S02]  /*b230*/  F2FP.BF16.PACK_AB R137, R229, R230 ;  /* 0x000000e6e589723e */ /* 0x000fe400000010ff */
[----:B------:R-:W-:Y:S02]  /*b240*/  F2FP.BF16.PACK_AB R139, R227, R228 ;  /* 0x000000e4e38b723e */ /* 0x000fe400000010ff */
[----:B------:R-:W-:Y:S05]  /*b250*/  LDSM.16.MT88.4 R156, [R238+0x3000] ;  /* 0x00300000ee9c783b */ /* 0x000fea0000004200 */
        /* <DEDUP_REMOVED lines=18> */
[----:B------:R-:W-:Y:S07]  /*b380*/  LDSM.16.MT88.4 R148, [R238+0x1800] ;  /* 0x00180000ee94783b */ /* 0x000fee0000004200 */
[-C--:B------:R-:W-:Y:S08]  /*b390*/  HMMA.16816.F32.BF16 R68, R132, R152.reuse, R68 ;  /* 0x000000988444723c */ /* 0x080ff00000041844 */
[C---:B------:R-:W-:Y:S08]  /*b3a0*/  HMMA.16816.F32.BF16 R72, R136.reuse, R152, R72 ;  /* 0x000000988848723c */ /* 0x040ff00000041848 */
[-C--:B------:R-:W-:Y:S08]  /*b3b0*/  HMMA.16816.F32.BF16 R76, R136, R154.reuse, R76 ;  /* 0x0000009a884c723c */ /* 0x080ff0000004184c */
[C---:B------:R-:W-:Y:S08]  /*b3c0*/  HMMA.16816.F32.BF16 R80, R132.reuse, R154, R80 ;  /* 0x0000009a8450723c */ /* 0x040ff00000041850 */
[-C--:B------:R-:W-:Y:S08]  /*b3d0*/  HMMA.16816.F32.BF16 R84, R132, R156.reuse, R84 ;  /* 0x0000009c8454723c */ /* 0x080ff00000041854 */
[C---:B------:R-:W-:Y:S08]  /*b3e0*/  HMMA.16816.F32.BF16 R88, R136.reuse, R156, R88 ;  /* 0x0000009c8858723c */ /* 0x040ff00000041858 */
[-C--:B------:R-:W-:Y:S08]  /*b3f0*/  HMMA.16816.F32.BF16 R92, R136, R158.reuse, R92 ;  /* 0x0000009e885c723c */ /* 0x080ff0000004185c */
[C---:B------:R-:W-:Y:S01]  /*b400*/  HMMA.16816.F32.BF16 R96, R132.reuse, R158, R96 ;  /* 0x0000009e8460723c */ /* 0x040fe20000041860 */
[----:B------:R-:W2:Y:S07]  /*b410*/  LDSM.16.MT88.4 R156, [R239+0x1800] ;  /* 0x00180000ef9c783b */ /* 0x000eae0000004200 */
[-C--:B---3--:R-:W-:Y:S08]  /*b420*/  HMMA.16816.F32.BF16 R100, R132, R140.reuse, R100 ;  /* 0x0000008c8464723c */ /* 0x088ff00000041864 */
[C---:B------:R-:W-:Y:S07]  /*b430*/  HMMA.16816.F32.BF16 R104, R136.reuse, R140, R104 ;  /* 0x0000008c8868723c */ /* 0x040fee0000041868 */
[----:B------:R-:W-:Y:S01]  /*b440*/  FADD.FTZ R140, R167, R164 ;  /* 0x000000a4a78c7221 */ /* 0x000fe20000010000 */
[-C--:B------:R-:W-:Y:S04]  /*b450*/  HMMA.16816.F32.BF16 R108, R136, R142.reuse, R108 ;  /* 0x0000008e886c723c */ /* 0x080fe8000004186c */
[----:B------:R-:W-:Y:S01]  /*b460*/  FADD.FTZ R140, R202, R140 ;  /* 0x0000008cca8c7221 */ /* 0x000fe20000010000 */
[C---:B------:R-:W-:Y:S03]  /*b470*/  F2FP.BF16.PACK_AB R202, R168.reuse, R202 ;  /* 0x000000caa8ca723e */ /* 0x040fe600000010ff */
[C---:B------:R-:W-:Y:S08]  /*b480*/  HMMA.16816.F32.BF16 R112, R132.reuse, R142, R112 ;  /* 0x0000008e8470723c */ /* 0x040ff00000041870 */
[-C--:B-1----:R-:W-:Y:S08]  /*b490*/  HMMA.16816.F32.BF16 R116, R132, R144.reuse, R116 ;  /* 0x000000908474723c */ /* 0x082ff00000041874 */
[C---:B------:R-:W-:Y:S08]  /*b4a0*/  HMMA.16816.F32.BF16 R120, R136.reuse, R144, R120 ;  /* 0x000000908878723c */ /* 0x040ff00000041878 */
[-C--:B------:R-:W-:Y:S07]  /*b4b0*/  HMMA.16816.F32.BF16 R124, R136, R146.reuse, R124 ;  /* 0x00000092887c723c */ /* 0x080fee000004187c */
[----:B------:R-:W-:Y:S01]  /*b4c0*/  FADD.FTZ R136, R168, R140 ;  /* 0x0000008ca8887221 */ /* 0x000fe20000010000 */
[----:B------:R-:W-:Y:S01]  /*b4d0*/  HMMA.16816.F32.BF16 R128, R132, R146, R128 ;  /* 0x000000928480723c */ /* 0x000fe20000041880 */
[----:B------:R-:W1:Y:S03]  /*b4e0*/  LDSM.16.MT88.4 R140, [R237+0x1800] ;  /* 0x00180000ed8c783b */ /* 0x000e660000004200 */
[----:B------:R-:W-:Y:S02]  /*b4f0*/  FADD.FTZ R137, R161, R170 ;  /* 0x000000aaa1897221 */ /* 0x000fe40000010000 */
[----:B------:R-:W-:Y:S03]  /*b500*/  FADD.FTZ R138, R162, R172 ;  /* 0x000000aca28a7221 */ /* 0x000fe60000010000 */
[----:B------:R3:W-:Y:S04]  /*b510*/  STL [R1+0x70], R136 ;  /* 0x0000708801007387 */ /* 0x0007e80000100800 */
[----:B------:R-:W4:Y:S01]  /*b520*/  LDSM.16.MT88.4 R132, [R236+0x1800] ;  /* 0x00180000ec84783b */ /* 0x000f220000004200 */
[----:B---3--:R-:W-:Y:S02]  /*b530*/  FADD.FTZ R136, R160, R165 ;  /* 0x000000a5a0887221 */ /* 0x008fe40000010000 */
[-C--:B--2---:R-:W-:Y:S05]  /*b540*/  HMMA.16816.F32.BF16 R160, R200, R156.reuse, R4 ;  /* 0x0000009cc8a0723c */ /* 0x084fea0000041804 */
[----:B------:R-:W2:Y:S03]  /*b550*/  LDSM.16.MT88.4 R4, [R238+0x3800] ;  /* 0x00380000ee04783b */ /* 0x000ea60000004200 */
[C---:B------:R-:W-:Y:S05]  /*b560*/  HMMA.16816.F32.BF16 R164, R204.reuse, R156, R8 ;  /* 0x0000009ccca4723c */ /* 0x040fea0000041808 */
[----:B------:R-:W3:Y:S03]  /*b570*/  LDSM.16.MT88.4 R8, [R237+0x3800] ;  /* 0x00380000ed08783b */ /* 0x000ee60000004200 */
[-C--:B------:R-:W-:Y:S05]  /*b580*/  HMMA.16816.F32.BF16 R168, R204, R158.reuse, R12 ;  /* 0x0000009ecca8723c */ /* 0x080fea000004180c */
[----:B------:R-:W5:Y:S03]  /*b590*/  LDSM.16.MT88.4 R12, [R236+0x3800] ;  /* 0x00380000ec0c783b */ /* 0x000f660000004200 */
[C---:B------:R-:W-:Y:S07]  /*b5a0*/  HMMA.16816.F32.BF16 R156, R200.reuse, R158, R16 ;  /* 0x0000009ec89c723c */ /* 0x040fee0000041810 */
[----:B------:R-:W-:Y:S01]  /*b5b0*/  MOV R19, R179 ;  /* 0x000000b300137202 */ /* 0x000fe20000000f00 */
[-C--:B------:R-:W-:Y:S04]  /*b5c0*/  HMMA.16816.F32.BF16 R152, R200, R148.reuse, R20 ;  /* 0x00000094c898723c */ /* 0x080fe80000041814 */
[----:B------:R-:W-:Y:S02]  /*b5d0*/  MOV R18, R178 ;  /* 0x000000b200127202 */ /* 0x000fe40000000f00 */
[----:B------:R-:W-:Y:S02]  /*b5e0*/  MOV R17, R177 ;  /* 0x000000b100117202 */ /* 0x000fe40000000f00 */
[----:B------:R-:W-:Y:S04]  /*b5f0*/  MOV R23, R175 ;  /* 0x000000af00177202 */ /* 0x000fe80000000f00 */
[----:B------:R-:W-:Y:S02]  /*b600*/  MOV R21, R173 ;  /* 0x000000ad00157202 */ /* 0x000fe40000000f00 */
[----:B------:R-:W-:Y:S02]  /*b610*/  MOV R22, R174 ;  /* 0x000000ae00167202 */ /* 0x000fe40000000f00 */
[C---:B------:R-:W-:Y:S04]  /*b620*/  HMMA.16816.F32.BF16 R172, R204.reuse, R148, R24 ;  /* 0x00000094ccac723c */ /* 0x040fe80000041818 */
[----:B------:R-:W-:Y:S02]  /*b630*/  MOV R16, R176 ;  /* 0x000000b000107202 */ /* 0x000fe40000000f00 */
[----:B------:R-:W-:Y:S02]  /*b640*/  MOV R20, R138 ;  /* 0x0000008a00147202 */ /* 0x000fe40000000f00 */
[-C--:B------:R-:W-:Y:S04]  /*b650*/  HMMA.16816.F32.BF16 R176, R204, R150.reuse, R28 ;  /* 0x00000096ccb0723c */ /* 0x080fe8000004181c */
[----:B------:R-:W-:Y:S01]  /*b660*/  MOV R26, R137 ;  /* 0x00000089001a7202 */ /* 0x000fe20000000f00 */
[----:B------:R-:W-:Y:S01]  /*b670*/  FADD.FTZ R225, R225, R20 ;  /* 0x00000014e1e17221 */ /* 0x000fe20000010000 */
[----:B------:R-:W-:Y:S02]  /*b680*/  MOV R27, R136 ;  /* 0x00000088001b7202 */ /* 0x000fe40000000f00 */
[C---:B------:R-:W-:Y:S04]  /*b690*/  HMMA.16816.F32.BF16 R148, R200.reuse, R150, R32 ;  /* 0x00000096c894723c */ /* 0x040fe80000041820 */
[----:B------:R-:W-:Y:S02]  /*b6a0*/  FADD.FTZ R220, R220, R26 ;  /* 0x0000001adcdc7221 */ /* 0x000fe40000010000 */
[----:B------:R-:W-:Y:S02]  /*b6b0*/  FADD.FTZ R226, R226, R27 ;  /* 0x0000001be2e27221 */ /* 0x000fe40000010000 */
[-C--:B-1----:R-:W-:Y:S04]  /*b6c0*/  HMMA.16816.F32.BF16 R144, R200, R140.reuse, R36 ;  /* 0x0000008cc890723c */ /* 0x082fe80000041824 */
        /* <DEDUP_REMOVED lines=9> */
[----:B------:R-:W-:Y:S01]  /*b760*/  FADD.FTZ R220, R199, R220 ;  /* 0x000000dcc7dc7221 */ /* 0x000fe20000010000 */
[----:B------:R-:W-:Y:S01]  /*b770*/  MOV R199, R3 ;  /* 0x0000000300c77202 */ /* 0x000fe20000000f00 */
        /* <DEDUP_REMOVED lines=24> */
[----:B------:R-:W-:Y:S01]  /*b900*/  FADD.FTZ R225, R198, R225 ;  /* 0x000000e1c6e17221 */ /* 0x000fe20000010000 */
[----:B------:R-:W-:Y:S01]  /*b910*/  MOV R198, R196 ;  /* 0x000000c400c67202 */ /* 0x000fe20000000f00 */
[-C--:B--2---:R-:W-:Y:S08]  /*b920*/  HMMA.16816.F32.BF16 R84, R200, R4.reuse, R84 ;  /* 0x00000004c854723c */ /* 0x084ff00000041854 */
[C---:B------:R-:W-:Y:S01]  /*b930*/  HMMA.16816.F32.BF16 R88, R204.reuse, R4, R88 ;  /* 0x00000004cc58723c */ /* 0x040fe20000041858 */
[----:B------:R-:W2:Y:S04]  /*b940*/  LDL R5, [R1+0x7c] ;  /* 0x00007c0001057983 */ /* 0x000ea80000100800 */
[----:B------:R-:W2:Y:S03]  /*b950*/  LDL.LU R4, [R1+0x78] ;  /* 0x0000780001047983 */ /* 0x000ea60000300800 */
[-C--:B------:R-:W-:Y:S08]  /*b960*/  HMMA.16816.F32.BF16 R92, R204, R6.reuse, R92 ;  /* 0x00000006cc5c723c */ /* 0x080ff0000004185c */
[C---:B------:R-:W-:Y:S07]  /*b970*/  HMMA.16816.F32.BF16 R96, R200.reuse, R6, R96 ;  /* 0x00000006c860723c */ /* 0x040fee0000041860 */
[----:B------:R-:W-:Y:S01]  /*b980*/  FADD.FTZ R6, R213, R220 ;  /* 0x000000dcd5067221 */ /* 0x000fe20000010000 */
[-C--:B---3--:R-:W-:Y:S04]  /*b990*/  HMMA.16816.F32.BF16 R100, R200, R8.reuse, R100 ;  /* 0x00000008c864723c */ /* 0x088fe80000041864 */
[----:B------:R1:W-:Y:S04]  /*b9a0*/  STL [R1+0x74], R6 ;  /* 0x0000740601007387 */ /* 0x0003e80000100800 */
[C---:B------:R-:W-:Y:S08]  /*b9b0*/  HMMA.16816.F32.BF16 R104, R204.reuse, R8, R104 ;  /* 0x00000008cc68723c */ /* 0x040ff00000041868 */
[-C--:B------:R-:W-:Y:S08]  /*b9c0*/  HMMA.16816.F32.BF16 R108, R204, R10.reuse, R108 ;  /* 0x0000000acc6c723c */ /* 0x080ff0000004186c */
[C---:B------:R-:W-:Y:S08]  /*b9d0*/  HMMA.16816.F32.BF16 R112, R200.reuse, R10, R112 ;  /* 0x0000000ac870723c */ /* 0x040ff00000041870 */
[-C--:B-----5:R-:W-:Y:S08]  /*b9e0*/  HMMA.16816.F32.BF16 R116, R200, R12.reuse, R116 ;  /* 0x0000000cc874723c */ /* 0x0a0ff00000041874 */
[C---:B------:R-:W-:Y:S08]  /*b9f0*/  HMMA.16816.F32.BF16 R120, R204.reuse, R12, R120 ;  /* 0x0000000ccc78723c */ /* 0x040ff00000041878 */
[-C--:B------:R-:W-:Y:S08]  /*ba00*/  HMMA.16816.F32.BF16 R124, R204, R14.reuse, R124 ;  /* 0x0000000ecc7c723c */ /* 0x080ff0000004187c */
[----:B------:R-:W-:Y:S07]  /*ba10*/  HMMA.16816.F32.BF16 R128, R200, R14, R128 ;  /* 0x0000000ec880723c */ /* 0x000fee0000041880 */
[----:B------:R-:W-:Y:S01]  /*ba20*/  FADD.FTZ R203, R221, R226 ;  /* 0x000000e2ddcb7221 */ /* 0x000fe20000010000 */
[----:B------:R-:W-:Y:S01]  /*ba30*/  MOV R200, R2 ;  /* 0x0000000200c87202 */ /* 0x000fe20000000f00 */
[----:B------:R-:W-:Y:S03]  /*ba40*/  FADD.FTZ R202, R197, R225 ;  /* 0x000000e1c5ca7221 */ /* 0x000fe60000010000 */
[----:B------:R-:W-:Y:S02]  /*ba50*/  MOV R197, R0 ;  /* 0x0000000000c57202 */ /* 0x000fe40000000f00 */
[C---:B--2---:R-:W-:Y:S02]  /*ba60*/  ISETP.GT.AND P0, PT, R4.reuse, R5, PT ;  /* 0x000000050400720c */ /* 0x044fe40003f04270 */
[----:B------:R-:W-:Y:S05]  /*ba70*/  IADD3 R4, R4, -0x1, RZ ;  /* 0xffffffff04047810 */ /* 0x000fea0007ffe0ff */
[----:B------:R1:W-:Y:S04]  /*ba80*/  STL [R1+0x78], R4 ;  /* 0x0000780401007387 */ /* 0x0003e80000100800 */
[----:B------:R1:W-:Y:S02]  /*ba90*/  STL [R1+0x78], R4 ;  /* 0x0000780401007387 */ /* 0x0003e40000100800 */
[----:B-1----:R-:W-:-:S05]  /*baa0*/  @P0 BRA `(.L_x_1660) ;  /* 0xffffaea000000947 */ /* 0x002fca000383ffff */
.L_x_1649:
[----:B-1----:R-:W2:Y:S02]  /*bab0*/  LDL R4, [R1+0x78] ;  /* 0x0000780001047983 */ /* 0x002ea40000100800 */
[----:B--2---:R-:W-:-:S13]  /*bac0*/  ISETP.GE.AND P0, PT, R4, RZ, PT ;  /* 0x000000ff0400720c */ /* 0x004fda0003f06270 */
[----:B------:R-:W-:Y:S05]  /*bad0*/  @!P0 BRA `(.L_x_1661) ;  /* 0x000046e000008947 */ /* 0x000fea0003800000 */
[----:B------:R-:W-:Y:S01]  /*bae0*/  IMAD.MOV.U32 R200, RZ, RZ, R2 ;  /* 0x000000ffffc87224 */ /* 0x000fe200078e0002 */
[----:B------:R-:W-:Y:S01]  /*baf0*/  MOV R198, R196 ;  /* 0x000000c400c67202 */ /* 0x000fe20000000f00 */
[----:B------:R-:W-:Y:S01]  /*bb00*/  IMAD.MOV.U32 R199, RZ, RZ, R3 ;  /* 0x000000ffffc77224 */ /* 0x000fe200078e0003 */
[----:B------:R-:W-:Y:S02]  /*bb10*/  MOV R197, R0 ;  /* 0x0000000000c57202 */ /* 0x000fe40000000f00 */
.L_x_1668:
[----:B------:R-:W2:Y:S01]  /*bb20*/  LDL R4, [R1+0x48] ;  /* 0x0000480001047983 */ /* 0x000ea20000100800 */
[----:B------:R-:W-:Y:S04]  /*bb30*/  DEPBAR.LE SB0, 0x0 ;  /* 0x000080000000791a */ /* 0x000fe80000000000 */
[----:B------:R-:W3:Y:S01]  /*bb40*/  LDL R8, [R1+0x44] ;  /* 0x0000440001087983 */ /* 0x000ee20000100800 */
[----:B------:R-:W-:Y:S01]  /*bb50*/  WARPSYNC 0xffffffff ;  /* 0xffffffff00007948 */ /* 0x000fe20003800000 */
[----:B------:R-:W-:Y:S01]  /*bb60*/  IADD3 R196, R235, 0x2000, RZ ;  /* 0x00002000ebc47810 */ /* 0x000fe20007ffe0ff */
[C---:B------:R-:W-:Y:S01]  /*bb70*/  IMAD.SHL.U32 R45, R250.reuse, 0x2, RZ ;  /* 0x00000002fa2d7824 */ /* 0x040fe200078e00ff */
[----:B------:R-:W4:Y:S01]  /*bb80*/  LDL.64 R6, [R1+0x58] ;  /* 0x0000580001067983 */ /* 0x000f220000100a00 */
[----:B------:R-:W-:Y:S03]  /*bb90*/  SHF.L.U64.HI R52, R250, 0x1, R245 ;  /* 0x00000001fa347819 */ /* 0x000fe600000102f5 */
[----:B------:R-:W5:Y:S04]  /*bba0*/  LDL R5, [R1+0x30] ;  /* 0x0000300001057983 */ /* 0x000f680000100800 */
[----:B------:R-:W-:Y:S06]  /*bbb0*/  BAR.SYNC.DEFER_BLOCKING 0x0 ;  /* 0x0000000000007b1d */ /* 0x000fec0000010000 */
[----:B------:R1:W1:Y:S04]  /*bbc0*/  LDSM.16.M88.4 R64, [R244] ;  /* 0x00000000f440783b */ /* 0x0002680000000200 */
[----:B------:R1:W1:Y:S04]  /*bbd0*/  LDSM.16.M88.4 R60, [R244+0x2000] ;  /* 0x00200000f43c783b */ /* 0x0002680000000200 */
        /* <DEDUP_REMOVED lines=10> */
[----:B--2---:R-:W-:Y:S01]  /*bc80*/  SHF.R.S32.HI R0, RZ, 0x1f, R4 ;  /* 0x0000001fff007819 */ /* 0x004fe20000011404 */
[----:B------:R-:W-:Y:S01]  /*bc90*/  IMAD.WIDE.U32 R2, R4, c[0x0][0x208], RZ ;  /* 0x0000820004027a25 */ /* 0x000fe200078e00ff */
[----:B---3--:R-:W-:Y:S03]  /*bca0*/  SHF.R.S32.HI R53, RZ, 0x1f, R8 ;  /* 0x0000001fff357819 */ /* 0x008fe60000011408 */
[----:B------:R-:W-:Y:S04]  /*bcb0*/  IMAD R0, R0, c[0x0][0x208], RZ ;  /* 0x0000820000007a24 */ /* 0x000fe800078e02ff */
[----:B------:R-:W-:Y:S02]  /*bcc0*/  IMAD R0, R4, c[0x0][0x20c], R0 ;  /* 0x0000830004007a24 */ /* 0x000fe400078e0200 */
[----:B------:R-:W2:Y:S01]  /*bcd0*/  LDL R4, [R1+0xc] ;  /* 0x00000c0001047983 */ /* 0x000ea20000100800 */
[----:B------:R-:W-:Y:S02]  /*bce0*/  IMAD R53, R53, c[0x0][0x218], RZ ;  /* 0x0000860035357a24 */ /* 0x000fe400078e02ff */
[----:B------:R-:W-:Y:S02]  /*bcf0*/  IMAD.IADD R3, R3, 0x1, R0 ;  /* 0x0000000103037824 */ /* 0x000fe400078e0200 */
[C---:B------:R-:W-:Y:S02]  /*bd00*/  IMAD R53, R8.reuse, c[0x0][0x21c], R53 ;  /* 0x0000870008357a24 */ /* 0x040fe400078e0235 */
[----:B------:R-:W-:Y:S05]  /*bd10*/  IMAD.WIDE.U32 R2, R8, c[0x0][0x218], R2 ;  /* 0x0000860008027a25 */ /* 0x000fea00078e0002 */
[----:B----4-:R-:W-:Y:S02]  /*bd20*/  IADD3 R0, P0, R6, R2, RZ ;  /* 0x0000000206007210 */ /* 0x010fe40007f1e0ff */
[----:B------:R-:W-:Y:S02]  /*bd30*/  IADD3 R2, R235, 0x3000, RZ ;  /* 0x00003000eb027810 */ /* 0x000fe40007ffe0ff */
[----:B-----5:R-:W-:Y:S02]  /*bd40*/  IADD3.X R53, R5, R3, R53, P0, !PT ;  /* 0x0000000305357210 */ /* 0x020fe400007fe435 */
[C---:B------:R-:W-:Y:S02]  /*bd50*/  LEA R46, P0, R0.reuse, c[0x0][0x1f8], 0x1 ;  /* 0x00007e00002e7a11 */ /* 0x040fe400078008ff */
[C---:B------:R-:W-:Y:S02]  /*bd60*/  IADD3 R3, R235.reuse, 0x2800, RZ ;  /* 0x00002800eb037810 */ /* 0x040fe40007ffe0ff */
[----:B------:R-:W-:Y:S02]  /*bd70*/  LEA.HI.X R53, R0, c[0x0][0x1fc], R53, 0x1, P0 ;  /* 0x00007f0000357a11 */ /* 0x000fe400000f0c35 */
[----:B------:R-:W-:Y:S02]  /*bd80*/  IADD3 R0, R235, 0x3800, RZ ;  /* 0x00003800eb007810 */ /* 0x000fe40007ffe0ff */
[C---:B--2---:R-:W-:Y:S01]  /*bd90*/  SHF.L.U64.HI R44, R4.reuse, 0x1, R246 ;  /* 0x00000001042c7819 */ /* 0x044fe200000102f6 */
[----:B------:R-:W-:Y:S01]  /*bda0*/  IMAD.SHL.U32 R40, R4, 0x2, RZ ;  /* 0x0000000204287824 */ /* 0x000fe200078e00ff */
[----:B------:R-:W-:-:S05]  /*bdb0*/  BRA.DIV ~URZ, `(.L_x_1662) ;  /* 0x0000aa027f007947 */ /* 0x000fca000b800000 */
[----:B-1----:R1:W2:Y:S02]  /*bdc0*/  SHFL.IDX PT, R28, R53, RZ, 0x181f ;  /* 0x00181fff351c7589 */ /* 0x0022a400000e0000 */
.L_x_1745:
[-C--:B------:R-:W-:Y:S01]  /*bdd0*/  HMMA.16816.F32.BF16 R4, R64, R16.reuse, RZ ;  /* 0x000000104004723c */ /* 0x080fe200000418ff */
[----:B------:R-:W3:Y:S01]  /*bde0*/  LDL R20, [R1+0xc] ;  /* 0x00000c0001147983 */ /* 0x000ee20000100800 */
[----:B------:R-:W-:Y:S01]  /*bdf0*/  BSSY B0, `(.L_x_1663) ;  /* 0x00001a7000007945 */ /* 0x000fe20003800000 */
[----:B------:R-:W-:Y:S02]  /*be00*/  ISETP.GE.AND P0, PT, R250, c[0x0][0x1d4], PT ;  /* 0x00007500fa007a0c */ /* 0x000fe40003f06270 */
[----:B------:R-:W4:Y:S02]  /*be10*/  SHFL.IDX PT, R38, R46, RZ, 0x181f ;  /* 0x00181fff2e267589 */ /* 0x000f2400000e0000 */
[----:B------:R-:W-:Y:S01]  /*be20*/  SEL R47, RZ, 0x10, P0 ;  /* 0x00000010ff2f7807 */ /* 0x000fe20000000000 */
[C---:B------:R-:W-:Y:S05]  /*be30*/  HMMA.16816.F32.BF16 R8, R60.reuse, R16, RZ ;  /* 0x000000103c08723c */ /* 0x040fea00000418ff */
[----:B------:R-:W5:Y:S03]  /*be40*/  SHFL.IDX PT, R54, R46, 0x1, 0x181f ;  /* 0x00381f002e367f89 */ /* 0x000f6600000e0000 */
[-C--:B------:R-:W-:Y:S05]  /*be50*/  HMMA.16816.F32.BF16 R12, R60, R18.reuse, RZ ;  /* 0x000000123c0c723c */ /* 0x080fea00000418ff */
[----:B------:R-:W1:Y:S03]  /*be60*/  SHFL.IDX PT, R36, R53, 0x1, 0x181f ;  /* 0x00381f0035247f89 */ /* 0x000e6600000e0000 */
[C---:B------:R-:W-:Y:S05]  /*be70*/  HMMA.16816.F32.BF16 R16, R64.reuse, R18, RZ ;  /* 0x000000124010723c */ /* 0x040fea00000418ff */
[----:B------:R-:W2:Y:S08]  /*be80*/  SHFL.IDX PT, R41, R46, 0x2, 0x181f ;  /* 0x00581f002e297f89 */ /* 0x000eb000000e0000 */
[----:B------:R-:W1:Y:S08]  /*be90*/  SHFL.IDX PT, R42, R53, 0x2, 0x181f ;  /* 0x00581f00352a7f89 */ /* 0x000e7000000e0000 */
[----:B------:R-:W1:Y:S08]  /*bea0*/  SHFL.IDX PT, R46, R46, 0x3, 0x181f ;  /* 0x00781f002e2e7f89 */ /* 0x000e7000000e0000 */
[----:B-1----:R-:W1:Y:S01]  /*beb0*/  SHFL.IDX PT, R53, R53, 0x3, 0x181f ;  /* 0x00781f0035357f89 */ /* 0x002e6200000e0000 */
[----:B---3--:R-:W-:Y:S02]  /*bec0*/  ISETP.GE.AND P2, PT, R20, c[0x0][0x1d4], PT ;  /* 0x0000750014007a0c */ /* 0x008fe40003f46270 */
[-C--:B------:R-:W-:Y:S01]  /*bed0*/  HMMA.16816.F32.BF16 R20, R64, R32.reuse, RZ ;  /* 0x000000204014723c */ /* 0x080fe200000418ff */
[C---:B----4-:R-:W-:Y:S02]  /*bee0*/  IADD3 R30, P4, R38.reuse, R40, RZ ;  /* 0x00000028261e7210 */ /* 0x050fe40007f9e0ff */
[-C--:B------:R-:W-:Y:S02]  /*bef0*/  IADD3 R38, P5, R38, R45.reuse, RZ ;  /* 0x0000002d26267210 */ /* 0x080fe40007fbe0ff */
[C---:B--2---:R-:W-:Y:S02]  /*bf00*/  IADD3.X R31, R28.reuse, R44, RZ, P4, !PT ;  /* 0x0000002c1c1f7210 */ /* 0x044fe400027fe4ff */
[----:B------:R-:W-:Y:S01]  /*bf10*/  IADD3.X R39, R28, R52, RZ, P5, !PT ;  /* 0x000000341c277210 */ /* 0x000fe20002ffe4ff */
[C---:B------:R-:W-:Y:S01]  /*bf20*/  HMMA.16816.F32.BF16 R24, R60.reuse, R32, RZ ;  /* 0x000000203c18723c */ /* 0x040fe200000418ff */
[----:B------:R-:W-:Y:S02]  /*bf30*/  SEL R201, RZ, 0x10, P2 ;  /* 0x00000010ffc97807 */ /* 0x000fe40001000000 */
[----:B------:R2:W-:Y:S01]  /*bf40*/  LDGSTS.E.BYPASS.LTC128B.128 [R251+0x100], [R30.64], !P2 ;  /* 0x001000001efb7fae */ /* 0x0005e2000d101d46 */
[C---:B-----5:R-:W-:Y:S02]  /*bf50*/  IADD3 R56, P4, R54.reuse, R40, RZ ;  /* 0x0000002836387210 */ /* 0x060fe40007f9e0ff */
[-C--:B------:R-:W-:Y:S02]  /*bf60*/  IADD3 R54, P5, R54, R45.reuse, RZ ;  /* 0x0000002d36367210 */ /* 0x080fe40007fbe0ff */
[C---:B------:R-:W-:Y:S02]  /*bf70*/  IADD3.X R57, R36.reuse, R44, RZ, P4, !PT ;  /* 0x0000002c24397210 */ /* 0x040fe400027fe4ff */
[----:B------:R-:W-:Y:S01]  /*bf80*/  ISETP.NE.U32.AND P6, PT, R201, RZ, PT ;  /* 0x000000ffc900720c */ /* 0x000fe20003fc5070 */
[----:B------:R3:W-:Y:S01]  /*bf90*/  LDGSTS.E.BYPASS.LTC128B.128 [R251+0x2100], [R38.64], !P0 ;  /* 0x0210000026fb7fae */ /* 0x0007e2000c101d46 */
[----:B------:R-:W-:Y:S02]  /*bfa0*/  IADD3.X R55, R36, R52, RZ, P5, !PT ;  /* 0x0000003424377210 */ /* 0x000fe40002ffe4ff */
[C---:B------:R-:W-:Y:S02]  /*bfb0*/  ISETP.NE.U32.AND P5, PT, R47.reuse, RZ, PT ;  /* 0x000000ff2f00720c */ /* 0x040fe40003fa5070 */
[----:B------:R-:W-:Y:S03]  /*bfc0*/  IADD3 R47, -R47, 0x10, RZ ;  /* 0x000000102f2f7810 */ /* 0x000fe60007ffe1ff */
[----:B------:R4:W-:Y:S01]  /*bfd0*/  LDGSTS.E.BYPASS.LTC128B.128 [R251+0x900], [R56.64], !P2 ;  /* 0x0090000038fb7fae */ /* 0x0009e2000d101d46 */
[----:B------:R-:W-:Y:S07]  /*bfe0*/  LOP3.LUT R47, R47, 0xf, RZ, 0xc0, !PT ;  /* 0x0000000f2f2f7812 */ /* 0x000fee00078ec0ff */
[----:B------:R5:W-:Y:S01]  /*bff0*/  LDGSTS.E.BYPASS.LTC128B.128 [R251+0x2900], [R54.64], !P0 ;  /* 0x0290000036fb7fae */ /* 0x000be2000c101d46 */
[-C--:B--2---:R-:W-:Y:S08]  /*c000*/  HMMA.16816.F32.BF16 R28, R60, R34.reuse, RZ ;  /* 0x000000223c1c723c */ /* 0x084ff000000418ff */
[C---:B------:R-:W-:Y:S04]  /*c010*/  HMMA.16816.F32.BF16 R32, R64.reuse, R34, RZ ;  /* 0x000000224020723c */ /* 0x040fe800000418ff */
[C---:B---3--:R-:W-:Y:S04]  /*c020*/  IADD3 R38, P4, R41.reuse, R40, RZ ;  /* 0x0000002829267210 */ /* 0x048fe80007f9e0ff */
[C---:B------:R-:W-:Y:S05]  /*c030*/  IADD3.X R39, R42.reuse, R44, RZ, P4, !PT ;  /* 0x0000002c2a277210 */ /* 0x040fea00027fe4ff */
[----:B------:R2:W-:Y:S01]  /*c040*/  LDGSTS.E.BYPASS.LTC128B.128 [R251+0x1100], [R38.64], !P2 ;  /* 0x0110000026fb7fae */ /* 0x0005e2000d101d46 */
[----:B------:R-:W-:Y:S02]  /*c050*/  IADD3 R58, P2, R41, R45, RZ ;  /* 0x0000002d293a7210 */ /* 0x000fe40007f5e0ff */
[----:B-----5:R-:W-:Y:S02]  /*c060*/  IADD3 R54, -R201, 0x10, RZ ;  /* 0x00000010c9367810 */ /* 0x020fe40007ffe1ff */
[----:B------:R-:W-:Y:S02]  /*c070*/  IADD3.X R59, R42, R52, RZ, P2, !PT ;  /* 0x000000342a3b7210 */ /* 0x000fe400017fe4ff */
[----:B------:R-:W-:Y:S03]  /*c080*/  LOP3.LUT R54, R54, 0xf, RZ, 0xc0, !PT ;  /* 0x0000000f36367812 */ /* 0x000fe600078ec0ff */
[----:B------:R3:W-:Y:S01]  /*c090*/  LDGSTS.E.BYPASS.LTC128B.128 [R251+0x3100], [R58.64], !P0 ;  /* 0x031000003afb7fae */ /* 0x0007e2000c101d46 */
[-C--:B------:R-:W-:Y:S04]  /*c0a0*/  IADD3 R54, P4, P2, R54, R46.reuse, R40 ;  /* 0x0000002e36367210 */ /* 0x080fe80007a9e028 */
[-C--:B-1----:R-:W-:Y:S02]  /*c0b0*/  IADD3.X R55, RZ, R53.reuse, R44, P4, P2 ;  /* 0x00000035ff377210 */ /* 0x082fe400027e442c */
[----:B----4-:R-:W-:Y:S03]  /*c0c0*/  IADD3 R56, P4, P2, R47, R46, R45 ;  /* 0x0000002e2f387210 */ /* 0x010fe60007a9e02d */
[----:B------:R1:W-:Y:S01]  /*c0d0*/  LDGSTS.E.BYPASS.LTC128B.128.ZFILL [R251+0x1900], [R54.64], P6 ;  /* 0x0190000036fb7fae */ /* 0x0003e2000b141d46 */
[----:B------:R-:W-:Y:S01]  /*c0e0*/  IADD3.X R57, RZ, R53, R52, P4, P2 ;  /* 0x00000035ff397210 */ /* 0x000fe200027e4434 */
[-C--:B--2---:R-:W-:Y:S06]  /*c0f0*/  HMMA.16816.F32.BF16 R36, R64, R48.reuse, RZ ;  /* 0x000000304024723c */ /* 0x084fec00000418ff */
[----:B------:R3:W-:Y:S02]  /*c100*/  LDGSTS.E.BYPASS.LTC128B.128.ZFILL [R251+0x3900], [R56.64], P5 ;  /* 0x0390000038fb7fae */ /* 0x0007e4000a941d46 */
[C---:B------:R-:W-:Y:S06]  /*c110*/  HMMA.16816.F32.BF16 R40, R60.reuse, R48, RZ ;  /* 0x000000303c28723c */ /* 0x040fec00000418ff */
[----:B------:R-:W0:Y:S02]  /*c120*/  LDGDEPBAR ;  /* 0x00000000000079af */ /* 0x000e240000000000 */
[-C--:B------:R-:W-:Y:S08]  /*c130*/  HMMA.16816.F32.BF16 R44, R60, R50.reuse, RZ ;  /* 0x000000323c2c723c */ /* 0x080ff000000418ff */
[C---:B------:R-:W-:Y:S08]  /*c140*/  HMMA.16816.F32.BF16 R48, R64.reuse, R50, RZ ;  /* 0x000000324030723c */ /* 0x040ff000000418ff */
[-C--:B-1----:R-:W-:Y:S08]  /*c150*/  HMMA.16816.F32.BF16 R52, R64, R204.reuse, RZ ;  /* 0x000000cc4034723c */ /* 0x082ff000000418ff */
[C---:B---3--:R-:W-:Y:S08]  /*c160*/  HMMA.16816.F32.BF16 R56, R60.reuse, R204, RZ ;  /* 0x000000cc3c38723c */ /* 0x048ff000000418ff */
        /* <DEDUP_REMOVED lines=24> */
[-C--:B-1----:R-:W-:Y:S01]  /*c2f0*/  HMMA.16816.F32.BF16 R4, R204, R212.reuse, R4 ;  /* 0x000000d4cc04723c */ /* 0x082fe20000041804 */
[----:B------:R1:W-:Y:S07]  /*c300*/  LDSM.16.M88.4 R228, [R2] ;  /* 0x0000000002e4783b */ /* 0x0003ee0000000200 */
[C---:B--2---:R-:W-:Y:S08]  /*c310*/  HMMA.16816.F32.BF16 R8, R220.reuse, R212, R8 ;  /* 0x000000d4dc08723c */ /* 0x044ff00000041808 */
[-C--:B------:R-:W-:Y:S08]  /*c320*/  HMMA.16816.F32.BF16 R12, R220, R214.reuse, R12 ;  /* 0x000000d6dc0c723c */ /* 0x080ff0000004180c */
[C---:B------:R-:W-:Y:S01]  /*c330*/  HMMA.16816.F32.BF16 R16, R204.reuse, R214, R16 ;  /* 0x000000d6cc10723c */ /* 0x040fe20000041810 */
[----:B-1----:R-:W2:Y:S04]  /*c340*/  LDL R2, [R1+0x78] ;  /* 0x0000780001027983 */ /* 0x002ea80000100800 */
[----:B------:R-:W-:Y:S03]  /*c350*/  LDSM.16.M88.4 R212, [R232+-0x2000] ;  /* 0xffe00000e8d4783b */ /* 0x000fe60000000200 */
        /* <DEDUP_REMOVED lines=9> */
[----:B------:R-:W3:Y:S07]  /*c3f0*/  LDSM.16.M88.4 R216, [R240+0x2000] ;  /* 0x00200000f0d8783b */ /* 0x000eee0000000200 */
[-C--:B------:R-:W-:Y:S08]  /*c400*/  HMMA.16816.F32.BF16 R52, R204, R224.reuse, R52 ;  /* 0x000000e0cc34723c */ /* 0x080ff00000041834 */
[C---:B------:R-:W-:Y:S08]  /*c410*/  HMMA.16816.F32.BF16 R56, R220.reuse, R224, R56 ;  /* 0x000000e0dc38723c */ /* 0x040ff00000041838 */
[-C--:B------:R-:W-:Y:S01]  /*c420*/  HMMA.16816.F32.BF16 R60, R220, R226.reuse, R60 ;  /* 0x000000e2dc3c723c */ /* 0x080fe2000004183c */
[----:B------:R-:W-:Y:S07]  /*c430*/  LDSM.16.M88.4 R220, [R232+-0x1000] ;  /* 0xfff00000e8dc783b */ /* 0x000fee0000000200 */
[----:B------:R-:W-:Y:S01]  /*c440*/  HMMA.16816.F32.BF16 R64, R204, R226, R64 ;  /* 0x000000e2cc40723c */ /* 0x000fe20000041840 */
[----:B------:R-:W4:Y:S07]  /*c450*/  LDSM.16.M88.4 R204, [R232+-0x1800] ;  /* 0xffe80000e8cc783b */ /* 0x000f2e0000000200 */
[-C--:B-1----:R-:W-:Y:S01]  /*c460*/  HMMA.16816.F32.BF16 R4, R208, R212.reuse, R4 ;  /* 0x000000d4d004723c */ /* 0x082fe20000041804 */
[----:B------:R-:W1:Y:S07]  /*c470*/  LDSM.16.M88.4 R224, [R232+-0x800] ;  /* 0xfff80000e8e0783b */ /* 0x000e6e0000000200 */
        /* <DEDUP_REMOVED lines=14> */
[-C--:B-1----:R-:W-:Y:S08]  /*c560*/  HMMA.16816.F32.BF16 R52, R208, R224.reuse, R52 ;  /* 0x000000e0d034723c */ /* 0x082ff00000041834 */
[C---:B------:R-:W-:Y:S08]  /*c570*/  HMMA.16816.F32.BF16 R56, R216.reuse, R224, R56 ;  /* 0x000000e0d838723c */ /* 0x040ff00000041838 */
[-C--:B------:R-:W-:Y:S01]  /*c580*/  HMMA.16816.F32.BF16 R60, R216, R226.reuse, R60 ;  /* 0x000000e2d83c723c */ /* 0x080fe2000004183c */
[----:B------:R-:W-:Y:S07]  /*c590*/  LDSM.16.M88.4 R216, [R243+0x3000] ;  /* 0x00300000f3d8783b */ /* 0x000fee0000000200 */
[----:B------:R-:W-:Y:S01]  /*c5a0*/  HMMA.16816.F32.BF16 R64, R208, R226, R64 ;  /* 0x000000e2d040723c */ /* 0x000fe20000041840 */
[----:B------:R-:W1:Y:S07]  /*c5b0*/  LDSM.16.M88.4 R208, [R243+0x2800] ;  /* 0x00280000f3d0783b */ /* 0x000e6e0000000200 */
[-C--:B---3--:R-:W-:Y:S01]  /*c5c0*/  HMMA.16816.F32.BF16 R4, R204, R212.reuse, R4 ;  /* 0x000000d4cc04723c */ /* 0x088fe20000041804 */
[----:B------:R-:W3:Y:S07]  /*c5d0*/  LDSM.16.M88.4 R224, [R243+0x3800] ;  /* 0x00380000f3e0783b */ /* 0x000eee0000000200 */
[C---:B----4-:R-:W-:Y:S08]  /*c5e0*/  HMMA.16816.F32.BF16 R8, R220.reuse, R212, R8 ;  /* 0x000000d4dc08723c */ /* 0x050ff00000041808 */
        /* <DEDUP_REMOVED lines=8> */
[-C--:B------:R-:W-:Y:S03]  /*c670*/  HMMA.16816.F32.BF16 R36, R204, R216.reuse, R36 ;  /* 0x000000d8cc24723c */ /* 0x080fe60000041824 */
[----:B--2---:R-:W-:Y:S05]  /*c680*/  ISETP.GE.AND P2, PT, R2, 0x1, PT ;  /* 0x000000010200780c */ /* 0x004fea0003f46270 */
[C---:B------:R-:W-:Y:S08]  /*c690*/  HMMA.16816.F32.BF16 R40, R220.reuse, R216, R40 ;  /* 0x000000d8dc28723c */ /* 0x040ff00000041828 */
[-C--:B------:R-:W-:Y:S08]  /*c6a0*/  HMMA.16816.F32.BF16 R44, R220, R218.reuse, R44 ;  /* 0x000000dadc2c723c */ /* 0x080ff0000004182c */
[C---:B------:R-:W-:Y:S01]  /*c6b0*/  HMMA.16816.F32.BF16 R48, R204.reuse, R218, R48 ;  /* 0x000000dacc30723c */ /* 0x040fe20000041830 */
[----:B------:R-:W2:Y:S07]  /*c6c0*/  LDSM.16.M88.4 R216, [R242+0x6000] ;  /* 0x00600000f2d8783b */ /* 0x000eae0000000200 */
[-C--:B---3--:R-:W-:Y:S08]  /*c6d0*/  HMMA.16816.F32.BF16 R52, R204, R224.reuse, R52 ;  /* 0x000000e0cc34723c */ /* 0x088ff00000041834 */
[C---:B------:R-:W-:Y:S08]  /*c6e0*/  HMMA.16816.F32.BF16 R56, R220.reuse, R224, R56 ;  /* 0x000000e0dc38723c */ /* 0x040ff00000041838 */
[-C--:B------:R-:W-:Y:S01]  /*c6f0*/  HMMA.16816.F32.BF16 R60, R220, R226.reuse, R60 ;  /* 0x000000e2dc3c723c */ /* 0x080fe2000004183c */
[----:B------:R-:W3:Y:S07]  /*c700*/  LDSM.16.M88.4 R220, [R3] ;  /* 0x0000000003dc783b */ /* 0x000eee0000000200 */
[----:B------:R-:W-:Y:S01]  /*c710*/  HMMA.16816.F32.BF16 R64, R204, R226, R64 ;  /* 0x000000e2cc40723c */ /* 0x000fe20000041840 */
[----:B------:R-:W4:Y:S07]  /*c720*/  LDSM.16.M88.4 R204, [R0] ;  /* 0x0000000000cc783b */ /* 0x000f2e0000000200 */
[-C--:B-1----:R-:W-:Y:S01]  /*c730*/  HMMA.16816.F32.BF16 R4, R208, R212.reuse, R4 ;  /* 0x000000d4d004723c */ /* 0x082fe20000041804 */
[----:B------:R-:W-:Y:S07]  /*c740*/  LDSM.16.M88.4 R224, [R241+0x6000] ;  /* 0x00600000f1e0783b */ /* 0x000fee0000000200 */
        /* <DEDUP_REMOVED lines=14> */
[-C--:B----4-:R-:W-:Y:S08]  /*c830*/  HMMA.16816.F32.BF16 R52, R208, R204.reuse, R52 ;  /* 0x000000ccd034723c */ /* 0x090ff00000041834 */
[C---:B------:R-:W-:Y:S08]  /*c840*/  HMMA.16816.F32.BF16 R56, R216.reuse, R204, R56 ;  /* 0x000000ccd838723c */ /* 0x040ff00000041838 */
[-C--:B------:R-:W-:Y:S01]  /*c850*/  HMMA.16816.F32.BF16 R60, R216, R206.reuse, R60 ;  /* 0x000000ced83c723c */ /* 0x080fe2000004183c */
[----:B------:R-:W3:Y:S07]  /*c860*/  LDSM.16.M88.4 R216, [R234+0x3000] ;  /* 0x00300000ead8783b */ /* 0x000eee0000000200 */
[----:B------:R-:W-:Y:S01]  /*c870*/  HMMA.16816.F32.BF16 R64, R208, R206, R64 ;  /* 0x000000ced040723c */ /* 0x000fe20000041840 */
[----:B------:R-:W4:Y:S07]  /*c880*/  LDSM.16.M88.4 R204, [R234+0x3800] ;  /* 0x00380000eacc783b */ /* 0x000f2e0000000200 */
[-C--:B-1----:R-:W-:Y:S01]  /*c890*/  HMMA.16816.F32.BF16 R4, R212, R220.reuse, R4 ;  /* 0x000000dcd404723c */ /* 0x082fe20000041804 */
[----:B------:R-:W-:Y:S07]  /*c8a0*/  LDSM.16.M88.4 R208, [R240+0x4000] ;  /* 0x00400000f0d0783b */ /* 0x000fee0000000200 */
[C---:B------:R-:W-:Y:S08]  /*c8b0*/  HMMA.16816.F32.BF16 R8, R224.reuse, R220, R8 ;  /* 0x000000dce008723c */ /* 0x040ff00000041808 */
[-C--:B------:R-:W-:Y:S08]  /*c8c0*/  HMMA.16816.F32.BF16 R12, R224, R222.reuse, R12 ;  /* 0x000000dee00c723c */ /* 0x080ff0000004180c */
[C---:B------:R-:W-:Y:S01]  /*c8d0*/  HMMA.16816.F32.BF16 R16, R212.reuse, R222, R16 ;  /* 0x000000ded410723c */ /* 0x040fe20000041810 */
[----:B------:R-:W1:Y:S07]  /*c8e0*/  LDSM.16.M88.4 R220, [R232] ;  /* 0x00000000e8dc783b */ /* 0x000e6e0000000200 */
[-C--:B--2---:R-:W-:Y:S08]  /*c8f0*/  HMMA.16816.F32.BF16 R20, R212, R228.reuse, R20 ;  /* 0x000000e4d414723c */ /* 0x084ff00000041814 */
[C---:B------:R-:W-:Y:S08]  /*c900*/  HMMA.16816.F32.BF16 R24, R224.reuse, R228, R24 ;  /* 0x000000e4e018723c */ /* 0x040ff00000041818 */
[-C--:B------:R-:W-:Y:S08]  /*c910*/  HMMA.16816.F32.BF16 R28, R224, R230.reuse, R28 ;  /* 0x000000e6e01c723c */ /* 0x080ff0000004181c */
[C---:B------:R-:W-:Y:S01]  /*c920*/  HMMA.16816.F32.BF16 R32, R212.reuse, R230, R32 ;  /* 0x000000e6d420723c */ /* 0x040fe20000041820 */
[----:B------:R-:W2:Y:S07]  /*c930*/  LDSM.16.M88.4 R228, [R233+0x6000] ;  /* 0x00600000e9e4783b */ /* 0x000eae0000000200 */
[-C--:B---3--:R-:W-:Y:S08]  /*c940*/  HMMA.16816.F32.BF16 R36, R212, R216.reuse, R36 ;  /* 0x000000d8d424723c */ /* 0x088ff00000041824 */
[C---:B------:R-:W-:Y:S08]  /*c950*/  HMMA.16816.F32.BF16 R40, R224.reuse, R216, R40 ;  /* 0x000000d8e028723c */ /* 0x040ff00000041828 */
[-C--:B------:R-:W-:Y:S08]  /*c960*/  HMMA.16816.F32.BF16 R44, R224, R218.reuse, R44 ;  /* 0x000000dae02c723c */ /* 0x080ff0000004182c */
[C---:B------:R-:W-:Y:S08]  /*c970*/  HMMA.16816.F32.BF16 R48, R212.reuse, R218, R48 ;  /* 0x000000dad430723c */ /* 0x040ff00000041830 */
[-C--:B----4-:R-:W-:Y:S08]  /*c980*/  HMMA.16816.F32.BF16 R52, R212, R204.reuse, R52 ;  /* 0x000000ccd434723c */ /* 0x090ff00000041834 */
[C---:B------:R-:W-:Y:S08]  /*c990*/  HMMA.16816.F32.BF16 R56, R224.reuse, R204, R56 ;  /* 0x000000cce038723c */ /* 0x040ff00000041838 */
[-C--:B------:R-:W-:Y:S08]  /*c9a0*/  HMMA.16816.F32.BF16 R60, R224, R206.reuse, R60 ;  /* 0x000000cee03c723c */ /* 0x080ff0000004183c */
[----:B------:R-:W-:Y:S08]  /*c9b0*/  HMMA.16816.F32.BF16 R64, R212, R206, R64 ;  /* 0x000000ced440723c */ /* 0x000ff00000041840 */
[-C--:B-1----:R-:W-:Y:S08]  /*c9c0*/  HMMA.16816.F32.BF16 R4, R208, R220.reuse, R4 ;  /* 0x000000dcd004723c */ /* 0x082ff00000041804 */
[C---:B--2---:R-:W-:Y:S08]  /*c9d0*/  HMMA.16816.F32.BF16 R8, R228.reuse, R220, R8 ;  /* 0x000000dce408723c */ /* 0x044ff00000041808 */
        /* <DEDUP_REMOVED lines=18> */
[----:B------:R-:W-:Y:S03]  /*cb00*/  FMUL.FTZ R19, R19, c[0x0][0x320] ;  /* 0x0000c80013137a20 */ /* 0x000fe60000410000 */
[----:B------:R4:W1:Y:S10]  /*cb10*/  MUFU.TANH R214, R7 ;  /* 0x0000000700d67308 */ /* 0x0008740000002400 */
[----:B------:R-:W1:Y:S10]  /*cb20*/  MUFU.TANH R212, R8 ;  /* 0x0000000800d47308 */ /* 0x000e740000002400 */
[----:B------:R-:W1:Y:S01]  /*cb30*/  MUFU.TANH R225, R9 ;  /* 0x0000000900e17308 */ /* 0x000e620000002400 */
[----:B----4-:R-:W4:Y:S09]  /*cb40*/  LDSM.16.M88.4 R4, [R232+0x800] ;  /* 0x00080000e804783b */ /* 0x010f320000000200 */
[----:B------:R-:W1:Y:S10]  /*cb50*/  MUFU.TANH R206, R10 ;  /* 0x0000000a00ce7308 */ /* 0x000e740000002400 */
[----:B------:R5:W1:Y:S10]  /*cb60*/  MUFU.TANH R207, R11 ;  /* 0x0000000b00cf7308 */ /* 0x000a740000002400 */
[----:B------:R1:W1:Y:S10]  /*cb70*/  MUFU.TANH R222, R12 ;  /* 0x0000000c00de7308 */ /* 0x0002740000002400 */
[----:B------:R2:W2:Y:S01]  /*cb80*/  MUFU.TANH R223, R13 ;  /* 0x0000000d00df7308 */ /* 0x0004a20000002400 */
[----:B-----5:R-:W5:Y:S01]  /*cb90*/  LDSM.16.M88.4 R8, [R232+0x1000] ;  /* 0x00100000e808783b */ /* 0x020f620000000200 */
[-C--:B----4-:R-:W-:Y:S08]  /*cba0*/  HMMA.16816.F32.BF16 R20, R208, R4.reuse, R20 ;  /* 0x00000004d014723c */ /* 0x090ff00000041814 */
[----:B------:R-:W4:Y:S01]  /*cbb0*/  MUFU.TANH R218, R16 ;  /* 0x0000001000da7308 */ /* 0x000f220000002400 */
[C---:B------:R-:W-:Y:S04]  /*cbc0*/  HMMA.16816.F32.BF16 R24, R228.reuse, R4, R24 ;  /* 0x00000004e418723c */ /* 0x040fe80000041818 */
[----:B-1----:R-:W-:Y:S05]  /*cbd0*/  FMUL.FTZ R12, R14, c[0x0][0x320] ;  /* 0x0000c8000e0c7a20 */ /* 0x002fea0000410000 */
[----:B------:R-:W1:Y:S01]  /*cbe0*/  MUFU.TANH R219, R17 ;  /* 0x0000001100db7308 */ /* 0x000e620000002400 */
[-C--:B------:R-:W-:Y:S03]  /*cbf0*/  HMMA.16816.F32.BF16 R28, R228, R6.reuse, R28 ;  /* 0x00000006e41c723c */ /* 0x080fe6000004181c */
[----:B--2---:R-:W-:Y:S05]  /*cc00*/  FMUL.FTZ R13, R15, c[0x0][0x320] ;  /* 0x0000c8000f0d7a20 */ /* 0x004fea0000410000 */
[C---:B------:R-:W-:Y:S01]  /*cc10*/  HMMA.16816.F32.BF16 R32, R208.reuse, R6, R32 ;  /* 0x00000006d020723c */ /* 0x040fe20000041820 */
[----:B------:R2:W1:Y:S01]  /*cc20*/  MUFU.TANH R215, R18 ;  /* 0x0000001200d77308 */ /* 0x0004620000002400 */
[----:B------:R-:W1:Y:S01]  /*cc30*/  LDSM.16.M88.4 R4, [R232+0x1800] ;  /* 0x00180000e804783b */ /* 0x000e620000000200 */
[----:B------:R-:W-:Y:S04]  /*cc40*/  DEPBAR.LE SB0, 0x0 ;  /* 0x000080000000791a */ /* 0x000fe80000000000 */
[----:B------:R-:W-:Y:S02]  /*cc50*/  FMUL.FTZ R20, R20, c[0x0][0x320] ;  /* 0x0000c80014147a20 */ /* 0x000fe40000410000 */
[----:B------:R-:W-:Y:S02]  /*cc60*/  FMUL.FTZ R21, R21, c[0x0][0x320] ;  /* 0x0000c80015157a20 */ /* 0x000fe40000410000 */
[----:B------:R3:W1:Y:S01]  /*cc70*/  MUFU.TANH R216, R19 ;  /* 0x0000001300d87308 */ /* 0x0006620000002400 */
[----:B------:R-:W-:Y:S01]  /*cc80*/  BAR.SYNC.DEFER_BLOCKING 0x0 ;  /* 0x0000000000007b1d */ /* 0x000fe20000010000 */
[----:B------:R-:W-:Y:S01]  /*cc90*/  FMUL.FTZ R22, R22, c[0x0][0x320] ;  /* 0x0000c80016167a20 */ /* 0x000fe20000410000 */
[-C--:B-----5:R-:W-:Y:S05]  /*cca0*/  HMMA.16816.F32.BF16 R36, R208, R8.reuse, R36 ;  /* 0x00000008d024723c */ /* 0x0a0fea0000041824 */
[----:B------:R-:W-:Y:S02]  /*ccb0*/  FMUL.FTZ R28, R28, c[0x0][0x320] ;  /* 0x0000c8001c1c7a20 */ /* 0x000fe40000410000 */
[----:B------:R5:W1:Y:S01]  /*ccc0*/  MUFU.TANH R221, R20 ;  /* 0x0000001400dd7308 */ /* 0x000a620000002400 */
[----:B------:R-:W-:Y:S01]  /*ccd0*/  FMUL.FTZ R15, R26, c[0x0][0x320] ;  /* 0x0000c8001a0f7a20 */ /* 0x000fe20000410000 */
[C---:B------:R-:W-:Y:S04]  /*cce0*/  HMMA.16816.F32.BF16 R40, R228.reuse, R8, R40 ;  /* 0x00000008e428723c */ /* 0x040fe80000041828 */
[----:B--2---:R-:W-:Y:S02]  /*ccf0*/  FMUL.FTZ R18, R24, c[0x0][0x320] ;  /* 0x0000c80018127a20 */ /* 0x004fe40000410000 */
[----:B------:R-:W-:Y:S02]  /*cd00*/  FMUL.FTZ R14, R27, c[0x0][0x320] ;  /* 0x0000c8001b0e7a20 */ /* 0x000fe40000410000 */
[----:B------:R2:W2:Y:S01]  /*cd10*/  MUFU.TANH R220, R21 ;  /* 0x0000001500dc7308 */ /* 0x0004a20000002400 */
[-C--:B------:R-:W-:Y:S03]  /*cd20*/  HMMA.16816.F32.BF16 R44, R228, R10.reuse, R44 ;  /* 0x0000000ae42c723c */ /* 0x080fe6000004182c */
[----:B---3--:R-:W-:Y:S02]  /*cd30*/  FMUL.FTZ R19, R25, c[0x0][0x320] ;  /* 0x0000c80019137a20 */ /* 0x008fe40000410000 */
[----:B------:R-:W-:Y:S02]  /*cd40*/  FMUL.FTZ R17, R30, c[0x0][0x320] ;  /* 0x0000c8001e117a20 */ /* 0x000fe40000410000 */
[----:B------:R-:W-:Y:S01]  /*cd50*/  FMUL.FTZ R36, R36, c[0x0][0x320] ;  /* 0x0000c80024247a20 */ /* 0x000fe20000410000 */
[C---:B------:R-:W-:Y:S01]  /*cd60*/  HMMA.16816.F32.BF16 R48, R208.reuse, R10, R48 ;  /* 0x0000000ad030723c */ /* 0x040fe20000041830 */
[----:B------:R3:W3:Y:S03]  /*cd70*/  MUFU.TANH R226, R28 ;  /* 0x0000001c00e27308 */ /* 0x0006e60000002400 */
[----:B------:R-:W-:Y:S02]  /*cd80*/  FMUL.FTZ R16, R31, c[0x0][0x320] ;  /* 0x0000c8001f107a20 */ /* 0x000fe40000410000 */
[----:B-----5:R-:W-:Y:S02]  /*cd90*/  FMUL.FTZ R20, R29, c[0x0][0x320] ;  /* 0x0000c8001d147a20 */ /* 0x020fe40000410000 */
[-C--:B-1----:R-:W-:Y:S03]  /*cda0*/  HMMA.16816.F32.BF16 R52, R208, R4.reuse, R52 ;  /* 0x00000004d034723c */ /* 0x082fe60000041834 */
[----:B------:R-:W1:Y:S01]  /*cdb0*/  MUFU.TANH R224, R36 ;  /* 0x0000002400e07308 */ /* 0x000e620000002400 */
[----:B------:R-:W-:Y:S02]  /*cdc0*/  FMUL.FTZ R32, R32, c[0x0][0x320] ;  /* 0x0000c80020207a20 */ /* 0x000fe40000410000 */
[----:B------:R-:W-:Y:S02]  /*cdd0*/  FMUL.FTZ R33, R33, c[0x0][0x320] ;  /* 0x0000c80021217a20 */ /* 0x000fe40000410000 */
[C---:B------:R-:W-:Y:S04]  /*cde0*/  HMMA.16816.F32.BF16 R56, R228.reuse, R4, R56 ;  /* 0x00000004e438723c */ /* 0x040fe80000041838 */
[----:B------:R-:W-:Y:S01]  /*cdf0*/  FMUL.FTZ R47, R47, c[0x0][0x320] ;  /* 0x0000c8002f2f7a20 */ /* 0x000fe20000410000 */
[----:B------:R-:W1:Y:S01]  /*ce00*/  MUFU.TANH R12, R12 ;  /* 0x0000000c000c7308 */ /* 0x000e620000002400 */
[----:B--2---:R-:W-:Y:S02]  /*ce10*/  FMUL.FTZ R21, R23, c[0x0][0x320] ;  /* 0x0000c80017157a20 */ /* 0x004fe40000410000 */
[-C--:B------:R-:W-:Y:S04]  /*ce20*/  HMMA.16816.F32.BF16 R60, R228, R6.reuse, R60 ;  /* 0x00000006e43c723c */ /* 0x080fe8000004183c */
[----:B------:R-:W-:Y:S02]  /*ce30*/  FMUL.FTZ R29, R34, c[0x0][0x320] ;  /* 0x0000c800221d7a20 */ /* 0x000fe40000410000 */
[----:B---3--:R-:W-:Y:S01]  /*ce40*/  FMUL.FTZ R28, R35, c[0x0][0x320] ;  /* 0x0000c800231c7a20 */ /* 0x008fe20000410000 */
[----:B------:R2:W3:Y:S01]  /*ce50*/  MUFU.TANH R227, R47 ;  /* 0x0000002f00e37308 */ /* 0x0004e20000002400 */
[----:B------:R-:W-:Y:S04]  /*ce60*/  HMMA.16816.F32.BF16 R64, R208, R6, R64 ;  /* 0x00000006d040723c */ /* 0x000fe80000041840 */
[----:B------:R-:W-:Y:S02]  /*ce70*/  FMUL.FTZ R34, R37, c[0x0][0x320] ;  /* 0x0000c80025227a20 */ /* 0x000fe40000410000 */
[----:B------:R-:W-:Y:S02]  /*ce80*/  FMUL.FTZ R31, R38, c[0x0][0x320] ;  /* 0x0000c800261f7a20 */ /* 0x000fe40000410000 */
[----:B------:R-:W-:Y:S01]  /*ce90*/  FMUL.FTZ R30, R39, c[0x0][0x320] ;  /* 0x0000c800271e7a20 */ /* 0x000fe20000410000 */
[----:B------:R-:W1:Y:S03]  /*cea0*/  MUFU.TANH R13, R13 ;  /* 0x0000000d000d7308 */ /* 0x000e660000002400 */
        /* <DEDUP_REMOVED lines=9> */
[----:B--2---:R-:W-:Y:S01]  /*cf40*/  FMUL.FTZ R47, R49, c[0x0][0x320] ;  /* 0x0000c800312f7a20 */ /* 0x004fe20000410000 */
        /* <DEDUP_REMOVED lines=63> */
[----:B------:R-:W-:Y:S02]  /*d340*/  SHF.L.U64.HI R57, R250, 0x1, R245 ;  /* 0x00000001fa397819 */ /* 0x000fe400000102f5 */
[----:B------:R-:W3:Y:S04]  /*d350*/  LDL R3, [R1+0x4] ;  /* 0x0000040001037983 */ /* 0x000ee80000100800 */
[----:B------:R-:W4:Y:S04]  /*d360*/  LDL.64 R230, [R1+0x68] ;  /* 0x0000680001e67983 */ /* 0x000f280000100a00 */
[----:B------:R-:W5:Y:S04]  /*d370*/  LDL R5, [R1+0x38] ;  /* 0x0000380001057983 */ /* 0x000f680000100800 */
[----:B------:R-:W4:Y:S04]  /*d380*/  LDL.64 R8, [R1+0x60] ;  /* 0x0000600001087983 */ /* 0x000f280000100a00 */
[----:B------:R-:W5:Y:S04]  /*d390*/  LDL R217, [R1+0x34] ;  /* 0x0000340001d97983 */ /* 0x000f680000100800 */
[----:B------:R-:W5:Y:S01]  /*d3a0*/  LDL R196, [R1+0xc] ;  /* 0x00000c0001c47983 */ /* 0x000f620000100800 */
[----:B--2---:R-:W-:Y:S05]  /*d3b0*/  IMAD R0, R2, 0x40, R0 ;  /* 0x0000004002007824 */ /* 0x004fea00078e0200 */
[----:B---3--:R-:W-:Y:S05]  /*d3c0*/  IADD3 R0, R0, -0x40, R3 ;  /* 0xffffffc000007810 */ /* 0x008fea0007ffe003 */
[----:B------:R-:W-:Y:S04]  /*d3d0*/  @P3 IMAD.HI.U32 R3, R0, c[0x0][0x2bc], RZ ;  /* 0x0000af0000033a27 */ /* 0x000fe800078e00ff */
[--C-:B------:R-:W-:Y:S01]  /*d3e0*/  IMAD.MOV.U32 R2, RZ, RZ, R0.reuse ;  /* 0x000000ffff027224 */ /* 0x100fe200078e0000 */
        /* <DEDUP_REMOVED lines=13> */
[----:B------:R-:W-:Y:S02]  /*d4c0*/  IMAD.IADD R5, R5, 0x1, R0 ;  /* 0x0000000105057824 */ /* 0x000fe400078e0200 */
[----:B---3--:R-:W-:Y:S01]  /*d4d0*/  IMAD.SHL.U32 R56, R250, 0x2, RZ ;  /* 0x00000002fa387824 */ /* 0x008fe200078e00ff */
[----:B--2---:R-:W-:Y:S01]  /*d4e0*/  SHF.R.S32.HI R0, RZ, 0x1f, R55 ;  /* 0x0000001fff007819 */ /* 0x004fe20000011437 */
[----:B------:R2:W-:Y:S01]  /*d4f0*/  STL [R1+0x44], R55 ;  /* 0x0000443701007387 */ /* 0x0005e20000100800 */
[C---:B------:R-:W-:Y:S04]  /*d500*/  IMAD.WIDE.U32 R4, R55.reuse, c[0x0][0x1f0], R4 ;  /* 0x00007c0037047a25 */ /* 0x040fe800078e0004 */
[----:B------:R-:W-:Y:S01]  /*d510*/  IMAD R0, R0, c[0x0][0x1f0], RZ ;  /* 0x00007c0000007a24 */ /* 0x000fe200078e02ff */
[----:B------:R-:W-:Y:S03]  /*d520*/  IADD3 R3, P2, R8, R4, RZ ;  /* 0x0000000408037210 */ /* 0x000fe60007f5e0ff */
[----:B------:R-:W-:Y:S05]  /*d530*/  IMAD R0, R55, c[0x0][0x1f4], R0 ;  /* 0x00007d0037007a24 */ /* 0x000fea00078e0200 */
[----:B------:R-:W-:Y:S02]  /*d540*/  IADD3.X R0, R217, R5, R0, P2, !PT ;  /* 0x00000005d9007210 */ /* 0x000fe400017fe400 */
[C---:B------:R-:W-:Y:S04]  /*d550*/  LEA R2, P2, R3.reuse, c[0x0][0x1c8], 0x1 ;  /* 0x0000720003027a11 */ /* 0x040fe800078408ff */
[----:B------:R-:W-:Y:S02]  /*d560*/  LEA.HI.X R0, R3, c[0x0][0x1cc], R0, 0x1, P2 ;  /* 0x0000730003007a11 */ /* 0x000fe400010f0c00 */
[C---:B------:R-:W-:Y:S02]  /*d570*/  SHF.L.U32 R3, R196.reuse, 0x1, RZ ;  /* 0x00000001c4037819 */ /* 0x040fe400000006ff */
[----:B--2---:R-:W-:Y:S01]  /*d580*/  SHF.L.U64.HI R55, R196, 0x1, R246 ;  /* 0x00000001c4377819 */ /* 0x004fe200000102f6 */
[----:B------:R-:W-:-:S05]  /*d590*/  BRA.DIV ~URZ, `(.L_x_1665) ;  /* 0x000092927f007947 */ /* 0x000fca000b800000 */
[----:B------:R2:W3:Y:S02]  /*d5a0*/  SHFL.IDX PT, R58, R0, RZ, 0x181f ;  /* 0x00181fff003a7589 */ /* 0x0004e400000e0000 */
.L_x_1746:
[----:B------:R-:W-:-:S05]  /*d5b0*/  BRA.DIV ~URZ, `(.L_x_1666) ;  /* 0x000092e27f007947 */ /* 0x000fca000b800000 */
[----:B------:R-:W4:Y:S01]  /*d5c0*/  SHFL.IDX PT, R5, R2, RZ, 0x181f ;  /* 0x00181fff02057589 */ /* 0x000f2200000e0000 */
[C---:B------:R-:W-:Y:S02]  /*d5d0*/  IADD3 R4, -R201.reuse, 0x10, RZ ;  /* 0x00000010c9047810 */ /* 0x040fe40007ffe1ff */
[----:B------:R-:W-:Y:S02]  /*d5e0*/  ISETP.NE.U32.AND P2, PT, R201, RZ, PT ;  /* 0x000000ffc900720c */ /* 0x000fe40003f45070 */
[----:B------:R-:W-:Y:S04]  /*d5f0*/  LOP3.LUT R4, R4, 0xf, RZ, 0xc0, !PT ;  /* 0x0000000f04047812 */ /* 0x000fe800078ec0ff */
[----:B----4-:R-:W-:Y:S04]  /*d600*/  IADD3 R6, P5, P4, R4, R5, R3 ;  /* 0x0000000504067210 */ /* 0x010fe80007cbe003 */
[----:B---3--:R-:W-:Y:S05]  /*d610*/  IADD3.X R7, RZ, R58, R55, P5, P4 ;  /* 0x0000003aff077210 */ /* 0x008fea0002fe8437 */
[----:B------:R-:W-:Y:S01]  /*d620*/  @!PT LDS RZ, [RZ] ;  /* 0x00000000fffff984 */ /* 0x000fe20000000800 */
[----:B------:R-:W-:Y:S01]  /*d630*/  @!PT LDS RZ, [RZ] ;  /* 0x00000000fffff984 */ /* 0x000fe20000000800 */
[----:B------:R3:W-:Y:S02]  /*d640*/  LDGSTS.E.BYPASS.LTC128B.128.ZFILL [R251+0x4100], [R6.64], P2 ;  /* 0x0410000006fb7fae */ /* 0x0007e40009141d46 */
[----:B---3--:R-:W-:Y:S02]  /*d650*/  IADD3 R6, P4, R5, R56, RZ ;  /* 0x0000003805067210 */ /* 0x008fe40007f9e0ff */
[----:B------:R-:W3:Y:S03]  /*d660*/  SHFL.IDX PT, R5, R2, 0x1, 0x181f ;  /* 0x00381f0002057f89 */ /* 0x000ee600000e0000 */
[----:B------:R-:W-:Y:S05]  /*d670*/  IMAD.X R7, R58, 0x1, R57, P4 ;  /* 0x000000013a077824 */ /* 0x000fea00020e0639 */
[----:B------:R4:W-:Y:S01]  /*d680*/  LDGSTS.E.BYPASS.LTC128B.128 [R251+0x6100], [R6.64], !P0 ;  /* 0x0610000006fb7fae */ /* 0x0009e2000c101d46 */
[----:B---3--:R-:W-:Y:S03]  /*d690*/  IADD3 R8, P5, P4, R4, R5, R3 ;  /* 0x0000000504087210 */ /* 0x008fe60007cbe003 */
[----:B----4-:R-:W3:Y:S02]  /*d6a0*/  SHFL.IDX PT, R6, R0, 0x1, 0x181f ;  /* 0x00381f0000067f89 */ /* 0x010ee400000e0000 */
[----:B---3--:R-:W-:Y:S02]  /*d6b0*/  IADD3.X R9, RZ, R6, R55, P5, P4 ;  /* 0x00000006ff097210 */ /* 0x008fe40002fe8437 */
[----:B------:R-:W-:Y:S02]  /*d6c0*/  IADD3 R58, P4, R5, R56, RZ ;  /* 0x00000038053a7210 */ /* 0x000fe40007f9e0ff */
[----:B------:R-:W3:Y:S03]  /*d6d0*/  SHFL.IDX PT, R5, R2, 0x2, 0x181f ;  /* 0x00581f0002057f89 */ /* 0x000ee600000e0000 */
[----:B------:R-:W-:Y:S01]  /*d6e0*/  IMAD.X R59, R6, 0x1, R57, P4 ;  /* 0x00000001063b7824 */ /* 0x000fe200020e0639 */
[----:B------:R3:W-:Y:S04]  /*d6f0*/  LDGSTS.E.BYPASS.LTC128B.128.ZFILL [R251+0x4900], [R8.64], P2 ;  /* 0x0490000008fb7fae */ /* 0x0007e80009141d46 */
[----:B------:R-:W4:Y:S04]  /*d700*/  SHFL.IDX PT, R6, R0, 0x2, 0x181f ;  /* 0x00581f0000067f89 */ /* 0x000f2800000e0000 */
[----:B------:R2:W-:Y:S04]  /*d710*/  LDGSTS.E.BYPASS.LTC128B.128 [R251+0x6900], [R58.64], !P0 ;  /* 0x069000003afb7fae */ /* 0x0005e8000c101d46 */
[----:B--2---:R-:W2:Y:S01]  /*d720*/  SHFL.IDX PT, R0, R0, 0x3, 0x181f ;  /* 0x00781f0000007f89 */ /* 0x004ea200000e0000 */
[----:B---3--:R-:W-:Y:S04]  /*d730*/  IADD3 R8, P5, P4, R4, R5, R3 ;  /* 0x0000000504087210 */ /* 0x008fe80007cbe003 */
[----:B----4-:R-:W-:Y:S05]  /*d740*/  IADD3.X R9, RZ, R6, R55, P5, P4 ;  /* 0x00000006ff097210 */ /* 0x010fea0002fe8437 */
[----:B------:R3:W-:Y:S02]  /*d750*/  LDGSTS.E.BYPASS.LTC128B.128.ZFILL [R251+0x5100], [R8.64], P2 ;  /* 0x0510000008fb7fae */ /* 0x0007e40009141d46 */
[----:B---3--:R-:W-:Y:S02]  /*d760*/  IADD3 R8, P2, R5, R56, RZ ;  /* 0x0000003805087210 */ /* 0x008fe40007f5e0ff */
[----:B------:R3:W4:Y:S03]  /*d770*/  SHFL.IDX PT, R5, R2, 0x3, 0x181f ;  /* 0x00781f0002057f89 */ /* 0x00072600000e0000 */
[----:B------:R-:W-:Y:S05]  /*d780*/  IMAD.X R9, R6, 0x1, R57, P2 ;  /* 0x0000000106097824 */ /* 0x000fea00010e0639 */
[----:B------:R3:W-:Y:S03]  /*d790*/  LDGSTS.E.BYPASS.LTC128B.128 [R251+0x7100], [R8.64], !P0 ;  /* 0x0710000008fb7fae */ /* 0x0007e6000c101d46 */
.L_x_1747:
[C---:B--23--:R-:W-:Y:S02]  /*d7a0*/  IADD3 R2, -R201.reuse, 0x10, RZ ;  /* 0x00000010c9027810 */ /* 0x04cfe40007ffe1ff */
[----:B------:R-:W-:Y:S02]  /*d7b0*/  ISETP.NE.U32.AND P2, PT, R201, RZ, PT ;  /* 0x000000ffc900720c */ /* 0x000fe40003f45070 */
[----:B------:R-:W-:Y:S04]  /*d7c0*/  LOP3.LUT R2, R2, 0xf, RZ, 0xc0, !PT ;  /* 0x0000000f02027812 */ /* 0x000fe800078ec0ff */
[----:B----4-:R-:W-:Y:S04]  /*d7d0*/  IADD3 R2, P5, P4, R2, R5, R3 ;  /* 0x0000000502027210 */ /* 0x010fe80007cbe003 */
[----:B------:R-:W-:Y:S05]  /*d7e0*/  IADD3.X R3, RZ, R0, R55, P5, P4 ;  /* 0x00000000ff037210 */ /* 0x000fea0002fe8437 */
[----:B------:R-:W-:Y:S01]  /*d7f0*/  @!PT LDS RZ, [RZ] ;  /* 0x00000000fffff984 */ /* 0x000fe20000000800 */
[----:B------:R-:W-:Y:S01]  /*d800*/  @!PT LDS RZ, [RZ] ;  /* 0x00000000fffff984 */ /* 0x000fe20000000800 */
[----:B------:R-:W-:Y:S01]  /*d810*/  @!PT LDS RZ, [RZ] ;  /* 0x00000000fffff984 */ /* 0x000fe20000000800 */
[----:B------:R2:W-:Y:S01]  /*d820*/  LDGSTS.E.BYPASS.LTC128B.128.ZFILL [R251+0x5900], [R2.64], P2 ;  /* 0x0590000002fb7fae */ /* 0x0005e20009141d46 */
[----:B------:R-:W-:Y:S05]  /*d830*/  IADD3 R56, P2, R5, R56, RZ ;  /* 0x0000003805387210 */ /* 0x000fea0007f5e0ff */
[----:B------:R-:W-:Y:S05]  /*d840*/  IMAD.X R57, R0, 0x1, R57, P2 ;  /* 0x0000000100397824 */ /* 0x000fea00010e0639 */
[----:B------:R2:W-:Y:S03]  /*d850*/  LDGSTS.E.BYPASS.LTC128B.128 [R251+0x7900], [R56.64], !P0 ;  /* 0x0790000038fb7fae */ /* 0x0005e6000c101d46 */
.L_x_1664:
[----:B--234-:R-:W-:Y:S05]  /*d860*/  BSYNC B0 ;  /* 0x0000000000007941 */ /* 0x01cfea0003800000 */
.L_x_1663:
        /* <DEDUP_REMOVED lines=12> */
[----:B-1----:R-:W-:Y:S02]  /*d930*/  FMNMX.FTZ R7, R12, R7, !PT ;  /* 0x000000070c077209 */ /* 0x002fe40007810000 */
        /* <DEDUP_REMOVED lines=53> */
[----:B------:R-:W1:Y:S02]  /*dc90*/  SHFL.BFLY PT, R3, R4, 0x2, 0x1f ;  /* 0x0c401f0004037f89 */ /* 0x000e6400000e0000 */
[----:B-1----:R-:W-:Y:S05]  /*dca0*/  FMNMX.FTZ R4, R4, R3, !PT ;  /* 0x0000000304047209 */ /* 0x002fea0007810000 */
[----:B------:R-:W1:Y:S02]  /*dcb0*/  SHFL.BFLY PT, R3, R4, 0x1, 0x1f ;  /* 0x0c201f0004037f89 */ /* 0x000e6400000e0000 */
[----:B-1----:R-:W-:Y:S02]  /*dcc0*/  FMNMX.FTZ R3, R4, R3, !PT ;  /* 0x0000000304037209 */ /* 0x002fe40007810000 */
        /* <DEDUP_REMOVED lines=10> */
[----:B------:R1:W2:Y:S02]  /*dd70*/  SHFL.BFLY PT, R196, R4, 0x1, 0x1f ;  /* 0x0c201f0004c47f89 */ /* 0x0002a400000e0000 */
.L_x_1748:
[----:B------:R-:W3:Y:S01]  /*dd80*/  LDL.LU R5, [R1+0x70] ;  /* 0x0000700001057983 */ /* 0x000ee20000300800 */
[C---:B------:R-:W-:Y:S01]  /*dd90*/  FADD.FTZ R201, -R3.reuse, R199 ;  /* 0x000000c703c97221 */ /* 0x040fe20000010100 */
[----:B--2---:R-:W-:Y:S01]  /*dda0*/  FMNMX.FTZ R196, R196, R4, !PT ;  /* 0x00000004c4c47209 */ /* 0x004fe20007810000 */
[----:B------:R-:W-:Y:S01]  /*ddb0*/  FMUL.FTZ R217, R3, c[0x0][0x2d0] ;  /* 0x0000b40003d97a20 */ /* 0x000fe20000410000 */
[----:B------:R-:W2:Y:S01]  /*ddc0*/  LDL.LU R58, [R1+0x74] ;  /* 0x00007400013a7983 */ /* 0x000ea20000300800 */
[----:B------:R-:W-:Y:S01]  /*ddd0*/  FMUL.FTZ R201, R201, c[0x0][0x2d0] ;  /* 0x0000b400c9c97a20 */ /* 0x000fe20000410000 */
[----:B------:R-:W-:Y:S01]  /*dde0*/  WARPSYNC 0xffffffff ;  /* 0xffffffff00007948 */ /* 0x000fe20003800000 */
[--C-:B------:R-:W-:Y:S02]  /*ddf0*/  FFMA.FTZ R204, R204, c[0x0][0x2d0], -R217.reuse ;  /* 0x0000b400cccc7a23 */ /* 0x100fe400000108d9 */
[--C-:B------:R-:W-:Y:S02]  /*de00*/  FFMA.FTZ R213, R213, c[0x0][0x2d0], -R217.reuse ;  /* 0x0000b400d5d57a23 */ /* 0x100fe400000108d9 */
[----:B------:R-:W4:Y:S01]  /*de10*/  MUFU.EX2 R201, R201 ;  /* 0x000000c900c97308 */ /* 0x000f220000000800 */
[----:B-1----:R-:W-:Y:S02]  /*de20*/  FADD.FTZ R4, -R2, R200 ;  /* 0x000000c802047221 */ /* 0x002fe40000010100 */
[----:B------:R-:W-:Y:S02]  /*de30*/  FMUL.FTZ R209, R0, c[0x0][0x2d0] ;  /* 0x0000b40000d17a20 */ /* 0x000fe40000410000 */
[----:B------:R-:W-:Y:S02]  /*de40*/  FMUL.FTZ R4, R4, c[0x0][0x2d0] ;  /* 0x0000b40004047a20 */ /* 0x000fe40000410000 */
[----:B------:R-:W-:Y:S02]  /*de50*/  FFMA.FTZ R65, R33, c[0x0][0x2d0], -R217 ;  /* 0x0000b40021417a23 */ /* 0x000fe400000108d9 */
[--C-:B------:R-:W-:Y:S01]  /*de60*/  FFMA.FTZ R33, R223, c[0x0][0x2d0], -R209.reuse ;  /* 0x0000b400df217a23 */ /* 0x100fe200000108d1 */
[----:B------:R-:W-:Y:S01]  /*de70*/  MUFU.EX2 R204, R204 ;  /* 0x000000cc00cc7308 */ /* 0x000fe20000000800 */
        /* <DEDUP_REMOVED lines=8> */
[----:B------:R-:W-:Y:S02]  /*df00*/  FFMA.FTZ R48, R48, c[0x0][0x2d0], -R217 ;  /* 0x0000b40030307a23 */ /* 0x000fe400000108d9 */
[--C-:B------:R-:W-:Y:S02]  /*df10*/  FFMA.FTZ R211, R39, c[0x0][0x2d0], -R209.reuse ;  /* 0x0000b40027d37a23 */ /* 0x100fe400000108d1 */
[----:B------:R-:W-:Y:S01]  /*df20*/  FFMA.FTZ R231, R11, c[0x0][0x2d0], -R209 ;  /* 0x0000b4000be77a23 */ /* 0x000fe200000108d1 */
[----:B------:R1:W5:Y:S01]  /*df30*/  MUFU.EX2 R199, R4 ;  /* 0x0000000400c77308 */ /* 0x0003620000000800 */
[----:B------:R-:W-:Y:S01]  /*df40*/  MOV R39, R48 ;  /* 0x0000003000277202 */ /* 0x000fe20000000f00 */
[----:B------:R-:W-:Y:S02]  /*df50*/  FFMA.FTZ R60, R34, c[0x0][0x2d0], -R217 ;  /* 0x0000b400223c7a23 */ /* 0x000fe400000108d9 */
[----:B------:R-:W-:Y:S02]  /*df60*/  FFMA.FTZ R34, R222, c[0x0][0x2d0], -R209 ;  /* 0x0000b400de227a23 */ /* 0x000fe400000108d1 */
[--C-:B------:R-:W-:Y:S02]  /*df70*/  FFMA.FTZ R47, R47, c[0x0][0x2d0], -R217.reuse ;  /* 0x0000b4002f2f7a23 */ /* 0x100fe400000108d9 */
[--C-:B------:R-:W-:Y:S02]  /*df80*/  FFMA.FTZ R224, R49, c[0x0][0x2d0], -R217.reuse ;  /* 0x0000b40031e07a23 */ /* 0x100fe400000108d9 */
[----:B------:R-:W-:Y:S01]  /*df90*/  MUFU.EX2 R9, R9 ;  /* 0x0000000900097308 */ /* 0x000fe20000000800 */
[--C-:B------:R-:W-:Y:S02]  /*dfa0*/  FFMA.FTZ R218, R54, c[0x0][0x2d0], -R217.reuse ;  /* 0x0000b40036da7a23 */ /* 0x100fe400000108d9 */
[--C-:B------:R-:W-:Y:S02]  /*dfb0*/  FFMA.FTZ R220, R220, c[0x0][0x2d0], -R217.reuse ;  /* 0x0000b400dcdc7a23 */ /* 0x100fe400000108d9 */
[----:B------:R-:W-:Y:S02]  /*dfc0*/  FFMA.FTZ R217, R53, c[0x0][0x2d0], -R217 ;  /* 0x0000b40035d97a23 */ /* 0x000fe400000108d9 */
[--C-:B------:R-:W-:Y:S02]  /*dfd0*/  FFMA.FTZ R53, R25, c[0x0][0x2d0], -R209.reuse ;  /* 0x0000b40019357a23 */ /* 0x100fe400000108d1 */
[--C-:B------:R-:W-:Y:S01]  /*dfe0*/  FFMA.FTZ R210, R43, c[0x0][0x2d0], -R209.reuse ;  /* 0x0000b4002bd27a23 */ /* 0x100fe200000108d1 */
[----:B------:R-:W-:Y:S01]  /*dff0*/  MUFU.EX2 R223, R223 ;  /* 0x000000df00df7308 */ /* 0x000fe20000000800 */
[--C-:B------:R-:W-:Y:S02]  /*e000*/  FFMA.FTZ R226, R226, c[0x0][0x2d0], -R209.reuse ;  /* 0x0000b400e2e27a23 */ /* 0x100fe400000108d1 */
[--C-:B-1----:R-:W-:Y:S02]  /*e010*/  FFMA.FTZ R4, R212, c[0x0][0x2d0], -R209.reuse ;  /* 0x0000b400d4047a23 */ /* 0x102fe400000108d1 */
[----:B------:R-:W-:Y:S05]  /*e020*/  FFMA.FTZ R212, R40, c[0x0][0x2d0], -R209 ;  /* 0x0000b40028d47a23 */ /* 0x000fea00000108d1 */
[----:B------:R1:W-:Y:S10]  /*e030*/  MUFU.EX2 R20, R4 ;  /* 0x0000000400147308 */ /* 0x0003f40000000800 */
[----:B------:R-:W-:Y:S10]  /*e040*/  MUFU.EX2 R226, R226 ;  /* 0x000000e200e27308 */ /* 0x000ff40000000800 */
[----:B------:R-:W-:Y:S01]  /*e050*/  MUFU.EX2 R231, R231 ;  /* 0x000000e700e77308 */ /* 0x000fe20000000800 */
[----:B-1----:R-:W-:Y:S04]  /*e060*/  FADD.FTZ R4, -R196, R198 ;  /* 0x000000c6c4047221 */ /* 0x002fe80000010100 */
[----:B------:R-:W-:Y:S05]  /*e070*/  FMUL.FTZ R4, R4, c[0x0][0x2d0] ;  /* 0x0000b40004047a20 */ /* 0x000fea0000410000 */
[----:B------:R-:W-:Y:S10]  /*e080*/  MUFU.EX2 R212, R212 ;  /* 0x000000d400d47308 */ /* 0x000ff40000000800 */
[----:B------:R-:W1:Y:S01]  /*e090*/  MUFU.EX2 R4, R4 ;  /* 0x0000000400047308 */ /* 0x000e620000000800 */
[C---:B----4-:R-:W-:Y:S02]  /*e0a0*/  FMUL.FTZ R68, R201.reuse, R68 ;  /* 0x00000044c9447220 */ /* 0x050fe40000410000 */
[----:B------:R-:W-:Y:S02]  /*e0b0*/  FMUL.FTZ R69, R201, R69 ;  /* 0x00000045c9457220 */ /* 0x000fe40000410000 */
[C---:B-----5:R-:W-:Y:S02]  /*e0c0*/  FMUL.FTZ R70, R199.reuse, R70 ;  /* 0x00000046c7467220 */ /* 0x060fe40000410000 */
        /* <DEDUP_REMOVED lines=9> */
[C---:B-1----:R-:W-:Y:S02]  /*e160*/  FMUL.FTZ R74, R4.reuse, R74 ;  /* 0x0000004a044a7220 */ /* 0x042fe40000410000 */
        /* <DEDUP_REMOVED lines=36> */
[----:B---3--:R-:W-:Y:S01]  /*e3b0*/  FFMA.FTZ R8, R201, R5, R204 ;  /* 0x00000005c9087223 */ /* 0x008fe200000100cc */
[C---:B------:R-:W-:Y:S03]  /*e3c0*/  F2FP.BF16.PACK_AB R204, R213.reuse, R204 ;  /* 0x000000ccd5cc723e */ /* 0x040fe600000010ff */
[----:B------:R-:W-:Y:S02]  /*e3d0*/  FADD.FTZ R8, R213, R8 ;  /* 0x00000008d5087221 */ /* 0x000fe40000010000 */
[----:B------:R-:W-:Y:S02]  /*e3e0*/  FMUL.FTZ R213, R2, c[0x0][0x2d0] ;  /* 0x0000b40002d57a20 */ /* 0x000fe40000410000 */
[----:B------:R-:W-:Y:S02]  /*e3f0*/  FADD.FTZ R8, R9, R8 ;  /* 0x0000000809087221 */ /* 0x000fe40000010000 */
[--C-:B------:R-:W-:Y:S02]  /*e400*/  FFMA.FTZ R205, R205, c[0x0][0x2d0], -R213.reuse ;  /* 0x0000b400cdcd7a23 */ /* 0x100fe400000108d5 */
[--C-:B------:R-:W-:Y:S02]  /*e410*/  FFMA.FTZ R5, R214, c[0x0][0x2d0], -R213.reuse ;  /* 0x0000b400d6057a23 */ /* 0x100fe400000108d5 */
[----:B------:R-:W-:Y:S02]  /*e420*/  FFMA.FTZ R56, R21, c[0x0][0x2d0], -R213 ;  /* 0x0000b40015387a23 */ /* 0x000fe400000108d5 */
[----:B------:R-:W2:Y:S01]  /*e430*/  MUFU.EX2 R205, R205 ;  /* 0x000000cd00cd7308 */ /* 0x000ea20000000800 */
[----:B------:R-:W-:Y:S02]  /*e440*/  FFMA.FTZ R21, R225, c[0x0][0x2d0], -R209 ;  /* 0x0000b400e1157a23 */ /* 0x000fe400000108d1 */
[--C-:B------:R-:W-:Y:S02]  /*e450*/  FFMA.FTZ R50, R22, c[0x0][0x2d0], -R213.reuse ;  /* 0x0000b40016327a23 */ /* 0x100fe400000108d5 */
[--C-:B------:R-:W-:Y:S02]  /*e460*/  FFMA.FTZ R66, R30, c[0x0][0x2d0], -R213.reuse ;  /* 0x0000b4001e427a23 */ /* 0x100fe400000108d5 */
[----:B------:R-:W-:Y:S02]  /*e470*/  FMUL.FTZ R30, R4, R178 ;  /* 0x000000b2041e7220 */ /* 0x000fe40000410000 */
[--C-:B------:R-:W-:Y:S01]  /*e480*/  FFMA.FTZ R7, R215, c[0x0][0x2d0], -R213.reuse ;  /* 0x0000b400d7077a23 */ /* 0x100fe200000108d5 */
[----:B------:R-:W1:Y:S01]  /*e490*/  MUFU.EX2 R5, R5 ;  /* 0x0000000500057308 */ /* 0x000e620000000800 */
[--C-:B------:R-:W-:Y:S02]  /*e4a0*/  FFMA.FTZ R6, R216, c[0x0][0x2d0], -R213.reuse ;  /* 0x0000b400d8067a23 */ /* 0x100fe400000108d5 */
[--C-:B------:R-:W-:Y:S02]  /*e4b0*/  FFMA.FTZ R54, R41, c[0x0][0x2d0], -R213.reuse ;  /* 0x0000b40029367a23 */ /* 0x100fe400000108d5 */
[--C-:B------:R-:W-:Y:S02]  /*e4c0*/  FFMA.FTZ R67, R31, c[0x0][0x2d0], -R213.reuse ;  /* 0x0000b4001f437a23 */ /* 0x100fe400000108d5 */
[--C-:B------:R-:W-:Y:S02]  /*e4d0*/  FFMA.FTZ R214, R52, c[0x0][0x2d0], -R213.reuse ;  /* 0x0000b40034d67a23 */ /* 0x100fe400000108d5 */
[--C-:B------:R-:W-:Y:S01]  /*e4e0*/  FFMA.FTZ R62, R29, c[0x0][0x2d0], -R213.reuse ;  /* 0x0000b4001d3e7a23 */ /* 0x100fe200000108d5 */
[----:B------:R-:W3:Y:S01]  /*e4f0*/  MUFU.EX2 R22, R55 ;  /* 0x0000003700167308 */ /* 0x000ee20000000800 */
[--C-:B------:R-:W-:Y:S02]  /*e500*/  FFMA.FTZ R59, R28, c[0x0][0x2d0], -R213.reuse ;  /* 0x0000b4001c3b7a23 */ /* 0x100fe400000108d5 */
[----:B------:R-:W-:Y:S02]  /*e510*/  FFMA.FTZ R63, R42, c[0x0][0x2d0], -R213 ;  /* 0x0000b4002a3f7a23 */ /* 0x000fe400000108d5 */
[----:B--2---:R-:W-:Y:S02]  /*e520*/  FFMA.FTZ R32, R199, R58, R205 ;  /* 0x0000003ac7207223 */ /* 0x004fe400000100cd */
[----:B------:R-:W-:Y:S02]  /*e530*/  FMUL.FTZ R31, R4, R179 ;  /* 0x000000b3041f7220 */ /* 0x000fe40000410000 */
[--C-:B------:R-:W-:Y:S01]  /*e540*/  FFMA.FTZ R216, R45, c[0x0][0x2d0], -R213.reuse ;  /* 0x0000b4002dd87a23 */ /* 0x100fe200000108d5 */
[----:B------:R-:W-:Y:S01]  /*e550*/  MUFU.EX2 R21, R21 ;  /* 0x0000001500157308 */ /* 0x000fe20000000800 */
[--C-:B------:R-:W-:Y:S02]  /*e560*/  FFMA.FTZ R215, R44, c[0x0][0x2d0], -R213.reuse ;  /* 0x0000b4002cd77a23 */ /* 0x100fe400000108d5 */
[----:B------:R-:W-:Y:S01]  /*e570*/  FFMA.FTZ R213, R51, c[0x0][0x2d0], -R213 ;  /* 0x0000b40033d57a23 */ /* 0x000fe200000108d5 */
[C---:B-1----:R-:W-:Y:S01]  /*e580*/  F2FP.BF16.PACK_AB R205, R5.reuse, R205 ;  /* 0x000000cd05cd723e */ /* 0x042fe200000010ff */
[----:B------:R-:W-:Y:S02]  /*e590*/  FADD.FTZ R32, R5, R32 ;  /* 0x0000002005207221 */ /* 0x000fe40000010000 */
[----:B------:R-:W-:Y:S02]  /*e5a0*/  FADD.FTZ R5, -R0, R197 ;  /* 0x000000c500057221 */ /* 0x000fe40000010100 */
[----:B------:R-:W-:Y:S01]  /*e5b0*/  FMUL.FTZ R197, R196, c[0x0][0x2d0] ;  /* 0x0000b400c4c57a20 */ /* 0x000fe20000410000 */
[----:B------:R-:W-:Y:S01]  /*e5c0*/  MUFU.EX2 R213, R213 ;  /* 0x000000d500d57308 */ /* 0x000fe20000000800 */
[----:B------:R-:W-:Y:S02]  /*e5d0*/  FMUL.FTZ R5, R5, c[0x0][0x2d0] ;  /* 0x0000b40005057a20 */ /* 0x000fe40000410000 */
[--C-:B------:R-:W-:Y:S01]  /*e5e0*/  FFMA.FTZ R229, R23, c[0x0][0x2d0], -R197.reuse ;  /* 0x0000b40017e57a23 */ /* 0x100fe200000108c5 */
[----:B------:R-:W-:Y:S01]  /*e5f0*/  MOV R23, R57 ;  /* 0x0000003900177202 */ /* 0x000fe20000000f00 */
[----:B---3--:R-:W-:Y:S01]  /*e600*/  FADD.FTZ R222, R22, R8 ;  /* 0x0000000816de7221 */ /* 0x008fe20000010000 */
[----:B------:R-:W-:Y:S01]  /*e610*/  MOV R55, R47 ;  /* 0x0000002f00377202 */ /* 0x000fe20000000f00 */
[--C-:B------:R-:W-:Y:S01]  /*e620*/  FFMA.FTZ R11, R206, c[0x0][0x2d0], -R197.reuse ;  /* 0x0000b400ce0b7a23 */ /* 0x100fe200000108c5 */
[----:B------:R-:W-:Y:S01]  /*e630*/  F2FP.BF16.PACK_AB R206, R22, R9 ;  /* 0x0000000916ce723e */ /* 0x000fe200000010ff */
[--C-:B------:R-:W-:Y:S01]  /*e640*/  FFMA.FTZ R48, R14, c[0x0][0x2d0], -R197.reuse ;  /* 0x0000b4000e307a23 */ /* 0x100fe200000108c5 */
[----:B------:R-:W1:Y:S01]  /*e650*/  MUFU.EX2 R5, R5 ;  /* 0x0000000500057308 */ /* 0x000e620000000800 */
[----:B------:R-:W-:Y:S01]  /*e660*/  MOV R178, R23 ;  /* 0x0000001700b27202 */ /* 0x000fe20000000f00 */
[----:B------:R-:W-:Y:S02]  /*e670*/  FMUL.FTZ R14, R4, R170 ;  /* 0x000000aa040e7220 */ /* 0x000fe40000410000 */
[--C-:B------:R-:W-:Y:S02]  /*e680*/  FFMA.FTZ R16, R16, c[0x0][0x2d0], -R197.reuse ;  /* 0x0000b40010107a23 */ /* 0x100fe400000108c5 */
[----:B------:R-:W-:Y:S02]  /*e690*/  FFMA.FTZ R207, R207, c[0x0][0x2d0], -R197 ;  /* 0x0000b400cfcf7a23 */ /* 0x000fe400000108c5 */
[--C-:B------:R-:W-:Y:S01]  /*e6a0*/  FFMA.FTZ R51, R27, c[0x0][0x2d0], -R209.reuse ;  /* 0x0000b4001b337a23 */ /* 0x100fe200000108d1 */
[----:B------:R-:W-:Y:S01]  /*e6b0*/  MOV R179, R16 ;  /* 0x0000001000b37202 */ /* 0x000fe20000000f00 */
[----:B------:R-:W-:Y:S01]  /*e6c0*/  FMUL.FTZ R27, R4, R175 ;  /* 0x000000af041b7220 */ /* 0x000fe20000410000 */
[----:B------:R-:W-:Y:S01]  /*e6d0*/  MUFU.EX2 R16, R7 ;  /* 0x0000000700107308 */ /* 0x000fe20000000800 */
[--C-:B------:R-:W-:Y:S02]  /*e6e0*/  FFMA.FTZ R58, R18, c[0x0][0x2d0], -R209.reuse ;  /* 0x0000b400123a7a23 */ /* 0x100fe400000108d1 */
[----:B------:R-:W-:Y:S02]  /*e6f0*/  FFMA.FTZ R47, R19, c[0x0][0x2d0], -R209 ;  /* 0x0000b400132f7a23 */ /* 0x000fe400000108d1 */
[--C-:B------:R-:W-:Y:S02]  /*e700*/  FFMA.FTZ R19, R12, c[0x0][0x2d0], -R197.reuse ;  /* 0x0000b4000c137a23 */ /* 0x100fe400000108c5 */
[--C-:B------:R-:W-:Y:S02]  /*e710*/  FFMA.FTZ R18, R13, c[0x0][0x2d0], -R197.reuse ;  /* 0x0000b4000d127a23 */ /* 0x100fe400000108c5 */
[--C-:B------:R-:W-:Y:S01]  /*e720*/  FFMA.FTZ R49, R15, c[0x0][0x2d0], -R197.reuse ;  /* 0x0000b4000f317a23 */ /* 0x100fe200000108c5 */
[----:B------:R-:W-:Y:S01]  /*e730*/  MUFU.EX2 R175, R207 ;  /* 0x000000cf00af7308 */ /* 0x000fe20000000800 */
[----:B------:R-:W-:Y:S02]  /*e740*/  FFMA.FTZ R230, R24, c[0x0][0x2d0], -R197 ;  /* 0x0000b40018e67a23 */ /* 0x000fe400000108c5 */
[C---:B-1----:R-:W-:Y:S01]  /*e750*/  FFMA.FTZ R203, R5.reuse, R203, R20 ;  /* 0x000000cb05cb7223 */ /* 0x042fe20000010014 */
[----:B------:R-:W-:Y:S01]  /*e760*/  MOV R183, R49 ;  /* 0x0000003100b77202 */ /* 0x000fe20000000f00 */
[----:B------:R-:W-:Y:S01]  /*e770*/  FMUL.FTZ R8, R5, R164 ;  /* 0x000000a405087220 */ /* 0x000fe20000410000 */
[C---:B------:R-:W-:Y:S01]  /*e780*/  F2FP.BF16.PACK_AB R164, R21.reuse, R20 ;  /* 0x0000001415a4723e */ /* 0x040fe200000010ff */
[----:B------:R-:W-:Y:S01]  /*e790*/  FADD.FTZ R170, R21, R203 ;  /* 0x000000cb15aa7221 */ /* 0x000fe20000010000 */
[----:B------:R-:W-:Y:S01]  /*e7a0*/  MOV R203, R65 ;  /* 0x0000004100cb7202 */ /* 0x000fe20000000f00 */
[----:B------:R-:W1:Y:S01]  /*e7b0*/  LDSM.16.MT88.4 R20, [R239] ;  /* 0x00000000ef14783b */ /* 0x000e620000004200 */
[C---:B------:R-:W-:Y:S01]  /*e7c0*/  FMUL.FTZ R9, R5.reuse, R165 ;  /* 0x000000a505097220 */ /* 0x040fe20000410000 */
[----:B------:R-:W-:Y:S01]  /*e7d0*/  MUFU.EX2 R230, R230 ;  /* 0x000000e600e67308 */ /* 0x000fe20000000800 */
[C---:B------:R-:W-:Y:S02]  /*e7e0*/  FMUL.FTZ R25, R5.reuse, R173 ;  /* 0x000000ad05197220 */ /* 0x040fe40000410000 */
[C---:B------:R-:W-:Y:S02]  /*e7f0*/  FMUL.FTZ R12, R5.reuse, R168 ;  /* 0x000000a8050c7220 */ /* 0x040fe40000410000 */
[C---:B------:R-:W-:Y:S02]  /*e800*/  FMUL.FTZ R13, R5.reuse, R169 ;  /* 0x000000a9050d7220 */ /* 0x040fe40000410000 */
[----:B------:R-:W-:Y:S02]  /*e810*/  FMUL.FTZ R24, R5, R172 ;  /* 0x000000ac05187220 */ /* 0x000fe40000410000 */
[----:B------:R-:W-:Y:S01]  /*e820*/  FMUL.FTZ R15, R4, R171 ;  /* 0x000000ab040f7220 */ /* 0x000fe20000410000 */
[----:B------:R-:W-:Y:S01]  /*e830*/  MUFU.EX2 R165, R11 ;  /* 0x0000000b00a57308 */ /* 0x000fe20000000800 */
[----:B------:R-:W-:Y:S01]  /*e840*/  FFMA.FTZ R208, R36, c[0x0][0x2d0], -R197 ;  /* 0x0000b40024d07a23 */ /* 0x000fe200000108c5 */
[----:B------:R-:W-:Y:S01]  /*e850*/  MOV R36, R56 ;  /* 0x0000003800247202 */ /* 0x000fe20000000f00 */
[--C-:B------:R-:W-:Y:S02]  /*e860*/  FFMA.FTZ R52, R26, c[0x0][0x2d0], -R209.reuse ;  /* 0x0000b4001a347a23 */ /* 0x100fe400000108d1 */
[----:B------:R-:W-:Y:S02]  /*e870*/  FFMA.FTZ R209, R46, c[0x0][0x2d0], -R209 ;  /* 0x0000b4002ed17a23 */ /* 0x000fe400000108d1 */
[--C-:B------:R-:W-:Y:S01]  /*e880*/  FFMA.FTZ R225, R17, c[0x0][0x2d0], -R197.reuse ;  /* 0x0000b40011e17a23 */ /* 0x100fe200000108c5 */
[----:B------:R-:W-:Y:S01]  /*e890*/  MOV R17, R60 ;  /* 0x0000003c00117202 */ /* 0x000fe20000000f00 */
[----:B------:R-:W-:Y:S01]  /*e8a0*/  FFMA.FTZ R228, R10, c[0x0][0x2d0], -R197 ;  /* 0x0000b4000ae47a23 */ /* 0x000fe200000108c5 */
[----:B------:R-:W2:Y:S01]  /*e8b0*/  MUFU.EX2 R173, R6 ;  /* 0x0000000600ad7308 */ /* 0x000ea20000000800 */
        /* <DEDUP_REMOVED lines=17> */
[----:B------:R-:W-:Y:S01]  /*e9d0*/  LDSM.16.MT88.4 R52, [R237] ;  /* 0x00000000ed34783b */ /* 0x000fe20000004200 */
[C---:B------:R-:W-:Y:S01]  /*e9e0*/  FMUL.FTZ R76, R5.reuse, R76 ;  /* 0x0000004c054c7220 */ /* 0x040fe20000410000 */
[----:B------:R-:W3:Y:S01]  /*e9f0*/  MUFU.EX2 R169, R33 ;  /* 0x0000002100a97308 */ /* 0x000ee20000000800 */
[C---:B------:R-:W-:Y:S02]  /*ea00*/  FMUL.FTZ R77, R5.reuse, R77 ;  /* 0x0000004d054d7220 */ /* 0x040fe40000410000 */
[----:B------:R-:W-:Y:S01]  /*ea10*/  FMUL.FTZ R88, R5, R88 ;  /* 0x0000005805587220 */ /* 0x000fe20000410000 */
[----:B--2---:R-:W-:Y:S01]  /*ea20*/  F2FP.BF16.PACK_AB R207, R173, R16 ;  /* 0x00000010adcf723e */ /* 0x004fe200000010ff */
        /* <DEDUP_REMOVED lines=21> */
[----:B------:R-:W-:Y:S02]  /*eb80*/  FMUL.FTZ R125, R5, R125 ;  /* 0x0000007d057d7220 */ /* 0x000fe40000410000 */
[C---:B------:R-:W-:Y:S01]  /*eb90*/  FMUL.FTZ R10, R4.reuse, R166 ;  /* 0x000000a6040a7220 */ /* 0x040fe20000410000 */
[----:B---3--:R-:W-:Y:S01]  /*eba0*/  F2FP.BF16.PACK_AB R166, R169, R172 ;  /* 0x000000aca9a6723e */ /* 0x008fe200000010ff */
[C---:B------:R-:W-:Y:S02]  /*ebb0*/  FMUL.FTZ R11, R4.reuse, R167 ;  /* 0x000000a7040b7220 */ /* 0x040fe40000410000 */
        /* <DEDUP_REMOVED lines=14> */
[----:B------:R-:W-:Y:S01]  /*eca0*/  FFMA.FTZ R202, R4, R202, R165 ;  /* 0x000000ca04ca7223 */ /* 0x000fe200000100a5 */
[----:B------:R-:W-:Y:S01]  /*ecb0*/  F2FP.BF16.PACK_AB R165, R175, R165 ;  /* 0x000000a5afa5723e */ /* 0x000fe200000010ff */
[C---:B------:R-:W-:Y:S01]  /*ecc0*/  FMUL.FTZ R4, R201.reuse, R160 ;  /* 0x000000a0c9047220 */ /* 0x040fe20000410000 */
[----:B--2---:R-:W-:Y:S01]  /*ecd0*/  F2FP.BF16.PACK_AB R167, R168, R171 ;  /* 0x000000aba8a7723e */ /* 0x004fe200000010ff */
[----:B------:R-:W-:Y:S01]  /*ece0*/  FMUL.FTZ R5, R201, R161 ;  /* 0x000000a1c9057220 */ /* 0x000fe20000410000 */
[----:B------:R-:W-:Y:S01]  /*ecf0*/  MOV R160, R64 ;  /* 0x0000004000a07202 */ /* 0x000fe20000000f00 */
[C---:B------:R-:W-:Y:S01]  /*ed00*/  FMUL.FTZ R6, R199.reuse, R162 ;  /* 0x000000a2c7067220 */ /* 0x040fe20000410000 */
[----:B------:R-:W-:Y:S01]  /*ed10*/  MUFU.EX2 R161, R194 ;  /* 0x000000c200a17308 */ /* 0x000fe20000000800 */
[----:B------:R-:W-:Y:S02]  /*ed20*/  FMUL.FTZ R7, R199, R163 ;  /* 0x000000a3c7077220 */ /* 0x000fe40000410000 */
[--C-:B------:R-:W-:Y:S02]  /*ed30*/  FFMA.FTZ R198, R38, c[0x0][0x2d0], -R197.reuse ;  /* 0x0000b40026c67a23 */ /* 0x100fe400000108c5 */
[--C-:B------:R-:W-:Y:S02]  /*ed40*/  FFMA.FTZ R227, R227, c[0x0][0x2d0], -R197.reuse ;  /* 0x0000b400e3e37a23 */ /* 0x100fe400000108c5 */
[--C-:B------:R-:W-:Y:S01]  /*ed50*/  FFMA.FTZ R200, R35, c[0x0][0x2d0], -R197.reuse ;  /* 0x0000b40023c87a23 */ /* 0x100fe200000108c5 */
[-C--:B-1----:R-:W-:Y:S02]  /*ed60*/  HMMA.16816.F32.BF16 R4, R204, R20.reuse, R4 ;  /* 0x00000014cc04723c */ /* 0x082fe40000041804 */
[----:B------:R-:W-:Y:S03]  /*ed70*/  MUFU.EX2 R163, R183 ;  /* 0x000000b700a37308 */ /* 0x000fe60000000800 */
[----:B------:R-:W-:Y:S02]  /*ed80*/  FFMA.FTZ R197, R37, c[0x0][0x2d0], -R197 ;  /* 0x0000b40025c57a23 */ /* 0x000fe400000108c5 */
[----:B------:R-:W1:Y:S01]  /*ed90*/  LDSM.16.MT88.4 R36, [R238] ;  /* 0x00000000ee24783b */ /* 0x000e620000004200 */
[C---:B------:R-:W-:Y:S04]  /*eda0*/  HMMA.16816.F32.BF16 R8, R164.reuse, R20, R8 ;  /* 0x00000014a408723c */ /* 0x040fe80000041808 */
[----:B------:R-:W-:Y:S01]  /*edb0*/  FMUL.FTZ R19, R199, R159 ;  /* 0x0000009fc7137220 */ /* 0x000fe20000410000 */
[----:B------:R-:W-:Y:S01]  /*edc0*/  MUFU.EX2 R162, R182 ;  /* 0x000000b600a27308 */ /* 0x000fe20000000800 */
[C---:B------:R-:W-:Y:S02]  /*edd0*/  FMUL.FTZ R33, R201.reuse, R149 ;  /* 0x00000095c9217220 */ /* 0x040fe40000410000 */
[-C--:B------:R-:W-:Y:S04]  /*ede0*/  HMMA.16816.F32.BF16 R12, R164, R22.reuse, R12 ;  /* 0x00000016a40c723c */ /* 0x080fe8000004180c */
[----:B------:R-:W-:Y:S02]  /*edf0*/  FADD.FTZ R174, R16, R32 ;  /* 0x0000002010ae7221 */ /* 0x000fe40000010000 */
[C---:B------:R-:W-:Y:S01]  /*ee00*/  FMUL.FTZ R16, R201.reuse, R156 ;  /* 0x0000009cc9107220 */ /* 0x040fe20000410000 */
[----:B------:R-:W-:Y:S01]  /*ee10*/  MUFU.EX2 R177, R177 ;  /* 0x000000b100b17308 */ /* 0x000fe20000000800 */
[----:B------:R-:W-:Y:S04]  /*ee20*/  FMUL.FTZ R17, R201, R157 ;  /* 0x0000009dc9117220 */ /* 0x000fe80000410000 */
[----:B------:R-:W-:Y:S02]  /*ee30*/  FMUL.FTZ R18, R199, R158 ;  /* 0x0000009ec7127220 */ /* 0x000fe40000410000 */
[----:B------:R-:W-:Y:S02]  /*ee40*/  FMUL.FTZ R32, R201, R148 ;  /* 0x00000094c9207220 */ /* 0x000fe40000410000 */
[C---:B------:R-:W-:Y:S01]  /*ee50*/  FMUL.FTZ R34, R199.reuse, R150 ;  /* 0x00000096c7227220 */ /* 0x040fe20000410000 */
[----:B------:R-:W-:Y:S01]  /*ee60*/  MUFU.EX2 R156, R178 ;  /* 0x000000b2009c7308 */ /* 0x000fe20000000800 */
[----:B------:R-:W-:Y:S01]  /*ee70*/  FMUL.FTZ R35, R199, R151 ;  /* 0x00000097c7237220 */ /* 0x000fe20000410000 */
[C---:B------:R-:W-:Y:S01]  /*ee80*/  HMMA.16816.F32.BF16 R16, R204.reuse, R22, R16 ;  /* 0x00000016cc10723c */ /* 0x040fe20000041810 */
[----:B------:R-:W-:Y:S03]  /*ee90*/  LDSM.16.MT88.4 R148, [R237+0x800] ;  /* 0x00080000ed94783b */ /* 0x000fe60000004200 */
[C---:B------:R-:W-:Y:S02]  /*eea0*/  FMUL.FTZ R20, R201.reuse, R152 ;  /* 0x00000098c9147220 */ /* 0x040fe40000410000 */
[----:B------:R-:W-:Y:S02]  /*eeb0*/  FMUL.FTZ R21, R201, R153 ;  /* 0x00000099c9157220 */ /* 0x000fe40000410000 */
[C---:B------:R-:W-:Y:S01]  /*eec0*/  FMUL.FTZ R23, R199.reuse, R155 ;  /* 0x0000009bc7177220 */ /* 0x040fe20000410000 */
[----:B------:R-:W2:Y:S03]  /*eed0*/  MUFU.EX2 R152, R195 ;  /* 0x000000c300987308 */ /* 0x000ea60000000800 */
[----:B------:R-:W-:Y:S02]  /*eee0*/  FMUL.FTZ R22, R199, R154 ;  /* 0x0000009ac7167220 */ /* 0x000fe40000410000 */
[C---:B------:R-:W-:Y:S02]  /*eef0*/  FMUL.FTZ R48, R201.reuse, R140 ;  /* 0x0000008cc9307220 */ /* 0x040fe40000410000 */
[----:B------:R-:W-:Y:S02]  /*ef00*/  FMUL.FTZ R49, R201, R141 ;  /* 0x0000008dc9317220 */ /* 0x000fe40000410000 */
[C---:B------:R-:W-:Y:S01]  /*ef10*/  FMUL.FTZ R50, R199.reuse, R142 ;  /* 0x0000008ec7327220 */ /* 0x040fe20000410000 */
[-C--:B-1----:R-:W-:Y:S01]  /*ef20*/  HMMA.16816.F32.BF16 R20, R204, R36.reuse, R20 ;  /* 0x00000024cc14723c */ /* 0x082fe20000041814 */
[----:B------:R-:W-:Y:S02]  /*ef30*/  MUFU.EX2 R153, R187 ;  /* 0x000000bb00997308 */ /* 0x000fe40000000800 */
[----:B------:R-:W-:Y:S02]  /*ef40*/  FMUL.FTZ R51, R199, R143 ;  /* 0x0000008fc7337220 */ /* 0x000fe40000410000 */
[----:B------:R-:W1:Y:S01]  /*ef50*/  LDSM.16.MT88.4 R140, [R236] ;  /* 0x00000000ec8c783b */ /* 0x000e620000004200 */
[C---:B------:R-:W-:Y:S02]  /*ef60*/  FMUL.FTZ R64, R201.reuse, R132 ;  /* 0x00000084c9407220 */ /* 0x040fe40000410000 */
[C---:B------:R-:W-:Y:S03]  /*ef70*/  HMMA.16816.F32.BF16 R24, R164.reuse, R36, R24 ;  /* 0x00000024a418723c */ /* 0x040fe60000041818 */
[----:B------:R-:W-:Y:S01]  /*ef80*/  MUFU.EX2 R158, R193 ;  /* 0x000000c1009e7308 */ /* 0x000fe20000000800 */
[----:B------:R-:W-:Y:S02]  /*ef90*/  FMUL.FTZ R65, R201, R133 ;  /* 0x00000085c9417220 */ /* 0x000fe40000410000 */
[----:B------:R-:W-:Y:S02]  /*efa0*/  FMUL.FTZ R66, R199, R134 ;  /* 0x00000086c7427220 */ /* 0x000fe40000410000 */
[-C--:B------:R-:W-:Y:S04]  /*efb0*/  HMMA.16816.F32.BF16 R28, R164, R38.reuse, R28 ;  /* 0x00000026a41c723c */ /* 0x080fe8000004181c */
[C---:B------:R-:W-:Y:S01]  /*efc0*/  FMUL.FTZ R36, R201.reuse, R144 ;  /* 0x00000090c9247220 */ /* 0x040fe20000410000 */
[----:B------:R-:W-:Y:S01]  /*efd0*/  MUFU.EX2 R155, R192 ;  /* 0x000000c0009b7308 */ /* 0x000fe20000000800 */
[----:B------:R-:W-:Y:S02]  /*efe0*/  FMUL.FTZ R37, R201, R145 ;  /* 0x00000091c9257220 */ /* 0x000fe40000410000 */
[C---:B------:R-:W-:Y:S04]  /*eff0*/  HMMA.16816.F32.BF16 R32, R204.reuse, R38, R32 ;  /* 0x00000026cc20723c */ /* 0x040fe80000041820 */
[C---:B------:R-:W-:Y:S02]  /*f000*/  FMUL.FTZ R67, R199.reuse, R135 ;  /* 0x00000087c7437220 */ /* 0x040fe40000410000 */
[----:B------:R-:W3:Y:S01]  /*f010*/  LDSM.16.MT88.4 R132, [R239+0x2000] ;  /* 0x00200000ef84783b */ /* 0x000ee20000004200 */
[C---:B------:R-:W-:Y:S01]  /*f020*/  FMUL.FTZ R38, R199.reuse, R146 ;  /* 0x00000092c7267220 */ /* 0x040fe20000410000 */
[----:B------:R-:W-:Y:S01]  /*f030*/  MUFU.EX2 R157, R189 ;  /* 0x000000bd009d7308 */ /* 0x000fe20000000800 */
[----:B------:R-:W-:Y:S03]  /*f040*/  FMUL.FTZ R39, R199, R147 ;  /* 0x00000093c7277220 */ /* 0x000fe60000410000 */
[----:B------:R-:W-:Y:S02]  /*f050*/  FADD.FTZ R170, R172, R170 ;  /* 0x000000aaacaa7221 */ /* 0x000fe40000010000 */
[----:B------:R-:W-:Y:S01]  /*f060*/  LDSM.16.MT88.4 R144, [R238+0x800] ;  /* 0x00080000ee90783b */ /* 0x000fe20000004200 */
[----:B------:R-:W-:Y:S01]  /*f070*/  FADD.FTZ R174, R173, R174 ;  /* 0x000000aeadae7221 */ /* 0x000fe20000010000 */
[-C--:B------:R-:W-:Y:S02]  /*f080*/  HMMA.16816.F32.BF16 R36, R204, R52.reuse, R36 ;  /* 0x00000034cc24723c */ /* 0x080fe40000041824 */
[----:B------:R-:W-:Y:S01]  /*f090*/  MUFU.EX2 R172, R188 ;  /* 0x000000bc00ac7308 */ /* 0x000fe20000000800 */
[----:B--2---:R-:W-:Y:S02]  /*f0a0*/  FADD.FTZ R174, R152, R174 ;  /* 0x000000ae98ae7221 */ /* 0x004fe40000010000 */
[----:B------:R-:W-:Y:S03]  /*f0b0*/  FADD.FTZ R202, R175, R202 ;  /* 0x000000caafca7221 */ /* 0x000fe60000010000 */
[C---:B------:R-:W-:Y:S04]  /*f0c0*/  HMMA.16816.F32.BF16 R40, R164.reuse, R52, R40 ;  /* 0x00000034a428723c */ /* 0x040fe80000041828 */
[----:B------:R-:W-:Y:S01]  /*f0d0*/  MUFU.EX2 R175, R185 ;  /* 0x000000b900af7308 */ /* 0x000fe20000000800 */
[----:B------:R-:W-:Y:S02]  /*f0e0*/  FADD.FTZ R171, R171, R202 ;  /* 0x000000caabab7221 */ /* 0x000fe40000010000 */
[C---:B------:R-:W-:Y:S01]  /*f0f0*/  FMUL.FTZ R52, R201.reuse, R136 ;  /* 0x00000088c9347220 */ /* 0x040fe20000410000 */
[-C--:B------:R-:W-:Y:S04]  /*f100*/  HMMA.16816.F32.BF16 R44, R164, R54.reuse, R44 ;  /* 0x00000036a42c723c */ /* 0x080fe8000004182c */
[----:B------:R-:W-:Y:S02]  /*f110*/  FMUL.FTZ R53, R201, R137 ;  /* 0x00000089c9357220 */ /* 0x000fe40000410000 */
[----:B------:R-:W-:Y:S01]  /*f120*/  MUFU.EX2 R137, R203 ;  /* 0x000000cb00897308 */ /* 0x000fe20000000800 */
[----:B------:R-:W-:Y:S01]  /*f130*/  FADD.FTZ R171, R168, R171 ;  /* 0x000000aba8ab7221 */ /* 0x000fe20000010000 */
[C---:B------:R-:W-:Y:S04]  /*f140*/  HMMA.16816.F32.BF16 R48, R204.reuse, R54, R48 ;  /* 0x00000036cc30723c */ /* 0x040fe80000041830 */
[----:B------:R-:W-:Y:S03]  /*f150*/  FADD.FTZ R171, R163, R171 ;  /* 0x000000aba3ab7221 */ /* 0x000fe60000010000 */
[C---:B------:R-:W-:Y:S01]  /*f160*/  FMUL.FTZ R54, R199.reuse, R138 ;  /* 0x0000008ac7367220 */ /* 0x040fe20000410000 */
[----:B------:R-:W2:Y:S01]  /*f170*/  MUFU.EX2 R136, R160 ;  /* 0x000000a000887308 */ /* 0x000ea20000000800 */
[----:B------:R-:W-:Y:S07]  /*f180*/  FMUL.FTZ R55, R199, R139 ;  /* 0x0000008bc7377220 */ /* 0x000fee0000410000 */
[-C--:B-1----:R-:W-:Y:S02]  /*f190*/  HMMA.16816.F32.BF16 R52, R204, R140.reuse, R52 ;  /* 0x0000008ccc34723c */ /* 0x082fe40000041834 */
[----:B------:R-:W-:Y:S06]  /*f1a0*/  MUFU.EX2 R160, R186 ;  /* 0x000000ba00a07308 */ /* 0x000fec0000000800 */
[C---:B------:R-:W-:Y:S04]  /*f1b0*/  HMMA.16816.F32.BF16 R56, R164.reuse, R140, R56 ;  /* 0x0000008ca438723c */ /* 0x040fe80000041838 */
[----:B------:R-:W-:Y:S04]  /*f1c0*/  MUFU.EX2 R199, R184 ;  /* 0x000000b800c77308 */ /* 0x000fe80000000800 */
[-C--:B------:R-:W-:Y:S04]  /*f1d0*/  HMMA.16816.F32.BF16 R60, R164, R142.reuse, R60 ;  /* 0x0000008ea43c723c */ /* 0x080fe8000004183c */
[----:B--2---:R-:W-:Y:S02]  /*f1e0*/  FADD.FTZ R154, R136, R222 ;  /* 0x000000de889a7221 */ /* 0x004fe40000010000 */
[----:B------:R-:W-:Y:S02]  /*f1f0*/  MUFU.EX2 R178, R181 ;  /* 0x000000b500b27308 */ /* 0x000fe40000000800 */
[C---:B------:R-:W-:Y:S01]  /*f200*/  HMMA.16816.F32.BF16 R64, R204.reuse, R142, R64 ;  /* 0x0000008ecc40723c */ /* 0x040fe20000041840 */
[----:B------:R-:W-:Y:S07]  /*f210*/  LDSM.16.MT88.4 R140, [R239+0x800] ;  /* 0x00080000ef8c783b */ /* 0x000fee0000004200 */
[-C--:B---3--:R-:W-:Y:S01]  /*f220*/  HMMA.16816.F32.BF16 R68, R204, R132.reuse, R68 ;  /* 0x00000084cc44723c */ /* 0x088fe20000041844 */
[----:B------:R-:W-:Y:S07]  /*f230*/  MUFU.EX2 R202, R218 ;  /* 0x000000da00ca7308 */ /* 0x000fee0000000800 */
[C---:B------:R-:W-:Y:S03]  /*f240*/  HMMA.16816.F32.BF16 R72, R164.reuse, R132, R72 ;  /* 0x00000084a448723c */ /* 0x040fe60000041848 */
[----:B------:R-:W-:Y:S05]  /*f250*/  MUFU.EX2 R218, R210 ;  /* 0x000000d200da7308 */ /* 0x000fea0000000800 */
[-C--:B------:R-:W-:Y:S05]  /*f260*/  HMMA.16816.F32.BF16 R76, R164, R134.reuse, R76 ;  /* 0x00000086a44c723c */ /* 0x080fea000004184c */
[----:B------:R-:W-:Y:S03]  /*f270*/  MUFU.EX2 R168, R217 ;  /* 0x000000d900a87308 */ /* 0x000fe60000000800 */
[C---:B------:R-:W-:Y:S01]  /*f280*/  HMMA.16816.F32.BF16 R80, R204.reuse, R134, R80 ;  /* 0x00000086cc50723c */ /* 0x040fe20000041850 */
[----:B------:R-:W1:Y:S06]  /*f290*/  LDSM.16.MT88.4 R132, [R238+0x2000] ;  /* 0x00200000ee84783b */ /* 0x000e6c0000004200 */
[----:B------:R-:W-:Y:S10]  /*f2a0*/  MUFU.EX2 R217, R211 ;  /* 0x000000d300d97308 */ /* 0x000ff40000000800 */
[----:B------:R-:W2:Y:S10]  /*f2b0*/  MUFU.EX2 R139, R220 ;  /* 0x000000dc008b7308 */ /* 0x000eb40000000800 */
[----:B------:R-:W3:Y:S10]  /*f2c0*/  MUFU.EX2 R138, R219 ;  /* 0x000000db008a7308 */ /* 0x000ef40000000800 */
[----:B------:R-:W-:Y:S01]  /*f2d0*/  MUFU.EX2 R220, R191 ;  /* 0x000000bf00dc7308 */ /* 0x000fe20000000800 */
[-C--:B-1----:R-:W-:Y:S03]  /*f2e0*/  HMMA.16816.F32.BF16 R84, R204, R132.reuse, R84 ;  /* 0x00000084cc54723c */ /* 0x082fe60000041854 */
[C---:B--2---:R-:W-:Y:S01]  /*f2f0*/  F2FP.BF16.PACK_AB R136, R139.reuse, R136 ;  /* 0x000000888b88723e */ /* 0x044fe200000010ff */
[----:B------:R-:W-:Y:S05]  /*f300*/  FADD.FTZ R154, R139, R154 ;  /* 0x0000009a8b9a7221 */ /* 0x000fea0000010000 */
[----:B------:R-:W1:Y:S01]  /*f310*/  MUFU.EX2 R219, R190 ;  /* 0x000000be00db7308 */ /* 0x000e620000000800 */
[C---:B------:R-:W-:Y:S04]  /*f320*/  HMMA.16816.F32.BF16 R88, R164.reuse, R132, R88 ;  /* 0x00000084a458723c */ /* 0x040fe80000041858 */
[----:B---3--:R-:W-:Y:S01]  /*f330*/  FADD.FTZ R154, R138, R154 ;  /* 0x0000009a8a9a7221 */ /* 0x008fe20000010000 */
[C---:B------:R-:W-:Y:S03]  /*f340*/  F2FP.BF16.PACK_AB R138, R137.reuse, R138 ;  /* 0x0000008a898a723e */ /* 0x040fe600000010ff */
[-C--:B------:R-:W-:Y:S01]  /*f350*/  HMMA.16816.F32.BF16 R92, R164, R134.reuse, R92 ;  /* 0x00000086a45c723c */ /* 0x080fe2000004185c */
[----:B------:R-:W-:Y:S03]  /*f360*/  MUFU.EX2 R222, R179 ;  /* 0x000000b300de7308 */ /* 0x000fe60000000800 */
[----:B------:R-:W-:Y:S01]  /*f370*/  FADD.FTZ R154, R137, R154 ;  /* 0x0000009a899a7221 */ /* 0x000fe20000010000 */
[----:B------:R-:W-:Y:S03]  /*f380*/  F2FP.BF16.PACK_AB R137, R161, R152 ;  /* 0x00000098a189723e */ /* 0x000fe600000010ff */
[C---:B------:R-:W-:Y:S01]  /*f390*/  HMMA.16816.F32.BF16 R96, R204.reuse, R134, R96 ;  /* 0x00000086cc60723c */ /* 0x040fe20000041860 */
[----:B------:R-:W2:Y:S02]  /*f3a0*/  LDSM.16.MT88.4 R132, [R237+0x2000] ;  /* 0x00200000ed84783b */ /* 0x000ea40000004200 */
[----:B------:R-:W-:Y:S01]  /*f3b0*/  MUFU.EX2 R173, R180 ;  /* 0x000000b400ad7308 */ /* 0x000fe20000000800 */
[----:B-1----:R-:W-:Y:S09]  /*f3c0*/  F2FP.BF16.PACK_AB R139, R219, R220 ;  /* 0x000000dcdb8b723e */ /* 0x002ff200000010ff */
[----:B------:R-:W-:Y:S10]  /*f3d0*/  MUFU.EX2 R229, R229 ;  /* 0x000000e500e57308 */ /* 0x000ff40000000800 */
[----:B------:R-:W-:Y:S10]  /*f3e0*/  MUFU.EX2 R228, R228 ;  /* 0x000000e400e47308 */ /* 0x000ff40000000800 */
[----:B------:R-:W-:Y:S01]  /*f3f0*/  MUFU.EX2 R227, R227 ;  /* 0x000000e300e37308 */ /* 0x000fe20000000800 */
[-C--:B--2---:R-:W-:Y:S09]  /*f400*/  HMMA.16816.F32.BF16 R100, R204, R132.reuse, R100 ;  /* 0x00000084cc64723c */ /* 0x084ff20000041864 */
[----:B------:R-:W-:Y:S01]  /*f410*/  MUFU.EX2 R216, R216 ;  /* 0x000000d800d87308 */ /* 0x000fe20000000800 */
[C---:B------:R-:W-:Y:S09]  /*f420*/  HMMA.16816.F32.BF16 R104, R164.reuse, R132, R104 ;  /* 0x00000084a468723c */ /* 0x040ff20000041868 */
[----:B------:R-:W1:Y:S01]  /*f430*/  MUFU.EX2 R215, R215 ;  /* 0x000000d700d77308 */ /* 0x000e620000000800 */
[-C--:B------:R-:W-:Y:S09]  /*f440*/  HMMA.16816.F32.BF16 R108, R164, R134.reuse, R108 ;  /* 0x00000086a46c723c */ /* 0x080ff2000004186c */
[----:B------:R-:W2:Y:S01]  /*f450*/  MUFU.EX2 R214, R214 ;  /* 0x000000d600d67308 */ /* 0x000ea20000000800 */
[C---:B------:R-:W-:Y:S01]  /*f460*/  HMMA.16816.F32.BF16 R112, R204.reuse, R134, R112 ;  /* 0x00000086cc70723c */ /* 0x040fe20000041870 */
[----:B------:R-:W3:Y:S08]  /*f470*/  LDSM.16.MT88.4 R132, [R236+0x2000] ;  /* 0x00200000ec84783b */ /* 0x000ef00000004200 */
[----:B------:R-:W-:Y:S03]  /*f480*/  MUFU.EX2 R179, R200 ;  /* 0x000000c800b37308 */ /* 0x000fe60000000800 */
[----:B-1----:R-:W-:Y:S07]  /*f490*/  F2FP.BF16.PACK_AB R201, R215, R216 ;  /* 0x000000d8d7c9723e */ /* 0x002fee00000010ff */
[----:B------:R-:W-:Y:S01]  /*f4a0*/  MUFU.EX2 R198, R198 ;  /* 0x000000c600c67308 */ /* 0x000fe20000000800 */
[----:B--2---:R-:W-:Y:S09]  /*f4b0*/  F2FP.BF16.PACK_AB R203, R213, R214 ;  /* 0x000000d6d5cb723e */ /* 0x004ff200000010ff */
[----:B------:R-:W1:Y:S01]  /*f4c0*/  MUFU.EX2 R197, R197 ;  /* 0x000000c500c57308 */ /* 0x000e620000000800 */
        /* <DEDUP_REMOVED lines=8> */
[----:B------:R-:W2:Y:S01]  /*f550*/  MUFU.EX2 R224, R208 ;  /* 0x000000d000e07308 */ /* 0x000ea20000000800 */
[----:B------:R-:W-:Y:S03]  /*f560*/  FADD.FTZ R165, R153, R165 ;  /* 0x000000a599a57221 */ /* 0x000fe60000010000 */
[----:B------:R-:W-:Y:S01]  /*f570*/  F2FP.BF16.PACK_AB R134, R223, R226 ;  /* 0x000000e2df86723e */ /* 0x000fe200000010ff */
[-C--:B------:R-:W-:Y:S05]  /*f580*/  HMMA.16816.F32.BF16 R4, R136, R140.reuse, R4 ;  /* 0x0000008c8804723c */ /* 0x080fea0000041804 */
[----:B------:R-:W-:Y:S01]  /*f590*/  F2FP.BF16.PACK_AB R135, R222, R225 ;  /* 0x000000e1de87723e */ /* 0x000fe200000010ff */
[----:B------:R-:W3:Y:S01]  /*f5a0*/  MUFU.EX2 R167, R221 ;  /* 0x000000dd00a77308 */ /* 0x000ee20000000800 */
[----:B------:R-:W-:Y:S02]  /*f5b0*/  F2FP.BF16.PACK_AB R204, R217, R212 ;  /* 0x000000d4d9cc723e */ /* 0x000fe400000010ff */
[----:B-1----:R-:W-:Y:S03]  /*f5c0*/  F2FP.BF16.PACK_AB R207, R197, R198 ;  /* 0x000000c6c5cf723e */ /* 0x002fe600000010ff */
[C---:B------:R-:W-:Y:S04]  /*f5d0*/  HMMA.16816.F32.BF16 R8, R132.reuse, R140, R8 ;  /* 0x0000008c8408723c */ /* 0x040fe80000041808 */
[----:B------:R1:W4:Y:S01]  /*f5e0*/  MUFU.EX2 R221, R209 ;  /* 0x000000d100dd7308 */ /* 0x0003220000000800 */
[----:B--2---:R-:W-:Y:S03]  /*f5f0*/  F2FP.BF16.PACK_AB R205, R179, R224 ;  /* 0x000000e0b3cd723e */ /* 0x004fe600000010ff */
[-C--:B------:R-:W-:Y:S08]  /*f600*/  HMMA.16816.F32.BF16 R12, R132, R142.reuse, R12 ;  /* 0x0000008e840c723c */ /* 0x080ff0000004180c */
[C---:B------:R-:W-:Y:S01]  /*f610*/  HMMA.16816.F32.BF16 R16, R136.reuse, R142, R16 ;  /* 0x0000008e8810723c */ /* 0x040fe20000041810 */
[----:B------:R-:W2:Y:S03]  /*f620*/  LDSM.16.MT88.4 R140, [R236+0x800] ;  /* 0x00080000ec8c783b */ /* 0x000ea60000004200 */
[----:B---3--:R-:W-:Y:S04]  /*f630*/  F2FP.BF16.PACK_AB R200, R167, R166 ;  /* 0x000000a6a7c8723e */ /* 0x008fe800000010ff */
[-C--:B------:R-:W-:Y:S01]  /*f640*/  HMMA.16816.F32.BF16 R20, R136, R144.reuse, R20 ;  /* 0x000000908814723c */ /* 0x080fe20000041814 */
[----:B-1----:R-:W-:Y:S03]  /*f650*/  LDSM.16.MT88.4 R208, [R239+0x3800] ;  /* 0x00380000efd0783b */ /* 0x002fe60000004200 */
[----:B----4-:R-:W-:Y:S04]  /*f660*/  F2FP.BF16.PACK_AB R206, R221, R218 ;  /* 0x000000daddce723e */ /* 0x010fe800000010ff */
        /* <DEDUP_REMOVED lines=45> */
[-C--:B---3--:R-:W-:Y:S01]  /*f940*/  HMMA.16816.F32.BF16 R4, R132, R148.reuse, R4 ;  /* 0x000000948404723c */ /* 0x088fe20000041804 */
[----:B------:R-:W1:Y:S04]  /*f950*/  LDSM.16.MT88.4 R144, [R237+0x1000] ;  /* 0x00100000ed90783b */ /* 0x000e680000004200 */
[----:B------:R-:W-:Y:S02]  /*f960*/  F2FP.BF16.PACK_AB R137, R229, R230 ;  /* 0x000000e6e589723e */ /* 0x000fe400000010ff */
[----:B------:R-:W-:Y:S02]  /*f970*/  F2FP.BF16.PACK_AB R139, R227, R228 ;  /* 0x000000e4e38b723e */ /* 0x000fe400000010ff */
[----:B------:R-:W-:Y:S05]  /*f980*/  LDSM.16.MT88.4 R156, [R238+0x3000] ;  /* 0x00300000ee9c783b */ /* 0x000fea0000004200 */
        /* <DEDUP_REMOVED lines=45> */
[----:B--2---:R-:W-:Y:S02]  /*fc60*/  FADD.FTZ R136, R160, R165 ;  /* 0x000000a5a0887221 */ /* 0x004fe40000010000 */
[-C--:B---3--:R-:W-:Y:S05]  /*fc70*/  HMMA.16816.F32.BF16 R160, R200, R156.reuse, R4 ;  /* 0x0000009cc8a0723c */ /* 0x088fea0000041804 */
        /* <DEDUP_REMOVED lines=63> */
[----:B------:R-:W2:Y:S06]  /*10070*/  LDL.LU R4, [R1+0x78] ;  /* 0x0000780001047983 */ /* 0x000eac0000300800 */
[----:B------:R-:W-:Y:S01]  /*10080*/  FADD.FTZ R5, R213, R220 ;  /* 0x000000dcd5057221 */ /* 0x000fe20000010000 */
[-C--:B------:R-:W-:Y:S04]  /*10090*/  HMMA.16816.F32.BF16 R92, R204, R6.reuse, R92 ;  /* 0x00000006cc5c723c */ /* 0x080fe8000004185c */
[----:B------:R1:W-:Y:S04]  /*100a0*/  STL [R1+0x74], R5 ;  /* 0x0000740501007387 */ /* 0x0003e80000100800 */
[C---:B------:R-:W-:Y:S08]  /*100b0*/  HMMA.16816.F32.BF16 R96, R200.reuse, R6, R96 ;  /* 0x00000006c860723c */ /* 0x040ff00000041860 */
[-C--:B---3--:R-:W-:Y:S08]  /*100c0*/  HMMA.16816.F32.BF16 R100, R200, R8.reuse, R100 ;  /* 0x00000008c864723c */ /* 0x088ff00000041864 */
[C---:B------:R-:W-:Y:S08]  /*100d0*/  HMMA.16816.F32.BF16 R104, R204.reuse, R8, R104 ;  /* 0x00000008cc68723c */ /* 0x040ff00000041868 */
[-C--:B------:R-:W-:Y:S08]  /*100e0*/  HMMA.16816.F32.BF16 R108, R204, R10.reuse, R108 ;  /* 0x0000000acc6c723c */ /* 0x080ff0000004186c */
[C---:B------:R-:W-:Y:S08]  /*100f0*/  HMMA.16816.F32.BF16 R112, R200.reuse, R10, R112 ;  /* 0x0000000ac870723c */ /* 0x040ff00000041870 */
[-C--:B-----5:R-:W-:Y:S08]  /*10100*/  HMMA.16816.F32.BF16 R116, R200, R12.reuse, R116 ;  /* 0x0000000cc874723c */ /* 0x0a0ff00000041874 */
[C---:B------:R-:W-:Y:S08]  /*10110*/  HMMA.16816.F32.BF16 R120, R204.reuse, R12, R120 ;  /* 0x0000000ccc78723c */ /* 0x040ff00000041878 */
[-C--:B------:R-:W-:Y:S08]  /*10120*/  HMMA.16816.F32.BF16 R124, R204, R14.reuse, R124 ;  /* 0x0000000ecc7c723c */ /* 0x080ff0000004187c */
[----:B------:R-:W-:Y:S07]  /*10130*/  HMMA.16816.F32.BF16 R128, R200, R14, R128 ;  /* 0x0000000ec880723c */ /* 0x000fee0000041880 */
[----:B------:R-:W-:Y:S01]  /*10140*/  MOV R200, R2 ;  /* 0x0000000200c87202 */ /* 0x000fe20000000f00 */
[----:B------:R-:W-:Y:S04]  /*10150*/  FADD.FTZ R203, R221, R226 ;  /* 0x000000e2ddcb7221 */ /* 0x000fe80000010000 */
[----:B------:R-:W-:Y:S01]  /*10160*/  FADD.FTZ R202, R197, R225 ;  /* 0x000000e1c5ca7221 */ /* 0x000fe20000010000 */
[----:B------:R-:W-:Y:S02]  /*10170*/  MOV R197, R0 ;  /* 0x0000000000c57202 */ /* 0x000fe40000000f00 */
[C---:B--2---:R-:W-:Y:S02]  /*10180*/  ISETP.GT.AND P0, PT, R4.reuse, RZ, PT ;  /* 0x000000ff0400720c */ /* 0x044fe40003f04270 */
[----:B------:R-:W-:Y:S05]  /*10190*/  IADD3 R4, R4, -0x1, RZ ;  /* 0xffffffff04047810 */ /* 0x000fea0007ffe0ff */
[----:B------:R1:W-:Y:S06]  /*101a0*/  STL [R1+0x78], R4 ;  /* 0x0000780401007387 */ /* 0x0003ec0000100800 */
[----:B-1----:R-:W-:-:S05]  /*101b0*/  @P0 BRA `(.L_x_1668) ;  /* 0xffffb96000000947 */ /* 0x002fca000383ffff */
.L_x_1661:
[----:B------:R-:W-:Y:S05]  /*101c0*/  BRA.DIV ~URZ, `(.L_x_1669) ;  /* 0x00006dc27f007947 */ /* 0x000fea000b800000 */
[----:B------:R-:W2:Y:S04]  /*101d0*/  LDL R4, [R1+0x70] ;  /* 0x0000700001047983 */ /* 0x000ea80000100800 */
[----:B--2---:R1:W2:Y:S02]  /*101e0*/  SHFL.BFLY PT, R7, R4, 0x2, 0x1f ;  /* 0x0c401f0004077f89 */ /* 0x0042a400000e0000 */
.L_x_1749:
[----:B-1----:R-:W3:Y:S02]  /*101f0*/  LDL.LU R4, [R1+0x70] ;  /* 0x0000700001047983 */ /* 0x002ee40000300800 */
[----:B--23--:R-:W-:Y:S01]  /*10200*/  FADD.FTZ R7, R7, R4 ;  /* 0x0000000407077221 */ /* 0x00cfe20000010000 */
[----:B------:R-:W-:Y:S05]  /*10210*/  BRA.DIV ~URZ, `(.L_x_1670) ;  /* 0x00006dd27f007947 */ /* 0x000fea000b800000 */
[----:B------:R-:W2:Y:S04]  /*10220*/  LDL.LU R8, [R1+0x74] ;  /* 0x0000740001087983 */ /* 0x000ea80000300800 */
[----:B------:R-:W1:Y:S04]  /*10230*/  SHFL.BFLY PT, R4, R203, 0x2, 0x1f ;  /* 0x0c401f00cb047f89 */ /* 0x000e6800000e0000 */
[----:B------:R-:W3:Y:S01]  /*10240*/  SHFL.BFLY PT, R5, R202, 0x2, 0x1f ;  /* 0x0c401f00ca057f89 */ /* 0x000ee200000e0000 */
[----:B-1----:R-:W-:-:S02]  /*10250*/  FADD.FTZ R203, R4, R203 ;  /* 0x000000cb04cb7221 */ /* 0x002fc40000010000 */
[----:B---3--:R-:W-:-:S03]  /*10260*/  FADD.FTZ R202, R5, R202 ;  /* 0x000000ca05ca7221 */ /* 0x008fc60000010000 */
[----:B------:R-:W1:Y:S04]  /*10270*/  SHFL.BFLY PT, R11, R203, 0x1, 0x1f ;  /* 0x0c201f00cb0b7f89 */ /* 0x000e6800000e0000 */
[----:B------:R-:W-:Y:S01]  /*10280*/  SHFL.BFLY PT, R6, R202, 0x1, 0x1f ;  /* 0x0c201f00ca067f89 */ /* 0x000fe200000e0000 */
[----:B-1----:R-:W-:-:S03]  /*10290*/  FADD.FTZ R11, R203, R11 ;  /* 0x0000000bcb0b7221 */ /* 0x002fc60000010000 */
[----:B--2---:R-:W1:Y:S02]  /*102a0*/  SHFL.BFLY PT, R10, R8, 0x2, 0x1f ;  /* 0x0c401f00080a7f89 */ /* 0x004e6400000e0000 */
[----:B-1----:R-:W-:Y:S02]  /*102b0*/  FADD.FTZ R10, R10, R8 ;  /* 0x000000080a0a7221 */ /* 0x002fe40000010000 */
[----:B------:R-:W1:Y:S04]  /*102c0*/  SHFL.BFLY PT, R8, R7, 0x1, 0x1f ;  /* 0x0c201f0007087f89 */ /* 0x000e6800000e0000 */
[----:B------:R-:W2:Y:S01]  /*102d0*/  SHFL.BFLY PT, R4, R10, 0x1, 0x1f ;  /* 0x0c201f000a047f89 */ /* 0x000ea200000e0000 */
[----:B-1----:R-:W-:Y:S02]  /*102e0*/  FADD.FTZ R7, R7, R8 ;  /* 0x0000000807077221 */ /* 0x002fe40000010000 */
[----:B--2---:R-:W-:-:S03]  /*102f0*/  FADD.FTZ R10, R10, R4 ;  /* 0x000000040a0a7221 */ /* 0x004fc60000010000 */
.L_x_1750:
[----:B------:R-:W-:Y:S01]  /*10300*/  FSETP.NE.FTZ.AND P3, PT, R7, RZ, PT ;  /* 0x000000ff0700720b */ /* 0x000fe20003f75000 */
[----:B------:R-:W-:Y:S01]  /*10310*/  FADD.FTZ R202, R6, R202 ;  /* 0x000000ca06ca7221 */ /* 0x000fe20000010000 */
[----:B------:R-:W-:Y:S01]  /*10320*/  CS2R R4, SRZ ;  /* 0x0000000000047805 */ /* 0x000fe2000001ff00 */
[----:B------:R-:W-:-:S02]  /*10330*/  FSETP.NE.FTZ.AND P1, PT, R11, RZ, PT ;  /* 0x000000ff0b00720b */ /* 0x000fc40003f35000 */
[----:B------:R-:W-:Y:S02]  /*10340*/  FSETP.NE.FTZ.AND P2, PT, R10, RZ, PT ;  /* 0x000000ff0a00720b */ /* 0x000fe40003f55000 */
[----:B------:R-:W-:Y:S02]  /*10350*/  FSETP.NE.FTZ.AND P0, PT, R202, RZ, PT ;  /* 0x000000ffca00720b */ /* 0x000fe40003f15000 */
[----:B------:R-:W-:Y:S02]  /*10360*/  MOV R9, RZ ;  /* 0x000000ff00097202 */ /* 0x000fe40000000f00 */
[----:B------:R-:W-:Y:S02]  /*10370*/  MOV R6, RZ ;  /* 0x000000ff00067202 */ /* 0x000fe40000000f00 */
[----:B------:R-:W1:Y:S01]  /*10380*/  @P3 MUFU.RCP R5, R7 ;  /* 0x0000000700053308 */ /* 0x000e620000001000 */
[----:B------:R-:W-:Y:S02]  /*10390*/  @P3 MOV R15, 0x3f317218 ;  /* 0x3f317218000f3802 */ /* 0x000fe40000000f00 */
[----:B------:R-:W-:-:S02]  /*103a0*/  MOV R13, 0xff800000 ;  /* 0xff800000000d7802 */ /* 0x000fc40000000f00 */
[----:B------:R-:W-:Y:S01]  /*103b0*/  @P2 MOV R14, 0x3f317218 ;  /* 0x3f317218000e2802 */ /* 0x000fe20000000f00 */
[----:B------:R-:W-:Y:S01]  /*103c0*/  @P3 FMUL.FTZ R15, R15, c[0x0][0x2d0] ;  /* 0x0000b4000f0f3a20 */ /* 0x000fe20000410000 */
[----:B------:R-:W-:Y:S01]  /*103d0*/  MOV R12, 0xff800000 ;  /* 0xff800000000c7802 */ /* 0x000fe20000000f00 */
[----:B------:R-:W2:Y:S02]  /*103e0*/  @P3 MUFU.LG2 R7, R7 ;  /* 0x0000000700073308 */ /* 0x000ea40000000c00 */
[----:B------:R-:W-:-:S06]  /*103f0*/  @P2 FMUL.FTZ R14, R14, c[0x0][0x2d0] ;  /* 0x0000b4000e0e2a20 */ /* 0x000fcc0000410000 */
[----:B------:R-:W3:Y:S01]  /*10400*/  @P1 MUFU.LG2 R16, R11 ;  /* 0x0000000b00101308 */ /* 0x000ee20000000c00 */
[C---:B-1----:R-:W-:Y:S02]  /*10410*/  FMUL.FTZ R160, R5.reuse, R160 ;  /* 0x000000a005a07220 */ /* 0x042fe40000410000 */
[C---:B------:R-:W-:Y:S02]  /*10420*/  FMUL.FTZ R161, R5.reuse, R161 ;  /* 0x000000a105a17220 */ /* 0x040fe40000410000 */
[C---:B------:R-:W-:Y:S02]  /*10430*/  FMUL.FTZ R156, R5.reuse, R156 ;  /* 0x0000009c059c7220 */ /* 0x040fe40000410000 */
[----:B------:R-:W-:Y:S01]  /*10440*/  FMUL.FTZ R157, R5, R157 ;  /* 0x0000009d059d7220 */ /* 0x000fe20000410000 */
[----:B------:R-:W1:Y:S01]  /*10450*/  @P2 MUFU.LG2 R8, R10 ;  /* 0x0000000a00082308 */ /* 0x000e620000000c00 */
[----:B--2---:R-:W-:Y:S02]  /*10460*/  @P3 FMUL.FTZ R7, R7, 0.69314718246459960938 ;  /* 0x3f31721807073820 */ /* 0x004fe40000410000 */
[----:B------:R-:W-:-:S02]  /*10470*/  FMUL.FTZ R152, R5, R152 ;  /* 0x0000009805987220 */ /* 0x000fc40000410000 */
[C---:B------:R-:W-:Y:S02]  /*10480*/  FMUL.FTZ R153, R5.reuse, R153 ;  /* 0x0000009905997220 */ /* 0x040fe40000410000 */
[C---:B------:R-:W-:Y:S01]  /*10490*/  FMUL.FTZ R148, R5.reuse, R148 ;  /* 0x0000009405947220 */ /* 0x040fe20000410000 */
[----:B------:R-:W-:Y:S01]  /*104a0*/  @P0 MUFU.RCP R9, R202 ;  /* 0x000000ca00090308 */ /* 0x000fe20000001000 */
[----:B---3--:R-:W-:Y:S02]  /*104b0*/  @P1 FMUL.FTZ R16, R16, 0.69314718246459960938 ;  /* 0x3f31721810101820 */ /* 0x008fe40000410000 */
[C---:B------:R-:W-:Y:S02]  /*104c0*/  FMUL.FTZ R149, R5.reuse, R149 ;  /* 0x0000009505957220 */ /* 0x040fe40000410000 */
[C---:B------:R-:W-:Y:S02]  /*104d0*/  FMUL.FTZ R144, R5.reuse, R144 ;  /* 0x0000009005907220 */ /* 0x040fe40000410000 */
[----:B------:R-:W-:Y:S01]  /*104e0*/  FMUL.FTZ R145, R5, R145 ;  /* 0x0000009105917220 */ /* 0x000fe20000410000 */
[----:B------:R-:W2:Y:S01]  /*104f0*/  @P0 MUFU.LG2 R202, R202 ;  /* 0x000000ca00ca0308 */ /* 0x000ea20000000c00 */
[----:B-1----:R-:W-:-:S02]  /*10500*/  @P2 FMUL.FTZ R8, R8, 0.69314718246459960938 ;  /* 0x3f31721808082820 */ /* 0x002fc40000410000 */
[C---:B------:R-:W-:Y:S02]  /*10510*/  FMUL.FTZ R140, R5.reuse, R140 ;  /* 0x0000008c058c7220 */ /* 0x040fe40000410000 */
[C---:B------:R-:W-:Y:S02]  /*10520*/  FMUL.FTZ R141, R5.reuse, R141 ;  /* 0x0000008d058d7220 */ /* 0x040fe40000410000 */
[C---:B------:R-:W-:Y:S01]  /*10530*/  FMUL.FTZ R136, R5.reuse, R136 ;  /* 0x0000008805887220 */ /* 0x040fe20000410000 */
[----:B------:R1:W3:Y:S01]  /*10540*/  @P2 MUFU.RCP R4, R10 ;  /* 0x0000000a00042308 */ /* 0x0002e20000001000 */
[C---:B------:R-:W-:Y:S02]  /*10550*/  FMUL.FTZ R137, R5.reuse, R137 ;  /* 0x0000008905897220 */ /* 0x040fe40000410000 */
[C---:B------:R-:W-:Y:S02]  /*10560*/  FMUL.FTZ R132, R5.reuse, R132 ;  /* 0x0000008405847220 */ /* 0x040fe40000410000 */
[----:B------:R-:W-:-:S02]  /*10570*/  FMUL.FTZ R133, R5, R133 ;  /* 0x0000008505857220 */ /* 0x000fc40000410000 */
[C---:B------:R-:W-:Y:S01]  /*10580*/  FMUL.FTZ R68, R5.reuse, R68 ;  /* 0x0000004405447220 */ /* 0x040fe20000410000 */
[----:B------:R4:W5:Y:S01]  /*10590*/  @P1 MUFU.RCP R6, R11 ;  /* 0x0000000b00061308 */ /* 0x0009620000001000 */
[----:B--2---:R-:W-:Y:S02]  /*105a0*/  @P0 FMUL.FTZ R202, R202, 0.69314718246459960938 ;  /* 0x3f317218caca0820 */ /* 0x004fe40000410000 */
[C---:B------:R-:W-:Y:S02]  /*105b0*/  FMUL.FTZ R69, R5.reuse, R69 ;  /* 0x0000004505457220 */ /* 0x040fe40000410000 */
[C---:B------:R-:W-:Y:S02]  /*105c0*/  FMUL.FTZ R80, R5.reuse, R80 ;  /* 0x0000005005507220 */ /* 0x040fe40000410000 */
[----:B------:R-:W-:Y:S01]  /*105d0*/  FMUL.FTZ R81, R5, R81 ;  /* 0x0000005105517220 */ /* 0x000fe20000410000 */
[----:B-1----:R-:W-:Y:S01]  /*105e0*/  MOV R10, 0xff800000 ;  /* 0xff800000000a7802 */ /* 0x002fe20000000f00 */
[----:B------:R-:W-:Y:S01]  /*105f0*/  @P3 FFMA.FTZ R10, R15, R3, R7 ;  /* 0x000000030f0a3223 */ /* 0x000fe20000010007 */
[----:B------:R-:W-:Y:S01]  /*10600*/  @P0 MOV R3, 0x3f317218 ;  /* 0x3f31721800030802 */ /* 0x000fe20000000f00 */
[----:B------:R-:W-:-:S02]  /*10610*/  FMUL.FTZ R84, R5, R84 ;  /* 0x0000005405547220 */ /* 0x000fc40000410000 */
[----:B------:R-:W-:Y:S02]  /*10620*/  FMUL.FTZ R85, R5, R85 ;  /* 0x0000005505557220 */ /* 0x000fe40000410000 */
[----:B------:R-:W-:Y:S01]  /*10630*/  @P0 FMUL.FTZ R3, R3, c[0x0][0x2d0] ;  /* 0x0000b40003030a20 */ /* 0x000fe20000410000 */
[----:B----4-:R-:W-:Y:S01]  /*10640*/  @P1 MOV R11, 0x3f317218 ;  /* 0x3f317218000b1802 */ /* 0x010fe20000000f00 */
[C---:B------:R-:W-:Y:S02]  /*10650*/  FMUL.FTZ R96, R5.reuse, R96 ;  /* 0x0000006005607220 */ /* 0x040fe40000410000 */
[----:B------:R-:W-:Y:S02]  /*10660*/  FMUL.FTZ R97, R5, R97 ;  /* 0x0000006105617220 */ /* 0x000fe40000410000 */
[----:B------:R-:W-:Y:S02]  /*10670*/  @P1 FMUL.FTZ R11, R11, c[0x0][0x2d0] ;  /* 0x0000b4000b0b1a20 */ /* 0x000fe40000410000 */
[----:B------:R-:W-:-:S02]  /*10680*/  FMUL.FTZ R100, R5, R100 ;  /* 0x0000006405647220 */ /* 0x000fc40000410000 */
[----:B------:R-:W-:Y:S01]  /*10690*/  @P1 FFMA.FTZ R13, R11, R0, R16 ;  /* 0x000000000b0d1223 */ /* 0x000fe20000010010 */
[----:B------:R-:W-:Y:S01]  /*106a0*/  MOV R0, 0xff800000 ;  /* 0xff80000000007802 */ /* 0x000fe20000000f00 */
[C---:B------:R-:W-:Y:S02]  /*106b0*/  FMUL.FTZ R101, R5.reuse, R101 ;  /* 0x0000006505657220 */ /* 0x040fe40000410000 */
[C---:B------:R-:W-:Y:S02]  /*106c0*/  FMUL.FTZ R112, R5.reuse, R112 ;  /* 0x0000007005707220 */ /* 0x040fe40000410000 */
[C---:B------:R-:W-:Y:S02]  /*106d0*/  FMUL.FTZ R113, R5.reuse, R113 ;  /* 0x0000007105717220 */ /* 0x040fe40000410000 */
[C---:B------:R-:W-:Y:S02]  /*106e0*/  FMUL.FTZ R116, R5.reuse, R116 ;  /* 0x0000007405747220 */ /* 0x040fe40000410000 */
[----:B------:R-:W-:-:S02]  /*106f0*/  FMUL.FTZ R117, R5, R117 ;  /* 0x0000007505757220 */ /* 0x000fc40000410000 */
[----:B------:R-:W-:Y:S02]  /*10700*/  FMUL.FTZ R128, R5, R128 ;  /* 0x0000008005807220 */ /* 0x000fe40000410000 */
        /* <DEDUP_REMOVED lines=30> */
[----:B------:R-:W-:Y:S02]  /*108f0*/  FMUL.FTZ R130, R4, R130 ;  /* 0x0000008204827220 */ /* 0x000fe40000410000 */
[C---:B-----5:R-:W-:Y:S02]  /*10900*/  FMUL.FTZ R164, R6.reuse, R164 ;  /* 0x000000a406a47220 */ /* 0x060fe40000410000 */
        /* <DEDUP_REMOVED lines=30> */
[----:B------:R-:W-:Y:S01]  /*10af0*/  @P2 FFMA.FTZ R12, R14, R2, R8 ;  /* 0x000000020e0c2223 */ /* 0x000fe20000010008 */
        /* <DEDUP_REMOVED lines=31> */
[----:B------:R-:W-:Y:S02]  /*10cf0*/  FMUL.FTZ R126, R9, R126 ;  /* 0x0000007e097e7220 */ /* 0x000fe40000410000 */
[----:B------:R-:W-:-:S02]  /*10d00*/  FMUL.FTZ R5, R5, R129 ;  /* 0x0000008105057220 */ /* 0x000fc40000410000 */
[----:B------:R-:W-:Y:S02]  /*10d10*/  FMUL.FTZ R4, R4, R131 ;  /* 0x0000008304047220 */ /* 0x000fe40000410000 */
[----:B------:R-:W-:Y:S02]  /*10d20*/  FMUL.FTZ R6, R6, R125 ;  /* 0x0000007d06067220 */ /* 0x000fe40000410000 */
[----:B------:R-:W-:Y:S02]  /*10d30*/  FMUL.FTZ R9, R9, R127 ;  /* 0x0000007f09097220 */ /* 0x000fe40000410000 */
[----:B------:R-:W-:Y:S02]  /*10d40*/  @P0 FFMA.FTZ R0, R3, R196, R202 ;  /* 0x000000c403000223 */ /* 0x000fe400000100ca */
.L_x_1616:
[----:B------:R1:W5:Y:S01]  /*10d50*/  LDL R11, [R1+0x10] ;  /* 0x00001000010b7983 */ /* 0x0003620000100800 */
[----:B------:R-:W-:Y:S01]  /*10d60*/  LOP3.LUT P4, RZ, R247, 0x7f, RZ, 0xc0, !PT ;  /* 0x0000007ff7ff7812 */ /* 0x000fe2000788c0ff */
[----:B------:R-:W-:-:S12]  /*10d70*/  BSSY B0, `(.L_x_1671) ;  /* 0x0000010000007945 */ /* 0x000fd80003800000 */
[----:B------:R-:W-:Y:S05]  /*10d80*/  @P4 BRA `(.L_x_1672) ;  /* 0x000000e000004947 */ /* 0x000fea0003800000 */
[----:B------:R-:W2:Y:S01]  /*10d90*/  S2R R3, SR_LANEID ;  /* 0x0000000000037919 */ /* 0x000ea20000000000 */
[----:B------:R-:W-:Y:S01]  /*10da0*/  VOTEU.ANY UR4, UPT, PT ;  /* 0x0000000000047886 */ /* 0x000fe200038e0100 */
[----:B------:R-:W-:Y:S01]  /*10db0*/  IMAD.MOV.U32 R14, RZ, RZ, c[0x0][0x580] ;  /* 0x00016000ff0e7624 */ /* 0x000fe200078e00ff */
[----:B------:R-:W2:Y:S01]  /*10dc0*/  FLO.U32 R8, UR4 ;  /* 0x0000000400087d00 */ /* 0x000ea200080e0000 */
[----:B------:R-:W-:-:S07]  /*10dd0*/  IMAD.MOV.U32 R15, RZ, RZ, c[0x0][0x584] ;  /* 0x00016100ff0f7624 */ /* 0x000fce00078e00ff */
[----:B------:R-:W3:Y:S01]  /*10de0*/  POPC R7, UR4 ;  /* 0x0000000400077d09 */ /* 0x000ee20008000000 */
[----:B--2---:R-:W-:-:S13]  /*10df0*/  ISETP.EQ.U32.AND P0, PT, R8, R3, PT ;  /* 0x000000030800720c */ /* 0x004fda0003f02070 */
[----:B---3--:R-:W2:Y:S04]  /*10e00*/  @P0 ATOMG.E.ADD.STRONG.GPU PT, R7, [R14.64], R7 ;  /* 0x000000070e0709a8 */ /* 0x008ea800081ee1c6 */
[----:B------:R-:W3:Y:S02]  /*10e10*/  S2R R3, SR_LTMASK ;  /* 0x0000000000037919 */ /* 0x000ee40000003900 */
[----:B---3--:R-:W-:-:S06]  /*10e20*/  LOP3.LUT R3, R3, UR4, RZ, 0xc0, !PT ;  /* 0x0000000403037c12 */ /* 0x008fcc000f8ec0ff */
[----:B------:R-:W3:Y:S01]  /*10e30*/  POPC R3, R3 ;  /* 0x0000000300037309 */ /* 0x000ee20000000000 */
[----:B--2---:R-:W3:Y:S02]  /*10e40*/  SHFL.IDX PT, R7, R7, R8, 0x1f ;  /* 0x00001f0807077589 */ /* 0x004ee400000e0000 */
[----:B---3-5:R-:W-:-:S05]  /*10e50*/  IADD3 R11, R7, c[0x0][0xc], R3 ;  /* 0x00000300070b7a10 */ /* 0x028fca0007ffe003 */
[----:B------:R2:W-:Y:S02]  /*10e60*/  STL [R1+0x10], R11 ;  /* 0x0000100b01007387 */ /* 0x0005e40000100800 */
.L_x_1672:
[----:B------:R-:W-:Y:S05]  /*10e70*/  BSYNC B0 ;  /* 0x0000000000007941 */ /* 0x000fea0003800000 */
.L_x_1671:
[----:B------:R-:W-:Y:S01]  /*10e80*/  PRMT R2, R2, 0x9910, RZ ;  /* 0x0000991002027816 */ /* 0x000fe200000000ff */
[----:B------:R-:W-:Y:S03]  /*10e90*/  BSSY B1, `(.L_x_1673) ;  /* 0x000024f000017945 */ /* 0x000fe60003800000 */
[----:B------:R-:W-:Y:S01]  /*10ea0*/  ISETP.NE.AND P0, PT, R2, RZ, PT ;  /* 0x000000ff0200720c */ /* 0x000fe20003f05270 */
[----:B-----5:R-:W-:-:S12]  /*10eb0*/  IMAD.MOV.U32 R2, RZ, RZ, R11 ;  /* 0x000000ffff027224 */ /* 0x020fd800078e000b */
[----:B------:R-:W-:Y:S05]  /*10ec0*/  @!P0 BRA `(.L_x_1674) ;  /* 0x0000177000008947 */ /* 0x000fea0003800000 */
[----:B------:R-:W3:Y:S04]  /*10ed0*/  LDL R16, [R1+0x8] ;  /* 0x0000080001107983 */ /* 0x000ee80000100800 */
[----:B------:R-:W4:Y:S04]  /*10ee0*/  LDL R15, [R1+0x24] ;  /* 0x00002400010f7983 */ /* 0x000f280000100800 */
[----:B------:R-:W5:Y:S04]  /*10ef0*/  LDL R14, [R1+0x18] ;  /* 0x00001800010e7983 */ /* 0x000f680000100800 */
[----:B--2---:R-:W2:Y:S04]  /*10f00*/  LDL R11, [R1+0x20] ;  /* 0x00002000010b7983 */ /* 0x004ea80000100800 */
[----:B------:R-:W2:Y:S04]  /*10f10*/  LDL R8, [R1+0x2c] ;  /* 0x00002c0001087983 */ /* 0x000ea80000100800 */
[----:B------:R-:W2:Y:S04]  /*10f20*/  LDL R7, [R1+0x1c] ;  /* 0x00001c0001077983 */ /* 0x000ea80000100800 */
[----:B------:R-:W2:Y:S01]  /*10f30*/  LDL R3, [R1+0x28] ;  /* 0x0000280001037983 */ /* 0x000ea20000100800 */
        /* <DEDUP_REMOVED lines=65> */
[----:B------:R-:W-:Y:S01]  /*11350*/  F2FP.BF16.PACK_AB R9, R9, R126 ;  /* 0x0000007e0909723e */ /* 0x000fe200000010ff */
[----:B---3--:R3:W-:Y:S04]  /*11360*/  STS [R16], R160 ;  /* 0x000000a010007388 */ /* 0x0087e80000000800 */
[----:B------:R3:W-:Y:S04]  /*11370*/  STS [R16+0x400], R162 ;  /* 0x000400a210007388 */ /* 0x0007e80000000800 */
[----:B------:R3:W-:Y:S04]  /*11380*/  STS [R249], R156 ;  /* 0x0000009cf9007388 */ /* 0x0007e80000000800 */
[----:B------:R3:W-:Y:S04]  /*11390*/  STS [R249+0x400], R158 ;  /* 0x0004009ef9007388 */ /* 0x0007e80000000800 */
[----:B------:R3:W-:Y:S04]  /*113a0*/  STS [R16+0x2000], R164 ;  /* 0x002000a410007388 */ /* 0x0007e80000000800 */
[----:B------:R3:W-:Y:S04]  /*113b0*/  STS [R16+0x2400], R166 ;  /* 0x002400a610007388 */ /* 0x0007e80000000800 */
[----:B------:R3:W-:Y:S04]  /*113c0*/  STS [R249+0x2000], R168 ;  /* 0x002000a8f9007388 */ /* 0x0007e80000000800 */
[----:B------:R3:W-:Y:S04]  /*113d0*/  STS [R249+0x2400], R170 ;  /* 0x002400aaf9007388 */ /* 0x0007e80000000800 */
[----:B----4-:R3:W-:Y:S04]  /*113e0*/  STS [R15], R152 ;  /* 0x000000980f007388 */ /* 0x0107e80000000800 */
[----:B------:R3:W-:Y:S04]  /*113f0*/  STS [R15+0x400], R154 ;  /* 0x0004009a0f007388 */ /* 0x0007e80000000800 */
[----:B-----5:R3:W-:Y:S04]  /*11400*/  STS [R14], R148 ;  /* 0x000000940e007388 */ /* 0x0207e80000000800 */
[----:B------:R3:W-:Y:S04]  /*11410*/  STS [R14+0x400], R150 ;  /* 0x000400960e007388 */ /* 0x0007e80000000800 */
[----:B------:R3:W-:Y:S04]  /*11420*/  STS [R15+0x2000], R172 ;  /* 0x002000ac0f007388 */ /* 0x0007e80000000800 */
[----:B------:R3:W-:Y:S04]  /*11430*/  STS [R15+0x2400], R174 ;  /* 0x002400ae0f007388 */ /* 0x0007e80000000800 */
[----:B------:R3:W-:Y:S04]  /*11440*/  STS [R14+0x2000], R176 ;  /* 0x002000b00e007388 */ /* 0x0007e80000000800 */
[----:B------:R3:W-:Y:S04]  /*11450*/  STS [R14+0x2400], R178 ;  /* 0x002400b20e007388 */ /* 0x0007e80000000800 */
[----:B--2---:R3:W-:Y:S04]  /*11460*/  STS [R11], R144 ;  /* 0x000000900b007388 */ /* 0x0047e80000000800 */
[----:B------:R3:W-:Y:S04]  /*11470*/  STS [R11+0x400], R146 ;  /* 0x000400920b007388 */ /* 0x0007e80000000800 */
[----:B------:R3:W-:Y:S04]  /*11480*/  STS [R8], R140 ;  /* 0x0000008c08007388 */ /* 0x0007e80000000800 */
[----:B------:R3:W-:Y:S04]  /*11490*/  STS [R8+0x400], R142 ;  /* 0x0004008e08007388 */ /* 0x0007e80000000800 */
[----:B------:R3:W-:Y:S04]  /*114a0*/  STS [R11+0x2000], R180 ;  /* 0x002000b40b007388 */ /* 0x0007e80000000800 */
[----:B------:R3:W-:Y:S04]  /*114b0*/  STS [R11+0x2400], R182 ;  /* 0x002400b60b007388 */ /* 0x0007e80000000800 */
[----:B------:R3:W-:Y:S04]  /*114c0*/  STS [R8+0x2000], R184 ;  /* 0x002000b808007388 */ /* 0x0007e80000000800 */
        /* <DEDUP_REMOVED lines=43> */
[----:B---3--:R-:W-:Y:S01]  /*11780*/  SHF.R.S32.HI R3, RZ, 0x1f, R247 ;  /* 0x0000001fff037819 */ /* 0x008fe200000114f7 */
[----:B------:R-:W-:Y:S01]  /*11790*/  IMAD.MOV.U32 R6, RZ, RZ, RZ ;  /* 0x000000ffff067224 */ /* 0x000fe200078e00ff */
[----:B------:R-:W-:Y:S01]  /*117a0*/  MOV R4, 0x11800 ;  /* 0x0001180000047802 */ /* 0x000fe20000000f00 */
[----:B------:R-:W-:Y:S01]  /*117b0*/  IMAD.MOV.U32 R5, RZ, RZ, 0x1f ;  /* 0x0000001fff057424 */ /* 0x000fe200078e00ff */
[----:B------:R-:W-:-:S04]  /*117c0*/  LEA.HI R3, R3, R247, RZ, 0x7 ;  /* 0x000000f703037211 */ /* 0x000fc800078f38ff */
[----:B------:R-:W-:-:S05]  /*117d0*/  SHF.R.S32.HI R3, RZ, 0x7, R3 ;  /* 0x00000007ff037819 */ /* 0x000fca0000011403 */
[----:B------:R-:W-:Y:S02]  /*117e0*/  IMAD.MOV.U32 R7, RZ, RZ, R3 ;  /* 0x000000ffff077224 */ /* 0x000fe400078e0003 */
[----:B-1----:R-:W-:Y:S05]  /*117f0*/  CALL.REL.NOINC `($__internal_5_$__cuda_sm70_shflsync_idx_p) ;  /* 0x000061c000007944 */ /* 0x002fea0003c00000 */
.L_x_1675:
[----:B---3--:R-:W2:Y:S04]  /*11800*/  LDL.LU R11, [R1+0x40] ;  /* 0x00004000010b7983 */ /* 0x008ea80000300800 */
[----:B------:R-:W3:Y:S04]  /*11810*/  LDL.LU R18, [R1+0x50] ;  /* 0x0000500001127983 */ /* 0x000ee80000300800 */
[----:B------:R-:W4:Y:S04]  /*11820*/  LDL R16, [R1+0x4] ;  /* 0x0000040001107983 */ /* 0x000f280000100800 */
[----:B------:R-:W3:Y:S01]  /*11830*/  LDL.LU R64, [R1+0x3c] ;  /* 0x00003c0001407983 */ /* 0x000ee20000300800 */
[----:B------:R-:W-:-:S03]  /*11840*/  IMAD.MOV.U32 R3, RZ, RZ, 0x1 ;  /* 0x00000001ff037424 */ /* 0x000fc600078e00ff */
[----:B------:R-:W4:Y:S02]  /*11850*/  LDL R17, [R1] ;  /* 0x0000000001117983 */ /* 0x000f240000100800 */
[----:B------:R-:W-:Y:S02]  /*11860*/  ISETP.NE.AND P1, PT, R3, c[0x0][0x4e8], PT ;  /* 0x00013a0003007a0c */ /* 0x000fe40003f25270 */
[----:B------:R1:W5:Y:S01]  /*11870*/  LDL R71, [R1+0xc] ;  /* 0x00000c0001477983 */ /* 0x0003620000100800 */
[----:B------:R-:W-:Y:S02]  /*11880*/  ULDC UR5, c[0x0][0x4e8] ;  /* 0x00013a0000057ab9 */ /* 0x000fe40000000800 */
[----:B------:R-:W-:Y:S02]  /*11890*/  ULDC UR4, c[0x0][0x388] ;  /* 0x0000e20000047ab9 */ /* 0x000fe40000000800 */
[----:B------:R-:W-:Y:S01]  /*118a0*/  UIMAD UR4, UR5, UR4, URZ ;  /* 0x00000004050472a4 */ /* 0x000fe2000f8e023f */
[----:B------:R-:W-:-:S04]  /*118b0*/  SHF.R.S32.HI R61, RZ, 0x1f, R247 ;  /* 0x0000001fff3d7819 */ /* 0x000fc800000114f7 */
[----:B------:R-:W-:-:S04]  /*118c0*/  LEA.HI R61, R61, R247, RZ, 0x3 ;  /* 0x000000f73d3d7211 */ /* 0x000fc800078f18ff */
[----:B------:R-:W-:Y:S01]  /*118d0*/  SHF.R.S32.HI R61, RZ, 0x3, R61 ;  /* 0x00000003ff3d7819 */ /* 0x000fe2000001143d */
[----:B------:R-:W-:Y:S01]  /*118e0*/  BSSY B0, `(.L_x_1676) ;  /* 0x000006c000007945 */ /* 0x000fe20003800000 */
[----:B--2---:R-:W-:Y:S01]  /*118f0*/  SHF.R.S32.HI R6, RZ, 0x1f, R11 ;  /* 0x0000001fff067819 */ /* 0x004fe2000001140b */
[----:B------:R-:W-:-:S04]  /*11900*/  IMAD.WIDE.U32 R8, R11, c[0x0][0x490], RZ ;  /* 0x000124000b087a25 */ /* 0x000fc800078e00ff */
[C---:B------:R-:W-:Y:S02]  /*11910*/  IMAD R4, R6.reuse, c[0x0][0x490], RZ ;  /* 0x0001240006047a24 */ /* 0x040fe400078e02ff */
[----:B------:R-:W-:Y:S02]  /*11920*/  IMAD R6, R6, c[0x0][0x3e8], RZ ;  /* 0x0000fa0006067a24 */ /* 0x000fe400078e02ff */
[C---:B------:R-:W-:Y:S02]  /*11930*/  IMAD R4, R11.reuse, c[0x0][0x494], R4 ;  /* 0x000125000b047a24 */ /* 0x040fe400078e0204 */
[----:B------:R-:W-:Y:S02]  /*11940*/  IMAD R6, R11, c[0x0][0x3ec], R6 ;  /* 0x0000fb000b067a24 */ /* 0x000fe400078e0206 */
[----:B---3--:R-:W-:Y:S02]  /*11950*/  IMAD.IADD R3, R252, 0x1, R64 ;  /* 0x00000001fc037824 */ /* 0x008fe400078e0240 */
[----:B------:R-:W-:Y:S01]  /*11960*/  IMAD.IADD R9, R9, 0x1, R4 ;  /* 0x0000000109097824 */ /* 0x000fe200078e0204 */
[----:B------:R-:W-:Y:S01]  /*11970*/  SHF.R.S32.HI R4, RZ, 0x1f, R18 ;  /* 0x0000001fff047819 */ /* 0x000fe20000011412 */
[----:B------:R-:W-:Y:S01]  /*11980*/  @P1 IMAD.HI.U32 R5, R3, c[0x0][0x4ec], RZ ;  /* 0x00013b0003051a27 */ /* 0x000fe200078e00ff */
[----:B------:R-:W-:-:S03]  /*11990*/  MOV R7, R3 ;  /* 0x0000000300077202 */ /* 0x000fc60000000f00 */
[----:B------:R-:W-:Y:S01]  /*119a0*/  IMAD.WIDE.U32 R14, R11, c[0x0][0x3e8], RZ ;  /* 0x0000fa000b0e7a25 */ /* 0x000fe200078e00ff */
[----:B------:R-:W-:-:S05]  /*119b0*/  @P1 SHF.R.U32.HI R7, RZ, c[0x0][0x4f0], R5 ;  /* 0x00013c00ff071a19 */ /* 0x000fca0000011605 */
[----:B------:R-:W-:Y:S02]  /*119c0*/  IMAD.MOV R5, RZ, RZ, -R7 ;  /* 0x000000ffff057224 */ /* 0x000fe400078e0a07 */
[----:B------:R-:W-:Y:S02]  /*119d0*/  IMAD R11, R4, c[0x0][0x498], RZ ;  /* 0x00012600040b7a24 */ /* 0x000fe400078e02ff */
[----:B------:R-:W-:Y:S02]  /*119e0*/  IMAD R5, R5, c[0x0][0x4e8], R3 ;  /* 0x00013a0005057a24 */ /* 0x000fe400078e0203 */
[C---:B------:R-:W-:Y:S01]  /*119f0*/  IMAD.WIDE.U32 R8, R18.reuse, c[0x0][0x498], R8 ;  /* 0x0001260012087a25 */ /* 0x040fe200078e0008 */
[----:B------:R-:W-:Y:S02]  /*11a00*/  IADD3 R15, R15, R6, RZ ;  /* 0x000000060f0f7210 */ /* 0x000fe40007ffe0ff */
[----:B------:R-:W-:Y:S01]  /*11a10*/  SHF.R.S32.HI R3, RZ, 0x1f, R7 ;  /* 0x0000001fff037819 */ /* 0x000fe20000011407 */
[----:B------:R-:W-:Y:S01]  /*11a20*/  IMAD R11, R18, c[0x0][0x49c], R11 ;  /* 0x00012700120b7a24 */ /* 0x000fe200078e020b */
[----:B------:R-:W-:-:S02]  /*11a30*/  IADD3 R8, P0, R7, R8, RZ ;  /* 0x0000000807087210 */ /* 0x000fc40007f1e0ff */
[----:B------:R-:W-:Y:S01]  /*11a40*/  SHF.R.S32.HI R6, RZ, 0x1f, R5 ;  /* 0x0000001fff067819 */ /* 0x000fe20000011405 */
[----:B------:R-:W-:Y:S01]  /*11a50*/  IMAD R4, R4, c[0x0][0x3f0], RZ ;  /* 0x0000fc0004047a24 */ /* 0x000fe200078e02ff */
[----:B------:R-:W-:Y:S01]  /*11a60*/  IADD3.X R9, R3, R9, R11, P0, !PT ;  /* 0x0000000903097210 */ /* 0x000fe200007fe40b */
[----:B----4-:R-:W-:Y:S01]  /*11a70*/  IMAD.IADD R3, R16, 0x1, R64 ;  /* 0x0000000110037824 */ /* 0x010fe200078e0240 */
[----:B------:R-:W-:Y:S01]  /*11a80*/  SHF.R.S32.HI R16, RZ, 0x1f, R247 ;  /* 0x0000001fff107819 */ /* 0x000fe200000114f7 */
[----:B------:R-:W-:Y:S02]  /*11a90*/  IMAD R6, R6, c[0x0][0x488], RZ ;  /* 0x0001220006067a24 */ /* 0x000fe400078e02ff */
[----:B------:R-:W-:Y:S01]  /*11aa0*/  IMAD R4, R18, c[0x0][0x3f4], R4 ;  /* 0x0000fd0012047a24 */ /* 0x000fe200078e0204 */
[----:B------:R-:W-:Y:S01]  /*11ab0*/  LEA.HI R16, R16, R247, RZ, 0x5 ;  /* 0x000000f710107211 */ /* 0x000fe200078f28ff */
[----:B------:R-:W-:-:S04]  /*11ac0*/  IMAD.WIDE.U32 R14, R18, c[0x0][0x3f0], R14 ;  /* 0x0000fc00120e7a25 */ /* 0x000fc800078e000e */
[C---:B------:R-:W-:Y:S02]  /*11ad0*/  IMAD R6, R5.reuse, c[0x0][0x48c], R6 ;  /* 0x0001230005067a24 */ /* 0x040fe400078e0206 */
[----:B------:R-:W-:Y:S01]  /*11ae0*/  IMAD.WIDE.U32 R8, R5, c[0x0][0x488], R8 ;  /* 0x0001220005087a25 */ /* 0x000fe200078e0008 */
[----:B------:R-:W-:-:S03]  /*11af0*/  LOP3.LUT R16, R16, 0xffffffe0, RZ, 0xc0, !PT ;  /* 0xffffffe010107812 */ /* 0x000fc600078ec0ff */
[----:B------:R-:W-:Y:S01]  /*11b00*/  @P1 IMAD.HI.U32 R5, R3, c[0x0][0x4ec], RZ ;  /* 0x00013b0003051a27 */ /* 0x000fe200078e00ff */
[----:B------:R-:W-:-:S03]  /*11b10*/  IADD3 R6, R9, R6, RZ ;  /* 0x0000000609067210 */ /* 0x000fc60007ffe0ff */
[----:B------:R-:W-:Y:S01]  /*11b20*/  IMAD.IADD R21, R15, 0x1, R4 ;  /* 0x000000010f157824 */ /* 0x000fe200078e0204 */
[C---:B------:R-:W-:Y:S02]  /*11b30*/  LEA R4, P0, R8.reuse, c[0x0][0x450], 0x2 ;  /* 0x0001140008047a11 */ /* 0x040fe400078010ff */
[----:B------:R-:W-:Y:S02]  /*11b40*/  MOV R11, R3 ;  /* 0x00000003000b7202 */ /* 0x000fe40000000f00 */
[----:B------:R-:W-:Y:S02]  /*11b50*/  @P1 SHF.R.U32.HI R11, RZ, c[0x0][0x4f0], R5 ;  /* 0x00013c00ff0b1a19 */ /* 0x000fe40000011605 */
[----:B------:R-:W-:Y:S02]  /*11b60*/  LEA.HI.X R5, R8, c[0x0][0x454], R6, 0x2, P0 ;  /* 0x0001150008057a11 */ /* 0x000fe400000f1406 */
[----:B------:R-:W-:Y:S01]  /*11b70*/  IADD3 R16, -R16, R247, RZ ;  /* 0x000000f710107210 */ /* 0x000fe20007ffe1ff */
[----:B------:R-:W-:Y:S01]  /*11b80*/  IMAD.IADD R6, R17, 0x1, R64 ;  /* 0x0000000111067824 */ /* 0x000fe200078e0240 */
[----:B------:R-:W-:Y:S01]  /*11b90*/  SHF.R.S32.HI R62, RZ, 0x1f, R11 ;  /* 0x0000001fff3e7819 */ /* 0x000fe2000001140b */
[----:B------:R-:W-:Y:S01]  /*11ba0*/  SHFL.IDX PT, R18, R4, RZ, 0x1c1f ;  /* 0x001c1fff04127589 */ /* 0x000fe200000e0000 */
[----:B------:R-:W-:-:S03]  /*11bb0*/  LOP3.LUT P0, RZ, R16, 0x3, RZ, 0xc0, !PT ;  /* 0x0000000310ff7812 */ /* 0x000fc6000780c0ff */
[----:B------:R-:W2:Y:S01]  /*11bc0*/  SHFL.IDX PT, R19, R5, RZ, 0x1c1f ;  /* 0x001c1fff05137589 */ /* 0x000ea200000e0000 */
[----:B------:R-:W-:-:S03]  /*11bd0*/  IMAD.MOV.U32 R20, RZ, RZ, R14 ;  /* 0x000000ffff147224 */ /* 0x000fc600078e000e */
[----:B------:R-:W-:Y:S01]  /*11be0*/  SHFL.IDX PT, R16, R4, 0x1, 0x1c1f ;  /* 0x003c1f0004107f89 */ /* 0x000fe200000e0000 */
[----:B------:R-:W-:-:S03]  /*11bf0*/  IMAD R62, R62, c[0x0][0x3e0], RZ ;  /* 0x0000f8003e3e7a24 */ /* 0x000fc600078e02ff */
[----:B------:R-:W3:Y:S04]  /*11c00*/  SHFL.IDX PT, R17, R5, 0x1, 0x1c1f ;  /* 0x003c1f0005117f89 */ /* 0x000ee800000e0000 */
[----:B------:R-:W-:Y:S04]  /*11c10*/  SHFL.IDX PT, R8, R4, 0x2, 0x1c1f ;  /* 0x005c1f0004087f89 */ /* 0x000fe800000e0000 */
[----:B------:R-:W4:Y:S04]  /*11c20*/  SHFL.IDX PT, R9, R5, 0x2, 0x1c1f ;  /* 0x005c1f0005097f89 */ /* 0x000f2800000e0000 */
[----:B------:R-:W-:Y:S04]  /*11c30*/  SHFL.IDX PT, R4, R4, 0x3, 0x1c1f ;  /* 0x007c1f0004047f89 */ /* 0x000fe800000e0000 */
[----:B------:R-:W1:Y:S01]  /*11c40*/  SHFL.IDX PT, R5, R5, 0x3, 0x1c1f ;  /* 0x007c1f0005057f89 */ /* 0x000e6200000e0000 */
[C---:B------:R-:W-:Y:S01]  /*11c50*/  IADD3 R7, -R11.reuse, RZ, RZ ;  /* 0x000000ff0b077210 */ /* 0x040fe20007ffe1ff */
[C---:B------:R-:W-:Y:S01]  /*11c60*/  IMAD R62, R11.reuse, c[0x0][0x3e4], R62 ;  /* 0x0000f9000b3e7a24 */ /* 0x040fe200078e023e */
[C---:B------:R-:W-:Y:S01]  /*11c70*/  IADD3 R14, R6.reuse, 0x8, RZ ;  /* 0x00000008060e7810 */ /* 0x040fe20007ffe0ff */
[----:B------:R-:W-:Y:S01]  /*11c80*/  IMAD.WIDE.U32 R20, R11, c[0x0][0x3e0], R20 ;  /* 0x0000f8000b147a25 */ /* 0x000fe200078e0014 */
[----:B------:R-:W-:-:S02]  /*11c90*/  ISETP.GE.OR P3, PT, R6, UR4, P0 ;  /* 0x0000000406007c0c */ /* 0x000fc40008766670 */
[C---:B------:R-:W-:Y:S02]  /*11ca0*/  IADD3 R11, R6.reuse, 0x40, RZ ;  /* 0x00000040060b7810 */ /* 0x040fe40007ffe0ff */
[----:B------:R-:W-:Y:S01]  /*11cb0*/  IADD3 R6, R6, 0x48, RZ ;  /* 0x0000004806067810 */ /* 0x000fe20007ffe0ff */
[----:B------:R-:W-:Y:S01]  /*11cc0*/  IMAD R3, R7, c[0x0][0x4e8], R3 ;  /* 0x00013a0007037a24 */ /* 0x000fe200078e0203 */
[----:B------:R-:W-:Y:S02]  /*11cd0*/  ISETP.GE.OR P2, PT, R14, UR4, P0 ;  /* 0x000000040e007c0c */ /* 0x000fe40008746670 */
[----:B------:R-:W-:Y:S02]  /*11ce0*/  ISETP.GE.OR P1, PT, R11, UR4, P0 ;  /* 0x000000040b007c0c */ /* 0x000fe40008726670 */
[----:B------:R-:W-:Y:S02]  /*11cf0*/  ISETP.GE.OR P0, PT, R6, UR4, P0 ;  /* 0x0000000406007c0c */ /* 0x000fe40008706670 */
[----:B------:R-:W-:Y:S01]  /*11d00*/  SHF.R.S32.HI R6, RZ, 0x1f, R3 ;  /* 0x0000001fff067819 */ /* 0x000fe20000011403 */
[----:B--2---:R2:W-:Y:S04]  /*11d10*/  @!P3 ST.E [R18.64], R10 ;  /* 0x0000000a1200b985 */ /* 0x0045e8000c101906 */
[----:B------:R-:W-:-:S02]  /*11d20*/  IMAD R6, R6, c[0x0][0x3d8], RZ ;  /* 0x0000f60006067a24 */ /* 0x000fc400078e02ff */
[----:B---3--:R2:W-:Y:S01]  /*11d30*/  @!P2 ST.E [R16.64], R12 ;  /* 0x0000000c1000a985 */ /* 0x0085e2000c101906 */
[----:B------:R-:W-:Y:S01]  /*11d40*/  IMAD.IADD R63, R21, 0x1, R62 ;  /* 0x00000001153f7824 */ /* 0x000fe200078e023e */
[----:B------:R-:W-:Y:S01]  /*11d50*/  MOV R62, R20 ;  /* 0x00000014003e7202 */ /* 0x000fe20000000f00 */
[C---:B------:R-:W-:Y:S01]  /*11d60*/  IMAD R60, R3.reuse, c[0x0][0x3dc], R6 ;  /* 0x0000f700033c7a24 */ /* 0x040fe200078e0206 */
[----:B----4-:R2:W-:Y:S04]  /*11d70*/  @!P1 ST.E [R8.64], R13 ;  /* 0x0000000d08009985 */ /* 0x0105e8000c101906 */
[----:B-1----:R2:W-:Y:S04]  /*11d80*/  @!P0 ST.E [R4.64], R0 ;  /* 0x0000000004008985 */ /* 0x0025e8000c101906 */
        /* <DEDUP_REMOVED lines=14> */
[----:B------:R-:W-:Y:S01]  /*11e70*/  IMAD.WIDE.U32 R62, R3, c[0x0][0x3d8], R62 ;  /* 0x0000f600033e7a25 */ /* 0x000fe200078e003e */
[----:B------:R-:W-:-:S03]  /*11e80*/  IADD3 R70, R61, R64, RZ ;  /* 0x000000403d467210 */ /* 0x000fc60007ffe0ff */
[----:B------:R-:W-:Y:S01]  /*11e90*/  IMAD.IADD R60, R63, 0x1, R60 ;  /* 0x000000013f3c7824 */ /* 0x000fe200078e023c */
[----:B------:R-:W-:-:S04]  /*11ea0*/  LEA R69, P0, R62, c[0x0][0x380], 0x1 ;  /* 0x0000e0003e457a11 */ /* 0x000fc800078008ff */
[----:B------:R-:W-:Y:S02]  /*11eb0*/  LEA.HI.X R68, R62, c[0x0][0x384], R60, 0x1, P0 ;  /* 0x0000e1003e447a11 */ /* 0x000fe400000f0c3c */
[----:B------:R-:W-:Y:S01]  /*11ec0*/  ISETP.GE.AND P0, PT, R70, UR4, PT ;  /* 0x0000000446007c0c */ /* 0x000fe2000bf06270 */
[----:B------:R2:W1:Y:S04]  /*11ed0*/  SHFL.IDX PT, R0, R69, RZ, 0x181f ;  /* 0x00181fff45007589 */ /* 0x00046800000e0000 */
[----:B------:R2:W1:Y:S08]  /*11ee0*/  SHFL.IDX PT, R3, R68, RZ, 0x181f ;  /* 0x00181fff44037589 */ /* 0x00047000000e0000 */
[----:B------:R-:W-:Y:S05]  /*11ef0*/  @P0 BRA `(.L_x_1677) ;  /* 0x000000a000000947 */ /* 0x000fea0003800000 */
[----:B---34-:R-:W3:Y:S01]  /*11f00*/  LDS.128 R64, [R251+0x80] ;  /* 0x00008000fb407984 */ /* 0x018ee20000000c00 */
[----:B-----5:R-:W-:-:S02]  /*11f10*/  ISETP.GE.AND P3, PT, R71, c[0x0][0x3c8], PT ;  /* 0x0000f20047007a0c */ /* 0x020fc40003f66270 */
[----:B------:R-:W-:Y:S01]  /*11f20*/  ISETP.GE.AND P2, PT, R250, c[0x0][0x3c8], PT ;  /* 0x0000f200fa007a0c */ /* 0x000fe20003f46270 */
[----:B------:R-:W4:Y:S10]  /*11f30*/  LDS.128 R60, [R251+0x4080] ;  /* 0x00408000fb3c7984 */ /* 0x000f340000000c00 */
[----:B-1----:R-:W-:-:S02]  /*11f40*/  @!P3 LEA R72, P1, R71, R0, 0x1 ;  /* 0x000000004748b211 */ /* 0x002fc400078208ff */
[C---:B------:R-:W-:Y:S02]  /*11f50*/  @!P2 LEA R74, P0, R250.reuse, R0, 0x1 ;  /* 0x00000000fa4aa211 */ /* 0x040fe400078008ff */
[-C--:B------:R-:W-:Y:S02]  /*11f60*/  @!P3 LEA.HI.X R73, R71, R3.reuse, R246, 0x1, P1 ;  /* 0x000000034749b211 */ /* 0x080fe400008f0cf6 */
[----:B------:R-:W-:-:S03]  /*11f70*/  @!P2 LEA.HI.X R75, R250, R3, R245, 0x1, P0 ;  /* 0x00000003fa4ba211 */ /* 0x000fc600000f0cf5 */
[----:B---3--:R1:W-:Y:S04]  /*11f80*/  @!P3 ST.E.128 [R72.64], R64 ;  /* 0x000000404800b985 */ /* 0x0083e8000c101d06 */
[----:B----4-:R1:W-:Y:S02]  /*11f90*/  @!P2 ST.E.128 [R74.64], R60 ;  /* 0x0000003c4a00a985 */ /* 0x0103e4000c101d06 */
.L_x_1677:
[----:B---34-:R-:W-:Y:S05]  /*11fa0*/  BSYNC B0 ;  /* 0x0000000000007941 */ /* 0x018fea0003800000 */
.L_x_1676:
[----:B-1----:R-:W-:Y:S01]  /*11fb0*/  IADD3 R60, R70, 0x10, RZ ;  /* 0x00000010463c7810 */ /* 0x002fe20007ffe0ff */
[----:B------:R1:W3:Y:S01]  /*11fc0*/  SHFL.IDX PT, R3, R68, 0x1, 0x181f ;  /* 0x00381f0044037f89 */ /* 0x0002e200000e0000 */
[----:B------:R-:W-:Y:S02]  /*11fd0*/  BSSY B0, `(.L_x_1678) ;  /* 0x000000c000007945 */ /* 0x000fe40003800000 */
[----:B------:R-:W-:Y:S01]  /*11fe0*/  ISETP.GE.AND P0, PT, R60, UR4, PT ;  /* 0x000000043c007c0c */ /* 0x000fe2000bf06270 */
[----:B--2---:R1:W2:-:S12]  /*11ff0*/  SHFL.IDX PT, R0, R69, 0x1, 0x181f ;  /* 0x00381f0045007f89 */ /* 0x00429800000e0000 */
[----:B------:R-:W-:Y:S05]  /*12000*/  @P0 BRA `(.L_x_1679) ;  /* 0x0000008000000947 */ /* 0x000fea0003800000 */
[----:B-----5:R-:W-:Y:S02]  /*12010*/  ISETP.GE.AND P1, PT, R71, c[0x0][0x3c8], PT ;  /* 0x0000f20047007a0c */ /* 0x020fe40003f26270 */
[----:B------:R-:W-:-:S11]  /*12020*/  ISETP.GE.AND P0, PT, R250, c[0x0][0x3c8], PT ;  /* 0x0000f200fa007a0c */ /* 0x000fd60003f06270 */
[CC--:B--2---:R-:W-:Y:S02]  /*12030*/  @!P1 LEA R60, P3, R71.reuse, R0.reuse, 0x1 ;  /* 0x00000000473c9211 */ /* 0x0c4fe400078608ff */
[C---:B------:R-:W-:Y:S02]  /*12040*/  @!P0 LEA R62, P2, R250.reuse, R0, 0x1 ;  /* 0x00000000fa3e8211 */ /* 0x040fe400078408ff */
[-C--:B---3--:R-:W-:Y:S02]  /*12050*/  @!P1 LEA.HI.X R61, R71, R3.reuse, R246, 0x1, P3 ;  /* 0x00000003473d9211 */ /* 0x088fe400018f0cf6 */
[----:B------:R-:W-:-:S03]  /*12060*/  @!P0 LEA.HI.X R63, R250, R3, R245, 0x1, P2 ;  /* 0x00000003fa3f8211 */ /* 0x000fc600010f0cf5 */
[----:B------:R2:W-:Y:S04]  /*12070*/  @!P1 ST.E.128 [R60.64], R56 ;  /* 0x000000383c009985 */ /* 0x0005e8000c101d06 */
[----:B------:R2:W-:Y:S02]  /*12080*/  @!P0 ST.E.128 [R62.64], R28 ;  /* 0x0000001c3e008985 */ /* 0x0005e4000c101d06 */
.L_x_1679:
[----:B------:R-:W-:Y:S05]  /*12090*/  BSYNC B0 ;  /* 0x0000000000007941 */ /* 0x000fea0003800000 */
.L_x_1678:
[----:B--2---:R-:W-:Y:S01]  /*120a0*/  IADD3 R28, R70, 0x20, RZ ;  /* 0x00000020461c7810 */ /* 0x004fe20007ffe0ff */
[----:B---3--:R2:W3:Y:S01]  /*120b0*/  SHFL.IDX PT, R3, R68, 0x2, 0x181f ;  /* 0x00581f0044037f89 */ /* 0x0084e200000e0000 */
[----:B------:R-:W-:Y:S02]  /*120c0*/  BSSY B0, `(.L_x_1680) ;  /* 0x000000c000007945 */ /* 0x000fe40003800000 */
[----:B------:R-:W-:Y:S01]  /*120d0*/  ISETP.GE.AND P0, PT, R28, UR4, PT ;  /* 0x000000041c007c0c */ /* 0x000fe2000bf06270 */
[----:B------:R2:W4:-:S12]  /*120e0*/  SHFL.IDX PT, R0, R69, 0x2, 0x181f ;  /* 0x00581f0045007f89 */ /* 0x00051800000e0000 */
[----:B------:R-:W-:Y:S05]  /*120f0*/  @P0 BRA `(.L_x_1681) ;  /* 0x0000008000000947 */ /* 0x000fea0003800000 */
[----:B-----5:R-:W-:Y:S02]  /*12100*/  ISETP.GE.AND P1, PT, R71, c[0x0][0x3c8], PT ;  /* 0x0000f20047007a0c */ /* 0x020fe40003f26270 */
[----:B------:R-:W-:-:S11]  /*12110*/  ISETP.GE.AND P0, PT, R250, c[0x0][0x3c8], PT ;  /* 0x0000f200fa007a0c */ /* 0x000fd60003f06270 */
[CC--:B----4-:R-:W-:Y:S02]  /*12120*/  @!P1 LEA R28, P3, R71.reuse, R0.reuse, 0x1 ;  /* 0x00000000471c9211 */ /* 0x0d0fe400078608ff */
[C---:B------:R-:W-:Y:S02]  /*12130*/  @!P0 LEA R30, P2, R250.reuse, R0, 0x1 ;  /* 0x00000000fa1e8211 */ /* 0x040fe400078408ff */
[-C--:B---3--:R-:W-:Y:S02]  /*12140*/  @!P1 LEA.HI.X R29, R71, R3.reuse, R246, 0x1, P3 ;  /* 0x00000003471d9211 */ /* 0x088fe400018f0cf6 */
[----:B------:R-:W-:-:S03]  /*12150*/  @!P0 LEA.HI.X R31, R250, R3, R245, 0x1, P2 ;  /* 0x00000003fa1f8211 */ /* 0x000fc600010f0cf5 */
[----:B------:R3:W-:Y:S04]  /*12160*/  @!P1 ST.E.128 [R28.64], R52 ;  /* 0x000000341c009985 */ /* 0x0007e8000c101d06 */
[----:B------:R3:W-:Y:S02]  /*12170*/  @!P0 ST.E.128 [R30.64], R24 ;  /* 0x000000181e008985 */ /* 0x0007e4000c101d06 */
.L_x_1681:
[----:B------:R-:W-:Y:S05]  /*12180*/  BSYNC B0 ;  /* 0x0000000000007941 */ /* 0x000fea0003800000 */
.L_x_1680:
[----:B---3--:R-:W-:Y:S01]  /*12190*/  IADD3 R24, R70, 0x30, RZ ;  /* 0x0000003046187810 */ /* 0x008fe20007ffe0ff */
[----:B------:R3:W1:Y:S01]  /*121a0*/  SHFL.IDX PT, R3, R68, 0x3, 0x181f ;  /* 0x00781f0044037f89 */ /* 0x00066200000e0000 */
[----:B------:R-:W-:Y:S02]  /*121b0*/  BSSY B0, `(.L_x_1682) ;  /* 0x000000c000007945 */ /* 0x000fe40003800000 */
[----:B------:R-:W-:Y:S01]  /*121c0*/  ISETP.GE.AND P0, PT, R24, UR4, PT ;  /* 0x0000000418007c0c */ /* 0x000fe2000bf06270 */
[----:B----4-:R3:W4:-:S12]  /*121d0*/  SHFL.IDX PT, R0, R69, 0x3, 0x181f ;  /* 0x00781f0045007f89 */ /* 0x01071800000e0000 */
[----:B------:R-:W-:Y:S05]  /*121e0*/  @P0 BRA `(.L_x_1683) ;  /* 0x0000008000000947 */ /* 0x000fea0003800000 */
[----:B-----5:R-:W-:Y:S02]  /*121f0*/  ISETP.GE.AND P1, PT, R71, c[0x0][0x3c8], PT ;  /* 0x0000f20047007a0c */ /* 0x020fe40003f26270 */
[----:B------:R-:W-:-:S11]  /*12200*/  ISETP.GE.AND P0, PT, R250, c[0x0][0x3c8], PT ;  /* 0x0000f200fa007a0c */ /* 0x000fd60003f06270 */
[CC--:B----4-:R-:W-:Y:S02]  /*12210*/  @!P1 LEA R24, P3, R71.reuse, R0.reuse, 0x1 ;  /* 0x0000000047189211 */ /* 0x0d0fe400078608ff */
[C---:B------:R-:W-:Y:S02]  /*12220*/  @!P0 LEA R26, P2, R250.reuse, R0, 0x1 ;  /* 0x00000000fa1a8211 */ /* 0x040fe400078408ff */
[-C--:B-1----:R-:W-:Y:S02]  /*12230*/  @!P1 LEA.HI.X R25, R71, R3.reuse, R246, 0x1, P3 ;  /* 0x0000000347199211 */ /* 0x082fe400018f0cf6 */
[----:B------:R-:W-:-:S03]  /*12240*/  @!P0 LEA.HI.X R27, R250, R3, R245, 0x1, P2 ;  /* 0x00000003fa1b8211 */ /* 0x000fc600010f0cf5 */
[----:B------:R1:W-:Y:S04]  /*12250*/  @!P1 ST.E.128 [R24.64], R48 ;  /* 0x0000003018009985 */ /* 0x0003e8000c101d06 */
[----:B------:R1:W-:Y:S02]  /*12260*/  @!P0 ST.E.128 [R26.64], R20 ;  /* 0x000000141a008985 */ /* 0x0003e4000c101d06 */
.L_x_1683:
[----:B------:R-:W-:Y:S05]  /*12270*/  BSYNC B0 ;  /* 0x0000000000007941 */ /* 0x000fea0003800000 */
.L_x_1682:
[----:B-1----:R-:W-:Y:S01]  /*12280*/  IADD3 R20, R70, 0x40, RZ ;  /* 0x0000004046147810 */ /* 0x002fe20007ffe0ff */
[----:B------:R1:W2:Y:S01]  /*12290*/  SHFL.IDX PT, R3, R68, 0x4, 0x181f ;  /* 0x00981f0044037f89 */ /* 0x0002a200000e0000 */
        /* <DEDUP_REMOVED lines=8> */
[-C--:B--2---:R-:W-:Y:S02]  /*12320*/  @!P1 LEA.HI.X R21, R71, R3.reuse, R246, 0x1, P3 ;  /* 0x0000000347159211 */ /* 0x084fe400018f0cf6 */
[----:B------:R-:W-:-:S03]  /*12330*/  @!P0 LEA.HI.X R23, R250, R3, R245, 0x1, P2 ;  /* 0x00000003fa178211 */ /* 0x000fc600010f0cf5 */
[----:B------:R2:W-:Y:S04]  /*12340*/  @!P1 ST.E.128 [R20.64], R44 ;  /* 0x0000002c14009985 */ /* 0x0005e8000c101d06 */
[----:B------:R2:W-:Y:S02]  /*12350*/  @!P0 ST.E.128 [R22.64], R16 ;  /* 0x0000001016008985 */ /* 0x0005e4000c101d06 */
.L_x_1685:
[----:B------:R-:W-:Y:S05]  /*12360*/  BSYNC B0 ;  /* 0x0000000000007941 */ /* 0x000fea0003800000 */
.L_x_1684:
[----:B--2---:R-:W-:Y:S01]  /*12370*/  IADD3 R16, R70, 0x50, RZ ;  /* 0x0000005046107810 */ /* 0x004fe20007ffe0ff */
        /* <DEDUP_REMOVED lines=13> */
.L_x_1687:
[----:B------:R-:W-:Y:S05]  /*12450*/  BSYNC B0 ;  /* 0x0000000000007941 */ /* 0x000fea0003800000 */
.L_x_1686:
        /* <DEDUP_REMOVED lines=14> */
.L_x_1689:
[----:B------:R-:W-:Y:S05]  /*12540*/  BSYNC B0 ;  /* 0x0000000000007941 */ /* 0x000fea0003800000 */
.L_x_1688:
[----:B------:R-:W-:Y:S01]  /*12550*/  IADD3 R70, R70, 0x70, RZ ;  /* 0x0000007046467810 */ /* 0x000fe20007ffe0ff */
[----:B-123--:R-:W1:Y:S03]  /*12560*/  SHFL.IDX PT, R68, R68, 0x7, 0x181f ;  /* 0x00f81f0044447f89 */ /* 0x00ee6600000e0000 */
[----:B------:R-:W-:Y:S01]  /*12570*/  ISETP.GE.AND P0, PT, R70, UR4, PT ;  /* 0x0000000446007c0c */ /* 0x000fe2000bf06270 */
[----:B------:R-:W2:-:S12]  /*12580*/  SHFL.IDX PT, R69, R69, 0x7, 0x181f ;  /* 0x00f81f0045457f89 */ /* 0x000e9800000e0000 */
[----:B------:R-:W-:Y:S05]  /*12590*/  @P0 BRA `(.L_x_1690) ;  /* 0x00000de000000947 */ /* 0x000fea0003800000 */
[----:B-----5:R-:W-:-:S13]  /*125a0*/  ISETP.GE.AND P0, PT, R71, c[0x0][0x3c8], PT ;  /* 0x0000f20047007a0c */ /* 0x020fda0003f06270 */
[----:B--2---:R-:W-:-:S04]  /*125b0*/  @!P0 LEA R8, P1, R71, R69, 0x1 ;  /* 0x0000004547088211 */ /* 0x004fc800078208ff */
        /* <DEDUP_REMOVED lines=8> */
.L_x_1674:
[----:B--2---:R-:W2:Y:S04]  /*12640*/  LDL R11, [R1+0x40] ;  /* 0x00004000010b7983 */ /* 0x004ea80000100800 */
[----:B------:R-:W3:Y:S04]  /*12650*/  LDL R10, [R1+0x50] ;  /* 0x00005000010a7983 */ /* 0x000ee80000100800 */
[----:B------:R4:W5:Y:S01]  /*12660*/  LDL R12, [R1+0x3c] ;  /* 0x00003c00010c7983 */ /* 0x0009620000100800 */
[----:B------:R-:W-:Y:S01]  /*12670*/  ISETP.GE.AND P0, PT, R247, 0x80, PT ;  /* 0x00000080f700780c */ /* 0x000fe20003f06270 */
[----:B------:R-:W-:Y:S01]  /*12680*/  BSSY B0, `(.L_x_1691) ;  /* 0x0000022000007945 */ /* 0x000fe20003800000 */
[----:B--2---:R-:W-:-:S02]  /*12690*/  SHF.R.S32.HI R3, RZ, 0x1f, R11 ;  /* 0x0000001fff037819 */ /* 0x004fc4000001140b */
[----:B---3--:R-:W-:-:S09]  /*126a0*/  SHF.R.S32.HI R0, RZ, 0x1f, R10 ;  /* 0x0000001fff007819 */ /* 0x008fd2000001140a */
[----:B------:R-:W-:Y:S05]  /*126b0*/  @P0 BRA `(.L_x_1692) ;  /* 0x000001e000000947 */ /* 0x000fea0003800000 */
[----:B----4-:R-:W-:Y:S02]  /*126c0*/  MOV R6, c[0x0][0x4e8] ;  /* 0x00013a0000067a02 */ /* 0x010fe40000000f00 */
[----:B-----5:R-:W-:-:S03]  /*126d0*/  IADD3 R4, R12, R247, RZ ;  /* 0x000000f70c047210 */ /* 0x020fc60007ffe0ff */
[----:B------:R-:W-:-:S05]  /*126e0*/  IMAD R5, R6, c[0x0][0x388], RZ ;  /* 0x0000e20006057a24 */ /* 0x000fca00078e02ff */
[----:B------:R-:W-:-:S13]  /*126f0*/  ISETP.GE.AND P0, PT, R4, R5, PT ;  /* 0x000000050400720c */ /* 0x000fda0003f06270 */
[----:B------:R-:W-:Y:S05]  /*12700*/  @P0 BRA `(.L_x_1692) ;  /* 0x0000019000000947 */ /* 0x000fea0003800000 */
[----:B------:R-:W-:Y:S01]  /*12710*/  ISETP.NE.AND P0, PT, R6, 0x1, PT ;  /* 0x000000010600780c */ /* 0x000fe20003f05270 */
[----:B------:R-:W-:Y:S01]  /*12720*/  IMAD R5, R3, c[0x0][0x490], RZ ;  /* 0x0001240003057a24 */ /* 0x000fe200078e02ff */
[----:B------:R-:W-:Y:S01]  /*12730*/  MOV R7, R4 ;  /* 0x0000000400077202 */ /* 0x000fe20000000f00 */
[----:B------:R-:W-:-:S04]  /*12740*/  IMAD.WIDE.U32 R8, R11, c[0x0][0x490], RZ ;  /* 0x000124000b087a25 */ /* 0x000fc800078e00ff */
[----:B------:R-:W-:-:S05]  /*12750*/  IMAD R5, R11, c[0x0][0x494], R5 ;  /* 0x000125000b057a24 */ /* 0x000fca00078e0205 */
[----:B------:R-:W-:Y:S01]  /*12760*/  IADD3 R9, R9, R5, RZ ;  /* 0x0000000509097210 */ /* 0x000fe20007ffe0ff */
[----:B------:R-:W-:-:S04]  /*12770*/  @P0 IMAD.HI.U32 R6, R4, c[0x0][0x4ec], RZ ;  /* 0x00013b0004060a27 */ /* 0x000fc800078e00ff */
[----:B------:R-:W-:Y:S01]  /*12780*/  IMAD.WIDE.U32 R8, R10, c[0x0][0x498], R8 ;  /* 0x000126000a087a25 */ /* 0x000fe200078e0008 */
[----:B------:R-:W-:-:S03]  /*12790*/  @P0 SHF.R.U32.HI R7, RZ, c[0x0][0x4f0], R6 ;  /* 0x00013c00ff070a19 */ /* 0x000fc60000011606 */
[----:B------:R-:W-:Y:S01]  /*127a0*/  IMAD R6, R0, c[0x0][0x498], RZ ;  /* 0x0001260000067a24 */ /* 0x000fe200078e02ff */
[C---:B------:R-:W-:Y:S02]  /*127b0*/  IADD3 R5, -R7.reuse, RZ, RZ ;  /* 0x000000ff07057210 */ /* 0x040fe40007ffe1ff */
[----:B------:R-:W-:Y:S01]  /*127c0*/  IADD3 R8, P0, R7, R8, RZ ;  /* 0x0000000807087210 */ /* 0x000fe20007f1e0ff */
        /* <DEDUP_REMOVED lines=13> */
.L_x_1692:
[----:B----4-:R-:W-:Y:S05]  /*128a0*/  BSYNC B0 ;  /* 0x0000000000007941 */ /* 0x010fea0003800000 */
.L_x_1691:
[----:B------:R-:W3:Y:S01]  /*128b0*/  LDL R5, [R1+0x4] ;  /* 0x0000040001057983 */ /* 0x000ee20000100800 */
[----:B--2---:R-:W-:Y:S01]  /*128c0*/  MOV R4, c[0x0][0x4e8] ;  /* 0x00013a0000047a02 */ /* 0x004fe20000000f00 */
[----:B------:R-:W-:-:S03]  /*128d0*/  IMAD.WIDE.U32 R6, R11, c[0x0][0x3e8], RZ ;  /* 0x0000fa000b067a25 */ /* 0x000fc600078e00ff */
[----:B------:R-:W-:Y:S01]  /*128e0*/  ISETP.NE.AND P0, PT, R4, 0x1, PT ;  /* 0x000000010400780c */ /* 0x000fe20003f05270 */
[----:B------:R-:W-:Y:S02]  /*128f0*/  IMAD R4, R3, c[0x0][0x3e8], RZ ;  /* 0x0000fa0003047a24 */ /* 0x000fe400078e02ff */
[----:B------:R-:W-:Y:S02]  /*12900*/  IMAD R0, R0, c[0x0][0x3f0], RZ ;  /* 0x0000fc0000007a24 */ /* 0x000fe400078e02ff */
[----:B------:R-:W-:Y:S02]  /*12910*/  IMAD R4, R11, c[0x0][0x3ec], R4 ;  /* 0x0000fb000b047a24 */ /* 0x000fe400078e0204 */
[----:B------:R-:W-:-:S03]  /*12920*/  IMAD R0, R10, c[0x0][0x3f4], R0 ;  /* 0x0000fd000a007a24 */ /* 0x000fc600078e0200 */
[----:B------:R-:W-:-:S05]  /*12930*/  IADD3 R7, R7, R4, RZ ;  /* 0x0000000407077210 */ /* 0x000fca0007ffe0ff */
[----:B------:R-:W-:-:S05]  /*12940*/  IMAD.WIDE.U32 R6, R10, c[0x0][0x3f0], R6 ;  /* 0x0000fc000a067a25 */ /* 0x000fca00078e0006 */
[----:B------:R-:W-:Y:S02]  /*12950*/  IADD3 R7, R7, R0, RZ ;  /* 0x0000000007077210 */ /* 0x000fe40007ffe0ff */
[----:B---3-5:R-:W-:-:S04]  /*12960*/  IADD3 R3, R5, R12, RZ ;  /* 0x0000000c05037210 */ /* 0x028fc80007ffe0ff */
[----:B------:R-:W-:Y:S01]  /*12970*/  MOV R8, R3 ;  /* 0x0000000300087202 */ /* 0x000fe20000000f00 */
[----:B------:R-:W-:-:S05]  /*12980*/  @P0 IMAD.HI.U32 R5, R3, c[0x0][0x4ec], RZ ;  /* 0x00013b0003050a27 */ /* 0x000fca00078e00ff */
[----:B------:R-:W-:-:S04]  /*12990*/  @P0 SHF.R.U32.HI R8, RZ, c[0x0][0x4f0], R5 ;  /* 0x00013c00ff080a19 */ /* 0x000fc80000011605 */
[----:B------:R-:W-:Y:S01]  /*129a0*/  SHF.R.S32.HI R5, RZ, 0x1f, R8 ;  /* 0x0000001fff057819 */ /* 0x000fe20000011408 */
[C---:B------:R-:W-:Y:S01]  /*129b0*/  IMAD.WIDE.U32 R6, R8.reuse, c[0x0][0x3e0], R6 ;  /* 0x0000f80008067a25 */ /* 0x040fe200078e0006 */
[----:B------:R-:W-:-:S03]  /*129c0*/  IADD3 R4, -R8, RZ, RZ ;  /* 0x000000ff08047210 */ /* 0x000fc60007ffe1ff */
[----:B------:R-:W-:Y:S02]  /*129d0*/  IMAD R5, R5, c[0x0][0x3e0], RZ ;  /* 0x0000f80005057a24 */ /* 0x000fe400078e02ff */
[----:B------:R-:W-:Y:S02]  /*129e0*/  IMAD R4, R4, c[0x0][0x4e8], R3 ;  /* 0x00013a0004047a24 */ /* 0x000fe400078e0203 */
[----:B------:R-:W-:-:S03]  /*129f0*/  IMAD R5, R8, c[0x0][0x3e4], R5 ;  /* 0x0000f90008057a24 */ /* 0x000fc600078e0205 */
[----:B------:R-:W-:Y:S02]  /*12a00*/  SHF.R.S32.HI R0, RZ, 0x1f, R4 ;  /* 0x0000001fff007819 */ /* 0x000fe40000011404 */
[----:B------:R-:W-:-:S03]  /*12a10*/  IADD3 R7, R7, R5, RZ ;  /* 0x0000000507077210 */ /* 0x000fc60007ffe0ff */
[----:B------:R-:W-:Y:S02]  /*12a20*/  IMAD R0, R0, c[0x0][0x3d8], RZ ;  /* 0x0000f60000007a24 */ /* 0x000fe400078e02ff */
[----:B------:R-:W-:-:S04]  /*12a30*/  IMAD.WIDE.U32 R6, R4, c[0x0][0x3d8], R6 ;  /* 0x0000f60004067a25 */ /* 0x000fc800078e0006 */
[----:B------:R-:W-:Y:S01]  /*12a40*/  IMAD R0, R4, c[0x0][0x3dc], R0 ;  /* 0x0000f70004007a24 */ /* 0x000fe200078e0200 */
[----:B------:R-:W-:-:S04]  /*12a50*/  LEA R10, P0, R6, c[0x0][0x380], 0x1 ;  /* 0x0000e000060a7a11 */ /* 0x000fc800078008ff */
[----:B------:R-:W-:-:S04]  /*12a60*/  IADD3 R0, R7, R0, RZ ;  /* 0x0000000007007210 */ /* 0x000fc80007ffe0ff */
[----:B------:R-:W-:Y:S01]  /*12a70*/  LEA.HI.X R3, R6, c[0x0][0x384], R0, 0x1, P0 ;  /* 0x0000e10006037a11 */ /* 0x000fe200000f0c00 */
[----:B------:R-:W-:Y:S05]  /*12a80*/  BRA.DIV ~URZ, `(.L_x_1693) ;  /* 0x000047a27f007947 */ /* 0x000fea000b800000 */
[----:B------:R2:W3:Y:S02]  /*12a90*/  SHFL.IDX PT, R11, R3, RZ, 0x181f ;  /* 0x00181fff030b7589 */ /* 0x0004e400000e0000 */
.L_x_1751:
[----:B------:R-:W-:Y:S05]  /*12aa0*/  BRA.DIV ~URZ, `(.L_x_1694) ;  /* 0x000047f27f007947 */ /* 0x000fea000b800000 */
[----:B------:R4:W1:Y:S02]  /*12ab0*/  SHFL.IDX PT, R4, R10, RZ, 0x181f ;  /* 0x00181fff0a047589 */ /* 0x00086400000e0000 */
.L_x_1752:
[----:B------:R-:W5:Y:S01]  /*12ac0*/  LDL.LU R6, [R1+0x3c] ;  /* 0x00003c0001067983 */ /* 0x000f620000300800 */
[----:B------:R-:W-:Y:S01]  /*12ad0*/  SHF.R.S32.HI R5, RZ, 0x1f, R247 ;  /* 0x0000001fff057819 */ /* 0x000fe200000114f7 */
[----:B------:R-:W-:Y:S01]  /*12ae0*/  IMAD.MOV.U32 R0, RZ, RZ, c[0x0][0x4e8] ;  /* 0x00013a00ff007624 */ /* 0x000fe200078e00ff */
[----:B------:R-:W-:Y:S02]  /*12af0*/  BSSY B0, `(.L_x_1695) ;  /* 0x0000010000007945 */ /* 0x000fe40003800000 */
[----:B------:R-:W-:Y:S01]  /*12b00*/  LEA.HI R5, R5, R247, RZ, 0x3 ;  /* 0x000000f705057211 */ /* 0x000fe200078f18ff */
[----:B------:R-:W-:-:S03]  /*12b10*/  IMAD R0, R0, c[0x0][0x388], RZ ;  /* 0x0000e20000007a24 */ /* 0x000fc600078e02ff */
[----:B------:R-:W-:-:S05]  /*12b20*/  SHF.R.S32.HI R5, RZ, 0x3, R5 ;  /* 0x00000003ff057819 */ /* 0x000fca0000011405 */
[----:B-----5:R-:W-:-:S05]  /*12b30*/  IMAD.IADD R12, R5, 0x1, R6 ;  /* 0x00000001050c7824 */ /* 0x020fca00078e0206 */
[----:B------:R-:W-:-:S13]  /*12b40*/  ISETP.GE.AND P0, PT, R12, R0, PT ;  /* 0x000000000c00720c */ /* 0x000fda0003f06270 */
[----:B------:R-:W-:Y:S05]  /*12b50*/  @P0 BRA `(.L_x_1696) ;  /* 0x0000009000000947 */ /* 0x000fea0003800000 */
[----:B------:R-:W5:Y:S01]  /*12b60*/  LDL R8, [R1+0xc] ;  /* 0x00000c0001087983 */ /* 0x000f620000100800 */
[----:B------:R-:W-:Y:S02]  /*12b70*/  ISETP.GE.AND P0, PT, R250, c[0x0][0x3c8], PT ;  /* 0x0000f200fa007a0c */ /* 0x000fe40003f06270 */
[----:B-----5:R-:W-:-:S13]  /*12b80*/  ISETP.GE.AND P1, PT, R8, c[0x0][0x3c8], PT ;  /* 0x0000f20008007a0c */ /* 0x020fda0003f26270 */
[-C--:B-1----:R-:W-:Y:S02]  /*12b90*/  @!P1 LEA R6, P3, R8, R4.reuse, 0x1 ;  /* 0x0000000408069211 */ /* 0x082fe400078608ff */
[----:B------:R-:W-:Y:S02]  /*12ba0*/  @!P0 LEA R4, P2, R250, R4, 0x1 ;  /* 0x00000004fa048211 */ /* 0x000fe400078408ff */
[-C--:B---3--:R-:W-:Y:S02]  /*12bb0*/  @!P1 LEA.HI.X R7, R8, R11.reuse, R246, 0x1, P3 ;  /* 0x0000000b08079211 */ /* 0x088fe400018f0cf6 */
[----:B------:R-:W-:-:S03]  /*12bc0*/  @!P0 LEA.HI.X R5, R250, R11, R245, 0x1, P2 ;  /* 0x0000000bfa058211 */ /* 0x000fc600010f0cf5 */
[----:B------:R1:W-:Y:S04]  /*12bd0*/  @!P1 ST.E.128 [R6.64], RZ ;  /* 0x000000ff06009985 */ /* 0x0003e8000c101d06 */
[----:B------:R1:W-:Y:S02]  /*12be0*/  @!P0 ST.E.128 [R4.64], RZ ;  /* 0x000000ff04008985 */ /* 0x0003e4000c101d06 */
.L_x_1696:
[----:B------:R-:W-:Y:S05]  /*12bf0*/  BSYNC B0 ;  /* 0x0000000000007941 */ /* 0x000fea0003800000 */
.L_x_1695:
[----:B------:R-:W-:Y:S05]  /*12c00*/  BRA.DIV ~URZ, `(.L_x_1697) ;  /* 0x000047027f007947 */ /* 0x000fea000b800000 */
[----:B---3--:R3:W2:Y:S04]  /*12c10*/  SHFL.IDX PT, R11, R3, 0x1, 0x181f ;  /* 0x00381f00030b7f89 */ /* 0x0086a800000e0000 */
[----:B-1----:R3:W1:Y:S02]  /*12c20*/  SHFL.IDX PT, R4, R10, 0x1, 0x181f ;  /* 0x00381f000a047f89 */ /* 0x00266400000e0000 */
.L_x_1753:
[----:B------:R-:W-:Y:S01]  /*12c30*/  IADD3 R5, R12, 0x10, RZ ;  /* 0x000000100c057810 */ /* 0x000fe20007ffe0ff */
[----:B------:R-:W-:Y:S03]  /*12c40*/  BSSY B0, `(.L_x_1698) ;  /* 0x000000c000007945 */ /* 0x000fe60003800000 */
[----:B------:R-:W-:-:S13]  /*12c50*/  ISETP.GE.AND P0, PT, R5, R0, PT ;  /* 0x000000000500720c */ /* 0x000fda0003f06270 */
[----:B------:R-:W-:Y:S05]  /*12c60*/  @P0 BRA `(.L_x_1699) ;  /* 0x0000009000000947 */ /* 0x000fea0003800000 */
[----:B------:R-:W5:Y:S01]  /*12c70*/  LDL R8, [R1+0xc] ;  /* 0x00000c0001087983 */ /* 0x000f620000100800 */
[----:B------:R-:W-:Y:S02]  /*12c80*/  ISETP.GE.AND P0, PT, R250, c[0x0][0x3c8], PT ;  /* 0x0000f200fa007a0c */ /* 0x000fe40003f06270 */
[----:B-----5:R-:W-:-:S13]  /*12c90*/  ISETP.GE.AND P1, PT, R8, c[0x0][0x3c8], PT ;  /* 0x0000f20008007a0c */ /* 0x020fda0003f26270 */
[-C--:B-1----:R-:W-:Y:S02]  /*12ca0*/  @!P1 LEA R6, P3, R8, R4.reuse, 0x1 ;  /* 0x0000000408069211 */ /* 0x082fe400078608ff */
[----:B------:R-:W-:Y:S02]  /*12cb0*/  @!P0 LEA R4, P2, R250, R4, 0x1 ;  /* 0x00000004fa048211 */ /* 0x000fe400078408ff */
[-C--:B--2---:R-:W-:Y:S02]  /*12cc0*/  @!P1 LEA.HI.X R7, R8, R11.reuse, R246, 0x1, P3 ;  /* 0x0000000b08079211 */ /* 0x084fe400018f0cf6 */
[----:B------:R-:W-:-:S03]  /*12cd0*/  @!P0 LEA.HI.X R5, R250, R11, R245, 0x1, P2 ;  /* 0x0000000bfa058211 */ /* 0x000fc600010f0cf5 */
[----:B------:R1:W-:Y:S04]  /*12ce0*/  @!P1 ST.E.128 [R6.64], RZ ;  /* 0x000000ff06009985 */ /* 0x0003e8000c101d06 */
[----:B------:R1:W-:Y:S02]  /*12cf0*/  @!P0 ST.E.128 [R4.64], RZ ;  /* 0x000000ff04008985 */ /* 0x0003e4000c101d06 */
.L_x_1699:
[----:B------:R-:W-:Y:S05]  /*12d00*/  BSYNC B0 ;  /* 0x0000000000007941 */ /* 0x000fea0003800000 */
.L_x_1698:
[----:B------:R-:W-:Y:S05]  /*12d10*/  BRA.DIV ~URZ, `(.L_x_1700) ;  /* 0x000046c27f007947 */ /* 0x000fea000b800000 */
[----:B--2---:R2:W3:Y:S02]  /*12d20*/  SHFL.IDX PT, R11, R3, 0x2, 0x181f ;  /* 0x00581f00030b7f89 */ /* 0x0044e400000e0000 */
.L_x_1754:
[----:B------:R-:W-:Y:S05]  /*12d30*/  BRA.DIV ~URZ, `(.L_x_1701) ;  /* 0x000047127f007947 */ /* 0x000fea000b800000 */
[----:B-1----:R1:W2:Y:S02]  /*12d40*/  SHFL.IDX PT, R4, R10, 0x2, 0x181f ;  /* 0x00581f000a047f89 */ /* 0x0022a400000e0000 */
.L_x_1755:
[----:B------:R-:W-:Y:S01]  /*12d50*/  IADD3 R5, R12, 0x20, RZ ;  /* 0x000000200c057810 */ /* 0x000fe20007ffe0ff */
[----:B------:R-:W-:Y:S03]  /*12d60*/  BSSY B0, `(.L_x_1702) ;  /* 0x000000c000007945 */ /* 0x000fe60003800000 */
[----:B------:R-:W-:-:S13]  /*12d70*/  ISETP.GE.AND P0, PT, R5, R0, PT ;  /* 0x000000000500720c */ /* 0x000fda0003f06270 */
[----:B------:R-:W-:Y:S05]  /*12d80*/  @P0 BRA `(.L_x_1703) ;  /* 0x0000009000000947 */ /* 0x000fea0003800000 */
[----:B------:R-:W5:Y:S01]  /*12d90*/  LDL R8, [R1+0xc] ;  /* 0x00000c0001087983 */ /* 0x000f620000100800 */
[----:B------:R-:W-:Y:S02]  /*12da0*/  ISETP.GE.AND P0, PT, R250, c[0x0][0x3c8], PT ;  /* 0x0000f200fa007a0c */ /* 0x000fe40003f06270 */
[----:B-----5:R-:W-:-:S13]  /*12db0*/  ISETP.GE.AND P1, PT, R8, c[0x0][0x3c8], PT ;  /* 0x0000f20008007a0c */ /* 0x020fda0003f26270 */
[-C--:B--2---:R-:W-:Y:S02]  /*12dc0*/  @!P1 LEA R6, P3, R8, R4.reuse, 0x1 ;  /* 0x0000000408069211 */ /* 0x084fe400078608ff */
[----:B------:R-:W-:Y:S02]  /*12dd0*/  @!P0 LEA R4, P2, R250, R4, 0x1 ;  /* 0x00000004fa048211 */ /* 0x000fe400078408ff */
[-C--:B---3--:R-:W-:Y:S02]  /*12de0*/  @!P1 LEA.HI.X R7, R8, R11.reuse, R246, 0x1, P3 ;  /* 0x0000000b08079211 */ /* 0x088fe400018f0cf6 */
[----:B------:R-:W-:-:S03]  /*12df0*/  @!P0 LEA.HI.X R5, R250, R11, R245, 0x1, P2 ;  /* 0x0000000bfa058211 */ /* 0x000fc600010f0cf5 */
[----:B------:R2:W-:Y:S04]  /*12e00*/  @!P1 ST.E.128 [R6.64], RZ ;  /* 0x000000ff06009985 */ /* 0x0005e8000c101d06 */
[----:B------:R2:W-:Y:S02]  /*12e10*/  @!P0 ST.E.128 [R4.64], RZ ;  /* 0x000000ff04008985 */ /* 0x0005e4000c101d06 */
.L_x_1703:
[----:B------:R-:W-:Y:S05]  /*12e20*/  BSYNC B0 ;  /* 0x0000000000007941 */ /* 0x000fea0003800000 */
.L_x_1702:
[----:B------:R-:W-:Y:S05]  /*12e30*/  BRA.DIV ~URZ, `(.L_x_1704) ;  /* 0x000046827f007947 */ /* 0x000fea000b800000 */
[----:B---3--:R3:W1:Y:S04]  /*12e40*/  SHFL.IDX PT, R11, R3, 0x3, 0x181f ;  /* 0x00781f00030b7f89 */ /* 0x00866800000e0000 */
[----:B--2---:R3:W2:Y:S02]  /*12e50*/  SHFL.IDX PT, R4, R10, 0x3, 0x181f ;  /* 0x00781f000a047f89 */ /* 0x0046a400000e0000 */
.L_x_1756:
        /* <DEDUP_REMOVED lines=9> */
[-C--:B-1----:R-:W-:Y:S02]  /*12ef0*/  @!P1 LEA.HI.X R7, R8, R11.reuse, R246, 0x1, P3 ;  /* 0x0000000b08079211 */ /* 0x082fe400018f0cf6 */
[----:B------:R-:W-:-:S03]  /*12f00*/  @!P0 LEA.HI.X R5, R250, R11, R245, 0x1, P2 ;  /* 0x0000000bfa058211 */ /* 0x000fc600010f0cf5 */
[----:B------:R1:W-:Y:S04]  /*12f10*/  @!P1 ST.E.128 [R6.64], RZ ;  /* 0x000000ff06009985 */ /* 0x0003e8000c101d06 */
[----:B------:R1:W-:Y:S02]  /*12f20*/  @!P0 ST.E.128 [R4.64], RZ ;  /* 0x000000ff04008985 */ /* 0x0003e4000c101d06 */
.L_x_1706:
[----:B------:R-:W-:Y:S05]  /*12f30*/  BSYNC B0 ;  /* 0x0000000000007941 */ /* 0x000fea0003800000 */
.L_x_1705:
[----:B------:R-:W-:Y:S05]  /*12f40*/  BRA.DIV ~URZ, `(.L_x_1707) ;  /* 0x000046427f007947 */ /* 0x000fea000b800000 */
[----:B-1----:R1:W3:Y:S02]  /*12f50*/  SHFL.IDX PT, R11, R3, 0x4, 0x181f ;  /* 0x00981f00030b7f89 */ /* 0x0022e400000e0000 */
.L_x_1757:
[----:B------:R-:W-:Y:S05]  /*12f60*/  BRA.DIV ~URZ, `(.L_x_1708) ;  /* 0x000046927f007947 */ /* 0x000fea000b800000 */
[----:B--2---:R2:W1:Y:S02]  /*12f70*/  SHFL.IDX PT, R4, R10, 0x4, 0x181f ;  /* 0x00981f000a047f89 */ /* 0x00446400000e0000 */
.L_x_1758:
        /* <DEDUP_REMOVED lines=13> */
.L_x_1710:
[----:B------:R-:W-:Y:S05]  /*13050*/  BSYNC B0 ;  /* 0x0000000000007941 */ /* 0x000fea0003800000 */
.L_x_1709:
[----:B------:R-:W-:Y:S05]  /*13060*/  BRA.DIV ~URZ, `(.L_x_1711) ;  /* 0x000046027f007947 */ /* 0x000fea000b800000 */
[----:B---3--:R3:W2:Y:S04]  /*13070*/  SHFL.IDX PT, R11, R3, 0x5, 0x181f ;  /* 0x00b81f00030b7f89 */ /* 0x0086a800000e0000 */
[----:B-1----:R3:W1:Y:S02]  /*13080*/  SHFL.IDX PT, R4, R10, 0x5, 0x181f ;  /* 0x00b81f000a047f89 */ /* 0x00266400000e0000 */
.L_x_1759:
        /* <DEDUP_REMOVED lines=13> */
.L_x_1713:
[----:B------:R-:W-:Y:S05]  /*13160*/  BSYNC B0 ;  /* 0x0000000000007941 */ /* 0x000fea0003800000 */
.L_x_1712:
[----:B------:R-:W-:Y:S05]  /*13170*/  BRA.DIV ~URZ, `(.L_x_1714) ;  /* 0x000045c27f007947 */ /* 0x000fea000b800000 */
[----:B--2---:R2:W3:Y:S02]  /*13180*/  SHFL.IDX PT, R11, R3, 0x6, 0x181f ;  /* 0x00d81f00030b7f89 */ /* 0x0044e400000e0000 */
.L_x_1760:
[----:B------:R-:W-:Y:S05]  /*13190*/  BRA.DIV ~URZ, `(.L_x_1715) ;  /* 0x000046127f007947 */ /* 0x000fea000b800000 */
[----:B-1----:R1:W2:Y:S02]  /*131a0*/  SHFL.IDX PT, R4, R10, 0x6, 0x181f ;  /* 0x00d81f000a047f89 */ /* 0x0022a400000e0000 */
.L_x_1761:
        /* <DEDUP_REMOVED lines=13> */
.L_x_1717:
[----:B------:R-:W-:Y:S05]  /*13280*/  BSYNC B0 ;  /* 0x0000000000007941 */ /* 0x000fea0003800000 */
.L_x_1716:
[----:B------:R-:W-:Y:S05]  /*13290*/  BRA.DIV ~URZ, `(.L_x_1718) ;  /* 0x000045827f007947 */ /* 0x000fea000b800000 */
[----:B--23--:R-:W2:Y:S04]  /*132a0*/  SHFL.IDX PT, R3, R3, 0x7, 0x181f ;  /* 0x00f81f0003037f89 */ /* 0x00cea800000e0000 */
[----:B-1--4-:R-:W1:Y:S02]  /*132b0*/  SHFL.IDX PT, R10, R10, 0x7, 0x181f ;  /* 0x00f81f000a0a7f89 */ /* 0x012e6400000e0000 */
.L_x_1762:
[----:B------:R-:W-:-:S04]  /*132c0*/  IADD3 R12, R12, 0x70, RZ ;  /* 0x000000700c0c7810 */ /* 0x000fc80007ffe0ff */
[----:B------:R-:W-:-:S13]  /*132d0*/  ISETP.GE.AND P0, PT, R12, R0, PT ;  /* 0x000000000c00720c */ /* 0x000fda0003f06270 */
[----:B------:R-:W-:Y:S05]  /*132e0*/  @P0 BRA `(.L_x_1690) ;  /* 0x0000009000000947 */ /* 0x000fea0003800000 */
[----:B------:R-:W3:Y:S01]  /*132f0*/  LDL R6, [R1+0xc] ;  /* 0x00000c0001067983 */ /* 0x000ee20000100800 */
[----:B------:R-:W-:Y:S02]  /*13300*/  ISETP.GE.AND P0, PT, R250, c[0x0][0x3c8], PT ;  /* 0x0000f200fa007a0c */ /* 0x000fe40003f06270 */
[----:B---3--:R-:W-:-:S13]  /*13310*/  ISETP.GE.AND P1, PT, R6, c[0x0][0x3c8], PT ;  /* 0x0000f20006007a0c */ /* 0x008fda0003f26270 */
[-C--:B-1----:R-:W-:Y:S02]  /*13320*/  @!P1 LEA R4, P3, R6, R10.reuse, 0x1 ;  /* 0x0000000a06049211 */ /* 0x082fe400078608ff */
[----:B------:R-:W-:Y:S02]  /*13330*/  @!P0 LEA R10, P2, R250, R10, 0x1 ;  /* 0x0000000afa0a8211 */ /* 0x000fe400078408ff */
[-C--:B--2---:R-:W-:Y:S02]  /*13340*/  @!P1 LEA.HI.X R5, R6, R3.reuse, R246, 0x1, P3 ;  /* 0x0000000306059211 */ /* 0x084fe400018f0cf6 */
[----:B------:R-:W-:-:S03]  /*13350*/  @!P0 LEA.HI.X R11, R250, R3, R245, 0x1, P2 ;  /* 0x00000003fa0b8211 */ /* 0x000fc600010f0cf5 */
[----:B------:R1:W-:Y:S04]  /*13360*/  @!P1 ST.E.128 [R4.64], RZ ;  /* 0x000000ff04009985 */ /* 0x0003e8000c101d06 */
[----:B------:R1:W-:Y:S02]  /*13370*/  @!P0 ST.E.128 [R10.64], RZ ;  /* 0x000000ff0a008985 */ /* 0x0003e4000c101d06 */
.L_x_1690:
[----:B------:R-:W-:Y:S05]  /*13380*/  BSYNC B1 ;  /* 0x0000000000017941 */ /* 0x000fea0003800000 */
.L_x_1673:
[----:B----4-:R-:W3:Y:S02]  /*13390*/  LDL R0, [R1+0x14] ;  /* 0x0000140001007983 */ /* 0x010ee40000100800 */
        /* <DEDUP_REMOVED lines=8> */
[----:B-1----:R1:W4:Y:S02]  /*13420*/  SHFL.IDX PT, R5, R2, RZ, 0x1f ;  /* 0x00001fff02057589 */ /* 0x00232400000e0000 */
.L_x_1763:
[----:B------:R-:W-:Y:S01]  /*13430*/  WARPSYNC 0xffffffff ;  /* 0xffffffff00007948 */ /* 0x000fe20003800000 */
[----:B------:R-:W-:Y:S06]  /*13440*/  BAR.SYNC.DEFER_BLOCKING 0x4, 0x80 ;  /* 0x0102000000007b1d */ /* 0x000fec0000010000 */
[----:B----4-:R4:W-:Y:S04]  /*13450*/  STL [R1+0x10], R5 ;  /* 0x0000100501007387 */ /* 0x0109e80000100800 */
[----:B------:R4:W-:Y:S04]  /*13460*/  @!P4 STS [0x10100], R2 ;  /* 0x01010002ff00c388 */ /* 0x0009e80000000800 */
[----:B------:R-:W-:Y:S06]  /*13470*/  BAR.ARV 0x5, 0x80 ;  /* 0x0142000000007b1d */ /* 0x000fec0000002000 */
.L_x_1719:
[----:B---3--:R-:W3:Y:S02]  /*13480*/  LDL R0, [R1+0x10] ;  /* 0x0000100001007983 */ /* 0x008ee40000100800 */
[----:B---3--:R-:W-:-:S13]  /*13490*/  ISETP.GE.AND P0, PT, R0, c[0x0][0x538], PT ;  /* 0x00014e0000007a0c */ /* 0x008fda0003f06270 */
[----:B-12-45:R-:W-:Y:S01]  /*134a0*/  @P0 CALL.REL.NOINC `(.L_x_1721) ;  /* 0x0000001000000944 */ /* 0x036fe20003c00000 */
[----:B------:R-:W-:Y:S05]  /*134b0*/  BRA `(.L_x_1722) ;  /* 0xfffed3d000007947 */ /* 0x000fea000383ffff */
.L_x_1721:
[----:B------:R-:W-:Y:S05]  /*134c0*/  EXIT ;  /* 0x000000000000794d */ /* 0x000fea0003800000 */
.L_x_1617:
[----:B------:R-:W-:Y:S01]  /*134d0*/  IMAD.MOV.U32 R7, RZ, RZ, R10 ;  /* 0x000000ffff077224 */ /* 0x000fe200078e000a */
[----:B------:R-:W-:Y:S01]  /*134e0*/  MOV R6, RZ ;  /* 0x000000ff00067202 */ /* 0x000fe20000000f00 */
[----:B------:R-:W-:Y:S01]  /*134f0*/  IMAD.MOV.U32 R5, RZ, RZ, 0x181f ;  /* 0x0000181fff057424 */ /* 0x000fe200078e00ff */
[----:B------:R-:W-:Y:S02]  /*13500*/  MOV R4, 0x13520 ;  /* 0x0001352000047802 */ /* 0x000fe40000000f00 */
[----:B-----5:R-:W-:Y:S05]  /*13510*/  CALL.REL.NOINC `($__internal_5_$__cuda_sm70_shflsync_idx_p) ;  /* 0x000044a000007944 */ /* 0x020fea0003c00000 */
[----:B------:R-:W-:Y:S01]  /*13520*/  MOV R12, R5 ;  /* 0x00000005000c7202 */ /* 0x000fe20000000f00 */
[----:B------:R-:W-:Y:S05]  /*13530*/  BRA `(.L_x_1723) ;  /* 0xfffedea000007947 */ /* 0x000fea000383ffff */
.L_x_1618:
[----:B------:R-:W-:Y:S01]  /*13540*/  IMAD.MOV.U32 R7, RZ, RZ, R11 ;  /* 0x000000ffff077224 */ /* 0x000fe200078e000b */
[----:B------:R-:W-:Y:S01]  /*13550*/  MOV R6, RZ ;  /* 0x000000ff00067202 */ /* 0x000fe20000000f00 */
[----:B------:R-:W-:Y:S01]  /*13560*/  IMAD.MOV.U32 R5, RZ, RZ, 0x181f ;  /* 0x0000181fff057424 */ /* 0x000fe200078e00ff */
[----:B------:R-:W-:Y:S02]  /*13570*/  MOV R4, 0x13590 ;  /* 0x0001359000047802 */ /* 0x000fe40000000f00 */
[----:B-12--5:R-:W-:Y:S05]  /*13580*/  CALL.REL.NOINC `($__internal_5_$__cuda_sm70_shflsync_idx_p) ;  /* 0x0000443000007944 */ /* 0x026fea0003c00000 */
[----:B------:R-:W-:Y:S01]  /*13590*/  MOV R4, R5 ;  /* 0x0000000500047202 */ /* 0x000fe20000000f00 */
[----:B------:R-:W-:Y:S05]  /*135a0*/  BRA `(.L_x_1724) ;  /* 0xfffede5000007947 */ /* 0x000fea000383ffff */
.L_x_1621:
[----:B--2---:R-:W-:Y:S01]  /*135b0*/  IMAD.MOV.U32 R7, RZ, RZ, R10 ;  /* 0x000000ffff077224 */ /* 0x004fe200078e000a */
[----:B------:R-:W-:Y:S01]  /*135c0*/  MOV R6, 0x1 ;  /* 0x0000000100067802 */ /* 0x000fe20000000f00 */
[----:B------:R-:W-:Y:S01]  /*135d0*/  IMAD.MOV.U32 R5, RZ, RZ, 0x181f ;  /* 0x0000181fff057424 */ /* 0x000fe200078e00ff */
[----:B----4-:R-:W-:-:S02]  /*135e0*/  MOV R4, 0x13600 ;  /* 0x0001360000047802 */ /* 0x010fc40000000f00 */
[----:B-1---5:R-:W-:Y:S05]  /*135f0*/  CALL.REL.NOINC `($__internal_5_$__cuda_sm70_shflsync_idx_p) ;  /* 0x000043c000007944 */ /* 0x022fea0003c00000 */
[----:B------:R-:W-:Y:S01]  /*13600*/  IMAD.MOV.U32 R12, RZ, RZ, R5 ;  /* 0x000000ffff0c7224 */ /* 0x000fe200078e0005 */
[----:B------:R-:W-:Y:S01]  /*13610*/  MOV R6, 0x1 ;  /* 0x0000000100067802 */ /* 0x000fe20000000f00 */
[----:B------:R-:W-:Y:S01]  /*13620*/  IMAD.MOV.U32 R7, RZ, RZ, R11 ;  /* 0x000000ffff077224 */ /* 0x000fe200078e000b */
[----:B------:R-:W-:-:S02]  /*13630*/  MOV R5, 0x181f ;  /* 0x0000181f00057802 */ /* 0x000fc40000000f00 */
[----:B------:R-:W-:Y:S02]  /*13640*/  MOV R4, 0x13660 ;  /* 0x0001366000047802 */ /* 0x000fe40000000f00 */
[----:B------:R-:W-:Y:S05]  /*13650*/  CALL.REL.NOINC `($__internal_5_$__cuda_sm70_shflsync_idx_p) ;  /* 0x0000436000007944 */ /* 0x000fea0003c00000 */
[----:B------:R-:W-:Y:S01]  /*13660*/  MOV R4, R5 ;  /* 0x0000000500047202 */ /* 0x000fe20000000f00 */
[----:B------:R-:W-:Y:S05]  /*13670*/  BRA `(.L_x_1725) ;  /* 0xfffedf0000007947 */ /* 0x000fea000383ffff */
.L_x_1624:
[----:B--2---:R-:W-:Y:S01]  /*13680*/  IMAD.MOV.U32 R7, RZ, RZ, R10 ;  /* 0x000000ffff077224 */ /* 0x004fe200078e000a */
[----:B------:R-:W-:Y:S01]  /*13690*/  MOV R6, 0x2 ;  /* 0x0000000200067802 */ /* 0x000fe20000000f00 */
[----:B------:R-:W-:Y:S01]  /*136a0*/  IMAD.MOV.U32 R5, RZ, RZ, 0x181f ;  /* 0x0000181fff057424 */ /* 0x000fe200078e00ff */
[----:B----4-:R-:W-:Y:S02]  /*136b0*/  MOV R4, 0x136d0 ;  /* 0x000136d000047802 */ /* 0x010fe40000000f00 */
[----:B-1-3-5:R-:W-:Y:S05]  /*136c0*/  CALL.REL.NOINC `($__internal_5_$__cuda_sm70_shflsync_idx_p) ;  /* 0x000042f000007944 */ /* 0x02afea0003c00000 */
[----:B------:R-:W-:Y:S01]  /*136d0*/  MOV R12, R5 ;  /* 0x00000005000c7202 */ /* 0x000fe20000000f00 */
[----:B------:R-:W-:Y:S05]  /*136e0*/  BRA `(.L_x_1726) ;  /* 0xfffedfa000007947 */ /* 0x000fea000383ffff */
.L_x_1625:
[----:B--2---:R-:W-:Y:S01]  /*136f0*/  IMAD.MOV.U32 R7, RZ, RZ, R11 ;  /* 0x000000ffff077224 */ /* 0x004fe200078e000b */
[----:B------:R-:W-:Y:S01]  /*13700*/  MOV R6, 0x2 ;  /* 0x0000000200067802 */ /* 0x000fe20000000f00 */
[----:B------:R-:W-:Y:S01]  /*13710*/  IMAD.MOV.U32 R5, RZ, RZ, 0x181f ;  /* 0x0000181fff057424 */ /* 0x000fe200078e00ff */
[----:B----4-:R-:W-:Y:S02]  /*13720*/  MOV R4, 0x13740 ;  /* 0x0001374000047802 */ /* 0x010fe40000000f00 */
[----:B-1-3-5:R-:W-:Y:S05]  /*13730*/  CALL.REL.NOINC `($__internal_5_$__cuda_sm70_shflsync_idx_p) ;  /* 0x0000428000007944 */ /* 0x02afea0003c00000 */
[----:B------:R-:W-:Y:S01]  /*13740*/  MOV R4, R5 ;  /* 0x0000000500047202 */ /* 0x000fe20000000f00 */
[----:B------:R-:W-:Y:S05]  /*13750*/  BRA `(.L_x_1727) ;  /* 0xfffedf5000007947 */ /* 0x000fea000383ffff */
.L_x_1628:
[----:B-1----:R-:W-:Y:S01]  /*13760*/  IMAD.MOV.U32 R7, RZ, RZ, R10 ;  /* 0x000000ffff077224 */ /* 0x002fe200078e000a */
[----:B------:R-:W-:Y:S01]  /*13770*/  MOV R6, 0x3 ;  /* 0x0000000300067802 */ /* 0x000fe20000000f00 */
[----:B------:R-:W-:Y:S01]  /*13780*/  IMAD.MOV.U32 R5, RZ, RZ, 0x181f ;  /* 0x0000181fff057424 */ /* 0x000fe200078e00ff */
[----:B----4-:R-:W-:-:S02]  /*13790*/  MOV R4, 0x137b0 ;  /* 0x000137b000047802 */ /* 0x010fc40000000f00 */
[----:B--23-5:R-:W-:Y:S05]  /*137a0*/  CALL.REL.NOINC `($__internal_5_$__cuda_sm70_shflsync_idx_p) ;  /* 0x0000421000007944 */ /* 0x02cfea0003c00000 */
        /* <DEDUP_REMOVED lines=8> */
.L_x_1631:
[----:B--2---:R-:W-:Y:S01]  /*13830*/  IMAD.MOV.U32 R7, RZ, RZ, R10 ;  /* 0x000000ffff077224 */ /* 0x004fe200078e000a */
[----:B------:R-:W-:Y:S01]  /*13840*/  MOV R6, 0x4 ;  /* 0x0000000400067802 */ /* 0x000fe20000000f00 */
[----:B------:R-:W-:Y:S01]  /*13850*/  IMAD.MOV.U32 R5, RZ, RZ, 0x181f ;  /* 0x0000181fff057424 */ /* 0x000fe200078e00ff */
[----:B----4-:R-:W-:Y:S02]  /*13860*/  MOV R4, 0x13880 ;  /* 0x0001388000047802 */ /* 0x010fe40000000f00 */
[----:B-1-3-5:R-:W-:Y:S05]  /*13870*/  CALL.REL.NOINC `($__internal_5_$__cuda_sm70_shflsync_idx_p) ;  /* 0x0000414000007944 */ /* 0x02afea0003c00000 */
[----:B------:R-:W-:Y:S01]  /*13880*/  MOV R12, R5 ;  /* 0x00000005000c7202 */ /* 0x000fe20000000f00 */
[----:B------:R-:W-:Y:S05]  /*13890*/  BRA `(.L_x_1729) ;  /* 0xfffee04000007947 */ /* 0x000fea000383ffff */
.L_x_1632:
[----:B------:R-:W-:Y:S01]  /*138a0*/  IMAD.MOV.U32 R7, RZ, RZ, R11 ;  /* 0x000000ffff077224 */ /* 0x000fe200078e000b */
[----:B------:R-:W-:Y:S01]  /*138b0*/  MOV R6, 0x4 ;  /* 0x0000000400067802 */ /* 0x000fe20000000f00 */
[----:B------:R-:W-:Y:S01]  /*138c0*/  IMAD.MOV.U32 R5, RZ, RZ, 0x181f ;  /* 0x0000181fff057424 */ /* 0x000fe200078e00ff */
[----:B----4-:R-:W-:Y:S02]  /*138d0*/  MOV R4, 0x138f0 ;  /* 0x000138f000047802 */ /* 0x010fe40000000f00 */
[----:B-123-5:R-:W-:Y:S05]  /*138e0*/  CALL.REL.NOINC `($__internal_5_$__cuda_sm70_shflsync_idx_p) ;  /* 0x000040d000007944 */ /* 0x02efea0003c00000 */
[----:B------:R-:W-:Y:S01]  /*138f0*/  MOV R4, R5 ;  /* 0x0000000500047202 */ /* 0x000fe20000000f00 */
[----:B------:R-:W-:Y:S05]  /*13900*/  BRA `(.L_x_1730) ;  /* 0xfffedff000007947 */ /* 0x000fea000383ffff */
.L_x_1635:
[----:B-1----:R-:W-:Y:S01]  /*13910*/  IMAD.MOV.U32 R7, RZ, RZ, R10 ;  /* 0x000000ffff077224 */ /* 0x002fe200078e000a */
[----:B------:R-:W-:Y:S01]  /*13920*/  MOV R6, 0x5 ;  /* 0x0000000500067802 */ /* 0x000fe20000000f00 */
[----:B------:R-:W-:Y:S01]  /*13930*/  IMAD.MOV.U32 R5, RZ, RZ, 0x181f ;  /* 0x0000181fff057424 */ /* 0x000fe200078e00ff */
[----:B--2---:R-:W-:-:S02]  /*13940*/  MOV R4, 0x13960 ;  /* 0x0001396000047802 */ /* 0x004fc40000000f00 */
[----:B---345:R-:W-:Y:S05]  /*13950*/  CALL.REL.NOINC `($__internal_5_$__cuda_sm70_shflsync_idx_p) ;  /* 0x0000406000007944 */ /* 0x038fea0003c00000 */
        /* <DEDUP_REMOVED lines=8> */
.L_x_1638:
[----:B--2---:R-:W-:Y:S01]  /*139e0*/  IMAD.MOV.U32 R7, RZ, RZ, R10 ;  /* 0x000000ffff077224 */ /* 0x004fe200078e000a */
[----:B------:R-:W-:Y:S01]  /*139f0*/  MOV R6, 0x6 ;  /* 0x0000000600067802 */ /* 0x000fe20000000f00 */
[----:B------:R-:W-:Y:S01]  /*13a00*/  IMAD.MOV.U32 R5, RZ, RZ, 0x181f ;  /* 0x0000181fff057424 */ /* 0x000fe200078e00ff */
[----:B------:R-:W-:Y:S02]  /*13a10*/  MOV R4, 0x13a30 ;  /* 0x00013a3000047802 */ /* 0x000fe40000000f00 */
[----:B-1-345:R-:W-:Y:S05]  /*13a20*/  CALL.REL.NOINC `($__internal_5_$__cuda_sm70_shflsync_idx_p) ;  /* 0x00003f9000007944 */ /* 0x03afea0003c00000 */
[----:B------:R-:W-:Y:S01]  /*13a30*/  MOV R12, R5 ;  /* 0x00000005000c7202 */ /* 0x000fe20000000f00 */
[----:B------:R-:W-:Y:S05]  /*13a40*/  BRA `(.L_x_1732) ;  /* 0xfffee0e000007947 */ /* 0x000fea000383ffff */
.L_x_1639:
[----:B--2---:R-:W-:Y:S01]  /*13a50*/  IMAD.MOV.U32 R7, RZ, RZ, R11 ;  /* 0x000000ffff077224 */ /* 0x004fe200078e000b */
[----:B------:R-:W-:Y:S01]  /*13a60*/  MOV R6, 0x6 ;  /* 0x0000000600067802 */ /* 0x000fe20000000f00 */
[----:B------:R-:W-:Y:S01]  /*13a70*/  IMAD.MOV.U32 R5, RZ, RZ, 0x181f ;  /* 0x0000181fff057424 */ /* 0x000fe200078e00ff */
[----:B------:R-:W-:Y:S02]  /*13a80*/  MOV R4, 0x13aa0 ;  /* 0x00013aa000047802 */ /* 0x000fe40000000f00 */
[----:B-1-345:R-:W-:Y:S05]  /*13a90*/  CALL.REL.NOINC `($__internal_5_$__cuda_sm70_shflsync_idx_p) ;  /* 0x00003f2000007944 */ /* 0x03afea0003c00000 */
[----:B------:R-:W-:Y:S01]  /*13aa0*/  MOV R4, R5 ;  /* 0x0000000500047202 */ /* 0x000fe20000000f00 */
[----:B------:R-:W-:Y:S05]  /*13ab0*/  BRA `(.L_x_1733) ;  /* 0xfffee09000007947 */ /* 0x000fea000383ffff */
.L_x_1642:
[----:B-1----:R-:W-:Y:S01]  /*13ac0*/  IMAD.MOV.U32 R7, RZ, RZ, R10 ;  /* 0x000000ffff077224 */ /* 0x002fe200078e000a */
[----:B------:R-:W-:Y:S01]  /*13ad0*/  MOV R6, 0x7 ;  /* 0x0000000700067802 */ /* 0x000fe20000000f00 */
[----:B------:R-:W-:Y:S01]  /*13ae0*/  IMAD.MOV.U32 R5, RZ, RZ, 0x181f ;  /* 0x0000181fff057424 */ /* 0x000fe200078e00ff */
[----:B---3--:R-:W-:-:S02]  /*13af0*/  MOV R4, 0x13b10 ;  /* 0x00013b1000047802 */ /* 0x008fc40000000f00 */
        /* <DEDUP_REMOVED lines=9> */
.L_x_1645:
[----:B------:R-:W-:Y:S01]  /*13b90*/  IMAD.MOV.U32 R7, RZ, RZ, R10 ;  /* 0x000000ffff077224 */ /* 0x000fe200078e000a */
[----:B------:R-:W-:Y:S01]  /*13ba0*/  MOV R6, RZ ;  /* 0x000000ff00067202 */ /* 0x000fe20000000f00 */
[----:B------:R-:W-:Y:S01]  /*13bb0*/  IMAD.MOV.U32 R5, RZ, RZ, 0x181f ;  /* 0x0000181fff057424 */ /* 0x000fe200078e00ff */
[----:B------:R-:W-:Y:S02]  /*13bc0*/  MOV R4, 0x13be0 ;  /* 0x00013be000047802 */ /* 0x000fe40000000f00 */
[----:B-1----:R-:W-:Y:S05]  /*13bd0*/  CALL.REL.NOINC `($__internal_5_$__cuda_sm70_shflsync_idx_p) ;  /* 0x00003de000007944 */ /* 0x002fea0003c00000 */
[----:B------:R-:W-:Y:S01]  /*13be0*/  MOV R12, R5 ;  /* 0x00000005000c7202 */ /* 0x000fe20000000f00 */
[----:B------:R-:W-:Y:S05]  /*13bf0*/  BRA `(.L_x_1735) ;  /* 0xffff021000007947 */ /* 0x000fea000383ffff */
.L_x_1646:
[----:B------:R-:W-:Y:S01]  /*13c00*/  IMAD.MOV.U32 R7, RZ, RZ, R11 ;  /* 0x000000ffff077224 */ /* 0x000fe200078e000b */
[----:B------:R-:W-:Y:S01]  /*13c10*/  MOV R6, RZ ;  /* 0x000000ff00067202 */ /* 0x000fe20000000f00 */
[----:B------:R-:W-:Y:S01]  /*13c20*/  IMAD.MOV.U32 R5, RZ, RZ, 0x181f ;  /* 0x0000181fff057424 */ /* 0x000fe200078e00ff */
[----:B------:R-:W-:Y:S02]  /*13c30*/  MOV R4, 0x13c50 ;  /* 0x00013c5000047802 */ /* 0x000fe40000000f00 */
[----:B-123--:R-:W-:Y:S05]  /*13c40*/  CALL.REL.NOINC `($__internal_5_$__cuda_sm70_shflsync_idx_p) ;  /* 0x00003d7000007944 */ /* 0x00efea0003c00000 */
[----:B------:R-:W2:Y:S01]  /*13c50*/  LDL R4, [R1+0xc] ;  /* 0x00000c0001047983 */ /* 0x000ea20000100800 */
[----:B------:R-:W-:Y:S02]  /*13c60*/  ISETP.GE.AND P0, PT, R250, c[0x0][0x1d4], PT ;  /* 0x00007500fa007a0c */ /* 0x000fe40003f06270 */
[----:B------:R-:W-:-:S02]  /*13c70*/  IADD3 R6, P5, R5, R137, RZ ;  /* 0x0000008905067210 */ /* 0x000fc40007fbe0ff */
[----:B------:R-:W-:-:S03]  /*13c80*/  SEL R13, RZ, 0x10, P0 ;  /* 0x00000010ff0d7807 */ /* 0x000fc60000000000 */
[----:B------:R-:W-:Y:S01]  /*13c90*/  IMAD.X R7, R12, 0x1, R136, P5 ;  /* 0x000000010c077824 */ /* 0x000fe200028e0688 */
[----:B--2---:R-:W-:Y:S02]  /*13ca0*/  ISETP.GE.AND P2, PT, R4, c[0x0][0x1d4], PT ;  /* 0x0000750004007a0c */ /* 0x004fe40003f46270 */
[----:B------:R-:W-:Y:S02]  /*13cb0*/  IADD3 R4, P6, R5, R51, RZ ;  /* 0x0000003305047210 */ /* 0x000fe40007fde0ff */
[----:B------:R-:W-:-:S03]  /*13cc0*/  SEL R14, RZ, 0x10, P2 ;  /* 0x00000010ff0e7807 */ /* 0x000fc60001000000 */
[----:B------:R-:W-:-:S06]  /*13cd0*/  IMAD.X R5, R12, 0x1, R50, P6 ;  /* 0x000000010c057824 */ /* 0x000fcc00030e0632 */
[----:B------:R-:W-:Y:S01]  /*13ce0*/  @!PT LDS RZ, [RZ] ;  /* 0x00000000fffff984 */ /* 0x000fe20000000800 */
[----:B------:R-:W-:Y:S01]  /*13cf0*/  @!PT LDS RZ, [RZ] ;  /* 0x00000000fffff984 */ /* 0x000fe20000000800 */
[----:B------:R-:W-:Y:S01]  /*13d00*/  @!PT LDS RZ, [RZ] ;  /* 0x00000000fffff984 */ /* 0x000fe20000000800 */
[----:B------:R1:W-:Y:S04]  /*13d10*/  LDGSTS.E.BYPASS.LTC128B.128 [R251+0x4100], [R4.64], !P2 ;  /* 0x0410000004fb7fae */ /* 0x0003e8000d101d46 */
[----:B------:R2:W-:Y:S01]  /*13d20*/  LDGSTS.E.BYPASS.LTC128B.128 [R251+0x6100], [R6.64], !P0 ;  /* 0x0610000006fb7fae */ /* 0x0005e2000c101d46 */
[----:B-1----:R-:W-:Y:S01]  /*13d30*/  IMAD.MOV.U32 R5, RZ, RZ, 0x181f ;  /* 0x0000181fff057424 */ /* 0x002fe200078e00ff */
[----:B------:R-:W-:Y:S01]  /*13d40*/  MOV R4, 0x13d80 ;  /* 0x00013d8000047802 */ /* 0x000fe20000000f00 */
[----:B--2---:R-:W-:Y:S02]  /*13d50*/  IMAD.MOV.U32 R7, RZ, RZ, R10 ;  /* 0x000000ffff077224 */ /* 0x004fe400078e000a */
[----:B------:R-:W-:Y:S02]  /*13d60*/  IMAD.MOV.U32 R6, RZ, RZ, 0x1 ;  /* 0x00000001ff067424 */ /* 0x000fe400078e00ff */
[----:B------:R-:W-:Y:S05]  /*13d70*/  CALL.REL.NOINC `($__internal_5_$__cuda_sm70_shflsync_idx_p) ;  /* 0x00003c4000007944 */ /* 0x000fea0003c00000 */
[----:B------:R-:W-:Y:S01]  /*13d80*/  IMAD.MOV.U32 R12, RZ, RZ, R5 ;  /* 0x000000ffff0c7224 */ /* 0x000fe200078e0005 */
[----:B------:R-:W-:Y:S01]  /*13d90*/  MOV R6, 0x1 ;  /* 0x0000000100067802 */ /* 0x000fe20000000f00 */
[----:B------:R-:W-:Y:S01]  /*13da0*/  IMAD.MOV.U32 R7, RZ, RZ, R11 ;  /* 0x000000ffff077224 */ /* 0x000fe200078e000b */
[----:B------:R-:W-:-:S02]  /*13db0*/  MOV R5, 0x181f ;  /* 0x0000181f00057802 */ /* 0x000fc40000000f00 */
[----:B------:R-:W-:Y:S02]  /*13dc0*/  MOV R4, 0x13de0 ;  /* 0x00013de000047802 */ /* 0x000fe40000000f00 */
[----:B------:R-:W-:Y:S05]  /*13dd0*/  CALL.REL.NOINC `($__internal_5_$__cuda_sm70_shflsync_idx_p) ;  /* 0x00003be000007944 */ /* 0x000fea0003c00000 */
[----:B------:R-:W-:Y:S02]  /*13de0*/  IADD3 R6, -R14, 0x10, RZ ;  /* 0x000000100e067810 */ /* 0x000fe40007ffe1ff */
        /* <DEDUP_REMOVED lines=13> */
[----:B------:R2:W-:Y:S01]  /*13ec0*/  LDGSTS.E.BYPASS.LTC128B.128.ZFILL [R251+0x6900], [R4.64], P5 ;  /* 0x0690000004fb7fae */ /* 0x0005e2000a941d46 */
[----:B-1----:R-:W-:Y:S02]  /*13ed0*/  IMAD.MOV.U32 R7, RZ, RZ, R10 ;  /* 0x000000ffff077224 */ /* 0x002fe400078e000a */
[----:B------:R-:W-:Y:S02]  /*13ee0*/  IMAD.MOV.U32 R6, RZ, RZ, 0x2 ;  /* 0x00000002ff067424 */ /* 0x000fe400078e00ff */
[----:B--2---:R-:W-:Y:S01]  /*13ef0*/  IMAD.MOV.U32 R5, RZ, RZ, 0x181f ;  /* 0x0000181fff057424 */ /* 0x004fe200078e00ff */
[----:B------:R-:W-:Y:S02]  /*13f00*/  MOV R4, 0x13f20 ;  /* 0x00013f2000047802 */ /* 0x000fe40000000f00 */
[----:B------:R-:W-:Y:S05]  /*13f10*/  CALL.REL.NOINC `($__internal_5_$__cuda_sm70_shflsync_idx_p) ;  /* 0x00003aa000007944 */ /* 0x000fea0003c00000 */
[----:B------:R-:W-:Y:S01]  /*13f20*/  IMAD.MOV.U32 R12, RZ, RZ, R5 ;  /* 0x000000ffff0c7224 */ /* 0x000fe200078e0005 */
[----:B------:R-:W-:Y:S01]  /*13f30*/  MOV R6, 0x2 ;  /* 0x0000000200067802 */ /* 0x000fe20000000f00 */
[----:B------:R-:W-:Y:S01]  /*13f40*/  IMAD.MOV.U32 R7, RZ, RZ, R11 ;  /* 0x000000ffff077224 */ /* 0x000fe200078e000b */
[----:B------:R-:W-:Y:S02]  /*13f50*/  MOV R5, 0x181f ;  /* 0x0000181f00057802 */ /* 0x000fe40000000f00 */
[----:B------:R-:W-:-:S02]  /*13f60*/  MOV R4, 0x13f80 ;  /* 0x00013f8000047802 */ /* 0x000fc40000000f00 */
[----:B------:R-:W-:Y:S05]  /*13f70*/  CALL.REL.NOINC `($__internal_5_$__cuda_sm70_shflsync_idx_p) ;  /* 0x00003a4000007944 */ /* 0x000fea0003c00000 */
[----:B------:R-:W-:Y:S02]  /*13f80*/  IADD3 R6, -R14, 0x10, RZ ;  /* 0x000000100e067810 */ /* 0x000fe40007ffe1ff */
[----:B------:R-:W-:-:S02]  /*13f90*/  IADD3 R4, -R13, 0x10, RZ ;  /* 0x000000100d047810 */ /* 0x000fc40007ffe1ff */
[----:B------:R-:W-:Y:S02]  /*13fa0*/  LOP3.LUT R6, R6, 0xf, RZ, 0xc0, !PT ;  /* 0x0000000f06067812 */ /* 0x000fe400078ec0ff */
[----:B------:R-:W-:Y:S02]  /*13fb0*/  ISETP.NE.U32.AND P6, PT, R14, RZ, PT ;  /* 0x000000ff0e00720c */ /* 0x000fe40003fc5070 */
[----:B------:R-:W-:Y:S02]  /*13fc0*/  IADD3 R6, P2, P0, R6, R5, R51 ;  /* 0x0000000506067210 */ /* 0x000fe4000785e033 */
[----:B------:R-:W-:Y:S02]  /*13fd0*/  LOP3.LUT R4, R4, 0xf, RZ, 0xc0, !PT ;  /* 0x0000000f04047812 */ /* 0x000fe400078ec0ff */
[----:B------:R-:W-:Y:S02]  /*13fe0*/  ISETP.NE.U32.AND P5, PT, R13, RZ, PT ;  /* 0x000000ff0d00720c */ /* 0x000fe40003fa5070 */
[----:B------:R-:W-:-:S02]  /*13ff0*/  IADD3.X R7, RZ, R12, R50, P2, P0 ;  /* 0x0000000cff077210 */ /* 0x000fc400017e0432 */
        /* <DEDUP_REMOVED lines=18> */
[----:B------:R-:W-:Y:S01]  /*14120*/  MOV R11, R5 ;  /* 0x00000005000b7202 */ /* 0x000fe20000000f00 */
[----:B------:R-:W-:Y:S05]  /*14130*/  BRA `(.L_x_1736) ;  /* 0xfffefec000007947 */ /* 0x000fea000383ffff */
.L_x_1647:
[----:B------:R-:W-:Y:S01]  /*14140*/  IMAD.MOV.U32 R6, RZ, RZ, RZ ;  /* 0x000000ffff067224 */ /* 0x000fe200078e00ff */
[----:B------:R-:W-:-:S02]  /*14150*/  MOV R5, 0x1c1f ;  /* 0x00001c1f00057802 */ /* 0x000fc40000000f00 */
[----:B------:R-:W-:Y:S02]  /*14160*/  MOV R4, 0x14180 ;  /* 0x0001418000047802 */ /* 0x000fe40000000f00 */
[----:B------:R-:W-:Y:S05]  /*14170*/  CALL.REL.NOINC `($__internal_5_$__cuda_sm70_shflsync_idx_p) ;  /* 0x0000384000007944 */ /* 0x000fea0003c00000 */
[----:B------:R-:W-:Y:S01]  /*14180*/  MOV R4, R5 ;  /* 0x0000000500047202 */ /* 0x000fe20000000f00 */
[----:B------:R-:W-:Y:S05]  /*14190*/  BRA `(.L_x_1737) ;  /* 0xffff003000007947 */ /* 0x000fea000383ffff */
.L_x_1648:
[----:B------:R-:W-:Y:S01]  /*141a0*/  IMAD.MOV.U32 R6, RZ, RZ, 0x1 ;  /* 0x00000001ff067424 */ /* 0x000fe200078e00ff */
[----:B------:R-:W-:Y:S02]  /*141b0*/  MOV R5, 0x1c1f ;  /* 0x00001c1f00057802 */ /* 0x000fe40000000f00 */
[----:B------:R-:W-:Y:S02]  /*141c0*/  MOV R4, 0x141e0 ;  /* 0x000141e000047802 */ /* 0x000fe40000000f00 */
[----:B-1----:R-:W-:Y:S05]  /*141d0*/  CALL.REL.NOINC `($__internal_5_$__cuda_sm70_shflsync_idx_p) ;  /* 0x000037e000007944 */ /* 0x002fea0003c00000 */
[----:B------:R-:W-:Y:S01]  /*141e0*/  IMAD.IADD R0, R3, 0x1, R5 ;  /* 0x0000000103007824 */ /* 0x000fe200078e0205 */
[----:B------:R-:W-:Y:S01]  /*141f0*/  MOV R4, 0x14440 ;  /* 0x0001444000047802 */ /* 0x000fe20000000f00 */
[----:B------:R-:W-:Y:S02]  /*14200*/  IMAD.MOV.U32 R6, RZ, RZ, 0x2 ;  /* 0x00000002ff067424 */ /* 0x000fe400078e00ff */
[----:B------:R-:W-:Y:S01]  /*14210*/  IMAD.MOV.U32 R5, RZ, RZ, 0x1c1f ;  /* 0x00001c1fff057424 */ /* 0x000fe200078e00ff */
        /* <DEDUP_REMOVED lines=33> */
[----:B------:R-:W-:Y:S05]  /*14430*/  CALL.REL.NOINC `($__internal_5_$__cuda_sm70_shflsync_idx_p) ;  /* 0x0000358000007944 */ /* 0x000fea0003c00000 */
        /* <DEDUP_REMOVED lines=39> */
[----:B------:R-:W-:Y:S01]  /*146b0*/  FMNMX.FTZ R2, R15, R14, !PT ;  /* 0x0000000e0f027209 */ /* 0x000fe20007810000 */
[----:B------:R-:W-:Y:S01]  /*146c0*/  IMAD.MOV.U32 R6, RZ, RZ, 0x2 ;  /* 0x00000002ff067424 */ /* 0x000fe200078e00ff */
[----:B------:R-:W-:Y:S02]  /*146d0*/  FMNMX.FTZ R0, R88, R89, !PT ;  /* 0x0000005958007209 */ /* 0x000fe40007810000 */
[----:B------:R-:W-:Y:S02]  /*146e0*/  IMNMX R18, R18, R3, PT ;  /* 0x0000000312127217 */ /* 0x000fe40003800200 */
[----:B------:R-:W-:Y:S02]  /*146f0*/  FMNMX.FTZ R3, R126, R2, !PT ;  /* 0x000000027e037209 */ /* 0x000fe40007810000 */
[----:B------:R-:W-:-:S02]  /*14700*/  ISETP.GT.AND P6, PT, R18, RZ, PT ;  /* 0x000000ff1200720c */ /* 0x000fc40003fc4270 */
[C---:B------:R-:W-:Y:S02]  /*14710*/  ISETP.GT.AND P5, PT, R18.reuse, 0x1, PT ;  /* 0x000000011200780c */ /* 0x040fe40003fa4270 */
[C---:B------:R-:W-:Y:S02]  /*14720*/  ISETP.GT.AND P2, PT, R18.reuse, 0x8, PT ;  /* 0x000000081200780c */ /* 0x040fe40003f44270 */
[----:B------:R-:W-:Y:S02]  /*14730*/  FSEL R121, R121, -INF , P6 ;  /* 0xff80000079797808 */ /* 0x000fe40003000000 */
[----:B------:R-:W-:Y:S02]  /*14740*/  FSEL R125, R125, -INF , P5 ;  /* 0xff8000007d7d7808 */ /* 0x000fe40002800000 */
[----:B------:R-:W-:Y:S02]  /*14750*/  ISETP.GT.AND P0, PT, R18, 0x9, PT ;  /* 0x000000091200780c */ /* 0x000fe40003f04270 */
[----:B------:R-:W-:-:S02]  /*14760*/  FSEL R86, R86, -INF , P2 ;  /* 0xff80000056567808 */ /* 0x000fc40001000000 */
[----:B------:R-:W-:Y:S02]  /*14770*/  FMNMX.FTZ R4, R124, R120, !PT ;  /* 0x000000787c047209 */ /* 0x000fe40007810000 */
[----:B------:R-:W-:Y:S02]  /*14780*/  FMNMX.FTZ R196, R121, R125, !PT ;  /* 0x0000007d79c47209 */ /* 0x000fe40007810000 */
[----:B------:R-:W-:Y:S02]  /*14790*/  FMNMX.FTZ R2, R91, R0, !PT ;  /* 0x000000005b027209 */ /* 0x000fe40007810000 */
[----:B------:R-:W-:Y:S02]  /*147a0*/  FMNMX.FTZ R3, R90, R3, !PT ;  /* 0x000000035a037209 */ /* 0x000fe40007810000 */
[----:B------:R-:W-:Y:S02]  /*147b0*/  ISETP.GT.AND P6, PT, R18, 0x10, PT ;  /* 0x000000101200780c */ /* 0x000fe40003fc4270 */
[----:B------:R-:W-:-:S02]  /*147c0*/  FSEL R87, R87, -INF , P0 ;  /* 0xff80000057577808 */ /* 0x000fc40000000000 */
        /* <DEDUP_REMOVED lines=69> */
[----:B------:R-:W-:Y:S02]  /*14c20*/  FSEL R111, R111, -INF , P0 ;  /* 0xff8000006f6f7808 */ /* 0x000fe40000000000 */
[----:B------:R-:W-:Y:S01]  /*14c30*/  FMNMX.FTZ R2, R65, R2, !PT ;  /* 0x0000000241027209 */ /* 0x000fe20007810000 */
[----:B------:R-:W-:Y:S01]  /*14c40*/  IMAD.MOV.U32 R4, RZ, RZ, R3 ;  /* 0x000000ffff047224 */ /* 0x000fe200078e0003 */
[----:B------:R-:W-:-:S02]  /*14c50*/  FMNMX.FTZ R0, R77, R0, !PT ;  /* 0x000000004d007209 */ /* 0x000fc40007810000 */
[----:B------:R-:W-:Y:S02]  /*14c60*/  FMNMX.FTZ R196, R168, R196, !PT ;  /* 0x000000c4a8c47209 */ /* 0x000fe40007810000 */
[----:B------:R-:W-:Y:S02]  /*14c70*/  FMNMX.FTZ R2, R64, R2, !PT ;  /* 0x0000000240027209 */ /* 0x000fe40007810000 */
[----:B------:R-:W-:Y:S02]  /*14c80*/  FMNMX.FTZ R0, R76, R0, !PT ;  /* 0x000000004c007209 */ /* 0x000fe40007810000 */
[----:B------:R-:W-:Y:S02]  /*14c90*/  FMNMX.FTZ R196, R111, R196, !PT ;  /* 0x000000c46fc47209 */ /* 0x000fe40007810000 */
[----:B------:R-:W-:Y:S02]  /*14ca0*/  MOV R5, 0x14cc0 ;  /* 0x00014cc000057802 */ /* 0x000fe40000000f00 */
[----:B------:R-:W-:Y:S05]  /*14cb0*/  CALL.REL.NOINC `($__internal_4_$__cuda_sm70_shflsync_bfly_p) ;  /* 0x00002c9000007944 */ /* 0x000fea0003c00000 */
[----:B------:R-:W-:Y:S01]  /*14cc0*/  FMNMX.FTZ R3, R3, R6, !PT ;  /* 0x0000000603037209 */ /* 0x000fe20007810000 */
[----:B------:R-:W-:Y:S01]  /*14cd0*/  IMAD.MOV.U32 R6, RZ, RZ, 0x1 ;  /* 0x00000001ff067424 */ /* 0x000fe200078e00ff */
[----:B------:R-:W-:-:S03]  /*14ce0*/  MOV R5, 0x14d10 ;  /* 0x00014d1000057802 */ /* 0x000fc60000000f00 */
[----:B------:R-:W-:Y:S02]  /*14cf0*/  IMAD.MOV.U32 R4, RZ, RZ, R3 ;  /* 0x000000ffff047224 */ /* 0x000fe400078e0003 */
[----:B------:R-:W-:Y:S05]  /*14d00*/  CALL.REL.NOINC `($__internal_4_$__cuda_sm70_shflsync_bfly_p) ;  /* 0x00002c4000007944 */ /* 0x000fea0003c00000 */
[----:B------:R-:W-:Y:S01]  /*14d10*/  FMNMX.FTZ R3, R3, R6, !PT ;  /* 0x0000000603037209 */ /* 0x000fe20007810000 */
[----:B------:R-:W-:Y:S01]  /*14d20*/  IMAD.MOV.U32 R4, RZ, RZ, R2 ;  /* 0x000000ffff047224 */ /* 0x000fe200078e0002 */
[----:B------:R-:W-:Y:S01]  /*14d30*/  MOV R5, 0x14d60 ;  /* 0x00014d6000057802 */ /* 0x000fe20000000f00 */
[----:B------:R-:W-:Y:S02]  /*14d40*/  IMAD.MOV.U32 R6, RZ, RZ, 0x2 ;  /* 0x00000002ff067424 */ /* 0x000fe400078e00ff */
        /* <DEDUP_REMOVED lines=26> */
[----:B------:R-:W-:Y:S05]  /*14ef0*/  BRA `(.L_x_1738) ;  /* 0xffff004000007947 */ /* 0x000fea000383ffff */
.L_x_1652:
[----:B------:R-:W-:Y:S01]  /*14f00*/  MOV R6, RZ ;  /* 0x000000ff00067202 */ /* 0x000fe20000000f00 */
[----:B------:R-:W-:Y:S01]  /*14f10*/  IMAD.MOV.U32 R7, RZ, RZ, R11 ;  /* 0x000000ffff077224 */ /* 0x000fe200078e000b */
[----:B------:R-:W-:Y:S01]  /*14f20*/  MOV R4, 0x14f50 ;  /* 0x00014f5000047802 */ /* 0x000fe20000000f00 */
[----:B------:R-:W-:Y:S02]  /*14f30*/  IMAD.MOV.U32 R5, RZ, RZ, 0x181f ;  /* 0x0000181fff057424 */ /* 0x000fe400078e00ff */
[----:B------:R-:W-:Y:S05]  /*14f40*/  CALL.REL.NOINC `($__internal_5_$__cuda_sm70_shflsync_idx_p) ;  /* 0x00002a7000007944 */ /* 0x000fea0003c00000 */
[----:B------:R-:W-:Y:S01]  /*14f50*/  MOV R13, R5 ;  /* 0x00000005000d7202 */ /* 0x000fe20000000f00 */
[----:B------:R-:W-:-:S05]  /*14f60*/  BRA `(.L_x_1739) ;  /* 0xffff1ca000007947 */ /* 0x000fca000383ffff */
.L_x_1653:
[----:B------:R-:W-:Y:S01]  /*14f70*/  MOV R6, RZ ;  /* 0x000000ff00067202 */ /* 0x000fe20000000f00 */
[----:B------:R-:W-:Y:S01]  /*14f80*/  IMAD.MOV.U32 R7, RZ, RZ, R12 ;  /* 0x000000ffff077224 */ /* 0x000fe200078e000c */
[----:B------:R-:W-:Y:S01]  /*14f90*/  MOV R4, 0x14fc0 ;  /* 0x00014fc000047802 */ /* 0x000fe20000000f00 */
[----:B------:R-:W-:Y:S02]  /*14fa0*/  IMAD.MOV.U32 R5, RZ, RZ, 0x181f ;  /* 0x0000181fff057424 */ /* 0x000fe400078e00ff */
[----:B-12---:R-:W-:Y:S05]  /*14fb0*/  CALL.REL.NOINC `($__internal_5_$__cuda_sm70_shflsync_idx_p) ;  /* 0x00002a0000007944 */ /* 0x006fea0003c00000 */
[----:B------:R-:W-:Y:S01]  /*14fc0*/  IADD3 R6, P2, R5, R0, RZ ;  /* 0x0000000005067210 */ /* 0x000fe20007f5e0ff */
[----:B------:R-:W2:Y:S01]  /*14fd0*/  LDL R4, [R1+0xc] ;  /* 0x00000c0001047983 */ /* 0x000ea20000100800 */
[----:B------:R-:W-:Y:S03]  /*14fe0*/  ISETP.GE.AND P0, PT, R250, c[0x0][0x1d4], PT ;  /* 0x00007500fa007a0c */ /* 0x000fe60003f06270 */
[----:B------:R-:W-:Y:S01]  /*14ff0*/  IMAD.X R7, R13, 0x1, R2, P2 ;  /* 0x000000010d077824 */ /* 0x000fe200010e0602 */
[----:B------:R-:W-:Y:S02]  /*15000*/  SEL R14, RZ, 0x10, P0 ;  /* 0x00000010ff0e7807 */ /* 0x000fe40000000000 */
[----:B--2---:R-:W-:Y:S02]  /*15010*/  ISETP.GE.AND P5, PT, R4, c[0x0][0x1d4], PT ;  /* 0x0000750004007a0c */ /* 0x004fe40003fa6270 */
[----:B------:R-:W-:Y:S02]  /*15020*/  IADD3 R4, P2, R5, R3, RZ ;  /* 0x0000000305047210 */ /* 0x000fe40007f5e0ff */
[----:B------:R-:W-:Y:S03]  /*15030*/  SEL R15, RZ, 0x10, P5 ;  /* 0x00000010ff0f7807 */ /* 0x000fe60002800000 */
[----:B------:R-:W-:Y:S06]  /*15040*/  IMAD.X R5, R13, 0x1, R10, P2 ;  /* 0x000000010d057824 */ /* 0x000fec00010e060a */
[----:B------:R-:W-:Y:S01]  /*15050*/  @!PT LDS RZ, [RZ] ;  /* 0x00000000fffff984 */ /* 0x000fe20000000800 */
[----:B------:R-:W-:Y:S01]  /*15060*/  @!PT LDS RZ, [RZ] ;  /* 0x00000000fffff984 */ /* 0x000fe20000000800 */
[----:B------:R-:W-:Y:S01]  /*15070*/  @!PT LDS RZ, [RZ] ;  /* 0x00000000fffff984 */ /* 0x000fe20000000800 */
[----:B------:R1:W-:Y:S04]  /*15080*/  LDGSTS.E.BYPASS.LTC128B.128 [R251+0x100], [R6.64], !P5 ;  /* 0x0010000006fb7fae */ /* 0x0003e8000e901d46 */
[----:B------:R2:W-:Y:S01]  /*15090*/  LDGSTS.E.BYPASS.LTC128B.128 [R251+0x2100], [R4.64], !P0 ;  /* 0x0210000004fb7fae */ /* 0x0005e2000c101d46 */
[----:B-1----:R-:W-:Y:S02]  /*150a0*/  IMAD.MOV.U32 R7, RZ, RZ, R11 ;  /* 0x000000ffff077224 */ /* 0x002fe400078e000b */
[----:B------:R-:W-:Y:S01]  /*150b0*/  IMAD.MOV.U32 R6, RZ, RZ, 0x1 ;  /* 0x00000001ff067424 */ /* 0x000fe200078e00ff */
[----:B--2---:R-:W-:Y:S01]  /*150c0*/  MOV R4, 0x150f0 ;  /* 0x000150f000047802 */ /* 0x004fe20000000f00 */
[----:B------:R-:W-:Y:S02]  /*150d0*/  IMAD.MOV.U32 R5, RZ, RZ, 0x181f ;  /* 0x0000181fff057424 */ /* 0x000fe400078e00ff */
[----:B------:R-:W-:Y:S05]  /*150e0*/  CALL.REL.NOINC `($__internal_5_$__cuda_sm70_shflsync_idx_p) ;  /* 0x000028d000007944 */ /* 0x000fea0003c00000 */
[----:B------:R-:W-:Y:S01]  /*150f0*/  MOV R6, 0x1 ;  /* 0x0000000100067802 */ /* 0x000fe20000000f00 */
[----:B------:R-:W-:Y:S01]  /*15100*/  IMAD.MOV.U32 R13, RZ, RZ, R5 ;  /* 0x000000ffff0d7224 */ /* 0x000fe200078e0005 */
[----:B------:R-:W-:Y:S01]  /*15110*/  MOV R5, 0x181f ;  /* 0x0000181f00057802 */ /* 0x000fe20000000f00 */
[----:B------:R-:W-:Y:S01]  /*15120*/  IMAD.MOV.U32 R7, RZ, RZ, R12 ;  /* 0x000000ffff077224 */ /* 0x000fe200078e000c */
[----:B------:R-:W-:Y:S02]  /*15130*/  MOV R4, 0x15150 ;  /* 0x0001515000047802 */ /* 0x000fe40000000f00 */
[----:B------:R-:W-:Y:S05]  /*15140*/  CALL.REL.NOINC `($__internal_5_$__cuda_sm70_shflsync_idx_p) ;  /* 0x0000287000007944 */ /* 0x000fea0003c00000 */
[C---:B------:R-:W-:Y:S02]  /*15150*/  IADD3 R4, -R15.reuse, 0x10, RZ ;  /* 0x000000100f047810 */ /* 0x040fe40007ffe1ff */
[----:B------:R-:W-:Y:S02]  /*15160*/  ISETP.NE.U32.AND P5, PT, R15, RZ, PT ;  /* 0x000000ff0f00720c */ /* 0x000fe40003fa5070 */
[----:B------:R-:W-:Y:S04]  /*15170*/  LOP3.LUT R4, R4, 0xf, RZ, 0xc0, !PT ;  /* 0x0000000f04047812 */ /* 0x000fe800078ec0ff */
[----:B------:R-:W-:Y:S02]  /*15180*/  IADD3 R6, P2, P0, R4, R5, R0 ;  /* 0x0000000504067210 */ /* 0x000fe4000785e000 */
[----:B------:R-:W-:Y:S02]  /*15190*/  IADD3 R4, -R14, 0x10, RZ ;  /* 0x000000100e047810 */ /* 0x000fe40007ffe1ff */
[----:B------:R-:W-:Y:S02]  /*151a0*/  IADD3.X R7, RZ, R13, R2, P2, P0 ;  /* 0x0000000dff077210 */ /* 0x000fe400017e0402 */
        /* <DEDUP_REMOVED lines=8> */
[----:B------:R2:W-:Y:S01]  /*15230*/  LDGSTS.E.BYPASS.LTC128B.128.ZFILL [R251+0x2900], [R4.64], P5 ;  /* 0x0290000004fb7fae */ /* 0x0005e2000a941d46 */
        /* <DEDUP_REMOVED lines=37> */
[----:B------:R-:W-:-:S05]  /*15490*/  BRA `(.L_x_1740) ;  /* 0xffff198000007947 */ /* 0x000fca000383ffff */
.L_x_1656:
[----:B------:R-:W-:Y:S01]  /*154a0*/  MOV R6, RZ ;  /* 0x000000ff00067202 */ /* 0x000fe20000000f00 */
[----:B------:R-:W-:Y:S01]  /*154b0*/  IMAD.MOV.U32 R7, RZ, RZ, R48 ;  /* 0x000000ffff077224 */ /* 0x000fe200078e0030 */
[----:B------:R-:W-:Y:S01]  /*154c0*/  MOV R4, 0x154f0 ;  /* 0x000154f000047802 */ /* 0x000fe20000000f00 */
[----:B------:R-:W-:Y:S02]  /*154d0*/  IMAD.MOV.U32 R5, RZ, RZ, 0x181f ;  /* 0x0000181fff057424 */ /* 0x000fe400078e00ff */
[----:B------:R-:W-:Y:S05]  /*154e0*/  CALL.REL.NOINC `($__internal_5_$__cuda_sm70_shflsync_idx_p) ;  /* 0x000024d000007944 */ /* 0x000fea0003c00000 */
[----:B------:R-:W-:Y:S01]  /*154f0*/  MOV R55, R5 ;  /* 0x0000000500377202 */ /* 0x000fe20000000f00 */
[----:B------:R-:W-:-:S05]  /*15500*/  BRA `(.L_x_1741) ;  /* 0xffff2f6000007947 */ /* 0x000fca000383ffff */
.L_x_1657:
        /* <DEDUP_REMOVED lines=83> */
.L_x_1658:
[----:B------:R-:W-:Y:S01]  /*15a40*/  MOV R5, 0x1c1f ;  /* 0x00001c1f00057802 */ /* 0x000fe20000000f00 */
[----:B------:R-:W-:Y:S01]  /*15a50*/  IMAD.MOV.U32 R6, RZ, RZ, RZ ;  /* 0x000000ffff067224 */ /* 0x000fe200078e00ff */
[----:B------:R-:W-:Y:S02]  /*15a60*/  MOV R4, 0x15a80 ;  /* 0x00015a8000047802 */ /* 0x000fe40000000f00 */
[----:B------:R-:W-:Y:S05]  /*15a70*/  CALL.REL.NOINC `($__internal_5_$__cuda_sm70_shflsync_idx_p) ;  /* 0x00001f4000007944 */ /* 0x000fea0003c00000 */
[----:B------:R-:W-:-:S05]  /*15a80*/  BRA `(.L_x_1743) ;  /* 0xffff2dd000007947 */ /* 0x000fca000383ffff */
.L_x_1659:
[----:B------:R-:W-:Y:S01]  /*15a90*/  MOV R5, 0x1c1f ;  /* 0x00001c1f00057802 */ /* 0x000fe20000000f00 */
[----:B------:R-:W-:Y:S01]  /*15aa0*/  IMAD.MOV.U32 R6, RZ, RZ, 0x1 ;  /* 0x00000001ff067424 */ /* 0x000fe200078e00ff */
[----:B------:R-:W-:Y:S02]  /*15ab0*/  MOV R4, 0x15ad0 ;  /* 0x00015ad000047802 */ /* 0x000fe40000000f00 */
[----:B-1----:R-:W-:Y:S05]  /*15ac0*/  CALL.REL.NOINC `($__internal_5_$__cuda_sm70_shflsync_idx_p) ;  /* 0x00001ef000007944 */ /* 0x002fea0003c00000 */
[----:B------:R-:W-:Y:S01]  /*15ad0*/  MOV R4, 0x15d20 ;  /* 0x00015d2000047802 */ /* 0x000fe20000000f00 */
[----:B------:R-:W-:Y:S02]  /*15ae0*/  IMAD.IADD R5, R63, 0x1, R5 ;  /* 0x000000013f057824 */ /* 0x000fe400078e0205 */
[----:B------:R-:W-:Y:S03]  /*15af0*/  IMAD.MOV.U32 R6, RZ, RZ, 0x2 ;  /* 0x00000002ff067424 */ /* 0x000fe600078e00ff */
[C---:B------:R-:W-:Y:S02]  /*15b00*/  ISETP.GT.AND P6, PT, R5.reuse, RZ, PT ;  /* 0x000000ff0500720c */ /* 0x040fe40003fc4270 */
[C---:B------:R-:W-:Y:S02]  /*15b10*/  ISETP.GT.AND P5, PT, R5.reuse, 0x1, PT ;  /* 0x000000010500780c */ /* 0x040fe40003fa4270 */
[C---:B------:R-:W-:Y:S02]  /*15b20*/  ISETP.GT.AND P2, PT, R5.reuse, 0x8, PT ;  /* 0x000000080500780c */ /* 0x040fe40003f44270 */
        /* <DEDUP_REMOVED lines=24> */
[----:B------:R-:W-:Y:S01]  /*15cb0*/  ISETP.GT.AND P0, PT, R5, 0x39, PT ;  /* 0x000000390500780c */ /* 0x000fe20003f04270 */
[----:B------:R-:W-:Y:S01]  /*15cc0*/  IMAD.MOV.U32 R5, RZ, RZ, 0x1c1f ;  /* 0x00001c1fff057424 */ /* 0x000fe200078e00ff */
[----:B------:R-:W-:Y:S02]  /*15cd0*/  FSEL R216, R224, -INF , P6 ;  /* 0xff800000e0d87808 */ /* 0x000fe40003000000 */
[----:B------:R-:W-:Y:S02]  /*15ce0*/  FSEL R215, R223, -INF , P5 ;  /* 0xff800000dfd77808 */ /* 0x000fe40002800000 */
[----:B------:R-:W-:Y:S02]  /*15cf0*/  FSEL R214, R214, -INF , P2 ;  /* 0xff800000d6d67808 */ /* 0x000fe40001000000 */
[----:B------:R-:W-:Y:S02]  /*15d00*/  FSEL R23, R64, -INF , P0 ;  /* 0xff80000040177808 */ /* 0x000fe40000000000 */
[----:B------:R-:W-:Y:S05]  /*15d10*/  CALL.REL.NOINC `($__internal_5_$__cuda_sm70_shflsync_idx_p) ;  /* 0x00001ca000007944 */ /* 0x000fea0003c00000 */
        /* <DEDUP_REMOVED lines=37> */
[----:B------:R-:W-:Y:S01]  /*15f70*/  FMNMX.FTZ R3, R52, R199, !PT ;  /* 0x000000c734037209 */ /* 0x000fe20007810000 */
[----:B------:R-:W-:Y:S01]  /*15f80*/  IMAD.IADD R5, R63, 0x1, R5 ;  /* 0x000000013f057824 */ /* 0x000fe200078e0205 */
[----:B------:R-:W-:Y:S01]  /*15f90*/  FMNMX.FTZ R2, R32, R200, !PT ;  /* 0x000000c820027209 */ /* 0x000fe20007810000 */
[----:B------:R-:W-:Y:S01]  /*15fa0*/  IMAD.MOV.U32 R6, RZ, RZ, 0x2 ;  /* 0x00000002ff067424 */ /* 0x000fe200078e00ff */
[----:B------:R-:W-:Y:S02]  /*15fb0*/  FMNMX.FTZ R0, R16, R197, !PT ;  /* 0x000000c510007209 */ /* 0x000fe40007810000 */
[C---:B------:R-:W-:Y:S02]  /*15fc0*/  ISETP.GT.AND P6, PT, R5.reuse, RZ, PT ;  /* 0x000000ff0500720c */ /* 0x040fe40003fc4270 */
[----:B------:R-:W-:Y:S02]  /*15fd0*/  ISETP.GT.AND P5, PT, R5, 0x1, PT ;  /* 0x000000010500780c */ /* 0x000fe40003fa4270 */
[----:B------:R-:W-:Y:S02]  /*15fe0*/  FSEL R17, R205, -INF , P6 ;  /* 0xff800000cd117808 */ /* 0x000fe40003000000 */
[----:B------:R-:W-:Y:S02]  /*15ff0*/  ISETP.GT.AND P2, PT, R5, 0x8, PT ;  /* 0x000000080500780c */ /* 0x000fe40003f44270 */
[----:B------:R-:W-:Y:S02]  /*16000*/  FSEL R206, R206, -INF , P5 ;  /* 0xff800000cece7808 */ /* 0x000fe40002800000 */
[----:B------:R-:W-:Y:S02]  /*16010*/  FMNMX.FTZ R7, R17, R198, !PT ;  /* 0x000000c611077209 */ /* 0x000fe40007810000 */
[----:B------:R-:W-:Y:S02]  /*16020*/  ISETP.GT.AND P0, PT, R5, 0x9, PT ;  /* 0x000000090500780c */ /* 0x000fe40003f04270 */
[----:B------:R-:W-:Y:S02]  /*16030*/  FSEL R14, R14, -INF , P2 ;  /* 0xff8000000e0e7808 */ /* 0x000fe40001000000 */
[----:B------:R-:W-:Y:S02]  /*16040*/  FMNMX.FTZ R3, R53, R3, !PT ;  /* 0x0000000335037209 */ /* 0x000fe40007810000 */
[----:B------:R-:W-:Y:S02]  /*16050*/  FMNMX.FTZ R2, R36, R2, !PT ;  /* 0x0000000224027209 */ /* 0x000fe40007810000 */
[----:B------:R-:W-:Y:S02]  /*16060*/  FMNMX.FTZ R0, R18, R0, !PT ;  /* 0x0000000012007209 */ /* 0x000fe40007810000 */
        /* <DEDUP_REMOVED lines=61> */
[C---:B------:R-:W-:Y:S02]  /*16440*/  ISETP.GT.AND P2, PT, R5.reuse, 0x38, PT ;  /* 0x000000380500780c */ /* 0x040fe40003f44270 */
        /* <DEDUP_REMOVED lines=24> */
[----:B------:R-:W-:Y:S02]  /*165d0*/  MOV R5, 0x165f0 ;  /* 0x000165f000057802 */ /* 0x000fe40000000f00 */
        /* <DEDUP_REMOVED lines=28> */
[----:B------:R-:W-:Y:S01]  /*167a0*/  MOV R196, R6 ;  /* 0x0000000600c47202 */ /* 0x000fe20000000f00 */
[----:B------:R-:W-:-:S05]  /*167b0*/  BRA `(.L_x_1744) ;  /* 0xffff2e1000007947 */ /* 0x000fca000383ffff */
.L_x_1662:
[----:B-1----:R-:W-:Y:S01]  /*167c0*/  MOV R6, RZ ;  /* 0x000000ff00067202 */ /* 0x002fe20000000f00 */
[----:B------:R-:W-:Y:S01]  /*167d0*/  IMAD.MOV.U32 R7, RZ, RZ, R53 ;  /* 0x000000ffff077224 */ /* 0x000fe200078e0035 */
[----:B------:R-:W-:Y:S01]  /*167e0*/  MOV R4, 0x16810 ;  /* 0x0001681000047802 */ /* 0x000fe20000000f00 */
[----:B------:R-:W-:Y:S02]  /*167f0*/  IMAD.MOV.U32 R5, RZ, RZ, 0x181f ;  /* 0x0000181fff057424 */ /* 0x000fe400078e00ff */
[----:B------:R-:W-:Y:S05]  /*16800*/  CALL.REL.NOINC `($__internal_5_$__cuda_sm70_shflsync_idx_p) ;  /* 0x000011b000007944 */ /* 0x000fea0003c00000 */
[----:B------:R-:W-:Y:S01]  /*16810*/  MOV R28, R5 ;  /* 0x00000005001c7202 */ /* 0x000fe20000000f00 */
[----:B------:R-:W-:-:S05]  /*16820*/  BRA `(.L_x_1745) ;  /* 0xffff55a000007947 */ /* 0x000fca000383ffff */
.L_x_1665:
[----:B------:R-:W-:Y:S01]  /*16830*/  MOV R6, RZ ;  /* 0x000000ff00067202 */ /* 0x000fe20000000f00 */
[----:B------:R-:W-:Y:S01]  /*16840*/  IMAD.MOV.U32 R7, RZ, RZ, R0 ;  /* 0x000000ffff077224 */ /* 0x000fe200078e0000 */
[----:B------:R-:W-:Y:S01]  /*16850*/  MOV R4, 0x16880 ;  /* 0x0001688000047802 */ /* 0x000fe20000000f00 */
[----:B------:R-:W-:Y:S02]  /*16860*/  IMAD.MOV.U32 R5, RZ, RZ, 0x181f ;  /* 0x0000181fff057424 */ /* 0x000fe400078e00ff */
[----:B-1----:R-:W-:Y:S05]  /*16870*/  CALL.REL.NOINC `($__internal_5_$__cuda_sm70_shflsync_idx_p) ;  /* 0x0000114000007944 */ /* 0x002fea0003c00000 */
[----:B------:R-:W-:Y:S01]  /*16880*/  MOV R58, R5 ;  /* 0x00000005003a7202 */ /* 0x000fe20000000f00 */
[----:B------:R-:W-:-:S05]  /*16890*/  BRA `(.L_x_1746) ;  /* 0xffff6d1000007947 */ /* 0x000fca000383ffff */
.L_x_1666:
[----:B------:R-:W-:Y:S01]  /*168a0*/  MOV R6, RZ ;  /* 0x000000ff00067202 */ /* 0x000fe20000000f00 */
[----:B------:R-:W-:Y:S01]  /*168b0*/  IMAD.MOV.U32 R7, RZ, RZ, R2 ;  /* 0x000000ffff077224 */ /* 0x000fe200078e0002 */
[----:B------:R-:W-:Y:S01]  /*168c0*/  MOV R4, 0x168f0 ;  /* 0x000168f000047802 */ /* 0x000fe20000000f00 */
[----:B------:R-:W-:Y:S02]  /*168d0*/  IMAD.MOV.U32 R5, RZ, RZ, 0x181f ;  /* 0x0000181fff057424 */ /* 0x000fe400078e00ff */
[----:B-123--:R-:W-:Y:S05]  /*168e0*/  CALL.REL.NOINC `($__internal_5_$__cuda_sm70_shflsync_idx_p) ;  /* 0x000010d000007944 */ /* 0x00efea0003c00000 */
[C---:B------:R-:W-:Y:S02]  /*168f0*/  IADD3 R4, -R201.reuse, 0x10, RZ ;  /* 0x00000010c9047810 */ /* 0x040fe40007ffe1ff */
[----:B------:R-:W-:Y:S02]  /*16900*/  ISETP.NE.U32.AND P2, PT, R201, RZ, PT ;  /* 0x000000ffc900720c */ /* 0x000fe40003f45070 */
[----:B------:R-:W-:Y:S04]  /*16910*/  LOP3.LUT R4, R4, 0xf, RZ, 0xc0, !PT ;  /* 0x0000000f04047812 */ /* 0x000fe800078ec0ff */
[----:B------:R-:W-:Y:S04]  /*16920*/  IADD3 R6, P5, P4, R4, R5, R3 ;  /* 0x0000000504067210 */ /* 0x000fe80007cbe003 */
[----:B------:R-:W-:Y:S02]  /*16930*/  IADD3.X R7, RZ, R58, R55, P5, P4 ;  /* 0x0000003aff077210 */ /* 0x000fe40002fe8437 */
[----:B------:R-:W-:Y:S03]  /*16940*/  IADD3 R4, P4, R5, R56, RZ ;  /* 0x0000003805047210 */ /* 0x000fe60007f9e0ff */
[----:B------:R-:W-:Y:S01]  /*16950*/  @!PT LDS RZ, [RZ] ;  /* 0x00000000fffff984 */ /* 0x000fe20000000800 */
[----:B------:R-:W-:Y:S01]  /*16960*/  @!PT LDS RZ, [RZ] ;  /* 0x00000000fffff984 */ /* 0x000fe20000000800 */
[----:B------:R-:W-:Y:S01]  /*16970*/  @!PT LDS RZ, [RZ] ;  /* 0x00000000fffff984 */ /* 0x000fe20000000800 */
[----:B------:R1:W-:Y:S02]  /*16980*/  LDGSTS.E.BYPASS.LTC128B.128.ZFILL [R251+0x4100], [R6.64], P2 ;  /* 0x0410000006fb7fae */ /* 0x0003e40009141d46 */
[----:B------:R-:W-:Y:S05]  /*16990*/  IMAD.X R5, R58, 0x1, R57, P4 ;  /* 0x000000013a057824 */ /* 0x000fea00020e0639 */
        /* <DEDUP_REMOVED lines=59> */
.L_x_1667:
[----:B------:R-:W-:Y:S02]  /*16d50*/  MOV R6, 0x2 ;  /* 0x0000000200067802 */ /* 0x000fe40000000f00 */
        /* <DEDUP_REMOVED lines=35> */
.L_x_1669:
[----:B------:R1:W5:Y:S01]  /*16f90*/  LDL R4, [R1+0x70] ;  /* 0x0000700001047983 */ /* 0x0003620000100800 */
[----:B------:R-:W-:-:S02]  /*16fa0*/  MOV R6, 0x2 ;  /* 0x0000000200067802 */ /* 0x000fc40000000f00 */
[----:B------:R-:W-:Y:S02]  /*16fb0*/  MOV R5, 0x16fd0 ;  /* 0x00016fd000057802 */ /* 0x000fe40000000f00 */
[----:B-1---5:R-:W-:Y:S05]  /*16fc0*/  CALL.REL.NOINC `($__internal_4_$__cuda_sm70_shflsync_bfly_p) ;  /* 0x0000098000007944 */ /* 0x022fea0003c00000 */
[----:B------:R-:W-:Y:S01]  /*16fd0*/  MOV R7, R6 ;  /* 0x0000000600077202 */ /* 0x000fe20000000f00 */
[----:B------:R-:W-:Y:S05]  /*16fe0*/  BRA `(.L_x_1749) ;  /* 0xffff920000007947 */ /* 0x000fea000383ffff */
.L_x_1670:
[----:B------:R-:W-:Y:S01]  /*16ff0*/  IMAD.MOV.U32 R4, RZ, RZ, R7 ;  /* 0x000000ffff047224 */ /* 0x000fe200078e0007 */
[----:B------:R-:W-:Y:S02]  /*17000*/  MOV R6, 0x1 ;  /* 0x0000000100067802 */ /* 0x000fe40000000f00 */
[----:B------:R-:W-:Y:S02]  /*17010*/  MOV R5, 0x17030 ;  /* 0x0001703000057802 */ /* 0x000fe40000000f00 */
[----:B------:R-:W-:Y:S05]  /*17020*/  CALL.REL.NOINC `($__internal_4_$__cuda_sm70_shflsync_bfly_p) ;  /* 0x0000092000007944 */ /* 0x000fea0003c00000 */
[----:B------:R1:W5:Y:S01]  /*17030*/  LDL R4, [R1+0x74] ;  /* 0x0000740001047983 */ /* 0x0003620000100800 */
[----:B------:R-:W-:Y:S01]  /*17040*/  FADD.FTZ R7, R7, R6 ;  /* 0x0000000607077221 */ /* 0x000fe20000010000 */
[----:B------:R-:W-:Y:S02]  /*17050*/  MOV R6, 0x2 ;  /* 0x0000000200067802 */ /* 0x000fe40000000f00 */
[----:B------:R-:W-:Y:S02]  /*17060*/  MOV R5, 0x17080 ;  /* 0x0001708000057802 */ /* 0x000fe40000000f00 */
[----:B-1---5:R-:W-:Y:S05]  /*17070*/  CALL.REL.NOINC `($__internal_4_$__cuda_sm70_shflsync_bfly_p) ;  /* 0x000008d000007944 */ /* 0x022fea0003c00000 */
[----:B------:R-:W2:Y:S01]  /*17080*/  LDL.LU R4, [R1+0x74] ;  /* 0x0000740001047983 */ /* 0x000ea20000300800 */
[----:B------:R-:W-:Y:S01]  /*17090*/  MOV R5, 0x170e0 ;  /* 0x000170e000057802 */ /* 0x000fe20000000f00 */
[----:B--2---:R-:W-:Y:S01]  /*170a0*/  FADD.FTZ R10, R4, R6 ;  /* 0x00000006040a7221 */ /* 0x004fe20000010000 */
[----:B------:R-:W-:-:S04]  /*170b0*/  MOV R6, 0x1 ;  /* 0x0000000100067802 */ /* 0x000fc80000000f00 */
[----:B------:R-:W-:Y:S02]  /*170c0*/  MOV R4, R10 ;  /* 0x0000000a00047202 */ /* 0x000fe40000000f00 */
[----:B------:R-:W-:Y:S05]  /*170d0*/  CALL.REL.NOINC `($__internal_4_$__cuda_sm70_shflsync_bfly_p) ;  /* 0x0000087000007944 */ /* 0x000fea0003c00000 */
[----:B------:R-:W-:Y:S01]  /*170e0*/  FADD.FTZ R10, R10, R6 ;  /* 0x000000060a0a7221 */ /* 0x000fe20000010000 */
[----:B------:R-:W-:Y:S02]  /*170f0*/  MOV R4, R203 ;  /* 0x000000cb00047202 */ /* 0x000fe40000000f00 */
[----:B------:R-:W-:Y:S02]  /*17100*/  MOV R6, 0x2 ;  /* 0x0000000200067802 */ /* 0x000fe40000000f00 */
[----:B------:R-:W-:Y:S02]  /*17110*/  MOV R5, 0x17130 ;  /* 0x0001713000057802 */ /* 0x000fe40000000f00 */
[----:B------:R-:W-:Y:S05]  /*17120*/  CALL.REL.NOINC `($__internal_4_$__cuda_sm70_shflsync_bfly_p) ;  /* 0x0000082000007944 */ /* 0x000fea0003c00000 */
[----:B------:R-:W-:Y:S01]  /*17130*/  FADD.FTZ R11, R203, R6 ;  /* 0x00000006cb0b7221 */ /* 0x000fe20000010000 */
[----:B------:R-:W-:Y:S02]  /*17140*/  MOV R6, 0x1 ;  /* 0x0000000100067802 */ /* 0x000fe40000000f00 */
[----:B------:R-:W-:Y:S02]  /*17150*/  MOV R5, 0x17180 ;  /* 0x0001718000057802 */ /* 0x000fe40000000f00 */
[----:B------:R-:W-:-:S02]  /*17160*/  MOV R4, R11 ;  /* 0x0000000b00047202 */ /* 0x000fc40000000f00 */
[----:B------:R-:W-:Y:S05]  /*17170*/  CALL.REL.NOINC `($__internal_4_$__cuda_sm70_shflsync_bfly_p) ;  /* 0x000007d000007944 */ /* 0x000fea0003c00000 */
[----:B------:R-:W-:Y:S01]  /*17180*/  FADD.FTZ R11, R11, R6 ;  /* 0x000000060b0b7221 */ /* 0x000fe20000010000 */
[----:B------:R-:W-:-:S02]  /*17190*/  MOV R4, R202 ;  /* 0x000000ca00047202 */ /* 0x000fc40000000f00 */
[----:B------:R-:W-:Y:S02]  /*171a0*/  MOV R6, 0x2 ;  /* 0x0000000200067802 */ /* 0x000fe40000000f00 */
[----:B------:R-:W-:Y:S02]  /*171b0*/  MOV R5, 0x171d0 ;  /* 0x000171d000057802 */ /* 0x000fe40000000f00 */
[----:B------:R-:W-:Y:S05]  /*171c0*/  CALL.REL.NOINC `($__internal_4_$__cuda_sm70_shflsync_bfly_p) ;  /* 0x0000078000007944 */ /* 0x000fea0003c00000 */
[----:B------:R-:W-:Y:S01]  /*171d0*/  FADD.FTZ R202, R202, R6 ;  /* 0x00000006caca7221 */ /* 0x000fe20000010000 */
[----:B------:R-:W-:Y:S02]  /*171e0*/  MOV R6, 0x1 ;  /* 0x0000000100067802 */ /* 0x000fe40000000f00 */
[----:B------:R-:W-:Y:S02]  /*171f0*/  MOV R5, 0x17220 ;  /* 0x0001722000057802 */ /* 0x000fe40000000f00 */
[----:B------:R-:W-:Y:S02]  /*17200*/  MOV R4, R202 ;  /* 0x000000ca00047202 */ /* 0x000fe40000000f00 */
[----:B------:R-:W-:Y:S05]  /*17210*/  CALL.REL.NOINC `($__internal_4_$__cuda_sm70_shflsync_bfly_p) ;  /* 0x0000073000007944 */ /* 0x000fea0003c00000 */
[----:B------:R-:W-:Y:S05]  /*17220*/  BRA `(.L_x_1750) ;  /* 0xffff90d000007947 */ /* 0x000fea000383ffff */
.L_x_1693:
[----:B------:R-:W-:Y:S01]  /*17230*/  IMAD.MOV.U32 R7, RZ, RZ, R3 ;  /* 0x000000ffff077224 */ /* 0x000fe200078e0003 */
[----:B------:R-:W-:Y:S01]  /*17240*/  MOV R6, RZ ;  /* 0x000000ff00067202 */ /* 0x000fe20000000f00 */
[----:B------:R-:W-:Y:S01]  /*17250*/  IMAD.MOV.U32 R5, RZ, RZ, 0x181f ;  /* 0x0000181fff057424 */ /* 0x000fe200078e00ff */
[----:B------:R-:W-:-:S02]  /*17260*/  MOV R4, 0x17280 ;  /* 0x0001728000047802 */ /* 0x000fc40000000f00 */
[----:B-1----:R-:W-:Y:S05]  /*17270*/  CALL.REL.NOINC `($__internal_5_$__cuda_sm70_shflsync_idx_p) ;  /* 0x0000074000007944 */ /* 0x002fea0003c00000 */
[----:B------:R-:W-:Y:S01]  /*17280*/  MOV R11, R5 ;  /* 0x00000005000b7202 */ /* 0x000fe20000000f00 */
[----:B------:R-:W-:Y:S05]  /*17290*/  BRA `(.L_x_1751) ;  /* 0xffffb80000007947 */ /* 0x000fea000383ffff */
.L_x_1694:
[----:B------:R-:W-:Y:S01]  /*172a0*/  IMAD.MOV.U32 R7, RZ, RZ, R10 ;  /* 0x000000ffff077224 */ /* 0x000fe200078e000a */
[----:B------:R-:W-:Y:S01]  /*172b0*/  MOV R6, RZ ;  /* 0x000000ff00067202 */ /* 0x000fe20000000f00 */
[----:B------:R-:W-:Y:S01]  /*172c0*/  IMAD.MOV.U32 R5, RZ, RZ, 0x181f ;  /* 0x0000181fff057424 */ /* 0x000fe200078e00ff */
[----:B------:R-:W-:-:S02]  /*172d0*/  MOV R4, 0x172f0 ;  /* 0x000172f000047802 */ /* 0x000fc40000000f00 */
[----:B-123--:R-:W-:Y:S05]  /*172e0*/  CALL.REL.NOINC `($__internal_5_$__cuda_sm70_shflsync_idx_p) ;  /* 0x000006d000007944 */ /* 0x00efea0003c00000 */
[----:B------:R-:W-:Y:S01]  /*172f0*/  MOV R4, R5 ;  /* 0x0000000500047202 */ /* 0x000fe20000000f00 */
[----:B------:R-:W-:Y:S05]  /*17300*/  BRA `(.L_x_1752) ;  /* 0xffffb7b000007947 */ /* 0x000fea000383ffff */
.L_x_1697:
[----:B-1----:R-:W-:Y:S01]  /*17310*/  IMAD.MOV.U32 R7, RZ, RZ, R3 ;  /* 0x000000ffff077224 */ /* 0x002fe200078e0003 */
[----:B------:R-:W-:Y:S01]  /*17320*/  MOV R6, 0x1 ;  /* 0x0000000100067802 */ /* 0x000fe20000000f00 */
[----:B------:R-:W-:Y:S01]  /*17330*/  IMAD.MOV.U32 R5, RZ, RZ, 0x181f ;  /* 0x0000181fff057424 */ /* 0x000fe200078e00ff */
[----:B------:R-:W-:-:S02]  /*17340*/  MOV R4, 0x17360 ;  /* 0x0001736000047802 */ /* 0x000fc40000000f00 */
[----:B--234-:R-:W-:Y:S05]  /*17350*/  CALL.REL.NOINC `($__internal_5_$__cuda_sm70_shflsync_idx_p) ;  /* 0x0000066000007944 */ /* 0x01cfea0003c00000 */
        /* <DEDUP_REMOVED lines=8> */
.L_x_1700:
[----:B-1----:R-:W-:Y:S01]  /*173e0*/  IMAD.MOV.U32 R7, RZ, RZ, R3 ;  /* 0x000000ffff077224 */ /* 0x002fe200078e0003 */
[----:B------:R-:W-:Y:S01]  /*173f0*/  MOV R6, 0x2 ;  /* 0x0000000200067802 */ /* 0x000fe20000000f00 */
[----:B------:R-:W-:Y:S01]  /*17400*/  IMAD.MOV.U32 R5, RZ, RZ, 0x181f ;  /* 0x0000181fff057424 */ /* 0x000fe200078e00ff */
[----:B------:R-:W-:Y:S02]  /*17410*/  MOV R4, 0x17430 ;  /* 0x0001743000047802 */ /* 0x000fe40000000f00 */
[----:B--234-:R-:W-:Y:S05]  /*17420*/  CALL.REL.NOINC `($__internal_5_$__cuda_sm70_shflsync_idx_p) ;  /* 0x0000059000007944 */ /* 0x01cfea0003c00000 */
[----:B------:R-:W-:Y:S01]  /*17430*/  MOV R11, R5 ;  /* 0x00000005000b7202 */ /* 0x000fe20000000f00 */
[----:B------:R-:W-:Y:S05]  /*17440*/  BRA `(.L_x_1754) ;  /* 0xffffb8e000007947 */ /* 0x000fea000383ffff */
.L_x_1701:
[----:B-1----:R-:W-:Y:S01]  /*17450*/  IMAD.MOV.U32 R7, RZ, RZ, R10 ;  /* 0x000000ffff077224 */ /* 0x002fe200078e000a */
[----:B------:R-:W-:Y:S01]  /*17460*/  MOV R6, 0x2 ;  /* 0x0000000200067802 */ /* 0x000fe20000000f00 */
[----:B------:R-:W-:Y:S01]  /*17470*/  IMAD.MOV.U32 R5, RZ, RZ, 0x181f ;  /* 0x0000181fff057424 */ /* 0x000fe200078e00ff */
[----:B------:R-:W-:Y:S02]  /*17480*/  MOV R4, 0x174a0 ;  /* 0x000174a000047802 */ /* 0x000fe40000000f00 */
[----:B--234-:R-:W-:Y:S05]  /*17490*/  CALL.REL.NOINC `($__internal_5_$__cuda_sm70_shflsync_idx_p) ;  /* 0x0000052000007944 */ /* 0x01cfea0003c00000 */
[----:B------:R-:W-:Y:S01]  /*174a0*/  MOV R4, R5 ;  /* 0x0000000500047202 */ /* 0x000fe20000000f00 */
[----:B------:R-:W-:Y:S05]  /*174b0*/  BRA `(.L_x_1755) ;  /* 0xffffb89000007947 */ /* 0x000fea000383ffff */
.L_x_1704:
[----:B--2---:R-:W-:Y:S01]  /*174c0*/  IMAD.MOV.U32 R7, RZ, RZ, R3 ;  /* 0x000000ffff077224 */ /* 0x004fe200078e0003 */
[----:B------:R-:W-:Y:S01]  /*174d0*/  MOV R6, 0x3 ;  /* 0x0000000300067802 */ /* 0x000fe20000000f00 */
[----:B------:R-:W-:Y:S01]  /*174e0*/  IMAD.MOV.U32 R5, RZ, RZ, 0x181f ;  /* 0x0000181fff057424 */ /* 0x000fe200078e00ff */
[----:B------:R-:W-:-:S02]  /*174f0*/  MOV R4, 0x17510 ;  /* 0x0001751000047802 */ /* 0x000fc40000000f00 */
[----:B-1-34-:R-:W-:Y:S05]  /*17500*/  CALL.REL.NOINC `($__internal_5_$__cuda_sm70_shflsync_idx_p) ;  /* 0x000004b000007944 */ /* 0x01afea0003c00000 */
        /* <DEDUP_REMOVED lines=8> */
.L_x_1707:
[----:B-1----:R-:W-:Y:S01]  /*17590*/  IMAD.MOV.U32 R7, RZ, RZ, R3 ;  /* 0x000000ffff077224 */ /* 0x002fe200078e0003 */
[----:B------:R-:W-:Y:S01]  /*175a0*/  MOV R6, 0x4 ;  /* 0x0000000400067802 */ /* 0x000fe20000000f00 */
[----:B------:R-:W-:Y:S01]  /*175b0*/  IMAD.MOV.U32 R5, RZ, RZ, 0x181f ;  /* 0x0000181fff057424 */ /* 0x000fe200078e00ff */
[----:B--2---:R-:W-:Y:S02]  /*175c0*/  MOV R4, 0x175e0 ;  /* 0x000175e000047802 */ /* 0x004fe40000000f00 */
[----:B---34-:R-:W-:Y:S05]  /*175d0*/  CALL.REL.NOINC `($__internal_5_$__cuda_sm70_shflsync_idx_p) ;  /* 0x000003e000007944 */ /* 0x018fea0003c00000 */
[----:B------:R-:W-:Y:S01]  /*175e0*/  MOV R11, R5 ;  /* 0x00000005000b7202 */ /* 0x000fe20000000f00 */
[----:B------:R-:W-:Y:S05]  /*175f0*/  BRA `(.L_x_1757) ;  /* 0xffffb96000007947 */ /* 0x000fea000383ffff */
.L_x_1708:
[----:B------:R-:W-:Y:S01]  /*17600*/  IMAD.MOV.U32 R7, RZ, RZ, R10 ;  /* 0x000000ffff077224 */ /* 0x000fe200078e000a */
[----:B------:R-:W-:Y:S01]  /*17610*/  MOV R6, 0x4 ;  /* 0x0000000400067802 */ /* 0x000fe20000000f00 */
[----:B------:R-:W-:Y:S01]  /*17620*/  IMAD.MOV.U32 R5, RZ, RZ, 0x181f ;  /* 0x0000181fff057424 */ /* 0x000fe200078e00ff */
[----:B--2---:R-:W-:Y:S02]  /*17630*/  MOV R4, 0x17650 ;  /* 0x0001765000047802 */ /* 0x004fe40000000f00 */
[----:B-1-34-:R-:W-:Y:S05]  /*17640*/  CALL.REL.NOINC `($__internal_5_$__cuda_sm70_shflsync_idx_p) ;  /* 0x0000037000007944 */ /* 0x01afea0003c00000 */
[----:B------:R-:W-:Y:S01]  /*17650*/  MOV R4, R5 ;  /* 0x0000000500047202 */ /* 0x000fe20000000f00 */
[----:B------:R-:W-:Y:S05]  /*17660*/  BRA `(.L_x_1758) ;  /* 0xffffb91000007947 */ /* 0x000fea000383ffff */
.L_x_1711:
        /* <DEDUP_REMOVED lines=13> */
.L_x_1714:
[----:B-1----:R-:W-:Y:S01]  /*17740*/  IMAD.MOV.U32 R7, RZ, RZ, R3 ;  /* 0x000000ffff077224 */ /* 0x002fe200078e0003 */
[----:B------:R-:W-:Y:S01]  /*17750*/  MOV R6, 0x6 ;  /* 0x0000000600067802 */ /* 0x000fe20000000f00 */
[----:B------:R-:W-:Y:S01]  /*17760*/  IMAD.MOV.U32 R5, RZ, RZ, 0x181f ;  /* 0x0000181fff057424 */ /* 0x000fe200078e00ff */
[----:B------:R-:W-:Y:S02]  /*17770*/  MOV R4, 0x17790 ;  /* 0x0001779000047802 */ /* 0x000fe40000000f00 */
[----:B--234-:R-:W-:Y:S05]  /*17780*/  CALL.REL.NOINC `($__internal_5_$__cuda_sm70_shflsync_idx_p) ;  /* 0x0000023000007944 */ /* 0x01cfea0003c00000 */
[----:B------:R-:W-:Y:S01]  /*17790*/  MOV R11, R5 ;  /* 0x00000005000b7202 */ /* 0x000fe20000000f00 */
[----:B------:R-:W-:Y:S05]  /*177a0*/  BRA `(.L_x_1760) ;  /* 0xffffb9e000007947 */ /* 0x000fea000383ffff */
.L_x_1715:
[----:B-1----:R-:W-:Y:S01]  /*177b0*/  IMAD.MOV.U32 R7, RZ, RZ, R10 ;  /* 0x000000ffff077224 */ /* 0x002fe200078e000a */
[----:B------:R-:W-:Y:S01]  /*177c0*/  MOV R6, 0x6 ;  /* 0x0000000600067802 */ /* 0x000fe20000000f00 */
[----:B------:R-:W-:Y:S01]  /*177d0*/  IMAD.MOV.U32 R5, RZ, RZ, 0x181f ;  /* 0x0000181fff057424 */ /* 0x000fe200078e00ff */
[----:B------:R-:W-:Y:S02]  /*177e0*/  MOV R4, 0x17800 ;  /* 0x0001780000047802 */ /* 0x000fe40000000f00 */
[----:B--234-:R-:W-:Y:S05]  /*177f0*/  CALL.REL.NOINC `($__internal_5_$__cuda_sm70_shflsync_idx_p) ;  /* 0x000001c000007944 */ /* 0x01cfea0003c00000 */
[----:B------:R-:W-:Y:S01]  /*17800*/  MOV R4, R5 ;  /* 0x0000000500047202 */ /* 0x000fe20000000f00 */
[----:B------:R-:W-:Y:S05]  /*17810*/  BRA `(.L_x_1761) ;  /* 0xffffb99000007947 */ /* 0x000fea000383ffff */
.L_x_1718:
        /* <DEDUP_REMOVED lines=13> */
.L_x_1720:
[----:B-1----:R-:W-:Y:S01]  /*178f0*/  IMAD.MOV.U32 R7, RZ, RZ, R2 ;  /* 0x000000ffff077224 */ /* 0x002fe200078e0002 */
[----:B------:R-:W-:Y:S01]  /*17900*/  MOV R6, RZ ;  /* 0x000000ff00067202 */ /* 0x000fe20000000f00 */
[----:B------:R-:W-:Y:S01]  /*17910*/  IMAD.MOV.U32 R5, RZ, RZ, 0x1f ;  /* 0x0000001fff057424 */ /* 0x000fe200078e00ff */
[----:B------:R-:W-:Y:S02]  /*17920*/  MOV R4, 0x17940 ;  /* 0x0001794000047802 */ /* 0x000fe40000000f00 */
[----:B--23-5:R-:W-:Y:S05]  /*17930*/  CALL.REL.NOINC `($__internal_5_$__cuda_sm70_shflsync_idx_p) ;  /* 0x0000008000007944 */ /* 0x02cfea0003c00000 */
[----:B------:R-:W-:Y:S05]  /*17940*/  BRA `(.L_x_1763) ;  /* 0xffffbae000007947 */ /* 0x000fea000383ffff */
        .weak           $__internal_4_$__cuda_sm70_shflsync_bfly_p
        .type           $__internal_4_$__cuda_sm70_shflsync_bfly_p,@function
        .size           $__internal_4_$__cuda_sm70_shflsync_bfly_p,($__internal_5_$__cuda_sm70_shflsync_idx_p - $__internal_4_$__cuda_sm70_shflsync_bfly_p)
$__internal_4_$__cuda_sm70_shflsync_bfly_p:
[----:B------:R-:W-:Y:S02]  /*17950*/  IMAD.MOV.U32 R9, RZ, RZ, -0x1 ;  /* 0xffffffffff097424 */ /* 0x000fe400078e00ff */
[----:B------:R-:W-:Y:S02]  /*17960*/  IMAD.MOV.U32 R8, RZ, RZ, 0x1f ;  /* 0x0000001fff087424 */ /* 0x000fe400078e00ff */
[----:B------:R-:W-:Y:S04]  /*17970*/  WARPSYNC R9 ;  /* 0x0000000900007348 */ /* 0x000fe80003800000 */
[----:B------:R1:W2:Y:S02]  /*17980*/  SHFL.BFLY PT, R6, R4, R6, R8 ;  /* 0x0c00000604067389 */ /* 0x0002a400000e0008 */
[----:B-1----:R-:W-:-:S02]  /*17990*/  MOV R8, R5 ;  /* 0x0000000500087202 */ /* 0x002fc40000000f00 */
[----:B------:R-:W-:-:S04]  /*179a0*/  MOV R9, 0x0 ;  /* 0x0000000000097802 */ /* 0x000fc80000000f00 */
[----:B--2---:R-:W-:Y:S05]  /*179b0*/  RET.REL.NODEC R8 `(_ZN7cutlass13device_kernelIN5flash19enable_sm80_to_sm89INS1_16FlashAttnFwdSm80INS1_25CollectiveMainloopFwdSm80ILi4ELi1ELb0EN4cute5tupleIJNS5_1CILi128EEENS7_ILi64EEES8_EEELi128ENS_10bfloat16_tEfNS_4arch4Sm80ELb1ELb0ELb1ELb0ELb1ELb0ELb1ELb0EEENS1_21CollectiveEpilogueFwdINS6_IJS8_S8_S9_EEENS6_IJNS7_ILi1EEESH_SH_EEESB_SD_Li128ELb0ELb1ELb0ELb0EEENS1_30DynamicPersistentTileSchedulerILi128ELi128ELb0ELb1ELb0EEEEEEEEEvNT_6ParamsE) ;  /* 0xfffe864008007950 */ /* 0x004fea0003c3ffff */
        .weak           $__internal_5_$__cuda_sm70_shflsync_idx_p
        .type           $__internal_5_$__cuda_sm70_shflsync_idx_p,@function
        .size           $__internal_5_$__cuda_sm70_shflsync_idx_p,(.L_x_4350 - $__internal_5_$__cuda_sm70_shflsync_idx_p)
$__internal_5_$__cuda_sm70_shflsync_idx_p:
[----:B------:R-:W-:Y:S02]  /*179c0*/  MOV R8, 0xffffffff ;  /* 0xffffffff00087802 */ /* 0x000fe40000000f00 */
[----:B------:R-:W-:Y:S02]  /*179d0*/  MOV R9, 0x0 ;  /* 0x0000000000097802 */ /* 0x000fe40000000f00 */
[----:B------:R-:W-:Y:S04]  /*179e0*/  WARPSYNC R8 ;  /* 0x0000000800007348 */ /* 0x000fe80003800000 */
[----:B------:R1:W2:Y:S02]  /*179f0*/  SHFL.IDX PT, R5, R7, R6, R5 ;  /* 0x0000000607057389 */ /* 0x0002a400000e0005 */
[----:B-1----:R-:W-:-:S04]  /*17a00*/  MOV R8, R4 ;  /* 0x0000000400087202 */ /* 0x002fc80000000f00 */
[----:B--2---:R-:W-:Y:S05]  /*17a10*/  RET.REL.NODEC R8 `(_ZN7cutlass13device_kernelIN5flash19enable_sm80_to_sm89INS1_16FlashAttnFwdSm80INS1_25CollectiveMainloopFwdSm80ILi4ELi1ELb0EN4cute5tupleIJNS5_1CILi128EEENS7_ILi64EEES8_EEELi128ENS_10bfloat16_tEfNS_4arch4Sm80ELb1ELb0ELb1ELb0ELb1ELb0ELb1ELb0EEENS1_21CollectiveEpilogueFwdINS6_IJS8_S8_S9_EEENS6_IJNS7_ILi1EEESH_SH_EEESB_SD_Li128ELb0ELb1ELb0ELb0EEENS1_30DynamicPersistentTileSchedulerILi128ELi128ELb0ELb1ELb0EEEEEEEEEvNT_6ParamsE) ;  /* 0xfffe85e008007950 */ /* 0x004fea0003c3ffff */
.L_x_1764:
        /* <DEDUP_REMOVED lines=14> */
.L_x_4350:


//--------------------- .text._ZN7cutlass13device_kernelIN5flash19enable_sm80_to_sm89INS1_16FlashAttnFwdSm80INS1_25CollectiveMainloopFwdSm80ILi4ELi1ELb0EN4cute5tupleIJNS5_1CILi128EEENS7_ILi64EEES8_EEELi128ENS_10bfloat16_tEfNS_4arch4Sm80ELb1ELb0ELb1ELb1ELb1ELb0ELb1ELb0EEENS1_21CollectiveEpilogueFwdINS6_IJS8_S8_S9_EEENS6_IJNS7_ILi1EEESH_SH_EEESB_SD_Li128ELb1ELb1ELb0ELb0EEENS1_19SingleTileSchedulerILb1ELb0ELb1ELi128EEEEEEEEEvNT_6ParamsE --------------------------
	.section	.text._ZN7cutlass13device_kernelIN5flash19enable_sm80_to_sm89INS1_16FlashAttnFwdSm80INS1_25CollectiveMainloopFwdSm80ILi4ELi1ELb0EN4cute5tupleIJNS5_1CILi128EEENS7_ILi64EEES8_EEELi128ENS_10bfloat16_tEfNS_4arch4Sm80ELb1ELb0ELb1ELb1ELb1ELb0ELb1ELb0EEENS1_21CollectiveEpilogueFwdINS6_IJS8_S8_S9_EEENS6_IJNS7_ILi1EEESH_SH_EEESB_SD_Li128ELb1ELb1ELb0ELb0EEENS1_19SingleTileSchedulerILb1ELb0ELb1ELi128EEEEEEEEEvNT_6ParamsE,"ax",@progbits
	.sectioninfo	@"SHI_REGISTERS=255"
	.align	128
.text._ZN7cutlass13device_kernelIN5flash19enable_sm80_to_sm89INS1_16FlashAttnFwdSm80INS1_25CollectiveMainloopFwdSm80ILi4ELi1ELb0EN4cute5tupleIJNS5_1CILi128EEENS7_ILi64EEES8_EEELi128ENS_10bfloat16_tEfNS_4arch4Sm80ELb1ELb0ELb1ELb1ELb1ELb0ELb1ELb0EEENS1_21CollectiveEpilogueFwdINS6_IJS8_S8_S9_EEENS6_IJNS7_ILi1EEESH_SH_EEESB_SD_Li128ELb1ELb1ELb0ELb0EEENS1_19SingleTileSchedulerILb1ELb0ELb1ELi128EEEEEEEEEvNT_6ParamsE:
        .type           _ZN7cutlass13device_kernelIN5flash19enable_sm80_to_sm89INS1_16FlashAttnFwdSm80INS1_25CollectiveMainloopFwdSm80ILi4ELi1ELb0EN4cute5tupleIJNS5_1CILi128EEENS7_ILi64EEES8_EEELi128ENS_10bfloat16_tEfNS_4arch4Sm80ELb1ELb0ELb1ELb1ELb1ELb0ELb1ELb0EEENS1_21CollectiveEpilogueFwdINS6_IJS8_S8_S9_EEENS6_IJNS7_ILi1EEESH_SH_EEESB_SD_Li128ELb1ELb1ELb0ELb0EEENS1_19SingleTileSchedulerILb1ELb0ELb1ELi128EEEEEEEEEvNT_6ParamsE,@function
        .size           _ZN7cutlass13device_kernelIN5flash19enable_sm80_to_sm89INS1_16FlashAttnFwdSm80INS1_25CollectiveMainloopFwdSm80ILi4ELi1ELb0EN4cute5tupleIJNS5_1CILi128EEENS7_ILi64EEES8_EEELi128ENS_10bfloat16_tEfNS_4arch4Sm80ELb1ELb0ELb1ELb1ELb1ELb0ELb1ELb0EEENS1_21CollectiveEpilogueFwdINS6_IJS8_S8_S9_EEENS6_IJNS7_ILi1EEESH_SH_EEESB_SD_Li128ELb1ELb1ELb0ELb0EEENS1_19SingleTileSchedulerILb1ELb0ELb1ELi128EEEEEEEEEvNT_6ParamsE,(.L_x_4353 - _ZN7cutlass13device_kernelIN5flash19enable_sm80_to_sm89INS1_16FlashAttnFwdSm80INS1_25CollectiveMainloopFwdSm80ILi4ELi1ELb0EN4cute5tupleIJNS5_1CILi128EEENS7_ILi64EEES8_EEELi128ENS_10bfloat16_tEfNS_4arch4Sm80ELb1ELb0ELb1ELb1ELb1ELb0ELb1ELb0EEENS1_21CollectiveEpilogueFwdINS6_IJS8_S8_S9_EEENS6_IJNS7_ILi1EEESH_SH_EEESB_SD_Li128ELb1ELb1ELb0ELb0EEENS1_19SingleTileSchedulerILb1ELb0ELb1ELi128EEEEEEEEEvNT_6ParamsE)
        .other          _ZN7cutlass13device_kernelIN5flash19enable_sm80_to_sm89INS1_16FlashAttnFwdSm80INS1_25CollectiveMainloopFwdSm80ILi4ELi1ELb0EN4cute5tupleIJNS5_1CILi128EEENS7_ILi64EEES8_EEELi128ENS_10bfloat16_tEfNS_4arch4Sm80ELb1ELb0ELb1ELb1ELb1ELb0ELb1ELb0EEENS1_21CollectiveEpilogueFwdINS6_IJS8_S8_S9_EEENS6_IJNS7_ILi1EEESH_SH_EEESB_SD_Li128ELb1ELb1ELb0ELb0EEENS1_19SingleTileSchedulerILb1ELb0ELb1ELi128EEEEEEEEEvNT_6ParamsE,@"STO_CUDA_ENTRY STV_DEFAULT"
_ZN7cutlass13device_kernelIN5flash19enable_sm80_to_sm89INS1_16FlashAttnFwdSm80INS1_25CollectiveMainloopFwdSm80ILi4ELi1ELb0EN4cute5tupleIJNS5_1CILi128EEENS7_ILi64EEES8_EEELi128ENS_10bfloat16_tEfNS_4arch4Sm80ELb1ELb0ELb1ELb1ELb1ELb0ELb1ELb0EEENS1_21CollectiveEpilogueFwdINS6_IJS8_S8_S9_EEENS6_IJNS7_ILi1EEESH_SH_EEESB_SD_Li128ELb1ELb1ELb0ELb0EEENS1_19SingleTileSchedulerILb1ELb0ELb1ELi128EEEEEEEEEvNT_6ParamsE:
        /* <DEDUP_REMOVED lines=21> */
.L_x_1766:
        /* <DEDUP_REMOVED lines=13> */
.L_x_1768:
[----:B------:R-:W-:Y:S02]  /*0220*/  ULDC UR5, c[0x0][0x54c] ;  /* 0x0001530000057ab9 */ /* 0x000fe40000000800 */
.L_x_1767:
[----:B------:R-:W-:Y:S02]  /*0230*/  ULDC UR4, c[0x0][0x548] ;  /* 0x0001520000047ab9 */ /* 0x000fe40000000800 */
[----:B------:R-:W-:-:S02]  /*0240*/  USHF.L.U32 UR10, UR10, 0x7, URZ ;  /* 0x000000070a0a7899 */ /* 0x000fc4000800063f */
[----:B------:R-:W-:-:S04]  /*0250*/  UIMAD UR4, UR5, UR4, URZ ;  /* 0x00000004050472a4 */ /* 0x000fc8000f8e023f */
[----:B------:R-:W-:-:S04]  /*0260*/  UISETP.GE.AND UP0, UPT, UR10, UR4, UPT ;  /* 0x000000040a00728c */ /* 0x000fc8000bf06270 */
[----:B------:R-:W-:Y:S01]  /*0270*/  USEL UR13, UR13, 0xffffffff, !UP0 ;  /* 0xffffffff0d0d7887 */ /* 0x000fe2000c000000 */
[----:B------:R-:W-:Y:S05]  /*0280*/  BRA `(.L_x_1769) ;  /* 0x000001b000007947 */ /* 0x000fea0003800000 */
.L_x_1765:
        /* <DEDUP_REMOVED lines=8> */
.L_x_1770:
        /* <DEDUP_REMOVED lines=13> */
.L_x_1772:
[----:B------:R-:W-:Y:S02]  /*03e0*/  ULDC UR5, c[0x0][0x54c] ;  /* 0x0001530000057ab9 */ /* 0x000fe40000000800 */
.L_x_1771:
[----:B------:R-:W-:Y:S02]  /*03f0*/  ULDC UR4, c[0x0][0x548] ;  /* 0x0001520000047ab9 */ /* 0x000fe40000000800 */
[----:B------:R-:W-:-:S02]  /*0400*/  USHF.L.U32 UR10, UR10, 0x7, URZ ;  /* 0x000000070a0a7899 */ /* 0x000fc4000800063f */
[----:B------:R-:W-:-:S04]  /*0410*/  UIMAD UR4, UR5, UR4, URZ ;  /* 0x00000004050472a4 */ /* 0x000fc8000f8e023f */
[----:B------:R-:W-:-:S04]  /*0420*/  UISETP.GE.AND UP0, UPT, UR10, UR4, UPT ;  /* 0x000000040a00728c */ /* 0x000fc8000bf06270 */
[----:B------:R-:W-:-:S06]  /*0430*/  USEL UR13, UR13, 0xffffffff, !UP0 ;  /* 0xffffffff0d0d7887 */ /* 0x000fcc000c000000 */
.L_x_1769:
        /* <DEDUP_REMOVED lines=47> */
.L_x_1773:
        /* <DEDUP_REMOVED lines=10> */
.L_x_1774:
        /* <DEDUP_REMOVED lines=12> */
.L_x_1775:
[----:B------:R-:W-:Y:S01]  /*0890*/  ULDC UR4, c[0x0][0x2c4] ;  /* 0x0000b10000047ab9 */ /* 0x000fe20000000800 */
[----:B------:R-:W-:Y:S01]  /*08a0*/  PLOP3.LUT P4, PT, PT, PT, PT, 0x80, 0x0 ;  /* 0x000000000000781c */ /* 0x000fe20003f8f070 */
[----:B------:R-:W-:Y:S01]  /*08b0*/  UISETP.NE.AND UP1, UPT, UR4, 0x1, UPT ;  /* 0x000000010400788c */ /* 0x000fe2000bf25270 */
[----:B------:R-:W-:Y:S01]  /*08c0*/  CS2R R14, SRZ ;  /* 0x00000000000e7805 */ /* 0x000fe2000001ff00 */
[----:B------:R-:W-:Y:S01]  /*08d0*/  UIADD3 UR7, -UR11, UR7, URZ ;  /* 0x000000070b077290 */ /* 0x000fe2000fffe13f */
[----:B------:R-:W-:Y:S01]  /*08e0*/  IMAD.MOV.U32 R126, RZ, RZ, RZ ;  /* 0x000000ffff7e7224 */ /* 0x000fe200078e00ff */
[----:B------:R-:W-:Y:S01]  /*08f0*/  ULDC.64 UR4, c[0x0][0x2c8] ;  /* 0x0000b20000047ab9 */ /* 0x000fe20000000a00 */
[----:B------:R-:W-:Y:S01]  /*0900*/  IMAD.MOV.U32 R124, RZ, RZ, RZ ;  /* 0x000000ffff7c7224 */ /* 0x000fe200078e00ff */
[----:B---3--:R-:W-:Y:S01]  /*0910*/  UIADD3 UR6, UR7, 0x40, -UR12 ;  /* 0x0000004007067890 */ /* 0x008fe2000fffe80c */
[----:B------:R-:W-:Y:S01]  /*0920*/  CS2R R130, SRZ ;  /* 0x0000000000827805 */ /* 0x000fe2000001ff00 */
[----:B------:R-:W-:Y:S01]  /*0930*/  CS2R R128, SRZ ;  /* 0x0000000000807805 */ /* 0x000fe2000001ff00 */
[----:B------:R-:W-:Y:S01]  /*0940*/  CS2R R16, SRZ ;  /* 0x0000000000107805 */ /* 0x000fe2000001ff00 */
[----:B------:R-:W-:Y:S01]  /*0950*/  MOV R122, RZ ;  /* 0x000000ff007a7202 */ /* 0x000fe20000000f00 */
[----:B------:R-:W-:Y:S01]  /*0960*/  @UP1 UIADD3 UR18, UR10, 0x7f, URZ ;  /* 0x0000007f0a121890 */ /* 0x000fe2000fffe03f */
[----:B------:R-:W-:Y:S01]  /*0970*/  IMAD.MOV.U32 R11, RZ, RZ, RZ ;  /* 0x000000ffff0b7224 */ /* 0x000fe200078e00ff */
[----:B------:R-:W-:Y:S01]  /*0980*/  MOV R120, RZ ;  /* 0x000000ff00787202 */ /* 0x000fe20000000f00 */
[----:B------:R-:W-:Y:S01]  /*0990*/  CS2R R12, SRZ ;  /* 0x00000000000c7805 */ /* 0x000fe2000001ff00 */
[----:B------:R-:W-:Y:S01]  /*09a0*/  UIMAD.WIDE.U32 UR18, UR18, UR4, URZ ;  /* 0x00000004121272a5 */ /* 0x000fe2000f8e003f */
[----:B------:R-:W-:Y:S01]  /*09b0*/  IMAD.MOV.U32 R118, RZ, RZ, RZ ;  /* 0x000000ffff767224 */ /* 0x000fe200078e00ff */
[----:B------:R-:W-:Y:S01]  /*09c0*/  UIADD3 UR4, UR10, 0x7f, URZ ;  /* 0x0000007f0a047890 */ /* 0x000fe2000fffe03f */
[----:B------:R-:W-:Y:S01]  /*09d0*/  MOV R116, RZ ;  /* 0x000000ff00747202 */ /* 0x000fe20000000f00 */
[----:B------:R-:W-:Y:S01]  /*09e0*/  @UP1 USHF.R.U32.HI UR4, URZ, UR5, UR19 ;  /* 0x000000053f041299 */ /* 0x000fe20008011613 */
[----:B------:R-:W-:Y:S01]  /*09f0*/  IMAD.MOV.U32 R110, RZ, RZ, RZ ;  /* 0x000000ffff6e7224 */ /* 0x000fe200078e00ff */
[----:B------:R-:W-:Y:S01]  /*0a00*/  UIADD3 UR5, UR7, 0x3f, URZ ;  /* 0x0000003f07057890 */ /* 0x000fe2000fffe03f */
[----:B------:R-:W-:Y:S01]  /*0a10*/  CS2R R18, SRZ ;  /* 0x0000000000127805 */ /* 0x000fe2000001ff00 */
[----:B------:R-:W-:Y:S01]  /*0a20*/  UIADD3 UR6, UR6, UR4, URZ ;  /* 0x0000000406067290 */ /* 0x000fe2000fffe03f */
[----:B------:R-:W-:Y:S01]  /*0a30*/  MOV R108, RZ ;  /* 0x000000ff006c7202 */ /* 0x000fe20000000f00 */
[----:B------:R-:W-:Y:S01]  /*0a40*/  USHF.R.S32.HI UR18, URZ, 0x1f, UR5 ;  /* 0x0000001f3f127899 */ /* 0x000fe20008011405 */
[----:B------:R-:W-:Y:S01]  /*0a50*/  IMAD.MOV.U32 R114, RZ, RZ, RZ ;  /* 0x000000ffff727224 */ /* 0x000fe200078e00ff */
[----:B------:R-:W-:Y:S01]  /*0a60*/  USHF.R.S32.HI UR4, URZ, 0x1f, UR6 ;  /* 0x0000001f3f047899 */ /* 0x000fe20008011406 */
[----:B------:R-:W-:Y:S01]  /*0a70*/  CS2R R20, SRZ ;  /* 0x0000000000147805 */ /* 0x000fe2000001ff00 */
[----:B------:R-:W-:Y:S01]  /*0a80*/  ULEA.HI UR18, UR18, UR5, URZ, 0x6 ;  /* 0x0000000512127291 */ /* 0x000fe2000f8f303f */
[----:B------:R-:W-:Y:S01]  /*0a90*/  MOV R112, RZ ;  /* 0x000000ff00707202 */ /* 0x000fe20000000f00 */
[----:B------:R-:W-:Y:S01]  /*0aa0*/  ULEA.HI UR4, UR4, UR6, URZ, 0x6 ;  /* 0x0000000604047291 */ /* 0x000fe2000f8f303f */
[----:B------:R-:W-:Y:S01]  /*0ab0*/  IMAD.MOV.U32 R106, RZ, RZ, RZ ;  /* 0x000000ffff6a7224 */ /* 0x000fe200078e00ff */
[----:B------:R-:W-:Y:S01]  /*0ac0*/  USHF.R.S32.HI UR18, URZ, 0x6, UR18 ;  /* 0x000000063f127899 */ /* 0x000fe20008011412 */
[----:B------:R-:W-:Y:S01]  /*0ad0*/  CS2R R22, SRZ ;  /* 0x0000000000167805 */ /* 0x000fe2000001ff00 */
[----:B------:R-:W-:Y:S01]  /*0ae0*/  USHF.R.S32.HI UR4, URZ, 0x6, UR4 ;  /* 0x000000063f047899 */ /* 0x000fe20008011404 */
[----:B------:R-:W-:Y:S01]  /*0af0*/  MOV R104, RZ ;  /* 0x000000ff00687202 */ /* 0x000fe20000000f00 */
[----:B------:R-:W-:Y:S01]  /*0b00*/  IMAD.MOV.U32 R102, RZ, RZ, RZ ;  /* 0x000000ffff667224 */ /* 0x000fe200078e00ff */
[----:B------:R-:W-:Y:S01]  /*0b10*/  CS2R R24, SRZ ;  /* 0x0000000000187805 */ /* 0x000fe2000001ff00 */
[----:B------:R-:W-:Y:S01]  /*0b20*/  UISETP.LT.AND UP0, UPT, UR18, UR4, UPT ;  /* 0x000000041200728c */ /* 0x000fe2000bf01270 */
[----:B------:R-:W-:Y:S01]  /*0b30*/  MOV R100, RZ ;  /* 0x000000ff00647202 */ /* 0x000fe20000000f00 */
[----:B------:R-:W-:Y:S01]  /*0b40*/  IMAD.MOV.U32 R94, RZ, RZ, RZ ;  /* 0x000000ffff5e7224 */ /* 0x000fe200078e00ff */
[----:B------:R-:W-:Y:S01]  /*0b50*/  CS2R R26, SRZ ;  /* 0x00000000001a7805 */ /* 0x000fe2000001ff00 */
[----:B------:R-:W-:Y:S01]  /*0b60*/  USEL UR6, UR18, UR4, UP0 ;  /* 0x0000000412067287 */ /* 0x000fe20008000000 */
[----:B------:R-:W-:Y:S01]  /*0b70*/  MOV R92, RZ ;  /* 0x000000ff005c7202 */ /* 0x000fe20000000f00 */
[----:B------:R-:W-:Y:S01]  /*0b80*/  IMAD.MOV.U32 R98, RZ, RZ, RZ ;  /* 0x000000ffff627224 */ /* 0x000fe200078e00ff */
[----:B------:R-:W-:Y:S01]  /*0b90*/  MOV R28, RZ ;  /* 0x000000ff001c7202 */ /* 0x000fe20000000f00 */
[----:B------:R-:W-:Y:S01]  /*0ba0*/  UISETP.GE.AND UP0, UPT, UR6, 0x1, UPT ;  /* 0x000000010600788c */ /* 0x000fe2000bf06270 */
[----:B------:R-:W-:Y:S01]  /*0bb0*/  IMAD.MOV.U32 R96, RZ, RZ, RZ ;  /* 0x000000ffff607224 */ /* 0x000fe200078e00ff */
[----:B------:R-:W-:Y:S01]  /*0bc0*/  CS2R R90, SRZ ;  /* 0x00000000005a7805 */ /* 0x000fe2000001ff00 */
[----:B------:R-:W-:Y:S01]  /*0bd0*/  CS2R R30, SRZ ;  /* 0x00000000001e7805 */ /* 0x000fe2000001ff00 */
[----:B------:R-:W-:Y:S01]  /*0be0*/  MOV R88, RZ ;  /* 0x000000ff00587202 */ /* 0x000fe20000000f00 */
        /* <DEDUP_REMOVED lines=79> */
[----:B------:R-:W-:Y:S01]  /*10e0*/  BSSY B0, `(.L_x_1777) ;  /* 0x0000054000007945 */ /* 0x000fe20003800000 */
[----:B------:R-:W-:-:S02]  /*10f0*/  ULDC.64 UR4, c[0x0][0x1b8] ;  /* 0x00006e0000047ab9 */ /* 0x000fc40000000a00 */
[----:B------:R-:W-:Y:S02]  /*1100*/  UIADD3 UR19, UR19, UR17, URZ ;  /* 0x0000001113137290 */ /* 0x000fe4000fffe03f */
[----:B------:R-:W-:Y:S02]  /*1110*/  USHF.R.S32.HI UR17, URZ, 0x1f, UR13 ;  /* 0x0000001f3f117899 */ /* 0x000fe4000801140d */
[----:B------:R-:W-:Y:S02]  /*1120*/  UIMAD UR16, UR8, UR4, URZ ;  /* 0x00000004081072a4 */ /* 0x000fe4000f8e023f */
[----:B------:R-:W-:Y:S02]  /*1130*/  USEL UR17, UR17, URZ, !UP2 ;  /* 0x0000003f11117287 */ /* 0x000fe4000d000000 */
[----:B------:R-:W-:Y:S02]  /*1140*/  UIMAD UR16, UR9, UR5, UR16 ;  /* 0x00000005091072a4 */ /* 0x000fe4000f8e0210 */
[----:B------:R-:W-:-:S02]  /*1150*/  UIMAD.WIDE.U32 UR20, UR9, UR4, UR18 ;  /* 0x00000004091472a5 */ /* 0x000fc4000f8e0012 */
[----:B------:R-:W-:Y:S02]  /*1160*/  USEL UR18, UR13, URZ, !UP2 ;  /* 0x0000003f0d127287 */ /* 0x000fe4000d000000 */
[----:B------:R-:W-:Y:S01]  /*1170*/  ULDC.64 UR4, c[0x0][0x1c0] ;  /* 0x0000700000047ab9 */ /* 0x000fe20000000a00 */
[----:B-1----:R-:W-:Y:S01]  /*1180*/  LEA.HI R2, R160, R165, RZ, 0x3 ;  /* 0x000000a5a0027211 */ /* 0x002fe200078f18ff */
[----:B------:R-:W-:Y:S02]  /*1190*/  UIMAD UR17, UR17, UR4, URZ ;  /* 0x00000004111172a4 */ /* 0x000fe4000f8e023f */
[----:B------:R-:W-:Y:S01]  /*11a0*/  UIADD3 UR21, UR21, UR16, URZ ;  /* 0x0000001015157290 */ /* 0x000fe2000fffe03f */
[----:B------:R-:W-:Y:S01]  /*11b0*/  LOP3.LUT R0, R2, 0xfffffff8, RZ, 0xc0, !PT ;  /* 0xfffffff802007812 */ /* 0x000fe200078ec0ff */
[----:B------:R-:W-:Y:S01]  /*11c0*/  UIMAD UR5, UR18, UR5, UR17 ;  /* 0x00000005120572a4 */ /* 0x000fe2000f8e0211 */
[----:B------:R-:W-:Y:S01]  /*11d0*/  SHF.R.S32.HI R19, RZ, 0x3, R2 ;  /* 0x00000003ff137819 */ /* 0x000fe20000011402 */
[----:B------:R-:W-:-:S02]  /*11e0*/  UIMAD.WIDE.U32 UR18, UR18, UR4, UR20 ;  /* 0x00000004121272a5 */ /* 0x000fc4000f8e0014 */
[----:B------:R-:W-:Y:S01]  /*11f0*/  IMAD.IADD R49, R165, 0x1, -R0 ;  /* 0x00000001a5317824 */ /* 0x000fe200078e0a00 */
[----:B------:R-:W-:Y:S02]  /*1200*/  ULDC UR16, c[0x0][0x2c4] ;  /* 0x0000b10000107ab9 */ /* 0x000fe40000000800 */
[----:B------:R-:W-:Y:S01]  /*1210*/  UIADD3 UR5, UR19, UR5, URZ ;  /* 0x0000000513057290 */ /* 0x000fe2000fffe03f */
[C---:B------:R-:W-:Y:S01]  /*1220*/  IMAD R167, R49.reuse, 0x10, R19 ;  /* 0x0000001031a77824 */ /* 0x040fe200078e0213 */
[----:B------:R-:W-:Y:S01]  /*1230*/  UIMAD UR16, UR12, UR16, URZ ;  /* 0x000000100c1072a4 */ /* 0x000fe2000f8e023f */
[----:B------:R-:W-:Y:S02]  /*1240*/  IMAD.U32 R3, RZ, RZ, UR19 ;  /* 0x00000013ff037e24 */ /* 0x000fe4000f8e00ff */
[----:B------:R-:W-:Y:S01]  /*1250*/  IMAD.SHL.U32 R164, R49, 0x8, RZ ;  /* 0x0000000831a47824 */ /* 0x000fe200078e00ff */
[----:B------:R-:W-:Y:S01]  /*1260*/  IADD3 R4, R167, UR10, RZ ;  /* 0x0000000aa7047c10 */ /* 0x000fe2000fffe0ff */
[----:B------:R-:W-:Y:S01]  /*1270*/  IMAD.U32 R3, RZ, RZ, UR5 ;  /* 0x00000005ff037e24 */ /* 0x000fe2000f8e00ff */
[----:B------:R1:W-:Y:S02]  /*1280*/  STL [R1+0x68], R167 ;  /* 0x000068a701007387 */ /* 0x0003e40000100800 */
[----:B------:R-:W-:Y:S01]  /*1290*/  IADD3 R24, R164, 0x40, RZ ;  /* 0x00000040a4187810 */ /* 0x000fe20007ffe0ff */
[----:B------:R-:W-:Y:S01]  /*12a0*/  @P1 IMAD.HI.U32 R2, R4, c[0x0][0x2c8], RZ ;  /* 0x0000b20004021a27 */ /* 0x000fe200078e00ff */
[----:B------:R1:W-:Y:S01]  /*12b0*/  STL [R1+0x60], R164 ;  /* 0x000060a401007387 */ /* 0x0003e20000100800 */
[----:B------:R-:W-:-:S02]  /*12c0*/  ISETP.GE.AND P3, PT, R164, c[0x0][0x198], PT ;  /* 0x00006600a4007a0c */ /* 0x000fc40003f66270 */
[----:B------:R-:W-:Y:S01]  /*12d0*/  IMAD.MOV.U32 R0, RZ, RZ, R4 ;  /* 0x000000ffff007224 */ /* 0x000fe200078e0004 */
[----:B------:R-:W-:Y:S01]  /*12e0*/  @P0 SHF.R.U32.HI R0, RZ, c[0x0][0x2cc], R2 ;  /* 0x0000b300ff000a19 */ /* 0x000fe20000011602 */
[----:B------:R-:W-:-:S03]  /*12f0*/  IMAD.U32 R2, RZ, RZ, UR18 ;  /* 0x00000012ff027e24 */ /* 0x000fc6000f8e00ff */
        /* <DEDUP_REMOVED lines=8> */
[----:B------:R-:W-:Y:S01]  /*1380*/  IMAD R0, R5, c[0x0][0x1a8], RZ ;  /* 0x00006a0005007a24 */ /* 0x000fe200078e02ff */
[----:B------:R-:W-:Y:S01]  /*1390*/  IADD3 R5, R19, UR10, RZ ;  /* 0x0000000a13057c10 */ /* 0x000fe2000fffe0ff */
[----:B------:R-:W-:-:S03]  /*13a0*/  IMAD.WIDE.U32 R2, R4, c[0x0][0x1a8], R2 ;  /* 0x00006a0004027a25 */ /* 0x000fc600078e0002 */
[----:B------:R-:W-:Y:S01]  /*13b0*/  ISETP.GE.AND P4, PT, R5, UR16, PT ;  /* 0x0000001005007c0c */ /* 0x000fe2000bf86270 */
[----:B------:R-:W-:Y:S01]  /*13c0*/  IMAD R0, R4, c[0x0][0x1ac], R0 ;  /* 0x00006b0004007a24 */ /* 0x000fe200078e0200 */
[----:B------:R-:W-:Y:S01]  /*13d0*/  LEA R12, P0, R2, c[0x0][0x160], 0x1 ;  /* 0x00005800020c7a11 */ /* 0x000fe200078008ff */
[----:B------:R-:W-:Y:S02]  /*13e0*/  IMAD.SHL.U32 R4, R19, 0x40, RZ ;  /* 0x0000004013047824 */ /* 0x000fe400078e00ff */
[----:B------:R-:W-:Y:S01]  /*13f0*/  IMAD.IADD R0, R3, 0x1, R0 ;  /* 0x0000000103007824 */ /* 0x000fe200078e0200 */
[----:B------:R-:W-:Y:S01]  /*1400*/  LOP3.LUT R3, R14, 0xfffffff0, RZ, 0xc0, !PT ;  /* 0xfffffff00e037812 */ /* 0x000fe200078ec0ff */
[----:B------:R1:W3:Y:S03]  /*1410*/  SHFL.IDX PT, R6, R12, RZ, 0x181f ;  /* 0x00181fff0c067589 */ /* 0x0002e600000e0000 */
[----:B------:R-:W-:Y:S01]  /*1420*/  LEA.HI.X R11, R2, c[0x0][0x164], R0, 0x1, P0 ;  /* 0x00005900020b7a11 */ /* 0x000fe200000f0c00 */
[----:B------:R-:W-:Y:S01]  /*1430*/  IMAD.IADD R0, R165, 0x1, -R3 ;  /* 0x00000001a5007824 */ /* 0x000fe200078e0a03 */
[----:B------:R-:W-:-:S02]  /*1440*/  LOP3.LUT R2, R4, 0x1c0, RZ, 0xc0, !PT ;  /* 0x000001c004027812 */ /* 0x000fc400078ec0ff */
[----:B------:R-:W-:Y:S02]  /*1450*/  ISETP.GE.AND P0, PT, R24, c[0x0][0x198], PT ;  /* 0x0000660018007a0c */ /* 0x000fe40003f06270 */
[----:B------:R-:W-:Y:S02]  /*1460*/  SHF.R.S32.HI R4, RZ, 0x1f, R0 ;  /* 0x0000001fff047819 */ /* 0x000fe40000011400 */
[----:B------:R-:W-:Y:S02]  /*1470*/  SHF.R.U32.HI R3, RZ, 0x3, R2 ;  /* 0x00000003ff037819 */ /* 0x000fe40000011602 */
[----:B------:R-:W-:Y:S02]  /*1480*/  LOP3.LUT R2, R2, 0x38, R164, 0xf8, !PT ;  /* 0x0000003802027812 */ /* 0x000fe400078ef8a4 */
[----:B------:R-:W-:Y:S02]  /*1490*/  LEA.HI R21, R4, R0, RZ, 0x3 ;  /* 0x0000000004157211 */ /* 0x000fe400078f18ff */
[----:B------:R-:W-:-:S02]  /*14a0*/  LOP3.LUT R3, R2, R3, RZ, 0x3c, !PT ;  /* 0x0000000302037212 */ /* 0x000fc400078e3cff */
[----:B------:R-:W-:Y:S02]  /*14b0*/  LOP3.LUT R2, R21, 0xfffffff8, RZ, 0xc0, !PT ;  /* 0xfffffff815027812 */ /* 0x000fe400078ec0ff */
[----:B------:R-:W-:-:S03]  /*14c0*/  LEA.HI R4, R160, R165, RZ, 0x6 ;  /* 0x000000a5a0047211 */ /* 0x000fc600078f30ff */
[----:B------:R-:W-:Y:S02]  /*14d0*/  IMAD.IADD R20, R0, 0x1, -R2 ;  /* 0x0000000100147824 */ /* 0x000fe400078e0a02 */
[----:B------:R-:W-:Y:S02]  /*14e0*/  IMAD.SHL.U32 R0, R4, 0x8, RZ ;  /* 0x0000000804007824 */ /* 0x000fe400078e00ff */
[----:B------:R-:W-:Y:S02]  /*14f0*/  IMAD.MOV.U32 R4, RZ, RZ, 0x10 ;  /* 0x00000010ff047424 */ /* 0x000fe400078e00ff */
[----:B------:R-:W-:Y:S01]  /*1500*/  IMAD.MOV.U32 R2, RZ, RZ, 0x20 ;  /* 0x00000020ff027424 */ /* 0x000fe200078e00ff */
[----:B------:R-:W-:Y:S01]  /*1510*/  LOP3.LUT R10, R3, 0xfffffe00, R0, 0xf8, !PT ;  /* 0xfffffe00030a7812 */ /* 0x000fe200078ef800 */
[----:B--2---:R2:W4:Y:S01]  /*1520*/  @P2 R2UR UR20, R7 ;  /* 0x00000000071423c2 */ /* 0x00452200000e0000 */
[----:B------:R-:W-:Y:S01]  /*1530*/  R2P PR, R20, 0x6 ;  /* 0x0000000614007804 */ /* 0x000fe20000000000 */
[----:B----4-:R-:W-:-:S04]  /*1540*/  @!UP0 UMOV UR20, UR13 ;  /* 0x0000000d00148c82 */ /* 0x010fc80008000000 */
[----:B------:R-:W-:Y:S02]  /*1550*/  SEL R4, R4, 0xfffffff0, !P1 ;  /* 0xfffffff004047807 */ /* 0x000fe40004800000 */
[----:B------:R-:W-:Y:S01]  /*1560*/  SEL R2, R2, 0xffffffe0, !P2 ;  /* 0xffffffe002027807 */ /* 0x000fe20005000000 */
[----:B--2---:R1:W2:Y:S01]  /*1570*/  SHFL.IDX PT, R7, R11, RZ, 0x181f ;  /* 0x00181fff0b077589 */ /* 0x0042a200000e0000 */
[----:B------:R-:W-:Y:S05]  /*1580*/  @P4 BRA `(.L_x_1778) ;  /* 0x0000009000004947 */ /* 0x000fea0003800000 */
[----:B---3--:R-:W-:Y:S01]  /*1590*/  SHF.R.S32.HI R0, RZ, 0x1f, R24 ;  /* 0x0000001fff007819 */ /* 0x008fe20000011418 */
[----:B--2---:R-:W-:-:S03]  /*15a0*/  IMAD.WIDE R8, R164, 0x2, R6 ;  /* 0x00000002a4087825 */ /* 0x004fc600078e0206 */
[----:B------:R-:W-:-:S04]  /*15b0*/  LEA.HI R0, R0, R24, RZ, 0x3 ;  /* 0x0000001800007211 */ /* 0x000fc800078f18ff */
[----:B------:R-:W-:Y:S02]  /*15c0*/  LOP3.LUT R3, R0, 0xfffffff8, RZ, 0xc0, !PT ;  /* 0xfffffff800037812 */ /* 0x000fe400078ec0ff */
[----:B------:R-:W-:-:S03]  /*15d0*/  SHF.L.U32 R0, R10, 0x1, RZ ;  /* 0x000000010a007819 */ /* 0x000fc600000006ff */
[----:B------:R-:W-:Y:S02]  /*15e0*/  IMAD.WIDE R6, R3, 0x2, R6 ;  /* 0x0000000203067825 */ /* 0x000fe400078e0206 */
[----:B------:R-:W-:Y:S01]  /*15f0*/  @!PT LDS RZ, [RZ] ;  /* 0x00000000fffff984 */ /* 0x000fe20000000800 */
[----:B------:R2:W-:Y:S04]  /*1600*/  LDGSTS.E.BYPASS.LTC128B.128 [R0+0x8100], [R8.64], !P3 ;  /* 0x0810000008007fae */ /* 0x0005e8000d901d4e */
[----:B------:R2:W-:Y:S02]  /*1610*/  LDGSTS.E.BYPASS.LTC128B.128 [R0+0xc100], [R6.64], !P0 ;  /* 0x0c10000006007fae */ /* 0x0005e4000c101d4e */
.L_x_1778:
[----:B---3--:R-:W-:Y:S05]  /*1620*/  BSYNC B0 ;  /* 0x0000000000007941 */ /* 0x008fea0003800000 */
.L_x_1777:
[----:B--2---:R-:W-:Y:S01]  /*1630*/  IADD3 R0, R5, 0x10, RZ ;  /* 0x0000001005007810 */ /* 0x004fe20007ffe0ff */
[----:B------:R2:W3:Y:S01]  /*1640*/  SHFL.IDX PT, R7, R11, 0x1, 0x181f ;  /* 0x00381f000b077f89 */ /* 0x0004e200000e0000 */
[----:B------:R-:W-:Y:S02]  /*1650*/  BSSY B0, `(.L_x_1779) ;  /* 0x000000d000007945 */ /* 0x000fe40003800000 */
[----:B------:R-:W-:Y:S01]  /*1660*/  ISETP.GE.AND P1, PT, R0, UR16, PT ;  /* 0x0000001000007c0c */ /* 0x000fe2000bf26270 */
[----:B------:R2:W4:-:S12]  /*1670*/  SHFL.IDX PT, R6, R12, 0x1, 0x181f ;  /* 0x00381f000c067f89 */ /* 0x00051800000e0000 */
        /* <DEDUP_REMOVED lines=10> */
.L_x_1780:
[----:B------:R-:W-:Y:S05]  /*1720*/  BSYNC B0 ;  /* 0x0000000000007941 */ /* 0x000fea0003800000 */
.L_x_1779:
[----:B---3--:R-:W-:Y:S01]  /*1730*/  IADD3 R0, R5, 0x20, RZ ;  /* 0x0000002005007810 */ /* 0x008fe20007ffe0ff */
[----:B------:R3:W1:Y:S01]  /*1740*/  SHFL.IDX PT, R7, R11, 0x2, 0x181f ;  /* 0x00581f000b077f89 */ /* 0x00066200000e0000 */
[----:B------:R-:W-:Y:S02]  /*1750*/  BSSY B0, `(.L_x_1781) ;  /* 0x000000d000007945 */ /* 0x000fe40003800000 */
[----:B------:R-:W-:Y:S01]  /*1760*/  ISETP.GE.AND P1, PT, R0, UR16, PT ;  /* 0x0000001000007c0c */ /* 0x000fe2000bf26270 */
[----:B----4-:R3:W4:-:S12]  /*1770*/  SHFL.IDX PT, R6, R12, 0x2, 0x181f ;  /* 0x00581f000c067f89 */ /* 0x01071800000e0000 */
        /* <DEDUP_REMOVED lines=10> */
.L_x_1782:
[----:B------:R-:W-:Y:S05]  /*1820*/  BSYNC B0 ;  /* 0x0000000000007941 */ /* 0x000fea0003800000 */
.L_x_1781:
[----:B-1----:R-:W-:Y:S01]  /*1830*/  IADD3 R0, R5, 0x30, RZ ;  /* 0x0000003005007810 */ /* 0x002fe20007ffe0ff */
[----:B------:R1:W2:Y:S01]  /*1840*/  SHFL.IDX PT, R7, R11, 0x3, 0x181f ;  /* 0x00781f000b077f89 */ /* 0x0002a200000e0000 */
[----:B------:R-:W-:Y:S02]  /*1850*/  BSSY B0, `(.L_x_1783) ;  /* 0x000000d000007945 */ /* 0x000fe40003800000 */
[----:B------:R-:W-:Y:S01]  /*1860*/  ISETP.GE.AND P1, PT, R0, UR16, PT ;  /* 0x0000001000007c0c */ /* 0x000fe2000bf26270 */
[----:B----4-:R1:W4:-:S12]  /*1870*/  SHFL.IDX PT, R6, R12, 0x3, 0x181f ;  /* 0x00781f000c067f89 */ /* 0x01031800000e0000 */
        /* <DEDUP_REMOVED lines=10> */
.L_x_1784:
[----:B------:R-:W-:Y:S05]  /*1920*/  BSYNC B0 ;  /* 0x0000000000007941 */ /* 0x000fea0003800000 */
.L_x_1783:
[----:B--2---:R-:W-:Y:S01]  /*1930*/  IADD3 R0, R5, 0x40, RZ ;  /* 0x0000004005007810 */ /* 0x004fe20007ffe0ff */
        /* <DEDUP_REMOVED lines=14> */
.L_x_1786:
[----:B------:R-:W-:Y:S05]  /*1a20*/  BSYNC B0 ;  /* 0x0000000000007941 */ /* 0x000fea0003800000 */
.L_x_1785:
        /* <DEDUP_REMOVED lines=15> */
.L_x_1788:
[----:B------:R-:W-:Y:S05]  /*1b20*/  BSYNC B0 ;  /* 0x0000000000007941 */ /* 0x000fea0003800000 */
.L_x_1787:
        /* <DEDUP_REMOVED lines=15> */
.L_x_1790:
[----:B------:R-:W-:Y:S05]  /*1c20*/  BSYNC B0 ;  /* 0x0000000000007941 */ /* 0x000fea0003800000 */
.L_x_1789:
[----:B-1----:R-:W-:Y:S01]  /*1c30*/  IMAD.U32 R0, RZ, RZ, UR6 ;  /* 0x00000006ff007e24 */ /* 0x002fe2000f8e00ff */
[----:B----4-:R-:W-:Y:S01]  /*1c40*/  SHFL.IDX PT, R6, R12, 0x7, 0x181f ;  /* 0x00f81f000c067f89 */ /* 0x010fe200000e0000 */
[----:B------:R-:W-:Y:S01]  /*1c50*/  IMAD.MOV.U32 R3, RZ, RZ, c[0x0][0x2b8] ;  /* 0x0000ae00ff037624 */ /* 0x000fe200078e00ff */
[----:B------:R-:W-:Y:S01]  /*1c60*/  IADD3 R5, R5, 0x70, RZ ;  /* 0x0000007005057810 */ /* 0x000fe20007ffe0ff */
[----:B------:R-:W-:Y:S01]  /*1c70*/  IMAD R0, R0, 0x40, R167 ;  /* 0x0000004000007824 */ /* 0x000fe200078e02a7 */
[----:B------:R-:W1:Y:S01]  /*1c80*/  SHFL.IDX PT, R7, R11, 0x7, 0x181f ;  /* 0x00f81f000b077f89 */ /* 0x000e6200000e0000 */
[----:B------:R-:W-:Y:S01]  /*1c90*/  SHF.R.S32.HI R8, RZ, 0x1f, R24 ;  /* 0x0000001fff087819 */ /* 0x000fe20000011418 */
[----:B------:R-:W-:Y:S01]  /*1ca0*/  IMAD.SHL.U32 R161, R10, 0x2, RZ ;  /* 0x000000020aa17824 */ /* 0x000fe200078e00ff */
[----:B------:R-:W-:Y:S01]  /*1cb0*/  ISETP.NE.AND P4, PT, R3, 0x1, PT ;  /* 0x000000010300780c */ /* 0x000fe20003f85270 */
[----:B------:R-:W-:Y:S01]  /*1cc0*/  USHF.R.S32.HI UR17, URZ, 0x1f, UR20 ;  /* 0x0000001f3f117899 */ /* 0x000fe20008011414 */
[----:B------:R-:W-:Y:S01]  /*1cd0*/  IADD3 R0, R0, -0x40, RZ ;  /* 0xffffffc000007810 */ /* 0x000fe20007ffe0ff */
[----:B------:R-:W-:Y:S01]  /*1ce0*/  ULDC.64 UR4, c[0x0][0x2b0] ;  /* 0x0000ac0000047ab9 */ /* 0x000fe20000000a00 */
[----:B------:R-:W-:Y:S01]  /*1cf0*/  ISETP.GE.AND P2, PT, R5, UR16, PT ;  /* 0x0000001005007c0c */ /* 0x000fe2000bf46270 */
[----:B------:R-:W-:Y:S01]  /*1d00*/  UIMAD UR17, UR17, UR4, URZ ;  /* 0x00000004111172a4 */ /* 0x000fe2000f8e023f */
[C---:B------:R-:W-:Y:S01]  /*1d10*/  IADD3 R3, R0.reuse, UR11, RZ ;  /* 0x0000000b00037c10 */ /* 0x040fe2000fffe0ff */
[----:B------:R-:W-:Y:S01]  /*1d20*/  UIMAD.WIDE.U32 UR18, UR20, UR4, URZ ;  /* 0x00000004141272a5 */ /* 0x000fe2000f8e003f */
[----:B------:R-:W-:Y:S01]  /*1d30*/  ISETP.GE.AND P5, PT, R0, UR7, PT ;  /* 0x0000000700007c0c */ /* 0x000fe2000bfa6270 */
[----:B------:R-:W-:Y:S01]  /*1d40*/  UIMAD UR5, UR20, UR5, UR17 ;  /* 0x00000005140572a4 */ /* 0x000fe2000f8e0211 */
[----:B------:R-:W-:Y:S01]  /*1d50*/  IMAD.MOV.U32 R27, RZ, RZ, RZ ;  /* 0x000000ffff1b7224 */ /* 0x000fe200078e00ff */
[----:B------:R-:W-:Y:S01]  /*1d60*/  ISETP.GE.AND P6, PT, R164, c[0x0][0x1d4], PT ;  /* 0x00007500a4007a0c */ /* 0x000fe20003fc6270 */
[----:B------:R-:W-:Y:S01]  /*1d70*/  IMAD.MOV.U32 R0, RZ, RZ, R3 ;  /* 0x000000ffff007224 */ /* 0x000fe200078e0003 */
[----:B------:R-:W-:Y:S01]  /*1d80*/  ISETP.GT.OR P5, PT, R167, 0x3f, P5 ;  /* 0x0000003fa700780c */ /* 0x000fe20002fa4670 */
[----:B------:R-:W-:Y:S01]  /*1d90*/  @P4 IMAD.HI.U32 R5, R3, c[0x0][0x2bc], RZ ;  /* 0x0000af0003054a27 */ /* 0x000fe200078e00ff */
[----:B------:R-:W-:Y:S01]  /*1da0*/  UIADD3 UR16, UR19, UR5, URZ ;  /* 0x0000000513107290 */ /* 0x000fe2000fffe03f */
[----:B------:R-:W-:Y:S01]  /*1db0*/  SHF.R.S32.HI R18, RZ, 0x4, R14 ;  /* 0x00000004ff127819 */ /* 0x000fe2000001140e */
[----:B------:R-:W-:Y:S01]  /*1dc0*/  STL [R1+0x3c], R161 ;  /* 0x00003ca101007387 */ /* 0x000fe20000100800 */
[----:B------:R-:W-:Y:S01]  /*1dd0*/  ULDC.64 UR4, c[0x0][0x1e8] ;  /* 0x00007a0000047ab9 */ /* 0x000fe20000000a00 */
[----:B------:R-:W-:-:S02]  /*1de0*/  @P4 SHF.R.U32.HI R0, RZ, c[0x0][0x2c0], R5 ;  /* 0x0000b000ff004a19 */ /* 0x000fc40000011605 */
[----:B------:R-:W-:Y:S01]  /*1df0*/  LEA.HI R5, R8, R24, RZ, 0x3 ;  /* 0x0000001808057211 */ /* 0x000fe200078f18ff */
[----:B-123--:R-:W-:-:S03]  /*1e00*/  @!P2 IMAD.WIDE R10, R164, 0x2, R6 ;  /* 0x00000002a40aa825 */ /* 0x00efc600078e0206 */
[----:B------:R-:W-:Y:S02]  /*1e10*/  LOP3.LUT R163, R5, 0xfffffff8, RZ, 0xc0, !PT ;  /* 0xfffffff805a37812 */ /* 0x000fe400078ec0ff */
[----:B------:R-:W-:Y:S01]  /*1e20*/  @!PT LDS RZ, [RZ] ;  /* 0x00000000fffff984 */ /* 0x000fe20000000800 */
[----:B------:R1:W-:Y:S01]  /*1e30*/  @!P2 LDGSTS.E.BYPASS.LTC128B.128 [R161+0xb900], [R10.64], !P3 ;  /* 0x0b9000000aa1afae */ /* 0x0003e2000d901d4e */
[C---:B------:R-:W-:Y:S02]  /*1e40*/  @!P5 IADD3 R9, P1, R0.reuse, UR18, RZ ;  /* 0x000000120009dc10 */ /* 0x040fe4000ff3e0ff */
[----:B------:R-:W-:Y:S01]  /*1e50*/  @!P2 IMAD.WIDE R6, R163, 0x2, R6 ;  /* 0x00000002a306a825 */ /* 0x000fe200078e0206 */
[----:B------:R-:W-:Y:S01]  /*1e60*/  UIMAD UR17, UR8, UR4, URZ ;  /* 0x00000004081172a4 */ /* 0x000fe2000f8e023f */
[----:B------:R-:W-:Y:S01]  /*1e70*/  @!P5 LEA.HI.X.SX32 R5, R0, UR16, 0x1, P1 ;  /* 0x000000100005dc11 */ /* 0x000fe200088f0eff */
[----:B------:R-:W-:Y:S01]  /*1e80*/  UIMAD.WIDE.U32 UR22, UR9, UR4, URZ ;  /* 0x00000004091672a5 */ /* 0x000fe2000f8e003f */
[C---:B------:R-:W-:Y:S01]  /*1e90*/  @!P5 LEA R8, P1, R9.reuse, c[0x0][0x2a0], 0x2 ;  /* 0x0000a8000908da11 */ /* 0x040fe200078210ff */
[----:B------:R2:W-:Y:S03]  /*1ea0*/  @!P2 LDGSTS.E.BYPASS.LTC128B.128 [R161+0xf900], [R6.64], !P0 ;  /* 0x0f90000006a1afae */ /* 0x0005e6000c101d4e */
[----:B------:R-:W-:Y:S01]  /*1eb0*/  @!P5 LEA.HI.X R9, R9, c[0x0][0x2a4], R5, 0x2, P1 ;  /* 0x0000a9000909da11 */ /* 0x000fe200008f1405 */
[----:B------:R-:W0:Y:S04]  /*1ec0*/  LDGDEPBAR ;  /* 0x00000000000079af */ /* 0x000e280000000000 */
[----:B------:R-:W-:Y:S01]  /*1ed0*/  BAR.SYNC.DEFER_BLOCKING 0x0 ;  /* 0x0000000000007b1d */ /* 0x000fe20000010000 */
[----:B------:R-:W-:-:S04]  /*1ee0*/  ULEA UR20, UR6, 0xffffffc0, 0x6 ;  /* 0xffffffc006147891 */ /* 0x000fc8000f8e303f */
[----:B------:R-:W-:Y:S01]  /*1ef0*/  UIADD3 UR20, UR7, -UR20, URZ ;  /* 0x8000001407147290 */ /* 0x000fe2000fffe03f */
[----:B------:R-:W-:Y:S01]  /*1f00*/  LEA.HI R159, R160, R165, RZ, 0x5 ;  /* 0x000000a5a09f7211 */ /* 0x000fe200078f28ff */
[----:B------:R-:W-:Y:S04]  /*1f10*/  STL [R1+0x84], R163 ;  /* 0x000084a301007387 */ /* 0x000fe80000100800 */
[----:B------:R-:W-:-:S04]  /*1f20*/  IADD3 R48, -R19, UR20, RZ ;  /* 0x0000001413307c10 */ /* 0x000fc8000fffe1ff */
[C---:B------:R-:W-:Y:S02]  /*1f30*/  ISETP.GE.AND P3, PT, R48.reuse, 0x1, PT ;  /* 0x000000013000780c */ /* 0x040fe40003f66270 */
[C---:B------:R-:W-:Y:S02]  /*1f40*/  ISETP.GE.AND P2, PT, R48.reuse, 0x11, PT ;  /* 0x000000113000780c */ /* 0x040fe40003f46270 */
[----:B------:R-:W-:Y:S02]  /*1f50*/  ISETP.GE.AND P1, PT, R48, 0x21, PT ;  /* 0x000000213000780c */ /* 0x000fe40003f26270 */
[----:B------:R-:W-:Y:S01]  /*1f60*/  SHF.R.S32.HI R158, RZ, 0x5, R159 ;  /* 0x00000005ff9e7819 */ /* 0x000fe2000001149f */
[----:B------:R-:W3:Y:S01]  /*1f70*/  @!P5 LDG.E R27, [R8.64] ;  /* 0x0000000e081bd981 */ /* 0x000ee2000c1e1900 */
[----:B------:R-:W-:Y:S01]  /*1f80*/  IMAD.MOV R0, RZ, RZ, -R0 ;  /* 0x000000ffff007224 */ /* 0x000fe200078e0a00 */
[----:B------:R-:W-:Y:S01]  /*1f90*/  UIMAD UR17, UR9, UR5, UR17 ;  /* 0x00000005091172a4 */ /* 0x000fe2000f8e0211 */
[----:B------:R-:W-:Y:S01]  /*1fa0*/  ISETP.GE.AND P5, PT, R24, c[0x0][0x1d4], PT ;  /* 0x0000750018007a0c */ /* 0x000fe20003fa6270 */
[----:B------:R-:W-:Y:S01]  /*1fb0*/  IMAD.SHL.U32 R5, R21, 0x40, RZ ;  /* 0x0000004015057824 */ /* 0x000fe200078e00ff */
[----:B------:R-:W-:Y:S01]  /*1fc0*/  ULDC.64 UR4, c[0x0][0x210] ;  /* 0x0000840000047ab9 */ /* 0x000fe20000000a00 */
[----:B------:R-:W-:Y:S01]  /*1fd0*/  IMAD R28, R0, c[0x0][0x2b8], R3 ;  /* 0x0000ae00001c7a24 */ /* 0x000fe200078e0203 */
[----:B------:R-:W-:Y:S01]  /*1fe0*/  UIADD3 UR17, UR23, UR17, URZ ;  /* 0x0000001117117290 */ /* 0x000fe2000fffe03f */
[----:B------:R-:W-:Y:S01]  /*1ff0*/  SHF.R.S32.HI R166, RZ, 0x1f, R164 ;  /* 0x0000001fffa67819 */ /* 0x000fe200000114a4 */
[----:B------:R-:W-:Y:S01]  /*2000*/  UIMAD UR8, UR8, UR4, URZ ;  /* 0x00000004080872a4 */ /* 0x000fe2000f8e023f */
[C---:B--2---:R-:W-:Y:S01]  /*2010*/  IMAD.WIDE.U32 R6, R28.reuse, c[0x0][0x1e0], RZ ;  /* 0x000078001c067a25 */ /* 0x044fe200078e00ff */
[----:B------:R-:W-:Y:S01]  /*2020*/  SHF.R.S32.HI R25, RZ, 0x1f, R28 ;  /* 0x0000001fff197819 */ /* 0x000fe2000001141c */
[----:B------:R-:W-:Y:S01]  /*2030*/  UIMAD.WIDE.U32 UR24, UR9, UR4, URZ ;  /* 0x00000004091872a5 */ /* 0x000fe2000f8e003f */
[----:B------:R-:W-:Y:S01]  /*2040*/  LOP3.LUT R157, R5, 0xfffffe00, RZ, 0xc0, !PT ;  /* 0xfffffe00059d7812 */ /* 0x000fe200078ec0ff */
[----:B------:R-:W-:Y:S01]  /*2050*/  UIMAD UR8, UR9, UR5, UR8 ;  /* 0x00000005090872a4 */ /* 0x000fe2000f8e0208 */
[----:B------:R-:W-:Y:S01]  /*2060*/  STL [R1+0x58], R28 ;  /* 0x0000581c01007387 */ /* 0x000fe20000100800 */
[----:B------:R-:W-:Y:S01]  /*2070*/  IMAD R0, R25, c[0x0][0x1e0], RZ ;  /* 0x0000780019007a24 */ /* 0x000fe200078e02ff */
[----:B------:R-:W-:Y:S01]  /*2080*/  UISETP.GE.AND UP0, UPT, UR6, 0x2, UPT ;  /* 0x000000020600788c */ /* 0x000fe2000bf06270 */
[----:B------:R-:W-:Y:S01]  /*2090*/  SEL R162, RZ, 0x10, P5 ;  /* 0x00000010ffa27807 */ /* 0x000fe20002800000 */
[----:B------:R-:W-:Y:S01]  /*20a0*/  UIADD3 UR8, UR25, UR8, URZ ;  /* 0x0000000819087290 */ /* 0x000fe2000fffe03f */
[----:B------:R-:W-:-:S04]  /*20b0*/  IMAD R0, R28, c[0x0][0x1e4], R0 ;  /* 0x000079001c007a24 */ /* 0x000fc800078e0200 */
[----:B------:R-:W-:Y:S01]  /*20c0*/  IMAD.IADD R7, R7, 0x1, R0 ;  /* 0x0000000107077824 */ /* 0x000fe200078e0200 */
[----:B---3--:R-:W-:-:S03]  /*20d0*/  SHF.R.S32.HI R26, RZ, 0x1f, R27 ;  /* 0x0000001fff1a7819 */ /* 0x008fc6000001141b */
[C---:B------:R-:W-:Y:S01]  /*20e0*/  IMAD.WIDE.U32 R6, R27.reuse, c[0x0][0x1f0], R6 ;  /* 0x00007c001b067a25 */ /* 0x040fe200078e0006 */
[----:B------:R-:W-:Y:S03]  /*20f0*/  STL [R1+0x4c], R27 ;  /* 0x00004c1b01007387 */ /* 0x000fe60000100800 */
[----:B------:R-:W-:Y:S01]  /*2100*/  IMAD R3, R26, c[0x0][0x1f0], RZ ;  /* 0x00007c001a037a24 */ /* 0x000fe200078e02ff */
[----:B------:R-:W-:Y:S01]  /*2110*/  IADD3 R0, P0, R6, UR22, RZ ;  /* 0x0000001606007c10 */ /* 0x000fe2000ff1e0ff */
[----:B------:R-:W-:Y:S02]  /*2120*/  STL [R1+0x5c], R166 ;  /* 0x00005ca601007387 */ /* 0x000fe40000100800 */
[----:B------:R-:W-:-:S05]  /*2130*/  IMAD R3, R27, c[0x0][0x1f4], R3 ;  /* 0x00007d001b037a24 */ /* 0x000fca00078e0203 */
[----:B------:R-:W-:Y:S01]  /*2140*/  IADD3.X R6, R7, UR17, R3, P0, !PT ;  /* 0x0000001107067c10 */ /* 0x000fe200087fe403 */
[----:B------:R-:W-:Y:S01]  /*2150*/  IMAD.SHL.U32 R3, R20, 0x40, RZ ;  /* 0x0000004014037824 */ /* 0x000fe200078e00ff */
[----:B------:R-:W-:-:S04]  /*2160*/  LEA R8, P0, R0, c[0x0][0x1c8], 0x1 ;  /* 0x0000720000087a11 */ /* 0x000fc800078008ff */
[----:B------:R-:W-:Y:S01]  /*2170*/  LEA.HI.X R0, R0, c[0x0][0x1cc], R6, 0x1, P0 ;  /* 0x0000730000007a11 */ /* 0x000fe200000f0c06 */
[----:B------:R-:W-:Y:S01]  /*2180*/  SHFL.IDX PT, R12, R8, RZ, 0x181f ;  /* 0x00181fff080c7589 */ /* 0x000fe200000e0000 */
[----:B------:R-:W-:Y:S02]  /*2190*/  ISETP.GT.AND P0, PT, R48, 0x30, PT ;  /* 0x000000303000780c */ /* 0x000fe40003f04270 */
[----:B------:R-:W-:Y:S01]  /*21a0*/  LOP3.LUT R3, R3, 0x1c0, RZ, 0xc0, !PT ;  /* 0x000001c003037812 */ /* 0x000fe200078ec0ff */
[----:B------:R-:W2:Y:S04]  /*21b0*/  SHFL.IDX PT, R13, R0, RZ, 0x181f ;  /* 0x00181fff000d7589 */ /* 0x000ea800000e0000 */
[----:B------:R-:W-:Y:S04]  /*21c0*/  SHFL.IDX PT, R6, R8, 0x1, 0x181f ;  /* 0x00381f0008067f89 */ /* 0x000fe800000e0000 */
[----:B------:R-:W3:Y:S04]  /*21d0*/  SHFL.IDX PT, R7, R0, 0x1, 0x181f ;  /* 0x00381f0000077f89 */ /* 0x000ee800000e0000 */
[----:B-1----:R-:W-:Y:S04]  /*21e0*/  SHFL.IDX PT, R10, R8, 0x2, 0x181f ;  /* 0x00581f00080a7f89 */ /* 0x002fe800000e0000 */
[----:B------:R-:W1:Y:S04]  /*21f0*/  SHFL.IDX PT, R11, R0, 0x2, 0x181f ;  /* 0x00581f00000b7f89 */ /* 0x000e6800000e0000 */
[----:B------:R-:W-:Y:S04]  /*2200*/  SHFL.IDX PT, R8, R8, 0x3, 0x181f ;  /* 0x00781f0008087f89 */ /* 0x000fe800000e0000 */
[----:B------:R4:W5:Y:S01]  /*2210*/  SHFL.IDX PT, R9, R0, 0x3, 0x181f ;  /* 0x00781f0000097f89 */ /* 0x00096200000e0000 */
[----:B--2---:R-:W-:-:S05]  /*2220*/  @P3 IMAD.WIDE R16, R164, 0x2, R12 ;  /* 0x00000002a4103825 */ /* 0x004fca00078e020c */
[----:B------:R2:W-:Y:S01]  /*2230*/  @P3 LDGSTS.E.BYPASS.LTC128B.128 [R161+0x4100], [R16.64], !P6 ;  /* 0x0410000010a13fae */ /* 0x0005e2000f101d4e */
[----:B----4-:R-:W-:Y:S01]  /*2240*/  LEA.HI R0, R14, R18, RZ, 0x1 ;  /* 0x000000120e007211 */ /* 0x010fe200078f08ff */
[----:B------:R-:W-:-:S03]  /*2250*/  @P3 IMAD.WIDE R14, R163, 0x2, R12 ;  /* 0x00000002a30e3825 */ /* 0x000fc600078e020c */
[----:B------:R-:W-:Y:S01]  /*2260*/  LOP3.LUT R0, R0, 0xfffffffe, RZ, 0xc0, !PT ;  /* 0xfffffffe00007812 */ /* 0x000fe200078ec0ff */
[----:B---3--:R-:W-:Y:S01]  /*2270*/  @P2 IMAD.WIDE R12, R164, 0x2, R6 ;  /* 0x00000002a40c2825 */ /* 0x008fe200078e0206 */
[----:B------:R1:W-:Y:S03]  /*2280*/  @P3 LDGSTS.E.BYPASS.LTC128B.128 [R161+0x6100], [R14.64], !P5 ;  /* 0x061000000ea13fae */ /* 0x0003e6000e901d4e */
[----:B------:R-:W-:Y:S01]  /*2290*/  IMAD.IADD R18, R18, 0x1, -R0 ;  /* 0x0000000112127824 */ /* 0x000fe200078e0a00 */
[----:B------:R3:W-:Y:S01]  /*22a0*/  @P2 LDGSTS.E.BYPASS.LTC128B.128 [R161+0x4900], [R12.64], !P6 ;  /* 0x049000000ca12fae */ /* 0x0007e2000f101d4e */
[----:B------:R-:W-:-:S05]  /*22b0*/  IMAD.SHL.U32 R0, R49, 0x40, RZ ;  /* 0x0000004031007824 */ /* 0x000fca00078e00ff */
[----:B------:R-:W-:Y:S01]  /*22c0*/  LOP3.LUT R0, R0, 0x1c0, RZ, 0xc0, !PT ;  /* 0x000001c000007812 */ /* 0x000fe200078ec0ff */
[----:B-1----:R-:W-:-:S04]  /*22d0*/  @P1 IMAD.WIDE R14, R164, 0x2, R10 ;  /* 0x00000002a40e1825 */ /* 0x002fc800078e020a */
[----:B---3--:R-:W-:-:S04]  /*22e0*/  @P2 IMAD.WIDE R12, R163, 0x2, R6 ;  /* 0x00000002a30c2825 */ /* 0x008fc800078e0206 */
[C---:B------:R-:W-:Y:S01]  /*22f0*/  @P1 IMAD.WIDE R10, R163.reuse, 0x2, R10 ;  /* 0x00000002a30a1825 */ /* 0x040fe200078e020a */
[----:B------:R1:W-:Y:S01]  /*2300*/  @P2 LDGSTS.E.BYPASS.LTC128B.128 [R161+0x6900], [R12.64], !P5 ;  /* 0x069000000ca12fae */ /* 0x0003e2000e901d4e */
[----:B------:R-:W-:Y:S02]  /*2310*/  ISETP.GE.AND P2, PT, R24, c[0x0][0x1d4], PT ;  /* 0x0000750018007a0c */ /* 0x000fe40003f46270 */
[--C-:B-----5:R-:W-:Y:S01]  /*2320*/  @P0 IMAD.WIDE R6, R164, 0x2, R8.reuse ;  /* 0x00000002a4060825 */ /* 0x120fe200078e0208 */
[----:B------:R3:W-:Y:S03]  /*2330*/  @P1 LDGSTS.E.BYPASS.LTC128B.128 [R161+0x5100], [R14.64], !P6 ;  /* 0x051000000ea11fae */ /* 0x0007e6000f101d4e */
[----:B------:R-:W-:Y:S01]  /*2340*/  @P0 IMAD.WIDE R8, R163, 0x2, R8 ;  /* 0x00000002a3080825 */ /* 0x000fe200078e0208 */
[----:B------:R4:W-:Y:S04]  /*2350*/  @P1 LDGSTS.E.BYPASS.LTC128B.128 [R161+0x7100], [R10.64], !P5 ;  /* 0x071000000aa11fae */ /* 0x0009e8000e901d4e */
[----:B------:R5:W-:Y:S04]  /*2360*/  @P0 LDGSTS.E.BYPASS.LTC128B.128 [R161+0x5900], [R6.64], !P6 ;  /* 0x0590000006a10fae */ /* 0x000be8000f101d4e */
[----:B------:R4:W-:Y:S04]  /*2370*/  @P0 LDGSTS.E.BYPASS.LTC128B.128 [R161+0x7900], [R8.64], !P5 ;  /* 0x0790000008a10fae */ /* 0x0009e8000e901d4e */
[----:B------:R-:W0:Y:S01]  /*2380*/  LDGDEPBAR ;  /* 0x00000000000079af */ /* 0x000e220000000000 */
[----:B-----5:R-:W-:-:S02]  /*2390*/  IMAD.SHL.U32 R7, R19, 0x8, RZ ;  /* 0x0000000813077824 */ /* 0x020fc400078e00ff */
[----:B------:R-:W-:Y:S01]  /*23a0*/  IMAD.SHL.U32 R6, R18, 0x8, RZ ;  /* 0x0000000812067824 */ /* 0x000fe200078e00ff */
[----:B------:R-:W-:-:S04]  /*23b0*/  DEPBAR.LE SB0, 0x1 ;  /* 0x000080400000791a */ /* 0x000fc80000000000 */
[----:B------:R-:W-:-:S04]  /*23c0*/  DEPBAR.LE SB0, 0x0 ;  /* 0x000080000000791a */ /* 0x000fc80000000000 */
[----:B------:R-:W-:Y:S02]  /*23d0*/  LOP3.LUT R7, R0, 0x8, R7, 0xf8, !PT ;  /* 0x0000000800077812 */ /* 0x000fe400078ef807 */
[----:B------:R-:W-:Y:S02]  /*23e0*/  SHF.R.U32.HI R0, RZ, 0x3, R0 ;  /* 0x00000003ff007819 */ /* 0x000fe40000011600 */
[----:B------:R-:W-:Y:S02]  /*23f0*/  LOP3.LUT R5, R3, 0x8, R6, 0xf8, !PT ;  /* 0x0000000803057812 */ /* 0x000fe400078ef806 */
[----:B------:R-:W-:Y:S02]  /*2400*/  SHF.R.U32.HI R3, RZ, 0x3, R3 ;  /* 0x00000003ff037819 */ /* 0x000fe40000011603 */
[----:B------:R-:W-:Y:S01]  /*2410*/  LOP3.LUT R0, R7, R0, RZ, 0x3c, !PT ;  /* 0x0000000007007212 */ /* 0x000fe200078e3cff */
[----:B------:R-:W-:Y:S01]  /*2420*/  IMAD.WIDE.U32 R6, R28, c[0x0][0x208], RZ ;  /* 0x000082001c067a25 */ /* 0x000fe200078e00ff */
[----:B------:R-:W-:-:S03]  /*2430*/  LOP3.LUT R156, R5, R3, RZ, 0x3c, !PT ;  /* 0x00000003059c7212 */ /* 0x000fc600078e3cff */
[----:B------:R-:W-:Y:S02]  /*2440*/  IMAD R3, R158, 0x400, R157 ;  /* 0x000004009e037824 */ /* 0x000fe400078e029d */
[----:B------:R-:W-:Y:S02]  /*2450*/  IMAD R0, R18, 0x200, R0 ;  /* 0x0000020012007824 */ /* 0x000fe400078e0200 */
[----:B------:R-:W-:Y:S02]  /*2460*/  IMAD.IADD R3, R156, 0x1, R3 ;  /* 0x000000019c037824 */ /* 0x000fe400078e0203 */
[----:B------:R-:W-:Y:S01]  /*2470*/  IMAD.SHL.U32 R236, R0, 0x2, RZ ;  /* 0x0000000200ec7824 */ /* 0x000fe200078e00ff */
[----:B------:R-:W-:Y:S01]  /*2480*/  BAR.SYNC.DEFER_BLOCKING 0x0 ;  /* 0x0000000000007b1d */ /* 0x000fe20000010000 */
[----:B------:R-:W-:Y:S02]  /*2490*/  IMAD.SHL.U32 R243, R3, 0x2, RZ ;  /* 0x0000000203f37824 */ /* 0x000fe400078e00ff */
[----:B------:R-:W-:Y:S01]  /*24a0*/  IMAD R0, R25, c[0x0][0x208], RZ ;  /* 0x0000820019007a24 */ /* 0x000fe200078e02ff */
[----:B------:R-:W-:Y:S01]  /*24b0*/  IADD3 R247, R236, 0x4120, RZ ;  /* 0x00004120ecf77810 */ /* 0x000fe20007ffe0ff */
[----:B------:R-:W-:-:S02]  /*24c0*/  IMAD R3, R26, c[0x0][0x218], RZ ;  /* 0x000086001a037a24 */ /* 0x000fc400078e02ff */
[----:B------:R-:W-:Y:S02]  /*24d0*/  IMAD R0, R28, c[0x0][0x20c], R0 ;  /* 0x000083001c007a24 */ /* 0x000fe400078e0200 */
[----:B------:R-:W-:Y:S02]  /*24e0*/  IMAD R3, R27, c[0x0][0x21c], R3 ;  /* 0x000087001b037a24 */ /* 0x000fe400078e0203 */
[----:B------:R-:W-:Y:S02]  /*24f0*/  IMAD.IADD R7, R7, 0x1, R0 ;  /* 0x0000000107077824 */ /* 0x000fe400078e0200 */
[----:B------:R-:W-:Y:S02]  /*2500*/  IMAD R245, R4, 0x2, R243 ;  /* 0x0000000204f57824 */ /* 0x000fe400078e02f3 */
[----:B------:R-:W-:-:S04]  /*2510*/  IMAD.WIDE.U32 R6, R27, c[0x0][0x218], R6 ;  /* 0x000086001b067a25 */ /* 0x000fc800078e0006 */
[----:B------:R-:W-:Y:S01]  /*2520*/  IMAD R244, R2, 0x2, R243 ;  /* 0x0000000202f47824 */ /* 0x000fe200078e02f3 */
[----:B------:R-:W-:Y:S01]  /*2530*/  IADD3 R0, P0, R6, UR24, RZ ;  /* 0x0000001806007c10 */ /* 0x000fe2000ff1e0ff */
[----:B------:R-:W-:Y:S02]  /*2540*/  IMAD R246, R2, 0x2, R245 ;  /* 0x0000000202f67824 */ /* 0x000fe400078e02f5 */
[----:B------:R-:W-:Y:S01]  /*2550*/  IMAD R248, R4, 0x2, R244 ;  /* 0x0000000204f87824 */ /* 0x000fe200078e02f4 */
[----:B----4-:R-:W-:Y:S01]  /*2560*/  LDSM.16.M88.4 R8, [R243+0xa100] ;  /* 0x00a10000f308783b */ /* 0x010fe20000000200 */
[----:B------:R-:W-:Y:S02]  /*2570*/  IADD3.X R6, R7, UR8, R3, P0, !PT ;  /* 0x0000000807067c10 */ /* 0x000fe400087fe403 */
[C---:B------:R-:W-:Y:S01]  /*2580*/  LEA R3, P0, R0.reuse, c[0x0][0x1f8], 0x1 ;  /* 0x00007e0000037a11 */ /* 0x040fe200078008ff */
[----:B------:R-:W4:Y:S03]  /*2590*/  LDSM.16.M88.4 R20, [R236+0x4100] ;  /* 0x00410000ec14783b */ /* 0x000f260000000200 */
[----:B------:R-:W-:Y:S01]  /*25a0*/  LEA.HI.X R0, R0, c[0x0][0x1fc], R6, 0x1, P0 ;  /* 0x00007f0000007a11 */ /* 0x000fe200000f0c06 */
[----:B------:R-:W5:Y:S01]  /*25b0*/  LDSM.16.M88.4 R36, [R236+0x4900] ;  /* 0x00490000ec24783b */ /* 0x000f620000000200 */
[----:B------:R-:W-:Y:S01]  /*25c0*/  LOP3.LUT P0, RZ, R49, 0x2, RZ, 0xc0, !PT ;  /* 0x0000000231ff7812 */ /* 0x000fe2000780c0ff */
[----:B------:R-:W-:-:S02]  /*25d0*/  IMAD.WIDE R6, R163, 0x2, RZ ;  /* 0x00000002a3067825 */ /* 0x000fc400078e02ff */
[----:B------:R-:W5:Y:S04]  /*25e0*/  LDSM.16.M88.4 R56, [R236+0x5100] ;  /* 0x00510000ec38783b */ /* 0x000f680000000200 */
[----:B------:R-:W5:Y:S04]  /*25f0*/  LDSM.16.M88.4 R60, [R236+0x5900] ;  /* 0x00590000ec3c783b */ /* 0x000f680000000200 */
[----:B--2---:R-:W2:Y:S04]  /*2600*/  LDSM.16.M88.4 R16, [R243+0x8100] ;  /* 0x00810000f310783b */ /* 0x004ea80000000200 */
[----:B-1----:R-:W1:Y:S04]  /*2610*/  SHFL.IDX PT, R13, R3, 0x2, 0x181f ;  /* 0x00581f00030d7f89 */ /* 0x002e6800000e0000 */
[----:B------:R-:W-:Y:S04]  /*2620*/  SHFL.IDX PT, R35, R0, 0x2, 0x181f ;  /* 0x00581f0000237f89 */ /* 0x000fe800000e0000 */
[----:B------:R-:W1:Y:S04]  /*2630*/  SHFL.IDX PT, R5, R3, RZ, 0x181f ;  /* 0x00181fff03057589 */ /* 0x000e6800000e0000 */
[----:B------:R-:W1:Y:S04]  /*2640*/  SHFL.IDX PT, R12, R3, 0x1, 0x181f ;  /* 0x00381f00030c7f89 */ /* 0x000e6800000e0000 */
[----:B---3--:R-:W3:Y:S04]  /*2650*/  SHFL.IDX PT, R14, R0, RZ, 0x181f ;  /* 0x00181fff000e7589 */ /* 0x008ee800000e0000 */
[----:B------:R-:W1:Y:S01]  /*2660*/  SHFL.IDX PT, R3, R3, 0x3, 0x181f ;  /* 0x00781f0003037f89 */ /* 0x000e6200000e0000 */
[C---:B----4-:R-:W-:Y:S03]  /*2670*/  HMMA.16816.F32.BF16 R64, R8.reuse, R20, RZ ;  /* 0x000000140840723c */ /* 0x050fe600000418ff */
[----:B------:R-:W4:Y:S04]  /*2680*/  SHFL.IDX PT, R15, R0, 0x1, 0x181f ;  /* 0x00381f00000f7f89 */ /* 0x000f2800000e0000 */
[----:B------:R1:W2:Y:S01]  /*2690*/  SHFL.IDX PT, R34, R0, 0x3, 0x181f ;  /* 0x00781f0000227f89 */ /* 0x0002a200000e0000 */
[C---:B-----5:R-:W-:Y:S08]  /*26a0*/  HMMA.16816.F32.BF16 R76, R8.reuse, R36, RZ ;  /* 0x00000024084c723c */ /* 0x060ff000000418ff */
[C---:B------:R-:W-:Y:S08]  /*26b0*/  HMMA.16816.F32.BF16 R84, R8.reuse, R56, RZ ;  /* 0x000000380854723c */ /* 0x040ff000000418ff */
[----:B------:R-:W-:Y:S01]  /*26c0*/  HMMA.16816.F32.BF16 R92, R8, R60, RZ ;  /* 0x0000003c085c723c */ /* 0x000fe200000418ff */
[----:B-1----:R-:W-:-:S07]  /*26d0*/  IADD3 R0, R236, 0x4100, RZ ;  /* 0x00004100ec007810 */ /* 0x002fce0007ffe0ff */
[----:B------:R-:W-:Y:S01]  /*26e0*/  HMMA.16816.F32.BF16 R104, R8, R22, RZ ;  /* 0x000000160868723c */ /* 0x000fe200000418ff */
[----:B------:R-:W-:Y:S01]  /*26f0*/  @P0 IADD3 R247, R0, -0x20, RZ ;  /* 0xffffffe000f70810 */ /* 0x000fe20007ffe0ff */
[----:B------:R-:W-:-:S03]  /*2700*/  IMAD.MOV.U32 R0, RZ, RZ, 0x40 ;  /* 0x00000040ff007424 */ /* 0x000fc600078e00ff */
[C---:B------:R-:W-:Y:S01]  /*2710*/  IADD3 R252, R247.reuse, 0x2000, RZ ;  /* 0x00002000f7fc7810 */ /* 0x040fe20007ffe0ff */
[----:B------:R-:W-:Y:S02]  /*2720*/  LDSM.16.M88.4 R52, [R247] ;  /* 0x00000000f734783b */ /* 0x000fe40000000200 */
[C---:B------:R-:W-:Y:S01]  /*2730*/  HMMA.16816.F32.BF16 R120, R8.reuse, R38, RZ ;  /* 0x000000260878723c */ /* 0x040fe200000418ff */
[C---:B------:R-:W-:Y:S01]  /*2740*/  IADD3 R251, R247.reuse, 0x2800, RZ ;  /* 0x00002800f7fb7810 */ /* 0x040fe20007ffe0ff */
[----:B------:R-:W-:Y:S01]  /*2750*/  LDSM.16.M88.4 R44, [R247+0x800] ;  /* 0x00080000f72c783b */ /* 0x000fe20000000200 */
[C---:B------:R-:W-:Y:S02]  /*2760*/  IADD3 R250, R247.reuse, 0x3000, RZ ;  /* 0x00003000f7fa7810 */ /* 0x040fe40007ffe0ff */
[----:B------:R-:W-:Y:S01]  /*2770*/  IADD3 R249, R247, 0x3800, RZ ;  /* 0x00003800f7f97810 */ /* 0x000fe20007ffe0ff */
[----:B------:R-:W-:Y:S02]  /*2780*/  LDSM.16.M88.4 R40, [R247+0x1000] ;  /* 0x00100000f728783b */ /* 0x000fe40000000200 */
[C---:B------:R-:W-:Y:S08]  /*2790*/  HMMA.16816.F32.BF16 R124, R8.reuse, R58, RZ ;  /* 0x0000003a087c723c */ /* 0x040ff000000418ff */
[----:B------:R-:W-:Y:S07]  /*27a0*/  HMMA.16816.F32.BF16 R128, R8, R62, RZ ;  /* 0x0000003e0880723c */ /* 0x000fee00000418ff */
[----:B------:R-:W-:Y:S01]  /*27b0*/  IMAD.WIDE R8, R164, 0x2, RZ ;  /* 0x00000002a4087825 */ /* 0x000fe200078e02ff */
[----:B--2---:R-:W-:Y:S04]  /*27c0*/  HMMA.16816.F32.BF16 R132, R16, R20, RZ ;  /* 0x000000141084723c */ /* 0x004fe800000418ff */
[----:B------:R-:W-:-:S02]  /*27d0*/  IADD3 R26, P1, R8, R13, RZ ;  /* 0x0000000d081a7210 */ /* 0x000fc40007f3e0ff */
[----:B------:R-:W-:Y:S02]  /*27e0*/  IADD3 R30, P0, R5, R8, RZ ;  /* 0x00000008051e7210 */ /* 0x000fe40007f1e0ff */
[----:B------:R-:W-:Y:S01]  /*27f0*/  IADD3 R28, P3, R8, R12, RZ ;  /* 0x0000000c081c7210 */ /* 0x000fe20007f7e0ff */
[----:B------:R-:W-:Y:S01]  /*2800*/  IMAD.X R27, R9, 0x1, R35, P1 ;  /* 0x00000001091b7824 */ /* 0x000fe200008e0623 */
[----:B------:R-:W-:Y:S01]  /*2810*/  IADD3 R24, P1, R5, R6, RZ ;  /* 0x0000000605187210 */ /* 0x000fe20007f3e0ff */
[----:B---3--:R-:W-:Y:S01]  /*2820*/  IMAD.X R31, R14, 0x1, R9, P0 ;  /* 0x000000010e1f7824 */ /* 0x008fe200000e0609 */
[----:B------:R-:W-:Y:S01]  /*2830*/  IADD3 R32, P0, R8, R3, RZ ;  /* 0x0000000308207210 */ /* 0x000fe20007f1e0ff */
[C---:B----4-:R-:W-:Y:S01]  /*2840*/  IMAD.X R29, R9.reuse, 0x1, R15, P3 ;  /* 0x00000001091d7824 */ /* 0x050fe200018e060f */
[----:B------:R-:W-:Y:S01]  /*2850*/  ISETP.GE.AND P3, PT, R164, c[0x0][0x1d4], PT ;  /* 0x00007500a4007a0c */ /* 0x000fe20003f66270 */
[----:B------:R-:W-:Y:S01]  /*2860*/  IMAD.X R25, R14, 0x1, R7, P1 ;  /* 0x000000010e197824 */ /* 0x000fe200008e0607 */
[----:B------:R-:W-:Y:S01]  /*2870*/  IADD3 R20, P1, R6, R13, RZ ;  /* 0x0000000d06147210 */ /* 0x000fe20007f3e0ff */
[----:B------:R-:W-:Y:S01]  /*2880*/  HMMA.16816.F32.BF16 R108, R16, R22, RZ ;  /* 0x00000016106c723c */ /* 0x000fe200000418ff */
[----:B------:R-:W-:Y:S01]  /*2890*/  IMAD.X R33, R9, 0x1, R34, P0 ;  /* 0x0000000109217824 */ /* 0x000fe200000e0622 */
[----:B------:R-:W-:Y:S01]  /*28a0*/  IADD3 R5, R247, 0x1000, RZ ;  /* 0x00001000f7057810 */ /* 0x000fe20007ffe0ff */
[----:B------:R-:W-:Y:S01]  /*28b0*/  LDSM.16.M88.4 R8, [R245+0x8100] ;  /* 0x00810000f508783b */ /* 0x000fe20000000200 */
[----:B------:R-:W-:Y:S01]  /*28c0*/  IMAD.X R21, R7, 0x1, R35, P1 ;  /* 0x0000000107157824 */ /* 0x000fe200008e0623 */
[----:B------:R-:W-:-:S02]  /*28d0*/  ISETP.LT.OR P1, PT, R48, 0x1, P3 ;  /* 0x000000013000780c */ /* 0x000fc40001f21670 */
[C---:B------:R-:W-:Y:S01]  /*28e0*/  IADD3 R22, P0, R6.reuse, R12, RZ ;  /* 0x0000000c06167210 */ /* 0x040fe20007f1e0ff */
[C---:B------:R-:W-:Y:S04]  /*28f0*/  HMMA.16816.F32.BF16 R100, R16.reuse, R36, RZ ;  /* 0x000000241064723c */ /* 0x040fe800000418ff */
[----:B------:R-:W-:Y:S01]  /*2900*/  IMAD.X R23, R7, 0x1, R15, P0 ;  /* 0x0000000107177824 */ /* 0x000fe200000e060f */
[----:B------:R-:W-:Y:S01]  /*2910*/  IADD3 R6, P0, R6, R3, RZ ;  /* 0x0000000306067210 */ /* 0x000fe20007f1e0ff */
[----:B------:R-:W1:Y:S01]  /*2920*/  LDSM.16.M88.4 R12, [R245+0xa100] ;  /* 0x00a10000f50c783b */ /* 0x000e620000000200 */
[----:B------:R-:W-:Y:S01]  /*2930*/  IADD3 R3, R161, 0x100, RZ ;  /* 0x00000100a1037810 */ /* 0x000fe20007ffe0ff */
[C---:B------:R-:W-:Y:S02]  /*2940*/  HMMA.16816.F32.BF16 R96, R16.reuse, R38, RZ ;  /* 0x000000261060723c */ /* 0x040fe400000418ff */
[----:B------:R-:W-:Y:S01]  /*2950*/  IMAD.X R7, R7, 0x1, R34, P0 ;  /* 0x0000000107077824 */ /* 0x000fe200000e0622 */
[C---:B------:R-:W-:Y:S01]  /*2960*/  ISETP.LT.OR P0, PT, R48.reuse, 0x1, P2 ;  /* 0x000000013000780c */ /* 0x040fe20001701670 */
[----:B------:R-:W2:Y:S04]  /*2970*/  LDSM.16.M88.4 R36, [R247+0x1800] ;  /* 0x00180000f724783b */ /* 0x000ea80000000200 */
[----:B------:R-:W-:Y:S01]  /*2980*/  @!PT LDS RZ, [RZ] ;  /* 0x00000000fffff984 */ /* 0x000fe20000000800 */
[----:B------:R-:W-:Y:S01]  /*2990*/  @!PT LDS RZ, [RZ] ;  /* 0x00000000fffff984 */ /* 0x000fe20000000800 */
[----:B------:R-:W-:Y:S01]  /*29a0*/  @!PT LDS RZ, [RZ] ;  /* 0x00000000fffff984 */ /* 0x000fe20000000800 */
[----:B------:R3:W-:Y:S01]  /*29b0*/  LDGSTS.E.BYPASS.LTC128B.128 [R161+0x100], [R30.64], !P1 ;  /* 0x001000001ea17fae */ /* 0x0007e2000c901d4e */
[C---:B------:R-:W-:Y:S01]  /*29c0*/  ISETP.LT.OR P1, PT, R48.reuse, 0x11, P3 ;  /* 0x000000113000780c */ /* 0x040fe20001f21670 */
[C---:B------:R-:W-:Y:S02]  /*29d0*/  HMMA.16816.F32.BF16 R72, R16.reuse, R60, RZ ;  /* 0x0000003c1048723c */ /* 0x040fe400000418ff */
[----:B------:R4:W-:Y:S04]  /*29e0*/  STL [R1+0x50], R3 ;  /* 0x0000500301007387 */ /* 0x0009e80000100800 */
[----:B------:R5:W-:Y:S01]  /*29f0*/  LDGSTS.E.BYPASS.LTC128B.128 [R161+0x2100], [R24.64], !P0 ;  /* 0x0210000018a17fae */ /* 0x000be2000c101d4e */
[C---:B------:R-:W-:Y:S01]  /*2a00*/  ISETP.LT.OR P0, PT, R48.reuse, 0x11, P2 ;  /* 0x000000113000780c */ /* 0x040fe20001701670 */
[----:B------:R-:W-:Y:S04]  /*2a10*/  HMMA.16816.F32.BF16 R68, R16, R62, RZ ;  /* 0x0000003e1044723c */ /* 0x000fe800000418ff */
[----:B------:R3:W-:Y:S01]  /*2a20*/  LDGSTS.E.BYPASS.LTC128B.128 [R161+0x900], [R28.64], !P1 ;  /* 0x009000001ca17fae */ /* 0x0007e2000c901d4e */
[----:B------:R-:W-:-:S02]  /*2a30*/  ISETP.LT.OR P1, PT, R48, 0x21, P3 ;  /* 0x000000213000780c */ /* 0x000fc40001f21670 */
[C---:B------:R-:W-:Y:S01]  /*2a40*/  ISETP.LT.OR P3, PT, R48.reuse, 0x31, P3 ;  /* 0x000000313000780c */ /* 0x040fe20001f61670 */
[C---:B------:R-:W-:Y:S04]  /*2a50*/  HMMA.16816.F32.BF16 R88, R16.reuse, R56, RZ ;  /* 0x000000381058723c */ /* 0x040fe800000418ff */
[----:B------:R2:W-:Y:S01]  /*2a60*/  LDGSTS.E.BYPASS.LTC128B.128 [R161+0x2900], [R22.64], !P0 ;  /* 0x0290000016a17fae */ /* 0x0005e2000c101d4e */
[C---:B------:R-:W-:Y:S02]  /*2a70*/  ISETP.LT.OR P0, PT, R48.reuse, 0x21, P2 ;  /* 0x000000213000780c */ /* 0x040fe40001701670 */
[----:B------:R-:W-:Y:S01]  /*2a80*/  ISETP.LT.OR P2, PT, R48, 0x31, P2 ;  /* 0x000000313000780c */ /* 0x000fe20001741670 */
[----:B------:R-:W-:Y:S02]  /*2a90*/  HMMA.16816.F32.BF16 R80, R16, R58, RZ ;  /* 0x0000003a1050723c */ /* 0x000fe400000418ff */
[----:B------:R5:W-:Y:S01]  /*2aa0*/  LDGSTS.E.BYPASS.LTC128B.128 [R161+0x1100], [R26.64], !P1 ;  /* 0x011000001aa17fae */ /* 0x000be2000c901d4e */
[----:B------:R-:W-:-:S02]  /*2ab0*/  LOP3.LUT P1, RZ, R49, 0x4, RZ, 0xc0, !PT ;  /* 0x0000000431ff7812 */ /* 0x000fc4000782c0ff */
[----:B----4-:R-:W-:Y:S02]  /*2ac0*/  IADD3 R3, R247, 0x800, RZ ;  /* 0x00000800f7037810 */ /* 0x010fe40007ffe0ff */
[----:B------:R-:W-:Y:S01]  /*2ad0*/  SEL R0, R0, 0xffffffc0, !P1 ;  /* 0xffffffc000007807 */ /* 0x000fe20004800000 */
[C---:B-1----:R-:W-:Y:S02]  /*2ae0*/  HMMA.16816.F32.BF16 R16, R12.reuse, R44, R76 ;  /* 0x0000002c0c10723c */ /* 0x042fe4000004184c */
[----:B------:R1:W-:Y:S01]  /*2af0*/  LDGSTS.E.BYPASS.LTC128B.128 [R161+0x3100], [R20.64], !P0 ;  /* 0x0310000014a17fae */ /* 0x0003e2000c101d4e */
[----:B------:R-:W-:Y:S01]  /*2b00*/  PLOP3.LUT P0, PT, PT, PT, UP0, 0x80, 0x0 ;  /* 0x000000000000781c */ /* 0x000fe20003f0f008 */
[----:B------:R-:W-:Y:S02]  /*2b10*/  IMAD.IADD R242, R236, 0x1, R0 ;  /* 0x00000001ecf27824 */ /* 0x000fe400078e0200 */
[----:B------:R4:W-:Y:S01]  /*2b20*/  LDGSTS.E.BYPASS.LTC128B.128 [R161+0x1900], [R32.64], !P3 ;  /* 0x0190000020a17fae */ /* 0x0009e2000d901d4e */
[----:B------:R-:W-:Y:S01]  /*2b30*/  IMAD.IADD R241, R0, 0x1, R247 ;  /* 0x0000000100f17824 */ /* 0x000fe200078e02f7 */
[----:B---3--:R-:W-:Y:S01]  /*2b40*/  HMMA.16816.F32.BF16 R28, R12, R52, R64 ;  /* 0x000000340c1c723c */ /* 0x008fe20000041840 */
[----:B------:R-:W-:Y:S01]  /*2b50*/  LOP3.LUT R0, R156, R157, RZ, 0xfc, !PT ;  /* 0x0000009d9c007212 */ /* 0x000fe200078efcff */
[----:B------:R3:W-:Y:S01]  /*2b60*/  LDGSTS.E.BYPASS.LTC128B.128 [R161+0x3900], [R6.64], !P2 ;  /* 0x0390000006a17fae */ /* 0x0007e2000d101d4e */
[----:B------:R-:W-:-:S03]  /*2b70*/  ISETP.GT.AND P3, PT, R167, 0x3f, PT ;  /* 0x0000003fa700780c */ /* 0x000fc60003f64270 */
[----:B------:R-:W-:Y:S02]  /*2b80*/  LDSM.16.M88.4 R64, [R242+0x4100] ;  /* 0x00410000f240783b */ /* 0x000fe40000000200 */
[C---:B------:R-:W-:Y:S02]  /*2b90*/  HMMA.16816.F32.BF16 R76, R12.reuse, R40, R84 ;  /* 0x000000280c4c723c */ /* 0x040fe40000041854 */
[----:B------:R-:W-:Y:S04]  /*2ba0*/  LDSM.16.M88.4 R60, [R242+0x4900] ;  /* 0x00490000f23c783b */ /* 0x000fe80000000200 */
[----:B------:R-:W-:Y:S02]  /*2bb0*/  LDSM.16.M88.4 R56, [R242+0x5100] ;  /* 0x00510000f238783b */ /* 0x000fe40000000200 */
[C---:B--2---:R-:W-:Y:S02]  /*2bc0*/  HMMA.16816.F32.BF16 R84, R12.reuse, R36, R92 ;  /* 0x000000240c54723c */ /* 0x044fe4000004185c */
[----:B------:R-:W-:Y:S04]  /*2bd0*/  LDSM.16.M88.4 R48, [R242+0x5900] ;  /* 0x00590000f230783b */ /* 0x000fe80000000200 */
[----:B-1----:R-:W1:Y:S02]  /*2be0*/  LDSM.16.M88.4 R20, [R244+0xa100] ;  /* 0x00a10000f414783b */ /* 0x002e640000000200 */
[C---:B------:R-:W-:Y:S02]  /*2bf0*/  HMMA.16816.F32.BF16 R92, R12.reuse, R54, R104 ;  /* 0x000000360c5c723c */ /* 0x040fe40000041868 */
[----:B----4-:R-:W-:Y:S04]  /*2c00*/  LDSM.16.M88.4 R32, [R241] ;  /* 0x00000000f120783b */ /* 0x010fe80000000200 */
[----:B-----5:R-:W-:Y:S02]  /*2c10*/  LDSM.16.M88.4 R24, [R241+0x1000] ;  /* 0x00100000f118783b */ /* 0x020fe40000000200 */
[C---:B------:R-:W-:Y:S02]  /*2c20*/  HMMA.16816.F32.BF16 R120, R12.reuse, R46, R120 ;  /* 0x0000002e0c78723c */ /* 0x040fe40000041878 */
[----:B------:R-:W0:Y:S04]  /*2c30*/  LDGDEPBAR ;  /* 0x00000000000079af */ /* 0x000e280000000000 */
[----:B------:R2:W-:Y:S02]  /*2c40*/  STL [R1+0x8], R3 ;  /* 0x0000080301007387 */ /* 0x0005e40000100800 */
[C---:B------:R-:W-:Y:S08]  /*2c50*/  HMMA.16816.F32.BF16 R124, R12.reuse, R42, R124 ;  /* 0x0000002a0c7c723c */ /* 0x040ff0000004187c */
[----:B------:R-:W-:Y:S01]  /*2c60*/  HMMA.16816.F32.BF16 R128, R12, R38, R128 ;  /* 0x000000260c80723c */ /* 0x000fe20000041880 */
[----:B------:R-:W4:Y:S07]  /*2c70*/  LDSM.16.M88.4 R12, [R244+0x8100] ;  /* 0x00810000f40c783b */ /* 0x000f2e0000000200 */
[----:B------:R-:W-:Y:S01]  /*2c80*/  HMMA.16816.F32.BF16 R140, R8, R40, R88 ;  /* 0x00000028088c723c */ /* 0x000fe20000041858 */
[----:B--2---:R-:W-:-:S07]  /*2c90*/  IADD3 R3, R247, 0x1800, RZ ;  /* 0x00001800f7037810 */ /* 0x004fce0007ffe0ff */
[C---:B------:R-:W-:Y:S08]  /*2ca0*/  HMMA.16816.F32.BF16 R132, R8.reuse, R52, R132 ;  /* 0x000000340884723c */ /* 0x040ff00000041884 */
[C---:B------:R-:W-:Y:S08]  /*2cb0*/  HMMA.16816.F32.BF16 R88, R8.reuse, R54, R108 ;  /* 0x000000360858723c */ /* 0x040ff0000004186c */
[C---:B------:R-:W-:Y:S08]  /*2cc0*/  HMMA.16816.F32.BF16 R136, R8.reuse, R44, R100 ;  /* 0x0000002c0888723c */ /* 0x040ff00000041864 */
[C---:B------:R-:W-:Y:S08]  /*2cd0*/  HMMA.16816.F32.BF16 R144, R8.reuse, R36, R72 ;  /* 0x000000240890723c */ /* 0x040ff00000041848 */
[C---:B------:R-:W-:Y:S08]  /*2ce0*/  HMMA.16816.F32.BF16 R108, R8.reuse, R46, R96 ;  /* 0x0000002e086c723c */ /* 0x040ff00000041860 */
[C---:B------:R-:W-:Y:S01]  /*2cf0*/  HMMA.16816.F32.BF16 R112, R8.reuse, R42, R80 ;  /* 0x0000002a0870723c */ /* 0x040fe20000041850 */
[----:B------:R-:W-:Y:S07]  /*2d00*/  LDSM.16.M88.4 R40, [R241+0x1800] ;  /* 0x00180000f128783b */ /* 0x000fee0000000200 */
[----:B------:R-:W-:Y:S01]  /*2d10*/  HMMA.16816.F32.BF16 R104, R8, R38, R68 ;  /* 0x000000260868723c */ /* 0x000fe20000041844 */
[----:B------:R-:W2:Y:S07]  /*2d20*/  LDSM.16.M88.4 R8, [R246+0xa100] ;  /* 0x00a10000f608783b */ /* 0x000eae0000000200 */
[C---:B-1----:R-:W-:Y:S01]  /*2d30*/  HMMA.16816.F32.BF16 R100, R20.reuse, R64, R28 ;  /* 0x000000401464723c */ /* 0x042fe2000004181c */
[----:B------:R-:W1:Y:S07]  /*2d40*/  LDSM.16.M88.4 R28, [R241+0x800] ;  /* 0x00080000f11c783b */ /* 0x000e6e0000000200 */
[C---:B------:R-:W-:Y:S01]  /*2d50*/  HMMA.16816.F32.BF16 R116, R20.reuse, R60, R16 ;  /* 0x0000003c1474723c */ /* 0x040fe20000041810 */
[----:B------:R-:W5:Y:S07]  /*2d60*/  LDSM.16.M88.4 R16, [R246+0x8100] ;  /* 0x00810000f610783b */ /* 0x000f6e0000000200 */
[C---:B------:R-:W-:Y:S08]  /*2d70*/  HMMA.16816.F32.BF16 R96, R20.reuse, R56, R76 ;  /* 0x000000381460723c */ /* 0x040ff0000004184c */
[C---:B------:R-:W-:Y:S08]  /*2d80*/  HMMA.16816.F32.BF16 R52, R20.reuse, R48, R84 ;  /* 0x000000301434723c */ /* 0x040ff00000041854 */
[C---:B------:R-:W-:Y:S08]  /*2d90*/  HMMA.16816.F32.BF16 R80, R20.reuse, R66, R92 ;  /* 0x000000421450723c */ /* 0x040ff0000004185c */
[C---:B------:R-:W-:Y:S08]  /*2da0*/  HMMA.16816.F32.BF16 R72, R20.reuse, R62, R120 ;  /* 0x0000003e1448723c */ /* 0x040ff00000041878 */
[C---:B------:R-:W-:Y:S08]  /*2db0*/  HMMA.16816.F32.BF16 R68, R20.reuse, R58, R124 ;  /* 0x0000003a1444723c */ /* 0x040ff0000004187c */
        /* <DEDUP_REMOVED lines=8> */
[----:B------:R-:W-:Y:S01]  /*2e40*/  HMMA.16816.F32.BF16 R48, R12, R50, R104 ;  /* 0x000000320c30723c */ /* 0x000fe20000041868 */
[----:B------:R-:W-:Y:S07]  /*2e50*/  LDSM.16.M88.4 R12, [R243+0xe100] ;  /* 0x00e10000f30c783b */ /* 0x000fee0000000200 */
[C---:B--2---:R-:W-:Y:S08]  /*2e60*/  HMMA.16816.F32.BF16 R88, R8.reuse, R32, R100 ;  /* 0x000000200858723c */ /* 0x044ff00000041864 */
[C---:B------:R-:W-:Y:S08]  /*2e70*/  HMMA.16816.F32.BF16 R104, R8.reuse, R34, R80 ;  /* 0x000000220868723c */ /* 0x040ff00000041850 */
[C---:B-1----:R-:W-:Y:S08]  /*2e80*/  HMMA.16816.F32.BF16 R124, R8.reuse, R28, R116 ;  /* 0x0000001c087c723c */ /* 0x042ff00000041874 */
[C---:B------:R-:W-:Y:S08]  /*2e90*/  HMMA.16816.F32.BF16 R136, R8.reuse, R26, R68 ;  /* 0x0000001a0888723c */ /* 0x040ff00000041844 */
[----:B------:R-:W-:Y:S01]  /*2ea0*/  HMMA.16816.F32.BF16 R128, R8, R42, R44 ;  /* 0x0000002a0880723c */ /* 0x000fe2000004182c */
[----:B------:R-:W1:Y:S07]  /*2eb0*/  LDSM.16.M88.4 R44, [R236+0x6900] ;  /* 0x00690000ec2c783b */ /* 0x000e6e0000000200 */
[C---:B-----5:R-:W-:Y:S08]  /*2ec0*/  HMMA.16816.F32.BF16 R84, R16.reuse, R32, R84 ;  /* 0x000000201054723c */ /* 0x060ff00000041854 */
[C---:B------:R-:W-:Y:S01]  /*2ed0*/  HMMA.16816.F32.BF16 R68, R16.reuse, R34, R76 ;  /* 0x000000221044723c */ /* 0x040fe2000004184c */
[----:B------:R-:W-:Y:S07]  /*2ee0*/  LDSM.16.M88.4 R32, [R247+0x2000] ;  /* 0x00200000f720783b */ /* 0x000fee0000000200 */
[C---:B------:R-:W-:Y:S08]  /*2ef0*/  HMMA.16816.F32.BF16 R120, R16.reuse, R28, R64 ;  /* 0x0000001c1078723c */ /* 0x040ff00000041840 */
[C---:B------:R-:W-:Y:S08]  /*2f00*/  HMMA.16816.F32.BF16 R116, R16.reuse, R30, R60 ;  /* 0x0000001e1074723c */ /* 0x040ff0000004183c */
[C---:B------:R-:W-:Y:S01]  /*2f10*/  HMMA.16816.F32.BF16 R112, R16.reuse, R24, R36 ;  /* 0x000000181070723c */ /* 0x040fe20000041824 */
[----:B------:R-:W-:Y:S07]  /*2f20*/  LDSM.16.M88.4 R36, [R236+0x7100] ;  /* 0x00710000ec24783b */ /* 0x000fee0000000200 */
[C---:B------:R-:W-:Y:S01]  /*2f30*/  HMMA.16816.F32.BF16 R92, R16.reuse, R26, R56 ;  /* 0x0000001a105c723c */ /* 0x040fe20000041838 */
[----:B------:R-:W-:Y:S07]  /*2f40*/  LDSM.16.M88.4 R56, [R247+0x3800] ;  /* 0x00380000f738783b */ /* 0x000fee0000000200 */
[C---:B------:R-:W-:Y:S01]  /*2f50*/  HMMA.16816.F32.BF16 R100, R16.reuse, R40, R20 ;  /* 0x000000281064723c */ /* 0x040fe20000041814 */
[----:B------:R-:W-:Y:S07]  /*2f60*/  LDSM.16.M88.4 R20, [R236+0x7900] ;  /* 0x00790000ec14783b */ /* 0x000fee0000000200 */
[----:B------:R-:W-:Y:S01]  /*2f70*/  HMMA.16816.F32.BF16 R80, R16, R42, R48 ;  /* 0x0000002a1050723c */ /* 0x000fe20000041830 */
[----:B------:R-:W2:Y:S04]  /*2f80*/  LDSM.16.M88.4 R16, [R243+0xc100] ;  /* 0x00c10000f310783b */ /* 0x000ea80000000200 */
[----:B------:R-:W-:Y:S03]  /*2f90*/  LDSM.16.M88.4 R48, [R247+0x3000] ;  /* 0x00300000f730783b */ /* 0x000fe60000000200 */
[C---:B------:R-:W-:Y:S01]  /*2fa0*/  HMMA.16816.F32.BF16 R108, R8.reuse, R30, R72 ;  /* 0x0000001e086c723c */ /* 0x040fe20000041848 */
[----:B------:R-:W-:Y:S07]  /*2fb0*/  LDSM.16.M88.4 R28, [R247+0x2800] ;  /* 0x00280000f71c783b */ /* 0x000fee0000000200 */
[C---:B------:R-:W-:Y:S01]  /*2fc0*/  HMMA.16816.F32.BF16 R132, R8.reuse, R40, R52 ;  /* 0x000000280884723c */ /* 0x040fe20000041834 */
[----:B------:R-:W4:Y:S07]  /*2fd0*/  LDSM.16.M88.4 R52, [R236+0x6100] ;  /* 0x00610000ec34783b */ /* 0x000f2e0000000200 */
[----:B------:R-:W-:Y:S01]  /*2fe0*/  HMMA.16816.F32.BF16 R96, R8, R24, R96 ;  /* 0x000000180860723c */ /* 0x000fe20000041860 */
[----:B------:R-:W5:Y:S04]  /*2ff0*/  LDSM.16.M88.4 R24, [R245+0xc100] ;  /* 0x00c10000f518783b */ /* 0x000f680000000200 */
[----:B------:R-:W3:Y:S03]  /*3000*/  LDSM.16.M88.4 R8, [R245+0xe100] ;  /* 0x00e10000f508783b */ /* 0x000ee60000000200 */
[C---:B-1----:R-:W-:Y:S08]  /*3010*/  HMMA.16816.F32.BF16 R64, R12.reuse, R44, R124 ;  /* 0x0000002c0c40723c */ /* 0x042ff0000004187c */
[----:B------:R-:W-:Y:S08]  /*3020*/  HMMA.16816.F32.BF16 R60, R12, R46, R108 ;  /* 0x0000002e0c3c723c */ /* 0x000ff0000004186c */
[C---:B--2---:R-:W-:Y:S08]  /*3030*/  HMMA.16816.F32.BF16 R40, R16.reuse, R44, R120 ;  /* 0x0000002c1028723c */ /* 0x044ff00000041878 */
[----:B------:R-:W-:Y:S08]  /*3040*/  HMMA.16816.F32.BF16 R44, R16, R46, R116 ;  /* 0x0000002e102c723c */ /* 0x000ff00000041874 */
[C---:B----4-:R-:W-:Y:S08]  /*3050*/  HMMA.16816.F32.BF16 R76, R12.reuse, R52, R88 ;  /* 0x000000340c4c723c */ /* 0x050ff00000041858 */
[----:B------:R-:W-:Y:S08]  /*3060*/  HMMA.16816.F32.BF16 R72, R12, R54, R104 ;  /* 0x000000360c48723c */ /* 0x000ff00000041868 */
[C---:B------:R-:W-:Y:S08]  /*3070*/  HMMA.16816.F32.BF16 R84, R16.reuse, R52, R84 ;  /* 0x000000341054723c */ /* 0x040ff00000041854 */
[----:B------:R-:W-:Y:S01]  /*3080*/  HMMA.16816.F32.BF16 R68, R16, R54, R68 ;  /* 0x000000361044723c */ /* 0x000fe20000041844 */
[----:B------:R-:W-:Y:S07]  /*3090*/  LDSM.16.M88.4 R52, [R242+0x6100] ;  /* 0x00610000f234783b */ /* 0x000fee0000000200 */
        /* <DEDUP_REMOVED lines=8> */
[----:B------:R-:W-:Y:S01]  /*3120*/  HMMA.16816.F32.BF16 R80, R16, R22, R80 ;  /* 0x000000161050723c */ /* 0x000fe20000041850 */
[----:B------:R-:W1:Y:S04]  /*3130*/  LDSM.16.M88.4 R20, [R244+0xe100] ;  /* 0x00e10000f414783b */ /* 0x000e680000000200 */
[----:B------:R-:W2:Y:S03]  /*3140*/  LDSM.16.M88.4 R16, [R244+0xc100] ;  /* 0x00c10000f410783b */ /* 0x000ea60000000200 */
[C---:B-----5:R-:W-:Y:S01]  /*3150*/  HMMA.16816.F32.BF16 R116, R24.reuse, R30, R44 ;  /* 0x0000001e1874723c */ /* 0x060fe2000004182c */
[----:B------:R-:W4:Y:S07]  /*3160*/  LDSM.16.M88.4 R44, [R242+0x6900] ;  /* 0x00690000f22c783b */ /* 0x000f2e0000000200 */
[-C--:B------:R-:W-:Y:S01]  /*3170*/  HMMA.16816.F32.BF16 R124, R24, R28.reuse, R40 ;  /* 0x0000001c187c723c */ /* 0x080fe20000041828 */
[----:B------:R-:W5:Y:S07]  /*3180*/  LDSM.16.M88.4 R40, [R242+0x7100] ;  /* 0x00710000f228783b */ /* 0x000f6e0000000200 */
[C---:B---3--:R-:W-:Y:S08]  /*3190*/  HMMA.16816.F32.BF16 R148, R8.reuse, R28, R64 ;  /* 0x0000001c0894723c */ /* 0x048ff00000041840 */
[C---:B------:R-:W-:Y:S01]  /*31a0*/  HMMA.16816.F32.BF16 R144, R8.reuse, R30, R60 ;  /* 0x0000001e0890723c */ /* 0x040fe2000004183c */
[----:B------:R-:W-:Y:S07]  /*31b0*/  LDSM.16.M88.4 R28, [R241+0x3000] ;  /* 0x00300000f11c783b */ /* 0x000fee0000000200 */
[C---:B------:R-:W-:Y:S08]  /*31c0*/  HMMA.16816.F32.BF16 R120, R8.reuse, R32, R76 ;  /* 0x000000200878723c */ /* 0x040ff0000004184c */
[----:B------:R-:W-:Y:S08]  /*31d0*/  HMMA.16816.F32.BF16 R152, R8, R34, R72 ;  /* 0x000000220898723c */ /* 0x000ff00000041848 */
[C---:B------:R-:W-:Y:S08]  /*31e0*/  HMMA.16816.F32.BF16 R64, R24.reuse, R32, R84 ;  /* 0x000000201840723c */ /* 0x040ff00000041854 */
[----:B------:R-:W-:Y:S01]  /*31f0*/  HMMA.16816.F32.BF16 R60, R24, R34, R68 ;  /* 0x00000022183c723c */ /* 0x000fe20000041844 */
[----:B------:R-:W-:Y:S07]  /*3200*/  LDSM.16.M88.4 R32, [R241+0x2800] ;  /* 0x00280000f120783b */ /* 0x000fee0000000200 */
[C---:B------:R-:W-:Y:S08]  /*3210*/  HMMA.16816.F32.BF16 R140, R8.reuse, R48, R96 ;  /* 0x00000030088c723c */ /* 0x040ff00000041860 */
[C---:B------:R-:W-:Y:S08]  /*3220*/  HMMA.16816.F32.BF16 R136, R8.reuse, R50, R108 ;  /* 0x000000320888723c */ /* 0x040ff0000004186c */
[C---:B------:R-:W-:Y:S08]  /*3230*/  HMMA.16816.F32.BF16 R132, R8.reuse, R56, R104 ;  /* 0x000000380884723c */ /* 0x040ff00000041868 */
[----:B------:R-:W-:Y:S01]  /*3240*/  HMMA.16816.F32.BF16 R128, R8, R58, R88 ;  /* 0x0000003a0880723c */ /* 0x000fe20000041858 */
[----:B------:R-:W3:Y:S07]  /*3250*/  LDSM.16.M88.4 R8, [R248+0xe100] ;  /* 0x00e10000f808783b */ /* 0x000eee0000000200 */
[C---:B------:R-:W-:Y:S01]  /*3260*/  HMMA.16816.F32.BF16 R112, R24.reuse, R48, R12 ;  /* 0x000000301870723c */ /* 0x040fe2000004180c */
[----:B------:R-:W2:Y:S07]  /*3270*/  LDSM.16.M88.4 R12, [R246+0xc100] ;  /* 0x00c10000f60c783b */ /* 0x000eae0000000200 */
[C---:B------:R-:W-:Y:S01]  /*3280*/  HMMA.16816.F32.BF16 R108, R24.reuse, R50, R92 ;  /* 0x00000032186c723c */ /* 0x040fe2000004185c */
[----:B------:R-:W3:Y:S07]  /*3290*/  LDSM.16.M88.4 R48, [R241+0x2000] ;  /* 0x00200000f130783b */ /* 0x000eee0000000200 */
[C---:B------:R-:W-:Y:S08]  /*32a0*/  HMMA.16816.F32.BF16 R76, R24.reuse, R56, R100 ;  /* 0x00000038184c723c */ /* 0x040ff00000041864 */
[----:B------:R-:W-:Y:S01]  /*32b0*/  HMMA.16816.F32.BF16 R72, R24, R58, R80 ;  /* 0x0000003a1848723c */ /* 0x000fe20000041850 */
[----:B------:R-:W3:Y:S01]  /*32c0*/  LDSM.16.M88.4 R24, [R241+0x3800] ;  /* 0x00380000f118783b */ /* 0x000ee20000000200 */
[----:B------:R-:W-:-:S06]  /*32d0*/  DEPBAR.LE SB0, 0x0 ;  /* 0x000080000000791a */ /* 0x000fcc0000000000 */
[C---:B-1----:R-:W-:Y:S08]  /*32e0*/  HMMA.16816.F32.BF16 R104, R20.reuse, R52, R120 ;  /* 0x000000341468723c */ /* 0x042ff00000041878 */
[----:B------:R-:W-:Y:S08]  /*32f0*/  HMMA.16816.F32.BF16 R100, R20, R54, R152 ;  /* 0x000000361464723c */ /* 0x000ff00000041898 */
[C---:B--2---:R-:W-:Y:S08]  /*3300*/  HMMA.16816.F32.BF16 R64, R16.reuse, R52, R64 ;  /* 0x000000341040723c */ /* 0x044ff00000041840 */
[----:B------:R-:W-:Y:S08]  /*3310*/  HMMA.16816.F32.BF16 R60, R16, R54, R60 ;  /* 0x00000036103c723c */ /* 0x000ff0000004183c */
[C---:B----4-:R-:W-:Y:S08]  /*3320*/  HMMA.16816.F32.BF16 R96, R20.reuse, R44, R148 ;  /* 0x0000002c1460723c */ /* 0x050ff00000041894 */
[----:B------:R-:W-:Y:S08]  /*3330*/  HMMA.16816.F32.BF16 R92, R20, R46, R144 ;  /* 0x0000002e145c723c */ /* 0x000ff00000041890 */
[C---:B------:R-:W-:Y:S08]  /*3340*/  HMMA.16816.F32.BF16 R56, R16.reuse, R44, R124 ;  /* 0x0000002c1038723c */ /* 0x040ff0000004187c */
[----:B------:R-:W-:Y:S08]  /*3350*/  HMMA.16816.F32.BF16 R52, R16, R46, R116 ;  /* 0x0000002e1034723c */ /* 0x000ff00000041874 */
[C---:B-----5:R-:W-:Y:S08]  /*3360*/  HMMA.16816.F32.BF16 R88, R20.reuse, R40, R140 ;  /* 0x000000281458723c */ /* 0x060ff0000004188c */
[C---:B------:R-:W-:Y:S08]  /*3370*/  HMMA.16816.F32.BF16 R84, R20.reuse, R42, R136 ;  /* 0x0000002a1454723c */ /* 0x040ff00000041888 */
[C---:B------:R-:W-:Y:S08]  /*3380*/  HMMA.16816.F32.BF16 R80, R20.reuse, R36, R132 ;  /* 0x000000241450723c */ /* 0x040ff00000041884 */
[----:B------:R-:W-:Y:S08]  /*3390*/  HMMA.16816.F32.BF16 R68, R20, R38, R128 ;  /* 0x000000261444723c */ /* 0x000ff00000041880 */
[C---:B------:R-:W-:Y:S08]  /*33a0*/  HMMA.16816.F32.BF16 R44, R16.reuse, R40, R112 ;  /* 0x00000028102c723c */ /* 0x040ff00000041870 */
[C---:B------:R-:W-:Y:S08]  /*33b0*/  HMMA.16816.F32.BF16 R40, R16.reuse, R42, R108 ;  /* 0x0000002a1028723c */ /* 0x040ff0000004186c */
[C---:B------:R-:W-:Y:S08]  /*33c0*/  HMMA.16816.F32.BF16 R20, R16.reuse, R36, R76 ;  /* 0x000000241014723c */ /* 0x040ff0000004184c */
[----:B------:R-:W-:Y:S08]  /*33d0*/  HMMA.16816.F32.BF16 R16, R16, R38, R72 ;  /* 0x000000261010723c */ /* 0x000ff00000041848 */
[C---:B---3--:R-:W-:Y:S08]  /*33e0*/  HMMA.16816.F32.BF16 R96, R8.reuse, R32, R96 ;  /* 0x000000200860723c */ /* 0x048ff00000041860 */
[C---:B------:R-:W-:Y:S08]  /*33f0*/  HMMA.16816.F32.BF16 R92, R8.reuse, R34, R92 ;  /* 0x00000022085c723c */ /* 0x040ff0000004185c */
        /* <DEDUP_REMOVED lines=10> */
[----:B------:R-:W-:Y:S01]  /*34a0*/  SHF.R.S32.HI R12, RZ, 0x1f, R163 ;  /* 0x0000001fff0c7819 */ /* 0x000fe200000114a3 */
[C---:B------:R-:W-:Y:S04]  /*34b0*/  HMMA.16816.F32.BF16 R104, R8.reuse, R48, R104 ;  /* 0x000000300868723c */ /* 0x040fe80000041868 */
[----:B------:R1:W-:Y:S04]  /*34c0*/  STL [R1+0x8c], R12 ;  /* 0x00008c0c01007387 */ /* 0x0003e80000100800 */
[----:B------:R1:W-:Y:S01]  /*34d0*/  STL [R1+0x4], R5 ;  /* 0x0000040501007387 */ /* 0x0003e20000100800 */
[C---:B------:R-:W-:Y:S03]  /*34e0*/  HMMA.16816.F32.BF16 R100, R8.reuse, R50, R100 ;  /* 0x000000320864723c */ /* 0x040fe60000041864 */
[----:B------:R1:W-:Y:S05]  /*34f0*/  STL [R1], R3 ;  /* 0x0000000301007387 */ /* 0x0003ea0000100800 */
[C---:B------:R-:W-:Y:S08]  /*3500*/  HMMA.16816.F32.BF16 R80, R8.reuse, R24, R80 ;  /* 0x000000180850723c */ /* 0x040ff00000041850 */
[----:B------:R-:W-:Y:S01]  /*3510*/  HMMA.16816.F32.BF16 R68, R8, R26, R68 ;  /* 0x0000001a0844723c */ /* 0x000fe20000041844 */
[----:B------:R-:W-:Y:S06]  /*3520*/  BAR.SYNC.DEFER_BLOCKING 0x0 ;  /* 0x0000000000007b1d */ /* 0x000fec0000010000 */
[----:B------:R-:W-:Y:S05]  /*3530*/  @!P0 BRA `(.L_x_1791) ;  /* 0x0000048000008947 */ /* 0x000fea0003800000 */
[----:B------:R-:W-:Y:S01]  /*3540*/  ULEA UR4, UR6, UR11, 0x6 ;  /* 0x0000000b06047291 */ /* 0x000fe2000f8e303f */
[----:B------:R-:W-:-:S05]  /*3550*/  IMAD.MOV.U32 R9, RZ, RZ, RZ ;  /* 0x000000ffff097224 */ /* 0x000fca00078e00ff */
[----:B-1----:R-:W-:-:S05]  /*3560*/  IMAD.U32 R3, RZ, RZ, UR4 ;  /* 0x00000004ff037e24 */ /* 0x002fca000f8e00ff */
        /* <DEDUP_REMOVED lines=14> */
[----:B------:R-:W-:-:S04]  /*3650*/  IADD3 R13, -R25, 0x10, RZ ;  /* 0x00000010190d7810 */ /* 0x000fc80007ffe1ff */
        /* <DEDUP_REMOVED lines=16> */
[----:B------:R-:W1:Y:S01]  /*3760*/  SHFL.IDX PT, R7, R5, RZ, 0x181f ;  /* 0x00181fff05077589 */ /* 0x000e6200000e0000 */
[----:B------:R-:W-:-:S03]  /*3770*/  SHF.L.U64.HI R6, R164, 0x1, R166 ;  /* 0x00000001a4067819 */ /* 0x000fc600000102a6 */
[----:B------:R-:W2:Y:S04]  /*3780*/  SHFL.IDX PT, R9, R3, RZ, 0x181f ;  /* 0x00181fff03097589 */ /* 0x000ea800000e0000 */
[----:B------:R-:W3:Y:S04]  /*3790*/  SHFL.IDX PT, R8, R5, 0x1, 0x181f ;  /* 0x00381f0005087f89 */ /* 0x000ee800000e0000 */
[----:B------:R-:W-:Y:S04]  /*37a0*/  SHFL.IDX PT, R11, R5, 0x2, 0x181f ;  /* 0x00581f00050b7f89 */ /* 0x000fe800000e0000 */
[----:B------:R-:W4:Y:S04]  /*37b0*/  SHFL.IDX PT, R10, R3, 0x1, 0x181f ;  /* 0x00381f00030a7f89 */ /* 0x000f2800000e0000 */
[----:B------:R5:W5:Y:S04]  /*37c0*/  SHFL.IDX PT, R22, R5, 0x3, 0x181f ;  /* 0x00781f0005167f89 */ /* 0x000b6800000e0000 */
[----:B------:R-:W5:Y:S01]  /*37d0*/  SHFL.IDX PT, R24, R3, 0x2, 0x181f ;  /* 0x00581f0003187f89 */ /* 0x000f6200000e0000 */
[----:B-1----:R-:W-:-:S03]  /*37e0*/  IADD3 R20, P0, R7, R26, RZ ;  /* 0x0000001a07147210 */ /* 0x002fc60007f1e0ff */
[----:B------:R1:W1:Y:S02]  /*37f0*/  SHFL.IDX PT, R23, R3, 0x3, 0x181f ;  /* 0x00781f0003177f89 */ /* 0x00026400000e0000 */
[----:B--2---:R-:W-:Y:S01]  /*3800*/  IMAD.X R21, R9, 0x1, R6, P0 ;  /* 0x0000000109157824 */ /* 0x004fe200000e0606 */
[----:B---3--:R-:W-:-:S04]  /*3810*/  IADD3 R16, P1, R8, R26, RZ ;  /* 0x0000001a08107210 */ /* 0x008fc80007f3e0ff */
[----:B------:R2:W-:Y:S01]  /*3820*/  LDGSTS.E.BYPASS.LTC128B.128 [R161+0x4100], [R20.64], !P6 ;  /* 0x0410000014a17fae */ /* 0x0005e2000f101d4e */
[----:B----4-:R-:W-:Y:S01]  /*3830*/  IMAD.X R17, R10, 0x1, R6, P1 ;  /* 0x000000010a117824 */ /* 0x010fe200008e0606 */
[C---:B-----5:R-:W-:Y:S01]  /*3840*/  SHF.L.U64.HI R5, R163.reuse, 0x1, R12 ;  /* 0x00000001a3057819 */ /* 0x060fe2000001020c */
[----:B-1----:R-:W-:-:S05]  /*3850*/  IMAD.SHL.U32 R3, R163, 0x2, RZ ;  /* 0x00000002a3037824 */ /* 0x002fca00078e00ff */
[-C--:B------:R-:W-:Y:S02]  /*3860*/  IADD3 R18, P2, R7, R3.reuse, RZ ;  /* 0x0000000307127210 */ /* 0x080fe40007f5e0ff */
[-C--:B------:R-:W-:Y:S02]  /*3870*/  IADD3 R14, P0, R8, R3.reuse, RZ ;  /* 0x00000003080e7210 */ /* 0x080fe40007f1e0ff */
[----:B------:R-:W-:Y:S01]  /*3880*/  LOP3.LUT R7, R27, 0xf, RZ, 0xc0, !PT ;  /* 0x0000000f1b077812 */ /* 0x000fe200078ec0ff */
[--C-:B------:R-:W-:Y:S01]  /*3890*/  IMAD.X R19, R9, 0x1, R5.reuse, P2 ;  /* 0x0000000109137824 */ /* 0x100fe200010e0605 */
[----:B------:R-:W-:Y:S01]  /*38a0*/  IADD3 R12, P2, R11, R26, RZ ;  /* 0x0000001a0b0c7210 */ /* 0x000fe20007f5e0ff */
[----:B------:R-:W-:Y:S01]  /*38b0*/  IMAD.X R15, R10, 0x1, R5, P0 ;  /* 0x000000010a0f7824 */ /* 0x000fe200000e0605 */
[----:B------:R-:W-:Y:S02]  /*38c0*/  IADD3 R8, P1, P0, R13, R22, R26 ;  /* 0x000000160d087210 */ /* 0x000fe4000783e01a */
[----:B------:R2:W-:Y:S01]  /*38d0*/  LDGSTS.E.BYPASS.LTC128B.128 [R161+0x6100], [R18.64], !P5 ;  /* 0x0610000012a17fae */ /* 0x0005e2000e901d4e */
[----:B------:R-:W-:Y:S01]  /*38e0*/  IMAD.X R13, R24, 0x1, R6, P2 ;  /* 0x00000001180d7824 */ /* 0x000fe200010e0606 */
[----:B------:R-:W-:-:S02]  /*38f0*/  IADD3 R10, P2, R11, R3, RZ ;  /* 0x000000030b0a7210 */ /* 0x000fc40007f5e0ff */
[-C--:B------:R-:W-:Y:S01]  /*3900*/  IADD3.X R9, RZ, R23.reuse, R6, P1, P0 ;  /* 0x00000017ff097210 */ /* 0x080fe20000fe0406 */
[----:B------:R2:W-:Y:S01]  /*3910*/  LDGSTS.E.BYPASS.LTC128B.128 [R161+0x4900], [R16.64], !P6 ;  /* 0x0490000010a17fae */ /* 0x0005e2000f101d4e */
[----:B------:R-:W-:Y:S01]  /*3920*/  IADD3 R6, P1, P0, R7, R22, R3 ;  /* 0x0000001607067210 */ /* 0x000fe2000783e003 */
[--C-:B------:R-:W-:Y:S01]  /*3930*/  IMAD.X R11, R24, 0x1, R5.reuse, P2 ;  /* 0x00000001180b7824 */ /* 0x100fe200010e0605 */
[----:B------:R-:W-:Y:S01]  /*3940*/  ISETP.NE.U32.AND P2, PT, R25, RZ, PT ;  /* 0x000000ff1900720c */ /* 0x000fe20003f45070 */
[----:B------:R2:W-:Y:S01]  /*3950*/  LDGSTS.E.BYPASS.LTC128B.128 [R161+0x6900], [R14.64], !P5 ;  /* 0x069000000ea17fae */ /* 0x0005e2000e901d4e */
[----:B------:R-:W-:Y:S02]  /*3960*/  IADD3.X R7, RZ, R23, R5, P1, P0 ;  /* 0x00000017ff077210 */ /* 0x000fe40000fe0405 */
[----:B------:R-:W-:Y:S01]  /*3970*/  ISETP.NE.U32.AND P0, PT, R162, RZ, PT ;  /* 0x000000ffa200720c */ /* 0x000fe20003f05070 */
[----:B------:R2:W-:Y:S04]  /*3980*/  LDGSTS.E.BYPASS.LTC128B.128 [R161+0x5100], [R12.64], !P6 ;  /* 0x051000000ca17fae */ /* 0x0005e8000f101d4e */
[----:B------:R2:W-:Y:S04]  /*3990*/  LDGSTS.E.BYPASS.LTC128B.128 [R161+0x7100], [R10.64], !P5 ;  /* 0x071000000aa17fae */ /* 0x0005e8000e901d4e */
[----:B------:R2:W-:Y:S04]  /*39a0*/  LDGSTS.E.BYPASS.LTC128B.128.ZFILL [R161+0x5900], [R8.64], P2 ;  /* 0x0590000008a17fae */ /* 0x0005e80009141d4e */
[----:B------:R2:W-:Y:S02]  /*39b0*/  LDGSTS.E.BYPASS.LTC128B.128.ZFILL [R161+0x7900], [R6.64], P0 ;  /* 0x0790000006a17fae */ /* 0x0005e40008141d4e */
.L_x_1791:
[----:B-1----:R-:W-:Y:S01]  /*39c0*/  FMUL.FTZ R3, R64, c[0x0][0x320] ;  /* 0x0000c80040037a20 */ /* 0x002fe20000410000 */
[----:B--2---:R-:W-:Y:S01]  /*39d0*/  SHF.R.S32.HI R7, RZ, 0x1f, R158 ;  /* 0x0000001fff077819 */ /* 0x004fe2000001149e */
[----:B------:R-:W-:Y:S01]  /*39e0*/  FMUL.FTZ R5, R30, c[0x0][0x320] ;  /* 0x0000c8001e057a20 */ /* 0x000fe20000410000 */
[----:B------:R-:W-:Y:S01]  /*39f0*/  LEA.HI R6, R160, R165, RZ, 0x2 ;  /* 0x000000a5a0067211 */ /* 0x000fe200078f10ff */
[----:B------:R1:W2:Y:S01]  /*3a00*/  MUFU.TANH R12, R3 ;  /* 0x00000003000c7308 */ /* 0x0002a20000002400 */
[----:B------:R-:W-:Y:S01]  /*3a10*/  FMUL.FTZ R8, R31, c[0x0][0x320] ;  /* 0x0000c8001f087a20 */ /* 0x000fe20000410000 */
[----:B------:R-:W-:Y:S01]  /*3a20*/  PLOP3.LUT P1, PT, PT, PT, UP1, 0x80, 0x0 ;  /* 0x000000000000781c */ /* 0x000fe20003f2f018 */
[----:B------:R-:W-:Y:S01]  /*3a30*/  FMUL.FTZ R10, R80, c[0x0][0x320] ;  /* 0x0000c800500a7a20 */ /* 0x000fe20000410000 */
[----:B------:R-:W-:Y:S01]  /*3a40*/  LOP3.LUT R6, R6, 0xfffffffc, RZ, 0xc0, !PT ;  /* 0xfffffffc06067812 */ /* 0x000fe200078ec0ff */
[----:B------:R-:W-:Y:S01]  /*3a50*/  UMOV UR4, 0xffffffc0 ;  /* 0xffffffc000047882 */ /* 0x000fe20000000000 */
[----:B------:R-:W-:Y:S01]  /*3a60*/  PLOP3.LUT P0, PT, PT, PT, UP1, 0x80, 0x0 ;  /* 0x000000000000781c */ /* 0x000fe20003f0f018 */
[----:B------:R-:W-:Y:S01]  /*3a70*/  UIMAD UR4, UR6, UR4, 0x41 ;  /* 0x00000041060474a4 */ /* 0x000fe2000f8e0204 */
[----:B------:R3:W-:Y:S01]  /*3a80*/  MUFU.TANH R39, R5 ;  /* 0x0000000500277308 */ /* 0x0007e20000002400 */
[----:B------:R-:W-:Y:S01]  /*3a90*/  IMAD.IADD R6, R165, 0x1, -R6 ;  /* 0x00000001a5067824 */ /* 0x000fe200078e0a06 */
[----:B------:R-:W-:Y:S01]  /*3aa0*/  STL [R1+0xbc], R251 ;  /* 0x0000bcfb01007387 */ /* 0x000fe20000100800 */
[----:B------:R-:W-:-:S02]  /*3ab0*/  FMUL.FTZ R22, R103, c[0x0][0x320] ;  /* 0x0000c80067167a20 */ /* 0x000fc40000410000 */
[----:B------:R-:W-:Y:S01]  /*3ac0*/  FMUL.FTZ R17, R71, c[0x0][0x320] ;  /* 0x0000c80047117a20 */ /* 0x000fe20000410000 */
[----:B------:R-:W-:Y:S01]  /*3ad0*/  STL [R1+0xb8], R250 ;  /* 0x0000b8fa01007387 */ /* 0x000fe20000100800 */
[----:B------:R-:W-:Y:S01]  /*3ae0*/  IMAD.SHL.U32 R237, R0, 0x2, RZ ;  /* 0x0000000200ed7824 */ /* 0x000fe200078e00ff */
[----:B------:R-:W-:Y:S01]  /*3af0*/  MUFU.TANH R36, R8 ;  /* 0x0000000800247308 */ /* 0x000fe20000002400 */
[----:B-1----:R-:W-:Y:S01]  /*3b00*/  FMUL.FTZ R3, R65, c[0x0][0x320] ;  /* 0x0000c80041037a20 */ /* 0x002fe20000410000 */
[----:B------:R-:W-:Y:S01]  /*3b10*/  STL [R1+0xb4], R249 ;  /* 0x0000b4f901007387 */ /* 0x000fe20000100800 */
[----:B------:R-:W-:Y:S01]  /*3b20*/  IMAD R240, R2, 0x2, R237 ;  /* 0x0000000202f07824 */ /* 0x000fe200078e02ed */
[----:B------:R-:W-:Y:S02]  /*3b30*/  LEA R238, R4, R237, 0x1 ;  /* 0x000000ed04ee7211 */ /* 0x000fe400078e08ff */
[----:B------:R-:W-:Y:S02]  /*3b40*/  STL [R1+0xb0], R248 ;  /* 0x0000b0f801007387 */ /* 0x000fe40000100800 */
[----:B------:R1:W4:Y:S01]  /*3b50*/  MUFU.TANH R13, R3 ;  /* 0x00000003000d7308 */ /* 0x0003220000002400 */
[----:B---3--:R-:W-:Y:S01]  /*3b60*/  LEA.HI R5, R7, R158, RZ, 0x2 ;  /* 0x0000009e07057211 */ /* 0x008fe200078f10ff */
[----:B------:R-:W-:Y:S01]  /*3b70*/  STL [R1+0xac], R247 ;  /* 0x0000acf701007387 */ /* 0x000fe20000100800 */
[----:B------:R-:W-:-:S02]  /*3b80*/  LEA R239, R2, R238, 0x1 ;  /* 0x000000ee02ef7211 */ /* 0x000fc400078e08ff */
[----:B------:R-:W-:Y:S01]  /*3b90*/  LOP3.LUT R5, R5, 0xffffffc, RZ, 0xc0, !PT ;  /* 0x0ffffffc05057812 */ /* 0x000fe200078ec0ff */
[----:B------:R-:W-:Y:S02]  /*3ba0*/  STL [R1+0xa8], R246 ;  /* 0x0000a8f601007387 */ /* 0x000fe40000100800 */
[----:B------:R-:W-:Y:S01]  /*3bb0*/  MUFU.TANH R22, R22 ;  /* 0x0000001600167308 */ /* 0x000fe20000002400 */
[----:B------:R-:W-:Y:S01]  /*3bc0*/  IADD3 R9, -R5, R158, RZ ;  /* 0x0000009e05097210 */ /* 0x000fe20007ffe1ff */
[----:B------:R-:W-:Y:S01]  /*3bd0*/  STL [R1+0xa4], R245 ;  /* 0x0000a4f501007387 */ /* 0x000fe20000100800 */
[----:B------:R-:W-:-:S03]  /*3be0*/  LEA.HI R5, R6, R6, RZ, 0x1 ;  /* 0x0000000606057211 */ /* 0x000fc600078f08ff */
[----:B------:R-:W-:Y:S01]  /*3bf0*/  STL [R1+0xa0], R244 ;  /* 0x0000a0f401007387 */ /* 0x000fe20000100800 */
[----:B-1----:R-:W-:-:S03]  /*3c00*/  FMUL.FTZ R3, R60, c[0x0][0x320] ;  /* 0x0000c8003c037a20 */ /* 0x002fc60000410000 */
[----:B------:R-:W-:Y:S01]  /*3c10*/  STL [R1+0x9c], R243 ;  /* 0x00009cf301007387 */ /* 0x000fe20000100800 */
[----:B------:R1:W3:Y:S03]  /*3c20*/  MUFU.TANH R14, R3 ;  /* 0x00000003000e7308 */ /* 0x0002e60000002400 */
[----:B------:R-:W-:Y:S04]  /*3c30*/  STL [R1+0x98], R242 ;  /* 0x000098f201007387 */ /* 0x000fe80000100800 */
[----:B------:R-:W-:Y:S04]  /*3c40*/  STL [R1+0x94], R241 ;  /* 0x000094f101007387 */ /* 0x000fe80000100800 */
[----:B------:R-:W-:Y:S04]  /*3c50*/  STL [R1+0x90], R236 ;  /* 0x000090ec01007387 */ /* 0x000fe80000100800 */
[----:B------:R-:W-:Y:S01]  /*3c60*/  LDSM.16.MT88.4 R76, [R240+0x100] ;  /* 0x00010000f04c783b */ /* 0x000fe20000004200 */
[----:B-1----:R-:W-:-:S03]  /*3c70*/  FMUL.FTZ R3, R61, c[0x0][0x320] ;  /* 0x0000c8003d037a20 */ /* 0x002fc60000410000 */
[----:B------:R-:W0:Y:S01]  /*3c80*/  LDGDEPBAR ;  /* 0x00000000000079af */ /* 0x000e220000000000 */
        /* <DEDUP_REMOVED lines=76> */
[----:B------:R1:W-:Y:S02]  /*4150*/  MUFU.TANH R41, R3 ;  /* 0x0000000300297308 */ /* 0x0003e40000002400 */
[----:B-1----:R-:W-:-:S06]  /*4160*/  FMUL.FTZ R3, R43, c[0x0][0x320] ;  /* 0x0000c8002b037a20 */ /* 0x002fcc0000410000 */
[----:B------:R1:W-:Y:S08]  /*4170*/  MUFU.TANH R43, R10 ;  /* 0x0000000a002b7308 */ /* 0x0003f00000002400 */
[----:B------:R2:W-:Y:S01]  /*4180*/  MUFU.TANH R40, R3 ;  /* 0x0000000300287308 */ /* 0x0005e20000002400 */
[----:B-1----:R-:W-:-:S07]  /*4190*/  FMUL.FTZ R10, R81, c[0x0][0x320] ;  /* 0x0000c800510a7a20 */ /* 0x002fce0000410000 */
[----:B------:R-:W-:Y:S01]  /*41a0*/  MUFU.TANH R42, R10 ;  /* 0x0000000a002a7308 */ /* 0x000fe20000002400 */
[----:B--2---:R-:W-:-:S07]  /*41b0*/  FMUL.FTZ R3, R84, c[0x0][0x320] ;  /* 0x0000c80054037a20 */ /* 0x004fce0000410000 */
[----:B------:R1:W-:Y:S02]  /*41c0*/  MUFU.TANH R170, R3 ;  /* 0x0000000300aa7308 */ /* 0x0003e40000002400 */
[----:B-1----:R-:W-:-:S06]  /*41d0*/  FMUL.FTZ R3, R85, c[0x0][0x320] ;  /* 0x0000c80055037a20 */ /* 0x002fcc0000410000 */
[----:B------:R1:W-:Y:S02]  /*41e0*/  MUFU.TANH R171, R3 ;  /* 0x0000000300ab7308 */ /* 0x0003e40000002400 */
[----:B-1----:R-:W-:-:S06]  /*41f0*/  FMUL.FTZ R3, R86, c[0x0][0x320] ;  /* 0x0000c80056037a20 */ /* 0x002fcc0000410000 */
[----:B------:R1:W-:Y:S02]  /*4200*/  MUFU.TANH R133, R3 ;  /* 0x0000000300857308 */ /* 0x0003e40000002400 */
[----:B-1----:R-:W-:Y:S02]  /*4210*/  FMUL.FTZ R3, R87, c[0x0][0x320] ;  /* 0x0000c80057037a20 */ /* 0x002fe40000410000 */
[----:B------:R-:W-:Y:S04]  /*4220*/  LDSM.16.MT88.4 R84, [R240+0x2900] ;  /* 0x00290000f054783b */ /* 0x000fe80000004200 */
[----:B------:R1:W-:Y:S02]  /*4230*/  MUFU.TANH R132, R3 ;  /* 0x0000000300847308 */ /* 0x0003e40000002400 */
[----:B-1----:R-:W-:-:S06]  /*4240*/  FMUL.FTZ R3, R63, c[0x0][0x320] ;  /* 0x0000c8003f037a20 */ /* 0x002fcc0000410000 */
[----:B------:R1:W2:Y:S02]  /*4250*/  MUFU.TANH R18, R3 ;  /* 0x0000000300127308 */ /* 0x0002a40000002400 */
[----:B-1----:R-:W-:-:S06]  /*4260*/  FMUL.FTZ R3, R100, c[0x0][0x320] ;  /* 0x0000c80064037a20 */ /* 0x002fcc0000410000 */
[----:B------:R1:W-:Y:S02]  /*4270*/  MUFU.TANH R44, R3 ;  /* 0x00000003002c7308 */ /* 0x0003e40000002400 */
[----:B-1----:R-:W-:-:S05]  /*4280*/  LOP3.LUT R3, R159, 0xffffffe0, RZ, 0xc0, !PT ;  /* 0xffffffe09f037812 */ /* 0x002fca00078ec0ff */
[----:B------:R-:W-:-:S05]  /*4290*/  IMAD.IADD R3, R165, 0x1, -R3 ;  /* 0x00000001a5037824 */ /* 0x000fca00078e0a03 */
[----:B------:R-:W-:-:S04]  /*42a0*/  SHF.R.S32.HI R7, RZ, 0x1f, R3 ;  /* 0x0000001fff077819 */ /* 0x000fc80000011403 */
[----:B------:R-:W-:-:S04]  /*42b0*/  LEA.HI R7, R7, R3, RZ, 0x2 ;  /* 0x0000000307077211 */ /* 0x000fc800078f10ff */
[----:B------:R-:W-:-:S05]  /*42c0*/  LEA.HI.SX32 R8, R7, UR10, 0x1e ;  /* 0x0000000a07087c11 */ /* 0x000fca000f8ff2ff */
[----:B------:R-:W-:Y:S01]  /*42d0*/  IMAD R11, R9, 0x10, R8 ;  /* 0x00000010090b7824 */ /* 0x000fe200078e0208 */
[C---:B------:R-:W-:Y:S01]  /*42e0*/  LOP3.LUT R9, R5.reuse, 0x1ffffffe, RZ, 0xc0, !PT ;  /* 0x1ffffffe05097812 */ /* 0x040fe200078ec0ff */
[----:B------:R-:W-:-:S03]  /*42f0*/  IMAD.SHL.U32 R8, R5, 0x20, RZ ;  /* 0x0000002005087824 */ /* 0x000fc600078e00ff */
[----:B------:R-:W-:Y:S01]  /*4300*/  IADD3 R6, R6, -R9, RZ ;  /* 0x8000000906067210 */ /* 0x000fe20007ffe0ff */
[----:B------:R-:W-:Y:S01]  /*4310*/  FMUL.FTZ R9, R35, c[0x0][0x320] ;  /* 0x0000c80023097a20 */ /* 0x000fe20000410000 */
[----:B------:R-:W-:-:S03]  /*4320*/  LOP3.LUT R5, R8, 0xffffffc0, RZ, 0xc0, !PT ;  /* 0xffffffc008057812 */ /* 0x000fc600078ec0ff */
[----:B------:R1:W-:Y:S02]  /*4330*/  MUFU.TANH R19, R9 ;  /* 0x0000000900137308 */ /* 0x0003e40000002400 */
[----:B------:R-:W-:-:S04]  /*4340*/  IMAD.IADD R5, R5, 0x1, R11 ;  /* 0x0000000105057824 */ /* 0x000fc800078e020b */
[----:B------:R-:W-:Y:S02]  /*4350*/  IMAD R15, R6, 0x8, R5 ;  /* 0x00000008060f7824 */ /* 0x000fe400078e0205 */
[----:B------:R-:W-:Y:S02]  /*4360*/  FMUL.FTZ R5, R82, c[0x0][0x320] ;  /* 0x0000c80052057a20 */ /* 0x000fe40000410000 */
[----:B------:R-:W-:Y:S01]  /*4370*/  @P1 IMAD.HI.U32 R8, R15, c[0x0][0x2c8], RZ ;  /* 0x0000b2000f081a27 */ /* 0x000fe200078e00ff */
[----:B------:R-:W-:Y:S01]  /*4380*/  MOV R6, R15 ;  /* 0x0000000f00067202 */ /* 0x000fe20000000f00 */
[----:B------:R2:W-:Y:S01]  /*4390*/  MUFU.TANH R47, R5 ;  /* 0x00000005002f7308 */ /* 0x0005e20000002400 */
[----:B------:R3:W-:Y:S02]  /*43a0*/  STL [R1+0x7c], R15 ;  /* 0x00007c0f01007387 */ /* 0x0007e40000100800 */
[----:B------:R-:W-:Y:S01]  /*43b0*/  @P0 SHF.R.U32.HI R6, RZ, c[0x0][0x2cc], R8 ;  /* 0x0000b300ff060a19 */ /* 0x000fe20000011608 */
[----:B------:R-:W-:-:S04]  /*43c0*/  FMUL.FTZ R8, R101, c[0x0][0x320] ;  /* 0x0000c80065087a20 */ /* 0x000fc80000410000 */
[----:B------:R-:W4:Y:S01]  /*43d0*/  SHFL.IDX PT, R10, R6, RZ, 0x1c1f ;  /* 0x001c1fff060a7589 */ /* 0x000f2200000e0000 */
[----:B------:R-:W-:Y:S03]  /*43e0*/  MUFU.TANH R31, R8 ;  /* 0x00000008001f7308 */ /* 0x000fe60000002400 */
[----:B-1----:R-:W1:Y:S01]  /*43f0*/  SHFL.IDX PT, R9, R6, 0x3, 0x1c1f ;  /* 0x007c1f0006097f89 */ /* 0x002e6200000e0000 */
[----:B--2---:R-:W-:-:S04]  /*4400*/  FMUL.FTZ R5, R83, c[0x0][0x320] ;  /* 0x0000c80053057a20 */ /* 0x004fc80000410000 */
[----:B------:R2:W-:Y:S01]  /*4410*/  MUFU.TANH R46, R5 ;  /* 0x00000005002e7308 */ /* 0x0005e20000002400 */
[----:B---3--:R-:W-:Y:S01]  /*4420*/  FMUL.FTZ R15, R70, c[0x0][0x320] ;  /* 0x0000c800460f7a20 */ /* 0x008fe20000410000 */
[----:B--2---:R-:W-:Y:S01]  /*4430*/  LOP3.LUT R5, R7, 0x7ffffffc, RZ, 0xc0, !PT ;  /* 0x7ffffffc07057812 */ /* 0x004fe200078ec0ff */
[----:B------:R-:W-:Y:S01]  /*4440*/  IMAD.U32 R7, RZ, RZ, UR4 ;  /* 0x00000004ff077e24 */ /* 0x000fe2000f8e00ff */
[----:B------:R-:W-:-:S03]  /*4450*/  ULDC.64 UR4, c[0x0][0x2c8] ;  /* 0x0000b20000047ab9 */ /* 0x000fc60000000a00 */
[----:B------:R-:W-:Y:S02]  /*4460*/  IMAD.IADD R5, R3, 0x1, -R5 ;  /* 0x0000000103057824 */ /* 0x000fe400078e0a05 */
[----:B------:R-:W-:-:S03]  /*4470*/  FMUL.FTZ R3, R102, c[0x0][0x320] ;  /* 0x0000c80066037a20 */ /* 0x000fc60000410000 */
[----:B------:R-:W-:Y:S01]  /*4480*/  SHF.L.U32 R11, R5, 0x1, RZ ;  /* 0x00000001050b7819 */ /* 0x000fe200000006ff */
[----:B------:R2:W-:Y:S01]  /*4490*/  MUFU.TANH R38, R3 ;  /* 0x0000000300267308 */ /* 0x0005e20000002400 */
[----:B------:R-:W-:Y:S02]  /*44a0*/  FMUL.FTZ R5, R34, c[0x0][0x320] ;  /* 0x0000c80022057a20 */ /* 0x000fe40000410000 */
[C---:B------:R-:W-:Y:S01]  /*44b0*/  IADD3 R8, -R11.reuse, UR20, RZ ;  /* 0x000000140b087c10 */ /* 0x040fe2000fffe1ff */
[----:B------:R3:W-:Y:S04]  /*44c0*/  STL [R1+0x80], R11 ;  /* 0x0000800b01007387 */ /* 0x0007e80000100800 */
[----:B------:R1:W1:Y:S01]  /*44d0*/  MUFU.TANH R21, R5 ;  /* 0x0000000500157308 */ /* 0x0002620000002400 */
[----:B--2---:R-:W-:-:S04]  /*44e0*/  IADD3 R3, -R11, UR7, R7 ;  /* 0x000000070b037c10 */ /* 0x004fc8000fffe107 */
[----:B------:R-:W-:Y:S01]  /*44f0*/  IADD3 R7, R3, -UR12, RZ ;  /* 0x8000000c03077c10 */ /* 0x000fe2000fffe0ff */
[----:B-1----:R-:W1:Y:S04]  /*4500*/  SHFL.IDX PT, R5, R6, 0x1, 0x1c1f ;  /* 0x003c1f0006057f89 */ /* 0x002e6800000e0000 */
[----:B----4-:R-:W-:Y:S02]  /*4510*/  IMAD.IADD R3, R7, 0x1, R10 ;  /* 0x0000000107037824 */ /* 0x010fe400078e020a */
[----:B------:R-:W-:Y:S02]  /*4520*/  FMUL.FTZ R10, R68, c[0x0][0x320] ;  /* 0x0000c800440a7a20 */ /* 0x000fe40000410000 */
[----:B---3--:R-:W-:Y:S01]  /*4530*/  FMUL.FTZ R11, R69, c[0x0][0x320] ;  /* 0x0000c800450b7a20 */ /* 0x008fe20000410000 */
[----:B------:R-:W-:Y:S01]  /*4540*/  IMNMX R3, R8, R3, PT ;  /* 0x0000000308037217 */ /* 0x000fe20003800200 */
[----:B------:R-:W-:Y:S01]  /*4550*/  IMAD.IADD R9, R7, 0x1, R9 ;  /* 0x0000000107097824 */ /* 0x000fe200078e0209 */
[----:B------:R-:W-:Y:S02]  /*4560*/  LDSM.16.MT88.4 R68, [R237+0x2100] ;  /* 0x00210000ed44783b */ /* 0x000fe40000004200 */
[----:B------:R-:W-:-:S02]  /*4570*/  ISETP.GT.AND P0, PT, R3, RZ, PT ;  /* 0x000000ff0300720c */ /* 0x000fc40003f04270 */
[C---:B------:R-:W-:Y:S02]  /*4580*/  ISETP.GT.AND P2, PT, R3.reuse, 0x1, PT ;  /* 0x000000010300780c */ /* 0x040fe40003f44270 */
[----:B------:R-:W-:Y:S02]  /*4590*/  ISETP.GT.AND P1, PT, R3, 0x8, PT ;  /* 0x000000080300780c */ /* 0x000fe40003f24270 */
[----:B------:R-:W-:Y:S02]  /*45a0*/  FSEL R12, R12, -INF , P0 ;  /* 0xff8000000c0c7808 */ /* 0x000fe40000000000 */
[----:B------:R-:W-:Y:S02]  /*45b0*/  FSEL R13, R13, -INF , P2 ;  /* 0xff8000000d0d7808 */ /* 0x000fe40001000000 */
[----:B------:R-:W-:Y:S02]  /*45c0*/  ISETP.GT.AND P0, PT, R3, 0x9, PT ;  /* 0x000000090300780c */ /* 0x000fe40003f04270 */
[----:B------:R-:W-:-:S02]  /*45d0*/  FSEL R14, R14, -INF , P1 ;  /* 0xff8000000e0e7808 */ /* 0x000fc40000800000 */
[----:B------:R-:W-:Y:S01]  /*45e0*/  FMNMX.FTZ R139, R12, R13, !PT ;  /* 0x0000000d0c8b7209 */ /* 0x000fe20007810000 */
[----:B-1----:R-:W-:Y:S01]  /*45f0*/  IMAD.IADD R5, R7, 0x1, R5 ;  /* 0x0000000107057824 */ /* 0x002fe200078e0205 */
[C---:B------:R-:W-:Y:S02]  /*4600*/  ISETP.GT.AND P2, PT, R3.reuse, 0x10, PT ;  /* 0x000000100300780c */ /* 0x040fe40003f44270 */
[----:B------:R-:W-:Y:S02]  /*4610*/  FSEL R16, R16, -INF , P0 ;  /* 0xff80000010107808 */ /* 0x000fe40000000000 */
[----:B------:R-:W-:Y:S02]  /*4620*/  FMNMX.FTZ R139, R14, R139, !PT ;  /* 0x0000008b0e8b7209 */ /* 0x000fe40007810000 */
[----:B------:R-:W-:Y:S02]  /*4630*/  ISETP.GT.AND P1, PT, R3, 0x11, PT ;  /* 0x000000110300780c */ /* 0x000fe40003f24270 */
[----:B------:R-:W-:-:S02]  /*4640*/  FSEL R20, R20, -INF , P2 ;  /* 0xff80000014147808 */ /* 0x000fc40001000000 */
[----:B------:R-:W-:Y:S02]  /*4650*/  FMNMX.FTZ R139, R16, R139, !PT ;  /* 0x0000008b108b7209 */ /* 0x000fe40007810000 */
[----:B------:R-:W-:Y:S02]  /*4660*/  ISETP.GT.AND P0, PT, R3, 0x18, PT ;  /* 0x000000180300780c */ /* 0x000fe40003f04270 */
[----:B------:R-:W-:Y:S02]  /*4670*/  FSEL R23, R23, -INF , P1 ;  /* 0xff80000017177808 */ /* 0x000fe40000800000 */
[C---:B------:R-:W-:Y:S02]  /*4680*/  ISETP.GT.AND P2, PT, R3.reuse, 0x19, PT ;  /* 0x000000190300780c */ /* 0x040fe40003f44270 */
[----:B------:R-:W-:Y:S02]  /*4690*/  ISETP.GT.AND P1, PT, R3, 0x20, PT ;  /* 0x000000200300780c */ /* 0x000fe40003f24270 */
[----:B------:R-:W-:-:S02]  /*46a0*/  FMNMX.FTZ R139, R20, R139, !PT ;  /* 0x0000008b148b7209 */ /* 0x000fc40007810000 */
[----:B------:R-:W-:Y:S02]  /*46b0*/  FSEL R27, R27, -INF , P0 ;  /* 0xff8000001b1b7808 */ /* 0x000fe40000000000 */
[----:B------:R-:W-:Y:S02]  /*46c0*/  ISETP.GT.AND P0, PT, R3, 0x21, PT ;  /* 0x000000210300780c */ /* 0x000fe40003f04270 */
[----:B------:R-:W-:Y:S02]  /*46d0*/  FSEL R34, R37, -INF , P2 ;  /* 0xff80000025227808 */ /* 0x000fe40001000000 */
[----:B------:R-:W-:Y:S01]  /*46e0*/  FSEL R176, R28, -INF , P1 ;  /* 0xff8000001cb07808 */ /* 0x000fe20000800000 */
[----:B------:R1:W2:Y:S01]  /*46f0*/  MUFU.TANH R37, R10 ;  /* 0x0000000a00257308 */ /* 0x0002a20000002400 */
[C---:B------:R-:W-:Y:S02]  /*4700*/  ISETP.GT.AND P2, PT, R3.reuse, 0x28, PT ;  /* 0x000000280300780c */ /* 0x040fe40003f44270 */
[----:B------:R-:W-:-:S02]  /*4710*/  ISETP.GT.AND P1, PT, R3, 0x29, PT ;  /* 0x000000290300780c */ /* 0x000fc40003f24270 */
[----:B------:R-:W-:Y:S02]  /*4720*/  FMNMX.FTZ R139, R23, R139, !PT ;  /* 0x0000008b178b7209 */ /* 0x000fe40007810000 */
[----:B------:R-:W-:Y:S02]  /*4730*/  FSEL R177, R177, -INF , P0 ;  /* 0xff800000b1b17808 */ /* 0x000fe40000000000 */
[----:B------:R-:W-:Y:S02]  /*4740*/  ISETP.GT.AND P0, PT, R3, 0x30, PT ;  /* 0x000000300300780c */ /* 0x000fe40003f04270 */
[----:B------:R-:W-:Y:S02]  /*4750*/  FSEL R178, R178, -INF , P2 ;  /* 0xff800000b2b27808 */ /* 0x000fe40001000000 */
[----:B------:R-:W-:Y:S02]  /*4760*/  FSEL R179, R179, -INF , P1 ;  /* 0xff800000b3b37808 */ /* 0x000fe40000800000 */
[----:B------:R-:W-:Y:S01]  /*4770*/  FMNMX.FTZ R139, R27, R139, !PT ;  /* 0x0000008b1b8b7209 */ /* 0x000fe20007810000 */
[----:B-1----:R-:W1:Y:S01]  /*4780*/  SHFL.IDX PT, R10, R6, 0x2, 0x1c1f ;  /* 0x005c1f00060a7f89 */ /* 0x002e6200000e0000 */
[----:B------:R-:W-:-:S02]  /*4790*/  ISETP.GT.AND P2, PT, R3, 0x31, PT ;  /* 0x000000310300780c */ /* 0x000fc40003f44270 */
[C---:B------:R-:W-:Y:S02]  /*47a0*/  ISETP.GT.AND P1, PT, R3.reuse, 0x38, PT ;  /* 0x000000380300780c */ /* 0x040fe40003f24270 */
[----:B------:R-:W-:Y:S02]  /*47b0*/  IMNMX R5, R8, R5, PT ;  /* 0x0000000508057217 */ /* 0x000fe40003800200 */
[----:B------:R-:W-:Y:S02]  /*47c0*/  FSEL R165, R48, -INF , P0 ;  /* 0xff80000030a57808 */ /* 0x000fe40000000000 */
[----:B------:R-:W-:Y:S02]  /*47d0*/  FMNMX.FTZ R139, R34, R139, !PT ;  /* 0x0000008b228b7209 */ /* 0x000fe40007810000 */
[----:B------:R-:W-:Y:S02]  /*47e0*/  ISETP.GT.AND P0, PT, R3, 0x39, PT ;  /* 0x000000390300780c */ /* 0x000fe40003f04270 */
[----:B------:R-:W-:-:S02]  /*47f0*/  FSEL R167, R52, -INF , P2 ;  /* 0xff80000034a77808 */ /* 0x000fc40001000000 */
[----:B------:R-:W-:Y:S02]  /*4800*/  FSEL R166, R50, -INF , P1 ;  /* 0xff80000032a67808 */ /* 0x000fe40000800000 */
[C---:B------:R-:W-:Y:S02]  /*4810*/  ISETP.GT.AND P2, PT, R5.reuse, RZ, PT ;  /* 0x000000ff0500720c */ /* 0x040fe40003f44270 */
[----:B------:R-:W-:Y:S02]  /*4820*/  ISETP.GT.AND P1, PT, R5, 0x1, PT ;  /* 0x000000010500780c */ /* 0x000fe40003f24270 */
[----:B------:R-:W-:Y:S02]  /*4830*/  FMNMX.FTZ R139, R176, R139, !PT ;  /* 0x0000008bb08b7209 */ /* 0x000fe40007810000 */
[----:B------:R-:W-:Y:S02]  /*4840*/  FSEL R106, R29, -INF , P0 ;  /* 0xff8000001d6a7808 */ /* 0x000fe40000000000 */
[----:B------:R-:W-:-:S02]  /*4850*/  ISETP.GT.AND P0, PT, R5, 0x8, PT ;  /* 0x000000080500780c */ /* 0x000fc40003f04270 */
[----:B------:R-:W-:Y:S02]  /*4860*/  FSEL R24, R24, -INF , P2 ;  /* 0xff80000018187808 */ /* 0x000fe40001000000 */
        /* <DEDUP_REMOVED lines=8> */
[----:B------:R-:W-:Y:S01]  /*48f0*/  FMNMX.FTZ R3, R29, R3, !PT ;  /* 0x000000031d037209 */ /* 0x000fe20007810000 */
[----:B------:R3:W4:Y:S01]  /*4900*/  MUFU.TANH R18, R11 ;  /* 0x0000000b00127308 */ /* 0x0007220000002400 */
        /* <DEDUP_REMOVED lines=20> */
[----:B---3--:R-:W3:Y:S01]  /*4a50*/  SHFL.BFLY PT, R11, R139, 0x2, 0x1f ;  /* 0x0c401f008b0b7f89 */ /* 0x008ee200000e0000 */
[----:B------:R-:W-:Y:S02]  /*4a60*/  FMNMX.FTZ R3, R32, R3, !PT ;  /* 0x0000000320037209 */ /* 0x000fe40007810000 */
[----:B------:R-:W-:-:S02]  /*4a70*/  ISETP.GT.AND P0, PT, R5, 0x28, PT ;  /* 0x000000280500780c */ /* 0x000fc40003f04270 */
[----:B------:R-:W-:Y:S02]  /*4a80*/  FSEL R175, R175, -INF , P1 ;  /* 0xff800000afaf7808 */ /* 0x000fe40000800000 */
[----:B------:R-:W-:Y:S02]  /*4a90*/  FMNMX.FTZ R3, R174, R3, !PT ;  /* 0x00000003ae037209 */ /* 0x000fe40007810000 */
[----:B------:R-:W-:Y:S02]  /*4aa0*/  ISETP.GT.AND P1, PT, R5, 0x29, PT ;  /* 0x000000290500780c */ /* 0x000fe40003f24270 */
[----:B------:R-:W-:Y:S02]  /*4ab0*/  FSEL R173, R41, -INF , P0 ;  /* 0xff80000029ad7808 */ /* 0x000fe40000000000 */
[----:B------:R-:W-:Y:S01]  /*4ac0*/  FMNMX.FTZ R3, R175, R3, !PT ;  /* 0x00000003af037209 */ /* 0x000fe20007810000 */
[----:B------:R2:W2:Y:S01]  /*4ad0*/  MUFU.TANH R41, R15 ;  /* 0x0000000f00297308 */ /* 0x0004a20000002400 */
[----:B------:R-:W-:-:S02]  /*4ae0*/  FSEL R172, R40, -INF , P1 ;  /* 0xff80000028ac7808 */ /* 0x000fc40000800000 */
[----:B------:R-:W-:Y:S02]  /*4af0*/  FMNMX.FTZ R3, R173, R3, !PT ;  /* 0x00000003ad037209 */ /* 0x000fe40007810000 */
[----:B-1----:R-:W-:Y:S02]  /*4b00*/  IADD3 R10, R7, R10, RZ ;  /* 0x0000000a070a7210 */ /* 0x002fe40007ffe0ff */
[C---:B------:R-:W-:Y:S01]  /*4b10*/  ISETP.GT.AND P0, PT, R5.reuse, 0x30, PT ;  /* 0x000000300500780c */ /* 0x040fe20003f04270 */
[----:B------:R1:W1:Y:S01]  /*4b20*/  MUFU.TANH R40, R17 ;  /* 0x0000001100287308 */ /* 0x0002620000002400 */
[----:B------:R-:W-:Y:S02]  /*4b30*/  ISETP.GT.AND P1, PT, R5, 0x31, PT ;  /* 0x000000310500780c */ /* 0x000fe40003f24270 */
[----:B------:R-:W-:Y:S02]  /*4b40*/  FMNMX.FTZ R6, R172, R3, !PT ;  /* 0x00000003ac067209 */ /* 0x000fe40007810000 */
[----:B------:R-:W-:-:S02]  /*4b50*/  IMNMX R3, R8, R10, PT ;  /* 0x0000000a08037217 */ /* 0x000fc40003800200 */
[----:B------:R-:W-:Y:S02]  /*4b60*/  FSEL R107, R39, -INF , P0 ;  /* 0xff800000276b7808 */ /* 0x000fe40000000000 */
[----:B------:R-:W-:Y:S02]  /*4b70*/  FSEL R104, R36, -INF , P1 ;  /* 0xff80000024687808 */ /* 0x000fe40000800000 */
[C---:B------:R-:W-:Y:S02]  /*4b80*/  ISETP.GT.AND P0, PT, R5.reuse, 0x38, PT ;  /* 0x000000380500780c */ /* 0x040fe40003f04270 */
[----:B------:R-:W-:Y:S02]  /*4b90*/  ISETP.GT.AND P1, PT, R5, 0x39, PT ;  /* 0x000000390500780c */ /* 0x000fe40003f24270 */
[----:B------:R-:W-:Y:S02]  /*4ba0*/  ISETP.GT.AND P2, PT, R3, RZ, PT ;  /* 0x000000ff0300720c */ /* 0x000fe40003f44270 */
[----:B------:R-:W-:-:S02]  /*4bb0*/  FMNMX.FTZ R7, R107, R6, !PT ;  /* 0x000000066b077209 */ /* 0x000fc40007810000 */
[----:B------:R-:W-:Y:S02]  /*4bc0*/  IMNMX R6, R8, R9, PT ;  /* 0x0000000908067217 */ /* 0x000fe40003800200 */
[----:B------:R-:W-:Y:S02]  /*4bd0*/  FSEL R108, R21, -INF , P0 ;  /* 0xff800000156c7808 */ /* 0x000fe40000000000 */
[----:B------:R-:W-:Y:S02]  /*4be0*/  FSEL R249, R19, -INF , P1 ;  /* 0xff80000013f97808 */ /* 0x000fe40000800000 */
[----:B------:R-:W-:Y:S02]  /*4bf0*/  FSEL R9, R61, -INF , P2 ;  /* 0xff8000003d097808 */ /* 0x000fe40001000000 */
[C---:B------:R-:W-:Y:S02]  /*4c00*/  ISETP.GT.AND P1, PT, R3.reuse, 0x1, PT ;  /* 0x000000010300780c */ /* 0x040fe40003f24270 */
[----:B------:R-:W-:-:S02]  /*4c10*/  ISETP.GT.AND P0, PT, R3, 0x8, PT ;  /* 0x000000080300780c */ /* 0x000fc40003f04270 */
[----:B------:R-:W-:Y:S02]  /*4c20*/  ISETP.GT.AND P2, PT, R3, 0x9, PT ;  /* 0x000000090300780c */ /* 0x000fe40003f44270 */
[----:B---3--:R-:W-:Y:S02]  /*4c30*/  FMNMX.FTZ R139, R11, R139, !PT ;  /* 0x0000008b0b8b7209 */ /* 0x008fe40007810000 */
[----:B------:R-:W-:Y:S02]  /*4c40*/  FSEL R10, R60, -INF , P1 ;  /* 0xff8000003c0a7808 */ /* 0x000fe40000800000 */
[----:B------:R-:W-:Y:S01]  /*4c50*/  FSEL R11, R44, -INF , P0 ;  /* 0xff8000002c0b7808 */ /* 0x000fe20000000000 */
[----:B------:R-:W3:Y:S01]  /*4c60*/  SHFL.BFLY PT, R8, R139, 0x1, 0x1f ;  /* 0x0c201f008b087f89 */ /* 0x000ee200000e0000 */
[----:B--2---:R-:W-:Y:S02]  /*4c70*/  FSEL R15, R31, -INF , P2 ;  /* 0xff8000001f0f7808 */ /* 0x004fe40001000000 */
[----:B------:R-:W-:-:S02]  /*4c80*/  ISETP.GT.AND P1, PT, R3, 0x10, PT ;  /* 0x000000100300780c */ /* 0x000fc40003f24270 */
[C---:B------:R-:W-:Y:S02]  /*4c90*/  ISETP.GT.AND P0, PT, R3.reuse, 0x11, PT ;  /* 0x000000110300780c */ /* 0x040fe40003f04270 */
[----:B------:R-:W-:Y:S02]  /*4ca0*/  ISETP.GT.AND P2, PT, R3, 0x18, PT ;  /* 0x000000180300780c */ /* 0x000fe40003f44270 */
[----:B------:R-:W-:Y:S02]  /*4cb0*/  FMNMX.FTZ R5, R104, R7, !PT ;  /* 0x0000000768057209 */ /* 0x000fe40007810000 */
[----:B------:R-:W-:Y:S02]  /*4cc0*/  FSEL R31, R57, -INF , P1 ;  /* 0xff800000391f7808 */ /* 0x000fe40000800000 */
[----:B------:R-:W-:Y:S02]  /*4cd0*/  FSEL R35, R56, -INF , P0 ;  /* 0xff80000038237808 */ /* 0x000fe40000000000 */
[----:B------:R-:W-:-:S02]  /*4ce0*/  FSEL R36, R53, -INF , P2 ;  /* 0xff80000035247808 */ /* 0x000fc40001000000 */
[C---:B------:R-:W-:Y:S02]  /*4cf0*/  ISETP.GT.AND P1, PT, R3.reuse, 0x19, PT ;  /* 0x000000190300780c */ /* 0x040fe40003f24270 */
[C---:B------:R-:W-:Y:S02]  /*4d00*/  ISETP.GT.AND P0, PT, R3.reuse, 0x20, PT ;  /* 0x000000200300780c */ /* 0x040fe40003f04270 */
[----:B------:R-:W-:Y:S02]  /*4d10*/  ISETP.GT.AND P2, PT, R3, 0x21, PT ;  /* 0x000000210300780c */ /* 0x000fe40003f44270 */
[----:B------:R-:W-:Y:S02]  /*4d20*/  FMNMX.FTZ R5, R108, R5, !PT ;  /* 0x000000056c057209 */ /* 0x000fe40007810000 */
[----:B------:R-:W-:Y:S02]  /*4d30*/  FSEL R39, R54, -INF , P1 ;  /* 0xff80000036277808 */ /* 0x000fe40000800000 */
[----:B------:R-:W-:-:S02]  /*4d40*/  FSEL R168, R168, -INF , P0 ;  /* 0xff800000a8a87808 */ /* 0x000fc40000000000 */
[----:B------:R-:W-:Y:S02]  /*4d50*/  FSEL R169, R169, -INF , P2 ;  /* 0xff800000a9a97808 */ /* 0x000fe40001000000 */
[C---:B------:R-:W-:Y:S02]  /*4d60*/  ISETP.GT.AND P1, PT, R3.reuse, 0x28, PT ;  /* 0x000000280300780c */ /* 0x040fe40003f24270 */
[C---:B------:R-:W-:Y:S02]  /*4d70*/  ISETP.GT.AND P0, PT, R3.reuse, 0x29, PT ;  /* 0x000000290300780c */ /* 0x040fe40003f04270 */
[----:B------:R-:W-:Y:S02]  /*4d80*/  ISETP.GT.AND P2, PT, R3, 0x30, PT ;  /* 0x000000300300780c */ /* 0x000fe40003f44270 */
[----:B------:R-:W-:Y:S02]  /*4d90*/  FMNMX.FTZ R5, R249, R5, !PT ;  /* 0x00000005f9057209 */ /* 0x000fe40007810000 */
[----:B------:R-:W-:-:S02]  /*4da0*/  FSEL R170, R170, -INF , P1 ;  /* 0xff800000aaaa7808 */ /* 0x000fc40000800000 */
[----:B------:R-:W-:Y:S01]  /*4db0*/  FSEL R171, R171, -INF , P0 ;  /* 0xff800000abab7808 */ /* 0x000fe20000000000 */
[----:B------:R-:W2:Y:S01]  /*4dc0*/  SHFL.BFLY PT, R7, R5, 0x2, 0x1f ;  /* 0x0c401f0005077f89 */ /* 0x000ea200000e0000 */
[----:B------:R-:W-:Y:S02]  /*4dd0*/  FSEL R109, R43, -INF , P2 ;  /* 0xff8000002b6d7808 */ /* 0x000fe40001000000 */
[C---:B------:R-:W-:Y:S02]  /*4de0*/  ISETP.GT.AND P1, PT, R3.reuse, 0x31, PT ;  /* 0x000000310300780c */ /* 0x040fe40003f24270 */
[C---:B------:R-:W-:Y:S02]  /*4df0*/  ISETP.GT.AND P0, PT, R3.reuse, 0x38, PT ;  /* 0x000000380300780c */ /* 0x040fe40003f04270 */
[----:B------:R-:W-:Y:S02]  /*4e00*/  ISETP.GT.AND P2, PT, R3, 0x39, PT ;  /* 0x000000390300780c */ /* 0x000fe40003f44270 */
[----:B------:R-:W-:-:S02]  /*4e10*/  FMNMX.FTZ R3, R9, R10, !PT ;  /* 0x0000000a09037209 */ /* 0x000fc40007810000 */
[----:B------:R-:W-:Y:S02]  /*4e20*/  FSEL R248, R37, -INF , P0 ;  /* 0xff80000025f87808 */ /* 0x000fe40000000000 */
[----:B------:R-:W-:Y:S02]  /*4e30*/  FMNMX.FTZ R3, R11, R3, !PT ;  /* 0x000000030b037209 */ /* 0x000fe40007810000 */
[----:B------:R-:W-:Y:S02]  /*4e40*/  ISETP.GT.AND P0, PT, R6, 0x1, PT ;  /* 0x000000010600780c */ /* 0x000fe40003f04270 */
[----:B----4-:R-:W-:Y:S02]  /*4e50*/  FSEL R246, R18, -INF , P2 ;  /* 0xff80000012f67808 */ /* 0x010fe40001000000 */
[----:B------:R-:W-:Y:S02]  /*4e60*/  FMNMX.FTZ R3, R15, R3, !PT ;  /* 0x000000030f037209 */ /* 0x000fe40007810000 */
[----:B---3--:R-:W-:-:S02]  /*4e70*/  FMNMX.FTZ R139, R139, R8, !PT ;  /* 0x000000088b8b7209 */ /* 0x008fc40007810000 */
[----:B------:R-:W-:Y:S02]  /*4e80*/  ISETP.GT.AND P2, PT, R6, 0x8, PT ;  /* 0x000000080600780c */ /* 0x000fe40003f44270 */
[----:B------:R-:W-:Y:S01]  /*4e90*/  FSEL R18, R58, -INF , P0 ;  /* 0xff8000003a127808 */ /* 0x000fe20000000000 */
[----:B------:R-:W-:Y:S01]  /*4ea0*/  FMUL.FTZ R21, R139, c[0x0][0x2d0] ;  /* 0x0000b4008b157a20 */ /* 0x000fe20000410000 */
[----:B------:R-:W-:Y:S02]  /*4eb0*/  ISETP.GT.AND P0, PT, R6, 0x10, PT ;  /* 0x000000100600780c */ /* 0x000fe40003f04270 */
[----:B------:R-:W-:Y:S02]  /*4ec0*/  FMNMX.FTZ R3, R31, R3, !PT ;  /* 0x000000031f037209 */ /* 0x000fe40007810000 */
[----:B------:R-:W-:Y:S02]  /*4ed0*/  FSEL R19, R38, -INF , P2 ;  /* 0xff80000026137808 */ /* 0x000fe40001000000 */
[----:B------:R-:W-:-:S02]  /*4ee0*/  FSEL R38, R65, -INF , P0 ;  /* 0xff80000041267808 */ /* 0x000fc40000000000 */
[----:B------:R-:W-:Y:S02]  /*4ef0*/  FSETP.NEU.FTZ.AND P0, PT, R139, -INF , PT ;  /* 0xff8000008b00780b */ /* 0x000fe40003f1d000 */
[----:B------:R-:W-:Y:S02]  /*4f00*/  FSEL R251, R42, -INF , P1 ;  /* 0xff8000002afb7808 */ /* 0x000fe40000800000 */
[----:B------:R-:W-:Y:S02]  /*4f10*/  FMNMX.FTZ R3, R35, R3, !PT ;  /* 0x0000000323037209 */ /* 0x000fe40007810000 */
[----:B------:R-:W-:Y:S02]  /*4f20*/  ISETP.GT.AND P1, PT, R6, RZ, PT ;  /* 0x000000ff0600720c */ /* 0x000fe40003f24270 */
[----:B------:R-:W-:Y:S02]  /*4f30*/  FSEL R21, R21, RZ, P0 ;  /* 0x000000ff15157208 */ /* 0x000fe40000000000 */
[----:B------:R-:W-:-:S02]  /*4f40*/  FMNMX.FTZ R137, R36, R3, !PT ;  /* 0x0000000324897209 */ /* 0x000fc40007810000 */
[----:B-1----:R-:W-:Y:S01]  /*4f50*/  FSEL R17, R59, -INF , P1 ;  /* 0xff8000003b117808 */ /* 0x002fe20000800000 */
[----:B------:R-:W-:Y:S01]  /*4f60*/  FFMA.FTZ R3, R12, c[0x0][0x2d0], -R21 ;  /* 0x0000b4000c037a23 */ /* 0x000fe20000010815 */
[----:B--2---:R-:W-:Y:S01]  /*4f70*/  FMNMX.FTZ R138, R5, R7, !PT ;  /* 0x00000007058a7209 */ /* 0x004fe20007810000 */
[----:B------:R-:W-:Y:S01]  /*4f80*/  LDSM.16.MT88.4 R56, [R240+0x900] ;  /* 0x00090000f038783b */ /* 0x000fe20000004200 */
[----:B------:R-:W-:Y:S01]  /*4f90*/  FMNMX.FTZ R137, R39, R137, !PT ;  /* 0x0000008927897209 */ /* 0x000fe20007810000 */
[----:B------:R1:W-:Y:S01]  /*4fa0*/  MUFU.EX2 R245, R3 ;  /* 0x0000000300f57308 */ /* 0x0003e20000000800 */
[----:B------:R-:W-:Y:S01]  /*4fb0*/  ISETP.GT.AND P1, PT, R6, 0x9, PT ;  /* 0x000000090600780c */ /* 0x000fe20003f24270 */
[----:B------:R-:W2:Y:S01]  /*4fc0*/  SHFL.BFLY PT, R8, R138, 0x1, 0x1f ;  /* 0x0c201f008a087f89 */ /* 0x000ea200000e0000 */
[----:B------:R-:W-:Y:S02]  /*4fd0*/  FMNMX.FTZ R5, R17, R18, !PT ;  /* 0x0000001211057209 */ /* 0x000fe40007810000 */
[----:B------:R-:W-:-:S02]  /*4fe0*/  FMNMX.FTZ R137, R168, R137, !PT ;  /* 0x00000089a8897209 */ /* 0x000fc40007810000 */
[----:B------:R-:W-:Y:S02]  /*4ff0*/  FSEL R22, R22, -INF , P1 ;  /* 0xff80000016167808 */ /* 0x000fe40000800000 */
[----:B------:R-:W-:Y:S02]  /*5000*/  FMNMX.FTZ R137, R169, R137, !PT ;  /* 0x00000089a9897209 */ /* 0x000fe40007810000 */
[----:B------:R-:W-:Y:S02]  /*5010*/  ISETP.GT.AND P2, PT, R6, 0x11, PT ;  /* 0x000000110600780c */ /* 0x000fe40003f44270 */
[----:B------:R-:W-:Y:S02]  /*5020*/  FMNMX.FTZ R137, R170, R137, !PT ;  /* 0x00000089aa897209 */ /* 0x000fe40007810000 */
[----:B------:R-:W-:Y:S02]  /*5030*/  ISETP.GT.AND P1, PT, R6, 0x18, PT ;  /* 0x000000180600780c */ /* 0x000fe40003f24270 */
[----:B-1----:R-:W-:Y:S01]  /*5040*/  FMNMX.FTZ R3, R19, R5, !PT ;  /* 0x0000000513037209 */ /* 0x002fe20007810000 */
[----:B------:R-:W-:Y:S01]  /*5050*/  FFMA.FTZ R5, R13, c[0x0][0x2d0], -R21 ;  /* 0x0000b4000d057a23 */ /* 0x000fe20000010815 */
[----:B------:R-:W-:-:S02]  /*5060*/  FSEL R37, R72, -INF , P2 ;  /* 0xff80000048257808 */ /* 0x000fc40001000000 */
[----:B------:R-:W-:Y:S01]  /*5070*/  FMNMX.FTZ R3, R22, R3, !PT ;  /* 0x0000000316037209 */ /* 0x000fe20007810000 */
[----:B------:R1:W3:Y:S01]  /*5080*/  MUFU.EX2 R244, R5 ;  /* 0x0000000500f47308 */ /* 0x0002e20000000800 */
[----:B------:R-:W-:Y:S01]  /*5090*/  FMNMX.FTZ R137, R171, R137, !PT ;  /* 0x00000089ab897209 */ /* 0x000fe20007810000 */
[----:B------:R-:W-:Y:S01]  /*50a0*/  LDSM.16.MT88.4 R72, [R239+0x100] ;  /* 0x00010000ef48783b */ /* 0x000fe20000004200 */
[C---:B------:R-:W-:Y:S02]  /*50b0*/  ISETP.GT.AND P2, PT, R6.reuse, 0x19, PT ;  /* 0x000000190600780c */ /* 0x040fe40003f44270 */
[----:B------:R-:W-:Y:S02]  /*50c0*/  FSEL R44, R55, -INF , P1 ;  /* 0xff800000372c7808 */ /* 0x000fe40000800000 */
[----:B------:R-:W-:Y:S01]  /*50d0*/  FMNMX.FTZ R137, R109, R137, !PT ;  /* 0x000000896d897209 */ /* 0x000fe20007810000 */
[----:B------:R-:W-:Y:S01]  /*50e0*/  LDSM.16.MT88.4 R52, [R239+0x900] ;  /* 0x00090000ef34783b */ /* 0x000fe20000004200 */
[----:B------:R-:W-:-:S02]  /*50f0*/  ISETP.GT.AND P1, PT, R6, 0x20, PT ;  /* 0x000000200600780c */ /* 0x000fc40003f24270 */
[----:B------:R-:W-:Y:S02]  /*5100*/  FSEL R45, R64, -INF , P2 ;  /* 0xff800000402d7808 */ /* 0x000fe40001000000 */
[----:B------:R-:W-:Y:S01]  /*5110*/  FMNMX.FTZ R137, R251, R137, !PT ;  /* 0x00000089fb897209 */ /* 0x000fe20007810000 */
[----:B------:R-:W-:Y:S01]  /*5120*/  LDSM.16.MT88.4 R64, [R238+0x2100] ;  /* 0x00210000ee40783b */ /* 0x000fe20000004200 */
[----:B------:R-:W-:Y:S02]  /*5130*/  ISETP.GT.AND P0, PT, R6, 0x21, PT ;  /* 0x000000210600780c */ /* 0x000fe40003f04270 */
[----:B-1----:R-:W-:Y:S01]  /*5140*/  FMNMX.FTZ R5, R38, R3, !PT ;  /* 0x0000000326057209 */ /* 0x002fe20007810000 */
[----:B------:R-:W-:Y:S01]  /*5150*/  FFMA.FTZ R3, R14, c[0x0][0x2d0], -R21 ;  /* 0x0000b4000e037a23 */ /* 0x000fe20000010815 */
[----:B------:R-:W-:Y:S02]  /*5160*/  FSEL R136, R136, -INF , P1 ;  /* 0xff80000088887808 */ /* 0x000fe40000800000 */
[----:B------:R-:W-:Y:S01]  /*5170*/  FMNMX.FTZ R5, R37, R5, !PT ;  /* 0x0000000525057209 */ /* 0x000fe20007810000 */
[----:B------:R1:W-:Y:S01]  /*5180*/  MUFU.EX2 R207, R3 ;  /* 0x0000000300cf7308 */ /* 0x0003e20000000800 */
[----:B------:R-:W-:-:S02]  /*5190*/  FMNMX.FTZ R137, R248, R137, !PT ;  /* 0x00000089f8897209 */ /* 0x000fc40007810000 */
[----:B------:R-:W-:Y:S02]  /*51a0*/  FMNMX.FTZ R5, R44, R5, !PT ;  /* 0x000000052c057209 */ /* 0x000fe40007810000 */
[----:B------:R-:W-:Y:S02]  /*51b0*/  ISETP.GT.AND P2, PT, R6, 0x28, PT ;  /* 0x000000280600780c */ /* 0x000fe40003f44270 */
[----:B------:R-:W-:Y:S02]  /*51c0*/  FSEL R135, R135, -INF , P0 ;  /* 0xff80000087877808 */ /* 0x000fe40000000000 */
[----:B------:R-:W-:Y:S02]  /*51d0*/  FMNMX.FTZ R137, R246, R137, !PT ;  /* 0x00000089f6897209 */ /* 0x000fe40007810000 */
[C---:B------:R-:W-:Y:S02]  /*51e0*/  ISETP.GT.AND P1, PT, R6.reuse, 0x29, PT ;  /* 0x000000290600780c */ /* 0x040fe40003f24270 */
[----:B------:R-:W-:Y:S01]  /*51f0*/  FSEL R133, R133, -INF , P2 ;  /* 0xff80000085857808 */ /* 0x000fe20001000000 */
[----:B------:R-:W4:Y:S01]  /*5200*/  SHFL.BFLY PT, R7, R137, 0x2, 0x1f ;  /* 0x0c401f0089077f89 */ /* 0x000f2200000e0000 */
[----:B------:R-:W-:Y:S01]  /*5210*/  ISETP.GT.AND P0, PT, R6, 0x30, PT ;  /* 0x000000300600780c */ /* 0x000fe20003f04270 */
[----:B-1----:R-:W-:Y:S01]  /*5220*/  FFMA.FTZ R3, R16, c[0x0][0x2d0], -R21 ;  /* 0x0000b40010037a23 */ /* 0x002fe20000010815 */
[----:B------:R-:W-:-:S02]  /*5230*/  FSEL R132, R132, -INF , P1 ;  /* 0xff80000084847808 */ /* 0x000fc40000800000 */
[C---:B------:R-:W-:Y:S01]  /*5240*/  ISETP.GT.AND P2, PT, R6.reuse, 0x31, PT ;  /* 0x000000310600780c */ /* 0x040fe20003f44270 */
[----:B------:R1:W-:Y:S01]  /*5250*/  MUFU.EX2 R196, R3 ;  /* 0x0000000300c47308 */ /* 0x0003e20000000800 */
[----:B------:R-:W-:Y:S02]  /*5260*/  FSEL R235, R47, -INF , P0 ;  /* 0xff8000002feb7808 */ /* 0x000fe40000000000 */
[----:B------:R-:W-:Y:S02]  /*5270*/  ISETP.GT.AND P1, PT, R6, 0x38, PT ;  /* 0x000000380600780c */ /* 0x000fe40003f24270 */
[----:B------:R-:W-:Y:S02]  /*5280*/  FSEL R233, R46, -INF , P2 ;  /* 0xff8000002ee97808 */ /* 0x000fe40001000000 */
[----:B------:R-:W-:Y:S02]  /*5290*/  ISETP.GT.AND P0, PT, R6, 0x39, PT ;  /* 0x000000390600780c */ /* 0x000fe40003f04270 */
[----:B------:R-:W-:-:S02]  /*52a0*/  FSEL R232, R41, -INF , P1 ;  /* 0xff80000029e87808 */ /* 0x000fc40000800000 */
[----:B------:R-:W-:Y:S02]  /*52b0*/  FSEL R231, R40, -INF , P0 ;  /* 0xff80000028e77808 */ /* 0x000fe40000000000 */
[----:B--2---:R-:W-:Y:S01]  /*52c0*/  FMNMX.FTZ R138, R138, R8, !PT ;  /* 0x000000088a8a7209 */ /* 0x004fe20007810000 */
[----:B------:R-:W-:Y:S01]  /*52d0*/  LDSM.16.MT88.4 R40, [R237+0x100] ;  /* 0x00010000ed28783b */ /* 0x000fe20000004200 */
[----:B---3--:R-:W-:Y:S02]  /*52e0*/  F2FP.BF16.PACK_AB R16, R244, R245 ;  /* 0x000000f5f410723e */ /* 0x008fe400000010ff */
[----:B-1----:R-:W-:Y:S01]  /*52f0*/  FMNMX.FTZ R3, R45, R5, !PT ;  /* 0x000000052d037209 */ /* 0x002fe20007810000 */
[----:B------:R-:W-:Y:S01]  /*5300*/  FFMA.FTZ R5, R20, c[0x0][0x2d0], -R21 ;  /* 0x0000b40014057a23 */ /* 0x000fe20000010815 */
[----:B----4-:R-:W-:Y:S01]  /*5310*/  FMNMX.FTZ R137, R137, R7, !PT ;  /* 0x0000000789897209 */ /* 0x010fe20007810000 */
[----:B------:R-:W-:Y:S01]  /*5320*/  FMUL.FTZ R20, R138, c[0x0][0x2d0] ;  /* 0x0000b4008a147a20 */ /* 0x000fe20000410000 */
[----:B------:R-:W-:Y:S01]  /*5330*/  FMNMX.FTZ R3, R136, R3, !PT ;  /* 0x0000000388037209 */ /* 0x000fe20007810000 */
[----:B------:R1:W-:Y:S01]  /*5340*/  MUFU.EX2 R211, R5 ;  /* 0x0000000500d37308 */ /* 0x0003e20000000800 */
[----:B------:R-:W-:Y:S01]  /*5350*/  FSETP.NEU.FTZ.AND P0, PT, R138, -INF , PT ;  /* 0xff8000008a00780b */ /* 0x000fe20003f1d000 */
[----:B------:R-:W2:Y:S01]  /*5360*/  SHFL.BFLY PT, R6, R137, 0x1, 0x1f ;  /* 0x0c201f0089067f89 */ /* 0x000ea200000e0000 */
[----:B------:R-:W-:-:S02]  /*5370*/  FMNMX.FTZ R3, R135, R3, !PT ;  /* 0x0000000387037209 */ /* 0x000fc40007810000 */
[----:B------:R-:W-:Y:S02]  /*5380*/  FSEL R20, R20, RZ, P0 ;  /* 0x000000ff14147208 */ /* 0x000fe40000000000 */
[----:B------:R-:W-:-:S04]  /*5390*/  FMNMX.FTZ R3, R133, R3, !PT ;  /* 0x0000000385037209 */ /* 0x000fc80007810000 */
[----:B------:R-:W-:-:S04]  /*53a0*/  FMNMX.FTZ R3, R132, R3, !PT ;  /* 0x0000000384037209 */ /* 0x000fc80007810000 */
[----:B------:R-:W-:Y:S01]  /*53b0*/  FMNMX.FTZ R3, R235, R3, !PT ;  /* 0x00000003eb037209 */ /* 0x000fe20007810000 */
[----:B-1----:R-:W-:-:S03]  /*53c0*/  FFMA.FTZ R5, R23, c[0x0][0x2d0], -R21 ;  /* 0x0000b40017057a23 */ /* 0x002fc60000010815 */
[----:B------:R-:W-:Y:S01]  /*53d0*/  FMNMX.FTZ R3, R233, R3, !PT ;  /* 0x00000003e9037209 */ /* 0x000fe20007810000 */
[----:B------:R1:W3:Y:S03]  /*53e0*/  MUFU.EX2 R205, R5 ;  /* 0x0000000500cd7308 */ /* 0x0002e60000000800 */
[----:B------:R-:W-:Y:S02]  /*53f0*/  FMNMX.FTZ R3, R232, R3, !PT ;  /* 0x00000003e8037209 */ /* 0x000fe40007810000 */
[----:B--2---:R-:W-:Y:S02]  /*5400*/  FMNMX.FTZ R137, R137, R6, !PT ;  /* 0x0000000689897209 */ /* 0x004fe40007810000 */
[----:B------:R-:W-:Y:S02]  /*5410*/  FMNMX.FTZ R3, R231, R3, !PT ;  /* 0x00000003e7037209 */ /* 0x000fe40007810000 */
[----:B------:R-:W-:-:S03]  /*5420*/  FSETP.NEU.FTZ.AND P0, PT, R137, -INF , PT ;  /* 0xff8000008900780b */ /* 0x000fc60003f1d000 */
[----:B------:R-:W2:Y:S01]  /*5430*/  SHFL.BFLY PT, R134, R3, 0x2, 0x1f ;  /* 0x0c401f0003867f89 */ /* 0x000ea200000e0000 */
[----:B-1----:R-:W-:Y:S01]  /*5440*/  FFMA.FTZ R5, R27, c[0x0][0x2d0], -R21 ;  /* 0x0000b4001b057a23 */ /* 0x002fe20000010815 */
[----:B---3--:R-:W-:-:S03]  /*5450*/  F2FP.BF16.PACK_AB R8, R205, R211 ;  /* 0x000000d3cd08723e */ /* 0x008fc600000010ff */
[----:B------:R1:W-:Y:S02]  /*5460*/  MUFU.EX2 R105, R5 ;  /* 0x0000000500697308 */ /* 0x0003e40000000800 */
[----:B-1----:R-:W-:Y:S01]  /*5470*/  FFMA.FTZ R5, R34, c[0x0][0x2d0], -R21 ;  /* 0x0000b40022057a23 */ /* 0x002fe20000010815 */
[----:B--2---:R-:W-:Y:S01]  /*5480*/  FMNMX.FTZ R134, R3, R134, !PT ;  /* 0x0000008603867209 */ /* 0x004fe20007810000 */
[----:B------:R-:W-:-:S04]  /*5490*/  FFMA.FTZ R3, R25, c[0x0][0x2d0], -R20 ;  /* 0x0000b40019037a23 */ /* 0x000fc80000010814 */
[----:B------:R1:W2:Y:S01]  /*54a0*/  MUFU.EX2 R62, R5 ;  /* 0x00000005003e7308 */ /* 0x0002a20000000800 */
[----:B------:R-:W3:Y:S07]  /*54b0*/  SHFL.BFLY PT, R6, R134, 0x1, 0x1f ;  /* 0x0c201f0086067f89 */ /* 0x000eee00000e0000 */
[----:B------:R4:W-:Y:S01]  /*54c0*/  MUFU.EX2 R206, R3 ;  /* 0x0000000300ce7308 */ /* 0x0009e20000000800 */
[----:B-1----:R-:W-:-:S07]  /*54d0*/  FFMA.FTZ R5, R24, c[0x0][0x2d0], -R20 ;  /* 0x0000b40018057a23 */ /* 0x002fce0000010814 */
[----:B------:R1:W-:Y:S01]  /*54e0*/  MUFU.EX2 R230, R5 ;  /* 0x0000000500e67308 */ /* 0x0003e20000000800 */
[----:B----4-:R-:W-:Y:S01]  /*54f0*/  FMUL.FTZ R3, R137, c[0x0][0x2d0] ;  /* 0x0000b40089037a20 */ /* 0x010fe20000410000 */
[----:B---3--:R-:W-:-:S04]  /*5500*/  FMNMX.FTZ R134, R6, R134, !PT ;  /* 0x0000008606867209 */ /* 0x008fc80007810000 */
[----:B------:R-:W-:Y:S01]  /*5510*/  FSEL R3, R3, RZ, P0 ;  /* 0x000000ff03037208 */ /* 0x000fe20000000000 */
[C---:B------:R-:W-:Y:S01]  /*5520*/  FMUL.FTZ R6, R134.reuse, c[0x0][0x2d0] ;  /* 0x0000b40086067a20 */ /* 0x040fe20000410000 */
[----:B------:R-:W-:-:S03]  /*5530*/  FSETP.NEU.FTZ.AND P0, PT, R134, -INF , PT ;  /* 0xff8000008600780b */ /* 0x000fc60003f1d000 */
[----:B------:R-:W-:Y:S02]  /*5540*/  FFMA.FTZ R2, R35, c[0x0][0x2d0], -R3 ;  /* 0x0000b40023027a23 */ /* 0x000fe40000010803 */
[----:B-1----:R-:W-:Y:S01]  /*5550*/  FFMA.FTZ R5, R30, c[0x0][0x2d0], -R20 ;  /* 0x0000b4001e057a23 */ /* 0x002fe20000010814 */
[----:B------:R-:W-:Y:S01]  /*5560*/  FSEL R0, R6, RZ, P0 ;  /* 0x000000ff06007208 */ /* 0x000fe20000000000 */
[----:B------:R1:W-:Y:S04]  /*5570*/  MUFU.EX2 R247, R2 ;  /* 0x0000000200f77308 */ /* 0x0003e80000000800 */
[----:B------:R-:W-:-:S04]  /*5580*/  FFMA.FTZ R4, R19, c[0x0][0x2d0], -R0 ;  /* 0x0000b40013047a23 */ /* 0x000fc80000010800 */
[----:B------:R3:W-:Y:S08]  /*5590*/  MUFU.EX2 R229, R5 ;  /* 0x0000000500e57308 */ /* 0x0007f00000000800 */
[----:B------:R4:W-:Y:S01]  /*55a0*/  MUFU.EX2 R241, R4 ;  /* 0x0000000400f17308 */ /* 0x0009e20000000800 */
[----:B-1----:R-:W-:Y:S02]  /*55b0*/  FFMA.FTZ R2, R36, c[0x0][0x2d0], -R3 ;  /* 0x0000b40024027a23 */ /* 0x002fe40000010803 */
[----:B---3--:R-:W-:-:S05]  /*55c0*/  FFMA.FTZ R5, R29, c[0x0][0x2d0], -R20 ;  /* 0x0000b4001d057a23 */ /* 0x008fca0000010814 */
[----:B------:R1:W-:Y:S01]  /*55d0*/  MUFU.EX2 R234, R5 ;  /* 0x0000000500ea7308 */ /* 0x0003e20000000800 */
[----:B----4-:R-:W-:Y:S02]  /*55e0*/  FFMA.FTZ R4, R22, c[0x0][0x2d0], -R0 ;  /* 0x0000b40016047a23 */ /* 0x010fe40000010800 */
[----:B--2---:R-:W-:-:S05]  /*55f0*/  IMAD.MOV.U32 R22, RZ, RZ, R62 ;  /* 0x000000ffff167224 */ /* 0x004fca00078e003e */
[----:B------:R2:W-:Y:S01]  /*5600*/  MUFU.EX2 R164, R4 ;  /* 0x0000000400a47308 */ /* 0x0005e20000000800 */
[----:B------:R-:W-:Y:S01]  /*5610*/  LDSM.16.MT88.4 R60, [R237+0x900] ;  /* 0x00090000ed3c783b */ /* 0x000fe20000004200 */
[----:B-1----:R-:W-:-:S06]  /*5620*/  FFMA.FTZ R5, R28, c[0x0][0x2d0], -R20 ;  /* 0x0000b4001c057a23 */ /* 0x002fcc0000010814 */
[----:B------:R1:W3:Y:S01]  /*5630*/  MUFU.EX2 R23, R5 ;  /* 0x0000000500177308 */ /* 0x0002e20000000800 */
[----:B--2---:R-:W-:Y:S02]  /*5640*/  FFMA.FTZ R4, R31, c[0x0][0x2d0], -R3 ;  /* 0x0000b4001f047a23 */ /* 0x004fe40000010803 */
[----:B------:R-:W-:Y:S05]  /*5650*/  LDSM.16.MT88.4 R28, [R238+0x900] ;  /* 0x00090000ee1c783b */ /* 0x000fea0000004200 */
[----:B------:R-:W2:Y:S01]  /*5660*/  MUFU.EX2 R209, R4 ;  /* 0x0000000400d17308 */ /* 0x000ea20000000800 */
[--C-:B-1----:R-:W-:Y:S01]  /*5670*/  FFMA.FTZ R5, R26, c[0x0][0x2d0], -R20.reuse ;  /* 0x0000b4001a057a23 */ /* 0x102fe20000010814 */
[----:B---3--:R-:W-:Y:S01]  /*5680*/  F2FP.BF16.PACK_AB R19, R23, R234 ;  /* 0x000000ea1713723e */ /* 0x008fe200000010ff */
[----:B------:R-:W1:Y:S05]  /*5690*/  LDSM.16.MT88.4 R24, [R238+0x100] ;  /* 0x00010000ee18783b */ /* 0x000e6a0000004200 */
[----:B------:R3:W4:Y:S01]  /*56a0*/  MUFU.EX2 R210, R5 ;  /* 0x0000000500d27308 */ /* 0x0007220000000800 */
[----:B--2---:R-:W-:Y:S01]  /*56b0*/  F2FP.BF16.PACK_AB R4, R247, R209 ;  /* 0x000000d1f704723e */ /* 0x004fe200000010ff */
[----:B---3--:R-:W-:-:S06]  /*56c0*/  FFMA.FTZ R5, R33, c[0x0][0x2d0], -R20 ;  /* 0x0000b40021057a23 */ /* 0x008fcc0000010814 */
[----:B------:R2:W-:Y:S02]  /*56d0*/  MUFU.EX2 R236, R5 ;  /* 0x0000000500ec7308 */ /* 0x0005e40000000800 */
[----:B--2---:R-:W-:Y:S02]  /*56e0*/  FFMA.FTZ R5, R32, c[0x0][0x2d0], -R20 ;  /* 0x0000b40020057a23 */ /* 0x004fe40000010814 */
[----:B------:R-:W-:Y:S04]  /*56f0*/  LDSM.16.MT88.4 R32, [R239+0x2100] ;  /* 0x00210000ef20783b */ /* 0x000fe80000004200 */
[----:B------:R2:W-:Y:S02]  /*5700*/  MUFU.EX2 R80, R5 ;  /* 0x0000000500507308 */ /* 0x0005e40000000800 */
[----:B--2---:R-:W-:Y:S01]  /*5710*/  FFMA.FTZ R5, R9, c[0x0][0x2d0], -R3 ;  /* 0x0000b40009057a23 */ /* 0x004fe20000010803 */
[----:B----4-:R-:W-:-:S05]  /*5720*/  F2FP.BF16.PACK_AB R9, R206, R210 ;  /* 0x000000d2ce09723e */ /* 0x010fca00000010ff */
[----:B------:R2:W-:Y:S02]  /*5730*/  MUFU.EX2 R227, R5 ;  /* 0x0000000500e37308 */ /* 0x0005e40000000800 */
[----:B--2---:R-:W-:Y:S01]  /*5740*/  FFMA.FTZ R5, R10, c[0x0][0x2d0], -R3 ;  /* 0x0000b4000a057a23 */ /* 0x004fe20000010803 */
[----:B------:R-:W-:-:S05]  /*5750*/  F2FP.BF16.PACK_AB R10, R22, R105 ;  /* 0x00000069160a723e */ /* 0x000fca00000010ff */
[----:B------:R2:W3:Y:S02]  /*5760*/  MUFU.EX2 R226, R5 ;  /* 0x0000000500e27308 */ /* 0x0004e40000000800 */
[----:B--2---:R-:W-:Y:S01]  /*5770*/  FFMA.FTZ R5, R11, c[0x0][0x2d0], -R3 ;  /* 0x0000b4000b057a23 */ /* 0x004fe20000010803 */
[----:B---3--:R-:W-:-:S05]  /*5780*/  F2FP.BF16.PACK_AB R12, R226, R227 ;  /* 0x000000e3e20c723e */ /* 0x008fca00000010ff */
[----:B------:R2:W-:Y:S02]  /*5790*/  MUFU.EX2 R228, R5 ;  /* 0x0000000500e47308 */ /* 0x0005e40000000800 */
[----:B--2---:R-:W-:Y:S01]  /*57a0*/  FFMA.FTZ R5, R15, c[0x0][0x2d0], -R3 ;  /* 0x0000b4000f057a23 */ /* 0x004fe20000010803 */
[----:B------:R-:W-:-:S05]  /*57b0*/  F2FP.BF16.PACK_AB R15, R164, R241 ;  /* 0x000000f1a40f723e */ /* 0x000fca00000010ff */
[----:B------:R2:W3:Y:S02]  /*57c0*/  MUFU.EX2 R243, R5 ;  /* 0x0000000500f37308 */ /* 0x0004e40000000800 */
[----:B--2---:R-:W-:Y:S01]  /*57d0*/  FFMA.FTZ R5, R17, c[0x0][0x2d0], -R0 ;  /* 0x0000b40011057a23 */ /* 0x004fe20000010800 */
[----:B------:R-:W-:Y:S02]  /*57e0*/  F2FP.BF16.PACK_AB R17, R229, R230 ;  /* 0x000000e6e511723e */ /* 0x000fe400000010ff */
[----:B---3--:R-:W-:-:S03]  /*57f0*/  F2FP.BF16.PACK_AB R14, R243, R228 ;  /* 0x000000e4f30e723e */ /* 0x008fc600000010ff */
[----:B------:R2:W-:Y:S02]  /*5800*/  MUFU.EX2 R225, R5 ;  /* 0x0000000500e17308 */ /* 0x0005e40000000800 */
[----:B--2---:R-:W-:Y:S01]  /*5810*/  FFMA.FTZ R5, R18, c[0x0][0x2d0], -R0 ;  /* 0x0000b40012057a23 */ /* 0x004fe20000010800 */
[----:B------:R-:W-:-:S05]  /*5820*/  F2FP.BF16.PACK_AB R18, R196, R207 ;  /* 0x000000cfc412723e */ /* 0x000fca00000010ff */
[----:B------:R-:W2:Y:S02]  /*5830*/  MUFU.EX2 R224, R5 ;  /* 0x0000000500e07308 */ /* 0x000ea40000000800 */
[C---:B------:R-:W-:Y:S08]  /*5840*/  HMMA.16816.F32.BF16 R100, R16.reuse, R40, RZ ;  /* 0x000000281064723c */ /* 0x040ff000000418ff */
[----:B-1----:R-:W-:Y:S01]  /*5850*/  HMMA.16816.F32.BF16 R92, R16, R24, RZ ;  /* 0x00000018105c723c */ /* 0x002fe200000418ff */
[----:B--2---:R-:W-:-:S07]  /*5860*/  F2FP.BF16.PACK_AB R13, R224, R225 ;  /* 0x000000e1e00d723e */ /* 0x004fce00000010ff */
[C---:B------:R-:W-:Y:S01]  /*5870*/  HMMA.16816.F32.BF16 R96, R12.reuse, R40, RZ ;  /* 0x000000280c60723c */ /* 0x040fe200000418ff */
[----:B------:R1:W-:Y:S06]  /*5880*/  MUFU.EX2 R41, R2 ;  /* 0x0000000200297308 */ /* 0x0003ec0000000800 */
[----:B------:R-:W-:Y:S01]  /*5890*/  IMAD.MOV.U32 R40, RZ, RZ, R107 ;  /* 0x000000ffff287224 */ /* 0x000fe200078e006b */
[C---:B------:R-:W-:Y:S07]  /*58a0*/  HMMA.16816.F32.BF16 R88, R12.reuse, R24, RZ ;  /* 0x000000180c58723c */ /* 0x040fee00000418ff */
[----:B------:R-:W-:Y:S01]  /*58b0*/  IMAD.MOV.U32 R24, RZ, RZ, R106 ;  /* 0x000000ffff187224 */ /* 0x000fe200078e006a */
        /* <DEDUP_REMOVED lines=11> */
[----:B-1----:R-:W-:-:S02]  /*5970*/  FFMA.FTZ R2, R37, c[0x0][0x2d0], -R0 ;  /* 0x0000b40025027a23 */ /* 0x002fc40000010800 */
[----:B------:R-:W1:Y:S02]  /*5980*/  LDSM.16.MT88.4 R36, [R240+0x2100] ;  /* 0x00210000f024783b */ /* 0x000e640000004200 */
[----:B------:R2:W3:Y:S03]  /*5990*/  MUFU.EX2 R250, R2 ;  /* 0x0000000200fa7308 */ /* 0x0004e60000000800 */
[C---:B------:R-:W-:Y:S08]  /*59a0*/  HMMA.16816.F32.BF16 R128, R12.reuse, R78, RZ ;  /* 0x0000004e0c80723c */ /* 0x040ff000000418ff */
[----:B------:R-:W-:Y:S01]  /*59b0*/  HMMA.16816.F32.BF16 R124, R12, R74, RZ ;  /* 0x0000004a0c7c723c */ /* 0x000fe200000418ff */
[----:B--2---:R-:W-:Y:S01]  /*59c0*/  FFMA.FTZ R2, R44, c[0x0][0x2d0], -R0 ;  /* 0x0000b4002c027a23 */ /* 0x004fe20000010800 */
[----:B---3--:R-:W-:-:S06]  /*59d0*/  F2FP.BF16.PACK_AB R5, R250, R208 ;  /* 0x000000d0fa05723e */ /* 0x008fcc00000010ff */
[C---:B------:R-:W-:Y:S01]  /*59e0*/  HMMA.16816.F32.BF16 R120, R12.reuse, R70, RZ ;  /* 0x000000460c78723c */ /* 0x040fe200000418ff */
[----:B------:R2:W-:Y:S07]  /*59f0*/  MUFU.EX2 R25, R2 ;  /* 0x0000000200197308 */ /* 0x0005ee0000000800 */
[C---:B------:R-:W-:Y:S01]  /*5a00*/  HMMA.16816.F32.BF16 R116, R12.reuse, R66, RZ ;  /* 0x000000420c74723c */ /* 0x040fe200000418ff */
[----:B--2---:R-:W-:Y:S02]  /*5a10*/  FFMA.FTZ R2, R45, c[0x0][0x2d0], -R0 ;  /* 0x0000b4002d027a23 */ /* 0x004fe40000010800 */
[----:B------:R-:W2:Y:S05]  /*5a20*/  LDSM.16.MT88.4 R44, [R238+0x2900] ;  /* 0x00290000ee2c783b */ /* 0x000eaa0000004200 */
[----:B-1----:R-:W-:Y:S01]  /*5a30*/  HMMA.16816.F32.BF16 R112, R12, R36, RZ ;  /* 0x000000240c70723c */ /* 0x002fe200000418ff */
[----:B------:R1:W3:Y:S02]  /*5a40*/  MUFU.EX2 R216, R2 ;  /* 0x0000000200d87308 */ /* 0x0002e40000000800 */
[----:B-1----:R-:W-:Y:S01]  /*5a50*/  IMAD.MOV.U32 R2, RZ, RZ, R80 ;  /* 0x000000ffff027224 */ /* 0x002fe200078e0050 */
[----:B---3--:R-:W-:Y:S01]  /*5a60*/  F2FP.BF16.PACK_AB R7, R216, R25 ;  /* 0x00000019d807723e */ /* 0x008fe200000010ff */
[----:B------:R-:W1:Y:S03]  /*5a70*/  LDSM.16.MT88.4 R80, [R239+0x2900] ;  /* 0x00290000ef50783b */ /* 0x000e660000004200 */
[----:B------:R-:W-:-:S03]  /*5a80*/  F2FP.BF16.PACK_AB R11, R2, R236 ;  /* 0x000000ec020b723e */ /* 0x000fc600000010ff */
[-C--:B------:R-:W-:Y:S08]  /*5a90*/  HMMA.16816.F32.BF16 R184, R4, R60.reuse, R96 ;  /* 0x0000003c04b8723c */ /* 0x080ff00000041860 */
[C---:B------:R-:W-:Y:S07]  /*5aa0*/  HMMA.16816.F32.BF16 R180, R8.reuse, R60, R100 ;  /* 0x0000003c08b4723c */ /* 0x040fee0000041864 */
[----:B------:R-:W-:Y:S01]  /*5ab0*/  IMAD.MOV.U32 R61, RZ, RZ, R109 ;  /* 0x000000ffff3d7224 */ /* 0x000fe200078e006d */
[----:B------:R-:W-:Y:S01]  /*5ac0*/  HMMA.16816.F32.BF16 R192, R8, R28, R92 ;  /* 0x0000001c08c0723c */ /* 0x000fe2000004185c */
[----:B------:R-:W-:-:S07]  /*5ad0*/  MOV R60, R108 ;  /* 0x0000006c003c7202 */ /* 0x000fce0000000f00 */
[----:B------:R-:W-:Y:S07]  /*5ae0*/  HMMA.16816.F32.BF16 R188, R4, R28, R88 ;  /* 0x0000001c04bc723c */ /* 0x000fee0000041858 */
[----:B------:R-:W-:Y:S01]  /*5af0*/  MOV R29, R105 ;  /* 0x00000069001d7202 */ /* 0x000fe20000000f00 */
[----:B------:R-:W-:Y:S01]  /*5b00*/  IMAD.MOV.U32 R28, RZ, RZ, R104 ;  /* 0x000000ffff1c7224 */ /* 0x000fe200078e0068 */
[C---:B------:R-:W-:Y:S08]  /*5b10*/  HMMA.16816.F32.BF16 R108, R12.reuse, R38, RZ ;  /* 0x000000260c6c723c */ /* 0x040ff000000418ff */
[C---:B------:R-:W-:Y:S08]  /*5b20*/  HMMA.16816.F32.BF16 R104, R12.reuse, R32, RZ ;  /* 0x000000200c68723c */ /* 0x040ff000000418ff */
[----:B------:R-:W-:Y:S08]  /*5b30*/  HMMA.16816.F32.BF16 R100, R12, R34, RZ ;  /* 0x000000220c64723c */ /* 0x000ff000000418ff */
[C---:B--2---:R-:W-:Y:S08]  /*5b40*/  HMMA.16816.F32.BF16 R12, R4.reuse, R44, R148 ;  /* 0x0000002c040c723c */ /* 0x044ff00000041894 */
[----:B------:R-:W-:Y:S07]  /*5b50*/  HMMA.16816.F32.BF16 R200, R4, R52, R156 ;  /* 0x0000003404c8723c */ /* 0x000fee000004189c */
[----:B------:R-:W-:Y:S01]  /*5b60*/  IMAD.MOV.U32 R159, RZ, RZ, R196 ;  /* 0x000000ffff9f7224 */ /* 0x000fe200078e00c4 */
[----:B------:R-:W-:Y:S01]  /*5b70*/  HMMA.16816.F32.BF16 R92, R16, R72, RZ ;  /* 0x00000048105c723c */ /* 0x000fe200000418ff */
        /* <DEDUP_REMOVED lines=12> */
[----:B------:R-:W-:-:S04]  /*5c40*/  IMAD.MOV.U32 R28, RZ, RZ, R210 ;  /* 0x000000ffff1c7224 */ /* 0x000fc800078e00d2 */
[----:B------:R-:W-:Y:S01]  /*5c50*/  IMAD.MOV.U32 R155, RZ, RZ, R208 ;  /* 0x000000ffff9b7224 */ /* 0x000fe200078e00d0 */
[----:B------:R-:W-:Y:S01]  /*5c60*/  HMMA.16816.F32.BF16 R12, R16, R64, RZ ;  /* 0x00000040100c723c */ /* 0x000fe200000418ff */
[----:B------:R-:W-:Y:S01]  /*5c70*/  IMAD.MOV.U32 R154, RZ, RZ, R167 ;  /* 0x000000ffff9a7224 */ /* 0x000fe200078e00a7 */
[----:B------:R-:W-:Y:S01]  /*5c80*/  MOV R152, R166 ;  /* 0x000000a600987202 */ /* 0x000fe20000000f00 */
[----:B------:R-:W-:-:S05]  /*5c90*/  IMAD.MOV.U32 R153, RZ, RZ, R25 ;  /* 0x000000ffff997224 */ /* 0x000fca00078e0019 */
[C---:B------:R-:W-:Y:S08]  /*5ca0*/  HMMA.16816.F32.BF16 R208, R4.reuse, R46, R116 ;  /* 0x0000002e04d0723c */ /* 0x040ff00000041874 */
[----:B------:R-:W-:Y:S08]  /*5cb0*/  HMMA.16816.F32.BF16 R112, R4, R84, R112 ;  /* 0x000000540470723c */ /* 0x000ff00000041870 */
[----:B------:R-:W-:Y:S08]  /*5cc0*/  HMMA.16816.F32.BF16 R116, R8, R44, R12 ;  /* 0x0000002c0874723c */ /* 0x000ff0000004180c */
[C---:B------:R-:W-:Y:S08]  /*5cd0*/  HMMA.16816.F32.BF16 R12, R16.reuse, R36, RZ ;  /* 0x00000024100c723c */ /* 0x040ff000000418ff */
[----:B------:R-:W-:Y:S01]  /*5ce0*/  HMMA.16816.F32.BF16 R96, R16, R76, RZ ;  /* 0x0000004c1060723c */ /* 0x000fe200000418ff */
[----:B------:R-:W-:Y:S01]  /*5cf0*/  IMAD.MOV.U32 R223, RZ, RZ, R112 ;  /* 0x000000ffffdf7224 */ /* 0x000fe200078e0070 */
[----:B------:R-:W-:Y:S01]  /*5d00*/  MOV R221, R114 ;  /* 0x0000007200dd7202 */ /* 0x000fe20000000f00 */
[----:B------:R-:W-:-:S02]  /*5d10*/  IMAD.MOV.U32 R222, RZ, RZ, R113 ;  /* 0x000000ffffde7224 */ /* 0x000fc400078e0071 */
[----:B------:R-:W-:Y:S02]  /*5d20*/  IMAD.MOV.U32 R220, RZ, RZ, R115 ;  /* 0x000000ffffdc7224 */ /* 0x000fe400078e0073 */
[----:B------:R-:W-:Y:S01]  /*5d30*/  IMAD.MOV.U32 R76, RZ, RZ, R40 ;  /* 0x000000ffff4c7224 */ /* 0x000fe200078e0028 */
[----:B------:R-:W-:Y:S01]  /*5d40*/  MOV R77, R41 ;  /* 0x00000029004d7202 */ /* 0x000fe20000000f00 */
[C---:B------:R-:W-:Y:S08]  /*5d50*/  HMMA.16816.F32.BF16 R36, R16.reuse, R38, RZ ;  /* 0x000000261024723c */ /* 0x040ff000000418ff */
[----:B------:R-:W-:Y:S08]  /*5d60*/  HMMA.16816.F32.BF16 R40, R16, R42, RZ ;  /* 0x0000002a1028723c */ /* 0x000ff000000418ff */
[----:B------:R-:W-:Y:S01]  /*5d70*/  HMMA.16816.F32.BF16 R112, R8, R84, R12 ;  /* 0x000000540870723c */ /* 0x000fe2000004180c */
[----:B------:R-:W2:Y:S06]  /*5d80*/  LDSM.16.MT88.4 R12, [R237+0x1100] ;  /* 0x00110000ed0c783b */ /* 0x000eac0000004200 */
[----:B------:R-:W-:Y:S01]  /*5d90*/  MOV R85, R72 ;  /* 0x0000004800557202 */ /* 0x000fe20000000f00 */
[----:B------:R-:W-:Y:S01]  /*5da0*/  IMAD.MOV.U32 R84, RZ, RZ, R73 ;  /* 0x000000ffff547224 */ /* 0x000fe200078e0049 */
[----:B------:R-:W-:Y:S08]  /*5db0*/  HMMA.16816.F32.BF16 R164, R4, R62, R144 ;  /* 0x0000003e04a4723c */ /* 0x000ff00000041890 */
[----:B------:R-:W-:Y:S08]  /*5dc0*/  HMMA.16816.F32.BF16 R72, R16, R74, RZ ;  /* 0x0000004a1048723c */ /* 0x000ff000000418ff */
[----:B------:R-:W-:Y:S07]  /*5dd0*/  HMMA.16816.F32.BF16 R40, R8, R62, R40 ;  /* 0x0000003e0828723c */ /* 0x000fee0000041828 */
[----:B------:R-:W-:Y:S01]  /*5de0*/  IMAD.MOV.U32 R63, RZ, RZ, R76 ;  /* 0x000000ffff3f7224 */ /* 0x000fe200078e004c */
[----:B------:R-:W-:Y:S01]  /*5df0*/  MOV R62, R77 ;  /* 0x0000004d003e7202 */ /* 0x000fe20000000f00 */
[----:B------:R-:W-:Y:S08]  /*5e00*/  HMMA.16816.F32.BF16 R108, R4, R86, R108 ;  /* 0x00000056046c723c */ /* 0x000ff0000004186c */
[----:B------:R-:W-:Y:S08]  /*5e10*/  HMMA.16816.F32.BF16 R76, R16, R78, RZ ;  /* 0x0000004e104c723c */ /* 0x000ff000000418ff */
[----:B------:R-:W-:Y:S07]  /*5e20*/  HMMA.16816.F32.BF16 R36, R8, R86, R36 ;  /* 0x000000560824723c */ /* 0x000fee0000041824 */
[----:B------:R-:W-:Y:S01]  /*5e30*/  IMAD.MOV.U32 R86, RZ, RZ, R157 ;  /* 0x000000ffff567224 */ /* 0x000fe200078e009d */
[----:B------:R-:W-:Y:S01]  /*5e40*/  MOV R157, R2 ;  /* 0x00000002009d7202 */ /* 0x000fe20000000f00 */
[--C-:B------:R-:W-:Y:S01]  /*5e50*/  FFMA.FTZ R2, R176, c[0x0][0x2d0], -R21.reuse ;  /* 0x0000b400b0027a23 */ /* 0x100fe20000010815 */
[-C--:B------:R-:W-:Y:S08]  /*5e60*/  HMMA.16816.F32.BF16 R124, R4, R54.reuse, R124 ;  /* 0x00000036047c723c */ /* 0x080ff0000004187c */
[----:B------:R-:W-:Y:S01]  /*5e70*/  HMMA.16816.F32.BF16 R72, R8, R54, R72 ;  /* 0x000000360848723c */ /* 0x000fe20000041848 */
[----:B------:R3:W-:Y:S07]  /*5e80*/  MUFU.EX2 R55, R2 ;  /* 0x0000000200377308 */ /* 0x0007ee0000000800 */
[-C--:B------:R-:W-:Y:S08]  /*5e90*/  HMMA.16816.F32.BF16 R160, R4, R56.reuse, R160 ;  /* 0x0000003804a0723c */ /* 0x080ff000000418a0 */
[----:B------:R-:W-:Y:S01]  /*5ea0*/  HMMA.16816.F32.BF16 R96, R8, R56, R96 ;  /* 0x000000380860723c */ /* 0x000fe20000041860 */
[----:B---3--:R-:W-:-:S04]  /*5eb0*/  FFMA.FTZ R2, R177, c[0x0][0x2d0], -R21 ;  /* 0x0000b400b1027a23 */ /* 0x008fc80000010815 */
[----:B------:R3:W4:Y:S03]  /*5ec0*/  MUFU.EX2 R57, R2 ;  /* 0x0000000200397308 */ /* 0x0007260000000800 */
[-C--:B------:R-:W-:Y:S08]  /*5ed0*/  HMMA.16816.F32.BF16 R128, R4, R58.reuse, R128 ;  /* 0x0000003a0480723c */ /* 0x080ff00000041880 */
[----:B------:R-:W-:Y:S01]  /*5ee0*/  HMMA.16816.F32.BF16 R76, R8, R58, R76 ;  /* 0x0000003a084c723c */ /* 0x000fe2000004184c */
[----:B---3--:R-:W-:-:S07]  /*5ef0*/  FFMA.FTZ R2, R178, c[0x0][0x2d0], -R21 ;  /* 0x0000b400b2027a23 */ /* 0x008fce0000010815 */
[----:B------:R-:W-:Y:S01]  /*5f00*/  HMMA.16816.F32.BF16 R88, R16, R68, RZ ;  /* 0x000000441058723c */ /* 0x000fe200000418ff */
[----:B------:R3:W-:Y:S07]  /*5f10*/  MUFU.EX2 R58, R2 ;  /* 0x00000002003a7308 */ /* 0x0007ee0000000800 */
[----:B------:R-:W-:Y:S08]  /*5f20*/  HMMA.16816.F32.BF16 R92, R8, R52, R92 ;  /* 0x00000034085c723c */ /* 0x000ff0000004185c */
[----:B------:R-:W-:Y:S01]  /*5f30*/  HMMA.16816.F32.BF16 R68, R16, R70, RZ ;  /* 0x000000461044723c */ /* 0x000fe200000418ff */
[----:B---3--:R-:W-:-:S04]  /*5f40*/  FFMA.FTZ R2, R179, c[0x0][0x2d0], -R21 ;  /* 0x0000b400b3027a23 */ /* 0x008fc80000010815 */
[----:B------:R3:W-:Y:S03]  /*5f50*/  MUFU.EX2 R59, R2 ;  /* 0x00000002003b7308 */ /* 0x0007e60000000800 */
[----:B-1----:R-:W-:Y:S08]  /*5f60*/  HMMA.16816.F32.BF16 R104, R4, R80, R104 ;  /* 0x000000500468723c */ /* 0x002ff00000041868 */
[----:B------:R-:W-:Y:S01]  /*5f70*/  HMMA.16816.F32.BF16 R88, R8, R48, R88 ;  /* 0x000000300858723c */ /* 0x000fe20000041858 */
[----:B---3--:R-:W-:-:S02]  /*5f80*/  FFMA.FTZ R2, R174, c[0x0][0x2d0], -R20 ;  /* 0x0000b400ae027a23 */ /* 0x008fc40000010814 */
[----:B------:R-:W-:-:S05]  /*5f90*/  IMAD.MOV.U32 R174, RZ, RZ, R159 ;  /* 0x000000ffffae7224 */ /* 0x000fca00078e009f */
[C---:B------:R-:W-:Y:S01]  /*5fa0*/  HMMA.16816.F32.BF16 R140, R4.reuse, R30, R140 ;  /* 0x0000001e048c723c */ /* 0x040fe2000004188c */
[----:B------:R1:W-:Y:S07]  /*5fb0*/  MUFU.EX2 R52, R2 ;  /* 0x0000000200347308 */ /* 0x0003ee0000000800 */
        /* <DEDUP_REMOVED lines=9> */
[----:B-1----:R-:W-:-:S02]  /*6050*/  FFMA.FTZ R2, R175, c[0x0][0x2d0], -R20 ;  /* 0x0000b400af027a23 */ /* 0x002fc40000010814 */
[----:B------:R-:W-:Y:S02]  /*6060*/  IMAD.MOV.U32 R107, RZ, RZ, R155 ;  /* 0x000000ffff6b7224 */ /* 0x000fe400078e009b */
[----:B------:R1:W3:Y:S01]  /*6070*/  MUFU.EX2 R53, R2 ;  /* 0x0000000200357308 */ /* 0x0002e20000000800 */
[----:B------:R-:W-:Y:S02]  /*6080*/  IMAD.MOV.U32 R155, RZ, RZ, R156 ;  /* 0x000000ffff9b7224 */ /* 0x000fe400078e009c */
[----:B------:R-:W-:Y:S01]  /*6090*/  HMMA.16816.F32.BF16 R64, R16, R66, RZ ;  /* 0x000000421040723c */ /* 0x000fe200000418ff */
[----:B------:R-:W-:Y:S02]  /*60a0*/  IMAD.MOV.U32 R175, RZ, RZ, R152 ;  /* 0x000000ffffaf7224 */ /* 0x000fe400078e0098 */
[----:B------:R-:W-:Y:S02]  /*60b0*/  IMAD.MOV.U32 R104, RZ, RZ, R223 ;  /* 0x000000ffff687224 */ /* 0x000fe400078e00df */
[----:B------:R-:W-:-:S03]  /*60c0*/  IMAD.MOV.U32 R105, RZ, RZ, R222 ;  /* 0x000000ffff697224 */ /* 0x000fc600078e00de */
[----:B------:R-:W-:Y:S01]  /*60d0*/  HMMA.16816.F32.BF16 R4, R16, R32, RZ ;  /* 0x000000201004723c */ /* 0x000fe200000418ff */
[----:B-1----:R-:W-:Y:S02]  /*60e0*/  FFMA.FTZ R2, R173, c[0x0][0x2d0], -R20 ;  /* 0x0000b400ad027a23 */ /* 0x002fe40000010814 */
[----:B------:R-:W-:-:S05]  /*60f0*/  IMAD.MOV.U32 R173, RZ, RZ, R153 ;  /* 0x000000ffffad7224 */ /* 0x000fca00078e0099 */
[----:B------:R-:W-:Y:S01]  /*6100*/  HMMA.16816.F32.BF16 R68, R8, R50, R68 ;  /* 0x000000320844723c */ /* 0x000fe20000041844 */
[----:B------:R1:W-:Y:S07]  /*6110*/  MUFU.EX2 R54, R2 ;  /* 0x0000000200367308 */ /* 0x0003ee0000000800 */
[C---:B------:R-:W-:Y:S08]  /*6120*/  HMMA.16816.F32.BF16 R24, R16.reuse, R26, RZ ;  /* 0x0000001a1018723c */ /* 0x040ff000000418ff */
[----:B------:R-:W-:Y:S01]  /*6130*/  HMMA.16816.F32.BF16 R16, R16, R34, RZ ;  /* 0x000000221010723c */ /* 0x000fe200000418ff */
[----:B-1----:R-:W-:Y:S01]  /*6140*/  FFMA.FTZ R2, R172, c[0x0][0x2d0], -R20 ;  /* 0x0000b400ac027a23 */ /* 0x002fe20000010814 */
[----:B------:R-:W-:-:S03]  /*6150*/  MOV R172, R154 ;  /* 0x0000009a00ac7202 */ /* 0x000fc60000000f00 */
[----:B------:R1:W1:Y:S03]  /*6160*/  MUFU.EX2 R56, R2 ;  /* 0x0000000200387308 */ /* 0x0002660000000800 */
[C---:B------:R-:W-:Y:S08]  /*6170*/  HMMA.16816.F32.BF16 R64, R8.reuse, R46, R64 ;  /* 0x0000002e0840723c */ /* 0x040ff00000041840 */
[----:B------:R-:W-:Y:S01]  /*6180*/  HMMA.16816.F32.BF16 R100, R8, R80, R4 ;  /* 0x000000500864723c */ /* 0x000fe20000041804 */
[----:B-1----:R-:W-:-:S06]  /*6190*/  FFMA.FTZ R2, R168, c[0x0][0x2d0], -R3 ;  /* 0x0000b400a8027a23 */ /* 0x002fcc0000010803 */
[--C-:B------:R-:W-:Y:S01]  /*61a0*/  FFMA.FTZ R4, R171, c[0x0][0x2d0], -R3.reuse ;  /* 0x0000b400ab047a23 */ /* 0x100fe20000010803 */
[C---:B------:R-:W-:Y:S01]  /*61b0*/  HMMA.16816.F32.BF16 R24, R8.reuse, R30, R24 ;  /* 0x0000001e0818723c */ /* 0x040fe20000041818 */
[----:B------:R1:W-:Y:S07]  /*61c0*/  MUFU.EX2 R48, R2 ;  /* 0x0000000200307308 */ /* 0x0003ee0000000800 */
[----:B------:R-:W-:Y:S01]  /*61d0*/  HMMA.16816.F32.BF16 R80, R8, R82, R16 ;  /* 0x000000520850723c */ /* 0x000fe20000041810 */
[----:B------:R-:W-:Y:S01]  /*61e0*/  MUFU.EX2 R51, R4 ;  /* 0x0000000400337308 */ /* 0x000fe20000000800 */
[----:B------:R-:W2:Y:S05]  /*61f0*/  LDSM.16.MT88.4 R16, [R238+0x1100] ;  /* 0x00110000ee10783b */ /* 0x000eaa0000004200 */
[----:B----4-:R-:W-:Y:S01]  /*6200*/  F2FP.BF16.PACK_AB R8, R57, R55 ;  /* 0x000000373908723e */ /* 0x010fe200000010ff */
[----:B-1----:R-:W-:Y:S01]  /*6210*/  FFMA.FTZ R2, R169, c[0x0][0x2d0], -R3 ;  /* 0x0000b400a9027a23 */ /* 0x002fe20000010803 */
[----:B---3--:R-:W-:-:S02]  /*6220*/  F2FP.BF16.PACK_AB R9, R53, R52 ;  /* 0x000000343509723e */ /* 0x008fc400000010ff */
[----:B------:R-:W-:Y:S01]  /*6230*/  F2FP.BF16.PACK_AB R10, R59, R58 ;  /* 0x0000003a3b0a723e */ /* 0x000fe200000010ff */
[----:B------:R1:W3:Y:S01]  /*6240*/  MUFU.EX2 R49, R2 ;  /* 0x0000000200317308 */ /* 0x0002e20000000800 */
[----:B------:R-:W-:-:S07]  /*6250*/  F2FP.BF16.PACK_AB R11, R56, R54 ;  /* 0x00000036380b723e */ /* 0x000fce00000010ff */
[----:B--2---:R-:W-:Y:S01]  /*6260*/  HMMA.16816.F32.BF16 R144, R8, R12, R180 ;  /* 0x0000000c0890723c */ /* 0x004fe200000418b4 */
[----:B-1----:R-:W-:Y:S01]  /*6270*/  FFMA.FTZ R2, R170, c[0x0][0x2d0], -R3 ;  /* 0x0000b400aa027a23 */ /* 0x002fe20000010803 */
[----:B---3--:R-:W-:-:S03]  /*6280*/  F2FP.BF16.PACK_AB R4, R49, R48 ;  /* 0x000000303104723e */ /* 0x008fc600000010ff */
[----:B------:R1:W2:Y:S03]  /*6290*/  MUFU.EX2 R50, R2 ;  /* 0x0000000200327308 */ /* 0x0002a60000000800 */
[----:B------:R-:W-:Y:S01]  /*62a0*/  HMMA.16816.F32.BF16 R32, R8, R18, R24 ;  /* 0x000000120820723c */ /* 0x000fe20000041818 */
[----:B------:R-:W-:Y:S01]  /*62b0*/  LDSM.16.MT88.4 R24, [R238+0x3100] ;  /* 0x00310000ee18783b */ /* 0x000fe20000004200 */
[----:B-1----:R-:W-:Y:S01]  /*62c0*/  FFMA.FTZ R2, R136, c[0x0][0x2d0], -R0 ;  /* 0x0000b40088027a23 */ /* 0x002fe20000010800 */
[----:B--2---:R-:W-:Y:S01]  /*62d0*/  F2FP.BF16.PACK_AB R6, R51, R50 ;  /* 0x000000323306723e */ /* 0x004fe200000010ff */
[----:B------:R-:W-:Y:S02]  /*62e0*/  IMAD.MOV.U32 R136, RZ, RZ, R216 ;  /* 0x000000ffff887224 */ /* 0x000fe400078e00d8 */
[----:B------:R1:W-:Y:S02]  /*62f0*/  MUFU.EX2 R44, R2 ;  /* 0x00000002002c7308 */ /* 0x0003e40000000800 */
[----:B-1----:R-:W-:Y:S01]  /*6300*/  FFMA.FTZ R2, R135, c[0x0][0x2d0], -R0 ;  /* 0x0000b40087027a23 */ /* 0x002fe20000010800 */
[----:B------:R-:W-:-:S05]  /*6310*/  MOV R135, R207 ;  /* 0x000000cf00877202 */ /* 0x000fca0000000f00 */
[----:B------:R1:W2:Y:S02]  /*6320*/  MUFU.EX2 R45, R2 ;  /* 0x00000002002d7308 */ /* 0x0002a40000000800 */
[----:B-1----:R-:W-:Y:S01]  /*6330*/  FFMA.FTZ R2, R133, c[0x0][0x2d0], -R0 ;  /* 0x0000b40085027a23 */ /* 0x002fe20000010800 */
[----:B--2---:R-:W-:Y:S02]  /*6340*/  F2FP.BF16.PACK_AB R5, R45, R44 ;  /* 0x0000002c2d05723e */ /* 0x004fe400000010ff */
[----:B------:R-:W-:-:S03]  /*6350*/  MOV R133, R157 ;  /* 0x0000009d00857202 */ /* 0x000fc60000000f00 */
[----:B------:R1:W-:Y:S02]  /*6360*/  MUFU.EX2 R46, R2 ;  /* 0x00000002002e7308 */ /* 0x0003e40000000800 */
[----:B-1----:R-:W-:Y:S02]  /*6370*/  FFMA.FTZ R2, R132, c[0x0][0x2d0], -R0 ;  /* 0x0000b40084027a23 */ /* 0x002fe40000010800 */
[----:B------:R-:W-:-:S04]  /*6380*/  IMAD.MOV.U32 R132, RZ, RZ, R206 ;  /* 0x000000ffff847224 */ /* 0x000fc800078e00ce */
[----:B------:R-:W1:Y:S02]  /*6390*/  MUFU.EX2 R47, R2 ;  /* 0x00000002002f7308 */ /* 0x000e640000000800 */
[----:B-1----:R-:W-:Y:S01]  /*63a0*/  F2FP.BF16.PACK_AB R7, R47, R46 ;  /* 0x0000002e2f07723e */ /* 0x002fe200000010ff */
[----:B------:R-:W-:-:S06]  /*63b0*/  IMAD.MOV.U32 R2, RZ, RZ, R158 ;  /* 0x000000ffff027224 */ /* 0x000fcc00078e009e */
[C---:B------:R-:W-:Y:S07]  /*63c0*/  HMMA.16816.F32.BF16 R156, R4.reuse, R12, R184 ;  /* 0x0000000c049c723c */ /* 0x040fee00000418b8 */
[----:B------:R-:W-:Y:S01]  /*63d0*/  IMAD.MOV.U32 R186, RZ, RZ, R28 ;  /* 0x000000ffffba7224 */ /* 0x000fe200078e001c */
[----:B------:R-:W-:Y:S01]  /*63e0*/  HMMA.16816.F32.BF16 R164, R4, R14, R164 ;  /* 0x0000000e04a4723c */ /* 0x000fe200000418a4 */
[----:B------:R-:W-:Y:S01]  /*63f0*/  IMAD.MOV.U32 R184, RZ, RZ, R29 ;  /* 0x000000ffffb87224 */ /* 0x000fe200078e001d */
[----:B------:R-:W-:Y:S01]  /*6400*/  MOV R187, R155 ;  /* 0x0000009b00bb7202 */ /* 0x000fe20000000f00 */
[----:B------:R-:W-:-:S05]  /*6410*/  IMAD.MOV.U32 R185, RZ, RZ, R205 ;  /* 0x000000ffffb97224 */ /* 0x000fca00078e00cd */
[C---:B------:R-:W-:Y:S01]  /*6420*/  HMMA.16816.F32.BF16 R28, R8.reuse, R14, R40 ;  /* 0x0000000e081c723c */ /* 0x040fe20000041828 */
[----:B------:R-:W1:Y:S07]  /*6430*/  LDSM.16.MT88.4 R12, [R240+0x1100] ;  /* 0x00110000f00c783b */ /* 0x000e6e0000004200 */
[-C--:B------:R-:W-:Y:S08]  /*6440*/  HMMA.16816.F32.BF16 R152, R8, R16.reuse, R192 ;  /* 0x000000100898723c */ /* 0x080ff000000418c0 */
[C---:B------:R-:W-:Y:S08]  /*6450*/  HMMA.16816.F32.BF16 R176, R4.reuse, R16, R188 ;  /* 0x0000001004b0723c */ /* 0x040ff000000418bc */
[----:B------:R-:W-:Y:S01]  /*6460*/  HMMA.16816.F32.BF16 R188, R4, R18, R140 ;  /* 0x0000001204bc723c */ /* 0x000fe2000004188c */
[----:B------:R-:W2:Y:S06]  /*6470*/  LDSM.16.MT88.4 R16, [R239+0x1100] ;  /* 0x00110000ef10783b */ /* 0x000eac0000004200 */
[----:B------:R-:W-:Y:S01]  /*6480*/  MOV R143, R107 ;  /* 0x0000006b008f7202 */ /* 0x000fe20000000f00 */
[----:B------:R-:W-:Y:S01]  /*6490*/  IMAD.MOV.U32 R107, RZ, RZ, R220 ;  /* 0x000000ffff6b7224 */ /* 0x000fe200078e00dc */
[----:B------:R-:W-:Y:S01]  /*64a0*/  MOV R141, R218 ;  /* 0x000000da008d7202 */ /* 0x000fe20000000f00 */
[----:B------:R-:W-:-:S02]  /*64b0*/  IMAD.MOV.U32 R140, RZ, RZ, R219 ;  /* 0x000000ffff8c7224 */ /* 0x000fc400078e00db */
[----:B------:R-:W-:Y:S01]  /*64c0*/  IMAD.MOV.U32 R142, RZ, RZ, R217 ;  /* 0x000000ffff8e7224 */ /* 0x000fe200078e00d9 */
[-C--:B-1----:R-:W-:Y:S07]  /*64d0*/  HMMA.16816.F32.BF16 R192, R4, R12.reuse, R160 ;  /* 0x0000000c04c0723c */ /* 0x082fee00000418a0 */
[----:B------:R-:W-:Y:S01]  /*64e0*/  IMAD.MOV.U32 R160, RZ, RZ, R199 ;  /* 0x000000ffffa07224 */ /* 0x000fe200078e00c7 */
[----:B------:R-:W-:Y:S01]  /*64f0*/  MOV R162, R197 ;  /* 0x000000c500a27202 */ /* 0x000fe20000000f00 */
[----:B------:R-:W-:Y:S01]  /*6500*/  IMAD.MOV.U32 R161, RZ, RZ, R198 ;  /* 0x000000ffffa17224 */ /* 0x000fe200078e00c6 */
[----:B------:R-:W-:Y:S01]  /*6510*/  HMMA.16816.F32.BF16 R168, R8, R12, R96 ;  /* 0x0000000c08a8723c */ /* 0x000fe20000041860 */
[----:B------:R-:W-:-:S06]  /*6520*/  IMAD.MOV.U32 R163, RZ, RZ, R196 ;  /* 0x000000ffffa37224 */ /* 0x000fcc00078e00c4 */
[----:B------:R-:W-:Y:S01]  /*6530*/  MOV R99, R204 ;  /* 0x000000cc00637202 */ /* 0x000fe20000000f00 */
[-C--:B------:R-:W-:Y:S01]  /*6540*/  HMMA.16816.F32.BF16 R196, R4, R14.reuse, R128 ;  /* 0x0000000e04c4723c */ /* 0x080fe20000041880 */
[----:B------:R-:W-:Y:S01]  /*6550*/  MOV R96, R140 ;  /* 0x0000008c00607202 */ /* 0x000fe20000000f00 */
[----:B------:R-:W-:Y:S02]  /*6560*/  IMAD.MOV.U32 R97, RZ, RZ, R141 ;  /* 0x000000ffff617224 */ /* 0x000fe400078e008d */
[----:B------:R-:W-:Y:S01]  /*6570*/  IMAD.MOV.U32 R140, RZ, RZ, R184 ;  /* 0x000000ffff8c7224 */ /* 0x000fe200078e00b8 */
[----:B------:R-:W-:Y:S01]  /*6580*/  MOV R184, R175 ;  /* 0x000000af00b87202 */ /* 0x000fe20000000f00 */
[----:B------:R-:W-:Y:S01]  /*6590*/  IMAD.MOV.U32 R98, RZ, RZ, R142 ;  /* 0x000000ffff627224 */ /* 0x000fe200078e008e */
[----:B------:R-:W-:Y:S01]  /*65a0*/  MOV R142, R187 ;  /* 0x000000bb008e7202 */ /* 0x000fe20000000f00 */
[----:B------:R-:W-:Y:S01]  /*65b0*/  HMMA.16816.F32.BF16 R76, R8, R14, R76 ;  /* 0x0000000e084c723c */ /* 0x000fe2000004184c */
[----:B------:R-:W1:Y:S01]  /*65c0*/  LDSM.16.MT88.4 R12, [R237+0x3100] ;  /* 0x00310000ed0c783b */ /* 0x000e620000004200 */
[----:B------:R-:W-:-:S02]  /*65d0*/  IMAD.MOV.U32 R141, RZ, RZ, R186 ;  /* 0x000000ffff8d7224 */ /* 0x000fc400078e00ba */
[----:B------:R-:W-:-:S04]  /*65e0*/  IMAD.MOV.U32 R175, RZ, RZ, R63 ;  /* 0x000000ffffaf7224 */ /* 0x000fc800078e003f */
[----:B--2---:R-:W-:Y:S01]  /*65f0*/  HMMA.16816.F32.BF16 R220, R8, R18, R72 ;  /* 0x0000001208dc723c */ /* 0x004fe20000041848 */
[----:B------:R-:W-:Y:S01]  /*6600*/  IMAD.MOV.U32 R186, RZ, RZ, R173 ;  /* 0x000000ffffba7224 */ /* 0x000fe200078e00ad */
[----:B------:R-:W-:-:S06]  /*6610*/  MOV R173, R62 ;  /* 0x0000003e00ad7202 */ /* 0x000fcc0000000f00 */
[-C--:B------:R-:W-:Y:S08]  /*6620*/  HMMA.16816.F32.BF16 R180, R8, R16.reuse, R92 ;  /* 0x0000001008b4723c */ /* 0x080ff0000004185c */
[C---:B------:R-:W-:Y:S08]  /*6630*/  HMMA.16816.F32.BF16 R200, R4.reuse, R16, R200 ;  /* 0x0000001004c8723c */ /* 0x040ff000000418c8 */
[----:B------:R-:W-:Y:S01]  /*6640*/  HMMA.16816.F32.BF16 R204, R4, R18, R124 ;  /* 0x0000001204cc723c */ /* 0x000fe2000004187c */
[----:B------:R-:W-:Y:S01]  /*6650*/  LDSM.16.MT88.4 R16, [R240+0x3100] ;  /* 0x00310000f010783b */ /* 0x000fe20000004200 */
[----:B------:R-:W-:Y:S01]  /*6660*/  IMAD.MOV.U32 R129, RZ, RZ, R96 ;  /* 0x000000ffff817224 */ /* 0x000fe200078e0060 */
[----:B------:R-:W-:Y:S01]  /*6670*/  MOV R130, R97 ;  /* 0x0000006100827202 */ /* 0x000fe20000000f00 */
[----:B------:R-:W-:-:S02]  /*6680*/  IMAD.MOV.U32 R187, RZ, RZ, R86 ;  /* 0x000000ffffbb7224 */ /* 0x000fc400078e0056 */
[----:B------:R-:W-:Y:S02]  /*6690*/  IMAD.MOV.U32 R63, RZ, RZ, R61 ;  /* 0x000000ffff3f7224 */ /* 0x000fe400078e003d */
[-C--:B-1----:R-:W-:Y:S08]  /*66a0*/  HMMA.16816.F32.BF16 R72, R4, R12.reuse, R212 ;  /* 0x0000000c0448723c */ /* 0x082ff000000418d4 */
[----:B------:R-:W-:Y:S08]  /*66b0*/  HMMA.16816.F32.BF16 R216, R8, R12, R88 ;  /* 0x0000000c08d8723c */ /* 0x000ff00000041858 */
[----:B------:R-:W-:Y:S01]  /*66c0*/  HMMA.16816.F32.BF16 R40, R4, R14, R120 ;  /* 0x0000000e0428723c */ /* 0x000fe20000041878 */
[----:B------:R-:W-:Y:S01]  /*66d0*/  MOV R96, R140 ;  /* 0x0000008c00607202 */ /* 0x000fe20000000f00 */
[----:B------:R-:W-:Y:S01]  /*66e0*/  IMAD.MOV.U32 R86, RZ, RZ, R84 ;  /* 0x000000ffff567224 */ /* 0x000fe200078e0054 */
[----:B------:R-:W-:Y:S01]  /*66f0*/  MOV R84, R251 ;  /* 0x000000fb00547202 */ /* 0x000fe20000000f00 */
[----:B------:R-:W-:-:S02]  /*6700*/  IMAD.MOV.U32 R62, RZ, RZ, R60 ;  /* 0x000000ffff3e7224 */ /* 0x000fc400078e003c */
[----:B------:R-:W-:Y:S02]  /*6710*/  IMAD.MOV.U32 R131, RZ, RZ, R98 ;  /* 0x000000ffff837224 */ /* 0x000fe400078e0062 */
[----:B------:R-:W-:Y:S01]  /*6720*/  IMAD.MOV.U32 R97, RZ, RZ, R141 ;  /* 0x000000ffff617224 */ /* 0x000fe200078e008d */
[----:B------:R-:W-:Y:S01]  /*6730*/  HMMA.16816.F32.BF16 R212, R8, R14, R68 ;  /* 0x0000000e08d4723c */ /* 0x000fe20000041844 */
[----:B------:R-:W1:Y:S07]  /*6740*/  LDSM.16.MT88.4 R12, [R239+0x3100] ;  /* 0x00310000ef0c783b */ /* 0x000e6e0000004200 */
[----:B------:R-:W-:Y:S01]  /*6750*/  HMMA.16816.F32.BF16 R88, R4, R24, R160 ;  /* 0x000000180458723c */ /* 0x000fe200000418a0 */
[----:B------:R-:W-:Y:S01]  /*6760*/  IMAD.MOV.U32 R140, RZ, RZ, R184 ;  /* 0x000000ffff8c7224 */ /* 0x000fe200078e00b8 */
[----:B------:R-:W-:Y:S01]  /*6770*/  MOV R61, R248 ;  /* 0x000000f8003d7202 */ /* 0x000fe20000000f00 */
[----:B------:R-:W-:Y:S01]  /*6780*/  FFMA.FTZ R2, R2, c[0x0][0x2d0], -R21 ;  /* 0x0000b40002027a23 */ /* 0x000fe20000010815 */
[----:B------:R-:W-:Y:S01]  /*6790*/  UIMAD.WIDE.U32 UR20, UR10, UR4, URZ ;  /* 0x000000040a1472a5 */ /* 0x000fe2000f8e003f */
[----:B------:R2:W5:Y:S02]  /*67a0*/  LDL.LU R251, [R1+0xbc] ;  /* 0x0000bc0001fb7983 */ /* 0x0005640000300800 */
[----:B------:R-:W-:Y:S01]  /*67b0*/  IMAD.MOV.U32 R163, RZ, RZ, R99 ;  /* 0x000000ffffa37224 */ /* 0x000fe200078e0063 */
[----:B------:R-:W-:Y:S01]  /*67c0*/  MOV R99, R143 ;  /* 0x0000008f00637202 */ /* 0x000fe20000000f00 */
        /* <DEDUP_REMOVED lines=13> */
[----:B------:R-:W-:Y:S02]  /*68a0*/  IMAD.MOV.U32 R85, RZ, RZ, R250 ;  /* 0x000000ffff557224 */ /* 0x000fe400078e00fa */
[----:B------:R-:W-:Y:S01]  /*68b0*/  IMAD.MOV.U32 R184, RZ, RZ, R86 ;  /* 0x000000ffffb87224 */ /* 0x000fe200078e0056 */
[----:B------:R-:W-:Y:S01]  /*68c0*/  MOV R86, R84 ;  /* 0x0000005400567202 */ /* 0x000fe20000000f00 */
[----:B------:R-:W-:Y:S02]  /*68d0*/  IMAD.MOV.U32 R173, RZ, RZ, R62 ;  /* 0x000000ffffad7224 */ /* 0x000fe400078e003e */
[----:B------:R-:W-:Y:S02]  /*68e0*/  IMAD.MOV.U32 R175, RZ, RZ, R63 ;  /* 0x000000ffffaf7224 */ /* 0x000fe400078e003f */
        /* <DEDUP_REMOVED lines=8> */
[----:B------:R-:W-:-:S05]  /*6970*/  IMAD.MOV.U32 R87, RZ, RZ, R85 ;  /* 0x000000ffff577224 */ /* 0x000fca00078e0055 */
[----:B------:R-:W-:Y:S01]  /*6980*/  HMMA.16816.F32.BF16 R108, R4, R18, R108 ;  /* 0x00000012046c723c */ /* 0x000fe2000004186c */
[----:B------:R-:W-:Y:S01]  /*6990*/  IMAD.MOV.U32 R127, RZ, RZ, R173 ;  /* 0x000000ffff7f7224 */ /* 0x000fe200078e00ad */
[----:B------:R-:W-:Y:S01]  /*69a0*/  MOV R129, R86 ;  /* 0x0000005600817202 */ /* 0x000fe20000000f00 */
[----:B------:R-:W-:-:S05]  /*69b0*/  IMAD.MOV.U32 R128, RZ, RZ, R175 ;  /* 0x000000ffff807224 */ /* 0x000fca00078e00af */
[----:B------:R-:W-:Y:S01]  /*69c0*/  HMMA.16816.F32.BF16 R36, R8, R18, R36 ;  /* 0x000000120824723c */ /* 0x000fe20000041824 */
[----:B------:R-:W-:Y:S01]  /*69d0*/  IMAD.MOV.U32 R70, RZ, RZ, R71 ;  /* 0x000000ffff467224 */ /* 0x000fe200078e0047 */
[----:B------:R1:W-:Y:S01]  /*69e0*/  MUFU.EX2 R19, R2 ;  /* 0x0000000200137308 */ /* 0x0003e20000000800 */
[----:B------:R-:W-:Y:S02]  /*69f0*/  IMAD.MOV.U32 R85, RZ, RZ, R246 ;  /* 0x000000ffff557224 */ /* 0x000fe400078e00f6 */
[----:B------:R-:W-:-:S03]  /*6a00*/  IMAD.MOV.U32 R161, RZ, RZ, R163 ;  /* 0x000000ffffa17224 */ /* 0x000fc600078e00a3 */
        /* <DEDUP_REMOVED lines=9> */
[----:B------:R-:W-:Y:S01]  /*6aa0*/  HMMA.16816.F32.BF16 R104, R4, R16, R104 ;  /* 0x000000100468723c */ /* 0x000fe20000041868 */
[----:B-1----:R-:W-:Y:S01]  /*6ab0*/  FFMA.FTZ R2, R69, c[0x0][0x2d0], -R21 ;  /* 0x0000b40045027a23 */ /* 0x002fe20000010815 */
[----:B------:R-:W-:Y:S01]  /*6ac0*/  @UP1 USHF.R.U32.HI UR10, URZ, UR5, UR21 ;  /* 0x000000053f0a1299 */ /* 0x000fe20008011615 */
[----:B------:R-:W-:Y:S01]  /*6ad0*/  IMAD.MOV.U32 R69, RZ, RZ, R70 ;  /* 0x000000ffff457224 */ /* 0x000fe200078e0046 */
[----:B------:R2:W5:Y:S01]  /*6ae0*/  LDL.LU R250, [R1+0xb8] ;  /* 0x0000b80001fa7983 */ /* 0x0005620000300800 */
[----:B------:R-:W-:-:S02]  /*6af0*/  IMAD.MOV.U32 R160, RZ, RZ, R85 ;  /* 0x000000ffffa07224 */ /* 0x000fc400078e0055 */
[----:B------:R-:W-:Y:S01]  /*6b00*/  IMAD.MOV.U32 R70, RZ, RZ, R71 ;  /* 0x000000ffff467224 */ /* 0x000fe200078e0047 */
[----:B------:R-:W-:Y:S01]  /*6b10*/  MOV R71, R124 ;  /* 0x0000007c00477202 */ /* 0x000fe20000000f00 */
[----:B------:R-:W-:Y:S02]  /*6b20*/  IMAD.MOV.U32 R128, RZ, RZ, R129 ;  /* 0x000000ffff807224 */ /* 0x000fe400078e0081 */
[----:B------:R-:W-:Y:S02]  /*6b30*/  IMAD.MOV.U32 R84, RZ, RZ, R247 ;  /* 0x000000ffff547224 */ /* 0x000fe400078e00f7 */
[----:B------:R-:W-:Y:S02]  /*6b40*/  IMAD.MOV.U32 R163, RZ, RZ, R184 ;  /* 0x000000ffffa37224 */ /* 0x000fe400078e00b8 */
[----:B------:R-:W-:Y:S01]  /*6b50*/  IMAD.MOV.U32 R99, RZ, RZ, R87 ;  /* 0x000000ffff637224 */ /* 0x000fe200078e0057 */
[----:B------:R-:W-:Y:S01]  /*6b60*/  MOV R60, R245 ;  /* 0x000000f5003c7202 */ /* 0x000fe20000000f00 */
[----:B------:R-:W-:Y:S01]  /*6b70*/  IMAD.MOV.U32 R129, RZ, RZ, R130 ;  /* 0x000000ffff817224 */ /* 0x000fe200078e0082 */
[----:B------:R-:W-:Y:S01]  /*6b80*/  MOV R130, R131 ;  /* 0x0000008300827202 */ /* 0x000fe20000000f00 */
[----:B------:R-:W-:-:S02]  /*6b90*/  IMAD.MOV.U32 R124, RZ, RZ, R125 ;  /* 0x000000ffff7c7224 */ /* 0x000fc400078e007d */
[----:B------:R-:W-:Y:S01]  /*6ba0*/  IMAD.MOV.U32 R61, RZ, RZ, R244 ;  /* 0x000000ffff3d7224 */ /* 0x000fe200078e00f4 */
[----:B------:R-:W-:Y:S01]  /*6bb0*/  HMMA.16816.F32.BF16 R208, R8, R26, R64 ;  /* 0x0000001a08d0723c */ /* 0x000fe20000041840 */
[----:B------:R-:W-:Y:S01]  /*6bc0*/  IMAD.MOV.U32 R125, RZ, RZ, R126 ;  /* 0x000000ffff7d7224 */ /* 0x000fe200078e007e */
[----:B------:R-:W-:Y:S01]  /*6bd0*/  MOV R126, R127 ;  /* 0x0000007f007e7202 */ /* 0x000fe20000000f00 */
[----:B------:R-:W-:-:S05]  /*6be0*/  IMAD.MOV.U32 R131, RZ, RZ, R160 ;  /* 0x000000ffff837224 */ /* 0x000fca00078e00a0 */
[----:B------:R-:W-:Y:S01]  /*6bf0*/  HMMA.16816.F32.BF16 R140, R8, R16, R112 ;  /* 0x00000010088c723c */ /* 0x000fe20000041870 */
[----:B------:R-:W-:Y:S01]  /*6c00*/  IMAD.MOV.U32 R160, RZ, RZ, R161 ;  /* 0x000000ffffa07224 */ /* 0x000fe200078e00a1 */
[----:B------:R-:W-:Y:S01]  /*6c10*/  MOV R161, R185 ;  /* 0x000000b900a17202 */ /* 0x000fe20000000f00 */
[----:B------:R-:W-:Y:S02]  /*6c20*/  IMAD.MOV.U32 R127, RZ, RZ, R128 ;  /* 0x000000ffff7f7224 */ /* 0x000fe400078e0080 */
[----:B------:R-:W-:Y:S01]  /*6c30*/  IMAD.MOV.U32 R175, RZ, RZ, R243 ;  /* 0x000000ffffaf7224 */ /* 0x000fe200078e00f3 */
[----:B------:R-:W-:Y:S01]  /*6c40*/  UIADD3 UR10, UR10, UR7, -UR12 ;  /* 0x000000070a0a7290 */ /* 0x000fe2000fffe80c */
        /* <DEDUP_REMOVED lines=15> */
[----:B------:R1:W3:Y:S01]  /*6d40*/  MUFU.EX2 R22, R2 ;  /* 0x0000000200167308 */ /* 0x0002e20000000800 */
[----:B------:R-:W-:Y:S01]  /*6d50*/  MOV R135, R242 ;  /* 0x000000f200877202 */ /* 0x000fe20000000f00 */
[----:B------:R-:W-:Y:S04]  /*6d60*/  LDSM.16.MT88.4 R80, [R237+0x3900] ;  /* 0x00390000ed50783b */ /* 0x000fe80000004200 */
[----:B------:R-:W-:Y:S01]  /*6d70*/  LDSM.16.MT88.4 R112, [R240+0x3900] ;  /* 0x00390000f070783b */ /* 0x000fe20000004200 */
[----:B------:R-:W-:-:S03]  /*6d80*/  USHF.R.S32.HI UR4, URZ, 0x1f, UR10 ;  /* 0x0000001f3f047899 */ /* 0x000fc6000801140a */
[----:B------:R2:W5:Y:S01]  /*6d90*/  LDL.LU R248, [R1+0xb0] ;  /* 0x0000b00001f87983 */ /* 0x0005620000300800 */
[----:B-1----:R-:W-:Y:S01]  /*6da0*/  FFMA.FTZ R2, R69, c[0x0][0x2d0], -R21 ;  /* 0x0000b40045027a23 */ /* 0x002fe20000010815 */
[----:B------:R-:W-:Y:S01]  /*6db0*/  HMMA.16816.F32.BF16 R84, R8, R24, R116 ;  /* 0x000000180854723c */ /* 0x000fe20000041874 */
[----:B------:R-:W-:-:S07]  /*6dc0*/  IMAD.MOV.U32 R69, RZ, RZ, R70 ;  /* 0x000000ffff457224 */ /* 0x000fce00078e0046 */
[----:B------:R-:W-:Y:S01]  /*6dd0*/  HMMA.16816.F32.BF16 R60, R4, R14, R148 ;  /* 0x0000000e043c723c */ /* 0x000fe20000041894 */
        /* <DEDUP_REMOVED lines=14> */
[----:B------:R1:W-:Y:S01]  /*6ec0*/  MUFU.EX2 R23, R2 ;  /* 0x0000000200177308 */ /* 0x0003e20000000800 */
[----:B------:R-:W4:Y:S01]  /*6ed0*/  LDSM.16.MT88.4 R148, [R237+0x1900] ;  /* 0x00190000ed94783b */ /* 0x000f220000004200 */
[----:B------:R-:W-:-:S03]  /*6ee0*/  ULEA.HI UR4, UR4, UR10, URZ, 0x6 ;  /* 0x0000000a04047291 */ /* 0x000fc6000f8f303f */
[----:B------:R2:W5:Y:S01]  /*6ef0*/  LDL.LU R247, [R1+0xac] ;  /* 0x0000ac0001f77983 */ /* 0x0005620000300800 */
[----:B-1----:R-:W-:Y:S01]  /*6f00*/  FFMA.FTZ R2, R69, c[0x0][0x2d0], -R21 ;  /* 0x0000b40045027a23 */ /* 0x002fe20000010815 */
[----:B------:R-:W-:Y:S01]  /*6f10*/  MOV R69, R70 ;  /* 0x0000004600457202 */ /* 0x000fe20000000f00 */
[----:B------:R-:W-:Y:S01]  /*6f20*/  IMAD.MOV.U32 R70, RZ, RZ, R71 ;  /* 0x000000ffff467224 */ /* 0x000fe200078e0047 */
[----:B------:R2:W5:Y:S01]  /*6f30*/  LDL.LU R246, [R1+0xa8] ;  /* 0x0000a80001f67983 */ /* 0x0005620000300800 */
[----:B------:R1:W-:Y:S01]  /*6f40*/  MUFU.EX2 R24, R2 ;  /* 0x0000000200187308 */ /* 0x0003e20000000800 */
[----:B------:R-:W-:Y:S01]  /*6f50*/  MOV R71, R124 ;  /* 0x0000007c00477202 */ /* 0x000fe20000000f00 */
[----:B------:R-:W-:Y:S01]  /*6f60*/  IMAD.MOV.U32 R124, RZ, RZ, R125 ;  /* 0x000000ffff7c7224 */ /* 0x000fe200078e007d */
[----:B------:R-:W-:Y:S01]  /*6f70*/  MOV R125, R126 ;  /* 0x0000007e007d7202 */ /* 0x000fe20000000f00 */
[----:B------:R-:W-:Y:S01]  /*6f80*/  IMAD.MOV.U32 R126, RZ, RZ, R127 ;  /* 0x000000ffff7e7224 */ /* 0x000fe200078e007f */
[----:B------:R2:W5:Y:S01]  /*6f90*/  LDL.LU R245, [R1+0xa4] ;  /* 0x0000a40001f57983 */ /* 0x0005620000300800 */
[----:B-1----:R-:W-:Y:S01]  /*6fa0*/  FFMA.FTZ R2, R69, c[0x0][0x2d0], -R20 ;  /* 0x0000b40045027a23 */ /* 0x002fe20000010814 */
[----:B------:R-:W-:Y:S01]  /*6fb0*/  MOV R69, R70 ;  /* 0x0000004600457202 */ /* 0x000fe20000000f00 */
[----:B------:R-:W-:Y:S01]  /*6fc0*/  IMAD.MOV.U32 R70, RZ, RZ, R71 ;  /* 0x000000ffff467224 */ /* 0x000fe200078e0047 */
[----:B------:R-:W-:Y:S01]  /*6fd0*/  MOV R127, R128 ;  /* 0x00000080007f7202 */ /* 0x000fe20000000f00 */
[----:B------:R1:W-:Y:S01]  /*6fe0*/  MUFU.EX2 R15, R2 ;  /* 0x00000002000f7308 */ /* 0x0003e20000000800 */
[----:B------:R-:W-:Y:S01]  /*6ff0*/  MOV R71, R126 ;  /* 0x0000007e00477202 */ /* 0x000fe20000000f00 */
[----:B------:R-:W-:-:S02]  /*7000*/  FADD.FTZ R5, R230, R229 ;  /* 0x000000e5e6057221 */ /* 0x000fc40000010000 */
[----:B------:R-:W-:Y:S02]  /*7010*/  FADD.FTZ R4, R227, R226 ;  /* 0x000000e2e3047221 */ /* 0x000fe40000010000 */
[----:B------:R-:W-:Y:S01]  /*7020*/  FADD.FTZ R8, R225, R224 ;  /* 0x000000e0e1087221 */ /* 0x000fe20000010000 */
[----:B------:R-:W-:Y:S01]  /*7030*/  USHF.R.S32.HI UR5, URZ, 0x6, UR4 ;  /* 0x000000063f057899 */ /* 0x000fe20008011404 */
[----:B------:R2:W5:Y:S01]  /*7040*/  LDL.LU R244, [R1+0xa0] ;  /* 0x0000a00001f47983 */ /* 0x0005620000300800 */
[----:B-1----:R-:W-:Y:S02]  /*7050*/  FFMA.FTZ R2, R69, c[0x0][0x2d0], -R20 ;  /* 0x0000b40045027a23 */ /* 0x002fe40000010814 */
[----:B------:R-:W-:Y:S02]  /*7060*/  IMAD.MOV.U32 R126, RZ, RZ, R127 ;  /* 0x000000ffff7e7224 */ /* 0x000fe400078e007f */
[----:B------:R-:W-:Y:S01]  /*7070*/  IMAD.MOV.U32 R128, RZ, RZ, R129 ;  /* 0x000000ffff807224 */ /* 0x000fe200078e0081 */
[----:B------:R1:W1:Y:S01]  /*7080*/  MUFU.EX2 R17, R2 ;  /* 0x0000000200117308 */ /* 0x0002620000000800 */
[----:B------:R-:W-:Y:S01]  /*7090*/  FADD.FTZ R25, R234, R5 ;  /* 0x00000005ea197221 */ /* 0x000fe20000010000 */
[----:B------:R-:W-:Y:S01]  /*70a0*/  MOV R226, R131 ;  /* 0x0000008300e27202 */ /* 0x000fe20000000f00 */
[----:B------:R-:W-:-:S02]  /*70b0*/  IMAD.MOV.U32 R230, RZ, RZ, R130 ;  /* 0x000000ffffe67224 */ /* 0x000fc400078e0082 */
[----:B------:R-:W-:Y:S01]  /*70c0*/  IMAD.MOV.U32 R225, RZ, RZ, R98 ;  /* 0x000000ffffe17224 */ /* 0x000fe200078e0062 */
[----:B------:R-:W-:Y:S01]  /*70d0*/  MOV R224, R97 ;  /* 0x0000006100e07202 */ /* 0x000fe20000000f00 */
[----:B------:R-:W-:Y:S01]  /*70e0*/  IMAD.MOV.U32 R227, RZ, RZ, R96 ;  /* 0x000000ffffe37224 */ /* 0x000fe200078e0060 */
[----:B------:R2:W5:Y:S01]  /*70f0*/  LDL.LU R243, [R1+0x9c] ;  /* 0x00009c0001f37983 */ /* 0x0005620000300800 */
[--C-:B-1----:R-:W-:Y:S01]  /*7100*/  FFMA.FTZ R2, R70, c[0x0][0x2d0], -R20.reuse ;  /* 0x0000b40046027a23 */ /* 0x102fe20000010814 */
[----:B------:R-:W-:Y:S02]  /*7110*/  MOV R127, R128 ;  /* 0x00000080007f7202 */ /* 0x000fe40000000f00 */
[----:B------:R2:W5:Y:S01]  /*7120*/  LDL.LU R242, [R1+0x98] ;  /* 0x0000980001f27983 */ /* 0x0005620000300800 */
[----:B------:R1:W-:Y:S02]  /*7130*/  MUFU.EX2 R21, R2 ;  /* 0x0000000200157308 */ /* 0x0003e40000000800 */
[----:B-1----:R-:W-:-:S06]  /*7140*/  FFMA.FTZ R2, R71, c[0x0][0x2d0], -R20 ;  /* 0x0000b40047027a23 */ /* 0x002fcc0000010814 */
[----:B------:R1:W1:Y:S02]  /*7150*/  MUFU.EX2 R20, R2 ;  /* 0x0000000200147308 */ /* 0x0002640000000800 */
[----:B-1----:R-:W-:-:S06]  /*7160*/  FFMA.FTZ R2, R124, c[0x0][0x2d0], -R3 ;  /* 0x0000b4007c027a23 */ /* 0x002fcc0000010803 */
[----:B------:R1:W-:Y:S02]  /*7170*/  MUFU.EX2 R11, R2 ;  /* 0x00000002000b7308 */ /* 0x0003e40000000800 */
[----:B-1----:R-:W-:-:S06]  /*7180*/  FFMA.FTZ R2, R125, c[0x0][0x2d0], -R3 ;  /* 0x0000b4007d027a23 */ /* 0x002fcc0000010803 */
[----:B------:R1:W1:Y:S02]  /*7190*/  MUFU.EX2 R14, R2 ;  /* 0x00000002000e7308 */ /* 0x0002640000000800 */
[----:B-1----:R-:W-:-:S06]  /*71a0*/  FFMA.FTZ R2, R126, c[0x0][0x2d0], -R3 ;  /* 0x0000b4007e027a23 */ /* 0x002fcc0000010803 */
[----:B------:R1:W-:Y:S01]  /*71b0*/  MUFU.EX2 R16, R2 ;  /* 0x0000000200107308 */ /* 0x0003e20000000800 */
[----:B------:R-:W-:Y:S02]  /*71c0*/  FFMA.FTZ R3, R127, c[0x0][0x2d0], -R3 ;  /* 0x0000b4007f037a23 */ /* 0x000fe40000010803 */
[----:B-1----:R-:W-:-:S05]  /*71d0*/  FFMA.FTZ R2, R235, c[0x0][0x2d0], -R0 ;  /* 0x0000b400eb027a23 */ /* 0x002fca0000010800 */
[----:B------:R1:W-:Y:S01]  /*71e0*/  MUFU.EX2 R9, R2 ;  /* 0x0000000200097308 */ /* 0x0003e20000000800 */
[----:B------:R-:W-:Y:S01]  /*71f0*/  MOV R129, R160 ;  /* 0x000000a000817202 */ /* 0x000fe20000000f00 */
[----:B-1----:R-:W-:-:S06]  /*7200*/  FFMA.FTZ R2, R233, c[0x0][0x2d0], -R0 ;  /* 0x0000b400e9027a23 */ /* 0x002fcc0000010800 */
[----:B------:R1:W1:Y:S01]  /*7210*/  MUFU.EX2 R10, R2 ;  /* 0x00000002000a7308 */ /* 0x0002620000000800 */
[----:B------:R-:W-:Y:S01]  /*7220*/  IMAD.MOV.U32 R160, RZ, RZ, R161 ;  /* 0x000000ffffa07224 */ /* 0x000fe200078e00a1 */
[----:B------:R-:W-:-:S06]  /*7230*/  MOV R161, R185 ;  /* 0x000000b900a17202 */ /* 0x000fcc0000000f00 */
[----:B------:R2:W2:Y:S01]  /*7240*/  MUFU.EX2 R18, R3 ;  /* 0x0000000300127308 */ /* 0x0004a20000000800 */
[----:B-1----:R-:W-:-:S07]  /*7250*/  FFMA.FTZ R2, R231, c[0x0][0x2d0], -R0 ;  /* 0x0000b400e7027a23 */ /* 0x002fce0000010800 */
[----:B------:R1:W-:Y:S01]  /*7260*/  MUFU.EX2 R13, R2 ;  /* 0x00000002000d7308 */ /* 0x0003e20000000800 */
[----:B--2---:R-:W-:-:S07]  /*7270*/  FFMA.FTZ R3, R232, c[0x0][0x2d0], -R0 ;  /* 0x0000b400e8037a23 */ /* 0x004fce0000010800 */
[----:B------:R-:W2:Y:S01]  /*7280*/  MUFU.EX2 R12, R3 ;  /* 0x00000003000c7308 */ /* 0x000ea20000000800 */
[----:B-1----:R-:W-:Y:S02]  /*7290*/  FADD.FTZ R2, R228, R4 ;  /* 0x00000004e4027221 */ /* 0x002fe40000010000 */
[----:B------:R-:W1:Y:S01]  /*72a0*/  LDSM.16.MT88.4 R4, [R239+0x3900] ;  /* 0x00390000ef04783b */ /* 0x000e620000004200 */
        /* <DEDUP_REMOVED lines=16> */
[----:B---3--:R-:W-:Y:S01]  /*73b0*/  F2FP.BF16.PACK_AB R128, R22, R19 ;  /* 0x000000131680723e */ /* 0x008fe200000010ff */
[----:B------:R-:W-:Y:S01]  /*73c0*/  IMAD.MOV.U32 R185, RZ, RZ, R186 ;  /* 0x000000ffffb97224 */ /* 0x000fe200078e00ba */
[----:B------:R-:W-:Y:S02]  /*73d0*/  F2FP.BF16.PACK_AB R129, R17, R15 ;  /* 0x0000000f1181723e */ /* 0x000fe400000010ff */
[----:B------:R-:W-:-:S02]  /*73e0*/  F2FP.BF16.PACK_AB R130, R24, R23 ;  /* 0x000000171882723e */ /* 0x000fc400000010ff */
[----:B------:R-:W-:Y:S02]  /*73f0*/  F2FP.BF16.PACK_AB R131, R20, R21 ;  /* 0x000000151483723e */ /* 0x000fe400000010ff */
[----:B------:R-:W-:Y:S02]  /*7400*/  F2FP.BF16.PACK_AB R124, R14, R11 ;  /* 0x0000000b0e7c723e */ /* 0x000fe400000010ff */
[----:B------:R-:W-:Y:S02]  /*7410*/  F2FP.BF16.PACK_AB R125, R10, R9 ;  /* 0x000000090a7d723e */ /* 0x000fe400000010ff */
[----:B------:R-:W-:Y:S02]  /*7420*/  F2FP.BF16.PACK_AB R126, R18, R16 ;  /* 0x00000010127e723e */ /* 0x000fe400000010ff */
[----:B--2---:R-:W-:Y:S01]  /*7430*/  F2FP.BF16.PACK_AB R127, R13, R12 ;  /* 0x0000000c0d7f723e */ /* 0x004fe200000010ff */
[----:B------:R-:W-:Y:S01]  /*7440*/  FADD.FTZ R0, R173, R172 ;  /* 0x000000acad007221 */ /* 0x000fe20000010000 */
[----:B------:R-:W-:Y:S01]  /*7450*/  MOV R186, R187 ;  /* 0x000000bb00ba7202 */ /* 0x000fe20000000f00 */
[----:B------:R-:W-:Y:S01]  /*7460*/  IMAD.MOV.U32 R187, RZ, RZ, R241 ;  /* 0x000000ffffbb7224 */ /* 0x000fe200078e00f1 */
[-C--:B----4-:R-:W-:Y:S01]  /*7470*/  HMMA.16816.F32.BF16 R144, R128, R148.reuse, R144 ;  /* 0x000000948090723c */ /* 0x090fe20000041890 */
[----:B------:R-:W-:Y:S01]  /*7480*/  IMAD.MOV.U32 R99, RZ, RZ, R174 ;  /* 0x000000ffff637224 */ /* 0x000fe200078e00ae */
[----:B------:R-:W-:Y:S01]  /*7490*/  MOV R184, R175 ;  /* 0x000000af00b87202 */ /* 0x000fe20000000f00 */
[----:B------:R-:W-:Y:S01]  /*74a0*/  FADD.FTZ R3, R70, R0 ;  /* 0x0000000046037221 */ /* 0x000fe20000010000 */
[----:B------:R-:W-:Y:S01]  /*74b0*/  MOV R0, R187 ;  /* 0x000000bb00007202 */ /* 0x000fe20000000f00 */
[----:B------:R-:W2:Y:S03]  /*74c0*/  LDSM.16.MT88.4 R172, [R240+0x1900] ;  /* 0x00190000f0ac783b */ /* 0x000ea60000004200 */
[----:B------:R-:W-:Y:S01]  /*74d0*/  HMMA.16816.F32.BF16 R156, R124, R148, R156 ;  /* 0x000000947c9c723c */ /* 0x000fe2000004189c */
[----:B------:R-:W-:Y:S01]  /*74e0*/  MOV R234, R99 ;  /* 0x0000006300ea7202 */ /* 0x000fe20000000f00 */
[----:B------:R-:W-:Y:S01]  /*74f0*/  FADD.FTZ R0, R0, R8 ;  /* 0x0000000800007221 */ /* 0x000fe20000010000 */
[----:B------:R-:W-:-:S05]  /*7500*/  MOV R71, R160 ;  /* 0x000000a000477202 */ /* 0x000fca0000000f00 */
[-C--:B------:R-:W-:Y:S01]  /*7510*/  HMMA.16816.F32.BF16 R164, R124, R150.reuse, R164 ;  /* 0x000000967ca4723c */ /* 0x080fe200000418a4 */
[----:B------:R-:W-:Y:S01]  /*7520*/  IMAD.MOV.U32 R228, RZ, RZ, R184 ;  /* 0x000000ffffe47224 */ /* 0x000fe200078e00b8 */
[----:B------:R-:W3:Y:S04]  /*7530*/  LDSM.16.MT88.4 R160, [R238+0x1900] ;  /* 0x00190000eea0783b */ /* 0x000ee80000004200 */
[----:B------:R-:W-:Y:S02]  /*7540*/  LDSM.16.MT88.4 R96, [R238+0x3900] ;  /* 0x00390000ee60783b */ /* 0x000fe40000004200 */
[----:B------:R-:W-:Y:S01]  /*7550*/  HMMA.16816.F32.BF16 R148, R128, R150, R28 ;  /* 0x000000968094723c */ /* 0x000fe2000004181c */
[----:B------:R-:W-:Y:S01]  /*7560*/  UISETP.LT.AND UP0, UPT, URZ, UR5, UPT ;  /* 0x000000053f00728c */ /* 0x000fe2000bf01270 */
[----:B------:R4:W5:Y:S01]  /*7570*/  LDL.LU R241, [R1+0x94] ;  /* 0x0000940001f17983 */ /* 0x0009620000300800 */
[----:B------:R-:W-:-:S02]  /*7580*/  FADD.FTZ R0, R234, R0 ;  /* 0x00000000ea007221 */ /* 0x000fc40000010000 */
[----:B------:R-:W-:-:S03]  /*7590*/  FADD.FTZ R2, R228, R2 ;  /* 0x00000002e4027221 */ /* 0x000fc60000010000 */
[-C--:B-1----:R-:W-:Y:S01]  /*75a0*/  HMMA.16816.F32.BF16 R120, R124, R4.reuse, R120 ;  /* 0x000000047c78723c */ /* 0x082fe20000041878 */
[----:B------:R-:W-:Y:S01]  /*75b0*/  IMAD.MOV.U32 R30, RZ, RZ, R186 ;  /* 0x000000ffff1e7224 */ /* 0x000fe200078e00ba */
[----:B------:R-:W-:Y:S01]  /*75c0*/  MOV R31, R185 ;  /* 0x000000b9001f7202 */ /* 0x000fe20000000f00 */
[----:B------:R4:W5:Y:S02]  /*75d0*/  LDL.LU R236, [R1+0x90] ;  /* 0x0000900001ec7983 */ /* 0x0009640000300800 */
[----:B------:R-:W-:Y:S02]  /*75e0*/  FADD.FTZ R8, R30, R3 ;  /* 0x000000031e087221 */ /* 0x000fe40000010000 */
[----:B------:R-:W-:Y:S01]  /*75f0*/  FADD.FTZ R3, R31, R25 ;  /* 0x000000191f037221 */ /* 0x000fe20000010000 */
[----:B------:R-:W-:Y:S01]  /*7600*/  HMMA.16816.F32.BF16 R116, R128, R4, R116 ;  /* 0x000000048074723c */ /* 0x000fe20000041874 */
[----:B------:R-:W-:Y:S01]  /*7610*/  FADD.FTZ R8, R225, R8 ;  /* 0x00000008e1087221 */ /* 0x000fe20000010000 */
[----:B------:R-:W-:Y:S01]  /*7620*/  MOV R27, R71 ;  /* 0x00000047001b7202 */ /* 0x000fe20000000f00 */
[----:B------:R-:W1:Y:S04]  /*7630*/  LDSM.16.MT88.4 R184, [R239+0x1900] ;  /* 0x00190000efb8783b */ /* 0x000e680000004200 */
        /* <DEDUP_REMOVED lines=44> */
[----:B------:R1:W-:Y:S01]  /*7900*/  STL [R1+0x64], R0 ;  /* 0x0000640001007387 */ /* 0x0003e20000100800 */
[----:B------:R-:W-:Y:S01]  /*7910*/  FADD.FTZ R5, R20, R2 ;  /* 0x0000000214057221 */ /* 0x000fe20000010000 */
[----:B------:R-:W-:Y:S01]  /*7920*/  UIADD3 UR10, UR6, -0x2, URZ ;  /* 0xfffffffe060a7890 */ /* 0x000fe2000fffe03f */
[----:B------:R-:W-:Y:S01]  /*7930*/  FADD.FTZ R2, R18, R3 ;  /* 0x0000000312027221 */ /* 0x000fe20000010000 */
[----:B------:R-:W-:Y:S02]  /*7940*/  USEL UR5, URZ, UR5, !UP0 ;  /* 0x000000053f057287 */ /* 0x000fe4000c000000 */
[----:B------:R4:W-:Y:S02]  /*7950*/  STL [R1+0x74], R5 ;  /* 0x0000740501007387 */ /* 0x0009e40000100800 */
[----:B------:R-:W-:-:S06]  /*7960*/  UISETP.GE.AND UP0, UPT, UR10, UR5, UPT ;  /* 0x000000050a00728c */ /* 0x000fcc000bf06270 */
[----:B------:R-:W-:Y:S01]  /*7970*/  PLOP3.LUT P0, PT, PT, PT, UP0, 0x80, 0x0 ;  /* 0x000000000000781c */ /* 0x000fe20003f0f008 */
[----:B-1----:R-:W-:-:S05]  /*7980*/  FADD.FTZ R0, R13, R4 ;  /* 0x000000040d007221 */ /* 0x002fca0000010000 */
[----:B------:R4:W-:Y:S04]  /*7990*/  STL [R1+0x6c], R0 ;  /* 0x00006c0001007387 */ /* 0x0009e80000100800 */
[----:B------:R4:W-:Y:S01]  /*79a0*/  STL [R1+0x70], R2 ;  /* 0x0000700201007387 */ /* 0x0009e20000100800 */
[-C--:B--2---:R-:W-:Y:S08]  /*79b0*/  HMMA.16816.F32.BF16 R168, R128, R172.reuse, R168 ;  /* 0x000000ac80a8723c */ /* 0x084ff000000418a8 */
[C---:B------:R-:W-:Y:S08]  /*79c0*/  HMMA.16816.F32.BF16 R192, R124.reuse, R172, R192 ;  /* 0x000000ac7cc0723c */ /* 0x040ff000000418c0 */
[-C--:B------:R-:W-:Y:S08]  /*79d0*/  HMMA.16816.F32.BF16 R196, R124, R174.reuse, R196 ;  /* 0x000000ae7cc4723c */ /* 0x080ff000000418c4 */
[C---:B------:R-:W-:Y:S08]  /*79e0*/  HMMA.16816.F32.BF16 R172, R128.reuse, R174, R76 ;  /* 0x000000ae80ac723c */ /* 0x040ff0000004184c */
[-C--:B---3--:R-:W-:Y:S08]  /*79f0*/  HMMA.16816.F32.BF16 R152, R128, R160.reuse, R152 ;  /* 0x000000a08098723c */ /* 0x088ff00000041898 */
        /* <DEDUP_REMOVED lines=19> */
[-C--:B------:R-:W-:Y:S08]  /*7b30*/  HMMA.16816.F32.BF16 R124, R124, R6.reuse, R60 ;  /* 0x000000067c7c723c */ /* 0x080ff0000004183c */
[----:B------:R-:W-:Y:S01]  /*7b40*/  HMMA.16816.F32.BF16 R128, R128, R6, R64 ;  /* 0x000000068080723c */ /* 0x000fe20000041840 */
[----:B------:R-:W-:Y:S07]  /*7b50*/  @!P0 BRA `(.L_x_1792) ;  /* 0x000055d000008947 */ /* 0x000fee0003800000 */
[----:B----4-:R-:W2:Y:S04]  /*7b60*/  LDL.LU R136, [R1+0x5c] ;  /* 0x00005c0001887983 */ /* 0x010ea80000300800 */
[----:B------:R-:W2:Y:S04]  /*7b70*/  LDL R26, [R1+0x60] ;  /* 0x00006000011a7983 */ /* 0x000ea80000100800 */
[----:B------:R-:W3:Y:S04]  /*7b80*/  LDL R235, [R1+0x7c] ;  /* 0x00007c0001eb7983 */ /* 0x000ee80000100800 */
[----:B------:R-:W4:Y:S04]  /*7b90*/  LDL R27, [R1+0x8c] ;  /* 0x00008c00011b7983 */ /* 0x000f280000100800 */
[----:B------:R-:W4:Y:S01]  /*7ba0*/  LDL R135, [R1+0x84] ;  /* 0x0000840001877983 */ /* 0x000f220000100800 */
[----:B------:R-:W-:-:S02]  /*7bb0*/  PLOP3.LUT P1, PT, PT, PT, UP1, 0x80, 0x0 ;  /* 0x000000000000781c */ /* 0x000fc40003f2f018 */
[----:B------:R-:W-:Y:S01]  /*7bc0*/  PLOP3.LUT P0, PT, PT, PT, UP1, 0x80, 0x0 ;  /* 0x000000000000781c */ /* 0x000fe20003f0f018 */
[----:B------:R-:W-:Y:S02]  /*7bd0*/  IMAD.MOV.U32 R133, RZ, RZ, R138 ;  /* 0x000000ffff857224 */ /* 0x000fe400078e008a */
[----:B------:R-:W-:Y:S02]  /*7be0*/  IMAD.MOV.U32 R132, RZ, RZ, R139 ;  /* 0x000000ffff847224 */ /* 0x000fe400078e008b */
[----:B------:R-:W-:Y:S01]  /*7bf0*/  IMAD.MOV.U32 R140, RZ, RZ, R134 ;  /* 0x000000ffff8c7224 */ /* 0x000fe200078e0086 */
[----:B------:R-:W-:Y:S01]  /*7c00*/  UMOV UR4, 0xffffffc0 ;  /* 0xffffffc000047882 */ /* 0x000fe20000000000 */
[C---:B--2---:R-:W-:Y:S01]  /*7c10*/  SHF.L.U64.HI R0, R26.reuse, 0x1, R136 ;  /* 0x000000011a007819 */ /* 0x044fe20000010288 */
[----:B------:R-:W-:-:S04]  /*7c20*/  IMAD.SHL.U32 R4, R26, 0x2, RZ ;  /* 0x000000021a047824 */ /* 0x000fc800078e00ff */
[----:B------:R3:W-:Y:S01]  /*7c30*/  STL [R1+0x48], R0 ;  /* 0x0000480001007387 */ /* 0x0007e20000100800 */
[C---:B----4-:R-:W-:Y:S02]  /*7c40*/  SHF.L.U64.HI R3, R135.reuse, 0x1, R27 ;  /* 0x0000000187037819 */ /* 0x050fe4000001021b */
[----:B------:R-:W-:Y:S01]  /*7c50*/  SHF.L.U32 R2, R135, 0x1, RZ ;  /* 0x0000000187027819 */ /* 0x000fe200000006ff */
[----:B------:R1:W-:Y:S04]  /*7c60*/  STL [R1+0x88], R4 ;  /* 0x0000880401007387 */ /* 0x0003e80000100800 */
[----:B------:R1:W-:Y:S01]  /*7c70*/  STL [R1+0x44], R3 ;  /* 0x0000440301007387 */ /* 0x0003e20000100800 */
[----:B---3--:R-:W-:-:S03]  /*7c80*/  @P1 IMAD.HI.U32 R0, R235, c[0x0][0x2c8], RZ ;  /* 0x0000b200eb001a27 */ /* 0x008fc600078e00ff */
[----:B------:R1:W-:Y:S02]  /*7c90*/  STL [R1+0x40], R2 ;  /* 0x0000400201007387 */ /* 0x0003e40000100800 */
[----:B------:R-:W-:-:S05]  /*7ca0*/  @P0 SHF.R.U32.HI R0, RZ, c[0x0][0x2cc], R0 ;  /* 0x0000b300ff000a19 */ /* 0x000fca0000011600 */
[----:B------:R1:W-:Y:S01]  /*7cb0*/  @P0 STL [R1+0x78], R0 ;  /* 0x0000780001000387 */ /* 0x0003e20000100800 */
[----:B------:R-:W-:-:S03]  /*7cc0*/  MOV R136, R137 ;  /* 0x0000008900887202 */ /* 0x000fc60000000f00 */
.L_x_1795:
[----:B-1----:R-:W2:Y:S01]  /*7cd0*/  LDL R3, [R1+0x8] ;  /* 0x0000080001037983 */ /* 0x002ea20000100800 */
[----:B------:R-:W-:Y:S04]  /*7ce0*/  DEPBAR.LE SB0, 0x0 ;  /* 0x000080000000791a */ /* 0x000fe80000000000 */
[----:B------:R-:W3:Y:S04]  /*7cf0*/  LDL R2, [R1+0x4] ;  /* 0x0000040001027983 */ /* 0x000ee80000100800 */
[----:B------:R-:W-:Y:S01]  /*7d00*/  BAR.SYNC.DEFER_BLOCKING 0x0 ;  /* 0x0000000000007b1d */ /* 0x000fe20000010000 */
[----:B------:R-:W-:Y:S05]  /*7d10*/  ISETP.LE.AND P0, PT, RZ, UR10, PT ;  /* 0x0000000aff007c0c */ /* 0x000fea000bf03270 */
[----:B------:R-:W4:Y:S04]  /*7d20*/  LDL R0, [R1] ;  /* 0x0000000001007983 */ /* 0x000f280000100800 */
[----:B-----5:R1:W1:Y:S04]  /*7d30*/  LDSM.16.M88.4 R64, [R243+0x8100] ;  /* 0x00810000f340783b */ /* 0x0202680000000200 */
        /* <DEDUP_REMOVED lines=8> */
[----:B--2---:R2:W1:Y:S04]  /*7dc0*/  LDSM.16.M88.4 R224, [R3] ;  /* 0x0000000003e0783b */ /* 0x0044680000000200 */
[----:B---3--:R2:W3:Y:S04]  /*7dd0*/  LDSM.16.M88.4 R228, [R2] ;  /* 0x0000000002e4783b */ /* 0x0084e80000000200 */
[----:B----4-:R2:W4:Y:S01]  /*7de0*/  LDSM.16.M88.4 R232, [R0] ;  /* 0x0000000000e8783b */ /* 0x0105220000000200 */
[----:B------:R-:W-:-:S05]  /*7df0*/  @!P0 BRA `(.L_x_1793) ;  /* 0x0000038000008947 */ /* 0x000fca0003800000 */
[----:B------:R-:W5:Y:S01]  /*7e00*/  LDL R4, [R1+0x58] ;  /* 0x0000580001047983 */ /* 0x000f620000100800 */
[----:B------:R-:W-:Y:S03]  /*7e10*/  SEL R25, RZ, 0x10, P5 ;  /* 0x00000010ff197807 */ /* 0x000fe60002800000 */
[----:B--2---:R-:W2:Y:S04]  /*7e20*/  LDL R5, [R1+0x4c] ;  /* 0x00004c0001057983 */ /* 0x004ea80000100800 */
[----:B----4-:R-:W4:Y:S04]  /*7e30*/  LDL R27, [R1+0x88] ;  /* 0x00008800011b7983 */ /* 0x010f280000100800 */
[----:B---3--:R-:W3:Y:S04]  /*7e40*/  LDL R28, [R1+0x40] ;  /* 0x00004000011c7983 */ /* 0x008ee80000100800 */
[----:B------:R-:W3:Y:S04]  /*7e50*/  LDL R26, [R1+0x48] ;  /* 0x00004800011a7983 */ /* 0x000ee80000100800 */
[----:B------:R-:W3:Y:S04]  /*7e60*/  LDL R24, [R1+0x44] ;  /* 0x0000440001187983 */ /* 0x000ee80000100800 */
[----:B------:R-:W3:Y:S01]  /*7e70*/  LDL R23, [R1+0x50] ;  /* 0x0000500001177983 */ /* 0x000ee20000100800 */
[----:B-----5:R-:W-:Y:S01]  /*7e80*/  SHF.R.S32.HI R0, RZ, 0x1f, R4 ;  /* 0x0000001fff007819 */ /* 0x020fe20000011404 */
[----:B------:R-:W-:Y:S04]  /*7e90*/  IMAD.WIDE.U32 R2, R4, c[0x0][0x208], RZ ;  /* 0x0000820004027a25 */ /* 0x000fe800078e00ff */
[----:B------:R-:W-:Y:S04]  /*7ea0*/  IMAD R0, R0, c[0x0][0x208], RZ ;  /* 0x0000820000007a24 */ /* 0x000fe800078e02ff */
[----:B------:R-:W-:Y:S01]  /*7eb0*/  IMAD R0, R4, c[0x0][0x20c], R0 ;  /* 0x0000830004007a24 */ /* 0x000fe200078e0200 */
[----:B--2---:R-:W-:Y:S03]  /*7ec0*/  SHF.R.S32.HI R4, RZ, 0x1f, R5 ;  /* 0x0000001fff047819 */ /* 0x004fe60000011405 */
        /* <DEDUP_REMOVED lines=8> */
[----:B------:R-:W4:Y:S04]  /*7f50*/  SHFL.IDX PT, R10, R2, 0x1, 0x181f ;  /* 0x00381f00020a7f89 */ /* 0x000f2800000e0000 */
[----:B------:R-:W2:Y:S04]  /*7f60*/  SHFL.IDX PT, R3, R2, RZ, 0x181f ;  /* 0x00181fff02037589 */ /* 0x000ea800000e0000 */
[----:B------:R-:W5:Y:S04]  /*7f70*/  SHFL.IDX PT, R4, R0, RZ, 0x181f ;  /* 0x00181fff00047589 */ /* 0x000f6800000e0000 */
[----:B------:R-:W1:Y:S04]  /*7f80*/  SHFL.IDX PT, R5, R0, 0x1, 0x181f ;  /* 0x00381f0000057f89 */ /* 0x000e6800000e0000 */
[----:B------:R-:W1:Y:S04]  /*7f90*/  SHFL.IDX PT, R6, R2, 0x2, 0x181f ;  /* 0x00581f0002067f89 */ /* 0x000e6800000e0000 */
[----:B------:R-:W1:Y:S04]  /*7fa0*/  SHFL.IDX PT, R7, R0, 0x2, 0x181f ;  /* 0x00581f0000077f89 */ /* 0x000e6800000e0000 */
[----:B------:R-:W1:Y:S01]  /*7fb0*/  SHFL.IDX PT, R22, R2, 0x3, 0x181f ;  /* 0x00781f0002167f89 */ /* 0x000e6200000e0000 */
[-C--:B----4-:R-:W-:Y:S03]  /*7fc0*/  IADD3 R12, P2, R10, R27.reuse, RZ ;  /* 0x0000001b0a0c7210 */ /* 0x090fe60007f5e0ff */
[----:B------:R-:W4:Y:S01]  /*7fd0*/  SHFL.IDX PT, R0, R0, 0x3, 0x181f ;  /* 0x00781f0000007f89 */ /* 0x000f2200000e0000 */
[CC--:B--2---:R-:W-:Y:S02]  /*7fe0*/  IADD3 R20, P1, R3.reuse, R27.reuse, RZ ;  /* 0x0000001b03147210 */ /* 0x0c4fe40007f3e0ff */
[-C--:B---3--:R-:W-:Y:S03]  /*7ff0*/  IADD3 R14, P0, R3, R28.reuse, RZ ;  /* 0x0000001c030e7210 */ /* 0x088fe60007f1e0ff */
[----:B-----5:R-:W-:Y:S01]  /*8000*/  IMAD.X R21, R4, 0x1, R26, P1 ;  /* 0x0000000104157824 */ /* 0x020fe200008e061a */
[-C--:B------:R-:W-:Y:S01]  /*8010*/  IADD3 R10, P1, R10, R28.reuse, RZ ;  /* 0x0000001c0a0a7210 */ /* 0x080fe20007f3e0ff */
[----:B------:R-:W-:Y:S02]  /*8020*/  IMAD.X R15, R4, 0x1, R24, P0 ;  /* 0x00000001040f7824 */ /* 0x000fe400000e0618 */
[C---:B-1----:R-:W-:Y:S01]  /*8030*/  IMAD.X R13, R5.reuse, 0x1, R26, P2 ;  /* 0x00000001050d7824 */ /* 0x042fe200010e061a */
[----:B------:R1:W-:Y:S01]  /*8040*/  LDGSTS.E.BYPASS.LTC128B.128 [R23], [R20.64], !P6 ;  /* 0x0000000014177fae */ /* 0x0003e2000f101d4e */
[CC--:B------:R-:W-:Y:S01]  /*8050*/  IADD3 R8, P0, R6.reuse, R27.reuse, RZ ;  /* 0x0000001b06087210 */ /* 0x0c0fe20007f1e0ff */
[----:B------:R-:W-:Y:S01]  /*8060*/  IMAD.X R11, R5, 0x1, R24, P1 ;  /* 0x00000001050b7824 */ /* 0x000fe200008e0618 */
[----:B------:R-:W-:Y:S01]  /*8070*/  IADD3 R6, P2, R6, R28, RZ ;  /* 0x0000001c06067210 */ /* 0x000fe20007f5e0ff */
[----:B------:R1:W-:Y:S02]  /*8080*/  LDGSTS.E.BYPASS.LTC128B.128 [R23+0x2000], [R14.64], !P5 ;  /* 0x020000000e177fae */ /* 0x0003e4000e901d4e */
[C---:B------:R-:W-:Y:S02]  /*8090*/  IMAD.X R9, R7.reuse, 0x1, R26, P0 ;  /* 0x0000000107097824 */ /* 0x040fe400000e061a */
[----:B------:R1:W-:Y:S01]  /*80a0*/  LDGSTS.E.BYPASS.LTC128B.128 [R23+0x800], [R12.64], !P6 ;  /* 0x008000000c177fae */ /* 0x0003e2000f101d4e */
[----:B------:R-:W-:Y:S01]  /*80b0*/  IMAD.X R7, R7, 0x1, R24, P2 ;  /* 0x0000000107077824 */ /* 0x000fe200010e0618 */
[----:B------:R-:W-:Y:S02]  /*80c0*/  IADD3 R4, P2, R22, R27, RZ ;  /* 0x0000001b16047210 */ /* 0x000fe40007f5e0ff */
[----:B------:R1:W-:Y:S01]  /*80d0*/  LDGSTS.E.BYPASS.LTC128B.128 [R23+0x2800], [R10.64], !P5 ;  /* 0x028000000a177fae */ /* 0x0003e2000e901d4e */
[C---:B------:R-:W-:Y:S02]  /*80e0*/  IADD3 R2, -R25.reuse, 0x10, RZ ;  /* 0x0000001019027810 */ /* 0x040fe40007ffe1ff */
[----:B----4-:R-:W-:Y:S01]  /*80f0*/  IMAD.X R5, R0, 0x1, R26, P2 ;  /* 0x0000000100057824 */ /* 0x010fe200010e061a */
[----:B------:R1:W-:Y:S01]  /*8100*/  LDGSTS.E.BYPASS.LTC128B.128 [R23+0x1000], [R8.64], !P6 ;  /* 0x0100000008177fae */ /* 0x0003e2000f101d4e */
[----:B------:R-:W-:Y:S02]  /*8110*/  ISETP.NE.U32.AND P2, PT, R25, RZ, PT ;  /* 0x000000ff1900720c */ /* 0x000fe40003f45070 */
[----:B------:R-:W-:Y:S01]  /*8120*/  LOP3.LUT R2, R2, 0xf, RZ, 0xc0, !PT ;  /* 0x0000000f02027812 */ /* 0x000fe200078ec0ff */
[----:B------:R1:W-:Y:S03]  /*8130*/  LDGSTS.E.BYPASS.LTC128B.128 [R23+0x3000], [R6.64], !P5 ;  /* 0x0300000006177fae */ /* 0x0003e6000e901d4e */
[----:B------:R-:W-:Y:S01]  /*8140*/  IADD3 R2, P1, P0, R2, R22, R28 ;  /* 0x0000001602027210 */ /* 0x000fe2000783e01c */
[----:B------:R1:W-:Y:S03]  /*8150*/  LDGSTS.E.BYPASS.LTC128B.128 [R23+0x1800], [R4.64], !P6 ;  /* 0x0180000004177fae */ /* 0x0003e6000f101d4e */
[----:B------:R-:W-:Y:S05]  /*8160*/  IADD3.X R3, RZ, R0, R24, P1, P0 ;  /* 0x00000000ff037210 */ /* 0x000fea0000fe0418 */
[----:B------:R1:W-:Y:S04]  /*8170*/  LDGSTS.E.BYPASS.LTC128B.128.ZFILL [R23+0x3800], [R2.64], P2 ;  /* 0x0380000002177fae */ /* 0x0003e80009141d4e */
.L_x_1793:
[-C--:B-1----:R-:W-:Y:S01]  /*8180*/  HMMA.16816.F32.BF16 R4, R64, R16.reuse, RZ ;  /* 0x000000104004723c */ /* 0x082fe200000418ff */
[----:B------:R-:W0:Y:S01]  /*8190*/  LDGDEPBAR ;  /* 0x00000000000079af */ /* 0x000e220000000000 */
[----:B------:R-:W-:Y:S06]  /*81a0*/  UISETP.GE.AND UP0, UPT, UR10, 0x1, UPT ;  /* 0x000000010a00788c */ /* 0x000fec000bf06270 */
[C---:B------:R-:W-:Y:S01]  /*81b0*/  HMMA.16816.F32.BF16 R8, R60.reuse, R16, RZ ;  /* 0x000000103c08723c */ /* 0x040fe200000418ff */
[----:B------:R-:W-:Y:S07]  /*81c0*/  PLOP3.LUT P0, PT, PT, PT, UP0, 0x80, 0x0 ;  /* 0x000000000000781c */ /* 0x000fee0003f0f008 */
        /* <DEDUP_REMOVED lines=24> */
[----:B------:R-:W5:Y:S07]  /*8350*/  LDSM.16.M88.4 R224, [R244+0xa100] ;  /* 0x00a10000f4e0783b */ /* 0x000f6e0000000200 */
[-C--:B---3--:R-:W-:Y:S08]  /*8360*/  HMMA.16816.F32.BF16 R36, R212, R228.reuse, R36 ;  /* 0x000000e4d424723c */ /* 0x088ff00000041824 */
[C---:B------:R-:W-:Y:S08]  /*8370*/  HMMA.16816.F32.BF16 R40, R220.reuse, R228, R40 ;  /* 0x000000e4dc28723c */ /* 0x040ff00000041828 */
[-C--:B------:R-:W-:Y:S08]  /*8380*/  HMMA.16816.F32.BF16 R44, R220, R230.reuse, R44 ;  /* 0x000000e6dc2c723c */ /* 0x080ff0000004182c */
[C---:B------:R-:W-:Y:S01]  /*8390*/  HMMA.16816.F32.BF16 R48, R212.reuse, R230, R48 ;  /* 0x000000e6d430723c */ /* 0x040fe20000041830 */
[----:B------:R-:W-:Y:S07]  /*83a0*/  LDSM.16.M88.4 R228, [R242+0x5900] ;  /* 0x00590000f2e4783b */ /* 0x000fee0000000200 */
[-C--:B----4-:R-:W-:Y:S08]  /*83b0*/  HMMA.16816.F32.BF16 R52, R212, R232.reuse, R52 ;  /* 0x000000e8d434723c */ /* 0x090ff00000041834 */
[C---:B------:R-:W-:Y:S08]  /*83c0*/  HMMA.16816.F32.BF16 R56, R220.reuse, R232, R56 ;  /* 0x000000e8dc38723c */ /* 0x040ff00000041838 */
[-C--:B------:R-:W-:Y:S01]  /*83d0*/  HMMA.16816.F32.BF16 R60, R220, R234.reuse, R60 ;  /* 0x000000eadc3c723c */ /* 0x080fe2000004183c */
[----:B------:R-:W-:Y:S07]  /*83e0*/  LDSM.16.M88.4 R220, [R242+0x5100] ;  /* 0x00510000f2dc783b */ /* 0x000fee0000000200 */
[----:B------:R-:W-:Y:S01]  /*83f0*/  HMMA.16816.F32.BF16 R64, R212, R234, R64 ;  /* 0x000000ead440723c */ /* 0x000fe20000041840 */
[----:B------:R-:W3:Y:S07]  /*8400*/  LDSM.16.M88.4 R212, [R242+0x4900] ;  /* 0x00490000f2d4783b */ /* 0x000eee0000000200 */
[-C--:B-1----:R-:W-:Y:S08]  /*8410*/  HMMA.16816.F32.BF16 R4, R208, R216.reuse, R4 ;  /* 0x000000d8d004723c */ /* 0x082ff00000041804 */
[C---:B-----5:R-:W-:Y:S08]  /*8420*/  HMMA.16816.F32.BF16 R8, R224.reuse, R216, R8 ;  /* 0x000000d8e008723c */ /* 0x060ff00000041808 */
        /* <DEDUP_REMOVED lines=16> */
[----:B------:R-:W-:Y:S07]  /*8530*/  LDSM.16.M88.4 R224, [R241+0x1000] ;  /* 0x00100000f1e0783b */ /* 0x000fee0000000200 */
[----:B------:R-:W-:Y:S01]  /*8540*/  HMMA.16816.F32.BF16 R64, R208, R230, R64 ;  /* 0x000000e6d040723c */ /* 0x000fe20000041840 */
[----:B------:R-:W4:Y:S07]  /*8550*/  LDSM.16.M88.4 R208, [R241+0x800] ;  /* 0x00080000f1d0783b */ /* 0x000f2e0000000200 */
[-C--:B-1----:R-:W-:Y:S01]  /*8560*/  HMMA.16816.F32.BF16 R4, R212, R216.reuse, R4 ;  /* 0x000000d8d404723c */ /* 0x082fe20000041804 */
[----:B------:R-:W1:Y:S07]  /*8570*/  LDSM.16.M88.4 R228, [R241+0x1800] ;  /* 0x00180000f1e4783b */ /* 0x000e6e0000000200 */
        /* <DEDUP_REMOVED lines=35> */
[----:B------:R-:W4:Y:S07]  /*87b0*/  LDSM.16.M88.4 R220, [R245+0xe100] ;  /* 0x00e10000f5dc783b */ /* 0x000f2e0000000200 */
[-C--:B---3--:R-:W-:Y:S08]  /*87c0*/  HMMA.16816.F32.BF16 R52, R208, R228.reuse, R52 ;  /* 0x000000e4d034723c */ /* 0x088ff00000041834 */
[C---:B------:R-:W-:Y:S08]  /*87d0*/  HMMA.16816.F32.BF16 R56, R224.reuse, R228, R56 ;  /* 0x000000e4e038723c */ /* 0x040ff00000041838 */
[-C--:B------:R-:W-:Y:S01]  /*87e0*/  HMMA.16816.F32.BF16 R60, R224, R230.reuse, R60 ;  /* 0x000000e6e03c723c */ /* 0x080fe2000004183c */
[----:B------:R-:W-:Y:S07]  /*87f0*/  LDSM.16.M88.4 R224, [R250] ;  /* 0x00000000fae0783b */ /* 0x000fee0000000200 */
[----:B------:R-:W-:Y:S01]  /*8800*/  HMMA.16816.F32.BF16 R64, R208, R230, R64 ;  /* 0x000000e6d040723c */ /* 0x000fe20000041840 */
[----:B------:R-:W3:Y:S07]  /*8810*/  LDSM.16.M88.4 R208, [R251] ;  /* 0x00000000fbd0783b */ /* 0x000eee0000000200 */
[-C--:B-1----:R-:W-:Y:S01]  /*8820*/  HMMA.16816.F32.BF16 R4, R212, R216.reuse, R4 ;  /* 0x000000d8d404723c */ /* 0x082fe20000041804 */
[----:B------:R-:W1:Y:S07]  /*8830*/  LDSM.16.M88.4 R228, [R249] ;  /* 0x00000000f9e4783b */ /* 0x000e6e0000000200 */
[C---:B----4-:R-:W-:Y:S08]  /*8840*/  HMMA.16816.F32.BF16 R8, R220.reuse, R216, R8 ;  /* 0x000000d8dc08723c */ /* 0x050ff00000041808 */
        /* <DEDUP_REMOVED lines=16> */
[----:B------:R-:W1:Y:S07]  /*8950*/  LDSM.16.M88.4 R220, [R242+0x6900] ;  /* 0x00690000f2dc783b */ /* 0x000e6e0000000200 */
[----:B------:R-:W-:Y:S01]  /*8960*/  HMMA.16816.F32.BF16 R64, R212, R230, R64 ;  /* 0x000000e6d440723c */ /* 0x000fe20000041840 */
[----:B------:R-:W5:Y:S07]  /*8970*/  LDSM.16.M88.4 R212, [R242+0x7100] ;  /* 0x00710000f2d4783b */ /* 0x000f6e0000000200 */
[-C--:B---3--:R-:W-:Y:S01]  /*8980*/  HMMA.16816.F32.BF16 R4, R208, R216.reuse, R4 ;  /* 0x000000d8d004723c */ /* 0x088fe20000041804 */
[----:B------:R-:W3:Y:S07]  /*8990*/  LDSM.16.M88.4 R228, [R242+0x7900] ;  /* 0x00790000f2e4783b */ /* 0x000eee0000000200 */
[C---:B----4-:R-:W-:Y:S08]  /*89a0*/  HMMA.16816.F32.BF16 R8, R224.reuse, R216, R8 ;  /* 0x000000d8e008723c */ /* 0x050ff00000041808 */
        /* <DEDUP_REMOVED lines=8> */
[-C--:B-----5:R-:W-:Y:S08]  /*8a30*/  HMMA.16816.F32.BF16 R36, R208, R212.reuse, R36 ;  /* 0x000000d4d024723c */ /* 0x0a0ff00000041824 */
[C---:B------:R-:W-:Y:S08]  /*8a40*/  HMMA.16816.F32.BF16 R40, R224.reuse, R212, R40 ;  /* 0x000000d4e028723c */ /* 0x040ff00000041828 */
[-C--:B------:R-:W-:Y:S08]  /*8a50*/  HMMA.16816.F32.BF16 R44, R224, R214.reuse, R44 ;  /* 0x000000d6e02c723c */ /* 0x080ff0000004182c */
[C---:B------:R-:W-:Y:S01]  /*8a60*/  HMMA.16816.F32.BF16 R48, R208.reuse, R214, R48 ;  /* 0x000000d6d030723c */ /* 0x040fe20000041830 */
[----:B------:R-:W4:Y:S07]  /*8a70*/  LDSM.16.M88.4 R212, [R248+0xe100] ;  /* 0x00e10000f8d4783b */ /* 0x000f2e0000000200 */
[-C--:B---3--:R-:W-:Y:S08]  /*8a80*/  HMMA.16816.F32.BF16 R52, R208, R228.reuse, R52 ;  /* 0x000000e4d034723c */ /* 0x088ff00000041834 */
[C---:B------:R-:W-:Y:S08]  /*8a90*/  HMMA.16816.F32.BF16 R56, R224.reuse, R228, R56 ;  /* 0x000000e4e038723c */ /* 0x040ff00000041838 */
[-C--:B------:R-:W-:Y:S08]  /*8aa0*/  HMMA.16816.F32.BF16 R60, R224, R230.reuse, R60 ;  /* 0x000000e6e03c723c */ /* 0x080ff0000004183c */
[----:B------:R-:W-:Y:S08]  /*8ab0*/  HMMA.16816.F32.BF16 R64, R208, R230, R64 ;  /* 0x000000e6d040723c */ /* 0x000ff00000041840 */
[-C--:B-1----:R-:W-:Y:S08]  /*8ac0*/  HMMA.16816.F32.BF16 R4, R216, R220.reuse, R4 ;  /* 0x000000dcd804723c */ /* 0x082ff00000041804 */
[C---:B----4-:R-:W-:Y:S08]  /*8ad0*/  HMMA.16816.F32.BF16 R8, R212.reuse, R220, R8 ;  /* 0x000000dcd408723c */ /* 0x050ff00000041808 */
        /* <DEDUP_REMOVED lines=8> */
[----:B--2---:R-:W1:Y:S01]  /*8b60*/  MUFU.TANH R0, R8 ;  /* 0x0000000800007308 */ /* 0x004e620000002400 */
        /* <DEDUP_REMOVED lines=13> */
[----:B-1----:R1:W-:Y:S08]  /*8c40*/  STL [R1+0xc], R0 ;  /* 0x00000c0001007387 */ /* 0x0023f00000100800 */
[----:B------:R2:W-:Y:S10]  /*8c50*/  MUFU.TANH R230, R7 ;  /* 0x0000000700e67308 */ /* 0x0005f40000002400 */
[----:B------:R-:W-:Y:S10]  /*8c60*/  MUFU.TANH R234, R9 ;  /* 0x0000000900ea7308 */ /* 0x000ff40000002400 */
[----:B------:R-:W3:Y:S01]  /*8c70*/  MUFU.TANH R2, R10 ;  /* 0x0000000a00027308 */ /* 0x000ee20000002400 */
[----:B--2---:R-:W2:Y:S09]  /*8c80*/  LDSM.16.M88.4 R4, [R241+0x2800] ;  /* 0x00280000f104783b */ /* 0x004eb20000000200 */
[----:B-1----:R1:W4:Y:S10]  /*8c90*/  MUFU.TANH R0, R11 ;  /* 0x0000000b00007308 */ /* 0x0023340000002400 */
[----:B------:R-:W-:Y:S01]  /*8ca0*/  MUFU.TANH R139, R16 ;  /* 0x00000010008b7308 */ /* 0x000fe20000002400 */
[----:B---3--:R-:W-:Y:S09]  /*8cb0*/  STL [R1+0x14], R2 ;  /* 0x0000140201007387 */ /* 0x008ff20000100800 */
[----:B------:R-:W-:Y:S01]  /*8cc0*/  MUFU.TANH R211, R18 ;  /* 0x0000001200d37308 */ /* 0x000fe20000002400 */
[----:B-1----:R-:W1:Y:S09]  /*8cd0*/  LDSM.16.M88.4 R8, [R241+0x3000] ;  /* 0x00300000f108783b */ /* 0x002e720000000200 */
[----:B------:R-:W-:Y:S01]  /*8ce0*/  MUFU.TANH R210, R19 ;  /* 0x0000001300d27308 */ /* 0x000fe20000002400 */
[----:B----4-:R3:W-:Y:S01]  /*8cf0*/  STL [R1+0x18], R0 ;  /* 0x0000180001007387 */ /* 0x0107e20000100800 */
[-C--:B--2---:R-:W-:Y:S08]  /*8d00*/  HMMA.16816.F32.BF16 R20, R216, R4.reuse, R20 ;  /* 0x00000004d814723c */ /* 0x084ff00000041814 */
[----:B------:R-:W-:Y:S01]  /*8d10*/  MUFU.TANH R233, R12 ;  /* 0x0000000c00e97308 */ /* 0x000fe20000002400 */
[C---:B------:R-:W-:Y:S09]  /*8d20*/  HMMA.16816.F32.BF16 R24, R212.reuse, R4, R24 ;  /* 0x00000004d418723c */ /* 0x040ff20000041818 */
[----:B------:R-:W-:Y:S01]  /*8d30*/  MUFU.TANH R232, R13 ;  /* 0x0000000d00e87308 */ /* 0x000fe20000002400 */
[-C--:B------:R-:W-:Y:S05]  /*8d40*/  HMMA.16816.F32.BF16 R28, R212, R6.reuse, R28 ;  /* 0x00000006d41c723c */ /* 0x080fea000004181c */
[----:B------:R-:W-:Y:S03]  /*8d50*/  FMUL.FTZ R21, R21, c[0x0][0x320] ;  /* 0x0000c80015157a20 */ /* 0x000fe60000410000 */
[C---:B------:R-:W-:Y:S01]  /*8d60*/  HMMA.16816.F32.BF16 R32, R216.reuse, R6, R32 ;  /* 0x00000006d820723c */ /* 0x040fe20000041820 */
[----:B---3--:R-:W2:Y:S01]  /*8d70*/  MUFU.TANH R0, R15 ;  /* 0x0000000f00007308 */ /* 0x008ea20000002400 */
[----:B------:R-:W3:Y:S01]  /*8d80*/  LDSM.16.M88.4 R4, [R241+0x3800] ;  /* 0x00380000f104783b */ /* 0x000ee20000000200 */
[----:B------:R-:W-:Y:S04]  /*8d90*/  DEPBAR.LE SB0, 0x0 ;  /* 0x000080000000791a */ /* 0x000fe80000000000 */
[----:B------:R-:W-:Y:S01]  /*8da0*/  FMUL.FTZ R22, R22, c[0x0][0x320] ;  /* 0x0000c80016167a20 */ /* 0x000fe20000410000 */
[-C--:B-1----:R-:W-:Y:S03]  /*8db0*/  HMMA.16816.F32.BF16 R36, R216, R8.reuse, R36 ;  /* 0x00000008d824723c */ /* 0x082fe60000041824 */
[----:B------:R-:W1:Y:S01]  /*8dc0*/  MUFU.TANH R16, R21 ;  /* 0x0000001500107308 */ /* 0x000e620000002400 */
[----:B------:R-:W-:Y:S01]  /*8dd0*/  BAR.SYNC.DEFER_BLOCKING 0x0 ;  /* 0x0000000000007b1d */ /* 0x000fe20000010000 */
[----:B------:R-:W-:Y:S02]  /*8de0*/  FMUL.FTZ R23, R23, c[0x0][0x320] ;  /* 0x0000c80017177a20 */ /* 0x000fe40000410000 */
[----:B------:R-:W-:Y:S01]  /*8df0*/  FMUL.FTZ R24, R24, c[0x0][0x320] ;  /* 0x0000c80018187a20 */ /* 0x000fe20000410000 */
[C---:B------:R-:W-:Y:S04]  /*8e00*/  HMMA.16816.F32.BF16 R40, R212.reuse, R8, R40 ;  /* 0x00000008d428723c */ /* 0x040fe80000041828 */
[----:B------:R-:W-:Y:S01]  /*8e10*/  FMUL.FTZ R28, R28, c[0x0][0x320] ;  /* 0x0000c8001c1c7a20 */ /* 0x000fe20000410000 */
[----:B------:R-:W4:Y:S01]  /*8e20*/  MUFU.TANH R19, R22 ;  /* 0x0000001600137308 */ /* 0x000f220000002400 */
[----:B------:R-:W-:Y:S02]  /*8e30*/  FMUL.FTZ R25, R25, c[0x0][0x320] ;  /* 0x0000c80019197a20 */ /* 0x000fe40000410000 */
[-C--:B------:R-:W-:Y:S01]  /*8e40*/  HMMA.16816.F32.BF16 R44, R212, R10.reuse, R44 ;  /* 0x0000000ad42c723c */ /* 0x080fe2000004182c */
[----:B--2---:R2:W-:Y:S03]  /*8e50*/  STL [R1+0x10], R0 ;  /* 0x0000100001007387 */ /* 0x0045e60000100800 */
[----:B------:R-:W-:Y:S02]  /*8e60*/  FMUL.FTZ R26, R26, c[0x0][0x320] ;  /* 0x0000c8001a1a7a20 */ /* 0x000fe40000410000 */
[----:B------:R-:W-:Y:S01]  /*8e70*/  FMUL.FTZ R29, R29, c[0x0][0x320] ;  /* 0x0000c8001d1d7a20 */ /* 0x000fe20000410000 */
[----:B------:R-:W1:Y:S01]  /*8e80*/  MUFU.TANH R18, R23 ;  /* 0x0000001700127308 */ /* 0x000e620000002400 */
[C---:B------:R-:W-:Y:S04]  /*8e90*/  HMMA.16816.F32.BF16 R48, R216.reuse, R10, R48 ;  /* 0x0000000ad830723c */ /* 0x040fe80000041830 */
[----:B------:R-:W-:Y:S02]  /*8ea0*/  FMUL.FTZ R37, R37, c[0x0][0x320] ;  /* 0x0000c80025257a20 */ /* 0x000fe40000410000 */
[----:B------:R-:W-:Y:S02]  /*8eb0*/  FMUL.FTZ R20, R20, c[0x0][0x320] ;  /* 0x0000c80014147a20 */ /* 0x000fe40000410000 */
[----:B------:R-:W-:Y:S01]  /*8ec0*/  FMUL.FTZ R30, R30, c[0x0][0x320] ;  /* 0x0000c8001e1e7a20 */ /* 0x000fe20000410000 */
[----:B------:R5:W1:Y:S01]  /*8ed0*/  MUFU.TANH R223, R24 ;  /* 0x0000001800df7308 */ /* 0x000a620000002400 */
[-C--:B---3--:R-:W-:Y:S03]  /*8ee0*/  HMMA.16816.F32.BF16 R52, R216, R4.reuse, R52 ;  /* 0x00000004d834723c */ /* 0x088fe60000041834 */
[----:B------:R-:W-:Y:S02]  /*8ef0*/  FMUL.FTZ R31, R31, c[0x0][0x320] ;  /* 0x0000c8001f1f7a20 */ /* 0x000fe40000410000 */
[----:B------:R-:W-:Y:S02]  /*8f00*/  FMUL.FTZ R32, R32, c[0x0][0x320] ;  /* 0x0000c80020207a20 */ /* 0x000fe40000410000 */
[----:B------:R-:W-:Y:S01]  /*8f10*/  FMUL.FTZ R46, R46, c[0x0][0x320] ;  /* 0x0000c8002e2e7a20 */ /* 0x000fe20000410000 */
[C---:B------:R-:W-:Y:S01]  /*8f20*/  HMMA.16816.F32.BF16 R56, R212.reuse, R4, R56 ;  /* 0x00000004d438723c */ /* 0x040fe20000041838 */
[----:B------:R3:W1:Y:S03]  /*8f30*/  MUFU.TANH R222, R25 ;  /* 0x0000001900de7308 */ /* 0x0006660000002400 */
[----:B------:R-:W-:Y:S02]  /*8f40*/  FMUL.FTZ R33, R33, c[0x0][0x320] ;  /* 0x0000c80021217a20 */ /* 0x000fe40000410000 */
[----:B------:R-:W-:Y:S02]  /*8f50*/  FMUL.FTZ R34, R34, c[0x0][0x320] ;  /* 0x0000c80022227a20 */ /* 0x000fe40000410000 */
[-C--:B------:R-:W-:Y:S03]  /*8f60*/  HMMA.16816.F32.BF16 R60, R212, R6.reuse, R60 ;  /* 0x00000006d43c723c */ /* 0x080fe6000004183c */
[----:B------:R1:W1:Y:S01]  /*8f70*/  MUFU.TANH R228, R26 ;  /* 0x0000001a00e47308 */ /* 0x0002620000002400 */
[----:B------:R-:W-:Y:S02]  /*8f80*/  FMUL.FTZ R35, R35, c[0x0][0x320] ;  /* 0x0000c80023237a20 */ /* 0x000fe40000410000 */
[----:B------:R-:W-:Y:S02]  /*8f90*/  FMUL.FTZ R38, R38, c[0x0][0x320] ;  /* 0x0000c80026267a20 */ /* 0x000fe40000410000 */
[----:B------:R-:W-:Y:S04]  /*8fa0*/  HMMA.16816.F32.BF16 R64, R216, R6, R64 ;  /* 0x00000006d840723c */ /* 0x000fe80000041840 */
[----:B------:R-:W-:Y:S01]  /*8fb0*/  FMUL.FTZ R47, R47, c[0x0][0x320] ;  /* 0x0000c8002f2f7a20 */ /* 0x000fe20000410000 */
[----:B------:R-:W2:Y:S01]  /*8fc0*/  MUFU.TANH R208, R28 ;  /* 0x0000001c00d07308 */ /* 0x000ea20000002400 */
[----:B-----5:R-:W-:Y:S02]  /*8fd0*/  FMUL.FTZ R24, R52, c[0x0][0x320] ;  /* 0x0000c80034187a20 */ /* 0x020fe40000410000 */
[----:B------:R-:W-:Y:S04]  /*8fe0*/  FMUL.FTZ R21, R53, c[0x0][0x320] ;  /* 0x0000c80035157a20 */ /* 0x000fe80000410000 */
[----:B---3--:R-:W-:Y:S02]  /*8ff0*/  FMUL.FTZ R25, R49, c[0x0][0x320] ;  /* 0x0000c80031197a20 */ /* 0x008fe40000410000 */
[----:B------:R-:W-:Y:S01]  /*9000*/  FMUL.FTZ R53, R55, c[0x0][0x320] ;  /* 0x0000c80037357a20 */ /* 0x000fe20000410000 */
[----:B------:R3:W2:Y:S01]  /*9010*/  MUFU.TANH R209, R29 ;  /* 0x0000001d00d17308 */ /* 0x0006a20000002400 */
        /* <DEDUP_REMOVED lines=14> */
[----:B---3--:R-:W-:Y:S02]  /*9100*/  FMUL.FTZ R29, R36, c[0x0][0x320] ;  /* 0x0000c800241d7a20 */ /* 0x008fe40000410000 */
[----:B------:R-:W-:Y:S02]  /*9110*/  FMUL.FTZ R42, R42, c[0x0][0x320] ;  /* 0x0000c8002a2a7a20 */ /* 0x000fe40000410000 */
        /* <DEDUP_REMOVED lines=13> */
[----:B------:R-:W1:Y:S10]  /*91f0*/  MUFU.TANH R20, R20 ;  /* 0x0000001400147308 */ /* 0x000e740000002400 */
        /* <DEDUP_REMOVED lines=36> */
[----:B------:R3:W1:Y:S01]  /*9440*/  MUFU.TANH R36, R67 ;  /* 0x0000004300247308 */ /* 0x0006620000002400 */
[----:B------:R-:W-:-:S05]  /*9450*/  @!P0 BRA `(.L_x_1794) ;  /* 0x0000048000008947 */ /* 0x000fca0003800000 */
[----:B--2-4-:R-:W2:Y:S01]  /*9460*/  LDL R3, [R1+0x68] ;  /* 0x0000680001037983 */ /* 0x014ea20000100800 */
[----:B------:R-:W-:Y:S01]  /*9470*/  IMAD.MOV.U32 R6, RZ, RZ, RZ ;  /* 0x000000ffff067224 */ /* 0x000fe200078e00ff */
[----:B---3--:R-:W-:Y:S01]  /*9480*/  SEL R40, RZ, 0x10, P5 ;  /* 0x00000010ff287807 */ /* 0x008fe20002800000 */
[----:B------:R-:W-:Y:S01]  /*9490*/  ULEA UR6, UR10, UR11, 0x6 ;  /* 0x0000000b0a067291 */ /* 0x000fe2000f8e303f */
[----:B------:R-:W3:Y:S04]  /*94a0*/  LDL R0, [R1+0x88] ;  /* 0x0000880001007983 */ /* 0x000ee80000100800 */
[----:B------:R-:W4:Y:S01]  /*94b0*/  LDL R42, [R1+0x40] ;  /* 0x00004000012a7983 */ /* 0x000f220000100800 */
[----:B------:R-:W-:Y:S03]  /*94c0*/  IMAD.U32 R2, RZ, RZ, UR6 ;  /* 0x00000006ff027e24 */ /* 0x000fe6000f8e00ff */
[----:B------:R-:W5:Y:S04]  /*94d0*/  LDL R41, [R1+0x48] ;  /* 0x0000480001297983 */ /* 0x000f680000100800 */
[----:B------:R-:W4:Y:S04]  /*94e0*/  LDL R39, [R1+0x44] ;  /* 0x0000440001277983 */ /* 0x000f280000100800 */
[----:B------:R-:W4:Y:S01]  /*94f0*/  LDL R27, [R1+0x3c] ;  /* 0x00003c00011b7983 */ /* 0x000f220000100800 */
[----:B--2---:R-:W-:Y:S01]  /*9500*/  IADD3 R2, R2, -0x40, R3 ;  /* 0xffffffc002027810 */ /* 0x004fe20007ffe003 */
[----:B---3--:R-:W-:Y:S04]  /*9510*/  IMAD.MOV.U32 R43, RZ, RZ, R0 ;  /* 0x000000ffff2b7224 */ /* 0x008fe800078e0000 */
        /* <DEDUP_REMOVED lines=10> */
[----:B------:R-:W-:Y:S01]  /*95c0*/  STL [R1+0x58], R7 ;  /* 0x0000580701007387 */ /* 0x000fe20000100800 */
[----:B------:R-:W-:Y:S03]  /*95d0*/  SHF.R.S32.HI R0, RZ, 0x1f, R7 ;  /* 0x0000001fff007819 */ /* 0x000fe60000011407 */
[----:B------:R-:W2:Y:S02]  /*95e0*/  @!P3 LDG.E R6, [R4.64] ;  /* 0x0000000e0406b981 */ /* 0x000ea4000c1e1900 */
[----:B------:R-:W-:Y:S04]  /*95f0*/  IMAD R0, R0, c[0x0][0x1e0], RZ ;  /* 0x0000780000007a24 */ /* 0x000fe800078e02ff */
[----:B------:R-:W-:Y:S04]  /*9600*/  IMAD R0, R7, c[0x0][0x1e4], R0 ;  /* 0x0000790007007a24 */ /* 0x000fe800078e0200 */
[----:B------:R-:W-:Y:S01]  /*9610*/  IMAD.IADD R3, R3, 0x1, R0 ;  /* 0x0000000103037824 */ /* 0x000fe200078e0200 */
[----:B--2---:R-:W-:Y:S01]  /*9620*/  STL [R1+0x4c], R6 ;  /* 0x00004c0601007387 */ /* 0x004fe20000100800 */
[----:B------:R-:W-:Y:S02]  /*9630*/  SHF.R.S32.HI R4, RZ, 0x1f, R6 ;  /* 0x0000001fff047819 */ /* 0x000fe40000011406 */
        /* <DEDUP_REMOVED lines=8> */
[----:B------:R-:W2:Y:S04]  /*96c0*/  SHFL.IDX PT, R3, R2, RZ, 0x181f ;  /* 0x00181fff02037589 */ /* 0x000ea800000e0000 */
[----:B------:R-:W5:Y:S04]  /*96d0*/  SHFL.IDX PT, R6, R0, RZ, 0x181f ;  /* 0x00181fff00067589 */ /* 0x000f6800000e0000 */
[----:B------:R-:W3:Y:S04]  /*96e0*/  SHFL.IDX PT, R7, R2, 0x2, 0x181f ;  /* 0x00581f0002077f89 */ /* 0x000ee800000e0000 */
[----:B------:R1:W-:Y:S04]  /*96f0*/  SHFL.IDX PT, R14, R2, 0x3, 0x181f ;  /* 0x00781f00020e7f89 */ /* 0x0003e800000e0000 */
[----:B------:R-:W1:Y:S04]  /*9700*/  SHFL.IDX PT, R9, R0, 0x1, 0x181f ;  /* 0x00381f0000097f89 */ /* 0x000e6800000e0000 */
[----:B------:R-:W1:Y:S04]  /*9710*/  SHFL.IDX PT, R15, R0, 0x2, 0x181f ;  /* 0x00581f00000f7f89 */ /* 0x000e6800000e0000 */
[----:B------:R-:W1:Y:S01]  /*9720*/  SHFL.IDX PT, R0, R0, 0x3, 0x181f ;  /* 0x00781f0000007f89 */ /* 0x000e6200000e0000 */
[-C--:B--2---:R-:W-:Y:S05]  /*9730*/  IADD3 R4, P1, R3, R43.reuse, RZ ;  /* 0x0000002b03047210 */ /* 0x084fea0007f3e0ff */
[C---:B-----5:R-:W-:Y:S01]  /*9740*/  IMAD.X R5, R6.reuse, 0x1, R41, P1 ;  /* 0x0000000106057824 */ /* 0x060fe200008e0629 */
[-C--:B---3--:R-:W-:Y:S04]  /*9750*/  IADD3 R8, P1, R7, R43.reuse, RZ ;  /* 0x0000002b07087210 */ /* 0x088fe80007f3e0ff */
[----:B----4-:R2:W-:Y:S01]  /*9760*/  LDGSTS.E.BYPASS.LTC128B.128 [R27+0x4100], [R4.64], !P6 ;  /* 0x04100000041b7fae */ /* 0x0105e2000f101d4e */
[-C--:B-1----:R-:W-:Y:S05]  /*9770*/  IADD3 R2, P0, R3, R42.reuse, RZ ;  /* 0x0000002a03027210 */ /* 0x082fea0007f1e0ff */
[----:B------:R-:W-:Y:S01]  /*9780*/  IMAD.X R3, R6, 0x1, R39, P0 ;  /* 0x0000000106037824 */ /* 0x000fe200000e0627 */
[CC--:B------:R-:W-:Y:S02]  /*9790*/  IADD3 R12, P0, R10.reuse, R43.reuse, RZ ;  /* 0x0000002b0a0c7210 */ /* 0x0c0fe40007f1e0ff */
[-C--:B------:R-:W-:Y:S02]  /*97a0*/  IADD3 R10, P2, R10, R42.reuse, RZ ;  /* 0x0000002a0a0a7210 */ /* 0x080fe40007f5e0ff */
[----:B------:R1:W-:Y:S01]  /*97b0*/  LDGSTS.E.BYPASS.LTC128B.128 [R27+0x6100], [R2.64], !P5 ;  /* 0x06100000021b7fae */ /* 0x0003e2000e901d4e */
[----:B------:R-:W-:Y:S01]  /*97c0*/  IMAD.X R13, R9, 0x1, R41, P0 ;  /* 0x00000001090d7824 */ /* 0x000fe200000e0629 */
[----:B------:R-:W-:Y:S01]  /*97d0*/  IADD3 R6, P0, R7, R42, RZ ;  /* 0x0000002a07067210 */ /* 0x000fe20007f1e0ff */
[----:B------:R-:W-:Y:S02]  /*97e0*/  IMAD.X R11, R9, 0x1, R39, P2 ;  /* 0x00000001090b7824 */ /* 0x000fe400010e0627 */
[C---:B------:R-:W-:Y:S01]  /*97f0*/  IMAD.X R9, R15.reuse, 0x1, R41, P1 ;  /* 0x000000010f097824 */ /* 0x040fe200008e0629 */
[----:B------:R3:W-:Y:S01]  /*9800*/  LDGSTS.E.BYPASS.LTC128B.128 [R27+0x4900], [R12.64], !P6 ;  /* 0x049000000c1b7fae */ /* 0x0007e2000f101d4e */
[----:B------:R-:W-:Y:S03]  /*9810*/  IMAD.X R7, R15, 0x1, R39, P0 ;  /* 0x000000010f077824 */ /* 0x000fe600000e0627 */
[----:B------:R3:W-:Y:S04]  /*9820*/  LDGSTS.E.BYPASS.LTC128B.128 [R27+0x6900], [R10.64], !P5 ;  /* 0x069000000a1b7fae */ /* 0x0007e8000e901d4e */
[----:B------:R3:W-:Y:S01]  /*9830*/  LDGSTS.E.BYPASS.LTC128B.128 [R27+0x5100], [R8.64], !P6 ;  /* 0x05100000081b7fae */ /* 0x0007e2000f101d4e */
[----:B--2---:R-:W-:Y:S03]  /*9840*/  IADD3 R4, -R40, 0x10, RZ ;  /* 0x0000001028047810 */ /* 0x004fe60007ffe1ff */
[----:B------:R3:W-:Y:S01]  /*9850*/  LDGSTS.E.BYPASS.LTC128B.128 [R27+0x7100], [R6.64], !P5 ;  /* 0x07100000061b7fae */ /* 0x0007e2000e901d4e */
[----:B-1----:R-:W-:Y:S02]  /*9860*/  LOP3.LUT R2, R4, 0xf, RZ, 0xc0, !PT ;  /* 0x0000000f04027812 */ /* 0x002fe400078ec0ff */
[----:B------:R-:W-:Y:S02]  /*9870*/  IADD3 R4, P2, R14, R43, RZ ;  /* 0x0000002b0e047210 */ /* 0x000fe40007f5e0ff */
[----:B------:R-:W-:Y:S03]  /*9880*/  IADD3 R2, P1, P0, R2, R14, R42 ;  /* 0x0000000e02027210 */ /* 0x000fe6000783e02a */
[----:B------:R-:W-:Y:S01]  /*9890*/  IMAD.X R5, R0, 0x1, R41, P2 ;  /* 0x0000000100057824 */ /* 0x000fe200010e0629 */
[----:B------:R-:W-:Y:S02]  /*98a0*/  ISETP.NE.U32.AND P2, PT, R40, RZ, PT ;  /* 0x000000ff2800720c */ /* 0x000fe40003f45070 */
[----:B------:R-:W-:Y:S02]  /*98b0*/  IADD3.X R3, RZ, R0, R39, P1, P0 ;  /* 0x00000000ff037210 */ /* 0x000fe40000fe0427 */
[----:B------:R3:W-:Y:S09]  /*98c0*/  LDGSTS.E.BYPASS.LTC128B.128 [R27+0x5900], [R4.64], !P6 ;  /* 0x05900000041b7fae */ /* 0x0007f2000f101d4e */
[----:B------:R3:W-:Y:S02]  /*98d0*/  LDGSTS.E.BYPASS.LTC128B.128.ZFILL [R27+0x7900], [R2.64], P2 ;  /* 0x07900000021b7fae */ /* 0x0007e40009141d4e */
.L_x_1794:
[----:B--234-:R-:W2:Y:S01]  /*98e0*/  LDL.LU R5, [R1+0x18] ;  /* 0x0000180001057983 */ /* 0x01cea20000300800 */
[----:B------:R-:W-:Y:S01]  /*98f0*/  PLOP3.LUT P0, PT, PT, PT, UP1, 0x80, 0x0 ;  /* 0x000000000000781c */ /* 0x000fe20003f0f018 */
[----:B------:R-:W-:Y:S02]  /*9900*/  UIMAD UR6, UR10, UR4, 0x1 ;  /* 0x000000010a0674a4 */ /* 0x000fe4000f8e0204 */
[----:B------:R-:W3:Y:S01]  /*9910*/  LDL.LU R4, [R1+0x14] ;  /* 0x0000140001047983 */ /* 0x000ee20000300800 */
[----:B------:R-:W-:Y:S02]  /*9920*/  UISETP.GT.AND UP0, UPT, UR10, UR5, UPT ;  /* 0x000000050a00728c */ /* 0x000fe4000bf04270 */
[----:B------:R-:W-:Y:S01]  /*9930*/  UIADD3 UR10, UR10, -0x1, URZ ;  /* 0xffffffff0a0a7890 */ /* 0x000fe2000fffe03f */
[----:B------:R-:W4:Y:S04]  /*9940*/  LDL.LU R3, [R1+0x10] ;  /* 0x0000100001037983 */ /* 0x000f280000300800 */
[----:B------:R-:W4:Y:S04]  /*9950*/  LDL.LU R0, [R1+0xc] ;  /* 0x00000c0001007983 */ /* 0x000f280000300800 */
[----:B------:R-:W4:Y:S04]  /*9960*/  LDL R2, [R1+0x78] ;  /* 0x0000780001027983 */ /* 0x000f280000100800 */
[----:B------:R-:W4:Y:S04]  /*9970*/  LDL R8, [R1+0x80] ;  /* 0x0000800001087983 */ /* 0x000f280000100800 */
[----:B------:R-:W-:Y:S04]  /*9980*/  STL [R1+0xa0], R244 ;  /* 0x0000a0f401007387 */ /* 0x000fe80000100800 */
[----:B------:R-:W-:Y:S04]  /*9990*/  STL [R1+0x9c], R243 ;  /* 0x00009cf301007387 */ /* 0x000fe80000100800 */
[----:B------:R-:W-:Y:S04]  /*99a0*/  STL [R1+0x98], R242 ;  /* 0x000098f201007387 */ /* 0x000fe80000100800 */
[----:B------:R-:W-:Y:S04]  /*99b0*/  STL [R1+0x94], R241 ;  /* 0x000094f101007387 */ /* 0x000fe80000100800 */
[----:B------:R-:W-:Y:S04]  /*99c0*/  STL [R1+0x90], R236 ;  /* 0x000090ec01007387 */ /* 0x000fe80000100800 */
[----:B------:R-:W0:Y:S01]  /*99d0*/  LDGDEPBAR ;  /* 0x00000000000079af */ /* 0x000e220000000000 */
[----:B--2---:R-:W-:Y:S01]  /*99e0*/  MOV R7, R5 ;  /* 0x0000000500077202 */ /* 0x004fe20000000f00 */
[----:B---3--:R-:W-:Y:S03]  /*99f0*/  IMAD.MOV.U32 R6, RZ, RZ, R4 ;  /* 0x000000ffff067224 */ /* 0x008fe600078e0004 */
[----:B------:R-:W-:Y:S02]  /*9a00*/  MOV R43, R7 ;  /* 0x00000007002b7202 */ /* 0x000fe40000000f00 */
[----:B----4-:R-:W-:Y:S01]  /*9a10*/  MOV R5, R3 ;  /* 0x0000000300057202 */ /* 0x010fe20000000f00 */
[----:B------:R-:W-:Y:S02]  /*9a20*/  IMAD.MOV.U32 R12, RZ, RZ, R6 ;  /* 0x000000ffff0c7224 */ /* 0x000fe400078e0006 */
[----:B------:R-:W-:Y:S01]  /*9a30*/  IMAD.MOV.U32 R4, RZ, RZ, R0 ;  /* 0x000000ffff047224 */ /* 0x000fe200078e0000 */
[----:B------:R-:W-:Y:S01]  /*9a40*/  MOV R14, R5 ;  /* 0x00000005000e7202 */ /* 0x000fe20000000f00 */
[----:B------:R2:W3:Y:S02]  /*9a50*/  LDL R0, [R1+0x7c] ;  /* 0x00007c0001007983 */ /* 0x0004e40000100800 */
[----:B------:R-:W-:Y:S01]  /*9a60*/  IMAD.MOV.U32 R15, RZ, RZ, R4 ;  /* 0x000000ffff0f7224 */ /* 0x000fe200078e0004 */
[----:B------:R-:W-:Y:S02]  /*9a70*/  MOV R50, R14 ;  /* 0x0000000e00327202 */ /* 0x000fe40000000f00 */
[----:B---3--:R-:W-:Y:S01]  /*9a80*/  @P0 MOV R0, R2 ;  /* 0x0000000200000202 */ /* 0x008fe20000000f00 */
[----:B------:R-:W-:Y:S04]  /*9a90*/  IMAD.U32 R2, RZ, RZ, UR7 ;  /* 0x00000007ff027e24 */ /* 0x000fe8000f8e00ff */
[----:B------:R-:W3:Y:S01]  /*9aa0*/  SHFL.IDX PT, R3, R0, RZ, 0x1c1f ;  /* 0x001c1fff00037589 */ /* 0x000ee200000e0000 */
[----:B------:R-:W-:Y:S04]  /*9ab0*/  IADD3 R2, R2, UR6, -R8 ;  /* 0x0000000602027c10 */ /* 0x000fe8000fffe808 */
[----:B------:R-:W-:Y:S03]  /*9ac0*/  IADD3 R4, R2, -UR12, RZ ;  /* 0x8000000c02047c10 */ /* 0x000fe6000fffe0ff */
[----:B------:R-:W4:Y:S08]  /*9ad0*/  SHFL.IDX PT, R6, R0, 0x1, 0x1c1f ;  /* 0x003c1f0000067f89 */ /* 0x000f3000000e0000 */
[----:B------:R-:W1:Y:S01]  /*9ae0*/  SHFL.IDX PT, R9, R0, 0x2, 0x1c1f ;  /* 0x005c1f0000097f89 */ /* 0x000e6200000e0000 */
[----:B---3--:R-:W-:Y:S07]  /*9af0*/  IADD3 R3, R4, R3, RZ ;  /* 0x0000000304037210 */ /* 0x008fee0007ffe0ff */
[----:B------:R3:W1:Y:S01]  /*9b00*/  SHFL.IDX PT, R10, R0, 0x3, 0x1c1f ;  /* 0x007c1f00000a7f89 */ /* 0x00066200000e0000 */
[C---:B------:R-:W-:Y:S02]  /*9b10*/  ISETP.GT.AND P0, PT, R3.reuse, RZ, PT ;  /* 0x000000ff0300720c */ /* 0x040fe40003f04270 */
[----:B------:R-:W-:Y:S02]  /*9b20*/  ISETP.GT.AND P1, PT, R3, 0x1, PT ;  /* 0x000000010300780c */ /* 0x000fe40003f24270 */
[----:B------:R-:W-:Y:S02]  /*9b30*/  FSEL R5, R225, -INF , P0 ;  /* 0xff800000e1057808 */ /* 0x000fe40000000000 */
[----:B------:R-:W-:Y:S02]  /*9b40*/  ISETP.GT.AND P0, PT, R3, 0x8, PT ;  /* 0x000000080300780c */ /* 0x000fe40003f04270 */
[----:B------:R-:W-:Y:S02]  /*9b50*/  FSEL R7, R224, -INF , P1 ;  /* 0xff800000e0077808 */ /* 0x000fe40000800000 */
[----:B------:R-:W-:Y:S02]  /*9b60*/  FMNMX.FTZ R2, R5, R132, !PT ;  /* 0x0000008405027209 */ /* 0x000fe40007810000 */
[----:B------:R-:W-:Y:S02]  /*9b70*/  ISETP.GT.AND P1, PT, R3, 0x9, PT ;  /* 0x000000090300780c */ /* 0x000fe40003f24270 */
[----:B------:R-:W-:Y:S02]  /*9b80*/  FMNMX.FTZ R2, R7, R2, !PT ;  /* 0x0000000207027209 */ /* 0x000fe40007810000 */
[----:B------:R-:W-:Y:S02]  /*9b90*/  FSEL R8, R139, -INF , P0 ;  /* 0xff8000008b087808 */ /* 0x000fe40000000000 */
[----:B-1----:R-:W-:Y:S02]  /*9ba0*/  FSEL R13, R138, -INF , P1 ;  /* 0xff8000008a0d7808 */ /* 0x002fe40000800000 */
[----:B------:R-:W-:Y:S02]  /*9bb0*/  ISETP.GT.AND P0, PT, R3, 0x10, PT ;  /* 0x000000100300780c */ /* 0x000fe40003f04270 */
[----:B------:R-:W-:Y:S02]  /*9bc0*/  FMNMX.FTZ R2, R8, R2, !PT ;  /* 0x0000000208027209 */ /* 0x000fe40007810000 */
[----:B------:R-:W-:Y:S02]  /*9bd0*/  FSEL R57, R20, -INF , P0 ;  /* 0xff80000014397808 */ /* 0x000fe40000000000 */
[----:B---3--:R-:W-:Y:S01]  /*9be0*/  FMNMX.FTZ R0, R13, R2, !PT ;  /* 0x000000020d007209 */ /* 0x008fe20007810000 */
[----:B----4-:R-:W-:Y:S01]  /*9bf0*/  IMAD.IADD R2, R4, 0x1, R6 ;  /* 0x0000000104027824 */ /* 0x010fe200078e0206 */
[----:B------:R-:W-:Y:S02]  /*9c00*/  ISETP.GT.AND P1, PT, R3, 0x11, PT ;  /* 0x000000110300780c */ /* 0x000fe40003f24270 */
[----:B------:R-:W-:Y:S02]  /*9c10*/  FMNMX.FTZ R0, R57, R0, !PT ;  /* 0x0000000039007209 */ /* 0x000fe40007810000 */
[----:B------:R-:W-:Y:S02]  /*9c20*/  FSEL R56, R16, -INF , P1 ;  /* 0xff80000010387808 */ /* 0x000fe40000800000 */
[C---:B------:R-:W-:Y:S02]  /*9c30*/  ISETP.GT.AND P0, PT, R3.reuse, 0x18, PT ;  /* 0x000000180300780c */ /* 0x040fe40003f04270 */
[----:B------:R-:W-:Y:S02]  /*9c40*/  FMNMX.FTZ R0, R56, R0, !PT ;  /* 0x0000000038007209 */ /* 0x000fe40007810000 */
[C---:B------:R-:W-:Y:S02]  /*9c50*/  ISETP.GT.AND P1, PT, R3.reuse, 0x19, PT ;  /* 0x000000190300780c */ /* 0x040fe40003f24270 */
[----:B------:R-:W-:Y:S02]  /*9c60*/  FSEL R55, R32, -INF , P0 ;  /* 0xff80000020377808 */ /* 0x000fe40000000000 */
[----:B------:R-:W-:Y:S02]  /*9c70*/  FSEL R30, R30, -INF , P1 ;  /* 0xff8000001e1e7808 */ /* 0x000fe40000800000 */
[----:B------:R-:W-:Y:S02]  /*9c80*/  ISETP.GT.AND P0, PT, R3, 0x20, PT ;  /* 0x000000200300780c */ /* 0x000fe40003f04270 */
[----:B------:R-:W-:Y:S02]  /*9c90*/  FMNMX.FTZ R0, R55, R0, !PT ;  /* 0x0000000037007209 */ /* 0x000fe40007810000 */
[----:B------:R-:W-:Y:S02]  /*9ca0*/  ISETP.GT.AND P1, PT, R3, 0x21, PT ;  /* 0x000000210300780c */ /* 0x000fe40003f24270 */
[----:B------:R-:W-:Y:S02]  /*9cb0*/  FMNMX.FTZ R6, R30, R0, !PT ;  /* 0x000000001e067209 */ /* 0x000fe40007810000 */
[----:B------:R-:W-:Y:S02]  /*9cc0*/  FSEL R29, R29, -INF , P0 ;  /* 0xff8000001d1d7808 */ /* 0x000fe40000000000 */
[----:B------:R-:W-:Y:S02]  /*9cd0*/  ISETP.GT.AND P0, PT, R3, 0x28, PT ;  /* 0x000000280300780c */ /* 0x000fe40003f04270 */
[----:B------:R-:W-:Y:S02]  /*9ce0*/  FSEL R28, R28, -INF , P1 ;  /* 0xff8000001c1c7808 */ /* 0x000fe40000800000 */
[----:B------:R-:W-:Y:S02]  /*9cf0*/  FMNMX.FTZ R6, R29, R6, !PT ;  /* 0x000000061d067209 */ /* 0x000fe40007810000 */
[----:B------:R-:W-:Y:S02]  /*9d00*/  FSEL R26, R26, -INF , P0 ;  /* 0xff8000001a1a7808 */ /* 0x000fe40000000000 */
[----:B------:R-:W-:Y:S02]  /*9d10*/  ISETP.GT.AND P1, PT, R3, 0x29, PT ;  /* 0x000000290300780c */ /* 0x000fe40003f24270 */
[----:B------:R-:W-:Y:S02]  /*9d20*/  FMNMX.FTZ R6, R28, R6, !PT ;  /* 0x000000061c067209 */ /* 0x000fe40007810000 */
[----:B------:R-:W-:Y:S02]  /*9d30*/  FSEL R25, R25, -INF , P1 ;  /* 0xff80000019197808 */ /* 0x000fe40000800000 */
[----:B------:R-:W-:Y:S02]  /*9d40*/  FMNMX.FTZ R6, R26, R6, !PT ;  /* 0x000000061a067209 */ /* 0x000fe40007810000 */
[----:B------:R-:W-:Y:S02]  /*9d50*/  ISETP.GT.AND P0, PT, R3, 0x30, PT ;  /* 0x000000300300780c */ /* 0x000fe40003f04270 */
[----:B------:R-:W-:Y:S02]  /*9d60*/  FMNMX.FTZ R6, R25, R6, !PT ;  /* 0x0000000619067209 */ /* 0x000fe40007810000 */
[----:B------:R-:W-:Y:S02]  /*9d70*/  FSEL R24, R24, -INF , P0 ;  /* 0xff80000018187808 */ /* 0x000fe40000000000 */
[----:B------:R-:W-:Y:S02]  /*9d80*/  ISETP.GT.AND P2, PT, R3, 0x31, PT ;  /* 0x000000310300780c */ /* 0x000fe40003f44270 */
[----:B------:R-:W-:Y:S02]  /*9d90*/  FMNMX.FTZ R6, R24, R6, !PT ;  /* 0x0000000618067209 */ /* 0x000fe40007810000 */
[----:B------:R-:W-:Y:S02]  /*9da0*/  FSEL R21, R21, -INF , P2 ;  /* 0xff80000015157808 */ /* 0x000fe40001000000 */
[C---:B------:R-:W-:Y:S02]  /*9db0*/  ISETP.GT.AND P1, PT, R3.reuse, 0x38, PT ;  /* 0x000000380300780c */ /* 0x040fe40003f24270 */
[----:B------:R-:W-:Y:S02]  /*9dc0*/  ISETP.GT.AND P0, PT, R3, 0x39, PT ;  /* 0x000000390300780c */ /* 0x000fe40003f04270 */
[C---:B------:R-:W-:Y:S02]  /*9dd0*/  ISETP.GT.AND P2, PT, R2.reuse, RZ, PT ;  /* 0x000000ff0200720c */ /* 0x040fe40003f44270 */
[----:B------:R-:W-:Y:S02]  /*9de0*/  FMNMX.FTZ R6, R21, R6, !PT ;  /* 0x0000000615067209 */ /* 0x000fe40007810000 */
[----:B------:R-:W-:Y:S02]  /*9df0*/  FSEL R23, R23, -INF , P1 ;  /* 0xff80000017177808 */ /* 0x000fe40000800000 */
[----:B------:R-:W-:Y:S02]  /*9e00*/  FSEL R3, R231, -INF , P2 ;  /* 0xff800000e7037808 */ /* 0x000fe40001000000 */
[----:B------:R-:W-:Y:S02]  /*9e10*/  ISETP.GT.AND P1, PT, R2, 0x1, PT ;  /* 0x000000010200780c */ /* 0x000fe40003f24270 */
[----:B------:R-:W-:Y:S02]  /*9e20*/  FSEL R22, R22, -INF , P0 ;  /* 0xff80000016167808 */ /* 0x000fe40000000000 */
[----:B------:R-:W-:Y:S02]  /*9e30*/  FMNMX.FTZ R6, R23, R6, !PT ;  /* 0x0000000617067209 */ /* 0x000fe40007810000 */
[C---:B------:R-:W-:Y:S01]  /*9e40*/  IADD3 R0, R4.reuse, R9, RZ ;  /* 0x0000000904007210 */ /* 0x040fe20007ffe0ff */
[----:B------:R-:W-:Y:S01]  /*9e50*/  IMAD.IADD R4, R4, 0x1, R10 ;  /* 0x0000000104047824 */ /* 0x000fe200078e020a */
[----:B------:R-:W-:Y:S02]  /*9e60*/  FSEL R10, R230, -INF , P1 ;  /* 0xff800000e60a7808 */ /* 0x000fe40000800000 */
[----:B------:R-:W-:Y:S02]  /*9e70*/  ISETP.GT.AND P0, PT, R2, 0x8, PT ;  /* 0x000000080200780c */ /* 0x000fe40003f04270 */
[----:B------:R-:W-:Y:S02]  /*9e80*/  FMNMX.FTZ R139, R22, R6, !PT ;  /* 0x00000006168b7209 */ /* 0x000fe40007810000 */
[----:B------:R-:W-:Y:S02]  /*9e90*/  FMNMX.FTZ R6, R3, R133, !PT ;  /* 0x0000008503067209 */ /* 0x000fe40007810000 */
[----:B------:R-:W-:Y:S01]  /*9ea0*/  ISETP.GT.AND P2, PT, R2, 0x9, PT ;  /* 0x000000090200780c */ /* 0x000fe20003f44270 */
[----:B------:R-:W1:Y:S01]  /*9eb0*/  SHFL.BFLY PT, R9, R139, 0x2, 0x1f ;  /* 0x0c401f008b097f89 */ /* 0x000e6200000e0000 */
        /* <DEDUP_REMOVED lines=22> */
[C---:B------:R-:W-:Y:S02]  /*a020*/  ISETP.GT.AND P2, PT, R2.reuse, 0x30, PT ;  /* 0x000000300200780c */ /* 0x040fe40003f44270 */
[C---:B------:R-:W-:Y:S02]  /*a030*/  ISETP.GT.AND P1, PT, R2.reuse, 0x28, PT ;  /* 0x000000280200780c */ /* 0x040fe40003f24270 */
[----:B------:R-:W-:Y:S02]  /*a040*/  ISETP.GT.AND P0, PT, R2, 0x29, PT ;  /* 0x000000290200780c */ /* 0x000fe40003f04270 */
[----:B------:R-:W-:Y:S02]  /*a050*/  FMNMX.FTZ R6, R38, R6, !PT ;  /* 0x0000000626067209 */ /* 0x000fe40007810000 */
[----:B------:R-:W-:Y:S02]  /*a060*/  FSEL R48, R48, -INF , P1 ;  /* 0xff80000030307808 */ /* 0x000fe40000800000 */
[----:B------:R-:W-:Y:S02]  /*a070*/  FSEL R46, R46, -INF , P2 ;  /* 0xff8000002e2e7808 */ /* 0x000fe40001000000 */
[----:B------:R-:W-:Y:S02]  /*a080*/  ISETP.GT.AND P2, PT, R2, 0x38, PT ;  /* 0x000000380200780c */ /* 0x000fe40003f44270 */
[----:B------:R-:W-:Y:S02]  /*a090*/  FSEL R47, R47, -INF , P0 ;  /* 0xff8000002f2f7808 */ /* 0x000fe40000000000 */
[C---:B------:R-:W-:Y:S02]  /*a0a0*/  ISETP.GT.AND P0, PT, R0.reuse, RZ, PT ;  /* 0x000000ff0000720c */ /* 0x040fe40003f04270 */
[----:B------:R-:W-:Y:S02]  /*a0b0*/  FSEL R37, R37, -INF , P2 ;  /* 0xff80000025257808 */ /* 0x000fe40001000000 */
[----:B------:R-:W-:Y:S02]  /*a0c0*/  ISETP.GT.AND P2, PT, R0, 0x8, PT ;  /* 0x000000080000780c */ /* 0x000fe40003f44270 */
[----:B------:R-:W-:Y:S02]  /*a0d0*/  FMNMX.FTZ R6, R48, R6, !PT ;  /* 0x0000000630067209 */ /* 0x000fe40007810000 */
[----:B------:R-:W-:Y:S02]  /*a0e0*/  ISETP.GT.AND P1, PT, R2, 0x31, PT ;  /* 0x000000310200780c */ /* 0x000fe40003f24270 */
[----:B------:R-:W-:Y:S02]  /*a0f0*/  FMNMX.FTZ R6, R47, R6, !PT ;  /* 0x000000062f067209 */ /* 0x000fe40007810000 */
[----:B-1----:R-:W-:Y:S02]  /*a100*/  FMNMX.FTZ R139, R9, R139, !PT ;  /* 0x0000008b098b7209 */ /* 0x002fe40007810000 */
[----:B------:R-:W-:Y:S02]  /*a110*/  FSEL R9, R15, -INF , P0 ;  /* 0xff8000000f097808 */ /* 0x000fe40000000000 */
[----:B------:R-:W-:Y:S01]  /*a120*/  FSEL R15, R233, -INF , P2 ;  /* 0xff800000e90f7808 */ /* 0x000fe20001000000 */
[----:B------:R-:W1:Y:S01]  /*a130*/  SHFL.BFLY PT, R32, R139, 0x1, 0x1f ;  /* 0x0c201f008b207f89 */ /* 0x000e6200000e0000 */
[----:B------:R-:W-:Y:S02]  /*a140*/  ISETP.GT.AND P2, PT, R0, 0x11, PT ;  /* 0x000000110000780c */ /* 0x000fe40003f44270 */
[----:B------:R-:W-:Y:S02]  /*a150*/  FSEL R53, R53, -INF , P1 ;  /* 0xff80000035357808 */ /* 0x000fe40000800000 */
[----:B------:R-:W-:Y:S02]  /*a160*/  FSEL R34, R222, -INF , P2 ;  /* 0xff800000de227808 */ /* 0x000fe40001000000 */
[----:B------:R-:W-:Y:S02]  /*a170*/  ISETP.GT.AND P2, PT, R4, 0x1, PT ;  /* 0x000000010400780c */ /* 0x000fe40003f44270 */
[----:B------:R-:W-:Y:S02]  /*a180*/  FMNMX.FTZ R6, R46, R6, !PT ;  /* 0x000000062e067209 */ /* 0x000fe40007810000 */
[C---:B------:R-:W-:Y:S02]  /*a190*/  ISETP.GT.AND P0, PT, R0.reuse, 0x1, PT ;  /* 0x000000010000780c */ /* 0x040fe40003f04270 */
[----:B------:R-:W-:Y:S02]  /*a1a0*/  FSEL R18, R43, -INF , P2 ;  /* 0xff8000002b127808 */ /* 0x000fe40001000000 */
[----:B------:R-:W-:Y:S02]  /*a1b0*/  ISETP.GT.AND P2, PT, R0, 0x20, PT ;  /* 0x000000200000780c */ /* 0x000fe40003f44270 */
[----:B------:R-:W-:Y:S02]  /*a1c0*/  ISETP.GT.AND P1, PT, R2, 0x39, PT ;  /* 0x000000390200780c */ /* 0x000fe40003f24270 */
[----:B------:R-:W-:Y:S02]  /*a1d0*/  FMNMX.FTZ R6, R53, R6, !PT ;  /* 0x0000000635067209 */ /* 0x000fe40007810000 */
[----:B------:R-:W-:Y:S02]  /*a1e0*/  FSEL R43, R31, -INF , P2 ;  /* 0xff8000001f2b7808 */ /* 0x000fe40001000000 */
[----:B------:R-:W-:Y:S02]  /*a1f0*/  FSEL R36, R36, -INF , P1 ;  /* 0xff80000024247808 */ /* 0x000fe40000800000 */
[----:B------:R-:W-:Y:S02]  /*a200*/  FSEL R14, R234, -INF , P0 ;  /* 0xff800000ea0e7808 */ /* 0x000fe40000000000 */
[----:B------:R-:W-:Y:S02]  /*a210*/  FMNMX.FTZ R31, R9, R136, !PT ;  /* 0x00000088091f7209 */ /* 0x000fe40007810000 */
[----:B------:R-:W-:Y:S02]  /*a220*/  FMNMX.FTZ R2, R37, R6, !PT ;  /* 0x0000000625027209 */ /* 0x000fe40007810000 */
[----:B------:R-:W-:Y:S02]  /*a230*/  ISETP.GT.AND P0, PT, R0, 0x9, PT ;  /* 0x000000090000780c */ /* 0x000fe40003f04270 */
[----:B------:R-:W-:Y:S02]  /*a240*/  FMNMX.FTZ R6, R14, R31, !PT ;  /* 0x0000001f0e067209 */ /* 0x000fe40007810000 */
[----:B------:R-:W-:Y:S02]  /*a250*/  FMNMX.FTZ R2, R36, R2, !PT ;  /* 0x0000000224027209 */ /* 0x000fe40007810000 */
[----:B------:R-:W-:Y:S02]  /*a260*/  ISETP.GT.AND P1, PT, R0, 0x10, PT ;  /* 0x000000100000780c */ /* 0x000fe40003f24270 */
[----:B------:R-:W-:Y:S01]  /*a270*/  FSEL R17, R232, -INF , P0 ;  /* 0xff800000e8117808 */ /* 0x000fe20000000000 */
[----:B------:R-:W3:Y:S01]  /*a280*/  SHFL.BFLY PT, R138, R2, 0x2, 0x1f ;  /* 0x0c401f00028a7f89 */ /* 0x000ee200000e0000 */
[----:B------:R-:W-:Y:S02]  /*a290*/  ISETP.GT.AND P0, PT, R4, RZ, PT ;  /* 0x000000ff0400720c */ /* 0x000fe40003f04270 */
        /* <DEDUP_REMOVED lines=8> */
[C---:B------:R-:W-:Y:S02]  /*a320*/  ISETP.GT.AND P1, PT, R4.reuse, 0x8, PT ;  /* 0x000000080400780c */ /* 0x040fe40003f24270 */
[----:B------:R-:W-:Y:S02]  /*a330*/  FSEL R44, R209, -INF , P0 ;  /* 0xff800000d12c7808 */ /* 0x000fe40000000000 */
[C---:B------:R-:W-:Y:S02]  /*a340*/  ISETP.GT.AND P0, PT, R4.reuse, 0x9, PT ;  /* 0x000000090400780c */ /* 0x040fe40003f04270 */
        /* <DEDUP_REMOVED lines=11> */
[----:B------:R-:W-:Y:S02]  /*a400*/  FSEL R51, R137, -INF , P0 ;  /* 0xff80000089337808 */ /* 0x000fe40000000000 */
[C---:B------:R-:W-:Y:S02]  /*a410*/  ISETP.GT.AND P0, PT, R4.reuse, 0x18, PT ;  /* 0x000000180400780c */ /* 0x040fe40003f04270 */
[----:B------:R-:W-:Y:S02]  /*a420*/  FMNMX.FTZ R6, R45, R6, !PT ;  /* 0x000000062d067209 */ /* 0x000fe40007810000 */
[----:B------:R-:W-:Y:S02]  /*a430*/  FSEL R50, R135, -INF , P2 ;  /* 0xff80000087327808 */ /* 0x000fe40001000000 */
[----:B------:R-:W-:Y:S02]  /*a440*/  ISETP.GT.AND P2, PT, R4, 0x19, PT ;  /* 0x000000190400780c */ /* 0x000fe40003f44270 */
[----:B------:R-:W-:Y:S02]  /*a450*/  FMNMX.FTZ R31, R18, R31, !PT ;  /* 0x0000001f121f7209 */ /* 0x000fe40007810000 */
[----:B-1----:R-:W-:Y:S02]  /*a460*/  FMNMX.FTZ R139, R139, R32, !PT ;  /* 0x000000208b8b7209 */ /* 0x002fe40007810000 */
[----:B------:R-:W-:Y:S02]  /*a470*/  FSEL R225, R229, -INF , P1 ;  /* 0xff800000e5e17808 */ /* 0x000fe40000800000 */
[----:B------:R-:W-:Y:S02]  /*a480*/  ISETP.GT.AND P1, PT, R0, 0x30, PT ;  /* 0x000000300000780c */ /* 0x000fe40003f24270 */
[----:B------:R-:W-:Y:S02]  /*a490*/  FSEL R224, R226, -INF , P0 ;  /* 0xff800000e2e07808 */ /* 0x000fe40000000000 */
[----:B------:R-:W-:Y:S02]  /*a4a0*/  ISETP.GT.AND P0, PT, R0, 0x31, PT ;  /* 0x000000310000780c */ /* 0x000fe40003f04270 */
[----:B------:R-:W-:Y:S02]  /*a4b0*/  FMNMX.FTZ R6, R44, R6, !PT ;  /* 0x000000062c067209 */ /* 0x000fe40007810000 */
[----:B------:R-:W-:Y:S02]  /*a4c0*/  FSEL R223, R227, -INF , P2 ;  /* 0xff800000e3df7808 */ /* 0x000fe40001000000 */
[C---:B------:R-:W-:Y:S02]  /*a4d0*/  ISETP.GT.AND P2, PT, R0.reuse, 0x39, PT ;  /* 0x000000390000780c */ /* 0x040fe40003f44270 */
[----:B------:R-:W-:Y:S02]  /*a4e0*/  FMNMX.FTZ R31, R19, R31, !PT ;  /* 0x0000001f131f7209 */ /* 0x000fe40007810000 */
[----:B------:R-:W-:Y:S02]  /*a4f0*/  FSEL R49, R49, -INF , P1 ;  /* 0xff80000031317808 */ /* 0x000fe40000800000 */
[----:B------:R-:W-:Y:S02]  /*a500*/  ISETP.GT.AND P1, PT, R0, 0x38, PT ;  /* 0x000000380000780c */ /* 0x000fe40003f24270 */
[----:B------:R-:W-:Y:S01]  /*a510*/  FMNMX.FTZ R0, R43, R6, !PT ;  /* 0x000000062b007209 */ /* 0x000fe20007810000 */
[----:B------:R-:W-:Y:S01]  /*a520*/  FMUL.FTZ R6, R139, c[0x0][0x2d0] ;  /* 0x0000b4008b067a20 */ /* 0x000fe20000410000 */
[----:B------:R-:W-:Y:S02]  /*a530*/  FSEL R33, R33, -INF , P0 ;  /* 0xff80000021217808 */ /* 0x000fe40000000000 */
[----:B------:R-:W-:Y:S02]  /*a540*/  ISETP.GT.AND P0, PT, R4, 0x20, PT ;  /* 0x000000200400780c */ /* 0x000fe40003f04270 */
[----:B---3--:R-:W-:Y:S02]  /*a550*/  FMNMX.FTZ R138, R2, R138, !PT ;  /* 0x0000008a028a7209 */ /* 0x008fe40007810000 */
[----:B------:R-:W-:Y:S02]  /*a560*/  FMNMX.FTZ R2, R20, R31, !PT ;  /* 0x0000001f14027209 */ /* 0x000fe40007810000 */
[----:B------:R-:W-:Y:S01]  /*a570*/  FSEL R31, R61, -INF , P2 ;  /* 0xff8000003d1f7808 */ /* 0x000fe20001000000 */
[----:B------:R-:W-:Y:S01]  /*a580*/  SHFL.BFLY PT, R58, R138, 0x1, 0x1f ;  /* 0x0c201f008a3a7f89 */ /* 0x000fe200000e0000 */
[----:B------:R-:W-:Y:S02]  /*a590*/  FSETP.NEU.FTZ.AND P2, PT, R139, -INF , PT ;  /* 0xff8000008b00780b */ /* 0x000fe40003f5d000 */
[----:B------:R-:W-:Y:S02]  /*a5a0*/  FSEL R221, R221, -INF , P0 ;  /* 0xff800000dddd7808 */ /* 0x000fe40000000000 */
[----:B------:R-:W-:Y:S02]  /*a5b0*/  ISETP.GT.AND P0, PT, R4, 0x21, PT ;  /* 0x000000210400780c */ /* 0x000fe40003f04270 */
[----:B------:R-:W-:Y:S02]  /*a5c0*/  FSEL R6, R6, RZ, P2 ;  /* 0x000000ff06067208 */ /* 0x000fe40001000000 */
[----:B------:R-:W-:Y:S02]  /*a5d0*/  FSEL R219, R220, -INF , P0 ;  /* 0xff800000dcdb7808 */ /* 0x000fe40000000000 */
[----:B------:R-:W-:Y:S01]  /*a5e0*/  ISETP.GT.AND P0, PT, R4, 0x29, PT ;  /* 0x000000290400780c */ /* 0x000fe20003f04270 */
[--C-:B------:R-:W-:Y:S01]  /*a5f0*/  FFMA.FTZ R13, R13, c[0x0][0x2d0], -R6.reuse ;  /* 0x0000b4000d0d7a23 */ /* 0x100fe20000010806 */
[----:B------:R-:W-:Y:S01]  /*a600*/  FMNMX.FTZ R0, R52, R0, !PT ;  /* 0x0000000034007209 */ /* 0x000fe20007810000 */
[--C-:B------:R-:W-:Y:S01]  /*a610*/  FFMA.FTZ R7, R7, c[0x0][0x2d0], -R6.reuse ;  /* 0x0000b40007077a23 */ /* 0x100fe20000010806 */
[----:B------:R-:W-:Y:S01]  /*a620*/  FSEL R217, R143, -INF , P0 ;  /* 0xff8000008fd97808 */ /* 0x000fe20000000000 */
[--C-:B------:R-:W-:Y:S01]  /*a630*/  FFMA.FTZ R8, R8, c[0x0][0x2d0], -R6.reuse ;  /* 0x0000b40008087a23 */ /* 0x100fe20000010806 */
[----:B------:R1:W-:Y:S01]  /*a640*/  MUFU.EX2 R143, R13 ;  /* 0x0000000d008f7308 */ /* 0x0003e20000000800 */
[----:B------:R-:W-:Y:S01]  /*a650*/  FMNMX.FTZ R2, R222, R2, !PT ;  /* 0x00000002de027209 */ /* 0x000fe20007810000 */
[--C-:B------:R-:W-:Y:S01]  /*a660*/  FFMA.FTZ R141, R25, c[0x0][0x2d0], -R6.reuse ;  /* 0x0000b400198d7a23 */ /* 0x100fe20000010806 */
[----:B------:R-:W-:Y:S01]  /*a670*/  FMNMX.FTZ R0, R51, R0, !PT ;  /* 0x0000000033007209 */ /* 0x000fe20007810000 */
[--C-:B------:R-:W-:Y:S01]  /*a680*/  FFMA.FTZ R67, R30, c[0x0][0x2d0], -R6.reuse ;  /* 0x0000b4001e437a23 */ /* 0x100fe20000010806 */
[----:B------:R-:W-:Y:S01]  /*a690*/  FMNMX.FTZ R2, R225, R2, !PT ;  /* 0x00000002e1027209 */ /* 0x000fe20007810000 */
[--C-:B------:R-:W-:Y:S01]  /*a6a0*/  FFMA.FTZ R30, R24, c[0x0][0x2d0], -R6.reuse ;  /* 0x0000b400181e7a23 */ /* 0x100fe20000010806 */
[----:B------:R-:W-:Y:S01]  /*a6b0*/  FMNMX.FTZ R0, R50, R0, !PT ;  /* 0x0000000032007209 */ /* 0x000fe20007810000 */
[--C-:B------:R-:W-:Y:S01]  /*a6c0*/  FFMA.FTZ R235, R56, c[0x0][0x2d0], -R6.reuse ;  /* 0x0000b40038eb7a23 */ /* 0x100fe20000010806 */
[----:B------:R-:W-:Y:S01]  /*a6d0*/  FMNMX.FTZ R2, R224, R2, !PT ;  /* 0x00000002e0027209 */ /* 0x000fe20007810000 */
[----:B------:R3:W-:Y:S01]  /*a6e0*/  MUFU.EX2 R220, R7 ;  /* 0x0000000700dc7308 */ /* 0x0007e20000000800 */
[----:B------:R-:W-:Y:S01]  /*a6f0*/  FMNMX.FTZ R0, R49, R0, !PT ;  /* 0x0000000031007209 */ /* 0x000fe20007810000 */
[--C-:B------:R-:W-:Y:S01]  /*a700*/  FFMA.FTZ R56, R21, c[0x0][0x2d0], -R6.reuse ;  /* 0x0000b40015387a23 */ /* 0x100fe20000010806 */
[----:B------:R-:W-:Y:S01]  /*a710*/  FMNMX.FTZ R2, R223, R2, !PT ;  /* 0x00000002df027209 */ /* 0x000fe20007810000 */
[--C-:B------:R-:W-:Y:S01]  /*a720*/  FFMA.FTZ R57, R57, c[0x0][0x2d0], -R6.reuse ;  /* 0x0000b40039397a23 */ /* 0x100fe20000010806 */
[----:B------:R-:W-:Y:S01]  /*a730*/  FSEL R32, R60, -INF , P1 ;  /* 0xff8000003c207808 */ /* 0x000fe20000800000 */
[--C-:B------:R-:W-:Y:S01]  /*a740*/  FFMA.FTZ R60, R29, c[0x0][0x2d0], -R6.reuse ;  /* 0x0000b4001d3c7a23 */ /* 0x100fe20000010806 */
[----:B------:R-:W-:Y:S01]  /*a750*/  FMNMX.FTZ R0, R33, R0, !PT ;  /* 0x0000000021007209 */ /* 0x000fe20007810000 */
[--C-:B------:R-:W-:Y:S01]  /*a760*/  FFMA.FTZ R61, R28, c[0x0][0x2d0], -R6.reuse ;  /* 0x0000b4001c3d7a23 */ /* 0x100fe20000010806 */
[----:B------:R-:W-:Y:S01]  /*a770*/  FMNMX.FTZ R54, R221, R2, !PT ;  /* 0x00000002dd367209 */ /* 0x000fe20007810000 */
[----:B------:R4:W-:Y:S01]  /*a780*/  MUFU.EX2 R64, R8 ;  /* 0x0000000800407308 */ /* 0x0009e20000000800 */
[----:B------:R-:W-:Y:S01]  /*a790*/  FMNMX.FTZ R2, R32, R0, !PT ;  /* 0x0000000020027209 */ /* 0x000fe20007810000 */
[--C-:B------:R-:W-:Y:S01]  /*a7a0*/  FFMA.FTZ R22, R22, c[0x0][0x2d0], -R6.reuse ;  /* 0x0000b40016167a23 */ /* 0x100fe20000010806 */
[----:B------:R-:W-:Y:S01]  /*a7b0*/  ISETP.GT.AND P1, PT, R4, 0x28, PT ;  /* 0x000000280400780c */ /* 0x000fe20003f24270 */
[----:B-1----:R-:W2:Y:S01]  /*a7c0*/  LDL.LU R13, [R1+0x64] ;  /* 0x00006400010d7983 */ /* 0x002ea20000300800 */
[----:B------:R-:W-:Y:S01]  /*a7d0*/  FMNMX.FTZ R2, R31, R2, !PT ;  /* 0x000000021f027209 */ /* 0x000fe20007810000 */
[--C-:B------:R-:W-:Y:S01]  /*a7e0*/  FFMA.FTZ R55, R55, c[0x0][0x2d0], -R6.reuse ;  /* 0x0000b40037377a23 */ /* 0x100fe20000010806 */
[----:B------:R-:W-:Y:S01]  /*a7f0*/  FSEL R218, R142, -INF , P1 ;  /* 0xff8000008eda7808 */ /* 0x000fe20000800000 */
[--C-:B------:R-:W-:Y:S01]  /*a800*/  FFMA.FTZ R142, R26, c[0x0][0x2d0], -R6.reuse ;  /* 0x0000b4001a8e7a23 */ /* 0x100fe20000010806 */
[----:B------:R-:W-:Y:S01]  /*a810*/  FMNMX.FTZ R0, R219, R54, !PT ;  /* 0x00000036db007209 */ /* 0x000fe20007810000 */
[----:B------:R-:W1:Y:S01]  /*a820*/  SHFL.BFLY PT, R137, R2, 0x2, 0x1f ;  /* 0x0c401f0002897f89 */ /* 0x000e6200000e0000 */
[----:B------:R-:W-:Y:S01]  /*a830*/  ISETP.GT.AND P1, PT, R4, 0x30, PT ;  /* 0x000000300400780c */ /* 0x000fe20003f24270 */
[--C-:B------:R-:W-:Y:S01]  /*a840*/  FFMA.FTZ R54, R5, c[0x0][0x2d0], -R6.reuse ;  /* 0x0000b40005367a23 */ /* 0x100fe20000010806 */
[----:B------:R-:W-:Y:S01]  /*a850*/  FMNMX.FTZ R0, R218, R0, !PT ;  /* 0x00000000da007209 */ /* 0x000fe20007810000 */
[----:B------:R-:W-:Y:S01]  /*a860*/  FFMA.FTZ R23, R23, c[0x0][0x2d0], -R6 ;  /* 0x0000b40017177a23 */ /* 0x000fe20000010806 */
[----:B------:R-:W-:Y:S02]  /*a870*/  FSEL R216, R134, -INF , P1 ;  /* 0xff80000086d87808 */ /* 0x000fe40000800000 */
[----:B------:R-:W-:Y:S01]  /*a880*/  FMNMX.FTZ R0, R217, R0, !PT ;  /* 0x00000000d9007209 */ /* 0x000fe20007810000 */
[----:B------:R-:W3:Y:S01]  /*a890*/  MUFU.EX2 R54, R54 ;  /* 0x0000003600367308 */ /* 0x000ee20000000800 */
        /* <DEDUP_REMOVED lines=9> */
[----:B-1----:R-:W-:Y:S02]  /*a930*/  FMNMX.FTZ R137, R2, R137, !PT ;  /* 0x0000008902897209 */ /* 0x002fe40007810000 */
[----:B------:R-:W-:Y:S02]  /*a940*/  FMNMX.FTZ R0, R135, R0, !PT ;  /* 0x0000000087007209 */ /* 0x000fe40007810000 */
[----:B------:R-:W-:Y:S01]  /*a950*/  FMNMX.FTZ R138, R138, R58, !PT ;  /* 0x0000003a8a8a7209 */ /* 0x000fe20007810000 */
[----:B------:R-:W1:Y:S03]  /*a960*/  SHFL.BFLY PT, R4, R137, 0x1, 0x1f ;  /* 0x0c201f0089047f89 */ /* 0x000e6600000e0000 */
[C---:B------:R-:W-:Y:S01]  /*a970*/  FSETP.NEU.FTZ.AND P1, PT, R138.reuse, -INF , PT ;  /* 0xff8000008a00780b */ /* 0x040fe20003f3d000 */
[----:B---3--:R-:W-:Y:S04]  /*a980*/  FMUL.FTZ R7, R138, c[0x0][0x2d0] ;  /* 0x0000b4008a077a20 */ /* 0x008fe80000410000 */
[----:B------:R-:W3:Y:S01]  /*a990*/  SHFL.BFLY PT, R2, R0, 0x2, 0x1f ;  /* 0x0c401f0000027f89 */ /* 0x000ee200000e0000 */
[----:B------:R-:W-:Y:S05]  /*a9a0*/  FSEL R7, R7, RZ, P1 ;  /* 0x000000ff07077208 */ /* 0x000fea0000800000 */
[--C-:B------:R-:W-:Y:S02]  /*a9b0*/  FFMA.FTZ R3, R3, c[0x0][0x2d0], -R7.reuse ;  /* 0x0000b40003037a23 */ /* 0x100fe40000010807 */
[--C-:B------:R-:W-:Y:S02]  /*a9c0*/  FFMA.FTZ R232, R27, c[0x0][0x2d0], -R7.reuse ;  /* 0x0000b4001be87a23 */ /* 0x100fe40000010807 */
[----:B------:R3:W-:Y:S01]  /*a9d0*/  MUFU.EX2 R211, R3 ;  /* 0x0000000300d37308 */ /* 0x0007e20000000800 */
[----:B------:R-:W-:Y:S01]  /*a9e0*/  LDSM.16.MT88.4 R24, [R237+0x100] ;  /* 0x00010000ed18783b */ /* 0x000fe20000004200 */
[--C-:B------:R-:W-:Y:S02]  /*a9f0*/  FFMA.FTZ R16, R16, c[0x0][0x2d0], -R7.reuse ;  /* 0x0000b40010107a23 */ /* 0x100fe40000010807 */
[--C-:B------:R-:W-:Y:S01]  /*aa00*/  FFMA.FTZ R11, R11, c[0x0][0x2d0], -R7.reuse ;  /* 0x0000b4000b0b7a23 */ /* 0x100fe20000010807 */
[----:B-1----:R-:W-:Y:S01]  /*aa10*/  FMNMX.FTZ R137, R137, R4, !PT ;  /* 0x0000000489897209 */ /* 0x002fe20007810000 */
[--C-:B------:R-:W-:Y:S01]  /*aa20*/  FFMA.FTZ R10, R10, c[0x0][0x2d0], -R7.reuse ;  /* 0x0000b4000a0a7a23 */ /* 0x100fe20000010807 */
[----:B------:R-:W-:Y:S01]  /*aa30*/  FSEL R4, R138, RZ, P1 ;  /* 0x000000ff8a047208 */ /* 0x000fe20000800000 */
[----:B------:R-:W-:Y:S01]  /*aa40*/  FFMA.FTZ R66, R53, c[0x0][0x2d0], -R7 ;  /* 0x0000b40035427a23 */ /* 0x000fe20000010807 */
[C---:B------:R-:W-:Y:S01]  /*aa50*/  FSETP.NEU.FTZ.AND P0, PT, R137.reuse, -INF , PT ;  /* 0xff8000008900780b */ /* 0x040fe20003f1d000 */
[----:B----4-:R-:W-:Y:S01]  /*aa60*/  FMUL.FTZ R8, R137, c[0x0][0x2d0] ;  /* 0x0000b40089087a20 */ /* 0x010fe20000410000 */
[----:B------:R-:W-:Y:S01]  /*aa70*/  MUFU.EX2 R62, R16 ;  /* 0x00000010003e7308 */ /* 0x000fe20000000800 */
[----:B------:R-:W-:Y:S01]  /*aa80*/  FADD.FTZ R5, -R4, R133 ;  /* 0x0000008504057221 */ /* 0x000fe20000010100 */
[----:B---3--:R-:W-:Y:S01]  /*aa90*/  FMNMX.FTZ R0, R0, R2, !PT ;  /* 0x0000000200007209 */ /* 0x008fe20007810000 */
[--C-:B------:R-:W-:Y:S01]  /*aaa0*/  FFMA.FTZ R59, R36, c[0x0][0x2d0], -R7.reuse ;  /* 0x0000b400243b7a23 */ /* 0x100fe20000010807 */
[----:B------:R-:W-:Y:S01]  /*aab0*/  FSEL R8, R8, RZ, P0 ;  /* 0x000000ff08087208 */ /* 0x000fe20000000000 */
[--C-:B------:R-:W-:Y:S02]  /*aac0*/  FFMA.FTZ R63, R37, c[0x0][0x2d0], -R7.reuse ;  /* 0x0000b400253f7a23 */ /* 0x100fe40000010807 */
[----:B------:R-:W1:Y:S01]  /*aad0*/  SHFL.BFLY PT, R2, R0, 0x1, 0x1f ;  /* 0x0c201f0000027f89 */ /* 0x000e6200000e0000 */
[--C-:B------:R-:W-:Y:S02]  /*aae0*/  FFMA.FTZ R29, R48, c[0x0][0x2d0], -R7.reuse ;  /* 0x0000b400301d7a23 */ /* 0x100fe40000010807 */
[--C-:B------:R-:W-:Y:S01]  /*aaf0*/  FFMA.FTZ R14, R14, c[0x0][0x2d0], -R8.reuse ;  /* 0x0000b4000e0e7a23 */ /* 0x100fe20000010808 */
[----:B------:R-:W-:Y:S01]  /*ab00*/  MUFU.EX2 R65, R11 ;  /* 0x0000000b00417308 */ /* 0x000fe20000000800 */
[----:B------:R-:W-:Y:S01]  /*ab10*/  FSEL R3, R137, RZ, P0 ;  /* 0x000000ff89037208 */ /* 0x000fe20000000000 */
[--C-:B------:R-:W-:Y:S01]  /*ab20*/  FFMA.FTZ R17, R17, c[0x0][0x2d0], -R8.reuse ;  /* 0x0000b40011117a23 */ /* 0x100fe20000010808 */
[----:B------:R-:W-:Y:S01]  /*ab30*/  PLOP3.LUT P0, PT, PT, PT, UP0, 0x80, 0x0 ;  /* 0x000000000000781c */ /* 0x000fe20003f0f008 */
[----:B------:R-:W-:Y:S02]  /*ab40*/  FFMA.FTZ R15, R15, c[0x0][0x2d0], -R8 ;  /* 0x0000b4000f0f7a23 */ /* 0x000fe40000010808 */
[----:B------:R-:W-:Y:S02]  /*ab50*/  FADD.FTZ R4, -R3, R136 ;  /* 0x0000008803047221 */ /* 0x000fe40000010100 */
[--C-:B------:R-:W-:Y:S02]  /*ab60*/  FFMA.FTZ R9, R9, c[0x0][0x2d0], -R8.reuse ;  /* 0x0000b40009097a23 */ /* 0x100fe40000010808 */
[----:B------:R3:W-:Y:S01]  /*ab70*/  MUFU.EX2 R212, R14 ;  /* 0x0000000e00d47308 */ /* 0x0007e20000000800 */
[--C-:B------:R-:W-:Y:S02]  /*ab80*/  FFMA.FTZ R244, R49, c[0x0][0x2d0], -R8.reuse ;  /* 0x0000b40031f47a23 */ /* 0x100fe40000010808 */
[--C-:B------:R-:W-:Y:S02]  /*ab90*/  FFMA.FTZ R243, R33, c[0x0][0x2d0], -R8.reuse ;  /* 0x0000b40021f37a23 */ /* 0x100fe40000010808 */
[----:B------:R-:W-:Y:S02]  /*aba0*/  FFMA.FTZ R242, R32, c[0x0][0x2d0], -R8 ;  /* 0x0000b40020f27a23 */ /* 0x000fe40000010808 */
[--C-:B------:R-:W-:Y:S02]  /*abb0*/  FFMA.FTZ R46, R46, c[0x0][0x2d0], -R7.reuse ;  /* 0x0000b4002e2e7a23 */ /* 0x100fe40000010807 */
[--C-:B------:R-:W-:Y:S01]  /*abc0*/  FFMA.FTZ R231, R42, c[0x0][0x2d0], -R7.reuse ;  /* 0x0000b4002ae77a23 */ /* 0x100fe20000010807 */
[----:B-1----:R-:W-:Y:S01]  /*abd0*/  FMNMX.FTZ R134, R2, R0, !PT ;  /* 0x0000000002867209 */ /* 0x002fe20007810000 */
[----:B------:R-:W-:Y:S01]  /*abe0*/  MUFU.EX2 R58, R17 ;  /* 0x00000011003a7308 */ /* 0x000fe20000000800 */
[----:B------:R-:W-:Y:S01]  /*abf0*/  FSEL R0, R139, RZ, P2 ;  /* 0x000000ff8b007208 */ /* 0x000fe20001000000 */
[--C-:B------:R-:W-:Y:S01]  /*ac00*/  FFMA.FTZ R230, R41, c[0x0][0x2d0], -R7.reuse ;  /* 0x0000b40029e67a23 */ /* 0x100fe20000010807 */
[C---:B------:R-:W-:Y:S01]  /*ac10*/  FSETP.NEU.FTZ.AND P2, PT, R134.reuse, -INF , PT ;  /* 0xff8000008600780b */ /* 0x040fe20003f5d000 */
[----:B------:R-:W-:Y:S02]  /*ac20*/  FMUL.FTZ R208, R134, c[0x0][0x2d0] ;  /* 0x0000b40086d07a20 */ /* 0x000fe40000410000 */
[----:B------:R-:W-:Y:S01]  /*ac30*/  FADD.FTZ R0, -R0, R132 ;  /* 0x0000008400007221 */ /* 0x000fe20000010100 */
[----:B------:R-:W-:Y:S01]  /*ac40*/  FSEL R2, R134, RZ, P2 ;  /* 0x000000ff86027208 */ /* 0x000fe20001000000 */
[--C-:B------:R-:W-:Y:S01]  /*ac50*/  FFMA.FTZ R229, R40, c[0x0][0x2d0], -R7.reuse ;  /* 0x0000b40028e57a23 */ /* 0x100fe20000010807 */
[----:B------:R-:W-:Y:S01]  /*ac60*/  FSEL R208, R208, RZ, P2 ;  /* 0x000000ffd0d07208 */ /* 0x000fe20001000000 */
[----:B------:R-:W-:Y:S01]  /*ac70*/  FMUL.FTZ R0, R0, c[0x0][0x2d0] ;  /* 0x0000b40000007a20 */ /* 0x000fe20000410000 */
[----:B------:R-:W-:Y:S01]  /*ac80*/  MUFU.EX2 R213, R10 ;  /* 0x0000000a00d57308 */ /* 0x000fe20000000800 */
[----:B------:R-:W-:Y:S01]  /*ac90*/  FADD.FTZ R3, -R2, R140 ;  /* 0x0000008c02037221 */ /* 0x000fe20000010100 */
[----:B------:R-:W-:Y:S01]  /*aca0*/  F2FP.BF16.PACK_AB R140, R220, R54 ;  /* 0x00000036dc8c723e */ /* 0x000fe200000010ff */
[--C-:B------:R-:W-:Y:S02]  /*acb0*/  FFMA.FTZ R20, R20, c[0x0][0x2d0], -R208.reuse ;  /* 0x0000b40014147a23 */ /* 0x100fe400000108d0 */
[--C-:B------:R-:W-:Y:S02]  /*acc0*/  FFMA.FTZ R18, R18, c[0x0][0x2d0], -R208.reuse ;  /* 0x0000b40012127a23 */ /* 0x100fe400000108d0 */
[--C-:B------:R-:W-:Y:S02]  /*acd0*/  FFMA.FTZ R19, R19, c[0x0][0x2d0], -R208.reuse ;  /* 0x0000b40013137a23 */ /* 0x100fe400000108d0 */
[----:B------:R-:W-:Y:S01]  /*ace0*/  FFMA.FTZ R12, R12, c[0x0][0x2d0], -R208 ;  /* 0x0000b4000c0c7a23 */ /* 0x000fe200000108d0 */
[----:B------:R1:W4:Y:S01]  /*acf0*/  MUFU.EX2 R2, R0 ;  /* 0x0000000000027308 */ /* 0x0003220000000800 */
[--C-:B---3--:R-:W-:Y:S02]  /*ad00*/  FFMA.FTZ R14, R52, c[0x0][0x2d0], -R8.reuse ;  /* 0x0000b400340e7a23 */ /* 0x108fe40000010808 */
[--C-:B------:R-:W-:Y:S02]  /*ad10*/  FFMA.FTZ R226, R35, c[0x0][0x2d0], -R8.reuse ;  /* 0x0000b40023e27a23 */ /* 0x100fe40000010808 */
[----:B------:R-:W-:Y:S02]  /*ad20*/  FFMA.FTZ R35, R43, c[0x0][0x2d0], -R8 ;  /* 0x0000b4002b237a23 */ /* 0x000fe40000010808 */
[----:B------:R-:W3:Y:S01]  /*ad30*/  LDSM.16.MT88.4 R40, [R238+0x100] ;  /* 0x00010000ee28783b */ /* 0x000ee20000004200 */
[--C-:B------:R-:W-:Y:S02]  /*ad40*/  FFMA.FTZ R39, R39, c[0x0][0x2d0], -R7.reuse ;  /* 0x0000b40027277a23 */ /* 0x100fe40000010807 */
[----:B------:R4:W-:Y:S01]  /*ad50*/  MUFU.EX2 R236, R20 ;  /* 0x0000001400ec7308 */ /* 0x0009e20000000800 */
[--C-:B------:R-:W-:Y:S02]  /*ad60*/  FFMA.FTZ R38, R38, c[0x0][0x2d0], -R7.reuse ;  /* 0x0000b40026267a23 */ /* 0x100fe40000010807 */
[----:B------:R-:W-:Y:S02]  /*ad70*/  FFMA.FTZ R28, R47, c[0x0][0x2d0], -R7 ;  /* 0x0000b4002f1c7a23 */ /* 0x000fe40000010807 */
[----:B------:R-:W-:Y:S02]  /*ad80*/  IMAD.MOV.U32 R47, RZ, RZ, R142 ;  /* 0x000000ffff2f7224 */ /* 0x000fe400078e008e */
[--C-:B------:R-:W-:Y:S02]  /*ad90*/  FFMA.FTZ R241, R31, c[0x0][0x2d0], -R8.reuse ;  /* 0x0000b4001ff17a23 */ /* 0x100fe40000010808 */
[--C-:B------:R-:W-:Y:S01]  /*ada0*/  FFMA.FTZ R136, R34, c[0x0][0x2d0], -R8.reuse ;  /* 0x0000b40022887a23 */ /* 0x100fe20000010808 */
[----:B------:R-:W-:Y:S01]  /*adb0*/  MUFU.EX2 R10, R15 ;  /* 0x0000000f000a7308 */ /* 0x000fe20000000800 */
[--C-:B------:R-:W-:Y:S02]  /*adc0*/  FFMA.FTZ R227, R45, c[0x0][0x2d0], -R8.reuse ;  /* 0x0000b4002de37a23 */ /* 0x100fe40000010808 */
[----:B------:R-:W-:Y:S02]  /*add0*/  FFMA.FTZ R228, R44, c[0x0][0x2d0], -R8 ;  /* 0x0000b4002ce47a23 */ /* 0x000fe40000010808 */
[----:B-1----:R-:W-:Y:S02]  /*ade0*/  FMUL.FTZ R0, R5, c[0x0][0x2d0] ;  /* 0x0000b40005007a20 */ /* 0x002fe40000410000 */
[C---:B----4-:R-:W-:Y:S02]  /*adf0*/  FMUL.FTZ R53, R2.reuse, R181 ;  /* 0x000000b502357220 */ /* 0x050fe40000410000 */
[----:B------:R-:W-:Y:S01]  /*ae00*/  IMAD.MOV.U32 R181, RZ, RZ, R64 ;  /* 0x000000ffffb57224 */ /* 0x000fe200078e0040 */
[----:B------:R1:W-:Y:S01]  /*ae10*/  MUFU.EX2 R133, R0 ;  /* 0x0000000000857308 */ /* 0x0003e20000000800 */
[C---:B------:R-:W-:Y:S02]  /*ae20*/  FMUL.FTZ R16, R2.reuse, R148 ;  /* 0x0000009402107220 */ /* 0x040fe40000410000 */
[C---:B------:R-:W-:Y:S02]  /*ae30*/  FMUL.FTZ R17, R2.reuse, R149 ;  /* 0x0000009502117220 */ /* 0x040fe40000410000 */
[C---:B------:R-:W-:Y:S02]  /*ae40*/  FMUL.FTZ R5, R2.reuse, R145 ;  /* 0x0000009102057220 */ /* 0x040fe40000410000 */
[C---:B------:R-:W-:Y:S02]  /*ae50*/  FMUL.FTZ R20, R2.reuse, R152 ;  /* 0x0000009802147220 */ /* 0x040fe40000410000 */
[C---:B------:R-:W-:Y:S01]  /*ae60*/  FMUL.FTZ R21, R2.reuse, R153 ;  /* 0x0000009902157220 */ /* 0x040fe20000410000 */
[----:B------:R-:W4:Y:S01]  /*ae70*/  MUFU.EX2 R210, R9 ;  /* 0x0000000900d27308 */ /* 0x000f220000000800 */
[C---:B------:R-:W-:Y:S01]  /*ae80*/  FMUL.FTZ R33, R2.reuse, R161 ;  /* 0x000000a102217220 */ /* 0x040fe20000410000 */
[----:B------:R-:W-:Y:S01]  /*ae90*/  MOV R153, R61 ;  /* 0x0000003d00997202 */ /* 0x000fe20000000f00 */
[C---:B------:R-:W-:Y:S01]  /*aea0*/  FMUL.FTZ R49, R2.reuse, R173 ;  /* 0x000000ad02317220 */ /* 0x040fe20000410000 */
[----:B------:R-:W-:Y:S01]  /*aeb0*/  MOV R173, R59 ;  /* 0x0000003b00ad7202 */ /* 0x000fe20000000f00 */
[C---:B------:R-:W-:Y:S02]  /*aec0*/  FMUL.FTZ R52, R2.reuse, R180 ;  /* 0x000000b402347220 */ /* 0x040fe40000410000 */
[C---:B------:R-:W-:Y:S01]  /*aed0*/  FMUL.FTZ R64, R2.reuse, R184 ;  /* 0x000000b802407220 */ /* 0x040fe20000410000 */
[----:B------:R-:W-:Y:S01]  /*aee0*/  MOV R184, R63 ;  /* 0x0000003f00b87202 */ /* 0x000fe20000000f00 */
[C---:B------:R-:W-:Y:S01]  /*aef0*/  FMUL.FTZ R68, R2.reuse, R68 ;  /* 0x0000004402447220 */ /* 0x040fe20000410000 */
[----:B------:R-:W-:Y:S01]  /*af00*/  MUFU.EX2 R209, R12 ;  /* 0x0000000c00d17308 */ /* 0x000fe20000000800 */
[C---:B------:R-:W-:Y:S02]  /*af10*/  FMUL.FTZ R69, R2.reuse, R69 ;  /* 0x0000004502457220 */ /* 0x040fe40000410000 */
[----:B------:R-:W-:Y:S02]  /*af20*/  FMUL.FTZ R80, R2, R80 ;  /* 0x0000005002507220 */ /* 0x000fe40000410000 */
[----:B-1----:R-:W-:Y:S02]  /*af30*/  FMUL.FTZ R0, R4, c[0x0][0x2d0] ;  /* 0x0000b40004007a20 */ /* 0x002fe40000410000 */
[C---:B------:R-:W-:Y:S02]  /*af40*/  FMUL.FTZ R4, R2.reuse, R144 ;  /* 0x0000009002047220 */ /* 0x040fe40000410000 */
[C---:B------:R-:W-:Y:S01]  /*af50*/  FMUL.FTZ R81, R2.reuse, R81 ;  /* 0x0000005102517220 */ /* 0x040fe20000410000 */
[----:B------:R1:W-:Y:S01]  /*af60*/  MUFU.EX2 R132, R0 ;  /* 0x0000000000847308 */ /* 0x0003e20000000800 */
[C---:B------:R-:W-:Y:S02]  /*af70*/  FMUL.FTZ R84, R2.reuse, R84 ;  /* 0x0000005402547220 */ /* 0x040fe40000410000 */
[----:B------:R-:W-:Y:S01]  /*af80*/  FMUL.FTZ R85, R2, R85 ;  /* 0x0000005502557220 */ /* 0x000fe20000410000 */
[----:B----4-:R-:W-:Y:S01]  /*af90*/  F2FP.BF16.PACK_AB R144, R212, R210 ;  /* 0x000000d2d490723e */ /* 0x010fe200000010ff */
[C---:B------:R-:W-:Y:S02]  /*afa0*/  FMUL.FTZ R96, R2.reuse, R96 ;  /* 0x0000006002607220 */ /* 0x040fe40000410000 */
[C---:B------:R-:W-:Y:S02]  /*afb0*/  FMUL.FTZ R97, R2.reuse, R97 ;  /* 0x0000006102617220 */ /* 0x040fe40000410000 */
[C---:B------:R-:W-:Y:S01]  /*afc0*/  FMUL.FTZ R100, R2.reuse, R100 ;  /* 0x0000006402647220 */ /* 0x040fe20000410000 */
[----:B------:R-:W4:Y:S01]  /*afd0*/  MUFU.EX2 R234, R18 ;  /* 0x0000001200ea7308 */ /* 0x000f220000000800 */
[C---:B------:R-:W-:Y:S02]  /*afe0*/  FMUL.FTZ R101, R2.reuse, R101 ;  /* 0x0000006502657220 */ /* 0x040fe40000410000 */
[C---:B------:R-:W-:Y:S02]  /*aff0*/  FMUL.FTZ R112, R2.reuse, R112 ;  /* 0x0000007002707220 */ /* 0x040fe40000410000 */
[C---:B------:R-:W-:Y:S02]  /*b000*/  FMUL.FTZ R113, R2.reuse, R113 ;  /* 0x0000007102717220 */ /* 0x040fe40000410000 */
[C---:B------:R-:W-:Y:S02]  /*b010*/  FMUL.FTZ R32, R2.reuse, R160 ;  /* 0x000000a002207220 */ /* 0x040fe40000410000 */
[C---:B------:R-:W-:Y:S01]  /*b020*/  FMUL.FTZ R36, R2.reuse, R168 ;  /* 0x000000a802247220 */ /* 0x040fe20000410000 */
[----:B------:R-:W3:Y:S01]  /*b030*/  MUFU.EX2 R233, R19 ;  /* 0x0000001300e97308 */ /* 0x000ee20000000800 */
[C---:B------:R-:W-:Y:S01]  /*b040*/  FMUL.FTZ R37, R2.reuse, R169 ;  /* 0x000000a902257220 */ /* 0x040fe20000410000 */
[----:B------:R-:W-:Y:S01]  /*b050*/  MOV R169, R65 ;  /* 0x0000004100a97202 */ /* 0x000fe20000000f00 */
[C---:B------:R-:W-:Y:S01]  /*b060*/  FMUL.FTZ R65, R2.reuse, R185 ;  /* 0x000000b902417220 */ /* 0x040fe20000410000 */
[----:B------:R-:W-:Y:S01]  /*b070*/  MOV R185, R22 ;  /* 0x0000001600b97202 */ /* 0x000fe20000000f00 */
[----:B-1----:R-:W-:Y:S01]  /*b080*/  FMUL.FTZ R0, R3, c[0x0][0x2d0] ;  /* 0x0000b40003007a20 */ /* 0x002fe20000410000 */
[----:B------:R-:W-:Y:S01]  /*b090*/  MOV R3, R66 ;  /* 0x0000004200037202 */ /* 0x000fe20000000f00 */
[C---:B------:R-:W-:Y:S01]  /*b0a0*/  FMUL.FTZ R48, R2.reuse, R172 ;  /* 0x000000ac02307220 */ /* 0x040fe20000410000 */
[----:B------:R-:W-:Y:S01]  /*b0b0*/  MOV R172, R30 ;  /* 0x0000001e00ac7202 */ /* 0x000fe20000000f00 */
[C---:B------:R-:W-:Y:S02]  /*b0c0*/  FMUL.FTZ R116, R2.reuse, R116 ;  /* 0x0000007402747220 */ /* 0x040fe40000410000 */
[----:B------:R-:W1:Y:S01]  /*b0d0*/  MUFU.EX2 R0, R0 ;  /* 0x0000000000007308 */ /* 0x000e620000000800 */
[C---:B------:R-:W-:Y:S02]  /*b0e0*/  FMUL.FTZ R117, R2.reuse, R117 ;  /* 0x0000007502757220 */ /* 0x040fe40000410000 */
[----:B------:R-:W-:Y:S01]  /*b0f0*/  FMUL.FTZ R128, R2, R128 ;  /* 0x0000008002807220 */ /* 0x000fe20000410000 */
[----:B----4-:R-:W-:Y:S01]  /*b100*/  F2FP.BF16.PACK_AB R145, R234, R209 ;  /* 0x000000d1ea91723e */ /* 0x010fe200000010ff */
[----:B------:R-:W-:Y:S02]  /*b110*/  FMUL.FTZ R129, R2, R129 ;  /* 0x0000008102817220 */ /* 0x000fe40000410000 */
[----:B------:R-:W-:Y:S01]  /*b120*/  IMAD.MOV.U32 R168, RZ, RZ, R46 ;  /* 0x000000ffffa87224 */ /* 0x000fe200078e002e */
[----:B------:R-:W-:Y:S01]  /*b130*/  MOV R46, R141 ;  /* 0x0000008d002e7202 */ /* 0x000fe20000000f00 */
[----:B------:R-:W-:Y:S01]  /*b140*/  FMUL.FTZ R6, R133, R146 ;  /* 0x0000009285067220 */ /* 0x000fe20000410000 */
[----:B------:R-:W-:Y:S01]  /*b150*/  F2FP.BF16.PACK_AB R141, R213, R211 ;  /* 0x000000d3d58d723e */ /* 0x000fe200000010ff */
[----:B------:R-:W-:Y:S02]  /*b160*/  FMUL.FTZ R7, R133, R147 ;  /* 0x0000009385077220 */ /* 0x000fe40000410000 */
[----:B------:R-:W-:Y:S01]  /*b170*/  IMAD.MOV.U32 R160, RZ, RZ, R10 ;  /* 0x000000ffffa07224 */ /* 0x000fe200078e000a */
[----:B---3--:R-:W-:Y:S01]  /*b180*/  F2FP.BF16.PACK_AB R147, R236, R233 ;  /* 0x000000e9ec93723e */ /* 0x008fe200000010ff */
[--C-:B------:R-:W-:Y:S02]  /*b190*/  FFMA.FTZ R51, R51, c[0x0][0x2d0], -R8.reuse ;  /* 0x0000b40033337a23 */ /* 0x100fe40000010808 */
[----:B------:R-:W-:Y:S01]  /*b1a0*/  FMUL.FTZ R9, R132, R157 ;  /* 0x0000009d84097220 */ /* 0x000fe20000410000 */
[----:B------:R-:W-:Y:S01]  /*b1b0*/  F2FP.BF16.PACK_AB R146, R58, R160 ;  /* 0x000000a03a92723e */ /* 0x000fe200000010ff */
[----:B------:R-:W-:Y:S02]  /*b1c0*/  FFMA.FTZ R50, R50, c[0x0][0x2d0], -R8 ;  /* 0x0000b40032327a23 */ /* 0x000fe40000010808 */
[C---:B------:R-:W-:Y:S02]  /*b1d0*/  FMUL.FTZ R8, R132.reuse, R156 ;  /* 0x0000009c84087220 */ /* 0x040fe40000410000 */
[----:B------:R-:W-:Y:S02]  /*b1e0*/  FMUL.FTZ R12, R132, R164 ;  /* 0x000000a4840c7220 */ /* 0x000fe40000410000 */
[C---:B-1----:R-:W-:Y:S02]  /*b1f0*/  FMUL.FTZ R10, R0.reuse, R158 ;  /* 0x0000009e000a7220 */ /* 0x042fe40000410000 */
[C---:B------:R-:W-:Y:S01]  /*b200*/  FMUL.FTZ R11, R0.reuse, R159 ;  /* 0x0000009f000b7220 */ /* 0x040fe20000410000 */
[----:B------:R-:W-:Y:S01]  /*b210*/  MOV R159, R39 ;  /* 0x00000027009f7202 */ /* 0x000fe20000000f00 */
[C---:B------:R-:W-:Y:S01]  /*b220*/  FMUL.FTZ R15, R0.reuse, R167 ;  /* 0x000000a7000f7220 */ /* 0x040fe20000410000 */
[----:B------:R-:W-:Y:S01]  /*b230*/  MOV R167, R50 ;  /* 0x0000003200a77202 */ /* 0x000fe20000000f00 */
[C---:B------:R-:W-:Y:S02]  /*b240*/  FMUL.FTZ R18, R133.reuse, R150 ;  /* 0x0000009685127220 */ /* 0x040fe40000410000 */
[C---:B------:R-:W-:Y:S02]  /*b250*/  FMUL.FTZ R19, R133.reuse, R151 ;  /* 0x0000009785137220 */ /* 0x040fe40000410000 */
[----:B------:R-:W-:Y:S01]  /*b260*/  IMAD.MOV.U32 R158, RZ, RZ, R58 ;  /* 0x000000ffff9e7224 */ /* 0x000fe200078e003a */
[----:B------:R-:W-:Y:S01]  /*b270*/  LDSM.16.MT88.4 R148, [R239+0x100] ;  /* 0x00010000ef94783b */ /* 0x000fe20000004200 */
[----:B------:R-:W-:Y:S02]  /*b280*/  IMAD.MOV.U32 R164, RZ, RZ, R23 ;  /* 0x000000ffffa47224 */ /* 0x000fe400078e0017 */
[C---:B------:R-:W-:Y:S02]  /*b290*/  FMUL.FTZ R22, R133.reuse, R154 ;  /* 0x0000009a85167220 */ /* 0x040fe40000410000 */
[C---:B------:R-:W-:Y:S02]  /*b2a0*/  FMUL.FTZ R23, R133.reuse, R155 ;  /* 0x0000009b85177220 */ /* 0x040fe40000410000 */
[C---:B------:R-:W-:Y:S01]  /*b2b0*/  FMUL.FTZ R30, R0.reuse, R190 ;  /* 0x000000be001e7220 */ /* 0x040fe20000410000 */
[----:B------:R-:W-:Y:S01]  /*b2c0*/  MOV R190, R67 ;  /* 0x0000004300be7202 */ /* 0x000fe20000000f00 */
[----:B------:R-:W-:Y:S02]  /*b2d0*/  FMUL.FTZ R31, R0, R191 ;  /* 0x000000bf001f7220 */ /* 0x000fe40000410000 */
[C---:B------:R-:W-:Y:S02]  /*b2e0*/  FMUL.FTZ R34, R133.reuse, R162 ;  /* 0x000000a285227220 */ /* 0x040fe40000410000 */
[----:B------:R-:W-:Y:S02]  /*b2f0*/  IMAD.MOV.U32 R154, RZ, RZ, R38 ;  /* 0x000000ffff9a7224 */ /* 0x000fe400078e0026 */
[C---:B------:R-:W-:Y:S02]  /*b300*/  FMUL.FTZ R38, R133.reuse, R170 ;  /* 0x000000aa85267220 */ /* 0x040fe40000410000 */
[C---:B------:R-:W-:Y:S02]  /*b310*/  FMUL.FTZ R39, R133.reuse, R171 ;  /* 0x000000ab85277220 */ /* 0x040fe40000410000 */
[----:B------:R-:W-:Y:S01]  /*b320*/  IMAD.MOV.U32 R155, RZ, RZ, R47 ;  /* 0x000000ffff9b7224 */ /* 0x000fe200078e002f */
[----:B------:R-:W-:Y:S01]  /*b330*/  MUFU.EX2 R171, R232 ;  /* 0x000000e800ab7308 */ /* 0x000fe20000000800 */
[C---:B------:R-:W-:Y:S01]  /*b340*/  FMUL.FTZ R44, R132.reuse, R196 ;  /* 0x000000c4842c7220 */ /* 0x040fe20000410000 */
[----:B------:R-:W-:Y:S01]  /*b350*/  MOV R196, R160 ;  /* 0x000000a000c47202 */ /* 0x000fe20000000f00 */
[----:B------:R-:W-:Y:S02]  /*b360*/  FMUL.FTZ R45, R132, R197 ;  /* 0x000000c5842d7220 */ /* 0x000fe40000410000 */
[----:B------:R-:W-:Y:S02]  /*b370*/  FMUL.FTZ R47, R0, R199 ;  /* 0x000000c7002f7220 */ /* 0x000fe40000410000 */
[----:B------:R-:W-:Y:S02]  /*b380*/  IMAD.MOV.U32 R156, RZ, RZ, R51 ;  /* 0x000000ffff9c7224 */ /* 0x000fe400078e0033 */
[C---:B------:R-:W-:Y:S02]  /*b390*/  FMUL.FTZ R51, R133.reuse, R175 ;  /* 0x000000af85337220 */ /* 0x040fe40000410000 */
[C---:B------:R-:W-:Y:S01]  /*b3a0*/  FMUL.FTZ R50, R133.reuse, R174 ;  /* 0x000000ae85327220 */ /* 0x040fe20000410000 */
[----:B------:R-:W-:Y:S01]  /*b3b0*/  MOV R174, R169 ;  /* 0x000000a900ae7202 */ /* 0x000fe20000000f00 */
[C---:B------:R-:W-:Y:S02]  /*b3c0*/  FMUL.FTZ R67, R133.reuse, R187 ;  /* 0x000000bb85437220 */ /* 0x040fe40000410000 */
[----:B------:R-:W-:Y:S01]  /*b3d0*/  IMAD.MOV.U32 R180, RZ, RZ, R55 ;  /* 0x000000ffffb47224 */ /* 0x000fe200078e0037 */
[----:B------:R-:W3:Y:S01]  /*b3e0*/  LDL.LU R187, [R1+0x74] ;  /* 0x0000740001bb7983 */ /* 0x000ee20000300800 */
[C---:B------:R-:W-:Y:S02]  /*b3f0*/  FMUL.FTZ R55, R133.reuse, R183 ;  /* 0x000000b785377220 */ /* 0x040fe40000410000 */
[C---:B------:R-:W-:Y:S01]  /*b400*/  FMUL.FTZ R66, R133.reuse, R186 ;  /* 0x000000ba85427220 */ /* 0x040fe20000410000 */
[----:B------:R-:W-:Y:S01]  /*b410*/  MUFU.EX2 R183, R190 ;  /* 0x000000be00b77308 */ /* 0x000fe20000000800 */
[----:B------:R-:W4:Y:S01]  /*b420*/  LDL.LU R186, [R1+0x70] ;  /* 0x0000700001ba7983 */ /* 0x000f220000300800 */
[----:B------:R-:W-:Y:S02]  /*b430*/  IMAD.MOV.U32 R157, RZ, RZ, R62 ;  /* 0x000000ffff9d7224 */ /* 0x000fe400078e003e */
[----:B------:R-:W-:Y:S01]  /*b440*/  IMAD.MOV.U32 R152, RZ, RZ, R60 ;  /* 0x000000ffff987224 */ /* 0x000fe200078e003c */
[----:B------:R-:W4:Y:S01]  /*b450*/  LDL.LU R175, [R1+0x6c] ;  /* 0x00006c0001af7983 */ /* 0x000f220000300800 */
[C---:B------:R-:W-:Y:S02]  /*b460*/  FMUL.FTZ R60, R132.reuse, R204 ;  /* 0x000000cc843c7220 */ /* 0x040fe40000410000 */
[----:B------:R-:W-:Y:S02]  /*b470*/  FMUL.FTZ R61, R132, R205 ;  /* 0x000000cd843d7220 */ /* 0x000fe40000410000 */
[----:B------:R-:W-:Y:S01]  /*b480*/  FMUL.FTZ R63, R0, R207 ;  /* 0x000000cf003f7220 */ /* 0x000fe20000410000 */
[----:B------:R-:W-:Y:S01]  /*b490*/  MUFU.EX2 R190, R227 ;  /* 0x000000e300be7308 */ /* 0x000fe20000000800 */
[----:B--2---:R-:W-:Y:S01]  /*b4a0*/  FFMA.FTZ R161, R2, R13, R54 ;  /* 0x0000000d02a17223 */ /* 0x004fe20000010036 */
[----:B------:R-:W-:Y:S01]  /*b4b0*/  MOV R2, R143 ;  /* 0x0000008f00027202 */ /* 0x000fe20000000f00 */
[----:B------:R-:W-:Y:S01]  /*b4c0*/  FMUL.FTZ R13, R132, R165 ;  /* 0x000000a5840d7220 */ /* 0x000fe20000410000 */
[----:B------:R-:W-:Y:S01]  /*b4d0*/  F2FP.BF16.PACK_AB R143, R62, R169 ;  /* 0x000000a93e8f723e */ /* 0x000fe200000010ff */
[C---:B------:R-:W-:Y:S01]  /*b4e0*/  FMUL.FTZ R54, R133.reuse, R182 ;  /* 0x000000b685367220 */ /* 0x040fe20000410000 */
[----:B------:R-:W-:Y:S01]  /*b4f0*/  F2FP.BF16.PACK_AB R142, R2, R181 ;  /* 0x000000b5028e723e */ /* 0x000fe200000010ff */
[--C-:B------:R-:W-:Y:S01]  /*b500*/  FFMA.FTZ R160, R218, c[0x0][0x2d0], -R208.reuse ;  /* 0x0000b400daa07a23 */ /* 0x100fe200000108d0 */
[----:B------:R-:W-:Y:S01]  /*b510*/  MOV R165, R14 ;  /* 0x0000000e00a57202 */ /* 0x000fe20000000f00 */
[----:B------:R-:W-:Y:S01]  /*b520*/  FFMA.FTZ R214, R214, c[0x0][0x2d0], -R208 ;  /* 0x0000b400d6d67a23 */ /* 0x000fe200000108d0 */
[----:B------:R-:W-:Y:S01]  /*b530*/  MUFU.EX2 R227, R243 ;  /* 0x000000f300e37308 */ /* 0x000fe20000000800 */
[C---:B------:R-:W-:Y:S02]  /*b540*/  FMUL.FTZ R14, R0.reuse, R166 ;  /* 0x000000a6000e7220 */ /* 0x040fe40000410000 */
[-C--:B------:R-:W-:Y:S01]  /*b550*/  HMMA.16816.F32.BF16 R4, R140, R24.reuse, R4 ;  /* 0x000000188c04723c */ /* 0x080fe20000041804 */
[----:B------:R-:W-:Y:S02]  /*b560*/  IMAD.MOV.U32 R166, RZ, RZ, R56 ;  /* 0x000000ffffa67224 */ /* 0x000fe400078e0038 */
[----:B------:R-:W-:Y:S02]  /*b570*/  FMUL.FTZ R62, R0, R206 ;  /* 0x000000ce003e7220 */ /* 0x000fe40000410000 */
[C---:B------:R-:W-:Y:S02]  /*b580*/  FMUL.FTZ R70, R133.reuse, R70 ;  /* 0x0000004685467220 */ /* 0x040fe40000410000 */
[----:B------:R-:W-:Y:S01]  /*b590*/  MUFU.EX2 R182, R229 ;  /* 0x000000e500b67308 */ /* 0x000fe20000000800 */
[C---:B------:R-:W-:Y:S01]  /*b5a0*/  HMMA.16816.F32.BF16 R8, R144.reuse, R24, R8 ;  /* 0x000000189008723c */ /* 0x040fe20000041808 */
[C---:B------:R-:W-:Y:S03]  /*b5b0*/  FMUL.FTZ R71, R133.reuse, R71 ;  /* 0x0000004785477220 */ /* 0x040fe60000410000 */
[C---:B------:R-:W-:Y:S02]  /*b5c0*/  FMUL.FTZ R72, R132.reuse, R72 ;  /* 0x0000004884487220 */ /* 0x040fe40000410000 */
[C---:B------:R-:W-:Y:S02]  /*b5d0*/  FMUL.FTZ R73, R132.reuse, R73 ;  /* 0x0000004984497220 */ /* 0x040fe40000410000 */
[-C--:B------:R-:W-:Y:S01]  /*b5e0*/  HMMA.16816.F32.BF16 R12, R144, R26.reuse, R12 ;  /* 0x0000001a900c723c */ /* 0x080fe2000004180c */
[C---:B------:R-:W-:Y:S01]  /*b5f0*/  FMUL.FTZ R25, R132.reuse, R177 ;  /* 0x000000b184197220 */ /* 0x040fe20000410000 */
[----:B------:R-:W-:Y:S02]  /*b600*/  MUFU.EX2 R229, R173 ;  /* 0x000000ad00e57308 */ /* 0x000fe40000000800 */
[----:B------:R-:W-:Y:S02]  /*b610*/  IMAD.MOV.U32 R177, RZ, RZ, R57 ;  /* 0x000000ffffb17224 */ /* 0x000fe400078e0039 */
[----:B------:R-:W1:Y:S01]  /*b620*/  LDSM.16.MT88.4 R56, [R240+0x100] ;  /* 0x00010000f038783b */ /* 0x000e620000004200 */
[----:B------:R-:W-:Y:S01]  /*b630*/  FMUL.FTZ R24, R132, R176 ;  /* 0x000000b084187220 */ /* 0x000fe20000410000 */
[C---:B------:R-:W-:Y:S01]  /*b640*/  HMMA.16816.F32.BF16 R16, R140.reuse, R26, R16 ;  /* 0x0000001a8c10723c */ /* 0x040fe20000041810 */
[C---:B------:R-:W-:Y:S03]  /*b650*/  FMUL.FTZ R74, R0.reuse, R74 ;  /* 0x0000004a004a7220 */ /* 0x040fe60000410000 */
[----:B------:R-:W-:Y:S01]  /*b660*/  FMUL.FTZ R75, R0, R75 ;  /* 0x0000004b004b7220 */ /* 0x000fe20000410000 */
[----:B------:R2:W-:Y:S01]  /*b670*/  MUFU.EX2 R207, R167 ;  /* 0x000000a700cf7308 */ /* 0x0005e20000000800 */
[----:B------:R-:W-:Y:S02]  /*b680*/  FMUL.FTZ R76, R132, R76 ;  /* 0x0000004c844c7220 */ /* 0x000fe40000410000 */
[-C--:B------:R-:W-:Y:S01]  /*b690*/  HMMA.16816.F32.BF16 R20, R140, R40.reuse, R20 ;  /* 0x000000288c14723c */ /* 0x080fe20000041814 */
[C---:B------:R-:W-:Y:S03]  /*b6a0*/  FMUL.FTZ R26, R0.reuse, R178 ;  /* 0x000000b2001a7220 */ /* 0x040fe60000410000 */
[----:B------:R-:W-:Y:S01]  /*b6b0*/  FMUL.FTZ R27, R0, R179 ;  /* 0x000000b3001b7220 */ /* 0x000fe20000410000 */
[----:B------:R-:W-:Y:S01]  /*b6c0*/  MOV R179, R28 ;  /* 0x0000001c00b37202 */ /* 0x000fe20000000f00 */
[C---:B------:R-:W-:Y:S01]  /*b6d0*/  FMUL.FTZ R28, R132.reuse, R188 ;  /* 0x000000bc841c7220 */ /* 0x040fe20000410000 */
[----:B------:R-:W-:Y:S01]  /*b6e0*/  MUFU.EX2 R170, R177 ;  /* 0x000000b100aa7308 */ /* 0x000fe20000000800 */
[C---:B------:R-:W-:Y:S03]  /*b6f0*/  FMUL.FTZ R77, R132.reuse, R77 ;  /* 0x0000004d844d7220 */ /* 0x040fe60000410000 */
[C---:B------:R-:W-:Y:S01]  /*b700*/  HMMA.16816.F32.BF16 R24, R144.reuse, R40, R24 ;  /* 0x000000289018723c */ /* 0x040fe20000041818 */
[----:B------:R-:W-:Y:S02]  /*b710*/  IMAD.MOV.U32 R188, RZ, RZ, R29 ;  /* 0x000000ffffbc7224 */ /* 0x000fe400078e001d */
[----:B------:R-:W-:Y:S01]  /*b720*/  FMUL.FTZ R29, R132, R189 ;  /* 0x000000bd841d7220 */ /* 0x000fe20000410000 */
[----:B------:R-:W-:Y:S01]  /*b730*/  MOV R189, R46 ;  /* 0x0000002e00bd7202 */ /* 0x000fe20000000f00 */
[----:B------:R-:W-:Y:S01]  /*b740*/  FMUL.FTZ R46, R0, R198 ;  /* 0x000000c6002e7220 */ /* 0x000fe20000410000 */
[----:B------:R-:W-:Y:S01]  /*b750*/  MOV R198, R2 ;  /* 0x0000000200c67202 */ /* 0x000fe20000000f00 */
[----:B------:R-:W-:Y:S01]  /*b760*/  FFMA.FTZ R2, R222, c[0x0][0x2d0], -R208 ;  /* 0x0000b400de027a23 */ /* 0x000fe200000108d0 */
[----:B------:R-:W-:Y:S01]  /*b770*/  MOV R191, R189 ;  /* 0x000000bd00bf7202 */ /* 0x000fe20000000f00 */
[C---:B------:R-:W-:Y:S01]  /*b780*/  FMUL.FTZ R40, R132.reuse, R192 ;  /* 0x000000c084287220 */ /* 0x040fe20000410000 */
[-C--:B------:R-:W-:Y:S01]  /*b790*/  HMMA.16816.F32.BF16 R28, R144, R42.reuse, R28 ;  /* 0x0000002a901c723c */ /* 0x080fe2000004181c */
[----:B------:R-:W-:Y:S01]  /*b7a0*/  MUFU.EX2 R169, R2 ;  /* 0x0000000200a97308 */ /* 0x000fe20000000800 */
[----:B------:R-:W-:Y:S01]  /*b7b0*/  IMAD.MOV.U32 R176, RZ, RZ, R35 ;  /* 0x000000ffffb07224 */ /* 0x000fe200078e0023 */
[----:B--2---:R-:W-:Y:S01]  /*b7c0*/  MOV R167, R172 ;  /* 0x000000ac00a77202 */ /* 0x004fe20000000f00 */
[C---:B------:R-:W-:Y:S01]  /*b7d0*/  FMUL.FTZ R35, R133.reuse, R163 ;  /* 0x000000a385237220 */ /* 0x040fe20000410000 */
[----:B------:R-:W-:Y:S01]  /*b7e0*/  MOV R163, R179 ;  /* 0x000000b300a37202 */ /* 0x000fe20000000f00 */
[----:B------:R-:W-:Y:S01]  /*b7f0*/  FMUL.FTZ R41, R132, R193 ;  /* 0x000000c184297220 */ /* 0x000fe20000410000 */
[----:B------:R-:W-:Y:S01]  /*b800*/  MOV R204, R198 ;  /* 0x000000c600cc7202 */ /* 0x000fe20000000f00 */
[C---:B------:R-:W-:Y:S01]  /*b810*/  FMUL.FTZ R78, R0.reuse, R78 ;  /* 0x0000004e004e7220 */ /* 0x040fe20000410000 */
[----:B------:R-:W-:Y:S02]  /*b820*/  MOV R198, R154 ;  /* 0x0000009a00c67202 */ /* 0x000fe40000000f00 */
[C---:B------:R-:W-:Y:S01]  /*b830*/  HMMA.16816.F32.BF16 R32, R140.reuse, R42, R32 ;  /* 0x0000002a8c20723c */ /* 0x040fe20000041820 */
[C---:B------:R-:W-:Y:S01]  /*b840*/  FMUL.FTZ R79, R0.reuse, R79 ;  /* 0x0000004f004f7220 */ /* 0x040fe20000410000 */
[----:B------:R-:W-:Y:S01]  /*b850*/  MUFU.EX2 R193, R230 ;  /* 0x000000e600c17308 */ /* 0x000fe20000000800 */
[C---:B------:R-:W-:Y:S01]  /*b860*/  FMUL.FTZ R82, R133.reuse, R82 ;  /* 0x0000005285527220 */ /* 0x040fe20000410000 */
[----:B------:R-:W-:Y:S01]  /*b870*/  MOV R205, R191 ;  /* 0x000000bf00cd7202 */ /* 0x000fe20000000f00 */
[C---:B------:R-:W-:Y:S01]  /*b880*/  FMUL.FTZ R83, R133.reuse, R83 ;  /* 0x0000005385537220 */ /* 0x040fe20000410000 */
[----:B------:R-:W-:Y:S01]  /*b890*/  MOV R191, R152 ;  /* 0x0000009800bf7202 */ /* 0x000fe20000000f00 */
[C---:B------:R-:W-:Y:S01]  /*b8a0*/  FMUL.FTZ R42, R0.reuse, R194 ;  /* 0x000000c2002a7220 */ /* 0x040fe20000410000 */
[-C--:B-1----:R-:W-:Y:S01]  /*b8b0*/  HMMA.16816.F32.BF16 R36, R140, R56.reuse, R36 ;  /* 0x000000388c24723c */ /* 0x082fe20000041824 */
[----:B------:R-:W-:Y:S03]  /*b8c0*/  FMUL.FTZ R43, R0, R195 ;  /* 0x000000c3002b7220 */ /* 0x000fe60000410000 */
[----:B------:R-:W-:Y:S01]  /*b8d0*/  MUFU.EX2 R230, R184 ;  /* 0x000000b800e67308 */ /* 0x000fe20000000800 */
[C---:B------:R-:W-:Y:S01]  /*b8e0*/  FMUL.FTZ R86, R133.reuse, R86 ;  /* 0x0000005685567220 */ /* 0x040fe20000410000 */
[----:B------:R-:W-:Y:S01]  /*b8f0*/  MOV R195, R165 ;  /* 0x000000a500c37202 */ /* 0x000fe20000000f00 */
[----:B------:R-:W-:Y:S01]  /*b900*/  IMAD.MOV.U32 R165, RZ, RZ, R168 ;  /* 0x000000ffffa57224 */ /* 0x000fe200078e00a8 */
[C---:B------:R-:W-:Y:S01]  /*b910*/  HMMA.16816.F32.BF16 R40, R144.reuse, R56, R40 ;  /* 0x000000389028723c */ /* 0x040fe20000041828 */
[----:B------:R-:W-:Y:S03]  /*b920*/  FMUL.FTZ R87, R133, R87 ;  /* 0x0000005785577220 */ /* 0x000fe60000410000 */
[C---:B------:R-:W-:Y:S01]  /*b930*/  FMUL.FTZ R88, R132.reuse, R88 ;  /* 0x0000005884587220 */ /* 0x040fe20000410000 */
[----:B------:R-:W-:Y:S01]  /*b940*/  MOV R168, R3 ;  /* 0x0000000300a87202 */ /* 0x000fe20000000f00 */
[--C-:B------:R-:W-:Y:S01]  /*b950*/  FFMA.FTZ R3, R221, c[0x0][0x2d0], -R208.reuse ;  /* 0x0000b400dd037a23 */ /* 0x100fe200000108d0 */
[----:B------:R1:W-:Y:S01]  /*b960*/  MUFU.EX2 R179, R136 ;  /* 0x0000008800b37308 */ /* 0x0003e20000000800 */
[-C--:B------:R-:W-:Y:S01]  /*b970*/  HMMA.16816.F32.BF16 R44, R144, R58.reuse, R44 ;  /* 0x0000003a902c723c */ /* 0x080fe2000004182c */
[C---:B------:R-:W-:Y:S03]  /*b980*/  FMUL.FTZ R56, R132.reuse, R200 ;  /* 0x000000c884387220 */ /* 0x040fe60000410000 */
[C---:B------:R-:W-:Y:S02]  /*b990*/  FMUL.FTZ R57, R132.reuse, R201 ;  /* 0x000000c984397220 */ /* 0x040fe40000410000 */
[----:B------:R-:W-:Y:S02]  /*b9a0*/  IMAD.MOV.U32 R201, RZ, RZ, R155 ;  /* 0x000000ffffc97224 */ /* 0x000fe400078e009b */
[C---:B------:R-:W-:Y:S01]  /*b9b0*/  HMMA.16816.F32.BF16 R48, R140.reuse, R58, R48 ;  /* 0x0000003a8c30723c */ /* 0x040fe20000041830 */
[----:B------:R-:W-:Y:S01]  /*b9c0*/  FMUL.FTZ R89, R132, R89 ;  /* 0x0000005984597220 */ /* 0x000fe20000410000 */
[----:B------:R2:W-:Y:S02]  /*b9d0*/  MUFU.EX2 R177, R235 ;  /* 0x000000eb00b17308 */ /* 0x0005e40000000800 */
[C---:B------:R-:W-:Y:S02]  /*b9e0*/  FMUL.FTZ R90, R0.reuse, R90 ;  /* 0x0000005a005a7220 */ /* 0x040fe40000410000 */
[C---:B------:R-:W-:Y:S02]  /*b9f0*/  FMUL.FTZ R91, R0.reuse, R91 ;  /* 0x0000005b005b7220 */ /* 0x040fe40000410000 */
[-C--:B------:R-:W-:Y:S01]  /*ba00*/  HMMA.16816.F32.BF16 R52, R140, R148.reuse, R52 ;  /* 0x000000948c34723c */ /* 0x080fe20000041834 */
[C---:B------:R-:W-:Y:S03]  /*ba10*/  FMUL.FTZ R58, R0.reuse, R202 ;  /* 0x000000ca003a7220 */ /* 0x040fe60000410000 */
[----:B------:R-:W-:Y:S01]  /*ba20*/  FMUL.FTZ R59, R0, R203 ;  /* 0x000000cb003b7220 */ /* 0x000fe20000410000 */
[----:B------:R-:W-:Y:S01]  /*ba30*/  MOV R203, R156 ;  /* 0x0000009c00cb7202 */ /* 0x000fe20000000f00 */
[C---:B------:R-:W-:Y:S01]  /*ba40*/  FMUL.FTZ R92, R132.reuse, R92 ;  /* 0x0000005c845c7220 */ /* 0x040fe20000410000 */
[----:B------:R-:W-:Y:S01]  /*ba50*/  MUFU.EX2 R178, R231 ;  /* 0x000000e700b27308 */ /* 0x000fe20000000800 */
[--C-:B-1----:R-:W-:Y:S03]  /*ba60*/  FFMA.FTZ R136, R219, c[0x0][0x2d0], -R208.reuse ;  /* 0x0000b400db887a23 */ /* 0x102fe600000108d0 */
[C---:B------:R-:W-:Y:S01]  /*ba70*/  HMMA.16816.F32.BF16 R56, R144.reuse, R148, R56 ;  /* 0x000000949038723c */ /* 0x040fe20000041838 */
[----:B------:R-:W-:Y:S02]  /*ba80*/  FMUL.FTZ R93, R132, R93 ;  /* 0x0000005d845d7220 */ /* 0x000fe40000410000 */
[C---:B------:R-:W-:Y:S02]  /*ba90*/  FMUL.FTZ R94, R0.reuse, R94 ;  /* 0x0000005e005e7220 */ /* 0x040fe40000410000 */
[----:B------:R-:W-:Y:S01]  /*baa0*/  FMUL.FTZ R95, R0, R95 ;  /* 0x0000005f005f7220 */ /* 0x000fe20000410000 */
[----:B------:R-:W-:Y:S01]  /*bab0*/  MUFU.EX2 R180, R180 ;  /* 0x000000b400b47308 */ /* 0x000fe20000000800 */
[C---:B------:R-:W-:Y:S01]  /*bac0*/  FMUL.FTZ R98, R133.reuse, R98 ;  /* 0x0000006285627220 */ /* 0x040fe20000410000 */
[-C--:B------:R-:W-:Y:S01]  /*bad0*/  HMMA.16816.F32.BF16 R60, R144, R150.reuse, R60 ;  /* 0x00000096903c723c */ /* 0x080fe2000004183c */
[C---:B------:R-:W-:Y:S03]  /*bae0*/  FMUL.FTZ R99, R133.reuse, R99 ;  /* 0x0000006385637220 */ /* 0x040fe60000410000 */
[C---:B------:R-:W-:Y:S01]  /*baf0*/  FMUL.FTZ R102, R133.reuse, R102 ;  /* 0x0000006685667220 */ /* 0x040fe20000410000 */
[----:B--2---:R-:W-:Y:S01]  /*bb00*/  MOV R235, R204 ;  /* 0x000000cc00eb7202 */ /* 0x004fe20000000f00 */
[C---:B------:R-:W-:Y:S02]  /*bb10*/  FMUL.FTZ R103, R133.reuse, R103 ;  /* 0x0000006785677220 */ /* 0x040fe40000410000 */
[C---:B------:R-:W-:Y:S01]  /*bb20*/  HMMA.16816.F32.BF16 R64, R140.reuse, R150, R64 ;  /* 0x000000968c40723c */ /* 0x040fe20000041840 */
[----:B------:R-:W1:Y:S01]  /*bb30*/  LDSM.16.MT88.4 R148, [R237+0x2100] ;  /* 0x00210000ed94783b */ /* 0x000e620000004200 */
[----:B------:R-:W-:Y:S02]  /*bb40*/  MUFU.EX2 R204, R160 ;  /* 0x000000a000cc7308 */ /* 0x000fe40000000800 */
[C---:B------:R-:W-:Y:S02]  /*bb50*/  FMUL.FTZ R104, R132.reuse, R104 ;  /* 0x0000006884687220 */ /* 0x040fe40000410000 */
[----:B------:R-:W-:Y:S02]  /*bb60*/  FMUL.FTZ R105, R132, R105 ;  /* 0x0000006984697220 */ /* 0x000fe40000410000 */
[C---:B------:R-:W-:Y:S04]  /*bb70*/  FMUL.FTZ R106, R0.reuse, R106 ;  /* 0x0000006a006a7220 */ /* 0x040fe80000410000 */
[----:B------:R-:W-:Y:S01]  /*bb80*/  FMUL.FTZ R107, R0, R107 ;  /* 0x0000006b006b7220 */ /* 0x000fe20000410000 */
        /* <DEDUP_REMOVED lines=8> */
[--C-:B------:R-:W-:Y:S02]  /*bc10*/  FFMA.FTZ R2, R225, c[0x0][0x2d0], -R208.reuse ;  /* 0x0000b400e1027a23 */ /* 0x100fe400000108d0 */
[----:B------:R-:W-:Y:S02]  /*bc20*/  FFMA.FTZ R225, R215, c[0x0][0x2d0], -R208 ;  /* 0x0000b400d7e17a23 */ /* 0x000fe400000108d0 */
[C---:B------:R-:W-:Y:S02]  /*bc30*/  FMUL.FTZ R120, R132.reuse, R120 ;  /* 0x0000007884787220 */ /* 0x040fe40000410000 */
[----:B------:R-:W-:Y:S01]  /*bc40*/  FMUL.FTZ R121, R132, R121 ;  /* 0x0000007984797220 */ /* 0x000fe20000410000 */
[----:B------:R-:W-:Y:S01]  /*bc50*/  MUFU.EX2 R201, R201 ;  /* 0x000000c900c97308 */ /* 0x000fe20000000800 */
[C---:B------:R-:W-:Y:S02]  /*bc60*/  FMUL.FTZ R122, R0.reuse, R122 ;  /* 0x0000007a007a7220 */ /* 0x040fe40000410000 */
[----:B------:R-:W-:Y:S02]  /*bc70*/  FMUL.FTZ R123, R0, R123 ;  /* 0x0000007b007b7220 */ /* 0x000fe40000410000 */
[C---:B------:R-:W-:Y:S02]  /*bc80*/  FMUL.FTZ R124, R132.reuse, R124 ;  /* 0x0000007c847c7220 */ /* 0x040fe40000410000 */
[----:B------:R-:W-:Y:S01]  /*bc90*/  FMUL.FTZ R125, R132, R125 ;  /* 0x0000007d847d7220 */ /* 0x000fe20000410000 */
[-C--:B-1----:R-:W-:Y:S01]  /*bca0*/  HMMA.16816.F32.BF16 R68, R140, R148.reuse, R68 ;  /* 0x000000948c44723c */ /* 0x082fe20000041844 */
[C---:B------:R-:W-:Y:S01]  /*bcb0*/  FMUL.FTZ R126, R0.reuse, R126 ;  /* 0x0000007e007e7220 */ /* 0x040fe20000410000 */
[----:B------:R-:W-:Y:S01]  /*bcc0*/  MUFU.EX2 R205, R205 ;  /* 0x000000cd00cd7308 */ /* 0x000fe20000000800 */
[----:B------:R-:W-:Y:S02]  /*bcd0*/  FMUL.FTZ R127, R0, R127 ;  /* 0x0000007f007f7220 */ /* 0x000fe40000410000 */
[----:B------:R-:W-:Y:S02]  /*bce0*/  IMAD.MOV.U32 R162, RZ, RZ, R188 ;  /* 0x000000ffffa27224 */ /* 0x000fe400078e00bc */
[----:B------:R-:W-:Y:S01]  /*bcf0*/  IMAD.MOV.U32 R194, RZ, RZ, R176 ;  /* 0x000000ffffc27224 */ /* 0x000fe200078e00b0 */
[C---:B------:R-:W-:Y:S01]  /*bd00*/  HMMA.16816.F32.BF16 R72, R144.reuse, R148, R72 ;  /* 0x000000949048723c */ /* 0x040fe20000041848 */
[----:B------:R-:W-:Y:S03]  /*bd10*/  IMAD.MOV.U32 R197, RZ, RZ, R164 ;  /* 0x000000ffffc57224 */ /* 0x000fe600078e00a4 */
[----:B------:R-:W-:Y:S01]  /*bd20*/  FFMA.FTZ R164, R217, c[0x0][0x2d0], -R208 ;  /* 0x0000b400d9a47a23 */ /* 0x000fe200000108d0 */
[----:B------:R1:W-:Y:S01]  /*bd30*/  MUFU.EX2 R176, R226 ;  /* 0x000000e200b07308 */ /* 0x0003e20000000800 */
[----:B------:R-:W-:Y:S01]  /*bd40*/  IMAD.MOV.U32 R206, RZ, RZ, R163 ;  /* 0x000000ffffce7224 */ /* 0x000fe200078e00a3 */
[----:B------:R-:W-:Y:S01]  /*bd50*/  MOV R163, R157 ;  /* 0x0000009d00a37202 */ /* 0x000fe20000000f00 */
[-C--:B------:R-:W-:Y:S01]  /*bd60*/  HMMA.16816.F32.BF16 R76, R144, R150.reuse, R76 ;  /* 0x00000096904c723c */ /* 0x080fe2000004184c */
[----:B------:R-:W-:Y:S03]  /*bd70*/  MOV R202, R162 ;  /* 0x000000a200ca7202 */ /* 0x000fe60000000f00 */
[----:B------:R-:W-:Y:S02]  /*bd80*/  IMAD.MOV.U32 R162, RZ, RZ, R158 ;  /* 0x000000ffffa27224 */ /* 0x000fe400078e009e */
[----:B------:R-:W-:Y:S01]  /*bd90*/  IMAD.MOV.U32 R199, RZ, RZ, R181 ;  /* 0x000000ffffc77224 */ /* 0x000fe200078e00b5 */
[----:B------:R-:W-:Y:S01]  /*bda0*/  MUFU.EX2 R172, R164 ;  /* 0x000000a400ac7308 */ /* 0x000fe20000000800 */
[C---:B------:R-:W-:Y:S01]  /*bdb0*/  HMMA.16816.F32.BF16 R80, R140.reuse, R150, R80 ;  /* 0x000000968c50723c */ /* 0x040fe20000041850 */
[----:B------:R-:W2:Y:S03]  /*bdc0*/  LDSM.16.MT88.4 R148, [R238+0x2100] ;  /* 0x00210000ee94783b */ /* 0x000ea60000004200 */
[C---:B------:R-:W-:Y:S01]  /*bdd0*/  FMUL.FTZ R118, R133.reuse, R118 ;  /* 0x0000007685767220 */ /* 0x040fe20000410000 */
[----:B------:R-:W-:Y:S01]  /*bde0*/  MOV R200, R199 ;  /* 0x000000c700c87202 */ /* 0x000fe20000000f00 */
[C---:B------:R-:W-:Y:S01]  /*bdf0*/  FMUL.FTZ R119, R133.reuse, R119 ;  /* 0x0000007785777220 */ /* 0x040fe20000410000 */
[----:B------:R-:W-:Y:S01]  /*be00*/  MOV R199, R195 ;  /* 0x000000c300c77202 */ /* 0x000fe20000000f00 */
[C---:B------:R-:W-:Y:S01]  /*be10*/  FMUL.FTZ R130, R133.reuse, R130 ;  /* 0x0000008285827220 */ /* 0x040fe20000410000 */
[----:B------:R2:W-:Y:S03]  /*be20*/  MUFU.EX2 R181, R2 ;  /* 0x0000000200b57308 */ /* 0x0005e60000000800 */
[----:B------:R-:W-:Y:S01]  /*be30*/  MOV R195, R194 ;  /* 0x000000c200c37202 */ /* 0x000fe20000000f00 */
[----:B-1----:R-:W-:Y:S01]  /*be40*/  FFMA.FTZ R226, R216, c[0x0][0x2d0], -R208 ;  /* 0x0000b400d8e27a23 */ /* 0x002fe200000108d0 */
[----:B------:R-:W-:Y:S01]  /*be50*/  MOV R194, R159 ;  /* 0x0000009f00c27202 */ /* 0x000fe20000000f00 */
[----:B------:R-:W-:Y:S01]  /*be60*/  LDSM.16.MT88.4 R216, [R238+0x3900] ;  /* 0x00390000eed8783b */ /* 0x000fe20000004200 */
[----:B------:R-:W-:Y:S02]  /*be70*/  IMAD.MOV.U32 R231, RZ, RZ, R200 ;  /* 0x000000ffffe77224 */ /* 0x000fe400078e00c8 */
[----:B------:R-:W-:Y:S01]  /*be80*/  FMUL.FTZ R131, R133, R131 ;  /* 0x0000008385837220 */ /* 0x000fe20000410000 */
[----:B------:R-:W-:Y:S04]  /*be90*/  MUFU.EX2 R188, R228 ;  /* 0x000000e400bc7308 */ /* 0x000fe80000000800 */
[----:B------:R-:W-:Y:S06]  /*bea0*/  LDSM.16.MT88.4 R156, [R240+0x900] ;  /* 0x00090000f09c783b */ /* 0x000fec0000004200 */
[----:B------:R1:W-:Y:S01]  /*beb0*/  MUFU.EX2 R228, R244 ;  /* 0x000000f400e47308 */ /* 0x0003e20000000800 */
[--C-:B--2---:R-:W-:Y:S09]  /*bec0*/  FFMA.FTZ R2, R224, c[0x0][0x2d0], -R208.reuse ;  /* 0x0000b400e0027a23 */ /* 0x104ff200000108d0 */
[----:B------:R2:W-:Y:S01]  /*bed0*/  MUFU.EX2 R224, R242 ;  /* 0x000000f200e07308 */ /* 0x0005e20000000800 */
[-C--:B------:R-:W-:Y:S08]  /*bee0*/  HMMA.16816.F32.BF16 R84, R140, R148.reuse, R84 ;  /* 0x000000948c54723c */ /* 0x080ff00000041854 */
[C---:B------:R-:W-:Y:S01]  /*bef0*/  HMMA.16816.F32.BF16 R88, R144.reuse, R148, R88 ;  /* 0x000000949058723c */ /* 0x040fe20000041858 */
[----:B------:R3:W-:Y:S01]  /*bf00*/  MUFU.EX2 R192, R2 ;  /* 0x0000000200c07308 */ /* 0x0007e20000000800 */
[----:B-1----:R1:W5:Y:S06]  /*bf10*/  LDL.LU R244, [R1+0xa0] ;  /* 0x0000a00001f47983 */ /* 0x00236c0000300800 */
[-C--:B------:R-:W-:Y:S01]  /*bf20*/  HMMA.16816.F32.BF16 R92, R144, R150.reuse, R92 ;  /* 0x00000096905c723c */ /* 0x080fe2000004185c */
[----:B------:R1:W5:Y:S02]  /*bf30*/  LDL.LU R243, [R1+0x9c] ;  /* 0x00009c0001f37983 */ /* 0x0003640000300800 */
[----:B------:R-:W-:Y:S02]  /*bf40*/  MUFU.EX2 R200, R136 ;  /* 0x0000008800c87308 */ /* 0x000fe40000000800 */
[----:B--2---:R1:W5:Y:S03]  /*bf50*/  LDL.LU R242, [R1+0x98] ;  /* 0x0000980001f27983 */ /* 0x0043660000300800 */
[C---:B------:R-:W-:Y:S01]  /*bf60*/  HMMA.16816.F32.BF16 R96, R140.reuse, R150, R96 ;  /* 0x000000968c60723c */ /* 0x040fe20000041860 */
[----:B------:R-:W2:Y:S04]  /*bf70*/  LDSM.16.MT88.4 R148, [R240+0x2100] ;  /* 0x00210000f094783b */ /* 0x000ea80000004200 */
[----:B------:R1:W1:Y:S01]  /*bf80*/  MUFU.EX2 R136, R241 ;  /* 0x000000f100887308 */ /* 0x0002620000000800 */
[----:B---3--:R-:W-:Y:S02]  /*bf90*/  FFMA.FTZ R2, R223, c[0x0][0x2d0], -R208 ;  /* 0x0000b400df027a23 */ /* 0x008fe400000108d0 */
[----:B------:R-:W-:Y:S04]  /*bfa0*/  FFMA.FTZ R133, R133, R187, R211 ;  /* 0x000000bb85857223 */ /* 0x000fe800000100d3 */
[----:B------:R-:W-:Y:S03]  /*bfb0*/  IMAD.MOV.U32 R187, RZ, RZ, R163 ;  /* 0x000000ffffbb7224 */ /* 0x000fe600078e00a3 */
[----:B------:R3:W2:Y:S01]  /*bfc0*/  MUFU.EX2 R189, R2 ;  /* 0x0000000200bd7308 */ /* 0x0006a20000000800 */
[----:B----4-:R-:W-:Y:S01]  /*bfd0*/  FFMA.FTZ R132, R132, R186, R210 ;  /* 0x000000ba84847223 */ /* 0x010fe200000100d2 */
[----:B------:R-:W-:Y:S01]  /*bfe0*/  MOV R186, R162 ;  /* 0x000000a200ba7202 */ /* 0x000fe20000000f00 */
[----:B------:R-:W-:Y:S02]  /*bff0*/  FFMA.FTZ R208, R135, c[0x0][0x2d0], -R208 ;  /* 0x0000b40087d07a23 */ /* 0x000fe400000108d0 */
[----:B------:R-:W-:Y:S02]  /*c000*/  FADD.FTZ R135, R213, R133 ;  /* 0x00000085d5877221 */ /* 0x000fe40000010000 */
[----:B------:R-:W-:Y:S03]  /*c010*/  FADD.FTZ R133, R212, R132 ;  /* 0x00000084d4857221 */ /* 0x000fe60000010000 */
[----:B------:R-:W-:Y:S01]  /*c020*/  MUFU.EX2 R194, R194 ;  /* 0x000000c200c27308 */ /* 0x000fe20000000800 */
[----:B-1----:R1:W5:Y:S01]  /*c030*/  LDL.LU R241, [R1+0x94] ;  /* 0x0000940001f17983 */ /* 0x0023620000300800 */
[----:B------:R-:W-:Y:S08]  /*c040*/  F2FP.BF16.PACK_AB R210, R136, R224 ;  /* 0x000000e088d2723e */ /* 0x000ff000000010ff */
[----:B------:R-:W-:Y:S01]  /*c050*/  MUFU.EX2 R202, R202 ;  /* 0x000000ca00ca7308 */ /* 0x000fe20000000800 */
[----:B---3--:R-:W-:Y:S02]  /*c060*/  FFMA.FTZ R2, R0, R175, R209 ;  /* 0x000000af00027223 */ /* 0x008fe400000100d1 */
[----:B------:R-:W-:Y:S01]  /*c070*/  FADD.FTZ R0, R220, R161 ;  /* 0x000000a1dc007221 */ /* 0x000fe20000010000 */
[-C--:B--2---:R-:W-:Y:S01]  /*c080*/  HMMA.16816.F32.BF16 R100, R140, R148.reuse, R100 ;  /* 0x000000948c64723c */ /* 0x084fe20000041864 */
[----:B------:R-:W-:Y:S01]  /*c090*/  LDSM.16.MT88.4 R160, [R238+0x1100] ;  /* 0x00110000eea0783b */ /* 0x000fe20000004200 */
[----:B------:R-:W-:Y:S04]  /*c0a0*/  IMAD.MOV.U32 R175, RZ, RZ, R174 ;  /* 0x000000ffffaf7224 */ /* 0x000fe800078e00ae */
[----:B------:R-:W-:Y:S01]  /*c0b0*/  MUFU.EX2 R206, R206 ;  /* 0x000000ce00ce7308 */ /* 0x000fe20000000800 */
[----:B------:R-:W-:Y:S02]  /*c0c0*/  IMAD.MOV.U32 R174, RZ, RZ, R197 ;  /* 0x000000ffffae7224 */ /* 0x000fe400078e00c5 */
[----:B------:R-:W-:Y:S03]  /*c0d0*/  IMAD.MOV.U32 R197, RZ, RZ, R153 ;  /* 0x000000ffffc57224 */ /* 0x000fe600078e0099 */
[----:B------:R-:W-:Y:S01]  /*c0e0*/  MOV R232, R175 ;  /* 0x000000af00e87202 */ /* 0x000fe20000000f00 */
[C---:B------:R-:W-:Y:S01]  /*c0f0*/  HMMA.16816.F32.BF16 R104, R144.reuse, R148, R104 ;  /* 0x000000949068723c */ /* 0x040fe20000041868 */
[----:B------:R-:W-:Y:S01]  /*c100*/  LDSM.16.MT88.4 R152, [R238+0x900] ;  /* 0x00090000ee98783b */ /* 0x000fe20000004200 */
[----:B------:R-:W-:Y:S01]  /*c110*/  MOV R175, R196 ;  /* 0x000000c400af7202 */ /* 0x000fe20000000f00 */
[----:B------:R-:W-:Y:S01]  /*c120*/  FADD.FTZ R2, R234, R2 ;  /* 0x00000002ea027221 */ /* 0x000fe20000010000 */
[----:B------:R-:W-:Y:S01]  /*c130*/  MUFU.EX2 R197, R197 ;  /* 0x000000c500c57308 */ /* 0x000fe20000000800 */
[----:B------:R-:W-:Y:S03]  /*c140*/  FADD.FTZ R0, R231, R0 ;  /* 0x00000000e7007221 */ /* 0x000fe60000010000 */
[-C--:B------:R-:W-:Y:S01]  /*c150*/  HMMA.16816.F32.BF16 R108, R144, R150.reuse, R108 ;  /* 0x00000096906c723c */ /* 0x080fe2000004186c */
[----:B------:R-:W-:Y:S03]  /*c160*/  LDSM.16.MT88.4 R220, [R240+0x3900] ;  /* 0x00390000f0dc783b */ /* 0x000fe60000004200 */
[----:B------:R-:W-:Y:S04]  /*c170*/  FADD.FTZ R132, R232, R135 ;  /* 0x00000087e8847221 */ /* 0x000fe80000010000 */
[C---:B------:R-:W-:Y:S01]  /*c180*/  HMMA.16816.F32.BF16 R112, R140.reuse, R150, R112 ;  /* 0x000000968c70723c */ /* 0x040fe20000041870 */
[----:B------:R-:W2:Y:S01]  /*c190*/  LDSM.16.MT88.4 R148, [R239+0x2100] ;  /* 0x00210000ef94783b */ /* 0x000ea20000004200 */
[----:B------:R-:W-:Y:S10]  /*c1a0*/  MUFU.EX2 R234, R174 ;  /* 0x000000ae00ea7308 */ /* 0x000ff40000000800 */
[----:B------:R-:W-:Y:S10]  /*c1b0*/  MUFU.EX2 R231, R185 ;  /* 0x000000b900e77308 */ /* 0x000ff40000000800 */
[----:B------:R3:W-:Y:S10]  /*c1c0*/  MUFU.EX2 R135, R214 ;  /* 0x000000d600877308 */ /* 0x0007f40000000800 */
[----:B------:R-:W-:Y:S01]  /*c1d0*/  MUFU.EX2 R195, R195 ;  /* 0x000000c300c37308 */ /* 0x000fe20000000800 */
[-C--:B--2---:R-:W-:Y:S09]  /*c1e0*/  HMMA.16816.F32.BF16 R116, R140, R148.reuse, R116 ;  /* 0x000000948c74723c */ /* 0x084ff20000041874 */
[----:B------:R-:W-:Y:S01]  /*c1f0*/  MUFU.EX2 R199, R199 ;  /* 0x000000c700c77308 */ /* 0x000fe20000000800 */
[----:B---3--:R-:W-:Y:S01]  /*c200*/  LDSM.16.MT88.4 R212, [R237+0x3900] ;  /* 0x00390000edd4783b */ /* 0x008fe20000004200 */
[C---:B------:R-:W-:Y:S08]  /*c210*/  HMMA.16816.F32.BF16 R120, R144.reuse, R148, R120 ;  /* 0x000000949078723c */ /* 0x040ff00000041878 */
[----:B------:R2:W-:Y:S01]  /*c220*/  MUFU.EX2 R196, R3 ;  /* 0x0000000300c47308 */ /* 0x0005e20000000800 */
[----:B------:R-:W-:Y:S01]  /*c230*/  F2FP.BF16.PACK_AB R148, R179, R176 ;  /* 0x000000b0b394723e */ /* 0x000fe200000010ff */
[-C--:B------:R-:W-:Y:S01]  /*c240*/  HMMA.16816.F32.BF16 R124, R144, R150.reuse, R124 ;  /* 0x00000096907c723c */ /* 0x080fe2000004187c */
[----:B------:R-:W3:Y:S01]  /*c250*/  LDSM.16.MT88.4 R144, [R237+0x900] ;  /* 0x00090000ed90783b */ /* 0x000ee20000004200 */
[----:B------:R-:W-:Y:S06]  /*c260*/  F2FP.BF16.PACK_AB R149, R181, R169 ;  /* 0x000000a9b595723e */ /* 0x000fec00000010ff */
[----:B------:R-:W-:Y:S01]  /*c270*/  MUFU.EX2 R203, R203 ;  /* 0x000000cb00cb7308 */ /* 0x000fe20000000800 */
[----:B------:R-:W-:Y:S07]  /*c280*/  HMMA.16816.F32.BF16 R128, R140, R150, R128 ;  /* 0x000000968c80723c */ /* 0x000fee0000041880 */
[----:B------:R-:W-:Y:S02]  /*c290*/  F2FP.BF16.PACK_AB R140, R177, R170 ;  /* 0x000000aab18c723e */ /* 0x000fe400000010ff */
[----:B------:R-:W-:Y:S03]  /*c2a0*/  MUFU.EX2 R225, R225 ;  /* 0x000000e100e17308 */ /* 0x000fe60000000800 */
[----:B------:R-:W-:Y:S02]  /*c2b0*/  F2FP.BF16.PACK_AB R141, R178, R171 ;  /* 0x000000abb28d723e */ /* 0x000fe400000010ff */
[----:B------:R-:W-:Y:S01]  /*c2c0*/  F2FP.BF16.PACK_AB R142, R183, R180 ;  /* 0x000000b4b78e723e */ /* 0x000fe200000010ff */
[----:B--2---:R-:W-:Y:S01]  /*c2d0*/  FADD.FTZ R3, R175, R133 ;  /* 0x00000085af037221 */ /* 0x004fe20000010000 */
[----:B------:R-:W-:Y:S01]  /*c2e0*/  F2FP.BF16.PACK_AB R143, R182, R193 ;  /* 0x000000c1b68f723e */ /* 0x000fe200000010ff */
[----:B------:R-:W-:Y:S01]  /*c2f0*/  IMAD.MOV.U32 R175, RZ, RZ, R168 ;  /* 0x000000ffffaf7224 */ /* 0x000fe200078e00a8 */
[----:B------:R-:W-:Y:S01]  /*c300*/  F2FP.BF16.PACK_AB R150, R188, R190 ;  /* 0x000000bebc96723e */ /* 0x000fe200000010ff */
[----:B------:R-:W-:Y:S01]  /*c310*/  FADD.FTZ R168, R233, R2 ;  /* 0x00000002e9a87221 */ /* 0x000fe20000010000 */
[----:B------:R-:W-:Y:S01]  /*c320*/  MUFU.EX2 R133, R167 ;  /* 0x000000a700857308 */ /* 0x000fe20000000800 */
[----:B------:R-:W-:Y:S01]  /*c330*/  F2FP.BF16.PACK_AB R151, R189, R192 ;  /* 0x000000c0bd97723e */ /* 0x000fe200000010ff */
[----:B------:R-:W-:Y:S02]  /*c340*/  FADD.FTZ R2, R235, R0 ;  /* 0x00000000eb027221 */ /* 0x000fe40000010000 */
[----:B------:R-:W-:Y:S02]  /*c350*/  FADD.FTZ R0, R187, R132 ;  /* 0x00000084bb007221 */ /* 0x000fe40000010000 */
[----:B------:R-:W-:Y:S02]  /*c360*/  FADD.FTZ R132, R186, R3 ;  /* 0x00000003ba847221 */ /* 0x000fe40000010000 */
[----:B------:R-:W-:Y:S01]  /*c370*/  LDSM.16.MT88.4 R184, [R239+0x1900] ;  /* 0x00190000efb8783b */ /* 0x000fe20000004200 */
[----:B------:R-:W-:Y:S01]  /*c380*/  FADD.FTZ R3, R236, R168 ;  /* 0x000000a8ec037221 */ /* 0x000fe20000010000 */
[----:B------:R-:W-:Y:S01]  /*c390*/  MUFU.EX2 R235, R166 ;  /* 0x000000a600eb7308 */ /* 0x000fe20000000800 */
[----:B------:R-:W-:Y:S02]  /*c3a0*/  FADD.FTZ R132, R176, R132 ;  /* 0x00000084b0847221 */ /* 0x000fe40000010000 */
[----:B------:R-:W-:Y:S01]  /*c3b0*/  FADD.FTZ R3, R169, R3 ;  /* 0x00000003a9037221 */ /* 0x000fe20000010000 */
[-C--:B---3--:R-:W-:Y:S02]  /*c3c0*/  HMMA.16816.F32.BF16 R4, R140, R144.reuse, R4 ;  /* 0x000000908c04723c */ /* 0x088fe40000041804 */
[----:B------:R1:W5:Y:S01]  /*c3d0*/  LDL.LU R236, [R1+0x90] ;  /* 0x0000900001ec7983 */ /* 0x0003620000300800 */
[----:B------:R-:W-:Y:S02]  /*c3e0*/  FADD.FTZ R132, R179, R132 ;  /* 0x00000084b3847221 */ /* 0x000fe40000010000 */
[----:B------:R-:W-:Y:S01]  /*c3f0*/  FADD.FTZ R2, R170, R2 ;  /* 0x00000002aa027221 */ /* 0x000fe20000010000 */
[----:B------:R2:W-:Y:S01]  /*c400*/  MUFU.EX2 R233, R165 ;  /* 0x000000a500e97308 */ /* 0x0005e20000000800 */
[----:B------:R-:W-:Y:S01]  /*c410*/  FADD.FTZ R0, R171, R0 ;  /* 0x00000000ab007221 */ /* 0x000fe20000010000 */
[C---:B------:R-:W-:Y:S01]  /*c420*/  HMMA.16816.F32.BF16 R8, R148.reuse, R144, R8 ;  /* 0x000000909408723c */ /* 0x040fe20000041808 */
[----:B------:R-:W-:Y:S03]  /*c430*/  FADD.FTZ R2, R177, R2 ;  /* 0x00000002b1027221 */ /* 0x000fe60000010000 */
[----:B------:R-:W-:Y:S04]  /*c440*/  FADD.FTZ R0, R178, R0 ;  /* 0x00000000b2007221 */ /* 0x000fe80000010000 */
[----:B------:R-:W-:Y:S01]  /*c450*/  MUFU.EX2 R232, R175 ;  /* 0x000000af00e87308 */ /* 0x000fe20000000800 */
[-C--:B------:R-:W-:Y:S08]  /*c460*/  HMMA.16816.F32.BF16 R12, R148, R146.reuse, R12 ;  /* 0x00000092940c723c */ /* 0x080ff0000004180c */
[C---:B------:R-:W-:Y:S01]  /*c470*/  HMMA.16816.F32.BF16 R16, R140.reuse, R146, R16 ;  /* 0x000000928c10723c */ /* 0x040fe20000041810 */
[----:B------:R-:W3:Y:S01]  /*c480*/  LDSM.16.MT88.4 R144, [R239+0x900] ;  /* 0x00090000ef90783b */ /* 0x000ee20000004200 */
[----:B------:R-:W4:Y:S06]  /*c490*/  MUFU.EX2 R226, R226 ;  /* 0x000000e200e27308 */ /* 0x000f2c0000000800 */
[-C--:B------:R-:W-:Y:S01]  /*c4a0*/  HMMA.16816.F32.BF16 R20, R140, R152.reuse, R20 ;  /* 0x000000988c14723c */ /* 0x080fe20000041814 */
[----:B--2---:R-:W-:Y:S07]  /*c4b0*/  LDSM.16.MT88.4 R164, [R238+0x3100] ;  /* 0x00310000eea4783b */ /* 0x004fee0000004200 */
[C---:B------:R-:W-:Y:S08]  /*c4c0*/  HMMA.16816.F32.BF16 R24, R148.reuse, R152, R24 ;  /* 0x000000989418723c */ /* 0x040ff00000041818 */
[-C--:B------:R-:W-:Y:S01]  /*c4d0*/  HMMA.16816.F32.BF16 R28, R148, R154.reuse, R28 ;  /* 0x0000009a941c723c */ /* 0x080fe2000004181c */
[----:B----4-:R-:W-:Y:S07]  /*c4e0*/  F2FP.BF16.PACK_AB R209, R225, R226 ;  /* 0x000000e2e1d1723e */ /* 0x010fee00000010ff */
[C---:B------:R-:W-:Y:S01]  /*c4f0*/  HMMA.16816.F32.BF16 R32, R140.reuse, R154, R32 ;  /* 0x0000009a8c20723c */ /* 0x040fe20000041820 */
[----:B------:R-:W2:Y:S07]  /*c500*/  LDSM.16.MT88.4 R152, [R237+0x2900] ;  /* 0x00290000ed98783b */ /* 0x000eae0000004200 */
[-C--:B------:R-:W-:Y:S08]  /*c510*/  HMMA.16816.F32.BF16 R36, R140, R156.reuse, R36 ;  /* 0x0000009c8c24723c */ /* 0x080ff00000041824 */
[C---:B------:R-:W-:Y:S08]  /*c520*/  HMMA.16816.F32.BF16 R40, R148.reuse, R156, R40 ;  /* 0x0000009c9428723c */ /* 0x040ff00000041828 */
[-C--:B------:R-:W-:Y:S08]  /*c530*/  HMMA.16816.F32.BF16 R44, R148, R158.reuse, R44 ;  /* 0x0000009e942c723c */ /* 0x080ff0000004182c */
[C---:B------:R-:W-:Y:S01]  /*c540*/  HMMA.16816.F32.BF16 R48, R140.reuse, R158, R48 ;  /* 0x0000009e8c30723c */ /* 0x040fe20000041830 */
[----:B------:R-:W4:Y:S07]  /*c550*/  LDSM.16.MT88.4 R156, [R238+0x2900] ;  /* 0x00290000ee9c783b */ /* 0x000f2e0000004200 */
        /* <DEDUP_REMOVED lines=16> */
[C---:B------:R-:W-:Y:S07]  /*c660*/  HMMA.16816.F32.BF16 R104, R148.reuse, R144, R104 ;  /* 0x000000909468723c */ /* 0x040fee0000041868 */
[----:B------:R-:W-:Y:S01]  /*c670*/  F2FP.BF16.PACK_AB R144, R199, R195 ;  /* 0x000000c3c790723e */ /* 0x000fe200000010ff */
[-C--:B------:R-:W-:Y:S01]  /*c680*/  HMMA.16816.F32.BF16 R108, R148, R146.reuse, R108 ;  /* 0x00000092946c723c */ /* 0x080fe2000004186c */
[----:B------:R-:W-:Y:S07]  /*c690*/  F2FP.BF16.PACK_AB R145, R200, R196 ;  /* 0x000000c4c891723e */ /* 0x000fee00000010ff */
[C---:B------:R-:W-:Y:S07]  /*c6a0*/  HMMA.16816.F32.BF16 R112, R140.reuse, R146, R112 ;  /* 0x000000928c70723c */ /* 0x040fee0000041870 */
[----:B------:R-:W-:Y:S01]  /*c6b0*/  F2FP.BF16.PACK_AB R147, R172, R204 ;  /* 0x000000ccac93723e */ /* 0x000fe200000010ff */
[-C--:B--2---:R-:W-:Y:S01]  /*c6c0*/  HMMA.16816.F32.BF16 R116, R140, R152.reuse, R116 ;  /* 0x000000988c74723c */ /* 0x084fe20000041874 */
[----:B------:R-:W-:Y:S07]  /*c6d0*/  F2FP.BF16.PACK_AB R146, R207, R203 ;  /* 0x000000cbcf92723e */ /* 0x000fee00000010ff */
[C---:B------:R-:W-:Y:S08]  /*c6e0*/  HMMA.16816.F32.BF16 R120, R148.reuse, R152, R120 ;  /* 0x000000989478723c */ /* 0x040ff00000041878 */
        /* <DEDUP_REMOVED lines=8> */
[-C--:B----4-:R-:W-:Y:S08]  /*c770*/  HMMA.16816.F32.BF16 R4, R140, R156.reuse, R4 ;  /* 0x0000009c8c04723c */ /* 0x090ff00000041804 */
[C---:B------:R-:W-:Y:S08]  /*c780*/  HMMA.16816.F32.BF16 R8, R144.reuse, R156, R8 ;  /* 0x0000009c9008723c */ /* 0x040ff00000041808 */
[-C--:B------:R-:W-:Y:S08]  /*c790*/  HMMA.16816.F32.BF16 R12, R144, R158.reuse, R12 ;  /* 0x0000009e900c723c */ /* 0x080ff0000004180c */
[C---:B------:R-:W-:Y:S01]  /*c7a0*/  HMMA.16816.F32.BF16 R16, R140.reuse, R158, R16 ;  /* 0x0000009e8c10723c */ /* 0x040fe20000041810 */
[----:B------:R-:W4:Y:S07]  /*c7b0*/  LDSM.16.MT88.4 R156, [R237+0x3100] ;  /* 0x00310000ed9c783b */ /* 0x000f2e0000004200 */
[-C--:B------:R-:W-:Y:S08]  /*c7c0*/  HMMA.16816.F32.BF16 R20, R140, R160.reuse, R20 ;  /* 0x000000a08c14723c */ /* 0x080ff00000041814 */
        /* <DEDUP_REMOVED lines=28> */
[C---:B------:R-:W-:Y:S07]  /*c990*/  HMMA.16816.F32.BF16 R120, R144.reuse, R148, R120 ;  /* 0x000000949078723c */ /* 0x040fee0000041878 */
[----:B------:R-:W-:Y:S01]  /*c9a0*/  MOV R148, R133 ;  /* 0x0000008500947202 */ /* 0x000fe20000000f00 */
[-C--:B------:R-:W-:Y:S01]  /*c9b0*/  HMMA.16816.F32.BF16 R124, R144, R150.reuse, R124 ;  /* 0x00000096907c723c */ /* 0x080fe2000004187c */
[----:B------:R2:W4:Y:S03]  /*c9c0*/  MUFU.EX2 R133, R208 ;  /* 0x000000d000857308 */ /* 0x0005260000000800 */
[----:B------:R-:W-:Y:S02]  /*c9d0*/  MOV R149, R172 ;  /* 0x000000ac00957202 */ /* 0x000fe40000000f00 */
[----:B------:R-:W1:Y:S02]  /*c9e0*/  LDSM.16.MT88.4 R172, [R240+0x1900] ;  /* 0x00190000f0ac783b */ /* 0x000e640000004200 */
[----:B------:R-:W-:Y:S07]  /*c9f0*/  HMMA.16816.F32.BF16 R128, R140, R150, R128 ;  /* 0x000000968c80723c */ /* 0x000fee0000041880 */
[----:B------:R-:W-:Y:S02]  /*ca00*/  F2FP.BF16.PACK_AB R140, R235, R148 ;  /* 0x00000094eb8c723e */ /* 0x000fe400000010ff */
[----:B------:R-:W-:Y:S03]  /*ca10*/  F2FP.BF16.PACK_AB R141, R232, R233 ;  /* 0x000000e9e88d723e */ /* 0x000fe600000010ff */
[----:B------:R-:W-:Y:S02]  /*ca20*/  F2FP.BF16.PACK_AB R142, R231, R234 ;  /* 0x000000eae78e723e */ /* 0x000fe400000010ff */
[----:B------:R-:W-:Y:S02]  /*ca30*/  F2FP.BF16.PACK_AB R143, R229, R230 ;  /* 0x000000e6e58f723e */ /* 0x000fe400000010ff */
[----:B--2---:R-:W-:Y:S02]  /*ca40*/  F2FP.BF16.PACK_AB R208, R227, R228 ;  /* 0x000000e4e3d0723e */ /* 0x004fe400000010ff */
[----:B----4-:R-:W-:Y:S03]  /*ca50*/  F2FP.BF16.PACK_AB R211, R133, R135 ;  /* 0x0000008785d3723e */ /* 0x010fe600000010ff */
[-C--:B---3--:R-:W-:Y:S01]  /*ca60*/  HMMA.16816.F32.BF16 R144, R140, R152.reuse, R4 ;  /* 0x000000988c90723c */ /* 0x088fe20000041804 */
[----:B------:R-:W2:Y:S07]  /*ca70*/  LDSM.16.MT88.4 R4, [R239+0x3900] ;  /* 0x00390000ef04783b */ /* 0x000eae0000004200 */
[C---:B------:R-:W-:Y:S07]  /*ca80*/  HMMA.16816.F32.BF16 R156, R208.reuse, R152, R8 ;  /* 0x00000098d09c723c */ /* 0x040fee0000041808 */
[----:B------:R-:W-:Y:S01]  /*ca90*/  MOV R9, R191 ;  /* 0x000000bf00097202 */ /* 0x000fe20000000f00 */
[-C--:B------:R-:W-:Y:S01]  /*caa0*/  HMMA.16816.F32.BF16 R164, R208, R154.reuse, R12 ;  /* 0x0000009ad0a4723c */ /* 0x080fe2000004180c */
[----:B------:R-:W-:Y:S03]  /*cab0*/  IMAD.MOV.U32 R10, RZ, RZ, R189 ;  /* 0x000000ffff0a7224 */ /* 0x000fe600078e00bd */
[----:B------:R-:W-:Y:S01]  /*cac0*/  MOV R11, R190 ;  /* 0x000000be000b7202 */ /* 0x000fe20000000f00 */
[----:B------:R-:W-:Y:S02]  /*cad0*/  IMAD.MOV.U32 R8, RZ, RZ, R194 ;  /* 0x000000ffff087224 */ /* 0x000fe400078e00c2 */
[----:B------:R-:W-:Y:S01]  /*cae0*/  IMAD.MOV.U32 R15, RZ, RZ, R148 ;  /* 0x000000ffff0f7224 */ /* 0x000fe200078e0094 */
[----:B------:R-:W-:Y:S01]  /*caf0*/  MOV R14, R149 ;  /* 0x00000095000e7202 */ /* 0x000fe20000000f00 */
[----:B------:R-:W-:Y:S01]  /*cb00*/  IMAD.MOV.U32 R12, RZ, RZ, R206 ;  /* 0x000000ffff0c7224 */ /* 0x000fe200078e00ce */
[C---:B------:R-:W-:Y:S02]  /*cb10*/  HMMA.16816.F32.BF16 R148, R140.reuse, R154, R16 ;  /* 0x0000009a8c94723c */ /* 0x040fe40000041810 */
[----:B------:R-:W-:Y:S01]  /*cb20*/  MOV R13, R207 ;  /* 0x000000cf000d7202 */ /* 0x000fe20000000f00 */
[----:B------:R-:W-:Y:S01]  /*cb30*/  FADD.FTZ R11, R11, R132 ;  /* 0x000000840b0b7221 */ /* 0x000fe20000010000 */
[----:B------:R-:W-:Y:S03]  /*cb40*/  MOV R132, R139 ;  /* 0x0000008b00847202 */ /* 0x000fe60000000f00 */
[----:B------:R-:W-:Y:S01]  /*cb50*/  IMAD.MOV.U32 R17, RZ, RZ, R203 ;  /* 0x000000ffff117224 */ /* 0x000fe200078e00cb */
[-C--:B-1----:R-:W-:Y:S01]  /*cb60*/  HMMA.16816.F32.BF16 R152, R140, R160.reuse, R20 ;  /* 0x000000a08c98723c */ /* 0x082fe20000041814 */
[----:B------:R-:W-:Y:S03]  /*cb70*/  MOV R16, R202 ;  /* 0x000000ca00107202 */ /* 0x000fe60000000f00 */
[----:B------:R-:W-:Y:S02]  /*cb80*/  MOV R19, R205 ;  /* 0x000000cd00137202 */ /* 0x000fe40000000f00 */
[----:B------:R-:W-:Y:S01]  /*cb90*/  MOV R18, R204 ;  /* 0x000000cc00127202 */ /* 0x000fe20000000f00 */
[----:B------:R-:W-:Y:S01]  /*cba0*/  IMAD.MOV.U32 R22, RZ, RZ, R200 ;  /* 0x000000ffff167224 */ /* 0x000fe200078e00c8 */
[C---:B------:R-:W-:Y:S01]  /*cbb0*/  HMMA.16816.F32.BF16 R176, R208.reuse, R160, R24 ;  /* 0x000000a0d0b0723c */ /* 0x040fe20000041818 */
[----:B------:R-:W-:Y:S03]  /*cbc0*/  MOV R21, R199 ;  /* 0x000000c700157202 */ /* 0x000fe60000000f00 */
[----:B------:R-:W-:Y:S02]  /*cbd0*/  MOV R20, R198 ;  /* 0x000000c600147202 */ /* 0x000fe40000000f00 */
[----:B------:R-:W-:Y:S01]  /*cbe0*/  MOV R23, R201 ;  /* 0x000000c900177202 */ /* 0x000fe20000000f00 */
[----:B------:R-:W-:Y:S01]  /*cbf0*/  IMAD.MOV.U32 R27, RZ, RZ, R197 ;  /* 0x000000ffff1b7224 */ /* 0x000fe200078e00c5 */
[----:B------:R-:W-:Y:S02]  /*cc00*/  MOV R24, R188 ;  /* 0x000000bc00187202 */ /* 0x000fe40000000f00 */
[-C--:B------:R-:W-:Y:S02]  /*cc10*/  HMMA.16816.F32.BF16 R188, R208, R162.reuse, R28 ;  /* 0x000000a2d0bc723c */ /* 0x080fe4000004181c */
[----:B------:R-:W-:Y:S01]  /*cc20*/  MOV R25, R195 ;  /* 0x000000c300197202 */ /* 0x000fe20000000f00 */
[----:B------:R-:W-:Y:S01]  /*cc30*/  FADD.FTZ R11, R24, R11 ;  /* 0x0000000b180b7221 */ /* 0x000fe20000010000 */
[----:B------:R-:W-:Y:S03]  /*cc40*/  MOV R26, R196 ;  /* 0x000000c4001a7202 */ /* 0x000fe60000000f00 */
[----:B------:R-:W-:Y:S01]  /*cc50*/  IMAD.MOV.U32 R29, RZ, RZ, R192 ;  /* 0x000000ffff1d7224 */ /* 0x000fe200078e00c0 */
[C---:B------:R-:W-:Y:S01]  /*cc60*/  HMMA.16816.F32.BF16 R160, R140.reuse, R162, R32 ;  /* 0x000000a28ca0723c */ /* 0x040fe20000041820 */
[----:B------:R-:W-:Y:S03]  /*cc70*/  MOV R30, R183 ;  /* 0x000000b7001e7202 */ /* 0x000fe60000000f00 */
[----:B------:R-:W-:Y:S02]  /*cc80*/  MOV R31, R182 ;  /* 0x000000b6001f7202 */ /* 0x000fe40000000f00 */
[----:B------:R-:W-:Y:S01]  /*cc90*/  MOV R28, R193 ;  /* 0x000000c1001c7202 */ /* 0x000fe20000000f00 */
[----:B------:R-:W-:Y:S01]  /*cca0*/  IMAD.MOV.U32 R34, RZ, RZ, R181 ;  /* 0x000000ffff227224 */ /* 0x000fe200078e00b5 */
[-C--:B------:R-:W-:Y:S01]  /*ccb0*/  HMMA.16816.F32.BF16 R168, R140, R172.reuse, R36 ;  /* 0x000000ac8ca8723c */ /* 0x080fe20000041824 */
[----:B------:R-:W-:Y:S03]  /*ccc0*/  MOV R35, R180 ;  /* 0x000000b400237202 */ /* 0x000fe60000000f00 */
[----:B------:R-:W-:Y:S02]  /*ccd0*/  FADD.FTZ R3, R34, R3 ;  /* 0x0000000322037221 */ /* 0x000fe40000010000 */
[----:B------:R-:W-:Y:S02]  /*cce0*/  FADD.FTZ R2, R35, R2 ;  /* 0x0000000223027221 */ /* 0x000fe40000010000 */
[C---:B------:R-:W-:Y:S01]  /*ccf0*/  HMMA.16816.F32.BF16 R192, R208.reuse, R172, R40 ;  /* 0x000000acd0c0723c */ /* 0x040fe20000041828 */
[----:B------:R-:W-:Y:S03]  /*cd00*/  FADD.FTZ R3, R29, R3 ;  /* 0x000000031d037221 */ /* 0x000fe60000010000 */
[----:B------:R-:W-:Y:S02]  /*cd10*/  FADD.FTZ R2, R30, R2 ;  /* 0x000000021e027221 */ /* 0x000fe40000010000 */
[----:B------:R-:W-:Y:S02]  /*cd20*/  FADD.FTZ R10, R10, R3 ;  /* 0x000000030a0a7221 */ /* 0x000fe40000010000 */
[-C--:B------:R-:W-:Y:S01]  /*cd30*/  HMMA.16816.F32.BF16 R196, R208, R174.reuse, R44 ;  /* 0x000000aed0c4723c */ /* 0x080fe2000004182c */
[----:B------:R-:W-:Y:S03]  /*cd40*/  FADD.FTZ R3, R25, R11 ;  /* 0x0000000b19037221 */ /* 0x000fe60000010000 */
[----:B------:R-:W-:Y:S02]  /*cd50*/  FADD.FTZ R9, R9, R2 ;  /* 0x0000000209097221 */ /* 0x000fe40000010000 */
[----:B------:R-:W-:Y:S02]  /*cd60*/  FADD.FTZ R2, R26, R10 ;  /* 0x0000000a1a027221 */ /* 0x000fe40000010000 */
[C---:B------:R-:W-:Y:S01]  /*cd70*/  HMMA.16816.F32.BF16 R172, R140.reuse, R174, R48 ;  /* 0x000000ae8cac723c */ /* 0x040fe20000041830 */
[----:B------:R-:W-:Y:S03]  /*cd80*/  FADD.FTZ R10, R21, R3 ;  /* 0x00000003150a7221 */ /* 0x000fe60000010000 */
[----:B------:R-:W-:Y:S04]  /*cd90*/  FADD.FTZ R0, R28, R0 ;  /* 0x000000001c007221 */ /* 0x000fe80000010000 */
[-C--:B------:R-:W-:Y:S01]  /*cda0*/  HMMA.16816.F32.BF16 R180, R140, R184.reuse, R52 ;  /* 0x000000b88cb4723c */ /* 0x080fe20000041834 */
[----:B------:R-:W-:Y:S04]  /*cdb0*/  FADD.FTZ R0, R31, R0 ;  /* 0x000000001f007221 */ /* 0x000fe80000010000 */
[----:B------:R-:W-:Y:S02]  /*cdc0*/  FADD.FTZ R8, R8, R0 ;  /* 0x0000000008087221 */ /* 0x000fe40000010000 */
[----:B------:R-:W-:Y:S01]  /*cdd0*/  FADD.FTZ R0, R27, R9 ;  /* 0x000000091b007221 */ /* 0x000fe20000010000 */
        /* <DEDUP_REMOVED lines=10> */
[----:B------:R-:W-:Y:S02]  /*ce80*/  FADD.FTZ R8, R12, R3 ;  /* 0x000000030c087221 */ /* 0x000fe40000010000 */
[----:B------:R-:W-:Y:S02]  /*ce90*/  FADD.FTZ R3, R15, R9 ;  /* 0x000000090f037221 */ /* 0x000fe40000010000 */
[-C--:B------:R-:W-:Y:S08]  /*cea0*/  HMMA.16816.F32.BF16 R68, R140, R212.reuse, R68 ;  /* 0x000000d48c44723c */ /* 0x080ff00000041844 */
[C---:B------:R-:W-:Y:S08]  /*ceb0*/  HMMA.16816.F32.BF16 R72, R208.reuse, R212, R72 ;  /* 0x000000d4d048723c */ /* 0x040ff00000041848 */
        /* <DEDUP_REMOVED lines=13> */
[-C--:B------:R-:W-:Y:S01]  /*cf90*/  HMMA.16816.F32.BF16 R124, R208, R6.reuse, R124 ;  /* 0x00000006d07c723c */ /* 0x080fe2000004187c */
[----:B------:R-:W-:Y:S03]  /*cfa0*/  FADD.FTZ R5, R14, R0 ;  /* 0x000000000e057221 */ /* 0x000fe60000010000 */
[----:B------:R-:W-:Y:S02]  /*cfb0*/  FADD.FTZ R2, R233, R8 ;  /* 0x00000008e9027221 */ /* 0x000fe40000010000 */
[----:B------:R-:W-:Y:S02]  /*cfc0*/  FADD.FTZ R0, R228, R4 ;  /* 0x00000004e4007221 */ /* 0x000fe40000010000 */
[----:B------:R-:W-:Y:S01]  /*cfd0*/  FADD.FTZ R4, R235, R3 ;  /* 0x00000003eb047221 */ /* 0x000fe20000010000 */
[----:B------:R-:W-:Y:S03]  /*cfe0*/  HMMA.16816.F32.BF16 R128, R140, R6, R128 ;  /* 0x000000068c80723c */ /* 0x000fe60000041880 */
[----:B------:R-:W-:Y:S02]  /*cff0*/  FADD.FTZ R3, R232, R2 ;  /* 0x00000002e8037221 */ /* 0x000fe40000010000 */
[----:B------:R-:W-:Y:S02]  /*d000*/  FADD.FTZ R4, R234, R4 ;  /* 0x00000004ea047221 */ /* 0x000fe40000010000 */
[----:B------:R-:W-:Y:S01]  /*d010*/  FADD.FTZ R5, R226, R5 ;  /* 0x00000005e2057221 */ /* 0x000fe20000010000 */
[----:B------:R-:W-:Y:S01]  /*d020*/  MOV R140, R134 ;  /* 0x00000086008c7202 */ /* 0x000fe20000000f00 */
[----:B------:R-:W-:Y:S03]  /*d030*/  FADD.FTZ R2, R227, R0 ;  /* 0x00000000e3027221 */ /* 0x000fe60000010000 */
[----:B------:R-:W-:Y:S02]  /*d040*/  FADD.FTZ R3, R230, R3 ;  /* 0x00000003e6037221 */ /* 0x000fe40000010000 */
[----:B------:R-:W-:Y:S02]  /*d050*/  FADD.FTZ R4, R231, R4 ;  /* 0x00000004e7047221 */ /* 0x000fe40000010000 */
[----:B------:R-:W-:Y:S02]  /*d060*/  FADD.FTZ R3, R229, R3 ;  /* 0x00000003e5037221 */ /* 0x000fe40000010000 */
[----:B------:R-:W-:Y:S01]  /*d070*/  FADD.FTZ R2, R224, R2 ;  /* 0x00000002e0027221 */ /* 0x000fe20000010000 */
[----:B------:R1:W-:Y:S01]  /*d080*/  STL [R1+0x64], R4 ;  /* 0x0000640401007387 */ /* 0x0003e20000100800 */
[----:B------:R-:W-:Y:S02]  /*d090*/  FADD.FTZ R0, R225, R5 ;  /* 0x00000005e1007221 */ /* 0x000fe40000010000 */
[----:B------:R-:W-:Y:S01]  /*d0a0*/  FADD.FTZ R2, R136, R2 ;  /* 0x0000000288027221 */ /* 0x000fe20000010000 */
[----:B------:R1:W-:Y:S01]  /*d0b0*/  STL [R1+0x74], R3 ;  /* 0x0000740301007387 */ /* 0x0003e20000100800 */
[----:B------:R-:W-:Y:S01]  /*d0c0*/  FADD.FTZ R0, R135, R0 ;  /* 0x0000000087007221 */ /* 0x000fe20000010000 */
[----:B------:R-:W-:Y:S02]  /*d0d0*/  MOV R136, R137 ;  /* 0x0000008900887202 */ /* 0x000fe40000000f00 */
[----:B------:R1:W-:Y:S01]  /*d0e0*/  STL [R1+0x70], R2 ;  /* 0x0000700201007387 */ /* 0x0003e20000100800 */
[----:B------:R-:W-:Y:S02]  /*d0f0*/  FADD.FTZ R0, R133, R0 ;  /* 0x0000000085007221 */ /* 0x000fe40000010000 */
[----:B------:R-:W-:Y:S03]  /*d100*/  IMAD.MOV.U32 R133, RZ, RZ, R138 ;  /* 0x000000ffff857224 */ /* 0x000fe600078e008a */
[----:B------:R1:W-:Y:S01]  /*d110*/  STL [R1+0x6c], R0 ;  /* 0x00006c0001007387 */ /* 0x0003e20000100800 */
[----:B------:R-:W-:-:S05]  /*d120*/  @P0 BRA `(.L_x_1795) ;  /* 0xffffaba000000947 */ /* 0x000fca000383ffff */
.L_x_1792:
[----:B----4-:R-:W-:-:S13]  /*d130*/  ISETP.LE.AND P0, PT, RZ, UR10, PT ;  /* 0x0000000aff007c0c */ /* 0x010fda000bf03270 */
[----:B------:R-:W-:Y:S05]  /*d140*/  @!P0 BRA `(.L_x_1796) ;  /* 0x00004e8000008947 */ /* 0x000fea0003800000 */
[----:B-1----:R-:W2:Y:S01]  /*d150*/  LDL.LU R4, [R1+0x60] ;  /* 0x0000600001047983 */ /* 0x002ea20000300800 */
[----:B------:R-:W-:Y:S01]  /*d160*/  IMAD.MOV.U32 R3, RZ, RZ, R138 ;  /* 0x000000ffff037224 */ /* 0x000fe200078e008a */
[----:B------:R-:W-:Y:S01]  /*d170*/  MOV R140, R134 ;  /* 0x00000086008c7202 */ /* 0x000fe20000000f00 */
[----:B------:R-:W-:Y:S02]  /*d180*/  IMAD.MOV.U32 R2, RZ, RZ, R139 ;  /* 0x000000ffff027224 */ /* 0x000fe400078e008b */
[----:B------:R-:W-:Y:S01]  /*d190*/  IMAD.MOV.U32 R132, RZ, RZ, R137 ;  /* 0x000000ffff847224 */ /* 0x000fe200078e0089 */
[----:B--2---:R-:W-:-:S04]  /*d1a0*/  SHF.R.S32.HI R0, RZ, 0x1f, R4 ;  /* 0x0000001fff007819 */ /* 0x004fc80000011404 */
[C---:B------:R-:W-:Y:S02]  /*d1b0*/  SHF.L.U64.HI R5, R4.reuse, 0x1, R0 ;  /* 0x0000000104057819 */ /* 0x040fe40000010200 */
[----:B------:R-:W-:-:S05]  /*d1c0*/  SHF.L.U32 R0, R4, 0x1, RZ ;  /* 0x0000000104007819 */ /* 0x000fca00000006ff */
[----:B------:R-:W-:Y:S04]  /*d1d0*/  STL [R1+0x24], R0 ;  /* 0x0000240001007387 */ /* 0x000fe80000100800 */
[----:B------:R1:W-:Y:S04]  /*d1e0*/  STL [R1+0x28], R5 ;  /* 0x0000280501007387 */ /* 0x0003e80000100800 */
[----:B-1----:R-:W2:Y:S04]  /*d1f0*/  LDL.LU R5, [R1+0x8c] ;  /* 0x00008c0001057983 */ /* 0x002ea80000300800 */
[----:B------:R-:W3:Y:S02]  /*d200*/  LDL.LU R4, [R1+0x84] ;  /* 0x0000840001047983 */ /* 0x000ee40000300800 */
[C---:B---3--:R-:W-:Y:S01]  /*d210*/  IMAD.SHL.U32 R0, R4.reuse, 0x2, RZ ;  /* 0x0000000204007824 */ /* 0x048fe200078e00ff */
[----:B--2---:R-:W-:-:S04]  /*d220*/  SHF.L.U64.HI R5, R4, 0x1, R5 ;  /* 0x0000000104057819 */ /* 0x004fc80000010205 */
[----:B------:R1:W-:Y:S04]  /*d230*/  STL [R1+0x1c], R0 ;  /* 0x00001c0001007387 */ /* 0x0003e80000100800 */
[----:B------:R1:W-:Y:S01]  /*d240*/  STL [R1+0x20], R5 ;  /* 0x0000200501007387 */ /* 0x0003e20000100800 */
[----:B------:R-:W-:Y:S05]  /*d250*/  BRA `(.L_x_1797) ;  /* 0x0000044000007947 */ /* 0x000fea0003800000 */
.L_x_1799:
        /* <DEDUP_REMOVED lines=38> */
[----:B------:R-:W-:Y:S04]  /*d4c0*/  SHFL.IDX PT, R11, R4, 0x2, 0x181f ;  /* 0x00581f00040b7f89 */ /* 0x000fe800000e0000 */
[----:B------:R1:W-:Y:S04]  /*d4d0*/  SHFL.IDX PT, R14, R4, 0x3, 0x181f ;  /* 0x00781f00040e7f89 */ /* 0x0003e800000e0000 */
[----:B------:R-:W2:Y:S04]  /*d4e0*/  SHFL.IDX PT, R13, R0, 0x1, 0x181f ;  /* 0x00381f00000d7f89 */ /* 0x000ea800000e0000 */
[----:B------:R-:W2:Y:S01]  /*d4f0*/  SHFL.IDX PT, R15, R0, 0x2, 0x181f ;  /* 0x00581f00000f7f89 */ /* 0x000ea200000e0000 */
[C---:B---3--:R-:W-:Y:S02]  /*d500*/  IADD3 R8, P2, R6.reuse, R38, RZ ;  /* 0x0000002606087210 */ /* 0x048fe40007f5e0ff */
[-C--:B----4-:R-:W-:Y:S01]  /*d510*/  IADD3 R6, P1, R6, R37.reuse, RZ ;  /* 0x0000002506067210 */ /* 0x090fe20007f3e0ff */
[----:B------:R-:W3:Y:S02]  /*d520*/  SHFL.IDX PT, R0, R0, 0x3, 0x181f ;  /* 0x00781f0000007f89 */ /* 0x000ee400000e0000 */
[C-C-:B-----5:R-:W-:Y:S01]  /*d530*/  IMAD.X R9, R5.reuse, 0x1, R36.reuse, P2 ;  /* 0x0000000105097824 */ /* 0x160fe200010e0624 */
[----:B------:R-:W-:Y:S04]  /*d540*/  IADD3.X R7, R5, R34, RZ, P1, !PT ;  /* 0x0000002205077210 */ /* 0x000fe80000ffe4ff */
[----:B------:R4:W-:Y:S04]  /*d550*/  LDGSTS.E.BYPASS.LTC128B.128 [R33+0x4100], [R8.64], !P6 ;  /* 0x0410000008217fae */ /* 0x0009e8000f101d4e */
[----:B------:R5:W-:Y:S01]  /*d560*/  LDGSTS.E.BYPASS.LTC128B.128 [R33+0x6100], [R6.64], !P5 ;  /* 0x0610000006217fae */ /* 0x000be2000e901d4e */
[CC--:B-1----:R-:W-:Y:S02]  /*d570*/  IADD3 R4, P0, R12.reuse, R38.reuse, RZ ;  /* 0x000000260c047210 */ /* 0x0c2fe40007f1e0ff */
[-C--:B------:R-:W-:Y:S03]  /*d580*/  IADD3 R12, P1, R12, R37.reuse, RZ ;  /* 0x000000250c0c7210 */ /* 0x080fe60007f3e0ff */
[----:B--2---:R-:W-:Y:S01]  /*d590*/  IMAD.X R5, R13, 0x1, R36, P0 ;  /* 0x000000010d057824 */ /* 0x004fe200000e0624 */
[-C--:B------:R-:W-:Y:S01]  /*d5a0*/  IADD3 R10, P0, R11, R38.reuse, RZ ;  /* 0x000000260b0a7210 */ /* 0x080fe20007f1e0ff */
[----:B------:R-:W-:Y:S03]  /*d5b0*/  IMAD.X R13, R13, 0x1, R34, P1 ;  /* 0x000000010d0d7824 */ /* 0x000fe600008e0622 */
[----:B------:R1:W-:Y:S04]  /*d5c0*/  LDGSTS.E.BYPASS.LTC128B.128 [R33+0x4900], [R4.64], !P6 ;  /* 0x0490000004217fae */ /* 0x0003e8000f101d4e */
[----:B------:R2:W-:Y:S01]  /*d5d0*/  LDGSTS.E.BYPASS.LTC128B.128 [R33+0x6900], [R12.64], !P5 ;  /* 0x069000000c217fae */ /* 0x0005e2000e901d4e */
[-C--:B----4-:R-:W-:Y:S01]  /*d5e0*/  IADD3 R8, P2, R11, R37.reuse, RZ ;  /* 0x000000250b087210 */ /* 0x090fe20007f5e0ff */
[C-C-:B------:R-:W-:Y:S01]  /*d5f0*/  IMAD.X R11, R15.reuse, 0x1, R36.reuse, P0 ;  /* 0x000000010f0b7824 */ /* 0x140fe200000e0624 */
[----:B-----5:R-:W-:Y:S04]  /*d600*/  IADD3 R6, P1, R14, R38, RZ ;  /* 0x000000260e067210 */ /* 0x020fe80007f3e0ff */
[----:B------:R2:W-:Y:S01]  /*d610*/  LDGSTS.E.BYPASS.LTC128B.128 [R33+0x5100], [R10.64], !P6 ;  /* 0x051000000a217fae */ /* 0x0005e2000f101d4e */
[----:B------:R-:W-:Y:S01]  /*d620*/  IADD3.X R9, R15, R34, RZ, P2, !PT ;  /* 0x000000220f097210 */ /* 0x000fe200017fe4ff */
[----:B---3--:R-:W-:Y:S04]  /*d630*/  IMAD.X R7, R0, 0x1, R36, P1 ;  /* 0x0000000100077824 */ /* 0x008fe800008e0624 */
[----:B------:R2:W-:Y:S01]  /*d640*/  LDGSTS.E.BYPASS.LTC128B.128 [R33+0x7100], [R8.64], !P5 ;  /* 0x0710000008217fae */ /* 0x0005e2000e901d4e */
[----:B-1----:R-:W-:Y:S03]  /*d650*/  IADD3 R4, P0, R14, R37, RZ ;  /* 0x000000250e047210 */ /* 0x002fe60007f1e0ff */
[----:B------:R2:W-:Y:S02]  /*d660*/  LDGSTS.E.BYPASS.LTC128B.128 [R33+0x5900], [R6.64], !P6 ;  /* 0x0590000006217fae */ /* 0x0005e4000f101d4e */
[----:B------:R-:W-:Y:S05]  /*d670*/  IMAD.X R5, R0, 0x1, R34, P0 ;  /* 0x0000000100057824 */ /* 0x000fea00000e0622 */
[----:B------:R2:W-:Y:S01]  /*d680*/  LDGSTS.E.BYPASS.LTC128B.128 [R33+0x7900], [R4.64], !P5 ;  /* 0x0790000004217fae */ /* 0x0005e2000e901d4e */
[----:B------:R-:W-:-:S05]  /*d690*/  BRA `(.L_x_1798) ;  /* 0x0000174000007947 */ /* 0x000fca0003800000 */
.L_x_1797:
[----:B------:R-:W2:Y:S01]  /*d6a0*/  LDL R4, [R1+0x58] ;  /* 0x0000580001047983 */ /* 0x000ea20000100800 */
[----:B------:R-:W-:Y:S04]  /*d6b0*/  DEPBAR.LE SB0, 0x0 ;  /* 0x000080000000791a */ /* 0x000fe80000000000 */
[----:B------:R-:W3:Y:S01]  /*d6c0*/  LDL R10, [R1+0x4c] ;  /* 0x00004c00010a7983 */ /* 0x000ee20000100800 */
[----:B------:R-:W-:Y:S03]  /*d6d0*/  UISETP.GE.AND UP0, UPT, UR10, 0x1, UPT ;  /* 0x000000010a00788c */ /* 0x000fe6000bf06270 */
[----:B------:R-:W4:Y:S04]  /*d6e0*/  LDL R40, [R1] ;  /* 0x0000000001287983 */ /* 0x000f280000100800 */
[----:B------:R-:W3:Y:S04]  /*d6f0*/  LDL R41, [R1+0x4] ;  /* 0x0000040001297983 */ /* 0x000ee80000100800 */
[----:B------:R-:W3:Y:S04]  /*d700*/  LDL R59, [R1+0x24] ;  /* 0x00002400013b7983 */ /* 0x000ee80000100800 */
[----:B------:R-:W3:Y:S04]  /*d710*/  LDL R28, [R1+0x8] ;  /* 0x00000800011c7983 */ /* 0x000ee80000100800 */
[----:B------:R-:W3:Y:S04]  /*d720*/  LDL R58, [R1+0x28] ;  /* 0x00002800013a7983 */ /* 0x000ee80000100800 */
[----:B------:R-:W3:Y:S04]  /*d730*/  LDL R57, [R1+0x1c] ;  /* 0x00001c0001397983 */ /* 0x000ee80000100800 */
[----:B------:R-:W3:Y:S04]  /*d740*/  LDL R55, [R1+0x50] ;  /* 0x0000500001377983 */ /* 0x000ee80000100800 */
[----:B------:R-:W3:Y:S04]  /*d750*/  LDL R56, [R1+0x20] ;  /* 0x0000200001387983 */ /* 0x000ee80000100800 */
[----:B------:R-:W-:Y:S08]  /*d760*/  BAR.SYNC.DEFER_BLOCKING 0x0 ;  /* 0x0000000000007b1d */ /* 0x000ff00000010000 */
[----:B-----5:R-:W-:Y:S08]  /*d770*/  LDSM.16.M88.4 R64, [R243+0x8100] ;  /* 0x00810000f340783b */ /* 0x020ff00000000200 */
[----:B------:R-:W1:Y:S08]  /*d780*/  LDSM.16.M88.4 R16, [R236+0x4100] ;  /* 0x00410000ec10783b */ /* 0x000e700000000200 */
[----:B------:R-:W1:Y:S08]  /*d790*/  LDSM.16.M88.4 R60, [R243+0xa100] ;  /* 0x00a10000f33c783b */ /* 0x000e700000000200 */
[----:B------:R-:W1:Y:S08]  /*d7a0*/  LDSM.16.M88.4 R32, [R236+0x4900] ;  /* 0x00490000ec20783b */ /* 0x000e700000000200 */
[----:B------:R-:W-:Y:S08]  /*d7b0*/  LDSM.16.M88.4 R48, [R236+0x5100] ;  /* 0x00510000ec30783b */ /* 0x000ff00000000200 */
[----:B------:R-:W-:Y:S08]  /*d7c0*/  LDSM.16.M88.4 R136, [R236+0x5900] ;  /* 0x00590000ec88783b */ /* 0x000ff00000000200 */
[----:B------:R-:W-:Y:S08]  /*d7d0*/  LDSM.16.M88.4 R208, [R245+0x8100] ;  /* 0x00810000f5d0783b */ /* 0x000ff00000000200 */
[----:B------:R-:W-:Y:S08]  /*d7e0*/  LDSM.16.M88.4 R212, [R247] ;  /* 0x00000000f7d4783b */ /* 0x000ff00000000200 */
[----:B------:R-:W-:Y:S01]  /*d7f0*/  LDSM.16.M88.4 R216, [R245+0xa100] ;  /* 0x00a10000f5d8783b */ /* 0x000fe20000000200 */
[----:B-12---:R-:W-:Y:S01]  /*d800*/  SHF.R.S32.HI R0, RZ, 0x1f, R4 ;  /* 0x0000001fff007819 */ /* 0x006fe20000011404 */
[----:B------:R-:W-:Y:S04]  /*d810*/  IMAD.WIDE.U32 R8, R4, c[0x0][0x208], RZ ;  /* 0x0000820004087a25 */ /* 0x000fe800078e00ff */
[----:B------:R-:W-:Y:S04]  /*d820*/  IMAD R0, R0, c[0x0][0x208], RZ ;  /* 0x0000820000007a24 */ /* 0x000fe800078e02ff */
[----:B------:R-:W-:Y:S01]  /*d830*/  IMAD R0, R4, c[0x0][0x20c], R0 ;  /* 0x0000830004007a24 */ /* 0x000fe200078e0200 */
[----:B----4-:R-:W-:Y:S01]  /*d840*/  LDSM.16.M88.4 R228, [R40] ;  /* 0x0000000028e4783b */ /* 0x010fe20000000200 */
[-C--:B------:R-:W-:Y:S03]  /*d850*/  HMMA.16816.F32.BF16 R4, R64, R16.reuse, RZ ;  /* 0x000000104004723c */ /* 0x080fe600000418ff */
[----:B------:R-:W-:Y:S02]  /*d860*/  IADD3 R9, R9, R0, RZ ;  /* 0x0000000009097210 */ /* 0x000fe40007ffe0ff */
[----:B---3--:R-:W-:Y:S02]  /*d870*/  SHF.R.S32.HI R0, RZ, 0x1f, R10 ;  /* 0x0000001fff007819 */ /* 0x008fe4000001140a */
[----:B------:R-:W-:Y:S01]  /*d880*/  LDSM.16.M88.4 R224, [R41] ;  /* 0x0000000029e0783b */ /* 0x000fe20000000200 */
[----:B------:R-:W-:Y:S04]  /*d890*/  IMAD.WIDE.U32 R12, R10, c[0x0][0x218], R8 ;  /* 0x000086000a0c7a25 */ /* 0x000fe800078e0008 */
[----:B------:R-:W-:Y:S03]  /*d8a0*/  IMAD R0, R0, c[0x0][0x218], RZ ;  /* 0x0000860000007a24 */ /* 0x000fe600078e02ff */
[----:B------:R1:W-:Y:S01]  /*d8b0*/  LDSM.16.M88.4 R220, [R28] ;  /* 0x000000001cdc783b */ /* 0x0003e20000000200 */
[----:B------:R-:W-:Y:S01]  /*d8c0*/  IMAD R14, R10, c[0x0][0x21c], R0 ;  /* 0x000087000a0e7a24 */ /* 0x000fe200078e0200 */
[----:B------:R-:W-:Y:S01]  /*d8d0*/  IADD3 R0, P0, R12, UR24, RZ ;  /* 0x000000180c007c10 */ /* 0x000fe2000ff1e0ff */
[C---:B------:R-:W-:Y:S07]  /*d8e0*/  HMMA.16816.F32.BF16 R8, R60.reuse, R16, RZ ;  /* 0x000000103c08723c */ /* 0x040fee00000418ff */
[----:B------:R-:W-:Y:S02]  /*d8f0*/  IADD3.X R16, R13, UR8, R14, P0, !PT ;  /* 0x000000080d107c10 */ /* 0x000fe400087fe40e */
[-C--:B------:R-:W-:Y:S03]  /*d900*/  HMMA.16816.F32.BF16 R12, R60, R18.reuse, RZ ;  /* 0x000000123c0c723c */ /* 0x080fe600000418ff */
[C---:B------:R-:W-:Y:S04]  /*d910*/  LEA R36, P0, R0.reuse, c[0x0][0x1f8], 0x1 ;  /* 0x00007e0000247a11 */ /* 0x040fe800078008ff */
[----:B------:R-:W-:Y:S01]  /*d920*/  LEA.HI.X R0, R0, c[0x0][0x1fc], R16, 0x1, P0 ;  /* 0x00007f0000007a11 */ /* 0x000fe200000f0c10 */
[----:B------:R-:W2:Y:S01]  /*d930*/  SHFL.IDX PT, R42, R36, RZ, 0x181f ;  /* 0x00181fff242a7589 */ /* 0x000ea200000e0000 */
[C---:B------:R-:W-:Y:S07]  /*d940*/  HMMA.16816.F32.BF16 R16, R64.reuse, R18, RZ ;  /* 0x000000124010723c */ /* 0x040fee00000418ff */
[----:B------:R-:W3:Y:S01]  /*d950*/  SHFL.IDX PT, R37, R0, RZ, 0x181f ;  /* 0x00181fff00257589 */ /* 0x000ee200000e0000 */
[-C--:B------:R-:W-:Y:S07]  /*d960*/  HMMA.16816.F32.BF16 R20, R64, R32.reuse, RZ ;  /* 0x000000204014723c */ /* 0x080fee00000418ff */
[----:B------:R-:W4:Y:S01]  /*d970*/  SHFL.IDX PT, R46, R36, 0x1, 0x181f ;  /* 0x00381f00242e7f89 */ /* 0x000f2200000e0000 */
[C---:B------:R-:W-:Y:S07]  /*d980*/  HMMA.16816.F32.BF16 R24, R60.reuse, R32, RZ ;  /* 0x000000203c18723c */ /* 0x040fee00000418ff */
[----:B------:R-:W4:Y:S01]  /*d990*/  SHFL.IDX PT, R45, R0, 0x1, 0x181f ;  /* 0x00381f00002d7f89 */ /* 0x000f2200000e0000 */
[-C--:B-1----:R-:W-:Y:S01]  /*d9a0*/  HMMA.16816.F32.BF16 R28, R60, R34.reuse, RZ ;  /* 0x000000223c1c723c */ /* 0x082fe200000418ff */
[C---:B--2---:R-:W-:Y:S03]  /*d9b0*/  IADD3 R38, P1, R42.reuse, R59, RZ ;  /* 0x0000003b2a267210 */ /* 0x044fe60007f3e0ff */
[----:B------:R-:W-:Y:S02]  /*d9c0*/  IADD3 R42, P0, R42, R57, RZ ;  /* 0x000000392a2a7210 */ /* 0x000fe40007f1e0ff */
[C---:B---3--:R-:W-:Y:S02]  /*d9d0*/  IADD3.X R39, R37.reuse, R58, RZ, P1, !PT ;  /* 0x0000003a25277210 */ /* 0x048fe40000ffe4ff */
[C---:B------:R-:W-:Y:S01]  /*d9e0*/  HMMA.16816.F32.BF16 R32, R64.reuse, R34, RZ ;  /* 0x000000224020723c */ /* 0x040fe200000418ff */
[----:B------:R-:W1:Y:S03]  /*d9f0*/  SHFL.IDX PT, R52, R36, 0x2, 0x181f ;  /* 0x00581f0024347f89 */ /* 0x000e6600000e0000 */
[----:B------:R-:W-:Y:S02]  /*da00*/  IADD3.X R43, R37, R56, RZ, P0, !PT ;  /* 0x00000038252b7210 */ /* 0x000fe400007fe4ff */
[C---:B----4-:R-:W-:Y:S03]  /*da10*/  IADD3 R40, P0, R46.reuse, R59, RZ ;  /* 0x0000003b2e287210 */ /* 0x050fe60007f1e0ff */
[----:B------:R2:W-:Y:S03]  /*da20*/  LDGSTS.E.BYPASS.LTC128B.128 [R55], [R38.64], !P6 ;  /* 0x0000000026377fae */ /* 0x0005e6000f101d4e */
[----:B------:R-:W-:Y:S02]  /*da30*/  IADD3 R46, P2, R46, R57, RZ ;  /* 0x000000392e2e7210 */ /* 0x000fe40007f5e0ff */
[C---:B------:R-:W-:Y:S03]  /*da40*/  IADD3.X R41, R45.reuse, R58, RZ, P0, !PT ;  /* 0x0000003a2d297210 */ /* 0x040fe600007fe4ff */
[----:B------:R-:W3:Y:S01]  /*da50*/  SHFL.IDX PT, R53, R0, 0x2, 0x181f ;  /* 0x00581f0000357f89 */ /* 0x000ee200000e0000 */
[----:B------:R-:W-:Y:S07]  /*da60*/  IADD3.X R47, R45, R56, RZ, P2, !PT ;  /* 0x000000382d2f7210 */ /* 0x000fee00017fe4ff */
[----:B------:R4:W-:Y:S01]  /*da70*/  LDGSTS.E.BYPASS.LTC128B.128 [R55+0x2000], [R42.64], !P5 ;  /* 0x020000002a377fae */ /* 0x0009e2000e901d4e */
[C---:B-1----:R-:W-:Y:S02]  /*da80*/  IADD3 R44, P1, R52.reuse, R59, RZ ;  /* 0x0000003b342c7210 */ /* 0x042fe40007f3e0ff */
[----:B------:R-:W-:Y:S05]  /*da90*/  IADD3 R52, P0, R52, R57, RZ ;  /* 0x0000003934347210 */ /* 0x000fea0007f1e0ff */
[----:B------:R4:W-:Y:S08]  /*daa0*/  LDGSTS.E.BYPASS.LTC128B.128 [R55+0x800], [R40.64], !P6 ;  /* 0x0080000028377fae */ /* 0x0009f0000f101d4e */
[----:B------:R2:W1:Y:S01]  /*dab0*/  SHFL.IDX PT, R54, R36, 0x3, 0x181f ;  /* 0x00781f0024367f89 */ /* 0x00046200000e0000 */
[C---:B---3--:R-:W-:Y:S02]  /*dac0*/  IADD3.X R45, R53.reuse, R58, RZ, P1, !PT ;  /* 0x0000003a352d7210 */ /* 0x048fe40000ffe4ff */
[----:B------:R-:W-:Y:S05]  /*dad0*/  IADD3.X R53, R53, R56, RZ, P0, !PT ;  /* 0x0000003835357210 */ /* 0x000fea00007fe4ff */
[----:B------:R3:W-:Y:S08]  /*dae0*/  LDGSTS.E.BYPASS.LTC128B.128 [R55+0x2800], [R46.64], !P5 ;  /* 0x028000002e377fae */ /* 0x0007f0000e901d4e */
[----:B------:R3:W-:Y:S01]  /*daf0*/  LDGSTS.E.BYPASS.LTC128B.128 [R55+0x1000], [R44.64], !P6 ;  /* 0x010000002c377fae */ /* 0x0007e2000f101d4e */
[-C--:B--2---:R-:W-:Y:S07]  /*db00*/  HMMA.16816.F32.BF16 R36, R64, R48.reuse, RZ ;  /* 0x000000304024723c */ /* 0x084fee00000418ff */
[----:B------:R-:W2:Y:S01]  /*db10*/  SHFL.IDX PT, R0, R0, 0x3, 0x181f ;  /* 0x00781f0000007f89 */ /* 0x000ea200000e0000 */
[C---:B----4-:R-:W-:Y:S07]  /*db20*/  HMMA.16816.F32.BF16 R40, R60.reuse, R48, RZ ;  /* 0x000000303c28723c */ /* 0x050fee00000418ff */
[----:B------:R4:W-:Y:S01]  /*db30*/  LDGSTS.E.BYPASS.LTC128B.128 [R55+0x3000], [R52.64], !P5 ;  /* 0x0300000034377fae */ /* 0x0009e2000e901d4e */
[----:B-1----:R-:W-:Y:S01]  /*db40*/  IADD3 R48, P0, R54, R59, RZ ;  /* 0x0000003b36307210 */ /* 0x002fe20007f1e0ff */
[-C--:B---3--:R-:W-:Y:S03]  /*db50*/  HMMA.16816.F32.BF16 R44, R60, R50.reuse, RZ ;  /* 0x000000323c2c723c */ /* 0x088fe600000418ff */
[----:B--2---:R-:W-:Y:S05]  /*db60*/  IADD3.X R49, R0, R58, RZ, P0, !PT ;  /* 0x0000003a00317210 */ /* 0x004fea00007fe4ff */
[----:B------:R1:W-:Y:S01]  /*db70*/  LDGSTS.E.BYPASS.LTC128B.128 [R55+0x1800], [R48.64], !P6 ;  /* 0x0180000030377fae */ /* 0x0003e2000f101d4e */
[----:B----4-:R-:W-:Y:S04]  /*db80*/  IADD3 R52, P0, R54, R57, RZ ;  /* 0x0000003936347210 */ /* 0x010fe80007f1e0ff */
        /* <DEDUP_REMOVED lines=165> */
[----:B------:R-:W-:Y:S01]  /*e5e0*/  MUFU.TANH R217, R12 ;  /* 0x0000000c00d97308 */ /* 0x000fe20000002400 */
        /* <DEDUP_REMOVED lines=8> */
[----:B------:R-:W-:Y:S05]  /*e670*/  FMUL.FTZ R18, R19, c[0x0][0x320] ;  /* 0x0000c80013127a20 */ /* 0x000fea0000410000 */
[C---:B------:R-:W-:Y:S01]  /*e680*/  HMMA.16816.F32.BF16 R32, R212.reuse, R6, R32 ;  /* 0x00000006d420723c */ /* 0x040fe20000041820 */
[----:B------:R-:W-:Y:S03]  /*e690*/  MUFU.TANH R218, R15 ;  /* 0x0000000f00da7308 */ /* 0x000fe60000002400 */
[----:B------:R-:W-:Y:S02]  /*e6a0*/  FMUL.FTZ R21, R21, c[0x0][0x320] ;  /* 0x0000c80015157a20 */ /* 0x000fe40000410000 */
[----:B------:R-:W-:Y:S02]  /*e6b0*/  FMUL.FTZ R23, R23, c[0x0][0x320] ;  /* 0x0000c80017177a20 */ /* 0x000fe40000410000 */
[----:B------:R-:W-:Y:S03]  /*e6c0*/  FMUL.FTZ R24, R24, c[0x0][0x320] ;  /* 0x0000c80018187a20 */ /* 0x000fe60000410000 */
[----:B------:R-:W-:Y:S01]  /*e6d0*/  MUFU.TANH R4, R21 ;  /* 0x0000001500047308 */ /* 0x000fe20000002400 */
[----:B------:R-:W-:Y:S02]  /*e6e0*/  FMUL.FTZ R20, R20, c[0x0][0x320] ;  /* 0x0000c80014147a20 */ /* 0x000fe40000410000 */
[----:B------:R-:W-:Y:S01]  /*e6f0*/  FMUL.FTZ R22, R22, c[0x0][0x320] ;  /* 0x0000c80016167a20 */ /* 0x000fe20000410000 */
[-C--:B--2---:R-:W-:Y:S03]  /*e700*/  HMMA.16816.F32.BF16 R36, R212, R8.reuse, R36 ;  /* 0x00000008d424723c */ /* 0x084fe60000041824 */
[----:B------:R-:W-:Y:S02]  /*e710*/  FMUL.FTZ R25, R25, c[0x0][0x320] ;  /* 0x0000c80019197a20 */ /* 0x000fe40000410000 */
[----:B------:R-:W-:Y:S01]  /*e720*/  FMUL.FTZ R26, R26, c[0x0][0x320] ;  /* 0x0000c8001a1a7a20 */ /* 0x000fe20000410000 */
[----:B------:R-:W-:Y:S01]  /*e730*/  MUFU.TANH R16, R16 ;  /* 0x0000001000107308 */ /* 0x000fe20000002400 */
        /* <DEDUP_REMOVED lines=17> */
[----:B-1----:R1:W-:Y:S01]  /*e850*/  STL [R1+0x38], R0 ;  /* 0x0000380001007387 */ /* 0x0023e20000100800 */
[----:B------:R-:W-:Y:S02]  /*e860*/  FMUL.FTZ R45, R45, c[0x0][0x320] ;  /* 0x0000c8002d2d7a20 */ /* 0x000fe40000410000 */
[----:B------:R-:W-:Y:S01]  /*e870*/  FMUL.FTZ R46, R46, c[0x0][0x320] ;  /* 0x0000c8002e2e7a20 */ /* 0x000fe20000410000 */
[----:B------:R2:W-:Y:S01]  /*e880*/  STL [R1+0x34], R4 ;  /* 0x0000340401007387 */ /* 0x0005e20000100800 */
        /* <DEDUP_REMOVED lines=14> */
[----:B------:R-:W-:Y:S09]  /*e970*/  FMUL.FTZ R51, R51, c[0x0][0x320] ;  /* 0x0000c80033337a20 */ /* 0x000ff20000410000 */
[----:B--2---:R-:W2:Y:S10]  /*e980*/  MUFU.TANH R4, R23 ;  /* 0x0000001700047308 */ /* 0x004eb40000002400 */
[----:B------:R-:W-:Y:S01]  /*e990*/  MUFU.TANH R23, R25 ;  /* 0x0000001900177308 */ /* 0x000fe20000002400 */
[----:B-1----:R1:W-:Y:S09]  /*e9a0*/  STL [R1+0x30], R0 ;  /* 0x0000300001007387 */ /* 0x0023f20000100800 */
[----:B------:R-:W-:Y:S01]  /*e9b0*/  MUFU.TANH R21, R28 ;  /* 0x0000001c00157308 */ /* 0x000fe20000002400 */
[----:B--2---:R-:W-:Y:S04]  /*e9c0*/  STL [R1+0x2c], R4 ;  /* 0x00002c0401007387 */ /* 0x004fe80000100800 */
[----:B------:R-:W2:Y:S01]  /*e9d0*/  LDSM.16.M88.4 R4, [R241+0x3800] ;  /* 0x00380000f104783b */ /* 0x000ea20000000200 */
[----:B------:R-:W-:Y:S04]  /*e9e0*/  DEPBAR.LE SB0, 0x0 ;  /* 0x000080000000791a */ /* 0x000fe80000000000 */
[----:B------:R-:W-:Y:S03]  /*e9f0*/  MUFU.TANH R138, R29 ;  /* 0x0000001d008a7308 */ /* 0x000fe60000002400 */
[----:B------:R-:W-:Y:S07]  /*ea00*/  BAR.SYNC.DEFER_BLOCKING 0x0 ;  /* 0x0000000000007b1d */ /* 0x000fee0000010000 */
[----:B-1----:R-:W1:Y:S10]  /*ea10*/  MUFU.TANH R0, R24 ;  /* 0x0000001800007308 */ /* 0x002e740000002400 */
[----:B------:R3:W4:Y:S10]  /*ea20*/  MUFU.TANH R22, R30 ;  /* 0x0000001e00167308 */ /* 0x0007340000002400 */
[----:B------:R3:W3:Y:S01]  /*ea30*/  MUFU.TANH R25, R31 ;  /* 0x0000001f00197308 */ /* 0x0006e20000002400 */
[----:B-1----:R1:W-:Y:S01]  /*ea40*/  STL [R1+0x54], R0 ;  /* 0x0000540001007387 */ /* 0x0023e20000100800 */
[-C--:B--2---:R-:W-:Y:S08]  /*ea50*/  HMMA.16816.F32.BF16 R52, R212, R4.reuse, R52 ;  /* 0x00000004d434723c */ /* 0x084ff00000041834 */
[----:B------:R2:W1:Y:S01]  /*ea60*/  MUFU.TANH R232, R32 ;  /* 0x0000002000e87308 */ /* 0x0004620000002400 */
[C---:B------:R-:W-:Y:S09]  /*ea70*/  HMMA.16816.F32.BF16 R56, R208.reuse, R4, R56 ;  /* 0x00000004d038723c */ /* 0x040ff20000041838 */
[----:B------:R2:W1:Y:S01]  /*ea80*/  MUFU.TANH R32, R33 ;  /* 0x0000002100207308 */ /* 0x0004620000002400 */
[-C--:B------:R-:W-:Y:S08]  /*ea90*/  HMMA.16816.F32.BF16 R60, R208, R6.reuse, R60 ;  /* 0x00000006d03c723c */ /* 0x080ff0000004183c */
        /* <DEDUP_REMOVED lines=14> */
[----:B------:R-:W-:Y:S02]  /*eb80*/  FMUL.FTZ R62, R62, c[0x0][0x320] ;  /* 0x0000c8003e3e7a20 */ /* 0x000fe40000410000 */
[----:B-1----:R-:W-:Y:S02]  /*eb90*/  FMUL.FTZ R0, R63, c[0x0][0x320] ;  /* 0x0000c8003f007a20 */ /* 0x002fe40000410000 */
        /* <DEDUP_REMOVED lines=36> */
.L_x_1798:
[----:B------:R-:W3:Y:S01]  /*ede0*/  LDL.LU R41, [R1+0x2c] ;  /* 0x00002c0001297983 */ /* 0x000ee20000300800 */
[----:B------:R-:W-:Y:S02]  /*edf0*/  FMNMX.FTZ R0, R142, R2, !PT ;  /* 0x000000028e007209 */ /* 0x000fe40007810000 */
[----:B------:R-:W-:Y:S01]  /*ee00*/  MOV R48, R32 ;  /* 0x0000002000307202 */ /* 0x000fe20000000f00 */
[----:B------:R-:W4:Y:S01]  /*ee10*/  LDL.LU R40, [R1+0x38] ;  /* 0x0000380001287983 */ /* 0x000f220000300800 */
[----:B------:R-:W-:Y:S02]  /*ee20*/  FMNMX.FTZ R0, R221, R0, !PT ;  /* 0x00000000dd007209 */ /* 0x000fe40007810000 */
[----:B------:R-:W-:Y:S01]  /*ee30*/  MOV R53, R30 ;  /* 0x0000001e00357202 */ /* 0x000fe20000000f00 */
[----:B------:R-:W-:Y:S01]  /*ee40*/  STL [R1+0xb4], R249 ;  /* 0x0000b4f901007387 */ /* 0x000fe20000100800 */
[----:B------:R-:W-:Y:S02]  /*ee50*/  FMNMX.FTZ R0, R141, R0, !PT ;  /* 0x000000008d007209 */ /* 0x000fe40007810000 */
[----:B------:R-:W-:Y:S01]  /*ee60*/  MOV R52, R29 ;  /* 0x0000001d00347202 */ /* 0x000fe20000000f00 */
[----:B------:R-:W-:Y:S01]  /*ee70*/  STL [R1+0xb0], R248 ;  /* 0x0000b0f801007387 */ /* 0x000fe20000100800 */
[----:B------:R-:W-:Y:S02]  /*ee80*/  FMNMX.FTZ R0, R16, R0, !PT ;  /* 0x0000000010007209 */ /* 0x000fe40007810000 */
[----:B--2---:R-:W-:Y:S01]  /*ee90*/  FMNMX.FTZ R5, R143, R3, !PT ;  /* 0x000000038f057209 */ /* 0x004fe20007810000 */
[----:B------:R-:W-:Y:S01]  /*eea0*/  STL [R1+0xac], R247 ;  /* 0x0000acf701007387 */ /* 0x000fe20000100800 */
[----:B------:R-:W-:Y:S02]  /*eeb0*/  MOV R51, R31 ;  /* 0x0000001f00337202 */ /* 0x000fe40000000f00 */
[----:B------:R-:W-:Y:S01]  /*eec0*/  FMNMX.FTZ R5, R223, R5, !PT ;  /* 0x00000005df057209 */ /* 0x000fe20007810000 */
        /* <DEDUP_REMOVED lines=8> */
[----:B------:R-:W-:Y:S01]  /*ef50*/  MOV R59, R139 ;  /* 0x0000008b003b7202 */ /* 0x000fe20000000f00 */
[----:B------:R1:W-:Y:S01]  /*ef60*/  STL [R1+0x9c], R243 ;  /* 0x00009cf301007387 */ /* 0x0003e20000100800 */
[----:B------:R-:W-:Y:S02]  /*ef70*/  FMNMX.FTZ R6, R220, R140, !PT ;  /* 0x0000008cdc067209 */ /* 0x000fe40007810000 */
[----:B------:R-:W-:Y:S01]  /*ef80*/  MOV R63, R133 ;  /* 0x00000085003f7202 */ /* 0x000fe20000000f00 */
[----:B------:R-:W-:Y:S01]  /*ef90*/  LDSM.16.MT88.4 R36, [R238+0x100] ;  /* 0x00010000ee24783b */ /* 0x000fe20000004200 */
[----:B------:R-:W-:Y:S02]  /*efa0*/  FMNMX.FTZ R6, R225, R6, !PT ;  /* 0x00000006e1067209 */ /* 0x000fe40007810000 */
[----:B------:R-:W-:Y:S02]  /*efb0*/  MOV R50, R20 ;  /* 0x0000001400327202 */ /* 0x000fe40000000f00 */
[----:B------:R-:W-:Y:S02]  /*efc0*/  FMNMX.FTZ R6, R219, R6, !PT ;  /* 0x00000006db067209 */ /* 0x000fe40007810000 */
[----:B------:R-:W-:Y:S01]  /*efd0*/  MOV R44, R22 ;  /* 0x00000016002c7202 */ /* 0x000fe20000000f00 */
[----:B------:R-:W0:Y:S01]  /*efe0*/  LDGDEPBAR ;  /* 0x00000000000079af */ /* 0x000e220000000000 */
[----:B------:R-:W-:Y:S02]  /*eff0*/  FMNMX.FTZ R6, R218, R6, !PT ;  /* 0x00000006da067209 */ /* 0x000fe40007810000 */
[----:B------:R-:W-:Y:S02]  /*f000*/  MOV R58, R137 ;  /* 0x00000089003a7202 */ /* 0x000fe40000000f00 */
[----:B------:R-:W-:Y:S02]  /*f010*/  FMNMX.FTZ R6, R63, R6, !PT ;  /* 0x000000063f067209 */ /* 0x000fe40007810000 */
[----:B------:R-:W-:Y:S02]  /*f020*/  MOV R61, R138 ;  /* 0x0000008a003d7202 */ /* 0x000fe40000000f00 */
[----:B------:R-:W-:Y:S02]  /*f030*/  FMNMX.FTZ R6, R50, R6, !PT ;  /* 0x0000000632067209 */ /* 0x000fe40007810000 */
[----:B------:R-:W-:Y:S01]  /*f040*/  MOV R62, R134 ;  /* 0x00000086003e7202 */ /* 0x000fe20000000f00 */
[----:B-1----:R-:W2:Y:S01]  /*f050*/  LDL.LU R243, [R1+0x30] ;  /* 0x0000300001f37983 */ /* 0x002ea20000300800 */
[----:B------:R-:W-:Y:S02]  /*f060*/  FMNMX.FTZ R6, R44, R6, !PT ;  /* 0x000000062c067209 */ /* 0x000fe40007810000 */
[----:B------:R-:W-:Y:S01]  /*f070*/  FMNMX.FTZ R4, R222, R132, !PT ;  /* 0x00000084de047209 */ /* 0x000fe20007810000 */
[----:B------:R1:W-:Y:S01]  /*f080*/  STL [R1+0x98], R242 ;  /* 0x000098f201007387 */ /* 0x0003e20000100800 */
[----:B------:R-:W-:Y:S02]  /*f090*/  MOV R60, R23 ;  /* 0x00000017003c7202 */ /* 0x000fe40000000f00 */
[----:B------:R-:W-:Y:S02]  /*f0a0*/  FMNMX.FTZ R4, R224, R4, !PT ;  /* 0x00000004e0047209 */ /* 0x000fe40007810000 */
[----:B------:R-:W-:Y:S02]  /*f0b0*/  MOV R34, R21 ;  /* 0x0000001500227202 */ /* 0x000fe40000000f00 */
[----:B------:R-:W-:Y:S01]  /*f0c0*/  FMNMX.FTZ R4, R217, R4, !PT ;  /* 0x00000004d9047209 */ /* 0x000fe20007810000 */
[----:B------:R-:W-:Y:S01]  /*f0d0*/  LDSM.16.MT88.4 R20, [R237+0x100] ;  /* 0x00010000ed14783b */ /* 0x000fe20000004200 */
[----:B------:R-:W-:Y:S02]  /*f0e0*/  MOV R54, R19 ;  /* 0x0000001300367202 */ /* 0x000fe40000000f00 */
[----:B------:R-:W-:Y:S02]  /*f0f0*/  FMNMX.FTZ R4, R216, R4, !PT ;  /* 0x00000004d8047209 */ /* 0x000fe40007810000 */
[----:B------:R-:W-:Y:S01]  /*f100*/  ISETP.LT.AND P0, PT, RZ, UR10, PT ;  /* 0x0000000aff007c0c */ /* 0x000fe2000bf01270 */
[----:B------:R-:W-:Y:S02]  /*f110*/  UIADD3 UR10, UR10, -0x1, URZ ;  /* 0xffffffff0a0a7890 */ /* 0x000fe4000fffe03f */
[----:B-1----:R-:W3:Y:S04]  /*f120*/  LDL.LU R242, [R1+0x54] ;  /* 0x0000540001f27983 */ /* 0x002ee80000300800 */
[----:B------:R1:W-:Y:S04]  /*f130*/  STL [R1+0x94], R241 ;  /* 0x000094f101007387 */ /* 0x0003e80000100800 */
[----:B------:R1:W-:Y:S02]  /*f140*/  STL [R1+0x90], R236 ;  /* 0x000090ec01007387 */ /* 0x0003e40000100800 */
[----:B-1----:R-:W-:Y:S02]  /*f150*/  MOV R241, R25 ;  /* 0x0000001900f17202 */ /* 0x002fe40000000f00 */
[----:B------:R-:W3:Y:S02]  /*f160*/  LDL.LU R236, [R1+0x34] ;  /* 0x0000340001ec7983 */ /* 0x000ee40000300800 */
[----:B------:R-:W-:Y:S04]  /*f170*/  FMNMX.FTZ R6, R241, R6, !PT ;  /* 0x00000006f1067209 */ /* 0x000fe80007810000 */
[----:B------:R-:W-:Y:S04]  /*f180*/  FMNMX.FTZ R6, R58, R6, !PT ;  /* 0x000000063a067209 */ /* 0x000fe80007810000 */
[----:B------:R-:W-:Y:S04]  /*f190*/  FMNMX.FTZ R6, R27, R6, !PT ;  /* 0x000000061b067209 */ /* 0x000fe80007810000 */
[----:B------:R-:W-:Y:S04]  /*f1a0*/  FMNMX.FTZ R6, R42, R6, !PT ;  /* 0x000000062a067209 */ /* 0x000fe80007810000 */
[----:B------:R-:W-:Y:S04]  /*f1b0*/  FMNMX.FTZ R6, R43, R6, !PT ;  /* 0x000000062b067209 */ /* 0x000fe80007810000 */
[----:B------:R-:W-:Y:S02]  /*f1c0*/  FMNMX.FTZ R6, R45, R6, !PT ;  /* 0x000000062d067209 */ /* 0x000fe40007810000 */
[----:B----4-:R-:W-:Y:S02]  /*f1d0*/  FMNMX.FTZ R0, R40, R0, !PT ;  /* 0x0000000028007209 */ /* 0x010fe40007810000 */
[----:B--2---:R-:W-:Y:S04]  /*f1e0*/  FMNMX.FTZ R5, R243, R5, !PT ;  /* 0x00000005f3057209 */ /* 0x004fe80007810000 */
[----:B---3--:R-:W-:Y:S04]  /*f1f0*/  FMNMX.FTZ R5, R41, R5, !PT ;  /* 0x0000000529057209 */ /* 0x008fe80007810000 */
[----:B------:R-:W-:Y:S04]  /*f200*/  FMNMX.FTZ R5, R51, R5, !PT ;  /* 0x0000000533057209 */ /* 0x000fe80007810000 */
[----:B------:R-:W-:Y:S04]  /*f210*/  FMNMX.FTZ R5, R55, R5, !PT ;  /* 0x0000000537057209 */ /* 0x000fe80007810000 */
[----:B------:R-:W-:Y:S04]  /*f220*/  FMNMX.FTZ R5, R49, R5, !PT ;  /* 0x0000000531057209 */ /* 0x000fe80007810000 */
[----:B------:R-:W-:Y:S04]  /*f230*/  FMNMX.FTZ R5, R47, R5, !PT ;  /* 0x000000052f057209 */ /* 0x000fe80007810000 */
[----:B------:R-:W-:Y:S04]  /*f240*/  FMNMX.FTZ R5, R235, R5, !PT ;  /* 0x00000005eb057209 */ /* 0x000fe80007810000 */
        /* <DEDUP_REMOVED lines=23> */
[----:B------:R-:W-:Y:S01]  /*f3c0*/  FMNMX.FTZ R4, R215, R4, !PT ;  /* 0x00000004d7047209 */ /* 0x000fe20007810000 */
[----:B------:R-:W1:Y:S01]  /*f3d0*/  SHFL.BFLY PT, R138, R5, 0x1, 0x1f ;  /* 0x0c201f00058a7f89 */ /* 0x000e6200000e0000 */
[----:B------:R-:W-:Y:S04]  /*f3e0*/  FMNMX.FTZ R0, R229, R0, !PT ;  /* 0x00000000e5007209 */ /* 0x000fe80007810000 */
[----:B------:R-:W-:Y:S03]  /*f3f0*/  FMNMX.FTZ R0, R228, R0, !PT ;  /* 0x00000000e4007209 */ /* 0x000fe60007810000 */
[----:B------:R-:W2:Y:S01]  /*f400*/  SHFL.BFLY PT, R9, R4, 0x2, 0x1f ;  /* 0x0c401f0004097f89 */ /* 0x000ea200000e0000 */
[----:B------:R-:W-:Y:S04]  /*f410*/  FMNMX.FTZ R0, R227, R0, !PT ;  /* 0x00000000e3007209 */ /* 0x000fe80007810000 */
[----:B------:R-:W-:Y:S04]  /*f420*/  FMNMX.FTZ R0, R226, R0, !PT ;  /* 0x00000000e2007209 */ /* 0x000fe80007810000 */
[----:B------:R-:W-:Y:S04]  /*f430*/  FMNMX.FTZ R0, R212, R0, !PT ;  /* 0x00000000d4007209 */ /* 0x000fe80007810000 */
[----:B------:R-:W-:Y:S02]  /*f440*/  FMNMX.FTZ R0, R211, R0, !PT ;  /* 0x00000000d3007209 */ /* 0x000fe40007810000 */
[----:B-1----:R-:W-:Y:S03]  /*f450*/  FMNMX.FTZ R138, R5, R138, !PT ;  /* 0x0000008a058a7209 */ /* 0x002fe60007810000 */
[----:B------:R-:W1:Y:S02]  /*f460*/  SHFL.BFLY PT, R8, R0, 0x2, 0x1f ;  /* 0x0c401f0000087f89 */ /* 0x000e6400000e0000 */
[----:B------:R-:W-:Y:S01]  /*f470*/  FMUL.FTZ R209, R138, c[0x0][0x2d0] ;  /* 0x0000b4008ad17a20 */ /* 0x000fe20000410000 */
[----:B--2---:R-:W-:Y:S03]  /*f480*/  FMNMX.FTZ R4, R4, R9, !PT ;  /* 0x0000000904047209 */ /* 0x004fe60007810000 */
[--C-:B------:R-:W-:Y:S02]  /*f490*/  FFMA.FTZ R214, R214, c[0x0][0x2d0], -R209.reuse ;  /* 0x0000b400d6d67a23 */ /* 0x100fe400000108d1 */
[----:B------:R-:W-:Y:S01]  /*f4a0*/  FFMA.FTZ R230, R230, c[0x0][0x2d0], -R209 ;  /* 0x0000b400e6e67a23 */ /* 0x000fe200000108d1 */
[----:B------:R-:W2:Y:S01]  /*f4b0*/  SHFL.BFLY PT, R137, R4, 0x1, 0x1f ;  /* 0x0c201f0004897f89 */ /* 0x000ea200000e0000 */
[----:B-1----:R-:W-:Y:S07]  /*f4c0*/  FMNMX.FTZ R0, R0, R8, !PT ;  /* 0x0000000800007209 */ /* 0x002fee0007810000 */
[----:B------:R-:W1:Y:S01]  /*f4d0*/  SHFL.BFLY PT, R139, R0, 0x1, 0x1f ;  /* 0x0c201f00008b7f89 */ /* 0x000e6200000e0000 */
[----:B--2---:R-:W-:Y:S05]  /*f4e0*/  FMNMX.FTZ R137, R4, R137, !PT ;  /* 0x0000008904897209 */ /* 0x004fea0007810000 */
[----:B------:R-:W-:Y:S04]  /*f4f0*/  FMUL.FTZ R210, R137, c[0x0][0x2d0] ;  /* 0x0000b40089d27a20 */ /* 0x000fe80000410000 */
[----:B------:R-:W-:Y:S06]  /*f500*/  FFMA.FTZ R233, R233, c[0x0][0x2d0], -R210 ;  /* 0x0000b400e9e97a23 */ /* 0x000fec00000108d2 */
[----:B------:R-:W-:Y:S01]  /*f510*/  MUFU.EX2 R233, R233 ;  /* 0x000000e900e97308 */ /* 0x000fe20000000800 */
[----:B-1----:R-:W-:Y:S05]  /*f520*/  FMNMX.FTZ R139, R0, R139, !PT ;  /* 0x0000008b008b7209 */ /* 0x002fea0007810000 */
[C---:B------:R-:W-:Y:S02]  /*f530*/  FADD.FTZ R0, -R139.reuse, R2 ;  /* 0x000000028b007221 */ /* 0x040fe40000010100 */
[----:B------:R-:W-:Y:S02]  /*f540*/  FMUL.FTZ R208, R139, c[0x0][0x2d0] ;  /* 0x0000b4008bd07a20 */ /* 0x000fe40000410000 */
[----:B------:R-:W-:Y:S01]  /*f550*/  FMUL.FTZ R2, R0, c[0x0][0x2d0] ;  /* 0x0000b40000027a20 */ /* 0x000fe20000410000 */
[----:B------:R-:W-:Y:S01]  /*f560*/  FMNMX.FTZ R0, R46, R6, !PT ;  /* 0x000000062e007209 */ /* 0x000fe20007810000 */
[--C-:B------:R-:W-:Y:S02]  /*f570*/  FFMA.FTZ R4, R142, c[0x0][0x2d0], -R208.reuse ;  /* 0x0000b4008e047a23 */ /* 0x100fe400000108d0 */
[----:B------:R1:W2:Y:S01]  /*f580*/  MUFU.EX2 R134, R2 ;  /* 0x0000000200867308 */ /* 0x0002a20000000800 */
[----:B------:R-:W-:Y:S01]  /*f590*/  FMNMX.FTZ R0, R136, R0, !PT ;  /* 0x0000000088007209 */ /* 0x000fe20007810000 */
[--C-:B------:R-:W-:Y:S02]  /*f5a0*/  FFMA.FTZ R212, R212, c[0x0][0x2d0], -R208.reuse ;  /* 0x0000b400d4d47a23 */ /* 0x100fe400000108d0 */
[--C-:B------:R-:W-:Y:S01]  /*f5b0*/  FFMA.FTZ R226, R226, c[0x0][0x2d0], -R208.reuse ;  /* 0x0000b400e2e27a23 */ /* 0x100fe200000108d0 */
[----:B------:R-:W-:Y:S05]  /*f5c0*/  FMNMX.FTZ R0, R135, R0, !PT ;  /* 0x0000000087007209 */ /* 0x000fea0007810000 */
[----:B------:R-:W-:Y:S01]  /*f5d0*/  MUFU.EX2 R10, R4 ;  /* 0x00000004000a7308 */ /* 0x000fe20000000800 */
[----:B-1----:R-:W-:Y:S02]  /*f5e0*/  FADD.FTZ R2, -R138, R3 ;  /* 0x000000038a027221 */ /* 0x002fe40000010100 */
[----:B------:R-:W1:Y:S01]  /*f5f0*/  SHFL.BFLY PT, R3, R0, 0x2, 0x1f ;  /* 0x0c401f0000037f89 */ /* 0x000e6200000e0000 */
[----:B--2---:R-:W-:Y:S02]  /*f600*/  FMUL.FTZ R5, R134, R145 ;  /* 0x0000009186057220 */ /* 0x004fe40000410000 */
[----:B------:R-:W-:Y:S02]  /*f610*/  FMUL.FTZ R2, R2, c[0x0][0x2d0] ;  /* 0x0000b40002027a20 */ /* 0x000fe40000410000 */
[C---:B------:R-:W-:Y:S01]  /*f620*/  FMUL.FTZ R32, R134.reuse, R160 ;  /* 0x000000a086207220 */ /* 0x040fe20000410000 */
[----:B------:R-:W-:Y:S01]  /*f630*/  MOV R160, R53 ;  /* 0x0000003500a07202 */ /* 0x000fe20000000f00 */
[----:B------:R2:W3:Y:S01]  /*f640*/  MUFU.EX2 R133, R2 ;  /* 0x0000000200857308 */ /* 0x0004e20000000800 */
        /* <DEDUP_REMOVED lines=8> */
[----:B------:R-:W-:Y:S01]  /*f6d0*/  FMUL.FTZ R84, R134, R84 ;  /* 0x0000005486547220 */ /* 0x000fe20000410000 */
[----:B-1----:R-:W-:Y:S01]  /*f6e0*/  FMNMX.FTZ R0, R0, R3, !PT ;  /* 0x0000000300007209 */ /* 0x002fe20007810000 */
[----:B------:R-:W-:Y:S02]  /*f6f0*/  FFMA.FTZ R3, R16, c[0x0][0x2d0], -R208 ;  /* 0x0000b40010037a23 */ /* 0x000fe400000108d0 */
[C---:B------:R-:W-:Y:S02]  /*f700*/  FMUL.FTZ R16, R134.reuse, R148 ;  /* 0x0000009486107220 */ /* 0x040fe40000410000 */
[----:B------:R1:W-:Y:S01]  /*f710*/  MUFU.EX2 R246, R3 ;  /* 0x0000000300f67308 */ /* 0x0003e20000000800 */
[----:B------:R-:W-:Y:S02]  /*f720*/  FMUL.FTZ R85, R134, R85 ;  /* 0x0000005586557220 */ /* 0x000fe40000410000 */
[----:B--2---:R-:W-:Y:S02]  /*f730*/  FADD.FTZ R2, -R137, R132 ;  /* 0x0000008489027221 */ /* 0x004fe40000010100 */
[C---:B---3--:R-:W-:Y:S02]  /*f740*/  FMUL.FTZ R6, R133.reuse, R146 ;  /* 0x0000009285067220 */ /* 0x048fe40000410000 */
[----:B------:R-:W-:Y:S02]  /*f750*/  FMUL.FTZ R2, R2, c[0x0][0x2d0] ;  /* 0x0000b40002027a20 */ /* 0x000fe40000410000 */
[C---:B------:R-:W-:Y:S02]  /*f760*/  FMUL.FTZ R7, R133.reuse, R147 ;  /* 0x0000009385077220 */ /* 0x040fe40000410000 */
[----:B------:R2:W3:Y:S01]  /*f770*/  MUFU.EX2 R132, R2 ;  /* 0x0000000200847308 */ /* 0x0004e20000000800 */
[C---:B------:R-:W-:Y:S02]  /*f780*/  FMUL.FTZ R19, R133.reuse, R151 ;  /* 0x0000009785137220 */ /* 0x040fe40000410000 */
[C---:B------:R-:W-:Y:S02]  /*f790*/  FMUL.FTZ R66, R133.reuse, R186 ;  /* 0x000000ba85427220 */ /* 0x040fe40000410000 */
        /* <DEDUP_REMOVED lines=9> */
[----:B------:R-:W-:Y:S02]  /*f830*/  FMUL.FTZ R96, R134, R96 ;  /* 0x0000006086607220 */ /* 0x000fe40000410000 */
[--C-:B--2---:R-:W-:Y:S02]  /*f840*/  FFMA.FTZ R2, R221, c[0x0][0x2d0], -R208.reuse ;  /* 0x0000b400dd027a23 */ /* 0x104fe400000108d0 */
[C---:B---3--:R-:W-:Y:S01]  /*f850*/  FMUL.FTZ R8, R132.reuse, R156 ;  /* 0x0000009c84087220 */ /* 0x048fe20000410000 */
[----:B------:R-:W-:Y:S01]  /*f860*/  MOV R156, R61 ;  /* 0x0000003d009c7202 */ /* 0x000fe20000000f00 */
[----:B------:R2:W-:Y:S01]  /*f870*/  MUFU.EX2 R12, R2 ;  /* 0x00000002000c7308 */ /* 0x0005e20000000800 */
        /* <DEDUP_REMOVED lines=12> */
[--C-:B-1----:R-:W-:Y:S02]  /*f940*/  FFMA.FTZ R3, R223, c[0x0][0x2d0], -R209.reuse ;  /* 0x0000b400df037a23 */ /* 0x102fe400000108d1 */
[----:B------:R-:W-:Y:S02]  /*f950*/  FMUL.FTZ R49, R134, R173 ;  /* 0x000000ad86317220 */ /* 0x000fe40000410000 */
[----:B------:R1:W-:Y:S01]  /*f960*/  MUFU.EX2 R223, R3 ;  /* 0x0000000300df7308 */ /* 0x0003e20000000800 */
[C---:B------:R-:W-:Y:S02]  /*f970*/  FMUL.FTZ R56, R132.reuse, R200 ;  /* 0x000000c884387220 */ /* 0x040fe40000410000 */
[C---:B------:R-:W-:Y:S02]  /*f980*/  FMUL.FTZ R61, R132.reuse, R205 ;  /* 0x000000cd843d7220 */ /* 0x040fe40000410000 */
[C---:B------:R-:W-:Y:S02]  /*f990*/  FMUL.FTZ R72, R132.reuse, R72 ;  /* 0x0000004884487220 */ /* 0x040fe40000410000 */
[----:B--2---:R-:W-:Y:S02]  /*f9a0*/  FFMA.FTZ R2, R141, c[0x0][0x2d0], -R208 ;  /* 0x0000b4008d027a23 */ /* 0x004fe400000108d0 */
        /* <DEDUP_REMOVED lines=11> */
[----:B------:R-:W-:Y:S02]  /*fa60*/  FMUL.FTZ R97, R134, R97 ;  /* 0x0000006186617220 */ /* 0x000fe40000410000 */
[C---:B------:R-:W-:Y:S02]  /*fa70*/  FMUL.FTZ R98, R133.reuse, R98 ;  /* 0x0000006285627220 */ /* 0x040fe40000410000 */
[C---:B------:R-:W-:Y:S01]  /*fa80*/  FMUL.FTZ R99, R133.reuse, R99 ;  /* 0x0000006385637220 */ /* 0x040fe20000410000 */
[----:B--2---:R-:W2:Y:S01]  /*fa90*/  SHFL.BFLY PT, R2, R0, 0x1, 0x1f ;  /* 0x0c201f0000027f89 */ /* 0x004ea200000e0000 */
[----:B---3--:R-:W-:Y:S01]  /*faa0*/  F2FP.BF16.PACK_AB R142, R246, R249 ;  /* 0x000000f9f68e723e */ /* 0x008fe200000010ff */
[C---:B------:R-:W-:Y:S02]  /*fab0*/  FMUL.FTZ R100, R134.reuse, R100 ;  /* 0x0000006486647220 */ /* 0x040fe40000410000 */
[----:B------:R-:W-:Y:S02]  /*fac0*/  FMUL.FTZ R101, R134, R101 ;  /* 0x0000006586657220 */ /* 0x000fe40000410000 */
[C---:B------:R-:W-:Y:S02]  /*fad0*/  FMUL.FTZ R102, R133.reuse, R102 ;  /* 0x0000006685667220 */ /* 0x040fe40000410000 */
[----:B------:R-:W-:Y:S02]  /*fae0*/  FMUL.FTZ R103, R133, R103 ;  /* 0x0000006785677220 */ /* 0x000fe40000410000 */
[C---:B------:R-:W-:Y:S02]  /*faf0*/  FMUL.FTZ R104, R132.reuse, R104 ;  /* 0x0000006884687220 */ /* 0x040fe40000410000 */
[----:B------:R-:W-:Y:S02]  /*fb00*/  FMUL.FTZ R105, R132, R105 ;  /* 0x0000006984697220 */ /* 0x000fe40000410000 */
[----:B------:R-:W-:Y:S02]  /*fb10*/  FFMA.FTZ R156, R156, c[0x0][0x2d0], -R210 ;  /* 0x0000b4009c9c7a23 */ /* 0x000fe400000108d2 */
[----:B------:R-:W-:Y:S02]  /*fb20*/  FFMA.FTZ R173, R229, c[0x0][0x2d0], -R208 ;  /* 0x0000b400e5ad7a23 */ /* 0x000fe400000108d0 */
[--C-:B-1----:R-:W-:Y:S02]  /*fb30*/  FFMA.FTZ R3, R222, c[0x0][0x2d0], -R210.reuse ;  /* 0x0000b400de037a23 */ /* 0x102fe400000108d2 */
[C---:B------:R-:W-:Y:S02]  /*fb40*/  FMUL.FTZ R108, R132.reuse, R108 ;  /* 0x0000006c846c7220 */ /* 0x040fe40000410000 */
[----:B------:R1:W-:Y:S01]  /*fb50*/  MUFU.EX2 R221, R3 ;  /* 0x0000000300dd7308 */ /* 0x0003e20000000800 */
[----:B------:R-:W-:Y:S01]  /*fb60*/  FMUL.FTZ R109, R132, R109 ;  /* 0x0000006d846d7220 */ /* 0x000fe20000410000 */
[----:B--2---:R-:W-:Y:S01]  /*fb70*/  FMNMX.FTZ R2, R2, R0, !PT ;  /* 0x0000000002027209 */ /* 0x004fe20007810000 */
[----:B------:R-:W-:Y:S02]  /*fb80*/  FFMA.FTZ R0, R18, c[0x0][0x2d0], -R209 ;  /* 0x0000b40012007a23 */ /* 0x000fe400000108d1 */
[C---:B------:R-:W-:Y:S02]  /*fb90*/  FMUL.FTZ R18, R133.reuse, R150 ;  /* 0x0000009685127220 */ /* 0x040fe40000410000 */
[----:B------:R-:W-:Y:S01]  /*fba0*/  LDSM.16.MT88.4 R148, [R239+0x100] ;  /* 0x00010000ef94783b */ /* 0x000fe20000004200 */
[C---:B------:R-:W-:Y:S02]  /*fbb0*/  FMUL.FTZ R112, R134.reuse, R112 ;  /* 0x0000007086707220 */ /* 0x040fe40000410000 */
[----:B------:R2:W3:Y:S01]  /*fbc0*/  MUFU.EX2 R245, R0 ;  /* 0x0000000000f57308 */ /* 0x0004e20000000800 */
[C---:B------:R-:W-:Y:S02]  /*fbd0*/  FMUL.FTZ R113, R134.reuse, R113 ;  /* 0x0000007186717220 */ /* 0x040fe40000410000 */
[C---:B------:R-:W-:Y:S02]  /*fbe0*/  FMUL.FTZ R114, R133.reuse, R114 ;  /* 0x0000007285727220 */ /* 0x040fe40000410000 */
[C---:B------:R-:W-:Y:S02]  /*fbf0*/  FMUL.FTZ R115, R133.reuse, R115 ;  /* 0x0000007385737220 */ /* 0x040fe40000410000 */
[C---:B------:R-:W-:Y:S02]  /*fc00*/  FMUL.FTZ R116, R134.reuse, R116 ;  /* 0x0000007486747220 */ /* 0x040fe40000410000 */
[----:B------:R-:W-:Y:S02]  /*fc10*/  FMUL.FTZ R117, R134, R117 ;  /* 0x0000007586757220 */ /* 0x000fe40000410000 */
[C---:B------:R-:W-:Y:S02]  /*fc20*/  FMUL.FTZ R118, R133.reuse, R118 ;  /* 0x0000007685767220 */ /* 0x040fe40000410000 */
[C---:B------:R-:W-:Y:S02]  /*fc30*/  FMUL.FTZ R119, R133.reuse, R119 ;  /* 0x0000007785777220 */ /* 0x040fe40000410000 */
[----:B-1----:R-:W-:Y:S01]  /*fc40*/  FFMA.FTZ R3, R224, c[0x0][0x2d0], -R210 ;  /* 0x0000b400e0037a23 */ /* 0x002fe200000108d2 */
[----:B------:R-:W-:Y:S01]  /*fc50*/  MOV R224, R12 ;  /* 0x0000000c00e07202 */ /* 0x000fe20000000f00 */
[C---:B------:R-:W-:Y:S01]  /*fc60*/  FMUL.FTZ R12, R132.reuse, R164 ;  /* 0x000000a4840c7220 */ /* 0x040fe20000410000 */
[----:B------:R-:W-:Y:S01]  /*fc70*/  MOV R164, R35 ;  /* 0x0000002300a47202 */ /* 0x000fe20000000f00 */
[----:B------:R1:W-:Y:S01]  /*fc80*/  MUFU.EX2 R222, R3 ;  /* 0x0000000300de7308 */ /* 0x0003e20000000800 */
[----:B------:R-:W-:Y:S01]  /*fc90*/  FMUL.FTZ R35, R133, R163 ;  /* 0x000000a385237220 */ /* 0x000fe20000410000 */
[----:B------:R-:W-:Y:S01]  /*fca0*/  MOV R163, R55 ;  /* 0x0000003700a37202 */ /* 0x000fe20000000f00 */
[----:B------:R-:W-:Y:S02]  /*fcb0*/  FMUL.FTZ R120, R132, R120 ;  /* 0x0000007884787220 */ /* 0x000fe40000410000 */
[----:B--2---:R-:W-:Y:S01]  /*fcc0*/  FADD.FTZ R0, -R2, R140 ;  /* 0x0000008c02007221 */ /* 0x004fe20000010100 */
[----:B---3--:R-:W-:Y:S01]  /*fcd0*/  F2FP.BF16.PACK_AB R143, R245, R248 ;  /* 0x000000f8f58f723e */ /* 0x008fe200000010ff */
[----:B------:R-:W-:Y:S02]  /*fce0*/  FMUL.FTZ R121, R132, R121 ;  /* 0x0000007984797220 */ /* 0x000fe40000410000 */
[----:B------:R-:W-:Y:S02]  /*fcf0*/  FMUL.FTZ R0, R0, c[0x0][0x2d0] ;  /* 0x0000b40000007a20 */ /* 0x000fe40000410000 */
[C---:B------:R-:W-:Y:S02]  /*fd00*/  FMUL.FTZ R124, R132.reuse, R124 ;  /* 0x0000007c847c7220 */ /* 0x040fe40000410000 */
[----:B------:R-:W-:Y:S02]  /*fd10*/  FMUL.FTZ R125, R132, R125 ;  /* 0x0000007d847d7220 */ /* 0x000fe40000410000 */
[----:B------:R-:W2:Y:S01]  /*fd20*/  MUFU.EX2 R0, R0 ;  /* 0x0000000000007308 */ /* 0x000ea20000000800 */
[C---:B------:R-:W-:Y:S02]  /*fd30*/  FMUL.FTZ R128, R134.reuse, R128 ;  /* 0x0000008086807220 */ /* 0x040fe40000410000 */
[----:B------:R-:W-:Y:S02]  /*fd40*/  FMUL.FTZ R129, R134, R129 ;  /* 0x0000008186817220 */ /* 0x000fe40000410000 */
[C---:B------:R-:W-:Y:S02]  /*fd50*/  FMUL.FTZ R130, R133.reuse, R130 ;  /* 0x0000008285827220 */ /* 0x040fe40000410000 */
[----:B------:R-:W-:Y:S02]  /*fd60*/  FMUL.FTZ R131, R133, R131 ;  /* 0x0000008385837220 */ /* 0x000fe40000410000 */
[--C-:B-1----:R-:W-:Y:S04]  /*fd70*/  FFMA.FTZ R3, R217, c[0x0][0x2d0], -R210.reuse ;  /* 0x0000b400d9037a23 */ /* 0x102fe800000108d2 */
[----:B------:R1:W-:Y:S01]  /*fd80*/  MUFU.EX2 R247, R3 ;  /* 0x0000000300f77308 */ /* 0x0003e20000000800 */
[C---:B--2---:R-:W-:Y:S01]  /*fd90*/  FMUL.FTZ R14, R0.reuse, R166 ;  /* 0x000000a6000e7220 */ /* 0x044fe20000410000 */
        /* <DEDUP_REMOVED lines=13> */
[----:B-1----:R-:W-:Y:S02]  /*fe70*/  FFMA.FTZ R3, R216, c[0x0][0x2d0], -R210 ;  /* 0x0000b400d8037a23 */ /* 0x002fe400000108d2 */
[C---:B------:R-:W-:Y:S02]  /*fe80*/  FMUL.FTZ R42, R0.reuse, R194 ;  /* 0x000000c2002a7220 */ /* 0x040fe40000410000 */
[----:B------:R-:W1:Y:S01]  /*fe90*/  MUFU.EX2 R244, R3 ;  /* 0x0000000300f47308 */ /* 0x000e620000000800 */
[----:B------:R-:W-:Y:S02]  /*fea0*/  FMUL.FTZ R43, R0, R195 ;  /* 0x000000c3002b7220 */ /* 0x000fe40000410000 */
[----:B------:R-:W-:Y:S02]  /*feb0*/  FMUL.FTZ R45, R132, R197 ;  /* 0x000000c5842d7220 */ /* 0x000fe40000410000 */
[C---:B------:R-:W-:Y:S02]  /*fec0*/  FMUL.FTZ R46, R0.reuse, R198 ;  /* 0x000000c6002e7220 */ /* 0x040fe40000410000 */
[----:B------:R-:W-:Y:S02]  /*fed0*/  FMUL.FTZ R47, R0, R199 ;  /* 0x000000c7002f7220 */ /* 0x000fe40000410000 */
[----:B------:R-:W-:Y:S02]  /*fee0*/  FMUL.FTZ R50, R133, R174 ;  /* 0x000000ae85327220 */ /* 0x000fe40000410000 */
[----:B------:R-:W-:Y:S02]  /*fef0*/  FMUL.FTZ R60, R132, R204 ;  /* 0x000000cc843c7220 */ /* 0x000fe40000410000 */
[C---:B------:R-:W-:Y:S02]  /*ff00*/  FMUL.FTZ R62, R0.reuse, R206 ;  /* 0x000000ce003e7220 */ /* 0x040fe40000410000 */
[C---:B------:R-:W-:Y:S02]  /*ff10*/  FMUL.FTZ R63, R0.reuse, R207 ;  /* 0x000000cf003f7220 */ /* 0x040fe40000410000 */
[C---:B------:R-:W-:Y:S02]  /*ff20*/  FMUL.FTZ R74, R0.reuse, R74 ;  /* 0x0000004a004a7220 */ /* 0x040fe40000410000 */
[C---:B------:R-:W-:Y:S02]  /*ff30*/  FMUL.FTZ R75, R0.reuse, R75 ;  /* 0x0000004b004b7220 */ /* 0x040fe40000410000 */
[C---:B------:R-:W-:Y:S02]  /*ff40*/  FMUL.FTZ R78, R0.reuse, R78 ;  /* 0x0000004e004e7220 */ /* 0x040fe40000410000 */
[----:B------:R-:W-:Y:S01]  /*ff50*/  FMUL.FTZ R79, R0, R79 ;  /* 0x0000004f004f7220 */ /* 0x000fe20000410000 */
[----:B-1----:R-:W-:Y:S01]  /*ff60*/  F2FP.BF16.PACK_AB R146, R244, R247 ;  /* 0x000000f7f492723e */ /* 0x002fe200000010ff */
[----:B------:R-:W-:Y:S02]  /*ff70*/  FMUL.FTZ R3, R2, c[0x0][0x2d0] ;  /* 0x0000b40002037a20 */ /* 0x000fe40000410000 */
[----:B------:R-:W-:Y:S02]  /*ff80*/  FMUL.FTZ R90, R0, R90 ;  /* 0x0000005a005a7220 */ /* 0x000fe40000410000 */
[--C-:B------:R-:W-:Y:S01]  /*ff90*/  FFMA.FTZ R4, R220, c[0x0][0x2d0], -R3.reuse ;  /* 0x0000b400dc047a23 */ /* 0x100fe20000010803 */
[----:B------:R-:W-:Y:S01]  /*ffa0*/  MOV R220, R11 ;  /* 0x0000000b00dc7202 */ /* 0x000fe20000000f00 */
[C---:B------:R-:W-:Y:S01]  /*ffb0*/  FMUL.FTZ R11, R0.reuse, R159 ;  /* 0x0000009f000b7220 */ /* 0x040fe20000410000 */
[----:B------:R-:W-:Y:S01]  /*ffc0*/  MOV R159, R54 ;  /* 0x00000036009f7202 */ /* 0x000fe20000000f00 */
[----:B------:R1:W-:Y:S01]  /*ffd0*/  MUFU.EX2 R216, R4 ;  /* 0x0000000400d87308 */ /* 0x0003e20000000800 */
[----:B------:R-:W-:Y:S01]  /*ffe0*/  F2FP.BF16.PACK_AB R141, R223, R220 ;  /* 0x000000dcdf8d723e */ /* 0x000fe200000010ff */
[----:B------:R-:W2:Y:S01]  /*fff0*/  LDSM.16.MT88.4 R52, [R240+0x100] ;  /* 0x00010000f034783b */ /* 0x000ea20000004200 */
[C---:B------:R-:W-:Y:S02]  /*10000*/  FMUL.FTZ R91, R0.reuse, R91 ;  /* 0x0000005b005b7220 */ /* 0x040fe40000410000 */
[C---:B------:R-:W-:Y:S02]  /*10010*/  FMUL.FTZ R94, R0.reuse, R94 ;  /* 0x0000005e005e7220 */ /* 0x040fe40000410000 */
[C---:B------:R-:W-:Y:S02]  /*10020*/  FMUL.FTZ R95, R0.reuse, R95 ;  /* 0x0000005f005f7220 */ /* 0x040fe40000410000 */
[C---:B------:R-:W-:Y:S02]  /*10030*/  FMUL.FTZ R106, R0.reuse, R106 ;  /* 0x0000006a006a7220 */ /* 0x040fe40000410000 */
[----:B------:R-:W-:Y:S02]  /*10040*/  FMUL.FTZ R107, R0, R107 ;  /* 0x0000006b006b7220 */ /* 0x000fe40000410000 */
[--C-:B------:R-:W-:Y:S02]  /*10050*/  FFMA.FTZ R174, R176, c[0x0][0x2d0], -R208.reuse ;  /* 0x0000b400b0ae7a23 */ /* 0x100fe400000108d0 */
[C---:B------:R-:W-:Y:S02]  /*10060*/  FMUL.FTZ R110, R0.reuse, R110 ;  /* 0x0000006e006e7220 */ /* 0x040fe40000410000 */
[C---:B------:R-:W-:Y:S02]  /*10070*/  FMUL.FTZ R111, R0.reuse, R111 ;  /* 0x0000006f006f7220 */ /* 0x040fe40000410000 */
[C---:B------:R-:W-:Y:S02]  /*10080*/  FMUL.FTZ R122, R0.reuse, R122 ;  /* 0x0000007a007a7220 */ /* 0x040fe40000410000 */
[C---:B------:R-:W-:Y:S02]  /*10090*/  FMUL.FTZ R123, R0.reuse, R123 ;  /* 0x0000007b007b7220 */ /* 0x040fe40000410000 */
[C---:B------:R-:W-:Y:S02]  /*100a0*/  FMUL.FTZ R126, R0.reuse, R126 ;  /* 0x0000007e007e7220 */ /* 0x040fe40000410000 */
[--C-:B-1----:R-:W-:Y:S01]  /*100b0*/  FFMA.FTZ R4, R225, c[0x0][0x2d0], -R3.reuse ;  /* 0x0000b400e1047a23 */ /* 0x102fe20000010803 */
[----:B------:R-:W-:Y:S01]  /*100c0*/  MOV R225, R10 ;  /* 0x0000000a00e17202 */ /* 0x000fe20000000f00 */
[----:B------:R-:W-:Y:S01]  /*100d0*/  FMUL.FTZ R10, R0, R158 ;  /* 0x0000009e000a7220 */ /* 0x000fe20000410000 */
[----:B------:R-:W-:Y:S01]  /*100e0*/  MOV R158, R44 ;  /* 0x0000002c009e7202 */ /* 0x000fe20000000f00 */
[----:B------:R1:W3:Y:S01]  /*100f0*/  MUFU.EX2 R217, R4 ;  /* 0x0000000400d97308 */ /* 0x0002e20000000800 */
[----:B------:R-:W-:Y:S01]  /*10100*/  F2FP.BF16.PACK_AB R140, R224, R225 ;  /* 0x000000e1e08c723e */ /* 0x000fe200000010ff */
[----:B------:R-:W-:Y:S02]  /*10110*/  FMUL.FTZ R44, R132, R196 ;  /* 0x000000c4842c7220 */ /* 0x000fe40000410000 */
[----:B------:R-:W-:Y:S02]  /*10120*/  FMUL.FTZ R127, R0, R127 ;  /* 0x0000007f007f7220 */ /* 0x000fe40000410000 */
[--C-:B------:R-:W-:Y:S02]  /*10130*/  FFMA.FTZ R176, R227, c[0x0][0x2d0], -R208.reuse ;  /* 0x0000b400e3b07a23 */ /* 0x100fe400000108d0 */
[--C-:B-1----:R-:W-:Y:S01]  /*10140*/  FFMA.FTZ R4, R219, c[0x0][0x2d0], -R3.reuse ;  /* 0x0000b400db047a23 */ /* 0x102fe20000010803 */
[----:B---3--:R-:W-:Y:S03]  /*10150*/  F2FP.BF16.PACK_AB R145, R217, R216 ;  /* 0x000000d8d991723e */ /* 0x008fe600000010ff */
[----:B------:R1:W-:Y:S02]  /*10160*/  MUFU.EX2 R219, R4 ;  /* 0x0000000400db7308 */ /* 0x0003e40000000800 */
[----:B-1----:R-:W-:Y:S08]  /*10170*/  FFMA.FTZ R4, R218, c[0x0][0x2d0], -R3 ;  /* 0x0000b400da047a23 */ /* 0x002ff00000010803 */
[----:B------:R1:W3:Y:S02]  /*10180*/  MUFU.EX2 R218, R4 ;  /* 0x0000000400da7308 */ /* 0x0002e40000000800 */
[----:B-1----:R-:W-:Y:S01]  /*10190*/  FMUL.FTZ R4, R134, R144 ;  /* 0x0000009086047220 */ /* 0x002fe20000410000 */
[----:B---3--:R-:W-:Y:S02]  /*101a0*/  F2FP.BF16.PACK_AB R147, R218, R219 ;  /* 0x000000dbda93723e */ /* 0x008fe400000010ff */
[----:B------:R-:W-:Y:S04]  /*101b0*/  F2FP.BF16.PACK_AB R144, R222, R221 ;  /* 0x000000ddde90723e */ /* 0x000fe800000010ff */
[-C--:B------:R-:W-:Y:S08]  /*101c0*/  HMMA.16816.F32.BF16 R4, R140, R20.reuse, R4 ;  /* 0x000000148c04723c */ /* 0x080ff00000041804 */
[C---:B------:R-:W-:Y:S07]  /*101d0*/  HMMA.16816.F32.BF16 R8, R144.reuse, R20, R8 ;  /* 0x000000149008723c */ /* 0x040fee0000041808 */
[----:B------:R-:W-:Y:S01]  /*101e0*/  FMUL.FTZ R21, R134, R153 ;  /* 0x0000009986157220 */ /* 0x000fe20000410000 */
[-C--:B------:R-:W-:Y:S04]  /*101f0*/  HMMA.16816.F32.BF16 R12, R144, R22.reuse, R12 ;  /* 0x00000016900c723c */ /* 0x080fe8000004180c */
[----:B------:R-:W-:Y:S01]  /*10200*/  MOV R153, R57 ;  /* 0x0000003900997202 */ /* 0x000fe20000000f00 */
[----:B------:R-:W-:Y:S02]  /*10210*/  FMUL.FTZ R57, R132, R201 ;  /* 0x000000c984397220 */ /* 0x000fe40000410000 */
[----:B------:R-:W-:Y:S01]  /*10220*/  FMUL.FTZ R20, R134, R152 ;  /* 0x0000009886147220 */ /* 0x000fe20000410000 */
[C---:B------:R-:W-:Y:S04]  /*10230*/  HMMA.16816.F32.BF16 R16, R140.reuse, R22, R16 ;  /* 0x000000168c10723c */ /* 0x040fe80000041810 */
[----:B------:R-:W-:Y:S01]  /*10240*/  MOV R152, R40 ;  /* 0x0000002800987202 */ /* 0x000fe20000000f00 */
[----:B------:R-:W-:Y:S02]  /*10250*/  FMUL.FTZ R40, R132, R192 ;  /* 0x000000c084287220 */ /* 0x000fe40000410000 */
[C---:B------:R-:W-:Y:S01]  /*10260*/  FMUL.FTZ R22, R133.reuse, R154 ;  /* 0x0000009a85167220 */ /* 0x040fe20000410000 */
[----:B------:R-:W-:Y:S01]  /*10270*/  MOV R154, R58 ;  /* 0x0000003a009a7202 */ /* 0x000fe20000000f00 */
[C---:B------:R-:W-:Y:S01]  /*10280*/  FMUL.FTZ R23, R133.reuse, R155 ;  /* 0x0000009b85177220 */ /* 0x040fe20000410000 */
[----:B------:R-:W-:Y:S02]  /*10290*/  MUFU.EX2 R192, R156 ;  /* 0x0000009c00c07308 */ /* 0x000fe40000000800 */
[----:B------:R-:W-:Y:S01]  /*102a0*/  MOV R155, R59 ;  /* 0x0000003b009b7202 */ /* 0x000fe20000000f00 */
[C---:B------:R-:W-:Y:S02]  /*102b0*/  FMUL.FTZ R58, R0.reuse, R202 ;  /* 0x000000ca003a7220 */ /* 0x040fe40000410000 */
[----:B------:R-:W-:Y:S01]  /*102c0*/  FMUL.FTZ R59, R0, R203 ;  /* 0x000000cb003b7220 */ /* 0x000fe20000410000 */
[-C--:B------:R-:W-:Y:S03]  /*102d0*/  HMMA.16816.F32.BF16 R20, R140, R36.reuse, R20 ;  /* 0x000000248c14723c */ /* 0x080fe60000041814 */
[--C-:B------:R-:W-:Y:S01]  /*102e0*/  FFMA.FTZ R152, R152, c[0x0][0x2d0], -R208.reuse ;  /* 0x0000b40098987a23 */ /* 0x100fe200000108d0 */
[----:B------:R-:W-:Y:S04]  /*102f0*/  MUFU.EX2 R203, R173 ;  /* 0x000000ad00cb7308 */ /* 0x000fe80000000800 */
[C---:B------:R-:W-:Y:S06]  /*10300*/  HMMA.16816.F32.BF16 R24, R144.reuse, R36, R24 ;  /* 0x000000249018723c */ /* 0x040fec0000041818 */
[----:B------:R1:W-:Y:S01]  /*10310*/  MUFU.EX2 R200, R152 ;  /* 0x0000009800c87308 */ /* 0x0003e20000000800 */
[C---:B------:R-:W-:Y:S01]  /*10320*/  FMUL.FTZ R36, R134.reuse, R168 ;  /* 0x000000a886247220 */ /* 0x040fe20000410000 */
[-C--:B------:R-:W-:Y:S04]  /*10330*/  HMMA.16816.F32.BF16 R28, R144, R38.reuse, R28 ;  /* 0x00000026901c723c */ /* 0x080fe8000004181c */
[C---:B------:R-:W-:Y:S01]  /*10340*/  FMUL.FTZ R37, R134.reuse, R169 ;  /* 0x000000a986257220 */ /* 0x040fe20000410000 */
[----:B------:R-:W-:Y:S01]  /*10350*/  MOV R168, R51 ;  /* 0x0000003300a87202 */ /* 0x000fe20000000f00 */
[C---:B------:R-:W-:Y:S01]  /*10360*/  FMUL.FTZ R51, R133.reuse, R175 ;  /* 0x000000af85337220 */ /* 0x040fe20000410000 */
[----:B------:R-:W-:Y:S01]  /*10370*/  MOV R169, R48 ;  /* 0x0000003000a97202 */ /* 0x000fe20000000f00 */
[C---:B------:R-:W-:Y:S04]  /*10380*/  HMMA.16816.F32.BF16 R32, R140.reuse, R38, R32 ;  /* 0x000000268c20723c */ /* 0x040fe80000041820 */
[----:B------:R-:W-:Y:S02]  /*10390*/  FMUL.FTZ R48, R134, R172 ;  /* 0x000000ac86307220 */ /* 0x000fe40000410000 */
[--C-:B------:R-:W-:Y:S01]  /*103a0*/  FFMA.FTZ R175, R160, c[0x0][0x2d0], -R208.reuse ;  /* 0x0000b400a0af7a23 */ /* 0x100fe200000108d0 */
[----:B------:R-:W-:Y:S01]  /*103b0*/  MOV R160, R155 ;  /* 0x0000009b00a07202 */ /* 0x000fe20000000f00 */
[C---:B------:R-:W-:Y:S01]  /*103c0*/  FMUL.FTZ R38, R133.reuse, R170 ;  /* 0x000000aa85267220 */ /* 0x040fe20000410000 */
[----:B------:R-:W-:Y:S01]  /*103d0*/  MOV R170, R41 ;  /* 0x0000002900aa7202 */ /* 0x000fe20000000f00 */
[----:B------:R-:W-:Y:S02]  /*103e0*/  MUFU.EX2 R197, R175 ;  /* 0x000000af00c57308 */ /* 0x000fe40000000800 */
[C---:B------:R-:W-:Y:S02]  /*103f0*/  FMUL.FTZ R39, R133.reuse, R171 ;  /* 0x000000ab85277220 */ /* 0x040fe40000410000 */
[--C-:B------:R-:W-:Y:S02]  /*10400*/  FFMA.FTZ R172, R228, c[0x0][0x2d0], -R208.reuse ;  /* 0x0000b400e4ac7a23 */ /* 0x100fe400000108d0 */
[----:B------:R-:W-:Y:S02]  /*10410*/  FMUL.FTZ R41, R132, R193 ;  /* 0x000000c184297220 */ /* 0x000fe40000410000 */
[--C-:B-1----:R-:W-:Y:S01]  /*10420*/  FFMA.FTZ R152, R236, c[0x0][0x2d0], -R208.reuse ;  /* 0x0000b400ec987a23 */ /* 0x102fe200000108d0 */
[-C--:B--2---:R-:W-:Y:S01]  /*10430*/  HMMA.16816.F32.BF16 R36, R140, R52.reuse, R36 ;  /* 0x000000348c24723c */ /* 0x084fe20000041824 */
[----:B------:R-:W-:Y:S07]  /*10440*/  MUFU.EX2 R206, R172 ;  /* 0x000000ac00ce7308 */ /* 0x000fee0000000800 */
[C---:B------:R-:W-:Y:S03]  /*10450*/  HMMA.16816.F32.BF16 R40, R144.reuse, R52, R40 ;  /* 0x000000349028723c */ /* 0x040fe60000041828 */
[----:B------:R1:W-:Y:S04]  /*10460*/  MUFU.EX2 R236, R152 ;  /* 0x0000009800ec7308 */ /* 0x0003e80000000800 */
[C---:B------:R-:W-:Y:S01]  /*10470*/  FMUL.FTZ R52, R134.reuse, R180 ;  /* 0x000000b486347220 */ /* 0x040fe20000410000 */
[-C--:B------:R-:W-:Y:S04]  /*10480*/  HMMA.16816.F32.BF16 R44, R144, R54.reuse, R44 ;  /* 0x00000036902c723c */ /* 0x080fe8000004182c */
[----:B------:R-:W-:Y:S04]  /*10490*/  FMUL.FTZ R53, R134, R181 ;  /* 0x000000b586357220 */ /* 0x000fe80000410000 */
[C---:B------:R-:W-:Y:S07]  /*104a0*/  HMMA.16816.F32.BF16 R48, R140.reuse, R54, R48 ;  /* 0x000000368c30723c */ /* 0x040fee0000041830 */
[C---:B------:R-:W-:Y:S02]  /*104b0*/  FMUL.FTZ R54, R133.reuse, R182 ;  /* 0x000000b685367220 */ /* 0x040fe40000410000 */
[----:B------:R-:W-:Y:S03]  /*104c0*/  FMUL.FTZ R55, R133, R183 ;  /* 0x000000b785377220 */ /* 0x000fe60000410000 */
[----:B-1----:R-:W-:Y:S02]  /*104d0*/  FFMA.FTZ R152, R243, c[0x0][0x2d0], -R209 ;  /* 0x0000b400f3987a23 */ /* 0x002fe400000108d1 */
[----:B------:R-:W-:Y:S02]  /*104e0*/  FFMA.FTZ R182, R136, c[0x0][0x2d0], -R3 ;  /* 0x0000b40088b67a23 */ /* 0x000fe40000010803 */
[-C--:B------:R-:W-:Y:S01]  /*104f0*/  HMMA.16816.F32.BF16 R52, R140, R148.reuse, R52 ;  /* 0x000000948c34723c */ /* 0x080fe20000041834 */
[----:B------:R1:W-:Y:S07]  /*10500*/  MUFU.EX2 R243, R152 ;  /* 0x0000009800f37308 */ /* 0x0003ee0000000800 */
[C---:B------:R-:W-:Y:S08]  /*10510*/  HMMA.16816.F32.BF16 R56, R144.reuse, R148, R56 ;  /* 0x000000949038723c */ /* 0x040ff00000041838 */
[-C--:B------:R-:W-:Y:S08]  /*10520*/  HMMA.16816.F32.BF16 R60, R144, R150.reuse, R60 ;  /* 0x00000096903c723c */ /* 0x080ff0000004183c */
[C---:B------:R-:W-:Y:S01]  /*10530*/  HMMA.16816.F32.BF16 R64, R140.reuse, R150, R64 ;  /* 0x000000968c40723c */ /* 0x040fe20000041840 */
[----:B------:R-:W2:Y:S03]  /*10540*/  LDSM.16.MT88.4 R148, [R237+0x2100] ;  /* 0x00210000ed94783b */ /* 0x000ea60000004200 */
[--C-:B-1----:R-:W-:Y:S04]  /*10550*/  FFMA.FTZ R152, R170, c[0x0][0x2d0], -R209.reuse ;  /* 0x0000b400aa987a23 */ /* 0x102fe800000108d1 */
[----:B------:R1:W-:Y:S04]  /*10560*/  MUFU.EX2 R196, R152 ;  /* 0x0000009800c47308 */ /* 0x0003e80000000800 */
[--C-:B-1----:R-:W-:Y:S01]  /*10570*/  FFMA.FTZ R152, R232, c[0x0][0x2d0], -R208.reuse ;  /* 0x0000b400e8987a23 */ /* 0x102fe200000108d0 */
[----:B------:R-:W-:Y:S02]  /*10580*/  MOV R232, R225 ;  /* 0x000000e100e87202 */ /* 0x000fe40000000f00 */
[----:B------:R-:W3:Y:S03]  /*10590*/  LDL.LU R225, [R1+0x64] ;  /* 0x0000640001e17983 */ /* 0x000ee60000300800 */
[----:B------:R1:W-:Y:S01]  /*105a0*/  MUFU.EX2 R184, R152 ;  /* 0x0000009800b87308 */ /* 0x0003e20000000800 */
[-C--:B--2---:R-:W-:Y:S08]  /*105b0*/  HMMA.16816.F32.BF16 R68, R140, R148.reuse, R68 ;  /* 0x000000948c44723c */ /* 0x084ff00000041844 */
[C---:B------:R-:W-:Y:S08]  /*105c0*/  HMMA.16816.F32.BF16 R72, R144.reuse, R148, R72 ;  /* 0x000000949048723c */ /* 0x040ff00000041848 */
[-C--:B------:R-:W-:Y:S04]  /*105d0*/  HMMA.16816.F32.BF16 R76, R144, R150.reuse, R76 ;  /* 0x00000096904c723c */ /* 0x080fe8000004184c */
[--C-:B-1----:R-:W-:Y:S02]  /*105e0*/  FFMA.FTZ R152, R169, c[0x0][0x2d0], -R208.reuse ;  /* 0x0000b400a9987a23 */ /* 0x102fe400000108d0 */
[----:B------:R-:W-:Y:S02]  /*105f0*/  FFMA.FTZ R208, R211, c[0x0][0x2d0], -R208 ;  /* 0x0000b400d3d07a23 */ /* 0x000fe400000108d0 */
[C---:B------:R-:W-:Y:S01]  /*10600*/  HMMA.16816.F32.BF16 R80, R140.reuse, R150, R80 ;  /* 0x000000968c50723c */ /* 0x040fe20000041850 */
[----:B------:R-:W1:Y:S01]  /*10610*/  LDSM.16.MT88.4 R148, [R238+0x2100] ;  /* 0x00210000ee94783b */ /* 0x000e620000004200 */
[----:B------:R2:W-:Y:S02]  /*10620*/  MUFU.EX2 R194, R152 ;  /* 0x0000009800c27308 */ /* 0x0005e40000000800 */
[--C-:B------:R-:W-:Y:S08]  /*10630*/  FFMA.FTZ R169, R235, c[0x0][0x2d0], -R209.reuse ;  /* 0x0000b400eba97a23 */ /* 0x100ff000000108d1 */
[----:B------:R-:W-:Y:S10]  /*10640*/  MUFU.EX2 R235, R230 ;  /* 0x000000e600eb7308 */ /* 0x000ff40000000800 */
[----:B------:R-:W-:Y:S01]  /*10650*/  MUFU.EX2 R169, R169 ;  /* 0x000000a900a97308 */ /* 0x000fe20000000800 */
[--C-:B--2---:R-:W-:Y:S09]  /*10660*/  FFMA.FTZ R152, R242, c[0x0][0x2d0], -R210.reuse ;  /* 0x0000b400f2987a23 */ /* 0x104ff200000108d2 */
[----:B------:R2:W-:Y:S01]  /*10670*/  MUFU.EX2 R242, R152 ;  /* 0x0000009800f27308 */ /* 0x0005e20000000800 */
[-C--:B-1----:R-:W-:Y:S08]  /*10680*/  HMMA.16816.F32.BF16 R84, R140, R148.reuse, R84 ;  /* 0x000000948c54723c */ /* 0x082ff00000041854 */
[C---:B------:R-:W-:Y:S08]  /*10690*/  HMMA.16816.F32.BF16 R88, R144.reuse, R148, R88 ;  /* 0x000000949058723c */ /* 0x040ff00000041858 */
[-C--:B------:R-:W-:Y:S08]  /*106a0*/  HMMA.16816.F32.BF16 R92, R144, R150.reuse, R92 ;  /* 0x00000096905c723c */ /* 0x080ff0000004185c */
[C---:B------:R-:W-:Y:S01]  /*106b0*/  HMMA.16816.F32.BF16 R96, R140.reuse, R150, R96 ;  /* 0x000000968c60723c */ /* 0x040fe20000041860 */
[----:B------:R-:W1:Y:S07]  /*106c0*/  LDSM.16.MT88.4 R148, [R240+0x2100] ;  /* 0x00210000f094783b */ /* 0x000e6e0000004200 */
[-C--:B-1----:R-:W-:Y:S08]  /*106d0*/  HMMA.16816.F32.BF16 R100, R140, R148.reuse, R100 ;  /* 0x000000948c64723c */ /* 0x082ff00000041864 */
[C---:B------:R-:W-:Y:S07]  /*106e0*/  HMMA.16816.F32.BF16 R104, R144.reuse, R148, R104 ;  /* 0x000000949068723c */ /* 0x040fee0000041868 */
[--C-:B------:R-:W-:Y:S01]  /*106f0*/  FFMA.FTZ R148, R168, c[0x0][0x2d0], -R209.reuse ;  /* 0x0000b400a8947a23 */ /* 0x100fe200000108d1 */
[-C--:B------:R-:W-:Y:S04]  /*10700*/  HMMA.16816.F32.BF16 R108, R144, R150.reuse, R108 ;  /* 0x00000096906c723c */ /* 0x080fe8000004186c */
[----:B------:R-:W-:Y:S02]  /*10710*/  MOV R168, R163 ;  /* 0x000000a300a87202 */ /* 0x000fe40000000f00 */
[----:B------:R-:W-:Y:S02]  /*10720*/  MOV R163, R162 ;  /* 0x000000a200a37202 */ /* 0x000fe40000000f00 */
[C---:B------:R-:W-:Y:S04]  /*10730*/  HMMA.16816.F32.BF16 R112, R140.reuse, R150, R112 ;  /* 0x000000968c70723c */ /* 0x040fe80000041870 */
[--C-:B--2---:R-:W-:Y:S01]  /*10740*/  FFMA.FTZ R152, R163, c[0x0][0x2d0], -R210.reuse ;  /* 0x0000b400a3987a23 */ /* 0x104fe200000108d2 */
[----:B------:R-:W-:Y:S02]  /*10750*/  MOV R162, R161 ;  /* 0x000000a100a27202 */ /* 0x000fe40000000f00 */
[----:B------:R-:W-:Y:S01]  /*10760*/  MOV R161, R190 ;  /* 0x000000be00a17202 */ /* 0x000fe20000000f00 */
[----:B------:R1:W-:Y:S01]  /*10770*/  MUFU.EX2 R202, R152 ;  /* 0x0000009800ca7308 */ /* 0x0003e20000000800 */
[----:B------:R-:W-:Y:S03]  /*10780*/  MOV R190, R189 ;  /* 0x000000bd00be7202 */ /* 0x000fe60000000f00 */
[----:B------:R-:W-:Y:S02]  /*10790*/  MOV R189, R188 ;  /* 0x000000bc00bd7202 */ /* 0x000fe40000000f00 */
[----:B------:R-:W-:Y:S01]  /*107a0*/  MOV R188, R179 ;  /* 0x000000b300bc7202 */ /* 0x000fe20000000f00 */
[--C-:B------:R-:W-:Y:S01]  /*107b0*/  FFMA.FTZ R171, R190, c[0x0][0x2d0], -R209.reuse ;  /* 0x0000b400beab7a23 */ /* 0x100fe200000108d1 */
[----:B------:R-:W-:Y:S01]  /*107c0*/  MOV R179, R167 ;  /* 0x000000a700b37202 */ /* 0x000fe20000000f00 */
[----:B------:R-:W-:Y:S01]  /*107d0*/  FFMA.FTZ R170, R189, c[0x0][0x2d0], -R209 ;  /* 0x0000b400bdaa7a23 */ /* 0x000fe200000108d1 */
[----:B------:R-:W-:Y:S01]  /*107e0*/  MOV R167, R166 ;  /* 0x000000a600a77202 */ /* 0x000fe20000000f00 */
[--C-:B------:R-:W-:Y:S01]  /*107f0*/  FFMA.FTZ R181, R188, c[0x0][0x2d0], -R3.reuse ;  /* 0x0000b400bcb57a23 */ /* 0x100fe20000010803 */
[----:B------:R-:W-:Y:S01]  /*10800*/  MOV R166, R157 ;  /* 0x0000009d00a67202 */ /* 0x000fe20000000f00 */
[----:B------:R-:W-:Y:S01]  /*10810*/  MUFU.EX2 R171, R171 ;  /* 0x000000ab00ab7308 */ /* 0x000fe20000000800 */
[----:B------:R-:W-:Y:S01]  /*10820*/  MOV R157, R241 ;  /* 0x000000f1009d7202 */ /* 0x000fe20000000f00 */
[--C-:B------:R-:W-:Y:S01]  /*10830*/  FFMA.FTZ R167, R167, c[0x0][0x2d0], -R3.reuse ;  /* 0x0000b400a7a77a23 */ /* 0x100fe20000010803 */
[----:B------:R-:W-:Y:S01]  /*10840*/  MOV R189, R178 ;  /* 0x000000b200bd7202 */ /* 0x000fe20000000f00 */
[--C-:B------:R-:W-:Y:S01]  /*10850*/  FFMA.FTZ R166, R166, c[0x0][0x2d0], -R3.reuse ;  /* 0x0000b400a6a67a23 */ /* 0x100fe20000010803 */
[----:B------:R-:W-:Y:S01]  /*10860*/  MOV R178, R165 ;  /* 0x000000a500b27202 */ /* 0x000fe20000000f00 */
[--C-:B------:R-:W-:Y:S01]  /*10870*/  FFMA.FTZ R179, R179, c[0x0][0x2d0], -R3.reuse ;  /* 0x0000b400b3b37a23 */ /* 0x100fe20000010803 */
[----:B------:R-:W-:Y:S02]  /*10880*/  MOV R165, R164 ;  /* 0x000000a400a57202 */ /* 0x000fe40000000f00 */
[----:B------:R-:W-:Y:S01]  /*10890*/  MOV R164, R159 ;  /* 0x0000009f00a47202 */ /* 0x000fe20000000f00 */
[----:B------:R2:W-:Y:S01]  /*108a0*/  MUFU.EX2 R241, R148 ;  /* 0x0000009400f17308 */ /* 0x0005e20000000800 */
[--C-:B-1----:R-:W-:Y:S01]  /*108b0*/  FFMA.FTZ R152, R162, c[0x0][0x2d0], -R3.reuse ;  /* 0x0000b400a2987a23 */ /* 0x102fe20000010803 */
[----:B------:R-:W-:Y:S01]  /*108c0*/  MOV R190, R154 ;  /* 0x0000009a00be7202 */ /* 0x000fe20000000f00 */
[--C-:B------:R-:W-:Y:S02]  /*108d0*/  FFMA.FTZ R162, R160, c[0x0][0x2d0], -R210.reuse ;  /* 0x0000b400a0a27a23 */ /* 0x100fe400000108d2 */
[--C-:B------:R-:W-:Y:S02]  /*108e0*/  FFMA.FTZ R164, R164, c[0x0][0x2d0], -R210.reuse ;  /* 0x0000b400a4a47a23 */ /* 0x100fe400000108d2 */
[--C-:B------:R-:W-:Y:S02]  /*108f0*/  FFMA.FTZ R165, R165, c[0x0][0x2d0], -R210.reuse ;  /* 0x0000b400a5a57a23 */ /* 0x100fe400000108d2 */
[--C-:B------:R-:W-:Y:S01]  /*10900*/  FFMA.FTZ R178, R178, c[0x0][0x2d0], -R210.reuse ;  /* 0x0000b400b2b27a23 */ /* 0x100fe200000108d2 */
[----:B------:R1:W-:Y:S01]  /*10910*/  MUFU.EX2 R199, R152 ;  /* 0x0000009800c77308 */ /* 0x0003e20000000800 */
[----:B------:R-:W-:Y:S09]  /*10920*/  FFMA.FTZ R160, R189, c[0x0][0x2d0], -R3 ;  /* 0x0000b400bda07a23 */ /* 0x000ff20000010803 */
[----:B------:R-:W-:Y:S01]  /*10930*/  MUFU.EX2 R187, R165 ;  /* 0x000000a500bb7308 */ /* 0x000fe20000000800 */
[--C-:B--2---:R-:W-:Y:S02]  /*10940*/  FFMA.FTZ R148, R168, c[0x0][0x2d0], -R209.reuse ;  /* 0x0000b400a8947a23 */ /* 0x104fe400000108d1 */
[----:B------:R-:W-:Y:S07]  /*10950*/  FFMA.FTZ R168, R234, c[0x0][0x2d0], -R209 ;  /* 0x0000b400eaa87a23 */ /* 0x000fee00000108d1 */
[----:B------:R2:W-:Y:S01]  /*10960*/  MUFU.EX2 R193, R148 ;  /* 0x0000009400c17308 */ /* 0x0005e20000000800 */
[----:B-1----:R-:W-:Y:S01]  /*10970*/  FFMA.FTZ R152, R161, c[0x0][0x2d0], -R3 ;  /* 0x0000b400a1987a23 */ /* 0x002fe20000010803 */
[----:B------:R-:W-:Y:S01]  /*10980*/  MOV R161, R177 ;  /* 0x000000b100a17202 */ /* 0x000fe20000000f00 */
[--C-:B------:R-:W-:Y:S02]  /*10990*/  FFMA.FTZ R177, R231, c[0x0][0x2d0], -R209.reuse ;  /* 0x0000b400e7b17a23 */ /* 0x100fe400000108d1 */
[----:B------:R-:W-:Y:S05]  /*109a0*/  FFMA.FTZ R209, R213, c[0x0][0x2d0], -R209 ;  /* 0x0000b400d5d17a23 */ /* 0x000fea00000108d1 */
[----:B------:R1:W4:Y:S01]  /*109b0*/  MUFU.EX2 R186, R152 ;  /* 0x0000009800ba7308 */ /* 0x0003220000000800 */
[--C-:B------:R-:W-:Y:S02]  /*109c0*/  FFMA.FTZ R163, R161, c[0x0][0x2d0], -R210.reuse ;  /* 0x0000b400a1a37a23 */ /* 0x100fe400000108d2 */
[--C-:B------:R-:W-:Y:S07]  /*109d0*/  FFMA.FTZ R161, R190, c[0x0][0x2d0], -R3.reuse ;  /* 0x0000b400bea17a23 */ /* 0x100fee0000010803 */
[----:B------:R4:W-:Y:S01]  /*109e0*/  MUFU.EX2 R190, R174 ;  /* 0x000000ae00be7308 */ /* 0x0009e20000000800 */
[----:B--2---:R-:W2:Y:S09]  /*109f0*/  LDSM.16.MT88.4 R148, [R239+0x2100] ;  /* 0x00210000ef94783b */ /* 0x004eb20000004200 */
[----:B------:R-:W-:Y:S01]  /*10a00*/  MUFU.EX2 R188, R163 ;  /* 0x000000a300bc7308 */ /* 0x000fe20000000800 */
[--C-:B-1----:R-:W-:Y:S01]  /*10a10*/  FFMA.FTZ R152, R191, c[0x0][0x2d0], -R210.reuse ;  /* 0x0000b400bf987a23 */ /* 0x102fe200000108d2 */
[----:B------:R-:W-:Y:S08]  /*10a20*/  MOV R191, R153 ;  /* 0x0000009900bf7202 */ /* 0x000ff00000000f00 */
[----:B------:R1:W1:Y:S01]  /*10a30*/  MUFU.EX2 R183, R152 ;  /* 0x0000009800b77308 */ /* 0x0002620000000800 */
[--C-:B------:R-:W-:Y:S02]  /*10a40*/  FFMA.FTZ R180, R191, c[0x0][0x2d0], -R210.reuse ;  /* 0x0000b400bfb47a23 */ /* 0x100fe400000108d2 */
[----:B------:R-:W-:Y:S01]  /*10a50*/  FFMA.FTZ R210, R215, c[0x0][0x2d0], -R210 ;  /* 0x0000b400d7d27a23 */ /* 0x000fe200000108d2 */
[----:B----4-:R-:W-:Y:S06]  /*10a60*/  LDSM.16.MT88.4 R172, [R240+0x1900] ;  /* 0x00190000f0ac783b */ /* 0x010fec0000004200 */
[----:B------:R-:W-:Y:S02]  /*10a70*/  MUFU.EX2 R191, R162 ;  /* 0x000000a200bf7308 */ /* 0x000fe40000000800 */
[----:B------:R-:W4:Y:S04]  /*10a80*/  LDL.LU R215, [R1+0x74] ;  /* 0x0000740001d77983 */ /* 0x000f280000300800 */
[----:B------:R-:W4:Y:S04]  /*10a90*/  LDL.LU R213, [R1+0x70] ;  /* 0x0000700001d57983 */ /* 0x000f280000300800 */
[----:B------:R-:W4:Y:S01]  /*10aa0*/  LDL.LU R211, [R1+0x6c] ;  /* 0x00006c0001d37983 */ /* 0x000f220000300800 */
[----:B------:R-:W-:Y:S01]  /*10ab0*/  MUFU.EX2 R189, R161 ;  /* 0x000000a100bd7308 */ /* 0x000fe20000000800 */
[-C--:B--2---:R-:W-:Y:S02]  /*10ac0*/  HMMA.16816.F32.BF16 R116, R140, R148.reuse, R116 ;  /* 0x000000948c74723c */ /* 0x084fe40000041874 */
[----:B-1----:R-:W1:Y:S07]  /*10ad0*/  LDSM.16.MT88.4 R152, [R237+0x900] ;  /* 0x00090000ed98783b */ /* 0x002e6e0000004200 */
[----:B------:R2:W-:Y:S01]  /*10ae0*/  MUFU.EX2 R201, R160 ;  /* 0x000000a000c97308 */ /* 0x0005e20000000800 */
[C---:B------:R-:W-:Y:S07]  /*10af0*/  HMMA.16816.F32.BF16 R120, R144.reuse, R148, R120 ;  /* 0x000000949078723c */ /* 0x040fee0000041878 */
[--C-:B------:R-:W-:Y:S01]  /*10b00*/  FFMA.FTZ R148, R158, c[0x0][0x2d0], -R3.reuse ;  /* 0x0000b4009e947a23 */ /* 0x100fe20000010803 */
[-C--:B------:R-:W-:Y:S01]  /*10b10*/  HMMA.16816.F32.BF16 R124, R144, R150.reuse, R124 ;  /* 0x00000096907c723c */ /* 0x080fe2000004187c */
[----:B------:R-:W-:Y:S03]  /*10b20*/  MUFU.EX2 R185, R167 ;  /* 0x000000a700b97308 */ /* 0x000fe60000000800 */
[----:B---3--:R-:W-:Y:S03]  /*10b30*/  FFMA.FTZ R134, R134, R225, R232 ;  /* 0x000000e186867223 */ /* 0x008fe600000100e8 */
[--C-:B------:R-:W-:Y:S01]  /*10b40*/  FFMA.FTZ R144, R157, c[0x0][0x2d0], -R3.reuse ;  /* 0x0000b4009d907a23 */ /* 0x100fe20000010803 */
[----:B------:R-:W-:Y:S01]  /*10b50*/  HMMA.16816.F32.BF16 R128, R140, R150, R128 ;  /* 0x000000968c80723c */ /* 0x000fe20000041880 */
[----:B------:R-:W3:Y:S02]  /*10b60*/  LDSM.16.MT88.4 R156, [R238+0x900] ;  /* 0x00090000ee9c783b */ /* 0x000ee40000004200 */
[----:B------:R1:W-:Y:S01]  /*10b70*/  MUFU.EX2 R195, R148 ;  /* 0x0000009400c37308 */ /* 0x0003e20000000800 */
[----:B------:R-:W-:Y:S01]  /*10b80*/  F2FP.BF16.PACK_AB R145, R186, R199 ;  /* 0x000000c7ba91723e */ /* 0x000fe200000010ff */
[----:B------:R-:W-:Y:S01]  /*10b90*/  FFMA.FTZ R3, R135, c[0x0][0x2d0], -R3 ;  /* 0x0000b40087037a23 */ /* 0x000fe20000010803 */
[----:B------:R-:W-:Y:S01]  /*10ba0*/  F2FP.BF16.PACK_AB R146, R192, R183 ;  /* 0x000000b7c092723e */ /* 0x000fe200000010ff */
[----:B------:R-:W-:Y:S01]  /*10bb0*/  FADD.FTZ R165, R224, R134 ;  /* 0x00000086e0a57221 */ /* 0x000fe20000010000 */
[----:B------:R-:W-:Y:S01]  /*10bc0*/  F2FP.BF16.PACK_AB R140, R236, R200 ;  /* 0x000000c8ec8c723e */ /* 0x000fe200000010ff */
[----:B--2---:R-:W-:Y:S03]  /*10bd0*/  LDSM.16.MT88.4 R160, [R240+0x3100] ;  /* 0x00310000f0a0783b */ /* 0x004fe60000004200 */
[----:B------:R-:W-:Y:S01]  /*10be0*/  F2FP.BF16.PACK_AB R141, R196, R243 ;  /* 0x000000f3c48d723e */ /* 0x000fe200000010ff */
[----:B------:R2:W2:Y:S01]  /*10bf0*/  MUFU.EX2 R198, R144 ;  /* 0x0000009000c67308 */ /* 0x0004a20000000800 */
[----:B------:R-:W-:Y:S02]  /*10c00*/  F2FP.BF16.PACK_AB R142, R194, R184 ;  /* 0x000000b8c28e723e */ /* 0x000fe400000010ff */
[----:B------:R-:W-:Y:S02]  /*10c10*/  F2FP.BF16.PACK_AB R143, R193, R241 ;  /* 0x000000f1c18f723e */ /* 0x000fe400000010ff */
[----:B------:R-:W-:Y:S05]  /*10c20*/  F2FP.BF16.PACK_AB R134, R206, R203 ;  /* 0x000000cbce86723e */ /* 0x000fea00000010ff */
[-C--:B-1----:R-:W-:Y:S01]  /*10c30*/  HMMA.16816.F32.BF16 R4, R140, R152.reuse, R4 ;  /* 0x000000988c04723c */ /* 0x082fe20000041804 */
[----:B------:R-:W-:Y:S01]  /*10c40*/  MUFU.EX2 R232, R212 ;  /* 0x000000d400e87308 */ /* 0x000fe20000000800 */
[----:B------:R-:W1:Y:S09]  /*10c50*/  LDSM.16.MT88.4 R148, [R240+0x900] ;  /* 0x00090000f094783b */ /* 0x000e720000004200 */
[----:B------:R-:W-:Y:S01]  /*10c60*/  MUFU.EX2 R234, R208 ;  /* 0x000000d000ea7308 */ /* 0x000fe20000000800 */
[----:B--2---:R-:W-:Y:S02]  /*10c70*/  F2FP.BF16.PACK_AB R144, R202, R242 ;  /* 0x000000f2ca90723e */ /* 0x004fe400000010ff */
[----:B------:R-:W-:Y:S07]  /*10c80*/  F2FP.BF16.PACK_AB R147, R198, R195 ;  /* 0x000000c3c693723e */ /* 0x000fee00000010ff */
[----:B------:R-:W-:Y:S01]  /*10c90*/  MUFU.EX2 R231, R214 ;  /* 0x000000d600e77308 */ /* 0x000fe20000000800 */
[C---:B------:R-:W-:Y:S08]  /*10ca0*/  HMMA.16816.F32.BF16 R8, R144.reuse, R152, R8 ;  /* 0x000000989008723c */ /* 0x040ff00000041808 */
[-C--:B------:R-:W-:Y:S01]  /*10cb0*/  HMMA.16816.F32.BF16 R12, R144, R154.reuse, R12 ;  /* 0x0000009a900c723c */ /* 0x080fe2000004180c */
[----:B------:R-:W-:Y:S07]  /*10cc0*/  MUFU.EX2 R230, R209 ;  /* 0x000000d100e67308 */ /* 0x000fee0000000800 */
[C---:B------:R-:W-:Y:S01]  /*10cd0*/  HMMA.16816.F32.BF16 R16, R140.reuse, R154, R16 ;  /* 0x0000009a8c10723c */ /* 0x040fe20000041810 */
[----:B------:R-:W2:Y:S02]  /*10ce0*/  LDSM.16.MT88.4 R152, [R239+0x900] ;  /* 0x00090000ef98783b */ /* 0x000ea40000004200 */
[----:B------:R-:W-:Y:S05]  /*10cf0*/  MUFU.EX2 R225, R210 ;  /* 0x000000d200e17308 */ /* 0x000fea0000000800 */
[-C--:B---3--:R-:W-:Y:S05]  /*10d00*/  HMMA.16816.F32.BF16 R20, R140, R156.reuse, R20 ;  /* 0x0000009c8c14723c */ /* 0x088fea0000041814 */
[----:B------:R-:W-:Y:S03]  /*10d10*/  MUFU.EX2 R204, R164 ;  /* 0x000000a400cc7308 */ /* 0x000fe60000000800 */
[C---:B------:R-:W-:Y:S07]  /*10d20*/  HMMA.16816.F32.BF16 R24, R144.reuse, R156, R24 ;  /* 0x0000009c9018723c */ /* 0x040fee0000041818 */
[----:B------:R-:W-:Y:S01]  /*10d30*/  MUFU.EX2 R205, R166 ;  /* 0x000000a600cd7308 */ /* 0x000fe20000000800 */
[-C--:B------:R-:W-:Y:S08]  /*10d40*/  HMMA.16816.F32.BF16 R28, R144, R158.reuse, R28 ;  /* 0x0000009e901c723c */ /* 0x080ff0000004181c */
[C---:B------:R-:W-:Y:S01]  /*10d50*/  HMMA.16816.F32.BF16 R32, R140.reuse, R158, R32 ;  /* 0x0000009e8c20723c */ /* 0x040fe20000041820 */
[----:B------:R3:W-:Y:S07]  /*10d60*/  MUFU.EX2 R166, R176 ;  /* 0x000000b000a67308 */ /* 0x0007ee0000000800 */
[-C--:B-1----:R-:W-:Y:S03]  /*10d70*/  HMMA.16816.F32.BF16 R36, R140, R148.reuse, R36 ;  /* 0x000000948c24723c */ /* 0x082fe60000041824 */
[----:B------:R1:W-:Y:S05]  /*10d80*/  MUFU.EX2 R167, R177 ;  /* 0x000000b100a77308 */ /* 0x0003ea0000000800 */
[C---:B------:R-:W-:Y:S05]  /*10d90*/  HMMA.16816.F32.BF16 R40, R144.reuse, R148, R40 ;  /* 0x000000949028723c */ /* 0x040fea0000041828 */
[----:B------:R2:W-:Y:S03]  /*10da0*/  MUFU.EX2 R229, R178 ;  /* 0x000000b200e57308 */ /* 0x0005e60000000800 */
[-C--:B------:R-:W-:Y:S04]  /*10db0*/  HMMA.16816.F32.BF16 R44, R144, R150.reuse, R44 ;  /* 0x00000096902c723c */ /* 0x080fe8000004182c */
[----:B---3--:R-:W-:Y:S03]  /*10dc0*/  MOV R176, R187 ;  /* 0x000000bb00b07202 */ /* 0x008fe60000000f00 */
[----:B------:R-:W-:Y:S01]  /*10dd0*/  MUFU.EX2 R170, R170 ;  /* 0x000000aa00aa7308 */ /* 0x000fe20000000800 */
[C---:B------:R-:W-:Y:S01]  /*10de0*/  HMMA.16816.F32.BF16 R48, R140.reuse, R150, R48 ;  /* 0x000000968c30723c */ /* 0x040fe20000041830 */
[----:B------:R-:W3:Y:S03]  /*10df0*/  LDSM.16.MT88.4 R148, [R237+0x2900] ;  /* 0x00290000ed94783b */ /* 0x000ee60000004200 */
[----:B-1----:R-:W-:Y:S04]  /*10e00*/  MOV R177, R186 ;  /* 0x000000ba00b17202 */ /* 0x002fe80000000f00 */
[-C--:B--2---:R-:W-:Y:S01]  /*10e10*/  HMMA.16816.F32.BF16 R52, R140, R152.reuse, R52 ;  /* 0x000000988c34723c */ /* 0x084fe20000041834 */
[----:B------:R-:W1:Y:S03]  /*10e20*/  MUFU.EX2 R207, R168 ;  /* 0x000000a800cf7308 */ /* 0x000e660000000800 */
[----:B------:R-:W-:Y:S04]  /*10e30*/  MOV R178, R185 ;  /* 0x000000b900b27202 */ /* 0x000fe80000000f00 */
[C---:B------:R-:W-:Y:S03]  /*10e40*/  HMMA.16816.F32.BF16 R56, R144.reuse, R152, R56 ;  /* 0x000000989038723c */ /* 0x040fe60000041838 */
[----:B------:R-:W-:Y:S05]  /*10e50*/  MUFU.EX2 R168, R226 ;  /* 0x000000e200a87308 */ /* 0x000fea0000000800 */
[-C--:B------:R-:W-:Y:S05]  /*10e60*/  HMMA.16816.F32.BF16 R60, R144, R154.reuse, R60 ;  /* 0x0000009a903c723c */ /* 0x080fea000004183c */
[----:B------:R-:W-:Y:S03]  /*10e70*/  MUFU.EX2 R226, R181 ;  /* 0x000000b500e27308 */ /* 0x000fe60000000800 */
[C---:B------:R-:W-:Y:S01]  /*10e80*/  HMMA.16816.F32.BF16 R64, R140.reuse, R154, R64 ;  /* 0x0000009a8c40723c */ /* 0x040fe20000041840 */
[----:B------:R-:W2:Y:S03]  /*10e90*/  LDSM.16.MT88.4 R152, [R238+0x2900] ;  /* 0x00290000ee98783b */ /* 0x000ea60000004200 */
[----:B-1----:R-:W-:Y:S03]  /*10ea0*/  F2FP.BF16.PACK_AB R135, R207, R169 ;  /* 0x000000a9cf87723e */ /* 0x002fe600000010ff */
[----:B------:R-:W-:Y:S01]  /*10eb0*/  MUFU.EX2 R224, R182 ;  /* 0x000000b600e07308 */ /* 0x000fe20000000800 */
[-C--:B---3--:R-:W-:Y:S08]  /*10ec0*/  HMMA.16816.F32.BF16 R68, R140, R148.reuse, R68 ;  /* 0x000000948c44723c */ /* 0x088ff00000041844 */
[C---:B------:R-:W-:Y:S01]  /*10ed0*/  HMMA.16816.F32.BF16 R72, R144.reuse, R148, R72 ;  /* 0x000000949048723c */ /* 0x040fe20000041848 */
[----:B------:R-:W1:Y:S07]  /*10ee0*/  MUFU.EX2 R228, R180 ;  /* 0x000000b400e47308 */ /* 0x000e6e0000000800 */
[-C--:B------:R-:W-:Y:S03]  /*10ef0*/  HMMA.16816.F32.BF16 R76, R144, R150.reuse, R76 ;  /* 0x00000096904c723c */ /* 0x080fe6000004184c */
[----:B------:R-:W3:Y:S05]  /*10f00*/  MUFU.EX2 R227, R179 ;  /* 0x000000b300e37308 */ /* 0x000eea0000000800 */
[C---:B------:R-:W-:Y:S01]  /*10f10*/  HMMA.16816.F32.BF16 R80, R140.reuse, R150, R80 ;  /* 0x000000968c50723c */ /* 0x040fe20000041850 */
[----:B------:R-:W1:Y:S07]  /*10f20*/  LDSM.16.MT88.4 R148, [R240+0x2900] ;  /* 0x00290000f094783b */ /* 0x000e6e0000004200 */
        /* <DEDUP_REMOVED lines=10> */
[-C--:B--2---:R-:W-:Y:S04]  /*10fd0*/  HMMA.16816.F32.BF16 R116, R140, R152.reuse, R116 ;  /* 0x000000988c74723c */ /* 0x084fe80000041874 */
[----:B----4-:R-:W-:Y:S01]  /*10fe0*/  FFMA.FTZ R156, R133, R215, R220 ;  /* 0x000000d7859c7223 */ /* 0x010fe200000100dc */
[----:B------:R-:W-:Y:S01]  /*10ff0*/  F2FP.BF16.PACK_AB R133, R170, R171 ;  /* 0x000000abaa85723e */ /* 0x000fe200000010ff */
[----:B------:R-:W-:Y:S01]  /*11000*/  FFMA.FTZ R136, R132, R213, R221 ;  /* 0x000000d584887223 */ /* 0x000fe200000100dd */
[----:B------:R-:W-:Y:S01]  /*11010*/  F2FP.BF16.PACK_AB R132, R190, R197 ;  /* 0x000000c5be84723e */ /* 0x000fe200000010ff */
[C---:B------:R-:W-:Y:S01]  /*11020*/  HMMA.16816.F32.BF16 R120, R144.reuse, R152, R120 ;  /* 0x000000989078723c */ /* 0x040fe20000041878 */
[----:B------:R-:W-:Y:S03]  /*11030*/  LDSM.16.MT88.4 R212, [R238+0x3900] ;  /* 0x00390000eed4783b */ /* 0x000fe60000004200 */
[----:B------:R-:W-:Y:S02]  /*11040*/  FADD.FTZ R164, R223, R156 ;  /* 0x0000009cdfa47221 */ /* 0x000fe40000010000 */
[----:B------:R-:W-:Y:S01]  /*11050*/  FFMA.FTZ R0, R0, R211, R216 ;  /* 0x000000d300007223 */ /* 0x000fe200000100d8 */
[----:B------:R-:W-:Y:S01]  /*11060*/  MOV R216, R184 ;  /* 0x000000b800d87202 */ /* 0x000fe20000000f00 */
[-C--:B------:R-:W-:Y:S01]  /*11070*/  HMMA.16816.F32.BF16 R124, R144, R154.reuse, R124 ;  /* 0x0000009a907c723c */ /* 0x080fe2000004187c */
[----:B------:R-:W2:Y:S01]  /*11080*/  LDSM.16.MT88.4 R144, [R238+0x1100] ;  /* 0x00110000ee90783b */ /* 0x000ea20000004200 */
[----:B------:R4:W2:Y:S02]  /*11090*/  MUFU.EX2 R223, R3 ;  /* 0x0000000300df7308 */ /* 0x0008a40000000800 */
[----:B------:R-:W-:Y:S02]  /*110a0*/  FADD.FTZ R0, R217, R0 ;  /* 0x00000000d9007221 */ /* 0x000fe40000010000 */
[----:B------:R-:W-:Y:S02]  /*110b0*/  FADD.FTZ R136, R222, R136 ;  /* 0x00000088de887221 */ /* 0x000fe40000010000 */
[----:B------:R-:W-:Y:S01]  /*110c0*/  HMMA.16816.F32.BF16 R128, R140, R154, R128 ;  /* 0x0000009a8c80723c */ /* 0x000fe20000041880 */
[----:B------:R-:W2:Y:S03]  /*110d0*/  LDSM.16.MT88.4 R152, [R240+0x1100] ;  /* 0x00110000f098783b */ /* 0x000ea60000004200 */
[----:B------:R-:W-:Y:S02]  /*110e0*/  FADD.FTZ R136, R247, R136 ;  /* 0x00000088f7887221 */ /* 0x000fe40000010000 */
[----:B------:R-:W-:Y:S01]  /*110f0*/  FADD.FTZ R0, R219, R0 ;  /* 0x00000000db007221 */ /* 0x000fe20000010000 */
[----:B------:R-:W-:Y:S01]  /*11100*/  F2FP.BF16.PACK_AB R142, R187, R204 ;  /* 0x000000ccbb8e723e */ /* 0x000fe200000010ff */
[----:B------:R-:W-:Y:S01]  /*11110*/  FADD.FTZ R220, R244, R136 ;  /* 0x00000088f4dc7221 */ /* 0x000fe20000010000 */
[-C--:B-1----:R-:W-:Y:S01]  /*11120*/  HMMA.16816.F32.BF16 R4, R132, R148.reuse, R4 ;  /* 0x000000948404723c */ /* 0x082fe20000041804 */
[----:B------:R-:W-:Y:S04]  /*11130*/  LDSM.16.MT88.4 R156, [R237+0x3100] ;  /* 0x00310000ed9c783b */ /* 0x000fe80000004200 */
[----:B------:R-:W-:Y:S01]  /*11140*/  F2FP.BF16.PACK_AB R143, R185, R205 ;  /* 0x000000cdb98f723e */ /* 0x000fe200000010ff */
[----:B------:R-:W-:Y:S01]  /*11150*/  FADD.FTZ R136, R218, R0 ;  /* 0x00000000da887221 */ /* 0x000fe20000010000 */
[----:B------:R-:W-:Y:S02]  /*11160*/  F2FP.BF16.PACK_AB R140, R191, R188 ;  /* 0x000000bcbf8c723e */ /* 0x000fe400000010ff */
[----:B------:R-:W-:Y:S01]  /*11170*/  F2FP.BF16.PACK_AB R141, R201, R189 ;  /* 0x000000bdc98d723e */ /* 0x000fe200000010ff */
[----:B------:R-:W-:Y:S02]  /*11180*/  LDSM.16.MT88.4 R184, [R239+0x1900] ;  /* 0x00190000efb8783b */ /* 0x000fe40000004200 */
[----:B------:R-:W-:Y:S01]  /*11190*/  MOV R0, R216 ;  /* 0x000000d800007202 */ /* 0x000fe20000000f00 */
[----:B----4-:R-:W-:Y:S03]  /*111a0*/  FADD.FTZ R3, R248, R164 ;  /* 0x000000a4f8037221 */ /* 0x010fe60000010000 */
[C---:B------:R-:W-:Y:S02]  /*111b0*/  HMMA.16816.F32.BF16 R8, R140.reuse, R148, R8 ;  /* 0x000000948c08723c */ /* 0x040fe40000041808 */
[----:B------:R-:W-:Y:S02]  /*111c0*/  LDSM.16.MT88.4 R208, [R237+0x3900] ;  /* 0x00390000edd0783b */ /* 0x000fe40000004200 */
[----:B------:R-:W-:Y:S01]  /*111d0*/  FADD.FTZ R221, R245, R3 ;  /* 0x00000003f5dd7221 */ /* 0x000fe20000010000 */
[----:B------:R-:W-:Y:S03]  /*111e0*/  MOV R3, R200 ;  /* 0x000000c800037202 */ /* 0x000fe60000000f00 */
[-C--:B------:R-:W-:Y:S02]  /*111f0*/  HMMA.16816.F32.BF16 R12, R140, R150.reuse, R12 ;  /* 0x000000968c0c723c */ /* 0x080fe4000004180c */
[----:B------:R-:W-:Y:S06]  /*11200*/  LDSM.16.MT88.4 R216, [R240+0x3900] ;  /* 0x00390000f0d8783b */ /* 0x000fec0000004200 */
[C---:B------:R-:W-:Y:S02]  /*11210*/  HMMA.16816.F32.BF16 R16, R132.reuse, R150, R16 ;  /* 0x000000968410723c */ /* 0x040fe40000041810 */
[----:B------:R-:W1:Y:S06]  /*11220*/  LDSM.16.MT88.4 R148, [R239+0x1100] ;  /* 0x00110000ef94783b */ /* 0x000e6c0000004200 */
[-C--:B--2---:R-:W-:Y:S08]  /*11230*/  HMMA.16816.F32.BF16 R20, R132, R144.reuse, R20 ;  /* 0x000000908414723c */ /* 0x084ff00000041814 */
        /* <DEDUP_REMOVED lines=8> */
[----:B------:R-:W4:Y:S07]  /*112c0*/  LDSM.16.MT88.4 R152, [R239+0x3100] ;  /* 0x00310000ef98783b */ /* 0x000f2e0000004200 */
        /* <DEDUP_REMOVED lines=22> */
[----:B------:R-:W-:Y:S01]  /*11430*/  FADD.FTZ R3, R236, R3 ;  /* 0x00000003ec037221 */ /* 0x000fe20000010000 */
[----:B------:R2:W5:Y:S03]  /*11440*/  LDL.LU R244, [R1+0xa0] ;  /* 0x0000a00001f47983 */ /* 0x0005660000300800 */
[C---:B------:R-:W-:Y:S08]  /*11450*/  HMMA.16816.F32.BF16 R104, R140.reuse, R160, R104 ;  /* 0x000000a08c68723c */ /* 0x040ff00000041868 */
[-C--:B------:R-:W-:Y:S08]  /*11460*/  HMMA.16816.F32.BF16 R108, R140, R162.reuse, R108 ;  /* 0x000000a28c6c723c */ /* 0x080ff0000004186c */
[C---:B------:R-:W-:Y:S01]  /*11470*/  HMMA.16816.F32.BF16 R112, R132.reuse, R162, R112 ;  /* 0x000000a28470723c */ /* 0x040fe20000041870 */
[----:B------:R-:W1:Y:S07]  /*11480*/  LDSM.16.MT88.4 R160, [R238+0x1900] ;  /* 0x00190000eea0783b */ /* 0x000e6e0000004200 */
[-C--:B----4-:R-:W-:Y:S08]  /*11490*/  HMMA.16816.F32.BF16 R116, R132, R152.reuse, R116 ;  /* 0x000000988474723c */ /* 0x090ff00000041874 */
[C---:B------:R-:W-:Y:S08]  /*114a0*/  HMMA.16816.F32.BF16 R120, R140.reuse, R152, R120 ;  /* 0x000000988c78723c */ /* 0x040ff00000041878 */
[-C--:B------:R-:W-:Y:S07]  /*114b0*/  HMMA.16816.F32.BF16 R124, R140, R154.reuse, R124 ;  /* 0x0000009a8c7c723c */ /* 0x080fee000004187c */
[----:B------:R-:W-:Y:S01]  /*114c0*/  F2FP.BF16.PACK_AB R140, R228, R229 ;  /* 0x000000e5e48c723e */ /* 0x000fe200000010ff */
[----:B------:R-:W-:Y:S04]  /*114d0*/  HMMA.16816.F32.BF16 R128, R132, R154, R128 ;  /* 0x0000009a8480723c */ /* 0x000fe80000041880 */
[----:B---3--:R-:W-:Y:S02]  /*114e0*/  F2FP.BF16.PACK_AB R141, R226, R227 ;  /* 0x000000e3e28d723e */ /* 0x008fe400000010ff */
[----:B------:R-:W-:Y:S02]  /*114f0*/  F2FP.BF16.PACK_AB R142, R225, R233 ;  /* 0x000000e9e18e723e */ /* 0x000fe400000010ff */
[----:B------:R-:W-:Y:S04]  /*11500*/  F2FP.BF16.PACK_AB R132, R168, R166 ;  /* 0x000000a6a884723e */ /* 0x000fe800000010ff */
[----:B------:R-:W-:Y:S02]  /*11510*/  F2FP.BF16.PACK_AB R133, R235, R167 ;  /* 0x000000a7eb85723e */ /* 0x000fe400000010ff */
[----:B------:R-:W-:Y:S02]  /*11520*/  F2FP.BF16.PACK_AB R134, R234, R232 ;  /* 0x000000e8ea86723e */ /* 0x000fe400000010ff */
[----:B------:R-:W-:Y:S02]  /*11530*/  F2FP.BF16.PACK_AB R135, R230, R231 ;  /* 0x000000e7e687723e */ /* 0x000fe400000010ff */
[----:B------:R-:W-:Y:S05]  /*11540*/  F2FP.BF16.PACK_AB R143, R223, R224 ;  /* 0x000000e0df8f723e */ /* 0x000fea00000010ff */
[-C--:B-1----:R-:W-:Y:S01]  /*11550*/  HMMA.16816.F32.BF16 R144, R132, R148.reuse, R4 ;  /* 0x000000948490723c */ /* 0x082fe20000041804 */
[----:B------:R-:W1:Y:S07]  /*11560*/  LDSM.16.MT88.4 R4, [R239+0x3900] ;  /* 0x00390000ef04783b */ /* 0x000e6e0000004200 */
[C---:B------:R-:W-:Y:S07]  /*11570*/  HMMA.16816.F32.BF16 R156, R140.reuse, R148, R8 ;  /* 0x000000948c9c723c */ /* 0x040fee0000041808 */
[----:B------:R-:W-:Y:S02]  /*11580*/  MOV R10, R167 ;  /* 0x000000a7000a7202 */ /* 0x000fe40000000f00 */
[----:B------:R-:W-:Y:S02]  /*11590*/  MOV R9, R166 ;  /* 0x000000a600097202 */ /* 0x000fe40000000f00 */
[-C--:B------:R-:W-:Y:S03]  /*115a0*/  HMMA.16816.F32.BF16 R164, R140, R150.reuse, R12 ;  /* 0x000000968ca4723c */ /* 0x080fe6000004180c */
        /* <DEDUP_REMOVED lines=12> */
[----:B------:R-:W-:Y:S02]  /*11670*/  MOV R20, R191 ;  /* 0x000000bf00147202 */ /* 0x000fe40000000f00 */
[----:B------:R-:W-:Y:S02]  /*11680*/  MOV R23, R169 ;  /* 0x000000a900177202 */ /* 0x000fe40000000f00 */
[----:B------:R-:W-:Y:S04]  /*11690*/  MOV R26, R190 ;  /* 0x000000be001a7202 */ /* 0x000fe80000000f00 */
        /* <DEDUP_REMOVED lines=9> */
[-C--:B------:R-:W-:Y:S04]  /*11730*/  HMMA.16816.F32.BF16 R168, R132, R172.reuse, R36 ;  /* 0x000000ac84a8723c */ /* 0x080fe80000041824 */
[----:B------:R-:W-:Y:S02]  /*11740*/  MOV R28, R198 ;  /* 0x000000c6001c7202 */ /* 0x000fe40000000f00 */
[----:B------:R-:W-:Y:S02]  /*11750*/  MOV R35, R192 ;  /* 0x000000c000237202 */ /* 0x000fe40000000f00 */
[----:B------:R-:W-:Y:S04]  /*11760*/  MOV R34, R193 ;  /* 0x000000c100227202 */ /* 0x000fe80000000f00 */
[----:B------:R-:W-:Y:S02]  /*11770*/  MOV R16, R204 ;  /* 0x000000cc00107202 */ /* 0x000fe40000000f00 */
[----:B------:R-:W-:Y:S02]  /*11780*/  MOV R22, R203 ;  /* 0x000000cb00167202 */ /* 0x000fe40000000f00 */
[----:B------:R-:W-:Y:S02]  /*11790*/  MOV R21, R201 ;  /* 0x000000c900157202 */ /* 0x000fe40000000f00 */
        /* <DEDUP_REMOVED lines=41> */
[----:B------:R-:W-:Y:S01]  /*11a30*/  MOV R9, R10 ;  /* 0x0000000a00097202 */ /* 0x000fe20000000f00 */
[-C--:B------:R-:W-:Y:S03]  /*11a40*/  HMMA.16816.F32.BF16 R92, R140, R214.reuse, R92 ;  /* 0x000000d68c5c723c */ /* 0x080fe6000004185c */
[----:B------:R-:W-:Y:S01]  /*11a50*/  MOV R10, R0 ;  /* 0x00000000000a7202 */ /* 0x000fe20000000f00 */
[----:B------:R-:W-:Y:S01]  /*11a60*/  FADD.FTZ R0, R243, R221 ;  /* 0x000000ddf3007221 */ /* 0x000fe20000010000 */
[----:B------:R-:W-:Y:S01]  /*11a70*/  MOV R37, R29 ;  /* 0x0000001d00257202 */ /* 0x000fe20000000f00 */
[----:B------:R2:W5:Y:S01]  /*11a80*/  LDL.LU R243, [R1+0x9c] ;  /* 0x00009c0001f37983 */ /* 0x0005620000300800 */
[----:B------:R-:W-:Y:S01]  /*11a90*/  MOV R29, R30 ;  /* 0x0000001e001d7202 */ /* 0x000fe20000000f00 */
[----:B------:R-:W-:Y:S01]  /*11aa0*/  FADD.FTZ R10, R10, R3 ;  /* 0x000000030a0a7221 */ /* 0x000fe20000010000 */
[----:B------:R-:W-:Y:S01]  /*11ab0*/  MOV R30, R31 ;  /* 0x0000001f001e7202 */ /* 0x000fe20000000f00 */
[C---:B------:R-:W-:Y:S04]  /*11ac0*/  HMMA.16816.F32.BF16 R96, R132.reuse, R214, R96 ;  /* 0x000000d68460723c */ /* 0x040fe80000041860 */
[----:B------:R-:W-:Y:S01]  /*11ad0*/  FADD.FTZ R3, R39, R11 ;  /* 0x0000000b27037221 */ /* 0x000fe20000010000 */
[----:B------:R-:W-:Y:S02]  /*11ae0*/  MOV R31, R24 ;  /* 0x00000018001f7202 */ /* 0x000fe40000000f00 */
[----:B------:R-:W-:Y:S01]  /*11af0*/  MOV R24, R25 ;  /* 0x0000001900187202 */ /* 0x000fe20000000f00 */
[-C--:B------:R-:W-:Y:S04]  /*11b00*/  HMMA.16816.F32.BF16 R100, R132, R216.reuse, R100 ;  /* 0x000000d88464723c */ /* 0x080fe80000041864 */
[----:B------:R-:W-:Y:S02]  /*11b10*/  MOV R25, R26 ;  /* 0x0000001a00197202 */ /* 0x000fe40000000f00 */
[----:B------:R-:W-:Y:S02]  /*11b20*/  MOV R26, R27 ;  /* 0x0000001b001a7202 */ /* 0x000fe40000000f00 */
[----:B------:R-:W-:Y:S01]  /*11b30*/  MOV R27, R20 ;  /* 0x00000014001b7202 */ /* 0x000fe20000000f00 */
[C---:B------:R-:W-:Y:S04]  /*11b40*/  HMMA.16816.F32.BF16 R104, R140.reuse, R216, R104 ;  /* 0x000000d88c68723c */ /* 0x040fe80000041868 */
[----:B------:R-:W-:Y:S02]  /*11b50*/  MOV R20, R21 ;  /* 0x0000001500147202 */ /* 0x000fe40000000f00 */
[----:B------:R-:W-:Y:S02]  /*11b60*/  MOV R21, R22 ;  /* 0x0000001600157202 */ /* 0x000fe40000000f00 */
[----:B------:R-:W-:Y:S01]  /*11b70*/  MOV R22, R23 ;  /* 0x0000001700167202 */ /* 0x000fe20000000f00 */
[-C--:B------:R-:W-:Y:S03]  /*11b80*/  HMMA.16816.F32.BF16 R108, R140, R218.reuse, R108 ;  /* 0x000000da8c6c723c */ /* 0x080fe6000004186c */
[----:B------:R-:W-:Y:S02]  /*11b90*/  MOV R23, R16 ;  /* 0x0000001000177202 */ /* 0x000fe40000000f00 */
[----:B------:R-:W-:Y:S02]  /*11ba0*/  MOV R16, R17 ;  /* 0x0000001100107202 */ /* 0x000fe40000000f00 */
[----:B------:R-:W-:Y:S01]  /*11bb0*/  MOV R17, R18 ;  /* 0x0000001200117202 */ /* 0x000fe20000000f00 */
[C---:B------:R-:W-:Y:S04]  /*11bc0*/  HMMA.16816.F32.BF16 R112, R132.reuse, R218, R112 ;  /* 0x000000da8470723c */ /* 0x040fe80000041870 */
[----:B------:R-:W-:Y:S02]  /*11bd0*/  MOV R18, R19 ;  /* 0x0000001300127202 */ /* 0x000fe40000000f00 */
[----:B------:R-:W-:Y:S02]  /*11be0*/  MOV R19, R13 ;  /* 0x0000000d00137202 */ /* 0x000fe40000000f00 */
[----:B------:R-:W-:Y:S01]  /*11bf0*/  MOV R13, R14 ;  /* 0x0000000e000d7202 */ /* 0x000fe20000000f00 */
[-C--:B-1----:R-:W-:Y:S03]  /*11c00*/  HMMA.16816.F32.BF16 R116, R132, R4.reuse, R116 ;  /* 0x000000048474723c */ /* 0x082fe60000041874 */
[----:B------:R-:W-:Y:S01]  /*11c10*/  MOV R14, R9 ;  /* 0x00000009000e7202 */ /* 0x000fe20000000f00 */
[----:B------:R-:W-:Y:S01]  /*11c20*/  FADD.FTZ R9, R242, R220 ;  /* 0x000000dcf2097221 */ /* 0x000fe20000010000 */
[----:B------:R-:W-:Y:S01]  /*11c30*/  MOV R36, R37 ;  /* 0x0000002500247202 */ /* 0x000fe20000000f00 */
[----:B------:R2:W5:Y:S01]  /*11c40*/  LDL.LU R242, [R1+0x98] ;  /* 0x0000980001f27983 */ /* 0x0005620000300800 */
[----:B------:R-:W-:Y:S01]  /*11c50*/  MOV R37, R241 ;  /* 0x000000f100257202 */ /* 0x000fe20000000f00 */
[----:B------:R-:W-:Y:S01]  /*11c60*/  FADD.FTZ R12, R12, R9 ;  /* 0x000000090c0c7221 */ /* 0x000fe20000010000 */
[C---:B------:R-:W-:Y:S01]  /*11c70*/  HMMA.16816.F32.BF16 R120, R140.reuse, R4, R120 ;  /* 0x000000048c78723c */ /* 0x040fe20000041878 */
[----:B------:R2:W5:Y:S03]  /*11c80*/  LDL.LU R241, [R1+0x94] ;  /* 0x0000940001f17983 */ /* 0x0005660000300800 */
[----:B------:R-:W-:Y:S01]  /*11c90*/  FADD.FTZ R0, R36, R0 ;  /* 0x0000000024007221 */ /* 0x000fe20000010000 */
[----:B------:R2:W5:Y:S01]  /*11ca0*/  LDL.LU R236, [R1+0x90] ;  /* 0x0000900001ec7983 */ /* 0x0005620000300800 */
[----:B------:R-:W-:Y:S02]  /*11cb0*/  FADD.FTZ R8, R38, R12 ;  /* 0x0000000c26087221 */ /* 0x000fe40000010000 */
[----:B------:R-:W-:Y:S01]  /*11cc0*/  FADD.FTZ R9, R37, R0 ;  /* 0x0000000025097221 */ /* 0x000fe20000010000 */
[-C--:B------:R-:W-:Y:S03]  /*11cd0*/  HMMA.16816.F32.BF16 R124, R140, R6.reuse, R124 ;  /* 0x000000068c7c723c */ /* 0x080fe6000004187c */
[----:B------:R-:W-:Y:S02]  /*11ce0*/  FADD.FTZ R0, R32, R10 ;  /* 0x0000000a20007221 */ /* 0x000fe40000010000 */
[----:B------:R-:W-:Y:S02]  /*11cf0*/  FADD.FTZ R12, R33, R9 ;  /* 0x00000009210c7221 */ /* 0x000fe40000010000 */
[----:B------:R-:W-:Y:S01]  /*11d00*/  FADD.FTZ R11, R34, R8 ;  /* 0x00000008220b7221 */ /* 0x000fe20000010000 */
[----:B------:R-:W-:Y:S04]  /*11d10*/  HMMA.16816.F32.BF16 R128, R132, R6, R128 ;  /* 0x000000068480723c */ /* 0x000fe80000041880 */
[----:B------:R-:W-:Y:S01]  /*11d20*/  FADD.FTZ R9, R28, R0 ;  /* 0x000000001c097221 */ /* 0x000fe20000010000 */
[-C--:B------:R-:W-:Y:S01]  /*11d30*/  MOV R140, R2.reuse ;  /* 0x00000002008c7202 */ /* 0x080fe20000000f00 */
[----:B------:R-:W-:Y:S01]  /*11d40*/  FADD.FTZ R10, R35, R3 ;  /* 0x00000003230a7221 */ /* 0x000fe20000010000 */
[----:B------:R-:W-:Y:S01]  /*11d50*/  MOV R134, R2 ;  /* 0x0000000200867202 */ /* 0x000fe20000000f00 */
[----:B------:R-:W-:Y:S01]  /*11d60*/  FADD.FTZ R8, R29, R12 ;  /* 0x0000000c1d087221 */ /* 0x000fe20000010000 */
[----:B------:R-:W-:Y:S03]  /*11d70*/  MOV R2, R139 ;  /* 0x0000008b00027202 */ /* 0x000fe60000000f00 */
        /* <DEDUP_REMOVED lines=37> */
.L_x_1796:
        /* <DEDUP_REMOVED lines=185> */
.L_x_1776:
        /* <DEDUP_REMOVED lines=197> */
.L_x_1801:
        /* <DEDUP_REMOVED lines=13> */
[----:B------:R-:W-:Y:S01]  /*13880*/  UMOV UR19, UR11 ;  /* 0x0000000b00137c82 */ /* 0x000fe20008000000 */
[C---:B------:R-:W-:Y:S01]  /*13890*/  LOP3.LUT R3, R0.reuse, 0x1ffffffe, RZ, 0xc0, !PT ;  /* 0x1ffffffe00037812 */ /* 0x040fe200078ec0ff */
[----:B------:R-:W-:Y:S01]  /*138a0*/  IMAD.SHL.U32 R0, R0, 0x20, RZ ;  /* 0x0000002000007824 */ /* 0x000fe200078e00ff */
        /* <DEDUP_REMOVED lines=8> */
[-C--:B------:R-:W-:Y:S01]  /*13930*/  LEA.HI R7, R65, R66.reuse, RZ, 0x3 ;  /* 0x0000004241077211 */ /* 0x080fe200078f18ff */
[----:B------:R-:W-:Y:S01]  /*13940*/  IMAD R0, R4, 0x8, R0 ;  /* 0x0000000804007824 */ /* 0x000fe200078e0200 */
[----:B------:R-:W-:Y:S01]  /*13950*/  UIMAD UR6, UR9, UR5, UR6 ;  /* 0x00000005090672a4 */ /* 0x000fe2000f8e0206 */
[----:B------:R-:W-:Y:S01]  /*13960*/  IMAD R15, R2, 0x10, R3 ;  /* 0x00000010020f7824 */ /* 0x000fe200078e0203 */
[----:B------:R-:W-:Y:S01]  /*13970*/  USEL UR13, UR13, URZ, !UP1 ;  /* 0x0000003f0d0d7287 */ /* 0x000fe2000c800000 */
[----:B------:R-:W-:Y:S01]  /*13980*/  LOP3.LUT R6, R7, 0xfffffff8, RZ, 0xc0, !PT ;  /* 0xfffffff807067812 */ /* 0x000fe200078ec0ff */
[----:B------:R-:W-:Y:S01]  /*13990*/  ULDC.64 UR4, c[0x0][0x498] ;  /* 0x0001260000047ab9 */ /* 0x000fe20000000a00 */
[----:B------:R-:W-:Y:S01]  /*139a0*/  IMAD.IADD R2, R15, 0x1, R0 ;  /* 0x000000010f027824 */ /* 0x000fe200078e0200 */
[----:B------:R-:W-:Y:S01]  /*139b0*/  UIMAD UR16, UR12, UR4, URZ ;  /* 0x000000040c1072a4 */ /* 0x000fe2000f8e023f */
[----:B------:R-:W-:Y:S01]  /*139c0*/  SHF.R.S32.HI R19, RZ, 0x3, R7 ;  /* 0x00000003ff137819 */ /* 0x000fe20000011407 */
[----:B------:R-:W-:Y:S01]  /*139d0*/  UIADD3 UR19, UR19, UR6, URZ ;  /* 0x0000000613137290 */ /* 0x000fe2000fffe03f */
[----:B-1----:R-:W-:Y:S01]  /*139e0*/  IMAD R2, R76, 0x80, R2 ;  /* 0x000000804c027824 */ /* 0x002fe200078e0202 */
[----:B------:R-:W-:Y:S01]  /*139f0*/  UIMAD UR16, UR13, UR5, UR16 ;  /* 0x000000050d1072a4 */ /* 0x000fe2000f8e0210 */
[----:B------:R-:W-:Y:S01]  /*13a00*/  IMAD.IADD R6, R66, 0x1, -R6 ;  /* 0x0000000142067824 */ /* 0x000fe200078e0a06 */
[----:B------:R-:W-:Y:S01]  /*13a10*/  UIMAD.WIDE.U32 UR18, UR13, UR4, UR18 ;  /* 0x000000040d1272a5 */ /* 0x000fe2000f8e0012 */
[----:B------:R-:W-:Y:S01]  /*13a20*/  @P2 IMAD.HI.U32 R3, R2, c[0x0][0x4ec], RZ ;  /* 0x00013b0002032a27 */ /* 0x000fe200078e00ff */
[----:B------:R-:W-:Y:S01]  /*13a30*/  ULDC.64 UR6, c[0x0][0x3a0] ;  /* 0x0000e80000067ab9 */ /* 0x000fe20000000a00 */
[----:B------:R-:W-:Y:S01]  /*13a40*/  LOP3.LUT P0, RZ, R5, 0x3, RZ, 0xc0, !PT ;  /* 0x0000000305ff7812 */ /* 0x000fe2000780c0ff */
[----:B------:R-:W-:Y:S01]  /*13a50*/  ULDC.64 UR4, c[0x0][0x3e8] ;  /* 0x0000fa0000047ab9 */ /* 0x000fe20000000a00 */
[----:B------:R-:W-:Y:S01]  /*13a60*/  IMAD.MOV.U32 R0, RZ, RZ, R2 ;  /* 0x000000ffff007224 */ /* 0x000fe200078e0002 */
[----:B------:R-:W-:Y:S01]  /*13a70*/  @P2 SHF.R.U32.HI R0, RZ, c[0x0][0x4f0], R3 ;  /* 0x00013c00ff002a19 */ /* 0x000fe20000011603 */
[----:B------:R-:W-:Y:S01]  /*13a80*/  UIMAD UR8, UR8, UR4, URZ ;  /* 0x00000004080872a4 */ /* 0x000fe2000f8e023f */
[----:B------:R-:W-:Y:S01]  /*13a90*/  IMAD R15, R76, 0x80, R15 ;  /* 0x000000804c0f7824 */ /* 0x000fe200078e020f */
[----:B------:R-:W-:Y:S01]  /*13aa0*/  LEA.HI R21, R65, R66, RZ, 0x6 ;  /* 0x0000004241157211 */ /* 0x000fe200078f30ff */
[----:B-----5:R-:W-:Y:S01]  /*13ab0*/  IMAD R17, R17, c[0x0][0x4e8], RZ ;  /* 0x00013a0011117a24 */ /* 0x020fe200078e02ff */
        /* <DEDUP_REMOVED lines=29> */
[C---:B------:R-:W-:Y:S01]  /*13c90*/  IMAD.WIDE.U32 R2, R4.reuse, c[0x0][0x488], R8 ;  /* 0x0001220004027a25 */ /* 0x040fe200078e0008 */
        /* <DEDUP_REMOVED lines=78> */
.L_x_1803:
[----:B--234-:R-:W-:Y:S05]  /*14180*/  BSYNC B0 ;  /* 0x0000000000007941 */ /* 0x01cfea0003800000 */
.L_x_1802:
        /* <DEDUP_REMOVED lines=16> */
.L_x_1805:
[----:B------:R-:W-:Y:S05]  /*14290*/  BSYNC B0 ;  /* 0x0000000000007941 */ /* 0x000fea0003800000 */
.L_x_1804:
        /* <DEDUP_REMOVED lines=16> */
.L_x_1807:
[----:B------:R-:W-:Y:S05]  /*143a0*/  BSYNC B0 ;  /* 0x0000000000007941 */ /* 0x000fea0003800000 */
.L_x_1806:
        /* <DEDUP_REMOVED lines=16> */
.L_x_1809:
[----:B------:R-:W-:Y:S05]  /*144b0*/  BSYNC B0 ;  /* 0x0000000000007941 */ /* 0x000fea0003800000 */
.L_x_1808:
        /* <DEDUP_REMOVED lines=16> */
.L_x_1811:
[----:B------:R-:W-:Y:S05]  /*145c0*/  BSYNC B0 ;  /* 0x0000000000007941 */ /* 0x000fea0003800000 */
.L_x_1810:
        /* <DEDUP_REMOVED lines=16> */
.L_x_1813:
[----:B------:R-:W-:Y:S05]  /*146d0*/  BSYNC B0 ;  /* 0x0000000000007941 */ /* 0x000fea0003800000 */
.L_x_1812:
        /* <DEDUP_REMOVED lines=16> */
.L_x_1815:
[----:B------:R-:W-:Y:S05]  /*147e0*/  BSYNC B0 ;  /* 0x0000000000007941 */ /* 0x000fea0003800000 */
.L_x_1814:
        /* <DEDUP_REMOVED lines=17> */
.L_x_1800:
        /* <DEDUP_REMOVED lines=31> */
.L_x_1816:
        /* <DEDUP_REMOVED lines=37> */
[----:B------:R-:W-:-:S05]  /*14d40*/  IMAD R4, R0, c[0x0][0x48c], R4 ;  /* 0x0001230000047a24 */ /* 0x000fca00078e0204 */
[----:B------:R-:W-:Y:S02]  /*14d50*/  IADD3 R0, R3, R4, RZ ;  /* 0x0000000403007210 */ /* 0x000fe40007ffe0ff */
[----:B------:R-:W-:-:S04]  /*14d60*/  LEA R4, P0, R2, c[0x0][0x450], 0x2 ;  /* 0x0001140002047a11 */ /* 0x000fc800078010ff */
[----:B------:R-:W-:Y:S01]  /*14d70*/  LEA.HI.X R5, R2, c[0x0][0x454], R0, 0x2, P0 ;  /* 0x0001150002057a11 */ /* 0x000fe200000f1400 */
[----:B------:R-:W-:-:S05]  /*14d80*/  IMAD.MOV.U32 R0, RZ, RZ, -0x800000 ;  /* 0xff800000ff007424 */ /* 0x000fca00078e00ff */
[----:B------:R1:W-:Y:S03]  /*14d90*/  STG.E [R4.64], R0 ;  /* 0x0000000004007986 */ /* 0x0003e6000c10190e */
.L_x_1818:
[----:B------:R-:W-:Y:S05]  /*14da0*/  BSYNC B0 ;  /* 0x0000000000007941 */ /* 0x000fea0003800000 */
.L_x_1817:
        /* <DEDUP_REMOVED lines=63> */
.L_x_1820:
[----:B------:R-:W-:Y:S05]  /*151a0*/  BSYNC B0 ;  /* 0x0000000000007941 */ /* 0x000fea0003800000 */
.L_x_1819:
        /* <DEDUP_REMOVED lines=15> */
.L_x_1822:
[----:B------:R-:W-:Y:S05]  /*152a0*/  BSYNC B0 ;  /* 0x0000000000007941 */ /* 0x000fea0003800000 */
.L_x_1821:
        /* <DEDUP_REMOVED lines=15> */
.L_x_1824:
[----:B------:R-:W-:Y:S05]  /*153a0*/  BSYNC B0 ;  /* 0x0000000000007941 */ /* 0x000fea0003800000 */
.L_x_1823:
        /* <DEDUP_REMOVED lines=15> */
.L_x_1826:
[----:B------:R-:W-:Y:S05]  /*154a0*/  BSYNC B0 ;  /* 0x0000000000007941 */ /* 0x000fea0003800000 */
.L_x_1825:
        /* <DEDUP_REMOVED lines=15> */
.L_x_1828:
[----:B------:R-:W-:Y:S05]  /*155a0*/  BSYNC B0 ;  /* 0x0000000000007941 */ /* 0x000fea0003800000 */
.L_x_1827:
        /* <DEDUP_REMOVED lines=15> */
.L_x_1830:
[----:B------:R-:W-:Y:S05]  /*156a0*/  BSYNC B0 ;  /* 0x0000000000007941 */ /* 0x000fea0003800000 */
.L_x_1829:
        /* <DEDUP_REMOVED lines=15> */
.L_x_1832:
[----:B------:R-:W-:Y:S05]  /*157a0*/  BSYNC B0 ;  /* 0x0000000000007941 */ /* 0x000fea0003800000 */
.L_x_1831:
        /* <DEDUP_REMOVED lines=16> */
.L_x_1833:
        /* <DEDUP_REMOVED lines=13> */
.L_x_4353:


//--------------------- .text._ZN7cutlass13device_kernelIN5flash19enable_sm80_to_sm89INS1_16FlashAttnFwdSm80INS1_25CollectiveMainloopFwdSm80ILi4ELi1ELb0EN4cute5tupleIJNS5_1CILi128EEENS7_ILi64EEES8_EEELi128ENS_10bfloat16_tEfNS_4arch4Sm80ELb1ELb0ELb1ELb1ELb1ELb1ELb1ELb0EEENS1_21CollectiveEpilogueFwdINS6_IJS8_S8_S9_EEENS6_IJNS7_ILi1EEESH_SH_EEESB_SD_Li128ELb1ELb1ELb0ELb0EEENS1_19SingleTileSchedulerILb1ELb0ELb1ELi128EEEEEEEEEvNT_6ParamsE --------------------------
	.section	.text._ZN7cutlass13device_kernelIN5flash19enable_sm80_to_sm89INS1_16FlashAttnFwdSm80INS1_25CollectiveMainloopFwdSm80ILi4ELi1ELb0EN4cute5tupleIJNS5_1CILi128EEENS7_ILi64EEES8_EEELi128ENS_10bfloat16_tEfNS_4arch4Sm80ELb1ELb0ELb1ELb1ELb1ELb1ELb1ELb0EEENS1_21CollectiveEpilogueFwdINS6_IJS8_S8_S9_EEENS6_IJNS7_ILi1EEESH_SH_EEESB_SD_Li128ELb1ELb1ELb0ELb0EEENS1_19SingleTileSchedulerILb1ELb0ELb1ELi128EEEEEEEEEvNT_6ParamsE,"ax",@progbits
	.sectioninfo	@"SHI_REGISTERS=255"
	.align	128
.text._ZN7cutlass13device_kernelIN5flash19enable_sm80_to_sm89INS1_16FlashAttnFwdSm80INS1_25CollectiveMainloopFwdSm80ILi4ELi1ELb0EN4cute5tupleIJNS5_1CILi128EEENS7_ILi64EEES8_EEELi128ENS_10bfloat16_tEfNS_4arch4Sm80ELb1ELb0ELb1ELb1ELb1ELb1ELb1ELb0EEENS1_21CollectiveEpilogueFwdINS6_IJS8_S8_S9_EEENS6_IJNS7_ILi1EEESH_SH_EEESB_SD_Li128ELb1ELb1ELb0ELb0EEENS1_19SingleTileSchedulerILb1ELb0ELb1ELi128EEEEEEEEEvNT_6ParamsE:
        .type           _ZN7cutlass13device_kernelIN5flash19enable_sm80_to_sm89INS1_16FlashAttnFwdSm80INS1_25CollectiveMainloopFwdSm80ILi4ELi1ELb0EN4cute5tupleIJNS5_1CILi128EEENS7_ILi64EEES8_EEELi128ENS_10bfloat16_tEfNS_4arch4Sm80ELb1ELb0ELb1ELb1ELb1ELb1ELb1ELb0EEENS1_21CollectiveEpilogueFwdINS6_IJS8_S8_S9_EEENS6_IJNS7_ILi1EEESH_SH_EEESB_SD_Li128ELb1ELb1ELb0ELb0EEENS1_19SingleTileSchedulerILb1ELb0ELb1ELi128EEEEEEEEEvNT_6ParamsE,@function
        .size           _ZN7cutlass13device_kernelIN5flash19enable_sm80_to_sm89INS1_16FlashAttnFwdSm80INS1_25CollectiveMainloopFwdSm80ILi4ELi1ELb0EN4cute5tupleIJNS5_1CILi128EEENS7_ILi64EEES8_EEELi128ENS_10bfloat16_tEfNS_4arch4Sm80ELb1ELb0ELb1ELb1ELb1ELb1ELb1ELb0EEENS1_21CollectiveEpilogueFwdINS6_IJS8_S8_S9_EEENS6_IJNS7_ILi1EEESH_SH_EEESB_SD_Li128ELb1ELb1ELb0ELb0EEENS1_19SingleTileSchedulerILb1ELb0ELb1ELi128EEEEEEEEEvNT_6ParamsE,(.L_x_4354 - _ZN7cutlass13device_kernelIN5flash19enable_sm80_to_sm89INS1_16FlashAttnFwdSm80INS1_25CollectiveMainloopFwdSm80ILi4ELi1ELb0EN4cute5tupleIJNS5_1CILi128EEENS7_ILi64EEES8_EEELi128ENS_10bfloat16_tEfNS_4arch4Sm80ELb1ELb0ELb1ELb1ELb1ELb1ELb1ELb0EEENS1_21CollectiveEpilogueFwdINS6_IJS8_S8_S9_EEENS6_IJNS7_ILi1EEESH_SH_EEESB_SD_Li128ELb1ELb1ELb0ELb0EEENS1_19SingleTileSchedulerILb1ELb0ELb1ELi128EEEEEEEEEvNT_6ParamsE)
        .other          _ZN7cutlass13device_kernelIN5flash19enable_sm80_to_sm89INS1_16FlashAttnFwdSm80INS1_25CollectiveMainloopFwdSm80ILi4ELi1ELb0EN4cute5tupleIJNS5_1CILi128EEENS7_ILi64EEES8_EEELi128ENS_10bfloat16_tEfNS_4arch4Sm80ELb1ELb0ELb1ELb1ELb1ELb1ELb1ELb0EEENS1_21CollectiveEpilogueFwdINS6_IJS8_S8_S9_EEENS6_IJNS7_ILi1EEESH_SH_EEESB_SD_Li128ELb1ELb1ELb0ELb0EEENS1_19SingleTileSchedulerILb1ELb0ELb1ELi128EEEEEEEEEvNT_6ParamsE,@"STO_CUDA_ENTRY STV_DEFAULT"
_ZN7cutlass13device_kernelIN5flash19enable_sm80_to_sm89INS1_16FlashAttnFwdSm80INS1_25CollectiveMainloopFwdSm80ILi4ELi1ELb0EN4cute5tupleIJNS5_1CILi128EEENS7_ILi64EEES8_EEELi128ENS_10bfloat16_tEfNS_4arch4Sm80ELb1ELb0ELb1ELb1ELb1ELb1ELb1ELb0EEENS1_21CollectiveEpilogueFwdINS6_IJS8_S8_S9_EEENS6_IJNS7_ILi1EEESH_SH_EEESB_SD_Li128ELb1ELb1ELb0ELb0EEENS1_19SingleTileSchedulerILb1ELb0ELb1ELi128EEEEEEEEEvNT_6ParamsE:
        /* <DEDUP_REMOVED lines=17> */
.L_x_1835:
        /* <DEDUP_REMOVED lines=8> */
.L_x_1837:
[----:B------:R-:W-:-:S05]  /*0190*/  MOV R0, c[0x0][0x54c] ;  /* 0x0001530000007a02 */ /* 0x000fca0000000f00 */
.L_x_1836:
[----:B-----5:R-:W-:Y:S01]  /*01a0*/  IMAD R0, R0, c[0x0][0x548], RZ ;  /* 0x0001520000007a24 */ /* 0x020fe200078e02ff */
[----:B------:R-:W-:-:S04]  /*01b0*/  SHF.L.U32 R12, R6, 0x7, RZ ;  /* 0x00000007060c7819 */ /* 0x000fc800000006ff */
[----:B------:R-:W-:-:S04]  /*01c0*/  ISETP.GE.AND P0, PT, R12, R0, PT ;  /* 0x000000000c00720c */ /* 0x000fc80003f06270 */
[----:B------:R-:W-:-:S05]  /*01d0*/  SEL R0, R5, 0xffffffff, !P0 ;  /* 0xffffffff05007807 */ /* 0x000fca0004000000 */
[----:B------:R2:W-:Y:S01]  /*01e0*/  STL [R1+0x108], R0 ;  /* 0x0001080001007387 */ /* 0x0005e20000100800 */
[----:B------:R-:W-:Y:S05]  /*01f0*/  BRA `(.L_x_1838) ;  /* 0x0000013000007947 */ /* 0x000fea0003800000 */
.L_x_1834:
[----:B---3--:R-:W-:-:S04]  /*0200*/  ISETP.NE.U32.AND P0, PT, RZ, c[0x0][0x568], PT ;  /* 0x00015a00ff007a0c */ /* 0x008fc80003f05070 */
[----:B------:R-:W-:-:S13]  /*0210*/  ISETP.NE.AND.EX P0, PT, RZ, c[0x0][0x56c], PT, P0 ;  /* 0x00015b00ff007a0c */ /* 0x000fda0003f05300 */
[----:B------:R-:W-:Y:S05]  /*0220*/  @!P0 BRA `(.L_x_1839) ;  /* 0x0000002000008947 */ /* 0x000fea0003800000 */
[----:B------:R1:W5:Y:S01]  /*0230*/  LDG.E R0, [R2.64] ;  /* 0x0000000602007981 */ /* 0x000362000c1e1900 */
[----:B------:R-:W-:Y:S05]  /*0240*/  BRA `(.L_x_1840) ;  /* 0x0000009000007947 */ /* 0x000fea0003800000 */
.L_x_1839:
        /* <DEDUP_REMOVED lines=8> */
.L_x_1841:
[----:B------:R-:W-:-:S05]  /*02d0*/  MOV R0, c[0x0][0x54c] ;  /* 0x0001530000007a02 */ /* 0x000fca0000000f00 */
.L_x_1840:
[----:B-----5:R-:W-:Y:S01]  /*02e0*/  IMAD R0, R0, c[0x0][0x548], RZ ;  /* 0x0001520000007a24 */ /* 0x020fe200078e02ff */
[----:B------:R-:W-:-:S04]  /*02f0*/  SHF.L.U32 R12, R6, 0x7, RZ ;  /* 0x00000007060c7819 */ /* 0x000fc800000006ff */
[----:B------:R-:W-:-:S04]  /*0300*/  ISETP.GE.AND P0, PT, R12, R0, PT ;  /* 0x000000000c00720c */ /* 0x000fc80003f06270 */
[----:B------:R-:W-:-:S05]  /*0310*/  SEL R0, R5, 0xffffffff, !P0 ;  /* 0xffffffff05007807 */ /* 0x000fca0004000000 */
[----:B------:R2:W-:Y:S04]  /*0320*/  STL [R1+0x108], R0 ;  /* 0x0001080001007387 */ /* 0x0005e80000100800 */
.L_x_1838:
        /* <DEDUP_REMOVED lines=11> */
[----:B------:R-:W-:-:S02]  /*03e0*/  ISETP.NE.AND.EX P2, PT, RZ, c[0x0][0x354], PT, P2 ;  /* 0x0000d500ff007a0c */ /* 0x000fc40003f45320 */
[----:B------:R-:W-:Y:S01]  /*03f0*/  ISETP.NE.U32.AND P3, PT, RZ, c[0x0][0x358], PT ;  /* 0x0000d600ff007a0c */ /* 0x000fe20003f65070 */
[----:B--2---:R-:W-:-:S03]  /*0400*/  IMAD.MOV.U32 R0, RZ, RZ, RZ ;  /* 0x000000ffff007224 */ /* 0x004fc600078e00ff */
[----:B------:R-:W-:Y:S01]  /*0410*/  ISETP.NE.AND.EX P3, PT, RZ, c[0x0][0x35c], PT, P3 ;  /* 0x0000d700ff007a0c */ /* 0x000fe20003f65330 */
[----:B-1----:R-:W-:-:S04]  /*0420*/  @P0 IMAD.WIDE R2, R37, R30, c[0x0][0x370] ;  /* 0x0000dc0025020625 */ /* 0x002fc800078e021e */
[CC--:B------:R-:W-:Y:S01]  /*0430*/  IMAD.WIDE R6, R37.reuse, R30.reuse, c[0x0][0x348] ;  /* 0x0000d20025067625 */ /* 0x0c0fe200078e021e */
[----:B------:R1:W2:Y:S03]  /*0440*/  @P0 LDG.E R10, [R2.64] ;  /* 0x00000006020a0981 */ /* 0x0002a6000c1e1900 */
[----:B------:R-:W-:Y:S01]  /*0450*/  IMAD.MOV.U32 R13, RZ, RZ, RZ ;  /* 0x000000ffff0d7224 */ /* 0x000fe200078e00ff */
[----:B------:R-:W3:Y:S04]  /*0460*/  @P1 LDG.E R0, [R6.64] ;  /* 0x0000000606001981 */ /* 0x000ee8000c1e1900 */
[----:B------:R-:W2:Y:S01]  /*0470*/  @P2 LDG.E R14, [R4.64] ;  /* 0x00000006040e2981 */ /* 0x000ea2000c1e1900 */
[----:B-1----:R-:W-:-:S05]  /*0480*/  IMAD.WIDE R2, R37, R30, c[0x0][0x358] ;  /* 0x0000d60025027625 */ /* 0x002fca00078e021e */
[----:B------:R-:W4:Y:S01]  /*0490*/  @P3 LDG.E R13, [R2.64] ;  /* 0x00000006020d3981 */ /* 0x000f22000c1e1900 */
[----:B------:R-:W-:-:S04]  /*04a0*/  ISETP.NE.U32.AND P0, PT, RZ, c[0x0][0x360], PT ;  /* 0x0000d800ff007a0c */ /* 0x000fc80003f05070 */
[----:B------:R-:W-:Y:S02]  /*04b0*/  ISETP.NE.AND.EX P0, PT, RZ, c[0x0][0x364], PT, P0 ;  /* 0x0000d900ff007a0c */ /* 0x000fe40003f05300 */
[----:B------:R-:W-:Y:S01]  /*04c0*/  MOV R11, c[0x0][0x168] ;  /* 0x00005a00000b7a02 */ /* 0x000fe20000000f00 */
[----:B------:R-:W1:Y:S10]  /*04d0*/  S2R R35, SR_CTAID.Y ;  /* 0x0000000000237919 */ /* 0x000e740000002600 */
[----:B------:R-:W-:-:S05]  /*04e0*/  @P0 IMAD.WIDE R8, R37, R30, c[0x0][0x360] ;  /* 0x0000d80025080625 */ /* 0x000fca00078e021e */
[----:B------:R1:W5:Y:S01]  /*04f0*/  @P0 LDG.E R11, [R8.64] ;  /* 0x00000006080b0981 */ /* 0x000362000c1e1900 */
[----:B------:R-:W-:Y:S02]  /*0500*/  ULDC UR5, c[0x0][0x2ac] ;  /* 0x0000ab0000057ab9 */ /* 0x000fe40000000800 */
[----:B------:R-:W-:Y:S02]  /*0510*/  ULDC UR4, c[0x0][0x1d0] ;  /* 0x0000740000047ab9 */ /* 0x000fe40000000800 */
[----:B------:R-:W-:Y:S01]  /*0520*/  UIMAD UR4, UR5, UR4, URZ ;  /* 0x00000004050472a4 */ /* 0x000fe2000f8e023f */
[----:B-1----:R-:W-:-:S05]  /*0530*/  SHF.R.S32.HI R36, RZ, 0x1f, R35 ;  /* 0x0000001fff247819 */ /* 0x002fca0000011423 */
[----:B------:R-:W-:Y:S01]  /*0540*/  MOV R9, UR4 ;  /* 0x0000000400097c02 */ /* 0x000fe20008000f00 */
[----:B---3--:R1:W-:Y:S01]  /*0550*/  STL [R1+0x4c], R0 ;  /* 0x00004c0001007387 */ /* 0x0083e20000100800 */
[----:B--2---:R-:W-:-:S03]  /*0560*/  IMAD.IADD R8, R14, 0x1, R10 ;  /* 0x000000010e087824 */ /* 0x004fc600078e020a */
[----:B------:R2:W-:Y:S04]  /*0570*/  STL [R1+0x48], R10 ;  /* 0x0000480a01007387 */ /* 0x0005e80000100800 */
[----:B------:R2:W-:Y:S01]  /*0580*/  STL [R1+0x50], R8 ;  /* 0x0000500801007387 */ /* 0x0005e20000100800 */
[----:B-1----:R-:W-:-:S03]  /*0590*/  IMAD.MOV.U32 R0, RZ, RZ, c[0x0][0x228] ;  /* 0x00008a00ff007624 */ /* 0x002fc600078e00ff */
[----:B----4-:R2:W-:Y:S04]  /*05a0*/  STL [R1+0x54], R13 ;  /* 0x0000540d01007387 */ /* 0x0105e80000100800 */
[----:B------:R2:W-:Y:S01]  /*05b0*/  STL [R1+0xc0], R0 ;  /* 0x0000c00001007387 */ /* 0x0005e20000100800 */
[----:B------:R-:W-:Y:S05]  /*05c0*/  @P0 BRA `(.L_x_1842) ;  /* 0x0000004000000947 */ /* 0x000fea0003800000 */
[----:B------:R-:W-:Y:S05]  /*05d0*/  @!P1 BRA `(.L_x_1842) ;  /* 0x0000003000009947 */ /* 0x000fea0003800000 */
[----:B--2---:R1:W2:Y:S04]  /*05e0*/  LDG.E R0, [R6.64] ;  /* 0x0000000606007981 */ /* 0x0042a8000c1e1900 */
[----:B-1----:R-:W2:Y:S02]  /*05f0*/  LDG.E R6, [R6.64+0x4] ;  /* 0x0000040606067981 */ /* 0x002ea4000c1e1900 */
[----:B--2--5:R-:W-:-:S05]  /*0600*/  IADD3 R11, -R0, R6, RZ ;  /* 0x00000006000b7210 */ /* 0x024fca0007ffe1ff */
.L_x_1842:
[----:B-----5:R1:W-:Y:S01]  /*0610*/  STL [R1+0x58], R11 ;  /* 0x0000580b01007387 */ /* 0x0203e20000100800 */
[----:B------:R-:W-:-:S04]  /*0620*/  ISETP.NE.U32.AND P0, PT, RZ, c[0x0][0x368], PT ;  /* 0x0000da00ff007a0c */ /* 0x000fc80003f05070 */
[----:B------:R-:W-:-:S13]  /*0630*/  ISETP.NE.AND.EX P0, PT, RZ, c[0x0][0x36c], PT, P0 ;  /* 0x0000db00ff007a0c */ /* 0x000fda0003f05300 */
[----:B------:R-:W-:Y:S05]  /*0640*/  @!P0 BRA `(.L_x_1843) ;  /* 0x0000003000008947 */ /* 0x000fea0003800000 */
[----:B------:R-:W-:-:S05]  /*0650*/  IMAD.WIDE R4, R37, R30, c[0x0][0x368] ;  /* 0x0000da0025047625 */ /* 0x000fca00078e021e */
[----:B------:R3:W5:Y:S01]  /*0660*/  LDG.E R9, [R4.64] ;  /* 0x0000000604097981 */ /* 0x000762000c1e1900 */
[----:B------:R-:W-:Y:S05]  /*0670*/  BRA `(.L_x_1844) ;  /* 0x0000004000007947 */ /* 0x000fea0003800000 */
.L_x_1843:
[----:B------:R-:W-:Y:S05]  /*0680*/  @!P2 BRA `(.L_x_1844) ;  /* 0x000000300000a947 */ /* 0x000fea0003800000 */
[----:B--2---:R2:W3:Y:S04]  /*0690*/  LDG.E R0, [R4.64] ;  /* 0x0000000604007981 */ /* 0x0044e8000c1e1900 */
[----:B--2---:R-:W3:Y:S02]  /*06a0*/  LDG.E R4, [R4.64+0x4] ;  /* 0x0000040604047981 */ /* 0x004ee4000c1e1900 */
[----:B---3--:R-:W-:Y:S02]  /*06b0*/  IADD3 R9, -R0, R4, RZ ;  /* 0x0000000400097210 */ /* 0x008fe40007ffe1ff */
.L_x_1844:
[----:B--2---:R4:W2:Y:S04]  /*06c0*/  LDL.LU R6, [R1+0xc0] ;  /* 0x0000c00001067983 */ /* 0x0048a80000300800 */
[----:B---3--:R3:W2:Y:S04]  /*06d0*/  @P3 LDG.E R5, [R2.64] ;  /* 0x0000000602053981 */ /* 0x0086a8000c1e1900 */
[----:B------:R3:W2:Y:S01]  /*06e0*/  @P3 LDG.E R4, [R2.64+0x4] ;  /* 0x0000040602043981 */ /* 0x0006a2000c1e1900 */
[----:B------:R-:W-:Y:S01]  /*06f0*/  ISETP.NE.U32.AND P0, PT, RZ, c[0x0][0x378], PT ;  /* 0x0000de00ff007a0c */ /* 0x000fe20003f05070 */
[----:B-----5:R-:W-:-:S03]  /*0700*/  IMAD.MOV.U32 R24, RZ, RZ, R9 ;  /* 0x000000ffff187224 */ /* 0x020fc600078e0009 */
[----:B------:R-:W-:-:S13]  /*0710*/  ISETP.NE.AND.EX P0, PT, RZ, c[0x0][0x37c], PT, P0 ;  /* 0x0000df00ff007a0c */ /* 0x000fda0003f05300 */
[----:B---3--:R-:W-:-:S05]  /*0720*/  @P0 IMAD.WIDE R2, R37, R30, c[0x0][0x378] ;  /* 0x0000de0025020625 */ /* 0x008fca00078e021e */
[----:B------:R3:W4:Y:S01]  /*0730*/  @P0 LDG.E R24, [R2.64] ;  /* 0x0000000602180981 */ /* 0x000722000c1e1900 */
[----:B------:R-:W-:Y:S02]  /*0740*/  IMAD.MOV.U32 R0, RZ, RZ, c[0x0][0x2c4] ;  /* 0x0000b100ff007624 */ /* 0x000fe400078e00ff */
[----:B------:R-:W-:-:S03]  /*0750*/  IMAD.IADD R10, R9, 0x1, -R10 ;  /* 0x00000001090a7824 */ /* 0x000fc600078e0a0a */
[----:B------:R-:W-:Y:S02]  /*0760*/  ISETP.NE.AND P0, PT, R0, 0x1, PT ;  /* 0x000000010000780c */ /* 0x000fe40003f05270 */
[----:B------:R-:W-:Y:S01]  /*0770*/  IADD3 R0, R12, 0x7f, RZ ;  /* 0x0000007f0c007810 */ /* 0x000fe20007ffe0ff */
[----:B------:R1:W-:Y:S10]  /*0780*/  STL [R1+0x5c], R10 ;  /* 0x00005c0a01007387 */ /* 0x0003f40000100800 */
[----:B---3--:R-:W-:-:S05]  /*0790*/  @P0 IMAD.HI.U32 R2, R0, c[0x0][0x2c8], RZ ;  /* 0x0000b20000020a27 */ /* 0x008fca00078e00ff */
[----:B------:R-:W-:Y:S01]  /*07a0*/  @P0 SHF.R.U32.HI R0, RZ, c[0x0][0x2cc], R2 ;  /* 0x0000b300ff000a19 */ /* 0x000fe20000011602 */
[----:B--2---:R-:W-:-:S04]  /*07b0*/  @P3 IMAD.IADD R6, R4, 0x1, -R5 ;  /* 0x0000000104063824 */ /* 0x004fc800078e0a05 */
[--C-:B------:R-:W-:Y:S01]  /*07c0*/  IMAD.IADD R7, R10, 0x1, R6.reuse ;  /* 0x000000010a077824 */ /* 0x100fe200078e0206 */
[----:B------:R1:W-:Y:S01]  /*07d0*/  STL [R1+0xc0], R6 ;  /* 0x0000c00601007387 */ /* 0x0003e20000100800 */
[----:B------:R-:W-:-:S03]  /*07e0*/  IMAD.MOV.U32 R34, RZ, RZ, R6 ;  /* 0x000000ffff227224 */ /* 0x000fc600078e0006 */
[----:B------:R-:W-:Y:S01]  /*07f0*/  IADD3 R0, R0, 0x40, R7 ;  /* 0x0000004000007810 */ /* 0x000fe20007ffe007 */
[----:B------:R1:W-:Y:S01]  /*0800*/  STL [R1+0xc4], R7 ;  /* 0x0000c40701007387 */ /* 0x0003e20000100800 */
[----:B------:R-:W-:-:S03]  /*0810*/  IADD3 R2, R7, 0x3f, RZ ;  /* 0x0000003f07027810 */ /* 0x000fc60007ffe0ff */
[----:B------:R-:W-:Y:S01]  /*0820*/  IMAD.IADD R0, R0, 0x1, -R11 ;  /* 0x0000000100007824 */ /* 0x000fe200078e0a0b */
[----:B------:R-:W-:Y:S01]  /*0830*/  SHF.R.S32.HI R3, RZ, 0x1f, R2 ;  /* 0x0000001fff037819 */ /* 0x000fe20000011402 */
[----:B------:R1:W-:Y:S03]  /*0840*/  STL.64 [R1+0x60], R6 ;  /* 0x0000600601007387 */ /* 0x0003e60000100a00 */
[----:B------:R-:W-:Y:S02]  /*0850*/  SHF.R.S32.HI R4, RZ, 0x1f, R0 ;  /* 0x0000001fff047819 */ /* 0x000fe40000011400 */
[----:B------:R-:W-:Y:S02]  /*0860*/  LEA.HI R2, R3, R2, RZ, 0x6 ;  /* 0x0000000203027211 */ /* 0x000fe400078f30ff */
[----:B------:R-:W-:Y:S02]  /*0870*/  LEA.HI R0, R4, R0, RZ, 0x6 ;  /* 0x0000000004007211 */ /* 0x000fe400078f30ff */
[----:B------:R-:W-:Y:S01]  /*0880*/  SHF.R.S32.HI R3, RZ, 0x6, R2 ;  /* 0x00000006ff037819 */ /* 0x000fe20000011402 */
[----:B------:R-:W-:Y:S01]  /*0890*/  IMAD.MOV R2, RZ, RZ, -R10 ;  /* 0x000000ffff027224 */ /* 0x000fe200078e0a0a */
[----:B------:R-:W-:Y:S01]  /*08a0*/  SHF.R.S32.HI R0, RZ, 0x6, R0 ;  /* 0x00000006ff007819 */ /* 0x000fe20000011400 */
[----:B----4-:R1:W-:Y:S03]  /*08b0*/  STL [R1+0x68], R24 ;  /* 0x0000681801007387 */ /* 0x0103e60000100800 */
[----:B------:R-:W-:-:S02]  /*08c0*/  IMNMX R0, R3, R0, PT ;  /* 0x0000000003007217 */ /* 0x000fc40003800200 */
[----:B------:R-:W-:-:S03]  /*08d0*/  IMNMX R2, RZ, R2, !PT ;  /* 0x00000002ff027217 */ /* 0x000fc60007800200 */
[----:B------:R-:W-:Y:S01]  /*08e0*/  IMAD R0, R0, 0x40, -R10 ;  /* 0x0000004000007824 */ /* 0x000fe200078e0a0a */
[----:B------:R-:W-:-:S04]  /*08f0*/  SHF.R.U32.HI R140, RZ, 0x6, R2 ;  /* 0x00000006ff8c7819 */ /* 0x000fc80000011602 */
[----:B------:R-:W-:Y:S01]  /*0900*/  IMNMX R0, R0, R6, PT ;  /* 0x0000000600007217 */ /* 0x000fe20003800200 */
[----:B------:R-:W-:-:S03]  /*0910*/  IMAD.MOV.U32 R4, RZ, RZ, R140 ;  /* 0x000000ffff047224 */ /* 0x000fc600078e008c */
[----:B------:R-:W-:-:S13]  /*0920*/  ISETP.GT.AND P0, PT, R0, R2, PT ;  /* 0x000000020000720c */ /* 0x000fda0003f04270 */
[----:B------:R-:W-:-:S04]  /*0930*/  @P0 IADD3 R0, R0, 0x3f, RZ ;  /* 0x0000003f00000810 */ /* 0x000fc80007ffe0ff */
[----:B------:R-:W-:-:S04]  /*0940*/  @P0 SHF.R.S32.HI R2, RZ, 0x1f, R0 ;  /* 0x0000001fff020819 */ /* 0x000fc80000011400 */
[----:B------:R-:W-:-:S04]  /*0950*/  @P0 LEA.HI R0, R2, R0, RZ, 0x6 ;  /* 0x0000000002000211 */ /* 0x000fc800078f30ff */
[----:B------:R-:W-:-:S04]  /*0960*/  @P0 SHF.R.S32.HI R4, RZ, 0x6, R0 ;  /* 0x00000006ff040819 */ /* 0x000fc80000011400 */
[----:B------:R-:W-:-:S13]  /*0970*/  ISETP.GT.AND P0, PT, R4, R140, PT ;  /* 0x0000008c0400720c */ /* 0x000fda0003f04270 */
[----:B------:R-:W-:Y:S05]  /*0980*/  @!P0 BRA `(.L_x_1845) ;  /* 0x00006f9000008947 */ /* 0x000fea0003800000 */
[----:B-1----:R-:W-:-:S04]  /*0990*/  ISETP.NE.U32.AND P0, PT, RZ, c[0x0][0x340], PT ;  /* 0x0000d000ff007a0c */ /* 0x002fc80003f05070 */
[----:B------:R-:W-:-:S13]  /*09a0*/  ISETP.NE.AND.EX P4, PT, RZ, c[0x0][0x344], PT, P0 ;  /* 0x0000d100ff007a0c */ /* 0x000fda0003f85300 */
[----:B------:R-:W-:-:S05]  /*09b0*/  @P4 IMAD.WIDE R2, R37, R30, c[0x0][0x340] ;  /* 0x0000d00025024625 */ /* 0x000fca00078e021e */
[----:B------:R1:W2:Y:S01]  /*09c0*/  @P4 LDG.E R29, [R2.64] ;  /* 0x00000006021d4981 */ /* 0x0002a2000c1e1900 */
[----:B------:R-:W-:Y:S01]  /*09d0*/  SHF.R.S32.HI R6, RZ, 0x1f, R15 ;  /* 0x0000001fff067819 */ /* 0x000fe2000001140f */
[----:B------:R-:W-:Y:S01]  /*09e0*/  IMAD.MOV.U32 R153, RZ, RZ, c[0x0][0x238] ;  /* 0x00008e00ff997624 */ /* 0x000fe200078e00ff */
[----:B------:R-:W-:Y:S01]  /*09f0*/  SHF.R.S32.HI R28, RZ, 0x1f, R37 ;  /* 0x0000001fff1c7819 */ /* 0x000fe20000011425 */
[----:B------:R-:W-:Y:S01]  /*0a00*/  IMAD.MOV.U32 R164, RZ, RZ, 0x6 ;  /* 0x00000006ffa47424 */ /* 0x000fe200078e00ff */
[----:B------:R-:W-:Y:S01]  /*0a10*/  LEA.HI R5, R6, R15, RZ, 0x3 ;  /* 0x0000000f06057211 */ /* 0x000fe200078f18ff */
[----:B------:R-:W-:Y:S01]  /*0a20*/  IMAD.MOV.U32 R31, RZ, RZ, c[0x0][0x23c] ;  /* 0x00008f00ff1f7624 */ /* 0x000fe200078e00ff */
[----:B------:R-:W-:Y:S01]  /*0a30*/  SEL R25, R28, RZ, !P3 ;  /* 0x000000ff1c197207 */ /* 0x000fe20005800000 */
[----:B------:R-:W-:Y:S01]  /*0a40*/  IMAD.IADD R150, R14, 0x1, R9 ;  /* 0x000000010e967824 */ /* 0x000fe200078e0209 */
[----:B------:R-:W-:Y:S01]  /*0a50*/  LOP3.LUT R0, R5, 0xfffffff8, RZ, 0xc0, !PT ;  /* 0xfffffff805007812 */ /* 0x000fe200078ec0ff */
[----:B------:R-:W-:Y:S01]  /*0a60*/  IMAD.SHL.U32 R27, R31, 0x20, RZ ;  /* 0x000000201f1b7824 */ /* 0x000fe200078e00ff */
[----:B------:R-:W-:Y:S01]  /*0a70*/  SHF.R.S32.HI R96, RZ, 0x3, R5 ;  /* 0x00000003ff607819 */ /* 0x000fe20000011405 */
[----:B------:R-:W-:Y:S01]  /*0a80*/  IMAD.WIDE.U32 R182, R35, c[0x0][0x210], RZ ;  /* 0x0000840023b67a25 */ /* 0x000fe200078e00ff */
[----:B------:R-:W-:Y:S01]  /*0a90*/  SEL R100, R37, RZ, !P3 ;  /* 0x000000ff25647207 */ /* 0x000fe20005800000 */
[----:B------:R-:W-:Y:S01]  /*0aa0*/  UMOV UR8, 0x30 ;  /* 0x0000003000087882 */ /* 0x000fe20000000000 */
[----:B------:R-:W-:Y:S01]  /*0ab0*/  IADD3 R91, R4, -0x1, RZ ;  /* 0xffffffff045b7810 */ /* 0x000fe20007ffe0ff */
[----:B------:R-:W-:Y:S01]  /*0ac0*/  IMAD.IADD R26, R15, 0x1, -R0 ;  /* 0x000000010f1a7824 */ /* 0x000fe200078e0a00 */
[----:B------:R-:W-:Y:S01]  /*0ad0*/  SHF.R.S32.HI R10, RZ, 0x1f, R96 ;  /* 0x0000001fff0a7819 */ /* 0x000fe20000011460 */
[----:B------:R-:W-:Y:S01]  /*0ae0*/  IMAD R0, R36, c[0x0][0x240], RZ ;  /* 0x0000900024007a24 */ /* 0x000fe200078e02ff */
[----:B------:R-:W-:Y:S01]  /*0af0*/  IADD3 R118, P0, R96, R13, RZ ;  /* 0x0000000d60767210 */ /* 0x000fe20007f1e0ff */
[----:B------:R-:W-:Y:S01]  /*0b00*/  IMAD.SHL.U32 R20, R26, 0x8, RZ ;  /* 0x000000081a147824 */ /* 0x000fe200078e00ff */
[----:B------:R-:W-:Y:S01]  /*0b10*/  SHF.L.U64.HI R172, R153, R164, c[0x0][0x23c] ;  /* 0x00008f0099ac7619 */ /* 0x000fe200000102a4 */
[----:B------:R-:W-:Y:S01]  /*0b20*/  IMAD R0, R35, c[0x0][0x244], R0 ;  /* 0x0000910023007a24 */ /* 0x000fe200078e0200 */
[----:B------:R-:W-:Y:S01]  /*0b30*/  LEA.HI.X.SX32 R119, R13, R10, 0x1, P0 ;  /* 0x0000000a0d777211 */ /* 0x000fe200000f0eff */
[----:B------:R-:W-:Y:S01]  /*0b40*/  IMAD R4, R91, -0x40, -R96 ;  /* 0xffffffc05b047824 */ /* 0x000fe200078e0a60 */
[--C-:B------:R-:W-:Y:S01]  /*0b50*/  SHF.R.S32.HI R21, RZ, 0x1f, R20.reuse ;  /* 0x0000001fff157819 */ /* 0x100fe20000011414 */
[C---:B------:R-:W-:Y:S01]  /*0b60*/  IMAD.WIDE.U32 R12, R153.reuse, 0x20, RZ ;  /* 0x00000020990c7825 */ /* 0x040fe200078e00ff */
[----:B------:R-:W-:Y:S01]  /*0b70*/  LEA.HI R6, R6, R15, RZ, 0x6 ;  /* 0x0000000f06067211 */ /* 0x000fe200078f30ff */
[----:B------:R-:W-:Y:S01]  /*0b80*/  ULDC UR5, c[0x0][0x284] ;  /* 0x0000a10000057ab9 */ /* 0x000fe20000000800 */
[----:B------:R-:W-:Y:S01]  /*0b90*/  SHF.L.U32 R180, R153, 0x6, RZ ;  /* 0x0000000699b47819 */ /* 0x000fe200000006ff */
[----:B-1----:R-:W-:Y:S01]  /*0ba0*/  IMAD.WIDE.U32 R2, R35, c[0x0][0x240], R20 ;  /* 0x0000900023027a25 */ /* 0x002fe200078e0014 */
[----:B------:R-:W-:Y:S01]  /*0bb0*/  SHF.R.S32.HI R5, RZ, 0x1f, R91 ;  /* 0x0000001fff057819 */ /* 0x000fe2000001145b */
[----:B------:R-:W-:Y:S01]  /*0bc0*/  ULDC UR4, c[0x0][0x294] ;  /* 0x0000a50000047ab9 */ /* 0x000fe20000000800 */
[C---:B------:R-:W-:Y:S01]  /*0bd0*/  IADD3 R92, R20.reuse, 0x40, RZ ;  /* 0x00000040145c7810 */ /* 0x040fe20007ffe0ff */
[----:B------:R-:W-:Y:S01]  /*0be0*/  IMAD.IADD R3, R3, 0x1, R0 ;  /* 0x0000000103037824 */ /* 0x000fe200078e0200 */
[----:B------:R-:W-:Y:S01]  /*0bf0*/  ISETP.GE.AND P6, PT, R20, c[0x0][0x1d4], PT ;  /* 0x0000750014007a0c */ /* 0x000fe20003fc6270 */
[----:B------:R-:W-:Y:S01]  /*0c00*/  IMAD R0, R25, c[0x0][0x248], RZ ;  /* 0x0000920019007a24 */ /* 0x000fe200078e02ff */
[----:B------:R-:W-:Y:S01]  /*0c10*/  ISETP.GE.AND P5, PT, R92, c[0x0][0x1d4], PT ;  /* 0x000075005c007a0c */ /* 0x000fe20003fa6270 */
[----:B------:R-:W-:Y:S01]  /*0c20*/  IMAD.WIDE.U32 R2, R100, c[0x0][0x248], R2 ;  /* 0x0000920064027a25 */ /* 0x000fe200078e0002 */
[----:B------:R-:W-:Y:S01]  /*0c30*/  SHF.L.U32 R32, R26, 0x2, RZ ;  /* 0x000000021a207819 */ /* 0x000fe200000006ff */
[----:B------:R-:W-:Y:S01]  /*0c40*/  UIMAD UR5, UR8, UR5, URZ ;  /* 0x00000005080572a4 */ /* 0x000fe2000f8e023f */
[----:B------:R-:W-:Y:S01]  /*0c50*/  IADD3 R162, R96, 0x10, RZ ;  /* 0x0000001060a27810 */ /* 0x000fe20007ffe0ff */
[----:B------:R-:W-:Y:S01]  /*0c60*/  IMAD R0, R100, c[0x0][0x24c], R0 ;  /* 0x0000930064007a24 */ /* 0x000fe200078e0200 */
[----:B------:R-:W-:Y:S01]  /*0c70*/  SHF.R.S32.HI R33, RZ, 0x1f, R32 ;  /* 0x0000001fff217819 */ /* 0x000fe20000011420 */
[----:B------:R-:W-:Y:S01]  /*0c80*/  IMAD.IADD R8, R4, 0x1, R34 ;  /* 0x0000000104087824 */ /* 0x000fe200078e0222 */
[C---:B------:R-:W-:Y:S01]  /*0c90*/  IADD3 R160, R96.reuse, 0x30, RZ ;  /* 0x0000003060a07810 */ /* 0x040fe20007ffe0ff */
[----:B------:R-:W-:Y:S01]  /*0ca0*/  IMAD.IADD R3, R3, 0x1, R0 ;  /* 0x0000000103037824 */ /* 0x000fe200078e0200 */
[----:B------:R-:W-:Y:S01]  /*0cb0*/  IADD3 R161, R96, 0x20, RZ ;  /* 0x0000002060a17810 */ /* 0x000fe20007ffe0ff */
[----:B------:R-:W-:Y:S01]  /*0cc0*/  IMAD R0, R119, c[0x0][0x238], RZ ;  /* 0x00008e0077007a24 */ /* 0x000fe200078e02ff */
[----:B------:R-:W-:Y:S01]  /*0cd0*/  ISETP.GE.AND P0, PT, R8, 0x11, PT ;  /* 0x000000110800780c */ /* 0x000fe20003f06270 */
[----:B------:R-:W-:Y:S01]  /*0ce0*/  IMAD.WIDE.U32 R132, R118, c[0x0][0x238], R2 ;  /* 0x00008e0076847a25 */ /* 0x000fe200078e0002 */
[----:B------:R-:W-:Y:S01]  /*0cf0*/  ISETP.GE.AND P1, PT, R8, 0x1, PT ;  /* 0x000000010800780c */ /* 0x000fe20003f26270 */
[----:B------:R-:W-:Y:S01]  /*0d00*/  UIMAD UR4, UR8, UR4, URZ ;  /* 0x00000004080472a4 */ /* 0x000fe2000f8e023f */
[----:B------:R-:W-:Y:S01]  /*0d10*/  SHF.R.S32.HI R82, RZ, 0x1f, R92 ;  /* 0x0000001fff527819 */ /* 0x000fe2000001145c */
[----:B------:R-:W-:Y:S01]  /*0d20*/  IMAD R0, R118, c[0x0][0x23c], R0 ;  /* 0x00008f0076007a24 */ /* 0x000fe200078e0200 */
[----:B------:R-:W-:Y:S01]  /*0d30*/  MOV R158, 0x5 ;  /* 0x00000005009e7802 */ /* 0x000fe20000000f00 */
[----:B------:R-:W-:Y:S01]  /*0d40*/  IMAD R2, R172, R91, RZ ;  /* 0x0000005bac027224 */ /* 0x000fe200078e02ff */
[----:B------:R-:W-:Y:S01]  /*0d50*/  LEA.HI R82, R82, R92, RZ, 0x3 ;  /* 0x0000005c52527211 */ /* 0x000fe200078f18ff */
[----:B------:R-:W-:Y:S01]  /*0d60*/  IMAD.IADD R129, R133, 0x1, R0 ;  /* 0x0000000185817824 */ /* 0x000fe200078e0200 */
[----:B------:R-:W-:Y:S01]  /*0d70*/  P2R R151, PR, RZ, 0x20 ;  /* 0x00000020ff977803 */ /* 0x000fe20000000000 */
[----:B------:R-:W-:Y:S01]  /*0d80*/  IMAD.MOV.U32 R128, RZ, RZ, R132 ;  /* 0x000000ffff807224 */ /* 0x000fe200078e0084 */
[----:B------:R-:W-:Y:S01]  /*0d90*/  LOP3.LUT R82, R82, 0xfffffff8, RZ, 0xc0, !PT ;  /* 0xfffffff852527812 */ /* 0x000fe200078ec0ff */
[----:B------:R-:W-:Y:S01]  /*0da0*/  IMAD.SHL.U32 R3, R96, 0x40, RZ ;  /* 0x0000004060037824 */ /* 0x000fe200078e00ff */
[----:B------:R-:W-:Y:S01]  /*0db0*/  P2R R152, PR, RZ, 0x40 ;  /* 0x00000040ff987803 */ /* 0x000fe20000000000 */
[----:B------:R-:W-:Y:S01]  /*0dc0*/  IMAD.SHL.U32 R0, R6, 0x8, RZ ;  /* 0x0000000806007824 */ /* 0x000fe200078e00ff */
[----:B------:R-:W-:Y:S01]  /*0dd0*/  SHF.R.S32.HI R93, RZ, 0x1f, R82 ;  /* 0x0000001fff5d7819 */ /* 0x000fe20000011452 */
[-C--:B------:R-:W-:Y:S01]  /*0de0*/  IMAD R2, R5, R180.reuse, R2 ;  /* 0x000000b405027224 */ /* 0x080fe200078e0202 */
[----:B------:R-:W-:Y:S01]  /*0df0*/  LOP3.LUT R130, R3, 0x1c0, RZ, 0xc0, !PT ;  /* 0x000001c003827812 */ /* 0x000fe200078ec0ff */
[----:B------:R-:W-:Y:S01]  /*0e00*/  IMAD.WIDE.U32 R18, R91, R180, R128 ;  /* 0x000000b45b127225 */ /* 0x000fe200078e0080 */
[----:B------:R-:W-:-:S02]  /*0e10*/  LOP3.LUT R136, R0, 0xfffffe00, RZ, 0xc0, !PT ;  /* 0xfffffe0000887812 */ /* 0x000fc400078ec0ff */
[----:B------:R-:W-:Y:S01]  /*0e20*/  LOP3.LUT R74, R130, 0x38, R20, 0xf8, !PT ;  /* 0x00000038824a7812 */ /* 0x000fe200078ef814 */
[----:B------:R-:W-:Y:S01]  /*0e30*/  IMAD.IADD R27, R13, 0x1, R27 ;  /* 0x000000010d1b7824 */ /* 0x000fe200078e021b */
[----:B------:R-:W-:Y:S01]  /*0e40*/  IADD3 R3, R19, R2, RZ ;  /* 0x0000000213037210 */ /* 0x000fe20007ffe0ff */
[C---:B------:R-:W-:Y:S01]  /*0e50*/  IMAD.WIDE.U32 R16, R96.reuse, c[0x0][0x290], R32 ;  /* 0x0000a40060107a25 */ /* 0x040fe200078e0020 */
[C---:B------:R-:W-:Y:S02]  /*0e60*/  @P0 LEA R0, P2, R153.reuse, R18, 0x4 ;  /* 0x0000001299000211 */ /* 0x040fe400078420ff */
[----:B------:R-:W-:Y:S01]  /*0e70*/  SHF.R.U32.HI R173, RZ, 0x3, R130 ;  /* 0x00000003ffad7819 */ /* 0x000fe20000011682 */
[----:B------:R-:W-:Y:S01]  /*0e80*/  IMAD.WIDE.U32 R22, R96, c[0x0][0x290], R20 ;  /* 0x0000a40060167a25 */ /* 0x000fe200078e0014 */
[----:B------:R-:W-:Y:S02]  /*0e90*/  @P1 LEA R6, P3, R18, c[0x0][0x220], 0x1 ;  /* 0x0000880012061a11 */ /* 0x000fe400078608ff */
[----:B------:R-:W-:Y:S01]  /*0ea0*/  @P0 LEA.HI.X R2, R153, R3, R31, 0x4, P2 ;  /* 0x0000000399020211 */ /* 0x000fe200010f241f */
[----:B------:R-:W-:Y:S01]  /*0eb0*/  IMAD.WIDE.U32 R184, R35, c[0x0][0x1e8], RZ ;  /* 0x00007a0023b87a25 */ /* 0x000fe200078e00ff */
[----:B------:R-:W-:-:S02]  /*0ec0*/  ISETP.GE.AND P2, PT, R8, 0x21, PT ;  /* 0x000000210800780c */ /* 0x000fc40003f46270 */
[----:B------:R-:W-:Y:S01]  /*0ed0*/  LOP3.LUT R74, R136, R74, R173, 0xf6, !PT ;  /* 0x0000004a884a7212 */ /* 0x000fe200078ef6ad */
[----:B------:R-:W-:Y:S01]  /*0ee0*/  IMAD.MOV.U32 R186, RZ, RZ, c[0x0][0x2b8] ;  /* 0x0000ae00ffba7624 */ /* 0x000fe200078e00ff */
[----:B------:R-:W-:Y:S01]  /*0ef0*/  @P1 LEA.HI.X R7, R18, c[0x0][0x224], R3, 0x1, P3 ;  /* 0x0000890012071a11 */ /* 0x000fe200018f0c03 */
[----:B------:R-:W-:Y:S01]  /*0f00*/  IMAD.MOV.U32 R181, RZ, RZ, c[0x0][0x27c] ;  /* 0x00009f00ffb57624 */ /* 0x000fe200078e00ff */
[----:B------:R-:W-:Y:S01]  /*0f10*/  @P0 LEA R4, P3, R0, c[0x0][0x220], 0x1 ;  /* 0x0000880000040a11 */ /* 0x000fe200078608ff */
[----:B------:R-:W-:Y:S02]  /*0f20*/  IMAD.SHL.U32 R74, R74, 0x2, RZ ;  /* 0x000000024a4a7824 */ /* 0x000fe400078e00ff */
[----:B------:R-:W-:Y:S01]  /*0f30*/  IMAD.MOV.U32 R154, RZ, RZ, c[0x0][0x27c] ;  /* 0x00009f00ff9a7624 */ /* 0x000fe200078e00ff */
[----:B------:R-:W-:Y:S01]  /*0f40*/  @P0 LEA.HI.X R5, R0, c[0x0][0x224], R2, 0x1, P3 ;  /* 0x0000890000050a11 */ /* 0x000fe200018f0c02 */
[----:B------:R-:W-:Y:S01]  /*0f50*/  IMAD R2, R36, c[0x0][0x260], RZ ;  /* 0x0000980024027a24 */ /* 0x000fe200078e02ff */
[----:B------:R-:W-:Y:S01]  /*0f60*/  @!PT LDS RZ, [RZ] ;  /* 0x00000000fffff984 */ /* 0x000fe20000000800 */
[----:B------:R-:W-:Y:S01]  /*0f70*/  @!PT LDS RZ, [RZ] ;  /* 0x00000000fffff984 */ /* 0x000fe20000000800 */
[----:B------:R-:W-:Y:S01]  /*0f80*/  @!PT LDS RZ, [RZ] ;  /* 0x00000000fffff984 */ /* 0x000fe20000000800 */
[----:B------:R1:W-:Y:S01]  /*0f90*/  @P1 LDGSTS.E.BYPASS.LTC128B.128 [R74+0x4100], [R6.64], !P6 ;  /* 0x04100000064a1fae */ /* 0x0003e2000f101d46 */
[----:B------:R-:W-:Y:S01]  /*0fa0*/  IADD3 R124, P3, R12, 0x80, RZ ;  /* 0x000000800c7c7810 */ /* 0x000fe20007f7e0ff */
[----:B------:R-:W-:-:S02]  /*0fb0*/  IMAD.SHL.U32 R155, R153, 0x20, RZ ;  /* 0x00000020999b7824 */ /* 0x000fc400078e00ff */
[----:B------:R1:W-:Y:S01]  /*0fc0*/  @P1 LDGSTS.E.BYPASS.LTC128B.128 [R74+0x6100], [R6.64+0x80], !P5 ;  /* 0x06100080064a1fae */ /* 0x0003e2000e901d46 */
[----:B------:R-:W-:Y:S01]  /*0fd0*/  IMAD R2, R35, c[0x0][0x264], R2 ;  /* 0x0000990023027a24 */ /* 0x000fe200078e0202 */
[----:B------:R-:W-:Y:S01]  /*0fe0*/  @P2 IADD3 R0, P1, R18, R12, RZ ;  /* 0x0000000c12002210 */ /* 0x000fe20007f3e0ff */
[----:B------:R-:W-:Y:S01]  /*0ff0*/  IMAD.IADD R146, R34, 0x1, -R96 ;  /* 0x0000000122927824 */ /* 0x000fe200078e0a60 */
[----:B------:R3:W-:Y:S01]  /*1000*/  @P0 LDGSTS.E.BYPASS.LTC128B.128 [R74+0x4900], [R4.64], !P6 ;  /* 0x04900000044a0fae */ /* 0x0007e2000f101d46 */
[----:B------:R-:W-:Y:S01]  /*1010*/  IMAD.SHL.U32 R154, R154, 0x2, RZ ;  /* 0x000000029a9a7824 */ /* 0x000fe200078e00ff */
[----:B------:R-:W-:Y:S01]  /*1020*/  IADD3 R34, R32, 0x20, RZ ;  /* 0x0000002020227810 */ /* 0x000fe20007ffe0ff */
[----:B------:R-:W-:Y:S01]  /*1030*/  IMAD.X R121, RZ, RZ, R27, P3 ;  /* 0x000000ffff797224 */ /* 0x000fe200018e061b */
[----:B------:R3:W-:Y:S01]  /*1040*/  @P0 LDGSTS.E.BYPASS.LTC128B.128 [R74+0x6900], [R4.64+0x80], !P5 ;  /* 0x06900080044a0fae */ /* 0x0007e2000e901d46 */
[----:B------:R-:W-:Y:S01]  /*1050*/  ISETP.GT.AND P0, PT, R8, 0x30, PT ;  /* 0x000000300800780c */ /* 0x000fe20003f04270 */
[----:B------:R-:W-:-:S04]  /*1060*/  IMAD.WIDE.U32 R8, R96, c[0x0][0x280], R32 ;  /* 0x0000a00060087a25 */ /* 0x000fc800078e0020 */
[----:B------:R-:W-:Y:S02]  /*1070*/  IMAD.MOV.U32 R12, RZ, RZ, R8 ;  /* 0x000000ffff0c7224 */ /* 0x000fe400078e0008 */
[----:B------:R-:W-:Y:S02]  /*1080*/  IMAD.MOV.U32 R8, RZ, RZ, R22 ;  /* 0x000000ffff087224 */ /* 0x000fe400078e0016 */
[----:B------:R-:W-:Y:S02]  /*1090*/  IMAD R120, R26, 0x10, R96 ;  /* 0x000000101a787824 */ /* 0x000fe400078e0260 */
[----:B-1----:R-:W-:-:S04]  /*10a0*/  IMAD.WIDE.U32 R6, R35, c[0x0][0x260], R20 ;  /* 0x0000980023067a25 */ /* 0x002fc800078e0014 */
[----:B---3--:R-:W-:Y:S02]  /*10b0*/  IMAD.IADD R5, R7, 0x1, R2 ;  /* 0x0000000107057824 */ /* 0x008fe400078e0202 */
[----:B------:R-:W-:Y:S01]  /*10c0*/  @P2 IMAD.X R7, R27, 0x1, R3, P1 ;  /* 0x000000011b072824 */ /* 0x000fe200008e0603 */
[----:B------:R-:W-:Y:S01]  /*10d0*/  @P2 LEA R14, P1, R0, c[0x0][0x220], 0x1 ;  /* 0x00008800000e2a11 */ /* 0x000fe200078208ff */
[----:B------:R-:W-:Y:S02]  /*10e0*/  IMAD R2, R10, c[0x0][0x280], RZ ;  /* 0x0000a0000a027a24 */ /* 0x000fe400078e02ff */
[----:B------:R-:W-:Y:S01]  /*10f0*/  IMAD.MOV.U32 R4, RZ, RZ, R6 ;  /* 0x000000ffff047224 */ /* 0x000fe200078e0006 */
[----:B------:R-:W-:Y:S01]  /*1100*/  @P2 LEA.HI.X R15, R0, c[0x0][0x224], R7, 0x1, P1 ;  /* 0x00008900000f2a11 */ /* 0x000fe200008f0c07 */
[----:B------:R-:W-:Y:S01]  /*1110*/  IMAD R0, R10, c[0x0][0x290], RZ ;  /* 0x0000a4000a007a24 */ /* 0x000fe200078e02ff */
[----:B------:R-:W-:Y:S01]  /*1120*/  ISETP.GE.AND P1, PT, R20, c[0x0][0x27c], PT ;  /* 0x00009f0014007a0c */ /* 0x000fe20003f26270 */
[----:B------:R-:W-:-:S02]  /*1130*/  IMAD R2, R96, c[0x0][0x284], R2 ;  /* 0x0000a10060027a24 */ /* 0x000fc400078e0202 */
[C---:B------:R-:W-:Y:S01]  /*1140*/  IMAD.WIDE.U32 R6, R96.reuse, c[0x0][0x280], R20 ;  /* 0x0000a00060067a25 */ /* 0x040fe200078e0014 */
[----:B------:R-:W-:Y:S01]  /*1150*/  SEL R10, RZ, c[0x0][0x27c], !P1 ;  /* 0x00009f00ff0a7a07 */ /* 0x000fe20004800000 */
[----:B------:R1:W-:Y:S01]  /*1160*/  @P2 LDGSTS.E.BYPASS.LTC128B.128 [R74+0x5100], [R14.64], !P6 ;  /* 0x051000000e4a2fae */ /* 0x0003e2000f101d46 */
[----:B------:R-:W-:Y:S01]  /*1170*/  P2R R149, PR, RZ, 0x2 ;  /* 0x00000002ff957803 */ /* 0x000fe20000000000 */
[----:B------:R-:W-:Y:S02]  /*1180*/  IMAD R0, R96, c[0x0][0x294], R0 ;  /* 0x0000a50060007a24 */ /* 0x000fe400078e0200 */
[----:B------:R-:W-:Y:S01]  /*1190*/  IMAD.IADD R13, R9, 0x1, R2 ;  /* 0x00000001090d7824 */ /* 0x000fe200078e0202 */
[----:B------:R1:W-:Y:S01]  /*11a0*/  @P2 LDGSTS.E.BYPASS.LTC128B.128 [R74+0x7100], [R14.64+0x80], !P5 ;  /* 0x071000800e4a2fae */ /* 0x0003e2000e901d46 */
[----:B------:R-:W-:Y:S01]  /*11b0*/  IMAD.IADD R11, R2, 0x1, R7 ;  /* 0x00000001020b7824 */ /* 0x000fe200078e0207 */
[----:B------:R-:W-:Y:S01]  /*11c0*/  IADD3 R7, R17, R0, RZ ;  /* 0x0000000011077210 */ /* 0x000fe20007ffe0ff */
[----:B------:R-:W-:-:S02]  /*11d0*/  IMAD.IADD R2, R20, 0x1, R10 ;  /* 0x0000000114027824 */ /* 0x000fc400078e020a */
[----:B------:R-:W-:Y:S02]  /*11e0*/  IMAD.IADD R9, R0, 0x1, R23 ;  /* 0x0000000100097824 */ /* 0x000fe400078e0217 */
[----:B------:R-:W-:Y:S01]  /*11f0*/  IMAD.MOV.U32 R10, RZ, RZ, R6 ;  /* 0x000000ffff0a7224 */ /* 0x000fe200078e0006 */
[----:B------:R-:W-:Y:S01]  /*1200*/  SHF.R.S32.HI R0, RZ, 0x1f, R2 ;  /* 0x0000001fff007819 */ /* 0x000fe20000011402 */
[----:B------:R-:W-:Y:S02]  /*1210*/  IMAD.MOV.U32 R6, RZ, RZ, R16 ;  /* 0x000000ffff067224 */ /* 0x000fe400078e0010 */
[----:B------:R-:W-:Y:S01]  /*1220*/  IMAD R17, R25, c[0x0][0x268], RZ ;  /* 0x00009a0019117a24 */ /* 0x000fe200078e02ff */
[-C--:B------:R-:W-:Y:S01]  /*1230*/  LEA.HI R16, R0, R2.reuse, RZ, 0x3 ;  /* 0x0000000200107211 */ /* 0x080fe200078f18ff */
[----:B------:R-:W-:Y:S01]  /*1240*/  IMAD.WIDE.U32 R102, R24, c[0x0][0x290], R8 ;  /* 0x0000a40018667a25 */ /* 0x000fe200078e0008 */
[----:B------:R-:W-:Y:S02]  /*1250*/  LEA.HI R19, R0, R2, RZ, 0x6 ;  /* 0x0000000200137211 */ /* 0x000fe400078f30ff */
[----:B------:R-:W-:Y:S01]  /*1260*/  SHF.R.S32.HI R0, RZ, 0x1f, R24 ;  /* 0x0000001fff007819 */ /* 0x000fe20000011418 */
[C---:B------:R-:W-:Y:S01]  /*1270*/  IMAD R17, R100.reuse, c[0x0][0x26c], R17 ;  /* 0x00009b0064117a24 */ /* 0x040fe200078e0211 */
[----:B------:R-:W-:Y:S01]  /*1280*/  @P0 MOV R2, R18 ;  /* 0x0000001200020202 */ /* 0x000fe20000000f00 */
[----:B------:R-:W-:Y:S01]  /*1290*/  IMAD.WIDE.U32 R100, R100, c[0x0][0x268], R4 ;  /* 0x00009a0064647a25 */ /* 0x000fe200078e0004 */
[----:B------:R-:W-:-:S02]  /*12a0*/  SHF.R.S32.HI R8, RZ, 0x1f, R160 ;  /* 0x0000001fff087819 */ /* 0x000fc400000114a0 */
[----:B------:R-:W-:Y:S01]  /*12b0*/  LOP3.LUT R94, R16, 0xfffffff8, RZ, 0xc0, !PT ;  /* 0xfffffff8105e7812 */ /* 0x000fe200078ec0ff */
[C---:B------:R-:W-:Y:S01]  /*12c0*/  IMAD R5, R0.reuse, c[0x0][0x280], RZ ;  /* 0x0000a00000057a24 */ /* 0x040fe200078e02ff */
[----:B------:R-:W-:Y:S01]  /*12d0*/  SHF.R.S32.HI R115, RZ, 0x3, R16 ;  /* 0x00000003ff737819 */ /* 0x000fe20000011410 */
[----:B------:R-:W-:Y:S01]  /*12e0*/  IMAD R4, R0, c[0x0][0x290], RZ ;  /* 0x0000a40000047a24 */ /* 0x000fe200078e02ff */
[----:B------:R-:W-:Y:S01]  /*12f0*/  IADD3 R99, R101, R17, RZ ;  /* 0x0000001165637210 */ /* 0x000fe20007ffe0ff */
[----:B------:R-:W-:Y:S01]  /*1300*/  @P0 IMAD R0, R31, 0x30, RZ ;  /* 0x000000301f000824 */ /* 0x000fe200078e02ff */
[----:B------:R-:W-:Y:S01]  /*1310*/  SHF.R.S32.HI R114, RZ, 0x1f, R94 ;  /* 0x0000001fff727819 */ /* 0x000fe2000001145e */
[C---:B------:R-:W-:Y:S01]  /*1320*/  @P0 IMAD.WIDE.U32 R2, R153.reuse, 0x30, R2 ;  /* 0x0000003099020825 */ /* 0x040fe200078e0002 */
[----:B------:R-:W-:-:S03]  /*1330*/  SHF.L.U64.HI R153, R153, R158, c[0x0][0x23c] ;  /* 0x00008f0099997619 */ /* 0x000fc6000001029e */
[----:B------:R-:W-:Y:S01]  /*1340*/  IMAD R110, R24, c[0x0][0x294], R4 ;  /* 0x0000a500186e7a24 */ /* 0x000fe200078e0204 */
[----:B------:R-:W-:Y:S01]  /*1350*/  @P0 LEA R4, P1, R2, c[0x0][0x220], 0x1 ;  /* 0x0000880002040a11 */ /* 0x000fe200078208ff */
[----:B------:R-:W-:Y:S02]  /*1360*/  @P0 IMAD.IADD R0, R3, 0x1, R0 ;  /* 0x0000000103000824 */ /* 0x000fe400078e0200 */
[C---:B------:R-:W-:Y:S02]  /*1370*/  IMAD R111, R24.reuse, c[0x0][0x284], R5 ;  /* 0x0000a100186f7a24 */ /* 0x040fe400078e0205 */
[----:B------:R-:W-:Y:S01]  /*1380*/  IMAD.WIDE.U32 R106, R24, c[0x0][0x290], R6 ;  /* 0x0000a400186a7a25 */ /* 0x000fe200078e0006 */
[----:B------:R-:W-:Y:S02]  /*1390*/  @P0 LEA.HI.X R5, R2, c[0x0][0x224], R0, 0x1, P1 ;  /* 0x0000890002050a11 */ /* 0x000fe400008f0c00 */
[----:B------:R-:W-:Y:S01]  /*13a0*/  SHF.R.S32.HI R7, RZ, 0x1f, R162 ;  /* 0x0000001fff077819 */ /* 0x000fe200000114a2 */
[----:B------:R-:W-:Y:S01]  /*13b0*/  IMAD.SHL.U32 R0, R162, 0x40, RZ ;  /* 0x00000040a2007824 */ /* 0x000fe200078e00ff */
[----:B------:R-:W-:Y:S01]  /*13c0*/  SHF.R.S32.HI R2, RZ, 0x1f, R161 ;  /* 0x0000001fff027819 */ /* 0x000fe200000114a1 */
[----:B------:R-:W-:Y:S01]  /*13d0*/  IMAD.SHL.U32 R3, R161, 0x40, RZ ;  /* 0x00000040a1037824 */ /* 0x000fe200078e00ff */
[----:B------:R-:W-:Y:S01]  /*13e0*/  LEA.HI R7, R7, R162, RZ, 0x3 ;  /* 0x000000a207077211 */ /* 0x000fe200078f18ff */
[----:B------:R-:W-:Y:S01]  /*13f0*/  IMAD.SHL.U32 R6, R160, 0x40, RZ ;  /* 0x00000040a0067824 */ /* 0x000fe200078e00ff */
[----:B------:R-:W-:Y:S01]  /*1400*/  LOP3.LUT R127, R0, 0x1c0, RZ, 0xc0, !PT ;  /* 0x000001c0007f7812 */ /* 0x000fe200078ec0ff */
[----:B------:R3:W-:Y:S01]  /*1410*/  @P0 LDGSTS.E.BYPASS.LTC128B.128 [R74+0x5900], [R4.64], !P6 ;  /* 0x05900000044a0fae */ /* 0x0007e2000f101d46 */
[----:B------:R-:W-:Y:S01]  /*1420*/  LEA.HI R0, R8, R160, RZ, 0x3 ;  /* 0x000000a008007211 */ /* 0x000fe200078f18ff */
[----:B------:R-:W-:Y:S01]  /*1430*/  IMAD.WIDE.U32 R104, R24, c[0x0][0x280], R10 ;  /* 0x0000a00018687a25 */ /* 0x000fe200078e000a */
[----:B------:R-:W-:Y:S01]  /*1440*/  LEA.HI R2, R2, R161, RZ, 0x3 ;  /* 0x000000a102027211 */ /* 0x000fe200078f18ff */
[----:B------:R3:W-:Y:S01]  /*1450*/  @P0 LDGSTS.E.BYPASS.LTC128B.128 [R74+0x7900], [R4.64+0x80], !P5 ;  /* 0x07900080044a0fae */ /* 0x0007e2000e901d46 */
[----:B------:R-:W-:Y:S01]  /*1460*/  LOP3.LUT R126, R3, 0x1c0, RZ, 0xc0, !PT ;  /* 0x000001c0037e7812 */ /* 0x000fe200078ec0ff */
[----:B------:R-:W-:Y:S01]  /*1470*/  IMAD.SHL.U32 R0, R0, 0x40, RZ ;  /* 0x0000004000007824 */ /* 0x000fe200078e00ff */
[----:B------:R-:W-:Y:S01]  /*1480*/  SHF.L.U32 R2, R2, 0x6, RZ ;  /* 0x0000000602027819 */ /* 0x000fe200000006ff */
[----:B------:R-:W-:Y:S01]  /*1490*/  IMAD.SHL.U32 R3, R7, 0x40, RZ ;  /* 0x0000004007037824 */ /* 0x000fe200078e00ff */
[----:B------:R-:W-:Y:S01]  /*14a0*/  LOP3.LUT R125, R6, 0x1c0, RZ, 0xc0, !PT ;  /* 0x000001c0067d7812 */ /* 0x000fe200078ec0ff */
[----:B------:R-:W0:Y:S01]  /*14b0*/  LDGDEPBAR ;  /* 0x00000000000079af */ /* 0x000e220000000000 */
[----:B------:R-:W-:Y:S01]  /*14c0*/  LOP3.LUT R137, R0, 0xfffffe00, RZ, 0xc0, !PT ;  /* 0xfffffe0000897812 */ /* 0x000fe200078ec0ff */
[----:B------:R-:W-:Y:S01]  /*14d0*/  IMAD.SHL.U32 R0, R19, 0x40, RZ ;  /* 0x0000004013007824 */ /* 0x000fe200078e00ff */
[----:B------:R-:W-:Y:S01]  /*14e0*/  LOP3.LUT R139, R3, 0xfffffe00, RZ, 0xc0, !PT ;  /* 0xfffffe00038b7812 */ /* 0x000fe200078ec0ff */
[----:B------:R-:W-:Y:S01]  /*14f0*/  IMAD.MOV.U32 R10, RZ, RZ, c[0x0][0x280] ;  /* 0x0000a000ff0a7624 */ /* 0x000fe200078e00ff */
[----:B------:R-:W-:Y:S01]  /*1500*/  LOP3.LUT R138, R2, 0xfffffe00, RZ, 0xc0, !PT ;  /* 0xfffffe00028a7812 */ /* 0x000fe200078ec0ff */
[----:B------:R-:W-:Y:S01]  /*1510*/  IMAD.WIDE.U32 R108, R24, c[0x0][0x280], R12 ;  /* 0x0000a000186c7a25 */ /* 0x000fe200078e000c */
[----:B------:R-:W-:-:S02]  /*1520*/  LOP3.LUT R3, R130, 0x38, R16, 0xf8, !PT ;  /* 0x0000003882037812 */ /* 0x000fc400078ef810 */
[----:B------:R-:W-:Y:S01]  /*1530*/  SHF.R.U32.HI R171, RZ, 0x3, R127 ;  /* 0x00000003ffab7819 */ /* 0x000fe2000001167f */
[----:B------:R-:W-:Y:S01]  /*1540*/  IMAD.WIDE.U32 R168, R10, 0x30, RZ ;  /* 0x000000300aa87825 */ /* 0x000fe200078e00ff */
[----:B------:R-:W-:Y:S02]  /*1550*/  LOP3.LUT R2, R127, 0x38, R16, 0xf8, !PT ;  /* 0x000000387f027812 */ /* 0x000fe400078ef810 */
[----:B------:R-:W-:Y:S01]  /*1560*/  SHF.R.U32.HI R170, RZ, 0x3, R126 ;  /* 0x00000003ffaa7819 */ /* 0x000fe2000001167e */
[----:B------:R-:W-:Y:S01]  /*1570*/  IMAD.IADD R113, R109, 0x1, R111 ;  /* 0x000000016d717824 */ /* 0x000fe200078e026f */
[----:B------:R-:W-:Y:S01]  /*1580*/  SHF.R.U32.HI R165, RZ, 0x3, R125 ;  /* 0x00000003ffa57819 */ /* 0x000fe2000001167d */
[----:B------:R-:W-:Y:S01]  /*1590*/  IMAD.IADD R112, R107, 0x1, R110 ;  /* 0x000000016b707824 */ /* 0x000fe200078e026e */
[--C-:B------:R-:W-:Y:S01]  /*15a0*/  LOP3.LUT R7, R126, 0x38, R16.reuse, 0xf8, !PT ;  /* 0x000000387e077812 */ /* 0x100fe200078ef810 */
[C---:B------:R-:W-:Y:S01]  /*15b0*/  IMAD.SHL.U32 R178, R10.reuse, 0x40, RZ ;  /* 0x000000400ab27824 */ /* 0x040fe200078e00ff */
[----:B------:R-:W-:Y:S01]  /*15c0*/  LOP3.LUT R9, R125, 0x38, R16, 0xf8, !PT ;  /* 0x000000387d097812 */ /* 0x000fe200078ef810 */
[----:B------:R-:W-:Y:S01]  /*15d0*/  IMAD.SHL.U32 R179, R10, 0x10, RZ ;  /* 0x000000100ab37824 */ /* 0x000fe200078e00ff */
[----:B------:R-:W-:Y:S01]  /*15e0*/  LOP3.LUT R0, R0, 0xfffff000, RZ, 0xc0, !PT ;  /* 0xfffff00000007812 */ /* 0x000fe200078ec0ff */
[----:B---3--:R-:W-:Y:S01]  /*15f0*/  IMAD R4, R36, c[0x0][0x1e8], RZ ;  /* 0x00007a0024047a24 */ /* 0x008fe200078e02ff */
[----:B------:R-:W-:Y:S01]  /*1600*/  LOP3.LUT R8, R3, R173, RZ, 0x3c, !PT ;  /* 0x000000ad03087212 */ /* 0x000fe200078e3cff */
[----:B------:R-:W-:Y:S01]  /*1610*/  IMAD.MOV.U32 R5, RZ, RZ, c[0x0][0x290] ;  /* 0x0000a400ff057624 */ /* 0x000fe200078e00ff */
[----:B------:R-:W-:Y:S01]  /*1620*/  LOP3.LUT R6, R2, R171, RZ, 0x3c, !PT ;  /* 0x000000ab02067212 */ /* 0x000fe200078e3cff */
[----:B------:R-:W-:Y:S01]  /*1630*/  IMAD R4, R35, c[0x0][0x1ec], R4 ;  /* 0x00007b0023047a24 */ /* 0x000fe200078e0204 */
[----:B------:R-:W-:Y:S01]  /*1640*/  LOP3.LUT R3, R7, R170, RZ, 0x3c, !PT ;  /* 0x000000aa07037212 */ /* 0x000fe200078e3cff */
[----:B------:R-:W-:Y:S01]  /*1650*/  IMAD.WIDE.U32 R166, R5, 0x30, RZ ;  /* 0x0000003005a67825 */ /* 0x000fe200078e00ff */
[----:B------:R-:W-:-:S02]  /*1660*/  LOP3.LUT R2, R9, R165, RZ, 0x3c, !PT ;  /* 0x000000a509027212 */ /* 0x000fc400078e3cff */
[-C--:B------:R-:W-:Y:S01]  /*1670*/  IADD3 R9, R8, R0.reuse, R136 ;  /* 0x0000000008097210 */ /* 0x080fe20007ffe088 */
[C---:B------:R-:W-:Y:S01]  /*1680*/  IMAD.SHL.U32 R177, R5.reuse, 0x20, RZ ;  /* 0x0000002005b17824 */ /* 0x040fe200078e00ff */
[-C--:B------:R-:W-:Y:S01]  /*1690*/  IADD3 R8, R6, R0.reuse, R139 ;  /* 0x0000000006087210 */ /* 0x080fe20007ffe08b */
[----:B------:R-:W-:Y:S01]  /*16a0*/  IMAD.SHL.U32 R174, R5, 0x40, RZ ;  /* 0x0000004005ae7824 */ /* 0x000fe200078e00ff */
[-C--:B------:R-:W-:Y:S01]  /*16b0*/  IADD3 R7, R3, R0.reuse, R138 ;  /* 0x0000000003077210 */ /* 0x080fe20007ffe08a */
[----:B------:R-:W-:Y:S01]  /*16c0*/  IMAD.SHL.U32 R175, R5, 0x10, RZ ;  /* 0x0000001005af7824 */ /* 0x000fe200078e00ff */
[----:B------:R-:W-:Y:S01]  /*16d0*/  IADD3 R6, R2, R0, R137 ;  /* 0x0000000002067210 */ /* 0x000fe20007ffe089 */
[----:B------:R-:W-:Y:S01]  /*16e0*/  IMAD R0, R36, c[0x0][0x210], RZ ;  /* 0x0000840024007a24 */ /* 0x000fe200078e02ff */
[C---:B------:R-:W-:Y:S01]  /*16f0*/  SHF.L.U64.HI R157, R10.reuse, R158, c[0x0][0x284] ;  /* 0x0000a1000a9d7619 */ /* 0x040fe2000001029e */
[----:B------:R-:W-:Y:S01]  /*1700*/  IMAD.IADD R111, R111, 0x1, R105 ;  /* 0x000000016f6f7824 */ /* 0x000fe200078e0269 */
[----:B------:R-:W-:Y:S01]  /*1710*/  SHF.L.U64.HI R163, R10, R164, c[0x0][0x284] ;  /* 0x0000a1000aa37619 */ /* 0x000fe200000102a4 */
[----:B------:R-:W-:Y:S01]  /*1720*/  IMAD R0, R35, c[0x0][0x214], R0 ;  /* 0x0000850023007a24 */ /* 0x000fe200078e0200 */
[C---:B------:R-:W-:Y:S01]  /*1730*/  SHF.L.U64.HI R158, R5.reuse, R158, c[0x0][0x294] ;  /* 0x0000a500059e7619 */ /* 0x040fe2000001029e */
[----:B------:R-:W-:Y:S01]  /*1740*/  IMAD.IADD R110, R110, 0x1, R103 ;  /* 0x000000016e6e7824 */ /* 0x000fe200078e0267 */
[----:B------:R-:W-:Y:S01]  /*1750*/  SHF.L.U64.HI R164, R5, R164, c[0x0][0x294] ;  /* 0x0000a50005a47619 */ /* 0x000fe200000102a4 */
[----:B------:R-:W-:Y:S01]  /*1760*/  IMAD.IADD R147, R183, 0x1, R0 ;  /* 0x00000001b7937824 */ /* 0x000fe200078e0200 */
[CC--:B------:R-:W-:Y:S01]  /*1770*/  SHF.L.U64.HI R159, R10.reuse, R30.reuse, c[0x0][0x284] ;  /* 0x0000a1000a9f7619 */ /* 0x0c0fe2000001021e */
[----:B------:R-:W-:Y:S01]  /*1780*/  IMAD.SHL.U32 R144, R9, 0x2, RZ ;  /* 0x0000000209907824 */ /* 0x000fe200078e00ff */
[----:B------:R-:W-:Y:S01]  /*1790*/  SHF.L.U64.HI R156, R5, R30, c[0x0][0x294] ;  /* 0x0000a500059c7619 */ /* 0x000fe2000001021e */
[----:B------:R-:W-:Y:S01]  /*17a0*/  IMAD.SHL.U32 R142, R7, 0x2, RZ ;  /* 0x00000002078e7824 */ /* 0x000fe200078e00ff */
[----:B------:R-:W-:Y:S01]  /*17b0*/  SHF.L.U32 R176, R10, 0x5, RZ ;  /* 0x000000050ab07819 */ /* 0x000fe200000006ff */
[----:B------:R-:W-:Y:S01]  /*17c0*/  IMAD.SHL.U32 R141, R6, 0x2, RZ ;  /* 0x00000002068d7824 */ /* 0x000fe200078e00ff */
[----:B------:R-:W-:-:S02]  /*17d0*/  IADD3 R148, R185, R4, RZ ;  /* 0x00000004b9947210 */ /* 0x000fc40007ffe0ff */
[----:B------:R-:W-:Y:S01]  /*17e0*/  IADD3 R122, R169, UR5, RZ ;  /* 0x00000005a97a7c10 */ /* 0x000fe2000fffe0ff */
[----:B------:R-:W-:Y:S01]  /*17f0*/  BAR.SYNC.DEFER_BLOCKING 0x0 ;  /* 0x0000000000007b1d */ /* 0x000fe20000010000 */
[----:B------:R-:W-:Y:S02]  /*1800*/  ISETP.GE.AND P5, PT, R20, c[0x0][0x1d4], PT ;  /* 0x0000750014007a0c */ /* 0x000fe40003fa6270 */
[----:B------:R-:W-:Y:S02]  /*1810*/  SHF.L.U32 R143, R8, 0x1, RZ ;  /* 0x00000001088f7819 */ /* 0x000fe400000006ff */
[----:B------:R-:W-:Y:S02]  /*1820*/  ISETP.NE.AND P1, PT, R186, 0x1, PT ;  /* 0x00000001ba00780c */ /* 0x000fe40003f25270 */
[----:B------:R-:W-:Y:S02]  /*1830*/  ISETP.GE.AND P0, PT, R181, 0x1, PT ;  /* 0x00000001b500780c */ /* 0x000fe40003f06270 */
[----:B------:R-:W-:Y:S01]  /*1840*/  IADD3 R123, R167, UR4, RZ ;  /* 0x00000004a77b7c10 */ /* 0x000fe2000fffe0ff */
[----:B------:R-:W-:Y:S01]  /*1850*/  ULDC.U8 UR4, c[0x0][0x298] ;  /* 0x0000a60000047ab9 */ /* 0x000fe20000000000 */
[----:B--2---:R-:W-:Y:S01]  /*1860*/  @P4 SHF.R.S32.HI R3, RZ, 0x1f, R29 ;  /* 0x0000001fff034819 */ /* 0x004fe2000001141d */
[----:B------:R-:W-:-:S02]  /*1870*/  @!P4 IMAD.MOV.U32 R3, RZ, RZ, R28 ;  /* 0x000000ffff03c224 */ /* 0x000fc400078e001c */
[----:B------:R-:W-:Y:S02]  /*1880*/  @P4 IMAD.MOV.U32 R2, RZ, RZ, R29 ;  /* 0x000000ffff024224 */ /* 0x000fe400078e001d */
[----:B------:R-:W-:Y:S02]  /*1890*/  @!P4 IMAD.MOV.U32 R2, RZ, RZ, R37 ;  /* 0x000000ffff02c224 */ /* 0x000fe400078e0025 */
[----:B------:R-:W-:Y:S02]  /*18a0*/  IMAD R0, R3, c[0x0][0x2b0], RZ ;  /* 0x0000ac0003007a24 */ /* 0x000fe400078e02ff */
[----:B------:R-:W-:-:S04]  /*18b0*/  IMAD.WIDE.U32 R134, R2, c[0x0][0x2b0], RZ ;  /* 0x0000ac0002867a25 */ /* 0x000fc800078e00ff */
[----:B------:R-:W-:-:S04]  /*18c0*/  IMAD R0, R2, c[0x0][0x2b4], R0 ;  /* 0x0000ad0002007a24 */ /* 0x000fc800078e0200 */
[----:B-1----:R-:W-:Y:S02]  /*18d0*/  IMAD.IADD R145, R135, 0x1, R0 ;  /* 0x0000000187917824 */ /* 0x002fe400078e0200 */
.L_x_1892:
[----:B------:R-:W-:Y:S01]  /*18e0*/  IMAD.SHL.U32 R98, R91, 0x40, RZ ;  /* 0x000000405b627824 */ /* 0x000fe200078e00ff */
[----:B------:R-:W2:Y:S01]  /*18f0*/  LDL R187, [R1+0xc0] ;  /* 0x0000c00001bb7983 */ /* 0x000ea20000100800 */
[----:B------:R-:W-:Y:S01]  /*1900*/  IMAD.MOV.U32 R95, RZ, RZ, RZ ;  /* 0x000000ffff5f7224 */ /* 0x000fe200078e00ff */
[----:B------:R-:W-:Y:S04]  /*1910*/  DEPBAR.LE SB0, 0x0 ;  /* 0x000080000000791a */ /* 0x000fe80000000000 */
[----:B------:R-:W-:Y:S01]  /*1920*/  IMAD.IADD R0, R120, 0x1, R98 ;  /* 0x0000000178007824 */ /* 0x000fe200078e0262 */
[----:B------:R-:W-:Y:S01]  /*1930*/  ISETP.NE.AND P1, PT, R186, 0x1, PT ;  /* 0x00000001ba00780c */ /* 0x000fe20003f25270 */
[----:B------:R-:W-:Y:S01]  /*1940*/  BSSY B2, `(.L_x_1846) ;  /* 0x0000547000027945 */ /* 0x000fe20003800000 */
[----:B------:R-:W-:Y:S01]  /*1950*/  ISETP.GE.AND P2, PT, R181, 0x1, PT ;  /* 0x00000001b500780c */ /* 0x000fe20003f46270 */
[----:B-1----:R-:W-:Y:S10]  /*1960*/  IMAD.IADD R4, R150, 0x1, R0 ;  /* 0x0000000196047824 */ /* 0x002ff400078e0200 */
[----:B------:R-:W-:Y:S01]  /*1970*/  @P1 IMAD.HI.U32 R2, R4, c[0x0][0x2bc], RZ ;  /* 0x0000af0004021a27 */ /* 0x000fe200078e00ff */
[----:B--2---:R-:W-:Y:S03]  /*1980*/  ISETP.GE.AND P0, PT, R0, R187, PT ;  /* 0x000000bb0000720c */ /* 0x004fe60003f06270 */
[----:B------:R-:W-:Y:S01]  /*1990*/  IMAD.MOV.U32 R0, RZ, RZ, R4 ;  /* 0x000000ffff007224 */ /* 0x000fe200078e0004 */
[----:B------:R-:W-:Y:S02]  /*19a0*/  @P1 SHF.R.U32.HI R0, RZ, c[0x0][0x2c0], R2 ;  /* 0x0000b000ff001a19 */ /* 0x000fe40000011602 */
[----:B------:R-:W-:Y:S11]  /*19b0*/  ISETP.GT.OR P0, PT, R120, 0x3f, P0 ;  /* 0x0000003f7800780c */ /* 0x000ff60000704670 */
[----:B------:R-:W-:Y:S02]  /*19c0*/  @!UPT UIADD3 URZ, URZ, URZ, URZ ;  /* 0x0000003f3f3ff290 */ /* 0x000fe4000fffe03f */
[C---:B------:R-:W-:Y:S04]  /*19d0*/  @!P0 IADD3 R3, P1, R0.reuse, R134, RZ ;  /* 0x0000008600038210 */ /* 0x040fe80007f3e0ff */
[----:B------:R-:W-:Y:S01]  /*19e0*/  @!P0 LEA.HI.X.SX32 R5, R0, R145, 0x1, P1 ;  /* 0x0000009100058211 */ /* 0x000fe200008f0eff */
[----:B------:R-:W-:Y:S01]  /*19f0*/  IMAD.MOV R0, RZ, RZ, -R0 ;  /* 0x000000ffff007224 */ /* 0x000fe200078e0a00 */
[C---:B------:R-:W-:Y:S03]  /*1a00*/  @!P0 LEA R2, P1, R3.reuse, c[0x0][0x2a0], 0x2 ;  /* 0x0000a80003028a11 */ /* 0x040fe600078210ff */
[----:B------:R-:W-:Y:S01]  /*1a10*/  IMAD R97, R0, c[0x0][0x2b8], R4 ;  /* 0x0000ae0000617a24 */ /* 0x000fe200078e0204 */
[----:B------:R-:W-:Y:S04]  /*1a20*/  @!P0 LEA.HI.X R3, R3, c[0x0][0x2a4], R5, 0x2, P1 ;  /* 0x0000a90003038a11 */ /* 0x000fe800008f1405 */
[----:B------:R-:W-:Y:S01]  /*1a30*/  SHF.R.S32.HI R116, RZ, 0x1f, R97 ;  /* 0x0000001fff747819 */ /* 0x000fe20000011461 */
[----:B------:R1:W2:Y:S04]  /*1a40*/  @!P0 LDG.E R95, [R2.64] ;  /* 0x00000006025f8981 */ /* 0x0002a8000c1e1900 */
[----:B------:R-:W-:Y:S01]  /*1a50*/  IMAD R0, R116, c[0x0][0x1e0], RZ ;  /* 0x0000780074007a24 */ /* 0x000fe200078e02ff */
[----:B------:R-:W-:Y:S03]  /*1a60*/  BAR.SYNC.DEFER_BLOCKING 0x0 ;  /* 0x0000000000007b1d */ /* 0x000fe60000010000 */
[C---:B------:R-:W-:Y:S02]  /*1a70*/  IMAD R0, R97.reuse, c[0x0][0x1e4], R0 ;  /* 0x0000790061007a24 */ /* 0x040fe400078e0200 */
[----:B-1----:R-:W-:Y:S04]  /*1a80*/  IMAD.WIDE.U32 R2, R97, c[0x0][0x1e0], RZ ;  /* 0x0000780061027a25 */ /* 0x002fe800078e00ff */
[----:B------:R-:W-:Y:S01]  /*1a90*/  IMAD.IADD R3, R3, 0x1, R0 ;  /* 0x0000000103037824 */ /* 0x000fe200078e0200 */
[----:B--2---:R-:W-:Y:S03]  /*1aa0*/  SHF.R.S32.HI R117, RZ, 0x1f, R95 ;  /* 0x0000001fff757819 */ /* 0x004fe6000001145f */
[----:B------:R-:W-:Y:S04]  /*1ab0*/  IMAD.WIDE.U32 R2, R95, c[0x0][0x1f0], R2 ;  /* 0x00007c005f027a25 */ /* 0x000fe800078e0002 */
[----:B------:R-:W-:Y:S01]  /*1ac0*/  IMAD R4, R117, c[0x0][0x1f0], RZ ;  /* 0x00007c0075047a24 */ /* 0x000fe200078e02ff */
[----:B------:R-:W-:Y:S03]  /*1ad0*/  IADD3 R0, P0, R184, R2, RZ ;  /* 0x00000002b8007210 */ /* 0x000fe60007f1e0ff */
[----:B------:R-:W-:Y:S05]  /*1ae0*/  IMAD R4, R95, c[0x0][0x1f4], R4 ;  /* 0x00007d005f047a24 */ /* 0x000fea00078e0204 */
[----:B------:R-:W-:Y:S02]  /*1af0*/  IADD3.X R2, R148, R3, R4, P0, !PT ;  /* 0x0000000394027210 */ /* 0x000fe400007fe404 */
[C---:B----4-:R-:W-:Y:S04]  /*1b00*/  LEA R89, P0, R0.reuse, c[0x0][0x1c8], 0x1 ;  /* 0x0000720000597a11 */ /* 0x050fe800078008ff */
        /* <DEDUP_REMOVED lines=9> */
[----:B------:R-:W-:Y:S01]  /*1ba0*/  IADD3 R2, -R98, R187, RZ ;  /* 0x000000bb62027210 */ /* 0x000fe20007ffe1ff */
        /* <DEDUP_REMOVED lines=33> */
.L_x_1850:
[----:B------:R-:W-:Y:S05]  /*1dc0*/  BSYNC B0 ;  /* 0x0000000000007941 */ /* 0x000fea0003800000 */
.L_x_1849:
        /* <DEDUP_REMOVED lines=38> */
.L_x_1852:
[----:B------:R-:W-:Y:S05]  /*2030*/  BSYNC B0 ;  /* 0x0000000000007941 */ /* 0x000fea0003800000 */
.L_x_1851:
        /* <DEDUP_REMOVED lines=40> */
.L_x_1854:
[----:B------:R-:W-:Y:S05]  /*22c0*/  BSYNC B0 ;  /* 0x0000000000007941 */ /* 0x000fea0003800000 */
.L_x_1853:
        /* <DEDUP_REMOVED lines=38> */
.L_x_1856:
[----:B------:R-:W-:Y:S05]  /*2530*/  BSYNC B0 ;  /* 0x0000000000007941 */ /* 0x000fea0003800000 */
.L_x_1855:
        /* <DEDUP_REMOVED lines=72> */
.L_x_1860:
[----:B------:R-:W-:Y:S05]  /*29c0*/  BSYNC B0 ;  /* 0x0000000000007941 */ /* 0x000fea0003800000 */
.L_x_1859:
        /* <DEDUP_REMOVED lines=57> */
.L_x_1858:
[----:B------:R-:W-:Y:S05]  /*2d60*/  BSYNC B1 ;  /* 0x0000000000017941 */ /* 0x000fea0003800000 */
.L_x_1857:
        /* <DEDUP_REMOVED lines=60> */
.L_x_1864:
[----:B------:R-:W-:Y:S05]  /*3130*/  BSYNC B0 ;  /* 0x0000000000007941 */ /* 0x000fea0003800000 */
.L_x_1863:
        /* <DEDUP_REMOVED lines=57> */
.L_x_1862:
[----:B------:R-:W-:Y:S05]  /*34d0*/  BSYNC B1 ;  /* 0x0000000000017941 */ /* 0x000fea0003800000 */
.L_x_1861:
        /* <DEDUP_REMOVED lines=60> */
.L_x_1868:
[----:B------:R-:W-:Y:S05]  /*38a0*/  BSYNC B0 ;  /* 0x0000000000007941 */ /* 0x000fea0003800000 */
.L_x_1867:
        /* <DEDUP_REMOVED lines=57> */
.L_x_1866:
[----:B------:R-:W-:Y:S05]  /*3c40*/  BSYNC B1 ;  /* 0x0000000000017941 */ /* 0x000fea0003800000 */
.L_x_1865:
        /* <DEDUP_REMOVED lines=59> */
.L_x_1871:
[----:B------:R-:W-:Y:S05]  /*4000*/  BSYNC B0 ;  /* 0x0000000000007941 */ /* 0x000fea0003800000 */
.L_x_1870:
        /* <DEDUP_REMOVED lines=58> */
.L_x_1848:
        /* <DEDUP_REMOVED lines=235> */
.L_x_1873:
[----:B------:R-:W-:Y:S05]  /*5260*/  BSYNC B0 ;  /* 0x0000000000007941 */ /* 0x000fea0003800000 */
.L_x_1872:
        /* <DEDUP_REMOVED lines=122> */
.L_x_1875:
[----:B------:R-:W-:Y:S05]  /*5a10*/  BSYNC B0 ;  /* 0x0000000000007941 */ /* 0x000fea0003800000 */
.L_x_1874:
        /* <DEDUP_REMOVED lines=122> */
.L_x_1877:
[----:B------:R-:W-:Y:S05]  /*61c0*/  BSYNC B0 ;  /* 0x0000000000007941 */ /* 0x000fea0003800000 */
.L_x_1876:
        /* <DEDUP_REMOVED lines=124> */
.L_x_1847:
[----:B------:R1:W2:Y:S01]  /*6990*/  SHFL.IDX PT, R3, R88, RZ, 0x181f ;  /* 0x00181fff58037589 */ /* 0x0002a200000e0000 */
[----:B------:R-:W-:Y:S01]  /*69a0*/  IMAD.IADD R0, R187, 0x1, -R98 ;  /* 0x00000001bb007824 */ /* 0x000fe200078e0a62 */
[----:B------:R-:W-:Y:S02]  /*69b0*/  BSSY B0, `(.L_x_1878) ;  /* 0x0000011000007945 */ /* 0x000fe40003800000 */
[----:B------:R1:W3:Y:S02]  /*69c0*/  SHFL.IDX PT, R2, R89, RZ, 0x181f ;  /* 0x00181fff59027589 */ /* 0x0002e400000e0000 */
        /* <DEDUP_REMOVED lines=15> */
.L_x_1879:
[----:B-123--:R-:W-:Y:S05]  /*6ac0*/  BSYNC B0 ;  /* 0x0000000000007941 */ /* 0x00efea0003800000 */
.L_x_1878:
        /* <DEDUP_REMOVED lines=15> */
.L_x_1881:
[----:B------:R-:W-:Y:S05]  /*6bc0*/  BSYNC B0 ;  /* 0x0000000000007941 */ /* 0x000fea0003800000 */
.L_x_1880:
        /* <DEDUP_REMOVED lines=15> */
.L_x_1883:
[----:B------:R-:W-:Y:S05]  /*6cc0*/  BSYNC B0 ;  /* 0x0000000000007941 */ /* 0x000fea0003800000 */
.L_x_1882:
        /* <DEDUP_REMOVED lines=14> */
.L_x_1869:
[----:B------:R-:W-:Y:S05]  /*6db0*/  BSYNC B2 ;  /* 0x0000000000027941 */ /* 0x000fea0003800000 */
.L_x_1846:
[----:B-1----:R-:W-:Y:S01]  /*6dc0*/  IMAD.IADD R0, R146, 0x1, -R98 ;  /* 0x0000000192007824 */ /* 0x002fe200078e0a62 */
[----:B--23--:R-:W-:Y:S01]  /*6dd0*/  LEA R2, P0, R91, R118, 0x6 ;  /* 0x000000765b027211 */ /* 0x00cfe200078030ff */
        /* <DEDUP_REMOVED lines=43> */
[----:B------:R-:W-:Y:S01]  /*7090*/  @P0 IMAD.WIDE.U32 R2, R13, c[0x0][0x258], R2 ;  /* 0x000096000d020a25 */ /* 0x000fe200078e0002 */
[----:B------:R-:W-:Y:S04]  /*70a0*/  IADD3 R13, -R96, R90, RZ ;  /* 0x0000005a600d7210 */ /* 0x000fe80007ffe1ff */
        /* <DEDUP_REMOVED lines=20> */
[----:B------:R-:W-:Y:S03]  /*71f0*/  IADD3 R0, P0, R182, R2, RZ ;  /* 0x00000002b6007210 */ /* 0x000fe60007f1e0ff */
[----:B------:R-:W0:Y:S01]  /*7200*/  LDGDEPBAR ;  /* 0x00000000000079af */ /* 0x000e220000000000 */
[----:B--2---:R-:W-:Y:S04]  /*7210*/  IMAD R4, R117, c[0x0][0x218], RZ ;  /* 0x0000860075047a24 */ /* 0x004fe800078e02ff */
[----:B------:R-:W-:Y:S05]  /*7220*/  IMAD R4, R95, c[0x0][0x21c], R4 ;  /* 0x000087005f047a24 */ /* 0x000fea00078e0204 */
[----:B------:R-:W-:Y:S01]  /*7230*/  IADD3.X R2, R147, R3, R4, P0, !PT ;  /* 0x0000000393027210 */ /* 0x000fe200007fe404 */
[----:B------:R-:W-:Y:S04]  /*7240*/  DEPBAR.LE SB0, 0x0 ;  /* 0x000080000000791a */ /* 0x000fe80000000000 */
[----:B------:R-:W-:Y:S01]  /*7250*/  BAR.SYNC.DEFER_BLOCKING 0x0 ;  /* 0x0000000000007b1d */ /* 0x000fe20000010000 */
[C---:B------:R-:W-:Y:S04]  /*7260*/  LEA R14, P0, R0.reuse, c[0x0][0x1f8], 0x1 ;  /* 0x00007e00000e7a11 */ /* 0x040fe800078008ff */
[----:B------:R-:W-:Y:S02]  /*7270*/  LEA.HI.X R12, R0, c[0x0][0x1fc], R2, 0x1, P0 ;  /* 0x00007f00000c7a11 */ /* 0x000fe400000f0c02 */
        /* <DEDUP_REMOVED lines=14> */
.L_x_1885:
[----:B------:R-:W-:Y:S05]  /*7360*/  BSYNC B0 ;  /* 0x0000000000007941 */ /* 0x000fea0003800000 */
.L_x_1884:
        /* <DEDUP_REMOVED lines=15> */
.L_x_1887:
[----:B------:R-:W-:Y:S05]  /*7460*/  BSYNC B0 ;  /* 0x0000000000007941 */ /* 0x000fea0003800000 */
.L_x_1886:
        /* <DEDUP_REMOVED lines=15> */
.L_x_1889:
[----:B------:R-:W-:Y:S05]  /*7560*/  BSYNC B0 ;  /* 0x0000000000007941 */ /* 0x000fea0003800000 */
.L_x_1888:
[----:B---3--:R3:W2:Y:S01]  /*7570*/  SHFL.IDX PT, R0, R12, 0x3, 0x181f ;  /* 0x00781f000c007f89 */ /* 0x0086a200000e0000 */
[----:B------:R-:W-:Y:S01]  /*7580*/  ISETP.GE.AND P0, PT, R13, 0x31, PT ;  /* 0x000000310d00780c */ /* 0x000fe20003f06270 */
[----:B------:R-:W-:Y:S02]  /*7590*/  BSSY B0, `(.L_x_1890) ;  /* 0x000000d000007945 */ /* 0x000fe40003800000 */
[----:B-1----:R3:W1:Y:S10]  /*75a0*/  SHFL.IDX PT, R2, R14, 0x3, 0x181f ;  /* 0x00781f000e027f89 */ /* 0x00267400000e0000 */
[----:B------:R-:W-:-:S05]  /*75b0*/  @!P0 BRA `(.L_x_1891) ;  /* 0x000000a000008947 */ /* 0x000fca0003800000 */
[----:B------:R-:W5:Y:S01]  /*75c0*/  @!P5 LDS.128 R8, [R74+0x1900] ;  /* 0x001900004a08d984 */ /* 0x000f620000000c00 */
[C---:B-1----:R-:W-:Y:S04]  /*75d0*/  @!P5 LEA R4, P0, R20.reuse, R2, 0x1 ;  /* 0x000000021404d211 */ /* 0x042fe800078008ff */
[----:B--2---:R-:W-:Y:S02]  /*75e0*/  @!P5 LEA.HI.X R5, R20, R0, R21, 0x1, P0 ;  /* 0x000000001405d211 */ /* 0x004fe400000f0c15 */
[----:B------:R-:W-:Y:S11]  /*75f0*/  ISETP.GE.AND P0, PT, R92, c[0x0][0x1d4], PT ;  /* 0x000075005c007a0c */ /* 0x000ff60003f06270 */
[----:B------:R-:W-:Y:S02]  /*7600*/  @!UPT UIADD3 URZ, URZ, URZ, URZ ;  /* 0x0000003f3f3ff290 */ /* 0x000fe4000fffe03f */
[C---:B------:R-:W-:Y:S04]  /*7610*/  @!P0 LEA R2, P1, R82.reuse, R2, 0x1 ;  /* 0x0000000252028211 */ /* 0x040fe800078208ff */
[----:B------:R-:W-:Y:S01]  /*7620*/  @!P0 LEA.HI.X R3, R82, R0, R93, 0x1, P1 ;  /* 0x0000000052038211 */ /* 0x000fe200008f0c5d */
[----:B-----5:R-:W-:Y:S04]  /*7630*/  @!P5 ST.E.128 [R4.64], R8 ;  /* 0x000000080400d985 */ /* 0x020fe8000c101d06 */
[----:B------:R-:W1:Y:S04]  /*7640*/  @!P0 LDS.128 R4, [R74+0x3900] ;  /* 0x003900004a048984 */ /* 0x000e680000000c00 */
[----:B-1----:R1:W-:Y:S02]  /*7650*/  @!P0 ST.E.128 [R2.64], R4 ;  /* 0x0000000402008985 */ /* 0x0023e4000c101d06 */
.L_x_1891:
[----:B------:R-:W-:Y:S05]  /*7660*/  BSYNC B0 ;  /* 0x0000000000007941 */ /* 0x000fea0003800000 */
.L_x_1890:
[C---:B------:R-:W-:Y:S02]  /*7670*/  ISETP.GT.AND P0, PT, R91.reuse, R140, PT ;  /* 0x0000008c5b00720c */ /* 0x040fe40003f04270 */
[----:B------:R-:W-:Y:S11]  /*7680*/  IADD3 R91, R91, -0x1, RZ ;  /* 0xffffffff5b5b7810 */ /* 0x000ff60007ffe0ff */
[----:B-1----:R-:W-:Y:S01]  /*7690*/  @P0 SHF.R.S32.HI R2, RZ, 0x1f, R91 ;  /* 0x0000001fff020819 */ /* 0x002fe2000001145b */
        /* <DEDUP_REMOVED lines=8> */
[----:B---3--:R-:W-:Y:S03]  /*7720*/  @P0 IADD3 R14, P2, P1, R155, 0x80, R2 ;  /* 0x000000809b0e0810 */ /* 0x008fe6000795e002 */
        /* <DEDUP_REMOVED lines=24> */
[----:B------:R-:W2:Y:S04]  /*78b0*/  LDL R0, [R1+0x64] ;  /* 0x0000640001007983 */ /* 0x000ea80000100800 */
[----:B------:R-:W-:Y:S06]  /*78c0*/  BAR.SYNC.DEFER_BLOCKING 0x0 ;  /* 0x0000000000007b1d */ /* 0x000fec0000010000 */
[----:B--2---:R2:W-:Y:S02]  /*78d0*/  STL [R1+0xc4], R0 ;  /* 0x0000c40001007387 */ /* 0x0045e40000100800 */
[----:B--2---:R-:W-:-:S04]  /*78e0*/  IADD3 R0, R0, 0x3f, RZ ;  /* 0x0000003f00007810 */ /* 0x004fc80007ffe0ff */
[----:B-1----:R-:W-:-:S04]  /*78f0*/  SHF.R.S32.HI R2, RZ, 0x1f, R0 ;  /* 0x0000001fff027819 */ /* 0x002fc80000011400 */
[----:B------:R-:W-:-:S04]  /*7900*/  LEA.HI R0, R2, R0, RZ, 0x6 ;  /* 0x0000000002007211 */ /* 0x000fc800078f30ff */
[----:B------:R-:W-:Y:S02]  /*7910*/  SHF.R.S32.HI R3, RZ, 0x6, R0 ;  /* 0x00000006ff037819 */ /* 0x000fe40000011400 */
.L_x_1845:
[----:B-1----:R-:W2:Y:S04]  /*7920*/  LDL R6, [R1+0xc4] ;  /* 0x0000c40001067983 */ /* 0x002ea80000100800 */
[----:B------:R-:W3:Y:S04]  /*7930*/  LDL R11, [R1+0x58] ;  /* 0x00005800010b7983 */ /* 0x000ee80000100800 */
[----:B------:R-:W1:Y:S01]  /*7940*/  S2R R5, SR_CTAID.X ;  /* 0x0000000000057919 */ /* 0x000e620000002500 */
[----:B------:R-:W-:-:S03]  /*7950*/  IMAD.MOV.U32 R0, RZ, RZ, c[0x0][0x2c4] ;  /* 0x0000b100ff007624 */ /* 0x000fc600078e00ff */
[----:B------:R-:W5:Y:S02]  /*7960*/  S2R R4, SR_TID.X ;  /* 0x0000000000047919 */ /* 0x000f640000002100 */
[----:B------:R-:W-:Y:S02]  /*7970*/  ISETP.NE.AND P2, PT, R0, 0x1, PT ;  /* 0x000000010000780c */ /* 0x000fe40003f45270 */
[----:B-1----:R-:W-:-:S11]  /*7980*/  LEA R0, R5, 0x7f, 0x7 ;  /* 0x0000007f05007811 */ /* 0x002fd600078e38ff */
[----:B------:R-:W-:-:S05]  /*7990*/  @P2 IMAD.HI.U32 R2, R0, c[0x0][0x2c8], RZ ;  /* 0x0000b20000022a27 */ /* 0x000fca00078e00ff */
[----:B------:R-:W-:Y:S01]  /*79a0*/  @P2 SHF.R.U32.HI R0, RZ, c[0x0][0x2cc], R2 ;  /* 0x0000b300ff002a19 */ /* 0x000fe20000011602 */
[----:B-----5:R1:W-:Y:S01]  /*79b0*/  STL.64 [R1], R4 ;  /* 0x0000000401007387 */ /* 0x0203e20000100a00 */
[----:B------:R-:W-:Y:S01]  /*79c0*/  PLOP3.LUT P0, PT, PT, PT, PT, 0x80, 0x0 ;  /* 0x000000000000781c */ /* 0x000fe20003f0f070 */
[----:B------:R-:W-:Y:S01]  /*79d0*/  CS2R R14, SRZ ;  /* 0x00000000000e7805 */ /* 0x000fe2000001ff00 */
[----:B------:R-:W-:Y:S01]  /*79e0*/  MOV R126, RZ ;  /* 0x000000ff007e7202 */ /* 0x000fe20000000f00 */
[----:B------:R-:W-:Y:S01]  /*79f0*/  IMAD.MOV.U32 R124, RZ, RZ, RZ ;  /* 0x000000ffff7c7224 */ /* 0x000fe200078e00ff */
[----:B------:R-:W-:Y:S01]  /*7a00*/  CS2R R130, SRZ ;  /* 0x0000000000827805 */ /* 0x000fe2000001ff00 */
[----:B------:R-:W-:Y:S01]  /*7a10*/  IMAD.MOV.U32 R10, RZ, RZ, RZ ;  /* 0x000000ffff0a7224 */ /* 0x000fe200078e00ff */
[----:B------:R-:W-:Y:S01]  /*7a20*/  MOV R128, RZ ;  /* 0x000000ff00807202 */ /* 0x000fe20000000f00 */
[----:B------:R-:W-:Y:S01]  /*7a30*/  CS2R R16, SRZ ;  /* 0x0000000000107805 */ /* 0x000fe2000001ff00 */
[----:B------:R-:W-:Y:S01]  /*7a40*/  IMAD.MOV.U32 R122, RZ, RZ, RZ ;  /* 0x000000ffff7a7224 */ /* 0x000fe200078e00ff */
[----:B------:R-:W-:Y:S01]  /*7a50*/  CS2R R120, SRZ ;  /* 0x0000000000787805 */ /* 0x000fe2000001ff00 */
[----:B------:R-:W-:Y:S01]  /*7a60*/  CS2R R12, SRZ ;  /* 0x00000000000c7805 */ /* 0x000fe2000001ff00 */
[----:B------:R-:W-:Y:S01]  /*7a70*/  IMAD.MOV.U32 R118, RZ, RZ, RZ ;  /* 0x000000ffff767224 */ /* 0x000fe200078e00ff */
[----:B------:R-:W-:Y:S01]  /*7a80*/  MOV R116, RZ ;  /* 0x000000ff00747202 */ /* 0x000fe20000000f00 */
[----:B------:R-:W-:Y:S01]  /*7a90*/  IMAD.MOV.U32 R110, RZ, RZ, RZ ;  /* 0x000000ffff6e7224 */ /* 0x000fe200078e00ff */
[----:B----4-:R-:W-:Y:S01]  /*7aa0*/  CS2R R18, SRZ ;  /* 0x0000000000127805 */ /* 0x010fe2000001ff00 */
[----:B------:R-:W-:Y:S01]  /*7ab0*/  IMAD.MOV.U32 R108, RZ, RZ, RZ ;  /* 0x000000ffff6c7224 */ /* 0x000fe200078e00ff */
[----:B------:R-:W-:Y:S01]  /*7ac0*/  MOV R114, RZ ;  /* 0x000000ff00727202 */ /* 0x000fe20000000f00 */
[----:B------:R-:W-:Y:S01]  /*7ad0*/  IMAD.MOV.U32 R20, RZ, RZ, RZ ;  /* 0x000000ffff147224 */ /* 0x000fe200078e00ff */
[----:B------:R-:W-:Y:S01]  /*7ae0*/  CS2R R106, SRZ ;  /* 0x00000000006a7805 */ /* 0x000fe2000001ff00 */
[----:B------:R-:W-:Y:S01]  /*7af0*/  IMAD.MOV.U32 R112, RZ, RZ, RZ ;  /* 0x000000ffff707224 */ /* 0x000fe200078e00ff */
[----:B------:R-:W-:Y:S01]  /*7b00*/  CS2R R22, SRZ ;  /* 0x0000000000167805 */ /* 0x000fe2000001ff00 */
[----:B------:R-:W-:Y:S01]  /*7b10*/  MOV R104, RZ ;  /* 0x000000ff00687202 */ /* 0x000fe20000000f00 */
[----:B------:R-:W-:Y:S01]  /*7b20*/  IMAD.MOV.U32 R102, RZ, RZ, RZ ;  /* 0x000000ffff667224 */ /* 0x000fe200078e00ff */
        /* <DEDUP_REMOVED lines=66> */
[----:B------:R-:W-:Y:S01]  /*7f50*/  IMAD.MOV.U32 R59, RZ, RZ, RZ ;  /* 0x000000ffff3b7224 */ /* 0x000fe200078e00ff */
[----:B------:R-:W-:Y:S01]  /*7f60*/  MOV R62, RZ ;  /* 0x000000ff003e7202 */ /* 0x000fe20000000f00 */
[----:B------:R-:W-:Y:S01]  /*7f70*/  CS2R R60, SRZ ;  /* 0x00000000003c7805 */ /* 0x000fe2000001ff00 */
[----:B--2---:R-:W-:-:S05]  /*7f80*/  IADD3 R0, R0, 0x40, R6 ;  /* 0x0000004000007810 */ /* 0x004fca0007ffe006 */
[----:B---3--:R-:W-:-:S05]  /*7f90*/  IMAD.IADD R0, R0, 0x1, -R11 ;  /* 0x0000000100007824 */ /* 0x008fca00078e0a0b */
[----:B------:R-:W-:-:S04]  /*7fa0*/  SHF.R.S32.HI R2, RZ, 0x1f, R0 ;  /* 0x0000001fff027819 */ /* 0x000fc80000011400 */
[----:B------:R-:W-:-:S04]  /*7fb0*/  LEA.HI R0, R2, R0, RZ, 0x6 ;  /* 0x0000000002007211 */ /* 0x000fc800078f30ff */
[----:B------:R-:W-:-:S04]  /*7fc0*/  SHF.R.S32.HI R0, RZ, 0x6, R0 ;  /* 0x00000006ff007819 */ /* 0x000fc80000011400 */
[----:B------:R-:W-:-:S05]  /*7fd0*/  IMNMX R0, R0, R3, PT ;  /* 0x0000000300007217 */ /* 0x000fca0003800200 */
[----:B------:R1:W-:Y:S01]  /*7fe0*/  STL [R1+0xe8], R0 ;  /* 0x0000e80001007387 */ /* 0x0003e20000100800 */
[----:B------:R-:W-:-:S13]  /*7ff0*/  ISETP.GE.AND P1, PT, R0, 0x1, PT ;  /* 0x000000010000780c */ /* 0x000fda0003f26270 */
[----:B------:R-:W-:Y:S05]  /*8000*/  @!P1 BRA `(.L_x_1893) ;  /* 0x0001159000009947 */ /* 0x000fea0003800000 */
[----:B------:R-:W2:Y:S04]  /*8010*/  LDL R57, [R1+0x108] ;  /* 0x0001080001397983 */ /* 0x000ea80000100800 */
[----:B-1----:R-:W3:Y:S01]  /*8020*/  LDL R0, [R1+0x4c] ;  /* 0x00004c0001007983 */ /* 0x002ee20000100800 */
[----:B------:R-:W-:Y:S01]  /*8030*/  ISETP.NE.U32.AND P5, PT, RZ, c[0x0][0x340], PT ;  /* 0x0000d000ff007a0c */ /* 0x000fe20003fa5070 */
[----:B------:R-:W-:Y:S02]  /*8040*/  ULDC.64 UR4, c[0x0][0x18] ;  /* 0x0000060000047ab9 */ /* 0x000fe40000000a00 */
[----:B------:R-:W1:Y:S01]  /*8050*/  S2R R58, SR_TID.X ;  /* 0x00000000003a7919 */ /* 0x000e620000002100 */
[----:B------:R-:W-:-:S13]  /*8060*/  ISETP.NE.AND.EX P5, PT, RZ, c[0x0][0x344], PT, P5 ;  /* 0x0000d100ff007a0c */ /* 0x000fda0003fa5350 */
[----:B------:R-:W-:Y:S01]  /*8070*/  @P5 IMAD.MOV.U32 R2, RZ, RZ, 0x4 ;  /* 0x00000004ff025424 */ /* 0x000fe200078e00ff */
[----:B------:R-:W4:Y:S04]  /*8080*/  S2R R6, SR_CTAID.Y ;  /* 0x0000000000067919 */ /* 0x000f280000002600 */
[----:B------:R-:W2:Y:S01]  /*8090*/  S2R R8, SR_CTAID.Y ;  /* 0x0000000000087919 */ /* 0x000ea20000002600 */
[----:B-1----:R-:W-:Y:S02]  /*80a0*/  SHF.R.S32.HI R27, RZ, 0x1f, R58 ;  /* 0x0000001fff1b7819 */ /* 0x002fe4000001143a */
[----:B----4-:R-:W-:-:S05]  /*80b0*/  SHF.R.S32.HI R6, RZ, 0x1f, R6 ;  /* 0x0000001fff067819 */ /* 0x010fca0000011406 */
[----:B------:R-:W-:Y:S02]  /*80c0*/  IMAD R7, R6, c[0x0][0x1b8], RZ ;  /* 0x00006e0006077a24 */ /* 0x000fe400078e02ff */
[----:B------:R-:W1:Y:S01]  /*80d0*/  S2R R6, SR_CTAID.X ;  /* 0x0000000000067919 */ /* 0x000e620000002500 */
[----:B------:R-:W-:-:S04]  /*80e0*/  LEA.HI R5, R27, R58, RZ, 0x3 ;  /* 0x0000003a1b057211 */ /* 0x000fc800078f18ff */
[----:B------:R-:W-:Y:S01]  /*80f0*/  SHF.R.S32.HI R24, RZ, 0x3, R5 ;  /* 0x00000003ff187819 */ /* 0x000fe20000011405 */
[----:B--2---:R-:W-:-:S05]  /*8100*/  @P5 IMAD.WIDE R2, R57, R2, c[0x0][0x340] ;  /* 0x0000d00039025625 */ /* 0x004fca00078e0202 */
[----:B------:R3:W5:Y:S01]  /*8110*/  @P5 LDG.E R19, [R2.64] ;  /* 0x0000000602135981 */ /* 0x000762000c1e1900 */
[----:B------:R-:W-:Y:S01]  /*8120*/  ISETP.NE.U32.AND P0, PT, RZ, c[0x0][0x348], PT ;  /* 0x0000d200ff007a0c */ /* 0x000fe20003f05070 */
[----:B------:R-:W-:Y:S01]  /*8130*/  IMAD R7, R8, c[0x0][0x1bc], R7 ;  /* 0x00006f0008077a24 */ /* 0x000fe200078e0207 */
[----:B------:R-:W-:Y:S01]  /*8140*/  UIADD3 UR4, UP0, UR4, 0x8100, URZ ;  /* 0x0000810004047890 */ /* 0x000fe2000ff1e03f */
[----:B------:R-:W-:Y:S01]  /*8150*/  LEA.HI R23, R27, R58, RZ, 0x4 ;  /* 0x0000003a1b177211 */ /* 0x000fe200078f20ff */
[----:B------:R-:W-:Y:S01]  /*8160*/  STL [R1+0x10], R11 ;  /* 0x0000100b01007387 */ /* 0x000fe20000100800 */
[----:B------:R-:W-:Y:S01]  /*8170*/  ISETP.NE.AND.EX P0, PT, RZ, c[0x0][0x34c], PT, P0 ;  /* 0x0000d300ff007a0c */ /* 0x000fe20003f05300 */
[----:B------:R-:W-:Y:S01]  /*8180*/  UIADD3.X UR5, URZ, UR5, URZ, UP0, !UPT ;  /* 0x000000053f057290 */ /* 0x000fe200087fe43f */
[----:B---3--:R-:W-:-:S05]  /*8190*/  SHF.R.S32.HI R2, RZ, 0x1f, R0 ;  /* 0x0000001fff027819 */ /* 0x008fca0000011400 */
[----:B------:R-:W-:-:S04]  /*81a0*/  IMAD R2, R2, c[0x0][0x178], RZ ;  /* 0x00005e0002027a24 */ /* 0x000fc800078e02ff */
[C---:B------:R-:W-:Y:S02]  /*81b0*/  IMAD R4, R0.reuse, c[0x0][0x17c], R2 ;  /* 0x00005f0000047a24 */ /* 0x040fe400078e0202 */
[----:B------:R-:W-:Y:S01]  /*81c0*/  IMAD.WIDE.U32 R2, R0, c[0x0][0x178], RZ ;  /* 0x00005e0000027a25 */ /* 0x000fe200078e00ff */
[----:B------:R-:W-:-:S03]  /*81d0*/  LOP3.LUT R0, R5, 0xfffffff8, RZ, 0xc0, !PT ;  /* 0xfffffff805007812 */ /* 0x000fc600078ec0ff */
[----:B------:R-:W-:Y:S02]  /*81e0*/  IMAD.IADD R3, R3, 0x1, R4 ;  /* 0x0000000103037824 */ /* 0x000fe400078e0204 */
[----:B------:R-:W-:Y:S01]  /*81f0*/  IMAD.IADD R21, R58, 0x1, -R0 ;  /* 0x000000013a157824 */ /* 0x000fe200078e0a00 */
[----:B------:R-:W-:Y:S01]  /*8200*/  SHF.R.S32.HI R0, RZ, 0x1f, R57 ;  /* 0x0000001fff007819 */ /* 0x000fe20000011439 */
[----:B------:R-:W-:-:S03]  /*8210*/  IMAD.WIDE.U32 R2, R8, c[0x0][0x1b8], R2 ;  /* 0x00006e0008027a25 */ /* 0x000fc600078e0002 */
[----:B------:R-:W-:Y:S01]  /*8220*/  SEL R5, R0, RZ, !P0 ;  /* 0x000000ff00057207 */ /* 0x000fe20004000000 */
[C---:B------:R-:W-:Y:S01]  /*8230*/  IMAD R4, R21.reuse, 0x10, R24 ;  /* 0x0000001015047824 */ /* 0x040fe200078e0218 */
[----:B------:R-:W-:Y:S01]  /*8240*/  SHF.L.U32 R12, R21, 0x3, RZ ;  /* 0x00000003150c7819 */ /* 0x000fe200000006ff */
[----:B------:R-:W-:Y:S02]  /*8250*/  IMAD.IADD R3, R3, 0x1, R7 ;  /* 0x0000000103037824 */ /* 0x000fe400078e0207 */
[----:B-1----:R-:W-:Y:S01]  /*8260*/  IMAD R6, R6, 0x80, R4 ;  /* 0x0000008006067824 */ /* 0x002fe200078e0204 */
[----:B------:R-:W-:Y:S01]  /*8270*/  SEL R4, R57, RZ, !P0 ;  /* 0x000000ff39047207 */ /* 0x000fe20004000000 */
[----:B------:R-:W-:Y:S01]  /*8280*/  IMAD R5, R5, c[0x0][0x1c0], RZ ;  /* 0x0000700005057a24 */ /* 0x000fe200078e02ff */
[----:B------:R-:W-:Y:S01]  /*8290*/  IADD3 R14, R12, 0x40, RZ ;  /* 0x000000400c0e7810 */ /* 0x000fe20007ffe0ff */
[----:B------:R-:W-:Y:S01]  /*82a0*/  @P2 IMAD.HI.U32 R8, R6, c[0x0][0x2c8], RZ ;  /* 0x0000b20006082a27 */ /* 0x000fe200078e00ff */
[----:B------:R-:W-:-:S02]  /*82b0*/  ISETP.GE.AND P3, PT, R12, c[0x0][0x198], PT ;  /* 0x000066000c007a0c */ /* 0x000fc40003f66270 */
[----:B------:R-:W-:Y:S01]  /*82c0*/  ISETP.GE.AND P4, PT, R14, c[0x0][0x198], PT ;  /* 0x000066000e007a0c */ /* 0x000fe20003f86270 */
[----:B------:R-:W-:Y:S01]  /*82d0*/  IMAD.MOV.U32 R0, RZ, RZ, R6 ;  /* 0x000000ffff007224 */ /* 0x000fe200078e0006 */
[----:B------:R-:W-:Y:S01]  /*82e0*/  @P2 SHF.R.U32.HI R0, RZ, c[0x0][0x2cc], R8 ;  /* 0x0000b300ff002a19 */ /* 0x000fe20000011608 */
[C---:B------:R-:W-:Y:S01]  /*82f0*/  IMAD R5, R4.reuse, c[0x0][0x1c4], R5 ;  /* 0x0000710004057a24 */ /* 0x040fe200078e0205 */
[----:B------:R-:W-:Y:S01]  /*8300*/  LOP3.LUT R8, R23, 0xfffffff0, RZ, 0xc0, !PT ;  /* 0xfffffff017087812 */ /* 0x000fe200078ec0ff */
[----:B------:R-:W-:Y:S01]  /*8310*/  IMAD.WIDE.U32 R2, R4, c[0x0][0x1c0], R2 ;  /* 0x0000700004027a25 */ /* 0x000fe200078e0002 */
[----:B------:R-:W-:-:S03]  /*8320*/  IADD3 R4, -R0, RZ, RZ ;  /* 0x000000ff00047210 */ /* 0x000fc60007ffe1ff */
[----:B------:R-:W-:Y:S02]  /*8330*/  IMAD.IADD R3, R3, 0x1, R5 ;  /* 0x0000000103037824 */ /* 0x000fe400078e0205 */
[----:B------:R-:W-:Y:S01]  /*8340*/  IMAD R9, R4, c[0x0][0x2c4], R6 ;  /* 0x0000b10004097a24 */ /* 0x000fe200078e0206 */
[----:B------:R-:W-:Y:S01]  /*8350*/  SHF.R.S32.HI R6, RZ, 0x1f, R0 ;  /* 0x0000001fff067819 */ /* 0x000fe20000011400 */
[----:B------:R-:W-:Y:S02]  /*8360*/  IMAD.U32 R4, RZ, RZ, UR4 ;  /* 0x00000004ff047e24 */ /* 0x000fe4000f8e00ff */
[----:B------:R-:W-:Y:S02]  /*8370*/  IMAD.U32 R5, RZ, RZ, UR5 ;  /* 0x00000005ff057e24 */ /* 0x000fe4000f8e00ff */
[----:B------:R-:W-:Y:S02]  /*8380*/  IMAD R6, R6, c[0x0][0x1b0], RZ ;  /* 0x00006c0006067a24 */ /* 0x000fe400078e02ff */
[----:B------:R-:W-:Y:S01]  /*8390*/  IMAD.SHL.U32 R7, R24, 0x40, RZ ;  /* 0x0000004018077824 */ /* 0x000fe200078e00ff */
[----:B------:R1:W-:Y:S01]  /*83a0*/  STL.64 [R1+0x8], R4 ;  /* 0x0000080401007387 */ /* 0x0003e20000100a00 */
[----:B------:R-:W-:-:S02]  /*83b0*/  IMAD R10, R0, c[0x0][0x1b4], R6 ;  /* 0x00006d00000a7a24 */ /* 0x000fc400078e0206 */
[----:B------:R-:W-:Y:S02]  /*83c0*/  IMAD.IADD R6, R58, 0x1, -R8 ;  /* 0x000000013a067824 */ /* 0x000fe400078e0a08 */
[----:B------:R-:W-:Y:S01]  /*83d0*/  IMAD.WIDE.U32 R2, R0, c[0x0][0x1b0], R2 ;  /* 0x00006c0000027a25 */ /* 0x000fe200078e0002 */
[----:B------:R-:W-:-:S03]  /*83e0*/  LOP3.LUT R0, R7, 0x1c0, RZ, 0xc0, !PT ;  /* 0x000001c007007812 */ /* 0x000fc600078ec0ff */
[----:B------:R-:W-:Y:S01]  /*83f0*/  IMAD.IADD R3, R3, 0x1, R10 ;  /* 0x0000000103037824 */ /* 0x000fe200078e020a */
[----:B------:R-:W-:Y:S02]  /*8400*/  SHF.R.U32.HI R8, RZ, 0x3, R0 ;  /* 0x00000003ff087819 */ /* 0x000fe40000011600 */
[----:B------:R-:W-:Y:S01]  /*8410*/  LOP3.LUT R7, R0, 0x38, R12, 0xf8, !PT ;  /* 0x0000003800077812 */ /* 0x000fe200078ef80c */
[----:B------:R-:W-:Y:S01]  /*8420*/  IMAD.WIDE.U32 R2, R9, c[0x0][0x1a8], R2 ;  /* 0x00006a0009027a25 */ /* 0x000fe200078e0002 */
[----:B------:R-:W-:Y:S02]  /*8430*/  SHF.R.S32.HI R0, RZ, 0x1f, R9 ;  /* 0x0000001fff007819 */ /* 0x000fe40000011409 */
[----:B------:R-:W-:Y:S02]  /*8440*/  LOP3.LUT R7, R7, R8, RZ, 0x3c, !PT ;  /* 0x0000000807077212 */ /* 0x000fe400078e3cff */
[----:B------:R-:W-:Y:S01]  /*8450*/  LEA R10, P0, R2, c[0x0][0x160], 0x1 ;  /* 0x00005800020a7a11 */ /* 0x000fe200078008ff */
[----:B------:R-:W-:-:S04]  /*8460*/  IMAD R0, R0, c[0x0][0x1a8], RZ ;  /* 0x00006a0000007a24 */ /* 0x000fc800078e02ff */
[----:B------:R-:W-:Y:S01]  /*8470*/  IMAD R0, R9, c[0x0][0x1ac], R0 ;  /* 0x00006b0009007a24 */ /* 0x000fe200078e0200 */
[----:B-1----:R-:W-:Y:S02]  /*8480*/  SHF.R.S32.HI R5, RZ, 0x1f, R6 ;  /* 0x0000001fff057819 */ /* 0x002fe40000011406 */
[----:B------:R-:W-:Y:S02]  /*8490*/  LEA.HI R4, R27, R58, RZ, 0x6 ;  /* 0x0000003a1b047211 */ /* 0x000fe400078f30ff */
[----:B------:R-:W-:Y:S02]  /*84a0*/  LEA.HI R22, R5, R6, RZ, 0x3 ;  /* 0x0000000605167211 */ /* 0x000fe400078f18ff */
[----:B------:R-:W-:Y:S01]  /*84b0*/  IADD3 R0, R3, R0, RZ ;  /* 0x0000000003007210 */ /* 0x000fe20007ffe0ff */
[----:B------:R-:W-:Y:S01]  /*84c0*/  IMAD.SHL.U32 R4, R4, 0x8, RZ ;  /* 0x0000000804047824 */ /* 0x000fe200078e00ff */
[----:B------:R-:W-:-:S04]  /*84d0*/  LOP3.LUT R5, R22, 0xfffffff8, RZ, 0xc0, !PT ;  /* 0xfffffff816057812 */ /* 0x000fc800078ec0ff */
[----:B------:R-:W-:Y:S01]  /*84e0*/  LOP3.LUT R13, R7, 0xfffffe00, R4, 0xf8, !PT ;  /* 0xfffffe00070d7812 */ /* 0x000fe200078ef804 */
[----:B------:R-:W-:Y:S01]  /*84f0*/  IMAD.IADD R20, R6, 0x1, -R5 ;  /* 0x0000000106147824 */ /* 0x000fe200078e0a05 */
[----:B------:R-:W-:Y:S01]  /*8500*/  LEA.HI.X R5, R2, c[0x0][0x164], R0, 0x1, P0 ;  /* 0x0000590002057a11 */ /* 0x000fe200000f0c00 */
[----:B------:R-:W-:Y:S02]  /*8510*/  IMAD.MOV.U32 R7, RZ, RZ, 0x10 ;  /* 0x00000010ff077424 */ /* 0x000fe400078e00ff */
[----:B------:R-:W-:Y:S01]  /*8520*/  IMAD.MOV.U32 R6, RZ, RZ, 0x20 ;  /* 0x00000020ff067424 */ /* 0x000fe200078e00ff */
[----:B------:R-:W-:-:S05]  /*8530*/  R2P PR, R20, 0x6 ;  /* 0x0000000614007804 */ /* 0x000fca0000000000 */
[----:B------:R-:W-:Y:S02]  /*8540*/  SEL R7, R7, 0xfffffff0, !P1 ;  /* 0xfffffff007077807 */ /* 0x000fe40004800000 */
[----:B------:R-:W-:Y:S01]  /*8550*/  SEL R6, R6, 0xffffffe0, !P2 ;  /* 0xffffffe006067807 */ /* 0x000fe20005000000 */
[----:B------:R-:W-:Y:S01]  /*8560*/  @!P5 IMAD.MOV.U32 R19, RZ, RZ, R57 ;  /* 0x000000ffff13d224 */ /* 0x000fe200078e0039 */
[----:B------:R-:W-:Y:S05]  /*8570*/  BRA.DIV ~URZ, `(.L_x_1894) ;  /* 0x00013c527f007947 */ /* 0x000fea000b800000 */
[----:B------:R1:W2:Y:S02]  /*8580*/  SHFL.IDX PT, R0, R5, RZ, 0x181f ;  /* 0x00181fff05007589 */ /* 0x0002a400000e0000 */
.L_x_1995:
[----:B------:R-:W-:Y:S05]  /*8590*/  BRA.DIV ~URZ, `(.L_x_1895) ;  /* 0x00013ca27f007947 */ /* 0x000fea000b800000 */
[----:B------:R3:W4:Y:S02]  /*85a0*/  SHFL.IDX PT, R2, R10, RZ, 0x181f ;  /* 0x00181fff0a027589 */ /* 0x00072400000e0000 */
.L_x_1996:
[----:B------:R-:W1:Y:S01]  /*85b0*/  S2R R3, SR_CTAID.X ;  /* 0x0000000000037919 */ /* 0x000e620000002500 */
[----:B------:R-:W-:Y:S01]  /*85c0*/  IMAD R11, R11, c[0x0][0x2c4], RZ ;  /* 0x0000b1000b0b7a24 */ /* 0x000fe200078e02ff */
[----:B------:R-:W-:Y:S01]  /*85d0*/  BSSY B0, `(.L_x_1896) ;  /* 0x0000010000007945 */ /* 0x000fe20003800000 */
[----:B-1----:R-:W-:Y:S02]  /*85e0*/  LEA R16, R3, R24, 0x7 ;  /* 0x0000001803107211 */ /* 0x002fe400078e38ff */
        /* <DEDUP_REMOVED lines=14> */
.L_x_1897:
[----:B------:R-:W-:Y:S05]  /*86d0*/  BSYNC B0 ;  /* 0x0000000000007941 */ /* 0x000fea0003800000 */
.L_x_1896:
[----:B------:R-:W-:Y:S05]  /*86e0*/  BRA.DIV ~URZ, `(.L_x_1898) ;  /* 0x00013bc27f007947 */ /* 0x000fea000b800000 */
[----:B-1----:R1:W2:Y:S04]  /*86f0*/  SHFL.IDX PT, R0, R5, 0x1, 0x181f ;  /* 0x00381f0005007f89 */ /* 0x0022a800000e0000 */
[----:B----4-:R1:W4:Y:S02]  /*8700*/  SHFL.IDX PT, R2, R10, 0x1, 0x181f ;  /* 0x00381f000a027f89 */ /* 0x01032400000e0000 */
.L_x_1997:
[----:B------:R-:W-:Y:S01]  /*8710*/  IADD3 R3, R16, 0x10, RZ ;  /* 0x0000001010037810 */ /* 0x000fe20007ffe0ff */
[----:B------:R-:W-:Y:S03]  /*8720*/  BSSY B0, `(.L_x_1899) ;  /* 0x000000f000007945 */ /* 0x000fe60003800000 */
[----:B------:R-:W-:Y:S01]  /*8730*/  ISETP.GE.AND P0, PT, R3, R11, PT ;  /* 0x0000000b0300720c */ /* 0x000fe20003f06270 */
[----:B--2---:R-:W-:-:S12]  /*8740*/  IMAD.MOV.U32 R3, RZ, RZ, R0 ;  /* 0x000000ffff037224 */ /* 0x004fd800078e0000 */
        /* <DEDUP_REMOVED lines=12> */
.L_x_1900:
[----:B------:R-:W-:Y:S05]  /*8810*/  BSYNC B0 ;  /* 0x0000000000007941 */ /* 0x000fea0003800000 */
.L_x_1899:
[----:B------:R-:W-:Y:S05]  /*8820*/  BRA.DIV ~URZ, `(.L_x_1901) ;  /* 0x00013b727f007947 */ /* 0x000fea000b800000 */
[----:B--2---:R2:W1:Y:S02]  /*8830*/  SHFL.IDX PT, R0, R5, 0x2, 0x181f ;  /* 0x00581f0005007f89 */ /* 0x00446400000e0000 */
.L_x_1998:
[----:B------:R-:W-:Y:S05]  /*8840*/  BRA.DIV ~URZ, `(.L_x_1902) ;  /* 0x00013bd27f007947 */ /* 0x000fea000b800000 */
[----:B----4-:R4:W2:Y:S02]  /*8850*/  SHFL.IDX PT, R2, R10, 0x2, 0x181f ;  /* 0x00581f000a027f89 */ /* 0x0108a400000e0000 */
.L_x_1999:
[----:B------:R-:W-:Y:S01]  /*8860*/  IADD3 R3, R16, 0x20, RZ ;  /* 0x0000002010037810 */ /* 0x000fe20007ffe0ff */
[----:B------:R-:W-:Y:S03]  /*8870*/  BSSY B0, `(.L_x_1903) ;  /* 0x000000f000007945 */ /* 0x000fe60003800000 */
[----:B------:R-:W-:Y:S01]  /*8880*/  ISETP.GE.AND P0, PT, R3, R11, PT ;  /* 0x0000000b0300720c */ /* 0x000fe20003f06270 */
[----:B-1----:R-:W-:-:S12]  /*8890*/  IMAD.MOV.U32 R3, RZ, RZ, R0 ;  /* 0x000000ffff037224 */ /* 0x002fd800078e0000 */
        /* <DEDUP_REMOVED lines=12> */
.L_x_1904:
[----:B------:R-:W-:Y:S05]  /*8960*/  BSYNC B0 ;  /* 0x0000000000007941 */ /* 0x000fea0003800000 */
.L_x_1903:
[----:B------:R-:W-:Y:S05]  /*8970*/  BRA.DIV ~URZ, `(.L_x_1905) ;  /* 0x00013b227f007947 */ /* 0x000fea000b800000 */
[----:B-1----:R1:W3:Y:S04]  /*8980*/  SHFL.IDX PT, R0, R5, 0x3, 0x181f ;  /* 0x00781f0005007f89 */ /* 0x0022e800000e0000 */
[----:B--2---:R1:W2:Y:S02]  /*8990*/  SHFL.IDX PT, R2, R10, 0x3, 0x181f ;  /* 0x00781f000a027f89 */ /* 0x0042a400000e0000 */
.L_x_2000:
[----:B------:R-:W-:Y:S01]  /*89a0*/  IADD3 R3, R16, 0x30, RZ ;  /* 0x0000003010037810 */ /* 0x000fe20007ffe0ff */
[----:B------:R-:W-:Y:S03]  /*89b0*/  BSSY B0, `(.L_x_1906) ;  /* 0x000000f000007945 */ /* 0x000fe60003800000 */
[----:B------:R-:W-:Y:S01]  /*89c0*/  ISETP.GE.AND P0, PT, R3, R11, PT ;  /* 0x0000000b0300720c */ /* 0x000fe20003f06270 */
[----:B---3--:R-:W-:-:S12]  /*89d0*/  IMAD.MOV.U32 R3, RZ, RZ, R0 ;  /* 0x000000ffff037224 */ /* 0x008fd800078e0000 */
        /* <DEDUP_REMOVED lines=12> */
.L_x_1907:
[----:B------:R-:W-:Y:S05]  /*8aa0*/  BSYNC B0 ;  /* 0x0000000000007941 */ /* 0x000fea0003800000 */
.L_x_1906:
[----:B------:R-:W-:Y:S05]  /*8ab0*/  BRA.DIV ~URZ, `(.L_x_1908) ;  /* 0x00013ad27f007947 */ /* 0x000fea000b800000 */
[----:B--2---:R2:W3:Y:S02]  /*8ac0*/  SHFL.IDX PT, R0, R5, 0x4, 0x181f ;  /* 0x00981f0005007f89 */ /* 0x0044e400000e0000 */
.L_x_2001:
[----:B------:R-:W-:Y:S05]  /*8ad0*/  BRA.DIV ~URZ, `(.L_x_1909) ;  /* 0x00013b327f007947 */ /* 0x000fea000b800000 */
[----:B------:R1:W2:Y:S02]  /*8ae0*/  SHFL.IDX PT, R2, R10, 0x4, 0x181f ;  /* 0x00981f000a027f89 */ /* 0x0002a400000e0000 */
.L_x_2002:
        /* <DEDUP_REMOVED lines=16> */
.L_x_1911:
[----:B------:R-:W-:Y:S05]  /*8bf0*/  BSYNC B0 ;  /* 0x0000000000007941 */ /* 0x000fea0003800000 */
.L_x_1910:
[----:B------:R-:W-:Y:S05]  /*8c00*/  BRA.DIV ~URZ, `(.L_x_1912) ;  /* 0x00013a827f007947 */ /* 0x000fea000b800000 */
[----:B--2---:R2:W3:Y:S04]  /*8c10*/  SHFL.IDX PT, R0, R5, 0x5, 0x181f ;  /* 0x00b81f0005007f89 */ /* 0x0044e800000e0000 */
[----:B------:R2:W1:Y:S02]  /*8c20*/  SHFL.IDX PT, R2, R10, 0x5, 0x181f ;  /* 0x00b81f000a027f89 */ /* 0x00046400000e0000 */
.L_x_2003:
[----:B------:R-:W-:Y:S01]  /*8c30*/  IADD3 R3, R16, 0x50, RZ ;  /* 0x0000005010037810 */ /* 0x000fe20007ffe0ff */
[----:B------:R-:W-:Y:S03]  /*8c40*/  BSSY B0, `(.L_x_1913) ;  /* 0x000000f000007945 */ /* 0x000fe60003800000 */
[----:B------:R-:W-:Y:S01]  /*8c50*/  ISETP.GE.AND P0, PT, R3, R11, PT ;  /* 0x0000000b0300720c */ /* 0x000fe20003f06270 */
[----:B---3--:R-:W-:-:S12]  /*8c60*/  IMAD.MOV.U32 R3, RZ, RZ, R0 ;  /* 0x000000ffff037224 */ /* 0x008fd800078e0000 */
[----:B------:R-:W-:Y:S05]  /*8c70*/  @P0 BRA `(.L_x_1914) ;  /* 0x000000b000000947 */ /* 0x000fea0003800000 */
[----:B------:R-:W-:Y:S01]  /*8c80*/  SHF.R.S32.HI R0, RZ, 0x1f, R14 ;  /* 0x0000001fff007819 */ /* 0x000fe2000001140e */
[----:B-1----:R-:W-:-:S03]  /*8c90*/  IMAD.WIDE R8, R12, 0x2, R2 ;  /* 0x000000020c087825 */ /* 0x002fc600078e0202 */
        /* <DEDUP_REMOVED lines=9> */
.L_x_1914:
[----:B------:R-:W-:Y:S05]  /*8d30*/  BSYNC B0 ;  /* 0x0000000000007941 */ /* 0x000fea0003800000 */
.L_x_1913:
[----:B------:R-:W-:Y:S05]  /*8d40*/  BRA.DIV ~URZ, `(.L_x_1915) ;  /* 0x00013a327f007947 */ /* 0x000fea000b800000 */
[----:B-1----:R1:W3:Y:S02]  /*8d50*/  SHFL.IDX PT, R0, R5, 0x6, 0x181f ;  /* 0x00d81f0005007f89 */ /* 0x0022e400000e0000 */
.L_x_2004:
[----:B------:R-:W-:Y:S05]  /*8d60*/  BRA.DIV ~URZ, `(.L_x_1916) ;  /* 0x00013a927f007947 */ /* 0x000fea000b800000 */
[----:B------:R1:W2:Y:S02]  /*8d70*/  SHFL.IDX PT, R2, R10, 0x6, 0x181f ;  /* 0x00d81f000a027f89 */ /* 0x0002a400000e0000 */
.L_x_2005:
        /* <DEDUP_REMOVED lines=16> */
.L_x_1918:
[----:B------:R-:W-:Y:S05]  /*8e80*/  BSYNC B0 ;  /* 0x0000000000007941 */ /* 0x000fea0003800000 */
.L_x_1917:
[----:B------:R-:W-:Y:S05]  /*8e90*/  BRA.DIV ~URZ, `(.L_x_1919) ;  /* 0x000139e27f007947 */ /* 0x000fea000b800000 */
[----:B------:R3:W1:Y:S04]  /*8ea0*/  SHFL.IDX PT, R4, R5, 0x7, 0x181f ;  /* 0x00f81f0005047f89 */ /* 0x00066800000e0000 */
[----:B--2---:R3:W2:Y:S02]  /*8eb0*/  SHFL.IDX PT, R0, R10, 0x7, 0x181f ;  /* 0x00f81f000a007f89 */ /* 0x0046a400000e0000 */
.L_x_2006:
[----:B---3--:R-:W3:Y:S04]  /*8ec0*/  LDL R15, [R1] ;  /* 0x00000000010f7983 */ /* 0x008ee80000100800 */
[----:B----4-:R-:W4:Y:S04]  /*8ed0*/  LDL R31, [R1+0x48] ;  /* 0x00004800011f7983 */ /* 0x010f280000100800 */
[----:B------:R2:W5:Y:S01]  /*8ee0*/  LDL R18, [R1+0x64] ;  /* 0x0000640001127983 */ /* 0x0005620000100800 */
[----:B------:R-:W-:Y:S01]  /*8ef0*/  IADD3 R2, R16, 0x70, RZ ;  /* 0x0000007010027810 */ /* 0x000fe20007ffe0ff */
[----:B-12---:R-:W-:Y:S01]  /*8f00*/  IMAD.MOV.U32 R10, RZ, RZ, R0 ;  /* 0x000000ffff0a7224 */ /* 0x006fe200078e0000 */
[----:B------:R-:W-:Y:S01]  /*8f10*/  SHF.R.S32.HI R5, RZ, 0x4, R23 ;  /* 0x00000004ff057819 */ /* 0x000fe20000011417 */
[----:B------:R-:W-:Y:S01]  /*8f20*/  ULDC.64 UR4, c[0x0][0x40] ;  /* 0x0000100000047ab9 */ /* 0x000fe20000000a00 */
[----:B------:R-:W-:Y:S01]  /*8f30*/  ISETP.GE.AND P0, PT, R2, R11, PT ;  /* 0x0000000b0200720c */ /* 0x000fe20003f06270 */
[----:B------:R-:W-:Y:S01]  /*8f40*/  IMAD.MOV.U32 R11, RZ, RZ, R4 ;  /* 0x000000ffff0b7224 */ /* 0x000fe200078e0004 */
[----:B------:R-:W-:-:S02]  /*8f50*/  IADD3 R16, P1, R1, c[0x0][0x20], RZ ;  /* 0x0000080001107a10 */ /* 0x000fc40007f3e0ff */
[----:B------:R-:W-:-:S03]  /*8f60*/  LEA.HI R4, R23, R5, RZ, 0x1 ;  /* 0x0000000517047211 */ /* 0x000fc600078f08ff */
[----:B------:R-:W-:-:S06]  /*8f70*/  IMAD.X R17, RZ, RZ, c[0x0][0x24], P1 ;  /* 0x00000900ff117624 */ /* 0x000fcc00008e06ff */
[----:B------:R-:W-:Y:S02]  /*8f80*/  @!P0 IMAD.SHL.U32 R13, R13, 0x2, RZ ;  /* 0x000000020d0d8824 */ /* 0x000fe400078e00ff */
[----:B------:R-:W-:Y:S01]  /*8f90*/  @!P0 IMAD.WIDE R2, R12, 0x2, R10 ;  /* 0x000000020c028825 */ /* 0x000fe200078e020a */
[----:B------:R-:W-:-:S04]  /*8fa0*/  LOP3.LUT R4, R4, 0xfffffffe, RZ, 0xc0, !PT ;  /* 0xfffffffe04047812 */ /* 0x000fc800078ec0ff */
[----:B------:R-:W-:Y:S01]  /*8fb0*/  @!PT LDS RZ, [RZ] ;  /* 0x00000000fffff984 */ /* 0x000fe20000000800 */
[----:B------:R-:W-:Y:S01]  /*8fc0*/  @!PT LDS RZ, [RZ] ;  /* 0x00000000fffff984 */ /* 0x000fe20000000800 */
[----:B------:R-:W-:Y:S01]  /*8fd0*/  @!PT LDS RZ, [RZ] ;  /* 0x00000000fffff984 */ /* 0x000fe20000000800 */
[----:B------:R1:W-:Y:S01]  /*8fe0*/  @!P0 LDGSTS.E.BYPASS.LTC128B.128 [R13+0xb900], [R2.64], !P3 ;  /* 0x0b900000020d8fae */ /* 0x0003e2000d901d46 */
[----:B------:R-:W-:Y:S01]  /*8ff0*/  IMAD.IADD R25, R5, 0x1, -R4 ;  /* 0x0000000105197824 */ /* 0x000fe200078e0a04 */
[C---:B------:R-:W-:Y:S01]  /*9000*/  IADD3 R4, P2, R16.reuse, 0x48, RZ ;  /* 0x0000004810047810 */ /* 0x040fe20007f5e0ff */
[----:B------:R-:W-:Y:S01]  /*9010*/  UIADD3 UR4, UP0, UR4, 0x160, URZ ;  /* 0x0000016004047890 */ /* 0x000fe2000ff1e03f */
[----:B------:R-:W-:Y:S02]  /*9020*/  IADD3 R8, P3, R16, 0x10, RZ ;  /* 0x0000001010087810 */ /* 0x000fe40007f7e0ff */
[----:B------:R-:W-:Y:S01]  /*9030*/  @!P0 SHF.R.S32.HI R0, RZ, 0x1f, R14 ;  /* 0x0000001fff008819 */ /* 0x000fe2000001140e */
[--C-:B------:R-:W-:Y:S01]  /*9040*/  IMAD.X R5, RZ, RZ, R17.reuse, P2 ;  /* 0x000000ffff057224 */ /* 0x100fe200010e0611 */
[----:B------:R-:W-:Y:S01]  /*9050*/  UIADD3.X UR5, URZ, UR5, URZ, UP0, !UPT ;  /* 0x000000053f057290 */ /* 0x000fe200087fe43f */
[----:B------:R-:W-:Y:S01]  /*9060*/  IMAD.X R9, RZ, RZ, R17, P3 ;  /* 0x000000ffff097224 */ /* 0x000fe200018e0611 */
[----:B------:R-:W-:Y:S01]  /*9070*/  @!P0 LEA.HI R12, R0, R14, RZ, 0x3 ;  /* 0x0000000e000c8211 */ /* 0x000fe200078f18ff */
[----:B------:R-:W-:Y:S01]  /*9080*/  IMAD.SHL.U32 R0, R20, 0x40, RZ ;  /* 0x0000004014007824 */ /* 0x000fe200078e00ff */
[----:B-1----:R-:W-:-:S05]  /*9090*/  IADD3 R2, P1, R16, 0x4, RZ ;  /* 0x0000000410027810 */ /* 0x002fca0007f3e0ff */
[----:B------:R-:W-:-:S05]  /*90a0*/  IMAD.X R3, RZ, RZ, R17, P1 ;  /* 0x000000ffff037224 */ /* 0x000fca00008e0611 */
[----:B------:R1:W-:Y:S01]  /*90b0*/  STL.64 [R1+0x38], R2 ;  /* 0x0000380201007387 */ /* 0x0003e20000100a00 */
[----:B------:R-:W-:-:S03]  /*90c0*/  LOP3.LUT R0, R0, 0x1c0, RZ, 0xc0, !PT ;  /* 0x000001c000007812 */ /* 0x000fc600078ec0ff */
[----:B------:R2:W-:Y:S04]  /*90d0*/  STL.64 [R1+0x30], R4 ;  /* 0x0000300401007387 */ /* 0x0005e80000100a00 */
[----:B------:R2:W-:Y:S01]  /*90e0*/  STL.64 [R1+0x28], R8 ;  /* 0x0000280801007387 */ /* 0x0005e20000100a00 */
[----:B-1----:R-:W-:Y:S01]  /*90f0*/  IADD3 R2, P1, R16, 0x8, RZ ;  /* 0x0000000810027810 */ /* 0x002fe20007f3e0ff */
[----:B--2---:R-:W-:-:S04]  /*9100*/  IMAD.U32 R4, RZ, RZ, UR4 ;  /* 0x00000004ff047e24 */ /* 0x004fc8000f8e00ff */
[----:B------:R-:W-:Y:S02]  /*9110*/  IMAD.X R3, RZ, RZ, R17, P1 ;  /* 0x000000ffff037224 */ /* 0x000fe400008e0611 */
[----:B------:R-:W-:Y:S02]  /*9120*/  IMAD.U32 R5, RZ, RZ, UR5 ;  /* 0x00000005ff057e24 */ /* 0x000fe4000f8e00ff */
[----:B------:R-:W-:Y:S01]  /*9130*/  IMAD.SHL.U32 R8, R25, 0x8, RZ ;  /* 0x0000000819087824 */ /* 0x000fe200078e00ff */
[----:B------:R1:W-:Y:S04]  /*9140*/  STL.64 [R1+0x40], R2 ;  /* 0x0000400201007387 */ /* 0x0003e80000100a00 */
[----:B------:R2:W-:Y:S04]  /*9150*/  STL.64 [R1+0x18], R4 ;  /* 0x0000180401007387 */ /* 0x0005e80000100a00 */
[----:B------:R-:W2:Y:S01]  /*9160*/  S2R R28, SR_CTAID.Y ;  /* 0x00000000001c7919 */ /* 0x000ea20000002600 */
[----:B-----5:R-:W-:-:S03]  /*9170*/  IMAD.WIDE.U32 R32, R19, c[0x0][0x2b0], RZ ;  /* 0x0000ac0013207a25 */ /* 0x020fc600078e00ff */
[----:B------:R-:W2:Y:S01]  /*9180*/  S2R R34, SR_CTAID.Y ;  /* 0x0000000000227919 */ /* 0x000ea20000002600 */
[----:B-1----:R-:W-:Y:S02]  /*9190*/  @!P0 LOP3.LUT R2, R12, 0xfffffff8, RZ, 0xc0, !PT ;  /* 0xfffffff80c028812 */ /* 0x002fe400078ec0ff */
[----:B--2---:R-:W-:Y:S02]  /*91a0*/  LOP3.LUT R4, R0, 0x8, R8, 0xf8, !PT ;  /* 0x0000000800047812 */ /* 0x004fe400078ef808 */
[----:B------:R-:W-:Y:S01]  /*91b0*/  SHF.R.U32.HI R0, RZ, 0x3, R0 ;  /* 0x00000003ff007819 */ /* 0x000fe20000011600 */
[----:B------:R-:W-:Y:S01]  /*91c0*/  @!P0 IMAD.WIDE R2, R2, 0x2, R10 ;  /* 0x0000000202028825 */ /* 0x000fe200078e020a */
[----:B------:R-:W-:Y:S02]  /*91d0*/  SHF.R.S32.HI R5, RZ, 0x1f, R19 ;  /* 0x0000001fff057819 */ /* 0x000fe40000011413 */
[----:B------:R-:W-:Y:S02]  /*91e0*/  LOP3.LUT R23, R4, R0, RZ, 0x3c, !PT ;  /* 0x0000000004177212 */ /* 0x000fe400078e3cff */
[----:B------:R1:W-:Y:S01]  /*91f0*/  @!P0 LDGSTS.E.BYPASS.LTC128B.128 [R13+0xf900], [R2.64], !P4 ;  /* 0x0f900000020d8fae */ /* 0x0003e2000e101d46 */
[----:B------:R-:W-:-:S03]  /*9200*/  IMAD R0, R5, c[0x0][0x2b0], RZ ;  /* 0x0000ac0005007a24 */ /* 0x000fc600078e02ff */
[----:B------:R2:W-:Y:S01]  /*9210*/  STL.64 [R1+0x20], R16 ;  /* 0x0000201001007387 */ /* 0x0005e20000100a00 */
[----:B------:R-:W-:-:S03]  /*9220*/  IMAD R8, R19, c[0x0][0x2b4], R0 ;  /* 0x0000ad0013087a24 */ /* 0x000fc600078e0200 */
[----:B------:R2:W-:Y:S01]  /*9230*/  STL.64 [R1+0xf8], R32 ;  /* 0x0000f82001007387 */ /* 0x0005e20000100a00 */
[----:B------:R-:W-:Y:S01]  /*9240*/  IMAD.IADD R8, R33, 0x1, R8 ;  /* 0x0000000121087824 */ /* 0x000fe200078e0208 */
[----:B------:R-:W-:Y:S01]  /*9250*/  SHF.R.S32.HI R28, RZ, 0x1f, R28 ;  /* 0x0000001fff1c7819 */ /* 0x000fe2000001141c */
[----:B------:R-:W-:Y:S01]  /*9260*/  IMAD.MOV.U32 R10, RZ, RZ, 0x20 ;  /* 0x00000020ff0a7424 */ /* 0x000fe200078e00ff */
[C---:B------:R-:W-:Y:S01]  /*9270*/  LOP3.LUT P0, RZ, R21.reuse, 0x4, RZ, 0xc0, !PT ;  /* 0x0000000415ff7812 */ /* 0x040fe2000780c0ff */
[----:B------:R-:W-:Y:S01]  /*9280*/  IMAD.SHL.U32 R9, R21, 0x40, RZ ;  /* 0x0000004015097824 */ /* 0x000fe200078e00ff */
[----:B------:R2:W-:Y:S01]  /*9290*/  STL [R1+0x104], R8 ;  /* 0x0001040801007387 */ /* 0x0005e20000100800 */
[----:B------:R-:W-:Y:S01]  /*92a0*/  IMAD R5, R28, c[0x0][0x210], RZ ;  /* 0x000084001c057a24 */ /* 0x000fe200078e02ff */
[----:B------:R-:W-:Y:S02]  /*92b0*/  LOP3.LUT R161, R161, 0xfffffffe, RZ, 0xc0, !PT ;  /* 0xfffffffea1a17812 */ /* 0x000fe400078ec0ff */
[----:B------:R-:W0:Y:S01]  /*92c0*/  LDGDEPBAR ;  /* 0x00000000000079af */ /* 0x000e220000000000 */
[----:B-1----:R-:W-:-:S02]  /*92d0*/  IMAD.SHL.U32 R3, R22, 0x40, RZ ;  /* 0x0000004016037824 */ /* 0x002fc400078e00ff */
[----:B------:R-:W-:-:S03]  /*92e0*/  IMAD.WIDE.U32 R12, R34, c[0x0][0x1e8], RZ ;  /* 0x00007a00220c7a25 */ /* 0x000fc600078e00ff */
[----:B------:R-:W-:Y:S01]  /*92f0*/  LOP3.LUT R22, R3, 0xfffffe00, RZ, 0xc0, !PT ;  /* 0xfffffe0003167812 */ /* 0x000fe200078ec0ff */
[----:B------:R-:W-:Y:S01]  /*9300*/  WARPSYNC 0xffffffff ;  /* 0xffffffff00007948 */ /* 0x000fe20003800000 */
[----:B------:R-:W-:Y:S02]  /*9310*/  LOP3.LUT R20, R9, 0x1c0, RZ, 0xc0, !PT ;  /* 0x000001c009147812 */ /* 0x000fe400078ec0ff */
[----:B---3--:R-:W-:-:S04]  /*9320*/  SHF.R.S32.HI R26, RZ, 0x1f, R15 ;  /* 0x0000001fff1a7819 */ /* 0x008fc8000001140f */
[----:B------:R-:W-:-:S04]  /*9330*/  LEA.HI R4, R26, R15, RZ, 0x3 ;  /* 0x0000000f1a047211 */ /* 0x000fc800078f18ff */
[----:B------:R-:W-:-:S05]  /*9340*/  LOP3.LUT R2, R4, 0xfffffff8, RZ, 0xc0, !PT ;  /* 0xfffffff804027812 */ /* 0x000fca00078ec0ff */
[----:B------:R-:W-:-:S04]  /*9350*/  IMAD.IADD R0, R15, 0x1, -R2 ;  /* 0x000000010f007824 */ /* 0x000fc800078e0a02 */
[----:B------:R-:W-:Y:S01]  /*9360*/  IMAD.SHL.U32 R30, R0, 0x8, RZ ;  /* 0x00000008001e7824 */ /* 0x000fe200078e00ff */
[----:B----4-:R2:W-:Y:S04]  /*9370*/  STL [R1+0x100], R31 ;  /* 0x0001001f01007387 */ /* 0x0105e80000100800 */
[----:B------:R2:W-:Y:S01]  /*9380*/  STL [R1+0xc0], R30 ;  /* 0x0000c01e01007387 */ /* 0x0005e20000100800 */
[----:B------:R-:W-:Y:S01]  /*9390*/  ISETP.GE.AND P6, PT, R30, c[0x0][0x1d4], PT ;  /* 0x000075001e007a0c */ /* 0x000fe20003fc6270 */
[----:B------:R-:W-:Y:S01]  /*93a0*/  IMAD R2, R28, c[0x0][0x1e8], RZ ;  /* 0x00007a001c027a24 */ /* 0x000fe200078e02ff */
[----:B------:R-:W-:Y:S01]  /*93b0*/  IADD3 R137, R30, 0x40, RZ ;  /* 0x000000401e897810 */ /* 0x000fe20007ffe0ff */
[----:B------:R-:W-:-:S04]  /*93c0*/  IMAD.WIDE.U32 R28, R34, c[0x0][0x210], RZ ;  /* 0x00008400221c7a25 */ /* 0x000fc800078e00ff */
[C---:B------:R-:W-:Y:S01]  /*93d0*/  IMAD R3, R34.reuse, c[0x0][0x1ec], R2 ;  /* 0x00007b0022037a24 */ /* 0x040fe200078e0202 */
[----:B------:R-:W-:Y:S01]  /*93e0*/  ISETP.GE.AND P5, PT, R137, c[0x0][0x1d4], PT ;  /* 0x0000750089007a0c */ /* 0x000fe20003fa6270 */
[----:B------:R-:W-:Y:S02]  /*93f0*/  IMAD R2, R34, c[0x0][0x214], R5 ;  /* 0x0000850022027a24 */ /* 0x000fe400078e0205 */
[----:B------:R-:W-:Y:S01]  /*9400*/  IMAD.IADD R11, R13, 0x1, R3 ;  /* 0x000000010d0b7824 */ /* 0x000fe200078e0203 */
[----:B------:R-:W-:Y:S01]  /*9410*/  SEL R5, R10, 0xffffffe0, !P0 ;  /* 0xffffffe00a057807 */ /* 0x000fe20004000000 */
[----:B------:R-:W-:Y:S01]  /*9420*/  IMAD.IADD R3, R29, 0x1, R2 ;  /* 0x000000011d037824 */ /* 0x000fe200078e0202 */
[----:B------:R-:W-:Y:S02]  /*9430*/  @P6 LOP3.LUT R161, R161, 0x1, RZ, 0xfc, !PT ;  /* 0x00000001a1a16812 */ /* 0x000fe400078efcff */
[----:B------:R-:W-:Y:S02]  /*9440*/  SEL R2, RZ, 0x10, P5 ;  /* 0x00000010ff027807 */ /* 0x000fe40002800000 */
[----:B------:R-:W3:Y:S01]  /*9450*/  LDL R28, [R1+0xe8] ;  /* 0x0000e800011c7983 */ /* 0x000ee20000100800 */
[----:B------:R-:W-:Y:S01]  /*9460*/  SHF.R.S32.HI R14, RZ, 0x3, R4 ;  /* 0x00000003ff0e7819 */ /* 0x000fe20000011404 */
[----:B------:R-:W-:-:S04]  /*9470*/  IMAD.MOV.U32 R10, RZ, RZ, RZ ;  /* 0x000000ffff0a7224 */ /* 0x000fc800078e00ff */
[----:B------:R-:W-:Y:S02]  /*9480*/  IMAD R29, R0, 0x10, R14 ;  /* 0x00000010001d7824 */ /* 0x000fe400078e020e */
[----:B------:R-:W-:Y:S01]  /*9490*/  IMAD.MOV.U32 R0, RZ, RZ, c[0x0][0x2b8] ;  /* 0x0000ae00ff007624 */ /* 0x000fe200078e00ff */
[----:B------:R-:W-:Y:S04]  /*94a0*/  BAR.SYNC.DEFER_BLOCKING 0x0 ;  /* 0x0000000000007b1d */ /* 0x000fe80000010000 */
[----:B------:R-:W-:Y:S02]  /*94b0*/  ISETP.NE.AND P1, PT, R0, 0x1, PT ;  /* 0x000000010000780c */ /* 0x000fe40003f25270 */
[----:B------:R-:W-:Y:S01]  /*94c0*/  LEA.HI R15, R26, R15, RZ, 0x6 ;  /* 0x0000000f1a0f7211 */ /* 0x000fe200078f30ff */
[----:B------:R-:W-:Y:S01]  /*94d0*/  STL [R1+0xec], R29 ;  /* 0x0000ec1d01007387 */ /* 0x000fe20000100800 */
[----:B---3--:R-:W-:-:S05]  /*94e0*/  IMAD R2, R28, 0x40, R29 ;  /* 0x000000401c027824 */ /* 0x008fca00078e021d */
[----:B------:R-:W-:-:S04]  /*94f0*/  IADD3 R2, R2, -0x40, RZ ;  /* 0xffffffc002027810 */ /* 0x000fc80007ffe0ff */
        /* <DEDUP_REMOVED lines=8> */
[----:B--2---:R-:W-:-:S04]  /*9580*/  @!P0 LEA R8, P1, R3, c[0x0][0x2a0], 0x2 ;  /* 0x0000a80003088a11 */ /* 0x004fc800078210ff */
[----:B------:R-:W-:-:S05]  /*9590*/  @!P0 LEA.HI.X R9, R3, c[0x0][0x2a4], R4, 0x2, P1 ;  /* 0x0000a90003098a11 */ /* 0x000fca00008f1404 */
[----:B------:R-:W2:Y:S01]  /*95a0*/  @!P0 LDG.E R10, [R8.64] ;  /* 0x00000006080a8981 */ /* 0x000ea2000c1e1900 */
[----:B------:R-:W-:Y:S01]  /*95b0*/  IMAD.MOV R0, RZ, RZ, -R0 ;  /* 0x000000ffff007224 */ /* 0x000fe200078e0a00 */
[----:B------:R-:W-:Y:S01]  /*95c0*/  LEA R162, R28, 0xffffffc0, 0x6 ;  /* 0xffffffc01ca27811 */ /* 0x000fe200078e30ff */
[----:B------:R-:W-:Y:S01]  /*95d0*/  IMAD.SHL.U32 R15, R15, 0x8, RZ ;  /* 0x000000080f0f7824 */ /* 0x000fe200078e00ff */
[----:B------:R-:W-:Y:S01]  /*95e0*/  BSSY B2, `(.L_x_1920) ;  /* 0x0000051000027945 */ /* 0x000fe20003800000 */
[----:B------:R-:W-:Y:S01]  /*95f0*/  IMAD R19, R0, c[0x0][0x2b8], R2 ;  /* 0x0000ae0000137a24 */ /* 0x000fe200078e0202 */
[----:B------:R-:W-:Y:S02]  /*9600*/  IADD3 R124, -R14, R18, -R162 ;  /* 0x000000120e7c7210 */ /* 0x000fe40007ffe9a2 */
[----:B------:R-:W-:Y:S01]  /*9610*/  IADD3 R42, R16, 0x18, RZ ;  /* 0x00000018102a7810 */ /* 0x000fe20007ffe0ff */
[----:B------:R-:W-:Y:S01]  /*9620*/  IMAD.WIDE.U32 R2, R19, c[0x0][0x1e0], RZ ;  /* 0x0000780013027a25 */ /* 0x000fe200078e00ff */
[----:B------:R-:W-:Y:S01]  /*9630*/  SHF.R.S32.HI R138, RZ, 0x1f, R19 ;  /* 0x0000001fff8a7819 */ /* 0x000fe20000011413 */
[----:B------:R-:W-:Y:S01]  /*9640*/  STL [R1+0xac], R19 ;  /* 0x0000ac1301007387 */ /* 0x000fe20000100800 */
[----:B------:R-:W-:-:S02]  /*9650*/  ISETP.GE.AND P3, PT, R124, 0x1, PT ;  /* 0x000000017c00780c */ /* 0x000fc40003f66270 */
[----:B------:R-:W-:Y:S01]  /*9660*/  ISETP.GE.AND P2, PT, R124, 0x11, PT ;  /* 0x000000117c00780c */ /* 0x000fe20003f46270 */
[----:B------:R-:W-:Y:S01]  /*9670*/  IMAD R0, R138, c[0x0][0x1e0], RZ ;  /* 0x000078008a007a24 */ /* 0x000fe200078e02ff */
[----:B------:R-:W-:Y:S02]  /*9680*/  ISETP.GE.AND P1, PT, R124, 0x21, PT ;  /* 0x000000217c00780c */ /* 0x000fe40003f26270 */
[----:B------:R-:W-:Y:S01]  /*9690*/  MOV R140, 0x9af0 ;  /* 0x00009af0008c7802 */ /* 0x000fe20000000f00 */
[----:B------:R-:W-:-:S04]  /*96a0*/  IMAD R0, R19, c[0x0][0x1e4], R0 ;  /* 0x0000790013007a24 */ /* 0x000fc800078e0200 */
[----:B------:R-:W-:Y:S01]  /*96b0*/  IMAD.IADD R3, R3, 0x1, R0 ;  /* 0x0000000103037824 */ /* 0x000fe200078e0200 */
[----:B--2---:R-:W-:-:S03]  /*96c0*/  SHF.R.S32.HI R139, RZ, 0x1f, R10 ;  /* 0x0000001fff8b7819 */ /* 0x004fc6000001140a */
[----:B------:R-:W-:Y:S01]  /*96d0*/  IMAD.WIDE.U32 R2, R10, c[0x0][0x1f0], R2 ;  /* 0x00007c000a027a25 */ /* 0x000fe200078e0002 */
[----:B------:R-:W-:Y:S03]  /*96e0*/  STL [R1+0xa4], R10 ;  /* 0x0000a40a01007387 */ /* 0x000fe60000100800 */
[----:B------:R-:W-:Y:S01]  /*96f0*/  IMAD R4, R139, c[0x0][0x1f0], RZ ;  /* 0x00007c008b047a24 */ /* 0x000fe200078e02ff */
        /* <DEDUP_REMOVED lines=15> */
[----:B------:R-:W-:-:S02]  /*97f0*/  SHF.R.S32.HI R4, RZ, 0x1f, R137 ;  /* 0x0000001fff047819 */ /* 0x000fc40000011489 */
[----:B------:R-:W-:Y:S01]  /*9800*/  LOP3.LUT R128, R14, 0xfffffe00, R15, 0xf8, !PT ;  /* 0xfffffe000e807812 */ /* 0x000fe200078ef80f */
[----:B------:R-:W-:Y:S01]  /*9810*/  SHFL.IDX PT, R8, R2, 0x2, 0x181f ;  /* 0x00581f0002087f89 */ /* 0x000fe200000e0000 */
[----:B------:R-:W-:-:S03]  /*9820*/  LEA.HI R4, R4, R137, RZ, 0x3 ;  /* 0x0000008904047211 */ /* 0x000fc600078f18ff */
[----:B------:R-:W3:Y:S01]  /*9830*/  SHFL.IDX PT, R9, R0, 0x2, 0x181f ;  /* 0x00581f0000097f89 */ /* 0x000ee200000e0000 */
[----:B------:R-:W-:Y:S01]  /*9840*/  LOP3.LUT R28, R4, 0xfffffff8, RZ, 0xc0, !PT ;  /* 0xfffffff8041c7812 */ /* 0x000fe200078ec0ff */
[----:B------:R-:W-:Y:S02]  /*9850*/  @P3 IMAD.SHL.U32 R4, R128, 0x2, RZ ;  /* 0x0000000280043824 */ /* 0x000fe400078e00ff */
[----:B------:R-:W-:Y:S04]  /*9860*/  SHFL.IDX PT, R2, R2, 0x3, 0x181f ;  /* 0x00781f0002027f89 */ /* 0x000fe800000e0000 */
[----:B------:R4:W5:Y:S01]  /*9870*/  SHFL.IDX PT, R3, R0, 0x3, 0x181f ;  /* 0x00781f0000037f89 */ /* 0x00096200000e0000 */
[----:B-1----:R-:W-:-:S03]  /*9880*/  @P3 IMAD.WIDE R18, R30, 0x2, R12 ;  /* 0x000000021e123825 */ /* 0x002fc600078e020c */
[----:B------:R1:W-:Y:S01]  /*9890*/  STL [R1+0xf0], R28 ;  /* 0x0000f01c01007387 */ /* 0x0003e20000100800 */
[----:B------:R-:W-:-:S03]  /*98a0*/  @P3 IMAD.WIDE R14, R28, 0x2, R12 ;  /* 0x000000021c0e3825 */ /* 0x000fc600078e020c */
[----:B------:R1:W-:Y:S01]  /*98b0*/  @P3 LDGSTS.E.BYPASS.LTC128B.128 [R4+0x4100], [R18.64], !P6 ;  /* 0x0410000012043fae */ /* 0x0003e2000f101d46 */
[----:B--2---:R-:W-:-:S03]  /*98c0*/  @P2 IMAD.WIDE R12, R30, 0x2, R10 ;  /* 0x000000021e0c2825 */ /* 0x004fc600078e020a */
[----:B------:R1:W-:Y:S01]  /*98d0*/  @P3 LDGSTS.E.BYPASS.LTC128B.128 [R4+0x6100], [R14.64], !P5 ;  /* 0x061000000e043fae */ /* 0x0003e2000e901d46 */
[----:B------:R-:W-:-:S04]  /*98e0*/  @P2 IMAD.WIDE R10, R28, 0x2, R10 ;  /* 0x000000021c0a2825 */ /* 0x000fc800078e020a */
[----:B----4-:R-:W-:-:S05]  /*98f0*/  @P2 IMAD.SHL.U32 R0, R128, 0x2, RZ ;  /* 0x0000000280002824 */ /* 0x010fca00078e00ff */
[----:B------:R3:W-:Y:S04]  /*9900*/  @P2 LDGSTS.E.BYPASS.LTC128B.128 [R0+0x4900], [R12.64], !P6 ;  /* 0x049000000c002fae */ /* 0x0007e8000f101d46 */
[----:B------:R2:W-:Y:S01]  /*9910*/  @P2 LDGSTS.E.BYPASS.LTC128B.128 [R0+0x6900], [R10.64], !P5 ;  /* 0x069000000a002fae */ /* 0x0005e2000e901d46 */
[----:B-1----:R-:W-:Y:S02]  /*9920*/  @P1 IMAD.SHL.U32 R4, R128, 0x2, RZ ;  /* 0x0000000280041824 */ /* 0x002fe400078e00ff */
[----:B---3--:R-:W-:-:S04]  /*9930*/  @P1 IMAD.WIDE R12, R30, 0x2, R8 ;  /* 0x000000021e0c1825 */ /* 0x008fc800078e0208 */
[----:B--2---:R-:W-:Y:S01]  /*9940*/  @P1 IMAD.WIDE R10, R28, 0x2, R8 ;  /* 0x000000021c0a1825 */ /* 0x004fe200078e0208 */
[----:B------:R1:W-:Y:S03]  /*9950*/  @P1 LDGSTS.E.BYPASS.LTC128B.128 [R4+0x5100], [R12.64], !P6 ;  /* 0x051000000c041fae */ /* 0x0003e6000f101d46 */
[----:B------:R-:W-:Y:S01]  /*9960*/  @P0 IMAD.SHL.U32 R0, R128, 0x2, RZ ;  /* 0x0000000280000824 */ /* 0x000fe200078e00ff */
[----:B------:R1:W-:Y:S01]  /*9970*/  @P1 LDGSTS.E.BYPASS.LTC128B.128 [R4+0x7100], [R10.64], !P5 ;  /* 0x071000000a041fae */ /* 0x0003e2000e901d46 */
[----:B-----5:R-:W-:-:S03]  /*9980*/  @P0 IMAD.WIDE R8, R30, 0x2, R2 ;  /* 0x000000021e080825 */ /* 0x020fc600078e0202 */
[----:B------:R-:W2:Y:S01]  /*9990*/  S2R R30, SR_TID.X ;  /* 0x00000000001e7919 */ /* 0x000ea20000002100 */
[----:B------:R-:W-:-:S03]  /*99a0*/  @P0 IMAD.WIDE R2, R28, 0x2, R2 ;  /* 0x000000021c020825 */ /* 0x000fc600078e0202 */
[----:B------:R3:W-:Y:S01]  /*99b0*/  @P0 LDGSTS.E.BYPASS.LTC128B.128 [R0+0x5900], [R8.64], !P6 ;  /* 0x0590000008000fae */ /* 0x0007e2000f101d46 */
[----:B------:R-:W-:-:S03]  /*99c0*/  ISETP.GT.AND P6, PT, R29, 0x3f, PT ;  /* 0x0000003f1d00780c */ /* 0x000fc60003fc4270 */
[----:B------:R4:W-:Y:S01]  /*99d0*/  @P0 LDGSTS.E.BYPASS.LTC128B.128 [R0+0x7900], [R2.64], !P5 ;  /* 0x0790000002000fae */ /* 0x0009e2000e901d46 */
[----:B------:R-:W-:-:S03]  /*99e0*/  LOP3.LUT P0, RZ, R21, 0x2, RZ, 0xc0, !PT ;  /* 0x0000000215ff7812 */ /* 0x000fc6000780c0ff */
[----:B------:R-:W0:Y:S01]  /*99f0*/  LDGDEPBAR ;  /* 0x00000000000079af */ /* 0x000e220000000000 */
[----:B-1----:R-:W-:Y:S01]  /*9a00*/  IMAD.SHL.U32 R4, R24, 0x8, RZ ;  /* 0x0000000818047824 */ /* 0x002fe200078e00ff */
[----:B---3--:R-:W-:-:S04]  /*9a10*/  LOP3.LUT R9, R23, R22, RZ, 0xfc, !PT ;  /* 0x0000001617097212 */ /* 0x008fc800078efcff */
[----:B----4-:R-:W-:Y:S01]  /*9a20*/  LOP3.LUT R2, R20, 0x8, R4, 0xf8, !PT ;  /* 0x0000000814027812 */ /* 0x010fe200078ef804 */
[----:B------:R-:W-:Y:S01]  /*9a30*/  IMAD.MOV.U32 R4, RZ, RZ, 0x10 ;  /* 0x00000010ff047424 */ /* 0x000fe200078e00ff */
[----:B------:R-:W-:Y:S02]  /*9a40*/  SHF.R.U32.HI R3, RZ, 0x3, R20 ;  /* 0x00000003ff037819 */ /* 0x000fe40000011614 */
[----:B--2---:R-:W-:Y:S02]  /*9a50*/  LEA.HI R0, R27, R30, RZ, 0x5 ;  /* 0x0000001e1b007211 */ /* 0x004fe400078f28ff */
[----:B------:R-:W-:Y:S02]  /*9a60*/  LOP3.LUT R2, R2, R3, RZ, 0x3c, !PT ;  /* 0x0000000302027212 */ /* 0x000fe400078e3cff */
[----:B------:R-:W-:Y:S01]  /*9a70*/  SEL R4, R4, 0xfffffff0, !P0 ;  /* 0xfffffff004047807 */ /* 0x000fe20004000000 */
[----:B------:R-:W-:Y:S02]  /*9a80*/  IMAD.SHL.U32 R0, R0, 0x20, RZ ;  /* 0x0000002000007824 */ /* 0x000fe400078e00ff */
[----:B------:R-:W-:Y:S01]  /*9a90*/  IMAD R8, R25, 0x200, R2 ;  /* 0x0000020019087824 */ /* 0x000fe200078e0202 */
[----:B------:R-:W-:-:S02]  /*9aa0*/  SHF.R.S32.HI R2, RZ, 0x1f, R28 ;  /* 0x0000001fff027819 */ /* 0x000fc4000001141c */
[----:B------:R-:W-:-:S03]  /*9ab0*/  LOP3.LUT R0, R0, 0xfffffc00, RZ, 0xc0, !PT ;  /* 0xfffffc0000007812 */ /* 0x000fc600078ec0ff */
[----:B------:R1:W-:Y:S01]  /*9ac0*/  STL [R1+0x10c], R2 ;  /* 0x00010c0201007387 */ /* 0x0003e20000100800 */
[----:B------:R-:W-:-:S03]  /*9ad0*/  IADD3 R0, R23, R22, R0 ;  /* 0x0000001617007210 */ /* 0x000fc60007ffe000 */
[----:B-1----:R-:W-:Y:S05]  /*9ae0*/  CALL.REL.NOINC `($_ZN7cutlass13device_kernelIN5flash19enable_sm80_to_sm89INS1_16FlashAttnFwdSm80INS1_25CollectiveMainloopFwdSm80ILi4ELi1ELb0EN4cute5tupleIJNS5_1CILi128EEENS7_ILi64EEES8_EEELi128ENS_10bfloat16_tEfNS_4arch4Sm80ELb1ELb0ELb1ELb1ELb1ELb1ELb1ELb0EEENS1_21CollectiveEpilogueFwdINS6_IJS8_S8_S9_EEENS6_IJNS7_ILi1EEESH_SH_EEESB_SD_Li128ELb1ELb1ELb0ELb0EEENS1_19SingleTileSchedulerILb1ELb0ELb1ELi128EEEEEEEEEvNT_6ParamsE$_ZZN5flash25CollectiveMainloopFwdSm80ILi4ELi1ELb0EN4cute5tupleIJNS1_1CILi128EEENS3_ILi64EEES4_EEELi128EN7cutlass10bfloat16_tEfNS7_4arch4Sm80ELb1ELb0ELb1ELb1ELb1ELb1ELb1ELb0EE3mmaINS_16FlashAttnFwdSm80ISB_NS_21CollectiveEpilogueFwdINS2_IJS4_S4_S5_EEENS2_IJNS3_ILi1EEESG_SG_EEES8_SA_Li128ELb1ELb1ELb0ELb0EEENS_19SingleTileSchedulerILb1ELb0ELb1ELi128EEEE13SharedStorageENS1_6TensorINS1_11ArrayEngineIfLm128EEENS1_6LayoutINS2_IJNS2_IJNS3_ILi2EEESR_EEESR_NS3_ILi16EEEEEENS2_IJNS2_IJSG_SR_EEENS3_ILi4EEENS3_ILi8EEEEEEEEEENS_7SoftmaxILi4ELi0EEEEEbRKNSB_6ParamsERT0_RT1_iRKNS_16SeqlenInfoQKNewKILb1ELb1EEENS2_IJiiiiEEERT_ENKUlvE_clEv) ;  /* 0x0001713000007944 */ /* 0x002fea0003c00000 */
[----:B------:R-:W-:Y:S05]  /*9af0*/  BSYNC B2 ;  /* 0x0000000000027941 */ /* 0x000fea0003800000 */
.L_x_1920:
        /* <DEDUP_REMOVED lines=20> */
[----:B------:R-:W-:-:S03]  /*9c40*/  IMAD R0, R138, c[0x0][0x208], RZ ;  /* 0x000082008a007a24 */ /* 0x000fc600078e02ff */
[----:B------:R1:W1:Y:S01]  /*9c50*/  LDSM.16.M88.4 R48, [R232+0x5900] ;  /* 0x00590000e830783b */ /* 0x0002620000000200 */
        /* <DEDUP_REMOVED lines=23> */
[----:B-1-3--:R1:W2:Y:S02]  /*9dd0*/  SHFL.IDX PT, R28, R0, RZ, 0x181f ;  /* 0x00181fff001c7589 */ /* 0x00a2a400000e0000 */
.L_x_2007:
[----:B------:R-:W3:Y:S04]  /*9de0*/  LDL R164, [R1+0xc0] ;  /* 0x0000c00001a47983 */ /* 0x000ee80000100800 */
[----:B------:R-:W4:Y:S04]  /*9df0*/  LDL R2, [R1+0xf0] ;  /* 0x0000f00001027983 */ /* 0x000f280000100800 */
[----:B------:R-:W1:Y:S04]  /*9e00*/  SHFL.IDX PT, R4, R8, RZ, 0x181f ;  /* 0x00181fff08047589 */ /* 0x000e6800000e0000 */
[----:B--2---:R-:W2:Y:S01]  /*9e10*/  LDL R167, [R1+0xe8] ;  /* 0x0000e80001a77983 */ /* 0x004ea20000100800 */
[----:B------:R-:W-:-:S03]  /*9e20*/  ISETP.GE.AND P0, PT, R137, c[0x0][0x1d4], PT ;  /* 0x0000750089007a0c */ /* 0x000fc60003f06270 */
[----:B------:R-:W1:Y:S01]  /*9e30*/  SHFL.IDX PT, R29, R8, 0x1, 0x181f ;  /* 0x00381f00081d7f89 */ /* 0x000e6200000e0000 */
[----:B------:R-:W-:Y:S01]  /*9e40*/  HMMA.16816.F32.BF16 R52, R12, R32, RZ ;  /* 0x000000200c34723c */ /* 0x000fe200000418ff */
[----:B------:R-:W-:Y:S01]  /*9e50*/  IMAD.SHL.U32 R163, R128, 0x2, RZ ;  /* 0x0000000280a37824 */ /* 0x000fe200078e00ff */
[----:B------:R-:W-:-:S06]  /*9e60*/  ISETP.LT.OR P3, PT, R124, 0x1, P0 ;  /* 0x000000017c00780c */ /* 0x000fcc0000761670 */
[C---:B------:R-:W-:Y:S08]  /*9e70*/  HMMA.16816.F32.BF16 R88, R12.reuse, R34, RZ ;  /* 0x000000220c58723c */ /* 0x040ff000000418ff */
[C---:B------:R-:W-:Y:S08]  /*9e80*/  HMMA.16816.F32.BF16 R112, R12.reuse, R40, RZ ;  /* 0x000000280c70723c */ /* 0x040ff000000418ff */
[C---:B------:R-:W-:Y:S08]  /*9e90*/  HMMA.16816.F32.BF16 R108, R12.reuse, R42, RZ ;  /* 0x0000002a0c6c723c */ /* 0x040ff000000418ff */
[C---:B------:R-:W-:Y:S08]  /*9ea0*/  HMMA.16816.F32.BF16 R104, R12.reuse, R44, RZ ;  /* 0x0000002c0c68723c */ /* 0x040ff000000418ff */
[C---:B------:R-:W-:Y:S08]  /*9eb0*/  HMMA.16816.F32.BF16 R100, R12.reuse, R46, RZ ;  /* 0x0000002e0c64723c */ /* 0x040ff000000418ff */
[C---:B------:R-:W-:Y:S08]  /*9ec0*/  HMMA.16816.F32.BF16 R96, R12.reuse, R48, RZ ;  /* 0x000000300c60723c */ /* 0x040ff000000418ff */
[----:B------:R-:W-:Y:S01]  /*9ed0*/  HMMA.16816.F32.BF16 R92, R12, R50, RZ ;  /* 0x000000320c5c723c */ /* 0x000fe200000418ff */
[----:B------:R-:W1:Y:S04]  /*9ee0*/  SHFL.IDX PT, R12, R0, 0x1, 0x181f ;  /* 0x00381f00000c7f89 */ /* 0x000e6800000e0000 */
[----:B------:R-:W-:Y:S04]  /*9ef0*/  SHFL.IDX PT, R13, R0, 0x2, 0x181f ;  /* 0x00581f00000d7f89 */ /* 0x000fe800000e0000 */
[----:B-1----:R-:W-:Y:S01]  /*9f00*/  SHFL.IDX PT, R0, R0, 0x3, 0x181f ;  /* 0x00781f0000007f89 */ /* 0x002fe200000e0000 */
[----:B------:R-:W-:-:S02]  /*9f10*/  IMAD R241, R6, 0x2, R240 ;  /* 0x0000000206f17824 */ /* 0x000fc400078e02f0 */
[----:B------:R-:W-:Y:S01]  /*9f20*/  IMAD R238, R5, 0x2, R232 ;  /* 0x0000000205ee7824 */ /* 0x000fe200078e02e8 */
        /* <DEDUP_REMOVED lines=12> */
[----:B------:R-:W-:Y:S01]  /*9ff0*/  HMMA.16816.F32.BF16 R128, R20, R66, R92 ;  /* 0x000000421480723c */ /* 0x000fe2000004185c */
[----:B------:R-:W-:Y:S01]  /*a000*/  IMAD R243, R6, 0x2, R242 ;  /* 0x0000000206f37824 */ /* 0x000fe200078e02f2 */
[C---:B---3--:R-:W-:Y:S01]  /*a010*/  ISETP.GE.AND P1, PT, R164.reuse, c[0x0][0x1d4], PT ;  /* 0x00007500a4007a0c */ /* 0x048fe20003f26270 */
[----:B------:R-:W-:-:S03]  /*a020*/  IMAD.WIDE R30, R164, 0x2, RZ ;  /* 0x00000002a41e7825 */ /* 0x000fc600078e02ff */
[----:B------:R-:W-:Y:S02]  /*a030*/  ISETP.LT.OR P4, PT, R124, 0x1, P1 ;  /* 0x000000017c00780c */ /* 0x000fe40000f81670 */
[----:B------:R-:W-:Y:S01]  /*a040*/  IADD3 R10, P2, R4, R30, RZ ;  /* 0x0000001e040a7210 */ /* 0x000fe20007f5e0ff */
[----:B----4-:R-:W-:-:S04]  /*a050*/  IMAD.WIDE R2, R2, 0x2, RZ ;  /* 0x0000000202027825 */ /* 0x010fc800078e02ff */
[----:B------:R-:W-:-:S06]  /*a060*/  IMAD.X R11, R31, 0x1, R28, P2 ;  /* 0x000000011f0b7824 */ /* 0x000fcc00010e061c */
[----:B------:R1:W-:Y:S01]  /*a070*/  LDGSTS.E.BYPASS.LTC128B.128 [R163+0x100], [R10.64], !P4 ;  /* 0x001000000aa37fae */ /* 0x0003e2000e101d46 */
[----:B------:R-:W-:Y:S02]  /*a080*/  ISETP.LT.OR P4, PT, R124, 0x11, P0 ;  /* 0x000000117c00780c */ /* 0x000fe40000781670 */
[----:B-1----:R-:W-:-:S05]  /*a090*/  IADD3 R10, P2, R4, R2, RZ ;  /* 0x00000002040a7210 */ /* 0x002fca0007f5e0ff */
[----:B------:R-:W-:Y:S01]  /*a0a0*/  IMAD.X R11, R3, 0x1, R28, P2 ;  /* 0x00000001030b7824 */ /* 0x000fe200010e061c */
[----:B------:R-:W1:Y:S04]  /*a0b0*/  SHFL.IDX PT, R4, R8, 0x2, 0x181f ;  /* 0x00581f0008047f89 */ /* 0x000e6800000e0000 */
[----:B------:R3:W-:Y:S01]  /*a0c0*/  LDGSTS.E.BYPASS.LTC128B.128 [R163+0x2100], [R10.64], !P3 ;  /* 0x021000000aa37fae */ /* 0x0007e2000d901d46 */
[----:B------:R-:W-:-:S03]  /*a0d0*/  ISETP.LT.OR P3, PT, R124, 0x11, P1 ;  /* 0x000000117c00780c */ /* 0x000fc60000f61670 */
[----:B------:R-:W4:Y:S01]  /*a0e0*/  SHFL.IDX PT, R8, R8, 0x3, 0x181f ;  /* 0x00781f0008087f89 */ /* 0x000f2200000e0000 */
[----:B---3--:R-:W-:-:S05]  /*a0f0*/  IADD3 R10, P2, R30, R29, RZ ;  /* 0x0000001d1e0a7210 */ /* 0x008fca0007f5e0ff */
[----:B------:R-:W-:-:S05]  /*a100*/  IMAD.X R11, R31, 0x1, R12, P2 ;  /* 0x000000011f0b7824 */ /* 0x000fca00010e060c */
[----:B------:R3:W-:Y:S01]  /*a110*/  LDGSTS.E.BYPASS.LTC128B.128 [R163+0x900], [R10.64], !P3 ;  /* 0x009000000aa37fae */ /* 0x0007e2000d901d46 */
[----:B------:R-:W-:Y:S02]  /*a120*/  ISETP.LT.OR P3, PT, R124, 0x21, P1 ;  /* 0x000000217c00780c */ /* 0x000fe40000f61670 */
[----:B---3--:R-:W-:-:S05]  /*a130*/  IADD3 R10, P2, R2, R29, RZ ;  /* 0x0000001d020a7210 */ /* 0x008fca0007f5e0ff */
[----:B------:R-:W-:-:S05]  /*a140*/  IMAD.X R11, R3, 0x1, R12, P2 ;  /* 0x00000001030b7824 */ /* 0x000fca00010e060c */
[----:B------:R1:W-:Y:S01]  /*a150*/  LDGSTS.E.BYPASS.LTC128B.128 [R163+0x2900], [R10.64], !P4 ;  /* 0x029000000aa37fae */ /* 0x0003e2000e101d46 */
[----:B------:R-:W-:Y:S02]  /*a160*/  ISETP.LT.OR P4, PT, R124, 0x21, P0 ;  /* 0x000000217c00780c */ /* 0x000fe40000781670 */
[----:B-1----:R-:W-:-:S05]  /*a170*/  IADD3 R10, P2, R30, R4, RZ ;  /* 0x000000041e0a7210 */ /* 0x002fca0007f5e0ff */
[----:B------:R-:W-:Y:S01]  /*a180*/  IMAD.X R11, R31, 0x1, R13, P2 ;  /* 0x000000011f0b7824 */ /* 0x000fe200010e060d */
[----:B------:R-:W-:-:S04]  /*a190*/  IADD3 R12, P2, R2, R4, RZ ;  /* 0x00000004020c7210 */ /* 0x000fc80007f5e0ff */
[----:B------:R1:W-:Y:S01]  /*a1a0*/  LDGSTS.E.BYPASS.LTC128B.128 [R163+0x1100], [R10.64], !P3 ;  /* 0x011000000aa37fae */ /* 0x0003e2000d901d46 */
[C---:B------:R-:W-:Y:S01]  /*a1b0*/  ISETP.LT.OR P3, PT, R124.reuse, 0x31, P1 ;  /* 0x000000317c00780c */ /* 0x040fe20000f61670 */
[C---:B------:R-:W-:Y:S01]  /*a1c0*/  IMAD.X R13, R3.reuse, 0x1, R13, P2 ;  /* 0x00000001030d7824 */ /* 0x040fe200010e060d */
[----:B------:R-:W-:Y:S02]  /*a1d0*/  ISETP.LT.OR P2, PT, R124, 0x31, P0 ;  /* 0x000000317c00780c */ /* 0x000fe40000741670 */
[-C--:B----4-:R-:W-:Y:S02]  /*a1e0*/  IADD3 R2, P0, R2, R8.reuse, RZ ;  /* 0x0000000802027210 */ /* 0x090fe40007f1e0ff */
[----:B------:R3:W-:Y:S03]  /*a1f0*/  LDGSTS.E.BYPASS.LTC128B.128 [R163+0x3100], [R12.64], !P4 ;  /* 0x031000000ca37fae */ /* 0x0007e6000e101d46 */
[----:B------:R-:W-:Y:S01]  /*a200*/  IMAD.X R3, R3, 0x1, R0, P0 ;  /* 0x0000000103037824 */ /* 0x000fe200000e0600 */
[----:B-1----:R-:W-:-:S05]  /*a210*/  IADD3 R10, P1, R30, R8, RZ ;  /* 0x000000081e0a7210 */ /* 0x002fca0007f3e0ff */
[----:B------:R-:W-:-:S05]  /*a220*/  IMAD.X R11, R31, 0x1, R0, P1 ;  /* 0x000000011f0b7824 */ /* 0x000fca00008e0600 */
[----:B------:R1:W-:Y:S04]  /*a230*/  LDGSTS.E.BYPASS.LTC128B.128 [R163+0x1900], [R10.64], !P3 ;  /* 0x019000000aa37fae */ /* 0x0003e8000d901d46 */
[----:B------:R4:W-:Y:S04]  /*a240*/  LDGSTS.E.BYPASS.LTC128B.128 [R163+0x3900], [R2.64], !P2 ;  /* 0x0390000002a37fae */ /* 0x0009e8000d101d46 */
[----:B------:R-:W-:Y:S04]  /*a250*/  LDSM.16.M88.4 R16, [R241+0xa100] ;  /* 0x00a10000f110783b */ /* 0x000fe80000000200 */
[----:B------:R-:W1:Y:S01]  /*a260*/  LDSM.16.M88.4 R56, [R238+0x4100] ;  /* 0x00410000ee38783b */ /* 0x000e620000000200 */
[C---:B------:R-:W-:Y:S03]  /*a270*/  HMMA.16816.F32.BF16 R28, R20.reuse, R62, R88 ;  /* 0x0000003e141c723c */ /* 0x040fe60000041858 */
[----:B------:R-:W-:Y:S04]  /*a280*/  LDSM.16.M88.4 R44, [R238+0x5100] ;  /* 0x00510000ee2c783b */ /* 0x000fe80000000200 */
[----:B------:R-:W-:Y:S01]  /*a290*/  LDSM.16.M88.4 R40, [R238+0x5900] ;  /* 0x00590000ee28783b */ /* 0x000fe20000000200 */
[----:B---3--:R-:W-:Y:S03]  /*a2a0*/  HMMA.16816.F32.BF16 R12, R20, R60, R52 ;  /* 0x0000003c140c723c */ /* 0x008fe60000041834 */
[----:B------:R-:W3:Y:S01]  /*a2b0*/  LDSM.16.M88.4 R52, [R238+0x4900] ;  /* 0x00490000ee34783b */ /* 0x000ee20000000200 */
[----:B------:R-:W-:-:S02]  /*a2c0*/  IMAD R237, R5, 0x2, R239 ;  /* 0x0000000205ed7824 */ /* 0x000fc400078e02ef */
[----:B------:R-:W-:Y:S01]  /*a2d0*/  IMAD R244, R7, 0x2, R241 ;  /* 0x0000000207f47824 */ /* 0x000fe200078e02f1 */
[----:B------:R-:W0:Y:S01]  /*a2e0*/  LDGDEPBAR ;  /* 0x00000000000079af */ /* 0x000e220000000000 */
[----:B------:R-:W-:Y:S03]  /*a2f0*/  HMMA.16816.F32.BF16 R88, R20, R72, R112 ;  /* 0x000000481458723c */ /* 0x000fe60000041870 */
[----:B------:R-:W1:Y:S05]  /*a300*/  LDSM.16.M88.4 R20, [R241+0x8100] ;  /* 0x00810000f114783b */ /* 0x000e6a0000000200 */
[C---:B------:R-:W-:Y:S08]  /*a310*/  HMMA.16816.F32.BF16 R108, R24.reuse, R60, R120 ;  /* 0x0000003c186c723c */ /* 0x040ff00000041878 */
[C---:B------:R-:W-:Y:S08]  /*a320*/  HMMA.16816.F32.BF16 R92, R24.reuse, R62, R116 ;  /* 0x0000003e185c723c */ /* 0x040ff00000041874 */
[C---:B------:R-:W-:Y:S08]  /*a330*/  HMMA.16816.F32.BF16 R124, R24.reuse, R72, R84 ;  /* 0x00000048187c723c */ /* 0x040ff00000041854 */
[C---:B------:R-:W-:Y:S08]  /*a340*/  HMMA.16816.F32.BF16 R120, R24.reuse, R74, R80 ;  /* 0x0000004a1878723c */ /* 0x040ff00000041850 */
[C---:B------:R-:W-:Y:S08]  /*a350*/  HMMA.16816.F32.BF16 R60, R24.reuse, R68, R76 ;  /* 0x00000044183c723c */ /* 0x040ff0000004184c */
[C---:B------:R-:W-:Y:S01]  /*a360*/  HMMA.16816.F32.BF16 R116, R24.reuse, R70, R36 ;  /* 0x000000461874723c */ /* 0x040fe20000041824 */
[----:B------:R-:W-:Y:S07]  /*a370*/  LDSM.16.M88.4 R36, [R237] ;  /* 0x00000000ed24783b */ /* 0x000fee0000000200 */
[C---:B------:R-:W-:Y:S01]  /*a380*/  HMMA.16816.F32.BF16 R112, R24.reuse, R64, R32 ;  /* 0x000000401870723c */ /* 0x040fe20000041820 */
[----:B------:R-:W-:Y:S07]  /*a390*/  LDSM.16.M88.4 R32, [R237+0x800] ;  /* 0x00080000ed20783b */ /* 0x000fee0000000200 */
[----:B------:R-:W-:Y:S01]  /*a3a0*/  HMMA.16816.F32.BF16 R104, R24, R66, R48 ;  /* 0x000000421868723c */ /* 0x000fe20000041830 */
[----:B------:R-:W-:Y:S04]  /*a3b0*/  LDSM.16.M88.4 R48, [R237+0x1800] ;  /* 0x00180000ed30783b */ /* 0x000fe80000000200 */
[----:B------:R-:W-:Y:S03]  /*a3c0*/  LDSM.16.M88.4 R24, [R243+0x8100] ;  /* 0x00810000f318783b */ /* 0x000fe60000000200 */
[C---:B-1----:R-:W-:Y:S01]  /*a3d0*/  HMMA.16816.F32.BF16 R100, R16.reuse, R56, R12 ;  /* 0x000000381064723c */ /* 0x042fe2000004180c */
[----:B------:R-:W1:Y:S07]  /*a3e0*/  LDSM.16.M88.4 R12, [R243+0xa100] ;  /* 0x00a10000f30c783b */ /* 0x000e6e0000000200 */
[C---:B------:R-:W-:Y:S01]  /*a3f0*/  HMMA.16816.F32.BF16 R96, R16.reuse, R58, R28 ;  /* 0x0000003a1060723c */ /* 0x040fe2000004181c */
[----:B------:R-:W1:Y:S07]  /*a400*/  LDSM.16.M88.4 R28, [R237+0x1000] ;  /* 0x00100000ed1c783b */ /* 0x000e6e0000000200 */
[C---:B---3--:R-:W-:Y:S08]  /*a410*/  HMMA.16816.F32.BF16 R88, R16.reuse, R52, R88 ;  /* 0x000000341058723c */ /* 0x048ff00000041858 */
[C---:B------:R-:W-:Y:S08]  /*a420*/  HMMA.16816.F32.BF16 R84, R16.reuse, R54, R144 ;  /* 0x000000361054723c */ /* 0x040ff00000041890 */
[C---:B------:R-:W-:Y:S08]  /*a430*/  HMMA.16816.F32.BF16 R80, R16.reuse, R44, R140 ;  /* 0x0000002c1050723c */ /* 0x040ff0000004188c */
[----:B------:R-:W-:Y:S08]  /*a440*/  HMMA.16816.F32.BF16 R76, R16, R46, R136 ;  /* 0x0000002e104c723c */ /* 0x000ff00000041888 */
[C---:B------:R-:W-:Y:S08]  /*a450*/  HMMA.16816.F32.BF16 R68, R20.reuse, R52, R124 ;  /* 0x000000341444723c */ /* 0x040ff0000004187c */
        /* <DEDUP_REMOVED lines=8> */
[-C--:B------:R-:W-:Y:S08]  /*a4e0*/  HMMA.16816.F32.BF16 R16, R16, R42.reuse, R128 ;  /* 0x0000002a1010723c */ /* 0x080ff00000041880 */
[----:B------:R-:W-:Y:S01]  /*a4f0*/  HMMA.16816.F32.BF16 R20, R20, R42, R104 ;  /* 0x0000002a1414723c */ /* 0x000fe20000041868 */
[----:B------:R-:W-:Y:S07]  /*a500*/  LDSM.16.M88.4 R40, [R232+0x7100] ;  /* 0x00710000e828783b */ /* 0x000fee0000000200 */
[C---:B-1----:R-:W-:Y:S08]  /*a510*/  HMMA.16816.F32.BF16 R128, R12.reuse, R32, R88 ;  /* 0x000000200c80723c */ /* 0x042ff00000041858 */
[C---:B------:R-:W-:Y:S08]  /*a520*/  HMMA.16816.F32.BF16 R112, R12.reuse, R38, R96 ;  /* 0x000000260c70723c */ /* 0x040ff00000041860 */
[C---:B------:R-:W-:Y:S08]  /*a530*/  HMMA.16816.F32.BF16 R88, R12.reuse, R34, R84 ;  /* 0x000000220c58723c */ /* 0x040ff00000041854 */
[----:B------:R-:W-:Y:S01]  /*a540*/  HMMA.16816.F32.BF16 R136, R12, R50, R16 ;  /* 0x000000320c88723c */ /* 0x000fe20000041810 */
[----:B------:R-:W-:Y:S07]  /*a550*/  LDSM.16.M88.4 R16, [R240+0xe100] ;  /* 0x00e10000f010783b */ /* 0x000fee0000000200 */
[C---:B------:R-:W-:Y:S01]  /*a560*/  HMMA.16816.F32.BF16 R96, R24.reuse, R30, R44 ;  /* 0x0000001e1860723c */ /* 0x040fe2000004182c */
[----:B------:R-:W1:Y:S07]  /*a570*/  LDSM.16.M88.4 R44, [R232+0x6900] ;  /* 0x00690000e82c783b */ /* 0x000e6e0000000200 */
[----:B------:R-:W-:Y:S01]  /*a580*/  HMMA.16816.F32.BF16 R84, R24, R50, R20 ;  /* 0x000000321854723c */ /* 0x000fe20000041814 */
[----:B------:R-:W3:Y:S07]  /*a590*/  LDSM.16.M88.4 R20, [R240+0xc100] ;  /* 0x00c10000f014783b */ /* 0x000eee0000000200 */
[----:B------:R-:W-:Y:S08]  /*a5a0*/  HMMA.16816.F32.BF16 R140, R12, R48, R72 ;  /* 0x000000300c8c723c */ /* 0x000ff00000041848 */
[C---:B------:R-:W-:Y:S08]  /*a5b0*/  HMMA.16816.F32.BF16 R132, R24.reuse, R36, R108 ;  /* 0x000000241884723c */ /* 0x040ff0000004186c */
[C---:B------:R-:W-:Y:S08]  /*a5c0*/  HMMA.16816.F32.BF16 R72, R24.reuse, R38, R92 ;  /* 0x000000261848723c */ /* 0x040ff0000004185c */
[C---:B------:R-:W-:Y:S08]  /*a5d0*/  HMMA.16816.F32.BF16 R124, R24.reuse, R32, R68 ;  /* 0x00000020187c723c */ /* 0x040ff00000041844 */
[C---:B------:R-:W-:Y:S01]  /*a5e0*/  HMMA.16816.F32.BF16 R120, R24.reuse, R34, R64 ;  /* 0x000000221878723c */ /* 0x040fe20000041840 */
[----:B------:R-:W-:Y:S07]  /*a5f0*/  LDSM.16.M88.4 R32, [R239+0x2800] ;  /* 0x00280000ef20783b */ /* 0x000fee0000000200 */
[C---:B------:R-:W-:Y:S01]  /*a600*/  HMMA.16816.F32.BF16 R116, R24.reuse, R28, R60 ;  /* 0x0000001c1874723c */ /* 0x040fe2000004183c */
[----:B------:R-:W-:Y:S07]  /*a610*/  LDSM.16.M88.4 R60, [R239+0x3800] ;  /* 0x00380000ef3c783b */ /* 0x000fee0000000200 */
[----:B------:R-:W-:Y:S01]  /*a620*/  HMMA.16816.F32.BF16 R104, R24, R48, R52 ;  /* 0x000000301868723c */ /* 0x000fe20000041834 */
[----:B------:R-:W2:Y:S04]  /*a630*/  LDSM.16.M88.4 R24, [R232+0x7900] ;  /* 0x00790000e818783b */ /* 0x000ea80000000200 */
[----:B------:R-:W-:Y:S03]  /*a640*/  LDSM.16.M88.4 R52, [R239+0x3000] ;  /* 0x00300000ef34783b */ /* 0x000fe60000000200 */
[C---:B------:R-:W-:Y:S08]  /*a650*/  HMMA.16816.F32.BF16 R148, R12.reuse, R28, R80 ;  /* 0x0000001c0c94723c */ /* 0x040ff00000041850 */
[C---:B------:R-:W-:Y:S01]  /*a660*/  HMMA.16816.F32.BF16 R144, R12.reuse, R30, R76 ;  /* 0x0000001e0c90723c */ /* 0x040fe2000004184c */
[----:B------:R-:W2:Y:S07]  /*a670*/  LDSM.16.M88.4 R28, [R242+0xc100] ;  /* 0x00c10000f21c783b */ /* 0x000eae0000000200 */
[----:B------:R-:W-:Y:S01]  /*a680*/  HMMA.16816.F32.BF16 R100, R12, R36, R100 ;  /* 0x000000240c64723c */ /* 0x000fe20000041864 */
[----:B------:R-:W2:Y:S04]  /*a690*/  LDSM.16.M88.4 R12, [R242+0xe100] ;  /* 0x00e10000f20c783b */ /* 0x000ea80000000200 */
[----:B------:R-:W2:Y:S03]  /*a6a0*/  LDSM.16.M88.4 R36, [R239+0x2000] ;  /* 0x00200000ef24783b */ /* 0x000ea60000000200 */
[C---:B-1----:R-:W-:Y:S08]  /*a6b0*/  HMMA.16816.F32.BF16 R68, R16.reuse, R44, R128 ;  /* 0x0000002c1044723c */ /* 0x042ff00000041880 */
[----:B------:R-:W-:Y:S08]  /*a6c0*/  HMMA.16816.F32.BF16 R64, R16, R46, R88 ;  /* 0x0000002e1040723c */ /* 0x000ff00000041858 */
[C---:B---3--:R-:W-:Y:S08]  /*a6d0*/  HMMA.16816.F32.BF16 R48, R20.reuse, R44, R124 ;  /* 0x0000002c1430723c */ /* 0x048ff0000004187c */
[----:B------:R-:W-:Y:S08]  /*a6e0*/  HMMA.16816.F32.BF16 R44, R20, R46, R120 ;  /* 0x0000002e142c723c */ /* 0x000ff00000041878 */
[C---:B------:R-:W-:Y:S08]  /*a6f0*/  HMMA.16816.F32.BF16 R80, R16.reuse, R56, R100 ;  /* 0x000000381050723c */ /* 0x040ff00000041864 */
[----:B------:R-:W-:Y:S08]  /*a700*/  HMMA.16816.F32.BF16 R76, R16, R58, R112 ;  /* 0x0000003a104c723c */ /* 0x000ff00000041870 */
[C---:B------:R-:W-:Y:S08]  /*a710*/  HMMA.16816.F32.BF16 R88, R20.reuse, R56, R132 ;  /* 0x000000381458723c */ /* 0x040ff00000041884 */
[----:B------:R-:W-:Y:S01]  /*a720*/  HMMA.16816.F32.BF16 R72, R20, R58, R72 ;  /* 0x0000003a1448723c */ /* 0x000fe20000041848 */
[----:B------:R-:W-:Y:S07]  /*a730*/  LDSM.16.M88.4 R56, [R238+0x6100] ;  /* 0x00610000ee38783b */ /* 0x000fee0000000200 */
[C---:B------:R-:W-:Y:S08]  /*a740*/  HMMA.16816.F32.BF16 R100, R16.reuse, R40, R148 ;  /* 0x000000281064723c */ /* 0x040ff00000041894 */
[C---:B------:R-:W-:Y:S08]  /*a750*/  HMMA.16816.F32.BF16 R112, R16.reuse, R42, R144 ;  /* 0x0000002a1070723c */ /* 0x040ff00000041890 */
[C---:B--2---:R-:W-:Y:S08]  /*a760*/  HMMA.16816.F32.BF16 R108, R16.reuse, R24, R140 ;  /* 0x00000018106c723c */ /* 0x044ff0000004188c */
        /* <DEDUP_REMOVED lines=8> */
[C---:B------:R-:W-:Y:S01]  /*a7f0*/  HMMA.16816.F32.BF16 R128, R28.reuse, R32, R48 ;  /* 0x000000201c80723c */ /* 0x040fe20000041830 */
[----:B------:R-:W3:Y:S07]  /*a800*/  LDSM.16.M88.4 R48, [R238+0x6900] ;  /* 0x00690000ee30783b */ /* 0x000eee0000000200 */
[----:B------:R-:W-:Y:S01]  /*a810*/  HMMA.16816.F32.BF16 R120, R28, R34, R44 ;  /* 0x000000221c78723c */ /* 0x000fe2000004182c */
[----:B------:R-:W1:Y:S07]  /*a820*/  LDSM.16.M88.4 R44, [R238+0x7100] ;  /* 0x00710000ee2c783b */ /* 0x000e6e0000000200 */
[C---:B------:R-:W-:Y:S08]  /*a830*/  HMMA.16816.F32.BF16 R152, R12.reuse, R32, R68 ;  /* 0x000000200c98723c */ /* 0x040ff00000041844 */
        /* <DEDUP_REMOVED lines=11> */
[----:B------:R-:W-:Y:S07]  /*a8f0*/  LDSM.16.M88.4 R12, [R244+0xe100] ;  /* 0x00e10000f40c783b */ /* 0x000fee0000000200 */
[C---:B------:R-:W-:Y:S01]  /*a900*/  HMMA.16816.F32.BF16 R116, R28.reuse, R52, R16 ;  /* 0x000000341c74723c */ /* 0x040fe20000041810 */
[----:B------:R-:W-:Y:S07]  /*a910*/  LDSM.16.M88.4 R16, [R243+0xc100] ;  /* 0x00c10000f310783b */ /* 0x000fee0000000200 */
[C---:B------:R-:W-:Y:S01]  /*a920*/  HMMA.16816.F32.BF16 R112, R28.reuse, R54, R96 ;  /* 0x000000361c70723c */ /* 0x040fe20000041860 */
[----:B------:R-:W3:Y:S07]  /*a930*/  LDSM.16.M88.4 R52, [R237+0x2000] ;  /* 0x00200000ed34783b */ /* 0x000eee0000000200 */
[C---:B------:R-:W-:Y:S08]  /*a940*/  HMMA.16816.F32.BF16 R80, R28.reuse, R60, R104 ;  /* 0x0000003c1c50723c */ /* 0x040ff00000041868 */
[----:B------:R-:W-:Y:S01]  /*a950*/  HMMA.16816.F32.BF16 R76, R28, R62, R84 ;  /* 0x0000003e1c4c723c */ /* 0x000fe20000041854 */
[----:B------:R-:W3:Y:S01]  /*a960*/  LDSM.16.M88.4 R28, [R237+0x3800] ;  /* 0x00380000ed1c783b */ /* 0x000ee20000000200 */
[----:B----4-:R-:W-:Y:S01]  /*a970*/  SHF.R.S32.HI R2, RZ, 0x1f, R164 ;  /* 0x0000001fff027819 */ /* 0x010fe200000114a4 */
[----:B------:R-:W-:-:S05]  /*a980*/  DEPBAR.LE SB0, 0x0 ;  /* 0x000080000000791a */ /* 0x000fca0000000000 */
[----:B-1----:R-:W-:Y:S01]  /*a990*/  HMMA.16816.F32.BF16 R108, R24, R56, R124 ;  /* 0x00000038186c723c */ /* 0x002fe2000004187c */
[----:B------:R-:W-:-:S07]  /*a9a0*/  IADD3 R0, R163, 0x100, RZ ;  /* 0x00000100a3007810 */ /* 0x000fce0007ffe0ff */
[----:B------:R-:W-:Y:S08]  /*a9b0*/  HMMA.16816.F32.BF16 R104, R24, R58, R156 ;  /* 0x0000003a1868723c */ /* 0x000ff0000004189c */
[C---:B--2---:R-:W-:Y:S08]  /*a9c0*/  HMMA.16816.F32.BF16 R68, R20.reuse, R56, R68 ;  /* 0x000000381444723c */ /* 0x044ff00000041844 */
[----:B------:R-:W-:Y:S08]  /*a9d0*/  HMMA.16816.F32.BF16 R64, R20, R58, R64 ;  /* 0x0000003a1440723c */ /* 0x000ff00000041840 */
[C---:B---3--:R-:W-:Y:S08]  /*a9e0*/  HMMA.16816.F32.BF16 R100, R24.reuse, R48, R152 ;  /* 0x000000301864723c */ /* 0x048ff00000041898 */
[----:B------:R-:W-:Y:S08]  /*a9f0*/  HMMA.16816.F32.BF16 R96, R24, R50, R148 ;  /* 0x000000321860723c */ /* 0x000ff00000041894 */
[C---:B------:R-:W-:Y:S08]  /*aa00*/  HMMA.16816.F32.BF16 R60, R20.reuse, R48, R128 ;  /* 0x00000030143c723c */ /* 0x040ff00000041880 */
[----:B------:R-:W-:Y:S08]  /*aa10*/  HMMA.16816.F32.BF16 R56, R20, R50, R120 ;  /* 0x000000321438723c */ /* 0x000ff00000041878 */
[C---:B------:R-:W-:Y:S08]  /*aa20*/  HMMA.16816.F32.BF16 R92, R24.reuse, R44, R144 ;  /* 0x0000002c185c723c */ /* 0x040ff00000041890 */
[C---:B------:R-:W-:Y:S08]  /*aa30*/  HMMA.16816.F32.BF16 R88, R24.reuse, R46, R140 ;  /* 0x0000002e1858723c */ /* 0x040ff0000004188c */
[C---:B------:R-:W-:Y:S08]  /*aa40*/  HMMA.16816.F32.BF16 R84, R24.reuse, R40, R136 ;  /* 0x000000281854723c */ /* 0x040ff00000041888 */
[----:B------:R-:W-:Y:S08]  /*aa50*/  HMMA.16816.F32.BF16 R72, R24, R42, R132 ;  /* 0x0000002a1848723c */ /* 0x000ff00000041884 */
[C---:B------:R-:W-:Y:S08]  /*aa60*/  HMMA.16816.F32.BF16 R48, R20.reuse, R44, R116 ;  /* 0x0000002c1430723c */ /* 0x040ff00000041874 */
[C---:B------:R-:W-:Y:S08]  /*aa70*/  HMMA.16816.F32.BF16 R44, R20.reuse, R46, R112 ;  /* 0x0000002e142c723c */ /* 0x040ff00000041870 */
[C---:B------:R-:W-:Y:S01]  /*aa80*/  HMMA.16816.F32.BF16 R24, R20.reuse, R40, R80 ;  /* 0x000000281418723c */ /* 0x040fe20000041850 */
[----:B------:R1:W-:Y:S07]  /*aa90*/  STL [R1+0x98], R163 ;  /* 0x000098a301007387 */ /* 0x0003ee0000100800 */
[----:B------:R-:W-:Y:S01]  /*aaa0*/  HMMA.16816.F32.BF16 R20, R20, R42, R76 ;  /* 0x0000002a1414723c */ /* 0x000fe2000004184c */
[----:B------:R1:W-:Y:S04]  /*aab0*/  STL [R1+0x9c], R0 ;  /* 0x00009c0001007387 */ /* 0x0003e80000100800 */
[----:B------:R1:W-:Y:S01]  /*aac0*/  STL [R1+0x110], R2 ;  /* 0x0001100201007387 */ /* 0x0003e20000100800 */
[----:B------:R-:W-:-:S02]  /*aad0*/  ISETP.GE.AND P0, PT, R167, 0x2, PT ;  /* 0x00000002a700780c */ /* 0x000fc40003f06270 */
[C---:B------:R-:W-:Y:S01]  /*aae0*/  HMMA.16816.F32.BF16 R120, R12.reuse, R52, R108 ;  /* 0x000000340c78723c */ /* 0x040fe2000004186c */
[----:B------:R-:W-:Y:S07]  /*aaf0*/  BSSY B0, `(.L_x_1922) ;  /* 0x0000079000007945 */ /* 0x000fee0003800000 */
[C---:B------:R-:W-:Y:S08]  /*ab00*/  HMMA.16816.F32.BF16 R116, R12.reuse, R36, R100 ;  /* 0x000000240c74723c */ /* 0x040ff00000041864 */
[C---:B------:R-:W-:Y:S08]  /*ab10*/  HMMA.16816.F32.BF16 R92, R12.reuse, R32, R92 ;  /* 0x000000200c5c723c */ /* 0x040ff0000004185c */
[C---:B------:R-:W-:Y:S08]  /*ab20*/  HMMA.16816.F32.BF16 R100, R12.reuse, R34, R88 ;  /* 0x000000220c64723c */ /* 0x040ff00000041858 */
[C---:B------:R-:W-:Y:S08]  /*ab30*/  HMMA.16816.F32.BF16 R108, R12.reuse, R28, R84 ;  /* 0x0000001c0c6c723c */ /* 0x040ff00000041854 */
[----:B------:R-:W-:Y:S08]  /*ab40*/  HMMA.16816.F32.BF16 R112, R12, R30, R72 ;  /* 0x0000001e0c70723c */ /* 0x000ff00000041848 */
[----:B------:R-:W-:Y:S08]  /*ab50*/  HMMA.16816.F32.BF16 R76, R16, R32, R48 ;  /* 0x00000020104c723c */ /* 0x000ff00000041830 */
        /* <DEDUP_REMOVED lines=10> */
[----:B------:R-:W-:Y:S01]  /*ac00*/  @!UPT UIADD3 URZ, URZ, URZ, URZ ;  /* 0x0000003f3f3ff290 */ /* 0x000fe2000fffe03f */
[----:B------:R-:W-:Y:S11]  /*ac10*/  @!P0 BRA `(.L_x_1923) ;  /* 0x0000066000008947 */ /* 0x000ff60003800000 */
[----:B-1----:R-:W2:Y:S04]  /*ac20*/  LDL R168, [R1+0x100] ;  /* 0x0001000001a87983 */ /* 0x002ea80000100800 */
[----:B------:R-:W3:Y:S04]  /*ac30*/  LDL R166, [R1+0xec] ;  /* 0x0000ec0001a67983 */ /* 0x000ee80000100800 */
[----:B------:R-:W4:Y:S04]  /*ac40*/  LDL.64 R164, [R1+0xf8] ;  /* 0x0000f80001a47983 */ /* 0x000f280000100a00 */
[----:B------:R-:W4:Y:S01]  /*ac50*/  LDL R163, [R1+0x104] ;  /* 0x0001040001a37983 */ /* 0x000f220000100800 */
[----:B------:R-:W-:-:S02]  /*ac60*/  IMAD.MOV.U32 R0, RZ, RZ, c[0x0][0x2b8] ;  /* 0x0000ae00ff007624 */ /* 0x000fc400078e00ff */
[----:B------:R-:W-:-:S03]  /*ac70*/  IMAD.MOV.U32 R10, RZ, RZ, RZ ;  /* 0x000000ffff0a7224 */ /* 0x000fc600078e00ff */
[----:B------:R-:W-:Y:S01]  /*ac80*/  ISETP.NE.AND P0, PT, R0, 0x1, PT ;  /* 0x000000010000780c */ /* 0x000fe20003f05270 */
[----:B--2---:R-:W-:-:S05]  /*ac90*/  IMAD R2, R167, 0x40, R168 ;  /* 0x00000040a7027824 */ /* 0x004fca00078e02a8 */
[----:B---3--:R-:W-:-:S04]  /*aca0*/  IADD3 R2, R2, -0x80, R166 ;  /* 0xffffff8002027810 */ /* 0x008fc80007ffe0a6 */
[----:B------:R-:W-:-:S03]  /*acb0*/  MOV R0, R2 ;  /* 0x0000000200007202 */ /* 0x000fc60000000f00 */
[----:B------:R-:W-:-:S05]  /*acc0*/  @P0 IMAD.HI.U32 R3, R2, c[0x0][0x2bc], RZ ;  /* 0x0000af0002030a27 */ /* 0x000fca00078e00ff */
[----:B------:R-:W-:-:S04]  /*acd0*/  @P0 SHF.R.U32.HI R0, RZ, c[0x0][0x2c0], R3 ;  /* 0x0000b000ff000a19 */ /* 0x000fc80000011603 */
[----:B----4-:R-:W-:-:S04]  /*ace0*/  @!P6 IADD3 R3, P0, R0, R164, RZ ;  /* 0x000000a40003e210 */ /* 0x010fc80007f1e0ff */
[----:B------:R-:W-:Y:S02]  /*acf0*/  @!P6 LEA.HI.X.SX32 R5, R0, R163, 0x1, P0 ;  /* 0x000000a30005e211 */ /* 0x000fe400000f0eff */
        /* <DEDUP_REMOVED lines=29> */
.L_x_2008:
[----:B------:R-:W-:Y:S05]  /*aed0*/  BRA.DIV ~URZ, `(.L_x_1925) ;  /* 0x00011b727f007947 */ /* 0x000fea000b800000 */
[----:B------:R-:W4:Y:S04]  /*aee0*/  LDL R0, [R1+0x110] ;  /* 0x0001100001007983 */ /* 0x000f280000100800 */
[----:B--2---:R-:W2:Y:S04]  /*aef0*/  LDL R17, [R1+0xc0] ;  /* 0x0000c00001117983 */ /* 0x004ea80000100800 */
[----:B---3--:R-:W3:Y:S04]  /*af00*/  LDL R2, [R1+0xf0] ;  /* 0x0000f00001027983 */ /* 0x008ee80000100800 */
[----:B------:R-:W3:Y:S04]  /*af10*/  LDL R21, [R1+0x10c] ;  /* 0x00010c0001157983 */ /* 0x000ee80000100800 */
[----:B------:R-:W3:Y:S04]  /*af20*/  LDL R22, [R1+0x98] ;  /* 0x0000980001167983 */ /* 0x000ee80000100800 */
[----:B-1----:R-:W1:Y:S04]  /*af30*/  SHFL.IDX PT, R10, R5, RZ, 0x181f ;  /* 0x00181fff050a7589 */ /* 0x002e6800000e0000 */
[----:B------:R-:W1:Y:S04]  /*af40*/  SHFL.IDX PT, R8, R5, 0x1, 0x181f ;  /* 0x00381f0005087f89 */ /* 0x000e6800000e0000 */
[----:B------:R-:W1:Y:S04]  /*af50*/  SHFL.IDX PT, R19, R4, 0x1, 0x181f ;  /* 0x00381f0004137f89 */ /* 0x000e6800000e0000 */
[----:B------:R-:W1:Y:S04]  /*af60*/  SHFL.IDX PT, R15, R5, 0x2, 0x181f ;  /* 0x00581f00050f7f89 */ /* 0x000e6800000e0000 */
[----:B------:R-:W1:Y:S01]  /*af70*/  SHFL.IDX PT, R18, R4, 0x2, 0x181f ;  /* 0x00581f0004127f89 */ /* 0x000e6200000e0000 */
[C---:B--2---:R-:W-:Y:S01]  /*af80*/  IMAD.SHL.U32 R20, R17.reuse, 0x2, RZ ;  /* 0x0000000211147824 */ /* 0x044fe200078e00ff */
[----:B----4-:R-:W-:-:S02]  /*af90*/  SHF.L.U64.HI R3, R17, 0x1, R0 ;  /* 0x0000000111037819 */ /* 0x010fc40000010200 */
[----:B------:R-:W-:Y:S01]  /*afa0*/  ISETP.GE.AND P3, PT, R17, c[0x0][0x1d4], PT ;  /* 0x0000750011007a0c */ /* 0x000fe20003f66270 */
[----:B---3--:R-:W-:Y:S01]  /*afb0*/  IMAD.SHL.U32 R0, R2, 0x2, RZ ;  /* 0x0000000202007824 */ /* 0x008fe200078e00ff */
[----:B-1----:R-:W-:Y:S02]  /*afc0*/  IADD3 R12, P0, R10, R20, RZ ;  /* 0x000000140a0c7210 */ /* 0x002fe40007f1e0ff */
[----:B------:R-:W-:Y:S02]  /*afd0*/  SHF.L.U64.HI R2, R2, 0x1, R21 ;  /* 0x0000000102027819 */ /* 0x000fe40000010215 */
[----:B------:R-:W-:Y:S01]  /*afe0*/  IADD3 R10, P1, R10, R0, RZ ;  /* 0x000000000a0a7210 */ /* 0x000fe20007f3e0ff */
[----:B------:R-:W-:Y:S01]  /*aff0*/  IMAD.X R13, R11, 0x1, R3, P0 ;  /* 0x000000010b0d7824 */ /* 0x000fe200000e0603 */
[----:B------:R-:W-:-:S03]  /*b000*/  IADD3 R16, P0, R8, R20, RZ ;  /* 0x0000001408107210 */ /* 0x000fc60007f1e0ff */
[----:B------:R-:W-:Y:S01]  /*b010*/  IMAD.X R11, R11, 0x1, R2, P1 ;  /* 0x000000010b0b7824 */ /* 0x000fe200008e0602 */
[----:B------:R-:W-:Y:S01]  /*b020*/  IADD3 R14, P2, R8, R0, RZ ;  /* 0x00000000080e7210 */ /* 0x000fe20007f5e0ff */
[----:B------:R1:W-:Y:S01]  /*b030*/  LDGSTS.E.BYPASS.LTC128B.128 [R22+0x4100], [R12.64], !P3 ;  /* 0x041000000c167fae */ /* 0x0003e2000d901d46 */
[----:B------:R-:W-:-:S03]  /*b040*/  IMAD.X R17, R19, 0x1, R3, P0 ;  /* 0x0000000113117824 */ /* 0x000fc600000e0603 */
[----:B------:R2:W-:Y:S04]  /*b050*/  LDGSTS.E.BYPASS.LTC128B.128 [R22+0x6100], [R10.64], !P5 ;  /* 0x061000000a167fae */ /* 0x0005e8000e901d46 */
[----:B------:R3:W-:Y:S04]  /*b060*/  LDGSTS.E.BYPASS.LTC128B.128 [R22+0x4900], [R16.64], !P3 ;  /* 0x0490000010167fae */ /* 0x0007e8000d901d46 */
[----:B------:R4:W3:Y:S01]  /*b070*/  SHFL.IDX PT, R8, R5, 0x3, 0x181f ;  /* 0x00781f0005087f89 */ /* 0x0008e200000e0000 */
[C---:B-1----:R-:W-:Y:S02]  /*b080*/  IADD3 R12, P1, R15.reuse, R20, RZ ;  /* 0x000000140f0c7210 */ /* 0x042fe40007f3e0ff */
[----:B--2---:R-:W-:Y:S01]  /*b090*/  IADD3 R10, P0, R15, R0, RZ ;  /* 0x000000000f0a7210 */ /* 0x004fe20007f1e0ff */
[----:B------:R-:W-:-:S05]  /*b0a0*/  IMAD.X R15, R19, 0x1, R2, P2 ;  /* 0x00000001130f7824 */ /* 0x000fca00010e0602 */
[----:B------:R1:W-:Y:S01]  /*b0b0*/  LDGSTS.E.BYPASS.LTC128B.128 [R22+0x6900], [R14.64], !P5 ;  /* 0x069000000e167fae */ /* 0x0003e2000e901d46 */
[CC--:B------:R-:W-:Y:S01]  /*b0c0*/  IADD3.X R13, R18.reuse, R3.reuse, RZ, P1, !PT ;  /* 0x00000003120d7210 */ /* 0x0c0fe20000ffe4ff */
[--C-:B------:R-:W-:Y:S01]  /*b0d0*/  IMAD.X R11, R18, 0x1, R2.reuse, P0 ;  /* 0x00000001120b7824 */ /* 0x100fe200000e0602 */
[----:B------:R-:W-:Y:S01]  /*b0e0*/  SEL R21, RZ, 0x10, P5 ;  /* 0x00000010ff157807 */ /* 0x000fe20002800000 */
[----:B---3--:R-:W-:Y:S02]  /*b0f0*/  IMAD.MOV.U32 R16, RZ, RZ, R2 ;  /* 0x000000ffff107224 */ /* 0x008fe400078e0002 */
[----:B------:R2:W-:Y:S04]  /*b100*/  LDGSTS.E.BYPASS.LTC128B.128 [R22+0x5100], [R12.64], !P3 ;  /* 0x051000000c167fae */ /* 0x0005e8000d901d46 */
[----:B------:R3:W-:Y:S04]  /*b110*/  LDGSTS.E.BYPASS.LTC128B.128 [R22+0x7100], [R10.64], !P5 ;  /* 0x071000000a167fae */ /* 0x0007e8000e901d46 */
[----:B-1----:R4:W1:Y:S01]  /*b120*/  SHFL.IDX PT, R14, R4, 0x3, 0x181f ;  /* 0x00781f00040e7f89 */ /* 0x00286200000e0000 */
[----:B------:R-:W-:Y:S01]  /*b130*/  MOV R15, R3 ;  /* 0x00000003000f7202 */ /* 0x000fe20000000f00 */
[----:B--2---:R-:W-:-:S02]  /*b140*/  IMAD.MOV.U32 R12, RZ, RZ, R20 ;  /* 0x000000ffff0c7224 */ /* 0x004fc400078e0014 */
[----:B------:R-:W-:Y:S01]  /*b150*/  IMAD.MOV.U32 R13, RZ, RZ, R0 ;  /* 0x000000ffff0d7224 */ /* 0x000fe200078e0000 */
[----:B---3--:R-:W-:Y:S01]  /*b160*/  SEL R11, RZ, 0x10, P3 ;  /* 0x00000010ff0b7807 */ /* 0x008fe20001800000 */
[----:B------:R-:W-:Y:S02]  /*b170*/  IMAD.MOV.U32 R10, RZ, RZ, R21 ;  /* 0x000000ffff0a7224 */ /* 0x000fe400078e0015 */
.L_x_2009:
[----:B------:R-:W2:Y:S01]  /*b180*/  LDL R17, [R1+0x98] ;  /* 0x0000980001117983 */ /* 0x000ea20000100800 */
[C---:B------:R-:W-:Y:S02]  /*b190*/  IADD3 R0, -R11.reuse, 0x10, RZ ;  /* 0x000000100b007810 */ /* 0x040fe40007ffe1ff */
[----:B------:R-:W-:Y:S02]  /*b1a0*/  IADD3 R2, -R10, 0x10, RZ ;  /* 0x000000100a027810 */ /* 0x000fe40007ffe1ff */
[----:B------:R-:W-:Y:S02]  /*b1b0*/  LOP3.LUT R0, R0, 0xf, RZ, 0xc0, !PT ;  /* 0x0000000f00007812 */ /* 0x000fe400078ec0ff */
[----:B------:R-:W-:Y:S02]  /*b1c0*/  ISETP.NE.U32.AND P3, PT, R11, RZ, PT ;  /* 0x000000ff0b00720c */ /* 0x000fe40003f65070 */
[----:B----4-:R-:W-:-:S02]  /*b1d0*/  IADD3 R4, P1, P0, R0, R8, R12 ;  /* 0x0000000800047210 */ /* 0x010fc4000783e00c */
[----:B------:R-:W-:Y:S02]  /*b1e0*/  LOP3.LUT R2, R2, 0xf, RZ, 0xc0, !PT ;  /* 0x0000000f02027812 */ /* 0x000fe400078ec0ff */
[----:B------:R-:W-:Y:S02]  /*b1f0*/  ISETP.NE.U32.AND P2, PT, R10, RZ, PT ;  /* 0x000000ff0a00720c */ /* 0x000fe40003f45070 */
[----:B-1----:R-:W-:Y:S02]  /*b200*/  IADD3.X R5, RZ, R14, R15, P1, P0 ;  /* 0x0000000eff057210 */ /* 0x002fe40000fe040f */
[----:B------:R-:W-:-:S04]  /*b210*/  IADD3 R2, P1, P0, R2, R8, R13 ;  /* 0x0000000802027210 */ /* 0x000fc8000783e00d */
[----:B------:R-:W-:Y:S01]  /*b220*/  IADD3.X R3, RZ, R14, R16, P1, P0 ;  /* 0x0000000eff037210 */ /* 0x000fe20000fe0410 */
[----:B------:R-:W-:Y:S01]  /*b230*/  @!PT LDS RZ, [RZ] ;  /* 0x00000000fffff984 */ /* 0x000fe20000000800 */
[----:B------:R-:W-:Y:S01]  /*b240*/  @!PT LDS RZ, [RZ] ;  /* 0x00000000fffff984 */ /* 0x000fe20000000800 */
[----:B------:R-:W-:Y:S01]  /*b250*/  @!PT LDS RZ, [RZ] ;  /* 0x00000000fffff984 */ /* 0x000fe20000000800 */
[----:B--2---:R1:W-:Y:S04]  /*b260*/  LDGSTS.E.BYPASS.LTC128B.128.ZFILL [R17+0x5900], [R4.64], P3 ;  /* 0x0590000004117fae */ /* 0x0043e80009941d46 */
[----:B------:R1:W-:Y:S04]  /*b270*/  LDGSTS.E.BYPASS.LTC128B.128.ZFILL [R17+0x7900], [R2.64], P2 ;  /* 0x0790000002117fae */ /* 0x0003e80009141d46 */
.L_x_1923:
[----:B-1----:R-:W-:Y:S05]  /*b280*/  BSYNC B0 ;  /* 0x0000000000007941 */ /* 0x002fea0003800000 */
.L_x_1922:
[----:B------:R-:W2:Y:S01]  /*b290*/  LDL R11, [R1+0x4] ;  /* 0x00000400010b7983 */ /* 0x000ea20000100800 */
[----:B------:R-:W-:Y:S01]  /*b2a0*/  FMUL.FTZ R0, R89, c[0x0][0x320] ;  /* 0x0000c80059007a20 */ /* 0x000fe20000410000 */
[----:B-----5:R-:W-:Y:S01]  /*b2b0*/  SHF.R.S32.HI R4, RZ, 0x1f, R160 ;  /* 0x0000001fff047819 */ /* 0x020fe200000114a0 */
[----:B------:R-:W-:Y:S01]  /*b2c0*/  FMUL.FTZ R2, R24, c[0x0][0x320] ;  /* 0x0000c80018027a20 */ /* 0x000fe20000410000 */
[----:B------:R-:W3:Y:S01]  /*b2d0*/  LDL R15, [R1+0xe8] ;  /* 0x0000e800010f7983 */ /* 0x000ee20000100800 */
[----:B------:R1:W4:Y:S01]  /*b2e0*/  MUFU.TANH R39, R0 ;  /* 0x0000000000277308 */ /* 0x0003220000002400 */
[----:B------:R-:W-:Y:S01]  /*b2f0*/  LEA.HI R3, R4, R160, RZ, 0x2 ;  /* 0x000000a004037211 */ /* 0x000fe200078f10ff */
[----:B------:R-:W-:Y:S01]  /*b300*/  IMAD.MOV.U32 R5, RZ, RZ, c[0x0][0x2c4] ;  /* 0x0000b100ff057624 */ /* 0x000fe200078e00ff */
[----:B------:R-:W3:Y:S04]  /*b310*/  LDL R14, [R1+0xc4] ;  /* 0x0000c400010e7983 */ /* 0x000ee80000100800 */
[----:B------:R-:W3:Y:S01]  /*b320*/  LDL R13, [R1+0xe0] ;  /* 0x0000e000010d7983 */ /* 0x000ee20000100800 */
[----:B------:R-:W-:-:S02]  /*b330*/  FMUL.FTZ R8, R25, c[0x0][0x320] ;  /* 0x0000c80019087a20 */ /* 0x000fc40000410000 */
[----:B------:R-:W-:Y:S01]  /*b340*/  FMUL.FTZ R10, R72, c[0x0][0x320] ;  /* 0x0000c800480a7a20 */ /* 0x000fe20000410000 */
[----:B------:R-:W0:Y:S01]  /*b350*/  LDGDEPBAR ;  /* 0x00000000000079af */ /* 0x000e220000000000 */
[----:B-1----:R-:W-:Y:S01]  /*b360*/  FMUL.FTZ R0, R80, c[0x0][0x320] ;  /* 0x0000c80050007a20 */ /* 0x002fe20000410000 */
[----:B------:R-:W-:Y:S01]  /*b370*/  LOP3.LUT R3, R3, 0xfffffffc, RZ, 0xc0, !PT ;  /* 0xfffffffc03037812 */ /* 0x000fe200078ec0ff */
[----:B------:R-:W1:Y:S01]  /*b380*/  MUFU.TANH R60, R2 ;  /* 0x00000002003c7308 */ /* 0x000e620000002400 */
[----:B------:R-:W-:-:S07]  /*b390*/  ISETP.NE.AND P0, PT, R5, 0x1, PT ;  /* 0x000000010500780c */ /* 0x000fce0003f05270 */
        /* <DEDUP_REMOVED lines=14> */
[----:B------:R1:W1:Y:S01]  /*b480*/  MUFU.TANH R77, R0 ;  /* 0x00000000004d7308 */ /* 0x0002620000002400 */
[----:B------:R-:W-:Y:S02]  /*b490*/  IMAD.IADD R3, R160, 0x1, -R3 ;  /* 0x00000001a0037824 */ /* 0x000fe400078e0a03 */
[----:B-1----:R-:W-:-:S05]  /*b4a0*/  FMUL.FTZ R0, R32, c[0x0][0x320] ;  /* 0x0000c80020007a20 */ /* 0x002fca0000410000 */
[----:B------:R1:W1:Y:S02]  /*b4b0*/  MUFU.TANH R76, R0 ;  /* 0x00000000004c7308 */ /* 0x0002640000002400 */
[----:B-1----:R-:W-:-:S06]  /*b4c0*/  FMUL.FTZ R0, R33, c[0x0][0x320] ;  /* 0x0000c80021007a20 */ /* 0x002fcc0000410000 */
[----:B------:R1:W1:Y:S02]  /*b4d0*/  MUFU.TANH R71, R0 ;  /* 0x0000000000477308 */ /* 0x0002640000002400 */
[----:B-1----:R-:W-:-:S04]  /*b4e0*/  LEA.HI R0, R4, R160, RZ, 0x5 ;  /* 0x000000a004007211 */ /* 0x002fc800078f28ff */
[--C-:B------:R-:W-:Y:S02]  /*b4f0*/  SHF.R.S32.HI R4, RZ, 0x5, R0.reuse ;  /* 0x00000005ff047819 */ /* 0x100fe40000011400 */
[----:B------:R-:W-:Y:S02]  /*b500*/  SHF.R.S32.HI R2, RZ, 0x1f, R0 ;  /* 0x0000001fff027819 */ /* 0x000fe40000011400 */
[----:B------:R-:W-:Y:S02]  /*b510*/  LOP3.LUT R0, R0, 0xffffffe0, RZ, 0xc0, !PT ;  /* 0xffffffe000007812 */ /* 0x000fe400078ec0ff */
[----:B------:R-:W-:Y:S02]  /*b520*/  LEA.HI R5, R2, R4, RZ, 0x2 ;  /* 0x0000000402057211 */ /* 0x000fe400078f10ff */
[----:B------:R-:W-:Y:S01]  /*b530*/  LEA.HI R2, R3, R3, RZ, 0x1 ;  /* 0x0000000303027211 */ /* 0x000fe200078f08ff */
[----:B------:R1:W1:Y:S01]  /*b540*/  MUFU.TANH R51, R8 ;  /* 0x0000000800337308 */ /* 0x0002620000002400 */
[----:B------:R-:W-:-:S04]  /*b550*/  IADD3 R0, R160, -R0, RZ ;  /* 0x80000000a0007210 */ /* 0x000fc80007ffe0ff */
[----:B------:R-:W-:Y:S02]  /*b560*/  SHF.R.S32.HI R12, RZ, 0x1f, R0 ;  /* 0x0000001fff0c7819 */ /* 0x000fe40000011400 */
[----:B-1----:R-:W-:Y:S02]  /*b570*/  LOP3.LUT R8, R5, 0xffffffc, RZ, 0xc0, !PT ;  /* 0x0ffffffc05087812 */ /* 0x002fe400078ec0ff */
[----:B------:R-:W-:-:S04]  /*b580*/  LOP3.LUT R5, R2, 0x1ffffffe, RZ, 0xc0, !PT ;  /* 0x1ffffffe02057812 */ /* 0x000fc800078ec0ff */
[----:B------:R-:W-:Y:S02]  /*b590*/  IADD3 R5, R3, -R5, RZ ;  /* 0x8000000503057210 */ /* 0x000fe40007ffe0ff */
[----:B------:R-:W-:Y:S01]  /*b5a0*/  LEA.HI R3, R12, R0, RZ, 0x2 ;  /* 0x000000000c037211 */ /* 0x000fe200078f10ff */
[----:B------:R-:W-:Y:S02]  /*b5b0*/  IMAD.SHL.U32 R2, R2, 0x20, RZ ;  /* 0x0000002002027824 */ /* 0x000fe400078e00ff */
[----:B------:R-:W-:Y:S01]  /*b5c0*/  IMAD.IADD R8, R4, 0x1, -R8 ;  /* 0x0000000104087824 */ /* 0x000fe200078e0a08 */
[----:B------:R-:W-:Y:S01]  /*b5d0*/  SHF.R.S32.HI R17, RZ, 0x2, R3 ;  /* 0x00000002ff117819 */ /* 0x000fe20000011403 */
[----:B------:R1:W1:Y:S01]  /*b5e0*/  MUFU.TANH R46, R10 ;  /* 0x0000000a002e7308 */ /* 0x0002620000002400 */
[----:B------:R-:W-:Y:S02]  /*b5f0*/  FMUL.FTZ R4, R73, c[0x0][0x320] ;  /* 0x0000c80049047a20 */ /* 0x000fe40000410000 */
[----:B------:R-:W-:-:S02]  /*b600*/  SHF.L.U32 R16, R8, 0x4, RZ ;  /* 0x0000000408107819 */ /* 0x000fc400000006ff */
[----:B------:R-:W-:-:S03]  /*b610*/  SHF.L.U32 R5, R5, 0x3, RZ ;  /* 0x0000000305057819 */ /* 0x000fc600000006ff */
[----:B------:R4:W2:Y:S01]  /*b620*/  MUFU.TANH R43, R4 ;  /* 0x00000004002b7308 */ /* 0x0008a20000002400 */
[----:B-1----:R-:W-:Y:S01]  /*b630*/  LOP3.LUT R10, R2, 0xffffffc0, RZ, 0xc0, !PT ;  /* 0xffffffc0020a7812 */ /* 0x002fe200078ec0ff */
[----:B------:R1:W-:Y:S01]  /*b640*/  STL [R1+0xd0], R5 ;  /* 0x0000d00501007387 */ /* 0x0003e20000100800 */
[----:B----4-:R-:W-:Y:S01]  /*b650*/  LOP3.LUT R4, R3, 0x7ffffffc, RZ, 0xc0, !PT ;  /* 0x7ffffffc03047812 */ /* 0x010fe200078ec0ff */
[----:B--2---:R-:W-:-:S03]  /*b660*/  IMAD R2, R11, 0x80, R17 ;  /* 0x000000800b027824 */ /* 0x004fc600078e0211 */
[----:B------:R-:W-:Y:S02]  /*b670*/  IADD3 R4, R0, -R4, RZ ;  /* 0x8000000400047210 */ /* 0x000fe40007ffe0ff */
[----:B------:R-:W-:-:S05]  /*b680*/  IADD3 R3, R10, R2, R16 ;  /* 0x000000020a037210 */ /* 0x000fca0007ffe010 */
[----:B-1----:R-:W-:Y:S01]  /*b690*/  IMAD.IADD R5, R5, 0x1, R3 ;  /* 0x0000000105057824 */ /* 0x002fe200078e0203 */
[----:B------:R-:W-:Y:S01]  /*b6a0*/  SHF.L.U32 R3, R4, 0x1, RZ ;  /* 0x0000000104037819 */ /* 0x000fe200000006ff */
[----:B------:R-:W-:Y:S04]  /*b6b0*/  STL [R1+0xdc], R17 ;  /* 0x0000dc1101007387 */ /* 0x000fe80000100800 */
[----:B------:R-:W-:Y:S04]  /*b6c0*/  STL [R1+0xd8], R16 ;  /* 0x0000d81001007387 */ /* 0x000fe80000100800 */
[----:B------:R-:W-:Y:S01]  /*b6d0*/  STL [R1+0xcc], R3 ;  /* 0x0000cc0301007387 */ /* 0x000fe20000100800 */
[----:B------:R-:W-:-:S02]  /*b6e0*/  IMAD.MOV.U32 R8, RZ, RZ, -0x40 ;  /* 0xffffffc0ff087424 */ /* 0x000fc400078e00ff */
[----:B------:R-:W-:Y:S02]  /*b6f0*/  FMUL.FTZ R2, R88, c[0x0][0x320] ;  /* 0x0000c80058027a20 */ /* 0x000fe40000410000 */
[----:B---3--:R-:W-:Y:S02]  /*b700*/  IMAD R0, R15, R8, 0x41 ;  /* 0x000000410f007424 */ /* 0x008fe400078e0208 */
[----:B------:R1:W2:Y:S03]  /*b710*/  MUFU.TANH R36, R2 ;  /* 0x0000000200247308 */ /* 0x0002a60000002400 */
[----:B------:R-:W-:Y:S01]  /*b720*/  IADD3 R0, -R3, R0, R14 ;  /* 0x0000000003007210 */ /* 0x000fe20007ffe10e */
[----:B------:R3:W-:Y:S04]  /*b730*/  STL [R1+0xd4], R10 ;  /* 0x0000d40a01007387 */ /* 0x0007e80000100800 */
[----:B------:R-:W-:-:S02]  /*b740*/  IMAD.IADD R4, R0, 0x1, -R13 ;  /* 0x0000000100047824 */ /* 0x000fc400078e0a0d */
[----:B-1----:R-:W-:-:S05]  /*b750*/  @P0 IMAD.HI.U32 R2, R5, c[0x0][0x2c8], RZ ;  /* 0x0000b20005020a27 */ /* 0x002fca00078e00ff */
[----:B------:R-:W-:Y:S02]  /*b760*/  @P0 SHF.R.U32.HI R5, RZ, c[0x0][0x2cc], R2 ;  /* 0x0000b300ff050a19 */ /* 0x000fe40000011602 */
[----:B---3--:R-:W-:Y:S01]  /*b770*/  IADD3 R10, -R3, R14, -R162 ;  /* 0x0000000e030a7210 */ /* 0x008fe20007ffe9a2 */
[----:B------:R-:W-:Y:S05]  /*b780*/  BRA.DIV ~URZ, `(.L_x_1926) ;  /* 0x000119027f007947 */ /* 0x000fea000b800000 */
[----:B--2---:R1:W2:Y:S02]  /*b790*/  SHFL.IDX PT, R2, R5, RZ, 0x1c1f ;  /* 0x001c1fff05027589 */ /* 0x0042a400000e0000 */
.L_x_2010:
[----:B------:R-:W-:Y:S01]  /*b7a0*/  FMUL.FTZ R0, R119, c[0x0][0x320] ;  /* 0x0000c80077007a20 */ /* 0x000fe20000410000 */
[----:B--2---:R-:W-:-:S03]  /*b7b0*/  IADD3 R2, R4, R2, RZ ;  /* 0x0000000204027210 */ /* 0x004fc60007ffe0ff */
[----:B------:R2:W3:Y:S02]  /*b7c0*/  MUFU.TANH R70, R0 ;  /* 0x0000000000467308 */ /* 0x0004e40000002400 */
[----:B--2---:R-:W-:-:S06]  /*b7d0*/  FMUL.FTZ R0, R104, c[0x0][0x320] ;  /* 0x0000c80068007a20 */ /* 0x004fcc0000410000 */
        /* <DEDUP_REMOVED lines=91> */
[----:B--2---:R-:W-:Y:S01]  /*bd90*/  IMNMX R0, R10, R2, PT ;  /* 0x000000020a007217 */ /* 0x004fe20003800200 */
[----:B------:R-:W-:-:S03]  /*bda0*/  FMUL.FTZ R2, R78, c[0x0][0x320] ;  /* 0x0000c8004e027a20 */ /* 0x000fc60000410000 */
[C---:B------:R-:W-:Y:S02]  /*bdb0*/  ISETP.GT.AND P0, PT, R0.reuse, RZ, PT ;  /* 0x000000ff0000720c */ /* 0x040fe40003f04270 */
[----:B------:R2:W1:Y:S01]  /*bdc0*/  MUFU.TANH R8, R2 ;  /* 0x0000000200087308 */ /* 0x0004620000002400 */
[----:B------:R-:W-:Y:S02]  /*bdd0*/  ISETP.GT.AND P1, PT, R0, 0x1, PT ;  /* 0x000000010000780c */ /* 0x000fe40003f24270 */
[----:B------:R-:W-:Y:S02]  /*bde0*/  FSEL R36, R36, -INF , P0 ;  /* 0xff80000024247808 */ /* 0x000fe40000000000 */
[----:B------:R-:W-:Y:S02]  /*bdf0*/  ISETP.GT.AND P0, PT, R0, 0x9, PT ;  /* 0x000000090000780c */ /* 0x000fe40003f04270 */
        /* <DEDUP_REMOVED lines=21> */
[C---:B------:R-:W-:Y:S02]  /*bf50*/  ISETP.GT.AND P1, PT, R0.reuse, 0x38, PT ;  /* 0x000000380000780c */ /* 0x040fe40003f24270 */
[----:B------:R-:W-:Y:S02]  /*bf60*/  ISETP.GT.AND P0, PT, R0, 0x39, PT ;  /* 0x000000390000780c */ /* 0x000fe40003f04270 */
[----:B------:R-:W-:Y:S02]  /*bf70*/  FSEL R156, R71, -INF , P4 ;  /* 0xff800000479c7808 */ /* 0x000fe40002000000 */
[----:B------:R-:W-:Y:S02]  /*bf80*/  FSEL R167, R60, -INF , P3 ;  /* 0xff8000003ca77808 */ /* 0x000fe40001800000 */
[----:B------:R-:W-:-:S02]  /*bf90*/  FSEL R166, R51, -INF , P2 ;  /* 0xff80000033a67808 */ /* 0x000fc40001000000 */
[----:B------:R-:W-:Y:S02]  /*bfa0*/  FSEL R165, R46, -INF , P1 ;  /* 0xff8000002ea57808 */ /* 0x000fe40000800000 */
[----:B------:R-:W-:Y:S01]  /*bfb0*/  FSEL R164, R43, -INF , P0 ;  /* 0xff8000002ba47808 */ /* 0x000fe20000000000 */
[----:B------:R-:W-:Y:S05]  /*bfc0*/  BRA.DIV ~URZ, `(.L_x_1927) ;  /* 0x000111327f007947 */ /* 0x000fea000b800000 */
[----:B-1234-:R-:W1:Y:S04]  /*bfd0*/  SHFL.IDX PT, R2, R5, 0x2, 0x1c1f ;  /* 0x005c1f0005027f89 */ /* 0x01ee6800000e0000 */
[----:B------:R-:W2:Y:S04]  /*bfe0*/  SHFL.IDX PT, R3, R5, 0x1, 0x1c1f ;  /* 0x003c1f0005037f89 */ /* 0x000ea800000e0000 */
[----:B------:R-:W3:Y:S01]  /*bff0*/  SHFL.IDX PT, R0, R5, 0x3, 0x1c1f ;  /* 0x007c1f0005007f89 */ /* 0x000ee200000e0000 */
[----:B-1----:R-:W-:-:S02]  /*c000*/  IMAD.IADD R2, R4, 0x1, R2 ;  /* 0x0000000104027824 */ /* 0x002fc400078e0202 */
[----:B--2---:R-:W-:-:S03]  /*c010*/  IMAD.IADD R3, R4, 0x1, R3 ;  /* 0x0000000104037824 */ /* 0x004fc600078e0203 */
[----:B------:R-:W-:Y:S01]  /*c020*/  IMNMX R2, R10, R2, PT ;  /* 0x000000020a027217 */ /* 0x000fe20003800200 */
[----:B---3--:R-:W-:-:S03]  /*c030*/  IMAD.IADD R0, R4, 0x1, R0 ;  /* 0x0000000104007824 */ /* 0x008fc600078e0200 */
[C---:B------:R-:W-:Y:S02]  /*c040*/  ISETP.GT.AND P0, PT, R2.reuse, RZ, PT ;  /* 0x000000ff0200720c */ /* 0x040fe40003f04270 */
[C---:B------:R-:W-:Y:S02]  /*c050*/  ISETP.GT.AND P1, PT, R2.reuse, 0x1, PT ;  /* 0x000000010200780c */ /* 0x040fe40003f24270 */
[----:B------:R-:W-:Y:S02]  /*c060*/  FSEL R51, R13, -INF , P0 ;  /* 0xff8000000d337808 */ /* 0x000fe40000000000 */
[----:B------:R-:W-:Y:S02]  /*c070*/  ISETP.GT.AND P0, PT, R2, 0x9, PT ;  /* 0x000000090200780c */ /* 0x000fe40003f04270 */
[----:B------:R-:W-:Y:S02]  /*c080*/  FSEL R13, R11, -INF , P1 ;  /* 0xff8000000b0d7808 */ /* 0x000fe40000800000 */
[----:B------:R-:W-:-:S02]  /*c090*/  FSEL R56, R56, -INF , P0 ;  /* 0xff80000038387808 */ /* 0x000fc40000000000 */
[C---:B------:R-:W-:Y:S02]  /*c0a0*/  ISETP.GT.AND P0, PT, R2.reuse, 0x18, PT ;  /* 0x000000180200780c */ /* 0x040fe40003f04270 */
[C---:B------:R-:W-:Y:S02]  /*c0b0*/  ISETP.GT.AND P2, PT, R2.reuse, 0x8, PT ;  /* 0x000000080200780c */ /* 0x040fe40003f44270 */
[----:B------:R-:W-:Y:S02]  /*c0c0*/  FSEL R61, R61, -INF , P0 ;  /* 0xff8000003d3d7808 */ /* 0x000fe40000000000 */
[C---:B------:R-:W-:Y:S02]  /*c0d0*/  ISETP.GT.AND P1, PT, R2.reuse, 0x10, PT ;  /* 0x000000100200780c */ /* 0x040fe40003f24270 */
[----:B------:R-:W-:Y:S02]  /*c0e0*/  ISETP.GT.AND P0, PT, R2, 0x28, PT ;  /* 0x000000280200780c */ /* 0x000fe40003f04270 */
[----:B------:R-:W-:-:S02]  /*c0f0*/  FSEL R55, R55, -INF , P2 ;  /* 0xff80000037377808 */ /* 0x000fc40001000000 */
[----:B------:R-:W-:Y:S02]  /*c100*/  FSEL R23, R23, -INF , P1 ;  /* 0xff80000017177808 */ /* 0x000fe40000800000 */
[----:B------:R-:W-:Y:S02]  /*c110*/  FSEL R144, R35, -INF , P0 ;  /* 0xff80000023907808 */ /* 0x000fe40000000000 */
[C---:B------:R-:W-:Y:S02]  /*c120*/  ISETP.GT.AND P2, PT, R2.reuse, 0x19, PT ;  /* 0x000000190200780c */ /* 0x040fe40003f44270 */
[C---:B------:R-:W-:Y:S02]  /*c130*/  ISETP.GT.AND P1, PT, R2.reuse, 0x21, PT ;  /* 0x000000210200780c */ /* 0x040fe40003f24270 */
[----:B------:R-:W-:Y:S02]  /*c140*/  ISETP.GT.AND P0, PT, R2, 0x38, PT ;  /* 0x000000380200780c */ /* 0x000fe40003f04270 */
[----:B------:R-:W-:-:S02]  /*c150*/  IMNMX R3, R10, R3, PT ;  /* 0x000000030a037217 */ /* 0x000fc40003800200 */
[----:B------:R-:W-:Y:S02]  /*c160*/  FSEL R63, R63, -INF , P2 ;  /* 0xff8000003f3f7808 */ /* 0x000fe40001000000 */
[----:B------:R-:W-:Y:S02]  /*c170*/  FSEL R145, R53, -INF , P1 ;  /* 0xff80000035917808 */ /* 0x000fe40000800000 */
[----:B------:R-:W-:Y:S02]  /*c180*/  FSEL R153, R19, -INF , P0 ;  /* 0xff80000013997808 */ /* 0x000fe40000000000 */
[C---:B------:R-:W-:Y:S02]  /*c190*/  ISETP.GT.AND P2, PT, R2.reuse, 0x30, PT ;  /* 0x000000300200780c */ /* 0x040fe40003f44270 */
[----:B------:R-:W-:Y:S02]  /*c1a0*/  ISETP.GT.AND P1, PT, R2, 0x31, PT ;  /* 0x000000310200780c */ /* 0x000fe40003f24270 */
[----:B------:R-:W-:-:S02]  /*c1b0*/  ISETP.GT.AND P0, PT, R3, 0x1, PT ;  /* 0x000000010300780c */ /* 0x000fc40003f04270 */
[----:B------:R-:W-:Y:S02]  /*c1c0*/  FSEL R155, R26, -INF , P2 ;  /* 0xff8000001a9b7808 */ /* 0x000fe40001000000 */
[----:B------:R-:W-:Y:S02]  /*c1d0*/  FSEL R154, R25, -INF , P1 ;  /* 0xff800000199a7808 */ /* 0x000fe40000800000 */
[----:B------:R-:W-:Y:S02]  /*c1e0*/  FSEL R14, R14, -INF , P0 ;  /* 0xff8000000e0e7808 */ /* 0x000fe40000000000 */
[----:B------:R-:W-:Y:S02]  /*c1f0*/  ISETP.GT.AND P2, PT, R2, 0x39, PT ;  /* 0x000000390200780c */ /* 0x000fe40003f44270 */
[C---:B------:R-:W-:Y:S02]  /*c200*/  ISETP.GT.AND P1, PT, R3.reuse, 0x8, PT ;  /* 0x000000080300780c */ /* 0x040fe40003f24270 */
[----:B------:R-:W-:-:S02]  /*c210*/  ISETP.GT.AND P0, PT, R3, 0x10, PT ;  /* 0x000000100300780c */ /* 0x000fc40003f04270 */
[----:B------:R-:W-:Y:S02]  /*c220*/  FSEL R152, R18, -INF , P2 ;  /* 0xff80000012987808 */ /* 0x000fe40001000000 */
[----:B------:R-:W-:Y:S02]  /*c230*/  FSEL R41, R41, -INF , P1 ;  /* 0xff80000029297808 */ /* 0x000fe40000800000 */
[----:B------:R-:W-:Y:S02]  /*c240*/  FSEL R32, R32, -INF , P0 ;  /* 0xff80000020207808 */ /* 0x000fe40000000000 */
[C---:B------:R-:W-:Y:S02]  /*c250*/  ISETP.GT.AND P2, PT, R3.reuse, 0x9, PT ;  /* 0x000000090300780c */ /* 0x040fe40003f44270 */
[C---:B------:R-:W-:Y:S02]  /*c260*/  ISETP.GT.AND P1, PT, R3.reuse, 0x11, PT ;  /* 0x000000110300780c */ /* 0x040fe40003f24270 */
[----:B------:R-:W-:-:S02]  /*c270*/  ISETP.GT.AND P0, PT, R3, 0x19, PT ;  /* 0x000000190300780c */ /* 0x000fc40003f04270 */
[----:B------:R-:W-:Y:S02]  /*c280*/  FSEL R40, R40, -INF , P2 ;  /* 0xff80000028287808 */ /* 0x000fe40001000000 */
[----:B------:R-:W-:Y:S02]  /*c290*/  FSEL R30, R30, -INF , P1 ;  /* 0xff8000001e1e7808 */ /* 0x000fe40000800000 */
[----:B------:R-:W-:Y:S02]  /*c2a0*/  FSEL R46, R66, -INF , P0 ;  /* 0xff800000422e7808 */ /* 0x000fe40000000000 */
[----:B------:R-:W-:Y:S02]  /*c2b0*/  ISETP.GT.AND P3, PT, R2, 0x11, PT ;  /* 0x000000110200780c */ /* 0x000fe40003f64270 */
[C---:B------:R-:W-:Y:S02]  /*c2c0*/  ISETP.GT.AND P2, PT, R3.reuse, 0x18, PT ;  /* 0x000000180300780c */ /* 0x040fe40003f44270 */
[----:B------:R-:W-:-:S02]  /*c2d0*/  ISETP.GT.AND P1, PT, R3, 0x20, PT ;  /* 0x000000200300780c */ /* 0x000fc40003f24270 */
[----:B------:R-:W-:Y:S02]  /*c2e0*/  ISETP.GT.AND P0, PT, R3, 0x28, PT ;  /* 0x000000280300780c */ /* 0x000fe40003f04270 */
[----:B------:R-:W-:Y:S02]  /*c2f0*/  FSEL R60, R21, -INF , P3 ;  /* 0xff800000153c7808 */ /* 0x000fe40001800000 */
[----:B------:R-:W-:Y:S02]  /*c300*/  FSEL R43, R67, -INF , P2 ;  /* 0xff800000432b7808 */ /* 0x000fe40001000000 */
[----:B------:R-:W-:Y:S02]  /*c310*/  FSEL R143, R8, -INF , P1 ;  /* 0xff800000088f7808 */ /* 0x000fe40000800000 */
[----:B------:R-:W-:Y:S02]  /*c320*/  FSEL R141, R42, -INF , P0 ;  /* 0xff8000002a8d7808 */ /* 0x000fe40000000000 */
[----:B------:R-:W-:-:S02]  /*c330*/  ISETP.GT.AND P3, PT, R2, 0x20, PT ;  /* 0x000000200200780c */ /* 0x000fc40003f64270 */
[C---:B------:R-:W-:Y:S02]  /*c340*/  ISETP.GT.AND P2, PT, R3.reuse, 0x21, PT ;  /* 0x000000210300780c */ /* 0x040fe40003f44270 */
[C---:B------:R-:W-:Y:S02]  /*c350*/  ISETP.GT.AND P1, PT, R3.reuse, 0x29, PT ;  /* 0x000000290300780c */ /* 0x040fe40003f24270 */
[----:B------:R-:W-:Y:S02]  /*c360*/  ISETP.GT.AND P0, PT, R3, 0x31, PT ;  /* 0x000000310300780c */ /* 0x000fe40003f04270 */
[----:B------:R-:W-:Y:S02]  /*c370*/  IMNMX R0, R10, R0, PT ;  /* 0x000000000a007217 */ /* 0x000fe40003800200 */
[----:B------:R-:W-:Y:S02]  /*c380*/  FSEL R146, R57, -INF , P3 ;  /* 0xff80000039927808 */ /* 0x000fe40001800000 */
[----:B------:R-:W-:-:S02]  /*c390*/  FSEL R142, R58, -INF , P2 ;  /* 0xff8000003a8e7808 */ /* 0x000fc40001000000 */
[----:B------:R-:W-:Y:S02]  /*c3a0*/  FSEL R140, R38, -INF , P1 ;  /* 0xff800000268c7808 */ /* 0x000fe40000800000 */
[----:B------:R-:W-:Y:S02]  /*c3b0*/  FSEL R150, R28, -INF , P0 ;  /* 0xff8000001c967808 */ /* 0x000fe40000000000 */
[----:B------:R-:W-:Y:S02]  /*c3c0*/  ISETP.GT.AND P3, PT, R2, 0x29, PT ;  /* 0x000000290200780c */ /* 0x000fe40003f64270 */
[C---:B------:R-:W-:Y:S02]  /*c3d0*/  ISETP.GT.AND P2, PT, R3.reuse, 0x30, PT ;  /* 0x000000300300780c */ /* 0x040fe40003f44270 */
[----:B------:R-:W-:Y:S02]  /*c3e0*/  ISETP.GT.AND P1, PT, R3, 0x38, PT ;  /* 0x000000380300780c */ /* 0x000fe40003f24270 */
[----:B------:R-:W-:-:S02]  /*c3f0*/  ISETP.GT.AND P0, PT, R0, RZ, PT ;  /* 0x000000ff0000720c */ /* 0x000fc40003f04270 */
[----:B------:R-:W-:Y:S02]  /*c400*/  FSEL R147, R34, -INF , P3 ;  /* 0xff80000022937808 */ /* 0x000fe40001800000 */
[----:B------:R-:W-:Y:S02]  /*c410*/  FSEL R151, R29, -INF , P2 ;  /* 0xff8000001d977808 */ /* 0x000fe40001000000 */
[----:B------:R-:W-:Y:S02]  /*c420*/  FSEL R149, R22, -INF , P1 ;  /* 0xff80000016957808 */ /* 0x000fe40000800000 */
[----:B------:R-:W-:Y:S02]  /*c430*/  FSEL R12, R12, -INF , P0 ;  /* 0xff8000000c0c7808 */ /* 0x000fe40000000000 */
[C---:B------:R-:W-:Y:S02]  /*c440*/  ISETP.GT.AND P3, PT, R3.reuse, RZ, PT ;  /* 0x000000ff0300720c */ /* 0x040fe40003f64270 */
        /* <DEDUP_REMOVED lines=11> */
[----:B------:R-:W-:Y:S02]  /*c500*/  FMNMX.FTZ R4, R36, R39, !PT ;  /* 0x0000002724047209 */ /* 0x000fe40007810000 */
[----:B------:R-:W-:-:S02]  /*c510*/  FSEL R10, R65, -INF , P2 ;  /* 0xff800000410a7808 */ /* 0x000fc40001000000 */
[----:B------:R-:W-:Y:S02]  /*c520*/  FSEL R21, R17, -INF , P1 ;  /* 0xff80000011157808 */ /* 0x000fe40000800000 */
[----:B------:R-:W-:Y:S02]  /*c530*/  FSEL R22, R70, -INF , P3 ;  /* 0xff80000046167808 */ /* 0x000fe40001800000 */
[----:B------:R-:W-:Y:S02]  /*c540*/  FSEL R25, R69, -INF , P0 ;  /* 0xff80000045197808 */ /* 0x000fe40000000000 */
[C---:B------:R-:W-:Y:S02]  /*c550*/  ISETP.GT.AND P2, PT, R0.reuse, 0x19, PT ;  /* 0x000000190000780c */ /* 0x040fe40003f44270 */
[C---:B------:R-:W-:Y:S02]  /*c560*/  ISETP.GT.AND P3, PT, R0.reuse, 0x20, PT ;  /* 0x000000200000780c */ /* 0x040fe40003f64270 */
[----:B------:R-:W-:-:S02]  /*c570*/  ISETP.GT.AND P1, PT, R0, 0x21, PT ;  /* 0x000000210000780c */ /* 0x000fc40003f24270 */
[----:B------:R-:W-:Y:S02]  /*c580*/  ISETP.GT.AND P0, PT, R0, 0x28, PT ;  /* 0x000000280000780c */ /* 0x000fe40003f04270 */
[----:B------:R-:W-:Y:S02]  /*c590*/  FMNMX.FTZ R2, R44, R4, !PT ;  /* 0x000000042c027209 */ /* 0x000fe40007810000 */
[----:B------:R-:W-:Y:S02]  /*c5a0*/  FMNMX.FTZ R3, R15, R14, !PT ;  /* 0x0000000e0f037209 */ /* 0x000fe40007810000 */
[----:B------:R-:W-:Y:S02]  /*c5b0*/  FMNMX.FTZ R4, R51, R13, !PT ;  /* 0x0000000d33047209 */ /* 0x000fe40007810000 */
[----:B------:R-:W-:Y:S02]  /*c5c0*/  FSEL R26, R68, -INF , P2 ;  /* 0xff800000441a7808 */ /* 0x000fe40001000000 */
[----:B------:R-:W-:-:S02]  /*c5d0*/  FSEL R129, R62, -INF , P3 ;  /* 0xff8000003e817808 */ /* 0x000fc40001800000 */
[----:B------:R-:W-:Y:S02]  /*c5e0*/  FSEL R132, R59, -INF , P1 ;  /* 0xff8000003b847808 */ /* 0x000fe40000800000 */
[----:B------:R-:W-:Y:S02]  /*c5f0*/  FSEL R139, R49, -INF , P0 ;  /* 0xff800000318b7808 */ /* 0x000fe40000000000 */
[----:B------:R-:W-:Y:S02]  /*c600*/  FMNMX.FTZ R2, R45, R2, !PT ;  /* 0x000000022d027209 */ /* 0x000fe40007810000 */
[C---:B------:R-:W-:Y:S02]  /*c610*/  ISETP.GT.AND P4, PT, R0.reuse, 0x29, PT ;  /* 0x000000290000780c */ /* 0x040fe40003f84270 */
[C---:B------:R-:W-:Y:S02]  /*c620*/  ISETP.GT.AND P3, PT, R0.reuse, 0x30, PT ;  /* 0x000000300000780c */ /* 0x040fe40003f64270 */
[----:B------:R-:W-:-:S02]  /*c630*/  ISETP.GT.AND P2, PT, R0, 0x31, PT ;  /* 0x000000310000780c */ /* 0x000fc40003f44270 */
[C---:B------:R-:W-:Y:S02]  /*c640*/  ISETP.GT.AND P1, PT, R0.reuse, 0x38, PT ;  /* 0x000000380000780c */ /* 0x040fe40003f24270 */
[----:B------:R-:W-:Y:S02]  /*c650*/  ISETP.GT.AND P0, PT, R0, 0x39, PT ;  /* 0x000000390000780c */ /* 0x000fe40003f04270 */
        /* <DEDUP_REMOVED lines=35> */
[----:B------:R-:W-:Y:S02]  /*c890*/  FSEL R138, R33, -INF , P4 ;  /* 0xff800000218a7808 */ /* 0x000fe40002000000 */
[----:B------:R-:W-:Y:S02]  /*c8a0*/  FMNMX.FTZ R0, R156, R0, !PT ;  /* 0x000000009c007209 */ /* 0x000fe40007810000 */
[----:B------:R-:W-:Y:S02]  /*c8b0*/  FMNMX.FTZ R135, R140, R135, !PT ;  /* 0x000000878c877209 */ /* 0x000fe40007810000 */
[----:B------:R-:W-:Y:S02]  /*c8c0*/  FMNMX.FTZ R3, R139, R3, !PT ;  /* 0x000000038b037209 */ /* 0x000fe40007810000 */
[----:B------:R-:W-:-:S02]  /*c8d0*/  FMNMX.FTZ R2, R155, R2, !PT ;  /* 0x000000029b027209 */ /* 0x000fc40007810000 */
[----:B------:R-:W-:Y:S02]  /*c8e0*/  FSEL R137, R24, -INF , P3 ;  /* 0xff80000018897808 */ /* 0x000fe40001800000 */
[----:B------:R-:W-:Y:S02]  /*c8f0*/  FMNMX.FTZ R0, R167, R0, !PT ;  /* 0x00000000a7007209 */ /* 0x000fe40007810000 */
[----:B------:R-:W-:Y:S02]  /*c900*/  FMNMX.FTZ R135, R151, R135, !PT ;  /* 0x0000008797877209 */ /* 0x000fe40007810000 */
[----:B------:R-:W-:Y:S02]  /*c910*/  FMNMX.FTZ R3, R138, R3, !PT ;  /* 0x000000038a037209 */ /* 0x000fe40007810000 */
[----:B------:R-:W-:Y:S02]  /*c920*/  FMNMX.FTZ R2, R154, R2, !PT ;  /* 0x000000029a027209 */ /* 0x000fe40007810000 */
[----:B------:R-:W-:-:S02]  /*c930*/  FSEL R131, R31, -INF , P2 ;  /* 0xff8000001f837808 */ /* 0x000fc40001000000 */
[----:B------:R-:W-:Y:S02]  /*c940*/  FMNMX.FTZ R0, R166, R0, !PT ;  /* 0x00000000a6007209 */ /* 0x000fe40007810000 */
        /* <DEDUP_REMOVED lines=27> */
[----:B---3--:R-:W-:-:S03]  /*cb00*/  FMNMX.FTZ R135, R135, R3, !PT ;  /* 0x0000000387877209 */ /* 0x008fc60007810000 */
.L_x_2011:
[C---:B------:R-:W-:Y:S01]  /*cb10*/  FMUL.FTZ R20, R136.reuse, c[0x0][0x2d0] ;  /* 0x0000b40088147a20 */ /* 0x040fe20000410000 */
[----:B------:R-:W-:Y:S01]  /*cb20*/  FSETP.NEU.FTZ.AND P0, PT, R136, -INF , PT ;  /* 0xff8000008800780b */ /* 0x000fe20003f1d000 */
[----:B------:R-:W-:Y:S01]  /*cb30*/  FMUL.FTZ R3, R135, c[0x0][0x2d0] ;  /* 0x0000b40087037a20 */ /* 0x000fe20000410000 */
[----:B------:R-:W-:Y:S01]  /*cb40*/  SHF.L.U32 R233, R9, 0x1, RZ ;  /* 0x0000000109e97819 */ /* 0x000fe200000006ff */
[----:B------:R-:W-:Y:S01]  /*cb50*/  WARPSYNC 0xffffffff ;  /* 0xffffffff00007948 */ /* 0x000fe20003800000 */
[----:B------:R-:W-:-:S02]  /*cb60*/  FSEL R20, R20, RZ, P0 ;  /* 0x000000ff14147208 */ /* 0x000fc40000000000 */
[----:B------:R-:W-:Y:S01]  /*cb70*/  FSETP.NEU.FTZ.AND P0, PT, R135, -INF , PT ;  /* 0xff8000008700780b */ /* 0x000fe20003f1d000 */
[----:B------:R-:W-:Y:S01]  /*cb80*/  LDSM.16.MT88.4 R100, [R233+0x2100] ;  /* 0x00210000e964783b */ /* 0x000fe20000004200 */
[-C--:B------:R-:W-:Y:S01]  /*cb90*/  LEA R236, R6, R233.reuse, 0x1 ;  /* 0x000000e906ec7211 */ /* 0x080fe200078e08ff */
[--C-:B------:R-:W-:Y:S01]  /*cba0*/  FFMA.FTZ R0, R36, c[0x0][0x2d0], -R20.reuse ;  /* 0x0000b40024007a23 */ /* 0x100fe20000010814 */
[----:B------:R-:W-:Y:S01]  /*cbb0*/  FSEL R3, R3, RZ, P0 ;  /* 0x000000ff03037208 */ /* 0x000fe20000000000 */
[--C-:B------:R-:W-:Y:S01]  /*cbc0*/  FFMA.FTZ R2, R50, c[0x0][0x2d0], -R20.reuse ;  /* 0x0000b40032027a23 */ /* 0x100fe20000010814 */
[----:B------:R-:W-:Y:S01]  /*cbd0*/  FSETP.NEU.FTZ.AND P0, PT, R134, -INF , PT ;  /* 0xff8000008600780b */ /* 0x000fe20003f1d000 */
[----:B------:R1:W-:Y:S01]  /*cbe0*/  MUFU.EX2 R207, R0 ;  /* 0x0000000000cf7308 */ /* 0x0003e20000000800 */
[----:B----4-:R-:W-:Y:S01]  /*cbf0*/  FMNMX.FTZ R133, R133, R8, !PT ;  /* 0x0000000885857209 */ /* 0x010fe20007810000 */
[----:B------:R-:W-:Y:S01]  /*cc00*/  FFMA.FTZ R4, R43, c[0x0][0x2d0], -R3 ;  /* 0x0000b4002b047a23 */ /* 0x000fe20000010803 */
[----:B------:R-:W-:Y:S01]  /*cc10*/  LEA R234, R7, R233, 0x1 ;  /* 0x000000e907ea7211 */ /* 0x000fe200078e08ff */
[----:B------:R-:W-:Y:S03]  /*cc20*/  LDSM.16.MT88.4 R84, [R236+0x2100] ;  /* 0x00210000ec54783b */ /* 0x000fe60000004200 */
[----:B------:R-:W-:Y:S01]  /*cc30*/  LEA R235, R6, R234, 0x1 ;  /* 0x000000ea06eb7211 */ /* 0x000fe200078e08ff */
[----:B------:R2:W-:Y:S01]  /*cc40*/  MUFU.EX2 R245, R2 ;  /* 0x0000000200f57308 */ /* 0x0005e20000000800 */
[----:B------:R-:W-:Y:S04]  /*cc50*/  LDSM.16.MT88.4 R92, [R234+0x2100] ;  /* 0x00210000ea5c783b */ /* 0x000fe80000004200 */
[----:B------:R-:W-:Y:S01]  /*cc60*/  LDSM.16.MT88.4 R108, [R235+0x2100] ;  /* 0x00210000eb6c783b */ /* 0x000fe20000004200 */
[----:B-1----:R-:W-:-:S02]  /*cc70*/  FFMA.FTZ R0, R39, c[0x0][0x2d0], -R20 ;  /* 0x0000b40027007a23 */ /* 0x002fc40000010814 */
[----:B------:R1:W-:Y:S01]  /*cc80*/  MUFU.EX2 R5, R4 ;  /* 0x0000000400057308 */ /* 0x0003e20000000800 */
[----:B------:R-:W-:Y:S04]  /*cc90*/  LDSM.16.MT88.4 R36, [R234+0x900] ;  /* 0x00090000ea24783b */ /* 0x000fe80000004200 */
[----:B------:R-:W-:Y:S01]  /*cca0*/  LDSM.16.MT88.4 R96, [R235+0x100] ;  /* 0x00010000eb60783b */ /* 0x000fe20000004200 */
[----:B--2---:R-:W-:Y:S02]  /*ccb0*/  FMUL.FTZ R2, R134, c[0x0][0x2d0] ;  /* 0x0000b40086027a20 */ /* 0x004fe40000410000 */
[----:B------:R2:W-:Y:S03]  /*ccc0*/  MUFU.EX2 R206, R0 ;  /* 0x0000000000ce7308 */ /* 0x0005e60000000800 */
[----:B------:R-:W-:-:S02]  /*ccd0*/  FSEL R2, R2, RZ, P0 ;  /* 0x000000ff02027208 */ /* 0x000fc40000000000 */
[----:B------:R-:W-:-:S03]  /*cce0*/  FSETP.NEU.FTZ.AND P0, PT, R133, -INF , PT ;  /* 0xff8000008500780b */ /* 0x000fc60003f1d000 */
[----:B-1----:R-:W-:-:S04]  /*ccf0*/  FFMA.FTZ R4, R60, c[0x0][0x2d0], -R2 ;  /* 0x0000b4003c047a23 */ /* 0x002fc80000010802 */
[----:B------:R1:W-:Y:S01]  /*cd00*/  MUFU.EX2 R252, R4 ;  /* 0x0000000400fc7308 */ /* 0x0003e20000000800 */
[----:B--2---:R-:W-:-:S07]  /*cd10*/  FFMA.FTZ R0, R44, c[0x0][0x2d0], -R20 ;  /* 0x0000b4002c007a23 */ /* 0x004fce0000010814 */
[----:B------:R2:W-:Y:S01]  /*cd20*/  MUFU.EX2 R212, R0 ;  /* 0x0000000000d47308 */ /* 0x0005e20000000800 */
[----:B-1----:R-:W-:Y:S02]  /*cd30*/  FFMA.FTZ R4, R61, c[0x0][0x2d0], -R2 ;  /* 0x0000b4003d047a23 */ /* 0x002fe40000010802 */
[----:B--2---:R-:W-:-:S05]  /*cd40*/  FFMA.FTZ R0, R45, c[0x0][0x2d0], -R20 ;  /* 0x0000b4002d007a23 */ /* 0x004fca0000010814 */
[----:B------:R1:W2:Y:S02]  /*cd50*/  MUFU.EX2 R247, R0 ;  /* 0x0000000000f77308 */ /* 0x0002a40000000800 */
[----:B-1----:R-:W-:Y:S01]  /*cd60*/  FFMA.FTZ R0, R47, c[0x0][0x2d0], -R20 ;  /* 0x0000b4002f007a23 */ /* 0x002fe20000010814 */
[----:B--2---:R-:W-:-:S05]  /*cd70*/  F2FP.BF16.PACK_AB R18, R247, R212 ;  /* 0x000000d4f712723e */ /* 0x004fca00000010ff */
        /* <DEDUP_REMOVED lines=9> */
[----:B-1----:R-:W-:Y:S01]  /*ce10*/  FFMA.FTZ R0, R41, c[0x0][0x2d0], -R3 ;  /* 0x0000b40029007a23 */ /* 0x002fe20000010803 */
[----:B--2---:R-:W-:-:S05]  /*ce20*/  F2FP.BF16.PACK_AB R17, R179, R204 ;  /* 0x000000ccb311723e */ /* 0x004fca00000010ff */
[----:B------:R1:W-:Y:S02]  /*ce30*/  MUFU.EX2 R205, R0 ;  /* 0x0000000000cd7308 */ /* 0x0003e40000000800 */
[--C-:B-1----:R-:W-:Y:S02]  /*ce40*/  FFMA.FTZ R0, R40, c[0x0][0x2d0], -R3.reuse ;  /* 0x0000b40028007a23 */ /* 0x102fe40000010803 */
[----:B------:R-:W-:Y:S04]  /*ce50*/  LDSM.16.MT88.4 R40, [R233+0x900] ;  /* 0x00090000e928783b */ /* 0x000fe80000004200 */
[----:B------:R1:W2:Y:S02]  /*ce60*/  MUFU.EX2 R213, R0 ;  /* 0x0000000000d57308 */ /* 0x0002a40000000800 */
[----:B-1----:R-:W-:Y:S01]  /*ce70*/  FFMA.FTZ R0, R32, c[0x0][0x2d0], -R3 ;  /* 0x0000b40020007a23 */ /* 0x002fe20000010803 */
[----:B--2---:R-:W-:-:S05]  /*ce80*/  F2FP.BF16.PACK_AB R19, R213, R205 ;  /* 0x000000cdd513723e */ /* 0x004fca00000010ff */
[----:B------:R1:W-:Y:S02]  /*ce90*/  MUFU.EX2 R161, R0 ;  /* 0x0000000000a17308 */ /* 0x0003e40000000800 */
[--C-:B-1----:R-:W-:Y:S02]  /*cea0*/  FFMA.FTZ R0, R30, c[0x0][0x2d0], -R3.reuse ;  /* 0x0000b4001e007a23 */ /* 0x102fe40000010803 */
[----:B------:R-:W-:Y:S04]  /*ceb0*/  LDSM.16.MT88.4 R28, [R236+0x900] ;  /* 0x00090000ec1c783b */ /* 0x000fe80000004200 */
[----:B------:R1:W-:Y:S02]  /*cec0*/  MUFU.EX2 R27, R0 ;  /* 0x00000000001b7308 */ /* 0x0003e40000000800 */
[----:B-1----:R-:W-:-:S02]  /*ced0*/  FFMA.FTZ R0, R46, c[0x0][0x2d0], -R3 ;  /* 0x0000b4002e007a23 */ /* 0x002fc40000010803 */
[----:B------:R-:W-:Y:S04]  /*cee0*/  LDSM.16.MT88.4 R44, [R236+0x100] ;  /* 0x00010000ec2c783b */ /* 0x000fe80000004200 */
[----:B------:R1:W-:Y:S02]  /*cef0*/  MUFU.EX2 R221, R0 ;  /* 0x0000000000dd7308 */ /* 0x0003e40000000800 */
[--C-:B-1----:R-:W-:Y:S02]  /*cf00*/  FFMA.FTZ R0, R51, c[0x0][0x2d0], -R2.reuse ;  /* 0x0000b40033007a23 */ /* 0x102fe40000010802 */
[----:B------:R-:W-:Y:S04]  /*cf10*/  LDSM.16.MT88.4 R48, [R234+0x100] ;  /* 0x00010000ea30783b */ /* 0x000fe80000004200 */
[----:B------:R1:W-:Y:S02]  /*cf20*/  MUFU.EX2 R177, R0 ;  /* 0x0000000000b17308 */ /* 0x0003e40000000800 */
[----:B-1----:R-:W-:-:S06]  /*cf30*/  FFMA.FTZ R0, R13, c[0x0][0x2d0], -R2 ;  /* 0x0000b4000d007a23 */ /* 0x002fcc0000010802 */
[----:B------:R1:W-:Y:S02]  /*cf40*/  MUFU.EX2 R176, R0 ;  /* 0x0000000000b07308 */ /* 0x0003e40000000800 */
[----:B-1----:R-:W-:-:S06]  /*cf50*/  FFMA.FTZ R0, R55, c[0x0][0x2d0], -R2 ;  /* 0x0000b40037007a23 */ /* 0x002fcc0000010802 */
[----:B------:R1:W-:Y:S02]  /*cf60*/  MUFU.EX2 R178, R0 ;  /* 0x0000000000b27308 */ /* 0x0003e40000000800 */
[--C-:B-1----:R-:W-:Y:S02]  /*cf70*/  FFMA.FTZ R0, R56, c[0x0][0x2d0], -R2.reuse ;  /* 0x0000b40038007a23 */ /* 0x102fe40000010802 */
[----:B------:R-:W1:Y:S04]  /*cf80*/  LDSM.16.MT88.4 R56, [R233+0x100] ;  /* 0x00010000e938783b */ /* 0x000e680000004200 */
[----:B------:R2:W3:Y:S02]  /*cf90*/  MUFU.EX2 R199, R0 ;  /* 0x0000000000c77308 */ /* 0x0004e40000000800 */
[----:B--2---:R-:W-:Y:S01]  /*cfa0*/  FFMA.FTZ R0, R23, c[0x0][0x2d0], -R2 ;  /* 0x0000b40017007a23 */ /* 0x004fe20000010802 */
[----:B------:R-:W-:-:S05]  /*cfb0*/  MOV R23, R5 ;  /* 0x0000000500177202 */ /* 0x000fca0000000f00 */
[----:B------:R-:W-:Y:S01]  /*cfc0*/  MUFU.EX2 R5, R4 ;  /* 0x0000000400057308 */ /* 0x000fe20000000800 */
[----:B---3--:R-:W-:-:S07]  /*cfd0*/  F2FP.BF16.PACK_AB R14, R199, R178 ;  /* 0x000000b2c70e723e */ /* 0x008fce00000010ff */
[----:B------:R2:W-:Y:S02]  /*cfe0*/  MUFU.EX2 R160, R0 ;  /* 0x0000000000a07308 */ /* 0x0005e40000000800 */
[----:B--2---:R-:W-:-:S05]  /*cff0*/  FMUL.FTZ R0, R133, c[0x0][0x2d0] ;  /* 0x0000b40085007a20 */ /* 0x004fca0000410000 */
[----:B------:R-:W-:-:S05]  /*d000*/  FSEL R0, R0, RZ, P0 ;  /* 0x000000ff00007208 */ /* 0x000fca0000000000 */
[----:B------:R-:W-:Y:S01]  /*d010*/  FFMA.FTZ R4, R12, c[0x0][0x2d0], -R0 ;  /* 0x0000b4000c047a23 */ /* 0x000fe20000010800 */
[----:B------:R-:W-:-:S03]  /*d020*/  F2FP.BF16.PACK_AB R12, R176, R177 ;  /* 0x000000b1b00c723e */ /* 0x000fc600000010ff */
[----:B------:R2:W-:Y:S02]  /*d030*/  MUFU.EX2 R214, R4 ;  /* 0x0000000400d67308 */ /* 0x0005e40000000800 */
[----:B--2---:R-:W-:Y:S01]  /*d040*/  FFMA.FTZ R4, R16, c[0x0][0x2d0], -R0 ;  /* 0x0000b40010047a23 */ /* 0x004fe20000010800 */
[----:B------:R-:W-:-:S05]  /*d050*/  F2FP.BF16.PACK_AB R16, R206, R207 ;  /* 0x000000cfce10723e */ /* 0x000fca00000010ff */
[----:B------:R2:W3:Y:S02]  /*d060*/  MUFU.EX2 R215, R4 ;  /* 0x0000000400d77308 */ /* 0x0004e40000000800 */
[C---:B-1----:R-:W-:Y:S08]  /*d070*/  HMMA.16816.F32.BF16 R68, R16.reuse, R56, RZ ;  /* 0x000000381044723c */ /* 0x042ff000000418ff */
[----:B------:R-:W-:Y:S01]  /*d080*/  HMMA.16816.F32.BF16 R64, R16, R48, RZ ;  /* 0x000000301040723c */ /* 0x000fe200000418ff */
[----:B--2---:R-:W-:Y:S01]  /*d090*/  FFMA.FTZ R4, R10, c[0x0][0x2d0], -R0 ;  /* 0x0000b4000a047a23 */ /* 0x004fe20000010800 */
[----:B---3--:R-:W-:-:S02]  /*d0a0*/  F2FP.BF16.PACK_AB R13, R215, R214 ;  /* 0x000000d6d70d723e */ /* 0x008fc400000010ff */
[----:B------:R-:W-:Y:S01]  /*d0b0*/  F2FP.BF16.PACK_AB R10, R220, R245 ;  /* 0x000000f5dc0a723e */ /* 0x000fe200000010ff */
[----:B------:R1:W-:Y:S03]  /*d0c0*/  MUFU.EX2 R198, R4 ;  /* 0x0000000400c67308 */ /* 0x0003e60000000800 */
[C---:B------:R-:W-:Y:S08]  /*d0d0*/  HMMA.16816.F32.BF16 R124, R16.reuse, R96, RZ ;  /* 0x00000060107c723c */ /* 0x040ff000000418ff */
[----:B------:R-:W-:Y:S01]  /*d0e0*/  HMMA.16816.F32.BF16 R112, R16, R84, RZ ;  /* 0x000000541070723c */ /* 0x000fe200000418ff */
[----:B-1----:R-:W-:Y:S01]  /*d0f0*/  FFMA.FTZ R4, R11, c[0x0][0x2d0], -R0 ;  /* 0x0000b4000b047a23 */ /* 0x002fe20000010800 */
[----:B------:R-:W-:-:S06]  /*d100*/  F2FP.BF16.PACK_AB R11, R221, R23 ;  /* 0x00000017dd0b723e */ /* 0x000fcc00000010ff */
[C---:B------:R-:W-:Y:S01]  /*d110*/  HMMA.16816.F32.BF16 R72, R16.reuse, R108, RZ ;  /* 0x0000006c1048723c */ /* 0x040fe200000418ff */
[----:B------:R1:W2:Y:S07]  /*d120*/  MUFU.EX2 R163, R4 ;  /* 0x0000000400a37308 */ /* 0x0002ae0000000800 */
[C---:B------:R-:W-:Y:S08]  /*d130*/  HMMA.16816.F32.BF16 R120, R16.reuse, R100, RZ ;  /* 0x000000641078723c */ /* 0x040ff000000418ff */
[----:B------:R-:W-:Y:S01]  /*d140*/  HMMA.16816.F32.BF16 R116, R16, R92, RZ ;  /* 0x0000005c1074723c */ /* 0x000fe200000418ff */
[----:B-1----:R-:W-:Y:S01]  /*d150*/  FFMA.FTZ R4, R63, c[0x0][0x2d0], -R2 ;  /* 0x0000b4003f047a23 */ /* 0x002fe20000010802 */
[----:B--2---:R-:W-:-:S03]  /*d160*/  F2FP.BF16.PACK_AB R15, R163, R198 ;  /* 0x000000c6a30f723e */ /* 0x004fc600000010ff */
[----:B------:R1:W2:Y:S03]  /*d170*/  MUFU.EX2 R196, R4 ;  /* 0x0000000400c47308 */ /* 0x0002a60000000800 */
[----:B------:R-:W-:Y:S08]  /*d180*/  HMMA.16816.F32.BF16 R60, R16, R44, RZ ;  /* 0x0000002c103c723c */ /* 0x000ff000000418ff */
[----:B------:R-:W-:Y:S01]  /*d190*/  HMMA.16816.F32.BF16 R32, R12, R48, RZ ;  /* 0x000000300c20723c */ /* 0x000fe200000418ff */
[----:B-1----:R-:W-:Y:S01]  /*d1a0*/  FFMA.FTZ R4, R21, c[0x0][0x2d0], -R0 ;  /* 0x0000b40015047a23 */ /* 0x002fe20000010800 */
[----:B------:R-:W-:-:S06]  /*d1b0*/  MOV R21, R27 ;  /* 0x0000001b00157202 */ /* 0x000fcc0000000f00 */
[----:B------:R-:W-:Y:S01]  /*d1c0*/  HMMA.16816.F32.BF16 R52, R12, R56, RZ ;  /* 0x000000380c34723c */ /* 0x000fe200000418ff */
[----:B------:R-:W-:Y:S01]  /*d1d0*/  MOV R49, R163 ;  /* 0x000000a300317202 */ /* 0x000fe20000000f00 */
[----:B------:R1:W-:Y:S01]  /*d1e0*/  MUFU.EX2 R246, R4 ;  /* 0x0000000400f67308 */ /* 0x0003e20000000800 */
[----:B------:R-:W-:-:S05]  /*d1f0*/  F2FP.BF16.PACK_AB R9, R21, R161 ;  /* 0x000000a11509723e */ /* 0x000fca00000010ff */
[C---:B------:R-:W-:Y:S07]  /*d200*/  HMMA.16816.F32.BF16 R104, R12.reuse, R96, RZ ;  /* 0x000000600c68723c */ /* 0x040fee00000418ff */
[----:B--2---:R-:W-:Y:S01]  /*d210*/  MOV R97, R196 ;  /* 0x000000c400617202 */ /* 0x004fe20000000f00 */
[----:B------:R-:W-:Y:S01]  /*d220*/  HMMA.16816.F32.BF16 R76, R12, R84, RZ ;  /* 0x000000540c4c723c */ /* 0x000fe200000418ff */
[----:B-1----:R-:W-:Y:S01]  /*d230*/  FFMA.FTZ R4, R22, c[0x0][0x2d0], -R0 ;  /* 0x0000b40016047a23 */ /* 0x002fe20000010800 */
[----:B------:R-:W-:-:S03]  /*d240*/  MOV R22, R24 ;  /* 0x0000001800167202 */ /* 0x000fc60000000f00 */
[----:B------:R1:W-:Y:S01]  /*d250*/  MUFU.EX2 R7, R4 ;  /* 0x0000000400077308 */ /* 0x0003e20000000800 */
[----:B------:R-:W-:Y:S02]  /*d260*/  F2FP.BF16.PACK_AB R8, R22, R162 ;  /* 0x000000a21608723e */ /* 0x000fe400000010ff */
[----:B------:R-:W-:Y:S08]  /*d270*/  HMMA.16816.F32.BF16 R88, R12, R100, RZ ;  /* 0x000000640c58723c */ /* 0x000ff000000418ff */
[----:B------:R-:W-:Y:S01]  /*d280*/  HMMA.16816.F32.BF16 R180, R8, R28, R60 ;  /* 0x0000001c08b4723c */ /* 0x000fe2000004183c */
[----:B------:R-:W2:Y:S01]  /*d290*/  LDSM.16.MT88.4 R60, [R235+0x2900] ;  /* 0x00290000eb3c783b */ /* 0x000ea20000004200 */
[----:B-1----:R-:W-:-:S06]  /*d2a0*/  FFMA.FTZ R4, R25, c[0x0][0x2d0], -R0 ;  /* 0x0000b40019047a23 */ /* 0x002fcc0000010800 */
[----:B------:R-:W-:Y:S01]  /*d2b0*/  HMMA.16816.F32.BF16 R200, R8, R40, R68 ;  /* 0x0000002808c8723c */ /* 0x000fe20000041844 */
[----:B------:R1:W3:Y:S07]  /*d2c0*/  MUFU.EX2 R197, R4 ;  /* 0x0000000400c57308 */ /* 0x0002ee0000000800 */
[----:B------:R-:W-:Y:S07]  /*d2d0*/  HMMA.16816.F32.BF16 R68, R12, R108, RZ ;  /* 0x0000006c0c44723c */ /* 0x000fee00000418ff */
[----:B------:R-:W-:Y:S01]  /*d2e0*/  MOV R108, R198 ;  /* 0x000000c6006c7202 */ /* 0x000fe20000000f00 */
[----:B------:R-:W-:Y:S01]  /*d2f0*/  HMMA.16816.F32.BF16 R192, R8, R36, R64 ;  /* 0x0000002408c0723c */ /* 0x000fe20000041840 */
[----:B------:R-:W4:Y:S01]  /*d300*/  LDSM.16.MT88.4 R64, [R236+0x2900] ;  /* 0x00290000ec40783b */ /* 0x000f220000004200 */
[----:B-1----:R-:W-:Y:S01]  /*d310*/  FFMA.FTZ R4, R26, c[0x0][0x2d0], -R0 ;  /* 0x0000b4001a047a23 */ /* 0x002fe20000010800 */
[----:B---3--:R-:W-:-:S03]  /*d320*/  MOV R96, R197 ;  /* 0x000000c500607202 */ /* 0x008fc60000000f00 */
[----:B------:R1:W3:Y:S02]  /*d330*/  MUFU.EX2 R48, R4 ;  /* 0x0000000400307308 */ /* 0x0002e40000000800 */
[C---:B------:R-:W-:Y:S07]  /*d340*/  HMMA.16816.F32.BF16 R24, R12.reuse, R44, RZ ;  /* 0x0000002c0c18723c */ /* 0x040fee00000418ff */
[----:B------:R-:W-:Y:S01]  /*d350*/  MOV R44, R7 ;  /* 0x00000007002c7202 */ /* 0x000fe20000000f00 */
[----:B------:R-:W-:Y:S01]  /*d360*/  HMMA.16816.F32.BF16 R80, R12, R92, RZ ;  /* 0x0000005c0c50723c */ /* 0x000fe200000418ff */
[----:B------:R-:W-:-:S02]  /*d370*/  MOV R45, R5 ;  /* 0x00000005002d7202 */ /* 0x000fc40000000f00 */
[----:B------:R-:W-:Y:S02]  /*d380*/  F2FP.BF16.PACK_AB R5, R44, R246 ;  /* 0x000000f62c05723e */ /* 0x000fe400000010ff */
[----:B------:R-:W-:Y:S02]  /*d390*/  F2FP.BF16.PACK_AB R6, R196, R45 ;  /* 0x0000002dc406723e */ /* 0x000fe400000010ff */
[----:B-1----:R-:W-:Y:S02]  /*d3a0*/  F2FP.BF16.PACK_AB R4, R252, R160 ;  /* 0x000000a0fc04723e */ /* 0x002fe400000010ff */
[----:B---3--:R-:W-:Y:S02]  /*d3b0*/  F2FP.BF16.PACK_AB R7, R48, R197 ;  /* 0x000000c53007723e */ /* 0x008fe400000010ff */
[----:B------:R-:W-:-:S05]  /*d3c0*/  MOV R92, R199 ;  /* 0x000000c7005c7202 */ /* 0x000fca0000000f00 */
[C---:B------:R-:W-:Y:S01]  /*d3d0*/  HMMA.16816.F32.BF16 R168, R4.reuse, R36, R32 ;  /* 0x0000002404a8723c */ /* 0x040fe20000041820 */
[----:B------:R-:W1:Y:S06]  /*d3e0*/  LDSM.16.MT88.4 R32, [R235+0x900] ;  /* 0x00090000eb20783b */ /* 0x000e6c0000004200 */
[----:B------:R-:W-:Y:S01]  /*d3f0*/  MOV R37, R221 ;  /* 0x000000dd00257202 */ /* 0x000fe20000000f00 */
[----:B------:R-:W-:Y:S01]  /*d400*/  HMMA.16816.F32.BF16 R172, R4, R28, R24 ;  /* 0x0000001c04ac723c */ /* 0x000fe20000041818 */
[----:B------:R-:W3:Y:S01]  /*d410*/  LDSM.16.MT88.4 R24, [R233+0x2900] ;  /* 0x00290000e918783b */ /* 0x000ee20000004200 */
[----:B------:R-:W-:-:S05]  /*d420*/  MOV R36, R220 ;  /* 0x000000dc00247202 */ /* 0x000fca0000000f00 */
[----:B------:R-:W-:Y:S01]  /*d430*/  FFMA.FTZ R28, R151, c[0x0][0x2d0], -R3 ;  /* 0x0000b400971c7a23 */ /* 0x000fe20000010803 */
[----:B--2---:R-:W-:Y:S01]  /*d440*/  HMMA.16816.F32.BF16 R248, R4, R60, R68 ;  /* 0x0000003c04f8723c */ /* 0x004fe20000041844 */
[----:B------:R-:W-:-:S07]  /*d450*/  FFMA.FTZ R29, R164, c[0x0][0x2d0], -R20 ;  /* 0x0000b400a41d7a23 */ /* 0x000fce0000010814 */
[----:B------:R-:W-:Y:S08]  /*d460*/  HMMA.16816.F32.BF16 R68, R12, R102, RZ ;  /* 0x000000660c44723c */ /* 0x000ff000000418ff */
[C---:B------:R-:W-:Y:S01]  /*d470*/  HMMA.16816.F32.BF16 R184, R4.reuse, R40, R52 ;  /* 0x0000002804b8723c */ /* 0x040fe20000041834 */
[----:B------:R-:W2:Y:S07]  /*d480*/  LDSM.16.MT88.4 R52, [R234+0x2900] ;  /* 0x00290000ea34783b */ /* 0x000eae0000004200 */
[----:B----4-:R-:W-:Y:S08]  /*d490*/  HMMA.16816.F32.BF16 R228, R4, R64, R76 ;  /* 0x0000004004e4723c */ /* 0x010ff0000004184c */
[-C--:B-1----:R-:W-:Y:S08]  /*d4a0*/  HMMA.16816.F32.BF16 R188, R8, R32.reuse, R124 ;  /* 0x0000002008bc723c */ /* 0x082ff0000004187c */
[C---:B------:R-:W-:Y:S07]  /*d4b0*/  HMMA.16816.F32.BF16 R124, R4.reuse, R32, R104 ;  /* 0x00000020047c723c */ /* 0x040fee0000041868 */
[----:B------:R-:W-:Y:S01]  /*d4c0*/  MOV R33, R161 ;  /* 0x000000a100217202 */ /* 0x000fe20000000f00 */
[----:B---3--:R-:W-:Y:S01]  /*d4d0*/  HMMA.16816.F32.BF16 R104, R4, R26, R68 ;  /* 0x0000001a0468723c */ /* 0x008fe20000041844 */
[----:B------:R-:W-:Y:S01]  /*d4e0*/  MOV R101, R228 ;  /* 0x000000e400657202 */ /* 0x000fe20000000f00 */
[----:B------:R-:W-:Y:S01]  /*d4f0*/  FFMA.FTZ R32, R167, c[0x0][0x2d0], -R20 ;  /* 0x0000b400a7207a23 */ /* 0x000fe20000010814 */
[----:B------:R-:W-:-:S02]  /*d500*/  MOV R100, R229 ;  /* 0x000000e500647202 */ /* 0x000fc40000000f00 */
[----:B------:R-:W-:Y:S02]  /*d510*/  MOV R85, R230 ;  /* 0x000000e600557202 */ /* 0x000fe40000000f00 */
[----:B------:R-:W-:Y:S01]  /*d520*/  MOV R84, R231 ;  /* 0x000000e700547202 */ /* 0x000fe20000000f00 */
[----:B------:R-:W-:Y:S08]  /*d530*/  HMMA.16816.F32.BF16 R68, R12, R94, RZ ;  /* 0x0000005e0c44723c */ /* 0x000ff000000418ff */
[----:B------:R-:W-:Y:S08]  /*d540*/  HMMA.16816.F32.BF16 R224, R8, R64, R112 ;  /* 0x0000004008e0723c */ /* 0x000ff00000041870 */
[C---:B------:R-:W-:Y:S08]  /*d550*/  HMMA.16816.F32.BF16 R216, R4.reuse, R24, R88 ;  /* 0x0000001804d8723c */ /* 0x040ff00000041858 */
[----:B--2---:R-:W-:Y:S08]  /*d560*/  HMMA.16816.F32.BF16 R208, R4, R52, R80 ;  /* 0x0000003404d0723c */ /* 0x004ff00000041850 */
[----:B------:R-:W-:Y:S08]  /*d570*/  HMMA.16816.F32.BF16 R228, R8, R60, R72 ;  /* 0x0000003c08e4723c */ /* 0x000ff00000041848 */
[----:B------:R-:W-:Y:S08]  /*d580*/  HMMA.16816.F32.BF16 R112, R4, R54, R68 ;  /* 0x000000360470723c */ /* 0x000ff00000041844 */
        /* <DEDUP_REMOVED lines=12> */
[----:B------:R-:W1:Y:S07]  /*d650*/  LDSM.16.MT88.4 R12, [R233+0x1100] ;  /* 0x00110000e90c783b */ /* 0x000e6e0000004200 */
[C---:B------:R-:W-:Y:S07]  /*d660*/  HMMA.16816.F32.BF16 R4, R16.reuse, R50, RZ ;  /* 0x000000321004723c */ /* 0x040fee00000418ff */
[----:B------:R-:W-:Y:S01]  /*d670*/  MOV R51, R162 ;  /* 0x000000a200337202 */ /* 0x000fe20000000f00 */
[----:B------:R-:W-:Y:S01]  /*d680*/  HMMA.16816.F32.BF16 R56, R16, R58, RZ ;  /* 0x0000003a1038723c */ /* 0x000fe200000418ff */
[----:B------:R-:W-:-:S07]  /*d690*/  MOV R50, R160 ;  /* 0x000000a000327202 */ /* 0x000fce0000000f00 */
[C---:B------:R-:W-:Y:S08]  /*d6a0*/  HMMA.16816.F32.BF16 R116, R8.reuse, R52, R116 ;  /* 0x000000340874723c */ /* 0x040ff00000041874 */
[----:B------:R-:W-:Y:S07]  /*d6b0*/  HMMA.16816.F32.BF16 R160, R8, R38, R4 ;  /* 0x0000002608a0723c */ /* 0x000fee0000041804 */
[----:B------:R-:W-:Y:S01]  /*d6c0*/  MOV R39, R44 ;  /* 0x0000002c00277202 */ /* 0x000fe20000000f00 */
[----:B------:R-:W-:Y:S01]  /*d6d0*/  HMMA.16816.F32.BF16 R4, R16, R46, RZ ;  /* 0x0000002e1004723c */ /* 0x000fe200000418ff */
[----:B------:R-:W-:-:S07]  /*d6e0*/  MOV R38, R45 ;  /* 0x0000002d00267202 */ /* 0x000fce0000000f00 */
[C---:B------:R-:W-:Y:S08]  /*d6f0*/  HMMA.16816.F32.BF16 R56, R8.reuse, R42, R56 ;  /* 0x0000002a0838723c */ /* 0x040ff00000041838 */
[C---:B------:R-:W-:Y:S07]  /*d700*/  HMMA.16816.F32.BF16 R120, R8.reuse, R24, R120 ;  /* 0x000000180878723c */ /* 0x040fee0000041878 */
[----:B------:R-:W-:Y:S01]  /*d710*/  FFMA.FTZ R24, R148, c[0x0][0x2d0], -R3 ;  /* 0x0000b40094187a23 */ /* 0x000fe20000010803 */
[----:B------:R-:W-:Y:S01]  /*d720*/  HMMA.16816.F32.BF16 R68, R8, R30, R4 ;  /* 0x0000001e0844723c */ /* 0x000fe20000041804 */
[--C-:B------:R-:W-:Y:S01]  /*d730*/  FFMA.FTZ R25, R137, c[0x0][0x2d0], -R0.reuse ;  /* 0x0000b40089197a23 */ /* 0x100fe20000010800 */
[----:B------:R-:W-:Y:S01]  /*d740*/  MOV R148, R33 ;  /* 0x0000002100947202 */ /* 0x000fe20000000f00 */
[----:B------:R-:W-:Y:S01]  /*d750*/  FFMA.FTZ R33, R131, c[0x0][0x2d0], -R0 ;  /* 0x0000b40083217a23 */ /* 0x000fe20000010800 */
[----:B------:R-:W-:-:S03]  /*d760*/  MOV R131, R51 ;  /* 0x0000003300837202 */ /* 0x000fc60000000f00 */
[--C-:B------:R-:W-:Y:S01]  /*d770*/  FFMA.FTZ R31, R166, c[0x0][0x2d0], -R20.reuse ;  /* 0x0000b400a61f7a23 */ /* 0x100fe20000010814 */
[----:B------:R-:W-:Y:S01]  /*d780*/  HMMA.16816.F32.BF16 R4, R16, R98, RZ ;  /* 0x000000621004723c */ /* 0x000fe200000418ff */
[----:B------:R-:W-:Y:S11]  /*d790*/  FFMA.FTZ R30, R165, c[0x0][0x2d0], -R20 ;  /* 0x0000b400a51e7a23 */ /* 0x000ff60000010814 */
[----:B------:R-:W-:Y:S11]  /*d7a0*/  @!UPT UIADD3 URZ, URZ, URZ, URZ ;  /* 0x0000003f3f3ff290 */ /* 0x000ff6000fffe03f */
[----:B------:R-:W-:Y:S01]  /*d7b0*/  @!UPT UIADD3 URZ, URZ, URZ, URZ ;  /* 0x0000003f3f3ff290 */ /* 0x000fe2000fffe03f */
[----:B------:R-:W-:Y:S07]  /*d7c0*/  HMMA.16816.F32.BF16 R44, R8, R34, R4 ;  /* 0x00000022082c723c */ /* 0x000fee0000041804 */
[----:B------:R-:W-:Y:S01]  /*d7d0*/  MOV R35, R49 ;  /* 0x0000003100237202 */ /* 0x000fe20000000f00 */
[----:B------:R-:W-:Y:S01]  /*d7e0*/  HMMA.16816.F32.BF16 R4, R16, R102, RZ ;  /* 0x000000661004723c */ /* 0x000fe200000418ff */
[----:B------:R-:W-:Y:S02]  /*d7f0*/  MOV R49, R247 ;  /* 0x000000f700317202 */ /* 0x000fe40000000f00 */
[----:B------:R-:W-:Y:S01]  /*d800*/  MOV R34, R22 ;  /* 0x0000001600227202 */ /* 0x000fe20000000f00 */
[----:B------:R-:W-:-:S03]  /*d810*/  FFMA.FTZ R22, R154, c[0x0][0x2d0], -R2 ;  /* 0x0000b4009a167a23 */ /* 0x000fc60000010802 */
[----:B------:R-:W-:Y:S01]  /*d820*/  MOV R103, R21 ;  /* 0x0000001500677202 */ /* 0x000fe20000000f00 */
[--C-:B------:R-:W-:Y:S01]  /*d830*/  FFMA.FTZ R21, R153, c[0x0][0x2d0], -R2.reuse ;  /* 0x0000b40099157a23 */ /* 0x100fe20000010802 */
[----:B------:R-:W-:Y:S01]  /*d840*/  MOV R102, R23 ;  /* 0x0000001700667202 */ /* 0x000fe20000000f00 */
[----:B------:R-:W-:Y:S01]  /*d850*/  FFMA.FTZ R23, R155, c[0x0][0x2d0], -R2 ;  /* 0x0000b4009b177a23 */ /* 0x000fe20000010802 */
[----:B------:R-:W-:Y:S11]  /*d860*/  MOV R151, R103 ;  /* 0x0000006700977202 */ /* 0x000ff60000000f00 */
[----:B------:R-:W-:Y:S02]  /*d870*/  @!UPT UIADD3 URZ, URZ, URZ, URZ ;  /* 0x0000003f3f3ff290 */ /* 0x000fe4000fffe03f */
[----:B------:R-:W-:Y:S07]  /*d880*/  HMMA.16816.F32.BF16 R40, R8, R26, R4 ;  /* 0x0000001a0828723c */ /* 0x000fee0000041804 */
[--C-:B------:R-:W-:Y:S01]  /*d890*/  FFMA.FTZ R27, R150, c[0x0][0x2d0], -R3.reuse ;  /* 0x0000b400961b7a23 */ /* 0x100fe20000010803 */
[----:B------:R-:W-:Y:S01]  /*d8a0*/  HMMA.16816.F32.BF16 R4, R16, R94, RZ ;  /* 0x0000005e1004723c */ /* 0x000fe200000418ff */
[----:B------:R-:W-:Y:S01]  /*d8b0*/  FFMA.FTZ R26, R149, c[0x0][0x2d0], -R3 ;  /* 0x0000b400951a7a23 */ /* 0x000fe20000010803 */
[----:B------:R-:W-:Y:S01]  /*d8c0*/  MOV R150, R35 ;  /* 0x0000002300967202 */ /* 0x000fe20000000f00 */
[----:B------:R-:W-:Y:S01]  /*d8d0*/  FFMA.FTZ R35, R128, c[0x0][0x2d0], -R0 ;  /* 0x0000b40080237a23 */ /* 0x000fe20000010800 */
[----:B------:R-:W-:-:S02]  /*d8e0*/  MOV R128, R92 ;  /* 0x0000005c00807202 */ /* 0x000fc40000000f00 */
[----:B------:R-:W-:Y:S11]  /*d8f0*/  MOV R149, R50 ;  /* 0x0000003200957202 */ /* 0x000ff60000000f00 */
[----:B------:R-:W-:Y:S07]  /*d900*/  @!UPT UIADD3 URZ, URZ, URZ, URZ ;  /* 0x0000003f3f3ff290 */ /* 0x000fee000fffe03f */
[----:B------:R-:W-:Y:S08]  /*d910*/  HMMA.16816.F32.BF16 R52, R8, R54, R4 ;  /* 0x000000360834723c */ /* 0x000ff00000041804 */
[C---:B------:R-:W-:Y:S07]  /*d920*/  HMMA.16816.F32.BF16 R4, R16.reuse, R86, RZ ;  /* 0x000000561004723c */ /* 0x040fee00000418ff */
[----:B------:R-:W-:Y:S01]  /*d930*/  MOV R87, R252 ;  /* 0x000000fc00577202 */ /* 0x000fe20000000f00 */
[----:B------:R-:W-:Y:S01]  /*d940*/  HMMA.16816.F32.BF16 R16, R16, R110, RZ ;  /* 0x0000006e1010723c */ /* 0x000fe200000418ff */
[----:B------:R-:W-:Y:S11]  /*d950*/  MOV R86, R246 ;  /* 0x000000f600567202 */ /* 0x000ff60000000f00 */
[----:B------:R-:W-:Y:S04]  /*d960*/  @!UPT UIADD3 URZ, URZ, URZ, URZ ;  /* 0x0000003f3f3ff290 */ /* 0x000fe8000fffe03f */
[C---:B------:R-:W-:Y:S07]  /*d970*/  HMMA.16816.F32.BF16 R64, R8.reuse, R66, R4 ;  /* 0x000000420840723c */ /* 0x040fee0000041804 */
[--C-:B------:R-:W-:Y:S01]  /*d980*/  FFMA.FTZ R4, R159, c[0x0][0x2d0], -R20.reuse ;  /* 0x0000b4009f047a23 */ /* 0x100fe20000010814 */
[----:B------:R-:W-:Y:S01]  /*d990*/  MOV R7, R245 ;  /* 0x000000f500077202 */ /* 0x000fe20000000f00 */
[----:B------:R-:W-:Y:S01]  /*d9a0*/  HMMA.16816.F32.BF16 R60, R8, R62, R16 ;  /* 0x0000003e083c723c */ /* 0x000fe20000041810 */
[----:B------:R-:W-:Y:S01]  /*d9b0*/  MOV R159, R37 ;  /* 0x00000025009f7202 */ /* 0x000fe20000000f00 */
[----:B------:R2:W-:Y:S01]  /*d9c0*/  MUFU.EX2 R93, R4 ;  /* 0x00000004005d7308 */ /* 0x0005e20000000800 */
[----:B------:R-:W3:Y:S01]  /*d9d0*/  LDSM.16.MT88.4 R16, [R236+0x3100] ;  /* 0x00310000ec10783b */ /* 0x000ee20000004200 */
[----:B--2---:R-:W-:Y:S01]  /*d9e0*/  FFMA.FTZ R4, R158, c[0x0][0x2d0], -R20 ;  /* 0x0000b4009e047a23 */ /* 0x004fe20000010814 */
[----:B------:R-:W-:-:S05]  /*d9f0*/  MOV R158, R36 ;  /* 0x00000024009e7202 */ /* 0x000fca0000000f00 */
[----:B------:R2:W4:Y:S02]  /*da00*/  MUFU.EX2 R99, R4 ;  /* 0x0000000400637308 */ /* 0x0005240000000800 */
[----:B--2---:R-:W-:Y:S01]  /*da10*/  FFMA.FTZ R4, R157, c[0x0][0x2d0], -R20 ;  /* 0x0000b4009d047a23 */ /* 0x004fe20000010814 */
[----:B----4-:R-:W-:Y:S02]  /*da20*/  F2FP.BF16.PACK_AB R8, R99, R93 ;  /* 0x0000005d6308723e */ /* 0x010fe400000010ff */
[----:B------:R-:W-:-:S03]  /*da30*/  MOV R157, R39 ;  /* 0x00000027009d7202 */ /* 0x000fc60000000f00 */
[----:B------:R2:W-:Y:S02]  /*da40*/  MUFU.EX2 R94, R4 ;  /* 0x00000004005e7308 */ /* 0x0005e40000000800 */
[----:B--2---:R-:W-:Y:S01]  /*da50*/  FFMA.FTZ R4, R156, c[0x0][0x2d0], -R20 ;  /* 0x0000b4009c047a23 */ /* 0x004fe20000010814 */
[----:B------:R-:W-:Y:S01]  /*da60*/  MOV R156, R38 ;  /* 0x00000026009c7202 */ /* 0x000fe20000000f00 */
[----:B------:R-:W-:-:S04]  /*da70*/  FFMA.FTZ R20, R152, c[0x0][0x2d0], -R2 ;  /* 0x0000b40098147a23 */ /* 0x000fc80000010802 */
[----:B------:R2:W4:Y:S02]  /*da80*/  MUFU.EX2 R5, R4 ;  /* 0x0000000400057308 */ /* 0x0005240000000800 */
[----:B--2---:R-:W-:Y:S01]  /*da90*/  FFMA.FTZ R4, R143, c[0x0][0x2d0], -R3 ;  /* 0x0000b4008f047a23 */ /* 0x004fe20000010803 */
[----:B----4-:R-:W-:Y:S02]  /*daa0*/  MOV R137, R5 ;  /* 0x0000000500897202 */ /* 0x010fe40000000f00 */
[----:B------:R-:W-:-:S03]  /*dab0*/  MOV R143, R102 ;  /* 0x00000066008f7202 */ /* 0x000fc60000000f00 */
[----:B------:R2:W-:Y:S01]  /*dac0*/  MUFU.EX2 R109, R4 ;  /* 0x00000004006d7308 */ /* 0x0005e20000000800 */
[----:B------:R-:W-:Y:S01]  /*dad0*/  F2FP.BF16.PACK_AB R10, R137, R94 ;  /* 0x0000005e890a723e */ /* 0x000fe200000010ff */
        /* <DEDUP_REMOVED lines=10> */
[----:B------:R2:W4:Y:S08]  /*db80*/  MUFU.EX2 R6, R4 ;  /* 0x0000000400067308 */ /* 0x0005300000000800 */
[----:B------:R5:W-:Y:S01]  /*db90*/  MUFU.EX2 R245, R3 ;  /* 0x0000000300f57308 */ /* 0x000be20000000800 */
[----:B--2---:R-:W-:-:S07]  /*dba0*/  FFMA.FTZ R4, R146, c[0x0][0x2d0], -R2 ;  /* 0x0000b40092047a23 */ /* 0x004fce0000010802 */
[----:B------:R2:W-:Y:S01]  /*dbb0*/  MUFU.EX2 R247, R4 ;  /* 0x0000000400f77308 */ /* 0x0005e20000000800 */
[----:B-----5:R-:W-:Y:S01]  /*dbc0*/  FFMA.FTZ R3, R139, c[0x0][0x2d0], -R0 ;  /* 0x0000b4008b037a23 */ /* 0x020fe20000010800 */
[----:B----4-:R-:W-:-:S04]  /*dbd0*/  MOV R139, R6 ;  /* 0x00000006008b7202 */ /* 0x010fc80000000f00 */
[----:B------:R-:W-:Y:S01]  /*dbe0*/  F2FP.BF16.PACK_AB R11, R139, R111 ;  /* 0x0000006f8b0b723e */ /* 0x000fe200000010ff */
[----:B--2---:R-:W-:-:S06]  /*dbf0*/  FFMA.FTZ R4, R145, c[0x0][0x2d0], -R2 ;  /* 0x0000b40091047a23 */ /* 0x004fcc0000010802 */
[C---:B-1----:R-:W-:Y:S01]  /*dc00*/  HMMA.16816.F32.BF16 R200, R8.reuse, R12, R200 ;  /* 0x0000000c08c8723c */ /* 0x042fe200000418c8 */
[----:B------:R1:W-:Y:S07]  /*dc10*/  MUFU.EX2 R95, R4 ;  /* 0x00000004005f7308 */ /* 0x0003ee0000000800 */
[----:B---3--:R-:W-:Y:S01]  /*dc20*/  HMMA.16816.F32.BF16 R64, R8, R18, R64 ;  /* 0x000000120840723c */ /* 0x008fe20000041840 */
[----:B-1----:R-:W-:-:S04]  /*dc30*/  FFMA.FTZ R4, R144, c[0x0][0x2d0], -R2 ;  /* 0x0000b40090047a23 */ /* 0x002fc80000010802 */
[----:B------:R1:W-:Y:S02]  /*dc40*/  MUFU.EX2 R110, R4 ;  /* 0x00000004006e7308 */ /* 0x0003e40000000800 */
[----:B-1----:R-:W-:Y:S02]  /*dc50*/  FFMA.FTZ R4, R147, c[0x0][0x2d0], -R2 ;  /* 0x0000b40093047a23 */ /* 0x002fe40000010802 */
[----:B------:R-:W-:-:S04]  /*dc60*/  FFMA.FTZ R2, R138, c[0x0][0x2d0], -R0 ;  /* 0x0000b4008a027a23 */ /* 0x000fc80000010800 */
[----:B------:R1:W2:Y:S08]  /*dc70*/  MUFU.EX2 R252, R4 ;  /* 0x0000000400fc7308 */ /* 0x0002b00000000800 */
[----:B------:R3:W-:Y:S01]  /*dc80*/  MUFU.EX2 R138, R3 ;  /* 0x00000003008a7308 */ /* 0x0007e20000000800 */
[----:B-1----:R-:W-:-:S07]  /*dc90*/  FFMA.FTZ R4, R129, c[0x0][0x2d0], -R0 ;  /* 0x0000b40081047a23 */ /* 0x002fce0000010800 */
[----:B------:R-:W1:Y:S01]  /*dca0*/  MUFU.EX2 R132, R2 ;  /* 0x0000000200847308 */ /* 0x000e620000000800 */
[----:B------:R-:W-:Y:S01]  /*dcb0*/  MOV R129, R34 ;  /* 0x0000002200817202 */ /* 0x000fe20000000f00 */
[----:B------:R-:W-:Y:S01]  /*dcc0*/  FFMA.FTZ R34, R130, c[0x0][0x2d0], -R0 ;  /* 0x0000b40082227a23 */ /* 0x000fe20000010800 */
[----:B--2---:R-:W-:Y:S01]  /*dcd0*/  F2FP.BF16.PACK_AB R6, R252, R110 ;  /* 0x0000006efc06723e */ /* 0x004fe200000010ff */
[----:B------:R-:W-:Y:S01]  /*dce0*/  FADD.FTZ R0, R177, R176 ;  /* 0x000000b0b1007221 */ /* 0x000fe20000010000 */
[----:B------:R-:W-:Y:S01]  /*dcf0*/  MOV R130, R108 ;  /* 0x0000006c00827202 */ /* 0x000fe20000000f00 */
[----:B---3--:R-:W-:Y:S02]  /*dd00*/  FADD.FTZ R3, R204, R179 ;  /* 0x000000b3cc037221 */ /* 0x008fe40000010000 */
[----:B------:R2:W3:Y:S01]  /*dd10*/  MUFU.EX2 R246, R4 ;  /* 0x0000000400f67308 */ /* 0x0004e20000000800 */
[----:B------:R-:W-:Y:S01]  /*dd20*/  MOV R108, R48 ;  /* 0x00000030006c7202 */ /* 0x000fe20000000f00 */
[----:B------:R-:W-:Y:S01]  /*dd30*/  FADD.FTZ R3, R205, R3 ;  /* 0x00000003cd037221 */ /* 0x000fe20000010000 */
[----:B-1----:R-:W-:Y:S01]  /*dd40*/  F2FP.BF16.PACK_AB R7, R132, R138 ;  /* 0x0000008a8407723e */ /* 0x002fe200000010ff */
[----:B------:R-:W-:Y:S01]  /*dd50*/  FADD.FTZ R2, R178, R0 ;  /* 0x00000000b2027221 */ /* 0x000fe20000010000 */
[----:B------:R-:W-:Y:S01]  /*dd60*/  MOV R0, R49 ;  /* 0x0000003100007202 */ /* 0x000fe20000000f00 */
[----:B------:R-:W-:Y:S01]  /*dd70*/  HMMA.16816.F32.BF16 R176, R8, R14, R56 ;  /* 0x0000000e08b0723c */ /* 0x000fe20000041838 */
[----:B--2---:R-:W-:Y:S01]  /*dd80*/  FADD.FTZ R4, R207, R206 ;  /* 0x000000cecf047221 */ /* 0x004fe20000010000 */
[----:B---3--:R-:W-:-:S03]  /*dd90*/  F2FP.BF16.PACK_AB R5, R245, R246 ;  /* 0x000000f6f505723e */ /* 0x008fc600000010ff */
[----:B------:R-:W-:Y:S01]  /*dda0*/  FADD.FTZ R92, R212, R4 ;  /* 0x00000004d45c7221 */ /* 0x000fe20000010000 */
[----:B------:R-:W-:-:S07]  /*ddb0*/  F2FP.BF16.PACK_AB R4, R95, R247 ;  /* 0x000000f75f04723e */ /* 0x000fce00000010ff */
[C---:B------:R-:W-:Y:S08]  /*ddc0*/  HMMA.16816.F32.BF16 R184, R4.reuse, R12, R184 ;  /* 0x0000000c04b8723c */ /* 0x040ff000000418b8 */
[----:B------:R-:W-:Y:S01]  /*ddd0*/  HMMA.16816.F32.BF16 R36, R4, R14, R88 ;  /* 0x0000000e0424723c */ /* 0x000fe20000041858 */
[----:B------:R-:W1:Y:S07]  /*dde0*/  LDSM.16.MT88.4 R12, [R234+0x1100] ;  /* 0x00110000ea0c783b */ /* 0x000e6e0000004200 */
[-C--:B-1----:R-:W-:Y:S08]  /*ddf0*/  HMMA.16816.F32.BF16 R192, R8, R12.reuse, R192 ;  /* 0x0000000c08c0723c */ /* 0x082ff000000418c0 */
[----:B------:R-:W-:Y:S08]  /*de00*/  HMMA.16816.F32.BF16 R168, R4, R12, R168 ;  /* 0x0000000c04a8723c */ /* 0x000ff000000418a8 */
[-C--:B------:R-:W-:Y:S08]  /*de10*/  HMMA.16816.F32.BF16 R160, R8, R14.reuse, R160 ;  /* 0x0000000e08a0723c */ /* 0x080ff000000418a0 */
[----:B------:R-:W-:Y:S01]  /*de20*/  HMMA.16816.F32.BF16 R48, R4, R14, R80 ;  /* 0x0000000e0430723c */ /* 0x000fe20000041850 */
[----:B------:R-:W1:Y:S06]  /*de30*/  LDSM.16.MT88.4 R12, [R236+0x1100] ;  /* 0x00110000ec0c783b */ /* 0x000e6c0000004200 */
[----:B------:R-:W-:-:S02]  /*de40*/  MOV R82, R85 ;  /* 0x0000005500527202 */ /* 0x000fc40000000f00 */
[----:B------:R-:W-:Y:S02]  /*de50*/  MOV R83, R84 ;  /* 0x0000005400537202 */ /* 0x000fe40000000f00 */
[----:B------:R-:W-:Y:S02]  /*de60*/  MOV R80, R101 ;  /* 0x0000006500507202 */ /* 0x000fe40000000f00 */
[----:B------:R-:W-:Y:S01]  /*de70*/  MOV R81, R100 ;  /* 0x0000006400517202 */ /* 0x000fe20000000f00 */
[----:B------:R-:W-:Y:S01]  /*de80*/  FADD.FTZ R0, R0, R92 ;  /* 0x0000005c00007221 */ /* 0x000fe20000010000 */
[C---:B------:R-:W-:Y:S08]  /*de90*/  HMMA.16816.F32.BF16 R100, R8.reuse, R16, R224 ;  /* 0x000000100864723c */ /* 0x040ff000000418e0 */
[-C--:B-1----:R-:W-:Y:S08]  /*dea0*/  HMMA.16816.F32.BF16 R180, R8, R12.reuse, R180 ;  /* 0x0000000c08b4723c */ /* 0x082ff000000418b4 */
[----:B------:R-:W-:Y:S07]  /*deb0*/  HMMA.16816.F32.BF16 R152, R4, R12, R172 ;  /* 0x0000000c0498723c */ /* 0x000fee00000418ac */
[----:B------:R-:W-:Y:S01]  /*dec0*/  MOV R173, R215 ;  /* 0x000000d700ad7202 */ /* 0x000fe20000000f00 */
[----:B------:R-:W-:Y:S01]  /*ded0*/  HMMA.16816.F32.BF16 R68, R8, R14, R68 ;  /* 0x0000000e0844723c */ /* 0x000fe20000041844 */
[----:B------:R-:W-:-:S02]  /*dee0*/  MOV R174, R214 ;  /* 0x000000d600ae7202 */ /* 0x000fc40000000f00 */
[----:B------:R-:W-:-:S05]  /*def0*/  MOV R175, R213 ;  /* 0x000000d500af7202 */ /* 0x000fca0000000f00 */
[----:B------:R-:W-:Y:S01]  /*df00*/  HMMA.16816.F32.BF16 R56, R4, R14, R76 ;  /* 0x0000000e0438723c */ /* 0x000fe2000004184c */
[----:B------:R-:W1:Y:S01]  /*df10*/  LDSM.16.MT88.4 R12, [R235+0x1100] ;  /* 0x00110000eb0c783b */ /* 0x000e620000004200 */
[----:B------:R-:W-:Y:S02]  /*df20*/  FADD.FTZ R3, R175, R3 ;  /* 0x00000003af037221 */ /* 0x000fe40000010000 */
[----:B------:R-:W-:Y:S01]  /*df30*/  FADD.FTZ R2, R128, R2 ;  /* 0x0000000280027221 */ /* 0x000fe20000010000 */
[----:B------:R-:W-:Y:S03]  /*df40*/  LDSM.16.MT88.4 R76, [R233+0x3900] ;  /* 0x00390000e94c783b */ /* 0x000fe60000004200 */
[-C--:B-1----:R-:W-:Y:S08]  /*df50*/  HMMA.16816.F32.BF16 R164, R8, R12.reuse, R188 ;  /* 0x0000000c08a4723c */ /* 0x082ff000000418bc */
[----:B------:R-:W-:Y:S08]  /*df60*/  HMMA.16816.F32.BF16 R144, R4, R12, R124 ;  /* 0x0000000c0490723c */ /* 0x000ff0000004187c */
[-C--:B------:R-:W-:Y:S08]  /*df70*/  HMMA.16816.F32.BF16 R44, R8, R14.reuse, R44 ;  /* 0x0000000e082c723c */ /* 0x080ff0000004182c */
[----:B------:R-:W-:Y:S01]  /*df80*/  HMMA.16816.F32.BF16 R212, R4, R14, R72 ;  /* 0x0000000e04d4723c */ /* 0x000fe20000041848 */
[----:B------:R-:W1:Y:S01]  /*df90*/  LDSM.16.MT88.4 R12, [R233+0x3100] ;  /* 0x00310000e90c783b */ /* 0x000e620000004200 */
[----:B------:R-:W-:-:S02]  /*dfa0*/  FADD.FTZ R0, R131, R0 ;  /* 0x0000000083007221 */ /* 0x000fc40000010000 */
[----:B------:R-:W-:Y:S01]  /*dfb0*/  FADD.FTZ R3, R148, R3 ;  /* 0x0000000394037221 */ /* 0x000fe20000010000 */
[----:B------:R-:W-:Y:S01]  /*dfc0*/  MOV R227, R110 ;  /* 0x0000006e00e37202 */ /* 0x000fe20000000f00 */
[----:B------:R-:W-:Y:S01]  /*dfd0*/  FADD.FTZ R2, R149, R2 ;  /* 0x0000000295027221 */ /* 0x000fe20000010000 */
[----:B------:R-:W-:Y:S01]  /*dfe0*/  MOV R226, R111 ;  /* 0x0000006f00e27202 */ /* 0x000fe20000000f00 */
[----:B------:R-:W-:Y:S01]  /*dff0*/  LDSM.16.MT88.4 R188, [R234+0x1900] ;  /* 0x00190000eabc783b */ /* 0x000fe20000004200 */
        /* <DEDUP_REMOVED lines=9> */
[----:B------:R-:W1:Y:S01]  /*e090*/  LDSM.16.MT88.4 R12, [R235+0x3100] ;  /* 0x00310000eb0c783b */ /* 0x000e620000004200 */
[----:B------:R-:W-:-:S02]  /*e0a0*/  FADD.FTZ R0, R129, R0 ;  /* 0x0000000081007221 */ /* 0x000fc40000010000 */
[----:B------:R-:W-:-:S04]  /*e0b0*/  FADD.FTZ R3, R151, R3 ;  /* 0x0000000397037221 */ /* 0x000fc80000010000 */
[C---:B------:R-:W-:Y:S08]  /*e0c0*/  HMMA.16816.F32.BF16 R104, R4.reuse, R16, R80 ;  /* 0x000000100468723c */ /* 0x040ff00000041850 */
[----:B------:R-:W-:Y:S01]  /*e0d0*/  HMMA.16816.F32.BF16 R16, R4, R18, R220 ;  /* 0x000000120410723c */ /* 0x000fe200000418dc */
[----:B------:R-:W-:Y:S02]  /*e0e0*/  MOV R225, R94 ;  /* 0x0000005e00e17202 */ /* 0x000fe40000000f00 */
[----:B------:R-:W-:-:S04]  /*e0f0*/  MOV R224, R95 ;  /* 0x0000005f00e07202 */ /* 0x000fc80000000f00 */
[----:B------:R-:W-:Y:S02]  /*e100*/  MOV R223, R93 ;  /* 0x0000005d00df7202 */ /* 0x000fe40000000f00 */
[----:B------:R-:W-:Y:S01]  /*e110*/  LDSM.16.MT88.4 R92, [R234+0x3900] ;  /* 0x00390000ea5c783b */ /* 0x000fe20000004200 */
[C---:B-1----:R-:W-:Y:S08]  /*e120*/  HMMA.16816.F32.BF16 R116, R8.reuse, R12, R228 ;  /* 0x0000000c0874723c */ /* 0x042ff000000418e4 */
[----:B------:R-:W-:Y:S08]  /*e130*/  HMMA.16816.F32.BF16 R60, R8, R14, R60 ;  /* 0x0000000e083c723c */ /* 0x000ff0000004183c */
[----:B------:R-:W-:Y:S01]  /*e140*/  HMMA.16816.F32.BF16 R120, R4, R12, R248 ;  /* 0x0000000c0478723c */ /* 0x000fe200000418f8 */
[----:B------:R-:W-:Y:S01]  /*e150*/  FADD.FTZ R8, R174, R173 ;  /* 0x000000adae087221 */ /* 0x000fe20000010000 */
[----:B------:R-:W-:Y:S01]  /*e160*/  MOV R229, R108 ;  /* 0x0000006c00e57202 */ /* 0x000fe20000000f00 */
[----:B------:R-:W1:Y:S01]  /*e170*/  LDSM.16.MT88.4 R172, [R236+0x1900] ;  /* 0x00190000ecac783b */ /* 0x000e620000004200 */
[----:B------:R-:W-:-:S03]  /*e180*/  MOV R228, R109 ;  /* 0x0000006d00e47202 */ /* 0x000fc60000000f00 */
[----:B------:R-:W-:Y:S01]  /*e190*/  LDSM.16.MT88.4 R108, [R236+0x3900] ;  /* 0x00390000ec6c783b */ /* 0x000fe20000004200 */
[----:B------:R-:W-:Y:S03]  /*e1a0*/  HMMA.16816.F32.BF16 R12, R4, R14, R196 ;  /* 0x0000000e040c723c */ /* 0x000fe600000418c4 */
[----:B------:R-:W2:Y:S04]  /*e1b0*/  LDSM.16.MT88.4 R196, [R233+0x1900] ;  /* 0x00190000e9c4783b */ /* 0x000ea80000004200 */
[----:B------:R-:W-:Y:S01]  /*e1c0*/  FADD.FTZ R5, R130, R8 ;  /* 0x0000000882057221 */ /* 0x000fe20000010000 */
[----:B------:R-:W3:Y:S01]  /*e1d0*/  LDL R9, [R1+0x4] ;  /* 0x0000040001097983 */ /* 0x000ee20000100800 */
[----:B------:R-:W-:-:S02]  /*e1e0*/  FADD.FTZ R4, R140, R2 ;  /* 0x000000028c047221 */ /* 0x000fc40000010000 */
[----:B------:R-:W-:Y:S01]  /*e1f0*/  FADD.FTZ R5, R150, R5 ;  /* 0x0000000596057221 */ /* 0x000fe20000010000 */
[----:B------:R-:W-:Y:S01]  /*e200*/  MUFU.EX2 R32, R32 ;  /* 0x0000002000207308 */ /* 0x000fe20000000800 */
[----:B------:R-:W-:Y:S01]  /*e210*/  FADD.FTZ R2, R142, R0 ;  /* 0x000000008e027221 */ /* 0x000fe20000010000 */
[----:B------:R-:W4:Y:S01]  /*e220*/  LDL R11, [R1+0x64] ;  /* 0x00006400010b7983 */ /* 0x000f220000100800 */
[----:B------:R-:W-:Y:S02]  /*e230*/  FADD.FTZ R0, R143, R3 ;  /* 0x000000038f007221 */ /* 0x000fe40000010000 */
[----:B------:R-:W-:Y:S01]  /*e240*/  FADD.FTZ R3, R156, R4 ;  /* 0x000000049c037221 */ /* 0x000fe20000010000 */
[----:B------:R-:W-:Y:S01]  /*e250*/  MOV R4, 0x1 ;  /* 0x0000000100047802 */ /* 0x000fe20000000f00 */
[----:B------:R-:W-:Y:S01]  /*e260*/  FADD.FTZ R5, R141, R5 ;  /* 0x000000058d057221 */ /* 0x000fe20000010000 */
[----:B------:R-:W5:Y:S01]  /*e270*/  MUFU.EX2 R31, R31 ;  /* 0x0000001f001f7308 */ /* 0x000f620000000800 */
[----:B------:R-:W-:Y:S01]  /*e280*/  FADD.FTZ R2, R158, R2 ;  /* 0x000000029e027221 */ /* 0x000fe20000010000 */
[----:B------:R-:W-:Y:S01]  /*e290*/  ISETP.NE.AND P0, PT, R4, c[0x0][0x2c4], PT ;  /* 0x0000b10004007a0c */ /* 0x000fe20003f05270 */
[----:B------:R-:W-:Y:S01]  /*e2a0*/  FADD.FTZ R8, R157, R5 ;  /* 0x000000059d087221 */ /* 0x000fe20000010000 */
[----:B------:R-:W4:Y:S01]  /*e2b0*/  LDL R10, [R1+0x58] ;  /* 0x00005800010a7983 */ /* 0x000f220000100800 */
[----:B------:R-:W-:Y:S01]  /*e2c0*/  FADD.FTZ R0, R159, R0 ;  /* 0x000000009f007221 */ /* 0x000fe20000010000 */
[----:B------:R-:W-:Y:S01]  /*e2d0*/  MOV R231, R98 ;  /* 0x0000006200e77202 */ /* 0x000fe20000000f00 */
[----:B------:R-:W-:Y:S01]  /*e2e0*/  FADD.FTZ R2, R223, R2 ;  /* 0x00000002df027221 */ /* 0x000fe20000010000 */
[----:B------:R-:W1:Y:S01]  /*e2f0*/  LDSM.16.MT88.4 R156, [R235+0x1900] ;  /* 0x00190000eb9c783b */ /* 0x000e620000004200 */
[----:B------:R-:W-:Y:S01]  /*e300*/  MUFU.EX2 R30, R30 ;  /* 0x0000001e001e7308 */ /* 0x000fe20000000800 */
[----:B------:R-:W-:-:S02]  /*e310*/  MOV R230, R99 ;  /* 0x0000006300e67202 */ /* 0x000fc40000000f00 */
[----:B------:R-:W1:Y:S01]  /*e320*/  LDSM.16.MT88.4 R4, [R235+0x3900] ;  /* 0x00390000eb04783b */ /* 0x000e620000004200 */
[----:B------:R-:W-:Y:S02]  /*e330*/  MOV R222, R96 ;  /* 0x0000006000de7202 */ /* 0x000fe40000000f00 */
[----:B------:R-:W-:Y:S02]  /*e340*/  MOV R221, R97 ;  /* 0x0000006100dd7202 */ /* 0x000fe40000000f00 */
[----:B------:R-:W2:Y:S01]  /*e350*/  MUFU.EX2 R29, R29 ;  /* 0x0000001d001d7308 */ /* 0x000ea20000000800 */
[----:B-----5:R-:W-:Y:S02]  /*e360*/  F2FP.BF16.PACK_AB R128, R31, R32 ;  /* 0x000000201f80723e */ /* 0x020fe400000010ff */
[----:B------:R-:W-:-:S05]  /*e370*/  FADD.FTZ R3, R221, R3 ;  /* 0x00000003dd037221 */ /* 0x000fca0000010000 */
[----:B------:R-:W-:Y:S08]  /*e380*/  MUFU.EX2 R28, R28 ;  /* 0x0000001c001c7308 */ /* 0x000ff00000000800 */
[----:B------:R-:W5:Y:S01]  /*e390*/  MUFU.EX2 R27, R27 ;  /* 0x0000001b001b7308 */ /* 0x000f620000000800 */
[----:B--2---:R-:W-:-:S07]  /*e3a0*/  F2FP.BF16.PACK_AB R130, R29, R30 ;  /* 0x0000001e1d82723e */ /* 0x004fce00000010ff */
[----:B------:R-:W-:Y:S08]  /*e3b0*/  MUFU.EX2 R26, R26 ;  /* 0x0000001a001a7308 */ /* 0x000ff00000000800 */
[----:B------:R-:W2:Y:S01]  /*e3c0*/  MUFU.EX2 R24, R24 ;  /* 0x0000001800187308 */ /* 0x000ea20000000800 */
[----:B-----5:R-:W-:-:S07]  /*e3d0*/  F2FP.BF16.PACK_AB R129, R27, R28 ;  /* 0x0000001c1b81723e */ /* 0x020fce00000010ff */
[----:B------:R-:W-:Y:S08]  /*e3e0*/  MUFU.EX2 R23, R23 ;  /* 0x0000001700177308 */ /* 0x000ff00000000800 */
[----:B------:R-:W5:Y:S01]  /*e3f0*/  MUFU.EX2 R22, R22 ;  /* 0x0000001600167308 */ /* 0x000f620000000800 */
[----:B--2---:R-:W-:-:S07]  /*e400*/  F2FP.BF16.PACK_AB R131, R24, R26 ;  /* 0x0000001a1883723e */ /* 0x004fce00000010ff */
[----:B------:R-:W-:Y:S01]  /*e410*/  MUFU.EX2 R21, R21 ;  /* 0x0000001500157308 */ /* 0x000fe20000000800 */
[C---:B-1----:R-:W-:Y:S07]  /*e420*/  HMMA.16816.F32.BF16 R148, R128.reuse, R174, R68 ;  /* 0x000000ae8094723c */ /* 0x042fee0000041844 */
[----:B------:R-:W1:Y:S01]  /*e430*/  MUFU.EX2 R20, R20 ;  /* 0x0000001400147308 */ /* 0x000e620000000800 */
[----:B-----5:R-:W-:Y:S01]  /*e440*/  F2FP.BF16.PACK_AB R124, R22, R23 ;  /* 0x00000017167c723e */ /* 0x020fe200000010ff */
[C---:B------:R-:W-:Y:S06]  /*e450*/  HMMA.16816.F32.BF16 R68, R128.reuse, R76, R72 ;  /* 0x0000004c8044723c */ /* 0x040fec0000041848 */
[----:B------:R-:W-:Y:S02]  /*e460*/  MUFU.EX2 R25, R25 ;  /* 0x0000001900197308 */ /* 0x000fe40000000800 */
[C---:B------:R-:W-:Y:S06]  /*e470*/  HMMA.16816.F32.BF16 R80, R128.reuse, R78, R40 ;  /* 0x0000004e8050723c */ /* 0x040fec0000041828 */
[----:B------:R-:W2:Y:S01]  /*e480*/  MUFU.EX2 R33, R33 ;  /* 0x0000002100217308 */ /* 0x000ea20000000800 */
[----:B-1----:R-:W-:Y:S01]  /*e490*/  F2FP.BF16.PACK_AB R126, R20, R21 ;  /* 0x00000015147e723e */ /* 0x002fe200000010ff */
[C---:B------:R-:W-:Y:S06]  /*e4a0*/  HMMA.16816.F32.BF16 R200, R128.reuse, R196, R200 ;  /* 0x000000c480c8723c */ /* 0x040fec00000418c8 */
[----:B------:R-:W-:Y:S02]  /*e4b0*/  MUFU.EX2 R34, R34 ;  /* 0x0000002200227308 */ /* 0x000fe40000000800 */
[C---:B------:R-:W-:Y:S06]  /*e4c0*/  HMMA.16816.F32.BF16 R176, R128.reuse, R198, R176 ;  /* 0x000000c680b0723c */ /* 0x040fec00000418b0 */
[----:B------:R-:W1:Y:S01]  /*e4d0*/  MUFU.EX2 R35, R35 ;  /* 0x0000002300237308 */ /* 0x000e620000000800 */
[----:B--2---:R-:W-:Y:S01]  /*e4e0*/  F2FP.BF16.PACK_AB R125, R33, R25 ;  /* 0x00000019217d723e */ /* 0x004fe200000010ff */
[C---:B------:R-:W-:Y:S08]  /*e4f0*/  HMMA.16816.F32.BF16 R192, R128.reuse, R188, R192 ;  /* 0x000000bc80c0723c */ /* 0x040ff000000418c0 */
[----:B------:R-:W-:Y:S01]  /*e500*/  HMMA.16816.F32.BF16 R160, R128, R190, R160 ;  /* 0x000000be80a0723c */ /* 0x000fe200000418a0 */
[----:B-1----:R-:W-:-:S07]  /*e510*/  F2FP.BF16.PACK_AB R127, R35, R34 ;  /* 0x00000022237f723e */ /* 0x002fce00000010ff */
[----:B------:R-:W-:Y:S08]  /*e520*/  HMMA.16816.F32.BF16 R180, R128, R172, R180 ;  /* 0x000000ac80b4723c */ /* 0x000ff000000418b4 */
        /* <DEDUP_REMOVED lines=22> */
[----:B------:R-:W2:Y:S07]  /*e690*/  LDL.LU R12, [R1+0xe8] ;  /* 0x0000e800010c7983 */ /* 0x000eae0000300800 */
[C---:B------:R-:W-:Y:S07]  /*e6a0*/  HMMA.16816.F32.BF16 R116, R128.reuse, R4, R116 ;  /* 0x000000048074723c */ /* 0x040fee0000041874 */
[----:B------:R-:W-:Y:S01]  /*e6b0*/  FADD.FTZ R5, R228, R0 ;  /* 0x00000000e4057221 */ /* 0x000fe20000010000 */
[----:B---3--:R-:W-:Y:S01]  /*e6c0*/  SHF.L.U32 R0, R9, 0x7, RZ ;  /* 0x0000000709007819 */ /* 0x008fe200000006ff */
[----:B------:R-:W-:Y:S01]  /*e6d0*/  HMMA.16816.F32.BF16 R128, R128, R6, R60 ;  /* 0x000000068080723c */ /* 0x000fe2000004183c */
[----:B------:R-:W-:-:S06]  /*e6e0*/  FADD.FTZ R4, R222, R8 ;  /* 0x00000008de047221 */ /* 0x000fcc0000010000 */
[----:B------:R-:W-:Y:S02]  /*e6f0*/  FADD.FTZ R6, R247, R3 ;  /* 0x00000003f7067221 */ /* 0x000fe40000010000 */
[----:B------:R-:W-:-:S04]  /*e700*/  @P0 IMAD.HI.U32 R3, R0, c[0x0][0x2c8], RZ ;  /* 0x0000b20000030a27 */ /* 0x000fc800078e00ff */
[----:B------:R-:W-:Y:S01]  /*e710*/  FADD.FTZ R7, R229, R4 ;  /* 0x00000004e5077221 */ /* 0x000fe20000010000 */
[----:B------:R-:W-:Y:S01]  /*e720*/  @P0 SHF.R.U32.HI R0, RZ, c[0x0][0x2cc], R3 ;  /* 0x0000b300ff000a19 */ /* 0x000fe20000011603 */
[----:B------:R-:W-:Y:S02]  /*e730*/  FADD.FTZ R2, R230, R2 ;  /* 0x00000002e6027221 */ /* 0x000fe40000010000 */
[----:B------:R-:W-:Y:S02]  /*e740*/  FADD.FTZ R5, R231, R5 ;  /* 0x00000005e7057221 */ /* 0x000fe40000010000 */
[----:B------:R-:W-:Y:S02]  /*e750*/  FADD.FTZ R4, R224, R6 ;  /* 0x00000006e0047221 */ /* 0x000fe40000010000 */
[----:B------:R-:W-:Y:S01]  /*e760*/  FADD.FTZ R6, R246, R7 ;  /* 0x00000007f6067221 */ /* 0x000fe20000010000 */
[----:B----4-:R-:W-:Y:S01]  /*e770*/  IADD3 R0, -R10, R11, R0 ;  /* 0x0000000b0a007210 */ /* 0x010fe20007ffe100 */
[----:B------:R-:W-:-:S02]  /*e780*/  FADD.FTZ R2, R225, R2 ;  /* 0x00000002e1027221 */ /* 0x000fc40000010000 */
[----:B------:R-:W-:Y:S02]  /*e790*/  FADD.FTZ R7, R226, R5 ;  /* 0x00000005e2077221 */ /* 0x000fe40000010000 */
[----:B------:R-:W-:Y:S02]  /*e7a0*/  FADD.FTZ R6, R245, R6 ;  /* 0x00000006f5067221 */ /* 0x000fe40000010000 */
[----:B------:R-:W-:Y:S02]  /*e7b0*/  FADD.FTZ R3, R227, R4 ;  /* 0x00000004e3037221 */ /* 0x000fe40000010000 */
[----:B------:R-:W-:Y:S01]  /*e7c0*/  FADD.FTZ R5, R137, R2 ;  /* 0x0000000289057221 */ /* 0x000fe20000010000 */
[----:B------:R-:W-:Y:S01]  /*e7d0*/  SHF.R.S32.HI R2, RZ, 0x1f, R0 ;  /* 0x0000001fff027819 */ /* 0x000fe20000011400 */
[----:B------:R-:W-:Y:S02]  /*e7e0*/  FADD.FTZ R4, R139, R7 ;  /* 0x000000078b047221 */ /* 0x000fe40000010000 */
[----:B------:R-:W-:Y:S01]  /*e7f0*/  FADD.FTZ R7, R138, R6 ;  /* 0x000000068a077221 */ /* 0x000fe20000010000 */
[----:B------:R-:W-:Y:S01]  /*e800*/  LEA.HI R0, R2, R0, RZ, 0x6 ;  /* 0x0000000002007211 */ /* 0x000fe200078f30ff */
[----:B------:R-:W-:-:S02]  /*e810*/  FADD.FTZ R3, R252, R3 ;  /* 0x00000003fc037221 */ /* 0x000fc40000010000 */
[----:B------:R-:W-:Y:S02]  /*e820*/  FADD.FTZ R2, R132, R7 ;  /* 0x0000000784027221 */ /* 0x000fe40000010000 */
[----:B------:R-:W-:Y:S02]  /*e830*/  FADD.FTZ R6, R32, R5 ;  /* 0x0000000520067221 */ /* 0x000fe40000010000 */
[----:B------:R-:W-:Y:S01]  /*e840*/  FADD.FTZ R8, R23, R3 ;  /* 0x0000000317087221 */ /* 0x000fe20000010000 */
[----:B------:R-:W-:Y:S01]  /*e850*/  SHF.R.S32.HI R3, RZ, 0x6, R0 ;  /* 0x00000006ff037819 */ /* 0x000fe20000011400 */
[----:B------:R-:W-:Y:S02]  /*e860*/  FADD.FTZ R5, R28, R4 ;  /* 0x000000041c057221 */ /* 0x000fe40000010000 */
[----:B------:R-:W-:Y:S02]  /*e870*/  FADD.FTZ R0, R25, R2 ;  /* 0x0000000219007221 */ /* 0x000fe40000010000 */
[----:B------:R-:W-:-:S02]  /*e880*/  FADD.FTZ R4, R31, R6 ;  /* 0x000000061f047221 */ /* 0x000fc40000010000 */
[----:B------:R-:W-:Y:S01]  /*e890*/  FADD.FTZ R6, R27, R5 ;  /* 0x000000051b067221 */ /* 0x000fe20000010000 */
[----:B------:R-:W-:Y:S01]  /*e8a0*/  IMNMX R7, RZ, R3, !PT ;  /* 0x00000003ff077217 */ /* 0x000fe20007800200 */
        /* <DEDUP_REMOVED lines=9> */
[----:B------:R-:W-:Y:S01]  /*e940*/  FADD.FTZ R0, R35, R0 ;  /* 0x0000000023007221 */ /* 0x000fe20000010000 */
[----:B------:R1:W-:Y:S04]  /*e950*/  STL [R1+0xc8], R7 ;  /* 0x0000c80701007387 */ /* 0x0003e80000100800 */
[----:B------:R1:W-:Y:S04]  /*e960*/  STL [R1+0xbc], R5 ;  /* 0x0000bc0501007387 */ /* 0x0003e80000100800 */
[----:B------:R1:W-:Y:S04]  /*e970*/  STL [R1+0xb0], R3 ;  /* 0x0000b00301007387 */ /* 0x0003e80000100800 */
[----:B------:R1:W-:Y:S04]  /*e980*/  STL [R1+0xb8], R0 ;  /* 0x0000b80001007387 */ /* 0x0003e80000100800 */
[----:B------:R1:W-:Y:S01]  /*e990*/  STL [R1+0xb4], R2 ;  /* 0x0000b40201007387 */ /* 0x0003e20000100800 */
[----:B--2---:R-:W-:-:S05]  /*e9a0*/  IADD3 R11, R12, -0x2, RZ ;  /* 0xfffffffe0c0b7810 */ /* 0x004fca0007ffe0ff */
[----:B------:R1:W-:Y:S01]  /*e9b0*/  STL [R1+0xa0], R11 ;  /* 0x0000a00b01007387 */ /* 0x0003e20000100800 */
[----:B------:R-:W-:Y:S11]  /*e9c0*/  ISETP.GE.AND P0, PT, R11, R7, PT ;  /* 0x000000070b00720c */ /* 0x000ff60003f06270 */
[----:B------:R-:W-:Y:S02]  /*e9d0*/  @!UPT UIADD3 URZ, URZ, URZ, URZ ;  /* 0x0000003f3f3ff290 */ /* 0x000fe4000fffe03f */
[----:B------:R-:W-:Y:S05]  /*e9e0*/  @!P0 BRA `(.L_x_1928) ;  /* 0x0000556000008947 */ /* 0x000fea0003800000 */
[----:B------:R-:W2:Y:S04]  /*e9f0*/  LDL R12, [R1+0xc0] ;  /* 0x0000c000010c7983 */ /* 0x000ea80000100800 */
[----:B------:R-:W3:Y:S04]  /*ea00*/  LDL.LU R13, [R1+0x110] ;  /* 0x00011000010d7983 */ /* 0x000ee80000300800 */
[----:B------:R-:W4:Y:S04]  /*ea10*/  LDL R10, [R1+0x10c] ;  /* 0x00010c00010a7983 */ /* 0x000f280000100800 */
[----:B------:R-:W4:Y:S01]  /*ea20*/  LDL R9, [R1+0xf0] ;  /* 0x0000f00001097983 */ /* 0x000f220000100800 */
[----:B-1----:R-:W-:-:S05]  /*ea30*/  IMAD.MOV.U32 R2, RZ, RZ, R11 ;  /* 0x000000ffff027224 */ /* 0x002fca00078e000b */
[----:B------:R1:W-:Y:S01]  /*ea40*/  STL [R1+0x84], R2 ;  /* 0x0000840201007387 */ /* 0x0003e20000100800 */
[----:B------:R-:W-:Y:S01]  /*ea50*/  IMAD.MOV.U32 R137, RZ, RZ, R135 ;  /* 0x000000ffff897224 */ /* 0x000fe200078e0087 */
[----:B------:R-:W-:Y:S01]  /*ea60*/  MOV R132, R136 ;  /* 0x0000008800847202 */ /* 0x000fe20000000f00 */
[----:B------:R-:W-:Y:S01]  /*ea70*/  IMAD.MOV.U32 R139, RZ, RZ, R133 ;  /* 0x000000ffff8b7224 */ /* 0x000fe200078e0085 */
[----:B------:R-:W-:Y:S02]  /*ea80*/  MOV R138, R134 ;  /* 0x00000086008a7202 */ /* 0x000fe40000000f00 */
[----:B--2---:R-:W-:-:S05]  /*ea90*/  SHF.L.U32 R0, R12, 0x1, RZ ;  /* 0x000000010c007819 */ /* 0x004fca00000006ff */
[----:B------:R1:W-:Y:S01]  /*eaa0*/  STL [R1+0xe4], R0 ;  /* 0x0000e40001007387 */ /* 0x0003e20000100800 */
[----:B---3--:R-:W-:Y:S02]  /*eab0*/  SHF.L.U64.HI R252, R12, 0x1, R13 ;  /* 0x000000010cfc7819 */ /* 0x008fe4000001020d */
[C---:B----4-:R-:W-:Y:S01]  /*eac0*/  SHF.L.U64.HI R251, R9.reuse, 0x1, R10 ;  /* 0x0000000109fb7819 */ /* 0x050fe2000001020a */
[----:B------:R-:W-:Y:S02]  /*ead0*/  IMAD.SHL.U32 R250, R9, 0x2, RZ ;  /* 0x0000000209fa7824 */ /* 0x000fe400078e00ff */
.L_x_1939:
[----:B-1----:R-:W2:Y:S01]  /*eae0*/  LDL R0, [R1+0x84] ;  /* 0x0000840001007983 */ /* 0x002ea20000100800 */
        /* <DEDUP_REMOVED lines=42> */
[----:B------:R1:W2:Y:S02]  /*ed90*/  SHFL.IDX PT, R5, R0, RZ, 0x181f ;  /* 0x00181fff00057589 */ /* 0x0002a400000e0000 */
.L_x_2012:
[----:B------:R-:W-:-:S05]  /*eda0*/  BRA.DIV ~URZ, `(.L_x_1932) ;  /* 0x0000f1927f007947 */ /* 0x000fca000b800000 */
[----:B------:R-:W3:Y:S04]  /*edb0*/  LDL R10, [R1+0xc0] ;  /* 0x0000c000010a7983 */ /* 0x000ee80000100800 */
[----:B------:R-:W4:Y:S04]  /*edc0*/  LDL R14, [R1+0xe4] ;  /* 0x0000e400010e7983 */ /* 0x000f280000100800 */
[----:B------:R-:W5:Y:S04]  /*edd0*/  LDL R15, [R1+0x9c] ;  /* 0x00009c00010f7983 */ /* 0x000f680000100800 */
[----:B------:R-:W4:Y:S04]  /*ede0*/  SHFL.IDX PT, R2, R4, RZ, 0x181f ;  /* 0x00181fff04027589 */ /* 0x000f2800000e0000 */
[----:B------:R-:W1:Y:S04]  /*edf0*/  SHFL.IDX PT, R8, R4, 0x1, 0x181f ;  /* 0x00381f0004087f89 */ /* 0x000e6800000e0000 */
[----:B------:R-:W2:Y:S04]  /*ee00*/  SHFL.IDX PT, R13, R0, 0x1, 0x181f ;  /* 0x00381f00000d7f89 */ /* 0x000ea800000e0000 */
[----:B------:R-:W1:Y:S04]  /*ee10*/  SHFL.IDX PT, R9, R4, 0x2, 0x181f ;  /* 0x00581f0004097f89 */ /* 0x000e6800000e0000 */
[----:B------:R-:W1:Y:S01]  /*ee20*/  SHFL.IDX PT, R12, R0, 0x2, 0x181f ;  /* 0x00581f00000c7f89 */ /* 0x000e6200000e0000 */
[----:B---3--:R-:W-:Y:S02]  /*ee30*/  ISETP.GE.AND P3, PT, R10, c[0x0][0x1d4], PT ;  /* 0x000075000a007a0c */ /* 0x008fe40003f66270 */
[C---:B----4-:R-:W-:Y:S02]  /*ee40*/  IADD3 R6, P0, R2.reuse, R14, RZ ;  /* 0x0000000e02067210 */ /* 0x050fe40007f1e0ff */
[----:B------:R-:W-:Y:S03]  /*ee50*/  IADD3 R2, P1, R2, R250, RZ ;  /* 0x000000fa02027210 */ /* 0x000fe60007f3e0ff */
[C-C-:B--2---:R-:W-:Y:S01]  /*ee60*/  IMAD.X R7, R5.reuse, 0x1, R252.reuse, P0 ;  /* 0x0000000105077824 */ /* 0x144fe200000e06fc */
[C---:B-1----:R-:W-:Y:S01]  /*ee70*/  IADD3 R10, P0, R8.reuse, R14, RZ ;  /* 0x0000000e080a7210 */ /* 0x042fe20007f1e0ff */
[--C-:B------:R-:W-:Y:S01]  /*ee80*/  IMAD.X R3, R5, 0x1, R251.reuse, P1 ;  /* 0x0000000105037824 */ /* 0x100fe200008e06fb */
[----:B------:R-:W-:Y:S03]  /*ee90*/  IADD3 R8, P2, R8, R250, RZ ;  /* 0x000000fa08087210 */ /* 0x000fe60007f5e0ff */
[----:B-----5:R1:W-:Y:S01]  /*eea0*/  LDGSTS.E.BYPASS.LTC128B.128 [R15], [R6.64], !P3 ;  /* 0x00000000060f7fae */ /* 0x0203e2000d901d46 */
[--C-:B------:R-:W-:Y:S03]  /*eeb0*/  IMAD.X R11, R13, 0x1, R252.reuse, P0 ;  /* 0x000000010d0b7824 */ /* 0x100fe600000e06fc */
[----:B------:R2:W-:Y:S04]  /*eec0*/  LDGSTS.E.BYPASS.LTC128B.128 [R15+0x2000], [R2.64], !P5 ;  /* 0x02000000020f7fae */ /* 0x0005e8000e901d46 */
[----:B------:R3:W-:Y:S01]  /*eed0*/  LDGSTS.E.BYPASS.LTC128B.128 [R15+0x800], [R10.64], !P3 ;  /* 0x008000000a0f7fae */ /* 0x0007e2000d901d46 */
[C---:B-1----:R-:W-:Y:S02]  /*eee0*/  IADD3 R6, P1, R9.reuse, R14, RZ ;  /* 0x0000000e09067210 */ /* 0x042fe40007f3e0ff */
[----:B------:R-:W-:Y:S02]  /*eef0*/  SEL R14, RZ, 0x10, P5 ;  /* 0x00000010ff0e7807 */ /* 0x000fe40002800000 */
[----:B--2---:R-:W-:Y:S01]  /*ef00*/  IADD3 R2, P0, R9, R250, RZ ;  /* 0x000000fa09027210 */ /* 0x004fe20007f1e0ff */
[--C-:B------:R-:W-:Y:S02]  /*ef10*/  IMAD.X R9, R13, 0x1, R251.reuse, P2 ;  /* 0x000000010d097824 */ /* 0x100fe400010e06fb */
[C---:B------:R-:W-:Y:S02]  /*ef20*/  IMAD.X R7, R12.reuse, 0x1, R252, P1 ;  /* 0x000000010c077824 */ /* 0x040fe400008e06fc */
[----:B------:R-:W-:Y:S01]  /*ef30*/  IMAD.X R3, R12, 0x1, R251, P0 ;  /* 0x000000010c037824 */ /* 0x000fe200000e06fb */
[----:B------:R1:W-:Y:S01]  /*ef40*/  LDGSTS.E.BYPASS.LTC128B.128 [R15+0x2800], [R8.64], !P5 ;  /* 0x02800000080f7fae */ /* 0x0003e2000e901d46 */
[----:B------:R-:W-:Y:S03]  /*ef50*/  IMAD.MOV.U32 R5, RZ, RZ, R14 ;  /* 0x000000ffff057224 */ /* 0x000fe600078e000e */
[----:B------:R3:W-:Y:S04]  /*ef60*/  LDGSTS.E.BYPASS.LTC128B.128 [R15+0x1000], [R6.64], !P3 ;  /* 0x01000000060f7fae */ /* 0x0007e8000d901d46 */
[----:B------:R3:W-:Y:S04]  /*ef70*/  LDGSTS.E.BYPASS.LTC128B.128 [R15+0x3000], [R2.64], !P5 ;  /* 0x03000000020f7fae */ /* 0x0007e8000e901d46 */
[----:B-1----:R3:W1:Y:S04]  /*ef80*/  SHFL.IDX PT, R8, R0, 0x3, 0x181f ;  /* 0x00781f0000087f89 */ /* 0x00266800000e0000 */
[----:B------:R3:W2:Y:S02]  /*ef90*/  SHFL.IDX PT, R0, R4, 0x3, 0x181f ;  /* 0x00781f0004007f89 */ /* 0x0006a400000e0000 */
.L_x_2013:
[----:B---3--:R-:W3:Y:S01]  /*efa0*/  LDL R3, [R1+0xc0] ;  /* 0x0000c00001037983 */ /* 0x008ee20000100800 */
[C---:B------:R-:W-:Y:S02]  /*efb0*/  ISETP.NE.U32.AND P2, PT, R5.reuse, RZ, PT ;  /* 0x000000ff0500720c */ /* 0x040fe40003f45070 */
[----:B------:R-:W-:Y:S01]  /*efc0*/  IADD3 R2, -R5, 0x10, RZ ;  /* 0x0000001005027810 */ /* 0x000fe20007ffe1ff */
[----:B------:R-:W4:Y:S03]  /*efd0*/  LDL R4, [R1+0xe4] ;  /* 0x0000e40001047983 */ /* 0x000f260000100800 */
[----:B------:R-:W-:Y:S01]  /*efe0*/  LOP3.LUT R2, R2, 0xf, RZ, 0xc0, !PT ;  /* 0x0000000f02027812 */ /* 0x000fe200078ec0ff */
[----:B------:R-:W5:Y:S01]  /*eff0*/  LDL R6, [R1+0x9c] ;  /* 0x00009c0001067983 */ /* 0x000f620000100800 */
[----:B---3--:R-:W-:Y:S02]  /*f000*/  ISETP.GE.AND P3, PT, R3, c[0x0][0x1d4], PT ;  /* 0x0000750003007a0c */ /* 0x008fe40003f66270 */
[----:B--2-4-:R-:W-:Y:S05]  /*f010*/  IADD3 R4, P0, R0, R4, RZ ;  /* 0x0000000400047210 */ /* 0x014fea0007f1e0ff */
[----:B-1----:R-:W-:Y:S01]  /*f020*/  IMAD.X R5, R8, 0x1, R252, P0 ;  /* 0x0000000108057824 */ /* 0x002fe200000e06fc */
[----:B------:R-:W-:Y:S05]  /*f030*/  IADD3 R2, P1, P0, R2, R0, R250 ;  /* 0x0000000002027210 */ /* 0x000fea000783e0fa */
[----:B------:R-:W-:Y:S01]  /*f040*/  @!PT LDS RZ, [RZ] ;  /* 0x00000000fffff984 */ /* 0x000fe20000000800 */
[----:B------:R-:W-:Y:S01]  /*f050*/  @!PT LDS RZ, [RZ] ;  /* 0x00000000fffff984 */ /* 0x000fe20000000800 */
[----:B------:R-:W-:Y:S01]  /*f060*/  @!PT LDS RZ, [RZ] ;  /* 0x00000000fffff984 */ /* 0x000fe20000000800 */
[----:B-----5:R1:W-:Y:S01]  /*f070*/  LDGSTS.E.BYPASS.LTC128B.128 [R6+0x1800], [R4.64], !P3 ;  /* 0x0180000004067fae */ /* 0x0203e2000d901d46 */
[----:B------:R-:W-:Y:S05]  /*f080*/  IADD3.X R3, RZ, R8, R251, P1, P0 ;  /* 0x00000008ff037210 */ /* 0x000fea0000fe04fb */
[----:B------:R1:W-:Y:S02]  /*f090*/  LDGSTS.E.BYPASS.LTC128B.128.ZFILL [R6+0x3800], [R2.64], P2 ;  /* 0x0380000002067fae */ /* 0x0003e40009141d46 */
.L_x_1930:
[----:B-1-34-:R-:W-:Y:S05]  /*f0a0*/  BSYNC B0 ;  /* 0x0000000000007941 */ /* 0x01afea0003800000 */
.L_x_1929:
        /* <DEDUP_REMOVED lines=173> */
[----:B------:R-:W-:Y:S01]  /*fb80*/  MUFU.TANH R248, R6 ;  /* 0x0000000600f87308 */ /* 0x000fe20000002400 */
[----:B--2---:R2:W-:Y:S09]  /*fb90*/  STL [R1+0x70], R0 ;  /* 0x0000700001007387 */ /* 0x0045f20000100800 */
[----:B------:R3:W-:Y:S10]  /*fba0*/  MUFU.TANH R247, R7 ;  /* 0x0000000700f77308 */ /* 0x0007f40000002400 */
[----:B-1----:R-:W1:Y:S10]  /*fbb0*/  MUFU.TANH R2, R14 ;  /* 0x0000000e00027308 */ /* 0x002e740000002400 */
[----:B------:R-:W-:Y:S01]  /*fbc0*/  MUFU.TANH R249, R9 ;  /* 0x0000000900f97308 */ /* 0x000fe20000002400 */
[----:B---3--:R-:W3:Y:S09]  /*fbd0*/  LDSM.16.M88.4 R4, [R237+0x2800] ;  /* 0x00280000ed04783b */ /* 0x008ef20000000200 */
[----:B--2---:R2:W4:Y:S01]  /*fbe0*/  MUFU.TANH R0, R11 ;  /* 0x0000000b00007308 */ /* 0x0045220000002400 */
[----:B-1----:R1:W-:Y:S09]  /*fbf0*/  STL [R1+0x78], R2 ;  /* 0x0000780201007387 */ /* 0x0023f20000100800 */
[----:B------:R-:W-:Y:S10]  /*fc00*/  MUFU.TANH R246, R12 ;  /* 0x0000000c00f67308 */ /* 0x000ff40000002400 */
[----:B------:R-:W-:Y:S01]  /*fc10*/  MUFU.TANH R245, R13 ;  /* 0x0000000d00f57308 */ /* 0x000fe20000002400 */
[----:B--2---:R-:W2:Y:S09]  /*fc20*/  LDSM.16.M88.4 R8, [R237+0x3000] ;  /* 0x00300000ed08783b */ /* 0x004eb20000000200 */
[----:B------:R-:W-:Y:S01]  /*fc30*/  MUFU.TANH R206, R17 ;  /* 0x0000001100ce7308 */ /* 0x000fe20000002400 */
[----:B-1----:R-:W5:Y:S01]  /*fc40*/  LDL R2, [R1+0x84] ;  /* 0x0000840001027983 */ /* 0x002f620000100800 */
[-C--:B---3--:R-:W-:Y:S03]  /*fc50*/  HMMA.16816.F32.BF16 R20, R212, R4.reuse, R20 ;  /* 0x00000004d414723c */ /* 0x088fe60000041814 */
[----:B----4-:R1:W-:Y:S05]  /*fc60*/  STL [R1+0x7c], R0 ;  /* 0x00007c0001007387 */ /* 0x0103ea0000100800 */
[----:B------:R-:W-:Y:S01]  /*fc70*/  MUFU.TANH R219, R16 ;  /* 0x0000001000db7308 */ /* 0x000fe20000002400 */
[C---:B------:R-:W-:Y:S09]  /*fc80*/  HMMA.16816.F32.BF16 R24, R208.reuse, R4, R24 ;  /* 0x00000004d018723c */ /* 0x040ff20000041818 */
[----:B------:R-:W-:Y:S01]  /*fc90*/  MUFU.TANH R225, R18 ;  /* 0x0000001200e17308 */ /* 0x000fe20000002400 */
[-C--:B------:R-:W-:Y:S05]  /*fca0*/  HMMA.16816.F32.BF16 R28, R208, R6.reuse, R28 ;  /* 0x00000006d01c723c */ /* 0x080fea000004181c */
[----:B------:R-:W-:Y:S03]  /*fcb0*/  FMUL.FTZ R20, R20, c[0x0][0x320] ;  /* 0x0000c80014147a20 */ /* 0x000fe60000410000 */
[C---:B------:R-:W-:Y:S01]  /*fcc0*/  HMMA.16816.F32.BF16 R32, R212.reuse, R6, R32 ;  /* 0x00000006d420723c */ /* 0x040fe20000041820 */
[----:B------:R-:W-:Y:S01]  /*fcd0*/  MUFU.TANH R223, R19 ;  /* 0x0000001300df7308 */ /* 0x000fe20000002400 */
[----:B------:R-:W3:Y:S01]  /*fce0*/  LDSM.16.M88.4 R4, [R237+0x3800] ;  /* 0x00380000ed04783b */ /* 0x000ee20000000200 */
[----:B------:R-:W-:Y:S04]  /*fcf0*/  DEPBAR.LE SB0, 0x0 ;  /* 0x000080000000791a */ /* 0x000fe80000000000 */
[----:B------:R-:W-:Y:S01]  /*fd00*/  FMUL.FTZ R25, R25, c[0x0][0x320] ;  /* 0x0000c80019197a20 */ /* 0x000fe20000410000 */
[-C--:B--2---:R-:W-:Y:S03]  /*fd10*/  HMMA.16816.F32.BF16 R36, R212, R8.reuse, R36 ;  /* 0x00000008d424723c */ /* 0x084fe60000041824 */
[----:B-1----:R-:W1:Y:S01]  /*fd20*/  MUFU.TANH R0, R15 ;  /* 0x0000000f00007308 */ /* 0x002e620000002400 */
[----:B------:R-:W-:Y:S01]  /*fd30*/  BAR.SYNC.DEFER_BLOCKING 0x0 ;  /* 0x0000000000007b1d */ /* 0x000fe20000010000 */
[----:B------:R-:W-:Y:S02]  /*fd40*/  FMUL.FTZ R26, R26, c[0x0][0x320] ;  /* 0x0000c8001a1a7a20 */ /* 0x000fe40000410000 */
[----:B------:R-:W-:Y:S01]  /*fd50*/  FMUL.FTZ R27, R27, c[0x0][0x320] ;  /* 0x0000c8001b1b7a20 */ /* 0x000fe20000410000 */
[C---:B------:R-:W-:Y:S04]  /*fd60*/  HMMA.16816.F32.BF16 R40, R208.reuse, R8, R40 ;  /* 0x00000008d028723c */ /* 0x040fe80000041828 */
[----:B------:R-:W-:Y:S01]  /*fd70*/  FMUL.FTZ R28, R28, c[0x0][0x320] ;  /* 0x0000c8001c1c7a20 */ /* 0x000fe20000410000 */
[----:B------:R-:W2:Y:S01]  /*fd80*/  MUFU.TANH R136, R20 ;  /* 0x0000001400887308 */ /* 0x000ea20000002400 */
[----:B------:R-:W-:Y:S02]  /*fd90*/  FMUL.FTZ R29, R29, c[0x0][0x320] ;  /* 0x0000c8001d1d7a20 */ /* 0x000fe40000410000 */
[-C--:B------:R-:W-:Y:S04]  /*fda0*/  HMMA.16816.F32.BF16 R44, R208, R10.reuse, R44 ;  /* 0x0000000ad02c723c */ /* 0x080fe8000004182c */
[----:B------:R-:W-:Y:S02]  /*fdb0*/  FMUL.FTZ R30, R30, c[0x0][0x320] ;  /* 0x0000c8001e1e7a20 */ /* 0x000fe40000410000 */
[----:B------:R-:W-:Y:S01]  /*fdc0*/  FMUL.FTZ R31, R31, c[0x0][0x320] ;  /* 0x0000c8001f1f7a20 */ /* 0x000fe20000410000 */
[----:B------:R-:W4:Y:S01]  /*fdd0*/  MUFU.TANH R218, R28 ;  /* 0x0000001c00da7308 */ /* 0x000f220000002400 */
[C---:B------:R-:W-:Y:S01]  /*fde0*/  HMMA.16816.F32.BF16 R48, R212.reuse, R10, R48 ;  /* 0x0000000ad430723c */ /* 0x040fe20000041830 */
[----:B-1----:R1:W-:Y:S03]  /*fdf0*/  STL [R1+0x74], R0 ;  /* 0x0000740001007387 */ /* 0x0023e60000100800 */
[----:B------:R-:W-:Y:S02]  /*fe00*/  FMUL.FTZ R36, R36, c[0x0][0x320] ;  /* 0x0000c80024247a20 */ /* 0x000fe40000410000 */
[----:B------:R-:W-:Y:S02]  /*fe10*/  FMUL.FTZ R38, R38, c[0x0][0x320] ;  /* 0x0000c80026267a20 */ /* 0x000fe40000410000 */
[----:B------:R-:W-:Y:S01]  /*fe20*/  FMUL.FTZ R39, R39, c[0x0][0x320] ;  /* 0x0000c80027277a20 */ /* 0x000fe20000410000 */
[----:B------:R-:W1:Y:S01]  /*fe30*/  MUFU.TANH R217, R29 ;  /* 0x0000001d00d97308 */ /* 0x000e620000002400 */
[-C--:B---3--:R-:W-:Y:S03]  /*fe40*/  HMMA.16816.F32.BF16 R52, R212, R4.reuse, R52 ;  /* 0x00000004d434723c */ /* 0x088fe60000041834 */
[----:B------:R-:W-:Y:S02]  /*fe50*/  FMUL.FTZ R43, R43, c[0x0][0x320] ;  /* 0x0000c8002b2b7a20 */ /* 0x000fe40000410000 */
[----:B------:R-:W-:Y:S02]  /*fe60*/  FMUL.FTZ R35, R35, c[0x0][0x320] ;  /* 0x0000c80023237a20 */ /* 0x000fe40000410000 */
[----:B------:R-:W-:Y:S01]  /*fe70*/  FMUL.FTZ R41, R41, c[0x0][0x320] ;  /* 0x0000c80029297a20 */ /* 0x000fe20000410000 */
[C---:B------:R-:W-:Y:S01]  /*fe80*/  HMMA.16816.F32.BF16 R56, R208.reuse, R4, R56 ;  /* 0x00000004d038723c */ /* 0x040fe20000041838 */
[----:B------:R-:W3:Y:S03]  /*fe90*/  MUFU.TANH R17, R36 ;  /* 0x0000002400117308 */ /* 0x000ee60000002400 */
        /* <DEDUP_REMOVED lines=8> */
[----:B------:R2:W2:Y:S01]  /*ff20*/  MUFU.TANH R28, R39 ;  /* 0x00000027001c7308 */ /* 0x0004a20000002400 */
[----:B------:R-:W-:Y:S02]  /*ff30*/  FMUL.FTZ R13, R52, c[0x0][0x320] ;  /* 0x0000c800340d7a20 */ /* 0x000fe40000410000 */
[----:B------:R-:W-:Y:S04]  /*ff40*/  FMUL.FTZ R12, R53, c[0x0][0x320] ;  /* 0x0000c800350c7a20 */ /* 0x000fe80000410000 */
[----:B------:R-:W-:Y:S02]  /*ff50*/  FMUL.FTZ R56, R56, c[0x0][0x320] ;  /* 0x0000c80038387a20 */ /* 0x000fe40000410000 */
[----:B------:R-:W-:Y:S01]  /*ff60*/  FMUL.FTZ R21, R21, c[0x0][0x320] ;  /* 0x0000c80015157a20 */ /* 0x000fe20000410000 */
[----:B------:R3:W3:Y:S01]  /*ff70*/  MUFU.TANH R207, R43 ;  /* 0x0000002b00cf7308 */ /* 0x0006e20000002400 */
[----:B------:R-:W-:Y:S02]  /*ff80*/  FMUL.FTZ R22, R22, c[0x0][0x320] ;  /* 0x0000c80016167a20 */ /* 0x000fe40000410000 */
[----:B------:R-:W-:Y:S02]  /*ff90*/  FMUL.FTZ R23, R23, c[0x0][0x320] ;  /* 0x0000c80017177a20 */ /* 0x000fe40000410000 */
[----:B------:R-:W-:Y:S02]  /*ffa0*/  FMUL.FTZ R24, R24, c[0x0][0x320] ;  /* 0x0000c80018187a20 */ /* 0x000fe40000410000 */
[----:B------:R-:W-:Y:S02]  /*ffb0*/  FMUL.FTZ R32, R32, c[0x0][0x320] ;  /* 0x0000c80020207a20 */ /* 0x000fe40000410000 */
[----:B------:R-:W-:Y:S01]  /*ffc0*/  FMUL.FTZ R11, R64, c[0x0][0x320] ;  /* 0x0000c800400b7a20 */ /* 0x000fe20000410000 */
[----:B------:R4:W4:Y:S01]  /*ffd0*/  MUFU.TANH R20, R21 ;  /* 0x0000001500147308 */ /* 0x0009220000002400 */
[----:B------:R-:W-:Y:S02]  /*ffe0*/  FMUL.FTZ R10, R65, c[0x0][0x320] ;  /* 0x0000c800410a7a20 */ /* 0x000fe40000410000 */
[----:B-1----:R-:W-:Y:S02]  /*fff0*/  FMUL.FTZ R38, R66, c[0x0][0x320] ;  /* 0x0000c80042267a20 */ /* 0x002fe40000410000 */
[----:B--2---:R-:W-:Y:S02]  /*10000*/  FMUL.FTZ R39, R55, c[0x0][0x320] ;  /* 0x0000c80037277a20 */ /* 0x004fe40000410000 */
        /* <DEDUP_REMOVED lines=31> */
[----:B------:R-:W1:Y:S10]  /*10200*/  MUFU.TANH R41, R41 ;  /* 0x0000002900297308 */ /* 0x000e740000002400 */
[----:B------:R1:W1:Y:S10]  /*10210*/  MUFU.TANH R216, R42 ;  /* 0x0000002a00d87308 */ /* 0x0002740000002400 */
[----:B------:R1:W1:Y:S10]  /*10220*/  MUFU.TANH R27, R44 ;  /* 0x0000002c001b7308 */ /* 0x0002740000002400 */
[----:B------:R1:W1:Y:S01]  /*10230*/  MUFU.TANH R26, R45 ;  /* 0x0000002d001a7308 */ /* 0x0002620000002400 */
[----:B-----5:R-:W-:Y:S09]  /*10240*/  ISETP.GE.AND P0, PT, R2, 0x1, PT ;  /* 0x000000010200780c */ /* 0x020ff20003f06270 */
        /* <DEDUP_REMOVED lines=21> */
[----:B------:R-:W1:Y:S01]  /*103a0*/  MUFU.TANH R36, R36 ;  /* 0x0000002400247308 */ /* 0x000e620000002400 */
[----:B------:R-:W-:-:S05]  /*103b0*/  @!P0 BRA `(.L_x_1934) ;  /* 0x000005d000008947 */ /* 0x000fca0003800000 */
[----:B--234-:R-:W-:Y:S01]  /*103c0*/  IMAD.MOV.U32 R0, RZ, RZ, c[0x0][0x2b8] ;  /* 0x0000ae00ff007624 */ /* 0x01cfe200078e00ff */
[----:B-1----:R-:W2:Y:S01]  /*103d0*/  LDL R24, [R1+0x100] ;  /* 0x0001000001187983 */ /* 0x002ea20000100800 */
[----:B------:R-:W-:Y:S03]  /*103e0*/  MOV R5, RZ ;  /* 0x000000ff00057202 */ /* 0x000fe60000000f00 */
[----:B------:R-:W3:Y:S01]  /*103f0*/  LDL R3, [R1+0xec] ;  /* 0x0000ec0001037983 */ /* 0x000ee20000100800 */
[----:B------:R-:W-:Y:S03]  /*10400*/  ISETP.NE.AND P0, PT, R0, 0x1, PT ;  /* 0x000000010000780c */ /* 0x000fe60003f05270 */
[----:B------:R-:W4:Y:S04]  /*10410*/  LDL.64 R22, [R1+0xf8] ;  /* 0x0000f80001167983 */ /* 0x000f280000100a00 */
[----:B------:R-:W5:Y:S01]  /*10420*/  LDL R21, [R1+0x104] ;  /* 0x0001040001157983 */ /* 0x000f620000100800 */
[----:B--2---:R-:W-:Y:S03]  /*10430*/  IMAD R2, R2, 0x40, R24 ;  /* 0x0000004002027824 */ /* 0x004fe600078e0218 */
[----:B------:R-:W1:Y:S02]  /*10440*/  S2R R24, SR_CTAID.Y ;  /* 0x0000000000187919 */ /* 0x000e640000002600 */
[----:B---3--:R-:W-:Y:S04]  /*10450*/  IADD3 R2, R2, -0x40, R3 ;  /* 0xffffffc002027810 */ /* 0x008fe80007ffe003 */
[----:B------:R-:W-:Y:S01]  /*10460*/  MOV R0, R2 ;  /* 0x0000000200007202 */ /* 0x000fe20000000f00 */
[----:B------:R-:W-:Y:S05]  /*10470*/  @P0 IMAD.HI.U32 R3, R2, c[0x0][0x2bc], RZ ;  /* 0x0000af0002030a27 */ /* 0x000fea00078e00ff */
[----:B------:R-:W-:Y:S04]  /*10480*/  @P0 SHF.R.U32.HI R0, RZ, c[0x0][0x2c0], R3 ;  /* 0x0000b000ff000a19 */ /* 0x000fe80000011603 */
[C---:B----4-:R-:W-:Y:S01]  /*10490*/  @!P6 IADD3 R3, P0, R0.reuse, R22, RZ ;  /* 0x000000160003e210 */ /* 0x050fe20007f1e0ff */
[----:B------:R-:W-:Y:S03]  /*104a0*/  IMAD.MOV R4, RZ, RZ, -R0 ;  /* 0x000000ffff047224 */ /* 0x000fe600078e0a00 */
[----:B-----5:R-:W-:Y:S01]  /*104b0*/  @!P6 LEA.HI.X.SX32 R0, R0, R21, 0x1, P0 ;  /* 0x000000150000e211 */ /* 0x020fe200000f0eff */
[----:B------:R-:W-:Y:S01]  /*104c0*/  IMAD R4, R4, c[0x0][0x2b8], R2 ;  /* 0x0000ae0004047a24 */ /* 0x000fe200078e0202 */
[C---:B------:R-:W-:Y:S01]  /*104d0*/  @!P6 LEA R2, P0, R3.reuse, c[0x0][0x2a0], 0x2 ;  /* 0x0000a8000302ea11 */ /* 0x040fe200078010ff */
[----:B-1----:R-:W-:Y:S01]  /*104e0*/  IMAD.WIDE.U32 R22, R24, c[0x0][0x1e8], RZ ;  /* 0x00007a0018167a25 */ /* 0x002fe200078e00ff */
[----:B------:R-:W1:Y:S02]  /*104f0*/  S2R R21, SR_CTAID.Y ;  /* 0x0000000000157919 */ /* 0x000e640000002600 */
[----:B------:R-:W-:Y:S02]  /*10500*/  @!P6 LEA.HI.X R3, R3, c[0x0][0x2a4], R0, 0x2, P0 ;  /* 0x0000a9000303ea11 */ /* 0x000fe400000f1400 */
[----:B------:R2:W-:Y:S01]  /*10510*/  STL [R1+0xac], R4 ;  /* 0x0000ac0401007387 */ /* 0x0005e20000100800 */
[----:B------:R-:W-:Y:S03]  /*10520*/  SHF.R.S32.HI R0, RZ, 0x1f, R4 ;  /* 0x0000001fff007819 */ /* 0x000fe60000011404 */
[----:B------:R3:W4:Y:S02]  /*10530*/  @!P6 LDG.E R5, [R2.64] ;  /* 0x000000060205e981 */ /* 0x000724000c1e1900 */
[----:B------:R-:W-:Y:S04]  /*10540*/  IMAD R0, R0, c[0x0][0x1e0], RZ ;  /* 0x0000780000007a24 */ /* 0x000fe800078e02ff */
[C---:B------:R-:W-:Y:S01]  /*10550*/  IMAD R0, R4.reuse, c[0x0][0x1e4], R0 ;  /* 0x0000790004007a24 */ /* 0x040fe200078e0200 */
[----:B-1----:R-:W-:Y:S05]  /*10560*/  SHF.R.S32.HI R21, RZ, 0x1f, R21 ;  /* 0x0000001fff157819 */ /* 0x002fea0000011415 */
[----:B------:R-:W-:Y:S02]  /*10570*/  IMAD R21, R21, c[0x0][0x1e8], RZ ;  /* 0x00007a0015157a24 */ /* 0x000fe400078e02ff */
[----:B---3--:R-:W-:Y:S04]  /*10580*/  IMAD.WIDE.U32 R2, R4, c[0x0][0x1e0], RZ ;  /* 0x0000780004027a25 */ /* 0x008fe800078e00ff */
[----:B------:R-:W-:Y:S02]  /*10590*/  IMAD.IADD R3, R3, 0x1, R0 ;  /* 0x0000000103037824 */ /* 0x000fe400078e0200 */
[----:B------:R-:W-:Y:S05]  /*105a0*/  IMAD R21, R24, c[0x0][0x1ec], R21 ;  /* 0x00007b0018157a24 */ /* 0x000fea00078e0215 */
[----:B------:R-:W-:Y:S02]  /*105b0*/  IADD3 R21, R23, R21, RZ ;  /* 0x0000001517157210 */ /* 0x000fe40007ffe0ff */
[----:B----4-:R-:W-:Y:S01]  /*105c0*/  SHF.R.S32.HI R0, RZ, 0x1f, R5 ;  /* 0x0000001fff007819 */ /* 0x010fe20000011405 */
[----:B------:R1:W-:Y:S01]  /*105d0*/  STL [R1+0xa4], R5 ;  /* 0x0000a40501007387 */ /* 0x0003e20000100800 */
[C---:B------:R-:W-:Y:S04]  /*105e0*/  IMAD.WIDE.U32 R2, R5.reuse, c[0x0][0x1f0], R2 ;  /* 0x00007c0005027a25 */ /* 0x040fe800078e0002 */
[----:B--2---:R-:W-:Y:S01]  /*105f0*/  IMAD R4, R0, c[0x0][0x1f0], RZ ;  /* 0x00007c0000047a24 */ /* 0x004fe200078e02ff */
[----:B------:R-:W-:Y:S03]  /*10600*/  IADD3 R0, P0, R22, R2, RZ ;  /* 0x0000000216007210 */ /* 0x000fe60007f1e0ff */
[----:B------:R-:W-:Y:S05]  /*10610*/  IMAD R4, R5, c[0x0][0x1f4], R4 ;  /* 0x00007d0005047a24 */ /* 0x000fea00078e0204 */
[----:B------:R-:W-:Y:S02]  /*10620*/  IADD3.X R2, R21, R3, R4, P0, !PT ;  /* 0x0000000315027210 */ /* 0x000fe400007fe404 */
[C---:B------:R-:W-:Y:S04]  /*10630*/  LEA R4, P0, R0.reuse, c[0x0][0x1c8], 0x1 ;  /* 0x0000720000047a11 */ /* 0x040fe800078008ff */
[----:B------:R-:W-:Y:S01]  /*10640*/  LEA.HI.X R0, R0, c[0x0][0x1cc], R2, 0x1, P0 ;  /* 0x0000730000007a11 */ /* 0x000fe200000f0c02 */
[----:B------:R-:W-:-:S06]  /*10650*/  BRA.DIV ~URZ, `(.L_x_1935) ;  /* 0x0000deb27f007947 */ /* 0x000fcc000b800000 */
[----:B-1----:R1:W2:Y:S02]  /*10660*/  SHFL.IDX PT, R5, R0, RZ, 0x181f ;  /* 0x00181fff00057589 */ /* 0x0022a400000e0000 */
.L_x_2014:
[----:B------:R-:W-:-:S05]  /*10670*/  BRA.DIV ~URZ, `(.L_x_1936) ;  /* 0x0000df027f007947 */ /* 0x000fca000b800000 */
[----:B------:R-:W3:Y:S04]  /*10680*/  LDL R3, [R1+0xc0] ;  /* 0x0000c00001037983 */ /* 0x000ee80000100800 */
[----:B------:R-:W4:Y:S04]  /*10690*/  LDL R8, [R1+0xe4] ;  /* 0x0000e40001087983 */ /* 0x000f280000100800 */
[----:B------:R-:W5:Y:S04]  /*106a0*/  LDL R9, [R1+0x98] ;  /* 0x0000980001097983 */ /* 0x000f680000100800 */
[----:B------:R-:W4:Y:S01]  /*106b0*/  SHFL.IDX PT, R2, R4, RZ, 0x181f ;  /* 0x00181fff04027589 */ /* 0x000f2200000e0000 */
[----:B---3--:R-:W-:Y:S02]  /*106c0*/  ISETP.GE.AND P1, PT, R3, c[0x0][0x1d4], PT ;  /* 0x0000750003007a0c */ /* 0x008fe40003f26270 */
[C---:B----4-:R-:W-:Y:S05]  /*106d0*/  IADD3 R6, P0, R2.reuse, R8, RZ ;  /* 0x0000000802067210 */ /* 0x050fea0007f1e0ff */
[C-C-:B--2---:R-:W-:Y:S01]  /*106e0*/  IMAD.X R7, R5.reuse, 0x1, R252.reuse, P0 ;  /* 0x0000000105077824 */ /* 0x144fe200000e06fc */
[----:B------:R-:W-:Y:S05]  /*106f0*/  IADD3 R2, P0, R2, R250, RZ ;  /* 0x000000fa02027210 */ /* 0x000fea0007f1e0ff */
[----:B------:R-:W-:Y:S01]  /*10700*/  @!PT LDS RZ, [RZ] ;  /* 0x00000000fffff984 */ /* 0x000fe20000000800 */
[----:B------:R-:W-:Y:S01]  /*10710*/  @!PT LDS RZ, [RZ] ;  /* 0x00000000fffff984 */ /* 0x000fe20000000800 */
[----:B-----5:R2:W-:Y:S01]  /*10720*/  LDGSTS.E.BYPASS.LTC128B.128 [R9+0x4100], [R6.64], !P1 ;  /* 0x0410000006097fae */ /* 0x0205e2000c901d46 */
[--C-:B------:R-:W-:Y:S05]  /*10730*/  IMAD.X R3, R5, 0x1, R251.reuse, P0 ;  /* 0x0000000105037824 */ /* 0x100fea00000e06fb */
[----:B------:R3:W-:Y:S04]  /*10740*/  LDGSTS.E.BYPASS.LTC128B.128 [R9+0x6100], [R2.64], !P5 ;  /* 0x0610000002097fae */ /* 0x0007e8000e901d46 */
[----:B---3--:R-:W2:Y:S04]  /*10750*/  SHFL.IDX PT, R2, R4, 0x1, 0x181f ;  /* 0x00381f0004027f89 */ /* 0x008ea800000e0000 */
[----:B------:R-:W3:Y:S01]  /*10760*/  SHFL.IDX PT, R3, R0, 0x1, 0x181f ;  /* 0x00381f0000037f89 */ /* 0x000ee200000e0000 */
[C---:B--2---:R-:W-:Y:S05]  /*10770*/  IADD3 R6, P0, R2.reuse, R8, RZ ;  /* 0x0000000802067210 */ /* 0x044fea0007f1e0ff */
[C-C-:B---3--:R-:W-:Y:S01]  /*10780*/  IMAD.X R7, R3.reuse, 0x1, R252.reuse, P0 ;  /* 0x0000000103077824 */ /* 0x148fe200000e06fc */
[----:B------:R-:W-:Y:S04]  /*10790*/  IADD3 R2, P0, R2, R250, RZ ;  /* 0x000000fa02027210 */ /* 0x000fe80007f1e0ff */
[----:B------:R2:W-:Y:S01]  /*107a0*/  LDGSTS.E.BYPASS.LTC128B.128 [R9+0x4900], [R6.64], !P1 ;  /* 0x0490000006097fae */ /* 0x0005e2000c901d46 */
[--C-:B------:R-:W-:Y:S05]  /*107b0*/  IMAD.X R3, R3, 0x1, R251.reuse, P0 ;  /* 0x0000000103037824 */ /* 0x100fea00000e06fb */
[----:B------:R3:W-:Y:S04]  /*107c0*/  LDGSTS.E.BYPASS.LTC128B.128 [R9+0x6900], [R2.64], !P5 ;  /* 0x0690000002097fae */ /* 0x0007e8000e901d46 */
[----:B---3--:R-:W2:Y:S04]  /*107d0*/  SHFL.IDX PT, R2, R4, 0x2, 0x181f ;  /* 0x00581f0004027f89 */ /* 0x008ea800000e0000 */
[----:B------:R-:W3:Y:S01]  /*107e0*/  SHFL.IDX PT, R3, R0, 0x2, 0x181f ;  /* 0x00581f0000037f89 */ /* 0x000ee200000e0000 */
[C---:B--2---:R-:W-:Y:S02]  /*107f0*/  IADD3 R6, P0, R2.reuse, R8, RZ ;  /* 0x0000000802067210 */ /* 0x044fe40007f1e0ff */
[----:B------:R-:W-:Y:S03]  /*10800*/  SEL R8, RZ, 0x10, P5 ;  /* 0x00000010ff087807 */ /* 0x000fe60002800000 */
[C---:B---3--:R-:W-:Y:S01]  /*10810*/  IMAD.X R7, R3.reuse, 0x1, R252, P0 ;  /* 0x0000000103077824 */ /* 0x048fe200000e06fc */
[----:B------:R-:W-:Y:S01]  /*10820*/  IADD3 R2, P0, R2, R250, RZ ;  /* 0x000000fa02027210 */ /* 0x000fe20007f1e0ff */
[----:B------:R-:W-:Y:S03]  /*10830*/  IMAD.MOV.U32 R5, RZ, RZ, R8 ;  /* 0x000000ffff057224 */ /* 0x000fe600078e0008 */
[----:B------:R2:W-:Y:S01]  /*10840*/  LDGSTS.E.BYPASS.LTC128B.128 [R9+0x5100], [R6.64], !P1 ;  /* 0x0510000006097fae */ /* 0x0005e2000c901d46 */
[----:B------:R-:W-:Y:S05]  /*10850*/  IMAD.X R3, R3, 0x1, R251, P0 ;  /* 0x0000000103037824 */ /* 0x000fea00000e06fb */
[----:B------:R3:W-:Y:S04]  /*10860*/  LDGSTS.E.BYPASS.LTC128B.128 [R9+0x7100], [R2.64], !P5 ;  /* 0x0710000002097fae */ /* 0x0007e8000e901d46 */
[----:B--2---:R3:W2:Y:S04]  /*10870*/  SHFL.IDX PT, R6, R0, 0x3, 0x181f ;  /* 0x00781f0000067f89 */ /* 0x0046a800000e0000 */
[----:B-1----:R3:W1:Y:S02]  /*10880*/  SHFL.IDX PT, R0, R4, 0x3, 0x181f ;  /* 0x00781f0004007f89 */ /* 0x00266400000e0000 */
.L_x_2015:
[----:B---3--:R-:W3:Y:S01]  /*10890*/  LDL R4, [R1+0xc0] ;  /* 0x0000c00001047983 */ /* 0x008ee20000100800 */
[C---:B------:R-:W-:Y:S02]  /*108a0*/  ISETP.NE.U32.AND P3, PT, R5.reuse, RZ, PT ;  /* 0x000000ff0500720c */ /* 0x040fe40003f65070 */
[----:B------:R-:W-:Y:S01]  /*108b0*/  IADD3 R2, -R5, 0x10, RZ ;  /* 0x0000001005027810 */ /* 0x000fe20007ffe1ff */
[----:B------:R-:W4:Y:S03]  /*108c0*/  LDL R3, [R1+0xe4] ;  /* 0x0000e40001037983 */ /* 0x000f260000100800 */
[----:B------:R-:W-:Y:S01]  /*108d0*/  LOP3.LUT R2, R2, 0xf, RZ, 0xc0, !PT ;  /* 0x0000000f02027812 */ /* 0x000fe200078ec0ff */
[----:B------:R-:W5:Y:S03]  /*108e0*/  LDL R7, [R1+0x98] ;  /* 0x0000980001077983 */ /* 0x000f660000100800 */
[----:B-1----:R-:W-:Y:S02]  /*108f0*/  IADD3 R2, P1, P0, R2, R0, R250 ;  /* 0x0000000002027210 */ /* 0x002fe4000783e0fa */
[----:B---3--:R-:W-:Y:S02]  /*10900*/  ISETP.GE.AND P4, PT, R4, c[0x0][0x1d4], PT ;  /* 0x0000750004007a0c */ /* 0x008fe40003f86270 */
[----:B----4-:R-:W-:Y:S02]  /*10910*/  IADD3 R4, P2, R0, R3, RZ ;  /* 0x0000000300047210 */ /* 0x010fe40007f5e0ff */
[----:B--2---:R-:W-:Y:S03]  /*10920*/  IADD3.X R3, RZ, R6, R251, P1, P0 ;  /* 0x00000006ff037210 */ /* 0x004fe60000fe04fb */
[----:B------:R-:W-:Y:S06]  /*10930*/  IMAD.X R5, R6, 0x1, R252, P2 ;  /* 0x0000000106057824 */ /* 0x000fec00010e06fc */
[----:B------:R-:W-:Y:S01]  /*10940*/  @!PT LDS RZ, [RZ] ;  /* 0x00000000fffff984 */ /* 0x000fe20000000800 */
[----:B------:R-:W-:Y:S01]  /*10950*/  @!PT LDS RZ, [RZ] ;  /* 0x00000000fffff984 */ /* 0x000fe20000000800 */
[----:B------:R-:W-:Y:S01]  /*10960*/  @!PT LDS RZ, [RZ] ;  /* 0x00000000fffff984 */ /* 0x000fe20000000800 */
[----:B-----5:R1:W-:Y:S04]  /*10970*/  LDGSTS.E.BYPASS.LTC128B.128 [R7+0x5900], [R4.64], !P4 ;  /* 0x0590000004077fae */ /* 0x0203e8000e101d46 */
[----:B------:R1:W-:Y:S02]  /*10980*/  LDGSTS.E.BYPASS.LTC128B.128.ZFILL [R7+0x7900], [R2.64], P3 ;  /* 0x0790000002077fae */ /* 0x0003e40009941d46 */
.L_x_1934:
[----:B--234-:R-:W-:Y:S05]  /*10990*/  BSYNC B0 ;  /* 0x0000000000007941 */ /* 0x01cfea0003800000 */
.L_x_1933:
[----:B------:R-:W2:Y:S01]  /*109a0*/  LDL R9, [R1+0xdc] ;  /* 0x0000dc0001097983 */ /* 0x000ea20000100800 */
[----:B------:R-:W-:Y:S03]  /*109b0*/  IMAD.MOV.U32 R21, RZ, RZ, c[0x0][0x2c4] ;  /* 0x0000b100ff157624 */ /* 0x000fe600078e00ff */
[----:B-1----:R-:W2:Y:S02]  /*109c0*/  LDL R4, [R1+0x4] ;  /* 0x0000040001047983 */ /* 0x002ea40000100800 */
[----:B------:R-:W-:Y:S02]  /*109d0*/  ISETP.NE.AND P0, PT, R21, 0x1, PT ;  /* 0x000000011500780c */ /* 0x000fe40003f05270 */
[----:B------:R-:W3:Y:S04]  /*109e0*/  LDL R8, [R1+0xd8] ;  /* 0x0000d80001087983 */ /* 0x000ee80000100800 */
[----:B------:R-:W3:Y:S04]  /*109f0*/  LDL R5, [R1+0xd4] ;  /* 0x0000d40001057983 */ /* 0x000ee80000100800 */
[----:B------:R-:W4:Y:S04]  /*10a00*/  LDL R7, [R1+0x84] ;  /* 0x0000840001077983 */ /* 0x000f280000100800 */
[----:B------:R-:W5:Y:S04]  /*10a10*/  LDL R0, [R1+0xd0] ;  /* 0x0000d00001007983 */ /* 0x000f680000100800 */
[----:B------:R-:W5:Y:S04]  /*10a20*/  LDL R6, [R1+0xcc] ;  /* 0x0000cc0001067983 */ /* 0x000f680000100800 */
[----:B------:R-:W5:Y:S04]  /*10a30*/  LDL R3, [R1+0xc4] ;  /* 0x0000c40001037983 */ /* 0x000f680000100800 */
[----:B------:R-:W5:Y:S04]  /*10a40*/  LDL R2, [R1+0xe0] ;  /* 0x0000e00001027983 */ /* 0x000f680000100800 */
[----:B------:R-:W0:Y:S01]  /*10a50*/  LDGDEPBAR ;  /* 0x00000000000079af */ /* 0x000e220000000000 */
[----:B--2---:R-:W-:Y:S04]  /*10a60*/  LEA R4, R4, R9, 0x7 ;  /* 0x0000000904047211 */ /* 0x004fe800078e38ff */
[----:B---3--:R-:W-:Y:S02]  /*10a70*/  IADD3 R4, R5, R4, R8 ;  /* 0x0000000405047210 */ /* 0x008fe40007ffe008 */
[----:B------:R-:W-:Y:S05]  /*10a80*/  MOV R5, 0xffffffc0 ;  /* 0xffffffc000057802 */ /* 0x000fea0000000f00 */
[----:B----4-:R-:W-:Y:S02]  /*10a90*/  IMAD R5, R7, R5, 0x1 ;  /* 0x0000000107057424 */ /* 0x010fe400078e0205 */
[----:B-----5:R-:W-:Y:S04]  /*10aa0*/  IMAD.IADD R4, R0, 0x1, R4 ;  /* 0x0000000100047824 */ /* 0x020fe800078e0204 */
[----:B------:R-:W-:Y:S01]  /*10ab0*/  @P0 IMAD.HI.U32 R0, R4, c[0x0][0x2c8], RZ ;  /* 0x0000b20004000a27 */ /* 0x000fe200078e00ff */
[----:B------:R-:W-:Y:S04]  /*10ac0*/  IADD3 R5, R3, R5, -R6 ;  /* 0x0000000503057210 */ /* 0x000fe80007ffe806 */
[----:B------:R-:W-:Y:S01]  /*10ad0*/  @P0 SHF.R.U32.HI R4, RZ, c[0x0][0x2cc], R0 ;  /* 0x0000b300ff040a19 */ /* 0x000fe20000011600 */
[----:B------:R-:W-:Y:S01]  /*10ae0*/  IMAD.IADD R5, R5, 0x1, -R2 ;  /* 0x0000000105057824 */ /* 0x000fe200078e0a02 */
[----:B------:R-:W-:-:S05]  /*10af0*/  BRA.DIV ~URZ, `(.L_x_1937) ;  /* 0x0000e0527f007947 */ /* 0x000fca000b800000 */
[----:B------:R1:W2:Y:S02]  /*10b00*/  SHFL.IDX PT, R0, R4, RZ, 0x1c1f ;  /* 0x001c1fff04007589 */ /* 0x0002a400000e0000 */
.L_x_2016:
[----:B--2---:R-:W-:Y:S05]  /*10b10*/  IMAD.IADD R0, R5, 0x1, R0 ;  /* 0x0000000105007824 */ /* 0x004fea00078e0200 */
[C---:B------:R-:W-:Y:S02]  /*10b20*/  ISETP.GT.AND P0, PT, R0.reuse, RZ, PT ;  /* 0x000000ff0000720c */ /* 0x040fe40003f04270 */
[C---:B------:R-:W-:Y:S02]  /*10b30*/  ISETP.GT.AND P1, PT, R0.reuse, 0x1, PT ;  /* 0x000000010000780c */ /* 0x040fe40003f24270 */
[----:B------:R-:W-:Y:S02]  /*10b40*/  FSEL R8, R229, -INF , P0 ;  /* 0xff800000e5087808 */ /* 0x000fe40000000000 */
[C---:B------:R-:W-:Y:S02]  /*10b50*/  ISETP.GT.AND P0, PT, R0.reuse, 0x9, PT ;  /* 0x000000090000780c */ /* 0x040fe40003f04270 */
[----:B------:R-:W-:Y:S02]  /*10b60*/  ISETP.GT.AND P2, PT, R0, 0x8, PT ;  /* 0x000000080000780c */ /* 0x000fe40003f44270 */
[----:B------:R-:W-:Y:S02]  /*10b70*/  FSEL R24, R228, -INF , P1 ;  /* 0xff800000e4187808 */ /* 0x000fe40000800000 */
[C---:B------:R-:W-:Y:S02]  /*10b80*/  ISETP.GT.AND P1, PT, R0.reuse, 0x10, PT ;  /* 0x000000100000780c */ /* 0x040fe40003f24270 */
[----:B------:R-:W-:Y:S02]  /*10b90*/  ISETP.GT.AND P3, PT, R0, 0x11, PT ;  /* 0x000000110000780c */ /* 0x000fe40003f64270 */
[----:B------:R-:W-:Y:S02]  /*10ba0*/  FSEL R22, R206, -INF , P0 ;  /* 0xff800000ce167808 */ /* 0x000fe40000000000 */
[----:B------:R-:W-:Y:S02]  /*10bb0*/  ISETP.GT.AND P0, PT, R0, 0x18, PT ;  /* 0x000000180000780c */ /* 0x000fe40003f04270 */
[----:B------:R-:W-:Y:S02]  /*10bc0*/  FSEL R23, R219, -INF , P2 ;  /* 0xff800000db177808 */ /* 0x000fe40001000000 */
[----:B------:R-:W-:Y:S02]  /*10bd0*/  FSEL R21, R136, -INF , P1 ;  /* 0xff80000088157808 */ /* 0x000fe40000800000 */
[----:B------:R-:W-:Y:S02]  /*10be0*/  ISETP.GT.AND P2, PT, R0, 0x19, PT ;  /* 0x000000190000780c */ /* 0x000fe40003f44270 */
[----:B------:R-:W-:Y:S02]  /*10bf0*/  FSEL R20, R20, -INF , P3 ;  /* 0xff80000014147808 */ /* 0x000fe40001800000 */
[C---:B------:R-:W-:Y:S02]  /*10c00*/  ISETP.GT.AND P3, PT, R0.reuse, 0x20, PT ;  /* 0x000000200000780c */ /* 0x040fe40003f64270 */
[----:B------:R-:W-:Y:S02]  /*10c10*/  FSEL R19, R19, -INF , P0 ;  /* 0xff80000013137808 */ /* 0x000fe40000000000 */
[C---:B------:R-:W-:Y:S02]  /*10c20*/  ISETP.GT.AND P1, PT, R0.reuse, 0x21, PT ;  /* 0x000000210000780c */ /* 0x040fe40003f24270 */
        /* <DEDUP_REMOVED lines=8> */
[C---:B------:R-:W-:Y:S02]  /*10cb0*/  ISETP.GT.AND P1, PT, R0.reuse, 0x38, PT ;  /* 0x000000380000780c */ /* 0x040fe40003f24270 */
[----:B------:R-:W-:Y:S02]  /*10cc0*/  ISETP.GT.AND P0, PT, R0, 0x39, PT ;  /* 0x000000390000780c */ /* 0x000fe40003f04270 */
[----:B------:R-:W-:Y:S02]  /*10cd0*/  FSEL R14, R14, -INF , P4 ;  /* 0xff8000000e0e7808 */ /* 0x000fe40002000000 */
[----:B------:R-:W-:Y:S02]  /*10ce0*/  FSEL R13, R13, -INF , P3 ;  /* 0xff8000000d0d7808 */ /* 0x000fe40001800000 */
[----:B------:R-:W-:Y:S02]  /*10cf0*/  FSEL R12, R12, -INF , P2 ;  /* 0xff8000000c0c7808 */ /* 0x000fe40001000000 */
[----:B------:R-:W-:Y:S02]  /*10d00*/  FSEL R11, R11, -INF , P1 ;  /* 0xff8000000b0b7808 */ /* 0x000fe40000800000 */
[----:B------:R-:W-:Y:S01]  /*10d10*/  FSEL R10, R10, -INF , P0 ;  /* 0xff8000000a0a7808 */ /* 0x000fe20000000000 */
[----:B------:R-:W-:-:S05]  /*10d20*/  BRA.DIV ~URZ, `(.L_x_1938) ;  /* 0x0000de927f007947 */ /* 0x000fca000b800000 */
[----:B------:R-:W-:Y:S01]  /*10d30*/  FMNMX.FTZ R136, R8, R132, !PT ;  /* 0x0000008408887209 */ /* 0x000fe20007810000 */
[----:B------:R-:W2:Y:S03]  /*10d40*/  LDL.LU R3, [R1+0x70] ;  /* 0x0000700001037983 */ /* 0x000ea60000300800 */
[----:B------:R-:W-:Y:S01]  /*10d50*/  FMNMX.FTZ R136, R24, R136, !PT ;  /* 0x0000008818887209 */ /* 0x000fe20007810000 */
[----:B------:R-:W3:Y:S03]  /*10d60*/  SHFL.IDX PT, R2, R4, 0x1, 0x1c1f ;  /* 0x003c1f0004027f89 */ /* 0x000ee600000e0000 */
[----:B------:R-:W-:Y:S04]  /*10d70*/  FMNMX.FTZ R136, R23, R136, !PT ;  /* 0x0000008817887209 */ /* 0x000fe80007810000 */
[----:B------:R-:W-:Y:S01]  /*10d80*/  FMNMX.FTZ R136, R22, R136, !PT ;  /* 0x0000008816887209 */ /* 0x000fe20007810000 */
[----:B------:R-:W4:Y:S03]  /*10d90*/  SHFL.IDX PT, R0, R4, 0x2, 0x1c1f ;  /* 0x005c1f0004007f89 */ /* 0x000f2600000e0000 */
[----:B------:R-:W-:Y:S04]  /*10da0*/  FMNMX.FTZ R136, R21, R136, !PT ;  /* 0x0000008815887209 */ /* 0x000fe80007810000 */
[----:B------:R-:W-:Y:S01]  /*10db0*/  FMNMX.FTZ R136, R20, R136, !PT ;  /* 0x0000008814887209 */ /* 0x000fe20007810000 */
[----:B-1----:R-:W1:Y:S03]  /*10dc0*/  SHFL.IDX PT, R4, R4, 0x3, 0x1c1f ;  /* 0x007c1f0004047f89 */ /* 0x002e6600000e0000 */
[----:B------:R-:W-:Y:S04]  /*10dd0*/  FMNMX.FTZ R136, R19, R136, !PT ;  /* 0x0000008813887209 */ /* 0x000fe80007810000 */
[----:B------:R-:W-:Y:S01]  /*10de0*/  FMNMX.FTZ R136, R18, R136, !PT ;  /* 0x0000008812887209 */ /* 0x000fe20007810000 */
[----:B------:R-:W5:Y:S03]  /*10df0*/  LDL.LU R6, [R1+0x80] ;  /* 0x0000800001067983 */ /* 0x000f660000300800 */
[----:B------:R-:W-:Y:S04]  /*10e00*/  FMNMX.FTZ R136, R17, R136, !PT ;  /* 0x0000008811887209 */ /* 0x000fe80007810000 */
[----:B------:R-:W-:Y:S04]  /*10e10*/  FMNMX.FTZ R136, R16, R136, !PT ;  /* 0x0000008810887209 */ /* 0x000fe80007810000 */
[----:B------:R-:W-:Y:S04]  /*10e20*/  FMNMX.FTZ R136, R15, R136, !PT ;  /* 0x000000880f887209 */ /* 0x000fe80007810000 */
[----:B------:R-:W-:Y:S04]  /*10e30*/  FMNMX.FTZ R136, R14, R136, !PT ;  /* 0x000000880e887209 */ /* 0x000fe80007810000 */
[----:B------:R-:W-:Y:S04]  /*10e40*/  FMNMX.FTZ R136, R13, R136, !PT ;  /* 0x000000880d887209 */ /* 0x000fe80007810000 */
[----:B------:R-:W-:Y:S04]  /*10e50*/  FMNMX.FTZ R136, R12, R136, !PT ;  /* 0x000000880c887209 */ /* 0x000fe80007810000 */
[----:B------:R-:W-:Y:S04]  /*10e60*/  FMNMX.FTZ R136, R11, R136, !PT ;  /* 0x000000880b887209 */ /* 0x000fe80007810000 */
[----:B------:R-:W-:Y:S01]  /*10e70*/  FMNMX.FTZ R136, R10, R136, !PT ;  /* 0x000000880a887209 */ /* 0x000fe20007810000 */
[C---:B---3--:R-:W-:Y:S02]  /*10e80*/  IMAD.IADD R2, R5.reuse, 0x1, R2 ;  /* 0x0000000105027824 */ /* 0x048fe400078e0202 */
[C---:B----4-:R-:W-:Y:S02]  /*10e90*/  IMAD.IADD R0, R5.reuse, 0x1, R0 ;  /* 0x0000000105007824 */ /* 0x050fe400078e0200 */
[----:B-1----:R-:W-:Y:S01]  /*10ea0*/  IMAD.IADD R5, R5, 0x1, R4 ;  /* 0x0000000105057824 */ /* 0x002fe200078e0204 */
[C---:B------:R-:W-:Y:S01]  /*10eb0*/  ISETP.GT.AND P1, PT, R2.reuse, 0x1, PT ;  /* 0x000000010200780c */ /* 0x040fe20003f24270 */
[----:B------:R-:W3:Y:S01]  /*10ec0*/  LDL.LU R4, [R1+0x7c] ;  /* 0x00007c0001047983 */ /* 0x000ee20000300800 */
[C---:B------:R-:W-:Y:S02]  /*10ed0*/  ISETP.GT.AND P0, PT, R2.reuse, RZ, PT ;  /* 0x000000ff0200720c */ /* 0x040fe40003f04270 */
[----:B------:R-:W-:Y:S02]  /*10ee0*/  FSEL R34, R247, -INF , P1 ;  /* 0xff800000f7227808 */ /* 0x000fe40000800000 */
[C---:B------:R-:W-:Y:S02]  /*10ef0*/  ISETP.GT.AND P1, PT, R2.reuse, 0x10, PT ;  /* 0x000000100200780c */ /* 0x040fe40003f24270 */
[C---:B------:R-:W-:Y:S02]  /*10f00*/  ISETP.GT.AND P2, PT, R2.reuse, 0x8, PT ;  /* 0x000000080200780c */ /* 0x040fe40003f44270 */
[----:B------:R-:W-:Y:S02]  /*10f10*/  FSEL R51, R221, -INF , P1 ;  /* 0xff800000dd337808 */ /* 0x000fe40000800000 */
[----:B------:R-:W-:Y:S02]  /*10f20*/  ISETP.GT.AND P1, PT, R2, 0x19, PT ;  /* 0x000000190200780c */ /* 0x000fe40003f24270 */
[----:B------:R-:W-:Y:S02]  /*10f30*/  FSEL R9, R248, -INF , P0 ;  /* 0xff800000f8097808 */ /* 0x000fe40000000000 */
[----:B------:R-:W-:Y:S02]  /*10f40*/  FSEL R48, R35, -INF , P1 ;  /* 0xff80000023307808 */ /* 0x000fe40000800000 */
[C---:B------:R-:W-:Y:S02]  /*10f50*/  ISETP.GT.AND P1, PT, R2.reuse, 0x28, PT ;  /* 0x000000280200780c */ /* 0x040fe40003f24270 */
[C---:B------:R-:W-:Y:S02]  /*10f60*/  ISETP.GT.AND P0, PT, R2.reuse, 0x9, PT ;  /* 0x000000090200780c */ /* 0x040fe40003f04270 */
[----:B------:R-:W-:Y:S02]  /*10f70*/  FSEL R45, R45, -INF , P1 ;  /* 0xff8000002d2d7808 */ /* 0x000fe40000800000 */
[----:B------:R-:W-:Y:S02]  /*10f80*/  ISETP.GT.AND P1, PT, R2, 0x31, PT ;  /* 0x000000310200780c */ /* 0x000fe40003f24270 */
[----:B------:R-:W-:Y:S02]  /*10f90*/  FSEL R40, R225, -INF , P2 ;  /* 0xff800000e1287808 */ /* 0x000fe40001000000 */
[----:B------:R-:W-:Y:S02]  /*10fa0*/  FSEL R39, R39, -INF , P1 ;  /* 0xff80000027277808 */ /* 0x000fe40000800000 */
[----:B------:R-:W-:Y:S02]  /*10fb0*/  ISETP.GT.AND P1, PT, R0, RZ, PT ;  /* 0x000000ff0000720c */ /* 0x000fe40003f24270 */
        /* <DEDUP_REMOVED lines=15> */
[----:B------:R-:W-:Y:S01]  /*110b0*/  FSEL R38, R38, -INF , P2 ;  /* 0xff80000026267808 */ /* 0x000fe20001000000 */
[----:B------:R-:W4:Y:S01]  /*110c0*/  LDL.LU R2, [R1+0x74] ;  /* 0x0000740001027983 */ /* 0x000f220000300800 */
[----:B------:R-:W-:Y:S02]  /*110d0*/  ISETP.GT.AND P2, PT, R0, 0x1, PT ;  /* 0x000000010000780c */ /* 0x000fe40003f44270 */
[----:B------:R-:W-:Y:S02]  /*110e0*/  FSEL R36, R36, -INF , P0 ;  /* 0xff80000024247808 */ /* 0x000fe40000000000 */
[----:B------:R-:W-:Y:S02]  /*110f0*/  FSEL R57, R249, -INF , P2 ;  /* 0xff800000f9397808 */ /* 0x000fe40001000000 */
[C---:B------:R-:W-:Y:S02]  /*11100*/  ISETP.GT.AND P2, PT, R0.reuse, 0x10, PT ;  /* 0x000000100000780c */ /* 0x040fe40003f44270 */
        /* <DEDUP_REMOVED lines=16> */
[----:B------:R-:W-:Y:S02]  /*11210*/  FSEL R55, R55, -INF , P0 ;  /* 0xff80000037377808 */ /* 0x000fe40000000000 */
[C---:B------:R-:W-:Y:S02]  /*11220*/  ISETP.GT.AND P0, PT, R5.reuse, 0x1, PT ;  /* 0x000000010500780c */ /* 0x040fe40003f04270 */
[C---:B------:R-:W-:Y:S02]  /*11230*/  ISETP.GT.AND P2, PT, R5.reuse, RZ, PT ;  /* 0x000000ff0500720c */ /* 0x040fe40003f44270 */
[----:B------:R-:W-:Y:S04]  /*11240*/  ISETP.GT.AND P3, PT, R5, 0x18, PT ;  /* 0x000000180500780c */ /* 0x000fe80003f64270 */
[----:B------:R-:W-:Y:S02]  /*11250*/  FSEL R32, R227, -INF , P3 ;  /* 0xff800000e3207808 */ /* 0x000fe40001800000 */
[----:B------:R-:W-:Y:S04]  /*11260*/  ISETP.GT.AND P3, PT, R5, 0x21, PT ;  /* 0x000000210500780c */ /* 0x000fe80003f64270 */
[----:B------:R-:W-:Y:S02]  /*11270*/  FSEL R29, R207, -INF , P3 ;  /* 0xff800000cf1d7808 */ /* 0x000fe40001800000 */
[----:B------:R-:W-:Y:S02]  /*11280*/  ISETP.GT.AND P3, PT, R5, 0x30, PT ;  /* 0x000000300500780c */ /* 0x000fe40003f64270 */
[----:B--2---:R-:W-:Y:S02]  /*11290*/  FSEL R53, R3, -INF , P1 ;  /* 0xff80000003357808 */ /* 0x004fe40000800000 */
[C---:B------:R-:W-:Y:S01]  /*112a0*/  ISETP.GT.AND P1, PT, R0.reuse, 0x9, PT ;  /* 0x000000090000780c */ /* 0x040fe20003f24270 */
[----:B------:R-:W2:Y:S03]  /*112b0*/  LDL.LU R3, [R1+0x78] ;  /* 0x0000780001037983 */ /* 0x000ea60000300800 */
[----:B------:R-:W-:Y:S02]  /*112c0*/  FSEL R67, R245, -INF , P1 ;  /* 0xff800000f5437808 */ /* 0x000fe40000800000 */
[----:B------:R-:W-:Y:S04]  /*112d0*/  ISETP.GT.AND P1, PT, R0, 0x18, PT ;  /* 0x000000180000780c */ /* 0x000fe80003f24270 */
[----:B------:R-:W-:Y:S02]  /*112e0*/  FSEL R64, R218, -INF , P1 ;  /* 0xff800000da407808 */ /* 0x000fe40000800000 */
[C---:B------:R-:W-:Y:S04]  /*112f0*/  ISETP.GT.AND P1, PT, R0.reuse, 0x21, PT ;  /* 0x000000210000780c */ /* 0x040fe80003f24270 */
[----:B------:R-:W-:Y:S02]  /*11300*/  FSEL R61, R41, -INF , P1 ;  /* 0xff800000293d7808 */ /* 0x000fe40000800000 */
[C---:B------:R-:W-:Y:S04]  /*11310*/  ISETP.GT.AND P1, PT, R0.reuse, 0x30, PT ;  /* 0x000000300000780c */ /* 0x040fe80003f24270 */
[----:B------:R-:W-:Y:S02]  /*11320*/  FSEL R58, R25, -INF , P1 ;  /* 0xff800000193a7808 */ /* 0x000fe40000800000 */
[----:B------:R-:W-:Y:S02]  /*11330*/  ISETP.GT.AND P1, PT, R0, 0x39, PT ;  /* 0x000000390000780c */ /* 0x000fe40003f24270 */
[----:B-----5:R-:W-:Y:S01]  /*11340*/  FSEL R28, R6, -INF , P2 ;  /* 0xff800000061c7808 */ /* 0x020fe20001000000 */
[----:B------:R-:W1:Y:S01]  /*11350*/  SHFL.BFLY PT, R0, R136, 0x2, 0x1f ;  /* 0x0c401f0088007f89 */ /* 0x000e6200000e0000 */
[----:B------:R-:W-:Y:S02]  /*11360*/  FSEL R42, R42, -INF , P1 ;  /* 0xff8000002a2a7808 */ /* 0x000fe40000800000 */
[C---:B------:R-:W-:Y:S02]  /*11370*/  ISETP.GT.AND P1, PT, R5.reuse, 0x8, PT ;  /* 0x000000080500780c */ /* 0x040fe40003f24270 */
[----:B------:R-:W-:Y:S02]  /*11380*/  ISETP.GT.AND P2, PT, R5, 0x9, PT ;  /* 0x000000090500780c */ /* 0x000fe40003f44270 */
[----:B------:R-:W-:Y:S02]  /*11390*/  FSEL R25, R133, -INF , P3 ;  /* 0xff80000085197808 */ /* 0x000fe40001800000 */
[----:B-1----:R-:W-:Y:S05]  /*113a0*/  FMNMX.FTZ R136, R0, R136, !PT ;  /* 0x0000008800887209 */ /* 0x002fea0007810000 */
[----:B------:R-:W1:Y:S01]  /*113b0*/  SHFL.BFLY PT, R0, R136, 0x1, 0x1f ;  /* 0x0c201f0088007f89 */ /* 0x000e6200000e0000 */
[----:B---3--:R-:W-:Y:S02]  /*113c0*/  FSEL R54, R4, -INF , P0 ;  /* 0xff80000004367808 */ /* 0x008fe40000000000 */
[----:B------:R-:W-:Y:S04]  /*113d0*/  ISETP.GT.AND P0, PT, R5, 0x10, PT ;  /* 0x000000100500780c */ /* 0x000fe80003f04270 */
[----:B------:R-:W-:Y:S02]  /*113e0*/  FSEL R35, R231, -INF , P0 ;  /* 0xff800000e7237808 */ /* 0x000fe40000000000 */
[C---:B------:R-:W-:Y:S04]  /*113f0*/  ISETP.GT.AND P0, PT, R5.reuse, 0x19, PT ;  /* 0x000000190500780c */ /* 0x040fe80003f04270 */
[----:B------:R-:W-:Y:S02]  /*11400*/  FSEL R31, R226, -INF , P0 ;  /* 0xff800000e21f7808 */ /* 0x000fe40000000000 */
[----:B------:R-:W-:Y:S02]  /*11410*/  ISETP.GT.AND P0, PT, R5, 0x29, PT ;  /* 0x000000290500780c */ /* 0x000fe40003f04270 */
[----:B-1----:R-:W-:Y:S02]  /*11420*/  FMNMX.FTZ R136, R136, R0, !PT ;  /* 0x0000000088887209 */ /* 0x002fe40007810000 */
[----:B------:R-:W-:Y:S02]  /*11430*/  FSEL R26, R134, -INF , P0 ;  /* 0xff800000861a7808 */ /* 0x000fe40000000000 */
[----:B------:R-:W-:Y:S02]  /*11440*/  FMNMX.FTZ R134, R53, R138, !PT ;  /* 0x0000008a35867209 */ /* 0x000fe40007810000 */
[----:B------:R-:W-:Y:S02]  /*11450*/  ISETP.GT.AND P0, PT, R5, 0x39, PT ;  /* 0x000000390500780c */ /* 0x000fe40003f04270 */
[----:B------:R-:W-:Y:S02]  /*11460*/  FMNMX.FTZ R134, R57, R134, !PT ;  /* 0x0000008639867209 */ /* 0x000fe40007810000 */
[----:B------:R-:W-:Y:S02]  /*11470*/  FSEL R7, R204, -INF , P0 ;  /* 0xff800000cc077808 */ /* 0x000fe40000000000 */
        /* <DEDUP_REMOVED lines=8> */
[----:B------:R-:W-:Y:S02]  /*11500*/  FMNMX.FTZ R134, R60, R134, !PT ;  /* 0x000000863c867209 */ /* 0x000fe40007810000 */
[----:B----4-:R-:W-:Y:S02]  /*11510*/  FSEL R37, R2, -INF , P2 ;  /* 0xff80000002257808 */ /* 0x010fe40001000000 */
[----:B------:R-:W-:Y:S02]  /*11520*/  FMNMX.FTZ R134, R59, R134, !PT ;  /* 0x000000863b867209 */ /* 0x000fe40007810000 */
[C---:B------:R-:W-:Y:S02]  /*11530*/  ISETP.GT.AND P2, PT, R5.reuse, 0x20, PT ;  /* 0x000000200500780c */ /* 0x040fe40003f44270 */
[----:B------:R-:W-:Y:S02]  /*11540*/  FMNMX.FTZ R134, R58, R134, !PT ;  /* 0x000000863a867209 */ /* 0x000fe40007810000 */
[----:B------:R-:W-:Y:S02]  /*11550*/  FSEL R30, R216, -INF , P2 ;  /* 0xff800000d81e7808 */ /* 0x000fe40001000000 */
[----:B------:R-:W-:Y:S02]  /*11560*/  FMNMX.FTZ R134, R56, R134, !PT ;  /* 0x0000008638867209 */ /* 0x000fe40007810000 */
[----:B------:R-:W-:Y:S02]  /*11570*/  ISETP.GT.AND P2, PT, R5, 0x31, PT ;  /* 0x000000310500780c */ /* 0x000fe40003f44270 */
[----:B------:R-:W-:Y:S02]  /*11580*/  FMNMX.FTZ R134, R55, R134, !PT ;  /* 0x0000008637867209 */ /* 0x000fe40007810000 */
[----:B------:R-:W-:Y:S02]  /*11590*/  FSEL R6, R208, -INF , P2 ;  /* 0xff800000d0067808 */ /* 0x000fe40001000000 */
[----:B------:R-:W-:Y:S02]  /*115a0*/  FMNMX.FTZ R134, R42, R134, !PT ;  /* 0x000000862a867209 */ /* 0x000fe40007810000 */
[----:B--2---:R-:W-:Y:S02]  /*115b0*/  FSEL R41, R3, -INF , P1 ;  /* 0xff80000003297808 */ /* 0x004fe40000800000 */
[C---:B------:R-:W-:Y:S04]  /*115c0*/  ISETP.GT.AND P1, PT, R5.reuse, 0x11, PT ;  /* 0x000000110500780c */ /* 0x040fe80003f24270 */
[----:B------:R-:W-:Y:S02]  /*115d0*/  FSEL R33, R230, -INF , P1 ;  /* 0xff800000e6217808 */ /* 0x000fe40000800000 */
[----:B------:R-:W-:Y:S04]  /*115e0*/  ISETP.GT.AND P1, PT, R5, 0x28, PT ;  /* 0x000000280500780c */ /* 0x000fe80003f24270 */
        /* <DEDUP_REMOVED lines=22> */
[----:B-1----:R-:W-:Y:S06]  /*11750*/  FMNMX.FTZ R135, R135, R0, !PT ;  /* 0x0000000087877209 */ /* 0x002fec0007810000 */
        /* <DEDUP_REMOVED lines=23> */
.L_x_2017:
[----:B------:R-:W3:Y:S01]  /*118d0*/  LDL.LU R204, [R1+0xbc] ;  /* 0x0000bc0001cc7983 */ /* 0x000ee20000300800 */
[C---:B------:R-:W-:Y:S01]  /*118e0*/  FSETP.NEU.FTZ.AND P0, PT, R136.reuse, -INF , PT ;  /* 0xff8000008800780b */ /* 0x040fe20003f1d000 */
[----:B------:R-:W-:Y:S01]  /*118f0*/  FMUL.FTZ R2, R136, c[0x0][0x2d0] ;  /* 0x0000b40088027a20 */ /* 0x000fe20000410000 */
[----:B--2---:R-:W-:Y:S01]  /*11900*/  FMNMX.FTZ R133, R0, R4, !PT ;  /* 0x0000000400857209 */ /* 0x004fe20007810000 */
[----:B------:R-:W2:Y:S01]  /*11910*/  LDL.LU R212, [R1+0xb0] ;  /* 0x0000b00001d47983 */ /* 0x000ea20000300800 */
[----:B------:R-:W-:Y:S01]  /*11920*/  FSEL R0, R136, RZ, P0 ;  /* 0x000000ff88007208 */ /* 0x000fe20000000000 */
[----:B------:R-:W-:Y:S01]  /*11930*/  WARPSYNC 0xffffffff ;  /* 0xffffffff00007948 */ /* 0x000fe20003800000 */
[----:B------:R-:W-:Y:S02]  /*11940*/  FSEL R2, R2, RZ, P0 ;  /* 0x000000ff02027208 */ /* 0x000fe40000000000 */
[----:B------:R-:W-:Y:S01]  /*11950*/  FSETP.NEU.FTZ.AND P0, PT, R135, -INF , PT ;  /* 0xff8000008700780b */ /* 0x000fe20003f1d000 */
[----:B------:R-:W-:Y:S02]  /*11960*/  FADD.FTZ R0, -R0, R132 ;  /* 0x0000008400007221 */ /* 0x000fe40000010100 */
[--C-:B------:R-:W-:Y:S02]  /*11970*/  FFMA.FTZ R3, R8, c[0x0][0x2d0], -R2.reuse ;  /* 0x0000b40008037a23 */ /* 0x100fe40000010802 */
[----:B------:R-:W-:Y:S02]  /*11980*/  FMUL.FTZ R0, R0, c[0x0][0x2d0] ;  /* 0x0000b40000007a20 */ /* 0x000fe40000410000 */
[--C-:B------:R-:W-:Y:S02]  /*11990*/  FFMA.FTZ R24, R24, c[0x0][0x2d0], -R2.reuse ;  /* 0x0000b40018187a23 */ /* 0x100fe40000010802 */
[----:B------:R-:W4:Y:S01]  /*119a0*/  MUFU.EX2 R132, R0 ;  /* 0x0000000000847308 */ /* 0x000f220000000800 */
        /* <DEDUP_REMOVED lines=8> */
[--C-:B------:R-:W-:Y:S02]  /*11a30*/  FFMA.FTZ R17, R17, c[0x0][0x2d0], -R2.reuse ;  /* 0x0000b40011117a23 */ /* 0x100fe40000010802 */
[--C-:B------:R-:W-:Y:S02]  /*11a40*/  FFMA.FTZ R16, R16, c[0x0][0x2d0], -R2.reuse ;  /* 0x0000b40010107a23 */ /* 0x100fe40000010802 */
[--C-:B------:R-:W-:Y:S01]  /*11a50*/  FFMA.FTZ R211, R15, c[0x0][0x2d0], -R2.reuse ;  /* 0x0000b4000fd37a23 */ /* 0x100fe20000010802 */
[----:B------:R-:W5:Y:S01]  /*11a60*/  MUFU.EX2 R24, R24 ;  /* 0x0000001800187308 */ /* 0x000f620000000800 */
[--C-:B------:R-:W-:Y:S01]  /*11a70*/  FFMA.FTZ R210, R14, c[0x0][0x2d0], -R2.reuse ;  /* 0x0000b4000ed27a23 */ /* 0x100fe20000010802 */
[----:B------:R-:W-:Y:S01]  /*11a80*/  MOV R15, R17 ;  /* 0x00000011000f7202 */ /* 0x000fe20000000f00 */
[--C-:B------:R-:W-:Y:S01]  /*11a90*/  FFMA.FTZ R207, R12, c[0x0][0x2d0], -R2.reuse ;  /* 0x0000b4000ccf7a23 */ /* 0x100fe20000010802 */
[----:B------:R-:W-:Y:S01]  /*11aa0*/  MOV R13, R211 ;  /* 0x000000d3000d7202 */ /* 0x000fe20000000f00 */
[--C-:B------:R-:W-:Y:S01]  /*11ab0*/  FFMA.FTZ R209, R11, c[0x0][0x2d0], -R2.reuse ;  /* 0x0000b4000bd17a23 */ /* 0x100fe20000010802 */
[----:B------:R-:W-:Y:S01]  /*11ac0*/  MOV R12, R210 ;  /* 0x000000d2000c7202 */ /* 0x000fe20000000f00 */
[----:B------:R-:W-:Y:S01]  /*11ad0*/  FFMA.FTZ R10, R10, c[0x0][0x2d0], -R2 ;  /* 0x0000b4000a0a7a23 */ /* 0x000fe20000010802 */
[----:B------:R-:W-:Y:S01]  /*11ae0*/  MOV R14, R16 ;  /* 0x00000010000e7202 */ /* 0x000fe20000000f00 */
[----:B------:R-:W-:Y:S01]  /*11af0*/  FMUL.FTZ R2, R135, c[0x0][0x2d0] ;  /* 0x0000b40087027a20 */ /* 0x000fe20000410000 */
[----:B------:R-:W-:Y:S04]  /*11b00*/  MUFU.EX2 R23, R23 ;  /* 0x0000001700177308 */ /* 0x000fe80000000800 */
[----:B------:R-:W-:Y:S05]  /*11b10*/  FSEL R2, R2, RZ, P0 ;  /* 0x000000ff02027208 */ /* 0x000fea0000000000 */
[--C-:B-1----:R-:W-:Y:S01]  /*11b20*/  FFMA.FTZ R4, R34, c[0x0][0x2d0], -R2.reuse ;  /* 0x0000b40022047a23 */ /* 0x102fe20000010802 */
[----:B------:R-:W1:Y:S01]  /*11b30*/  MUFU.EX2 R22, R22 ;  /* 0x0000001600167308 */ /* 0x000e620000000800 */
[--C-:B------:R-:W-:Y:S01]  /*11b40*/  FFMA.FTZ R52, R52, c[0x0][0x2d0], -R2.reuse ;  /* 0x0000b40034347a23 */ /* 0x100fe20000010802 */
[----:B------:R-:W-:Y:S01]  /*11b50*/  MOV R34, R208 ;  /* 0x000000d000227202 */ /* 0x000fe20000000f00 */
[--C-:B------:R-:W-:Y:S02]  /*11b60*/  FFMA.FTZ R247, R45, c[0x0][0x2d0], -R2.reuse ;  /* 0x0000b4002df77a23 */ /* 0x100fe40000010802 */
[--C-:B------:R-:W-:Y:S01]  /*11b70*/  FFMA.FTZ R39, R39, c[0x0][0x2d0], -R2.reuse ;  /* 0x0000b40027277a23 */ /* 0x100fe20000010802 */
[----:B------:R-:W2:Y:S01]  /*11b80*/  LDL.LU R45, [R1+0xb4] ;  /* 0x0000b400012d7983 */ /* 0x000ea20000300800 */
[--C-:B------:R-:W-:Y:S02]  /*11b90*/  FFMA.FTZ R38, R38, c[0x0][0x2d0], -R2.reuse ;  /* 0x0000b40026267a23 */ /* 0x100fe40000010802 */
[--C-:B------:R-:W-:Y:S01]  /*11ba0*/  FFMA.FTZ R217, R48, c[0x0][0x2d0], -R2.reuse ;  /* 0x0000b40030d97a23 */ /* 0x100fe20000010802 */
[----:B------:R-:W-:Y:S01]  /*11bb0*/  MUFU.EX2 R4, R4 ;  /* 0x0000000400047308 */ /* 0x000fe20000000800 */
[--C-:B------:R-:W-:Y:S02]  /*11bc0*/  FFMA.FTZ R43, R43, c[0x0][0x2d0], -R2.reuse ;  /* 0x0000b4002b2b7a23 */ /* 0x100fe40000010802 */
[--C-:B------:R-:W-:Y:S01]  /*11bd0*/  FFMA.FTZ R219, R50, c[0x0][0x2d0], -R2.reuse ;  /* 0x0000b40032db7a23 */ /* 0x100fe20000010802 */
[----:B------:R-:W-:Y:S01]  /*11be0*/  MOV R50, R12 ;  /* 0x0000000c00327202 */ /* 0x000fe20000000f00 */
[--C-:B------:R-:W-:Y:S02]  /*11bf0*/  FFMA.FTZ R218, R49, c[0x0][0x2d0], -R2.reuse ;  /* 0x0000b40031da7a23 */ /* 0x100fe40000010802 */
[--C-:B------:R-:W-:Y:S02]  /*11c00*/  FFMA.FTZ R249, R47, c[0x0][0x2d0], -R2.reuse ;  /* 0x0000b4002ff97a23 */ /* 0x100fe40000010802 */
[--C-:B------:R-:W-:Y:S02]  /*11c10*/  FFMA.FTZ R248, R46, c[0x0][0x2d0], -R2.reuse ;  /* 0x0000b4002ef87a23 */ /* 0x100fe40000010802 */
[--C-:B------:R-:W-:Y:S02]  /*11c20*/  FFMA.FTZ R246, R44, c[0x0][0x2d0], -R2.reuse ;  /* 0x0000b4002cf67a23 */ /* 0x100fe40000010802 */
[--C-:B------:R-:W-:Y:S01]  /*11c30*/  FFMA.FTZ R220, R51, c[0x0][0x2d0], -R2.reuse ;  /* 0x0000b40033dc7a23 */ /* 0x100fe20000010802 */
[----:B------:R-:W-:Y:S01]  /*11c40*/  MOV R51, R207 ;  /* 0x000000cf00337202 */ /* 0x000fe20000000f00 */
[----:B------:R-:W-:Y:S10]  /*11c50*/  MUFU.EX2 R249, R249 ;  /* 0x000000f900f97308 */ /* 0x000ff40000000800 */
[----:B------:R-:W-:Y:S10]  /*11c60*/  MUFU.EX2 R220, R220 ;  /* 0x000000dc00dc7308 */ /* 0x000ff40000000800 */
[----:B------:R-:W-:Y:S01]  /*11c70*/  MUFU.EX2 R248, R248 ;  /* 0x000000f800f87308 */ /* 0x000fe20000000800 */
[C---:B----4-:R-:W-:Y:S02]  /*11c80*/  FMUL.FTZ R68, R132.reuse, R68 ;  /* 0x0000004484447220 */ /* 0x050fe40000410000 */
        /* <DEDUP_REMOVED lines=15> */
[----:B---3--:R-:W-:Y:S01]  /*11d80*/  FFMA.FTZ R0, R132, R204, R3 ;  /* 0x000000cc84007223 */ /* 0x008fe20000010003 */
[C---:B-----5:R-:W-:Y:S01]  /*11d90*/  F2FP.BF16.PACK_AB R204, R24.reuse, R3 ;  /* 0x0000000318cc723e */ /* 0x060fe200000010ff */
[----:B------:R-:W-:Y:S02]  /*11da0*/  FFMA.FTZ R3, R9, c[0x0][0x2d0], -R2 ;  /* 0x0000b40009037a23 */ /* 0x000fe40000010802 */
[----:B------:R-:W-:Y:S01]  /*11db0*/  FADD.FTZ R11, R24, R0 ;  /* 0x00000000180b7221 */ /* 0x000fe20000010000 */
[----:B------:R-:W-:Y:S01]  /*11dc0*/  FSEL R0, R135, RZ, P0 ;  /* 0x000000ff87007208 */ /* 0x000fe20000000000 */
[----:B------:R-:W-:Y:S01]  /*11dd0*/  MUFU.EX2 R205, R3 ;  /* 0x0000000300cd7308 */ /* 0x000fe20000000800 */
[--C-:B------:R-:W-:Y:S01]  /*11de0*/  FFMA.FTZ R9, R40, c[0x0][0x2d0], -R2.reuse ;  /* 0x0000b40028097a23 */ /* 0x100fe20000010802 */
[----:B------:R-:W-:Y:S01]  /*11df0*/  FSETP.NEU.FTZ.AND P0, PT, R134, -INF , PT ;  /* 0xff8000008600780b */ /* 0x000fe20003f1d000 */
[----:B------:R-:W-:Y:S01]  /*11e00*/  FFMA.FTZ R40, R36, c[0x0][0x2d0], -R2 ;  /* 0x0000b40024287a23 */ /* 0x000fe20000010802 */
[----:B------:R-:W-:Y:S01]  /*11e10*/  MOV R24, R10 ;  /* 0x0000000a00187202 */ /* 0x000fe20000000f00 */
[----:B------:R-:W-:Y:S01]  /*11e20*/  FADD.FTZ R0, -R0, R137 ;  /* 0x0000008900007221 */ /* 0x000fe20000010100 */
[----:B------:R-:W-:Y:S01]  /*11e30*/  MOV R137, R209 ;  /* 0x000000d100897202 */ /* 0x000fe20000000f00 */
[----:B------:R-:W-:Y:S02]  /*11e40*/  FMUL.FTZ R2, R134, c[0x0][0x2d0] ;  /* 0x0000b40086027a20 */ /* 0x000fe40000410000 */
[----:B------:R-:W-:Y:S01]  /*11e50*/  FMUL.FTZ R0, R0, c[0x0][0x2d0] ;  /* 0x0000b40000007a20 */ /* 0x000fe20000410000 */
[----:B------:R-:W-:Y:S02]  /*11e60*/  MUFU.EX2 R207, R9 ;  /* 0x0000000900cf7308 */ /* 0x000fe40000000800 */
[----:B------:R-:W-:Y:S05]  /*11e70*/  FSEL R2, R2, RZ, P0 ;  /* 0x000000ff02027208 */ /* 0x000fea0000000000 */
[--C-:B------:R-:W-:Y:S01]  /*11e80*/  FFMA.FTZ R215, R64, c[0x0][0x2d0], -R2.reuse ;  /* 0x0000b40040d77a23 */ /* 0x100fe20000010802 */
[----:B------:R-:W-:Y:S01]  /*11e90*/  MOV R64, R137 ;  /* 0x0000008900407202 */ /* 0x000fe20000000f00 */
[--C-:B------:R-:W-:Y:S01]  /*11ea0*/  FFMA.FTZ R21, R56, c[0x0][0x2d0], -R2.reuse ;  /* 0x0000b40038157a23 */ /* 0x100fe20000010802 */
[----:B------:R-:W2:Y:S01]  /*11eb0*/  MUFU.EX2 R3, R0 ;  /* 0x0000000000037308 */ /* 0x000ea20000000800 */
[--C-:B------:R-:W-:Y:S01]  /*11ec0*/  FFMA.FTZ R55, R55, c[0x0][0x2d0], -R2.reuse ;  /* 0x0000b40037377a23 */ /* 0x100fe20000010802 */
[----:B------:R-:W-:Y:S01]  /*11ed0*/  MOV R137, R15 ;  /* 0x0000000f00897202 */ /* 0x000fe20000000f00 */
[--C-:B------:R-:W-:Y:S01]  /*11ee0*/  FFMA.FTZ R17, R206, c[0x0][0x2d0], -R2.reuse ;  /* 0x0000b400ce117a23 */ /* 0x100fe20000010802 */
[----:B-1----:R-:W-:Y:S01]  /*11ef0*/  F2FP.BF16.PACK_AB R206, R22, R23 ;  /* 0x0000001716ce723e */ /* 0x002fe200000010ff */
[--C-:B------:R-:W-:Y:S02]  /*11f00*/  FFMA.FTZ R67, R67, c[0x0][0x2d0], -R2.reuse ;  /* 0x0000b40043437a23 */ /* 0x100fe40000010802 */
[--C-:B------:R-:W-:Y:S01]  /*11f10*/  FFMA.FTZ R214, R66, c[0x0][0x2d0], -R2.reuse ;  /* 0x0000b40042d67a23 */ /* 0x100fe20000010802 */
[----:B------:R-:W-:Y:S01]  /*11f20*/  MOV R66, R24 ;  /* 0x0000001800427202 */ /* 0x000fe20000000f00 */
        /* <DEDUP_REMOVED lines=9> */
[----:B------:R-:W-:Y:S01]  /*11fc0*/  MUFU.EX2 R19, R8 ;  /* 0x0000000800137308 */ /* 0x000fe20000000800 */
[----:B--2---:R-:W-:Y:S01]  /*11fd0*/  FFMA.FTZ R0, R3, R212, R205 ;  /* 0x000000d403007223 */ /* 0x004fe200000100cd */
[----:B------:R-:W-:Y:S01]  /*11fe0*/  F2FP.BF16.PACK_AB R205, R4, R205 ;  /* 0x000000cd04cd723e */ /* 0x000fe200000010ff */
[----:B------:R-:W-:Y:S02]  /*11ff0*/  FFMA.FTZ R44, R58, c[0x0][0x2d0], -R2 ;  /* 0x0000b4003a2c7a23 */ /* 0x000fe40000010802 */
[----:B------:R-:W-:Y:S01]  /*12000*/  FADD.FTZ R18, R4, R0 ;  /* 0x0000000004127221 */ /* 0x000fe20000010000 */
[----:B------:R-:W-:Y:S01]  /*12010*/  FSEL R0, R134, RZ, P0 ;  /* 0x000000ff86007208 */ /* 0x000fe20000000000 */
[----:B------:R-:W-:Y:S01]  /*12020*/  FFMA.FTZ R4, R53, c[0x0][0x2d0], -R2 ;  /* 0x0000b40035047a23 */ /* 0x000fe20000010802 */
[----:B------:R-:W-:Y:S01]  /*12030*/  FSETP.NEU.FTZ.AND P0, PT, R133, -INF , PT ;  /* 0xff8000008500780b */ /* 0x000fe20003f1d000 */
[----:B------:R-:W-:Y:S01]  /*12040*/  FMUL.FTZ R70, R3, R70 ;  /* 0x0000004603467220 */ /* 0x000fe20000410000 */
[----:B------:R-:W-:Y:S01]  /*12050*/  MUFU.EX2 R213, R213 ;  /* 0x000000d500d57308 */ /* 0x000fe20000000800 */
[----:B------:R-:W-:Y:S01]  /*12060*/  FADD.FTZ R0, -R0, R138 ;  /* 0x0000008a00007221 */ /* 0x000fe20000010100 */
[----:B------:R-:W-:Y:S01]  /*12070*/  FSEL R2, R133, RZ, P0 ;  /* 0x000000ff85027208 */ /* 0x000fe20000000000 */
[C---:B------:R-:W-:Y:S01]  /*12080*/  FMUL.FTZ R71, R3.reuse, R71 ;  /* 0x0000004703477220 */ /* 0x040fe20000410000 */
[----:B------:R-:W-:Y:S01]  /*12090*/  MOV R138, R43 ;  /* 0x0000002b008a7202 */ /* 0x000fe20000000f00 */
[----:B------:R-:W-:Y:S02]  /*120a0*/  FMUL.FTZ R0, R0, c[0x0][0x2d0] ;  /* 0x0000b40000007a20 */ /* 0x000fe40000410000 */
[----:B------:R-:W-:Y:S01]  /*120b0*/  FADD.FTZ R2, -R2, R139 ;  /* 0x0000008b02027221 */ /* 0x000fe20000010100 */
[----:B------:R-:W-:Y:S01]  /*120c0*/  MOV R139, R44 ;  /* 0x0000002c008b7202 */ /* 0x000fe20000000f00 */
[C---:B------:R-:W-:Y:S01]  /*120d0*/  FMUL.FTZ R82, R3.reuse, R82 ;  /* 0x0000005203527220 */ /* 0x040fe20000410000 */
[----:B------:R1:W-:Y:S01]  /*120e0*/  MUFU.EX2 R20, R4 ;  /* 0x0000000400147308 */ /* 0x0003e20000000800 */
[----:B------:R-:W-:Y:S02]  /*120f0*/  FMUL.FTZ R2, R2, c[0x0][0x2d0] ;  /* 0x0000b40002027a20 */ /* 0x000fe40000410000 */
[C---:B------:R-:W-:Y:S02]  /*12100*/  FMUL.FTZ R83, R3.reuse, R83 ;  /* 0x0000005303537220 */ /* 0x040fe40000410000 */
        /* <DEDUP_REMOVED lines=9> */
[----:B------:R-:W3:Y:S01]  /*121a0*/  MUFU.EX2 R2, R2 ;  /* 0x0000000200027308 */ /* 0x000ee20000000800 */
[C---:B------:R-:W-:Y:S02]  /*121b0*/  FMUL.FTZ R118, R3.reuse, R118 ;  /* 0x0000007603767220 */ /* 0x040fe40000410000 */
[----:B------:R-:W-:Y:S02]  /*121c0*/  FMUL.FTZ R119, R3, R119 ;  /* 0x0000007703777220 */ /* 0x000fe40000410000 */
[----:B-1----:R-:W-:Y:S02]  /*121d0*/  FMUL.FTZ R4, R133, c[0x0][0x2d0] ;  /* 0x0000b40085047a20 */ /* 0x002fe40000410000 */
[C---:B------:R-:W-:Y:S02]  /*121e0*/  FMUL.FTZ R130, R3.reuse, R130 ;  /* 0x0000008203827220 */ /* 0x040fe40000410000 */
[----:B------:R-:W-:Y:S01]  /*121f0*/  FMUL.FTZ R131, R3, R131 ;  /* 0x0000008303837220 */ /* 0x000fe20000410000 */
[----:B------:R-:W-:Y:S01]  /*12200*/  FSEL R4, R4, RZ, P0 ;  /* 0x000000ff04047208 */ /* 0x000fe20000000000 */
[----:B------:R-:W-:Y:S01]  /*12210*/  MUFU.EX2 R230, R230 ;  /* 0x000000e600e67308 */ /* 0x000fe20000000800 */
[----:B--2---:R-:W-:Y:S01]  /*12220*/  FMUL.FTZ R56, R0, R144 ;  /* 0x0000009000387220 */ /* 0x004fe20000410000 */
[----:B------:R-:W-:Y:S02]  /*12230*/  F2FP.BF16.PACK_AB R144, R19, R20 ;  /* 0x000000141390723e */ /* 0x000fe400000010ff */
[--C-:B------:R-:W-:Y:S02]  /*12240*/  FFMA.FTZ R48, R5, c[0x0][0x2d0], -R4.reuse ;  /* 0x0000b40005307a23 */ /* 0x100fe40000010804 */
[----:B------:R-:W2:Y:S01]  /*12250*/  LDL.LU R5, [R1+0xb8] ;  /* 0x0000b80001057983 */ /* 0x000ea20000300800 */
[--C-:B------:R-:W-:Y:S01]  /*12260*/  FFMA.FTZ R212, R35, c[0x0][0x2d0], -R4.reuse ;  /* 0x0000b40023d47a23 */ /* 0x100fe20000010804 */
[----:B------:R-:W-:Y:S01]  /*12270*/  MOV R35, R51 ;  /* 0x0000003300237202 */ /* 0x000fe20000000f00 */
[--C-:B------:R-:W-:Y:S01]  /*12280*/  FFMA.FTZ R211, R33, c[0x0][0x2d0], -R4.reuse ;  /* 0x0000b40021d37a23 */ /* 0x100fe20000010804 */
[----:B------:R-:W-:Y:S01]  /*12290*/  MOV R33, R40 ;  /* 0x0000002800217202 */ /* 0x000fe20000000f00 */
[--C-:B------:R-:W-:Y:S01]  /*122a0*/  FFMA.FTZ R210, R32, c[0x0][0x2d0], -R4.reuse ;  /* 0x0000b40020d27a23 */ /* 0x100fe20000010804 */
[----:B------:R-:W-:Y:S01]  /*122b0*/  MOV R32, R34 ;  /* 0x0000002200207202 */ /* 0x000fe20000000f00 */
[--C-:B------:R-:W-:Y:S01]  /*122c0*/  FFMA.FTZ R49, R6, c[0x0][0x2d0], -R4.reuse ;  /* 0x0000b40006317a23 */ /* 0x100fe20000010804 */
[----:B------:R-:W-:Y:S01]  /*122d0*/  MOV R51, R13 ;  /* 0x0000000d00337202 */ /* 0x000fe20000000f00 */
[----:B------:R-:W-:Y:S01]  /*122e0*/  FADD.FTZ R6, R23, R11 ;  /* 0x0000000b17067221 */ /* 0x000fe20000010000 */
[----:B------:R-:W-:Y:S01]  /*122f0*/  MOV R34, R14 ;  /* 0x0000000e00227202 */ /* 0x000fe20000000f00 */
[--C-:B------:R-:W-:Y:S01]  /*12300*/  FFMA.FTZ R54, R54, c[0x0][0x2d0], -R4.reuse ;  /* 0x0000b40036367a23 */ /* 0x100fe20000010804 */
[----:B------:R-:W-:Y:S01]  /*12310*/  MUFU.EX2 R212, R212 ;  /* 0x000000d400d47308 */ /* 0x000fe20000000800 */
[--C-:B------:R-:W-:Y:S02]  /*12320*/  FFMA.FTZ R37, R37, c[0x0][0x2d0], -R4.reuse ;  /* 0x0000b40025257a23 */ /* 0x100fe40000010804 */
[--C-:B------:R-:W-:Y:S02]  /*12330*/  FFMA.FTZ R53, R25, c[0x0][0x2d0], -R4.reuse ;  /* 0x0000b40019357a23 */ /* 0x100fe40000010804 */
[----:B------:R-:W-:Y:S02]  /*12340*/  FFMA.FTZ R36, R7, c[0x0][0x2d0], -R4 ;  /* 0x0000b40007247a23 */ /* 0x000fe40000010804 */
[----:B------:R-:W-:Y:S02]  /*12350*/  FADD.FTZ R208, R22, R6 ;  /* 0x0000000616d07221 */ /* 0x000fe40000010000 */
[--C-:B------:R-:W-:Y:S01]  /*12360*/  FFMA.FTZ R10, R28, c[0x0][0x2d0], -R4.reuse ;  /* 0x0000b4001c0a7a23 */ /* 0x100fe20000010804 */
[----:B------:R-:W-:Y:S01]  /*12370*/  MUFU.EX2 R211, R211 ;  /* 0x000000d300d37308 */ /* 0x000fe20000000800 */
[--C-:B------:R-:W-:Y:S02]  /*12380*/  FFMA.FTZ R16, R41, c[0x0][0x2d0], -R4.reuse ;  /* 0x0000b40029107a23 */ /* 0x100fe40000010804 */
[--C-:B------:R-:W-:Y:S02]  /*12390*/  FFMA.FTZ R209, R31, c[0x0][0x2d0], -R4.reuse ;  /* 0x0000b4001fd17a23 */ /* 0x100fe40000010804 */
[--C-:B------:R-:W-:Y:S02]  /*123a0*/  FFMA.FTZ R225, R30, c[0x0][0x2d0], -R4.reuse ;  /* 0x0000b4001ee17a23 */ /* 0x100fe40000010804 */
[--C-:B------:R-:W-:Y:S02]  /*123b0*/  FFMA.FTZ R229, R29, c[0x0][0x2d0], -R4.reuse ;  /* 0x0000b4001de57a23 */ /* 0x100fe40000010804 */
[--C-:B------:R-:W-:Y:S02]  /*123c0*/  FFMA.FTZ R231, R27, c[0x0][0x2d0], -R4.reuse ;  /* 0x0000b4001be77a23 */ /* 0x100fe40000010804 */
[----:B------:R-:W-:Y:S02]  /*123d0*/  FFMA.FTZ R245, R26, c[0x0][0x2d0], -R4 ;  /* 0x0000b4001af57a23 */ /* 0x000fe40000010804 */
[C---:B------:R-:W-:Y:S01]  /*123e0*/  FFMA.FTZ R4, R0.reuse, R45, R20 ;  /* 0x0000002d00047223 */ /* 0x040fe20000010014 */
[----:B------:R-:W-:Y:S01]  /*123f0*/  MUFU.EX2 R229, R229 ;  /* 0x000000e500e57308 */ /* 0x000fe20000000800 */
[C---:B------:R-:W-:Y:S01]  /*12400*/  FMUL.FTZ R8, R0.reuse, R184 ;  /* 0x000000b800087220 */ /* 0x040fe20000410000 */
[----:B------:R-:W-:Y:S01]  /*12410*/  MOV R184, R32 ;  /* 0x0000002000b87202 */ /* 0x000fe20000000f00 */
[----:B------:R-:W-:Y:S01]  /*12420*/  FMUL.FTZ R57, R0, R145 ;  /* 0x0000009100397220 */ /* 0x000fe20000410000 */
[----:B------:R-:W-:Y:S01]  /*12430*/  MOV R32, R33 ;  /* 0x0000002100207202 */ /* 0x000fe20000000f00 */
[----:B---3--:R-:W-:Y:S01]  /*12440*/  FMUL.FTZ R26, R2, R170 ;  /* 0x000000aa021a7220 */ /* 0x008fe20000410000 */
[----:B------:R-:W-:Y:S01]  /*12450*/  MOV R33, R35 ;  /* 0x0000002300217202 */ /* 0x000fe20000000f00 */
[----:B------:R-:W-:Y:S01]  /*12460*/  FMUL.FTZ R44, R0, R172 ;  /* 0x000000ac002c7220 */ /* 0x000fe20000410000 */
[----:B------:R-:W-:Y:S01]  /*12470*/  MOV R35, R139 ;  /* 0x0000008b00237202 */ /* 0x000fe20000000f00 */
[----:B------:R-:W-:Y:S01]  /*12480*/  FMUL.FTZ R63, R2, R159 ;  /* 0x0000009f023f7220 */ /* 0x000fe20000410000 */
[----:B------:R-:W-:Y:S01]  /*12490*/  MOV R139, R21 ;  /* 0x00000015008b7202 */ /* 0x000fe20000000f00 */
[----:B------:R-:W1:Y:S01]  /*124a0*/  MUFU.EX2 R170, R52 ;  /* 0x0000003400aa7308 */ /* 0x000e620000000800 */
[----:B------:R-:W3:Y:S01]  /*124b0*/  LDSM.16.MT88.4 R20, [R233+0x100] ;  /* 0x00010000e914783b */ /* 0x000ee20000004200 */
[C---:B------:R-:W-:Y:S02]  /*124c0*/  FMUL.FTZ R24, R0.reuse, R168 ;  /* 0x000000a800187220 */ /* 0x040fe40000410000 */
[C---:B------:R-:W-:Y:S02]  /*124d0*/  FMUL.FTZ R25, R0.reuse, R169 ;  /* 0x000000a900197220 */ /* 0x040fe40000410000 */
[C---:B------:R-:W-:Y:S02]  /*124e0*/  FMUL.FTZ R45, R0.reuse, R173 ;  /* 0x000000ad002d7220 */ /* 0x040fe40000410000 */
[C---:B------:R-:W-:Y:S02]  /*124f0*/  FMUL.FTZ R60, R0.reuse, R156 ;  /* 0x0000009c003c7220 */ /* 0x040fe40000410000 */
[----:B------:R4:W-:Y:S01]  /*12500*/  MUFU.EX2 R145, R10 ;  /* 0x0000000a00917308 */ /* 0x0009e20000000800 */
[----:B------:R-:W-:Y:S02]  /*12510*/  FMUL.FTZ R61, R0, R157 ;  /* 0x0000009d003d7220 */ /* 0x000fe40000410000 */
[----:B------:R-:W-:Y:S02]  /*12520*/  FADD.FTZ R157, R207, R18 ;  /* 0x00000012cf9d7221 */ /* 0x000fe40000010000 */
[----:B------:R-:W-:Y:S02]  /*12530*/  FMUL.FTZ R62, R2, R158 ;  /* 0x0000009e023e7220 */ /* 0x000fe40000410000 */
[----:B------:R-:W-:Y:S02]  /*12540*/  FADD.FTZ R158, R19, R4 ;  /* 0x00000004139e7221 */ /* 0x000fe40000010000 */
[----:B------:R-:W-:Y:S01]  /*12550*/  FMUL.FTZ R4, R132, R200 ;  /* 0x000000c884047220 */ /* 0x000fe20000410000 */
[----:B------:R-:W-:Y:S01]  /*12560*/  MUFU.EX2 R172, R37 ;  /* 0x0000002500ac7308 */ /* 0x000fe20000000800 */
[C---:B------:R-:W-:Y:S01]  /*12570*/  FMUL.FTZ R6, R3.reuse, R202 ;  /* 0x000000ca03067220 */ /* 0x040fe20000410000 */
[----:B------:R-:W-:Y:S01]  /*12580*/  MOV R202, R39 ;  /* 0x0000002700ca7202 */ /* 0x000fe20000000f00 */
[C---:B------:R-:W-:Y:S01]  /*12590*/  FMUL.FTZ R7, R3.reuse, R203 ;  /* 0x000000cb03077220 */ /* 0x040fe20000410000 */
[----:B-1----:R-:W-:Y:S01]  /*125a0*/  F2FP.BF16.PACK_AB R207, R170, R207 ;  /* 0x000000cfaacf723e */ /* 0x002fe200000010ff */
[----:B------:R-:W-:Y:S01]  /*125b0*/  FMUL.FTZ R9, R0, R185 ;  /* 0x000000b900097220 */ /* 0x000fe20000410000 */
[----:B------:R-:W-:Y:S01]  /*125c0*/  MOV R185, R36 ;  /* 0x0000002400b97202 */ /* 0x000fe20000000f00 */
[C---:B------:R-:W-:Y:S01]  /*125d0*/  FMUL.FTZ R58, R2.reuse, R146 ;  /* 0x00000092023a7220 */ /* 0x040fe20000410000 */
[----:B------:R-:W-:Y:S01]  /*125e0*/  MOV R200, R32 ;  /* 0x0000002000c87202 */ /* 0x000fe20000000f00 */
[C---:B------:R-:W-:Y:S01]  /*125f0*/  FMUL.FTZ R59, R2.reuse, R147 ;  /* 0x00000093023b7220 */ /* 0x040fe20000410000 */
[----:B------:R1:W-:Y:S01]  /*12600*/  MUFU.EX2 R159, R54 ;  /* 0x00000036009f7308 */ /* 0x0003e20000000800 */
[C---:B------:R-:W-:Y:S01]  /*12610*/  FMUL.FTZ R11, R2.reuse, R187 ;  /* 0x000000bb020b7220 */ /* 0x040fe20000410000 */
[----:B------:R-:W-:Y:S01]  /*12620*/  MOV R187, R65 ;  /* 0x0000004100bb7202 */ /* 0x000fe20000000f00 */
[C---:B------:R-:W-:Y:S01]  /*12630*/  FMUL.FTZ R14, R2.reuse, R198 ;  /* 0x000000c6020e7220 */ /* 0x040fe20000410000 */
[----:B------:R-:W-:Y:S01]  /*12640*/  MOV R198, R55 ;  /* 0x0000003700c67202 */ /* 0x000fe20000000f00 */
[----:B----4-:R-:W-:Y:S01]  /*12650*/  FMUL.FTZ R10, R2, R186 ;  /* 0x000000ba020a7220 */ /* 0x010fe20000410000 */
[----:B------:R-:W-:Y:S01]  /*12660*/  MOV R186, R53 ;  /* 0x0000003500ba7202 */ /* 0x000fe20000000f00 */
[C---:B------:R-:W-:Y:S01]  /*12670*/  FMUL.FTZ R12, R0.reuse, R196 ;  /* 0x000000c4000c7220 */ /* 0x040fe20000410000 */
[----:B------:R-:W-:Y:S01]  /*12680*/  MOV R196, R48 ;  /* 0x0000003000c47202 */ /* 0x000fe20000000f00 */
[----:B------:R-:W-:Y:S01]  /*12690*/  FMUL.FTZ R13, R0, R197 ;  /* 0x000000c5000d7220 */ /* 0x000fe20000410000 */
[----:B------:R4:W-:Y:S01]  /*126a0*/  MUFU.EX2 R169, R17 ;  /* 0x0000001100a97308 */ /* 0x0009e20000000800 */
        /* <DEDUP_REMOVED lines=9> */
[----:B------:R-:W5:Y:S01]  /*12740*/  MUFU.EX2 R173, R67 ;  /* 0x0000004300ad7308 */ /* 0x000f620000000800 */
[----:B------:R-:W-:Y:S01]  /*12750*/  FMUL.FTZ R29, R0, R189 ;  /* 0x000000bd001d7220 */ /* 0x000fe20000410000 */
[----:B------:R-:W-:Y:S01]  /*12760*/  MOV R203, R138 ;  /* 0x0000008a00cb7202 */ /* 0x000fe20000000f00 */
[C---:B------:R-:W-:Y:S01]  /*12770*/  FMUL.FTZ R30, R2.reuse, R190 ;  /* 0x000000be021e7220 */ /* 0x040fe20000410000 */
[----:B-1----:R-:W-:Y:S01]  /*12780*/  LDSM.16.MT88.4 R52, [R236+0x100] ;  /* 0x00010000ec34783b */ /* 0x002fe20000004200 */
[----:B------:R-:W-:Y:S01]  /*12790*/  FMUL.FTZ R31, R2, R191 ;  /* 0x000000bf021f7220 */ /* 0x000fe20000410000 */
[----:B------:R-:W-:Y:S01]  /*127a0*/  MOV R191, R35 ;  /* 0x0000002300bf7202 */ /* 0x000fe20000000f00 */
[----:B------:R-:W-:Y:S02]  /*127b0*/  FMUL.FTZ R35, R3, R163 ;  /* 0x000000a303237220 */ /* 0x000fe40000410000 */
[C---:B------:R-:W-:Y:S01]  /*127c0*/  FMUL.FTZ R32, R132.reuse, R160 ;  /* 0x000000a084207220 */ /* 0x040fe20000410000 */
[----:B------:R-:W1:Y:S01]  /*127d0*/  MUFU.EX2 R168, R16 ;  /* 0x0000001000a87308 */ /* 0x000e620000000800 */
[C---:B------:R-:W-:Y:S02]  /*127e0*/  FMUL.FTZ R33, R132.reuse, R161 ;  /* 0x000000a184217220 */ /* 0x040fe40000410000 */
[C---:B------:R-:W-:Y:S02]  /*127f0*/  FMUL.FTZ R48, R132.reuse, R148 ;  /* 0x0000009484307220 */ /* 0x040fe40000410000 */
[C---:B----4-:R-:W-:Y:S01]  /*12800*/  FMUL.FTZ R17, R132.reuse, R177 ;  /* 0x000000b184117220 */ /* 0x050fe20000410000 */
[----:B------:R-:W-:Y:S01]  /*12810*/  MOV R177, R64 ;  /* 0x0000004000b17202 */ /* 0x000fe20000000f00 */
[----:B------:R-:W-:Y:S02]  /*12820*/  FMUL.FTZ R49, R132, R149 ;  /* 0x0000009584317220 */ /* 0x000fe40000410000 */
[C---:B------:R-:W-:Y:S01]  /*12830*/  FMUL.FTZ R40, R0.reuse, R152 ;  /* 0x0000009800287220 */ /* 0x040fe20000410000 */
[----:B------:R-:W-:Y:S01]  /*12840*/  MUFU.EX2 R184, R218 ;  /* 0x000000da00b87308 */ /* 0x000fe20000000800 */
[----:B------:R-:W-:Y:S02]  /*12850*/  FMUL.FTZ R41, R0, R153 ;  /* 0x0000009900297220 */ /* 0x000fe40000410000 */
[C---:B------:R-:W-:Y:S01]  /*12860*/  FMUL.FTZ R42, R2.reuse, R154 ;  /* 0x0000009a022a7220 */ /* 0x040fe20000410000 */
[----:B-----5:R-:W-:Y:S01]  /*12870*/  F2FP.BF16.PACK_AB R146, R173, R169 ;  /* 0x000000a9ad92723e */ /* 0x020fe200000010ff */
[C---:B------:R-:W-:Y:S02]  /*12880*/  FMUL.FTZ R43, R2.reuse, R155 ;  /* 0x0000009b022b7220 */ /* 0x040fe40000410000 */
[C---:B------:R-:W-:Y:S01]  /*12890*/  FMUL.FTZ R46, R2.reuse, R174 ;  /* 0x000000ae022e7220 */ /* 0x040fe20000410000 */
[----:B------:R-:W-:Y:S01]  /*128a0*/  LDSM.16.MT88.4 R152, [R234+0x900] ;  /* 0x00090000ea98783b */ /* 0x000fe20000004200 */
[----:B------:R-:W-:Y:S01]  /*128b0*/  FMUL.FTZ R47, R2, R175 ;  /* 0x000000af022f7220 */ /* 0x000fe20000410000 */
[----:B------:R-:W-:Y:S01]  /*128c0*/  MUFU.EX2 R139, R222 ;  /* 0x000000de008b7308 */ /* 0x000fe20000000800 */
[C---:B------:R-:W-:Y:S02]  /*128d0*/  FMUL.FTZ R64, R132.reuse, R140 ;  /* 0x0000008c84407220 */ /* 0x040fe40000410000 */
[----:B------:R-:W-:Y:S01]  /*128e0*/  FMUL.FTZ R65, R132, R141 ;  /* 0x0000008d84417220 */ /* 0x000fe20000410000 */
[----:B-1----:R-:W-:Y:S01]  /*128f0*/  F2FP.BF16.PACK_AB R147, R172, R168 ;  /* 0x000000a8ac93723e */ /* 0x002fe200000010ff */
[----:B------:R-:W-:Y:S01]  /*12900*/  FMUL.FTZ R16, R132, R176 ;  /* 0x000000b084107220 */ /* 0x000fe20000410000 */
[----:B------:R-:W-:Y:S01]  /*12910*/  MOV R176, R66 ;  /* 0x0000004200b07202 */ /* 0x000fe20000000f00 */
[C---:B------:R-:W-:Y:S02]  /*12920*/  FMUL.FTZ R66, R3.reuse, R142 ;  /* 0x0000008e03427220 */ /* 0x040fe40000410000 */
[----:B------:R-:W-:Y:S01]  /*12930*/  FMUL.FTZ R67, R3, R143 ;  /* 0x0000008f03437220 */ /* 0x000fe20000410000 */
[----:B------:R-:W-:Y:S01]  /*12940*/  MUFU.EX2 R138, R221 ;  /* 0x000000dd008a7308 */ /* 0x000fe20000000800 */
[----:B------:R-:W-:Y:S01]  /*12950*/  LDSM.16.MT88.4 R140, [R233+0x2100] ;  /* 0x00210000e98c783b */ /* 0x000fe20000004200 */
        /* <DEDUP_REMOVED lines=8> */
[----:B------:R-:W-:Y:S02]  /*129e0*/  FMUL.FTZ R79, R2, R79 ;  /* 0x0000004f024f7220 */ /* 0x000fe40000410000 */
[C---:B------:R-:W-:Y:S02]  /*129f0*/  FMUL.FTZ R88, R0.reuse, R88 ;  /* 0x0000005800587220 */ /* 0x040fe40000410000 */
        /* <DEDUP_REMOVED lines=27> */
[----:B------:R-:W-:Y:S07]  /*12bb0*/  FMUL.FTZ R125, R0, R125 ;  /* 0x0000007d007d7220 */ /* 0x000fee0000410000 */
[----:B------:R-:W-:Y:S10]  /*12bc0*/  MUFU.EX2 R222, R199 ;  /* 0x000000c700de7308 */ /* 0x000ff40000000800 */
[----:B------:R-:W-:Y:S10]  /*12bd0*/  MUFU.EX2 R221, R198 ;  /* 0x000000c600dd7308 */ /* 0x000ff40000000800 */
[----:B------:R-:W-:Y:S10]  /*12be0*/  MUFU.EX2 R218, R186 ;  /* 0x000000ba00da7308 */ /* 0x000ff40000000800 */
[----:B------:R-:W1:Y:S10]  /*12bf0*/  MUFU.EX2 R219, R197 ;  /* 0x000000c500db7308 */ /* 0x000e740000000800 */
[----:B------:R-:W-:Y:S10]  /*12c00*/  MUFU.EX2 R217, R196 ;  /* 0x000000c400d97308 */ /* 0x000ff40000000800 */
[----:B------:R-:W-:Y:S01]  /*12c10*/  MUFU.EX2 R216, R185 ;  /* 0x000000b900d87308 */ /* 0x000fe20000000800 */
[----:B-1----:R-:W-:Y:S09]  /*12c20*/  F2FP.BF16.PACK_AB R209, R219, R218 ;  /* 0x000000dadbd1723e */ /* 0x002ff200000010ff */
[----:B------:R-:W-:Y:S10]  /*12c30*/  MUFU.EX2 R231, R231 ;  /* 0x000000e700e77308 */ /* 0x000ff40000000800 */
[----:B------:R-:W-:Y:S01]  /*12c40*/  MUFU.EX2 R245, R245 ;  /* 0x000000f500f57308 */ /* 0x000fe20000000800 */
[----:B--2---:R-:W-:Y:S01]  /*12c50*/  FFMA.FTZ R156, R2, R5, R145 ;  /* 0x00000005029c7223 */ /* 0x004fe20000010091 */
[----:B------:R-:W-:Y:S01]  /*12c60*/  F2FP.BF16.PACK_AB R145, R159, R145 ;  /* 0x000000919f91723e */ /* 0x000fe200000010ff */
[C---:B------:R-:W-:Y:S01]  /*12c70*/  FMUL.FTZ R5, R132.reuse, R201 ;  /* 0x000000c984057220 */ /* 0x040fe20000410000 */
[----:B------:R-:W-:Y:S06]  /*12c80*/  MOV R201, R38 ;  /* 0x0000002600c97202 */ /* 0x000fec0000000f00 */
[----:B------:R-:W-:Y:S01]  /*12c90*/  MUFU.EX2 R2, R223 ;  /* 0x000000df00027308 */ /* 0x000fe20000000800 */
[----:B------:R-:W1:Y:S01]  /*12ca0*/  LDSM.16.MT88.4 R36, [R234+0x100] ;  /* 0x00010000ea24783b */ /* 0x000e620000004200 */
[-C--:B---3--:R-:W-:Y:S08]  /*12cb0*/  HMMA.16816.F32.BF16 R4, R204, R20.reuse, R4 ;  /* 0x00000014cc04723c */ /* 0x088ff00000041804 */
[----:B------:R-:W-:Y:S01]  /*12cc0*/  MUFU.EX2 R223, R191 ;  /* 0x000000bf00df7308 */ /* 0x000fe20000000800 */
[C---:B------:R-:W-:Y:S07]  /*12cd0*/  HMMA.16816.F32.BF16 R8, R144.reuse, R20, R8 ;  /* 0x000000149008723c */ /* 0x040fee0000041808 */
[C---:B------:R-:W-:Y:S01]  /*12ce0*/  FMUL.FTZ R20, R132.reuse, R192 ;  /* 0x000000c084147220 */ /* 0x040fe20000410000 */
[-C--:B------:R-:W-:Y:S04]  /*12cf0*/  HMMA.16816.F32.BF16 R12, R144, R22.reuse, R12 ;  /* 0x00000016900c723c */ /* 0x080fe8000004180c */
[C---:B------:R-:W-:Y:S01]  /*12d00*/  FMUL.FTZ R21, R132.reuse, R193 ;  /* 0x000000c184157220 */ /* 0x040fe20000410000 */
[----:B------:R-:W-:Y:S01]  /*12d10*/  MOV R192, R50 ;  /* 0x0000003200c07202 */ /* 0x000fe20000000f00 */
[C---:B------:R-:W-:Y:S01]  /*12d20*/  FMUL.FTZ R50, R3.reuse, R150 ;  /* 0x0000009603327220 */ /* 0x040fe20000410000 */
[----:B------:R-:W-:Y:S01]  /*12d30*/  MOV R193, R51 ;  /* 0x0000003300c17202 */ /* 0x000fe20000000f00 */
[C---:B------:R-:W-:Y:S01]  /*12d40*/  HMMA.16816.F32.BF16 R16, R204.reuse, R22, R16 ;  /* 0x00000016cc10723c */ /* 0x040fe20000041810 */
[----:B------:R-:W-:Y:S03]  /*12d50*/  MUFU.EX2 R160, R192 ;  /* 0x000000c000a07308 */ /* 0x000fe60000000800 */
[C---:B------:R-:W-:Y:S02]  /*12d60*/  FMUL.FTZ R51, R3.reuse, R151 ;  /* 0x0000009703337220 */ /* 0x040fe40000410000 */
[----:B------:R-:W2:Y:S01]  /*12d70*/  LDSM.16.MT88.4 R148, [R235+0x100] ;  /* 0x00010000eb94783b */ /* 0x000ea20000004200 */
[C---:B------:R-:W-:Y:S01]  /*12d80*/  FMUL.FTZ R22, R3.reuse, R194 ;  /* 0x000000c203167220 */ /* 0x040fe20000410000 */
[----:B------:R-:W-:Y:S01]  /*12d90*/  MOV R194, R34 ;  /* 0x0000002200c27202 */ /* 0x000fe20000000f00 */
[C---:B------:R-:W-:Y:S02]  /*12da0*/  FMUL.FTZ R23, R3.reuse, R195 ;  /* 0x000000c303177220 */ /* 0x040fe40000410000 */
[----:B------:R-:W-:Y:S01]  /*12db0*/  MUFU.EX2 R161, R193 ;  /* 0x000000c100a17308 */ /* 0x000fe20000000800 */
[----:B------:R-:W-:Y:S01]  /*12dc0*/  FMUL.FTZ R34, R3, R162 ;  /* 0x000000a203227220 */ /* 0x000fe20000410000 */
[----:B------:R-:W-:Y:S03]  /*12dd0*/  MOV R195, R137 ;  /* 0x0000008900c37202 */ /* 0x000fe60000000f00 */
[-C--:B-1----:R-:W-:Y:S05]  /*12de0*/  HMMA.16816.F32.BF16 R20, R204, R36.reuse, R20 ;  /* 0x00000024cc14723c */ /* 0x082fea0000041814 */
[----:B------:R-:W1:Y:S03]  /*12df0*/  MUFU.EX2 R137, R224 ;  /* 0x000000e000897308 */ /* 0x000e660000000800 */
[C---:B------:R-:W-:Y:S07]  /*12e00*/  HMMA.16816.F32.BF16 R24, R144.reuse, R36, R24 ;  /* 0x000000249018723c */ /* 0x040fee0000041818 */
[C---:B------:R-:W-:Y:S01]  /*12e10*/  FMUL.FTZ R36, R132.reuse, R180 ;  /* 0x000000b484247220 */ /* 0x040fe20000410000 */
[-C--:B------:R-:W-:Y:S01]  /*12e20*/  HMMA.16816.F32.BF16 R28, R144, R38.reuse, R28 ;  /* 0x00000026901c723c */ /* 0x080fe2000004181c */
[----:B------:R-:W-:Y:S03]  /*12e30*/  MUFU.EX2 R224, R200 ;  /* 0x000000c800e07308 */ /* 0x000fe60000000800 */
[----:B------:R-:W-:Y:S04]  /*12e40*/  FMUL.FTZ R37, R132, R181 ;  /* 0x000000b584257220 */ /* 0x000fe80000410000 */
[C---:B------:R-:W-:Y:S04]  /*12e50*/  HMMA.16816.F32.BF16 R32, R204.reuse, R38, R32 ;  /* 0x00000026cc20723c */ /* 0x040fe80000041820 */
[----:B-1----:R-:W-:Y:S01]  /*12e60*/  FADD.FTZ R0, R137, R208 ;  /* 0x000000d089007221 */ /* 0x002fe20000010000 */
[----:B------:R-:W-:Y:S02]  /*12e70*/  F2FP.BF16.PACK_AB R208, R222, R223 ;  /* 0x000000dfded0723e */ /* 0x000fe400000010ff */
[C---:B------:R-:W-:Y:S02]  /*12e80*/  FMUL.FTZ R38, R3.reuse, R182 ;  /* 0x000000b603267220 */ /* 0x040fe40000410000 */
[----:B------:R-:W-:Y:S03]  /*12e90*/  FMUL.FTZ R39, R3, R183 ;  /* 0x000000b703277220 */ /* 0x000fe60000410000 */
[----:B------:R-:W-:Y:S04]  /*12ea0*/  FADD.FTZ R0, R2, R0 ;  /* 0x0000000002007221 */ /* 0x000fe80000010000 */
[-C--:B------:R-:W-:Y:S03]  /*12eb0*/  HMMA.16816.F32.BF16 R36, R204, R52.reuse, R36 ;  /* 0x00000034cc24723c */ /* 0x080fe60000041824 */
[----:B------:R-:W-:Y:S05]  /*12ec0*/  FADD.FTZ R0, R139, R0 ;  /* 0x000000008b007221 */ /* 0x000fea0000010000 */
[C---:B------:R-:W-:Y:S07]  /*12ed0*/  HMMA.16816.F32.BF16 R40, R144.reuse, R52, R40 ;  /* 0x000000349028723c */ /* 0x040fee0000041828 */
[C---:B------:R-:W-:Y:S01]  /*12ee0*/  FMUL.FTZ R52, R132.reuse, R164 ;  /* 0x000000a484347220 */ /* 0x040fe20000410000 */
[-C--:B------:R-:W-:Y:S04]  /*12ef0*/  HMMA.16816.F32.BF16 R44, R144, R54.reuse, R44 ;  /* 0x00000036902c723c */ /* 0x080fe8000004182c */
[----:B------:R-:W-:Y:S02]  /*12f00*/  FMUL.FTZ R53, R132, R165 ;  /* 0x000000a584357220 */ /* 0x000fe40000410000 */
[----:B------:R-:W-:Y:S02]  /*12f10*/  FADD.FTZ R132, R170, R157 ;  /* 0x0000009daa847221 */ /* 0x000fe40000010000 */
[C---:B------:R-:W-:Y:S01]  /*12f20*/  HMMA.16816.F32.BF16 R48, R204.reuse, R54, R48 ;  /* 0x00000036cc30723c */ /* 0x040fe20000041830 */
[----:B------:R-:W-:Y:S06]  /*12f30*/  MUFU.EX2 R170, R246 ;  /* 0x000000f600aa7308 */ /* 0x000fec0000000800 */
[C---:B------:R-:W-:Y:S02]  /*12f40*/  FMUL.FTZ R54, R3.reuse, R166 ;  /* 0x000000a603367220 */ /* 0x040fe40000410000 */
[----:B------:R-:W-:Y:S02]  /*12f50*/  FMUL.FTZ R55, R3, R167 ;  /* 0x000000a703377220 */ /* 0x000fe40000410000 */
[----:B------:R-:W-:Y:S01]  /*12f60*/  LDSM.16.MT88.4 R164, [R234+0x3100] ;  /* 0x00310000eaa4783b */ /* 0x000fe20000004200 */
[----:B------:R-:W-:Y:S01]  /*12f70*/  FADD.FTZ R3, R169, R158 ;  /* 0x0000009ea9037221 */ /* 0x000fe20000010000 */
[----:B------:R-:W-:Y:S03]  /*12f80*/  MUFU.EX2 R246, R228 ;  /* 0x000000e400f67308 */ /* 0x000fe60000000800 */
[-C--:B--2---:R-:W-:Y:S07]  /*12f90*/  HMMA.16816.F32.BF16 R52, R204, R148.reuse, R52 ;  /* 0x00000094cc34723c */ /* 0x084fee0000041834 */
[----:B------:R-:W-:Y:S01]  /*12fa0*/  MUFU.EX2 R169, R226 ;  /* 0x000000e200a97308 */ /* 0x000fe20000000800 */
[C---:B------:R-:W-:Y:S08]  /*12fb0*/  HMMA.16816.F32.BF16 R56, R144.reuse, R148, R56 ;  /* 0x000000949038723c */ /* 0x040ff00000041838 */
[-C--:B------:R-:W-:Y:S01]  /*12fc0*/  HMMA.16816.F32.BF16 R60, R144, R150.reuse, R60 ;  /* 0x00000096903c723c */ /* 0x080fe2000004183c */
[----:B------:R-:W1:Y:S07]  /*12fd0*/  MUFU.EX2 R226, R201 ;  /* 0x000000c900e27308 */ /* 0x000e6e0000000800 */
[C---:B------:R-:W-:Y:S01]  /*12fe0*/  HMMA.16816.F32.BF16 R64, R204.reuse, R150, R64 ;  /* 0x00000096cc40723c */ /* 0x040fe20000041840 */
[----:B------:R-:W-:Y:S02]  /*12ff0*/  LDSM.16.MT88.4 R148, [R233+0x900] ;  /* 0x00090000e994783b */ /* 0x000fe40000004200 */
[----:B------:R-:W-:Y:S05]  /*13000*/  MUFU.EX2 R228, R225 ;  /* 0x000000e100e47308 */ /* 0x000fea0000000800 */
[-C--:B------:R-:W-:Y:S05]  /*13010*/  HMMA.16816.F32.BF16 R68, R204, R140.reuse, R68 ;  /* 0x0000008ccc44723c */ /* 0x080fea0000041844 */
[----:B------:R-:W-:Y:S03]  /*13020*/  MUFU.EX2 R225, R202 ;  /* 0x000000ca00e17308 */ /* 0x000fe60000000800 */
[C---:B------:R-:W-:Y:S08]  /*13030*/  HMMA.16816.F32.BF16 R72, R144.reuse, R140, R72 ;  /* 0x0000008c9048723c */ /* 0x040ff00000041848 */
[-C--:B------:R-:W-:Y:S08]  /*13040*/  HMMA.16816.F32.BF16 R76, R144, R142.reuse, R76 ;  /* 0x0000008e904c723c */ /* 0x080ff0000004184c */
[C---:B------:R-:W-:Y:S01]  /*13050*/  HMMA.16816.F32.BF16 R80, R204.reuse, R142, R80 ;  /* 0x0000008ecc50723c */ /* 0x040fe20000041850 */
[----:B------:R-:W2:Y:S07]  /*13060*/  LDSM.16.MT88.4 R140, [R234+0x2100] ;  /* 0x00210000ea8c783b */ /* 0x000eae0000004200 */
[-C--:B--2---:R-:W-:Y:S08]  /*13070*/  HMMA.16816.F32.BF16 R84, R204, R140.reuse, R84 ;  /* 0x0000008ccc54723c */ /* 0x084ff00000041854 */
        /* <DEDUP_REMOVED lines=10> */
[C---:B------:R-:W-:Y:S07]  /*13120*/  HMMA.16816.F32.BF16 R120, R144.reuse, R140, R120 ;  /* 0x0000008c9078723c */ /* 0x040fee0000041878 */
[----:B------:R-:W-:Y:S01]  /*13130*/  F2FP.BF16.PACK_AB R140, R213, R214 ;  /* 0x000000d6d58c723e */ /* 0x000fe200000010ff */
[-C--:B------:R-:W-:Y:S04]  /*13140*/  HMMA.16816.F32.BF16 R124, R144, R142.reuse, R124 ;  /* 0x0000008e907c723c */ /* 0x080fe8000004187c */
[----:B------:R-:W-:Y:S03]  /*13150*/  F2FP.BF16.PACK_AB R141, R211, R212 ;  /* 0x000000d4d38d723e */ /* 0x000fe600000010ff */
[----:B------:R-:W-:Y:S01]  /*13160*/  F2FP.BF16.PACK_AB R144, R2, R137 ;  /* 0x000000890290723e */ /* 0x000fe200000010ff */
[----:B------:R-:W-:Y:S01]  /*13170*/  HMMA.16816.F32.BF16 R128, R204, R142, R128 ;  /* 0x0000008ecc80723c */ /* 0x000fe20000041880 */
[----:B------:R-:W-:Y:S03]  /*13180*/  MUFU.EX2 R204, R178 ;  /* 0x000000b200cc7308 */ /* 0x000fe60000000800 */
[C---:B------:R-:W-:Y:S01]  /*13190*/  F2FP.BF16.PACK_AB R146, R138.reuse, R139 ;  /* 0x0000008b8a92723e */ /* 0x040fe200000010ff */
[----:B------:R-:W-:Y:S01]  /*131a0*/  FADD.FTZ R2, R138, R0 ;  /* 0x000000008a027221 */ /* 0x000fe20000010000 */
[----:B------:R-:W-:Y:S01]  /*131b0*/  F2FP.BF16.PACK_AB R145, R171, R220 ;  /* 0x000000dcab91723e */ /* 0x000fe200000010ff */
[----:B------:R-:W-:Y:S01]  /*131c0*/  FADD.FTZ R0, R159, R156 ;  /* 0x0000009c9f007221 */ /* 0x000fe20000010000 */
[----:B------:R-:W-:Y:S01]  /*131d0*/  F2FP.BF16.PACK_AB R147, R175, R184 ;  /* 0x000000b8af93723e */ /* 0x000fe200000010ff */
[----:B------:R-:W2:Y:S02]  /*131e0*/  LDSM.16.MT88.4 R156, [R236+0x900] ;  /* 0x00090000ec9c783b */ /* 0x000ea40000004200 */
[----:B------:R-:W-:Y:S01]  /*131f0*/  MUFU.EX2 R206, R176 ;  /* 0x000000b000ce7308 */ /* 0x000fe20000000800 */
[----:B------:R-:W-:Y:S01]  /*13200*/  F2FP.BF16.PACK_AB R142, R188, R174 ;  /* 0x000000aebc8e723e */ /* 0x000fe200000010ff */
[----:B------:R-:W-:Y:S01]  /*13210*/  FADD.FTZ R137, R168, R0 ;  /* 0x00000000a8897221 */ /* 0x000fe20000010000 */
[----:B------:R-:W-:Y:S01]  /*13220*/  F2FP.BF16.PACK_AB R143, R189, R190 ;  /* 0x000000bebd8f723e */ /* 0x000fe200000010ff */
[-C--:B------:R-:W-:Y:S05]  /*13230*/  HMMA.16816.F32.BF16 R4, R144, R148.reuse, R4 ;  /* 0x000000949004723c */ /* 0x080fea0000041804 */
[----:B------:R-:W-:Y:S01]  /*13240*/  FADD.FTZ R137, R172, R137 ;  /* 0x00000089ac897221 */ /* 0x000fe20000010000 */
[----:B------:R-:W3:Y:S01]  /*13250*/  MUFU.EX2 R139, R195 ;  /* 0x000000c3008b7308 */ /* 0x000ee20000000800 */
[----:B-1----:R-:W-:Y:S01]  /*13260*/  F2FP.BF16.PACK_AB R207, R224, R226 ;  /* 0x000000e2e0cf723e */ /* 0x002fe200000010ff */
[C---:B------:R-:W-:Y:S08]  /*13270*/  HMMA.16816.F32.BF16 R8, R140.reuse, R148, R8 ;  /* 0x000000948c08723c */ /* 0x040ff00000041808 */
[-C--:B------:R-:W-:Y:S01]  /*13280*/  HMMA.16816.F32.BF16 R12, R140, R150.reuse, R12 ;  /* 0x000000968c0c723c */ /* 0x080fe2000004180c */
[----:B------:R-:W1:Y:S07]  /*13290*/  MUFU.EX2 R138, R194 ;  /* 0x000000c2008a7308 */ /* 0x000e6e0000000800 */
[C---:B------:R-:W-:Y:S01]  /*132a0*/  HMMA.16816.F32.BF16 R16, R144.reuse, R150, R16 ;  /* 0x000000969010723c */ /* 0x040fe20000041810 */
[----:B------:R-:W4:Y:S02]  /*132b0*/  LDSM.16.MT88.4 R148, [R235+0x900] ;  /* 0x00090000eb94783b */ /* 0x000f240000004200 */
[----:B------:R-:W-:Y:S01]  /*132c0*/  MUFU.EX2 R168, R247 ;  /* 0x000000f700a87308 */ /* 0x000fe20000000800 */
[----:B---3--:R-:W-:Y:S04]  /*132d0*/  FADD.FTZ R0, R139, R2 ;  /* 0x000000028b007221 */ /* 0x008fe80000010000 */
[-C--:B------:R-:W-:Y:S05]  /*132e0*/  HMMA.16816.F32.BF16 R20, R144, R152.reuse, R20 ;  /* 0x000000989014723c */ /* 0x080fea0000041814 */
[----:B------:R-:W-:Y:S03]  /*132f0*/  MUFU.EX2 R247, R227 ;  /* 0x000000e300f77308 */ /* 0x000fe60000000800 */
[C---:B------:R-:W-:Y:S04]  /*13300*/  HMMA.16816.F32.BF16 R24, R140.reuse, R152, R24 ;  /* 0x000000988c18723c */ /* 0x040fe80000041818 */
[----:B-1----:R-:W-:Y:S03]  /*13310*/  FADD.FTZ R0, R138, R0 ;  /* 0x000000008a007221 */ /* 0x002fe60000010000 */
[----:B------:R-:W1:Y:S01]  /*13320*/  MUFU.EX2 R227, R203 ;  /* 0x000000cb00e37308 */ /* 0x000e620000000800 */
[-C--:B------:R-:W-:Y:S04]  /*13330*/  HMMA.16816.F32.BF16 R28, R140, R154.reuse, R28 ;  /* 0x0000009a8c1c723c */ /* 0x080fe8000004181c */
[----:B------:R-:W-:Y:S04]  /*13340*/  FADD.FTZ R0, R161, R0 ;  /* 0x00000000a1007221 */ /* 0x000fe80000010000 */
[C---:B------:R-:W-:Y:S01]  /*13350*/  HMMA.16816.F32.BF16 R32, R144.reuse, R154, R32 ;  /* 0x0000009a9020723c */ /* 0x040fe20000041820 */
[----:B------:R-:W3:Y:S03]  /*13360*/  LDSM.16.MT88.4 R152, [R233+0x2900] ;  /* 0x00290000e998783b */ /* 0x000ee60000004200 */
[----:B------:R-:W-:Y:S02]  /*13370*/  FADD.FTZ R2, R160, R0 ;  /* 0x00000000a0027221 */ /* 0x000fe40000010000 */
[----:B------:R-:W-:Y:S02]  /*13380*/  FADD.FTZ R0, R173, R3 ;  /* 0x00000003ad007221 */ /* 0x000fe40000010000 */
[-C--:B--2---:R-:W-:Y:S04]  /*13390*/  HMMA.16816.F32.BF16 R36, R144, R156.reuse, R36 ;  /* 0x0000009c9024723c */ /* 0x084fe80000041824 */
[----:B------:R-:W-:Y:S02]  /*133a0*/  FADD.FTZ R3, R220, R132 ;  /* 0x00000084dc037221 */ /* 0x000fe40000010000 */
[----:B------:R-:W-:Y:S01]  /*133b0*/  FADD.FTZ R132, R214, R0 ;  /* 0x00000000d6847221 */ /* 0x000fe20000010000 */
[----:B------:R-:W2:Y:S01]  /*133c0*/  MUFU.EX2 R220, R187 ;  /* 0x000000bb00dc7308 */ /* 0x000ea20000000800 */
[C---:B------:R-:W-:Y:S04]  /*133d0*/  HMMA.16816.F32.BF16 R40, R140.reuse, R156, R40 ;  /* 0x0000009c8c28723c */ /* 0x040fe80000041828 */
[----:B------:R-:W-:Y:S01]  /*133e0*/  FADD.FTZ R132, R213, R132 ;  /* 0x00000084d5847221 */ /* 0x000fe20000010000 */
[----:B-1----:R-:W-:Y:S01]  /*133f0*/  F2FP.BF16.PACK_AB R205, R225, R227 ;  /* 0x000000e3e1cd723e */ /* 0x002fe200000010ff */
[----:B------:R-:W-:Y:S02]  /*13400*/  FADD.FTZ R3, R171, R3 ;  /* 0x00000003ab037221 */ /* 0x000fe40000010000 */
[-C--:B------:R-:W-:Y:S08]  /*13410*/  HMMA.16816.F32.BF16 R44, R140, R158.reuse, R44 ;  /* 0x0000009e8c2c723c */ /* 0x080ff0000004182c */
[C---:B------:R-:W-:Y:S01]  /*13420*/  HMMA.16816.F32.BF16 R48, R144.reuse, R158, R48 ;  /* 0x0000009e9030723c */ /* 0x040fe20000041830 */
[----:B------:R-:W1:Y:S03]  /*13430*/  LDSM.16.MT88.4 R156, [R234+0x2900] ;  /* 0x00290000ea9c783b */ /* 0x000e660000004200 */
[----:B--2---:R-:W-:Y:S04]  /*13440*/  F2FP.BF16.PACK_AB R210, R220, R221 ;  /* 0x000000dddcd2723e */ /* 0x004fe800000010ff */
[-C--:B----4-:R-:W-:Y:S08]  /*13450*/  HMMA.16816.F32.BF16 R52, R144, R148.reuse, R52 ;  /* 0x000000949034723c */ /* 0x090ff00000041834 */
        /* <DEDUP_REMOVED lines=21> */
[-C--:B------:R-:W-:Y:S07]  /*135b0*/  HMMA.16816.F32.BF16 R124, R140, R154.reuse, R124 ;  /* 0x0000009a8c7c723c */ /* 0x080fee000004187c */
[----:B------:R-:W-:Y:S01]  /*135c0*/  F2FP.BF16.PACK_AB R140, R138, R139 ;  /* 0x0000008b8a8c723e */ /* 0x000fe200000010ff */
[----:B------:R-:W-:Y:S01]  /*135d0*/  HMMA.16816.F32.BF16 R128, R144, R154, R128 ;  /* 0x0000009a9080723c */ /* 0x000fe20000041880 */
[----:B------:R-:W3:Y:S01]  /*135e0*/  LDSM.16.MT88.4 R152, [R236+0x1100] ;  /* 0x00110000ec98783b */ /* 0x000ee20000004200 */
[----:B------:R-:W4:Y:S02]  /*135f0*/  MUFU.EX2 R139, R179 ;  /* 0x000000b3008b7308 */ /* 0x000f240000000800 */
[----:B------:R-:W-:Y:S02]  /*13600*/  F2FP.BF16.PACK_AB R142, R160, R161 ;  /* 0x000000a1a08e723e */ /* 0x000fe400000010ff */
[----:B------:R-:W-:Y:S02]  /*13610*/  F2FP.BF16.PACK_AB R141, R248, R249 ;  /* 0x000000f9f88d723e */ /* 0x000fe400000010ff */
[----:B------:R-:W-:Y:S01]  /*13620*/  F2FP.BF16.PACK_AB R143, R170, R168 ;  /* 0x000000a8aa8f723e */ /* 0x000fe200000010ff */
[----:B------:R-:W-:Y:S03]  /*13630*/  LDSM.16.MT88.4 R160, [R233+0x3100] ;  /* 0x00310000e9a0783b */ /* 0x000fe60000004200 */
[----:B------:R5:W2:Y:S01]  /*13640*/  MUFU.EX2 R138, R177 ;  /* 0x000000b1008a7308 */ /* 0x000aa20000000800 */
[----:B------:R-:W-:Y:S02]  /*13650*/  F2FP.BF16.PACK_AB R144, R247, R246 ;  /* 0x000000f6f790723e */ /* 0x000fe400000010ff */
[-C--:B-1----:R-:W-:Y:S05]  /*13660*/  HMMA.16816.F32.BF16 R4, R140, R156.reuse, R4 ;  /* 0x0000009c8c04723c */ /* 0x082fea0000041804 */
[----:B------:R-:W-:Y:S02]  /*13670*/  F2FP.BF16.PACK_AB R146, R230, R169 ;  /* 0x000000a9e692723e */ /* 0x000fe400000010ff */
[----:B------:R-:W-:Y:S02]  /*13680*/  F2FP.BF16.PACK_AB R145, R229, R228 ;  /* 0x000000e4e591723e */ /* 0x000fe400000010ff */
[----:B------:R-:W-:Y:S03]  /*13690*/  F2FP.BF16.PACK_AB R147, R245, R231 ;  /* 0x000000e7f593723e */ /* 0x000fe600000010ff */
[----:B----4-:R-:W-:Y:S04]  /*136a0*/  FADD.FTZ R0, R139, R2 ;  /* 0x000000028b007221 */ /* 0x010fe80000010000 */
[C---:B------:R-:W-:Y:S04]  /*136b0*/  HMMA.16816.F32.BF16 R8, R144.reuse, R156, R8 ;  /* 0x0000009c9008723c */ /* 0x040fe80000041808 */
[C---:B------:R-:W-:Y:S01]  /*136c0*/  FADD.FTZ R0, R204.reuse, R0 ;  /* 0x00000000cc007221 */ /* 0x040fe20000010000 */
[----:B-----5:R-:W-:Y:S01]  /*136d0*/  LDSM.16.MT88.4 R176, [R233+0x1900] ;  /* 0x00190000e9b0783b */ /* 0x020fe20000004200 */
[----:B------:R-:W-:Y:S02]  /*136e0*/  F2FP.BF16.PACK_AB R204, R204, R139 ;  /* 0x0000008bcccc723e */ /* 0x000fe400000010ff */
[-C--:B------:R-:W-:Y:S04]  /*136f0*/  HMMA.16816.F32.BF16 R12, R144, R158.reuse, R12 ;  /* 0x0000009e900c723c */ /* 0x080fe8000004180c */
[----:B--2---:R-:W-:Y:S01]  /*13700*/  FADD.FTZ R0, R138, R0 ;  /* 0x000000008a007221 */ /* 0x004fe20000010000 */
[----:B------:R-:W-:Y:S03]  /*13710*/  MOV R139, R170 ;  /* 0x000000aa008b7202 */ /* 0x000fe60000000f00 */
[C---:B------:R-:W-:Y:S01]  /*13720*/  HMMA.16816.F32.BF16 R16, R140.reuse, R158, R16 ;  /* 0x0000009e8c10723c */ /* 0x040fe20000041810 */
[----:B------:R-:W1:Y:S03]  /*13730*/  LDSM.16.MT88.4 R156, [R235+0x1100] ;  /* 0x00110000eb9c783b */ /* 0x000e660000004200 */
[C---:B------:R-:W-:Y:S01]  /*13740*/  FADD.FTZ R0, R206.reuse, R0 ;  /* 0x00000000ce007221 */ /* 0x040fe20000010000 */
[----:B------:R-:W-:Y:S02]  /*13750*/  F2FP.BF16.PACK_AB R206, R206, R138 ;  /* 0x0000008acece723e */ /* 0x000fe400000010ff */
[----:B------:R-:W-:Y:S01]  /*13760*/  MOV R138, R169 ;  /* 0x000000a9008a7202 */ /* 0x000fe20000000f00 */
[-C--:B------:R-:W-:Y:S01]  /*13770*/  HMMA.16816.F32.BF16 R20, R140, R148.reuse, R20 ;  /* 0x000000948c14723c */ /* 0x080fe20000041814 */
[----:B------:R2:W-:Y:S07]  /*13780*/  STL [R1+0xbc], R0 ;  /* 0x0000bc0001007387 */ /* 0x0005ee0000100800 */
[C---:B------:R-:W-:Y:S08]  /*13790*/  HMMA.16816.F32.BF16 R24, R144.reuse, R148, R24 ;  /* 0x000000949018723c */ /* 0x040ff00000041818 */
[-C--:B------:R-:W-:Y:S08]  /*137a0*/  HMMA.16816.F32.BF16 R28, R144, R150.reuse, R28 ;  /* 0x00000096901c723c */ /* 0x080ff0000004181c */
[C---:B------:R-:W-:Y:S01]  /*137b0*/  HMMA.16816.F32.BF16 R32, R140.reuse, R150, R32 ;  /* 0x000000968c20723c */ /* 0x040fe20000041820 */
[----:B------:R-:W4:Y:S03]  /*137c0*/  LDSM.16.MT88.4 R148, [R236+0x3100] ;  /* 0x00310000ec94783b */ /* 0x000f260000004200 */
[----:B--2---:R-:W-:Y:S01]  /*137d0*/  FADD.FTZ R0, R212, R137 ;  /* 0x00000089d4007221 */ /* 0x004fe20000010000 */
[----:B------:R-:W-:Y:S03]  /*137e0*/  MOV R137, R168 ;  /* 0x000000a800897202 */ /* 0x000fe60000000f00 */
[-C--:B---3--:R-:W-:Y:S01]  /*137f0*/  HMMA.16816.F32.BF16 R36, R140, R152.reuse, R36 ;  /* 0x000000988c24723c */ /* 0x088fe20000041824 */
[----:B------:R-:W-:Y:S03]  /*13800*/  LDSM.16.MT88.4 R212, [R233+0x3900] ;  /* 0x00390000e9d4783b */ /* 0x000fe60000004200 */
[----:B------:R-:W-:Y:S01]  /*13810*/  FADD.FTZ R2, R211, R0 ;  /* 0x00000000d3027221 */ /* 0x000fe20000010000 */
[----:B------:R-:W-:Y:S02]  /*13820*/  F2FP.BF16.PACK_AB R211, R216, R217 ;  /* 0x000000d9d8d3723e */ /* 0x000fe400000010ff */
[----:B------:R-:W-:Y:S01]  /*13830*/  MOV R0, R184 ;  /* 0x000000b800007202 */ /* 0x000fe20000000f00 */
[C---:B------:R-:W-:Y:S04]  /*13840*/  HMMA.16816.F32.BF16 R40, R144.reuse, R152, R40 ;  /* 0x000000989028723c */ /* 0x040fe80000041828 */
[----:B------:R-:W-:Y:S04]  /*13850*/  FADD.FTZ R0, R0, R3 ;  /* 0x0000000300007221 */ /* 0x000fe80000010000 */
[-C--:B------:R-:W-:Y:S08]  /*13860*/  HMMA.16816.F32.BF16 R44, R144, R154.reuse, R44 ;  /* 0x0000009a902c723c */ /* 0x080ff0000004182c */
[C---:B------:R-:W-:Y:S01]  /*13870*/  HMMA.16816.F32.BF16 R48, R140.reuse, R154, R48 ;  /* 0x0000009a8c30723c */ /* 0x040fe20000041830 */
[----:B------:R-:W2:Y:S07]  /*13880*/  LDSM.16.MT88.4 R152, [R235+0x3100] ;  /* 0x00310000eb98783b */ /* 0x000eae0000004200 */
[-C--:B-1----:R-:W-:Y:S08]  /*13890*/  HMMA.16816.F32.BF16 R52, R140, R156.reuse, R52 ;  /* 0x0000009c8c34723c */ /* 0x082ff00000041834 */
[C---:B------:R-:W-:Y:S08]  /*138a0*/  HMMA.16816.F32.BF16 R56, R144.reuse, R156, R56 ;  /* 0x0000009c9038723c */ /* 0x040ff00000041838 */
[-C--:B------:R-:W-:Y:S08]  /*138b0*/  HMMA.16816.F32.BF16 R60, R144, R158.reuse, R60 ;  /* 0x0000009e903c723c */ /* 0x080ff0000004183c */
[C---:B------:R-:W-:Y:S08]  /*138c0*/  HMMA.16816.F32.BF16 R64, R140.reuse, R158, R64 ;  /* 0x0000009e8c40723c */ /* 0x040ff00000041840 */
        /* <DEDUP_REMOVED lines=9> */
[-C--:B----4-:R-:W-:Y:S08]  /*13960*/  HMMA.16816.F32.BF16 R100, R140, R148.reuse, R100 ;  /* 0x000000948c64723c */ /* 0x090ff00000041864 */
[C---:B------:R-:W-:Y:S08]  /*13970*/  HMMA.16816.F32.BF16 R104, R144.reuse, R148, R104 ;  /* 0x000000949068723c */ /* 0x040ff00000041868 */
[-C--:B------:R-:W-:Y:S08]  /*13980*/  HMMA.16816.F32.BF16 R108, R144, R150.reuse, R108 ;  /* 0x00000096906c723c */ /* 0x080ff0000004186c */
[C---:B------:R-:W-:Y:S01]  /*13990*/  HMMA.16816.F32.BF16 R112, R140.reuse, R150, R112 ;  /* 0x000000968c70723c */ /* 0x040fe20000041870 */
[----:B------:R-:W3:Y:S07]  /*139a0*/  LDSM.16.MT88.4 R148, [R236+0x1900] ;  /* 0x00190000ec94783b */ /* 0x000eee0000004200 */
[-C--:B--2---:R-:W-:Y:S08]  /*139b0*/  HMMA.16816.F32.BF16 R116, R140, R152.reuse, R116 ;  /* 0x000000988c74723c */ /* 0x084ff00000041874 */
[C---:B------:R-:W-:Y:S08]  /*139c0*/  HMMA.16816.F32.BF16 R120, R144.reuse, R152, R120 ;  /* 0x000000989078723c */ /* 0x040ff00000041878 */
[-C--:B------:R-:W-:Y:S08]  /*139d0*/  HMMA.16816.F32.BF16 R124, R144, R154.reuse, R124 ;  /* 0x0000009a907c723c */ /* 0x080ff0000004187c */
[----:B------:R-:W-:Y:S01]  /*139e0*/  HMMA.16816.F32.BF16 R128, R140, R154, R128 ;  /* 0x0000009a8c80723c */ /* 0x000fe20000041880 */
[----:B------:R-:W2:Y:S07]  /*139f0*/  LDSM.16.MT88.4 R140, [R235+0x1900] ;  /* 0x00190000eb8c783b */ /* 0x000eae0000004200 */
[-C--:B------:R-:W-:Y:S01]  /*13a00*/  HMMA.16816.F32.BF16 R200, R204, R176.reuse, R4 ;  /* 0x000000b0ccc8723c */ /* 0x080fe20000041804 */
[----:B------:R-:W4:Y:S07]  /*13a10*/  LDSM.16.MT88.4 R4, [R234+0x3900] ;  /* 0x00390000ea04783b */ /* 0x000f2e0000004200 */
[C---:B------:R-:W-:Y:S01]  /*13a20*/  HMMA.16816.F32.BF16 R184, R208.reuse, R176, R8 ;  /* 0x000000b0d0b8723c */ /* 0x040fe20000041808 */
[----:B------:R-:W5:Y:S07]  /*13a30*/  LDSM.16.MT88.4 R8, [R236+0x3900] ;  /* 0x00390000ec08783b */ /* 0x000f6e0000004200 */
[-C--:B------:R-:W-:Y:S01]  /*13a40*/  HMMA.16816.F32.BF16 R196, R208, R178.reuse, R12 ;  /* 0x000000b2d0c4723c */ /* 0x080fe2000004180c */
[----:B------:R-:W2:Y:S07]  /*13a50*/  LDSM.16.MT88.4 R12, [R235+0x3900] ;  /* 0x00390000eb0c783b */ /* 0x000eae0000004200 */
[C---:B------:R-:W-:Y:S07]  /*13a60*/  HMMA.16816.F32.BF16 R176, R204.reuse, R178, R16 ;  /* 0x000000b2ccb0723c */ /* 0x040fee0000041810 */
[----:B------:R-:W-:Y:S01]  /*13a70*/  MOV R19, R189 ;  /* 0x000000bd00137202 */ /* 0x000fe20000000f00 */
[-C--:B-1----:R-:W-:Y:S04]  /*13a80*/  HMMA.16816.F32.BF16 R192, R204, R160.reuse, R20 ;  /* 0x000000a0ccc0723c */ /* 0x082fe80000041814 */
[----:B------:R-:W-:Y:S02]  /*13a90*/  MOV R18, R188 ;  /* 0x000000bc00127202 */ /* 0x000fe40000000f00 */
[----:B------:R-:W-:Y:S02]  /*13aa0*/  MOV R16, R190 ;  /* 0x000000be00107202 */ /* 0x000fe40000000f00 */
[C---:B------:R-:W-:Y:S04]  /*13ab0*/  HMMA.16816.F32.BF16 R168, R208.reuse, R160, R24 ;  /* 0x000000a0d0a8723c */ /* 0x040fe80000041818 */
[----:B------:R-:W-:Y:S01]  /*13ac0*/  FADD.FTZ R2, R16, R2 ;  /* 0x0000000210027221 */ /* 0x000fe20000010000 */
[----:B------:R-:W-:Y:S02]  /*13ad0*/  MOV R17, R175 ;  /* 0x000000af00117202 */ /* 0x000fe40000000f00 */
[----:B------:R-:W-:Y:S01]  /*13ae0*/  MOV R23, R174 ;  /* 0x000000ae00177202 */ /* 0x000fe20000000f00 */
[-C--:B------:R-:W-:Y:S04]  /*13af0*/  HMMA.16816.F32.BF16 R188, R208, R162.reuse, R28 ;  /* 0x000000a2d0bc723c */ /* 0x080fe8000004181c */
[----:B------:R-:W-:Y:S02]  /*13b00*/  FADD.FTZ R2, R19, R2 ;  /* 0x0000000213027221 */ /* 0x000fe40000010000 */
[----:B------:R-:W-:Y:S01]  /*13b10*/  FADD.FTZ R3, R23, R132 ;  /* 0x0000008417037221 */ /* 0x000fe20000010000 */
[----:B------:R-:W-:Y:S01]  /*13b20*/  MOV R132, R136 ;  /* 0x0000008800847202 */ /* 0x000fe20000000f00 */
        /* <DEDUP_REMOVED lines=11> */
[----:B------:R-:W-:Y:S01]  /*13be0*/  FADD.FTZ R3, R138, R3 ;  /* 0x000000038a037221 */ /* 0x000fe20000010000 */
[----:B------:R-:W-:Y:S01]  /*13bf0*/  MOV R138, R134 ;  /* 0x00000086008a7202 */ /* 0x000fe20000000f00 */
[C---:B------:R-:W-:Y:S04]  /*13c00*/  HMMA.16816.F32.BF16 R148, R204.reuse, R150, R48 ;  /* 0x00000096cc94723c */ /* 0x040fe80000041830 */
[----:B------:R-:W-:Y:S02]  /*13c10*/  FADD.FTZ R2, R218, R2 ;  /* 0x00000002da027221 */ /* 0x000fe40000010000 */
[----:B------:R-:W-:Y:S02]  /*13c20*/  FADD.FTZ R3, R230, R3 ;  /* 0x00000003e6037221 */ /* 0x000fe40000010000 */
[-C--:B--2---:R-:W-:Y:S04]  /*13c30*/  HMMA.16816.F32.BF16 R164, R204, R140.reuse, R52 ;  /* 0x0000008ccca4723c */ /* 0x084fe80000041834 */
[----:B------:R-:W-:Y:S02]  /*13c40*/  FADD.FTZ R3, R223, R3 ;  /* 0x00000003df037221 */ /* 0x000fe40000010000 */
[----:B------:R-:W-:Y:S02]  /*13c50*/  FADD.FTZ R0, R17, R0 ;  /* 0x0000000011007221 */ /* 0x000fe40000010000 */
[C---:B------:R-:W-:Y:S04]  /*13c60*/  HMMA.16816.F32.BF16 R144, R208.reuse, R140, R56 ;  /* 0x0000008cd090723c */ /* 0x040fe80000041838 */
[----:B------:R-:W-:Y:S04]  /*13c70*/  FADD.FTZ R0, R249, R0 ;  /* 0x00000000f9007221 */ /* 0x000fe80000010000 */
[-C--:B------:R-:W-:Y:S04]  /*13c80*/  HMMA.16816.F32.BF16 R156, R208, R142.reuse, R60 ;  /* 0x0000008ed09c723c */ /* 0x080fe8000004183c */
[----:B------:R-:W-:Y:S04]  /*13c90*/  FADD.FTZ R0, R248, R0 ;  /* 0x00000000f8007221 */ /* 0x000fe80000010000 */
[C---:B------:R-:W-:Y:S04]  /*13ca0*/  HMMA.16816.F32.BF16 R140, R204.reuse, R142, R64 ;  /* 0x0000008ecc8c723c */ /* 0x040fe80000041840 */
[----:B------:R-:W-:Y:S01]  /*13cb0*/  FADD.FTZ R0, R137, R0 ;  /* 0x0000000089007221 */ /* 0x000fe20000010000 */
[----:B------:R-:W-:Y:S03]  /*13cc0*/  MOV R137, R135 ;  /* 0x0000008700897202 */ /* 0x000fe60000000f00 */
[-C--:B------:R-:W-:Y:S04]  /*13cd0*/  HMMA.16816.F32.BF16 R68, R204, R212.reuse, R68 ;  /* 0x000000d4cc44723c */ /* 0x080fe80000041844 */
[----:B------:R-:W-:Y:S01]  /*13ce0*/  FADD.FTZ R0, R139, R0 ;  /* 0x000000008b007221 */ /* 0x000fe20000010000 */
[----:B------:R-:W-:Y:S03]  /*13cf0*/  MOV R139, R133 ;  /* 0x00000085008b7202 */ /* 0x000fe60000000f00 */
[C---:B------:R-:W-:Y:S04]  /*13d00*/  HMMA.16816.F32.BF16 R72, R208.reuse, R212, R72 ;  /* 0x000000d4d048723c */ /* 0x040fe80000041848 */
[----:B------:R-:W-:Y:S04]  /*13d10*/  FADD.FTZ R0, R227, R0 ;  /* 0x00000000e3007221 */ /* 0x000fe80000010000 */
[-C--:B------:R-:W-:Y:S08]  /*13d20*/  HMMA.16816.F32.BF16 R76, R208, R214.reuse, R76 ;  /* 0x000000d6d04c723c */ /* 0x080ff0000004184c */
[C---:B------:R-:W-:Y:S08]  /*13d30*/  HMMA.16816.F32.BF16 R80, R204.reuse, R214, R80 ;  /* 0x000000d6cc50723c */ /* 0x040ff00000041850 */
[-C--:B----4-:R-:W-:Y:S08]  /*13d40*/  HMMA.16816.F32.BF16 R84, R204, R4.reuse, R84 ;  /* 0x00000004cc54723c */ /* 0x090ff00000041854 */
[C---:B------:R-:W-:Y:S01]  /*13d50*/  HMMA.16816.F32.BF16 R88, R208.reuse, R4, R88 ;  /* 0x00000004d058723c */ /* 0x040fe20000041858 */
[----:B------:R-:W2:Y:S06]  /*13d60*/  LDL.LU R5, [R1+0x84] ;  /* 0x0000840001057983 */ /* 0x000eac0000300800 */
[----:B------:R-:W-:Y:S01]  /*13d70*/  FADD.FTZ R4, R225, R0 ;  /* 0x00000000e1047221 */ /* 0x000fe20000010000 */
[-C--:B------:R-:W-:Y:S04]  /*13d80*/  HMMA.16816.F32.BF16 R92, R208, R6.reuse, R92 ;  /* 0x00000006d05c723c */ /* 0x080fe8000004185c */
[----:B------:R-:W-:Y:S02]  /*13d90*/  FADD.FTZ R4, R226, R4 ;  /* 0x00000004e2047221 */ /* 0x000fe40000010000 */
[----:B------:R-:W-:Y:S02]  /*13da0*/  FADD.FTZ R0, R222, R3 ;  /* 0x00000003de007221 */ /* 0x000fe40000010000 */
[C---:B------:R-:W-:Y:S01]  /*13db0*/  HMMA.16816.F32.BF16 R96, R204.reuse, R6, R96 ;  /* 0x00000006cc60723c */ /* 0x040fe20000041860 */
[----:B------:R-:W3:Y:S03]  /*13dc0*/  LDL R6, [R1+0xc8] ;  /* 0x0000c80001067983 */ /* 0x000ee60000100800 */
[----:B------:R-:W-:Y:S02]  /*13dd0*/  FADD.FTZ R4, R224, R4 ;  /* 0x00000004e0047221 */ /* 0x000fe40000010000 */
[----:B------:R-:W-:Y:S02]  /*13de0*/  FADD.FTZ R3, R219, R2 ;  /* 0x00000002db037221 */ /* 0x000fe40000010000 */
[-C--:B-----5:R-:W-:Y:S01]  /*13df0*/  HMMA.16816.F32.BF16 R100, R204, R8.reuse, R100 ;  /* 0x00000008cc64723c */ /* 0x0a0fe20000041864 */
[----:B------:R-:W-:Y:S03]  /*13e00*/  STL [R1+0xb0], R4 ;  /* 0x0000b00401007387 */ /* 0x000fe60000100800 */
[----:B------:R-:W-:Y:S02]  /*13e10*/  FADD.FTZ R2, R221, R0 ;  /* 0x00000000dd027221 */ /* 0x000fe40000010000 */
[----:B------:R-:W-:Y:S02]  /*13e20*/  FADD.FTZ R0, R217, R3 ;  /* 0x00000003d9007221 */ /* 0x000fe40000010000 */
[C---:B------:R-:W-:Y:S04]  /*13e30*/  HMMA.16816.F32.BF16 R104, R208.reuse, R8, R104 ;  /* 0x00000008d068723c */ /* 0x040fe80000041868 */
[----:B------:R-:W-:Y:S02]  /*13e40*/  FADD.FTZ R0, R216, R0 ;  /* 0x00000000d8007221 */ /* 0x000fe40000010000 */
[----:B------:R-:W-:Y:S02]  /*13e50*/  FADD.FTZ R2, R220, R2 ;  /* 0x00000002dc027221 */ /* 0x000fe40000010000 */
[-C--:B------:R-:W-:Y:S01]  /*13e60*/  HMMA.16816.F32.BF16 R108, R208, R10.reuse, R108 ;  /* 0x0000000ad06c723c */ /* 0x080fe2000004186c */
[----:B------:R1:W-:Y:S04]  /*13e70*/  STL [R1+0xb8], R0 ;  /* 0x0000b80001007387 */ /* 0x0003e80000100800 */
[----:B------:R4:W-:Y:S03]  /*13e80*/  STL [R1+0xb4], R2 ;  /* 0x0000b40201007387 */ /* 0x0009e60000100800 */
[C---:B------:R-:W-:Y:S08]  /*13e90*/  HMMA.16816.F32.BF16 R112, R204.reuse, R10, R112 ;  /* 0x0000000acc70723c */ /* 0x040ff00000041870 */
[-C--:B------:R-:W-:Y:S08]  /*13ea0*/  HMMA.16816.F32.BF16 R116, R204, R12.reuse, R116 ;  /* 0x0000000ccc74723c */ /* 0x080ff00000041874 */
[C---:B------:R-:W-:Y:S08]  /*13eb0*/  HMMA.16816.F32.BF16 R120, R208.reuse, R12, R120 ;  /* 0x0000000cd078723c */ /* 0x040ff00000041878 */
[-C--:B------:R-:W-:Y:S08]  /*13ec0*/  HMMA.16816.F32.BF16 R124, R208, R14.reuse, R124 ;  /* 0x0000000ed07c723c */ /* 0x080ff0000004187c */
[----:B------:R-:W-:Y:S04]  /*13ed0*/  HMMA.16816.F32.BF16 R128, R204, R14, R128 ;  /* 0x0000000ecc80723c */ /* 0x000fe80000041880 */
[C---:B--2---:R-:W-:Y:S04]  /*13ee0*/  IADD3 R3, R5.reuse, -0x1, RZ ;  /* 0xffffffff05037810 */ /* 0x044fe80007ffe0ff */
[----:B-1----:R-:W-:Y:S01]  /*13ef0*/  MOV R0, R3 ;  /* 0x0000000300007202 */ /* 0x002fe20000000f00 */
[----:B------:R4:W-:Y:S04]  /*13f00*/  STL [R1+0xa0], R3 ;  /* 0x0000a00301007387 */ /* 0x0009e80000100800 */
[----:B------:R4:W-:Y:S01]  /*13f10*/  STL [R1+0x84], R0 ;  /* 0x0000840001007387 */ /* 0x0009e20000100800 */
[----:B---3--:R-:W-:Y:S11]  /*13f20*/  ISETP.GT.AND P0, PT, R5, R6, PT ;  /* 0x000000060500720c */ /* 0x008ff60003f04270 */
[----:B------:R-:W-:Y:S02]  /*13f30*/  @!UPT UIADD3 URZ, URZ, URZ, URZ ;  /* 0x0000003f3f3ff290 */ /* 0x000fe4000fffe03f */
[----:B----4-:R-:W-:-:S05]  /*13f40*/  @P0 BRA `(.L_x_1939) ;  /* 0xffffab9000000947 */ /* 0x010fca000383ffff */
.L_x_1928:
[----:B-1----:R-:W2:Y:S02]  /*13f50*/  LDL R0, [R1+0xa0] ;  /* 0x0000a00001007983 */ /* 0x002ea40000100800 */
[----:B--2---:R-:W-:-:S13]  /*13f60*/  ISETP.GE.AND P0, PT, R0, RZ, PT ;  /* 0x000000ff0000720c */ /* 0x004fda0003f06270 */
[----:B------:R-:W-:Y:S05]  /*13f70*/  @!P0 BRA `(.L_x_1940) ;  /* 0x00004a7000008947 */ /* 0x000fea0003800000 */
[----:B------:R-:W2:Y:S01]  /*13f80*/  LDL.LU R2, [R1+0xc0] ;  /* 0x0000c00001027983 */ /* 0x000ea20000300800 */
[----:B------:R-:W-:Y:S01]  /*13f90*/  IMAD.MOV.U32 R137, RZ, RZ, R135 ;  /* 0x000000ffff897224 */ /* 0x000fe200078e0087 */
[----:B------:R-:W-:Y:S01]  /*13fa0*/  MOV R139, R133 ;  /* 0x00000085008b7202 */ /* 0x000fe20000000f00 */
[----:B------:R-:W-:Y:S02]  /*13fb0*/  IMAD.MOV.U32 R132, RZ, RZ, R136 ;  /* 0x000000ffff847224 */ /* 0x000fe400078e0088 */
[----:B------:R-:W-:Y:S01]  /*13fc0*/  IMAD.MOV.U32 R138, RZ, RZ, R134 ;  /* 0x000000ffff8a7224 */ /* 0x000fe200078e0086 */
[----:B--2---:R-:W-:Y:S02]  /*13fd0*/  SHF.R.S32.HI R0, RZ, 0x1f, R2 ;  /* 0x0000001fff007819 */ /* 0x004fe40000011402 */
[C---:B------:R-:W-:Y:S02]  /*13fe0*/  ISETP.GE.AND P3, PT, R2.reuse, c[0x0][0x1d4], PT ;  /* 0x0000750002007a0c */ /* 0x040fe40003f66270 */
[----:B------:R-:W-:-:S02]  /*13ff0*/  SHF.L.U64.HI R3, R2, 0x1, R0 ;  /* 0x0000000102037819 */ /* 0x000fc40000010200 */
[----:B------:R-:W-:-:S03]  /*14000*/  SHF.L.U32 R0, R2, 0x1, RZ ;  /* 0x0000000102007819 */ /* 0x000fc600000006ff */
[----:B------:R1:W-:Y:S04]  /*14010*/  STL [R1+0x94], R3 ;  /* 0x0000940301007387 */ /* 0x0003e80000100800 */
[----:B------:R1:W-:Y:S02]  /*14020*/  STL [R1+0x90], R0 ;  /* 0x0000900001007387 */ /* 0x0003e40000100800 */
.L_x_1947:
        /* <DEDUP_REMOVED lines=18> */
[----:B------:R4:W1:Y:S03]  /*14150*/  LDSM.16.M88.4 R212, [R239] ;  /* 0x00000000efd4783b */ /* 0x0008660000000200 */
[----:B------:R-:W-:Y:S01]  /*14160*/  IMAD R5, R7, c[0x0][0x214], R5 ;  /* 0x0000850007057a24 */ /* 0x000fe200078e0205 */
[----:B------:R4:W1:Y:S04]  /*14170*/  LDSM.16.M88.4 R220, [R239+0x800] ;  /* 0x00080000efdc783b */ /* 0x0008680000000200 */
        /* <DEDUP_REMOVED lines=10> */
[C---:B------:R-:W-:Y:S04]  /*14220*/  IMAD.WIDE.U32 R2, R6.reuse, c[0x0][0x218], R2 ;  /* 0x0000860006027a25 */ /* 0x040fe800078e0002 */
[----:B------:R-:W-:Y:S01]  /*14230*/  IMAD R4, R6, c[0x0][0x21c], R4 ;  /* 0x0000870006047a24 */ /* 0x000fe200078e0204 */
[----:B------:R-:W-:Y:S04]  /*14240*/  IADD3 R0, P1, R8, R2, RZ ;  /* 0x0000000208007210 */ /* 0x000fe80007f3e0ff */
[C---:B------:R-:W-:Y:S02]  /*14250*/  LEA R36, P0, R0.reuse, c[0x0][0x1f8], 0x1 ;  /* 0x00007e0000247a11 */ /* 0x040fe400078008ff */
[----:B------:R-:W-:Y:S04]  /*14260*/  IADD3.X R2, R5, R3, R4, P1, !PT ;  /* 0x0000000305027210 */ /* 0x000fe80000ffe404 */
[----:B------:R-:W-:Y:S01]  /*14270*/  LEA.HI.X R0, R0, c[0x0][0x1fc], R2, 0x1, P0 ;  /* 0x00007f0000007a11 */ /* 0x000fe200000f0c02 */
[----:B------:R-:W-:-:S05]  /*14280*/  BRA.DIV ~URZ, `(.L_x_1941) ;  /* 0x0000b7027f007947 */ /* 0x000fca000b800000 */
[----:B----4-:R1:W2:Y:S02]  /*14290*/  SHFL.IDX PT, R37, R0, RZ, 0x181f ;  /* 0x00181fff00257589 */ /* 0x0102a400000e0000 */
.L_x_2018:
[-C--:B------:R-:W-:Y:S01]  /*142a0*/  HMMA.16816.F32.BF16 R4, R64, R16.reuse, RZ ;  /* 0x000000104004723c */ /* 0x080fe200000418ff */
[----:B------:R-:W3:Y:S01]  /*142b0*/  LDL R57, [R1+0x90] ;  /* 0x0000900001397983 */ /* 0x000ee20000100800 */
[----:B------:R-:W-:Y:S03]  /*142c0*/  BSSY B0, `(.L_x_1942) ;  /* 0x00001ad000007945 */ /* 0x000fe60003800000 */
[----:B------:R-:W4:Y:S03]  /*142d0*/  LDL R56, [R1+0x94] ;  /* 0x0000940001387983 */ /* 0x000f260000100800 */
[C---:B------:R-:W-:Y:S01]  /*142e0*/  HMMA.16816.F32.BF16 R8, R60.reuse, R16, RZ ;  /* 0x000000103c08723c */ /* 0x040fe200000418ff */
[----:B------:R-:W5:Y:S04]  /*142f0*/  LDL R55, [R1+0x9c] ;  /* 0x00009c0001377983 */ /* 0x000f680000100800 */
[----:B--2---:R-:W2:Y:S03]  /*14300*/  LDL R39, [R1+0xf0] ;  /* 0x0000f00001277983 */ /* 0x004ea60000100800 */
[-C--:B------:R-:W-:Y:S01]  /*14310*/  HMMA.16816.F32.BF16 R12, R60, R18.reuse, RZ ;  /* 0x000000123c0c723c */ /* 0x080fe200000418ff */
[----:B------:R-:W2:Y:S04]  /*14320*/  LDL R42, [R1+0x10c] ;  /* 0x00010c00012a7983 */ /* 0x000ea80000100800 */
[----:B------:R-:W3:Y:S03]  /*14330*/  SHFL.IDX PT, R38, R36, RZ, 0x181f ;  /* 0x00181fff24267589 */ /* 0x000ee600000e0000 */
[C---:B------:R-:W-:Y:S05]  /*14340*/  HMMA.16816.F32.BF16 R16, R64.reuse, R18, RZ ;  /* 0x000000124010723c */ /* 0x040fea00000418ff */
[----:B------:R-:W-:Y:S03]  /*14350*/  SHFL.IDX PT, R46, R36, 0x1, 0x181f ;  /* 0x00381f00242e7f89 */ /* 0x000fe600000e0000 */
[-C--:B------:R-:W-:Y:S05]  /*14360*/  HMMA.16816.F32.BF16 R20, R64, R32.reuse, RZ ;  /* 0x000000204014723c */ /* 0x080fea00000418ff */
[----:B------:R-:W-:Y:S03]  /*14370*/  SHFL.IDX PT, R41, R0, 0x1, 0x181f ;  /* 0x00381f0000297f89 */ /* 0x000fe600000e0000 */
[C---:B------:R-:W-:Y:S05]  /*14380*/  HMMA.16816.F32.BF16 R24, R60.reuse, R32, RZ ;  /* 0x000000203c18723c */ /* 0x040fea00000418ff */
[----:B------:R-:W1:Y:S03]  /*14390*/  SHFL.IDX PT, R52, R36, 0x2, 0x181f ;  /* 0x00581f0024347f89 */ /* 0x000e6600000e0000 */
[-C--:B------:R-:W-:Y:S05]  /*143a0*/  HMMA.16816.F32.BF16 R28, R60, R34.reuse, RZ ;  /* 0x000000223c1c723c */ /* 0x080fea00000418ff */
[----:B------:R-:W1:Y:S03]  /*143b0*/  SHFL.IDX PT, R40, R0, 0x2, 0x181f ;  /* 0x00581f0000287f89 */ /* 0x000e6600000e0000 */
[C---:B------:R-:W-:Y:S05]  /*143c0*/  HMMA.16816.F32.BF16 R32, R64.reuse, R34, RZ ;  /* 0x000000224020723c */ /* 0x040fea00000418ff */
[----:B------:R1:W1:Y:S08]  /*143d0*/  SHFL.IDX PT, R54, R36, 0x3, 0x181f ;  /* 0x00781f0024367f89 */ /* 0x00027000000e0000 */
[----:B-1----:R-:W1:Y:S01]  /*143e0*/  SHFL.IDX PT, R0, R0, 0x3, 0x181f ;  /* 0x00781f0000007f89 */ /* 0x002e6200000e0000 */
[C---:B--2---:R-:W-:Y:S02]  /*143f0*/  SHF.L.U64.HI R134, R39.reuse, 0x1, R42 ;  /* 0x0000000127867819 */ /* 0x044fe4000001022a */
[C---:B---3--:R-:W-:Y:S02]  /*14400*/  IADD3 R2, P1, R38.reuse, R57, RZ ;  /* 0x0000003926027210 */ /* 0x048fe40007f3e0ff */
[----:B------:R-:W-:Y:S02]  /*14410*/  SHF.L.U32 R133, R39, 0x1, RZ ;  /* 0x0000000127857819 */ /* 0x000fe400000006ff */
[C---:B----4-:R-:W-:Y:S02]  /*14420*/  IADD3.X R3, R37.reuse, R56, RZ, P1, !PT ;  /* 0x0000003825037210 */ /* 0x050fe40000ffe4ff */
[----:B------:R-:W-:Y:S02]  /*14430*/  IADD3 R38, P0, R38, R133, RZ ;  /* 0x0000008526267210 */ /* 0x000fe40007f1e0ff */
[-C--:B------:R-:W-:Y:S01]  /*14440*/  IADD3 R44, P1, R52, R57.reuse, RZ ;  /* 0x00000039342c7210 */ /* 0x080fe20007f3e0ff */
[----:B-----5:R2:W-:Y:S01]  /*14450*/  LDGSTS.E.BYPASS.LTC128B.128 [R55], [R2.64], !P3 ;  /* 0x0000000002377fae */ /* 0x0205e2000d901d46 */
[----:B------:R-:W-:Y:S02]  /*14460*/  IADD3.X R39, R37, R134, RZ, P0, !PT ;  /* 0x0000008625277210 */ /* 0x000fe400007fe4ff */
[-C--:B------:R-:W-:Y:S05]  /*14470*/  IADD3.X R45, R40, R56.reuse, RZ, P1, !PT ;  /* 0x00000038282d7210 */ /* 0x080fea0000ffe4ff */
[----:B------:R3:W-:Y:S01]  /*14480*/  LDGSTS.E.BYPASS.LTC128B.128 [R55+0x2000], [R38.64], !P5 ;  /* 0x0200000026377fae */ /* 0x0007e2000e901d46 */
[C---:B--2---:R-:W-:Y:S02]  /*14490*/  IADD3 R2, P0, R46.reuse, R57, RZ ;  /* 0x000000392e027210 */ /* 0x044fe40007f1e0ff */
[-C--:B------:R-:W-:Y:S02]  /*144a0*/  IADD3 R46, P2, R46, R133.reuse, RZ ;  /* 0x000000852e2e7210 */ /* 0x080fe40007f5e0ff */
[C---:B------:R-:W-:Y:S02]  /*144b0*/  IADD3.X R3, R41.reuse, R56, RZ, P0, !PT ;  /* 0x0000003829037210 */ /* 0x040fe400007fe4ff */
[-C--:B------:R-:W-:Y:S01]  /*144c0*/  IADD3.X R47, R41, R134.reuse, RZ, P2, !PT ;  /* 0x00000086292f7210 */ /* 0x080fe200017fe4ff */
[-C--:B---3--:R-:W-:Y:S02]  /*144d0*/  HMMA.16816.F32.BF16 R36, R64, R48.reuse, RZ ;  /* 0x000000304024723c */ /* 0x088fe400000418ff */
[----:B------:R2:W-:Y:S01]  /*144e0*/  LDGSTS.E.BYPASS.LTC128B.128 [R55+0x800], [R2.64], !P3 ;  /* 0x0080000002377fae */ /* 0x0005e2000d901d46 */
[----:B------:R-:W-:Y:S04]  /*144f0*/  IADD3 R52, P0, R52, R133, RZ ;  /* 0x0000008534347210 */ /* 0x000fe80007f1e0ff */
[----:B------:R-:W-:Y:S02]  /*14500*/  IADD3.X R53, R40, R134, RZ, P0, !PT ;  /* 0x0000008628357210 */ /* 0x000fe400007fe4ff */
[C---:B------:R-:W-:Y:S01]  /*14510*/  HMMA.16816.F32.BF16 R40, R60.reuse, R48, RZ ;  /* 0x000000303c28723c */ /* 0x040fe200000418ff */
[----:B------:R3:W-:Y:S08]  /*14520*/  LDGSTS.E.BYPASS.LTC128B.128 [R55+0x2800], [R46.64], !P5 ;  /* 0x028000002e377fae */ /* 0x0007f0000e901d46 */
        /* <DEDUP_REMOVED lines=8> */
[----:B------:R-:W-:Y:S05]  /*145b0*/  IADD3.X R53, R0, R134, RZ, P0, !PT ;  /* 0x0000008600357210 */ /* 0x000fea00007fe4ff */
        /* <DEDUP_REMOVED lines=155> */
[----:B------:R-:W-:Y:S02]  /*14f70*/  FMUL.FTZ R16, R16, c[0x0][0x320] ;  /* 0x0000c80010107a20 */ /* 0x000fe40000410000 */
[----:B------:R-:W-:Y:S02]  /*14f80*/  FMUL.FTZ R17, R17, c[0x0][0x320] ;  /* 0x0000c80011117a20 */ /* 0x000fe40000410000 */
[----:B------:R-:W-:Y:S01]  /*14f90*/  FMUL.FTZ R18, R18, c[0x0][0x320] ;  /* 0x0000c80012127a20 */ /* 0x000fe20000410000 */
[----:B------:R3:W-:Y:S01]  /*14fa0*/  MUFU.TANH R250, R6 ;  /* 0x0000000600fa7308 */ /* 0x0007e20000002400 */
[----:B------:R-:W-:Y:S01]  /*14fb0*/  FMUL.FTZ R19, R19, c[0x0][0x320] ;  /* 0x0000c80013137a20 */ /* 0x000fe20000410000 */
[----:B--2---:R2:W-:Y:S08]  /*14fc0*/  STL [R1+0x7c], R0 ;  /* 0x00007c0001007387 */ /* 0x0045f00000100800 */
[----:B------:R-:W-:Y:S10]  /*14fd0*/  MUFU.TANH R252, R12 ;  /* 0x0000000c00fc7308 */ /* 0x000ff40000002400 */
[----:B-1----:R-:W1:Y:S01]  /*14fe0*/  MUFU.TANH R2, R10 ;  /* 0x0000000a00027308 */ /* 0x002e620000002400 */
[----:B---3--:R-:W3:Y:S09]  /*14ff0*/  LDSM.16.M88.4 R4, [R237+0x2800] ;  /* 0x00280000ed04783b */ /* 0x008ef20000000200 */
[----:B--2---:R-:W2:Y:S10]  /*15000*/  MUFU.TANH R0, R8 ;  /* 0x0000000800007308 */ /* 0x004eb40000002400 */
[----:B------:R-:W-:Y:S01]  /*15010*/  MUFU.TANH R251, R13 ;  /* 0x0000000d00fb7308 */ /* 0x000fe20000002400 */
[----:B-1----:R1:W-:Y:S09]  /*15020*/  STL [R1+0x78], R2 ;  /* 0x0000780201007387 */ /* 0x0023f20000100800 */
[----:B------:R-:W-:Y:S01]  /*15030*/  MUFU.TANH R248, R16 ;  /* 0x0000001000f87308 */ /* 0x000fe20000002400 */
[----:B--2---:R2:W-:Y:S09]  /*15040*/  STL [R1+0x70], R0 ;  /* 0x0000700001007387 */ /* 0x0045f20000100800 */
[----:B------:R-:W-:Y:S01]  /*15050*/  MUFU.TANH R229, R17 ;  /* 0x0000001100e57308 */ /* 0x000fe20000002400 */
[-C--:B---3--:R-:W-:Y:S09]  /*15060*/  HMMA.16816.F32.BF16 R20, R212, R4.reuse, R20 ;  /* 0x00000004d414723c */ /* 0x088ff20000041814 */
[----:B-1----:R-:W1:Y:S01]  /*15070*/  MUFU.TANH R2, R14 ;  /* 0x0000000e00027308 */ /* 0x002e620000002400 */
[C---:B------:R-:W-:Y:S09]  /*15080*/  HMMA.16816.F32.BF16 R24, R208.reuse, R4, R24 ;  /* 0x00000004d018723c */ /* 0x040ff20000041818 */
[----:B--2---:R-:W2:Y:S01]  /*15090*/  MUFU.TANH R0, R9 ;  /* 0x0000000900007308 */ /* 0x004ea20000002400 */
[-C--:B------:R-:W-:Y:S04]  /*150a0*/  HMMA.16816.F32.BF16 R28, R208, R6.reuse, R28 ;  /* 0x00000006d01c723c */ /* 0x080fe8000004181c */
[----:B------:R-:W-:Y:S04]  /*150b0*/  FMUL.FTZ R20, R20, c[0x0][0x320] ;  /* 0x0000c80014147a20 */ /* 0x000fe80000410000 */
[C---:B------:R-:W-:Y:S01]  /*150c0*/  HMMA.16816.F32.BF16 R32, R212.reuse, R6, R32 ;  /* 0x00000006d420723c */ /* 0x040fe20000041820 */
[----:B------:R-:W-:Y:S01]  /*150d0*/  MUFU.TANH R228, R18 ;  /* 0x0000001200e47308 */ /* 0x000fe20000002400 */
[----:B------:R-:W-:Y:S02]  /*150e0*/  LDSM.16.M88.4 R4, [R237+0x3800] ;  /* 0x00380000ed04783b */ /* 0x000fe40000000200 */
[----:B------:R-:W-:Y:S02]  /*150f0*/  FMUL.FTZ R21, R21, c[0x0][0x320] ;  /* 0x0000c80015157a20 */ /* 0x000fe40000410000 */
[----:B------:R-:W-:Y:S02]  /*15100*/  FMUL.FTZ R22, R22, c[0x0][0x320] ;  /* 0x0000c80016167a20 */ /* 0x000fe40000410000 */
[----:B------:R-:W-:Y:S02]  /*15110*/  FMUL.FTZ R23, R23, c[0x0][0x320] ;  /* 0x0000c80017177a20 */ /* 0x000fe40000410000 */
[----:B-1----:R1:W-:Y:S01]  /*15120*/  STL [R1+0x84], R2 ;  /* 0x0000840201007387 */ /* 0x0023e20000100800 */
[----:B------:R-:W-:Y:S01]  /*15130*/  MUFU.TANH R227, R19 ;  /* 0x0000001300e37308 */ /* 0x000fe20000002400 */
[----:B------:R-:W-:Y:S02]  /*15140*/  FMUL.FTZ R24, R24, c[0x0][0x320] ;  /* 0x0000c80018187a20 */ /* 0x000fe40000410000 */
[----:B------:R-:W-:Y:S01]  /*15150*/  FMUL.FTZ R25, R25, c[0x0][0x320] ;  /* 0x0000c80019197a20 */ /* 0x000fe20000410000 */
[----:B--2---:R2:W-:Y:S01]  /*15160*/  STL [R1+0x88], R0 ;  /* 0x0000880001007387 */ /* 0x0045e20000100800 */
        /* <DEDUP_REMOVED lines=12> */
[----:B-1----:R-:W3:Y:S06]  /*15230*/  LDL R2, [R1+0xa0] ;  /* 0x0000a00001027983 */ /* 0x002eec0000100800 */
[----:B--2---:R1:W2:Y:S10]  /*15240*/  MUFU.TANH R0, R11 ;  /* 0x0000000b00007308 */ /* 0x0042b40000002400 */
[----:B------:R-:W-:Y:S10]  /*15250*/  MUFU.TANH R246, R22 ;  /* 0x0000001600f67308 */ /* 0x000ff40000002400 */
[----:B------:R-:W-:Y:S01]  /*15260*/  MUFU.TANH R231, R23 ;  /* 0x0000001700e77308 */ /* 0x000fe20000002400 */
[----:B-1----:R-:W1:Y:S01]  /*15270*/  LDSM.16.M88.4 R8, [R237+0x3000] ;  /* 0x00300000ed08783b */ /* 0x002e620000000200 */
[----:B------:R-:W-:Y:S08]  /*15280*/  DEPBAR.LE SB0, 0x0 ;  /* 0x000080000000791a */ /* 0x000ff00000000000 */
[----:B------:R-:W-:Y:S01]  /*15290*/  MUFU.TANH R226, R24 ;  /* 0x0000001800e27308 */ /* 0x000fe20000002400 */
[----:B--2---:R2:W-:Y:S09]  /*152a0*/  STL [R1+0x8c], R0 ;  /* 0x00008c0001007387 */ /* 0x0045f20000100800 */
[----:B------:R-:W-:Y:S01]  /*152b0*/  MUFU.TANH R224, R25 ;  /* 0x0000001900e07308 */ /* 0x000fe20000002400 */
[----:B------:R-:W-:Y:S09]  /*152c0*/  BAR.SYNC.DEFER_BLOCKING 0x0 ;  /* 0x0000000000007b1d */ /* 0x000ff20000010000 */
[----:B------:R-:W-:Y:S10]  /*152d0*/  MUFU.TANH R230, R26 ;  /* 0x0000001a00e67308 */ /* 0x000ff40000002400 */
[----:B--2---:R-:W2:Y:S01]  /*152e0*/  MUFU.TANH R0, R15 ;  /* 0x0000000f00007308 */ /* 0x004ea20000002400 */
[-C--:B-1----:R-:W-:Y:S09]  /*152f0*/  HMMA.16816.F32.BF16 R36, R212, R8.reuse, R36 ;  /* 0x00000008d424723c */ /* 0x082ff20000041824 */
[----:B------:R-:W1:Y:S01]  /*15300*/  MUFU.TANH R225, R27 ;  /* 0x0000001b00e17308 */ /* 0x000e620000002400 */
[C---:B------:R-:W-:Y:S09]  /*15310*/  HMMA.16816.F32.BF16 R40, R208.reuse, R8, R40 ;  /* 0x00000008d028723c */ /* 0x040ff20000041828 */
[----:B------:R-:W4:Y:S01]  /*15320*/  MUFU.TANH R221, R28 ;  /* 0x0000001c00dd7308 */ /* 0x000f220000002400 */
[-C--:B------:R-:W-:Y:S01]  /*15330*/  HMMA.16816.F32.BF16 R44, R208, R10.reuse, R44 ;  /* 0x0000000ad02c723c */ /* 0x080fe2000004182c */
[----:B--2---:R2:W-:Y:S03]  /*15340*/  STL [R1+0x80], R0 ;  /* 0x0000800001007387 */ /* 0x0045e60000100800 */
[----:B------:R-:W-:Y:S04]  /*15350*/  FMUL.FTZ R36, R36, c[0x0][0x320] ;  /* 0x0000c80024247a20 */ /* 0x000fe80000410000 */
        /* <DEDUP_REMOVED lines=8> */
[C---:B------:R-:W-:Y:S05]  /*153e0*/  HMMA.16816.F32.BF16 R56, R208.reuse, R4, R56 ;  /* 0x00000004d038723c */ /* 0x040fea0000041838 */
[----:B------:R2:W2:Y:S03]  /*153f0*/  MUFU.TANH R222, R31 ;  /* 0x0000001f00de7308 */ /* 0x0004a60000002400 */
[-C--:B------:R-:W-:Y:S04]  /*15400*/  HMMA.16816.F32.BF16 R60, R208, R6.reuse, R60 ;  /* 0x00000006d03c723c */ /* 0x080fe8000004183c */
[----:B-----5:R-:W-:Y:S02]  /*15410*/  FMUL.FTZ R29, R49, c[0x0][0x320] ;  /* 0x0000c800311d7a20 */ /* 0x020fe40000410000 */
[----:B------:R-:W-:Y:S01]  /*15420*/  FMUL.FTZ R28, R51, c[0x0][0x320] ;  /* 0x0000c800331c7a20 */ /* 0x000fe20000410000 */
[----:B------:R5:W3:Y:S01]  /*15430*/  MUFU.TANH R219, R32 ;  /* 0x0000002000db7308 */ /* 0x000ae20000002400 */
[----:B------:R-:W-:Y:S04]  /*15440*/  HMMA.16816.F32.BF16 R64, R212, R6, R64 ;  /* 0x00000006d440723c */ /* 0x000fe80000041840 */
        /* <DEDUP_REMOVED lines=24> */
[----:B------:R-:W-:Y:S03]  /*155d0*/  FMUL.FTZ R12, R67, c[0x0][0x320] ;  /* 0x0000c800430c7a20 */ /* 0x000fe60000410000 */
        /* <DEDUP_REMOVED lines=17> */
[----:B---3--:R-:W-:Y:S09]  /*156f0*/  ISETP.GE.AND P0, PT, R2, 0x1, PT ;  /* 0x000000010200780c */ /* 0x008ff20003f06270 */
[----:B------:R-:W3:Y:S10]  /*15700*/  MUFU.TANH R30, R30 ;  /* 0x0000001e001e7308 */ /* 0x000ef40000002400 */
        /* <DEDUP_REMOVED lines=20> */
[----:B------:R-:W-:Y:S03]  /*15850*/  IMAD.MOV.U32 R6, RZ, RZ, RZ ;  /* 0x000000ffff067224 */ /* 0x000fe600078e00ff */
[----:B------:R-:W-:Y:S01]  /*15860*/  ISETP.NE.AND P0, PT, R0, c[0x0][0x2b8], PT ;  /* 0x0000ae0000007a0c */ /* 0x000fe20003f05270 */
[----:B------:R-:W3:Y:S04]  /*15870*/  LDL R3, [R1+0xec] ;  /* 0x0000ec0001037983 */ /* 0x000ee80000100800 */
[----:B------:R-:W4:Y:S04]  /*15880*/  LDL.64 R8, [R1+0xf8] ;  /* 0x0000f80001087983 */ /* 0x000f280000100a00 */
[----:B------:R-:W5:Y:S01]  /*15890*/  LDL R135, [R1+0x104] ;  /* 0x0001040001877983 */ /* 0x000f620000100800 */
[----:B--2---:R-:W-:Y:S03]  /*158a0*/  IMAD R2, R2, 0x40, R136 ;  /* 0x0000004002027824 */ /* 0x004fe600078e0288 */
[----:B------:R-:W2:Y:S02]  /*158b0*/  S2R R136, SR_CTAID.Y ;  /* 0x0000000000887919 */ /* 0x000ea40000002600 */
[----:B---3--:R-:W-:Y:S04]  /*158c0*/  IADD3 R2, R2, -0x40, R3 ;  /* 0xffffffc002027810 */ /* 0x008fe80007ffe003 */
[----:B------:R-:W-:Y:S01]  /*158d0*/  MOV R0, R2 ;  /* 0x0000000200007202 */ /* 0x000fe20000000f00 */
[----:B------:R-:W-:Y:S05]  /*158e0*/  @P0 IMAD.HI.U32 R3, R2, c[0x0][0x2bc], RZ ;  /* 0x0000af0002030a27 */ /* 0x000fea00078e00ff */
[----:B------:R-:W-:Y:S04]  /*158f0*/  @P0 SHF.R.U32.HI R0, RZ, c[0x0][0x2c0], R3 ;  /* 0x0000b000ff000a19 */ /* 0x000fe80000011603 */
[C---:B----4-:R-:W-:Y:S04]  /*15900*/  @!P6 IADD3 R3, P0, R0.reuse, R8, RZ ;  /* 0x000000080003e210 */ /* 0x050fe80007f1e0ff */
[----:B-----5:R-:W-:Y:S02]  /*15910*/  @!P6 LEA.HI.X.SX32 R5, R0, R135, 0x1, P0 ;  /* 0x000000870005e211 */ /* 0x020fe400000f0eff */
[C---:B------:R-:W-:Y:S01]  /*15920*/  @!P6 LEA R4, P0, R3.reuse, c[0x0][0x2a0], 0x2 ;  /* 0x0000a8000304ea11 */ /* 0x040fe200078010ff */
[----:B--2---:R-:W-:Y:S01]  /*15930*/  IMAD.WIDE.U32 R8, R136, c[0x0][0x1e8], RZ ;  /* 0x00007a0088087a25 */ /* 0x004fe200078e00ff */
[----:B------:R-:W2:Y:S01]  /*15940*/  S2R R135, SR_CTAID.Y ;  /* 0x0000000000877919 */ /* 0x000ea20000002600 */
[----:B------:R-:W-:Y:S02]  /*15950*/  IADD3 R0, -R0, RZ, RZ ;  /* 0x000000ff00007210 */ /* 0x000fe40007ffe1ff */
[----:B------:R-:W-:Y:S03]  /*15960*/  @!P6 LEA.HI.X R5, R3, c[0x0][0x2a4], R5, 0x2, P0 ;  /* 0x0000a9000305ea11 */ /* 0x000fe600000f1405 */
[----:B------:R-:W-:Y:S02]  /*15970*/  IMAD R7, R0, c[0x0][0x2b8], R2 ;  /* 0x0000ae0000077a24 */ /* 0x000fe400078e0202 */
[----:B------:R-:W3:Y:S02]  /*15980*/  @!P6 LDG.E R6, [R4.64] ;  /* 0x000000060406e981 */ /* 0x000ee4000c1e1900 */
[C---:B------:R-:W-:Y:S01]  /*15990*/  IMAD.WIDE.U32 R2, R7.reuse, c[0x0][0x1e0], RZ ;  /* 0x0000780007027a25 */ /* 0x040fe200078e00ff */
[----:B------:R-:W-:Y:S01]  /*159a0*/  SHF.R.S32.HI R0, RZ, 0x1f, R7 ;  /* 0x0000001fff007819 */ /* 0x000fe20000011407 */
[----:B------:R4:W-:Y:S04]  /*159b0*/  STL [R1+0xac], R7 ;  /* 0x0000ac0701007387 */ /* 0x0009e80000100800 */
[----:B------:R-:W-:Y:S04]  /*159c0*/  IMAD R0, R0, c[0x0][0x1e0], RZ ;  /* 0x0000780000007a24 */ /* 0x000fe800078e02ff */
[----:B------:R-:W-:Y:S01]  /*159d0*/  IMAD R0, R7, c[0x0][0x1e4], R0 ;  /* 0x0000790007007a24 */ /* 0x000fe200078e0200 */
[----:B--2---:R-:W-:Y:S03]  /*159e0*/  SHF.R.S32.HI R135, RZ, 0x1f, R135 ;  /* 0x0000001fff877819 */ /* 0x004fe60000011487 */
[----:B------:R-:W-:Y:S02]  /*159f0*/  IMAD.IADD R3, R3, 0x1, R0 ;  /* 0x0000000103037824 */ /* 0x000fe400078e0200 */
[----:B------:R-:W-:Y:S04]  /*15a00*/  IMAD R135, R135, c[0x0][0x1e8], RZ ;  /* 0x00007a0087877a24 */ /* 0x000fe800078e02ff */
[----:B------:R-:W-:Y:S05]  /*15a10*/  IMAD R135, R136, c[0x0][0x1ec], R135 ;  /* 0x00007b0088877a24 */ /* 0x000fea00078e0287 */
[----:B------:R-:W-:Y:S02]  /*15a20*/  IADD3 R135, R9, R135, RZ ;  /* 0x0000008709877210 */ /* 0x000fe40007ffe0ff */
        /* <DEDUP_REMOVED lines=10> */
[----:B----4-:R2:W3:Y:S02]  /*15ad0*/  SHFL.IDX PT, R6, R0, RZ, 0x181f ;  /* 0x00181fff00067589 */ /* 0x0104e400000e0000 */
.L_x_2019:
[----:B------:R-:W-:-:S05]  /*15ae0*/  BRA.DIV ~URZ, `(.L_x_1945) ;  /* 0x00009f727f007947 */ /* 0x000fca000b800000 */
[----:B-1----:R-:W4:Y:S04]  /*15af0*/  LDL R37, [R1+0x90] ;  /* 0x0000900001257983 */ /* 0x002f280000100800 */
[----:B------:R-:W5:Y:S04]  /*15b00*/  LDL R11, [R1+0x94] ;  /* 0x00009400010b7983 */ /* 0x000f680000100800 */
[----:B--2---:R-:W2:Y:S04]  /*15b10*/  LDL R10, [R1+0x98] ;  /* 0x00009800010a7983 */ /* 0x004ea80000100800 */
[----:B------:R-:W4:Y:S04]  /*15b20*/  SHFL.IDX PT, R5, R4, RZ, 0x181f ;  /* 0x00181fff04057589 */ /* 0x000f2800000e0000 */
[----:B------:R-:W1:Y:S04]  /*15b30*/  SHFL.IDX PT, R8, R4, 0x1, 0x181f ;  /* 0x00381f0004087f89 */ /* 0x000e6800000e0000 */
[----:B------:R-:W3:Y:S04]  /*15b40*/  SHFL.IDX PT, R9, R0, 0x1, 0x181f ;  /* 0x00381f0000097f89 */ /* 0x000ee800000e0000 */
[----:B------:R-:W1:Y:S04]  /*15b50*/  SHFL.IDX PT, R7, R4, 0x2, 0x181f ;  /* 0x00581f0004077f89 */ /* 0x000e6800000e0000 */
[----:B------:R-:W-:Y:S01]  /*15b60*/  SHFL.IDX PT, R4, R4, 0x3, 0x181f ;  /* 0x00781f0004047f89 */ /* 0x000fe200000e0000 */
[C---:B----4-:R-:W-:Y:S05]  /*15b70*/  IADD3 R2, P0, R5.reuse, R37, RZ ;  /* 0x0000002505027210 */ /* 0x050fea0007f1e0ff */
[C-C-:B---3-5:R-:W-:Y:S05]  /*15b80*/  IMAD.X R3, R6.reuse, 0x1, R11.reuse, P0 ;  /* 0x0000000106037824 */ /* 0x168fea00000e060b */
[----:B--2---:R2:W-:Y:S02]  /*15b90*/  LDGSTS.E.BYPASS.LTC128B.128 [R10+0x4100], [R2.64], !P3 ;  /* 0x04100000020a7fae */ /* 0x0045e4000d901d46 */
[----:B--2---:R-:W-:Y:S02]  /*15ba0*/  IADD3 R2, P0, R5, R133, RZ ;  /* 0x0000008505027210 */ /* 0x004fe40007f1e0ff */
[----:B------:R-:W2:Y:S03]  /*15bb0*/  SHFL.IDX PT, R5, R0, 0x2, 0x181f ;  /* 0x00581f0000057f89 */ /* 0x000ea600000e0000 */
[--C-:B------:R-:W-:Y:S01]  /*15bc0*/  IMAD.X R3, R6, 0x1, R134.reuse, P0 ;  /* 0x0000000106037824 */ /* 0x100fe200000e0686 */
[----:B------:R-:W3:Y:S04]  /*15bd0*/  SHFL.IDX PT, R0, R0, 0x3, 0x181f ;  /* 0x00781f0000007f89 */ /* 0x000ee800000e0000 */
[----:B------:R1:W-:Y:S02]  /*15be0*/  LDGSTS.E.BYPASS.LTC128B.128 [R10+0x6100], [R2.64], !P5 ;  /* 0x06100000020a7fae */ /* 0x0003e4000e901d46 */
[C---:B-1----:R-:W-:Y:S02]  /*15bf0*/  IADD3 R2, P0, R8.reuse, R37, RZ ;  /* 0x0000002508027210 */ /* 0x042fe40007f1e0ff */
[-C--:B------:R-:W-:Y:S03]  /*15c00*/  IADD3 R8, P2, R8, R133.reuse, RZ ;  /* 0x0000008508087210 */ /* 0x080fe60007f5e0ff */
[--C-:B------:R-:W-:Y:S01]  /*15c10*/  IMAD.X R3, R9, 0x1, R11.reuse, P0 ;  /* 0x0000000109037824 */ /* 0x100fe200000e060b */
[----:B------:R-:W-:Y:S01]  /*15c20*/  IADD3 R6, P0, R7, R133, RZ ;  /* 0x0000008507067210 */ /* 0x000fe20007f1e0ff */
[--C-:B------:R-:W-:Y:S03]  /*15c30*/  IMAD.X R9, R9, 0x1, R134.reuse, P2 ;  /* 0x0000000109097824 */ /* 0x100fe600010e0686 */
[----:B------:R1:W-:Y:S04]  /*15c40*/  LDGSTS.E.BYPASS.LTC128B.128 [R10+0x4900], [R2.64], !P3 ;  /* 0x04900000020a7fae */ /* 0x0003e8000d901d46 */
[----:B------:R4:W-:Y:S01]  /*15c50*/  LDGSTS.E.BYPASS.LTC128B.128 [R10+0x6900], [R8.64], !P5 ;  /* 0x06900000080a7fae */ /* 0x0009e2000e901d46 */
[----:B-1----:R-:W-:Y:S01]  /*15c60*/  IADD3 R2, P1, R7, R37, RZ ;  /* 0x0000002507027210 */ /* 0x002fe20007f3e0ff */
[C---:B--2---:R-:W-:Y:S04]  /*15c70*/  IMAD.X R7, R5.reuse, 0x1, R134, P0 ;  /* 0x0000000105077824 */ /* 0x044fe800000e0686 */
[----:B------:R-:W-:Y:S05]  /*15c80*/  IMAD.X R3, R5, 0x1, R11, P1 ;  /* 0x0000000105037824 */ /* 0x000fea00008e060b */
[----:B------:R4:W-:Y:S04]  /*15c90*/  LDGSTS.E.BYPASS.LTC128B.128 [R10+0x5100], [R2.64], !P3 ;  /* 0x05100000020a7fae */ /* 0x0009e8000d901d46 */
[----:B------:R4:W-:Y:S02]  /*15ca0*/  LDGSTS.E.BYPASS.LTC128B.128 [R10+0x7100], [R6.64], !P5 ;  /* 0x07100000060a7fae */ /* 0x0009e4000e901d46 */
.L_x_2020:
[----:B---3--:R-:W2:Y:S04]  /*15cb0*/  LDL R5, [R1+0x94] ;  /* 0x0000940001057983 */ /* 0x008ea80000100800 */
[----:B----4-:R-:W3:Y:S04]  /*15cc0*/  LDL R2, [R1+0x90] ;  /* 0x0000900001027983 */ /* 0x010ee80000100800 */
[----:B------:R-:W4:Y:S02]  /*15cd0*/  LDL R3, [R1+0x98] ;  /* 0x0000980001037983 */ /* 0x000f240000100800 */
[----:B----4-:R-:W-:Y:S01]  /*15ce0*/  IMAD.MOV.U32 R6, RZ, RZ, R3 ;  /* 0x000000ffff067224 */ /* 0x010fe200078e0003 */
[C---:B---3--:R-:W-:Y:S01]  /*15cf0*/  IADD3 R2, P1, R4.reuse, R2, RZ ;  /* 0x0000000204027210 */ /* 0x048fe20007f3e0ff */
[----:B--2---:R-:W-:Y:S01]  /*15d00*/  IMAD.MOV.U32 R7, RZ, RZ, R5 ;  /* 0x000000ffff077224 */ /* 0x004fe200078e0005 */
[----:B------:R-:W-:Y:S04]  /*15d10*/  IADD3 R4, P0, R4, R133, RZ ;  /* 0x0000008504047210 */ /* 0x000fe80007f1e0ff */
[C---:B------:R-:W-:Y:S01]  /*15d20*/  IADD3.X R3, R0.reuse, R7, RZ, P1, !PT ;  /* 0x0000000700037210 */ /* 0x040fe20000ffe4ff */
[----:B------:R-:W-:Y:S04]  /*15d30*/  IMAD.X R5, R0, 0x1, R134, P0 ;  /* 0x0000000100057824 */ /* 0x000fe800000e0686 */
[----:B------:R-:W-:Y:S01]  /*15d40*/  @!PT LDS RZ, [RZ] ;  /* 0x00000000fffff984 */ /* 0x000fe20000000800 */
[----:B------:R-:W-:Y:S01]  /*15d50*/  @!PT LDS RZ, [RZ] ;  /* 0x00000000fffff984 */ /* 0x000fe20000000800 */
[----:B------:R-:W-:Y:S01]  /*15d60*/  @!PT LDS RZ, [RZ] ;  /* 0x00000000fffff984 */ /* 0x000fe20000000800 */
[----:B------:R1:W-:Y:S04]  /*15d70*/  LDGSTS.E.BYPASS.LTC128B.128 [R6+0x5900], [R2.64], !P3 ;  /* 0x0590000002067fae */ /* 0x0003e8000d901d46 */
[----:B------:R1:W-:Y:S02]  /*15d80*/  LDGSTS.E.BYPASS.LTC128B.128 [R6+0x7900], [R4.64], !P5 ;  /* 0x0790000004067fae */ /* 0x0003e4000e901d46 */
.L_x_1943:
[----:B--234-:R-:W-:Y:S05]  /*15d90*/  BSYNC B0 ;  /* 0x0000000000007941 */ /* 0x01cfea0003800000 */
.L_x_1942:
[----:B-1----:R-:W-:Y:S01]  /*15da0*/  FMNMX.FTZ R2, R249, R132, !PT ;  /* 0x00000084f9027209 */ /* 0x002fe20007810000 */
[----:B------:R-:W2:Y:S01]  /*15db0*/  LDL R3, [R1+0x70] ;  /* 0x0000700001037983 */ /* 0x000ea20000100800 */
[----:B------:R-:W-:Y:S03]  /*15dc0*/  FMNMX.FTZ R0, R250, R137, !PT ;  /* 0x00000089fa007209 */ /* 0x000fe60007810000 */
[----:B------:R-:W3:Y:S04]  /*15dd0*/  LDL R4, [R1+0x78] ;  /* 0x0000780001047983 */ /* 0x000ee80000100800 */
[----:B------:R-:W4:Y:S04]  /*15de0*/  LDL R10, [R1+0x7c] ;  /* 0x00007c00010a7983 */ /* 0x000f280000100800 */
[----:B------:R-:W5:Y:S04]  /*15df0*/  LDL R9, [R1+0x74] ;  /* 0x0000740001097983 */ /* 0x000f680000100800 */
[----:B------:R-:W5:Y:S04]  /*15e00*/  LDL R8, [R1+0x88] ;  /* 0x0000880001087983 */ /* 0x000f680000100800 */
[----:B------:R-:W5:Y:S04]  /*15e10*/  LDL R5, [R1+0x8c] ;  /* 0x00008c0001057983 */ /* 0x000f680000100800 */
[----:B------:R-:W5:Y:S04]  /*15e20*/  LDL R7, [R1+0x84] ;  /* 0x0000840001077983 */ /* 0x000f680000100800 */
[----:B------:R-:W5:Y:S04]  /*15e30*/  LDL R6, [R1+0x80] ;  /* 0x0000800001067983 */ /* 0x000f680000100800 */
[----:B------:R-:W0:Y:S01]  /*15e40*/  LDGDEPBAR ;  /* 0x00000000000079af */ /* 0x000e220000000000 */
[----:B--2---:R-:W-:Y:S02]  /*15e50*/  FMNMX.FTZ R3, R3, R138, !PT ;  /* 0x0000008a03037209 */ /* 0x004fe40007810000 */
[----:B---3--:R-:W-:Y:S02]  /*15e60*/  FMNMX.FTZ R4, R4, R139, !PT ;  /* 0x0000008b04047209 */ /* 0x008fe40007810000 */
[----:B----4-:R-:W-:Y:S02]  /*15e70*/  FMNMX.FTZ R2, R10, R2, !PT ;  /* 0x000000020a027209 */ /* 0x010fe40007810000 */
        /* <DEDUP_REMOVED lines=60> */
[----:B------:R-:W1:Y:S04]  /*16240*/  SHFL.BFLY PT, R136, R4, 0x2, 0x1f ;  /* 0x0c401f0004887f89 */ /* 0x000e6800000e0000 */
[----:B------:R-:W2:Y:S04]  /*16250*/  SHFL.BFLY PT, R0, R135, 0x2, 0x1f ;  /* 0x0c401f0087007f89 */ /* 0x000ea800000e0000 */
[----:B------:R-:W3:Y:S04]  /*16260*/  SHFL.BFLY PT, R2, R134, 0x2, 0x1f ;  /* 0x0c401f0086027f89 */ /* 0x000ee800000e0000 */
[----:B------:R-:W4:Y:S01]  /*16270*/  SHFL.BFLY PT, R7, R5, 0x2, 0x1f ;  /* 0x0c401f0005077f89 */ /* 0x000f2200000e0000 */
[----:B-1----:R-:W-:Y:S02]  /*16280*/  FMNMX.FTZ R136, R4, R136, !PT ;  /* 0x0000008804887209 */ /* 0x002fe40007810000 */
[----:B--2---:R-:W-:Y:S02]  /*16290*/  FMNMX.FTZ R135, R135, R0, !PT ;  /* 0x0000000087877209 */ /* 0x004fe40007810000 */
[----:B---3--:R-:W-:Y:S03]  /*162a0*/  FMNMX.FTZ R134, R134, R2, !PT ;  /* 0x0000000286867209 */ /* 0x008fe60007810000 */
[----:B------:R-:W1:Y:S01]  /*162b0*/  SHFL.BFLY PT, R3, R135, 0x1, 0x1f ;  /* 0x0c201f0087037f89 */ /* 0x000e6200000e0000 */
[----:B----4-:R-:W-:Y:S03]  /*162c0*/  FMNMX.FTZ R4, R5, R7, !PT ;  /* 0x0000000705047209 */ /* 0x010fe60007810000 */
[----:B------:R-:W2:Y:S04]  /*162d0*/  SHFL.BFLY PT, R2, R136, 0x1, 0x1f ;  /* 0x0c201f0088027f89 */ /* 0x000ea800000e0000 */
[----:B------:R-:W3:Y:S04]  /*162e0*/  SHFL.BFLY PT, R6, R134, 0x1, 0x1f ;  /* 0x0c201f0086067f89 */ /* 0x000ee800000e0000 */
[----:B------:R4:W4:Y:S01]  /*162f0*/  SHFL.BFLY PT, R0, R4, 0x1, 0x1f ;  /* 0x0c201f0004007f89 */ /* 0x00092200000e0000 */
[----:B-1----:R-:W-:Y:S02]  /*16300*/  FMNMX.FTZ R135, R135, R3, !PT ;  /* 0x0000000387877209 */ /* 0x002fe40007810000 */
[----:B--2---:R-:W-:Y:S02]  /*16310*/  FMNMX.FTZ R136, R136, R2, !PT ;  /* 0x0000000288887209 */ /* 0x004fe40007810000 */
[----:B---3--:R-:W-:Y:S02]  /*16320*/  FMNMX.FTZ R134, R134, R6, !PT ;  /* 0x0000000686867209 */ /* 0x008fe40007810000 */
.L_x_2021:
[----:B------:R-:W2:Y:S01]  /*16330*/  LDL.LU R9, [R1+0x7c] ;  /* 0x00007c0001097983 */ /* 0x000ea20000300800 */
[----:B------:R-:W-:Y:S01]  /*16340*/  FADD.FTZ R2, -R136, R132 ;  /* 0x0000008488027221 */ /* 0x000fe20000010100 */
[----:B----4-:R-:W-:Y:S01]  /*16350*/  FMNMX.FTZ R133, R0, R4, !PT ;  /* 0x0000000400857209 */ /* 0x010fe20007810000 */
[----:B------:R-:W-:Y:S01]  /*16360*/  FMUL.FTZ R7, R136, c[0x0][0x2d0] ;  /* 0x0000b40088077a20 */ /* 0x000fe20000410000 */
[----:B------:R-:W3:Y:S01]  /*16370*/  LDL.LU R5, [R1+0x74] ;  /* 0x0000740001057983 */ /* 0x000ee20000300800 */
[----:B------:R-:W-:Y:S01]  /*16380*/  FMUL.FTZ R2, R2, c[0x0][0x2d0] ;  /* 0x0000b40002027a20 */ /* 0x000fe20000410000 */
[----:B------:R-:W-:Y:S01]  /*16390*/  WARPSYNC 0xffffffff ;  /* 0xffffffff00007948 */ /* 0x000fe20003800000 */
[----:B------:R-:W-:Y:S01]  /*163a0*/  FMUL.FTZ R6, R135, c[0x0][0x2d0] ;  /* 0x0000b40087067a20 */ /* 0x000fe20000410000 */
[----:B------:R-:W4:Y:S01]  /*163b0*/  LDL.LU R37, [R1+0x88] ;  /* 0x0000880001257983 */ /* 0x000f220000300800 */
[----:B------:R1:W-:Y:S01]  /*163c0*/  MUFU.EX2 R3, R2 ;  /* 0x0000000200037308 */ /* 0x0003e20000000800 */
[--C-:B------:R-:W-:Y:S02]  /*163d0*/  FFMA.FTZ R10, R248, c[0x0][0x2d0], -R7.reuse ;  /* 0x0000b400f80a7a23 */ /* 0x100fe40000010807 */
[----:B------:R-:W5:Y:S01]  /*163e0*/  LDL.LU R43, [R1+0x70] ;  /* 0x00007000012b7983 */ /* 0x000f620000300800 */
[--C-:B------:R-:W-:Y:S02]  /*163f0*/  FFMA.FTZ R247, R247, c[0x0][0x2d0], -R7.reuse ;  /* 0x0000b400f7f77a23 */ /* 0x100fe40000010807 */
[--C-:B------:R-:W-:Y:S01]  /*16400*/  FFMA.FTZ R245, R245, c[0x0][0x2d0], -R7.reuse ;  /* 0x0000b400f5f57a23 */ /* 0x100fe20000010807 */
[----:B------:R-:W4:Y:S01]  /*16410*/  LDL.LU R52, [R1+0x78] ;  /* 0x0000780001347983 */ /* 0x000f220000300800 */
[--C-:B------:R-:W-:Y:S02]  /*16420*/  FFMA.FTZ R219, R219, c[0x0][0x2d0], -R7.reuse ;  /* 0x0000b400dbdb7a23 */ /* 0x100fe40000010807 */
[----:B------:R1:W-:Y:S01]  /*16430*/  MUFU.EX2 R56, R10 ;  /* 0x0000000a00387308 */ /* 0x0003e20000000800 */
[----:B------:R-:W4:Y:S01]  /*16440*/  LDL.LU R49, [R1+0x8c] ;  /* 0x00008c0001317983 */ /* 0x000f220000300800 */
[--C-:B------:R-:W-:Y:S02]  /*16450*/  FFMA.FTZ R217, R217, c[0x0][0x2d0], -R7.reuse ;  /* 0x0000b400d9d97a23 */ /* 0x100fe40000010807 */
[--C-:B------:R-:W-:Y:S01]  /*16460*/  FFMA.FTZ R215, R29, c[0x0][0x2d0], -R7.reuse ;  /* 0x0000b4001dd77a23 */ /* 0x100fe20000010807 */
[----:B------:R-:W4:Y:S01]  /*16470*/  LDL.LU R48, [R1+0x84] ;  /* 0x0000840001307983 */ /* 0x000f220000300800 */
[--C-:B------:R-:W-:Y:S02]  /*16480*/  FFMA.FTZ R45, R13, c[0x0][0x2d0], -R7.reuse ;  /* 0x0000b4000d2d7a23 */ /* 0x100fe40000010807 */
[--C-:B------:R-:W-:Y:S02]  /*16490*/  FFMA.FTZ R213, R206, c[0x0][0x2d0], -R6.reuse ;  /* 0x0000b400ced57a23 */ /* 0x100fe40000010806 */
[--C-:B------:R-:W-:Y:S01]  /*164a0*/  FFMA.FTZ R212, R204, c[0x0][0x2d0], -R6.reuse ;  /* 0x0000b400ccd47a23 */ /* 0x100fe20000010806 */
[----:B------:R-:W-:Y:S01]  /*164b0*/  MUFU.EX2 R219, R219 ;  /* 0x000000db00db7308 */ /* 0x000fe20000000800 */
[--C-:B------:R-:W-:Y:S02]  /*164c0*/  FFMA.FTZ R248, R26, c[0x0][0x2d0], -R6.reuse ;  /* 0x0000b4001af87a23 */ /* 0x100fe40000010806 */
[--C-:B-1----:R-:W-:Y:S02]  /*164d0*/  FFMA.FTZ R2, R249, c[0x0][0x2d0], -R7.reuse ;  /* 0x0000b400f9027a23 */ /* 0x102fe40000010807 */
[--C-:B------:R-:W-:Y:S02]  /*164e0*/  FFMA.FTZ R249, R27, c[0x0][0x2d0], -R7.reuse ;  /* 0x0000b4001bf97a23 */ /* 0x100fe40000010807 */
[--C-:B------:R-:W-:Y:S02]  /*164f0*/  FFMA.FTZ R218, R218, c[0x0][0x2d0], -R6.reuse ;  /* 0x0000b400dada7a23 */ /* 0x100fe40000010806 */
[--C-:B------:R-:W-:Y:S01]  /*16500*/  FFMA.FTZ R216, R216, c[0x0][0x2d0], -R6.reuse ;  /* 0x0000b400d8d87a23 */ /* 0x100fe20000010806 */
[----:B------:R1:W-:Y:S01]  /*16510*/  MUFU.EX2 R42, R2 ;  /* 0x00000002002a7308 */ /* 0x0003e20000000800 */
[--C-:B------:R-:W-:Y:S02]  /*16520*/  FFMA.FTZ R246, R246, c[0x0][0x2d0], -R6.reuse ;  /* 0x0000b400f6f67a23 */ /* 0x100fe40000010806 */
[----:B------:R-:W-:Y:S02]  /*16530*/  FFMA.FTZ R10, R15, c[0x0][0x2d0], -R7 ;  /* 0x0000b4000f0a7a23 */ /* 0x000fe40000010807 */
[--C-:B------:R-:W-:Y:S02]  /*16540*/  FFMA.FTZ R231, R231, c[0x0][0x2d0], -R6.reuse ;  /* 0x0000b400e7e77a23 */ /* 0x100fe40000010806 */
[--C-:B------:R-:W-:Y:S02]  /*16550*/  FFMA.FTZ R210, R30, c[0x0][0x2d0], -R6.reuse ;  /* 0x0000b4001ed27a23 */ /* 0x100fe40000010806 */
[--C-:B------:R-:W-:Y:S01]  /*16560*/  FFMA.FTZ R209, R28, c[0x0][0x2d0], -R6.reuse ;  /* 0x0000b4001cd17a23 */ /* 0x100fe20000010806 */
[----:B------:R-:W-:Y:S01]  /*16570*/  MUFU.EX2 R246, R246 ;  /* 0x000000f600f67308 */ /* 0x000fe20000000800 */
[--C-:B------:R-:W-:Y:S02]  /*16580*/  FFMA.FTZ R46, R14, c[0x0][0x2d0], -R6.reuse ;  /* 0x0000b4000e2e7a23 */ /* 0x100fe40000010806 */
[--C-:B------:R-:W-:Y:S07]  /*16590*/  FFMA.FTZ R47, R12, c[0x0][0x2d0], -R6.reuse ;  /* 0x0000b4000c2f7a23 */ /* 0x100fee0000010806 */
[----:B------:R-:W-:Y:S01]  /*165a0*/  MUFU.EX2 R247, R247 ;  /* 0x000000f700f77308 */ /* 0x000fe20000000800 */
[----:B-1----:R-:W-:Y:S04]  /*165b0*/  FADD.FTZ R2, -R135, R137 ;  /* 0x0000008987027221 */ /* 0x002fe80000010100 */
[----:B------:R-:W-:Y:S05]  /*165c0*/  FMUL.FTZ R2, R2, c[0x0][0x2d0] ;  /* 0x0000b40002027a20 */ /* 0x000fea0000410000 */
[----:B------:R1:W1:Y:S02]  /*165d0*/  MUFU.EX2 R8, R2 ;  /* 0x0000000200087308 */ /* 0x0002640000000800 */
[--C-:B-1----:R-:W-:Y:S02]  /*165e0*/  FFMA.FTZ R2, R250, c[0x0][0x2d0], -R6.reuse ;  /* 0x0000b400fa027a23 */ /* 0x102fe40000010806 */
[--C-:B------:R-:W-:Y:S06]  /*165f0*/  FFMA.FTZ R250, R25, c[0x0][0x2d0], -R7.reuse ;  /* 0x0000b40019fa7a23 */ /* 0x100fec0000010807 */
[----:B------:R1:W-:Y:S02]  /*16600*/  MUFU.EX2 R41, R2 ;  /* 0x0000000200297308 */ /* 0x0003e40000000800 */
[--C-:B-1----:R-:W-:Y:S02]  /*16610*/  FFMA.FTZ R2, R228, c[0x0][0x2d0], -R6.reuse ;  /* 0x0000b400e4027a23 */ /* 0x102fe40000010806 */
[--C-:B------:R-:W-:Y:S06]  /*16620*/  FFMA.FTZ R228, R205, c[0x0][0x2d0], -R7.reuse ;  /* 0x0000b400cde47a23 */ /* 0x100fec0000010807 */
[----:B------:R1:W-:Y:S02]  /*16630*/  MUFU.EX2 R57, R2 ;  /* 0x0000000200397308 */ /* 0x0003e40000000800 */
[----:B-1----:R-:W-:Y:S02]  /*16640*/  FFMA.FTZ R2, R227, c[0x0][0x2d0], -R6 ;  /* 0x0000b400e3027a23 */ /* 0x002fe40000010806 */
[--C-:B------:R-:W-:Y:S06]  /*16650*/  FFMA.FTZ R227, R31, c[0x0][0x2d0], -R7.reuse ;  /* 0x0000b4001fe37a23 */ /* 0x100fec0000010807 */
[----:B------:R1:W-:Y:S02]  /*16660*/  MUFU.EX2 R58, R2 ;  /* 0x00000002003a7308 */ /* 0x0003e40000000800 */
[----:B-1----:R-:W-:Y:S04]  /*16670*/  FADD.FTZ R2, -R134, R138 ;  /* 0x0000008a86027221 */ /* 0x002fe80000010100 */
[----:B------:R-:W-:Y:S06]  /*16680*/  FMUL.FTZ R2, R2, c[0x0][0x2d0] ;  /* 0x0000b40002027a20 */ /* 0x000fec0000410000 */
[----:B------:R-:W1:Y:S01]  /*16690*/  MUFU.EX2 R2, R2 ;  /* 0x0000000200027308 */ /* 0x000e620000000800 */
        /* <DEDUP_REMOVED lines=39> */
[C---:B-1----:R-:W-:Y:S02]  /*16910*/  FMUL.FTZ R45, R2.reuse, R173 ;  /* 0x000000ad022d7220 */ /* 0x042fe40000410000 */
        /* <DEDUP_REMOVED lines=17> */
[--C-:B--2---:R-:W-:Y:S02]  /*16a30*/  FFMA.FTZ R11, R9, c[0x0][0x2d0], -R7.reuse ;  /* 0x0000b400090b7a23 */ /* 0x104fe40000010807 */
[--C-:B------:R-:W-:Y:S02]  /*16a40*/  FFMA.FTZ R9, R229, c[0x0][0x2d0], -R7.reuse ;  /* 0x0000b400e5097a23 */ /* 0x100fe40000010807 */
[--C-:B---3--:R-:W-:Y:S01]  /*16a50*/  FFMA.FTZ R5, R5, c[0x0][0x2d0], -R6.reuse ;  /* 0x0000b40005057a23 */ /* 0x108fe20000010806 */
[----:B------:R-:W1:Y:S01]  /*16a60*/  MUFU.EX2 R44, R11 ;  /* 0x0000000b002c7308 */ /* 0x000e620000000800 */
[----:B------:R-:W-:Y:S02]  /*16a70*/  FFMA.FTZ R229, R207, c[0x0][0x2d0], -R7 ;  /* 0x0000b400cfe57a23 */ /* 0x000fe40000010807 */
[----:B------:R-:W2:Y:S01]  /*16a80*/  LDL.LU R7, [R1+0xbc] ;  /* 0x0000bc0001077983 */ /* 0x000ea20000300800 */
[C---:B------:R-:W-:Y:S02]  /*16a90*/  FMUL.FTZ R124, R2.reuse, R124 ;  /* 0x0000007c027c7220 */ /* 0x040fe40000410000 */
[----:B------:R-:W-:Y:S04]  /*16aa0*/  FMUL.FTZ R125, R2, R125 ;  /* 0x0000007d027d7220 */ /* 0x000fe80000410000 */
[----:B------:R3:W3:Y:S10]  /*16ab0*/  MUFU.EX2 R11, R5 ;  /* 0x00000005000b7308 */ /* 0x0006f40000000800 */
[----:B------:R5:W-:Y:S01]  /*16ac0*/  MUFU.EX2 R50, R9 ;  /* 0x0000000900327308 */ /* 0x000be20000000800 */
[----:B-1----:R-:W-:Y:S01]  /*16ad0*/  F2FP.BF16.PACK_AB R140, R44, R42 ;  /* 0x0000002a2c8c723e */ /* 0x002fe200000010ff */
[----:B---3--:R-:W-:Y:S01]  /*16ae0*/  FMUL.FTZ R5, R134, c[0x0][0x2d0] ;  /* 0x0000b40086057a20 */ /* 0x008fe20000410000 */
[----:B------:R-:W-:Y:S03]  /*16af0*/  F2FP.BF16.PACK_AB R141, R11, R41 ;  /* 0x000000290b8d723e */ /* 0x000fe600000010ff */
[--C-:B----4-:R-:W-:Y:S02]  /*16b00*/  FFMA.FTZ R0, R37, c[0x0][0x2d0], -R5.reuse ;  /* 0x0000b40025007a23 */ /* 0x110fe40000010805 */
[----:B------:R-:W3:Y:S01]  /*16b10*/  LDL.LU R37, [R1+0x80] ;  /* 0x0000800001257983 */ /* 0x000ee20000300800 */
[--C-:B------:R-:W-:Y:S01]  /*16b20*/  FFMA.FTZ R205, R40, c[0x0][0x2d0], -R5.reuse ;  /* 0x0000b40028cd7a23 */ /* 0x100fe20000010805 */
[----:B------:R1:W-:Y:S01]  /*16b30*/  MUFU.EX2 R138, R0 ;  /* 0x00000000008a7308 */ /* 0x0003e20000000800 */
[--C-:B------:R-:W-:Y:S01]  /*16b40*/  FFMA.FTZ R4, R251, c[0x0][0x2d0], -R5.reuse ;  /* 0x0000b400fb047a23 */ /* 0x100fe20000010805 */
[----:B------:R-:W4:Y:S01]  /*16b50*/  LDL.LU R40, [R1+0xb0] ;  /* 0x0000b00001287983 */ /* 0x000f220000300800 */
[--C-:B-----5:R-:W-:Y:S02]  /*16b60*/  FFMA.FTZ R9, R43, c[0x0][0x2d0], -R5.reuse ;  /* 0x0000b4002b097a23 */ /* 0x120fe40000010805 */
[----:B------:R-:W-:Y:S02]  /*16b70*/  FFMA.FTZ R251, R24, c[0x0][0x2d0], -R6 ;  /* 0x0000b40018fb7a23 */ /* 0x000fe40000010806 */
[----:B------:R-:W5:Y:S01]  /*16b80*/  LDSM.16.MT88.4 R24, [R233+0x100] ;  /* 0x00010000e918783b */ /* 0x000f620000004200 */
[--C-:B------:R-:W-:Y:S02]  /*16b90*/  FFMA.FTZ R220, R220, c[0x0][0x2d0], -R5.reuse ;  /* 0x0000b400dcdc7a23 */ /* 0x100fe40000010805 */
[----:B------:R-:W1:Y:S01]  /*16ba0*/  MUFU.EX2 R55, R4 ;  /* 0x0000000400377308 */ /* 0x000e620000000800 */
[--C-:B------:R-:W-:Y:S02]  /*16bb0*/  FFMA.FTZ R226, R226, c[0x0][0x2d0], -R5.reuse ;  /* 0x0000b400e2e27a23 */ /* 0x100fe40000010805 */
[--C-:B------:R-:W-:Y:S02]  /*16bc0*/  FFMA.FTZ R224, R224, c[0x0][0x2d0], -R5.reuse ;  /* 0x0000b400e0e07a23 */ /* 0x100fe40000010805 */
[--C-:B------:R-:W-:Y:S02]  /*16bd0*/  FFMA.FTZ R221, R221, c[0x0][0x2d0], -R5.reuse ;  /* 0x0000b400dddd7a23 */ /* 0x100fe40000010805 */
[--C-:B------:R-:W-:Y:S02]  /*16be0*/  FFMA.FTZ R28, R20, c[0x0][0x2d0], -R5.reuse ;  /* 0x0000b400141c7a23 */ /* 0x100fe40000010805 */
[--C-:B------:R-:W-:Y:S01]  /*16bf0*/  FFMA.FTZ R29, R19, c[0x0][0x2d0], -R5.reuse ;  /* 0x0000b400131d7a23 */ /* 0x100fe20000010805 */
[----:B------:R5:W-:Y:S01]  /*16c00*/  MUFU.EX2 R43, R9 ;  /* 0x00000009002b7308 */ /* 0x000be20000000800 */
[--C-:B------:R-:W-:Y:S02]  /*16c10*/  FFMA.FTZ R30, R16, c[0x0][0x2d0], -R5.reuse ;  /* 0x0000b400101e7a23 */ /* 0x100fe40000010805 */
[----:B------:R-:W-:Y:S02]  /*16c20*/  FFMA.FTZ R204, R36, c[0x0][0x2d0], -R5 ;  /* 0x0000b40024cc7a23 */ /* 0x000fe40000010805 */
[----:B-1----:R-:W-:Y:S02]  /*16c30*/  FADD.FTZ R0, -R133, R139 ;  /* 0x0000008b85007221 */ /* 0x002fe40000010100 */
[--C-:B------:R-:W-:Y:S02]  /*16c40*/  FFMA.FTZ R139, R35, c[0x0][0x2d0], -R5.reuse ;  /* 0x0000b400238b7a23 */ /* 0x100fe40000010805 */
[--C-:B------:R-:W-:Y:S01]  /*16c50*/  FFMA.FTZ R207, R32, c[0x0][0x2d0], -R5.reuse ;  /* 0x0000b40020cf7a23 */ /* 0x100fe20000010805 */
[----:B------:R-:W-:Y:S01]  /*16c60*/  MUFU.EX2 R226, R226 ;  /* 0x000000e200e27308 */ /* 0x000fe20000000800 */
[--C-:B------:R-:W-:Y:S02]  /*16c70*/  FFMA.FTZ R15, R22, c[0x0][0x2d0], -R5.reuse ;  /* 0x0000b400160f7a23 */ /* 0x100fe40000010805 */
[----:B------:R-:W-:Y:S01]  /*16c80*/  FMUL.FTZ R0, R0, c[0x0][0x2d0] ;  /* 0x0000b40000007a20 */ /* 0x000fe20000410000 */
[----:B------:R-:W-:Y:S01]  /*16c90*/  MOV R166, R55 ;  /* 0x0000003700a67202 */ /* 0x000fe20000000f00 */
[----:B------:R-:W-:Y:S02]  /*16ca0*/  FMUL.FTZ R4, R133, c[0x0][0x2d0] ;  /* 0x0000b40085047a20 */ /* 0x000fe40000410000 */
[----:B------:R-:W-:Y:S02]  /*16cb0*/  FMUL.FTZ R32, R3, R160 ;  /* 0x000000a003207220 */ /* 0x000fe40000410000 */
[--C-:B------:R-:W-:Y:S01]  /*16cc0*/  FFMA.FTZ R6, R52, c[0x0][0x2d0], -R4.reuse ;  /* 0x0000b40034067a23 */ /* 0x100fe20000010804 */
[----:B------:R-:W-:Y:S01]  /*16cd0*/  MUFU.EX2 R0, R0 ;  /* 0x0000000000007308 */ /* 0x000fe20000000800 */
[--C-:B------:R-:W-:Y:S02]  /*16ce0*/  FFMA.FTZ R223, R223, c[0x0][0x2d0], -R4.reuse ;  /* 0x0000b400dfdf7a23 */ /* 0x100fe40000010804 */
[--C-:B------:R-:W-:Y:S02]  /*16cf0*/  FFMA.FTZ R222, R222, c[0x0][0x2d0], -R4.reuse ;  /* 0x0000b400dede7a23 */ /* 0x100fe40000010804 */
[----:B-----5:R-:W-:Y:S02]  /*16d00*/  FFMA.FTZ R9, R252, c[0x0][0x2d0], -R5 ;  /* 0x0000b400fc097a23 */ /* 0x020fe40000010805 */
        /* <DEDUP_REMOVED lines=8> */
[----:B------:R-:W5:Y:S01]  /*16d90*/  MUFU.EX2 R51, R9 ;  /* 0x0000000900337308 */ /* 0x000f620000000800 */
[--C-:B------:R-:W-:Y:S02]  /*16da0*/  FFMA.FTZ R208, R38, c[0x0][0x2d0], -R4.reuse ;  /* 0x0000b40026d07a23 */ /* 0x100fe40000010804 */
[--C-:B------:R-:W-:Y:S02]  /*16db0*/  FFMA.FTZ R211, R34, c[0x0][0x2d0], -R4.reuse ;  /* 0x0000b40022d37a23 */ /* 0x100fe40000010804 */
[--C-:B------:R-:W-:Y:S02]  /*16dc0*/  FFMA.FTZ R31, R23, c[0x0][0x2d0], -R4.reuse ;  /* 0x0000b400171f7a23 */ /* 0x100fe40000010804 */
[--C-:B------:R-:W-:Y:S02]  /*16dd0*/  FFMA.FTZ R14, R17, c[0x0][0x2d0], -R4.reuse ;  /* 0x0000b400110e7a23 */ /* 0x100fe40000010804 */
[C---:B------:R-:W-:Y:S01]  /*16de0*/  FMUL.FTZ R21, R3.reuse, R193 ;  /* 0x000000c103157220 */ /* 0x040fe20000410000 */
[----:B------:R-:W5:Y:S01]  /*16df0*/  MUFU.EX2 R252, R5 ;  /* 0x0000000500fc7308 */ /* 0x000f620000000800 */
[C---:B------:R-:W-:Y:S01]  /*16e00*/  FMUL.FTZ R34, R8.reuse, R162 ;  /* 0x000000a208227220 */ /* 0x040fe20000410000 */
[----:B------:R-:W-:Y:S01]  /*16e10*/  MOV R162, R57 ;  /* 0x0000003900a27202 */ /* 0x000fe20000000f00 */
[----:B------:R-:W-:Y:S01]  /*16e20*/  FMUL.FTZ R35, R8, R163 ;  /* 0x000000a308237220 */ /* 0x000fe20000410000 */
[----:B------:R-:W-:Y:S01]  /*16e30*/  MOV R163, R56 ;  /* 0x0000003800a37202 */ /* 0x000fe20000000f00 */
[----:B-1----:R-:W-:Y:S01]  /*16e40*/  FFMA.FTZ R6, R48, c[0x0][0x2d0], -R4 ;  /* 0x0000b40030067a23 */ /* 0x002fe20000010804 */
[----:B------:R-:W-:Y:S01]  /*16e50*/  MOV R193, R50 ;  /* 0x0000003200c17202 */ /* 0x000fe20000000f00 */
[----:B------:R-:W-:Y:S01]  /*16e60*/  FMUL.FTZ R55, R8, R167 ;  /* 0x000000a708377220 */ /* 0x000fe20000410000 */
[----:B------:R-:W-:Y:S01]  /*16e70*/  MOV R167, R58 ;  /* 0x0000003a00a77202 */ /* 0x000fe20000000f00 */
[----:B------:R-:W-:Y:S01]  /*16e80*/  FMUL.FTZ R16, R3, R176 ;  /* 0x000000b003107220 */ /* 0x000fe20000410000 */
[----:B------:R-:W-:Y:S01]  /*16e90*/  F2FP.BF16.PACK_AB R142, R193, R163 ;  /* 0x000000a3c18e723e */ /* 0x000fe200000010ff */
[----:B------:R-:W-:Y:S01]  /*16ea0*/  FMUL.FTZ R17, R3, R177 ;  /* 0x000000b103117220 */ /* 0x000fe20000410000 */
[----:B------:R-:W-:Y:S01]  /*16eb0*/  F2FP.BF16.PACK_AB R143, R167, R162 ;  /* 0x000000a2a78f723e */ /* 0x000fe200000010ff */
[C---:B------:R-:W-:Y:S01]  /*16ec0*/  FMUL.FTZ R20, R3.reuse, R192 ;  /* 0x000000c003147220 */ /* 0x040fe20000410000 */
[----:B-----5:R-:W-:Y:S01]  /*16ed0*/  MOV R192, R51 ;  /* 0x0000003300c07202 */ /* 0x020fe20000000f00 */
[C---:B------:R-:W-:Y:S01]  /*16ee0*/  FMUL.FTZ R33, R3.reuse, R161 ;  /* 0x000000a103217220 */ /* 0x040fe20000410000 */
[----:B------:R-:W-:Y:S01]  /*16ef0*/  MOV R161, R12 ;  /* 0x0000000c00a17202 */ /* 0x000fe20000000f00 */
[C---:B------:R-:W-:Y:S01]  /*16f00*/  FMUL.FTZ R36, R3.reuse, R180 ;  /* 0x000000b403247220 */ /* 0x040fe20000410000 */
[----:B------:R-:W-:Y:S01]  /*16f10*/  MOV R176, R10 ;  /* 0x0000000a00b07202 */ /* 0x000fe20000000f00 */
[C---:B------:R-:W-:Y:S01]  /*16f20*/  FMUL.FTZ R48, R3.reuse, R148 ;  /* 0x0000009403307220 */ /* 0x040fe20000410000 */
[----:B------:R-:W-:Y:S01]  /*16f30*/  F2FP.BF16.PACK_AB R148, R138, R43 ;  /* 0x0000002b8a94723e */ /* 0x000fe200000010ff */
[C---:B------:R-:W-:Y:S01]  /*16f40*/  FMUL.FTZ R49, R3.reuse, R149 ;  /* 0x0000009503317220 */ /* 0x040fe20000410000 */
[----:B------:R-:W-:Y:S01]  /*16f50*/  LDSM.16.MT88.4 R56, [R236+0x100] ;  /* 0x00010000ec38783b */ /* 0x000fe20000004200 */
[C---:B------:R-:W-:Y:S01]  /*16f60*/  FMUL.FTZ R52, R3.reuse, R164 ;  /* 0x000000a403347220 */ /* 0x040fe20000410000 */
[----:B------:R-:W-:Y:S01]  /*16f70*/  F2FP.BF16.PACK_AB R149, R252, R137 ;  /* 0x00000089fc95723e */ /* 0x000fe200000010ff */
[C---:B------:R-:W-:Y:S01]  /*16f80*/  FMUL.FTZ R5, R3.reuse, R201 ;  /* 0x000000c903057220 */ /* 0x040fe20000410000 */
[----:B------:R-:W-:Y:S01]  /*16f90*/  MOV R164, R13 ;  /* 0x0000000d00a47202 */ /* 0x000fe20000000f00 */
[----:B------:R-:W-:Y:S01]  /*16fa0*/  FMUL.FTZ R12, R2, R196 ;  /* 0x000000c4020c7220 */ /* 0x000fe20000410000 */
[----:B------:R-:W-:Y:S01]  /*16fb0*/  MOV R196, R43 ;  /* 0x0000002b00c47202 */ /* 0x000fe20000000f00 */
[----:B------:R-:W-:Y:S01]  /*16fc0*/  FMUL.FTZ R10, R0, R186 ;  /* 0x000000ba000a7220 */ /* 0x000fe20000410000 */
        /* <DEDUP_REMOVED lines=8> */
[----:B------:R-:W5:Y:S01]  /*17050*/  LDL.LU R186, [R1+0xb8] ;  /* 0x0000b80001ba7983 */ /* 0x000f620000300800 */
[----:B------:R-:W-:Y:S01]  /*17060*/  FMUL.FTZ R50, R8, R150 ;  /* 0x0000009608327220 */ /* 0x000fe20000410000 */
[----:B------:R-:W-:Y:S01]  /*17070*/  F2FP.BF16.PACK_AB R150, R166, R192 ;  /* 0x000000c0a696723e */ /* 0x000fe200000010ff */
[C---:B------:R-:W-:Y:S01]  /*17080*/  FMUL.FTZ R51, R8.reuse, R151 ;  /* 0x0000009708337220 */ /* 0x040fe20000410000 */
[----:B------:R-:W-:Y:S01]  /*17090*/  MUFU.EX2 R224, R224 ;  /* 0x000000e000e07308 */ /* 0x000fe20000000800 */
[C---:B------:R-:W-:Y:S01]  /*170a0*/  FMUL.FTZ R22, R8.reuse, R194 ;  /* 0x000000c208167220 */ /* 0x040fe20000410000 */
[----:B------:R-:W-:Y:S01]  /*170b0*/  MOV R194, R31 ;  /* 0x0000001f00c27202 */ /* 0x000fe20000000f00 */
[----:B------:R-:W-:Y:S01]  /*170c0*/  FMUL.FTZ R23, R8, R195 ;  /* 0x000000c308177220 */ /* 0x000fe20000410000 */
[----:B------:R-:W-:Y:S01]  /*170d0*/  MOV R195, R15 ;  /* 0x0000000f00c37202 */ /* 0x000fe20000000f00 */
[----:B------:R-:W-:Y:S02]  /*170e0*/  FMUL.FTZ R13, R2, R197 ;  /* 0x000000c5020d7220 */ /* 0x000fe40000410000 */
[C---:B------:R-:W-:Y:S02]  /*170f0*/  FMUL.FTZ R14, R0.reuse, R198 ;  /* 0x000000c6000e7220 */ /* 0x040fe40000410000 */
[----:B------:R-:W-:Y:S01]  /*17100*/  FMUL.FTZ R15, R0, R199 ;  /* 0x000000c7000f7220 */ /* 0x000fe20000410000 */
[----:B------:R-:W-:Y:S01]  /*17110*/  MUFU.EX2 R225, R225 ;  /* 0x000000e100e17308 */ /* 0x000fe20000000800 */
[C---:B------:R-:W-:Y:S01]  /*17120*/  FMUL.FTZ R28, R2.reuse, R188 ;  /* 0x000000bc021c7220 */ /* 0x040fe20000410000 */
[----:B------:R-:W-:Y:S01]  /*17130*/  MOV R199, R192 ;  /* 0x000000c000c77202 */ /* 0x000fe20000000f00 */
[----:B------:R-:W-:Y:S02]  /*17140*/  FMUL.FTZ R29, R2, R189 ;  /* 0x000000bd021d7220 */ /* 0x000fe40000410000 */
[C---:B------:R-:W-:Y:S02]  /*17150*/  FMUL.FTZ R30, R0.reuse, R190 ;  /* 0x000000be001e7220 */ /* 0x040fe40000410000 */
        /* <DEDUP_REMOVED lines=23> */
[----:B------:R-:W-:Y:S07]  /*172d0*/  FMUL.FTZ R127, R0, R127 ;  /* 0x0000007f007f7220 */ /* 0x000fee0000410000 */
[----:B------:R1:W-:Y:S10]  /*172e0*/  MUFU.EX2 R180, R216 ;  /* 0x000000d800b47308 */ /* 0x0003f40000000800 */
[----:B------:R1:W-:Y:S10]  /*172f0*/  MUFU.EX2 R189, R221 ;  /* 0x000000dd00bd7308 */ /* 0x0003f40000000800 */
[----:B------:R-:W-:Y:S01]  /*17300*/  MUFU.EX2 R192, R139 ;  /* 0x0000008b00c07308 */ /* 0x000fe20000000800 */
[----:B-1----:R-:W-:Y:S09]  /*17310*/  MOV R216, R165 ;  /* 0x000000a500d87202 */ /* 0x002ff20000000f00 */
[----:B------:R-:W-:Y:S01]  /*17320*/  MUFU.EX2 R190, R228 ;  /* 0x000000e400be7308 */ /* 0x000fe20000000800 */
[----:B------:R-:W-:Y:S09]  /*17330*/  MOV R221, R176 ;  /* 0x000000b000dd7202 */ /* 0x000ff20000000f00 */
[----:B------:R-:W-:Y:S10]  /*17340*/  MUFU.EX2 R176, R249 ;  /* 0x000000f900b07308 */ /* 0x000ff40000000800 */
[----:B------:R-:W-:Y:S10]  /*17350*/  MUFU.EX2 R198, R204 ;  /* 0x000000cc00c67308 */ /* 0x000ff40000000800 */
[----:B------:R-:W-:Y:S01]  /*17360*/  MUFU.EX2 R197, R208 ;  /* 0x000000d000c57308 */ /* 0x000fe20000000800 */
[----:B--2---:R-:W-:Y:S02]  /*17370*/  FFMA.FTZ R132, R3, R7, R42 ;  /* 0x0000000703847223 */ /* 0x004fe4000001002a */
[----:B------:R-:W-:Y:S01]  /*17380*/  FMUL.FTZ R7, R8, R203 ;  /* 0x000000cb08077220 */ /* 0x000fe20000410000 */
[----:B------:R-:W-:Y:S01]  /*17390*/  MOV R203, R47 ;  /* 0x0000002f00cb7202 */ /* 0x000fe20000000f00 */
[----:B------:R-:W-:Y:S05]  /*173a0*/  FMUL.FTZ R47, R0, R175 ;  /* 0x000000af002f7220 */ /* 0x000fea0000410000 */
[----:B------:R-:W-:Y:S01]  /*173b0*/  MUFU.EX2 R175, R206 ;  /* 0x000000ce00af7308 */ /* 0x000fe20000000800 */
[----:B---3--:R-:W-:Y:S02]  /*173c0*/  FFMA.FTZ R9, R37, c[0x0][0x2d0], -R4 ;  /* 0x0000b40025097a23 */ /* 0x008fe40000010804 */
[C---:B------:R-:W-:Y:S07]  /*173d0*/  FMUL.FTZ R4, R3.reuse, R200 ;  /* 0x000000c803047220 */ /* 0x040fee0000410000 */
[----:B------:R1:W-:Y:S01]  /*173e0*/  MUFU.EX2 R200, R6 ;  /* 0x0000000600c87308 */ /* 0x0003e20000000800 */
[----:B------:R-:W-:Y:S02]  /*173f0*/  FMUL.FTZ R37, R3, R181 ;  /* 0x000000b503257220 */ /* 0x000fe40000410000 */
[C---:B----4-:R-:W-:Y:S02]  /*17400*/  FFMA.FTZ R3, R8.reuse, R40, R41 ;  /* 0x0000002808037223 */ /* 0x050fe40000010029 */
[----:B------:R-:W2:Y:S05]  /*17410*/  LDSM.16.MT88.4 R40, [R234+0x100] ;  /* 0x00010000ea28783b */ /* 0x000eaa0000004200 */
[----:B------:R-:W3:Y:S10]  /*17420*/  MUFU.EX2 R160, R9 ;  /* 0x0000000900a07308 */ /* 0x000ef40000000800 */
[----:B------:R-:W-:Y:S01]  /*17430*/  MUFU.EX2 R181, R217 ;  /* 0x000000d900b57308 */ /* 0x000fe20000000800 */
[----:B-1----:R-:W-:Y:S01]  /*17440*/  FMUL.FTZ R6, R8, R202 ;  /* 0x000000ca08067220 */ /* 0x002fe20000410000 */
[----:B------:R-:W-:Y:S01]  /*17450*/  MOV R202, R46 ;  /* 0x0000002e00ca7202 */ /* 0x000fe20000000f00 */
[----:B------:R-:W-:Y:S01]  /*17460*/  FMUL.FTZ R8, R2, R184 ;  /* 0x000000b802087220 */ /* 0x000fe20000410000 */
[----:B------:R-:W-:Y:S01]  /*17470*/  MOV R184, R11 ;  /* 0x0000000b00b87202 */ /* 0x000fe20000000f00 */
[----:B------:R-:W-:Y:S02]  /*17480*/  FMUL.FTZ R11, R0, R187 ;  /* 0x000000bb000b7220 */ /* 0x000fe40000410000 */
[----:B------:R-:W4:Y:S01]  /*17490*/  LDL.LU R187, [R1+0xb4] ;  /* 0x0000b40001bb7983 */ /* 0x000f220000300800 */
[-C--:B------:R-:W-:Y:S05]  /*174a0*/  HMMA.16816.F32.BF16 R4, R140, R24.reuse, R4 ;  /* 0x000000188c04723c */ /* 0x080fea0000041804 */
[----:B---3--:R-:W-:Y:S01]  /*174b0*/  F2FP.BF16.PACK_AB R151, R160, R200 ;  /* 0x000000c8a097723e */ /* 0x008fe200000010ff */
[C---:B------:R-:W-:Y:S01]  /*174c0*/  FMUL.FTZ R9, R2.reuse, R185 ;  /* 0x000000b902097220 */ /* 0x040fe20000410000 */
[----:B------:R-:W-:Y:S01]  /*174d0*/  MOV R185, R44 ;  /* 0x0000002c00b97202 */ /* 0x000fe20000000f00 */
[----:B------:R-:W-:Y:S02]  /*174e0*/  FMUL.FTZ R44, R2, R172 ;  /* 0x000000ac022c7220 */ /* 0x000fe40000410000 */
[----:B------:R-:W-:Y:S02]  /*174f0*/  MUFU.EX2 R172, R205 ;  /* 0x000000cd00ac7308 */ /* 0x000fe40000000800 */
[----:B------:R-:W-:Y:S01]  /*17500*/  FMUL.FTZ R46, R0, R174 ;  /* 0x000000ae002e7220 */ /* 0x000fe20000410000 */
[C---:B------:R-:W-:Y:S04]  /*17510*/  HMMA.16816.F32.BF16 R8, R148.reuse, R24, R8 ;  /* 0x000000189408723c */ /* 0x040fe80000041808 */
[----:B------:R-:W-:Y:S02]  /*17520*/  FADD.FTZ R132, R185, R132 ;  /* 0x00000084b9847221 */ /* 0x000fe40000010000 */
[----:B------:R-:W-:Y:S01]  /*17530*/  FADD.FTZ R3, R184, R3 ;  /* 0x00000003b8037221 */ /* 0x000fe20000010000 */
[----:B------:R-:W-:Y:S01]  /*17540*/  MUFU.EX2 R174, R229 ;  /* 0x000000e500ae7308 */ /* 0x000fe20000000800 */
[-C--:B------:R-:W-:Y:S04]  /*17550*/  HMMA.16816.F32.BF16 R12, R148, R26.reuse, R12 ;  /* 0x0000001a940c723c */ /* 0x080fe8000004180c */
[C---:B------:R-:W-:Y:S01]  /*17560*/  FMUL.FTZ R24, R2.reuse, R168 ;  /* 0x000000a802187220 */ /* 0x040fe20000410000 */
[----:B------:R-:W-:Y:S01]  /*17570*/  MOV R184, R193 ;  /* 0x000000c100b87202 */ /* 0x000fe20000000f00 */
[----:B------:R-:W-:Y:S02]  /*17580*/  FMUL.FTZ R25, R2, R169 ;  /* 0x000000a902197220 */ /* 0x000fe40000410000 */
[C---:B------:R-:W-:Y:S01]  /*17590*/  HMMA.16816.F32.BF16 R16, R140.reuse, R26, R16 ;  /* 0x0000001a8c10723c */ /* 0x040fe20000041810 */
[----:B------:R1:W-:Y:S06]  /*175a0*/  MUFU.EX2 R169, R218 ;  /* 0x000000da00a97308 */ /* 0x0003ec0000000800 */
[C---:B------:R-:W-:Y:S01]  /*175b0*/  FMUL.FTZ R26, R0.reuse, R170 ;  /* 0x000000aa001a7220 */ /* 0x040fe20000410000 */
[-C--:B--2---:R-:W-:Y:S03]  /*175c0*/  HMMA.16816.F32.BF16 R20, R140, R40.reuse, R20 ;  /* 0x000000288c14723c */ /* 0x084fe60000041814 */
[----:B------:R-:W2:Y:S01]  /*175d0*/  MUFU.EX2 R168, R230 ;  /* 0x000000e600a87308 */ /* 0x000ea20000000800 */
[----:B------:R-:W-:Y:S07]  /*175e0*/  FMUL.FTZ R27, R0, R171 ;  /* 0x000000ab001b7220 */ /* 0x000fee0000410000 */
[C---:B------:R-:W-:Y:S02]  /*175f0*/  HMMA.16816.F32.BF16 R24, R148.reuse, R40, R24 ;  /* 0x000000289418723c */ /* 0x040fe40000041818 */
[----:B------:R-:W3:Y:S02]  /*17600*/  MUFU.EX2 R171, R245 ;  /* 0x000000f500ab7308 */ /* 0x000ee40000000800 */
[----:B-1----:R-:W-:Y:S03]  /*17610*/  MOV R218, R202 ;  /* 0x000000ca00da7202 */ /* 0x002fe60000000f00 */
[C---:B------:R-:W-:Y:S01]  /*17620*/  FMUL.FTZ R40, R2.reuse, R152 ;  /* 0x0000009802287220 */ /* 0x040fe20000410000 */
[-C--:B------:R-:W-:Y:S04]  /*17630*/  HMMA.16816.F32.BF16 R28, R148, R42.reuse, R28 ;  /* 0x0000002a941c723c */ /* 0x080fe8000004181c */
[----:B------:R-:W-:Y:S01]  /*17640*/  FMUL.FTZ R41, R2, R153 ;  /* 0x0000009902297220 */ /* 0x000fe20000410000 */
[----:B------:R-:W-:Y:S01]  /*17650*/  MOV R202, R164 ;  /* 0x000000a400ca7202 */ /* 0x000fe20000000f00 */
[----:B------:R-:W-:Y:S02]  /*17660*/  MUFU.EX2 R249, R218 ;  /* 0x000000da00f97308 */ /* 0x000fe40000000800 */
[C---:B------:R-:W-:Y:S07]  /*17670*/  HMMA.16816.F32.BF16 R32, R140.reuse, R42, R32 ;  /* 0x0000002a8c20723c */ /* 0x040fee0000041820 */
[C---:B------:R-:W-:Y:S01]  /*17680*/  FMUL.FTZ R42, R0.reuse, R154 ;  /* 0x0000009a002a7220 */ /* 0x040fe20000410000 */
[-C--:B------:R-:W-:Y:S01]  /*17690*/  HMMA.16816.F32.BF16 R36, R140, R56.reuse, R36 ;  /* 0x000000388c24723c */ /* 0x080fe20000041824 */
[----:B------:R-:W-:Y:S03]  /*176a0*/  MUFU.EX2 R228, R202 ;  /* 0x000000ca00e47308 */ /* 0x000fe60000000800 */
[----:B------:R-:W-:Y:S02]  /*176b0*/  FMUL.FTZ R43, R0, R155 ;  /* 0x0000009b002b7220 */ /* 0x000fe40000410000 */
[----:B------:R-:W1:Y:S05]  /*176c0*/  LDSM.16.MT88.4 R152, [R235+0x100] ;  /* 0x00010000eb98783b */ /* 0x000e6a0000004200 */
[C---:B------:R-:W-:Y:S01]  /*176d0*/  HMMA.16816.F32.BF16 R40, R148.reuse, R56, R40 ;  /* 0x000000389428723c */ /* 0x040fe20000041828 */
[----:B------:R2:W1:Y:S06]  /*176e0*/  MUFU.EX2 R170, R231 ;  /* 0x000000e700aa7308 */ /* 0x00046c0000000800 */
[C---:B------:R-:W-:Y:S01]  /*176f0*/  FMUL.FTZ R56, R2.reuse, R144 ;  /* 0x0000009002387220 */ /* 0x040fe20000410000 */
[-C--:B------:R-:W-:Y:S03]  /*17700*/  HMMA.16816.F32.BF16 R44, R148, R58.reuse, R44 ;  /* 0x0000003a942c723c */ /* 0x080fe6000004182c */
[----:B------:R-:W-:Y:S01]  /*17710*/  MUFU.EX2 R185, R210 ;  /* 0x000000d200b97308 */ /* 0x000fe20000000800 */
[----:B------:R-:W-:Y:S04]  /*17720*/  FMUL.FTZ R57, R2, R145 ;  /* 0x0000009102397220 */ /* 0x000fe80000410000 */
[C---:B------:R-:W-:Y:S05]  /*17730*/  HMMA.16816.F32.BF16 R48, R140.reuse, R58, R48 ;  /* 0x0000003a8c30723c */ /* 0x040fea0000041830 */
[----:B------:R-:W-:Y:S02]  /*17740*/  MUFU.EX2 R193, R211 ;  /* 0x000000d300c17308 */ /* 0x000fe40000000800 */
[C---:B------:R-:W-:Y:S02]  /*17750*/  FMUL.FTZ R58, R0.reuse, R146 ;  /* 0x00000092003a7220 */ /* 0x040fe40000410000 */
[C---:B------:R-:W-:Y:S02]  /*17760*/  FMUL.FTZ R59, R0.reuse, R147 ;  /* 0x00000093003b7220 */ /* 0x040fe40000410000 */
[----:B------:R-:W3:Y:S01]  /*17770*/  LDSM.16.MT88.4 R144, [R233+0x2100] ;  /* 0x00210000e990783b */ /* 0x000ee20000004200 */
[----:B-----5:R-:W-:Y:S01]  /*17780*/  FFMA.FTZ R0, R0, R186, R137 ;  /* 0x000000ba00007223 */ /* 0x020fe20000010089 */
[----:B--2---:R-:W-:Y:S02]  /*17790*/  MOV R231, R203 ;  /* 0x000000cb00e77202 */ /* 0x004fe40000000f00 */
[----:B------:R-:W-:Y:S01]  /*177a0*/  MUFU.EX2 R186, R227 ;  /* 0x000000e300ba7308 */ /* 0x000fe20000000800 */
[----:B------:R-:W-:Y:S01]  /*177b0*/  MOV R203, R161 ;  /* 0x000000a100cb7202 */ /* 0x000fe20000000f00 */
[----:B------:R-:W-:Y:S01]  /*177c0*/  FADD.FTZ R137, R252, R0 ;  /* 0x00000000fc897221 */ /* 0x000fe20000010000 */
[-C--:B-1----:R-:W-:Y:S03]  /*177d0*/  HMMA.16816.F32.BF16 R52, R140, R152.reuse, R52 ;  /* 0x000000988c34723c */ /* 0x082fe60000041834 */
[----:B------:R-:W-:Y:S01]  /*177e0*/  FADD.FTZ R0, R162, R3 ;  /* 0x00000003a2007221 */ /* 0x000fe20000010000 */
[----:B------:R-:W-:Y:S01]  /*177f0*/  MOV R162, R195 ;  /* 0x000000c300a27202 */ /* 0x000fe20000000f00 */
[----:B------:R-:W-:Y:S02]  /*17800*/  FADD.FTZ R3, R200, R137 ;  /* 0x00000089c8037221 */ /* 0x000fe40000010000 */
[----:B------:R-:W-:Y:S01]  /*17810*/  MUFU.EX2 R252, R251 ;  /* 0x000000fb00fc7308 */ /* 0x000fe20000000800 */
[----:B------:R-:W-:Y:S01]  /*17820*/  FADD.FTZ R0, R167, R0 ;  /* 0x00000000a7007221 */ /* 0x000fe20000010000 */
[C---:B------:R-:W-:Y:S04]  /*17830*/  HMMA.16816.F32.BF16 R56, R148.reuse, R152, R56 ;  /* 0x000000989438723c */ /* 0x040fe80000041838 */
[----:B------:R-:W-:Y:S04]  /*17840*/  MOV R245, R162 ;  /* 0x000000a200f57202 */ /* 0x000fe80000000f00 */
[-C--:B------:R-:W-:Y:S01]  /*17850*/  HMMA.16816.F32.BF16 R60, R148, R154.reuse, R60 ;  /* 0x0000009a943c723c */ /* 0x080fe2000004183c */
[----:B------:R1:W-:Y:S07]  /*17860*/  MUFU.EX2 R251, R221 ;  /* 0x000000dd00fb7308 */ /* 0x0003ee0000000800 */
[C---:B------:R-:W-:Y:S01]  /*17870*/  HMMA.16816.F32.BF16 R64, R140.reuse, R154, R64 ;  /* 0x0000009a8c40723c */ /* 0x040fe20000041840 */
[----:B------:R-:W-:Y:S02]  /*17880*/  LDSM.16.MT88.4 R152, [R234+0x900] ;  /* 0x00090000ea98783b */ /* 0x000fe40000004200 */
[----:B------:R-:W-:Y:S05]  /*17890*/  MUFU.EX2 R229, R203 ;  /* 0x000000cb00e57308 */ /* 0x000fea0000000800 */
[-C--:B---3--:R-:W-:Y:S05]  /*178a0*/  HMMA.16816.F32.BF16 R68, R140, R144.reuse, R68 ;  /* 0x000000908c44723c */ /* 0x088fea0000041844 */
[----:B------:R-:W-:Y:S03]  /*178b0*/  MUFU.EX2 R195, R209 ;  /* 0x000000d100c37308 */ /* 0x000fe60000000800 */
[C---:B------:R-:W-:Y:S01]  /*178c0*/  HMMA.16816.F32.BF16 R72, R148.reuse, R144, R72 ;  /* 0x000000909448723c */ /* 0x040fe20000041848 */
[----:B-1----:R-:W-:Y:S07]  /*178d0*/  LDSM.16.MT88.4 R220, [R234+0x3900] ;  /* 0x00390000eadc783b */ /* 0x002fee0000004200 */
        /* <DEDUP_REMOVED lines=10> */
[-C--:B------:R-:W-:Y:S04]  /*17980*/  HMMA.16816.F32.BF16 R108, R148, R146.reuse, R108 ;  /* 0x00000092946c723c */ /* 0x080fe8000004186c */
[----:B----4-:R-:W-:Y:S02]  /*17990*/  FFMA.FTZ R2, R2, R187, R196 ;  /* 0x000000bb02027223 */ /* 0x010fe400000100c4 */
[----:B------:R-:W-:Y:S02]  /*179a0*/  MUFU.EX2 R196, R214 ;  /* 0x000000d600c47308 */ /* 0x000fe40000000800 */
[C---:B------:R-:W-:Y:S01]  /*179b0*/  HMMA.16816.F32.BF16 R112, R140.reuse, R146, R112 ;  /* 0x000000928c70723c */ /* 0x040fe20000041870 */
[----:B------:R-:W1:Y:S03]  /*179c0*/  LDSM.16.MT88.4 R144, [R235+0x2100] ;  /* 0x00210000eb90783b */ /* 0x000e660000004200 */
[----:B------:R-:W-:Y:S02]  /*179d0*/  FADD.FTZ R138, R138, R2 ;  /* 0x000000028a8a7221 */ /* 0x000fe40000010000 */
[----:B------:R-:W-:Y:S01]  /*179e0*/  FADD.FTZ R2, R163, R132 ;  /* 0x00000084a3027221 */ /* 0x000fe20000010000 */
[----:B------:R-:W-:Y:S01]  /*179f0*/  MOV R163, R194 ;  /* 0x000000c200a37202 */ /* 0x000fe20000000f00 */
[----:B------:R-:W-:Y:S01]  /*17a00*/  FADD.FTZ R132, R199, R138 ;  /* 0x0000008ac7847221 */ /* 0x000fe20000010000 */
[----:B------:R2:W-:Y:S03]  /*17a10*/  MUFU.EX2 R194, R215 ;  /* 0x000000d700c27308 */ /* 0x0005e60000000800 */
[----:B------:R-:W-:Y:S01]  /*17a20*/  MOV R217, R163 ;  /* 0x000000a300d97202 */ /* 0x000fe20000000f00 */
[----:B------:R-:W-:Y:S02]  /*17a30*/  FADD.FTZ R138, R160, R3 ;  /* 0x00000003a08a7221 */ /* 0x000fe40000010000 */
[----:B------:R-:W-:Y:S01]  /*17a40*/  LDSM.16.MT88.4 R160, [R233+0x3100] ;  /* 0x00310000e9a0783b */ /* 0x000fe20000004200 */
[----:B------:R-:W-:Y:S02]  /*17a50*/  FADD.FTZ R139, R166, R132 ;  /* 0x00000084a68b7221 */ /* 0x000fe40000010000 */
[----:B------:R-:W-:Y:S01]  /*17a60*/  FADD.FTZ R132, R246, R0 ;  /* 0x00000000f6847221 */ /* 0x000fe20000010000 */
[----:B------:R-:W3:Y:S01]  /*17a70*/  MUFU.EX2 R230, R217 ;  /* 0x000000d900e67308 */ /* 0x000ee20000000800 */
[----:B------:R-:W-:Y:S02]  /*17a80*/  FADD.FTZ R3, R226, R139 ;  /* 0x0000008be2037221 */ /* 0x000fe40000010000 */
[----:B------:R-:W-:Y:S01]  /*17a90*/  FADD.FTZ R2, R184, R2 ;  /* 0x00000002b8027221 */ /* 0x000fe20000010000 */
[----:B------:R-:W-:Y:S01]  /*17aa0*/  LDSM.16.MT88.4 R164, [R234+0x3100] ;  /* 0x00310000eaa4783b */ /* 0x000fe20000004200 */
[----:B------:R-:W-:Y:S02]  /*17ab0*/  FADD.FTZ R3, R224, R3 ;  /* 0x00000003e0037221 */ /* 0x000fe40000010000 */
[----:B------:R-:W-:Y:S02]  /*17ac0*/  FADD.FTZ R137, R247, R2 ;  /* 0x00000002f7897221 */ /* 0x000fe40000010000 */
[----:B------:R-:W-:Y:S01]  /*17ad0*/  FADD.FTZ R2, R168, R138 ;  /* 0x0000008aa8027221 */ /* 0x000fe20000010000 */
[----:B------:R-:W4:Y:S01]  /*17ae0*/  MUFU.EX2 R199, R250 ;  /* 0x000000fa00c77308 */ /* 0x000f220000000800 */
[----:B------:R-:W-:Y:S02]  /*17af0*/  FADD.FTZ R0, R171, R137 ;  /* 0x00000089ab007221 */ /* 0x000fe40000010000 */
[----:B------:R-:W-:Y:S01]  /*17b00*/  FADD.FTZ R137, R225, R2 ;  /* 0x00000002e1897221 */ /* 0x000fe20000010000 */
[----:B--2---:R-:W-:Y:S01]  /*17b10*/  LDSM.16.MT88.4 R212, [R235+0x1900] ;  /* 0x00190000ebd4783b */ /* 0x004fe20000004200 */
[----:B------:R-:W-:Y:S02]  /*17b20*/  FADD.FTZ R2, R219, R0 ;  /* 0x00000000db027221 */ /* 0x000fe40000010000 */
[----:B------:R-:W-:Y:S03]  /*17b30*/  FADD.FTZ R132, R170, R132 ;  /* 0x00000084aa847221 */ /* 0x000fe60000010000 */
[----:B------:R-:W2:Y:S01]  /*17b40*/  MUFU.EX2 R250, R216 ;  /* 0x000000d800fa7308 */ /* 0x000ea20000000800 */
[----:B------:R-:W-:Y:S01]  /*17b50*/  FADD.FTZ R0, R169, R132 ;  /* 0x00000084a9007221 */ /* 0x000fe20000010000 */
[-C--:B-1----:R-:W-:Y:S03]  /*17b60*/  HMMA.16816.F32.BF16 R116, R140, R144.reuse, R116 ;  /* 0x000000908c74723c */ /* 0x082fe60000041874 */
[----:B---3--:R-:W-:Y:S05]  /*17b70*/  F2FP.BF16.PACK_AB R209, R229, R230 ;  /* 0x000000e6e5d1723e */ /* 0x008fea00000010ff */
[C---:B------:R-:W-:Y:S01]  /*17b80*/  HMMA.16816.F32.BF16 R120, R148.reuse, R144, R120 ;  /* 0x000000909478723c */ /* 0x040fe20000041878 */
[----:B------:R-:W1:Y:S03]  /*17b90*/  MUFU.EX2 R139, R201 ;  /* 0x000000c9008b7308 */ /* 0x000e660000000800 */
[----:B----4-:R-:W-:Y:S03]  /*17ba0*/  MOV R138, R199 ;  /* 0x000000c7008a7202 */ /* 0x010fe60000000f00 */
[----:B------:R-:W-:Y:S01]  /*17bb0*/  F2FP.BF16.PACK_AB R144, R224, R226 ;  /* 0x000000e2e090723e */ /* 0x000fe200000010ff */
[-C--:B------:R-:W-:Y:S01]  /*17bc0*/  HMMA.16816.F32.BF16 R124, R148, R146.reuse, R124 ;  /* 0x00000092947c723c */ /* 0x080fe2000004187c */
[----:B------:R-:W3:Y:S02]  /*17bd0*/  LDSM.16.MT88.4 R148, [R233+0x900] ;  /* 0x00090000e994783b */ /* 0x000ee40000004200 */
[----:B------:R-:W-:Y:S01]  /*17be0*/  MUFU.EX2 R187, R207 ;  /* 0x000000cf00bb7308 */ /* 0x000fe20000000800 */
[----:B------:R-:W-:Y:S02]  /*17bf0*/  F2FP.BF16.PACK_AB R145, R225, R168 ;  /* 0x000000a8e191723e */ /* 0x000fe400000010ff */
[----:B--2---:R-:W-:Y:S02]  /*17c00*/  F2FP.BF16.PACK_AB R206, R250, R251 ;  /* 0x000000fbface723e */ /* 0x004fe400000010ff */
[----:B------:R-:W-:Y:S01]  /*17c10*/  HMMA.16816.F32.BF16 R128, R140, R146, R128 ;  /* 0x000000928c80723c */ /* 0x000fe20000041880 */
[----:B------:R-:W-:Y:S04]  /*17c20*/  LDSM.16.MT88.4 R224, [R236+0x3900] ;  /* 0x00390000ece0783b */ /* 0x000fe80000004200 */
[----:B------:R-:W2:Y:S02]  /*17c30*/  MUFU.EX2 R184, R248 ;  /* 0x000000f800b87308 */ /* 0x000ea40000000800 */
[----:B------:R-:W-:Y:S02]  /*17c40*/  F2FP.BF16.PACK_AB R142, R181, R219 ;  /* 0x000000dbb58e723e */ /* 0x000fe400000010ff */
[----:B------:R-:W-:Y:S01]  /*17c50*/  F2FP.BF16.PACK_AB R140, R171, R247 ;  /* 0x000000f7ab8c723e */ /* 0x000fe200000010ff */
[----:B------:R-:W-:Y:S02]  /*17c60*/  LDSM.16.MT88.4 R216, [R233+0x3900] ;  /* 0x00390000e9d8783b */ /* 0x000fe40000004200 */
[----:B------:R-:W-:Y:S02]  /*17c70*/  F2FP.BF16.PACK_AB R141, R170, R246 ;  /* 0x000000f6aa8d723e */ /* 0x000fe400000010ff */
[----:B------:R-:W-:Y:S01]  /*17c80*/  F2FP.BF16.PACK_AB R143, R180, R169 ;  /* 0x000000a9b48f723e */ /* 0x000fe200000010ff */
[----:B------:R-:W-:Y:S01]  /*17c90*/  MUFU.EX2 R246, R179 ;  /* 0x000000b300f67308 */ /* 0x000fe20000000800 */
[----:B------:R-:W-:Y:S02]  /*17ca0*/  F2FP.BF16.PACK_AB R146, R188, R189 ;  /* 0x000000bdbc92723e */ /* 0x000fe400000010ff */
[----:B------:R-:W-:Y:S02]  /*17cb0*/  F2FP.BF16.PACK_AB R147, R183, R182 ;  /* 0x000000b6b793723e */ /* 0x000fe400000010ff */
[----:B-1----:R-:W-:Y:S05]  /*17cc0*/  F2FP.BF16.PACK_AB R211, R139, R228 ;  /* 0x000000e48bd3723e */ /* 0x002fea00000010ff */
[----:B------:R-:W1:Y:S01]  /*17cd0*/  MUFU.EX2 R248, R231 ;  /* 0x000000e700f87308 */ /* 0x000e620000000800 */
[-C--:B--2---:R-:W-:Y:S02]  /*17ce0*/  F2FP.BF16.PACK_AB R205, R252, R184.reuse ;  /* 0x000000b8fccd723e */ /* 0x084fe400000010ff */
[----:B------:R-:W-:Y:S01]  /*17cf0*/  MOV R132, R184 ;  /* 0x000000b800847202 */ /* 0x000fe20000000f00 */
[-C--:B---3--:R-:W-:Y:S06]  /*17d00*/  HMMA.16816.F32.BF16 R4, R140, R148.reuse, R4 ;  /* 0x000000948c04723c */ /* 0x088fec0000041804 */
[----:B------:R-:W-:Y:S02]  /*17d10*/  MUFU.EX2 R231, R177 ;  /* 0x000000b100e77308 */ /* 0x000fe40000000800 */
[C---:B------:R-:W-:Y:S08]  /*17d20*/  HMMA.16816.F32.BF16 R8, R144.reuse, R148, R8 ;  /* 0x000000949008723c */ /* 0x040ff00000041808 */
[----:B------:R-:W2:Y:S01]  /*17d30*/  MUFU.EX2 R247, R245 ;  /* 0x000000f500f77308 */ /* 0x000ea20000000800 */
[-C--:B------:R-:W-:Y:S03]  /*17d40*/  HMMA.16816.F32.BF16 R12, R144, R150.reuse, R12 ;  /* 0x00000096900c723c */ /* 0x080fe6000004180c */
[----:B-1----:R-:W-:Y:S06]  /*17d50*/  F2FP.BF16.PACK_AB R207, R248, R249 ;  /* 0x000000f9f8cf723e */ /* 0x002fec00000010ff */
[----:B------:R-:W1:Y:S01]  /*17d60*/  MUFU.EX2 R245, R178 ;  /* 0x000000b200f57308 */ /* 0x000e620000000800 */
[C---:B------:R-:W-:Y:S01]  /*17d70*/  HMMA.16816.F32.BF16 R16, R140.reuse, R150, R16 ;  /* 0x000000968c10723c */ /* 0x040fe20000041810 */
[----:B------:R-:W3:Y:S07]  /*17d80*/  LDSM.16.MT88.4 R148, [R235+0x900] ;  /* 0x00090000eb94783b */ /* 0x000eee0000004200 */
[-C--:B------:R-:W-:Y:S04]  /*17d90*/  HMMA.16816.F32.BF16 R20, R140, R152.reuse, R20 ;  /* 0x000000988c14723c */ /* 0x080fe80000041814 */
[----:B--2---:R-:W-:Y:S04]  /*17da0*/  F2FP.BF16.PACK_AB R208, R246, R247 ;  /* 0x000000f7f6d0723e */ /* 0x004fe800000010ff */
[C---:B------:R-:W-:Y:S04]  /*17db0*/  HMMA.16816.F32.BF16 R24, R144.reuse, R152, R24 ;  /* 0x000000989018723c */ /* 0x040fe80000041818 */
[----:B-1----:R-:W-:Y:S04]  /*17dc0*/  F2FP.BF16.PACK_AB R210, R231, R245 ;  /* 0x000000f5e7d2723e */ /* 0x002fe800000010ff */
        /* <DEDUP_REMOVED lines=30> */
[-C--:B------:R-:W-:Y:S07]  /*17fb0*/  HMMA.16816.F32.BF16 R124, R144, R154.reuse, R124 ;  /* 0x0000009a907c723c */ /* 0x080fee000004187c */
[----:B------:R-:W-:Y:S01]  /*17fc0*/  F2FP.BF16.PACK_AB R144, R198, R172 ;  /* 0x000000acc690723e */ /* 0x000fe200000010ff */
[----:B------:R-:W-:Y:S01]  /*17fd0*/  HMMA.16816.F32.BF16 R128, R140, R154, R128 ;  /* 0x0000009a8c80723c */ /* 0x000fe20000041880 */
[----:B------:R-:W1:Y:S03]  /*17fe0*/  LDSM.16.MT88.4 R152, [R236+0x1100] ;  /* 0x00110000ec98783b */ /* 0x000e660000004200 */
[----:B------:R-:W-:Y:S02]  /*17ff0*/  F2FP.BF16.PACK_AB R146, R187, R192 ;  /* 0x000000c0bb92723e */ /* 0x000fe400000010ff */
[----:B------:R-:W-:Y:S02]  /*18000*/  F2FP.BF16.PACK_AB R145, R197, R175 ;  /* 0x000000afc591723e */ /* 0x000fe400000010ff */
[----:B------:R-:W-:Y:S04]  /*18010*/  F2FP.BF16.PACK_AB R140, R190, R174 ;  /* 0x000000aebe8c723e */ /* 0x000fe800000010ff */
[----:B------:R-:W-:Y:S02]  /*18020*/  F2FP.BF16.PACK_AB R141, R191, R173 ;  /* 0x000000adbf8d723e */ /* 0x000fe400000010ff */
[----:B------:R-:W-:Y:S02]  /*18030*/  F2FP.BF16.PACK_AB R142, R194, R186 ;  /* 0x000000bac28e723e */ /* 0x000fe400000010ff */
[----:B------:R-:W-:Y:S02]  /*18040*/  F2FP.BF16.PACK_AB R143, R195, R185 ;  /* 0x000000b9c38f723e */ /* 0x000fe400000010ff */
[----:B------:R-:W-:Y:S05]  /*18050*/  F2FP.BF16.PACK_AB R147, R196, R193 ;  /* 0x000000c1c493723e */ /* 0x000fea00000010ff */
        /* <DEDUP_REMOVED lines=18> */
[-C--:B------:R-:W-:Y:S04]  /*18180*/  HMMA.16816.F32.BF16 R60, R144, R158.reuse, R60 ;  /* 0x0000009e903c723c */ /* 0x080fe8000004183c */
[----:B------:R-:W-:Y:S04]  /*18190*/  MOV R156, R197 ;  /* 0x000000c5009c7202 */ /* 0x000fe80000000f00 */
[C---:B------:R-:W-:Y:S07]  /*181a0*/  HMMA.16816.F32.BF16 R64, R140.reuse, R158, R64 ;  /* 0x0000009e8c40723c */ /* 0x040fee0000041840 */
[----:B------:R-:W-:Y:S01]  /*181b0*/  MOV R159, R186 ;  /* 0x000000ba009f7202 */ /* 0x000fe20000000f00 */
[-C--:B------:R-:W-:Y:S04]  /*181c0*/  HMMA.16816.F32.BF16 R68, R140, R160.reuse, R68 ;  /* 0x000000a08c44723c */ /* 0x080fe80000041844 */
[----:B------:R-:W-:Y:S04]  /*181d0*/  MOV R158, R185 ;  /* 0x000000b9009e7202 */ /* 0x000fe80000000f00 */
[C---:B------:R-:W-:Y:S08]  /*181e0*/  HMMA.16816.F32.BF16 R72, R144.reuse, R160, R72 ;  /* 0x000000a09048723c */ /* 0x040ff00000041848 */
[-C--:B------:R-:W-:Y:S08]  /*181f0*/  HMMA.16816.F32.BF16 R76, R144, R162.reuse, R76 ;  /* 0x000000a2904c723c */ /* 0x080ff0000004184c */
[C---:B------:R-:W-:Y:S01]  /*18200*/  HMMA.16816.F32.BF16 R80, R140.reuse, R162, R80 ;  /* 0x000000a28c50723c */ /* 0x040fe20000041850 */
[----:B------:R-:W-:Y:S07]  /*18210*/  LDSM.16.MT88.4 R160, [R234+0x1900] ;  /* 0x00190000eaa0783b */ /* 0x000fee0000004200 */
[-C--:B------:R-:W-:Y:S08]  /*18220*/  HMMA.16816.F32.BF16 R84, R140, R164.reuse, R84 ;  /* 0x000000a48c54723c */ /* 0x080ff00000041854 */
[C---:B------:R-:W-:Y:S07]  /*18230*/  HMMA.16816.F32.BF16 R88, R144.reuse, R164, R88 ;  /* 0x000000a49058723c */ /* 0x040fee0000041858 */
[----:B------:R-:W-:Y:S01]  /*18240*/  MOV R164, R196 ;  /* 0x000000c400a47202 */ /* 0x000fe20000000f00 */
[-C--:B------:R-:W-:Y:S04]  /*18250*/  HMMA.16816.F32.BF16 R92, R144, R166.reuse, R92 ;  /* 0x000000a6905c723c */ /* 0x080fe8000004185c */
[----:B------:R-:W-:Y:S04]  /*18260*/  MOV R165, R187 ;  /* 0x000000bb00a57202 */ /* 0x000fe80000000f00 */
[C---:B------:R-:W-:Y:S07]  /*18270*/  HMMA.16816.F32.BF16 R96, R140.reuse, R166, R96 ;  /* 0x000000a68c60723c */ /* 0x040fee0000041860 */
[----:B------:R-:W-:Y:S01]  /*18280*/  MOV R167, R176 ;  /* 0x000000b000a77202 */ /* 0x000fe20000000f00 */
[-C--:B---3--:R-:W-:Y:S01]  /*18290*/  HMMA.16816.F32.BF16 R100, R140, R148.reuse, R100 ;  /* 0x000000948c64723c */ /* 0x088fe20000041864 */
[----:B------:R-:W2:Y:S03]  /*182a0*/  LDSM.16.MT88.4 R176, [R233+0x1900] ;  /* 0x00190000e9b0783b */ /* 0x000ea60000004200 */
[----:B------:R-:W-:Y:S04]  /*182b0*/  F2FP.BF16.PACK_AB R204, R138, R167 ;  /* 0x000000a78acc723e */ /* 0x000fe800000010ff */
[C---:B------:R-:W-:Y:S08]  /*182c0*/  HMMA.16816.F32.BF16 R104, R144.reuse, R148, R104 ;  /* 0x000000949068723c */ /* 0x040ff00000041868 */
[-C--:B------:R-:W-:Y:S08]  /*182d0*/  HMMA.16816.F32.BF16 R108, R144, R150.reuse, R108 ;  /* 0x00000096906c723c */ /* 0x080ff0000004186c */
[C---:B------:R-:W-:Y:S01]  /*182e0*/  HMMA.16816.F32.BF16 R112, R140.reuse, R150, R112 ;  /* 0x000000968c70723c */ /* 0x040fe20000041870 */
[----:B------:R-:W3:Y:S07]  /*182f0*/  LDSM.16.MT88.4 R148, [R236+0x1900] ;  /* 0x00190000ec94783b */ /* 0x000eee0000004200 */
[-C--:B-1----:R-:W-:Y:S08]  /*18300*/  HMMA.16816.F32.BF16 R116, R140, R152.reuse, R116 ;  /* 0x000000988c74723c */ /* 0x082ff00000041874 */
[C---:B------:R-:W-:Y:S08]  /*18310*/  HMMA.16816.F32.BF16 R120, R144.reuse, R152, R120 ;  /* 0x000000989078723c */ /* 0x040ff00000041878 */
[-C--:B------:R-:W-:Y:S08]  /*18320*/  HMMA.16816.F32.BF16 R124, R144, R154.reuse, R124 ;  /* 0x0000009a907c723c */ /* 0x080ff0000004187c */
[----:B------:R-:W-:Y:S08]  /*18330*/  HMMA.16816.F32.BF16 R128, R140, R154, R128 ;  /* 0x0000009a8c80723c */ /* 0x000ff00000041880 */
[-C--:B--2---:R-:W-:Y:S01]  /*18340*/  HMMA.16816.F32.BF16 R200, R204, R176.reuse, R4 ;  /* 0x000000b0ccc8723c */ /* 0x084fe20000041804 */
[----:B------:R-:W1:Y:S07]  /*18350*/  LDSM.16.MT88.4 R4, [R235+0x3900] ;  /* 0x00390000eb04783b */ /* 0x000e6e0000004200 */
[C---:B------:R-:W-:Y:S07]  /*18360*/  HMMA.16816.F32.BF16 R184, R208.reuse, R176, R8 ;  /* 0x000000b0d0b8723c */ /* 0x040fee0000041808 */
[----:B------:R-:W-:Y:S01]  /*18370*/  MOV R11, R188 ;  /* 0x000000bc000b7202 */ /* 0x000fe20000000f00 */
[-C--:B------:R-:W-:Y:S04]  /*18380*/  HMMA.16816.F32.BF16 R196, R208, R178.reuse, R12 ;  /* 0x000000b2d0c4723c */ /* 0x080fe8000004180c */
[----:B------:R-:W-:Y:S02]  /*18390*/  MOV R10, R183 ;  /* 0x000000b7000a7202 */ /* 0x000fe40000000f00 */
[----:B------:R-:W-:Y:S02]  /*183a0*/  MOV R8, R189 ;  /* 0x000000bd00087202 */ /* 0x000fe40000000f00 */
[C---:B------:R-:W-:Y:S04]  /*183b0*/  HMMA.16816.F32.BF16 R176, R204.reuse, R178, R16 ;  /* 0x000000b2ccb0723c */ /* 0x040fe80000041810 */
[----:B------:R-:W-:Y:S01]  /*183c0*/  FADD.FTZ R8, R8, R3 ;  /* 0x0000000308087221 */ /* 0x000fe20000010000 */
[----:B------:R-:W-:Y:S02]  /*183d0*/  MOV R12, R172 ;  /* 0x000000ac000c7202 */ /* 0x000fe40000000f00 */
[----:B------:R-:W-:Y:S01]  /*183e0*/  MOV R17, R193 ;  /* 0x000000c100117202 */ /* 0x000fe20000000f00 */
[----:B------:R-:W-:Y:S01]  /*183f0*/  FADD.FTZ R11, R11, R8 ;  /* 0x000000080b0b7221 */ /* 0x000fe20000010000 */
[----:B------:R-:W-:Y:S03]  /*18400*/  MOV R19, R195 ;  /* 0x000000c300137202 */ /* 0x000fe60000000f00 */
        /* <DEDUP_REMOVED lines=9> */
[----:B------:R-:W-:Y:S04]  /*184a0*/  MOV R27, R191 ;  /* 0x000000bf001b7202 */ /* 0x000fe80000000f00 */
[----:B------:R-:W-:Y:S02]  /*184b0*/  MOV R26, R190 ;  /* 0x000000be001a7202 */ /* 0x000fe40000000f00 */
[-C--:B------:R-:W-:Y:S03]  /*184c0*/  HMMA.16816.F32.BF16 R188, R208, R162.reuse, R28 ;  /* 0x000000a2d0bc723c */ /* 0x080fe6000004181c */
[----:B------:R-:W-:Y:S02]  /*184d0*/  MOV R21, R156 ;  /* 0x0000009c00157202 */ /* 0x000fe40000000f00 */
[----:B------:R-:W-:Y:S02]  /*184e0*/  MOV R25, R175 ;  /* 0x000000af00197202 */ /* 0x000fe40000000f00 */
[----:B------:R-:W-:Y:S01]  /*184f0*/  MOV R29, R182 ;  /* 0x000000b6001d7202 */ /* 0x000fe20000000f00 */
[C---:B------:R-:W-:Y:S04]  /*18500*/  HMMA.16816.F32.BF16 R160, R204.reuse, R162, R32 ;  /* 0x000000a2cca0723c */ /* 0x040fe80000041820 */
[----:B------:R-:W-:Y:S01]  /*18510*/  FADD.FTZ R3, R29, R137 ;  /* 0x000000891d037221 */ /* 0x000fe20000010000 */
[----:B------:R-:W-:Y:S02]  /*18520*/  MOV R31, R180 ;  /* 0x000000b4001f7202 */ /* 0x000fe40000000f00 */
[----:B------:R-:W-:Y:S01]  /*18530*/  MOV R30, R181 ;  /* 0x000000b5001e7202 */ /* 0x000fe20000000f00 */
[----:B------:R-:W-:Y:S01]  /*18540*/  FADD.FTZ R10, R10, R3 ;  /* 0x000000030a0a7221 */ /* 0x000fe20000010000 */
[-C--:B---3--:R-:W-:Y:S03]  /*18550*/  HMMA.16816.F32.BF16 R180, R204, R148.reuse, R36 ;  /* 0x00000094ccb4723c */ /* 0x088fe60000041824 */
[----:B------:R-:W-:Y:S01]  /*18560*/  FADD.FTZ R3, R12, R11 ;  /* 0x0000000b0c037221 */ /* 0x000fe20000010000 */
[----:B------:R-:W-:Y:S01]  /*18570*/  MOV R9, R174 ;  /* 0x000000ae00097202 */ /* 0x000fe20000000f00 */
[----:B------:R-:W2:Y:S01]  /*18580*/  LDL.LU R12, [R1+0xa0] ;  /* 0x0000a000010c7983 */ /* 0x000ea20000300800 */
[----:B------:R-:W-:Y:S01]  /*18590*/  FADD.FTZ R0, R31, R0 ;  /* 0x000000001f007221 */ /* 0x000fe20000010000 */
[----:B------:R-:W-:Y:S01]  /*185a0*/  MOV R24, R173 ;  /* 0x000000ad00187202 */ /* 0x000fe20000000f00 */
[C---:B------:R-:W-:Y:S04]  /*185b0*/  HMMA.16816.F32.BF16 R152, R208.reuse, R148, R40 ;  /* 0x00000094d098723c */ /* 0x040fe80000041828 */
[----:B------:R-:W-:Y:S01]  /*185c0*/  FADD.FTZ R8, R24, R0 ;  /* 0x0000000018087221 */ /* 0x000fe20000010000 */
[----:B------:R-:W-:Y:S01]  /*185d0*/  MOV R20, R157 ;  /* 0x0000009d00147202 */ /* 0x000fe20000000f00 */
[----:B------:R-:W-:Y:S01]  /*185e0*/  FADD.FTZ R2, R30, R2 ;  /* 0x000000021e027221 */ /* 0x000fe20000010000 */
[----:B------:R-:W-:Y:S01]  /*185f0*/  MOV R137, R135 ;  /* 0x0000008700897202 */ /* 0x000fe20000000f00 */
        /* <DEDUP_REMOVED lines=19> */
[----:B------:R-:W-:Y:S01]  /*18730*/  FADD.FTZ R3, R138, R3 ;  /* 0x000000038a037221 */ /* 0x000fe20000010000 */
[----:B------:R-:W-:Y:S01]  /*18740*/  MOV R138, R134 ;  /* 0x00000086008a7202 */ /* 0x000fe20000000f00 */
[----:B------:R-:W-:Y:S02]  /*18750*/  FADD.FTZ R2, R16, R10 ;  /* 0x0000000a10027221 */ /* 0x000fe40000010000 */
[C---:B------:R-:W-:Y:S04]  /*18760*/  HMMA.16816.F32.BF16 R72, R208.reuse, R216, R72 ;  /* 0x000000d8d048723c */ /* 0x040fe80000041848 */
[----:B------:R-:W-:Y:S04]  /*18770*/  FADD.FTZ R3, R251, R3 ;  /* 0x00000003fb037221 */ /* 0x000fe80000010000 */
[-C--:B------:R-:W-:Y:S04]  /*18780*/  HMMA.16816.F32.BF16 R76, R208, R218.reuse, R76 ;  /* 0x000000dad04c723c */ /* 0x080fe8000004184c */
[----:B------:R-:W-:Y:S04]  /*18790*/  FADD.FTZ R3, R250, R3 ;  /* 0x00000003fa037221 */ /* 0x000fe80000010000 */
[C---:B------:R-:W-:Y:S01]  /*187a0*/  HMMA.16816.F32.BF16 R80, R204.reuse, R218, R80 ;  /* 0x000000dacc50723c */ /* 0x040fe20000041850 */
[----:B------:R3:W-:Y:S07]  /*187b0*/  STL [R1+0xbc], R3 ;  /* 0x0000bc0301007387 */ /* 0x0007ee0000100800 */
        /* <DEDUP_REMOVED lines=13> */
[----:B------:R-:W-:Y:S01]  /*18890*/  FADD.FTZ R2, R132, R8 ;  /* 0x0000000884027221 */ /* 0x000fe20000010000 */
[----:B------:R-:W-:Y:S01]  /*188a0*/  MOV R132, R136 ;  /* 0x0000008800847202 */ /* 0x000fe20000000f00 */
        /* <DEDUP_REMOVED lines=9> */
[----:B------:R-:W-:Y:S02]  /*18940*/  FADD.FTZ R5, R248, R5 ;  /* 0x00000005f8057221 */ /* 0x000fe40000010000 */
[----:B---3--:R-:W-:Y:S02]  /*18950*/  FADD.FTZ R3, R231, R4 ;  /* 0x00000004e7037221 */ /* 0x008fe40000010000 */
[----:B------:R-:W-:Y:S01]  /*18960*/  FADD.FTZ R2, R139, R2 ;  /* 0x000000028b027221 */ /* 0x000fe20000010000 */
[----:B------:R1:W-:Y:S01]  /*18970*/  STL [R1+0xb0], R5 ;  /* 0x0000b00501007387 */ /* 0x0003e20000100800 */
[----:B------:R-:W-:Y:S03]  /*18980*/  MOV R139, R133 ;  /* 0x00000085008b7202 */ /* 0x000fe60000000f00 */
[----:B------:R1:W-:Y:S04]  /*18990*/  STL [R1+0xb4], R3 ;  /* 0x0000b40301007387 */ /* 0x0003e80000100800 */
[----:B------:R1:W-:Y:S01]  /*189a0*/  STL [R1+0xb8], R2 ;  /* 0x0000b80201007387 */ /* 0x0003e20000100800 */
[C---:B--2---:R-:W-:Y:S02]  /*189b0*/  IADD3 R0, R12.reuse, -0x1, RZ ;  /* 0xffffffff0c007810 */ /* 0x044fe40007ffe0ff */
[----:B------:R-:W-:Y:S03]  /*189c0*/  ISETP.GT.AND P0, PT, R12, RZ, PT ;  /* 0x000000ff0c00720c */ /* 0x000fe60003f04270 */
[----:B------:R1:W-:Y:S10]  /*189d0*/  STL [R1+0xa0], R0 ;  /* 0x0000a00001007387 */ /* 0x0003f40000100800 */
[----:B-1----:R-:W-:-:S05]  /*189e0*/  @P0 BRA `(.L_x_1947) ;  /* 0xffffb64000000947 */ /* 0x002fca000383ffff */
.L_x_1940:
[----:B------:R-:W-:Y:S05]  /*189f0*/  BRA.DIV ~URZ, `(.L_x_1948) ;  /* 0x000077b27f007947 */ /* 0x000fea000b800000 */
[----:B------:R-:W2:Y:S04]  /*18a00*/  LDL R0, [R1+0xbc] ;  /* 0x0000bc0001007983 */ /* 0x000ea80000100800 */
[----:B--2---:R1:W2:Y:S02]  /*18a10*/  SHFL.BFLY PT, R5, R0, 0x2, 0x1f ;  /* 0x0c401f0000057f89 */ /* 0x0042a400000e0000 */
.L_x_2022:
[----:B-1----:R-:W3:Y:S02]  /*18a20*/  LDL.LU R0, [R1+0xbc] ;  /* 0x0000bc0001007983 */ /* 0x002ee40000300800 */
[----:B--23--:R-:W-:Y:S01]  /*18a30*/  FADD.FTZ R5, R5, R0 ;  /* 0x0000000005057221 */ /* 0x00cfe20000010000 */
[----:B------:R-:W-:Y:S05]  /*18a40*/  BRA.DIV ~URZ, `(.L_x_1949) ;  /* 0x000077c27f007947 */ /* 0x000fea000b800000 */
[----:B------:R-:W2:Y:S04]  /*18a50*/  LDL.LU R2, [R1+0xb0] ;  /* 0x0000b00001027983 */ /* 0x000ea80000300800 */
[----:B------:R-:W3:Y:S04]  /*18a60*/  LDL.LU R0, [R1+0xb4] ;  /* 0x0000b40001007983 */ /* 0x000ee80000300800 */
[----:B------:R-:W4:Y:S04]  /*18a70*/  LDL.LU R8, [R1+0xb8] ;  /* 0x0000b80001087983 */ /* 0x000f280000300800 */
[----:B--2---:R-:W1:Y:S04]  /*18a80*/  SHFL.BFLY PT, R6, R2, 0x2, 0x1f ;  /* 0x0c401f0002067f89 */ /* 0x004e6800000e0000 */
[----:B---3--:R-:W2:Y:S04]  /*18a90*/  SHFL.BFLY PT, R7, R0, 0x2, 0x1f ;  /* 0x0c401f0000077f89 */ /* 0x008ea800000e0000 */
[----:B----4-:R-:W3:Y:S01]  /*18aa0*/  SHFL.BFLY PT, R9, R8, 0x2, 0x1f ;  /* 0x0c401f0008097f89 */ /* 0x010ee200000e0000 */
[----:B-1----:R-:W-:-:S02]  /*18ab0*/  FADD.FTZ R6, R6, R2 ;  /* 0x0000000206067221 */ /* 0x002fc40000010000 */
[----:B--2---:R-:W-:-:S03]  /*18ac0*/  FADD.FTZ R7, R7, R0 ;  /* 0x0000000007077221 */ /* 0x004fc60000010000 */
[----:B------:R-:W1:Y:S01]  /*18ad0*/  SHFL.BFLY PT, R2, R6, 0x1, 0x1f ;  /* 0x0c201f0006027f89 */ /* 0x000e6200000e0000 */
[----:B---3--:R-:W-:-:S03]  /*18ae0*/  FADD.FTZ R9, R9, R8 ;  /* 0x0000000809097221 */ /* 0x008fc60000010000 */
[----:B------:R-:W2:Y:S04]  /*18af0*/  SHFL.BFLY PT, R0, R5, 0x1, 0x1f ;  /* 0x0c201f0005007f89 */ /* 0x000ea800000e0000 */
[----:B------:R-:W3:Y:S04]  /*18b00*/  SHFL.BFLY PT, R3, R7, 0x1, 0x1f ;  /* 0x0c201f0007037f89 */ /* 0x000ee800000e0000 */
[----:B------:R4:W4:Y:S01]  /*18b10*/  SHFL.BFLY PT, R4, R9, 0x1, 0x1f ;  /* 0x0c201f0009047f89 */ /* 0x00092200000e0000 */
[----:B-1----:R-:W-:Y:S02]  /*18b20*/  FADD.FTZ R6, R6, R2 ;  /* 0x0000000206067221 */ /* 0x002fe40000010000 */
[----:B--2---:R-:W-:-:S02]  /*18b30*/  FADD.FTZ R5, R5, R0 ;  /* 0x0000000005057221 */ /* 0x004fc40000010000 */
[----:B---3--:R-:W-:-:S03]  /*18b40*/  FADD.FTZ R7, R7, R3 ;  /* 0x0000000307077221 */ /* 0x008fc60000010000 */
.L_x_2023:
[----:B------:R-:W-:Y:S01]  /*18b50*/  FSETP.NE.FTZ.AND P2, PT, R5, RZ, PT ;  /* 0x000000ff0500720b */ /* 0x000fe20003f55000 */
[----:B------:R-:W-:Y:S01]  /*18b60*/  CS2R R2, SRZ ;  /* 0x0000000000027805 */ /* 0x000fe2000001ff00 */
[----:B------:R-:W-:Y:S01]  /*18b70*/  FSETP.NE.FTZ.AND P1, PT, R6, RZ, PT ;  /* 0x000000ff0600720b */ /* 0x000fe20003f35000 */
[----:B----4-:R-:W-:Y:S01]  /*18b80*/  FADD.FTZ R9, R4, R9 ;  /* 0x0000000904097221 */ /* 0x010fe20000010000 */
[----:B------:R-:W-:Y:S02]  /*18b90*/  FSETP.NE.FTZ.AND P0, PT, R7, RZ, PT ;  /* 0x000000ff0700720b */ /* 0x000fe40003f15000 */
[----:B------:R-:W-:Y:S02]  /*18ba0*/  MOV R0, RZ ;  /* 0x000000ff00007202 */ /* 0x000fe40000000f00 */
[----:B------:R-:W-:Y:S02]  /*18bb0*/  FSETP.NE.FTZ.AND P3, PT, R9, RZ, PT ;  /* 0x000000ff0900720b */ /* 0x000fe40003f75000 */
[----:B------:R-:W-:-:S02]  /*18bc0*/  MOV R62, 0xff800000 ;  /* 0xff800000003e7802 */ /* 0x000fc40000000f00 */
[----:B------:R-:W-:Y:S01]  /*18bd0*/  MOV R60, 0xff800000 ;  /* 0xff800000003c7802 */ /* 0x000fe20000000f00 */
[----:B------:R-:W1:Y:S01]  /*18be0*/  @P2 MUFU.RCP R0, R5 ;  /* 0x0000000500002308 */ /* 0x000e620000001000 */
[----:B------:R-:W-:Y:S02]  /*18bf0*/  MOV R61, 0xff800000 ;  /* 0xff800000003d7802 */ /* 0x000fe40000000f00 */
[----:B------:R-:W-:Y:S02]  /*18c00*/  MOV R59, 0xff800000 ;  /* 0xff800000003b7802 */ /* 0x000fe40000000f00 */
[----:B------:R-:W-:-:S03]  /*18c10*/  @P0 MOV R11, 0x3f317218 ;  /* 0x3f317218000b0802 */ /* 0x000fc60000000f00 */
[----:B------:R-:W2:Y:S08]  /*18c20*/  @P1 MUFU.RCP R3, R6 ;  /* 0x0000000600031308 */ /* 0x000eb00000001000 */
[----:B------:R-:W3:Y:S01]  /*18c30*/  @P0 MUFU.RCP R2, R7 ;  /* 0x0000000700020308 */ /* 0x000ee20000001000 */
[C---:B-1----:R-:W-:Y:S02]  /*18c40*/  FMUL.FTZ R200, R0.reuse, R200 ;  /* 0x000000c800c87220 */ /* 0x042fe40000410000 */
[----:B------:R-:W-:-:S02]  /*18c50*/  FMUL.FTZ R55, R0, R201 ;  /* 0x000000c900377220 */ /* 0x000fc40000410000 */
[C---:B------:R-:W-:Y:S02]  /*18c60*/  FMUL.FTZ R176, R0.reuse, R176 ;  /* 0x000000b000b07220 */ /* 0x040fe40000410000 */
[C---:B------:R-:W-:Y:S01]  /*18c70*/  FMUL.FTZ R177, R0.reuse, R177 ;  /* 0x000000b100b17220 */ /* 0x040fe20000410000 */
[----:B------:R-:W1:Y:S01]  /*18c80*/  @P1 MUFU.LG2 R4, R6 ;  /* 0x0000000600041308 */ /* 0x000e620000000c00 */
[C---:B------:R-:W-:Y:S02]  /*18c90*/  FMUL.FTZ R192, R0.reuse, R192 ;  /* 0x000000c000c07220 */ /* 0x040fe40000410000 */
[C---:B------:R-:W-:Y:S02]  /*18ca0*/  FMUL.FTZ R49, R0.reuse, R193 ;  /* 0x000000c100317220 */ /* 0x040fe40000410000 */
[C---:B------:R-:W-:Y:S02]  /*18cb0*/  FMUL.FTZ R160, R0.reuse, R160 ;  /* 0x000000a000a07220 */ /* 0x040fe40000410000 */
[C---:B------:R-:W-:Y:S01]  /*18cc0*/  FMUL.FTZ R161, R0.reuse, R161 ;  /* 0x000000a100a17220 */ /* 0x040fe20000410000 */
[----:B------:R-:W4:Y:S01]  /*18cd0*/  @P0 MUFU.LG2 R6, R7 ;  /* 0x0000000700060308 */ /* 0x000f220000000c00 */
[----:B------:R-:W-:-:S02]  /*18ce0*/  FMUL.FTZ R180, R0, R180 ;  /* 0x000000b400b47220 */ /* 0x000fc40000410000 */
[C---:B------:R-:W-:Y:S02]  /*18cf0*/  FMUL.FTZ R47, R0.reuse, R181 ;  /* 0x000000b5002f7220 */ /* 0x040fe40000410000 */
[C---:B------:R-:W-:Y:S02]  /*18d00*/  FMUL.FTZ R148, R0.reuse, R148 ;  /* 0x0000009400947220 */ /* 0x040fe40000410000 */
[C---:B------:R-:W-:Y:S01]  /*18d10*/  FMUL.FTZ R43, R0.reuse, R149 ;  /* 0x00000095002b7220 */ /* 0x040fe20000410000 */
[----:B------:R5:W1:Y:S01]  /*18d20*/  @P2 MUFU.LG2 R8, R5 ;  /* 0x0000000500082308 */ /* 0x000a620000000c00 */
[C---:B------:R-:W-:Y:S02]  /*18d30*/  FMUL.FTZ R164, R0.reuse, R164 ;  /* 0x000000a400a47220 */ /* 0x040fe40000410000 */
[C---:B------:R-:W-:Y:S02]  /*18d40*/  FMUL.FTZ R42, R0.reuse, R165 ;  /* 0x000000a5002a7220 */ /* 0x040fe40000410000 */
[----:B------:R-:W-:-:S02]  /*18d50*/  FMUL.FTZ R140, R0, R140 ;  /* 0x0000008c008c7220 */ /* 0x000fc40000410000 */
[C---:B------:R-:W-:Y:S02]  /*18d60*/  FMUL.FTZ R39, R0.reuse, R141 ;  /* 0x0000008d00277220 */ /* 0x040fe40000410000 */
[C---:B------:R-:W-:Y:S02]  /*18d70*/  FMUL.FTZ R68, R0.reuse, R68 ;  /* 0x0000004400447220 */ /* 0x040fe40000410000 */
[C---:B------:R-:W-:Y:S02]  /*18d80*/  FMUL.FTZ R36, R0.reuse, R69 ;  /* 0x0000004500247220 */ /* 0x040fe40000410000 */
[C---:B------:R-:W-:Y:S02]  /*18d90*/  FMUL.FTZ R80, R0.reuse, R80 ;  /* 0x0000005000507220 */ /* 0x040fe40000410000 */
[C---:B------:R-:W-:Y:S01]  /*18da0*/  FMUL.FTZ R33, R0.reuse, R81 ;  /* 0x0000005100217220 */ /* 0x040fe20000410000 */
[----:B-----5:R-:W-:Y:S01]  /*18db0*/  @P2 MOV R5, 0x3f317218 ;  /* 0x3f31721800052802 */ /* 0x020fe20000000f00 */
        /* <DEDUP_REMOVED lines=79> */
[----:B------:R-:W2:Y:S01]  /*192b0*/  @P3 MUFU.LG2 R2, R9 ;  /* 0x0000000900023308 */ /* 0x000ea20000000c00 */
[----:B-1----:R-:W-:Y:S02]  /*192c0*/  @P1 FMUL.FTZ R7, R4, 0.69314718246459960938 ;  /* 0x3f31721804071820 */ /* 0x002fe40000410000 */
[----:B------:R-:W-:Y:S02]  /*192d0*/  @P1 FMUL.FTZ R4, R3, c[0x0][0x2d0] ;  /* 0x0000b40003041a20 */ /* 0x000fe40000410000 */
[----:B----4-:R-:W-:-:S02]  /*192e0*/  @P0 FMUL.FTZ R6, R6, 0.69314718246459960938 ;  /* 0x3f31721806060820 */ /* 0x010fc40000410000 */
[----:B------:R-:W-:Y:S02]  /*192f0*/  @P0 FMUL.FTZ R3, R11, c[0x0][0x2d0] ;  /* 0x0000b4000b030a20 */ /* 0x000fe40000410000 */
[----:B------:R-:W-:Y:S02]  /*19300*/  @P2 FMUL.FTZ R8, R8, 0.69314718246459960938 ;  /* 0x3f31721808082820 */ /* 0x000fe40000410000 */
[----:B------:R-:W-:Y:S01]  /*19310*/  @P0 FFMA.FTZ R62, R3, R134, R6 ;  /* 0x00000086033e0223 */ /* 0x000fe20000010006 */
[----:B------:R-:W-:Y:S01]  /*19320*/  @P3 MOV R3, 0x3f317218 ;  /* 0x3f31721800033802 */ /* 0x000fe20000000f00 */
[----:B------:R-:W-:Y:S01]  /*19330*/  @P2 FMUL.FTZ R5, R5, c[0x0][0x2d0] ;  /* 0x0000b40005052a20 */ /* 0x000fe20000410000 */
[----:B------:R-:W-:Y:S01]  /*19340*/  PLOP3.LUT P0, PT, PT, PT, PT, 0x8, 0x0 ;  /* 0x000000000000781c */ /* 0x000fe20003f0e170 */
[----:B------:R-:W-:Y:S02]  /*19350*/  @P1 FFMA.FTZ R61, R4, R135, R7 ;  /* 0x00000087043d1223 */ /* 0x000fe40000010007 */
[----:B--2---:R-:W-:-:S02]  /*19360*/  @P3 FMUL.FTZ R2, R2, 0.69314718246459960938 ;  /* 0x3f31721802023820 */ /* 0x004fc40000410000 */
        /* <DEDUP_REMOVED lines=35> */
.L_x_1893:
[----:B------:R-:W-:Y:S05]  /*195a0*/  @P0 BRA `(.L_x_1950) ;  /* 0x00001c6000000947 */ /* 0x000fea0003800000 */
[----:B------:R-:W2:Y:S01]  /*195b0*/  LDL R65, [R1+0x108] ;  /* 0x0001080001417983 */ /* 0x000ea20000100800 */
[----:B------:R-:W-:Y:S01]  /*195c0*/  WARPSYNC 0xffffffff ;  /* 0xffffffff00007948 */ /* 0x000fe20003800000 */
[----:B------:R-:W-:-:S02]  /*195d0*/  F2FP.BF16.PACK_AB R55, R55, R200 ;  /* 0x000000c83737723e */ /* 0x000fc400000010ff */
[----:B------:R-:W3:Y:S01]  /*195e0*/  S2R R64, SR_TID.X ;  /* 0x0000000000407919 */ /* 0x000ee20000002100 */
        /* <DEDUP_REMOVED lines=12> */
[----:B---3--:R-:W-:Y:S02]  /*196b0*/  SHF.R.S32.HI R63, RZ, 0x1f, R64 ;  /* 0x0000001fff3f7819 */ /* 0x008fe40000011440 */
[----:B------:R-:W-:Y:S02]  /*196c0*/  F2FP.BF16.PACK_AB R170, R171, R170 ;  /* 0x000000aaabaa723e */ /* 0x000fe400000010ff */
[CC--:B------:R-:W-:Y:S02]  /*196d0*/  LEA.HI R2, R63.reuse, R64.reuse, RZ, 0x2 ;  /* 0x000000403f027211 */ /* 0x0c0fe400078f10ff */
[----:B------:R-:W-:Y:S02]  /*196e0*/  LEA.HI R58, R63, R64, RZ, 0x5 ;  /* 0x000000403f3a7211 */ /* 0x000fe400078f28ff */
[--C-:B-1----:R-:W-:Y:S02]  /*196f0*/  SHF.R.S32.HI R4, RZ, 0x2, R2.reuse ;  /* 0x00000002ff047819 */ /* 0x102fe40000011402 */
[----:B------:R-:W-:-:S02]  /*19700*/  SHF.R.S32.HI R0, RZ, 0x1f, R2 ;  /* 0x0000001fff007819 */ /* 0x000fc40000011402 */
[----:B------:R-:W-:Y:S02]  /*19710*/  SHF.R.S32.HI R57, RZ, 0x5, R58 ;  /* 0x00000005ff397819 */ /* 0x000fe4000001143a */
        /* <DEDUP_REMOVED lines=94> */
[----:B------:R-:W-:-:S03]  /*19d00*/  ISETP.NE.U32.AND P0, PT, RZ, c[0x0][0x500], PT ;  /* 0x00014000ff007a0c */ /* 0x000fc60003f05070 */
[----:B------:R1:W-:Y:S01]  /*19d10*/  STS [R8+0x400], R5 ;  /* 0x0004000508007388 */ /* 0x0003e20000000800 */
[----:B------:R-:W-:Y:S02]  /*19d20*/  ISETP.NE.AND.EX P1, PT, RZ, c[0x0][0x504], PT, P0 ;  /* 0x00014100ff007a0c */ /* 0x000fe40003f25300 */
[----:B------:R-:W-:Y:S01]  /*19d30*/  ISETP.NE.U32.AND P0, PT, RZ, c[0x0][0x508], PT ;  /* 0x00014200ff007a0c */ /* 0x000fe20003f05070 */
[----:B------:R-:W-:Y:S03]  /*19d40*/  STS [R8], R43 ;  /* 0x0000002b08007388 */ /* 0x000fe60000000800 */
[----:B------:R-:W-:Y:S01]  /*19d50*/  ISETP.NE.AND.EX P0, PT, RZ, c[0x0][0x50c], PT, P0 ;  /* 0x00014300ff007a0c */ /* 0x000fe20003f05300 */
        /* <DEDUP_REMOVED lines=61> */
.L_x_1951:
[----:B-1----:R-:W-:Y:S01]  /*1a130*/  LOP3.LUT R0, R58, 0xffffffe0, RZ, 0xc0, !PT ;  /* 0xffffffe03a007812 */ /* 0x002fe200078ec0ff */
[----:B------:R-:W1:Y:S01]  /*1a140*/  S2R R11, SR_CTAID.Y ;  /* 0x00000000000b7919 */ /* 0x000e620000002600 */
[C---:B------:R-:W-:Y:S01]  /*1a150*/  LEA.HI R4, R21.reuse, R21, RZ, 0x1 ;  /* 0x0000001515047211 */ /* 0x040fe200078f08ff */
        /* <DEDUP_REMOVED lines=147> */
.L_x_1953:
[----:B--234-:R-:W-:Y:S05]  /*1aa90*/  BSYNC B0 ;  /* 0x0000000000007941 */ /* 0x01cfea0003800000 */
.L_x_1952:
        /* <DEDUP_REMOVED lines=16> */
.L_x_1955:
[----:B------:R-:W-:Y:S05]  /*1aba0*/  BSYNC B0 ;  /* 0x0000000000007941 */ /* 0x000fea0003800000 */
.L_x_1954:
        /* <DEDUP_REMOVED lines=16> */
.L_x_1957:
[----:B------:R-:W-:Y:S05]  /*1acb0*/  BSYNC B0 ;  /* 0x0000000000007941 */ /* 0x000fea0003800000 */
.L_x_1956:
        /* <DEDUP_REMOVED lines=16> */
.L_x_1959:
[----:B------:R-:W-:Y:S05]  /*1adc0*/  BSYNC B0 ;  /* 0x0000000000007941 */ /* 0x000fea0003800000 */
.L_x_1958:
        /* <DEDUP_REMOVED lines=16> */
.L_x_1961:
[----:B------:R-:W-:Y:S05]  /*1aed0*/  BSYNC B0 ;  /* 0x0000000000007941 */ /* 0x000fea0003800000 */
.L_x_1960:
        /* <DEDUP_REMOVED lines=16> */
.L_x_1963:
[----:B------:R-:W-:Y:S05]  /*1afe0*/  BSYNC B0 ;  /* 0x0000000000007941 */ /* 0x000fea0003800000 */
.L_x_1962:
        /* <DEDUP_REMOVED lines=16> */
.L_x_1965:
[----:B------:R-:W-:Y:S05]  /*1b0f0*/  BSYNC B0 ;  /* 0x0000000000007941 */ /* 0x000fea0003800000 */
.L_x_1964:
        /* <DEDUP_REMOVED lines=17> */
.L_x_1950:
[----:B------:R-:W2:Y:S01]  /*1b210*/  LDL R8, [R1+0x108] ;  /* 0x0001080001087983 */ /* 0x000ea20000100800 */
[----:B------:R-:W-:Y:S01]  /*1b220*/  ISETP.NE.U32.AND P1, PT, RZ, c[0x0][0x508], PT ;  /* 0x00014200ff007a0c */ /* 0x000fe20003f25070 */
[----:B-1----:R-:W-:Y:S01]  /*1b230*/  IMAD.MOV.U32 R4, RZ, RZ, 0x4 ;  /* 0x00000004ff047424 */ /* 0x002fe200078e00ff */
        /* <DEDUP_REMOVED lines=16> */
.L_x_1966:
[----:B-1----:R-:W1:Y:S01]  /*1b340*/  S2R R11, SR_TID.X ;  /* 0x00000000000b7919 */ /* 0x002e620000002100 */
[----:B------:R-:W-:Y:S01]  /*1b350*/  SHF.R.S32.HI R0, RZ, 0x1f, R8 ;  /* 0x0000001fff007819 */ /* 0x000fe20000011408 */
[----:B------:R-:W-:Y:S01]  /*1b360*/  BSSY B0, `(.L_x_1967) ;  /* 0x0000029000007945 */ /* 0x000fe20003800000 */
[----:B------:R-:W-:Y:S01]  /*1b370*/  SEL R9, R8, RZ, !P0 ;  /* 0x000000ff08097207 */ /* 0x000fe20004000000 */
[----:B------:R-:W2:Y:S01]  /*1b380*/  S2R R2, SR_CTAID.Y ;  /* 0x0000000000027919 */ /* 0x000ea20000002600 */
[----:B------:R-:W-:-:S03]  /*1b390*/  SEL R10, R0, RZ, !P0 ;  /* 0x000000ff000a7207 */ /* 0x000fc60004000000 */
[----:B------:R-:W3:Y:S04]  /*1b3a0*/  S2R R13, SR_CTAID.X ;  /* 0x00000000000d7919 */ /* 0x000ee80000002500 */
[----:B------:R-:W4:Y:S01]  /*1b3b0*/  S2R R14, SR_CTAID.Y ;  /* 0x00000000000e7919 */ /* 0x000f220000002600 */
[----:B-1----:R-:W-:Y:S02]  /*1b3c0*/  ISETP.GE.AND P1, PT, R11, 0x80, PT ;  /* 0x000000800b00780c */ /* 0x002fe40003f26270 */
[----:B--2---:R-:W-:-:S11]  /*1b3d0*/  SHF.R.S32.HI R15, RZ, 0x1f, R2 ;  /* 0x0000001fff0f7819 */ /* 0x004fd60000011402 */
[----:B------:R-:W-:Y:S05]  /*1b3e0*/  @P1 BRA `(.L_x_1968) ;  /* 0x0000020000001947 */ /* 0x000fea0003800000 */
[----:B---345:R-:W-:Y:S01]  /*1b3f0*/  IMAD R0, R12, c[0x0][0x4e8], RZ ;  /* 0x00013a000c007a24 */ /* 0x038fe200078e02ff */
[----:B------:R-:W-:-:S04]  /*1b400*/  LEA R8, R13, R11, 0x7 ;  /* 0x0000000b0d087211 */ /* 0x000fc800078e38ff */
        /* <DEDUP_REMOVED lines=30> */
.L_x_1968:
[----:B---34-:R-:W-:Y:S05]  /*1b5f0*/  BSYNC B0 ;  /* 0x0000000000007941 */ /* 0x018fea0003800000 */
.L_x_1967:
[----:B-1----:R-:W-:Y:S01]  /*1b600*/  SHF.R.S32.HI R4, RZ, 0x1f, R11 ;  /* 0x0000001fff047819 */ /* 0x002fe2000001140b */
[----:B------:R-:W-:Y:S01]  /*1b610*/  IMAD R0, R7, c[0x0][0x3a0], RZ ;  /* 0x0000e80007007a24 */ /* 0x000fe200078e02ff */
[----:B------:R-:W-:Y:S01]  /*1b620*/  MOV R5, c[0x0][0x4e8] ;  /* 0x00013a0000057a02 */ /* 0x000fe20000000f00 */
[----:B------:R-:W-:Y:S01]  /*1b630*/  IMAD.WIDE.U32 R2, R6, c[0x0][0x3a0], RZ ;  /* 0x0000e80006027a25 */ /* 0x000fe200078e00ff */
[----:B------:R-:W-:Y:S02]  /*1b640*/  LEA.HI R4, R4, R11, RZ, 0x3 ;  /* 0x0000000b04047211 */ /* 0x000fe400078f18ff */
[----:B------:R-:W-:Y:S01]  /*1b650*/  ISETP.NE.AND P0, PT, R5, 0x1, PT ;  /* 0x000000010500780c */ /* 0x000fe20003f05270 */
[----:B------:R-:W-:Y:S01]  /*1b660*/  IMAD R6, R6, c[0x0][0x3a4], R0 ;  /* 0x0000e90006067a24 */ /* 0x000fe200078e0200 */
[----:B------:R-:W-:Y:S01]  /*1b670*/  LOP3.LUT R0, R4, 0xfffffff8, RZ, 0xc0, !PT ;  /* 0xfffffff804007812 */ /* 0x000fe200078ec0ff */
[----:B------:R-:W-:Y:S01]  /*1b680*/  IMAD R5, R10, c[0x0][0x3f0], RZ ;  /* 0x0000fc000a057a24 */ /* 0x000fe200078e02ff */
[----:B------:R-:W-:-:S02]  /*1b690*/  SHF.R.S32.HI R8, RZ, 0x3, R4 ;  /* 0x00000003ff087819 */ /* 0x000fc40000011404 */
[----:B------:R-:W-:Y:S01]  /*1b6a0*/  IADD3 R7, -R0, R11, RZ ;  /* 0x0000000b00077210 */ /* 0x000fe20007ffe1ff */
[----:B------:R-:W-:Y:S01]  /*1b6b0*/  IMAD R0, R15, c[0x0][0x3e8], RZ ;  /* 0x0000fa000f007a24 */ /* 0x000fe200078e02ff */
[----:B------:R-:W-:Y:S01]  /*1b6c0*/  IADD3 R3, R3, R6, RZ ;  /* 0x0000000603037210 */ /* 0x000fe20007ffe0ff */
[----:B------:R-:W-:Y:S02]  /*1b6d0*/  IMAD R5, R9, c[0x0][0x3f4], R5 ;  /* 0x0000fd0009057a24 */ /* 0x000fe400078e0205 */
[----:B------:R-:W-:Y:S01]  /*1b6e0*/  IMAD R4, R7, 0x10, R8 ;  /* 0x0000001007047824 */ /* 0x000fe200078e0208 */
[C---:B------:R-:W-:Y:S01]  /*1b6f0*/  LEA R8, R13.reuse, R8, 0x7 ;  /* 0x000000080d087211 */ /* 0x040fe200078e38ff */
[C---:B------:R-:W-:Y:S02]  /*1b700*/  IMAD R0, R14.reuse, c[0x0][0x3ec], R0 ;  /* 0x0000fb000e007a24 */ /* 0x040fe400078e0200 */
[----:B------:R-:W-:Y:S01]  /*1b710*/  IMAD.WIDE.U32 R2, R14, c[0x0][0x3e8], R2 ;  /* 0x0000fa000e027a25 */ /* 0x000fe200078e0002 */
[----:B------:R-:W-:-:S04]  /*1b720*/  LEA R4, R13, R4, 0x7 ;  /* 0x000000040d047211 */ /* 0x000fc800078e38ff */
        /* <DEDUP_REMOVED lines=24> */
.L_x_2024:
[----:B------:R-:W-:Y:S05]  /*1b8b0*/  BRA.DIV ~URZ, `(.L_x_1970) ;  /* 0x00004c327f007947 */ /* 0x000fea000b800000 */
[----:B------:R3:W4:Y:S02]  /*1b8c0*/  SHFL.IDX PT, R2, R11, RZ, 0x181f ;  /* 0x00181fff0b027589 */ /* 0x00072400000e0000 */
.L_x_2025:
        /* <DEDUP_REMOVED lines=14> */
.L_x_1972:
[----:B------:R-:W-:Y:S05]  /*1b9b0*/  BSYNC B0 ;  /* 0x0000000000007941 */ /* 0x000fea0003800000 */
.L_x_1971:
[----:B------:R-:W-:Y:S05]  /*1b9c0*/  BRA.DIV ~URZ, `(.L_x_1973) ;  /* 0x00004b927f007947 */ /* 0x000fea000b800000 */
[----:B------:R1:W2:Y:S04]  /*1b9d0*/  SHFL.IDX PT, R0, R9, 0x1, 0x181f ;  /* 0x00381f0009007f89 */ /* 0x0002a800000e0000 */
[----:B--2-4-:R1:W2:Y:S02]  /*1b9e0*/  SHFL.IDX PT, R2, R11, 0x1, 0x181f ;  /* 0x00381f000b027f89 */ /* 0x0142a400000e0000 */
.L_x_2026:
        /* <DEDUP_REMOVED lines=14> */
.L_x_1975:
[----:B------:R-:W-:Y:S05]  /*1bad0*/  BSYNC B0 ;  /* 0x0000000000007941 */ /* 0x000fea0003800000 */
.L_x_1974:
[----:B------:R-:W-:Y:S05]  /*1bae0*/  BRA.DIV ~URZ, `(.L_x_1976) ;  /* 0x00004b627f007947 */ /* 0x000fea000b800000 */
[----:B------:R4:W1:Y:S02]  /*1baf0*/  SHFL.IDX PT, R0, R9, 0x2, 0x181f ;  /* 0x00581f0009007f89 */ /* 0x00086400000e0000 */
.L_x_2027:
[----:B------:R-:W-:Y:S05]  /*1bb00*/  BRA.DIV ~URZ, `(.L_x_1977) ;  /* 0x00004bc27f007947 */ /* 0x000fea000b800000 */
[----:B--2---:R2:W3:Y:S02]  /*1bb10*/  SHFL.IDX PT, R2, R11, 0x2, 0x181f ;  /* 0x00581f000b027f89 */ /* 0x0044e400000e0000 */
.L_x_2028:
        /* <DEDUP_REMOVED lines=14> */
.L_x_1979:
[----:B------:R-:W-:Y:S05]  /*1bc00*/  BSYNC B0 ;  /* 0x0000000000007941 */ /* 0x000fea0003800000 */
.L_x_1978:
[----:B------:R-:W-:Y:S05]  /*1bc10*/  BRA.DIV ~URZ, `(.L_x_1980) ;  /* 0x00004b327f007947 */ /* 0x000fea000b800000 */
[----:B------:R1:W2:Y:S04]  /*1bc20*/  SHFL.IDX PT, R0, R9, 0x3, 0x181f ;  /* 0x00781f0009007f89 */ /* 0x0002a800000e0000 */
[----:B-1-3--:R1:W3:Y:S02]  /*1bc30*/  SHFL.IDX PT, R2, R11, 0x3, 0x181f ;  /* 0x00781f000b027f89 */ /* 0x00a2e400000e0000 */
.L_x_2029:
        /* <DEDUP_REMOVED lines=14> */
.L_x_1982:
[----:B------:R-:W-:Y:S05]  /*1bd20*/  BSYNC B0 ;  /* 0x0000000000007941 */ /* 0x000fea0003800000 */
.L_x_1981:
[----:B------:R-:W-:Y:S05]  /*1bd30*/  BRA.DIV ~URZ, `(.L_x_1983) ;  /* 0x00004b027f007947 */ /* 0x000fea000b800000 */
[----:B------:R1:W2:Y:S02]  /*1bd40*/  SHFL.IDX PT, R0, R9, 0x4, 0x181f ;  /* 0x00981f0009007f89 */ /* 0x0002a400000e0000 */
.L_x_2030:
[----:B------:R-:W-:Y:S05]  /*1bd50*/  BRA.DIV ~URZ, `(.L_x_1984) ;  /* 0x00004b627f007947 */ /* 0x000fea000b800000 */
[----:B--23--:R2:W3:Y:S02]  /*1bd60*/  SHFL.IDX PT, R2, R11, 0x4, 0x181f ;  /* 0x00981f000b027f89 */ /* 0x00c4e400000e0000 */
.L_x_2031:
        /* <DEDUP_REMOVED lines=14> */
.L_x_1986:
[----:B------:R-:W-:Y:S05]  /*1be50*/  BSYNC B0 ;  /* 0x0000000000007941 */ /* 0x000fea0003800000 */
.L_x_1985:
[----:B------:R-:W-:Y:S05]  /*1be60*/  BRA.DIV ~URZ, `(.L_x_1987) ;  /* 0x00004ad27f007947 */ /* 0x000fea000b800000 */
[----:B------:R1:W2:Y:S04]  /*1be70*/  SHFL.IDX PT, R0, R9, 0x5, 0x181f ;  /* 0x00b81f0009007f89 */ /* 0x0002a800000e0000 */
[----:B---3--:R1:W3:Y:S02]  /*1be80*/  SHFL.IDX PT, R2, R11, 0x5, 0x181f ;  /* 0x00b81f000b027f89 */ /* 0x0082e400000e0000 */
.L_x_2032:
        /* <DEDUP_REMOVED lines=14> */
.L_x_1989:
[----:B------:R-:W-:Y:S05]  /*1bf70*/  BSYNC B0 ;  /* 0x0000000000007941 */ /* 0x000fea0003800000 */
.L_x_1988:
[----:B------:R-:W-:Y:S05]  /*1bf80*/  BRA.DIV ~URZ, `(.L_x_1990) ;  /* 0x00004aa27f007947 */ /* 0x000fea000b800000 */
[----:B------:R1:W2:Y:S02]  /*1bf90*/  SHFL.IDX PT, R0, R9, 0x6, 0x181f ;  /* 0x00d81f0009007f89 */ /* 0x0002a400000e0000 */
.L_x_2033:
[----:B------:R-:W-:Y:S05]  /*1bfa0*/  BRA.DIV ~URZ, `(.L_x_1991) ;  /* 0x00004b027f007947 */ /* 0x000fea000b800000 */
[----:B--23--:R2:W3:Y:S02]  /*1bfb0*/  SHFL.IDX PT, R2, R11, 0x6, 0x181f ;  /* 0x00d81f000b027f89 */ /* 0x00c4e400000e0000 */
.L_x_2034:
        /* <DEDUP_REMOVED lines=14> */
.L_x_1993:
[----:B------:R-:W-:Y:S05]  /*1c0a0*/  BSYNC B0 ;  /* 0x0000000000007941 */ /* 0x000fea0003800000 */
.L_x_1992:
[----:B------:R-:W-:Y:S05]  /*1c0b0*/  BRA.DIV ~URZ, `(.L_x_1994) ;  /* 0x00004a727f007947 */ /* 0x000fea000b800000 */
[----:B------:R1:W2:Y:S04]  /*1c0c0*/  SHFL.IDX PT, R0, R9, 0x7, 0x181f ;  /* 0x00f81f0009007f89 */ /* 0x0002a800000e0000 */
[----:B---3--:R1:W3:Y:S02]  /*1c0d0*/  SHFL.IDX PT, R2, R11, 0x7, 0x181f ;  /* 0x00f81f000b027f89 */ /* 0x0082e400000e0000 */
.L_x_2035:
        /* <DEDUP_REMOVED lines=15> */
.L_x_1894:
[----:B------:R1:W-:Y:S01]  /*1c1d0*/  STL [R1+0xa8], RZ ;  /* 0x0000a8ff01007387 */ /* 0x0003e20000100800 */
[----:B------:R-:W-:Y:S01]  /*1c1e0*/  IMAD.MOV.U32 R54, RZ, RZ, R5 ;  /* 0x000000ffff367224 */ /* 0x000fe200078e0005 */
[----:B------:R-:W-:Y:S02]  /*1c1f0*/  MOV R3, 0x181f ;  /* 0x0000181f00037802 */ /* 0x000fe40000000f00 */
[----:B------:R-:W-:Y:S02]  /*1c200*/  MOV R2, 0x1c220 ;  /* 0x0001c22000027802 */ /* 0x000fe40000000f00 */
[----:B-1---5:R-:W-:Y:S05]  /*1c210*/  CALL.REL.NOINC `($__internal_7_$__cuda_sm70_shflsync_idx_p) ;  /* 0x0001093000007944 */ /* 0x022fea0003c00000 */
[----:B-----5:R-:W-:Y:S01]  /*1c220*/  MOV R0, R37 ;  /* 0x0000002500007202 */ /* 0x020fe20000000f00 */
[----:B-1----:R-:W-:Y:S05]  /*1c230*/  BRA `(.L_x_1995) ;  /* 0xfffec35000007947 */ /* 0x002fea000383ffff */
.L_x_1895:
[----:B------:R3:W-:Y:S01]  /*1c240*/  STL [R1+0xa8], RZ ;  /* 0x0000a8ff01007387 */ /* 0x0007e20000100800 */
[----:B------:R-:W-:Y:S01]  /*1c250*/  IMAD.MOV.U32 R54, RZ, RZ, R10 ;  /* 0x000000ffff367224 */ /* 0x000fe200078e000a */
[----:B------:R-:W-:Y:S02]  /*1c260*/  MOV R3, 0x181f ;  /* 0x0000181f00037802 */ /* 0x000fe40000000f00 */
[----:B------:R-:W-:-:S02]  /*1c270*/  MOV R2, 0x1c290 ;  /* 0x0001c29000027802 */ /* 0x000fc40000000f00 */
[----:B-123-5:R-:W-:Y:S05]  /*1c280*/  CALL.REL.NOINC `($__internal_7_$__cuda_sm70_shflsync_idx_p) ;  /* 0x000108c000007944 */ /* 0x02efea0003c00000 */
[----:B------:R-:W-:Y:S01]  /*1c290*/  MOV R2, R37 ;  /* 0x0000002500027202 */ /* 0x000fe20000000f00 */
[----:B-1---5:R-:W-:Y:S05]  /*1c2a0*/  BRA `(.L_x_1996) ;  /* 0xfffec30000007947 */ /* 0x022fea000383ffff */
.L_x_1898:
[----:B-1----:R-:W-:Y:S01]  /*1c2b0*/  MOV R0, 0x1 ;  /* 0x0000000100007802 */ /* 0x002fe20000000f00 */
[----:B------:R-:W-:Y:S01]  /*1c2c0*/  IMAD.MOV.U32 R54, RZ, RZ, R5 ;  /* 0x000000ffff367224 */ /* 0x000fe200078e0005 */
[----:B----4-:R-:W-:Y:S01]  /*1c2d0*/  MOV R2, 0x1c310 ;  /* 0x0001c31000027802 */ /* 0x010fe20000000f00 */
[----:B------:R-:W-:-:S02]  /*1c2e0*/  IMAD.MOV.U32 R3, RZ, RZ, 0x181f ;  /* 0x0000181fff037424 */ /* 0x000fc400078e00ff */
[----:B------:R1:W-:Y:S04]  /*1c2f0*/  STL [R1+0xa8], R0 ;  /* 0x0000a80001007387 */ /* 0x0003e80000100800 */
[----:B-1-3-5:R-:W-:Y:S05]  /*1c300*/  CALL.REL.NOINC `($__internal_7_$__cuda_sm70_shflsync_idx_p) ;  /* 0x0001084000007944 */ /* 0x02afea0003c00000 */
[----:B------:R-:W-:Y:S01]  /*1c310*/  MOV R4, 0x1 ;  /* 0x0000000100047802 */ /* 0x000fe20000000f00 */
[----:B-----5:R-:W-:Y:S01]  /*1c320*/  IMAD.MOV.U32 R0, RZ, RZ, R37 ;  /* 0x000000ffff007224 */ /* 0x020fe200078e0025 */
[----:B------:R-:W-:Y:S01]  /*1c330*/  MOV R3, 0x181f ;  /* 0x0000181f00037802 */ /* 0x000fe20000000f00 */
[----:B------:R-:W-:Y:S01]  /*1c340*/  IMAD.MOV.U32 R54, RZ, RZ, R10 ;  /* 0x000000ffff367224 */ /* 0x000fe200078e000a */
[----:B------:R-:W-:Y:S01]  /*1c350*/  MOV R2, 0x1c380 ;  /* 0x0001c38000027802 */ /* 0x000fe20000000f00 */
[----:B------:R2:W-:Y:S04]  /*1c360*/  STL [R1+0xa8], R4 ;  /* 0x0000a80401007387 */ /* 0x0005e80000100800 */
[----:B-12---:R-:W-:Y:S05]  /*1c370*/  CALL.REL.NOINC `($__internal_7_$__cuda_sm70_shflsync_idx_p) ;  /* 0x000107d000007944 */ /* 0x006fea0003c00000 */
[----:B------:R-:W-:Y:S01]  /*1c380*/  MOV R2, R37 ;  /* 0x0000002500027202 */ /* 0x000fe20000000f00 */
[----:B-1---5:R-:W-:Y:S05]  /*1c390*/  BRA `(.L_x_1997) ;  /* 0xfffec37000007947 */ /* 0x022fea000383ffff */
.L_x_1901:
[----:B--2---:R-:W-:Y:S01]  /*1c3a0*/  MOV R0, 0x2 ;  /* 0x0000000200007802 */ /* 0x004fe20000000f00 */
[----:B------:R-:W-:Y:S01]  /*1c3b0*/  IMAD.MOV.U32 R54, RZ, RZ, R5 ;  /* 0x000000ffff367224 */ /* 0x000fe200078e0005 */
[----:B----4-:R-:W-:Y:S01]  /*1c3c0*/  MOV R2, 0x1c400 ;  /* 0x0001c40000027802 */ /* 0x010fe20000000f00 */
[----:B------:R-:W-:Y:S02]  /*1c3d0*/  IMAD.MOV.U32 R3, RZ, RZ, 0x181f ;  /* 0x0000181fff037424 */ /* 0x000fe400078e00ff */
[----:B------:R2:W-:Y:S04]  /*1c3e0*/  STL [R1+0xa8], R0 ;  /* 0x0000a80001007387 */ /* 0x0005e80000100800 */
[----:B-123-5:R-:W-:Y:S05]  /*1c3f0*/  CALL.REL.NOINC `($__internal_7_$__cuda_sm70_shflsync_idx_p) ;  /* 0x0001075000007944 */ /* 0x02efea0003c00000 */
[----:B-----5:R-:W-:Y:S01]  /*1c400*/  MOV R0, R37 ;  /* 0x0000002500007202 */ /* 0x020fe20000000f00 */
[----:B-1----:R-:W-:Y:S05]  /*1c410*/  BRA `(.L_x_1998) ;  /* 0xfffec42000007947 */ /* 0x002fea000383ffff */
.L_x_1902:
[----:B------:R-:W-:Y:S01]  /*1c420*/  MOV R4, 0x2 ;  /* 0x0000000200047802 */ /* 0x000fe20000000f00 */
[----:B------:R-:W-:Y:S01]  /*1c430*/  IMAD.MOV.U32 R54, RZ, RZ, R10 ;  /* 0x000000ffff367224 */ /* 0x000fe200078e000a */
[----:B----4-:R-:W-:Y:S01]  /*1c440*/  MOV R2, 0x1c480 ;  /* 0x0001c48000027802 */ /* 0x010fe20000000f00 */
[----:B------:R-:W-:-:S02]  /*1c450*/  IMAD.MOV.U32 R3, RZ, RZ, 0x181f ;  /* 0x0000181fff037424 */ /* 0x000fc400078e00ff */
[----:B------:R4:W-:Y:S04]  /*1c460*/  STL [R1+0xa8], R4 ;  /* 0x0000a80401007387 */ /* 0x0009e80000100800 */
[----:B-12345:R-:W-:Y:S05]  /*1c470*/  CALL.REL.NOINC `($__internal_7_$__cuda_sm70_shflsync_idx_p) ;  /* 0x000106d000007944 */ /* 0x03efea0003c00000 */
[----:B------:R-:W-:Y:S01]  /*1c480*/  MOV R2, R37 ;  /* 0x0000002500027202 */ /* 0x000fe20000000f00 */
[----:B-1---5:R-:W-:Y:S05]  /*1c490*/  BRA `(.L_x_1999) ;  /* 0xfffec3c000007947 */ /* 0x022fea000383ffff */
.L_x_1905:
[----:B-1----:R-:W-:Y:S01]  /*1c4a0*/  MOV R0, 0x3 ;  /* 0x0000000300007802 */ /* 0x002fe20000000f00 */
[----:B------:R-:W-:Y:S01]  /*1c4b0*/  IMAD.MOV.U32 R54, RZ, RZ, R5 ;  /* 0x000000ffff367224 */ /* 0x000fe200078e0005 */
[----:B--2---:R-:W-:Y:S01]  /*1c4c0*/  MOV R2, 0x1c500 ;  /* 0x0001c50000027802 */ /* 0x004fe20000000f00 */
[----:B------:R-:W-:Y:S02]  /*1c4d0*/  IMAD.MOV.U32 R3, RZ, RZ, 0x181f ;  /* 0x0000181fff037424 */ /* 0x000fe400078e00ff */
[----:B------:R1:W-:Y:S04]  /*1c4e0*/  STL [R1+0xa8], R0 ;  /* 0x0000a80001007387 */ /* 0x0003e80000100800 */
[----:B-1-345:R-:W-:Y:S05]  /*1c4f0*/  CALL.REL.NOINC `($__internal_7_$__cuda_sm70_shflsync_idx_p) ;  /* 0x0001065000007944 */ /* 0x03afea0003c00000 */
        /* <DEDUP_REMOVED lines=9> */
.L_x_1908:
[----:B--2---:R-:W-:Y:S01]  /*1c590*/  MOV R0, 0x4 ;  /* 0x0000000400007802 */ /* 0x004fe20000000f00 */
[----:B------:R-:W-:Y:S01]  /*1c5a0*/  IMAD.MOV.U32 R54, RZ, RZ, R5 ;  /* 0x000000ffff367224 */ /* 0x000fe200078e0005 */
[----:B------:R-:W-:Y:S01]  /*1c5b0*/  MOV R2, 0x1c5f0 ;  /* 0x0001c5f000027802 */ /* 0x000fe20000000f00 */
[----:B------:R-:W-:-:S02]  /*1c5c0*/  IMAD.MOV.U32 R3, RZ, RZ, 0x181f ;  /* 0x0000181fff037424 */ /* 0x000fc400078e00ff */
[----:B------:R2:W-:Y:S04]  /*1c5d0*/  STL [R1+0xa8], R0 ;  /* 0x0000a80001007387 */ /* 0x0005e80000100800 */
[----:B-12-45:R-:W-:Y:S05]  /*1c5e0*/  CALL.REL.NOINC `($__internal_7_$__cuda_sm70_shflsync_idx_p) ;  /* 0x0001056000007944 */ /* 0x036fea0003c00000 */
[----:B-----5:R-:W-:Y:S01]  /*1c5f0*/  MOV R0, R37 ;  /* 0x0000002500007202 */ /* 0x020fe20000000f00 */
[----:B-1----:R-:W-:Y:S05]  /*1c600*/  BRA `(.L_x_2001) ;  /* 0xfffec4c000007947 */ /* 0x002fea000383ffff */
.L_x_1909:
[----:B------:R-:W-:Y:S01]  /*1c610*/  MOV R4, 0x4 ;  /* 0x0000000400047802 */ /* 0x000fe20000000f00 */
[----:B------:R-:W-:Y:S01]  /*1c620*/  IMAD.MOV.U32 R54, RZ, RZ, R10 ;  /* 0x000000ffff367224 */ /* 0x000fe200078e000a */
[----:B------:R-:W-:Y:S01]  /*1c630*/  MOV R2, 0x1c670 ;  /* 0x0001c67000027802 */ /* 0x000fe20000000f00 */
[----:B------:R-:W-:Y:S02]  /*1c640*/  IMAD.MOV.U32 R3, RZ, RZ, 0x181f ;  /* 0x0000181fff037424 */ /* 0x000fe400078e00ff */
[----:B------:R1:W-:Y:S04]  /*1c650*/  STL [R1+0xa8], R4 ;  /* 0x0000a80401007387 */ /* 0x0003e80000100800 */
[----:B-12345:R-:W-:Y:S05]  /*1c660*/  CALL.REL.NOINC `($__internal_7_$__cuda_sm70_shflsync_idx_p) ;  /* 0x000104e000007944 */ /* 0x03efea0003c00000 */
[----:B------:R-:W-:Y:S01]  /*1c670*/  MOV R2, R37 ;  /* 0x0000002500027202 */ /* 0x000fe20000000f00 */
[----:B-1---5:R-:W-:Y:S05]  /*1c680*/  BRA `(.L_x_2002) ;  /* 0xfffec46000007947 */ /* 0x022fea000383ffff */
.L_x_1912:
[----:B--2---:R-:W-:Y:S01]  /*1c690*/  MOV R0, 0x5 ;  /* 0x0000000500007802 */ /* 0x004fe20000000f00 */
[----:B------:R-:W-:Y:S01]  /*1c6a0*/  IMAD.MOV.U32 R54, RZ, RZ, R5 ;  /* 0x000000ffff367224 */ /* 0x000fe200078e0005 */
[----:B------:R-:W-:Y:S01]  /*1c6b0*/  MOV R2, 0x1c6f0 ;  /* 0x0001c6f000027802 */ /* 0x000fe20000000f00 */
[----:B------:R-:W-:-:S02]  /*1c6c0*/  IMAD.MOV.U32 R3, RZ, RZ, 0x181f ;  /* 0x0000181fff037424 */ /* 0x000fc400078e00ff */
        /* <DEDUP_REMOVED lines=11> */
.L_x_1915:
[----:B-1----:R-:W-:Y:S01]  /*1c780*/  MOV R0, 0x6 ;  /* 0x0000000600007802 */ /* 0x002fe20000000f00 */
[----:B------:R-:W-:Y:S01]  /*1c790*/  IMAD.MOV.U32 R54, RZ, RZ, R5 ;  /* 0x000000ffff367224 */ /* 0x000fe200078e0005 */
[----:B------:R-:W-:Y:S01]  /*1c7a0*/  MOV R2, 0x1c7e0 ;  /* 0x0001c7e000027802 */ /* 0x000fe20000000f00 */
[----:B------:R-:W-:Y:S02]  /*1c7b0*/  IMAD.MOV.U32 R3, RZ, RZ, 0x181f ;  /* 0x0000181fff037424 */ /* 0x000fe400078e00ff */
[----:B------:R1:W-:Y:S04]  /*1c7c0*/  STL [R1+0xa8], R0 ;  /* 0x0000a80001007387 */ /* 0x0003e80000100800 */
[----:B-12-45:R-:W-:Y:S05]  /*1c7d0*/  CALL.REL.NOINC `($__internal_7_$__cuda_sm70_shflsync_idx_p) ;  /* 0x0001037000007944 */ /* 0x036fea0003c00000 */
[----:B-----5:R-:W-:Y:S01]  /*1c7e0*/  MOV R0, R37 ;  /* 0x0000002500007202 */ /* 0x020fe20000000f00 */
[----:B-1----:R-:W-:Y:S05]  /*1c7f0*/  BRA `(.L_x_2004) ;  /* 0xfffec56000007947 */ /* 0x002fea000383ffff */
.L_x_1916:
[----:B------:R-:W-:Y:S01]  /*1c800*/  MOV R4, 0x6 ;  /* 0x0000000600047802 */ /* 0x000fe20000000f00 */
[----:B------:R-:W-:Y:S01]  /*1c810*/  IMAD.MOV.U32 R54, RZ, RZ, R10 ;  /* 0x000000ffff367224 */ /* 0x000fe200078e000a */
[----:B------:R-:W-:Y:S01]  /*1c820*/  MOV R2, 0x1c860 ;  /* 0x0001c86000027802 */ /* 0x000fe20000000f00 */
[----:B------:R-:W-:-:S02]  /*1c830*/  IMAD.MOV.U32 R3, RZ, RZ, 0x181f ;  /* 0x0000181fff037424 */ /* 0x000fc400078e00ff */
[----:B------:R1:W-:Y:S04]  /*1c840*/  STL [R1+0xa8], R4 ;  /* 0x0000a80401007387 */ /* 0x0003e80000100800 */
[----:B-12345:R-:W-:Y:S05]  /*1c850*/  CALL.REL.NOINC `($__internal_7_$__cuda_sm70_shflsync_idx_p) ;  /* 0x000102f000007944 */ /* 0x03efea0003c00000 */
[----:B------:R-:W-:Y:S01]  /*1c860*/  MOV R2, R37 ;  /* 0x0000002500027202 */ /* 0x000fe20000000f00 */
[----:B-1---5:R-:W-:Y:S05]  /*1c870*/  BRA `(.L_x_2005) ;  /* 0xfffec50000007947 */ /* 0x022fea000383ffff */
.L_x_1919:
[----:B--2---:R-:W-:Y:S01]  /*1c880*/  MOV R0, 0x7 ;  /* 0x0000000700007802 */ /* 0x004fe20000000f00 */
[----:B------:R-:W-:Y:S01]  /*1c890*/  IMAD.MOV.U32 R54, RZ, RZ, R5 ;  /* 0x000000ffff367224 */ /* 0x000fe200078e0005 */
[----:B------:R-:W-:Y:S01]  /*1c8a0*/  MOV R2, 0x1c8e0 ;  /* 0x0001c8e000027802 */ /* 0x000fe20000000f00 */
[----:B------:R-:W-:Y:S02]  /*1c8b0*/  IMAD.MOV.U32 R3, RZ, RZ, 0x181f ;  /* 0x0000181fff037424 */ /* 0x000fe400078e00ff */
[----:B------:R2:W-:Y:S04]  /*1c8c0*/  STL [R1+0xa8], R0 ;  /* 0x0000a80001007387 */ /* 0x0005e80000100800 */
[----:B-12-45:R-:W-:Y:S05]  /*1c8d0*/  CALL.REL.NOINC `($__internal_7_$__cuda_sm70_shflsync_idx_p) ;  /* 0x0001027000007944 */ /* 0x036fea0003c00000 */
[----:B-----5:R-:W-:Y:S01]  /*1c8e0*/  MOV R0, 0x7 ;  /* 0x0000000700007802 */ /* 0x020fe20000000f00 */
[----:B------:R-:W-:Y:S01]  /*1c8f0*/  IMAD.MOV.U32 R4, RZ, RZ, R37 ;  /* 0x000000ffff047224 */ /* 0x000fe200078e0025 */
[----:B------:R-:W-:Y:S01]  /*1c900*/  MOV R3, 0x181f ;  /* 0x0000181f00037802 */ /* 0x000fe20000000f00 */
[----:B------:R-:W-:Y:S01]  /*1c910*/  IMAD.MOV.U32 R54, RZ, RZ, R10 ;  /* 0x000000ffff367224 */ /* 0x000fe200078e000a */
[----:B------:R-:W-:Y:S01]  /*1c920*/  MOV R2, 0x1c950 ;  /* 0x0001c95000027802 */ /* 0x000fe20000000f00 */
[----:B------:R2:W-:Y:S04]  /*1c930*/  STL [R1+0xa8], R0 ;  /* 0x0000a80001007387 */ /* 0x0005e80000100800 */
[----:B-12---:R-:W-:Y:S05]  /*1c940*/  CALL.REL.NOINC `($__internal_7_$__cuda_sm70_shflsync_idx_p) ;  /* 0x0001020000007944 */ /* 0x006fea0003c00000 */
[----:B-----5:R-:W-:Y:S01]  /*1c950*/  MOV R0, R37 ;  /* 0x0000002500007202 */ /* 0x020fe20000000f00 */
[----:B-1----:R-:W-:Y:S05]  /*1c960*/  BRA `(.L_x_2006) ;  /* 0xfffec55000007947 */ /* 0x002fea000383ffff */
.L_x_1921:
[----:B-1-3--:R1:W-:Y:S01]  /*1c970*/  STL [R1+0xa8], RZ ;  /* 0x0000a8ff01007387 */ /* 0x00a3e20000100800 */
[----:B------:R-:W-:Y:S01]  /*1c980*/  IMAD.MOV.U32 R54, RZ, RZ, R0 ;  /* 0x000000ffff367224 */ /* 0x000fe200078e0000 */
[----:B------:R-:W-:-:S02]  /*1c990*/  MOV R3, 0x181f ;  /* 0x0000181f00037802 */ /* 0x000fc40000000f00 */
[----:B------:R-:W-:Y:S02]  /*1c9a0*/  MOV R2, 0x1c9c0 ;  /* 0x0001c9c000027802 */ /* 0x000fe40000000f00 */
[----:B-1---5:R-:W-:Y:S05]  /*1c9b0*/  CALL.REL.NOINC `($__internal_7_$__cuda_sm70_shflsync_idx_p) ;  /* 0x0001019000007944 */ /* 0x022fea0003c00000 */
[----:B------:R-:W-:Y:S01]  /*1c9c0*/  MOV R28, R37 ;  /* 0x00000025001c7202 */ /* 0x000fe20000000f00 */
[----:B-1---5:R-:W-:Y:S05]  /*1c9d0*/  BRA `(.L_x_2007) ;  /* 0xfffed40000007947 */ /* 0x022fea000383ffff */
.L_x_1924:
[----:B------:R2:W-:Y:S01]  /*1c9e0*/  STL [R1+0xa8], RZ ;  /* 0x0000a8ff01007387 */ /* 0x0005e20000100800 */
[----:B------:R-:W-:Y:S01]  /*1c9f0*/  IMAD.MOV.U32 R54, RZ, RZ, R4 ;  /* 0x000000ffff367224 */ /* 0x000fe200078e0004 */
[----:B------:R-:W-:Y:S02]  /*1ca00*/  MOV R3, 0x181f ;  /* 0x0000181f00037802 */ /* 0x000fe40000000f00 */
[----:B------:R-:W-:Y:S02]  /*1ca10*/  MOV R2, 0x1ca30 ;  /* 0x0001ca3000027802 */ /* 0x000fe40000000f00 */
[----:B-12--5:R-:W-:Y:S05]  /*1ca20*/  CALL.REL.NOINC `($__internal_7_$__cuda_sm70_shflsync_idx_p) ;  /* 0x0001012000007944 */ /* 0x026fea0003c00000 */
[----:B------:R-:W-:Y:S01]  /*1ca30*/  MOV R11, R37 ;  /* 0x00000025000b7202 */ /* 0x000fe20000000f00 */
[----:B-1---5:R-:W-:Y:S05]  /*1ca40*/  BRA `(.L_x_2008) ;  /* 0xfffee48000007947 */ /* 0x022fea000383ffff */
.L_x_1925:
[----:B------:R4:W-:Y:S01]  /*1ca50*/  STL [R1+0xa8], RZ ;  /* 0x0000a8ff01007387 */ /* 0x0009e20000100800 */
[----:B------:R-:W-:Y:S01]  /*1ca60*/  IMAD.MOV.U32 R54, RZ, RZ, R5 ;  /* 0x000000ffff367224 */ /* 0x000fe200078e0005 */
[----:B------:R-:W-:Y:S02]  /*1ca70*/  MOV R3, 0x181f ;  /* 0x0000181f00037802 */ /* 0x000fe40000000f00 */
[----:B------:R-:W-:-:S02]  /*1ca80*/  MOV R2, 0x1caa0 ;  /* 0x0001caa000027802 */ /* 0x000fc40000000f00 */
[----:B-12345:R-:W-:Y:S05]  /*1ca90*/  CALL.REL.NOINC `($__internal_7_$__cuda_sm70_shflsync_idx_p) ;  /* 0x000100b000007944 */ /* 0x03efea0003c00000 */
[----:B------:R-:W2:Y:S04]  /*1caa0*/  LDL R10, [R1+0x110] ;  /* 0x00011000010a7983 */ /* 0x000ea80000100800 */
[----:B-----5:R-:W3:Y:S04]  /*1cab0*/  LDL R0, [R1+0xc0] ;  /* 0x0000c00001007983 */ /* 0x020ee80000100800 */
[----:B------:R-:W4:Y:S04]  /*1cac0*/  LDL R2, [R1+0xf0] ;  /* 0x0000f00001027983 */ /* 0x000f280000100800 */
[----:B------:R-:W4:Y:S04]  /*1cad0*/  LDL R3, [R1+0x10c] ;  /* 0x00010c0001037983 */ /* 0x000f280000100800 */
[----:B------:R-:W4:Y:S01]  /*1cae0*/  LDL R8, [R1+0x98] ;  /* 0x0000980001087983 */ /* 0x000f220000100800 */
[----:B------:R-:W-:-:S02]  /*1caf0*/  IMAD.MOV.U32 R54, RZ, RZ, R4 ;  /* 0x000000ffff367224 */ /* 0x000fc400078e0004 */
[C---:B---3--:R-:W-:Y:S01]  /*1cb00*/  IMAD.SHL.U32 R12, R0.reuse, 0x2, RZ ;  /* 0x00000002000c7824 */ /* 0x048fe200078e00ff */
[C---:B--2---:R-:W-:Y:S02]  /*1cb10*/  SHF.L.U64.HI R15, R0.reuse, 0x1, R10 ;  /* 0x00000001000f7819 */ /* 0x044fe4000001020a */
[----:B------:R-:W-:Y:S02]  /*1cb20*/  ISETP.GE.AND P2, PT, R0, c[0x0][0x1d4], PT ;  /* 0x0000750000007a0c */ /* 0x000fe40003f46270 */
[----:B------:R-:W-:-:S05]  /*1cb30*/  SEL R0, RZ, 0x10, P5 ;  /* 0x00000010ff007807 */ /* 0x000fca0002800000 */
[----:B------:R-:W-:Y:S02]  /*1cb40*/  IMAD.MOV.U32 R10, RZ, RZ, R0 ;  /* 0x000000ffff0a7224 */ /* 0x000fe400078e0000 */
[----:B------:R-:W-:-:S05]  /*1cb50*/  IMAD.MOV.U32 R0, RZ, RZ, 0x1 ;  /* 0x00000001ff007424 */ /* 0x000fca00078e00ff */
[----:B------:R2:W-:Y:S01]  /*1cb60*/  STL [R1+0xa8], R0 ;  /* 0x0000a80001007387 */ /* 0x0005e20000100800 */
[C---:B----4-:R-:W-:Y:S01]  /*1cb70*/  IMAD.SHL.U32 R13, R2.reuse, 0x2, RZ ;  /* 0x00000002020d7824 */ /* 0x050fe200078e00ff */
[----:B------:R-:W-:Y:S02]  /*1cb80*/  SHF.L.U64.HI R16, R2, 0x1, R3 ;  /* 0x0000000102107819 */ /* 0x000fe40000010203 */
[C---:B------:R-:W-:Y:S02]  /*1cb90*/  IADD3 R18, P1, R37.reuse, R12, RZ ;  /* 0x0000000c25127210 */ /* 0x040fe40007f3e0ff */
[----:B------:R-:W-:-:S03]  /*1cba0*/  IADD3 R2, P0, R37, R13, RZ ;  /* 0x0000000d25027210 */ /* 0x000fc60007f1e0ff */
[C---:B------:R-:W-:Y:S02]  /*1cbb0*/  IMAD.X R19, R11.reuse, 0x1, R15, P1 ;  /* 0x000000010b137824 */ /* 0x040fe400008e060f */
[----:B------:R-:W-:Y:S01]  /*1cbc0*/  IMAD.X R3, R11, 0x1, R16, P0 ;  /* 0x000000010b037824 */ /* 0x000fe200000e0610 */
[----:B------:R-:W-:Y:S02]  /*1cbd0*/  SEL R11, RZ, 0x10, P2 ;  /* 0x00000010ff0b7807 */ /* 0x000fe40001000000 */
[----:B------:R-:W-:Y:S01]  /*1cbe0*/  @!PT LDS RZ, [RZ] ;  /* 0x00000000fffff984 */ /* 0x000fe20000000800 */
[----:B------:R-:W-:Y:S01]  /*1cbf0*/  @!PT LDS RZ, [RZ] ;  /* 0x00000000fffff984 */ /* 0x000fe20000000800 */
[----:B------:R-:W-:Y:S01]  /*1cc00*/  @!PT LDS RZ, [RZ] ;  /* 0x00000000fffff984 */ /* 0x000fe20000000800 */
[----:B------:R2:W-:Y:S04]  /*1cc10*/  LDGSTS.E.BYPASS.LTC128B.128 [R8+0x4100], [R18.64], !P2 ;  /* 0x0410000012087fae */ /* 0x0005e8000d101d46 */
[----:B------:R3:W-:Y:S02]  /*1cc20*/  LDGSTS.E.BYPASS.LTC128B.128 [R8+0x6100], [R2.64], !P5 ;  /* 0x0610000002087fae */ /* 0x0007e4000e901d46 */
[----:B---3--:R-:W-:Y:S01]  /*1cc30*/  IMAD.MOV.U32 R3, RZ, RZ, 0x181f ;  /* 0x0000181fff037424 */ /* 0x008fe200078e00ff */
[----:B------:R-:W-:-:S02]  /*1cc40*/  MOV R2, 0x1cc60 ;  /* 0x0001cc6000027802 */ /* 0x000fc40000000f00 */
[----:B-12---:R-:W-:Y:S05]  /*1cc50*/  CALL.REL.NOINC `($__internal_7_$__cuda_sm70_shflsync_idx_p) ;  /* 0x0000fef000007944 */ /* 0x006fea0003c00000 */
[----:B------:R-:W-:Y:S01]  /*1cc60*/  MOV R8, 0x1 ;  /* 0x0000000100087802 */ /* 0x000fe20000000f00 */
[----:B-----5:R-:W-:Y:S01]  /*1cc70*/  IMAD.MOV.U32 R0, RZ, RZ, R37 ;  /* 0x000000ffff007224 */ /* 0x020fe200078e0025 */
[----:B------:R-:W-:Y:S01]  /*1cc80*/  MOV R3, 0x181f ;  /* 0x0000181f00037802 */ /* 0x000fe20000000f00 */
[----:B------:R-:W-:Y:S01]  /*1cc90*/  IMAD.MOV.U32 R54, RZ, RZ, R5 ;  /* 0x000000ffff367224 */ /* 0x000fe200078e0005 */
[----:B------:R-:W-:Y:S01]  /*1cca0*/  MOV R2, 0x1ccd0 ;  /* 0x0001ccd000027802 */ /* 0x000fe20000000f00 */
[----:B------:R2:W-:Y:S04]  /*1ccb0*/  STL [R1+0xa8], R8 ;  /* 0x0000a80801007387 */ /* 0x0005e80000100800 */
[----:B-12---:R-:W-:Y:S05]  /*1ccc0*/  CALL.REL.NOINC `($__internal_7_$__cuda_sm70_shflsync_idx_p) ;  /* 0x0000fe8000007944 */ /* 0x006fea0003c00000 */
[----:B------:R-:W2:Y:S01]  /*1ccd0*/  LDL R8, [R1+0x98] ;  /* 0x0000980001087983 */ /* 0x000ea20000100800 */
[----:B------:R-:W-:Y:S01]  /*1cce0*/  IADD3 R18, -R11, 0x10, RZ ;  /* 0x000000100b127810 */ /* 0x000fe20007ffe1ff */
[----:B------:R-:W-:Y:S01]  /*1ccf0*/  IMAD.MOV.U32 R54, RZ, RZ, R4 ;  /* 0x000000ffff367224 */ /* 0x000fe200078e0004 */
[----:B------:R-:W-:-:S02]  /*1cd00*/  IADD3 R2, -R10, 0x10, RZ ;  /* 0x000000100a027810 */ /* 0x000fc40007ffe1ff */
[----:B------:R-:W-:Y:S02]  /*1cd10*/  LOP3.LUT R18, R18, 0xf, RZ, 0xc0, !PT ;  /* 0x0000000f12127812 */ /* 0x000fe400078ec0ff */
[----:B------:R-:W-:Y:S02]  /*1cd20*/  LOP3.LUT R2, R2, 0xf, RZ, 0xc0, !PT ;  /* 0x0000000f02027812 */ /* 0x000fe400078ec0ff */
[-C--:B------:R-:W-:Y:S02]  /*1cd30*/  IADD3 R18, P1, P0, R18, R37.reuse, R12 ;  /* 0x0000002512127210 */ /* 0x080fe4000783e00c */
[----:B------:R-:W-:Y:S02]  /*1cd40*/  ISETP.NE.U32.AND P3, PT, R11, RZ, PT ;  /* 0x000000ff0b00720c */ /* 0x000fe40003f65070 */
[----:B-----5:R-:W-:Y:S02]  /*1cd50*/  IADD3.X R19, RZ, R0, R15, P1, P0 ;  /* 0x00000000ff137210 */ /* 0x020fe40000fe040f */
[----:B------:R-:W-:-:S02]  /*1cd60*/  IADD3 R2, P1, P0, R2, R37, R13 ;  /* 0x0000002502027210 */ /* 0x000fc4000783e00d */
[----:B------:R-:W-:Y:S02]  /*1cd70*/  ISETP.NE.U32.AND P2, PT, R10, RZ, PT ;  /* 0x000000ff0a00720c */ /* 0x000fe40003f45070 */
[----:B------:R-:W-:Y:S01]  /*1cd80*/  IADD3.X R3, RZ, R0, R16, P1, P0 ;  /* 0x00000000ff037210 */ /* 0x000fe20000fe0410 */
[----:B------:R-:W-:-:S05]  /*1cd90*/  IMAD.MOV.U32 R0, RZ, RZ, 0x2 ;  /* 0x00000002ff007424 */ /* 0x000fca00078e00ff */
[----:B------:R3:W-:Y:S04]  /*1cda0*/  STL [R1+0xa8], R0 ;  /* 0x0000a80001007387 */ /* 0x0007e80000100800 */
[----:B------:R-:W-:Y:S01]  /*1cdb0*/  @!PT LDS RZ, [RZ] ;  /* 0x00000000fffff984 */ /* 0x000fe20000000800 */
[----:B------:R-:W-:Y:S01]  /*1cdc0*/  @!PT LDS RZ, [RZ] ;  /* 0x00000000fffff984 */ /* 0x000fe20000000800 */
[----:B------:R-:W-:Y:S01]  /*1cdd0*/  @!PT LDS RZ, [RZ] ;  /* 0x00000000fffff984 */ /* 0x000fe20000000800 */
[----:B--2---:R3:W-:Y:S04]  /*1cde0*/  LDGSTS.E.BYPASS.LTC128B.128.ZFILL [R8+0x4900], [R18.64], P3 ;  /* 0x0490000012087fae */ /* 0x0047e80009941d46 */
[----:B------:R2:W-:Y:S02]  /*1cdf0*/  LDGSTS.E.BYPASS.LTC128B.128.ZFILL [R8+0x6900], [R2.64], P2 ;  /* 0x0690000002087fae */ /* 0x0005e40009141d46 */
[----:B--2---:R-:W-:Y:S01]  /*1ce00*/  IMAD.MOV.U32 R3, RZ, RZ, 0x181f ;  /* 0x0000181fff037424 */ /* 0x004fe200078e00ff */
[----:B------:R-:W-:-:S02]  /*1ce10*/  MOV R2, 0x1ce30 ;  /* 0x0001ce3000027802 */ /* 0x000fc40000000f00 */
[----:B-1-3--:R-:W-:Y:S05]  /*1ce20*/  CALL.REL.NOINC `($__internal_7_$__cuda_sm70_shflsync_idx_p) ;  /* 0x0000fd2000007944 */ /* 0x00afea0003c00000 */
        /* <DEDUP_REMOVED lines=29> */
[----:B-----5:R-:W-:Y:S01]  /*1d000*/  MOV R0, 0x3 ;  /* 0x0000000300007802 */ /* 0x020fe20000000f00 */
[----:B------:R-:W-:Y:S01]  /*1d010*/  IMAD.MOV.U32 R14, RZ, RZ, R37 ;  /* 0x000000ffff0e7224 */ /* 0x000fe200078e0025 */
[----:B------:R-:W-:Y:S01]  /*1d020*/  MOV R3, 0x181f ;  /* 0x0000181f00037802 */ /* 0x000fe20000000f00 */
[----:B------:R-:W-:Y:S01]  /*1d030*/  IMAD.MOV.U32 R54, RZ, RZ, R5 ;  /* 0x000000ffff367224 */ /* 0x000fe200078e0005 */
[----:B------:R-:W-:Y:S01]  /*1d040*/  MOV R2, 0x1d070 ;  /* 0x0001d07000027802 */ /* 0x000fe20000000f00 */
[----:B------:R2:W-:Y:S04]  /*1d050*/  STL [R1+0xa8], R0 ;  /* 0x0000a80001007387 */ /* 0x0005e80000100800 */
[----:B-12---:R-:W-:Y:S05]  /*1d060*/  CALL.REL.NOINC `($__internal_7_$__cuda_sm70_shflsync_idx_p) ;  /* 0x0000fae000007944 */ /* 0x006fea0003c00000 */
[----:B------:R-:W-:Y:S01]  /*1d070*/  MOV R8, R37 ;  /* 0x0000002500087202 */ /* 0x000fe20000000f00 */
[----:B-1---5:R-:W-:Y:S05]  /*1d080*/  BRA `(.L_x_2009) ;  /* 0xfffee0f000007947 */ /* 0x022fea000383ffff */
.L_x_1926:
[----:B--2---:R1:W-:Y:S01]  /*1d090*/  STL [R1+0xa8], RZ ;  /* 0x0000a8ff01007387 */ /* 0x0043e20000100800 */
[----:B------:R-:W-:Y:S01]  /*1d0a0*/  IMAD.MOV.U32 R54, RZ, RZ, R5 ;  /* 0x000000ffff367224 */ /* 0x000fe200078e0005 */
[----:B------:R-:W-:-:S02]  /*1d0b0*/  MOV R3, 0x1c1f ;  /* 0x00001c1f00037802 */ /* 0x000fc40000000f00 */
[----:B------:R-:W-:Y:S02]  /*1d0c0*/  MOV R2, 0x1d0e0 ;  /* 0x0001d0e000027802 */ /* 0x000fe40000000f00 */
[----:B-1----:R-:W-:Y:S05]  /*1d0d0*/  CALL.REL.NOINC `($__internal_7_$__cuda_sm70_shflsync_idx_p) ;  /* 0x0000fa7000007944 */ /* 0x002fea0003c00000 */
[----:B------:R-:W-:Y:S01]  /*1d0e0*/  MOV R2, R37 ;  /* 0x0000002500027202 */ /* 0x000fe20000000f00 */
[----:B-1---5:R-:W-:Y:S05]  /*1d0f0*/  BRA `(.L_x_2010) ;  /* 0xfffee6a000007947 */ /* 0x022fea000383ffff */
.L_x_1927:
[----:B-1234-:R-:W-:Y:S01]  /*1d100*/  MOV R0, 0x1 ;  /* 0x0000000100007802 */ /* 0x01efe20000000f00 */
[----:B------:R-:W-:Y:S01]  /*1d110*/  IMAD.MOV.U32 R54, RZ, RZ, R5 ;  /* 0x000000ffff367224 */ /* 0x000fe200078e0005 */
[----:B------:R-:W-:Y:S01]  /*1d120*/  MOV R2, 0x1d160 ;  /* 0x0001d16000027802 */ /* 0x000fe20000000f00 */
[----:B------:R-:W-:Y:S02]  /*1d130*/  IMAD.MOV.U32 R3, RZ, RZ, 0x1c1f ;  /* 0x00001c1fff037424 */ /* 0x000fe400078e00ff */
[----:B------:R1:W-:Y:S04]  /*1d140*/  STL [R1+0xa8], R0 ;  /* 0x0000a80001007387 */ /* 0x0003e80000100800 */
[----:B-1----:R-:W-:Y:S05]  /*1d150*/  CALL.REL.NOINC `($__internal_7_$__cuda_sm70_shflsync_idx_p) ;  /* 0x0000f9f000007944 */ /* 0x002fea0003c00000 */
[----:B-----5:R-:W-:Y:S01]  /*1d160*/  IMAD.IADD R0, R4, 0x1, R37 ;  /* 0x0000000104007824 */ /* 0x020fe200078e0225 */
[----:B------:R-:W-:Y:S01]  /*1d170*/  MOV R2, 0x1d3e0 ;  /* 0x0001d3e000027802 */ /* 0x000fe20000000f00 */
[----:B------:R-:W-:Y:S02]  /*1d180*/  IMAD.MOV.U32 R54, RZ, RZ, R5 ;  /* 0x000000ffff367224 */ /* 0x000fe400078e0005 */
[----:B------:R-:W-:Y:S01]  /*1d190*/  IMAD.MOV.U32 R3, RZ, RZ, 0x1c1f ;  /* 0x00001c1fff037424 */ /* 0x000fe200078e00ff */
[----:B------:R-:W-:-:S04]  /*1d1a0*/  IMNMX R0, R10, R0, PT ;  /* 0x000000000a007217 */ /* 0x000fc80003800200 */
        /* <DEDUP_REMOVED lines=26> */
[----:B------:R-:W-:Y:S01]  /*1d350*/  ISETP.GT.AND P0, PT, R0, 0x39, PT ;  /* 0x000000390000780c */ /* 0x000fe20003f04270 */
[----:B------:R-:W-:Y:S01]  /*1d360*/  IMAD.MOV.U32 R0, RZ, RZ, 0x2 ;  /* 0x00000002ff007424 */ /* 0x000fe200078e00ff */
[----:B------:R-:W-:Y:S02]  /*1d370*/  FSEL R140, R38, -INF , P4 ;  /* 0xff800000268c7808 */ /* 0x000fe40002000000 */
[----:B------:R-:W-:Y:S02]  /*1d380*/  FSEL R151, R29, -INF , P3 ;  /* 0xff8000001d977808 */ /* 0x000fe40001800000 */
[----:B------:R2:W-:Y:S01]  /*1d390*/  STL [R1+0xa8], R0 ;  /* 0x0000a80001007387 */ /* 0x0005e20000100800 */
[----:B------:R-:W-:-:S02]  /*1d3a0*/  FSEL R150, R28, -INF , P2 ;  /* 0xff8000001c967808 */ /* 0x000fc40001000000 */
[----:B------:R-:W-:Y:S02]  /*1d3b0*/  FSEL R149, R22, -INF , P1 ;  /* 0xff80000016957808 */ /* 0x000fe40000800000 */
[----:B------:R-:W-:Y:S02]  /*1d3c0*/  FSEL R148, R20, -INF , P0 ;  /* 0xff80000014947808 */ /* 0x000fe40000000000 */
[----:B-12---:R-:W-:Y:S05]  /*1d3d0*/  CALL.REL.NOINC `($__internal_7_$__cuda_sm70_shflsync_idx_p) ;  /* 0x0000f77000007944 */ /* 0x006fea0003c00000 */
        /* <DEDUP_REMOVED lines=41> */
[----:B------:R-:W-:Y:S02]  /*1d670*/  FMNMX.FTZ R2, R15, R14, !PT ;  /* 0x0000000e0f027209 */ /* 0x000fe40007810000 */
[----:B------:R-:W-:Y:S02]  /*1d680*/  FMNMX.FTZ R4, R51, R13, !PT ;  /* 0x0000000d33047209 */ /* 0x000fe40007810000 */
[----:B------:R-:W-:Y:S02]  /*1d690*/  IMNMX R0, R10, R0, PT ;  /* 0x000000000a007217 */ /* 0x000fe40003800200 */
[----:B------:R-:W-:Y:S02]  /*1d6a0*/  FMNMX.FTZ R5, R36, R39, !PT ;  /* 0x0000002724057209 */ /* 0x000fe40007810000 */
[----:B------:R-:W-:-:S02]  /*1d6b0*/  ISETP.GT.AND P0, PT, R0, RZ, PT ;  /* 0x000000ff0000720c */ /* 0x000fc40003f04270 */
[C---:B------:R-:W-:Y:S02]  /*1d6c0*/  ISETP.GT.AND P1, PT, R0.reuse, 0x1, PT ;  /* 0x000000010000780c */ /* 0x040fe40003f24270 */
[----:B------:R-:W-:Y:S02]  /*1d6d0*/  ISETP.GT.AND P2, PT, R0, 0x8, PT ;  /* 0x000000080000780c */ /* 0x000fe40003f44270 */
[----:B------:R-:W-:Y:S02]  /*1d6e0*/  FSEL R12, R12, -INF , P0 ;  /* 0xff8000000c0c7808 */ /* 0x000fe40000000000 */
[----:B------:R-:W-:Y:S02]  /*1d6f0*/  FSEL R16, R16, -INF , P1 ;  /* 0xff80000010107808 */ /* 0x000fe40000800000 */
[----:B------:R-:W-:Y:S02]  /*1d700*/  FMNMX.FTZ R3, R41, R2, !PT ;  /* 0x0000000229037209 */ /* 0x000fe40007810000 */
[----:B------:R-:W-:-:S02]  /*1d710*/  FMNMX.FTZ R2, R55, R4, !PT ;  /* 0x0000000437027209 */ /* 0x000fc40007810000 */
[----:B------:R-:W-:Y:S02]  /*1d720*/  ISETP.GT.AND P0, PT, R0, 0x9, PT ;  /* 0x000000090000780c */ /* 0x000fe40003f04270 */
[----:B------:R-:W-:Y:S02]  /*1d730*/  FSEL R10, R65, -INF , P2 ;  /* 0xff800000410a7808 */ /* 0x000fe40001000000 */
[----:B------:R-:W-:Y:S02]  /*1d740*/  FMNMX.FTZ R5, R44, R5, !PT ;  /* 0x000000052c057209 */ /* 0x000fe40007810000 */
        /* <DEDUP_REMOVED lines=65> */
[----:B------:R-:W-:Y:S01]  /*1db60*/  ISETP.GT.AND P0, PT, R0, 0x39, PT ;  /* 0x000000390000780c */ /* 0x000fe20003f04270 */
[----:B------:R-:W-:Y:S01]  /*1db70*/  IMAD.MOV.U32 R0, RZ, RZ, 0x2 ;  /* 0x00000002ff007424 */ /* 0x000fe200078e00ff */
[----:B------:R-:W-:Y:S02]  /*1db80*/  FSEL R130, R27, -INF , P1 ;  /* 0xff8000001b827808 */ /* 0x000fe40000800000 */
[----:B------:R-:W-:Y:S02]  /*1db90*/  FMNMX.FTZ R136, R165, R136, !PT ;  /* 0x00000088a5887209 */ /* 0x000fe40007810000 */
[----:B------:R-:W-:-:S02]  /*1dba0*/  FMNMX.FTZ R2, R131, R2, !PT ;  /* 0x0000000283027209 */ /* 0x000fc40007810000 */
[----:B------:R-:W-:Y:S02]  /*1dbb0*/  FMNMX.FTZ R135, R150, R135, !PT ;  /* 0x0000008796877209 */ /* 0x000fe40007810000 */
[----:B------:R-:W-:Y:S02]  /*1dbc0*/  FMNMX.FTZ R134, R154, R134, !PT ;  /* 0x000000869a867209 */ /* 0x000fe40007810000 */
[----:B------:R-:W-:Y:S02]  /*1dbd0*/  FSEL R128, R72, -INF , P0 ;  /* 0xff80000048807808 */ /* 0x000fe40000000000 */
[----:B------:R-:W-:Y:S02]  /*1dbe0*/  FMNMX.FTZ R136, R164, R136, !PT ;  /* 0x00000088a4887209 */ /* 0x000fe40007810000 */
[----:B------:R-:W-:Y:S02]  /*1dbf0*/  FMNMX.FTZ R2, R130, R2, !PT ;  /* 0x0000000282027209 */ /* 0x000fe40007810000 */
[----:B------:R-:W-:Y:S01]  /*1dc00*/  FMNMX.FTZ R135, R149, R135, !PT ;  /* 0x0000008795877209 */ /* 0x000fe20007810000 */
[----:B------:R-:W-:Y:S01]  /*1dc10*/  IMAD.MOV.U32 R4, RZ, RZ, R136 ;  /* 0x000000ffff047224 */ /* 0x000fe200078e0088 */
[----:B------:R-:W-:-:S02]  /*1dc20*/  FMNMX.FTZ R134, R153, R134, !PT ;  /* 0x0000008699867209 */ /* 0x000fc40007810000 */
[----:B------:R-:W-:Y:S02]  /*1dc30*/  FMNMX.FTZ R8, R128, R2, !PT ;  /* 0x0000000280087209 */ /* 0x000fe40007810000 */
[----:B------:R-:W-:Y:S02]  /*1dc40*/  FMNMX.FTZ R135, R148, R135, !PT ;  /* 0x0000008794877209 */ /* 0x000fe40007810000 */
[----:B------:R-:W-:Y:S02]  /*1dc50*/  FMNMX.FTZ R134, R152, R134, !PT ;  /* 0x0000008698867209 */ /* 0x000fe40007810000 */
[----:B------:R-:W-:Y:S02]  /*1dc60*/  MOV R2, 0x1dc80 ;  /* 0x0001dc8000027802 */ /* 0x000fe40000000f00 */
[----:B-1----:R-:W-:Y:S05]  /*1dc70*/  CALL.REL.NOINC `($__internal_6_$__cuda_sm70_shflsync_bfly_p) ;  /* 0x0000ee7000007944 */ /* 0x002fea0003c00000 */
[----:B------:R-:W-:Y:S01]  /*1dc80*/  FMNMX.FTZ R136, R136, R0, !PT ;  /* 0x0000000088887209 */ /* 0x000fe20007810000 */
[----:B------:R-:W-:Y:S01]  /*1dc90*/  IMAD.MOV.U32 R0, RZ, RZ, 0x1 ;  /* 0x00000001ff007424 */ /* 0x000fe200078e00ff */
[----:B------:R-:W-:-:S03]  /*1dca0*/  MOV R2, 0x1dcd0 ;  /* 0x0001dcd000027802 */ /* 0x000fc60000000f00 */
[----:B------:R-:W-:Y:S02]  /*1dcb0*/  IMAD.MOV.U32 R4, RZ, RZ, R136 ;  /* 0x000000ffff047224 */ /* 0x000fe400078e0088 */
[----:B------:R-:W-:Y:S05]  /*1dcc0*/  CALL.REL.NOINC `($__internal_6_$__cuda_sm70_shflsync_bfly_p) ;  /* 0x0000ee2000007944 */ /* 0x000fea0003c00000 */
[----:B------:R-:W-:Y:S01]  /*1dcd0*/  FMNMX.FTZ R136, R136, R0, !PT ;  /* 0x0000000088887209 */ /* 0x000fe20007810000 */
[----:B------:R-:W-:Y:S01]  /*1dce0*/  IMAD.MOV.U32 R4, RZ, RZ, R135 ;  /* 0x000000ffff047224 */ /* 0x000fe200078e0087 */
[----:B------:R-:W-:Y:S01]  /*1dcf0*/  MOV R2, 0x1dd20 ;  /* 0x0001dd2000027802 */ /* 0x000fe20000000f00 */
[----:B------:R-:W-:Y:S02]  /*1dd00*/  IMAD.MOV.U32 R0, RZ, RZ, 0x2 ;  /* 0x00000002ff007424 */ /* 0x000fe400078e00ff */
[----:B------:R-:W-:Y:S05]  /*1dd10*/  CALL.REL.NOINC `($__internal_6_$__cuda_sm70_shflsync_bfly_p) ;  /* 0x0000edd000007944 */ /* 0x000fea0003c00000 */
        /* <DEDUP_REMOVED lines=25> */
[----:B------:R-:W-:Y:S01]  /*1deb0*/  MOV R133, R0 ;  /* 0x0000000000857202 */ /* 0x000fe20000000f00 */
[----:B------:R-:W-:Y:S05]  /*1dec0*/  BRA `(.L_x_2011) ;  /* 0xfffeec4000007947 */ /* 0x000fea000383ffff */
.L_x_1931:
[----:B------:R-:W-:Y:S01]  /*1ded0*/  MOV R3, 0x181f ;  /* 0x0000181f00037802 */ /* 0x000fe20000000f00 */
[----:B------:R1:W-:Y:S01]  /*1dee0*/  STL [R1+0xa8], RZ ;  /* 0x0000a8ff01007387 */ /* 0x0003e20000100800 */
[----:B------:R-:W-:Y:S01]  /*1def0*/  MOV R2, 0x1df20 ;  /* 0x0001df2000027802 */ /* 0x000fe20000000f00 */
[----:B------:R-:W-:Y:S02]  /*1df00*/  IMAD.MOV.U32 R54, RZ, RZ, R0 ;  /* 0x000000ffff367224 */ /* 0x000fe400078e0000 */
[----:B-1----:R-:W-:Y:S05]  /*1df10*/  CALL.REL.NOINC `($__internal_7_$__cuda_sm70_shflsync_idx_p) ;  /* 0x0000ec3000007944 */ /* 0x002fea0003c00000 */
[----:B------:R-:W-:Y:S01]  /*1df20*/  MOV R5, R37 ;  /* 0x0000002500057202 */ /* 0x000fe20000000f00 */
[----:B-1---5:R-:W-:-:S05]  /*1df30*/  BRA `(.L_x_2012) ;  /* 0xffff0e6000007947 */ /* 0x022fca000383ffff */
.L_x_1932:
[----:B------:R-:W-:Y:S01]  /*1df40*/  MOV R3, 0x181f ;  /* 0x0000181f00037802 */ /* 0x000fe20000000f00 */
[----:B------:R3:W-:Y:S01]  /*1df50*/  STL [R1+0xa8], RZ ;  /* 0x0000a8ff01007387 */ /* 0x0007e20000100800 */
[----:B------:R-:W-:Y:S01]  /*1df60*/  MOV R2, 0x1df90 ;  /* 0x0001df9000027802 */ /* 0x000fe20000000f00 */
[----:B------:R-:W-:Y:S02]  /*1df70*/  IMAD.MOV.U32 R54, RZ, RZ, R4 ;  /* 0x000000ffff367224 */ /* 0x000fe400078e0004 */
[----:B-123--:R-:W-:Y:S05]  /*1df80*/  CALL.REL.NOINC `($__internal_7_$__cuda_sm70_shflsync_idx_p) ;  /* 0x0000ebc000007944 */ /* 0x00efea0003c00000 */
[----:B------:R-:W2:Y:S01]  /*1df90*/  LDL R3, [R1+0xc0] ;  /* 0x0000c00001037983 */ /* 0x000ea20000100800 */
[----:B------:R-:W-:Y:S02]  /*1dfa0*/  SEL R8, RZ, 0x10, P5 ;  /* 0x00000010ff087807 */ /* 0x000fe40002800000 */
[----:B-----5:R-:W-:Y:S01]  /*1dfb0*/  MOV R54, R0 ;  /* 0x0000000000367202 */ /* 0x020fe20000000f00 */
[----:B------:R-:W3:Y:S04]  /*1dfc0*/  LDL R2, [R1+0xe4] ;  /* 0x0000e40001027983 */ /* 0x000ee80000100800 */
[----:B------:R-:W4:Y:S01]  /*1dfd0*/  LDL R9, [R1+0x9c] ;  /* 0x00009c0001097983 */ /* 0x000f220000100800 */
[----:B--2---:R-:W-:Y:S02]  /*1dfe0*/  ISETP.GE.AND P1, PT, R3, c[0x0][0x1d4], PT ;  /* 0x0000750003007a0c */ /* 0x004fe40003f26270 */
[----:B---3--:R-:W-:Y:S05]  /*1dff0*/  IADD3 R6, P0, R37, R2, RZ ;  /* 0x0000000225067210 */ /* 0x008fea0007f1e0ff */
[----:B------:R-:W-:Y:S01]  /*1e000*/  IMAD.X R7, R5, 0x1, R252, P0 ;  /* 0x0000000105077824 */ /* 0x000fe200000e06fc */
[----:B------:R-:W-:Y:S05]  /*1e010*/  IADD3 R2, P0, R37, R250, RZ ;  /* 0x000000fa25027210 */ /* 0x000fea0007f1e0ff */
[----:B------:R-:W-:Y:S01]  /*1e020*/  @!PT LDS RZ, [RZ] ;  /* 0x00000000fffff984 */ /* 0x000fe20000000800 */
[----:B------:R-:W-:Y:S01]  /*1e030*/  @!PT LDS RZ, [RZ] ;  /* 0x00000000fffff984 */ /* 0x000fe20000000800 */
[----:B------:R-:W-:Y:S01]  /*1e040*/  @!PT LDS RZ, [RZ] ;  /* 0x00000000fffff984 */ /* 0x000fe20000000800 */
[----:B----4-:R2:W-:Y:S01]  /*1e050*/  LDGSTS.E.BYPASS.LTC128B.128 [R9], [R6.64], !P1 ;  /* 0x0000000006097fae */ /* 0x0105e2000c901d46 */
[----:B------:R-:W-:Y:S02]  /*1e060*/  IMAD.X R3, R5, 0x1, R251, P0 ;  /* 0x0000000105037824 */ /* 0x000fe400000e06fb */
[----:B------:R-:W-:Y:S03]  /*1e070*/  IMAD.MOV.U32 R5, RZ, RZ, R8 ;  /* 0x000000ffff057224 */ /* 0x000fe600078e0008 */
[----:B------:R3:W-:Y:S01]  /*1e080*/  LDGSTS.E.BYPASS.LTC128B.128 [R9+0x2000], [R2.64], !P5 ;  /* 0x0200000002097fae */ /* 0x0007e2000e901d46 */
[----:B--2---:R-:W-:Y:S05]  /*1e090*/  IMAD.MOV.U32 R6, RZ, RZ, 0x1 ;  /* 0x00000001ff067424 */ /* 0x004fea00078e00ff */
[----:B------:R2:W-:Y:S01]  /*1e0a0*/  STL [R1+0xa8], R6 ;  /* 0x0000a80601007387 */ /* 0x0005e20000100800 */
[----:B---3--:R-:W-:Y:S02]  /*1e0b0*/  MOV R3, 0x181f ;  /* 0x0000181f00037802 */ /* 0x008fe40000000f00 */
[----:B------:R-:W-:Y:S02]  /*1e0c0*/  MOV R2, 0x1e0e0 ;  /* 0x0001e0e000027802 */ /* 0x000fe40000000f00 */
[----:B-12---:R-:W-:Y:S05]  /*1e0d0*/  CALL.REL.NOINC `($__internal_7_$__cuda_sm70_shflsync_idx_p) ;  /* 0x0000ea7000007944 */ /* 0x006fea0003c00000 */
[----:B------:R-:W-:Y:S01]  /*1e0e0*/  MOV R7, 0x1 ;  /* 0x0000000100077802 */ /* 0x000fe20000000f00 */
[----:B------:R-:W-:Y:S01]  /*1e0f0*/  IMAD.MOV.U32 R6, RZ, RZ, R37 ;  /* 0x000000ffff067224 */ /* 0x000fe200078e0025 */
[----:B------:R-:W-:Y:S01]  /*1e100*/  MOV R3, 0x181f ;  /* 0x0000181f00037802 */ /* 0x000fe20000000f00 */
[----:B------:R-:W-:Y:S01]  /*1e110*/  IMAD.MOV.U32 R54, RZ, RZ, R4 ;  /* 0x000000ffff367224 */ /* 0x000fe200078e0004 */
[----:B------:R-:W-:Y:S01]  /*1e120*/  MOV R2, 0x1e150 ;  /* 0x0001e15000027802 */ /* 0x000fe20000000f00 */
[----:B------:R2:W-:Y:S04]  /*1e130*/  STL [R1+0xa8], R7 ;  /* 0x0000a80701007387 */ /* 0x0005e80000100800 */
[----:B-12--5:R-:W-:Y:S05]  /*1e140*/  CALL.REL.NOINC `($__internal_7_$__cuda_sm70_shflsync_idx_p) ;  /* 0x0000ea0000007944 */ /* 0x026fea0003c00000 */
[----:B------:R-:W2:Y:S01]  /*1e150*/  LDL R3, [R1+0xc0] ;  /* 0x0000c00001037983 */ /* 0x000ea20000100800 */
[----:B------:R-:W-:Y:S01]  /*1e160*/  ISETP.NE.U32.AND P2, PT, R5, RZ, PT ;  /* 0x000000ff0500720c */ /* 0x000fe20003f45070 */
[----:B-----5:R-:W-:Y:S02]  /*1e170*/  IMAD.MOV.U32 R54, RZ, RZ, R0 ;  /* 0x000000ffff367224 */ /* 0x020fe400078e0000 */
[----:B------:R-:W3:Y:S04]  /*1e180*/  LDL R2, [R1+0xe4] ;  /* 0x0000e40001027983 */ /* 0x000ee80000100800 */
        /* <DEDUP_REMOVED lines=8> */
[----:B--2---:R-:W-:Y:S04]  /*1e210*/  IADD3 R2, -R5, 0x10, RZ ;  /* 0x0000001005027810 */ /* 0x004fe80007ffe1ff */
[----:B------:R-:W-:Y:S04]  /*1e220*/  LOP3.LUT R2, R2, 0xf, RZ, 0xc0, !PT ;  /* 0x0000000f02027812 */ /* 0x000fe800078ec0ff */
[----:B------:R-:W-:Y:S04]  /*1e230*/  IADD3 R2, P1, P0, R2, R37, R250 ;  /* 0x0000002502027210 */ /* 0x000fe8000783e0fa */
[----:B------:R-:W-:Y:S01]  /*1e240*/  IADD3.X R3, RZ, R6, R251, P1, P0 ;  /* 0x00000006ff037210 */ /* 0x000fe20000fe04fb */
[----:B------:R-:W-:Y:S04]  /*1e250*/  IMAD.MOV.U32 R6, RZ, RZ, 0x2 ;  /* 0x00000002ff067424 */ /* 0x000fe800078e00ff */
[----:B------:R2:W-:Y:S04]  /*1e260*/  LDGSTS.E.BYPASS.LTC128B.128.ZFILL [R7+0x2800], [R2.64], P2 ;  /* 0x0280000002077fae */ /* 0x0005e80009141d46 */
[----:B------:R3:W-:Y:S01]  /*1e270*/  STL [R1+0xa8], R6 ;  /* 0x0000a80601007387 */ /* 0x0007e20000100800 */
[----:B--2---:R-:W-:Y:S01]  /*1e280*/  MOV R2, 0x1e2b0 ;  /* 0x0001e2b000027802 */ /* 0x004fe20000000f00 */
[----:B------:R-:W-:Y:S02]  /*1e290*/  IMAD.MOV.U32 R3, RZ, RZ, 0x181f ;  /* 0x0000181fff037424 */ /* 0x000fe400078e00ff */
[----:B-1-3--:R-:W-:Y:S05]  /*1e2a0*/  CALL.REL.NOINC `($__internal_7_$__cuda_sm70_shflsync_idx_p) ;  /* 0x0000e8a000007944 */ /* 0x00afea0003c00000 */
        /* <DEDUP_REMOVED lines=10> */
[----:B------:R-:W3:Y:S01]  /*1e350*/  LDL R2, [R1+0xe4] ;  /* 0x0000e40001027983 */ /* 0x000ee20000100800 */
[----:B------:R-:W-:Y:S03]  /*1e360*/  IMAD.MOV.U32 R0, RZ, RZ, 0x3 ;  /* 0x00000003ff007424 */ /* 0x000fe600078e00ff */
[----:B------:R-:W4:Y:S04]  /*1e370*/  LDL R7, [R1+0x9c] ;  /* 0x00009c0001077983 */ /* 0x000f280000100800 */
[----:B------:R1:W-:Y:S01]  /*1e380*/  STL [R1+0xa8], R0 ;  /* 0x0000a80001007387 */ /* 0x0003e20000100800 */
        /* <DEDUP_REMOVED lines=10> */
[----:B------:R-:W-:Y:S05]  /*1e430*/  IADD3.X R3, RZ, R6, R251, P1, P0 ;  /* 0x00000006ff037210 */ /* 0x000fea0000fe04fb */
[----:B------:R2:W-:Y:S02]  /*1e440*/  LDGSTS.E.BYPASS.LTC128B.128.ZFILL [R7+0x3000], [R2.64], P2 ;  /* 0x0300000002077fae */ /* 0x0005e40009141d46 */
[----:B--2---:R-:W-:Y:S01]  /*1e450*/  MOV R2, 0x1e480 ;  /* 0x0001e48000027802 */ /* 0x004fe20000000f00 */
[----:B------:R-:W-:Y:S02]  /*1e460*/  IMAD.MOV.U32 R3, RZ, RZ, 0x181f ;  /* 0x0000181fff037424 */ /* 0x000fe400078e00ff */
[----:B-1----:R-:W-:Y:S05]  /*1e470*/  CALL.REL.NOINC `($__internal_7_$__cuda_sm70_shflsync_idx_p) ;  /* 0x0000e6d000007944 */ /* 0x002fea0003c00000 */
        /* <DEDUP_REMOVED lines=8> */
[----:B-1----:R-:W-:-:S05]  /*1e500*/  BRA `(.L_x_2013) ;  /* 0xffff0a9000007947 */ /* 0x002fca000383ffff */
.L_x_1935:
[----:B------:R-:W-:Y:S01]  /*1e510*/  MOV R3, 0x181f ;  /* 0x0000181f00037802 */ /* 0x000fe20000000f00 */
[----:B------:R2:W-:Y:S01]  /*1e520*/  STL [R1+0xa8], RZ ;  /* 0x0000a8ff01007387 */ /* 0x0005e20000100800 */
[----:B------:R-:W-:Y:S01]  /*1e530*/  MOV R2, 0x1e560 ;  /* 0x0001e56000027802 */ /* 0x000fe20000000f00 */
[----:B------:R-:W-:Y:S02]  /*1e540*/  IMAD.MOV.U32 R54, RZ, RZ, R0 ;  /* 0x000000ffff367224 */ /* 0x000fe400078e0000 */
[----:B-12---:R-:W-:Y:S05]  /*1e550*/  CALL.REL.NOINC `($__internal_7_$__cuda_sm70_shflsync_idx_p) ;  /* 0x0000e5f000007944 */ /* 0x006fea0003c00000 */
[----:B------:R-:W-:Y:S01]  /*1e560*/  MOV R5, R37 ;  /* 0x0000002500057202 */ /* 0x000fe20000000f00 */
[----:B-1---5:R-:W-:-:S05]  /*1e570*/  BRA `(.L_x_2014) ;  /* 0xffff20f000007947 */ /* 0x022fca000383ffff */
.L_x_1936:
        /* <DEDUP_REMOVED lines=17> */
[----:B----4-:R2:W-:Y:S01]  /*1e690*/  LDGSTS.E.BYPASS.LTC128B.128 [R9+0x4100], [R6.64], !P1 ;  /* 0x0410000006097fae */ /* 0x0105e2000c901d46 */
        /* <DEDUP_REMOVED lines=75> */
.L_x_1937:
[----:B------:R-:W-:Y:S01]  /*1eb50*/  MOV R3, 0x1c1f ;  /* 0x00001c1f00037802 */ /* 0x000fe20000000f00 */
[----:B------:R1:W-:Y:S01]  /*1eb60*/  STL [R1+0xa8], RZ ;  /* 0x0000a8ff01007387 */ /* 0x0003e20000100800 */
[----:B------:R-:W-:Y:S01]  /*1eb70*/  MOV R2, 0x1eba0 ;  /* 0x0001eba000027802 */ /* 0x000fe20000000f00 */
[----:B------:R-:W-:Y:S02]  /*1eb80*/  IMAD.MOV.U32 R54, RZ, RZ, R4 ;  /* 0x000000ffff367224 */ /* 0x000fe400078e0004 */
[----:B-1----:R-:W-:Y:S05]  /*1eb90*/  CALL.REL.NOINC `($__internal_7_$__cuda_sm70_shflsync_idx_p) ;  /* 0x0000dfb000007944 */ /* 0x002fea0003c00000 */
[----:B-----5:R-:W-:Y:S01]  /*1eba0*/  MOV R0, R37 ;  /* 0x0000002500007202 */ /* 0x020fe20000000f00 */
[----:B-1----:R-:W-:-:S05]  /*1ebb0*/  BRA `(.L_x_2016) ;  /* 0xffff1f5000007947 */ /* 0x002fca000383ffff */
.L_x_1938:
[----:B------:R-:W-:Y:S01]  /*1ebc0*/  MOV R0, 0x1 ;  /* 0x0000000100007802 */ /* 0x000fe20000000f00 */
[----:B------:R-:W-:Y:S01]  /*1ebd0*/  IMAD.MOV.U32 R54, RZ, RZ, R4 ;  /* 0x000000ffff367224 */ /* 0x000fe200078e0004 */
[----:B------:R-:W-:Y:S01]  /*1ebe0*/  MOV R2, 0x1ec20 ;  /* 0x0001ec2000027802 */ /* 0x000fe20000000f00 */
[----:B------:R-:W-:Y:S02]  /*1ebf0*/  IMAD.MOV.U32 R3, RZ, RZ, 0x1c1f ;  /* 0x00001c1fff037424 */ /* 0x000fe400078e00ff */
[----:B------:R2:W-:Y:S04]  /*1ec00*/  STL [R1+0xa8], R0 ;  /* 0x0000a80001007387 */ /* 0x0005e80000100800 */
[----:B-12---:R-:W-:Y:S05]  /*1ec10*/  CALL.REL.NOINC `($__internal_7_$__cuda_sm70_shflsync_idx_p) ;  /* 0x0000df3000007944 */ /* 0x006fea0003c00000 */
[----:B------:R-:W-:Y:S01]  /*1ec20*/  MOV R2, 0x1ee90 ;  /* 0x0001ee9000027802 */ /* 0x000fe20000000f00 */
[----:B-----5:R-:W-:Y:S02]  /*1ec30*/  IMAD.MOV.U32 R0, RZ, RZ, 0x2 ;  /* 0x00000002ff007424 */ /* 0x020fe400078e00ff */
[----:B------:R-:W-:Y:S02]  /*1ec40*/  IMAD.IADD R37, R5, 0x1, R37 ;  /* 0x0000000105257824 */ /* 0x000fe400078e0225 */
[----:B------:R-:W-:Y:S01]  /*1ec50*/  IMAD.MOV.U32 R54, RZ, RZ, R4 ;  /* 0x000000ffff367224 */ /* 0x000fe200078e0004 */
[----:B------:R2:W-:Y:S01]  /*1ec60*/  STL [R1+0xa8], R0 ;  /* 0x0000a80001007387 */ /* 0x0005e20000100800 */
[----:B------:R-:W-:Y:S01]  /*1ec70*/  IMAD.MOV.U32 R3, RZ, RZ, 0x1c1f ;  /* 0x00001c1fff037424 */ /* 0x000fe200078e00ff */
        /* <DEDUP_REMOVED lines=13> */
[----:B------:R-:W-:Y:S02]  /*1ed50*/  FSEL R50, R220, -INF , P3 ;  /* 0xff800000dc327808 */ /* 0x000fe40001800000 */
[----:B------:R-:W-:Y:S02]  /*1ed60*/  ISETP.GT.AND P3, PT, R37, 0x20, PT ;  /* 0x000000202500780c */ /* 0x000fe40003f64270 */
[----:B------:R-:W-:Y:S02]  /*1ed70*/  FSEL R49, R31, -INF , P0 ;  /* 0xff8000001f317808 */ /* 0x000fe40000000000 */
[C---:B------:R-:W-:Y:S02]  /*1ed80*/  ISETP.GT.AND P1, PT, R37.reuse, 0x21, PT ;  /* 0x000000212500780c */ /* 0x040fe40003f24270 */
        /* <DEDUP_REMOVED lines=14> */
[----:B------:R-:W-:Y:S02]  /*1ee70*/  FSEL R36, R36, -INF , P0 ;  /* 0xff80000024247808 */ /* 0x000fe40000000000 */
[----:B-12---:R-:W-:Y:S05]  /*1ee80*/  CALL.REL.NOINC `($__internal_7_$__cuda_sm70_shflsync_idx_p) ;  /* 0x0000dcc000007944 */ /* 0x006fea0003c00000 */
[----:B------:R-:W-:Y:S01]  /*1ee90*/  MOV R2, 0x1f110 ;  /* 0x0001f11000027802 */ /* 0x000fe20000000f00 */
[----:B-----5:R-:W2:Y:S01]  /*1eea0*/  LDL.LU R0, [R1+0x70] ;  /* 0x0000700001007983 */ /* 0x020ea20000300800 */
[----:B------:R-:W-:Y:S02]  /*1eeb0*/  IMAD.IADD R37, R5, 0x1, R37 ;  /* 0x0000000105257824 */ /* 0x000fe400078e0225 */
[----:B------:R-:W-:Y:S02]  /*1eec0*/  IMAD.MOV.U32 R54, RZ, RZ, R4 ;  /* 0x000000ffff367224 */ /* 0x000fe400078e0004 */
[----:B------:R-:W-:Y:S01]  /*1eed0*/  IMAD.MOV.U32 R3, RZ, RZ, 0x1c1f ;  /* 0x00001c1fff037424 */ /* 0x000fe200078e00ff */
[C---:B------:R-:W-:Y:S02]  /*1eee0*/  ISETP.GT.AND P0, PT, R37.reuse, RZ, PT ;  /* 0x000000ff2500720c */ /* 0x040fe40003f04270 */
[C---:B------:R-:W-:Y:S02]  /*1eef0*/  ISETP.GT.AND P1, PT, R37.reuse, 0x1, PT ;  /* 0x000000012500780c */ /* 0x040fe40003f24270 */
[----:B------:R-:W-:Y:S02]  /*1ef00*/  ISETP.GT.AND P2, PT, R37, 0x8, PT ;  /* 0x000000082500780c */ /* 0x000fe40003f44270 */
[----:B------:R-:W-:Y:S02]  /*1ef10*/  FSEL R57, R249, -INF , P1 ;  /* 0xff800000f9397808 */ /* 0x000fe40000800000 */
[C---:B------:R-:W-:Y:S02]  /*1ef20*/  ISETP.GT.AND P1, PT, R37.reuse, 0x10, PT ;  /* 0x000000102500780c */ /* 0x040fe40003f24270 */
[C---:B------:R-:W-:Y:S02]  /*1ef30*/  ISETP.GT.AND P3, PT, R37.reuse, 0x11, PT ;  /* 0x000000112500780c */ /* 0x040fe40003f64270 */
[----:B------:R-:W-:Y:S02]  /*1ef40*/  FSEL R206, R246, -INF , P2 ;  /* 0xff800000f6ce7808 */ /* 0x000fe40001000000 */
        /* <DEDUP_REMOVED lines=16> */
[----:B--2---:R-:W-:Y:S01]  /*1f050*/  FSEL R53, R0, -INF , P0 ;  /* 0xff80000000357808 */ /* 0x004fe20000000000 */
[----:B------:R-:W-:Y:S01]  /*1f060*/  IMAD.MOV.U32 R0, RZ, RZ, 0x3 ;  /* 0x00000003ff007424 */ /* 0x000fe200078e00ff */
[----:B------:R-:W-:Y:S04]  /*1f070*/  ISETP.GT.AND P0, PT, R37, 0x9, PT ;  /* 0x000000092500780c */ /* 0x000fe80003f04270 */
[----:B------:R-:W-:Y:S01]  /*1f080*/  FSEL R67, R245, -INF , P0 ;  /* 0xff800000f5437808 */ /* 0x000fe20000000000 */
[----:B------:R2:W-:Y:S01]  /*1f090*/  STL [R1+0xa8], R0 ;  /* 0x0000a80001007387 */ /* 0x0005e20000100800 */
[C---:B------:R-:W-:Y:S04]  /*1f0a0*/  ISETP.GT.AND P0, PT, R37.reuse, 0x18, PT ;  /* 0x000000182500780c */ /* 0x040fe80003f04270 */
[----:B------:R-:W-:Y:S02]  /*1f0b0*/  FSEL R64, R218, -INF , P0 ;  /* 0xff800000da407808 */ /* 0x000fe40000000000 */
[----:B------:R-:W-:Y:S04]  /*1f0c0*/  ISETP.GT.AND P0, PT, R37, 0x28, PT ;  /* 0x000000282500780c */ /* 0x000fe80003f04270 */
[----:B------:R-:W-:Y:S02]  /*1f0d0*/  FSEL R60, R27, -INF , P0 ;  /* 0xff8000001b3c7808 */ /* 0x000fe40000000000 */
[----:B------:R-:W-:Y:S04]  /*1f0e0*/  ISETP.GT.AND P0, PT, R37, 0x39, PT ;  /* 0x000000392500780c */ /* 0x000fe80003f04270 */
[----:B------:R-:W-:Y:S04]  /*1f0f0*/  FSEL R42, R42, -INF , P0 ;  /* 0xff8000002a2a7808 */ /* 0x000fe80000000000 */
[----:B-12---:R-:W-:Y:S05]  /*1f100*/  CALL.REL.NOINC `($__internal_7_$__cuda_sm70_shflsync_idx_p) ;  /* 0x0000da4000007944 */ /* 0x006fea0003c00000 */
[----:B------:R-:W2:Y:S01]  /*1f110*/  LDL.LU R4, [R1+0x80] ;  /* 0x0000800001047983 */ /* 0x000ea20000300800 */
[----:B------:R-:W-:Y:S03]  /*1f120*/  IMAD.IADD R5, R5, 0x1, R37 ;  /* 0x0000000105057824 */ /* 0x000fe600078e0225 */
[----:B-----5:R-:W3:Y:S02]  /*1f130*/  LDL.LU R0, [R1+0x74] ;  /* 0x0000740001007983 */ /* 0x020ee40000300800 */
[C---:B------:R-:W-:Y:S02]  /*1f140*/  ISETP.GT.AND P0, PT, R5.reuse, RZ, PT ;  /* 0x000000ff0500720c */ /* 0x040fe40003f04270 */
[C---:B------:R-:W-:Y:S01]  /*1f150*/  ISETP.GT.AND P3, PT, R5.reuse, 0x11, PT ;  /* 0x000000110500780c */ /* 0x040fe20003f64270 */
[----:B------:R-:W4:Y:S01]  /*1f160*/  LDL.LU R2, [R1+0x78] ;  /* 0x0000780001027983 */ /* 0x000f220000300800 */
[C---:B------:R-:W-:Y:S02]  /*1f170*/  ISETP.GT.AND P2, PT, R5.reuse, 0x8, PT ;  /* 0x000000080500780c */ /* 0x040fe40003f44270 */
[----:B------:R-:W-:Y:S01]  /*1f180*/  FSEL R33, R230, -INF , P3 ;  /* 0xff800000e6217808 */ /* 0x000fe20001800000 */
[----:B------:R-:W4:Y:S01]  /*1f190*/  LDL.LU R3, [R1+0x7c] ;  /* 0x00007c0001037983 */ /* 0x000f220000300800 */
[C---:B------:R-:W-:Y:S02]  /*1f1a0*/  ISETP.GT.AND P3, PT, R5.reuse, 0x20, PT ;  /* 0x000000200500780c */ /* 0x040fe40003f64270 */
[C---:B------:R-:W-:Y:S02]  /*1f1b0*/  ISETP.GT.AND P1, PT, R5.reuse, 0x1, PT ;  /* 0x000000010500780c */ /* 0x040fe40003f24270 */
[----:B------:R-:W-:Y:S02]  /*1f1c0*/  FSEL R30, R216, -INF , P3 ;  /* 0xff800000d81e7808 */ /* 0x000fe40001800000 */
[C---:B------:R-:W-:Y:S02]  /*1f1d0*/  ISETP.GT.AND P3, PT, R5.reuse, 0x30, PT ;  /* 0x000000300500780c */ /* 0x040fe40003f64270 */
[----:B------:R-:W-:Y:S02]  /*1f1e0*/  ISETP.GT.AND P4, PT, R5, 0x29, PT ;  /* 0x000000290500780c */ /* 0x000fe40003f84270 */
[----:B------:R-:W-:Y:S02]  /*1f1f0*/  FSEL R25, R133, -INF , P3 ;  /* 0xff80000085197808 */ /* 0x000fe40001800000 */
[----:B------:R-:W-:Y:S02]  /*1f200*/  FSEL R26, R134, -INF , P4 ;  /* 0xff800000861a7808 */ /* 0x000fe40002000000 */
[----:B--2---:R-:W-:Y:S02]  /*1f210*/  FSEL R28, R4, -INF , P0 ;  /* 0xff800000041c7808 */ /* 0x004fe40000000000 */
[----:B------:R-:W-:Y:S04]  /*1f220*/  ISETP.GT.AND P0, PT, R5, 0x9, PT ;  /* 0x000000090500780c */ /* 0x000fe80003f04270 */
[----:B---3--:R-:W-:Y:S02]  /*1f230*/  FSEL R37, R0, -INF , P0 ;  /* 0xff80000000257808 */ /* 0x008fe40000000000 */
[----:B------:R-:W-:Y:S02]  /*1f240*/  FMNMX.FTZ R0, R8, R132, !PT ;  /* 0x0000008408007209 */ /* 0x000fe40007810000 */
[----:B----4-:R-:W-:Y:S02]  /*1f250*/  FSEL R41, R2, -INF , P2 ;  /* 0xff80000002297808 */ /* 0x010fe40001000000 */
[----:B------:R-:W-:Y:S02]  /*1f260*/  FMNMX.FTZ R2, R53, R138, !PT ;  /* 0x0000008a35027209 */ /* 0x000fe40007810000 */
[----:B------:R-:W-:Y:S01]  /*1f270*/  FMNMX.FTZ R4, R24, R0, !PT ;  /* 0x0000000018047209 */ /* 0x000fe20007810000 */
[----:B------:R-:W-:Y:S01]  /*1f280*/  IMAD.MOV.U32 R0, RZ, RZ, 0x2 ;  /* 0x00000002ff007424 */ /* 0x000fe200078e00ff */
        /* <DEDUP_REMOVED lines=12> */
[----:B------:R-:W-:Y:S02]  /*1f350*/  FMNMX.FTZ R4, R22, R133, !PT ;  /* 0x0000008516047209 */ /* 0x000fe40007810000 */
[----:B------:R-:W-:Y:S02]  /*1f360*/  FMNMX.FTZ R133, R52, R3, !PT ;  /* 0x0000000334857209 */ /* 0x000fe40007810000 */
[----:B------:R-:W-:Y:S02]  /*1f370*/  FMNMX.FTZ R134, R67, R134, !PT ;  /* 0x0000008643867209 */ /* 0x000fe40007810000 */
[----:B------:R-:W-:Y:S02]  /*1f380*/  FMNMX.FTZ R2, R37, R2, !PT ;  /* 0x0000000225027209 */ /* 0x000fe40007810000 */
[----:B------:R-:W-:Y:S02]  /*1f390*/  ISETP.GT.AND P0, PT, R5, 0x18, PT ;  /* 0x000000180500780c */ /* 0x000fe40003f04270 */
        /* <DEDUP_REMOVED lines=62> */
[----:B-1----:R-:W-:Y:S05]  /*1f780*/  CALL.REL.NOINC `($__internal_6_$__cuda_sm70_shflsync_bfly_p) ;  /* 0x0000d36000007944 */ /* 0x002fea0003c00000 */
[----:B------:R-:W-:Y:S01]  /*1f790*/  FMNMX.FTZ R4, R4, R0, !PT ;  /* 0x0000000004047209 */ /* 0x000fe20007810000 */
[----:B------:R-:W-:Y:S01]  /*1f7a0*/  IMAD.MOV.U32 R0, RZ, RZ, 0x1 ;  /* 0x00000001ff007424 */ /* 0x000fe200078e00ff */
[----:B------:R-:W-:Y:S02]  /*1f7b0*/  MOV R2, 0x1f7d0 ;  /* 0x0001f7d000027802 */ /* 0x000fe40000000f00 */
        /* <DEDUP_REMOVED lines=28> */
[----:B------:R-:W-:-:S05]  /*1f980*/  BRA `(.L_x_2017) ;  /* 0xffff1f4000007947 */ /* 0x000fca000383ffff */
.L_x_1941:
[----:B----4-:R-:W-:Y:S01]  /*1f990*/  MOV R3, 0x181f ;  /* 0x0000181f00037802 */ /* 0x010fe20000000f00 */
[----:B------:R1:W-:Y:S01]  /*1f9a0*/  STL [R1+0xa8], RZ ;  /* 0x0000a8ff01007387 */ /* 0x0003e20000100800 */
[----:B------:R-:W-:Y:S01]  /*1f9b0*/  MOV R2, 0x1f9e0 ;  /* 0x0001f9e000027802 */ /* 0x000fe20000000f00 */
[----:B------:R-:W-:Y:S02]  /*1f9c0*/  IMAD.MOV.U32 R54, RZ, RZ, R0 ;  /* 0x000000ffff367224 */ /* 0x000fe400078e0000 */
[----:B-1----:R-:W-:Y:S05]  /*1f9d0*/  CALL.REL.NOINC `($__internal_7_$__cuda_sm70_shflsync_idx_p) ;  /* 0x0000d17000007944 */ /* 0x002fea0003c00000 */
[----:B-1---5:R-:W-:-:S05]  /*1f9e0*/  BRA `(.L_x_2018) ;  /* 0xffff48b000007947 */ /* 0x022fca000383ffff */
.L_x_1944:
[----:B------:R-:W-:Y:S01]  /*1f9f0*/  MOV R3, 0x181f ;  /* 0x0000181f00037802 */ /* 0x000fe20000000f00 */
[----:B------:R2:W-:Y:S01]  /*1fa00*/  STL [R1+0xa8], RZ ;  /* 0x0000a8ff01007387 */ /* 0x0005e20000100800 */
[----:B------:R-:W-:Y:S01]  /*1fa10*/  MOV R2, 0x1fa40 ;  /* 0x0001fa4000027802 */ /* 0x000fe20000000f00 */
[----:B------:R-:W-:Y:S02]  /*1fa20*/  IMAD.MOV.U32 R54, RZ, RZ, R0 ;  /* 0x000000ffff367224 */ /* 0x000fe400078e0000 */
[----:B-12-4-:R-:W-:Y:S05]  /*1fa30*/  CALL.REL.NOINC `($__internal_7_$__cuda_sm70_shflsync_idx_p) ;  /* 0x0000d11000007944 */ /* 0x016fea0003c00000 */
[----:B------:R-:W-:Y:S01]  /*1fa40*/  MOV R6, R37 ;  /* 0x0000002500067202 */ /* 0x000fe20000000f00 */
[----:B-1---5:R-:W-:-:S05]  /*1fa50*/  BRA `(.L_x_2019) ;  /* 0xffff608000007947 */ /* 0x022fca000383ffff */
.L_x_1945:
[----:B------:R-:W-:Y:S01]  /*1fa60*/  MOV R3, 0x181f ;  /* 0x0000181f00037802 */ /* 0x000fe20000000f00 */
[----:B------:R4:W-:Y:S01]  /*1fa70*/  STL [R1+0xa8], RZ ;  /* 0x0000a8ff01007387 */ /* 0x0009e20000100800 */
[----:B------:R-:W-:Y:S01]  /*1fa80*/  MOV R2, 0x1fab0 ;  /* 0x0001fab000027802 */ /* 0x000fe20000000f00 */
[----:B------:R-:W-:Y:S02]  /*1fa90*/  IMAD.MOV.U32 R54, RZ, RZ, R4 ;  /* 0x000000ffff367224 */ /* 0x000fe400078e0004 */
[----:B-1234-:R-:W-:Y:S05]  /*1faa0*/  CALL.REL.NOINC `($__internal_7_$__cuda_sm70_shflsync_idx_p) ;  /* 0x0000d0a000007944 */ /* 0x01efea0003c00000 */
[----:B------:R-:W2:Y:S01]  /*1fab0*/  LDL R3, [R1+0x90] ;  /* 0x0000900001037983 */ /* 0x000ea20000100800 */
[----:B-----5:R-:W-:Y:S03]  /*1fac0*/  MOV R54, R0 ;  /* 0x0000000000367202 */ /* 0x020fe60000000f00 */
[----:B------:R-:W3:Y:S04]  /*1fad0*/  LDL R2, [R1+0x94] ;  /* 0x0000940001027983 */ /* 0x000ee80000100800 */
[----:B------:R-:W4:Y:S01]  /*1fae0*/  LDL R5, [R1+0x98] ;  /* 0x0000980001057983 */ /* 0x000f220000100800 */
[C---:B--2---:R-:W-:Y:S05]  /*1faf0*/  IADD3 R8, P0, R37.reuse, R3, RZ ;  /* 0x0000000325087210 */ /* 0x044fea0007f1e0ff */
[C---:B---3--:R-:W-:Y:S01]  /*1fb00*/  IMAD.X R9, R6.reuse, 0x1, R2, P0 ;  /* 0x0000000106097824 */ /* 0x048fe200000e0602 */
[----:B------:R-:W-:Y:S04]  /*1fb10*/  IADD3 R2, P0, R37, R133, RZ ;  /* 0x0000008525027210 */ /* 0x000fe80007f1e0ff */
[----:B------:R-:W-:Y:S01]  /*1fb20*/  @!PT LDS RZ, [RZ] ;  /* 0x00000000fffff984 */ /* 0x000fe20000000800 */
[----:B------:R-:W-:Y:S01]  /*1fb30*/  @!PT LDS RZ, [RZ] ;  /* 0x00000000fffff984 */ /* 0x000fe20000000800 */
[----:B------:R-:W-:Y:S01]  /*1fb40*/  @!PT LDS RZ, [RZ] ;  /* 0x00000000fffff984 */ /* 0x000fe20000000800 */
[----:B----4-:R2:W-:Y:S01]  /*1fb50*/  LDGSTS.E.BYPASS.LTC128B.128 [R5+0x4100], [R8.64], !P3 ;  /* 0x0410000008057fae */ /* 0x0105e2000d901d46 */
[----:B------:R-:W-:Y:S05]  /*1fb60*/  IMAD.X R3, R6, 0x1, R134, P0 ;  /* 0x0000000106037824 */ /* 0x000fea00000e0686 */
[----:B------:R2:W-:Y:S02]  /*1fb70*/  LDGSTS.E.BYPASS.LTC128B.128 [R5+0x6100], [R2.64], !P5 ;  /* 0x0610000002057fae */ /* 0x0005e4000e901d46 */
[----:B--2---:R-:W-:Y:S01]  /*1fb80*/  IMAD.MOV.U32 R5, RZ, RZ, 0x1 ;  /* 0x00000001ff057424 */ /* 0x004fe200078e00ff */
[----:B------:R-:W-:Y:S02]  /*1fb90*/  MOV R3, 0x181f ;  /* 0x0000181f00037802 */ /* 0x000fe40000000f00 */
[----:B------:R-:W-:Y:S02]  /*1fba0*/  MOV R2, 0x1fbd0 ;  /* 0x0001fbd000027802 */ /* 0x000fe40000000f00 */
[----:B------:R2:W-:Y:S04]  /*1fbb0*/  STL [R1+0xa8], R5 ;  /* 0x0000a80501007387 */ /* 0x0005e80000100800 */
        /* <DEDUP_REMOVED lines=9> */
[----:B-----5:R-:W-:Y:S03]  /*1fc50*/  MOV R54, R0 ;  /* 0x0000000000367202 */ /* 0x020fe60000000f00 */
[----:B------:R-:W3:Y:S04]  /*1fc60*/  LDL R2, [R1+0x94] ;  /* 0x0000940001027983 */ /* 0x000ee80000100800 */
[----:B------:R-:W4:Y:S01]  /*1fc70*/  LDL R8, [R1+0x98] ;  /* 0x0000980001087983 */ /* 0x000f220000100800 */
[----:B--2---:R-:W-:Y:S05]  /*1fc80*/  IADD3 R6, P0, R37, R3, RZ ;  /* 0x0000000325067210 */ /* 0x004fea0007f1e0ff */
[----:B---3--:R-:W-:Y:S01]  /*1fc90*/  IMAD.X R7, R5, 0x1, R2, P0 ;  /* 0x0000000105077824 */ /* 0x008fe200000e0602 */
[----:B------:R-:W-:Y:S04]  /*1fca0*/  IADD3 R2, P0, R37, R133, RZ ;  /* 0x0000008525027210 */ /* 0x000fe80007f1e0ff */
        /* <DEDUP_REMOVED lines=19> */
[----:B-----5:R-:W-:Y:S01]  /*1fde0*/  MOV R54, R0 ;  /* 0x0000000000367202 */ /* 0x020fe20000000f00 */
[----:B------:R-:W-:Y:S02]  /*1fdf0*/  IMAD.MOV.U32 R0, RZ, RZ, 0x3 ;  /* 0x00000003ff007424 */ /* 0x000fe400078e00ff */
[----:B------:R-:W3:Y:S04]  /*1fe00*/  LDL R2, [R1+0x94] ;  /* 0x0000940001027983 */ /* 0x000ee80000100800 */
[----:B------:R-:W4:Y:S04]  /*1fe10*/  LDL R8, [R1+0x98] ;  /* 0x0000980001087983 */ /* 0x000f280000100800 */
[----:B------:R1:W-:Y:S01]  /*1fe20*/  STL [R1+0xa8], R0 ;  /* 0x0000a80001007387 */ /* 0x0003e20000100800 */
[----:B--2---:R-:W-:Y:S05]  /*1fe30*/  IADD3 R6, P0, R37, R3, RZ ;  /* 0x0000000325067210 */ /* 0x004fea0007f1e0ff */
[----:B---3--:R-:W-:Y:S01]  /*1fe40*/  IMAD.X R7, R5, 0x1, R2, P0 ;  /* 0x0000000105077824 */ /* 0x008fe200000e0602 */
[----:B------:R-:W-:Y:S04]  /*1fe50*/  IADD3 R2, P0, R37, R133, RZ ;  /* 0x0000008525027210 */ /* 0x000fe80007f1e0ff */
[----:B------:R-:W-:Y:S01]  /*1fe60*/  @!PT LDS RZ, [RZ] ;  /* 0x00000000fffff984 */ /* 0x000fe20000000800 */
[----:B------:R-:W-:Y:S01]  /*1fe70*/  @!PT LDS RZ, [RZ] ;  /* 0x00000000fffff984 */ /* 0x000fe20000000800 */
[----:B------:R-:W-:Y:S01]  /*1fe80*/  @!PT LDS RZ, [RZ] ;  /* 0x00000000fffff984 */ /* 0x000fe20000000800 */
[----:B----4-:R1:W-:Y:S01]  /*1fe90*/  LDGSTS.E.BYPASS.LTC128B.128 [R8+0x5100], [R6.64], !P3 ;  /* 0x0510000006087fae */ /* 0x0103e2000d901d46 */
[----:B------:R-:W-:Y:S05]  /*1fea0*/  IMAD.X R3, R5, 0x1, R134, P0 ;  /* 0x0000000105037824 */ /* 0x000fea00000e0686 */
[----:B------:R2:W-:Y:S02]  /*1feb0*/  LDGSTS.E.BYPASS.LTC128B.128 [R8+0x7100], [R2.64], !P5 ;  /* 0x0710000002087fae */ /* 0x0005e4000e901d46 */
[----:B--2---:R-:W-:Y:S02]  /*1fec0*/  MOV R3, 0x181f ;  /* 0x0000181f00037802 */ /* 0x004fe40000000f00 */
[----:B------:R-:W-:Y:S02]  /*1fed0*/  MOV R2, 0x1fef0 ;  /* 0x0001fef000027802 */ /* 0x000fe40000000f00 */
[----:B-1----:R-:W-:Y:S05]  /*1fee0*/  CALL.REL.NOINC `($__internal_7_$__cuda_sm70_shflsync_idx_p) ;  /* 0x0000cc6000007944 */ /* 0x002fea0003c00000 */
[----:B------:R-:W-:Y:S01]  /*1fef0*/  MOV R3, 0x181f ;  /* 0x0000181f00037802 */ /* 0x000fe20000000f00 */
[----:B------:R-:W-:Y:S01]  /*1ff00*/  IMAD.MOV.U32 R54, RZ, RZ, R4 ;  /* 0x000000ffff367224 */ /* 0x000fe200078e0004 */
[----:B------:R-:W-:Y:S01]  /*1ff10*/  MOV R4, 0x3 ;  /* 0x0000000300047802 */ /* 0x000fe20000000f00 */
[----:B-----5:R-:W-:Y:S01]  /*1ff20*/  IMAD.MOV.U32 R0, RZ, RZ, R37 ;  /* 0x000000ffff007224 */ /* 0x020fe200078e0025 */
[----:B------:R-:W-:Y:S03]  /*1ff30*/  MOV R2, 0x1ff60 ;  /* 0x0001ff6000027802 */ /* 0x000fe60000000f00 */
[----:B------:R2:W-:Y:S04]  /*1ff40*/  STL [R1+0xa8], R4 ;  /* 0x0000a80401007387 */ /* 0x0005e80000100800 */
[----:B-12---:R-:W-:Y:S05]  /*1ff50*/  CALL.REL.NOINC `($__internal_7_$__cuda_sm70_shflsync_idx_p) ;  /* 0x0000cbf000007944 */ /* 0x006fea0003c00000 */
[----:B------:R-:W-:Y:S01]  /*1ff60*/  MOV R4, R37 ;  /* 0x0000002500047202 */ /* 0x000fe20000000f00 */
[----:B-1---5:R-:W-:-:S05]  /*1ff70*/  BRA `(.L_x_2020) ;  /* 0xffff5d3000007947 */ /* 0x022fca000383ffff */
.L_x_1946:
[----:B------:R-:W-:Y:S02]  /*1ff80*/  MOV R0, 0x2 ;  /* 0x0000000200007802 */ /* 0x000fe40000000f00 */
[----:B------:R-:W-:Y:S02]  /*1ff90*/  MOV R2, 0x1ffb0 ;  /* 0x0001ffb000027802 */ /* 0x000fe40000000f00 */
        /* <DEDUP_REMOVED lines=33> */
.L_x_1948:
[----:B------:R1:W5:Y:S01]  /*201b0*/  LDL R4, [R1+0xbc] ;  /* 0x0000bc0001047983 */ /* 0x0003620000100800 */
[----:B------:R-:W-:-:S02]  /*201c0*/  MOV R0, 0x2 ;  /* 0x0000000200007802 */ /* 0x000fc40000000f00 */
[----:B------:R-:W-:Y:S02]  /*201d0*/  MOV R2, 0x201f0 ;  /* 0x000201f000027802 */ /* 0x000fe40000000f00 */
[----:B-1---5:R-:W-:Y:S05]  /*201e0*/  CALL.REL.NOINC `($__internal_6_$__cuda_sm70_shflsync_bfly_p) ;  /* 0x0000c90000007944 */ /* 0x022fea0003c00000 */
[----:B------:R-:W-:Y:S01]  /*201f0*/  MOV R5, R0 ;  /* 0x0000000000057202 */ /* 0x000fe20000000f00 */
[----:B------:R-:W-:Y:S05]  /*20200*/  BRA `(.L_x_2022) ;  /* 0xffff881000007947 */ /* 0x000fea000383ffff */
.L_x_1949:
[----:B------:R-:W-:Y:S01]  /*20210*/  IMAD.MOV.U32 R4, RZ, RZ, R5 ;  /* 0x000000ffff047224 */ /* 0x000fe200078e0005 */
[----:B------:R-:W-:Y:S02]  /*20220*/  MOV R0, 0x1 ;  /* 0x0000000100007802 */ /* 0x000fe40000000f00 */
[----:B------:R-:W-:Y:S02]  /*20230*/  MOV R2, 0x20250 ;  /* 0x0002025000027802 */ /* 0x000fe40000000f00 */
[----:B------:R-:W-:Y:S05]  /*20240*/  CALL.REL.NOINC `($__internal_6_$__cuda_sm70_shflsync_bfly_p) ;  /* 0x0000c8a000007944 */ /* 0x000fea0003c00000 */
[----:B------:R1:W5:Y:S01]  /*20250*/  LDL R4, [R1+0xb0] ;  /* 0x0000b00001047983 */ /* 0x0003620000100800 */
[----:B------:R-:W-:Y:S01]  /*20260*/  FADD.FTZ R5, R5, R0 ;  /* 0x0000000005057221 */ /* 0x000fe20000010000 */
[----:B------:R-:W-:Y:S02]  /*20270*/  MOV R0, 0x2 ;  /* 0x0000000200007802 */ /* 0x000fe40000000f00 */
[----:B------:R-:W-:Y:S02]  /*20280*/  MOV R2, 0x202a0 ;  /* 0x000202a000027802 */ /* 0x000fe40000000f00 */
[----:B-1---5:R-:W-:Y:S05]  /*20290*/  CALL.REL.NOINC `($__internal_6_$__cuda_sm70_shflsync_bfly_p) ;  /* 0x0000c85000007944 */ /* 0x022fea0003c00000 */
[----:B------:R-:W2:Y:S02]  /*202a0*/  LDL.LU R2, [R1+0xb0] ;  /* 0x0000b00001027983 */ /* 0x000ea40000300800 */
[----:B--2---:R-:W-:Y:S01]  /*202b0*/  FADD.FTZ R6, R2, R0 ;  /* 0x0000000002067221 */ /* 0x004fe20000010000 */
[----:B------:R-:W-:-:S02]  /*202c0*/  MOV R0, 0x1 ;  /* 0x0000000100007802 */ /* 0x000fc40000000f00 */
[----:B------:R-:W-:Y:S02]  /*202d0*/  MOV R2, 0x20300 ;  /* 0x0002030000027802 */ /* 0x000fe40000000f00 */
[----:B------:R-:W-:Y:S02]  /*202e0*/  MOV R4, R6 ;  /* 0x0000000600047202 */ /* 0x000fe40000000f00 */
        /* <DEDUP_REMOVED lines=8> */
[----:B------:R-:W-:Y:S02]  /*20370*/  MOV R0, 0x1 ;  /* 0x0000000100007802 */ /* 0x000fe40000000f00 */
[----:B------:R-:W-:-:S02]  /*20380*/  MOV R2, 0x203b0 ;  /* 0x000203b000027802 */ /* 0x000fc40000000f00 */
        /* <DEDUP_REMOVED lines=10> */
[----:B------:R-:W-:Y:S02]  /*20430*/  MOV R2, 0x20460 ;  /* 0x0002046000027802 */ /* 0x000fe40000000f00 */
[----:B------:R-:W-:-:S02]  /*20440*/  MOV R4, R9 ;  /* 0x0000000900047202 */ /* 0x000fc40000000f00 */
[----:B------:R-:W-:Y:S05]  /*20450*/  CALL.REL.NOINC `($__internal_6_$__cuda_sm70_shflsync_bfly_p) ;  /* 0x0000c69000007944 */ /* 0x000fea0003c00000 */
[----:B------:R-:W-:Y:S01]  /*20460*/  MOV R4, R0 ;  /* 0x0000000000047202 */ /* 0x000fe20000000f00 */
[----:B------:R-:W-:Y:S05]  /*20470*/  BRA `(.L_x_2023) ;  /* 0xffff86d000007947 */ /* 0x000fea000383ffff */
.L_x_1969:
[----:B------:R1:W-:Y:S01]  /*20480*/  STL [R1+0xa8], RZ ;  /* 0x0000a8ff01007387 */ /* 0x0003e20000100800 */
[----:B------:R-:W-:Y:S01]  /*20490*/  IMAD.MOV.U32 R54, RZ, RZ, R9 ;  /* 0x000000ffff367224 */ /* 0x000fe200078e0009 */
[----:B------:R-:W-:-:S02]  /*204a0*/  MOV R3, 0x181f ;  /* 0x0000181f00037802 */ /* 0x000fc40000000f00 */
[----:B------:R-:W-:Y:S02]  /*204b0*/  MOV R2, 0x204d0 ;  /* 0x000204d000027802 */ /* 0x000fe40000000f00 */
[----:B-1---5:R-:W-:Y:S05]  /*204c0*/  CALL.REL.NOINC `($__internal_7_$__cuda_sm70_shflsync_idx_p) ;  /* 0x0000c68000007944 */ /* 0x022fea0003c00000 */
[----:B-----5:R-:W-:Y:S01]  /*204d0*/  MOV R0, R37 ;  /* 0x0000002500007202 */ /* 0x020fe20000000f00 */
[----:B-1----:R-:W-:Y:S05]  /*204e0*/  BRA `(.L_x_2024) ;  /* 0xffffb3c000007947 */ /* 0x002fea000383ffff */
.L_x_1970:
[----:B------:R3:W-:Y:S01]  /*204f0*/  STL [R1+0xa8], RZ ;  /* 0x0000a8ff01007387 */ /* 0x0007e20000100800 */
[----:B------:R-:W-:Y:S01]  /*20500*/  IMAD.MOV.U32 R54, RZ, RZ, R11 ;  /* 0x000000ffff367224 */ /* 0x000fe200078e000b */
[----:B------:R-:W-:Y:S02]  /*20510*/  MOV R3, 0x181f ;  /* 0x0000181f00037802 */ /* 0x000fe40000000f00 */
[----:B------:R-:W-:Y:S02]  /*20520*/  MOV R2, 0x20540 ;  /* 0x0002054000027802 */ /* 0x000fe40000000f00 */
[----:B-123-5:R-:W-:Y:S05]  /*20530*/  CALL.REL.NOINC `($__internal_7_$__cuda_sm70_shflsync_idx_p) ;  /* 0x0000c61000007944 */ /* 0x02efea0003c00000 */
[----:B------:R-:W-:Y:S01]  /*20540*/  MOV R2, R37 ;  /* 0x0000002500027202 */ /* 0x000fe20000000f00 */
[----:B-1---5:R-:W-:Y:S05]  /*20550*/  BRA `(.L_x_2025) ;  /* 0xffffb37000007947 */ /* 0x022fea000383ffff */
.L_x_1973:
[----:B------:R-:W-:Y:S01]  /*20560*/  MOV R0, 0x1 ;  /* 0x0000000100007802 */ /* 0x000fe20000000f00 */
[----:B------:R-:W-:Y:S01]  /*20570*/  IMAD.MOV.U32 R54, RZ, RZ, R9 ;  /* 0x000000ffff367224 */ /* 0x000fe200078e0009 */
[----:B--2-4-:R-:W-:Y:S01]  /*20580*/  MOV R2, 0x205c0 ;  /* 0x000205c000027802 */ /* 0x014fe20000000f00 */
[----:B------:R-:W-:Y:S02]  /*20590*/  IMAD.MOV.U32 R3, RZ, RZ, 0x181f ;  /* 0x0000181fff037424 */ /* 0x000fe400078e00ff */
[----:B------:R2:W-:Y:S04]  /*205a0*/  STL [R1+0xa8], R0 ;  /* 0x0000a80001007387 */ /* 0x0005e80000100800 */
[----:B-123--:R-:W-:Y:S05]  /*205b0*/  CALL.REL.NOINC `($__internal_7_$__cuda_sm70_shflsync_idx_p) ;  /* 0x0000c59000007944 */ /* 0x00efea0003c00000 */
        /* <DEDUP_REMOVED lines=9> */
.L_x_1976:
[----:B------:R-:W-:Y:S01]  /*20650*/  MOV R0, 0x2 ;  /* 0x0000000200007802 */ /* 0x000fe20000000f00 */
[----:B------:R-:W-:Y:S01]  /*20660*/  IMAD.MOV.U32 R54, RZ, RZ, R9 ;  /* 0x000000ffff367224 */ /* 0x000fe200078e0009 */
[----:B--2---:R-:W-:Y:S01]  /*20670*/  MOV R2, 0x206b0 ;  /* 0x000206b000027802 */ /* 0x004fe20000000f00 */
[----:B------:R-:W-:-:S02]  /*20680*/  IMAD.MOV.U32 R3, RZ, RZ, 0x181f ;  /* 0x0000181fff037424 */ /* 0x000fc400078e00ff */
[----:B------:R2:W-:Y:S04]  /*20690*/  STL [R1+0xa8], R0 ;  /* 0x0000a80001007387 */ /* 0x0005e80000100800 */
[----:B-123--:R-:W-:Y:S05]  /*206a0*/  CALL.REL.NOINC `($__internal_7_$__cuda_sm70_shflsync_idx_p) ;  /* 0x0000c4a000007944 */ /* 0x00efea0003c00000 */
[----:B-----5:R-:W-:Y:S01]  /*206b0*/  MOV R0, R37 ;  /* 0x0000002500007202 */ /* 0x020fe20000000f00 */
[----:B-1----:R-:W-:Y:S05]  /*206c0*/  BRA `(.L_x_2027) ;  /* 0xffffb43000007947 */ /* 0x002fea000383ffff */
.L_x_1977:
[----:B--2---:R-:W-:Y:S01]  /*206d0*/  MOV R4, 0x2 ;  /* 0x0000000200047802 */ /* 0x004fe20000000f00 */
[----:B------:R-:W-:Y:S01]  /*206e0*/  IMAD.MOV.U32 R54, RZ, RZ, R11 ;  /* 0x000000ffff367224 */ /* 0x000fe200078e000b */
[----:B------:R-:W-:Y:S01]  /*206f0*/  MOV R2, 0x20730 ;  /* 0x0002073000027802 */ /* 0x000fe20000000f00 */
[----:B------:R-:W-:Y:S02]  /*20700*/  IMAD.MOV.U32 R3, RZ, RZ, 0x181f ;  /* 0x0000181fff037424 */ /* 0x000fe400078e00ff */
[----:B------:R2:W-:Y:S04]  /*20710*/  STL [R1+0xa8], R4 ;  /* 0x0000a80401007387 */ /* 0x0005e80000100800 */
[----:B-1234-:R-:W-:Y:S05]  /*20720*/  CALL.REL.NOINC `($__internal_7_$__cuda_sm70_shflsync_idx_p) ;  /* 0x0000c42000007944 */ /* 0x01efea0003c00000 */
[----:B------:R-:W-:Y:S01]  /*20730*/  MOV R2, R37 ;  /* 0x0000002500027202 */ /* 0x000fe20000000f00 */
[----:B-1---5:R-:W-:Y:S05]  /*20740*/  BRA `(.L_x_2028) ;  /* 0xffffb3d000007947 */ /* 0x022fea000383ffff */
.L_x_1980:
[----:B------:R-:W-:Y:S01]  /*20750*/  MOV R0, 0x3 ;  /* 0x0000000300007802 */ /* 0x000fe20000000f00 */
[----:B------:R-:W-:Y:S01]  /*20760*/  IMAD.MOV.U32 R54, RZ, RZ, R9 ;  /* 0x000000ffff367224 */ /* 0x000fe200078e0009 */
[----:B-1-3--:R-:W-:Y:S01]  /*20770*/  MOV R2, 0x207b0 ;  /* 0x000207b000027802 */ /* 0x00afe20000000f00 */
[----:B------:R-:W-:-:S02]  /*20780*/  IMAD.MOV.U32 R3, RZ, RZ, 0x181f ;  /* 0x0000181fff037424 */ /* 0x000fc400078e00ff */
[----:B------:R1:W-:Y:S04]  /*20790*/  STL [R1+0xa8], R0 ;  /* 0x0000a80001007387 */ /* 0x0003e80000100800 */
[----:B-12-4-:R-:W-:Y:S05]  /*207a0*/  CALL.REL.NOINC `($__internal_7_$__cuda_sm70_shflsync_idx_p) ;  /* 0x0000c3a000007944 */ /* 0x016fea0003c00000 */
        /* <DEDUP_REMOVED lines=9> */
.L_x_1983:
[----:B------:R-:W-:Y:S01]  /*20840*/  MOV R0, 0x4 ;  /* 0x0000000400007802 */ /* 0x000fe20000000f00 */
[----:B------:R-:W-:Y:S01]  /*20850*/  IMAD.MOV.U32 R54, RZ, RZ, R9 ;  /* 0x000000ffff367224 */ /* 0x000fe200078e0009 */
[----:B--23--:R-:W-:Y:S01]  /*20860*/  MOV R2, 0x208a0 ;  /* 0x000208a000027802 */ /* 0x00cfe20000000f00 */
[----:B------:R-:W-:Y:S02]  /*20870*/  IMAD.MOV.U32 R3, RZ, RZ, 0x181f ;  /* 0x0000181fff037424 */ /* 0x000fe400078e00ff */
[----:B------:R2:W-:Y:S04]  /*20880*/  STL [R1+0xa8], R0 ;  /* 0x0000a80001007387 */ /* 0x0005e80000100800 */
[----:B-12-4-:R-:W-:Y:S05]  /*20890*/  CALL.REL.NOINC `($__internal_7_$__cuda_sm70_shflsync_idx_p) ;  /* 0x0000c2b000007944 */ /* 0x016fea0003c00000 */
[----:B-----5:R-:W-:Y:S01]  /*208a0*/  MOV R0, R37 ;  /* 0x0000002500007202 */ /* 0x020fe20000000f00 */
[----:B-1----:R-:W-:Y:S05]  /*208b0*/  BRA `(.L_x_2030) ;  /* 0xffffb49000007947 */ /* 0x002fea000383ffff */
.L_x_1984:
[----:B--2---:R-:W-:Y:S01]  /*208c0*/  MOV R4, 0x4 ;  /* 0x0000000400047802 */ /* 0x004fe20000000f00 */
[----:B------:R-:W-:Y:S01]  /*208d0*/  IMAD.MOV.U32 R54, RZ, RZ, R11 ;  /* 0x000000ffff367224 */ /* 0x000fe200078e000b */
[----:B---3--:R-:W-:Y:S01]  /*208e0*/  MOV R2, 0x20920 ;  /* 0x0002092000027802 */ /* 0x008fe20000000f00 */
[----:B------:R-:W-:-:S02]  /*208f0*/  IMAD.MOV.U32 R3, RZ, RZ, 0x181f ;  /* 0x0000181fff037424 */ /* 0x000fc400078e00ff */
[----:B------:R2:W-:Y:S04]  /*20900*/  STL [R1+0xa8], R4 ;  /* 0x0000a80401007387 */ /* 0x0005e80000100800 */
[----:B-12-4-:R-:W-:Y:S05]  /*20910*/  CALL.REL.NOINC `($__internal_7_$__cuda_sm70_shflsync_idx_p) ;  /* 0x0000c23000007944 */ /* 0x016fea0003c00000 */
[----:B------:R-:W-:Y:S01]  /*20920*/  MOV R2, R37 ;  /* 0x0000002500027202 */ /* 0x000fe20000000f00 */
[----:B-1---5:R-:W-:Y:S05]  /*20930*/  BRA `(.L_x_2031) ;  /* 0xffffb43000007947 */ /* 0x022fea000383ffff */
.L_x_1987:
[----:B------:R-:W-:Y:S01]  /*20940*/  MOV R0, 0x5 ;  /* 0x0000000500007802 */ /* 0x000fe20000000f00 */
[----:B------:R-:W-:Y:S01]  /*20950*/  IMAD.MOV.U32 R54, RZ, RZ, R9 ;  /* 0x000000ffff367224 */ /* 0x000fe200078e0009 */
[----:B---3--:R-:W-:Y:S01]  /*20960*/  MOV R2, 0x209a0 ;  /* 0x000209a000027802 */ /* 0x008fe20000000f00 */
[----:B------:R-:W-:Y:S02]  /*20970*/  IMAD.MOV.U32 R3, RZ, RZ, 0x181f ;  /* 0x0000181fff037424 */ /* 0x000fe400078e00ff */
[----:B------:R3:W-:Y:S04]  /*20980*/  STL [R1+0xa8], R0 ;  /* 0x0000a80001007387 */ /* 0x0007e80000100800 */
[----:B-1234-:R-:W-:Y:S05]  /*20990*/  CALL.REL.NOINC `($__internal_7_$__cuda_sm70_shflsync_idx_p) ;  /* 0x0000c1b000007944 */ /* 0x01efea0003c00000 */
        /* <DEDUP_REMOVED lines=9> */
.L_x_1990:
[----:B------:R-:W-:Y:S01]  /*20a30*/  MOV R0, 0x6 ;  /* 0x0000000600007802 */ /* 0x000fe20000000f00 */
[----:B------:R-:W-:Y:S01]  /*20a40*/  IMAD.MOV.U32 R54, RZ, RZ, R9 ;  /* 0x000000ffff367224 */ /* 0x000fe200078e0009 */
[----:B--23--:R-:W-:Y:S01]  /*20a50*/  MOV R2, 0x20a90 ;  /* 0x00020a9000027802 */ /* 0x00cfe20000000f00 */
[----:B------:R-:W-:-:S02]  /*20a60*/  IMAD.MOV.U32 R3, RZ, RZ, 0x181f ;  /* 0x0000181fff037424 */ /* 0x000fc400078e00ff */
[----:B------:R2:W-:Y:S04]  /*20a70*/  STL [R1+0xa8], R0 ;  /* 0x0000a80001007387 */ /* 0x0005e80000100800 */
[----:B-12-4-:R-:W-:Y:S05]  /*20a80*/  CALL.REL.NOINC `($__internal_7_$__cuda_sm70_shflsync_idx_p) ;  /* 0x0000c0c000007944 */ /* 0x016fea0003c00000 */
[----:B-----5:R-:W-:Y:S01]  /*20a90*/  MOV R0, R37 ;  /* 0x0000002500007202 */ /* 0x020fe20000000f00 */
[----:B-1----:R-:W-:Y:S05]  /*20aa0*/  BRA `(.L_x_2033) ;  /* 0xffffb4f000007947 */ /* 0x002fea000383ffff */
.L_x_1991:
[----:B--2---:R-:W-:Y:S01]  /*20ab0*/  MOV R4, 0x6 ;  /* 0x0000000600047802 */ /* 0x004fe20000000f00 */
[----:B------:R-:W-:Y:S01]  /*20ac0*/  IMAD.MOV.U32 R54, RZ, RZ, R11 ;  /* 0x000000ffff367224 */ /* 0x000fe200078e000b */
[----:B---3--:R-:W-:Y:S01]  /*20ad0*/  MOV R2, 0x20b10 ;  /* 0x00020b1000027802 */ /* 0x008fe20000000f00 */
[----:B------:R-:W-:Y:S02]  /*20ae0*/  IMAD.MOV.U32 R3, RZ, RZ, 0x181f ;  /* 0x0000181fff037424 */ /* 0x000fe400078e00ff */
[----:B------:R2:W-:Y:S04]  /*20af0*/  STL [R1+0xa8], R4 ;  /* 0x0000a80401007387 */ /* 0x0005e80000100800 */
[----:B-12-4-:R-:W-:Y:S05]  /*20b00*/  CALL.REL.NOINC `($__internal_7_$__cuda_sm70_shflsync_idx_p) ;  /* 0x0000c04000007944 */ /* 0x016fea0003c00000 */
[----:B------:R-:W-:Y:S01]  /*20b10*/  MOV R2, R37 ;  /* 0x0000002500027202 */ /* 0x000fe20000000f00 */
[----:B-1---5:R-:W-:Y:S05]  /*20b20*/  BRA `(.L_x_2034) ;  /* 0xffffb49000007947 */ /* 0x022fea000383ffff */
.L_x_1994:
[----:B------:R-:W-:Y:S01]  /*20b30*/  MOV R0, 0x7 ;  /* 0x0000000700007802 */ /* 0x000fe20000000f00 */
[----:B------:R-:W-:Y:S01]  /*20b40*/  IMAD.MOV.U32 R54, RZ, RZ, R9 ;  /* 0x000000ffff367224 */ /* 0x000fe200078e0009 */
[----:B---3--:R-:W-:Y:S01]  /*20b50*/  MOV R2, 0x20b90 ;  /* 0x00020b9000027802 */ /* 0x008fe20000000f00 */
[----:B------:R-:W-:-:S02]  /*20b60*/  IMAD.MOV.U32 R3, RZ, RZ, 0x181f ;  /* 0x0000181fff037424 */ /* 0x000fc400078e00ff */
        /* <DEDUP_REMOVED lines=11> */
        .type           $_ZN7cutlass13device_kernelIN5flash19enable_sm80_to_sm89INS1_16FlashAttnFwdSm80INS1_25CollectiveMainloopFwdSm80ILi4ELi1ELb0EN4cute5tupleIJNS5_1CILi128EEENS7_ILi64EEES8_EEELi128ENS_10bfloat16_tEfNS_4arch4Sm80ELb1ELb0ELb1ELb1ELb1ELb1ELb1ELb0EEENS1_21CollectiveEpilogueFwdINS6_IJS8_S8_S9_EEENS6_IJNS7_ILi1EEESH_SH_EEESB_SD_Li128ELb1ELb1ELb0ELb0EEENS1_19SingleTileSchedulerILb1ELb0ELb1ELi128EEEEEEEEEvNT_6ParamsE$_ZZN5flash25CollectiveMainloopFwdSm80ILi4ELi1ELb0EN4cute5tupleIJNS1_1CILi128EEENS3_ILi64EEES4_EEELi128EN7cutlass10bfloat16_tEfNS7_4arch4Sm80ELb1ELb0ELb1ELb1ELb1ELb1ELb1ELb0EE3mmaINS_16FlashAttnFwdSm80ISB_NS_21CollectiveEpilogueFwdINS2_IJS4_S4_S5_EEENS2_IJNS3_ILi1EEESG_SG_EEES8_SA_Li128ELb1ELb1ELb0ELb0EEENS_19SingleTileSchedulerILb1ELb0ELb1ELi128EEEE13SharedStorageENS1_6TensorINS1_11ArrayEngineIfLm128EEENS1_6LayoutINS2_IJNS2_IJNS3_ILi2EEESR_EEESR_NS3_ILi16EEEEEENS2_IJNS2_IJSG_SR_EEENS3_ILi4EEENS3_ILi8EEEEEEEEEENS_7SoftmaxILi4ELi0EEEEEbRKNSB_6ParamsERT0_RT1_iRKNS_16SeqlenInfoQKNewKILb1ELb1EEENS2_IJiiiiEEERT_ENKUlvE_clEv,@function
        .size           $_ZN7cutlass13device_kernelIN5flash19enable_sm80_to_sm89INS1_16FlashAttnFwdSm80INS1_25CollectiveMainloopFwdSm80ILi4ELi1ELb0EN4cute5tupleIJNS5_1CILi128EEENS7_ILi64EEES8_EEELi128ENS_10bfloat16_tEfNS_4arch4Sm80ELb1ELb0ELb1ELb1ELb1ELb1ELb1ELb0EEENS1_21CollectiveEpilogueFwdINS6_IJS8_S8_S9_EEENS6_IJNS7_ILi1EEESH_SH_EEESB_SD_Li128ELb1ELb1ELb0ELb0EEENS1_19SingleTileSchedulerILb1ELb0ELb1ELi128EEEEEEEEEvNT_6ParamsE$_ZZN5flash25CollectiveMainloopFwdSm80ILi4ELi1ELb0EN4cute5tupleIJNS1_1CILi128EEENS3_ILi64EEES4_EEELi128EN7cutlass10bfloat16_tEfNS7_4arch4Sm80ELb1ELb0ELb1ELb1ELb1ELb1ELb1ELb0EE3mmaINS_16FlashAttnFwdSm80ISB_NS_21CollectiveEpilogueFwdINS2_IJS4_S4_S5_EEENS2_IJNS3_ILi1EEESG_SG_EEES8_SA_Li128ELb1ELb1ELb0ELb0EEENS_19SingleTileSchedulerILb1ELb0ELb1ELi128EEEE13SharedStorageENS1_6TensorINS1_11ArrayEngineIfLm128EEENS1_6LayoutINS2_IJNS2_IJNS3_ILi2EEESR_EEESR_NS3_ILi16EEEEEENS2_IJNS2_IJSG_SR_EEENS3_ILi4EEENS3_ILi8EEEEEEEEEENS_7SoftmaxILi4ELi0EEEEEbRKNSB_6ParamsERT0_RT1_iRKNS_16SeqlenInfoQKNewKILb1ELb1EEENS2_IJiiiiEEERT_ENKUlvE_clEv,($__internal_6_$__cuda_sm70_shflsync_bfly_p - $_ZN7cutlass13device_kernelIN5flash19enable_sm80_to_sm89INS1_16FlashAttnFwdSm80INS1_25CollectiveMainloopFwdSm80ILi4ELi1ELb0EN4cute5tupleIJNS5_1CILi128EEENS7_ILi64EEES8_EEELi128ENS_10bfloat16_tEfNS_4arch4Sm80ELb1ELb0ELb1ELb1ELb1ELb1ELb1ELb0EEENS1_21CollectiveEpilogueFwdINS6_IJS8_S8_S9_EEENS6_IJNS7_ILi1EEESH_SH_EEESB_SD_Li128ELb1ELb1ELb0ELb0EEENS1_19SingleTileSchedulerILb1ELb0ELb1ELi128EEEEEEEEEvNT_6ParamsE$_ZZN5flash25CollectiveMainloopFwdSm80ILi4ELi1ELb0EN4cute5tupleIJNS1_1CILi128EEENS3_ILi64EEES4_EEELi128EN7cutlass10bfloat16_tEfNS7_4arch4Sm80ELb1ELb0ELb1ELb1ELb1ELb1ELb1ELb0EE3mmaINS_16FlashAttnFwdSm80ISB_NS_21CollectiveEpilogueFwdINS2_IJS4_S4_S5_EEENS2_IJNS3_ILi1EEESG_SG_EEES8_SA_Li128ELb1ELb1ELb0ELb0EEENS_19SingleTileSchedulerILb1ELb0ELb1ELi128EEEE13SharedStorageENS1_6TensorINS1_11ArrayEngineIfLm128EEENS1_6LayoutINS2_IJNS2_IJNS3_ILi2EEESR_EEESR_NS3_ILi16EEEEEENS2_IJNS2_IJSG_SR_EEENS3_ILi4EEENS3_ILi8EEEEEEEEEENS_7SoftmaxILi4ELi0EEEEEbRKNSB_6ParamsERT0_RT1_iRKNS_16SeqlenInfoQKNewKILb1ELb1EEENS2_IJiiiiEEERT_ENKUlvE_clEv)
$_ZN7cutlass13device_kernelIN5flash19enable_sm80_to_sm89INS1_16FlashAttnFwdSm80INS1_25CollectiveMainloopFwdSm80ILi4ELi1ELb0EN4cute5tupleIJNS5_1CILi128EEENS7_ILi64EEES8_EEELi128ENS_10bfloat16_tEfNS_4arch4Sm80ELb1ELb0ELb1ELb1ELb1ELb1ELb1ELb0EEENS1_21CollectiveEpilogueFwdINS6_IJS8_S8_S9_EEENS6_IJNS7_ILi1EEESH_SH_EEESB_SD_Li128ELb1ELb1ELb0ELb0EEENS1_19SingleTileSchedulerILb1ELb0ELb1ELi128EEEEEEEEEvNT_6ParamsE$_ZZN5flash25CollectiveMainloopFwdSm80ILi4ELi1ELb0EN4cute5tupleIJNS1_1CILi128EEENS3_ILi64EEES4_EEELi128EN7cutlass10bfloat16_tEfNS7_4arch4Sm80ELb1ELb0ELb1ELb1ELb1ELb1ELb1ELb0EE3mmaINS_16FlashAttnFwdSm80ISB_NS_21CollectiveEpilogueFwdINS2_IJS4_S4_S5_EEENS2_IJNS3_ILi1EEESG_SG_EEES8_SA_Li128ELb1ELb1ELb0ELb0EEENS_19SingleTileSchedulerILb1ELb0ELb1ELi128EEEE13SharedStorageENS1_6TensorINS1_11ArrayEngineIfLm128EEENS1_6LayoutINS2_IJNS2_IJNS3_ILi2EEESR_EEESR_NS3_ILi16EEEEEENS2_IJNS2_IJSG_SR_EEENS3_ILi4EEENS3_ILi8EEEEEEEEEENS_7SoftmaxILi4ELi0EEEEEbRKNSB_6ParamsERT0_RT1_iRKNS_16SeqlenInfoQKNewKILb1ELb1EEENS2_IJiiiiEEERT_ENKUlvE_clEv:
        /* <DEDUP_REMOVED lines=9> */
[----:B------:R-:W-:Y:S05]  /*20cb0*/  RET.REL.NODEC R2 `(_ZN7cutlass13device_kernelIN5flash19enable_sm80_to_sm89INS1_16FlashAttnFwdSm80INS1_25CollectiveMainloopFwdSm80ILi4ELi1ELb0EN4cute5tupleIJNS5_1CILi128EEENS7_ILi64EEES8_EEELi128ENS_10bfloat16_tEfNS_4arch4Sm80ELb1ELb0ELb1ELb1ELb1ELb1ELb1ELb0EEENS1_21CollectiveEpilogueFwdINS6_IJS8_S8_S9_EEENS6_IJNS7_ILi1EEESH_SH_EEESB_SD_Li128ELb1ELb1ELb0ELb0EEENS1_19SingleTileSchedulerILb1ELb0ELb1ELi128EEEEEEEEEvNT_6ParamsE) ;  /* 0xfffdf34002007950 */ /* 0x000fea0003c3ffff */
.L_x_2036:
[----:B------:R1:W2:Y:S04]  /*20cc0*/  LDL.64 R2, [R18+0x8] ;  /* 0x0000080012027983 */ /* 0x0002a80000100a00 */
[----:B------:R1:W3:Y:S04]  /*20cd0*/  LDL.64 R12, [R18+0x18] ;  /* 0x00001800120c7983 */ /* 0x0002e80000100a00 */
[----:B------:R1:W4:Y:S04]  /*20ce0*/  LDL.64 R16, [R18+0x20] ;  /* 0x0000200012107983 */ /* 0x0003280000100a00 */
[----:B------:R-:W3:Y:S04]  /*20cf0*/  LD.E.64 R14, [R10.64+0x120] ;  /* 0x000120040a0e7980 */ /* 0x000ee8000c101b00 */
[----:B------:R-:W3:Y:S04]  /*20d00*/  LD.E.U8 R20, [R10.64+0x138] ;  /* 0x000138040a147980 */ /* 0x000ee8000c101100 */
        /* <DEDUP_REMOVED lines=15> */
[----:B------:R-:W-:Y:S02]  /*20e00*/  IADD3 R55, R30, 0x20, RZ ;  /* 0x000000201e377810 */ /* 0x000fe40007ffe0ff */
[----:B----4-:R-:W-:Y:S01]  /*20e10*/  SHF.R.S32.HI R17, RZ, 0x1f, R2 ;  /* 0x0000001fff117819 */ /* 0x010fe20000011402 */
[----:B------:R-:W-:Y:S01]  /*20e20*/  IMAD R18, R15, R2, RZ ;  /* 0x000000020f127224 */ /* 0x000fe200078e02ff */
[----:B------:R-:W-:-:S03]  /*20e30*/  ISETP.GE.AND P1, PT, R55, R43, PT ;  /* 0x0000002b3700720c */ /* 0x000fc60003f26270 */
[----:B------:R-:W-:Y:S01]  /*20e40*/  IMAD R18, R14, R17, R18 ;  /* 0x000000110e127224 */ /* 0x000fe200078e0212 */
[----:B------:R-:W-:Y:S02]  /*20e50*/  ISETP.GE.AND P2, PT, R30, R43, PT ;  /* 0x0000002b1e00720c */ /* 0x000fe40003f46270 */
[----:B------:R-:W-:Y:S01]  /*20e60*/  SHF.R.S32.HI R68, RZ, 0x3, R3 ;  /* 0x00000003ff447819 */ /* 0x000fe20000011403 */
[----:B------:R-:W-:Y:S01]  /*20e70*/  IMAD.WIDE.U32 R26, R14, R2, RZ ;  /* 0x000000020e1a7225 */ /* 0x000fe200078e00ff */
[----:B------:R-:W-:Y:S02]  /*20e80*/  SEL R3, RZ, 0x1, P2 ;  /* 0x00000001ff037807 */ /* 0x000fe40001000000 */
[----:B------:R-:W-:Y:S01]  /*20e90*/  LEA R31, R36, R68, 0x7 ;  /* 0x00000044241f7211 */ /* 0x000fe200078e38ff */
[----:B---3--:R-:W-:-:S04]  /*20ea0*/  IMAD R16, R13, R2, RZ ;  /* 0x000000020d107224 */ /* 0x008fc800078e02ff */
[C---:B------:R-:W-:Y:S01]  /*20eb0*/  IMAD R17, R12.reuse, R17, R16 ;  /* 0x000000110c117224 */ /* 0x040fe200078e0210 */
[----:B------:R-:W-:Y:S01]  /*20ec0*/  SEL R16, RZ, 0xffffffff, P1 ;  /* 0xffffffffff107807 */ /* 0x000fe20000800000 */
[----:B------:R-:W-:-:S04]  /*20ed0*/  IMAD.WIDE.U32 R20, R12, R2, RZ ;  /* 0x000000020c147225 */ /* 0x000fc800078e00ff */
[----:B------:R-:W-:Y:S01]  /*20ee0*/  IMAD.SHL.U32 R16, R16, 0x2, RZ ;  /* 0x0000000210107824 */ /* 0x000fe200078e00ff */
[----:B------:R-:W-:Y:S01]  /*20ef0*/  LEA R2, R40, R31, 0x4 ;  /* 0x0000001f28027211 */ /* 0x000fe200078e20ff */
[----:B------:R-:W-:Y:S02]  /*20f00*/  IMAD.IADD R19, R27, 0x1, R18 ;  /* 0x000000011b137824 */ /* 0x000fe400078e0212 */
[----:B------:R-:W-:Y:S01]  /*20f10*/  IMAD.IADD R17, R21, 0x1, R17 ;  /* 0x0000000115117824 */ /* 0x000fe200078e0211 */
[----:B------:R-:W-:Y:S01]  /*20f20*/  LOP3.LUT R29, R16, 0x2, R3, 0xe2, !PT ;  /* 0x00000002101d7812 */ /* 0x000fe200078ee203 */
        /* <DEDUP_REMOVED lines=8> */
.L_x_2039:
[----:B------:R-:W-:Y:S05]  /*20fb0*/  BSYNC B0 ;  /* 0x0000000000007941 */ /* 0x000fea0003800000 */
.L_x_2038:
        /* <DEDUP_REMOVED lines=8> */
[----:B------:R-:W-:Y:S01]  /*21040*/  IMAD R14, R14, R10, R11 ;  /* 0x0000000a0e0e7224 */ /* 0x000fe200078e020b */
        /* <DEDUP_REMOVED lines=8> */
.L_x_2138:
[----:B------:R-:W-:Y:S05]  /*210d0*/  BRA.DIV ~URZ, `(.L_x_2041) ;  /* 0x00009d127f007947 */ /* 0x000fea000b800000 */
[----:B------:R3:W4:Y:S04]  /*210e0*/  SHFL.IDX PT, R10, R16, RZ, 0x181f ;  /* 0x00181fff100a7589 */ /* 0x00072800000e0000 */
[----:B------:R3:W1:Y:S04]  /*210f0*/  SHFL.IDX PT, R12, R22, RZ, 0x181f ;  /* 0x00181fff160c7589 */ /* 0x00066800000e0000 */
[----:B------:R3:W2:Y:S02]  /*21100*/  SHFL.IDX PT, R2, R17, RZ, 0x181f ;  /* 0x00181fff11027589 */ /* 0x0006a400000e0000 */
.L_x_2139:
        /* <DEDUP_REMOVED lines=8> */
[----:B-1----:R-:W-:-:S10]  /*21190*/  MOV R3, R12 ;  /* 0x0000000c00037202 */ /* 0x002fd40000000f00 */
        /* <DEDUP_REMOVED lines=14> */
[--C-:B------:R-:W-:Y:S01]  /*21280*/  @P0 IMAD.WIDE R12, R12, 0x2, R2.reuse ;  /* 0x000000020c0c0825 */ /* 0x100fe200078e0202 */
[----:B------:R1:W5:Y:S03]  /*21290*/  @P0 LD.E.64 R34, [R10.64] ;  /* 0x000000040a220980 */ /* 0x000366000c101b00 */
[----:B------:R-:W-:Y:S01]  /*212a0*/  @!P1 IMAD.WIDE R2, R30, 0x2, R2 ;  /* 0x000000021e029825 */ /* 0x000fe200078e0202 */
[----:B------:R1:W5:Y:S04]  /*212b0*/  @P0 LD.E.64 R38, [R12.64] ;  /* 0x000000040c260980 */ /* 0x000368000c101b00 */
[----:B------:R1:W5:Y:S02]  /*212c0*/  @!P1 LD.E.64 R24, [R2.64] ;  /* 0x0000000402189980 */ /* 0x000364000c101b00 */
.L_x_2043:
[----:B------:R-:W-:Y:S05]  /*212d0*/  BSYNC B0 ;  /* 0x0000000000007941 */ /* 0x000fea0003800000 */
.L_x_2042:
[----:B-12--5:R-:W-:Y:S01]  /*212e0*/  IMAD.MOV.U32 R11, RZ, RZ, R34 ;  /* 0x000000ffff0b7224 */ /* 0x026fe200078e0022 */
[----:B------:R-:W-:Y:S01]  /*212f0*/  MOV R3, R20 ;  /* 0x0000001400037202 */ /* 0x000fe20000000f00 */
[----:B----4-:R-:W-:-:S02]  /*21300*/  IMAD.MOV.U32 R10, RZ, RZ, R35 ;  /* 0x000000ffff0a7224 */ /* 0x010fc400078e0023 */
        /* <DEDUP_REMOVED lines=14> */
.L_x_2140:
        /* <DEDUP_REMOVED lines=26> */
.L_x_2046:
[----:B------:R-:W-:Y:S05]  /*21590*/  BSYNC B0 ;  /* 0x0000000000007941 */ /* 0x000fea0003800000 */
.L_x_2045:
[----:B--2--5:R-:W-:Y:S01]  /*215a0*/  IMAD.MOV.U32 R11, RZ, RZ, R48 ;  /* 0x000000ffff0b7224 */ /* 0x024fe200078e0030 */
[----:B------:R-:W-:Y:S01]  /*215b0*/  MOV R3, R40 ;  /* 0x0000002800037202 */ /* 0x000fe20000000f00 */
[----:B----4-:R-:W-:-:S02]  /*215c0*/  IMAD.MOV.U32 R10, RZ, RZ, R49 ;  /* 0x000000ffff0a7224 */ /* 0x010fc400078e0031 */
        /* <DEDUP_REMOVED lines=11> */
.L_x_2141:
[----:B------:R-:W-:Y:S05]  /*21680*/  BRA.DIV ~URZ, `(.L_x_2048) ;  /* 0x00009af27f007947 */ /* 0x000fea000b800000 */
[----:B------:R3:W4:Y:S04]  /*21690*/  SHFL.IDX PT, R10, R16, 0x2, 0x181f ;  /* 0x00581f00100a7f89 */ /* 0x00072800000e0000 */
[----:B------:R3:W1:Y:S04]  /*216a0*/  SHFL.IDX PT, R12, R22, 0x2, 0x181f ;  /* 0x00581f00160c7f89 */ /* 0x00066800000e0000 */
[----:B------:R3:W2:Y:S02]  /*216b0*/  SHFL.IDX PT, R2, R17, 0x2, 0x181f ;  /* 0x00581f0011027f89 */ /* 0x0006a400000e0000 */
.L_x_2142:
        /* <DEDUP_REMOVED lines=8> */
[----:B-1----:R-:W-:-:S09]  /*21740*/  IMAD.MOV.U32 R3, RZ, RZ, R12 ;  /* 0x000000ffff037224 */ /* 0x002fd200078e000c */
        /* <DEDUP_REMOVED lines=19> */
.L_x_2050:
[----:B------:R-:W-:Y:S05]  /*21880*/  BSYNC B0 ;  /* 0x0000000000007941 */ /* 0x000fea0003800000 */
.L_x_2049:
        /* <DEDUP_REMOVED lines=17> */
.L_x_2143:
        /* <DEDUP_REMOVED lines=26> */
.L_x_2053:
[----:B------:R-:W-:Y:S05]  /*21b40*/  BSYNC B0 ;  /* 0x0000000000007941 */ /* 0x000fea0003800000 */
.L_x_2052:
        /* <DEDUP_REMOVED lines=14> */
.L_x_2144:
[----:B------:R-:W-:Y:S05]  /*21c30*/  BRA.DIV ~URZ, `(.L_x_2055) ;  /* 0x000099027f007947 */ /* 0x000fea000b800000 */
[----:B------:R3:W4:Y:S04]  /*21c40*/  SHFL.IDX PT, R10, R16, 0x4, 0x181f ;  /* 0x00981f00100a7f89 */ /* 0x00072800000e0000 */
[----:B------:R3:W1:Y:S04]  /*21c50*/  SHFL.IDX PT, R12, R22, 0x4, 0x181f ;  /* 0x00981f00160c7f89 */ /* 0x00066800000e0000 */
[----:B------:R3:W2:Y:S02]  /*21c60*/  SHFL.IDX PT, R2, R17, 0x4, 0x181f ;  /* 0x00981f0011027f89 */ /* 0x0006a400000e0000 */
.L_x_2145:
[----:B------:R-:W-:Y:S01]  /*21c70*/  IADD3 R3, R31, 0x40, RZ ;  /* 0x000000401f037810 */ /* 0x000fe20007ffe0ff */
[----:B------:R-:W-:Y:S01]  /*21c80*/  BSSY B0, `(.L_x_2056) ;  /* 0x000001b000007945 */ /* 0x000fe20003800000 */
[----:B------:R-:W-:Y:S01]  /*21c90*/  CS2R R74, SRZ ;  /* 0x00000000004a7805 */ /* 0x000fe2000001ff00 */
[----:B------:R-:W-:Y:S01]  /*21ca0*/  CS2R R70, SRZ ;  /* 0x0000000000467805 */ /* 0x000fe2000001ff00 */
[----:B------:R-:W-:Y:S01]  /*21cb0*/  ISETP.GE.AND P0, PT, R3, R28, PT ;  /* 0x0000001c0300720c */ /* 0x000fe20003f06270 */
[----:B------:R-:W-:Y:S01]  /*21cc0*/  CS2R R76, SRZ ;  /* 0x00000000004c7805 */ /* 0x000fe2000001ff00 */
[----:B------:R-:W-:Y:S01]  /*21cd0*/  CS2R R72, SRZ ;  /* 0x0000000000487805 */ /* 0x000fe2000001ff00 */
[----:B-1----:R-:W-:-:S10]  /*21ce0*/  IMAD.MOV.U32 R3, RZ, RZ, R12 ;  /* 0x000000ffff037224 */ /* 0x002fd400078e000c */
        /* <DEDUP_REMOVED lines=10> */
[----:B--2-4-:R-:W-:Y:S02]  /*21d90*/  @!P1 IMAD.WIDE R14, R30, 0x2, R10 ;  /* 0x000000021e0e9825 */ /* 0x014fe400078e020a */
        /* <DEDUP_REMOVED lines=9> */
.L_x_2057:
[----:B------:R-:W-:Y:S05]  /*21e30*/  BSYNC B0 ;  /* 0x0000000000007941 */ /* 0x000fea0003800000 */
.L_x_2056:
[----:B-12--5:R-:W-:Y:S01]  /*21e40*/  IMAD.MOV.U32 R11, RZ, RZ, R74 ;  /* 0x000000ffff0b7224 */ /* 0x026fe200078e004a */
[----:B------:R-:W-:Y:S01]  /*21e50*/  MOV R3, R70 ;  /* 0x0000004600037202 */ /* 0x000fe20000000f00 */
[----:B----4-:R-:W-:Y:S01]  /*21e60*/  IMAD.MOV.U32 R10, RZ, RZ, R75 ;  /* 0x000000ffff0a7224 */ /* 0x010fe200078e004b */
[----:B------:R-:W-:Y:S01]  /*21e70*/  CS2R R84, SRZ ;  /* 0x0000000000547805 */ /* 0x000fe2000001ff00 */
        /* <DEDUP_REMOVED lines=11> */
.L_x_2146:
[----:B------:R-:W-:Y:S05]  /*21f30*/  BRA.DIV ~URZ, `(.L_x_2059) ;  /* 0x000097e27f007947 */ /* 0x000fea000b800000 */
[----:B------:R4:W1:Y:S04]  /*21f40*/  SHFL.IDX PT, R10, R16, 0x5, 0x181f ;  /* 0x00b81f00100a7f89 */ /* 0x00086800000e0000 */
[----:B------:R4:W3:Y:S04]  /*21f50*/  SHFL.IDX PT, R12, R22, 0x5, 0x181f ;  /* 0x00b81f00160c7f89 */ /* 0x0008e800000e0000 */
[----:B------:R4:W2:Y:S02]  /*21f60*/  SHFL.IDX PT, R2, R17, 0x5, 0x181f ;  /* 0x00b81f0011027f89 */ /* 0x0008a400000e0000 */
.L_x_2147:
        /* <DEDUP_REMOVED lines=27> */
.L_x_2061:
[----:B------:R-:W-:Y:S05]  /*22120*/  BSYNC B0 ;  /* 0x0000000000007941 */ /* 0x000fea0003800000 */
.L_x_2060:
[----:B-12--5:R-:W-:Y:S01]  /*22130*/  IMAD.MOV.U32 R11, RZ, RZ, R84 ;  /* 0x000000ffff0b7224 */ /* 0x026fe200078e0054 */
[----:B------:R-:W-:Y:S01]  /*22140*/  MOV R3, R78 ;  /* 0x0000004e00037202 */ /* 0x000fe20000000f00 */
[----:B------:R-:W-:-:S02]  /*22150*/  IMAD.MOV.U32 R10, RZ, RZ, R85 ;  /* 0x000000ffff0a7224 */ /* 0x000fc400078e0055 */
        /* <DEDUP_REMOVED lines=11> */
.L_x_2148:
        /* <DEDUP_REMOVED lines=8> */
.L_x_2149:
        /* <DEDUP_REMOVED lines=28> */
.L_x_2065:
[----:B------:R-:W-:Y:S05]  /*22450*/  BSYNC B0 ;  /* 0x0000000000007941 */ /* 0x000fea0003800000 */
.L_x_2064:
[----:B-12--5:R-:W-:Y:S01]  /*22460*/  IMAD.MOV.U32 R11, RZ, RZ, R90 ;  /* 0x000000ffff0b7224 */ /* 0x026fe200078e005a */
[----:B------:R-:W-:Y:S01]  /*22470*/  MOV R3, R86 ;  /* 0x0000005600037202 */ /* 0x000fe20000000f00 */
[----:B------:R-:W-:Y:S01]  /*22480*/  IMAD.MOV.U32 R10, RZ, RZ, R91 ;  /* 0x000000ffff0a7224 */ /* 0x000fe200078e005b */
        /* <DEDUP_REMOVED lines=12> */
.L_x_2150:
        /* <DEDUP_REMOVED lines=8> */
.L_x_2151:
        /* <DEDUP_REMOVED lines=27> */
.L_x_2069:
[----:B------:R-:W-:Y:S05]  /*22780*/  BSYNC B0 ;  /* 0x0000000000007941 */ /* 0x000fea0003800000 */
.L_x_2068:
        /* <DEDUP_REMOVED lines=8> */
[----:B------:R-:W-:Y:S01]  /*22810*/  SHF.R.S32.HI R12, RZ, 0x1f, R33 ;  /* 0x0000001fff0c7819 */ /* 0x000fe20000011421 */
[----:B------:R-:W-:Y:S03]  /*22820*/  BSSY B1, `(.L_x_2070) ;  /* 0x0000082000017945 */ /* 0x000fe60003800000 */
[----:B-1----:R-:W-:-:S02]  /*22830*/  LEA.HI R2, R12, R33, RZ, 0x3 ;  /* 0x000000210c027211 */ /* 0x002fc400078f18ff */
[----:B------:R-:W-:Y:S02]  /*22840*/  LEA.HI R12, R12, R33, RZ, 0x6 ;  /* 0x000000210c0c7211 */ /* 0x000fe400078f30ff */
[----:B------:R-:W-:-:S03]  /*22850*/  LOP3.LUT R2, R2, 0xfffffff8, RZ, 0xc0, !PT ;  /* 0xfffffff802027812 */ /* 0x000fc600078ec0ff */
[----:B------:R-:W-:Y:S02]  /*22860*/  IMAD.SHL.U32 R12, R12, 0x8, RZ ;  /* 0x000000080c0c7824 */ /* 0x000fe400078e00ff */
[----:B------:R-:W-:-:S04]  /*22870*/  IMAD.IADD R3, R33, 0x1, -R2 ;  /* 0x0000000121037824 */ /* 0x000fc800078e0a02 */
[----:B------:R-:W-:Y:S02]  /*22880*/  IMAD.SHL.U32 R3, R3, 0x8, RZ ;  /* 0x0000000803037824 */ /* 0x000fe400078e00ff */
[----:B---3--:R-:W-:-:S05]  /*22890*/  IMAD.SHL.U32 R10, R68, 0x40, RZ ;  /* 0x00000040440a7824 */ /* 0x008fca00078e00ff */
[----:B------:R-:W-:Y:S01]  /*228a0*/  LOP3.LUT R2, R10, 0x1c0, RZ, 0xc0, !PT ;  /* 0x000001c00a027812 */ /* 0x000fe200078ec0ff */
[----:B-----5:R-:W-:-:S03]  /*228b0*/  IMAD.MOV.U32 R10, RZ, RZ, R96 ;  /* 0x000000ffff0a7224 */ /* 0x020fc600078e0060 */
[----:B------:R-:W-:Y:S02]  /*228c0*/  LOP3.LUT R3, R2, 0x38, R3, 0xf8, !PT ;  /* 0x0000003802037812 */ /* 0x000fe400078ef803 */
[----:B------:R-:W-:Y:S02]  /*228d0*/  SHF.R.U32.HI R2, RZ, 0x3, R2 ;  /* 0x00000003ff027819 */ /* 0x000fe40000011602 */
[----:B------:R-:W-:Y:S01]  /*228e0*/  PRMT R42, R42, 0x5410, R10 ;  /* 0x000054102a2a7816 */ /* 0x000fe2000000000a */
[----:B------:R-:W-:Y:S01]  /*228f0*/  IMAD.MOV.U32 R10, RZ, RZ, R97 ;  /* 0x000000ffff0a7224 */ /* 0x000fe200078e0061 */
[----:B------:R-:W-:Y:S01]  /*22900*/  LOP3.LUT R11, R3, R2, RZ, 0x3c, !PT ;  /* 0x00000002030b7212 */ /* 0x000fe200078e3cff */
[----:B------:R-:W-:Y:S02]  /*22910*/  IMAD.MOV.U32 R3, RZ, RZ, R36 ;  /* 0x000000ffff037224 */ /* 0x000fe400078e0024 */
[----:B------:R-:W-:Y:S01]  /*22920*/  IMAD.MOV.U32 R2, RZ, RZ, R37 ;  /* 0x000000ffff027224 */ /* 0x000fe200078e0025 */
[----:B------:R-:W-:Y:S01]  /*22930*/  PRMT R42, R10, 0x7610, R42 ;  /* 0x000076100a2a7816 */ /* 0x000fe2000000002a */
[----:B------:R-:W-:Y:S01]  /*22940*/  IMAD.MOV.U32 R10, RZ, RZ, R95 ;  /* 0x000000ffff0a7224 */ /* 0x000fe200078e005f */
[----:B------:R-:W-:Y:S01]  /*22950*/  LOP3.LUT R12, R11, 0xfffffe00, R12, 0xf8, !PT ;  /* 0xfffffe000b0c7812 */ /* 0x000fe200078ef80c */
[----:B------:R-:W-:Y:S01]  /*22960*/  IMAD.MOV.U32 R11, RZ, RZ, R94 ;  /* 0x000000ffff0b7224 */ /* 0x000fe200078e005e */
[----:B------:R-:W-:Y:S01]  /*22970*/  PRMT R29, R2, 0x5410, R3 ;  /* 0x00005410021d7816 */ /* 0x000fe20000000003 */
[----:B------:R-:W-:-:S02]  /*22980*/  IMAD.MOV.U32 R3, RZ, RZ, R54 ;  /* 0x000000ffff037224 */ /* 0x000fc400078e0036 */
[----:B------:R-:W-:Y:S01]  /*22990*/  IMAD.MOV.U32 R2, RZ, RZ, R55 ;  /* 0x000000ffff027224 */ /* 0x000fe200078e0037 */
[----:B------:R-:W-:Y:S01]  /*229a0*/  PRMT R33, R10, 0x5410, R11 ;  /* 0x000054100a217816 */ /* 0x000fe2000000000b */
[----:B--2---:R-:W-:-:S03]  /*229b0*/  IMAD R13, R13, -0x80, R28 ;  /* 0xffffff800d0d7824 */ /* 0x004fc600078e021c */
[----:B------:R-:W-:Y:S02]  /*229c0*/  PRMT R28, R2, 0x5410, R3 ;  /* 0x00005410021c7816 */ /* 0x000fe40000000003 */
        /* <DEDUP_REMOVED lines=17> */
[----:B------:R-:W-:Y:S02]  /*22ae0*/  PRMT R21, R26, 0x5432, R2 ;  /* 0x000054321a157816 */ /* 0x000fe40000000002 */
[----:B------:R-:W-:Y:S02]  /*22af0*/  LOP3.LUT R26, R11, 0xffff0000, RZ, 0xc0, !PT ;  /* 0xffff00000b1a7812 */ /* 0x000fe400078ec0ff */
[----:B------:R-:W-:Y:S02]  /*22b00*/  LOP3.LUT R16, R16, 0xffff0000, RZ, 0xc0, !PT ;  /* 0xffff000010107812 */ /* 0x000fe400078ec0ff */
[C---:B--2---:R-:W-:Y:S01]  /*22b10*/  LOP3.LUT R17, R14.reuse, 0xffff0000, RZ, 0xc0, !PT ;  /* 0xffff00000e117812 */ /* 0x044fe200078ec0ff */
[----:B------:R-:W-:Y:S01]  /*22b20*/  IMAD.U32 R20, R14, 0x10000, RZ ;  /* 0x000100000e147824 */ /* 0x000fe200078e00ff */
[C---:B------:R-:W-:Y:S01]  /*22b30*/  LOP3.LUT R14, R15.reuse, 0xffff0000, RZ, 0xc0, !PT ;  /* 0xffff00000f0e7812 */ /* 0x040fe200078ec0ff */
[----:B------:R-:W-:Y:S01]  /*22b40*/  IMAD.U32 R19, R15, 0x10000, RZ ;  /* 0x000100000f137824 */ /* 0x000fe200078e00ff */
[C---:B------:R-:W-:Y:S01]  /*22b50*/  LOP3.LUT R3, R12.reuse, 0xffff0000, RZ, 0xc0, !PT ;  /* 0xffff00000c037812 */ /* 0x040fe200078ec0ff */
[C---:B------:R-:W-:Y:S01]  /*22b60*/  FMUL.FTZ R15, R17.reuse, R25 ;  /* 0x00000019110f7220 */ /* 0x040fe20000410000 */
[----:B------:R-:W-:Y:S01]  /*22b70*/  SHF.L.U32 R10, R12, 0x10, RZ ;  /* 0x000000100c0a7819 */ /* 0x000fe200000006ff */
[----:B------:R-:W-:Y:S01]  /*22b80*/  FMUL.FTZ R17, R17, R24 ;  /* 0x0000001811117220 */ /* 0x000fe20000410000 */
[C---:B------:R-:W-:Y:S01]  /*22b90*/  LOP3.LUT R12, R13.reuse, 0xffff0000, RZ, 0xc0, !PT ;  /* 0xffff00000d0c7812 */ /* 0x040fe200078ec0ff */
[----:B------:R-:W-:Y:S01]  /*22ba0*/  FMUL.FTZ R11, R14, R26 ;  /* 0x0000001a0e0b7220 */ /* 0x000fe20000410000 */
[----:B------:R-:W-:Y:S01]  /*22bb0*/  SHF.L.U32 R2, R13, 0x10, RZ ;  /* 0x000000100d027819 */ /* 0x000fe200000006ff */
[----:B------:R-:W-:-:S02]  /*22bc0*/  FFMA.FTZ R24, R20, R24, -R15 ;  /* 0x0000001814187223 */ /* 0x000fc4000001080f */
[----:B------:R-:W-:Y:S01]  /*22bd0*/  FFMA.FTZ R17, R20, R25, R17 ;  /* 0x0000001914117223 */ /* 0x000fe20000010011 */
[C---:B------:R-:W-:Y:S01]  /*22be0*/  SHF.L.U32 R20, R21.reuse, 0x10, RZ ;  /* 0x0000001015147819 */ /* 0x040fe200000006ff */
[C---:B------:R-:W-:Y:S01]  /*22bf0*/  IMAD.U32 R25, R18.reuse, 0x10000, RZ ;  /* 0x0001000012197824 */ /* 0x040fe200078e00ff */
[----:B------:R-:W-:Y:S01]  /*22c00*/  LOP3.LUT R18, R18, 0xffff0000, RZ, 0xc0, !PT ;  /* 0xffff000012127812 */ /* 0x000fe200078ec0ff */
[-C--:B------:R-:W-:Y:S01]  /*22c10*/  FMUL.FTZ R14, R14, R16.reuse ;  /* 0x000000100e0e7220 */ /* 0x080fe20000410000 */
[----:B------:R-:W-:Y:S01]  /*22c20*/  LOP3.LUT R21, R21, 0xffff0000, RZ, 0xc0, !PT ;  /* 0xffff000015157812 */ /* 0x000fe200078ec0ff */
[----:B------:R-:W-:Y:S02]  /*22c30*/  FFMA.FTZ R16, R19, R16, -R11 ;  /* 0x0000001013107223 */ /* 0x000fe4000001080b */
[----:B------:R-:W-:Y:S02]  /*22c40*/  FMUL.FTZ R11, R3, R25 ;  /* 0x00000019030b7220 */ /* 0x000fe40000410000 */
[----:B------:R-:W-:-:S02]  /*22c50*/  FFMA.FTZ R15, R19, R26, R14 ;  /* 0x0000001a130f7223 */ /* 0x000fc4000001000e */
[----:B------:R-:W-:Y:S02]  /*22c60*/  FMUL.FTZ R3, R3, R20 ;  /* 0x0000001403037220 */ /* 0x000fe40000410000 */
[C---:B------:R-:W-:Y:S01]  /*22c70*/  FMUL.FTZ R14, R12.reuse, R18 ;  /* 0x000000120c0e7220 */ /* 0x040fe20000410000 */
[----:B------:R-:W-:Y:S01]  /*22c80*/  F2FP.BF16.PACK_AB R15, R15, R16 ;  /* 0x000000100f0f723e */ /* 0x000fe200000010ff */
[----:B------:R-:W-:Y:S02]  /*22c90*/  FMUL.FTZ R13, R12, R21 ;  /* 0x000000150c0d7220 */ /* 0x000fe40000410000 */
[C---:B------:R-:W-:Y:S02]  /*22ca0*/  FFMA.FTZ R12, R10.reuse, R25, R3 ;  /* 0x000000190a0c7223 */ /* 0x040fe40000010003 */
[----:B------:R-:W-:Y:S02]  /*22cb0*/  FFMA.FTZ R11, R10, R20, -R11 ;  /* 0x000000140a0b7223 */ /* 0x000fe4000001080b */
[C---:B------:R-:W-:Y:S01]  /*22cc0*/  FFMA.FTZ R3, R2.reuse, R21, -R14 ;  /* 0x0000001502037223 */ /* 0x040fe2000001080e */
[----:B------:R-:W-:Y:S01]  /*22cd0*/  F2FP.BF16.PACK_AB R14, R17, R24 ;  /* 0x00000018110e723e */ /* 0x000fe200000010ff */
[----:B------:R-:W-:Y:S01]  /*22ce0*/  FFMA.FTZ R13, R2, R18, R13 ;  /* 0x00000012020d7223 */ /* 0x000fe2000001000d */
[----:B------:R-:W-:-:S04]  /*22cf0*/  F2FP.BF16.PACK_AB R12, R12, R11 ;  /* 0x0000000b0c0c723e */ /* 0x000fc800000010ff */
[----:B------:R-:W-:-:S05]  /*22d00*/  F2FP.BF16.PACK_AB R13, R13, R3 ;  /* 0x000000030d0d723e */ /* 0x000fca00000010ff */
[----:B------:R1:W-:Y:S02]  /*22d10*/  ST.E.128 [R22.64], R12 ;  /* 0x0000000c16007985 */ /* 0x0003e4000c101d04 */
.L_x_2073:
[----:B------:R-:W-:Y:S05]  /*22d20*/  BSYNC B0 ;  /* 0x0000000000007941 */ /* 0x000fea0003800000 */
.L_x_2072:
        /* <DEDUP_REMOVED lines=9> */
[C---:B------:R-:W-:Y:S01]  /*22dc0*/  IMAD.U32 R25, R11.reuse, 0x10000, RZ ;  /* 0x000100000b197824 */ /* 0x040fe200078e00ff */
[----:B------:R-:W-:Y:S01]  /*22dd0*/  SHF.R.U64 R2, R34, 0x10, R35 ;  /* 0x0000001022027819 */ /* 0x000fe20000001223 */
[----:B------:R-:W-:Y:S01]  /*22de0*/  IMAD.U32 R24, R16, 0x10000, RZ ;  /* 0x0001000010187824 */ /* 0x000fe200078e00ff */
        /* <DEDUP_REMOVED lines=36> */
[----:B------:R1:W-:Y:S02]  /*23030*/  ST.E.128 [R22.64+0x4000], R12 ;  /* 0x0040000c16007985 */ /* 0x0003e4000c101d04 */
.L_x_2071:
[----:B------:R-:W-:Y:S05]  /*23040*/  BSYNC B1 ;  /* 0x0000000000017941 */ /* 0x000fea0003800000 */
.L_x_2070:
        /* <DEDUP_REMOVED lines=53> */
.L_x_2077:
[----:B------:R-:W-:Y:S05]  /*233a0*/  BSYNC B0 ;  /* 0x0000000000007941 */ /* 0x000fea0003800000 */
.L_x_2076:
        /* <DEDUP_REMOVED lines=49> */
.L_x_2075:
[----:B------:R-:W-:Y:S05]  /*236c0*/  BSYNC B1 ;  /* 0x0000000000017941 */ /* 0x000fea0003800000 */
.L_x_2074:
        /* <DEDUP_REMOVED lines=53> */
.L_x_2081:
[----:B------:R-:W-:Y:S05]  /*23a20*/  BSYNC B0 ;  /* 0x0000000000007941 */ /* 0x000fea0003800000 */
.L_x_2080:
        /* <DEDUP_REMOVED lines=49> */
.L_x_2079:
[----:B------:R-:W-:Y:S05]  /*23d40*/  BSYNC B1 ;  /* 0x0000000000017941 */ /* 0x000fea0003800000 */
.L_x_2078:
        /* <DEDUP_REMOVED lines=53> */
.L_x_2085:
[----:B------:R-:W-:Y:S05]  /*240a0*/  BSYNC B0 ;  /* 0x0000000000007941 */ /* 0x000fea0003800000 */
.L_x_2084:
        /* <DEDUP_REMOVED lines=49> */
.L_x_2083:
[----:B------:R-:W-:Y:S05]  /*243c0*/  BSYNC B1 ;  /* 0x0000000000017941 */ /* 0x000fea0003800000 */
.L_x_2082:
        /* <DEDUP_REMOVED lines=53> */
.L_x_2089:
[----:B------:R-:W-:Y:S05]  /*24720*/  BSYNC B0 ;  /* 0x0000000000007941 */ /* 0x000fea0003800000 */
.L_x_2088:
        /* <DEDUP_REMOVED lines=49> */
.L_x_2087:
[----:B------:R-:W-:Y:S05]  /*24a40*/  BSYNC B1 ;  /* 0x0000000000017941 */ /* 0x000fea0003800000 */
.L_x_2086:
        /* <DEDUP_REMOVED lines=53> */
.L_x_2093:
[----:B------:R-:W-:Y:S05]  /*24da0*/  BSYNC B0 ;  /* 0x0000000000007941 */ /* 0x000fea0003800000 */
.L_x_2092:
        /* <DEDUP_REMOVED lines=49> */
.L_x_2091:
[----:B------:R-:W-:Y:S05]  /*250c0*/  BSYNC B1 ;  /* 0x0000000000017941 */ /* 0x000fea0003800000 */
.L_x_2090:
        /* <DEDUP_REMOVED lines=53> */
.L_x_2097:
[----:B------:R-:W-:Y:S05]  /*25420*/  BSYNC B0 ;  /* 0x0000000000007941 */ /* 0x000fea0003800000 */
.L_x_2096:
        /* <DEDUP_REMOVED lines=49> */
.L_x_2095:
[----:B------:R-:W-:Y:S05]  /*25740*/  BSYNC B1 ;  /* 0x0000000000017941 */ /* 0x000fea0003800000 */
.L_x_2094:
[----:B------:R-:W-:Y:S01]  /*25750*/  IADD3 R2, R68, 0x70, RZ ;  /* 0x0000007044027810 */ /* 0x000fe20007ffe0ff */
[----:B------:R-:W-:-:S03]  /*25760*/  IMAD.MOV.U32 R3, RZ, RZ, 0x0 ;  /* 0x00000000ff037424 */ /* 0x000fc600078e00ff */
[----:B------:R-:W-:Y:S01]  /*25770*/  ISETP.GE.AND P0, PT, R2, R27, PT ;  /* 0x0000001b0200720c */ /* 0x000fe20003f06270 */
[----:B------:R-:W-:-:S12]  /*25780*/  IMAD.MOV.U32 R2, RZ, RZ, R140 ;  /* 0x000000ffff027224 */ /* 0x000fd800078e008c */
[----:B------:R-:W-:Y:S05]  /*25790*/  @P0 RET.REL.NODEC R2 `(_ZN7cutlass13device_kernelIN5flash19enable_sm80_to_sm89INS1_16FlashAttnFwdSm80INS1_25CollectiveMainloopFwdSm80ILi4ELi1ELb0EN4cute5tupleIJNS5_1CILi128EEENS7_ILi64EEES8_EEELi128ENS_10bfloat16_tEfNS_4arch4Sm80ELb1ELb0ELb1ELb1ELb1ELb1ELb1ELb0EEENS1_21CollectiveEpilogueFwdINS6_IJS8_S8_S9_EEENS6_IJNS7_ILi1EEESH_SH_EEESB_SD_Li128ELb1ELb1ELb0ELb0EEENS1_19SingleTileSchedulerILb1ELb0ELb1ELi128EEEEEEEEEvNT_6ParamsE) ;  /* 0xfffda86002000950 */ /* 0x000fea0003c3ffff */
        /* <DEDUP_REMOVED lines=49> */
.L_x_2099:
[----:B------:R-:W-:Y:S05]  /*25ab0*/  BSYNC B0 ;  /* 0x0000000000007941 */ /* 0x000fea0003800000 */
.L_x_2098:
[----:B------:R-:W-:Y:S01]  /*25ac0*/  IADD3 R2, R30, 0x20, RZ ;  /* 0x000000201e027810 */ /* 0x000fe20007ffe0ff */
[----:B------:R-:W-:-:S03]  /*25ad0*/  IMAD.MOV.U32 R3, RZ, RZ, 0x0 ;  /* 0x00000000ff037424 */ /* 0x000fc600078e00ff */
[----:B------:R-:W-:Y:S01]  /*25ae0*/  ISETP.GE.AND P0, PT, R2, R43, PT ;  /* 0x0000002b0200720c */ /* 0x000fe20003f06270 */
[----:B------:R-:W-:-:S12]  /*25af0*/  IMAD.MOV.U32 R2, RZ, RZ, R140 ;  /* 0x000000ffff027224 */ /* 0x000fd800078e008c */
[----:B------:R-:W-:Y:S05]  /*25b00*/  @P0 RET.REL.NODEC R2 `(_ZN7cutlass13device_kernelIN5flash19enable_sm80_to_sm89INS1_16FlashAttnFwdSm80INS1_25CollectiveMainloopFwdSm80ILi4ELi1ELb0EN4cute5tupleIJNS5_1CILi128EEENS7_ILi64EEES8_EEELi128ENS_10bfloat16_tEfNS_4arch4Sm80ELb1ELb0ELb1ELb1ELb1ELb1ELb1ELb0EEENS1_21CollectiveEpilogueFwdINS6_IJS8_S8_S9_EEENS6_IJNS7_ILi1EEESH_SH_EEESB_SD_Li128ELb1ELb1ELb0ELb0EEENS1_19SingleTileSchedulerILb1ELb0ELb1ELi128EEEEEEEEEvNT_6ParamsE) ;  /* 0xfffda4f002000950 */ /* 0x000fea0003c3ffff */
        /* <DEDUP_REMOVED lines=43> */
[----:B------:R-:W-:Y:S01]  /*25dc0*/  F2FP.BF16.PACK_AB R12, R12, R11 ;  /* 0x0000000b0c0c723e */ /* 0x000fe200000010ff */
[----:B------:R-:W-:-:S03]  /*25dd0*/  IMAD.MOV.U32 R2, RZ, RZ, R140 ;  /* 0x000000ffff027224 */ /* 0x000fc600078e008c */
[----:B------:R-:W-:Y:S02]  /*25de0*/  F2FP.BF16.PACK_AB R13, R13, R3 ;  /* 0x000000030d0d723e */ /* 0x000fe400000010ff */
[----:B------:R-:W-:-:S03]  /*25df0*/  MOV R3, 0x0 ;  /* 0x0000000000037802 */ /* 0x000fc60000000f00 */
[----:B------:R1:W-:Y:S01]  /*25e00*/  ST.E.128 [R22.64+0x7800], R12 ;  /* 0x0078000c16007985 */ /* 0x0003e2000c101d04 */
[----:B------:R-:W-:Y:S05]  /*25e10*/  RET.REL.NODEC R2 `(_ZN7cutlass13device_kernelIN5flash19enable_sm80_to_sm89INS1_16FlashAttnFwdSm80INS1_25CollectiveMainloopFwdSm80ILi4ELi1ELb0EN4cute5tupleIJNS5_1CILi128EEENS7_ILi64EEES8_EEELi128ENS_10bfloat16_tEfNS_4arch4Sm80ELb1ELb0ELb1ELb1ELb1ELb1ELb1ELb0EEENS1_21CollectiveEpilogueFwdINS6_IJS8_S8_S9_EEENS6_IJNS7_ILi1EEESH_SH_EEESB_SD_Li128ELb1ELb1ELb0ELb0EEENS1_19SingleTileSchedulerILb1ELb0ELb1ELi128EEEEEEEEEvNT_6ParamsE) ;  /* 0xfffda1e002007950 */ /* 0x000fea0003c3ffff */
.L_x_2037:
        /* <DEDUP_REMOVED lines=8> */
.L_x_2101:
[----:B------:R-:W-:Y:S05]  /*25ea0*/  BSYNC B0 ;  /* 0x0000000000007941 */ /* 0x000fea0003800000 */
.L_x_2100:
[----:B------:R-:W-:Y:S01]  /*25eb0*/  MOV R10, R26 ;  /* 0x0000001a000a7202 */ /* 0x000fe20000000f00 */
[----:B------:R-:W-:Y:S01]  /*25ec0*/  IMAD.MOV.U32 R16, RZ, RZ, R20 ;  /* 0x000000ffff107224 */ /* 0x000fe200078e0014 */
[----:B------:R-:W-:Y:S01]  /*25ed0*/  MOV R11, R19 ;  /* 0x00000013000b7202 */ /* 0x000fe20000000f00 */
[-C--:B------:R-:W-:Y:S01]  /*25ee0*/  IMAD R15, R15, R2.reuse, RZ ;  /* 0x000000020f0f7224 */ /* 0x080fe200078e02ff */
[----:B------:R-:W-:Y:S01]  /*25ef0*/  SHF.R.S32.HI R18, RZ, 0x1f, R2 ;  /* 0x0000001fff127819 */ /* 0x000fe20000011402 */
[-C--:B------:R-:W-:Y:S02]  /*25f00*/  IMAD R13, R13, R2.reuse, RZ ;  /* 0x000000020d0d7224 */ /* 0x080fe400078e02ff */
[----:B------:R-:W-:-:S04]  /*25f10*/  IMAD.WIDE.U32 R10, R14, R2, R10 ;  /* 0x000000020e0a7225 */ /* 0x000fc800078e000a */
[----:B------:R-:W-:Y:S01]  /*25f20*/  IMAD.WIDE.U32 R2, R12, R2, R16 ;  /* 0x000000020c027225 */ /* 0x000fe200078e0010 */
[----:B------:R-:W-:-:S03]  /*25f30*/  LEA R16, P1, R10, R24, 0x1 ;  /* 0x000000180a107211 */ /* 0x000fc600078208ff */
[----:B------:R-:W-:Y:S01]  /*25f40*/  IMAD R14, R14, R18, R15 ;  /* 0x000000120e0e7224 */ /* 0x000fe200078e020f */
[----:B------:R-:W-:Y:S01]  /*25f50*/  LEA R17, P0, R2, R22, 0x1 ;  /* 0x0000001602117211 */ /* 0x000fe200078008ff */
[----:B------:R-:W-:-:S03]  /*25f60*/  IMAD R12, R12, R18, R13 ;  /* 0x000000120c0c7224 */ /* 0x000fc600078e020d */
[----:B------:R-:W-:Y:S01]  /*25f70*/  IADD3 R11, R11, R14, RZ ;  /* 0x0000000e0b0b7210 */ /* 0x000fe20007ffe0ff */
[----:B------:R-:W-:-:S03]  /*25f80*/  IMAD.IADD R3, R3, 0x1, R12 ;  /* 0x0000000103037824 */ /* 0x000fc600078e020c */
[----:B------:R-:W-:Y:S02]  /*25f90*/  LEA.HI.X R15, R10, R25, R11, 0x1, P1 ;  /* 0x000000190a0f7211 */ /* 0x000fe400008f0c0b */
[----:B------:R-:W-:Y:S01]  /*25fa0*/  LEA.HI.X R14, R2, R23, R3, 0x1, P0 ;  /* 0x00000017020e7211 */ /* 0x000fe200000f0c03 */
[----:B------:R-:W-:Y:S05]  /*25fb0*/  BRA.DIV ~URZ, `(.L_x_2102) ;  /* 0x00005c827f007947 */ /* 0x000fea000b800000 */
[----:B------:R1:W2:Y:S02]  /*25fc0*/  SHFL.IDX PT, R11, R15, RZ, 0x181f ;  /* 0x00181fff0f0b7589 */ /* 0x0002a400000e0000 */
.L_x_2152:
[----:B------:R-:W-:Y:S05]  /*25fd0*/  BRA.DIV ~URZ, `(.L_x_2103) ;  /* 0x00005cd27f007947 */ /* 0x000fea000b800000 */
[----:B------:R3:W4:Y:S04]  /*25fe0*/  SHFL.IDX PT, R10, R16, RZ, 0x181f ;  /* 0x00181fff100a7589 */ /* 0x00072800000e0000 */
[----:B------:R3:W1:Y:S04]  /*25ff0*/  SHFL.IDX PT, R13, R14, RZ, 0x181f ;  /* 0x00181fff0e0d7589 */ /* 0x00066800000e0000 */
[----:B------:R3:W2:Y:S02]  /*26000*/  SHFL.IDX PT, R12, R17, RZ, 0x181f ;  /* 0x00181fff110c7589 */ /* 0x0006a400000e0000 */
.L_x_2153:
        /* <DEDUP_REMOVED lines=9> */
[--C-:B--2---:R-:W-:Y:S01]  /*260a0*/  @!P0 IMAD.X R11, R11, 0x1, R3.reuse, P1 ;  /* 0x000000010b0b8824 */ /* 0x104fe200008e0603 */
[----:B------:R-:W-:Y:S01]  /*260b0*/  @!P0 IADD3 R2, P1, R12, R2, RZ ;  /* 0x000000020c028210 */ /* 0x000fe20007f3e0ff */
[----:B------:R-:W-:Y:S01]  /*260c0*/  CS2R R26, SRZ ;  /* 0x00000000001a7805 */ /* 0x000fe2000001ff00 */
[----:B------:R-:W-:Y:S02]  /*260d0*/  CS2R R24, SRZ ;  /* 0x0000000000187805 */ /* 0x000fe4000001ff00 */
[----:B------:R-:W2:Y:S01]  /*260e0*/  @!P0 LD.E.128 R20, [R10.64] ;  /* 0x000000040a148980 */ /* 0x000ea2000c101d00 */
[----:B-1----:R-:W-:-:S05]  /*260f0*/  @!P0 IMAD.X R3, R13, 0x1, R3, P1 ;  /* 0x000000010d038824 */ /* 0x002fca00008e0603 */
[----:B------:R1:W4:Y:S01]  /*26100*/  @!P0 LD.E.128 R24, [R2.64] ;  /* 0x0000000402188980 */ /* 0x000322000c101d00 */
[----:B------:R-:W-:Y:S01]  /*26110*/  CS2R R50, SRZ ;  /* 0x0000000000327805 */ /* 0x000fe2000001ff00 */
[----:B--2---:R-:W-:Y:S02]  /*26120*/  IMAD.MOV.U32 R11, RZ, RZ, R22 ;  /* 0x000000ffff0b7224 */ /* 0x004fe400078e0016 */
[----:B------:R-:W-:Y:S02]  /*26130*/  IMAD.MOV.U32 R10, RZ, RZ, R23 ;  /* 0x000000ffff0a7224 */ /* 0x000fe400078e0017 */
[----:B-1----:R-:W-:Y:S02]  /*26140*/  IMAD.MOV.U32 R3, RZ, RZ, R20 ;  /* 0x000000ffff037224 */ /* 0x002fe400078e0014 */
[----:B------:R-:W-:Y:S01]  /*26150*/  IMAD.MOV.U32 R2, RZ, RZ, R21 ;  /* 0x000000ffff027224 */ /* 0x000fe200078e0015 */
[----:B------:R-:W-:Y:S01]  /*26160*/  PRMT R35, R10, 0x5410, R11 ;  /* 0x000054100a237816 */ /* 0x000fe2000000000b */
[----:B----4-:R-:W-:Y:S01]  /*26170*/  IMAD.MOV.U32 R11, RZ, RZ, R26 ;  /* 0x000000ffff0b7224 */ /* 0x010fe200078e001a */
[----:B------:R-:W-:Y:S01]  /*26180*/  PRMT R29, R29, 0x5410, R3 ;  /* 0x000054101d1d7816 */ /* 0x000fe20000000003 */
[----:B------:R-:W-:Y:S01]  /*26190*/  IMAD.MOV.U32 R10, RZ, RZ, R27 ;  /* 0x000000ffff0a7224 */ /* 0x000fe200078e001b */
[----:B------:R-:W-:Y:S01]  /*261a0*/  PRMT R28, R28, 0x5410, R2 ;  /* 0x000054101c1c7816 */ /* 0x000fe20000000002 */
[----:B------:R-:W-:-:S02]  /*261b0*/  IMAD.MOV.U32 R3, RZ, RZ, R24 ;  /* 0x000000ffff037224 */ /* 0x000fc400078e0018 */
[----:B------:R-:W-:Y:S01]  /*261c0*/  IMAD.MOV.U32 R2, RZ, RZ, R25 ;  /* 0x000000ffff027224 */ /* 0x000fe200078e0019 */
[----:B------:R-:W-:Y:S02]  /*261d0*/  PRMT R30, R10, 0x5410, R11 ;  /* 0x000054100a1e7816 */ /* 0x000fe4000000000b */
[----:B------:R-:W-:Y:S02]  /*261e0*/  PRMT R29, R3, 0x7610, R29 ;  /* 0x00007610031d7816 */ /* 0x000fe4000000001d */
[----:B------:R-:W-:Y:S01]  /*261f0*/  PRMT R28, R2, 0x7610, R28 ;  /* 0x00007610021c7816 */ /* 0x000fe2000000001c */
[----:B------:R-:W-:Y:S05]  /*26200*/  BRA.DIV ~URZ, `(.L_x_2104) ;  /* 0x00005bd27f007947 */ /* 0x000fea000b800000 */
[----:B------:R1:W2:Y:S04]  /*26210*/  SHFL.IDX PT, R11, R15, 0x1, 0x181f ;  /* 0x00381f000f0b7f89 */ /* 0x0002a800000e0000 */
[----:B------:R1:W4:Y:S04]  /*26220*/  SHFL.IDX PT, R10, R16, 0x1, 0x181f ;  /* 0x00381f00100a7f89 */ /* 0x00032800000e0000 */
[----:B------:R1:W3:Y:S04]  /*26230*/  SHFL.IDX PT, R12, R14, 0x1, 0x181f ;  /* 0x00381f000e0c7f89 */ /* 0x0002e800000e0000 */
[----:B------:R1:W1:Y:S02]  /*26240*/  SHFL.IDX PT, R2, R17, 0x1, 0x181f ;  /* 0x00381f0011027f89 */ /* 0x00026400000e0000 */
.L_x_2154:
        /* <DEDUP_REMOVED lines=20> */
.L_x_2106:
[----:B------:R-:W-:Y:S05]  /*26390*/  BSYNC B0 ;  /* 0x0000000000007941 */ /* 0x000fea0003800000 */
.L_x_2105:
[----:B-12--5:R-:W-:Y:S01]  /*263a0*/  IMAD.MOV.U32 R11, RZ, RZ, R50 ;  /* 0x000000ffff0b7224 */ /* 0x026fe200078e0032 */
        /* <DEDUP_REMOVED lines=13> */
.L_x_2155:
[----:B------:R-:W-:Y:S05]  /*26480*/  BRA.DIV ~URZ, `(.L_x_2108) ;  /* 0x00005bb27f007947 */ /* 0x000fea000b800000 */
[----:B------:R4:W1:Y:S04]  /*26490*/  SHFL.IDX PT, R10, R16, 0x2, 0x181f ;  /* 0x00581f00100a7f89 */ /* 0x00086800000e0000 */
[----:B------:R4:W3:Y:S04]  /*264a0*/  SHFL.IDX PT, R13, R14, 0x2, 0x181f ;  /* 0x00581f000e0d7f89 */ /* 0x0008e800000e0000 */
[----:B---3--:R4:W3:Y:S02]  /*264b0*/  SHFL.IDX PT, R12, R17, 0x2, 0x181f ;  /* 0x00581f00110c7f89 */ /* 0x0088e400000e0000 */
.L_x_2156:
        /* <DEDUP_REMOVED lines=8> */
[--C-:B--2---:R-:W-:Y:S01]  /*26540*/  @!P0 IMAD.X R11, R11, 0x1, R3.reuse, P1 ;  /* 0x000000010b0b8824 */ /* 0x104fe200008e0603 */
[----:B---3--:R-:W-:Y:S01]  /*26550*/  @!P0 IADD3 R2, P1, R12, R2, RZ ;  /* 0x000000020c028210 */ /* 0x008fe20007f3e0ff */
[----:B------:R-:W-:Y:S01]  /*26560*/  CS2R R58, SRZ ;  /* 0x00000000003a7805 */ /* 0x000fe2000001ff00 */
[----:B------:R-:W-:Y:S02]  /*26570*/  CS2R R56, SRZ ;  /* 0x0000000000387805 */ /* 0x000fe4000001ff00 */
[----:B------:R-:W2:Y:S01]  /*26580*/  @!P0 LD.E.128 R60, [R10.64] ;  /* 0x000000040a3c8980 */ /* 0x000ea2000c101d00 */
[----:B------:R-:W-:-:S05]  /*26590*/  @!P0 IMAD.X R3, R13, 0x1, R3, P1 ;  /* 0x000000010d038824 */ /* 0x000fca00008e0603 */
[----:B------:R1:W3:Y:S01]  /*265a0*/  @!P0 LD.E.128 R56, [R2.64] ;  /* 0x0000000402388980 */ /* 0x0002e2000c101d00 */
[----:B------:R-:W-:Y:S01]  /*265b0*/  CS2R R74, SRZ ;  /* 0x00000000004a7805 */ /* 0x000fe2000001ff00 */
[----:B--2---:R-:W-:Y:S01]  /*265c0*/  IMAD.MOV.U32 R11, RZ, RZ, R62 ;  /* 0x000000ffff0b7224 */ /* 0x004fe200078e003e */
[----:B-1----:R-:W-:Y:S01]  /*265d0*/  MOV R3, R60 ;  /* 0x0000003c00037202 */ /* 0x002fe20000000f00 */
[----:B------:R-:W-:Y:S02]  /*265e0*/  IMAD.MOV.U32 R10, RZ, RZ, R63 ;  /* 0x000000ffff0a7224 */ /* 0x000fe400078e003f */
[----:B------:R-:W-:-:S03]  /*265f0*/  IMAD.MOV.U32 R2, RZ, RZ, R61 ;  /* 0x000000ffff027224 */ /* 0x000fc600078e003d */
[----:B------:R-:W-:Y:S01]  /*26600*/  PRMT R114, R10, 0x5410, R11 ;  /* 0x000054100a727816 */ /* 0x000fe2000000000b */
[----:B---3--:R-:W-:Y:S01]  /*26610*/  IMAD.MOV.U32 R11, RZ, RZ, R58 ;  /* 0x000000ffff0b7224 */ /* 0x008fe200078e003a */
        /* <DEDUP_REMOVED lines=11> */
.L_x_2157:
        /* <DEDUP_REMOVED lines=20> */
.L_x_2111:
[----:B------:R-:W-:Y:S05]  /*26810*/  BSYNC B0 ;  /* 0x0000000000007941 */ /* 0x000fea0003800000 */
.L_x_2110:
        /* <DEDUP_REMOVED lines=14> */
.L_x_2158:
[----:B------:R-:W-:Y:S05]  /*26900*/  BRA.DIV ~URZ, `(.L_x_2113) ;  /* 0x00005af27f007947 */ /* 0x000fea000b800000 */
[----:B------:R3:W1:Y:S04]  /*26910*/  SHFL.IDX PT, R10, R16, 0x4, 0x181f ;  /* 0x00981f00100a7f89 */ /* 0x00066800000e0000 */
[----:B------:R3:W4:Y:S04]  /*26920*/  SHFL.IDX PT, R13, R14, 0x4, 0x181f ;  /* 0x00981f000e0d7f89 */ /* 0x00072800000e0000 */
[----:B----4-:R3:W4:Y:S02]  /*26930*/  SHFL.IDX PT, R12, R17, 0x4, 0x181f ;  /* 0x00981f00110c7f89 */ /* 0x01072400000e0000 */
.L_x_2159:
        /* <DEDUP_REMOVED lines=9> */
[----:B----4-:R-:W-:Y:S01]  /*269d0*/  @!P0 IADD3 R2, P1, R12, R2, RZ ;  /* 0x000000020c028210 */ /* 0x010fe20007f3e0ff */
[----:B------:R-:W-:Y:S01]  /*269e0*/  CS2R R78, SRZ ;  /* 0x00000000004e7805 */ /* 0x000fe2000001ff00 */
[----:B------:R-:W-:Y:S02]  /*269f0*/  CS2R R76, SRZ ;  /* 0x00000000004c7805 */ /* 0x000fe4000001ff00 */
[----:B------:R-:W2:Y:S01]  /*26a00*/  @!P0 LD.E.128 R84, [R10.64] ;  /* 0x000000040a548980 */ /* 0x000ea2000c101d00 */
[----:B------:R-:W-:-:S05]  /*26a10*/  @!P0 IMAD.X R3, R13, 0x1, R3, P1 ;  /* 0x000000010d038824 */ /* 0x000fca00008e0603 */
[----:B------:R1:W4:Y:S01]  /*26a20*/  @!P0 LD.E.128 R76, [R2.64] ;  /* 0x00000004024c8980 */ /* 0x000322000c101d00 */
[----:B------:R-:W-:Y:S01]  /*26a30*/  CS2R R90, SRZ ;  /* 0x00000000005a7805 */ /* 0x000fe2000001ff00 */
[----:B--2---:R-:W-:Y:S01]  /*26a40*/  IMAD.MOV.U32 R11, RZ, RZ, R86 ;  /* 0x000000ffff0b7224 */ /* 0x004fe200078e0056 */
[----:B-1----:R-:W-:Y:S01]  /*26a50*/  MOV R3, R84 ;  /* 0x0000005400037202 */ /* 0x002fe20000000f00 */
[----:B------:R-:W-:Y:S02]  /*26a60*/  IMAD.MOV.U32 R10, RZ, RZ, R87 ;  /* 0x000000ffff0a7224 */ /* 0x000fe400078e0057 */
[----:B------:R-:W-:-:S03]  /*26a70*/  IMAD.MOV.U32 R2, RZ, RZ, R85 ;  /* 0x000000ffff027224 */ /* 0x000fc600078e0055 */
[----:B------:R-:W-:Y:S01]  /*26a80*/  PRMT R122, R10, 0x5410, R11 ;  /* 0x000054100a7a7816 */ /* 0x000fe2000000000b */
[----:B----4-:R-:W-:Y:S01]  /*26a90*/  IMAD.MOV.U32 R11, RZ, RZ, R78 ;  /* 0x000000ffff0b7224 */ /* 0x010fe200078e004e */
        /* <DEDUP_REMOVED lines=11> */
.L_x_2160:
        /* <DEDUP_REMOVED lines=20> */
.L_x_2116:
[----:B------:R-:W-:Y:S05]  /*26c90*/  BSYNC B0 ;  /* 0x0000000000007941 */ /* 0x000fea0003800000 */
.L_x_2115:
        /* <DEDUP_REMOVED lines=14> */
.L_x_2161:
[----:B------:R-:W-:Y:S05]  /*26d80*/  BRA.DIV ~URZ, `(.L_x_2118) ;  /* 0x00005a327f007947 */ /* 0x000fea000b800000 */
[----:B------:R4:W1:Y:S04]  /*26d90*/  SHFL.IDX PT, R10, R16, 0x6, 0x181f ;  /* 0x00d81f00100a7f89 */ /* 0x00086800000e0000 */
[----:B---3--:R4:W3:Y:S04]  /*26da0*/  SHFL.IDX PT, R12, R14, 0x6, 0x181f ;  /* 0x00d81f000e0c7f89 */ /* 0x0088e800000e0000 */
[----:B------:R4:W2:Y:S02]  /*26db0*/  SHFL.IDX PT, R2, R17, 0x6, 0x181f ;  /* 0x00d81f0011027f89 */ /* 0x0008a400000e0000 */
.L_x_2162:
        /* <DEDUP_REMOVED lines=15> */
[----:B--2---:R-:W-:-:S03]  /*26eb0*/  IADD3 R2, P0, R2, R13, RZ ;  /* 0x0000000d02027210 */ /* 0x004fc60007f1e0ff */
[--C-:B------:R-:W-:Y:S02]  /*26ec0*/  IMAD.X R11, R11, 0x1, R3.reuse, P1 ;  /* 0x000000010b0b7824 */ /* 0x100fe400008e0603 */
[----:B---3--:R-:W-:-:S03]  /*26ed0*/  IMAD.X R3, R12, 0x1, R3, P0 ;  /* 0x000000010c037824 */ /* 0x008fc600000e0603 */
[----:B------:R1:W5:Y:S04]  /*26ee0*/  LD.E.128 R92, [R10.64] ;  /* 0x000000040a5c7980 */ /* 0x000368000c101d00 */
[----:B------:R1:W5:Y:S02]  /*26ef0*/  LD.E.128 R96, [R2.64] ;  /* 0x0000000402607980 */ /* 0x000364000c101d00 */
.L_x_2120:
[----:B------:R-:W-:Y:S05]  /*26f00*/  BSYNC B0 ;  /* 0x0000000000007941 */ /* 0x000fea0003800000 */
.L_x_2119:
        /* <DEDUP_REMOVED lines=18> */
.L_x_2163:
        /* <DEDUP_REMOVED lines=9> */
[----:B-1--4-:R-:W-:Y:S01]  /*270c0*/  SHF.R.S32.HI R14, RZ, 0x1f, R69 ;  /* 0x0000001fff0e7819 */ /* 0x012fe20000011445 */
[----:B------:R-:W-:-:S03]  /*270d0*/  CS2R R102, SRZ ;  /* 0x0000000000667805 */ /* 0x000fc6000001ff00 */
[-C--:B---3--:R-:W-:Y:S02]  /*270e0*/  IADD3 R12, P1, R2, R3.reuse, RZ ;  /* 0x00000003020c7210 */ /* 0x088fe40007f3e0ff */
[----:B------:R-:W-:Y:S02]  /*270f0*/  IADD3 R2, P2, R10, R3, RZ ;  /* 0x000000030a027210 */ /* 0x000fe40007f5e0ff */
[----:B------:R-:W-:-:S05]  /*27100*/  SHF.L.U64.HI R10, R69, 0x1, R14 ;  /* 0x00000001450a7819 */ /* 0x000fca000001020e */
[--C-:B--2---:R-:W-:Y:S02]  /*27110*/  IMAD.X R3, R11, 0x1, R10.reuse, P2 ;  /* 0x000000010b037824 */ /* 0x104fe400010e060a */
[----:B------:R-:W-:Y:S01]  /*27120*/  IMAD.X R13, R13, 0x1, R10, P1 ;  /* 0x000000010d0d7824 */ /* 0x000fe200008e060a */
[----:B------:R-:W-:Y:S05]  /*27130*/  @P0 BRA `(.L_x_2123) ;  /* 0x0000002000000947 */ /* 0x000fea0003800000 */
[----:B------:R1:W5:Y:S04]  /*27140*/  LD.E.128 R100, [R2.64] ;  /* 0x0000000402647980 */ /* 0x000368000c101d00 */
[----:B------:R1:W5:Y:S02]  /*27150*/  LD.E.128 R104, [R12.64] ;  /* 0x000000040c687980 */ /* 0x000364000c101d00 */
.L_x_2123:
[----:B------:R-:W-:Y:S05]  /*27160*/  BSYNC B0 ;  /* 0x0000000000007941 */ /* 0x000fea0003800000 */
.L_x_2122:
[----:B----4-:R-:W-:Y:S01]  /*27170*/  IADD3 R10, R42, -c[0x0][0x20], RZ ;  /* 0x800008002a0a7a10 */ /* 0x010fe20007ffe0ff */
[----:B------:R-:W-:-:S04]  /*27180*/  DEPBAR.LE SB0, 0x1 ;  /* 0x000080400000791a */ /* 0x000fc80000000000 */
[----:B-1----:R1:W4:Y:S01]  /*27190*/  LDL.64 R2, [R10+0x20] ;  /* 0x000020000a027983 */ /* 0x0023220000100a00 */
[----:B------:R-:W-:Y:S03]  /*271a0*/  WARPSYNC 0xffffffff ;  /* 0xffffffff00007948 */ /* 0x000fe60003800000 */
[----:B------:R-:W-:Y:S06]  /*271b0*/  BAR.SYNC.DEFER_BLOCKING 0x0 ;  /* 0x0000000000007b1d */ /* 0x000fec0000010000 */
[----:B-12---:R-:W2:Y:S04]  /*271c0*/  LDL.64 R10, [R10+0x28] ;  /* 0x000028000a0a7983 */ /* 0x006ea80000100a00 */
[----:B---34-:R1:W3:Y:S01]  /*271d0*/  LD.E R12, [R2.64] ;  /* 0x00000004020c7980 */ /* 0x0182e2000c101900 */
[----:B------:R-:W-:-:S03]  /*271e0*/  ISETP.GE.AND P0, PT, R69, R43, PT ;  /* 0x0000002b4500720c */ /* 0x000fc60003f06270 */
[----:B--2---:R2:W5:Y:S01]  /*271f0*/  LD.E.64 R52, [R10.64] ;  /* 0x000000040a347980 */ /* 0x004562000c101b00 */
[----:B------:R-:W-:Y:S01]  /*27200*/  BSSY B0, `(.L_x_2124) ;  /* 0x0000081000007945 */ /* 0x000fe20003800000 */
[----:B-1---5:R-:W-:Y:S02]  /*27210*/  IMAD.MOV.U32 R2, RZ, RZ, R102 ;  /* 0x000000ffff027224 */ /* 0x022fe400078e0066 */
[----:B------:R-:W-:Y:S02]  /*27220*/  IMAD.MOV.U32 R3, RZ, RZ, R100 ;  /* 0x000000ffff037224 */ /* 0x000fe400078e0064 */
[----:B--2---:R-:W-:-:S05]  /*27230*/  IMAD.MOV.U32 R10, RZ, RZ, R103 ;  /* 0x000000ffff0a7224 */ /* 0x004fca00078e0067 */
[----:B------:R-:W-:Y:S01]  /*27240*/  PRMT R136, R10, 0x5410, R2 ;  /* 0x000054100a887816 */ /* 0x000fe20000000002 */
[----:B------:R-:W-:Y:S02]  /*27250*/  IMAD.MOV.U32 R2, RZ, RZ, R101 ;  /* 0x000000ffff027224 */ /* 0x000fe400078e0065 */
[----:B------:R-:W-:-:S03]  /*27260*/  IMAD.MOV.U32 R10, RZ, RZ, R107 ;  /* 0x000000ffff0a7224 */ /* 0x000fc600078e006b */
[----:B------:R-:W-:Y:S01]  /*27270*/  PRMT R134, R2, 0x5410, R3 ;  /* 0x0000541002867816 */ /* 0x000fe20000000003 */
[----:B------:R-:W-:Y:S01]  /*27280*/  IMAD.MOV.U32 R3, RZ, RZ, R104 ;  /* 0x000000ffff037224 */ /* 0x000fe200078e0068 */
[----:B------:R-:W-:-:S04]  /*27290*/  MOV R2, R105 ;  /* 0x0000006900027202 */ /* 0x000fc80000000f00 */
[----:B------:R-:W-:Y:S01]  /*272a0*/  PRMT R133, R2, 0x5410, R3 ;  /* 0x0000541002857816 */ /* 0x000fe20000000003 */
[----:B---3--:R-:W-:-:S05]  /*272b0*/  IMAD R11, R12, -0x80, R18 ;  /* 0xffffff800c0b7824 */ /* 0x008fca00078e0212 */
        /* <DEDUP_REMOVED lines=22> */
[----:B------:R-:W-:-:S03]  /*27420*/  IMAD.WIDE.U32 R38, R12, 0x2, R52 ;  /* 0x000000020c267825 */ /* 0x000fc600078e0034 */
[----:B------:R-:W-:Y:S02]  /*27430*/  IADD3 R2, R3, R2, R10 ;  /* 0x0000000203027210 */ /* 0x000fe40007ffe00a */
[----:B------:R-:W2:Y:S03]  /*27440*/  LD.E.128 R16, [R38.64] ;  /* 0x0000000426107980 */ /* 0x000ea6000c101d00 */
[----:B------:R-:W-:-:S05]  /*27450*/  IMAD.WIDE.U32 R36, R2, 0x2, R52 ;  /* 0x0000000202247825 */ /* 0x000fca00078e0034 */
[----:B------:R-:W3:Y:S01]  /*27460*/  LD.E.128 R12, [R36.64] ;  /* 0x00000004240c7980 */ /* 0x000ee2000c101d00 */
[----:B------:R-:W-:Y:S02]  /*27470*/  SHF.R.U64 R2, R20, 0x10, R21 ;  /* 0x0000001014027819 */ /* 0x000fe40000001215 */
[----:B------:R-:W-:Y:S02]  /*27480*/  SHF.R.U64 R20, R24, 0x10, R25 ;  /* 0x0000001018147819 */ /* 0x000fe40000001219 */
[--C-:B------:R-:W-:Y:S02]  /*27490*/  SHF.R.U64 R10, R22, 0x10, R23.reuse ;  /* 0x00000010160a7819 */ /* 0x100fe40000001217 */
[----:B------:R-:W-:Y:S02]  /*274a0*/  SHF.R.U32.HI R11, RZ, 0x10, R23 ;  /* 0x00000010ff0b7819 */ /* 0x000fe40000011617 */
[----:B------:R-:W-:Y:S02]  /*274b0*/  SHF.R.U32.HI R3, RZ, 0x10, R21 ;  /* 0x00000010ff037819 */ /* 0x000fe40000011615 */
[----:B------:R-:W-:-:S02]  /*274c0*/  SHF.R.U32.HI R23, RZ, 0x10, R25 ;  /* 0x00000010ff177819 */ /* 0x000fc40000011619 */
[--C-:B------:R-:W-:Y:S02]  /*274d0*/  SHF.R.U64 R21, R26, 0x10, R27.reuse ;  /* 0x000000101a157819 */ /* 0x100fe4000000121b */
[----:B------:R-:W-:Y:S02]  /*274e0*/  SHF.R.U32.HI R22, RZ, 0x10, R27 ;  /* 0x00000010ff167819 */ /* 0x000fe4000001161b */
[C---:B------:R-:W-:Y:S02]  /*274f0*/  PRMT R34, R29.reuse, 0x5432, R2 ;  /* 0x000054321d227816 */ /* 0x040fe40000000002 */
[----:B------:R-:W-:Y:S02]  /*27500*/  PRMT R29, R29, 0x5410, R20 ;  /* 0x000054101d1d7816 */ /* 0x000fe40000000014 */
[C---:B------:R-:W-:Y:S02]  /*27510*/  PRMT R32, R28.reuse, 0x5432, R3 ;  /* 0x000054321c207816 */ /* 0x040fe40000000003 */
[----:B------:R-:W-:Y:S01]  /*27520*/  PRMT R23, R28, 0x5410, R23 ;  /* 0x000054101c177816 */ /* 0x000fe20000000017 */
[----:B------:R-:W-:Y:S01]  /*27530*/  IMAD.U32 R41, R29, 0x10000, RZ ;  /* 0x000100001d297824 */ /* 0x000fe200078e00ff */
[----:B------:R-:W-:-:S02]  /*27540*/  PRMT R28, R30, 0x5432, R21 ;  /* 0x000054321e1c7816 */ /* 0x000fc40000000015 */
[----:B------:R-:W-:Y:S02]  /*27550*/  PRMT R27, R30, 0x5410, R22 ;  /* 0x000054101e1b7816 */ /* 0x000fe40000000016 */
[C---:B------:R-:W-:Y:S02]  /*27560*/  PRMT R33, R35.reuse, 0x5432, R10 ;  /* 0x0000543223217816 */ /* 0x040fe4000000000a */
[----:B------:R-:W-:Y:S01]  /*27570*/  PRMT R31, R35, 0x5410, R11 ;  /* 0x00005410231f7816 */ /* 0x000fe2000000000b */
[C---:B------:R-:W-:Y:S01]  /*27580*/  IMAD.U32 R35, R34.reuse, 0x10000, RZ ;  /* 0x0001000022237824 */ /* 0x040fe200078e00ff */
[----:B------:R-:W-:Y:S02]  /*27590*/  LOP3.LUT R42, R29, 0xffff0000, RZ, 0xc0, !PT ;  /* 0xffff00001d2a7812 */ /* 0x000fe400078ec0ff */
        /* <DEDUP_REMOVED lines=17> */
[----:B------:R-:W-:Y:S01]  /*276b0*/  IMAD.U32 R11, R14, 0x10000, RZ ;  /* 0x000100000e0b7824 */ /* 0x000fe200078e00ff */
[----:B------:R-:W-:Y:S01]  /*276c0*/  LOP3.LUT R2, R15, 0xffff0000, RZ, 0xc0, !PT ;  /* 0xffff00000f027812 */ /* 0x000fe200078ec0ff */
[----:B------:R-:W-:-:S02]  /*276d0*/  FMUL.FTZ R14, R18, R35 ;  /* 0x00000023120e7220 */ /* 0x000fc40000410000 */
[----:B------:R-:W-:Y:S02]  /*276e0*/  FFMA.FTZ R55, R26, R35, -R13 ;  /* 0x000000231a377223 */ /* 0x000fe4000001080d */
[----:B------:R-:W-:Y:S02]  /*276f0*/  FMUL.FTZ R13, R17, R42 ;  /* 0x0000002a110d7220 */ /* 0x000fe40000410000 */
[----:B------:R-:W-:Y:S02]  /*27700*/  IMAD.U32 R18, R32, 0x10000, RZ ;  /* 0x0001000020127824 */ /* 0x000fe400078e00ff */
[----:B------:R-:W-:Y:S02]  /*27710*/  IMAD.U32 R3, R15, 0x10000, RZ ;  /* 0x000100000f037824 */ /* 0x000fe400078e00ff */
[----:B------:R-:W-:Y:S02]  /*27720*/  FFMA.FTZ R54, R26, R41, R14 ;  /* 0x000000291a367223 */ /* 0x000fe4000001000e */
[----:B------:R-:W-:-:S02]  /*27730*/  FMUL.FTZ R15, R17, R29 ;  /* 0x0000001d110f7220 */ /* 0x000fc40000410000 */
[C---:B------:R-:W-:Y:S02]  /*27740*/  FFMA.FTZ R41, R25.reuse, R29, -R13 ;  /* 0x0000001d19297223 */ /* 0x040fe4000001080d */
[----:B------:R-:W-:Y:S02]  /*27750*/  FMUL.FTZ R13, R16, R18 ;  /* 0x00000012100d7220 */ /* 0x000fe40000410000 */
[----:B------:R-:W-:Y:S01]  /*27760*/  FFMA.FTZ R35, R25, R42, R15 ;  /* 0x0000002a19237223 */ /* 0x000fe2000001000f */
[----:B------:R-:W-:Y:S01]  /*27770*/  LOP3.LUT R15, R32, 0xffff0000, RZ, 0xc0, !PT ;  /* 0xffff0000200f7812 */ /* 0x000fe200078ec0ff */
[-C--:B------:R-:W-:Y:S02]  /*27780*/  FMUL.FTZ R14, R16, R34.reuse ;  /* 0x00000022100e7220 */ /* 0x080fe40000410000 */
[----:B------:R-:W-:Y:S02]  /*27790*/  FFMA.FTZ R25, R24, R34, R13 ;  /* 0x0000002218197223 */ /* 0x000fe4000001000d */
[----:B------:R-:W-:-:S02]  /*277a0*/  FMUL.FTZ R13, R12, R23 ;  /* 0x000000170c0d7220 */ /* 0x000fc40000410000 */
[----:B------:R-:W-:Y:S02]  /*277b0*/  IMAD.U32 R17, R33, 0x10000, RZ ;  /* 0x0001000021117824 */ /* 0x000fe400078e00ff */
[----:B------:R-:W-:Y:S02]  /*277c0*/  IMAD.U32 R16, R28, 0x10000, RZ ;  /* 0x000100001c107824 */ /* 0x000fe400078e00ff */
[----:B------:R-:W-:Y:S02]  /*277d0*/  FFMA.FTZ R26, R24, R18, -R14 ;  /* 0x00000012181a7223 */ /* 0x000fe4000001080e */
[-C--:B------:R-:W-:Y:S02]  /*277e0*/  FMUL.FTZ R14, R12, R15.reuse ;  /* 0x0000000f0c0e7220 */ /* 0x080fe40000410000 */
[----:B------:R-:W-:Y:S02]  /*277f0*/  FFMA.FTZ R24, R21, R15, -R13 ;  /* 0x0000000f15187223 */ /* 0x000fe4000001080d */
[----:B------:R-:W-:-:S02]  /*27800*/  IMAD.U32 R29, R27, 0x10000, RZ ;  /* 0x000100001b1d7824 */ /* 0x000fc400078e00ff */
[----:B------:R-:W-:Y:S02]  /*27810*/  FMUL.FTZ R12, R11, R17 ;  /* 0x000000110b0c7220 */ /* 0x000fe40000410000 */
[----:B------:R-:W-:Y:S02]  /*27820*/  IMAD.U32 R15, R31, 0x10000, RZ ;  /* 0x000100001f0f7824 */ /* 0x000fe400078e00ff */
[-C--:B------:R-:W-:Y:S02]  /*27830*/  FMUL.FTZ R13, R11, R16.reuse ;  /* 0x000000100b0d7220 */ /* 0x080fe40000410000 */
[----:B------:R-:W-:Y:S01]  /*27840*/  FFMA.FTZ R23, R21, R23, R14 ;  /* 0x0000001715177223 */ /* 0x000fe2000001000e */
[----:B------:R-:W-:Y:S01]  /*27850*/  LOP3.LUT R14, R27, 0xffff0000, RZ, 0xc0, !PT ;  /* 0xffff00001b0e7812 */ /* 0x000fe200078ec0ff */
[----:B------:R-:W-:Y:S02]  /*27860*/  FMUL.FTZ R11, R3, R29 ;  /* 0x0000001d030b7220 */ /* 0x000fe40000410000 */
[----:B------:R-:W-:Y:S01]  /*27870*/  FFMA.FTZ R21, R20, R16, R12 ;  /* 0x0000001014157223 */ /* 0x000fe2000001000c */
[----:B------:R-:W-:Y:S01]  /*27880*/  LOP3.LUT R16, R28, 0xffff0000, RZ, 0xc0, !PT ;  /* 0xffff00001c107812 */ /* 0x000fe200078ec0ff */
[----:B------:R-:W-:Y:S01]  /*27890*/  FFMA.FTZ R18, R20, R17, -R13 ;  /* 0x0000001114127223 */ /* 0x000fe2000001080d */
[----:B------:R-:W-:Y:S01]  /*278a0*/  LOP3.LUT R13, R33, 0xffff0000, RZ, 0xc0, !PT ;  /* 0xffff0000210d7812 */ /* 0x000fe200078ec0ff */
[-C--:B------:R-:W-:Y:S01]  /*278b0*/  FMUL.FTZ R3, R3, R15.reuse ;  /* 0x0000000f03037220 */ /* 0x080fe20000410000 */
[----:B------:R-:W-:Y:S01]  /*278c0*/  LOP3.LUT R12, R31, 0xffff0000, RZ, 0xc0, !PT ;  /* 0xffff00001f0c7812 */ /* 0x000fe200078ec0ff */
[----:B------:R-:W-:Y:S01]  /*278d0*/  FFMA.FTZ R20, R22, R15, -R11 ;  /* 0x0000000f16147223 */ /* 0x000fe2000001080b */
[----:B------:R-:W-:Y:S01]  /*278e0*/  F2FP.BF16.PACK_AB R17, R24, R26 ;  /* 0x0000001a1811723e */ /* 0x000fe200000010ff */
[----:B------:R-:W-:-:S02]  /*278f0*/  FFMA.FTZ R15, R22, R29, R3 ;  /* 0x0000001d160f7223 */ /* 0x000fc40000010003 */
[----:B------:R-:W-:Y:S02]  /*27900*/  FMUL.FTZ R11, R10, R16 ;  /* 0x000000100a0b7220 */ /* 0x000fe40000410000 */
[----:B------:R-:W-:Y:S02]  /*27910*/  FMUL.FTZ R3, R2, R14 ;  /* 0x0000000e02037220 */ /* 0x000fe40000410000 */
[-C--:B------:R-:W-:Y:S02]  /*27920*/  FMUL.FTZ R10, R10, R13.reuse ;  /* 0x0000000d0a0a7220 */ /* 0x080fe40000410000 */
[-C--:B------:R-:W-:Y:S02]  /*27930*/  FMUL.FTZ R2, R2, R12.reuse ;  /* 0x0000000c02027220 */ /* 0x080fe40000410000 */
[C---:B------:R-:W-:Y:S01]  /*27940*/  FFMA.FTZ R11, R30.reuse, R13, -R11 ;  /* 0x0000000d1e0b7223 */ /* 0x040fe2000001080b */
        /* <DEDUP_REMOVED lines=9> */
[----:B------:R-:W-:Y:S01]  /*279e0*/  F2FP.BF16.PACK_AB R15, R2, R15 ;  /* 0x0000000f020f723e */ /* 0x000fe200000010ff */
[----:B------:R1:W-:Y:S04]  /*279f0*/  ST.E.128 [R38.64], R16 ;  /* 0x0000001026007985 */ /* 0x0003e8000c101d04 */
[----:B------:R1:W-:Y:S02]  /*27a00*/  ST.E.128 [R36.64], R12 ;  /* 0x0000000c24007985 */ /* 0x0003e4000c101d04 */
.L_x_2125:
[----:B------:R-:W-:Y:S05]  /*27a10*/  BSYNC B0 ;  /* 0x0000000000007941 */ /* 0x000fea0003800000 */
.L_x_2124:
[----:B------:R-:W-:Y:S01]  /*27a20*/  IADD3 R3, R68, 0x10, RZ ;  /* 0x0000001044037810 */ /* 0x000fe20007ffe0ff */
[----:B------:R-:W-:Y:S03]  /*27a30*/  BSSY B0, `(.L_x_2126) ;  /* 0x0000073000007945 */ /* 0x000fe60003800000 */
[----:B------:R-:W-:-:S13]  /*27a40*/  ISETP.GE.OR P1, PT, R3, R70, P0 ;  /* 0x000000460300720c */ /* 0x000fda0000726670 */
[----:B------:R-:W-:Y:S05]  /*27a50*/  @P1 BRA `(.L_x_2127) ;  /* 0x0000070000001947 */ /* 0x000fea0003800000 */
[----:B------:R-:W-:Y:S01]  /*27a60*/  SHF.R.S32.HI R2, RZ, 0x1f, R3 ;  /* 0x0000001fff027819 */ /* 0x000fe20000011403 */
[----:B------:R-:W-:Y:S01]  /*27a70*/  IMAD.SHL.U32 R10, R3, 0x40, RZ ;  /* 0x00000040030a7824 */ /* 0x000fe200078e00ff */
[----:B------:R-:W-:Y:S02]  /*27a80*/  LEA.HI R11, R43, R40, RZ, 0x1d ;  /* 0x000000282b0b7211 */ /* 0x000fe400078fe8ff */
[----:B------:R-:W-:Y:S02]  /*27a90*/  LEA.HI R3, R2, R3, RZ, 0x3 ;  /* 0x0000000302037211 */ /* 0x000fe400078f18ff */
[----:B-1----:R-:W-:Y:S02]  /*27aa0*/  SHF.R.S32.HI R12, RZ, 0x1f, R11 ;  /* 0x0000001fff0c7819 */ /* 0x002fe4000001140b */
        /* <DEDUP_REMOVED lines=21> */
[----:B------:R-:W-:Y:S01]  /*27c00*/  PRMT R34, R108, 0x5432, R2 ;  /* 0x000054326c227816 */ /* 0x000fe20000000002 */
[----:B------:R-:W-:Y:S01]  /*27c10*/  IMAD.U32 R41, R29, 0x10000, RZ ;  /* 0x000100001d297824 */ /* 0x000fe200078e00ff */
[----:B------:R-:W-:-:S02]  /*27c20*/  PRMT R28, R109, 0x5432, R21 ;  /* 0x000054326d1c7816 */ /* 0x000fc40000000015 */
[----:B------:R-:W-:Y:S01]  /*27c30*/  SHF.R.U32.HI R3, RZ, 0x10, R49 ;  /* 0x00000010ff037819 */ /* 0x000fe20000011631 */
[----:B------:R-:W-:Y:S01]  /*27c40*/  IMAD.U32 R35, R34, 0x10000, RZ ;  /* 0x0001000022237824 */ /* 0x000fe200078e00ff */
[--C-:B------:R-:W-:Y:S02]  /*27c50*/  SHF.R.U64 R10, R50, 0x10, R51.reuse ;  /* 0x00000010320a7819 */ /* 0x100fe40000001233 */
[----:B------:R-:W-:Y:S02]  /*27c60*/  SHF.R.U32.HI R11, RZ, 0x10, R51 ;  /* 0x00000010ff0b7819 */ /* 0x000fe40000011633 */
[----:B------:R-:W-:Y:S02]  /*27c70*/  SHF.R.U32.HI R23, RZ, 0x10, R45 ;  /* 0x00000010ff177819 */ /* 0x000fe4000001162d */
[----:B------:R-:W-:Y:S02]  /*27c80*/  LOP3.LUT R42, R29, 0xffff0000, RZ, 0xc0, !PT ;  /* 0xffff00001d2a7812 */ /* 0x000fe400078ec0ff */
[----:B------:R-:W-:-:S02]  /*27c90*/  PRMT R32, R108, 0x5410, R3 ;  /* 0x000054106c207816 */ /* 0x000fc40000000003 */
[C---:B------:R-:W-:Y:S02]  /*27ca0*/  PRMT R33, R110.reuse, 0x5432, R10 ;  /* 0x000054326e217816 */ /* 0x040fe4000000000a */
[----:B------:R-:W-:Y:S02]  /*27cb0*/  PRMT R31, R110, 0x5410, R11 ;  /* 0x000054106e1f7816 */ /* 0x000fe4000000000b */
[----:B------:R-:W-:Y:S02]  /*27cc0*/  LOP3.LUT R29, R34, 0xffff0000, RZ, 0xc0, !PT ;  /* 0xffff0000221d7812 */ /* 0x000fe400078ec0ff */
[----:B------:R-:W-:Y:S02]  /*27cd0*/  PRMT R23, R71, 0x5410, R23 ;  /* 0x0000541047177816 */ /* 0x000fe40000000017 */
[----:B------:R-:W-:-:S03]  /*27ce0*/  SHF.R.U32.HI R22, RZ, 0x10, R47 ;  /* 0x00000010ff167819 */ /* 0x000fc6000001162f */
[C---:B------:R-:W-:Y:S01]  /*27cf0*/  IMAD.U32 R34, R23.reuse, 0x10000, RZ ;  /* 0x0001000017227824 */ /* 0x040fe200078e00ff */
[----:B------:R-:W-:Y:S02]  /*27d00*/  LOP3.LUT R23, R23, 0xffff0000, RZ, 0xc0, !PT ;  /* 0xffff000017177812 */ /* 0x000fe400078ec0ff */
        /* <DEDUP_REMOVED lines=55> */
[----:B------:R-:W-:Y:S02]  /*28080*/  FMUL.FTZ R2, R2, R12 ;  /* 0x0000000c02027220 */ /* 0x000fe40000410000 */
        /* <DEDUP_REMOVED lines=13> */
.L_x_2127:
[----:B------:R-:W-:Y:S05]  /*28160*/  BSYNC B0 ;  /* 0x0000000000007941 */ /* 0x000fea0003800000 */
.L_x_2126:
        /* <DEDUP_REMOVED lines=116> */
.L_x_2129:
[----:B------:R-:W-:Y:S05]  /*288b0*/  BSYNC B0 ;  /* 0x0000000000007941 */ /* 0x000fea0003800000 */
.L_x_2128:
        /* <DEDUP_REMOVED lines=116> */
.L_x_2131:
[----:B------:R-:W-:Y:S05]  /*29000*/  BSYNC B0 ;  /* 0x0000000000007941 */ /* 0x000fea0003800000 */
.L_x_2130:
        /* <DEDUP_REMOVED lines=116> */
.L_x_2133:
[----:B------:R-:W-:Y:S05]  /*29750*/  BSYNC B0 ;  /* 0x0000000000007941 */ /* 0x000fea0003800000 */
.L_x_2132:
        /* <DEDUP_REMOVED lines=116> */
.L_x_2135:
[----:B------:R-:W-:Y:S05]  /*29ea0*/  BSYNC B0 ;  /* 0x0000000000007941 */ /* 0x000fea0003800000 */
.L_x_2134:
        /* <DEDUP_REMOVED lines=116> */
.L_x_2137:
[----:B------:R-:W-:Y:S05]  /*2a5f0*/  BSYNC B0 ;  /* 0x0000000000007941 */ /* 0x000fea0003800000 */
.L_x_2136:
[----:B------:R-:W-:Y:S01]  /*2a600*/  IADD3 R2, R68, 0x70, RZ ;  /* 0x0000007044027810 */ /* 0x000fe20007ffe0ff */
[----:B------:R-:W-:-:S02]  /*2a610*/  IMAD.MOV.U32 R10, RZ, RZ, R140 ;  /* 0x000000ffff0a7224 */ /* 0x000fc400078e008c */
[----:B------:R-:W-:Y:S01]  /*2a620*/  IMAD.MOV.U32 R11, RZ, RZ, 0x0 ;  /* 0x00000000ff0b7424 */ /* 0x000fe200078e00ff */
[----:B------:R-:W-:-:S13]  /*2a630*/  ISETP.GE.OR P0, PT, R2, R70, P0 ;  /* 0x000000460200720c */ /* 0x000fda0000706670 */
[----:B------:R-:W-:Y:S05]  /*2a640*/  @P0 RET.REL.NODEC R10 `(_ZN7cutlass13device_kernelIN5flash19enable_sm80_to_sm89INS1_16FlashAttnFwdSm80INS1_25CollectiveMainloopFwdSm80ILi4ELi1ELb0EN4cute5tupleIJNS5_1CILi128EEENS7_ILi64EEES8_EEELi128ENS_10bfloat16_tEfNS_4arch4Sm80ELb1ELb0ELb1ELb1ELb1ELb1ELb1ELb0EEENS1_21CollectiveEpilogueFwdINS6_IJS8_S8_S9_EEENS6_IJNS7_ILi1EEESH_SH_EEESB_SD_Li128ELb1ELb1ELb0ELb0EEENS1_19SingleTileSchedulerILb1ELb0ELb1ELi128EEEEEEEEEvNT_6ParamsE) ;  /* 0xfffd59b00a000950 */ /* 0x000fea0003c3ffff */
        /* <DEDUP_REMOVED lines=25> */
[----:B------:R-:W-:Y:S02]  /*2a7e0*/  SHF.R.U32.HI R11, RZ, 0x10, R103 ;  /* 0x00000010ff0b7819 */ /* 0x000fe40000011667 */
[----:B------:R-:W-:Y:S01]  /*2a7f0*/  PRMT R34, R134, 0x5432, R2 ;  /* 0x0000543286227816 */ /* 0x000fe20000000002 */
[----:B------:R-:W-:Y:S01]  /*2a800*/  IMAD.U32 R35, R29, 0x10000, RZ ;  /* 0x000100001d237824 */ /* 0x000fe200078e00ff */
[----:B------:R-:W-:-:S02]  /*2a810*/  SHF.R.U32.HI R23, RZ, 0x10, R105 ;  /* 0x00000010ff177819 */ /* 0x000fc40000011669 */
[----:B------:R-:W-:Y:S02]  /*2a820*/  SHF.R.U32.HI R3, RZ, 0x10, R101 ;  /* 0x00000010ff037819 */ /* 0x000fe40000011665 */
[----:B------:R-:W-:Y:S02]  /*2a830*/  PRMT R31, R136, 0x5410, R11 ;  /* 0x00005410881f7816 */ /* 0x000fe4000000000b */
[----:B------:R-:W-:Y:S02]  /*2a840*/  SHF.R.U64 R10, R102, 0x10, R103 ;  /* 0x00000010660a7819 */ /* 0x000fe40000001267 */
[----:B------:R-:W-:Y:S02]  /*2a850*/  LOP3.LUT R29, R29, 0xffff0000, RZ, 0xc0, !PT ;  /* 0xffff00001d1d7812 */ /* 0x000fe400078ec0ff */
[----:B------:R-:W-:Y:S02]  /*2a860*/  PRMT R23, R133, 0x5410, R23 ;  /* 0x0000541085177816 */ /* 0x000fe40000000017 */
[----:B------:R-:W-:-:S02]  /*2a870*/  PRMT R32, R134, 0x5410, R3 ;  /* 0x0000541086207816 */ /* 0x000fc40000000003 */
[----:B------:R-:W-:Y:S02]  /*2a880*/  PRMT R33, R136, 0x5432, R10 ;  /* 0x0000543288217816 */ /* 0x000fe4000000000a */
[--C-:B------:R-:W-:Y:S02]  /*2a890*/  SHF.R.U64 R28, R106, 0x10, R107.reuse ;  /* 0x000000106a1c7819 */ /* 0x100fe4000000126b */
[----:B------:R-:W-:Y:S02]  /*2a8a0*/  SHF.R.U32.HI R27, RZ, 0x10, R107 ;  /* 0x00000010ff1b7819 */ /* 0x000fe4000001166b */
[C---:B------:R-:W-:Y:S02]  /*2a8b0*/  PRMT R28, R135.reuse, 0x5432, R28 ;  /* 0x00005432871c7816 */ /* 0x040fe4000000001c */
        /* <DEDUP_REMOVED lines=14> */
[----:B------:R-:W-:Y:S01]  /*2a9a0*/  SHF.L.U32 R19, R34, 0x10, RZ ;  /* 0x0000001022137819 */ /* 0x000fe200000006ff */
[----:B------:R-:W-:Y:S01]  /*2a9b0*/  IMAD.U32 R10, R14, 0x10000, RZ ;  /* 0x000100000e0a7824 */ /* 0x000fe200078e00ff */
[----:B------:R-:W-:Y:S01]  /*2a9c0*/  LOP3.LUT R34, R34, 0xffff0000, RZ, 0xc0, !PT ;  /* 0xffff000022227812 */ /* 0x000fe200078ec0ff */
[C---:B------:R-:W-:Y:S01]  /*2a9d0*/  IMAD.U32 R2, R15.reuse, 0x10000, RZ ;  /* 0x000100000f027824 */ /* 0x040fe200078e00ff */
[----:B------:R-:W-:Y:S01]  /*2a9e0*/  LOP3.LUT R3, R14, 0xffff0000, RZ, 0xc0, !PT ;  /* 0xffff00000e037812 */ /* 0x000fe200078ec0ff */
[-C--:B------:R-:W-:Y:S01]  /*2a9f0*/  FFMA.FTZ R40, R26, R19.reuse, -R13 ;  /* 0x000000131a287223 */ /* 0x080fe2000001080d */
[----:B------:R-:W-:Y:S01]  /*2aa00*/  LOP3.LUT R14, R15, 0xffff0000, RZ, 0xc0, !PT ;  /* 0xffff00000f0e7812 */ /* 0x000fe200078ec0ff */
[----:B------:R-:W-:-:S02]  /*2aa10*/  FMUL.FTZ R17, R17, R19 ;  /* 0x0000001311117220 */ /* 0x000fc40000410000 */
[----:B------:R-:W-:Y:S02]  /*2aa20*/  FMUL.FTZ R13, R16, R29 ;  /* 0x0000001d100d7220 */ /* 0x000fe40000410000 */
[----:B------:R-:W-:Y:S02]  /*2aa30*/  IMAD.U32 R19, R23, 0x10000, RZ ;  /* 0x0001000017137824 */ /* 0x000fe400078e00ff */
[C---:B------:R-:W-:Y:S01]  /*2aa40*/  IMAD.U32 R15, R32.reuse, 0x10000, RZ ;  /* 0x00010000200f7824 */ /* 0x040fe200078e00ff */
[----:B------:R-:W-:Y:S01]  /*2aa50*/  LOP3.LUT R32, R32, 0xffff0000, RZ, 0xc0, !PT ;  /* 0xffff000020207812 */ /* 0x000fe200078ec0ff */
[-C--:B------:R-:W-:Y:S02]  /*2aa60*/  FMUL.FTZ R16, R16, R34.reuse ;  /* 0x0000002210107220 */ /* 0x080fe40000410000 */
[----:B------:R-:W-:Y:S02]  /*2aa70*/  FFMA.FTZ R34, R25, R34, -R13 ;  /* 0x0000002219227223 */ /* 0x000fe4000001080d */
[----:B------:R-:W-:Y:S01]  /*2aa80*/  FFMA.FTZ R35, R26, R35, R17 ;  /* 0x000000231a237223 */ /* 0x000fe20000010011 */
[----:B------:R-:W-:Y:S01]  /*2aa90*/  LOP3.LUT R26, R23, 0xffff0000, RZ, 0xc0, !PT ;  /* 0xffff0000171a7812 */ /* 0x000fe200078ec0ff */
[----:B------:R-:W-:-:S02]  /*2aaa0*/  FMUL.FTZ R13, R11, R19 ;  /* 0x000000130b0d7220 */ /* 0x000fc40000410000 */
[----:B------:R-:W-:Y:S02]  /*2aab0*/  FMUL.FTZ R11, R11, R15 ;  /* 0x0000000f0b0b7220 */ /* 0x000fe40000410000 */
[----:B------:R-:W-:Y:S01]  /*2aac0*/  FFMA.FTZ R29, R25, R29, R16 ;  /* 0x0000001d191d7223 */ /* 0x000fe20000010010 */
[----:B------:R-:W-:Y:S01]  /*2aad0*/  SHF.L.U32 R16, R28, 0x10, RZ ;  /* 0x000000101c107819 */ /* 0x000fe200000006ff */
[----:B------:R-:W-:Y:S01]  /*2aae0*/  FFMA.FTZ R25, R24, R15, -R13 ;  /* 0x0000000f18197223 */ /* 0x000fe2000001080d */
[----:B------:R-:W-:Y:S01]  /*2aaf0*/  LOP3.LUT R28, R28, 0xffff0000, RZ, 0xc0, !PT ;  /* 0xffff00001c1c7812 */ /* 0x000fe200078ec0ff */
[----:B------:R-:W-:Y:S02]  /*2ab00*/  FFMA.FTZ R24, R24, R19, R11 ;  /* 0x0000001318187223 */ /* 0x000fe4000001000b */
[----:B------:R-:W-:Y:S02]  /*2ab10*/  FMUL.FTZ R11, R12, R26 ;  /* 0x0000001a0c0b7220 */ /* 0x000fe40000410000 */
[C---:B------:R-:W-:Y:S01]  /*2ab20*/  IMAD.U32 R17, R33.reuse, 0x10000, RZ ;  /* 0x0001000021117824 */ /* 0x040fe200078e00ff */
[----:B------:R-:W-:Y:S01]  /*2ab30*/  LOP3.LUT R33, R33, 0xffff0000, RZ, 0xc0, !PT ;  /* 0xffff000021217812 */ /* 0x000fe200078ec0ff */
[----:B------:R-:W-:-:S02]  /*2ab40*/  IMAD.U32 R23, R27, 0x10000, RZ ;  /* 0x000100001b177824 */ /* 0x000fc400078e00ff */
[-C--:B------:R-:W-:Y:S02]  /*2ab50*/  FMUL.FTZ R13, R12, R32.reuse ;  /* 0x000000200c0d7220 */ /* 0x080fe40000410000 */
[----:B------:R-:W-:Y:S02]  /*2ab60*/  FFMA.FTZ R32, R21, R32, -R11 ;  /* 0x0000002015207223 */ /* 0x000fe4000001080b */
[C---:B------:R-:W-:Y:S02]  /*2ab70*/  FMUL.FTZ R12, R10.reuse, R16 ;  /* 0x000000100a0c7220 */ /* 0x040fe40000410000 */
[----:B------:R-:W-:Y:S02]  /*2ab80*/  FMUL.FTZ R11, R10, R17 ;  /* 0x000000110a0b7220 */ /* 0x000fe40000410000 */
[C---:B------:R-:W-:Y:S01]  /*2ab90*/  IMAD.U32 R15, R31.reuse, 0x10000, RZ ;  /* 0x000100001f0f7824 */ /* 0x040fe200078e00ff */
[----:B------:R-:W-:Y:S01]  /*2aba0*/  LOP3.LUT R31, R31, 0xffff0000, RZ, 0xc0, !PT ;  /* 0xffff00001f1f7812 */ /* 0x000fe200078ec0ff */
[----:B------:R-:W-:-:S02]  /*2abb0*/  FMUL.FTZ R10, R2, R23 ;  /* 0x00000017020a7220 */ /* 0x000fc40000410000 */
[-C--:B------:R-:W-:Y:S02]  /*2abc0*/  FMUL.FTZ R2, R2, R15.reuse ;  /* 0x0000000f02027220 */ /* 0x080fe40000410000 */
[C---:B------:R-:W-:Y:S01]  /*2abd0*/  FFMA.FTZ R19, R22.reuse, R15, -R10 ;  /* 0x0000000f16137223 */ /* 0x040fe2000001080a */
[----:B------:R-:W-:Y:S01]  /*2abe0*/  LOP3.LUT R15, R27, 0xffff0000, RZ, 0xc0, !PT ;  /* 0xffff00001b0f7812 */ /* 0x000fe200078ec0ff */
[----:B------:R-:W-:Y:S02]  /*2abf0*/  FFMA.FTZ R22, R22, R23, R2 ;  /* 0x0000001716167223 */ /* 0x000fe40000010002 */
[C---:B------:R-:W-:Y:S02]  /*2ac00*/  FMUL.FTZ R10, R3.reuse, R28 ;  /* 0x0000001c030a7220 */ /* 0x040fe40000410000 */
[----:B------:R-:W-:Y:S02]  /*2ac10*/  FMUL.FTZ R2, R14, R15 ;  /* 0x0000000f0e027220 */ /* 0x000fe40000410000 */
[----:B------:R-:W-:-:S02]  /*2ac20*/  FMUL.FTZ R3, R3, R33 ;  /* 0x0000002103037220 */ /* 0x000fc40000410000 */
[----:B------:R-:W-:Y:S02]  /*2ac30*/  FMUL.FTZ R14, R14, R31 ;  /* 0x0000001f0e0e7220 */ /* 0x000fe40000410000 */
[----:B------:R-:W-:Y:S02]  /*2ac40*/  FFMA.FTZ R13, R21, R26, R13 ;  /* 0x0000001a150d7223 */ /* 0x000fe4000001000d */
        /* <DEDUP_REMOVED lines=18> */
[----:B------:R-:W-:Y:S05]  /*2ad70*/  RET.REL.NODEC R2 `(_ZN7cutlass13device_kernelIN5flash19enable_sm80_to_sm89INS1_16FlashAttnFwdSm80INS1_25CollectiveMainloopFwdSm80ILi4ELi1ELb0EN4cute5tupleIJNS5_1CILi128EEENS7_ILi64EEES8_EEELi128ENS_10bfloat16_tEfNS_4arch4Sm80ELb1ELb0ELb1ELb1ELb1ELb1ELb1ELb0EEENS1_21CollectiveEpilogueFwdINS6_IJS8_S8_S9_EEENS6_IJNS7_ILi1EEESH_SH_EEESB_SD_Li128ELb1ELb1ELb0ELb0EEENS1_19SingleTileSchedulerILb1ELb0ELb1ELi128EEEEEEEEEvNT_6ParamsE) ;  /* 0xfffd528002007950 */ /* 0x000fea0003c3ffff */
.L_x_2040:
[----:B------:R1:W-:Y:S01]  /*2ad80*/  STL [R1+0xa8], RZ ;  /* 0x0000a8ff01007387 */ /* 0x0003e20000100800 */
[----:B------:R-:W-:Y:S01]  /*2ad90*/  IMAD.MOV.U32 R54, RZ, RZ, R18 ;  /* 0x000000ffff367224 */ /* 0x000fe200078e0012 */
[----:B------:R-:W-:-:S02]  /*2ada0*/  MOV R3, 0x181f ;  /* 0x0000181f00037802 */ /* 0x000fc40000000f00 */
[----:B------:R-:W-:Y:S02]  /*2adb0*/  MOV R2, 0x2add0 ;  /* 0x0002add000027802 */ /* 0x000fe40000000f00 */
[----:B-1----:R-:W-:Y:S05]  /*2adc0*/  CALL.REL.NOINC `($__internal_7_$__cuda_sm70_shflsync_idx_p) ;  /* 0x00001d8000007944 */ /* 0x002fea0003c00000 */
[----:B------:R-:W-:Y:S01]  /*2add0*/  MOV R11, R37 ;  /* 0x00000025000b7202 */ /* 0x000fe20000000f00 */
[----:B-1---5:R-:W-:Y:S05]  /*2ade0*/  BRA `(.L_x_2138) ;  /* 0xffff62e000007947 */ /* 0x022fea000383ffff */
.L_x_2041:
[----:B------:R3:W-:Y:S01]  /*2adf0*/  STL [R1+0xa8], RZ ;  /* 0x0000a8ff01007387 */ /* 0x0007e20000100800 */
[----:B------:R-:W-:Y:S01]  /*2ae00*/  IMAD.MOV.U32 R54, RZ, RZ, R16 ;  /* 0x000000ffff367224 */ /* 0x000fe200078e0010 */
[----:B------:R-:W-:Y:S02]  /*2ae10*/  MOV R3, 0x181f ;  /* 0x0000181f00037802 */ /* 0x000fe40000000f00 */
[----:B------:R-:W-:Y:S02]  /*2ae20*/  MOV R2, 0x2ae40 ;  /* 0x0002ae4000027802 */ /* 0x000fe40000000f00 */
[----:B-123--:R-:W-:Y:S05]  /*2ae30*/  CALL.REL.NOINC `($__internal_7_$__cuda_sm70_shflsync_idx_p) ;  /* 0x00001d1000007944 */ /* 0x00efea0003c00000 */
[----:B------:R2:W-:Y:S01]  /*2ae40*/  STL [R1+0xa8], RZ ;  /* 0x0000a8ff01007387 */ /* 0x0005e20000100800 */
[----:B------:R-:W-:Y:S01]  /*2ae50*/  IMAD.MOV.U32 R54, RZ, RZ, R22 ;  /* 0x000000ffff367224 */ /* 0x000fe200078e0016 */
[----:B------:R-:W-:Y:S01]  /*2ae60*/  MOV R3, 0x181f ;  /* 0x0000181f00037802 */ /* 0x000fe20000000f00 */
[----:B------:R-:W-:Y:S01]  /*2ae70*/  IMAD.MOV.U32 R10, RZ, RZ, R37 ;  /* 0x000000ffff0a7224 */ /* 0x000fe200078e0025 */
[----:B------:R-:W-:Y:S02]  /*2ae80*/  MOV R2, 0x2aea0 ;  /* 0x0002aea000027802 */ /* 0x000fe40000000f00 */
[----:B-12--5:R-:W-:Y:S05]  /*2ae90*/  CALL.REL.NOINC `($__internal_7_$__cuda_sm70_shflsync_idx_p) ;  /* 0x00001cb000007944 */ /* 0x026fea0003c00000 */
[----:B------:R2:W-:Y:S01]  /*2aea0*/  STL [R1+0xa8], RZ ;  /* 0x0000a8ff01007387 */ /* 0x0005e20000100800 */
[----:B------:R-:W-:Y:S01]  /*2aeb0*/  IMAD.MOV.U32 R12, RZ, RZ, R37 ;  /* 0x000000ffff0c7224 */ /* 0x000fe200078e0025 */
[----:B------:R-:W-:Y:S01]  /*2aec0*/  MOV R54, R17 ;  /* 0x0000001100367202 */ /* 0x000fe20000000f00 */
[----:B------:R-:W-:Y:S01]  /*2aed0*/  IMAD.MOV.U32 R3, RZ, RZ, 0x181f ;  /* 0x0000181fff037424 */ /* 0x000fe200078e00ff */
[----:B------:R-:W-:-:S02]  /*2aee0*/  MOV R2, 0x2af00 ;  /* 0x0002af0000027802 */ /* 0x000fc40000000f00 */
[----:B-12--5:R-:W-:Y:S05]  /*2aef0*/  CALL.REL.NOINC `($__internal_7_$__cuda_sm70_shflsync_idx_p) ;  /* 0x00001c5000007944 */ /* 0x026fea0003c00000 */
[----:B------:R-:W-:Y:S01]  /*2af00*/  MOV R2, R37 ;  /* 0x0000002500027202 */ /* 0x000fe20000000f00 */
[----:B-1---5:R-:W-:Y:S05]  /*2af10*/  BRA `(.L_x_2139) ;  /* 0xffff61f000007947 */ /* 0x022fea000383ffff */
.L_x_2044:
[----:B------:R-:W-:Y:S01]  /*2af20*/  MOV R10, 0x1 ;  /* 0x00000001000a7802 */ /* 0x000fe20000000f00 */
[----:B------:R-:W-:Y:S01]  /*2af30*/  IMAD.MOV.U32 R54, RZ, RZ, R18 ;  /* 0x000000ffff367224 */ /* 0x000fe200078e0012 */
[----:B------:R-:W-:Y:S01]  /*2af40*/  MOV R2, 0x2af80 ;  /* 0x0002af8000027802 */ /* 0x000fe20000000f00 */
[----:B------:R-:W-:-:S02]  /*2af50*/  IMAD.MOV.U32 R3, RZ, RZ, 0x181f ;  /* 0x0000181fff037424 */ /* 0x000fc400078e00ff */
[----:B------:R1:W-:Y:S04]  /*2af60*/  STL [R1+0xa8], R10 ;  /* 0x0000a80a01007387 */ /* 0x0003e80000100800 */
        /* <DEDUP_REMOVED lines=8> */
[----:B------:R-:W-:Y:S01]  /*2aff0*/  MOV R2, 0x1 ;  /* 0x0000000100027802 */ /* 0x000fe20000000f00 */
[----:B------:R-:W-:Y:S01]  /*2b000*/  IMAD.MOV.U32 R54, RZ, RZ, R22 ;  /* 0x000000ffff367224 */ /* 0x000fe200078e0016 */
[----:B------:R-:W-:Y:S01]  /*2b010*/  MOV R11, R10 ;  /* 0x0000000a000b7202 */ /* 0x000fe20000000f00 */
[----:B------:R-:W-:Y:S02]  /*2b020*/  IMAD.MOV.U32 R3, RZ, RZ, 0x181f ;  /* 0x0000181fff037424 */ /* 0x000fe400078e00ff */
[----:B------:R2:W-:Y:S01]  /*2b030*/  STL [R1+0xa8], R2 ;  /* 0x0000a80201007387 */ /* 0x0005e20000100800 */
[----:B------:R-:W-:Y:S01]  /*2b040*/  IMAD.MOV.U32 R10, RZ, RZ, R37 ;  /* 0x000000ffff0a7224 */ /* 0x000fe200078e0025 */
[----:B--2---:R-:W-:-:S02]  /*2b050*/  MOV R2, 0x2b070 ;  /* 0x0002b07000027802 */ /* 0x004fc40000000f00 */
[----:B-1---5:R-:W-:Y:S05]  /*2b060*/  CALL.REL.NOINC `($__internal_7_$__cuda_sm70_shflsync_idx_p) ;  /* 0x00001ae000007944 */ /* 0x022fea0003c00000 */
[----:B------:R-:W-:Y:S01]  /*2b070*/  MOV R13, 0x1 ;  /* 0x00000001000d7802 */ /* 0x000fe20000000f00 */
[----:B------:R-:W-:Y:S01]  /*2b080*/  IMAD.MOV.U32 R12, RZ, RZ, R37 ;  /* 0x000000ffff0c7224 */ /* 0x000fe200078e0025 */
[----:B------:R-:W-:Y:S01]  /*2b090*/  MOV R3, 0x181f ;  /* 0x0000181f00037802 */ /* 0x000fe20000000f00 */
[----:B------:R-:W-:Y:S01]  /*2b0a0*/  IMAD.MOV.U32 R54, RZ, RZ, R17 ;  /* 0x000000ffff367224 */ /* 0x000fe200078e0011 */
[----:B------:R-:W-:Y:S01]  /*2b0b0*/  MOV R2, 0x2b0e0 ;  /* 0x0002b0e000027802 */ /* 0x000fe20000000f00 */
[----:B------:R2:W-:Y:S04]  /*2b0c0*/  STL [R1+0xa8], R13 ;  /* 0x0000a80d01007387 */ /* 0x0005e80000100800 */
[----:B-12--5:R-:W-:Y:S05]  /*2b0d0*/  CALL.REL.NOINC `($__internal_7_$__cuda_sm70_shflsync_idx_p) ;  /* 0x00001a7000007944 */ /* 0x026fea0003c00000 */
[----:B------:R-:W-:Y:S01]  /*2b0e0*/  MOV R2, R37 ;  /* 0x0000002500027202 */ /* 0x000fe20000000f00 */
[----:B-1---5:R-:W-:Y:S05]  /*2b0f0*/  BRA `(.L_x_2140) ;  /* 0xffff62f000007947 */ /* 0x022fea000383ffff */
.L_x_2047:
[----:B------:R-:W-:Y:S01]  /*2b100*/  MOV R10, 0x2 ;  /* 0x00000002000a7802 */ /* 0x000fe20000000f00 */
[----:B------:R-:W-:Y:S01]  /*2b110*/  IMAD.MOV.U32 R54, RZ, RZ, R18 ;  /* 0x000000ffff367224 */ /* 0x000fe200078e0012 */
[----:B------:R-:W-:Y:S01]  /*2b120*/  MOV R2, 0x2b160 ;  /* 0x0002b16000027802 */ /* 0x000fe20000000f00 */
[----:B------:R-:W-:-:S02]  /*2b130*/  IMAD.MOV.U32 R3, RZ, RZ, 0x181f ;  /* 0x0000181fff037424 */ /* 0x000fc400078e00ff */
[----:B------:R1:W-:Y:S04]  /*2b140*/  STL [R1+0xa8], R10 ;  /* 0x0000a80a01007387 */ /* 0x0003e80000100800 */
[----:B-1----:R-:W-:Y:S05]  /*2b150*/  CALL.REL.NOINC `($__internal_7_$__cuda_sm70_shflsync_idx_p) ;  /* 0x000019f000007944 */ /* 0x002fea0003c00000 */
[----:B------:R-:W-:Y:S01]  /*2b160*/  MOV R11, R37 ;  /* 0x00000025000b7202 */ /* 0x000fe20000000f00 */
[----:B-1---5:R-:W-:Y:S05]  /*2b170*/  BRA `(.L_x_2141) ;  /* 0xffff650000007947 */ /* 0x022fea000383ffff */
.L_x_2048:
[----:B------:R-:W-:Y:S01]  /*2b180*/  MOV R10, 0x2 ;  /* 0x00000002000a7802 */ /* 0x000fe20000000f00 */
[----:B------:R-:W-:Y:S01]  /*2b190*/  IMAD.MOV.U32 R54, RZ, RZ, R16 ;  /* 0x000000ffff367224 */ /* 0x000fe200078e0010 */
[----:B------:R-:W-:Y:S01]  /*2b1a0*/  MOV R2, 0x2b1e0 ;  /* 0x0002b1e000027802 */ /* 0x000fe20000000f00 */
[----:B------:R-:W-:Y:S02]  /*2b1b0*/  IMAD.MOV.U32 R3, RZ, RZ, 0x181f ;  /* 0x0000181fff037424 */ /* 0x000fe400078e00ff */
[----:B------:R3:W-:Y:S04]  /*2b1c0*/  STL [R1+0xa8], R10 ;  /* 0x0000a80a01007387 */ /* 0x0007e80000100800 */
[----:B-123--:R-:W-:Y:S05]  /*2b1d0*/  CALL.REL.NOINC `($__internal_7_$__cuda_sm70_shflsync_idx_p) ;  /* 0x0000197000007944 */ /* 0x00efea0003c00000 */
[----:B------:R-:W-:Y:S01]  /*2b1e0*/  IMAD.MOV.U32 R2, RZ, RZ, 0x2 ;  /* 0x00000002ff027424 */ /* 0x000fe200078e00ff */
[----:B------:R-:W-:Y:S01]  /*2b1f0*/  MOV R3, 0x181f ;  /* 0x0000181f00037802 */ /* 0x000fe20000000f00 */
[----:B------:R-:W-:Y:S01]  /*2b200*/  IMAD.MOV.U32 R54, RZ, RZ, R22 ;  /* 0x000000ffff367224 */ /* 0x000fe200078e0016 */
[----:B------:R-:W-:Y:S02]  /*2b210*/  MOV R10, R37 ;  /* 0x00000025000a7202 */ /* 0x000fe40000000f00 */
[----:B------:R2:W-:Y:S02]  /*2b220*/  STL [R1+0xa8], R2 ;  /* 0x0000a80201007387 */ /* 0x0005e40000100800 */
        /* <DEDUP_REMOVED lines=11> */
.L_x_2051:
        /* <DEDUP_REMOVED lines=30> */
.L_x_2054:
        /* <DEDUP_REMOVED lines=8> */
.L_x_2055:
        /* <DEDUP_REMOVED lines=22> */
.L_x_2058:
[----:B------:R-:W-:Y:S01]  /*2b6a0*/  MOV R10, 0x5 ;  /* 0x00000005000a7802 */ /* 0x000fe20000000f00 */
[----:B------:R-:W-:Y:S01]  /*2b6b0*/  IMAD.MOV.U32 R54, RZ, RZ, R18 ;  /* 0x000000ffff367224 */ /* 0x000fe200078e0012 */
[----:B------:R-:W-:Y:S01]  /*2b6c0*/  MOV R2, 0x2b700 ;  /* 0x0002b70000027802 */ /* 0x000fe20000000f00 */
[----:B------:R-:W-:-:S02]  /*2b6d0*/  IMAD.MOV.U32 R3, RZ, RZ, 0x181f ;  /* 0x0000181fff037424 */ /* 0x000fc400078e00ff */
[----:B------:R1:W-:Y:S04]  /*2b6e0*/  STL [R1+0xa8], R10 ;  /* 0x0000a80a01007387 */ /* 0x0003e80000100800 */
[----:B-1-3--:R-:W-:Y:S05]  /*2b6f0*/  CALL.REL.NOINC `($__internal_7_$__cuda_sm70_shflsync_idx_p) ;  /* 0x0000145000007944 */ /* 0x00afea0003c00000 */
[----:B------:R-:W-:Y:S01]  /*2b700*/  MOV R11, R37 ;  /* 0x00000025000b7202 */ /* 0x000fe20000000f00 */
[----:B-1---5:R-:W-:Y:S05]  /*2b710*/  BRA `(.L_x_2146) ;  /* 0xffff681000007947 */ /* 0x022fea000383ffff */
.L_x_2059:
[----:B------:R-:W-:Y:S01]  /*2b720*/  MOV R10, 0x5 ;  /* 0x00000005000a7802 */ /* 0x000fe20000000f00 */
[----:B------:R-:W-:Y:S01]  /*2b730*/  IMAD.MOV.U32 R54, RZ, RZ, R16 ;  /* 0x000000ffff367224 */ /* 0x000fe200078e0010 */
[----:B------:R-:W-:Y:S01]  /*2b740*/  MOV R2, 0x2b780 ;  /* 0x0002b78000027802 */ /* 0x000fe20000000f00 */
[----:B------:R-:W-:Y:S02]  /*2b750*/  IMAD.MOV.U32 R3, RZ, RZ, 0x181f ;  /* 0x0000181fff037424 */ /* 0x000fe400078e00ff */
[----:B------:R4:W-:Y:S04]  /*2b760*/  STL [R1+0xa8], R10 ;  /* 0x0000a80a01007387 */ /* 0x0009e80000100800 */
[----:B-1234-:R-:W-:Y:S05]  /*2b770*/  CALL.REL.NOINC `($__internal_7_$__cuda_sm70_shflsync_idx_p) ;  /* 0x000013d000007944 */ /* 0x01efea0003c00000 */
        /* <DEDUP_REMOVED lines=16> */
.L_x_2062:
[----:B------:R-:W-:Y:S01]  /*2b880*/  MOV R10, 0x6 ;  /* 0x00000006000a7802 */ /* 0x000fe20000000f00 */
[----:B------:R-:W-:Y:S01]  /*2b890*/  IMAD.MOV.U32 R54, RZ, RZ, R18 ;  /* 0x000000ffff367224 */ /* 0x000fe200078e0012 */
[----:B------:R-:W-:Y:S01]  /*2b8a0*/  MOV R2, 0x2b8e0 ;  /* 0x0002b8e000027802 */ /* 0x000fe20000000f00 */
[----:B------:R-:W-:-:S02]  /*2b8b0*/  IMAD.MOV.U32 R3, RZ, RZ, 0x181f ;  /* 0x0000181fff037424 */ /* 0x000fc400078e00ff */
[----:B------:R1:W-:Y:S04]  /*2b8c0*/  STL [R1+0xa8], R10 ;  /* 0x0000a80a01007387 */ /* 0x0003e80000100800 */
[----:B-1--4-:R-:W-:Y:S05]  /*2b8d0*/  CALL.REL.NOINC `($__internal_7_$__cuda_sm70_shflsync_idx_p) ;  /* 0x0000127000007944 */ /* 0x012fea0003c00000 */
[----:B------:R-:W-:Y:S01]  /*2b8e0*/  MOV R11, R37 ;  /* 0x00000025000b7202 */ /* 0x000fe20000000f00 */
[----:B-1---5:R-:W-:Y:S05]  /*2b8f0*/  BRA `(.L_x_2148) ;  /* 0xffff691000007947 */ /* 0x022fea000383ffff */
.L_x_2063:
        /* <DEDUP_REMOVED lines=22> */
.L_x_2066:
        /* <DEDUP_REMOVED lines=8> */
.L_x_2067:
        /* <DEDUP_REMOVED lines=22> */
.L_x_2102:
[----:B------:R1:W-:Y:S01]  /*2bc40*/  STL [R1+0xa8], RZ ;  /* 0x0000a8ff01007387 */ /* 0x0003e20000100800 */
[----:B------:R-:W-:Y:S01]  /*2bc50*/  IMAD.MOV.U32 R54, RZ, RZ, R15 ;  /* 0x000000ffff367224 */ /* 0x000fe200078e000f */
[----:B------:R-:W-:-:S02]  /*2bc60*/  MOV R3, 0x181f ;  /* 0x0000181f00037802 */ /* 0x000fc40000000f00 */
[----:B------:R-:W-:Y:S02]  /*2bc70*/  MOV R2, 0x2bc90 ;  /* 0x0002bc9000027802 */ /* 0x000fe40000000f00 */
[----:B-1----:R-:W-:Y:S05]  /*2bc80*/  CALL.REL.NOINC `($__internal_7_$__cuda_sm70_shflsync_idx_p) ;  /* 0x00000ec000007944 */ /* 0x002fea0003c00000 */
[----:B------:R-:W-:Y:S01]  /*2bc90*/  MOV R11, R37 ;  /* 0x00000025000b7202 */ /* 0x000fe20000000f00 */
[----:B-1---5:R-:W-:Y:S05]  /*2bca0*/  BRA `(.L_x_2152) ;  /* 0xffffa32000007947 */ /* 0x022fea000383ffff */
.L_x_2103:
        /* <DEDUP_REMOVED lines=19> */
.L_x_2104:
        /* <DEDUP_REMOVED lines=30> */
.L_x_2107:
        /* <DEDUP_REMOVED lines=8> */
.L_x_2108:
        /* <DEDUP_REMOVED lines=22> */
.L_x_2109:
[----:B------:R-:W-:Y:S01]  /*2c1a0*/  MOV R10, 0x3 ;  /* 0x00000003000a7802 */ /* 0x000fe20000000f00 */
[----:B------:R-:W-:Y:S01]  /*2c1b0*/  IMAD.MOV.U32 R54, RZ, RZ, R15 ;  /* 0x000000ffff367224 */ /* 0x000fe200078e000f */
[----:B------:R-:W-:Y:S01]  /*2c1c0*/  MOV R2, 0x2c200 ;  /* 0x0002c20000027802 */ /* 0x000fe20000000f00 */
[----:B------:R-:W-:-:S02]  /*2c1d0*/  IMAD.MOV.U32 R3, RZ, RZ, 0x181f ;  /* 0x0000181fff037424 */ /* 0x000fc400078e00ff */
[----:B------:R1:W-:Y:S04]  /*2c1e0*/  STL [R1+0xa8], R10 ;  /* 0x0000a80a01007387 */ /* 0x0003e80000100800 */
[----:B-1--4-:R-:W-:Y:S05]  /*2c1f0*/  CALL.REL.NOINC `($__internal_7_$__cuda_sm70_shflsync_idx_p) ;  /* 0x0000095000007944 */ /* 0x012fea0003c00000 */
        /* <DEDUP_REMOVED lines=24> */
.L_x_2112:
        /* <DEDUP_REMOVED lines=8> */
.L_x_2113:
        /* <DEDUP_REMOVED lines=22> */
.L_x_2114:
        /* <DEDUP_REMOVED lines=30> */
.L_x_2117:
        /* <DEDUP_REMOVED lines=8> */
.L_x_2118:
        /* <DEDUP_REMOVED lines=22> */
.L_x_2121:
[----:B------:R-:W-:Y:S01]  /*2c920*/  MOV R10, 0x7 ;  /* 0x00000007000a7802 */ /* 0x000fe20000000f00 */
[----:B------:R-:W-:Y:S01]  /*2c930*/  IMAD.MOV.U32 R54, RZ, RZ, R15 ;  /* 0x000000ffff367224 */ /* 0x000fe200078e000f */
[----:B------:R-:W-:Y:S01]  /*2c940*/  MOV R2, 0x2c980 ;  /* 0x0002c98000027802 */ /* 0x000fe20000000f00 */
[----:B------:R-:W-:-:S02]  /*2c950*/  IMAD.MOV.U32 R3, RZ, RZ, 0x181f ;  /* 0x0000181fff037424 */ /* 0x000fc400078e00ff */
[----:B------:R1:W-:Y:S04]  /*2c960*/  STL [R1+0xa8], R10 ;  /* 0x0000a80a01007387 */ /* 0x0003e80000100800 */
[----:B-1-34-:R-:W-:Y:S05]  /*2c970*/  CALL.REL.NOINC `($__internal_7_$__cuda_sm70_shflsync_idx_p) ;  /* 0x000001d000007944 */ /* 0x01afea0003c00000 */
[----:B------:R-:W-:Y:S01]  /*2c980*/  MOV R10, 0x7 ;  /* 0x00000007000a7802 */ /* 0x000fe20000000f00 */
[----:B------:R-:W-:Y:S01]  /*2c990*/  IMAD.MOV.U32 R11, RZ, RZ, R37 ;  /* 0x000000ffff0b7224 */ /* 0x000fe200078e0025 */
[----:B------:R-:W-:Y:S01]  /*2c9a0*/  MOV R3, 0x181f ;  /* 0x0000181f00037802 */ /* 0x000fe20000000f00 */
[----:B------:R-:W-:Y:S01]  /*2c9b0*/  IMAD.MOV.U32 R54, RZ, RZ, R16 ;  /* 0x000000ffff367224 */ /* 0x000fe200078e0010 */
[----:B------:R-:W-:Y:S01]  /*2c9c0*/  MOV R2, 0x2c9f0 ;  /* 0x0002c9f000027802 */ /* 0x000fe20000000f00 */
[----:B------:R2:W-:Y:S04]  /*2c9d0*/  STL [R1+0xa8], R10 ;  /* 0x0000a80a01007387 */ /* 0x0005e80000100800 */
[----:B-12--5:R-:W-:Y:S05]  /*2c9e0*/  CALL.REL.NOINC `($__internal_7_$__cuda_sm70_shflsync_idx_p) ;  /* 0x0000016000007944 */ /* 0x026fea0003c00000 */
        /* <DEDUP_REMOVED lines=16> */
        .weak           $__internal_6_$__cuda_sm70_shflsync_bfly_p
        .type           $__internal_6_$__cuda_sm70_shflsync_bfly_p,@function
        .size           $__internal_6_$__cuda_sm70_shflsync_bfly_p,($__internal_7_$__cuda_sm70_shflsync_idx_p - $__internal_6_$__cuda_sm70_shflsync_bfly_p)
$__internal_6_$__cuda_sm70_shflsync_bfly_p:
[----:B------:R-:W-:Y:S02]  /*2caf0*/  MOV R208, 0xffffffff ;  /* 0xffffffff00d07802 */ /* 0x000fe40000000f00 */
[----:B------:R-:W-:-:S02]  /*2cb00*/  MOV R3, 0x1f ;  /* 0x0000001f00037802 */ /* 0x000fc40000000f00 */
[----:B------:R-:W-:Y:S04]  /*2cb10*/  WARPSYNC R208 ;  /* 0x000000d000007348 */ /* 0x000fe80003800000 */
[----:B------:R1:W2:Y:S02]  /*2cb20*/  SHFL.BFLY PT, R0, R4, R0, R3 ;  /* 0x0c00000004007389 */ /* 0x0002a400000e0003 */
[----:B-1----:R-:W-:-:S04]  /*2cb30*/  MOV R3, 0x0 ;  /* 0x0000000000037802 */ /* 0x002fc80000000f00 */
[----:B--2---:R-:W-:Y:S05]  /*2cb40*/  RET.REL.NODEC R2 `(_ZN7cutlass13device_kernelIN5flash19enable_sm80_to_sm89INS1_16FlashAttnFwdSm80INS1_25CollectiveMainloopFwdSm80ILi4ELi1ELb0EN4cute5tupleIJNS5_1CILi128EEENS7_ILi64EEES8_EEELi128ENS_10bfloat16_tEfNS_4arch4Sm80ELb1ELb0ELb1ELb1ELb1ELb1ELb1ELb0EEENS1_21CollectiveEpilogueFwdINS6_IJS8_S8_S9_EEENS6_IJNS7_ILi1EEESH_SH_EEESB_SD_Li128ELb1ELb1ELb0ELb0EEENS1_19SingleTileSchedulerILb1ELb0ELb1ELi128EEEEEEEEEvNT_6ParamsE) ;  /* 0xfffd34b002007950 */ /* 0x004fea0003c3ffff */
        .weak           $__internal_7_$__cuda_sm70_shflsync_idx_p
        .type           $__internal_7_$__cuda_sm70_shflsync_idx_p,@function
        .size           $__internal_7_$__cuda_sm70_shflsync_idx_p,(.L_x_4354 - $__internal_7_$__cuda_sm70_shflsync_idx_p)
$__internal_7_$__cuda_sm70_shflsync_idx_p:
[----:B------:R-:W2:Y:S04]  /*2cb50*/  LDL.LU R37, [R1+0xa8] ;  /* 0x0000a80001257983 */ /* 0x000ea80000300800 */
[----:B------:R1:W-:Y:S02]  /*2cb60*/  STL [R1+0x114], R0 ;  /* 0x0001140001007387 */ /* 0x0003e40000100800 */
[----:B-1----:R-:W-:-:S04]  /*2cb70*/  MOV R0, 0xffffffff ;  /* 0xffffffff00007802 */ /* 0x002fc80000000f00 */
[----:B------:R-:W-:Y:S04]  /*2cb80*/  WARPSYNC R0 ;  /* 0x0000000000007348 */ /* 0x000fe80003800000 */
[----:B--2---:R1:W2:Y:S04]  /*2cb90*/  SHFL.IDX PT, R37, R54, R37, R3 ;  /* 0x0000002536257389 */ /* 0x0042a800000e0003 */
[----:B-1----:R1:W5:Y:S01]  /*2cba0*/  LDL.LU R0, [R1+0x114] ;  /* 0x0001140001007983 */ /* 0x0023620000300800 */
[----:B------:R-:W-:-:S04]  /*2cbb0*/  MOV R3, 0x0 ;  /* 0x0000000000037802 */ /* 0x000fc80000000f00 */
[----:B--2---:R-:W-:Y:S05]  /*2cbc0*/  RET.REL.NODEC R2 `(_ZN7cutlass13device_kernelIN5flash19enable_sm80_to_sm89INS1_16FlashAttnFwdSm80INS1_25CollectiveMainloopFwdSm80ILi4ELi1ELb0EN4cute5tupleIJNS5_1CILi128EEENS7_ILi64EEES8_EEELi128ENS_10bfloat16_tEfNS_4arch4Sm80ELb1ELb0ELb1ELb1ELb1ELb1ELb1ELb0EEENS1_21CollectiveEpilogueFwdINS6_IJS8_S8_S9_EEENS6_IJNS7_ILi1EEESH_SH_EEESB_SD_Li128ELb1ELb1ELb0ELb0EEENS1_19SingleTileSchedulerILb1ELb0ELb1ELi128EEEEEEEEEvNT_6ParamsE) ;  /* 0xfffd343002007950 */ /* 0x004fea0003c3ffff */
.L_x_2164:
        /* <DEDUP_REMOVED lines=11> */
.L_x_4354:


//--------------------- .text._ZN7cutlass13device_kernelIN5flash19enable_sm80_to_sm89INS1_16FlashAttnFwdSm80INS1_25CollectiveMainloopFwdSm80ILi8ELi1ELb1EN4cute5tupleIJNS5_1CILi128EEES8_S8_EEELi128ENS_10bfloat16_tEfNS_4arch4Sm80ELb0ELb0ELb0ELb0ELb1ELb0ELb1ELb0EEENS1_21CollectiveEpilogueFwdIS9_NS6_IJNS7_ILi1EEESF_SF_EEESA_SC_Li256ELb0ELb1ELb0ELb0EEENS1_19SingleTileSchedulerILb0ELb0ELb1ELi128EEEEEEEEEvNT_6ParamsE --------------------------
	.section	.text._ZN7cutlass13device_kernelIN5flash19enable_sm80_to_sm89INS1_16FlashAttnFwdSm80INS1_25CollectiveMainloopFwdSm80ILi8ELi1ELb1EN4cute5tupleIJNS5_1CILi128EEES8_S8_EEELi128ENS_10bfloat16_tEfNS_4arch4Sm80ELb0ELb0ELb0ELb0ELb1ELb0ELb1ELb0EEENS1_21CollectiveEpilogueFwdIS9_NS6_IJNS7_ILi1EEESF_SF_EEESA_SC_Li256ELb0ELb1ELb0ELb0EEENS1_19SingleTileSchedulerILb0ELb0ELb1ELi128EEEEEEEEEvNT_6ParamsE,"ax",@progbits
	.sectioninfo	@"SHI_REGISTERS=254"
	.align	128
.text._ZN7cutlass13device_kernelIN5flash19enable_sm80_to_sm89INS1_16FlashAttnFwdSm80INS1_25CollectiveMainloopFwdSm80ILi8ELi1ELb1EN4cute5tupleIJNS5_1CILi128EEES8_S8_EEELi128ENS_10bfloat16_tEfNS_4arch4Sm80ELb0ELb0ELb0ELb0ELb1ELb0ELb1ELb0EEENS1_21CollectiveEpilogueFwdIS9_NS6_IJNS7_ILi1EEESF_SF_EEESA_SC_Li256ELb0ELb1ELb0ELb0EEENS1_19SingleTileSchedulerILb0ELb0ELb1ELi128EEEEEEEEEvNT_6ParamsE:
        .type           _ZN7cutlass13device_kernelIN5flash19enable_sm80_to_sm89INS1_16FlashAttnFwdSm80INS1_25CollectiveMainloopFwdSm80ILi8ELi1ELb1EN4cute5tupleIJNS5_1CILi128EEES8_S8_EEELi128ENS_10bfloat16_tEfNS_4arch4Sm80ELb0ELb0ELb0ELb0ELb1ELb0ELb1ELb0EEENS1_21CollectiveEpilogueFwdIS9_NS6_IJNS7_ILi1EEESF_SF_EEESA_SC_Li256ELb0ELb1ELb0ELb0EEENS1_19SingleTileSchedulerILb0ELb0ELb1ELi128EEEEEEEEEvNT_6ParamsE,@function
        .size           _ZN7cutlass13device_kernelIN5flash19enable_sm80_to_sm89INS1_16FlashAttnFwdSm80INS1_25CollectiveMainloopFwdSm80ILi8ELi1ELb1EN4cute5tupleIJNS5_1CILi128EEES8_S8_EEELi128ENS_10bfloat16_tEfNS_4arch4Sm80ELb0ELb0ELb0ELb0ELb1ELb0ELb1ELb0EEENS1_21CollectiveEpilogueFwdIS9_NS6_IJNS7_ILi1EEESF_SF_EEESA_SC_Li256ELb0ELb1ELb0ELb0EEENS1_19SingleTileSchedulerILb0ELb0ELb1ELi128EEEEEEEEEvNT_6ParamsE,(.L_x_4358 - _ZN7cutlass13device_kernelIN5flash19enable_sm80_to_sm89INS1_16FlashAttnFwdSm80INS1_25CollectiveMainloopFwdSm80ILi8ELi1ELb1EN4cute5tupleIJNS5_1CILi128EEES8_S8_EEELi128ENS_10bfloat16_tEfNS_4arch4Sm80ELb0ELb0ELb0ELb0ELb1ELb0ELb1ELb0EEENS1_21CollectiveEpilogueFwdIS9_NS6_IJNS7_ILi1EEESF_SF_EEESA_SC_Li256ELb0ELb1ELb0ELb0EEENS1_19SingleTileSchedulerILb0ELb0ELb1ELi128EEEEEEEEEvNT_6ParamsE)
        .other          _ZN7cutlass13device_kernelIN5flash19enable_sm80_to_sm89INS1_16FlashAttnFwdSm80INS1_25CollectiveMainloopFwdSm80ILi8ELi1ELb1EN4cute5tupleIJNS5_1CILi128EEES8_S8_EEELi128ENS_10bfloat16_tEfNS_4arch4Sm80ELb0ELb0ELb0ELb0ELb1ELb0ELb1ELb0EEENS1_21CollectiveEpilogueFwdIS9_NS6_IJNS7_ILi1EEESF_SF_EEESA_SC_Li256ELb0ELb1ELb0ELb0EEENS1_19SingleTileSchedulerILb0ELb0ELb1ELi128EEEEEEEEEvNT_6ParamsE,@"STO_CUDA_ENTRY STV_DEFAULT"
_ZN7cutlass13device_kernelIN5flash19enable_sm80_to_sm89INS1_16FlashAttnFwdSm80INS1_25CollectiveMainloopFwdSm80ILi8ELi1ELb1EN4cute5tupleIJNS5_1CILi128EEES8_S8_EEELi128ENS_10bfloat16_tEfNS_4arch4Sm80ELb0ELb0ELb0ELb0ELb1ELb0ELb1ELb0EEENS1_21CollectiveEpilogueFwdIS9_NS6_IJNS7_ILi1EEESF_SF_EEESA_SC_Li256ELb0ELb1ELb0ELb0EEENS1_19SingleTileSchedulerILb0ELb0ELb1ELi128EEEEEEEEEvNT_6ParamsE:
[----:B------:R-:W-:Y:S02]  /*0000*/  MOV R1, c[0x0][0x28] ;  /* 0x00000a0000017a02 */ /* 0x000fe40000000f00 */
[----:B------:R-:W1:Y:S02]  /*0010*/  S2UR UR16, SR_CTAID.Z ;  /* 0x00000000001079c3 */ /* 0x000e640000002700 */
        /* <DEDUP_REMOVED lines=23> */
[----:B------:R1:W3:Y:S01]  /*0190*/  @P0 LDG.E R0, [R4.64] ;  /* 0x0000000e04000981 */ /* 0x0002e2000c1e1900 */
[----:B------:R-:W-:-:S03]  /*01a0*/  ULDC UR6, c[0x0][0x1d0] ;  /* 0x0000740000067ab9 */ /* 0x000fc60000000800 */
[----:B-1----:R-:W1:Y:S01]  /*01b0*/  S2R R5, SR_TID.X ;  /* 0x0000000000057919 */ /* 0x002e620000002100 */
[----:B------:R-:W-:Y:S02]  /*01c0*/  UIMAD UR6, UR4, UR6, 0x7f ;  /* 0x0000007f040674a4 */ /* 0x000fe4000f8e0206 */
[----:B------:R-:W-:Y:S02]  /*01d0*/  UMOV UR11, URZ ;  /* 0x0000003f000b7c82 */ /* 0x000fe40008000000 */
[----:B------:R-:W-:-:S04]  /*01e0*/  USHF.R.S32.HI UR5, URZ, 0x1f, UR6 ;  /* 0x0000001f3f057899 */ /* 0x000fc80008011406 */
[----:B------:R-:W-:-:S04]  /*01f0*/  ULEA.HI UR5, UR5, UR6, URZ, 0x7 ;  /* 0x0000000605057291 */ /* 0x000fc8000f8f383f */
[----:B------:R-:W-:Y:S01]  /*0200*/  USHF.R.S32.HI UR8, URZ, 0x7, UR5 ;  /* 0x000000073f087899 */ /* 0x000fe20008011405 */
[----:B-1----:R-:W-:-:S04]  /*0210*/  SHF.R.S32.HI R16, RZ, 0x1f, R5 ;  /* 0x0000001fff107819 */ /* 0x002fc80000011405 */
[----:B------:R-:W-:-:S04]  /*0220*/  LEA.HI R9, R16, R5, RZ, 0x3 ;  /* 0x0000000510097211 */ /* 0x000fc800078f18ff */
[----:B------:R-:W-:Y:S02]  /*0230*/  LOP3.LUT R6, R9, 0xfffffff8, RZ, 0xc0, !PT ;  /* 0xfffffff809067812 */ /* 0x000fe400078ec0ff */
[----:B------:R-:W-:-:S03]  /*0240*/  SHF.R.S32.HI R9, RZ, 0x3, R9 ;  /* 0x00000003ff097819 */ /* 0x000fc60000011409 */
[----:B------:R-:W-:Y:S01]  /*0250*/  IMAD.IADD R6, R5, 0x1, -R6 ;  /* 0x0000000105067824 */ /* 0x000fe200078e0a06 */
[----:B------:R-:W-:-:S03]  /*0260*/  ULDC UR5, c[0x0][0x2b8] ;  /* 0x0000ae0000057ab9 */ /* 0x000fc60000000800 */
[----:B------:R-:W-:Y:S01]  /*0270*/  IMAD R240, R6, 0x20, R9 ;  /* 0x0000002006f07824 */ /* 0x000fe200078e0209 */
[----:B------:R-:W-:Y:S02]  /*0280*/  UISETP.NE.AND UP1, UPT, UR5, 0x1, UPT ;  /* 0x000000010500788c */ /* 0x000fe4000bf25270 */
[----:B------:R-:W-:Y:S02]  /*0290*/  ULDC UR10, c[0x0][0x1d0] ;  /* 0x00007400000a7ab9 */ /* 0x000fe40000000800 */
[----:B------:R-:W-:-:S03]  /*02a0*/  UIMAD UR10, UR4, UR10, URZ ;  /* 0x0000000a040a72a4 */ /* 0x000fc6000f8e023f */
[----:B------:R-:W-:Y:S01]  /*02b0*/  ULDC.64 UR4, c[0x0][0x2b0] ;  /* 0x0000ac0000047ab9 */ /* 0x000fe20000000a00 */
[----:B------:R-:W-:Y:S01]  /*02c0*/  IMAD.MOV.U32 R235, RZ, RZ, RZ ;  /* 0x000000ffffeb7224 */ /* 0x000fe200078e00ff */
[----:B------:R-:W-:Y:S06]  /*02d0*/  BAR.SYNC.DEFER_BLOCKING 0x0 ;  /* 0x0000000000007b1d */ /* 0x000fec0000010000 */
[----:B--2---:R-:W1:Y:S08]  /*02e0*/  @P1 R2UR UR11, R2 ;  /* 0x00000000020b13c2 */ /* 0x004e7000000e0000 */
[----:B---3--:R2:W3:Y:S01]  /*02f0*/  @P0 R2UR UR7, R0 ;  /* 0x00000000000703c2 */ /* 0x0084e200000e0000 */
[----:B------:R-:W-:Y:S01]  /*0300*/  PLOP3.LUT P1, PT, PT, PT, UP1, 0x80, 0x0 ;  /* 0x000000000000781c */ /* 0x000fe20003f2f018 */
[----:B---3--:R-:W-:Y:S01]  /*0310*/  @!UP0 UMOV UR7, UR16 ;  /* 0x0000001000078c82 */ /* 0x008fe20008000000 */
[----:B------:R-:W-:Y:S01]  /*0320*/  PLOP3.LUT P0, PT, PT, PT, UP1, 0x80, 0x0 ;  /* 0x000000000000781c */ /* 0x000fe20003f0f018 */
[----:B------:R-:W-:Y:S01]  /*0330*/  USHF.R.S32.HI UR6, URZ, 0x1f, UR7 ;  /* 0x0000001f3f067899 */ /* 0x000fe20008011407 */
[----:B--2---:R-:W-:-:S04]  /*0340*/  IMAD.U32 R0, RZ, RZ, UR8 ;  /* 0x00000008ff007e24 */ /* 0x004fc8000f8e00ff */
[----:B------:R-:W-:-:S05]  /*0350*/  IMAD R0, R0, 0x80, R240 ;  /* 0x0000008000007824 */ /* 0x000fca00078e02f0 */
[----:B------:R-:W-:-:S04]  /*0360*/  IADD3 R236, R0, -0x80, RZ ;  /* 0xffffff8000ec7810 */ /* 0x000fc80007ffe0ff */
[C---:B------:R-:W-:Y:S02]  /*0370*/  ISETP.GE.AND P2, PT, R236.reuse, UR10, PT ;  /* 0x0000000aec007c0c */ /* 0x040fe4000bf46270 */
[----:B-1----:R-:W-:Y:S02]  /*0380*/  IADD3 R236, R236, UR11, RZ ;  /* 0x0000000becec7c10 */ /* 0x002fe4000fffe0ff */
[----:B------:R-:W-:Y:S01]  /*0390*/  ISETP.GT.OR P2, PT, R240, 0x7f, P2 ;  /* 0x0000007ff000780c */ /* 0x000fe20001744670 */
[----:B------:R-:W-:Y:S02]  /*03a0*/  UIMAD UR6, UR6, UR4, URZ ;  /* 0x00000004060672a4 */ /* 0x000fe4000f8e023f */
[----:B------:R-:W-:Y:S01]  /*03b0*/  @P1 IMAD.HI.U32 R0, R236, c[0x0][0x2bc], RZ ;  /* 0x0000af00ec001a27 */ /* 0x000fe200078e00ff */
[----:B------:R-:W-:Y:S02]  /*03c0*/  UIMAD.WIDE.U32 UR12, UR7, UR4, URZ ;  /* 0x00000004070c72a5 */ /* 0x000fe4000f8e003f */
[----:B------:R-:W-:Y:S01]  /*03d0*/  UIMAD UR6, UR7, UR5, UR6 ;  /* 0x00000005070672a4 */ /* 0x000fe2000f8e0206 */
[----:B------:R-:W-:Y:S01]  /*03e0*/  IMAD.MOV.U32 R3, RZ, RZ, R236 ;  /* 0x000000ffff037224 */ /* 0x000fe200078e00ec */
[----:B------:R-:W-:Y:S01]  /*03f0*/  @P0 SHF.R.U32.HI R3, RZ, c[0x0][0x2c0], R0 ;  /* 0x0000b000ff030a19 */ /* 0x000fe20000011600 */
[----:B------:R-:W1:Y:S01]  /*0400*/  S2UR UR9, SR_CTAID.Y ;  /* 0x00000000000979c3 */ /* 0x000e620000002600 */
[----:B------:R-:W-:Y:S01]  /*0410*/  UIADD3 UR6, UR13, UR6, URZ ;  /* 0x000000060d067290 */ /* 0x000fe2000fffe03f */
[----:B------:R-:W2:Y:S01]  /*0420*/  S2R R239, SR_CTAID.X ;  /* 0x0000000000ef7919 */ /* 0x000ea20000002500 */
[----:B------:R-:W-:Y:S01]  /*0430*/  IMAD.MOV.U32 R7, RZ, RZ, c[0x0][0x2c4] ;  /* 0x0000b100ff077624 */ /* 0x000fe200078e00ff */
[----:B------:R-:W-:Y:S01]  /*0440*/  @!P2 IADD3 R2, P1, R3, UR12, RZ ;  /* 0x0000000c0302ac10 */ /* 0x000fe2000ff3e0ff */
[----:B------:R-:W-:-:S03]  /*0450*/  ULDC.64 UR4, c[0x0][0x1b8] ;  /* 0x00006e0000047ab9 */ /* 0x000fc60000000a00 */
[----:B------:R-:W-:Y:S02]  /*0460*/  @!P2 LEA R10, P0, R2, c[0x0][0x2a0], 0x2 ;  /* 0x0000a800020aaa11 */ /* 0x000fe400078010ff */
[----:B------:R-:W-:-:S04]  /*0470*/  @!P2 LEA.HI.X.SX32 R0, R3, UR6, 0x1, P1 ;  /* 0x000000060300ac11 */ /* 0x000fc800088f0eff */
[----:B------:R-:W-:-:S05]  /*0480*/  @!P2 LEA.HI.X R11, R2, c[0x0][0x2a4], R0, 0x2, P0 ;  /* 0x0000a900020baa11 */ /* 0x000fca00000f1400 */
[----:B------:R3:W4:Y:S01]  /*0490*/  @!P2 LDG.E R235, [R10.64] ;  /* 0x0000000e0aeba981 */ /* 0x000722000c1e1900 */
[----:B------:R-:W-:Y:S01]  /*04a0*/  ISETP.NE.AND P0, PT, R7, 0x1, PT ;  /* 0x000000010700780c */ /* 0x000fe20003f05270 */
[----:B-1----:R-:W-:-:S04]  /*04b0*/  USHF.R.S32.HI UR7, URZ, 0x1f, UR9 ;  /* 0x0000001f3f077899 */ /* 0x002fc80008011409 */
[----:B------:R-:W-:Y:S01]  /*04c0*/  UIMAD UR18, UR7, UR4, URZ ;  /* 0x00000004071272a4 */ /* 0x000fe2000f8e023f */
[C---:B--2---:R-:W-:Y:S01]  /*04d0*/  IMAD R237, R239.reuse, 0x80, R9 ;  /* 0x00000080efed7824 */ /* 0x044fe200078e0209 */
[----:B------:R-:W-:Y:S01]  /*04e0*/  UIMAD.WIDE.U32 UR20, UR9, UR4, URZ ;  /* 0x00000004091472a5 */ /* 0x000fe2000f8e003f */
[----:B------:R-:W-:Y:S01]  /*04f0*/  IMAD R239, R239, 0x80, R240 ;  /* 0x00000080efef7824 */ /* 0x000fe200078e02f0 */
[----:B------:R-:W-:Y:S02]  /*0500*/  UIMAD UR18, UR9, UR5, UR18 ;  /* 0x00000005091272a4 */ /* 0x000fe4000f8e0212 */
[----:B------:R-:W-:Y:S02]  /*0510*/  USHF.R.S32.HI UR17, URZ, 0x1f, UR16 ;  /* 0x0000001f3f117899 */ /* 0x000fe40008011410 */
[----:B------:R-:W-:Y:S01]  /*0520*/  ULDC.64 UR4, c[0x0][0x1c0] ;  /* 0x0000700000047ab9 */ /* 0x000fe20000000a00 */
[----:B------:R-:W-:Y:S01]  /*0530*/  @P0 IMAD.HI.U32 R4, R239, c[0x0][0x2c8], RZ ;  /* 0x0000b200ef040a27 */ /* 0x000fe200078e00ff */
[----:B------:R-:W-:-:S02]  /*0540*/  UIMAD UR17, UR17, UR4, URZ ;  /* 0x00000004111172a4 */ /* 0x000fc4000f8e023f */
[----:B------:R-:W-:Y:S01]  /*0550*/  UIADD3 UR19, UR21, UR18, URZ ;  /* 0x0000001215137290 */ /* 0x000fe2000fffe03f */
[----:B------:R-:W-:Y:S01]  /*0560*/  IMAD.MOV.U32 R2, RZ, RZ, R239 ;  /* 0x000000ffff027224 */ /* 0x000fe200078e00ef */
[----:B------:R-:W-:Y:S02]  /*0570*/  UIMAD UR5, UR16, UR5, UR17 ;  /* 0x00000005100572a4 */ /* 0x000fe4000f8e0211 */
[----:B------:R-:W-:Y:S01]  /*0580*/  UMOV UR18, UR20 ;  /* 0x0000001400127c82 */ /* 0x000fe20008000000 */
[----:B------:R-:W-:Y:S01]  /*0590*/  @P0 SHF.R.U32.HI R2, RZ, c[0x0][0x2cc], R4 ;  /* 0x0000b300ff020a19 */ /* 0x000fe20000011604 */
[----:B------:R-:W-:-:S03]  /*05a0*/  UIMAD.WIDE.U32 UR16, UR16, UR4, UR18 ;  /* 0x00000004101072a5 */ /* 0x000fc6000f8e0012 */
[--C-:B------:R-:W-:Y:S01]  /*05b0*/  SHF.R.S32.HI R14, RZ, 0x1f, R2.reuse ;  /* 0x0000001fff0e7819 */ /* 0x100fe20000011402 */
[----:B------:R-:W-:Y:S01]  /*05c0*/  UIADD3 UR5, UR17, UR5, URZ ;  /* 0x0000000511057290 */ /* 0x000fe2000fffe03f */
[----:B------:R-:W-:Y:S02]  /*05d0*/  IMAD.MOV R8, RZ, RZ, -R2 ;  /* 0x000000ffff087224 */ /* 0x000fe400078e0a02 */
[----:B------:R-:W-:Y:S02]  /*05e0*/  IMAD.U32 R13, RZ, RZ, UR17 ;  /* 0x00000011ff0d7e24 */ /* 0x000fe4000f8e00ff */
[----:B------:R-:W-:Y:S02]  /*05f0*/  IMAD.U32 R12, RZ, RZ, UR16 ;  /* 0x00000010ff0c7e24 */ /* 0x000fe4000f8e00ff */
[----:B------:R-:W-:Y:S01]  /*0600*/  IMAD.U32 R13, RZ, RZ, UR5 ;  /* 0x00000005ff0d7e24 */ /* 0x000fe2000f8e00ff */
[----:B------:R-:W-:Y:S01]  /*0610*/  IADD3 R0, R237, 0x20, RZ ;  /* 0x00000020ed007810 */ /* 0x000fe20007ffe0ff */
[----:B------:R-:W-:-:S02]  /*0620*/  IMAD R14, R14, c[0x0][0x1b0], RZ ;  /* 0x00006c000e0e7a24 */ /* 0x000fc400078e02ff */
[----:B------:R-:W-:Y:S01]  /*0630*/  IMAD R7, R7, c[0x0][0x168], RZ ;  /* 0x00005a0007077a24 */ /* 0x000fe200078e02ff */
[----:B------:R-:W-:Y:S01]  /*0640*/  IADD3 R4, R237, 0x60, RZ ;  /* 0x00000060ed047810 */ /* 0x000fe20007ffe0ff */
[----:B------:R-:W-:Y:S01]  /*0650*/  IMAD R8, R8, c[0x0][0x2c4], R239 ;  /* 0x0000b10008087a24 */ /* 0x000fe200078e02ef */
[----:B------:R-:W-:Y:S01]  /*0660*/  LEA.HI R238, R16, R5, RZ, 0x6 ;  /* 0x0000000510ee7211 */ /* 0x000fe200078f30ff */
[----:B------:R-:W-:Y:S01]  /*0670*/  IMAD.WIDE.U32 R12, R2, c[0x0][0x1b0], R12 ;  /* 0x00006c00020c7a25 */ /* 0x000fe200078e000c */
[----:B------:R-:W-:-:S03]  /*0680*/  ULDC.64 UR4, c[0x0][0x1e8] ;  /* 0x00007a0000047ab9 */ /* 0x000fc60000000a00 */
[----:B------:R-:W-:Y:S01]  /*0690*/  IMAD R14, R2, c[0x0][0x1b4], R14 ;  /* 0x00006d00020e7a24 */ /* 0x000fe200078e020e */
[----:B------:R-:W-:Y:S02]  /*06a0*/  SHF.R.S32.HI R2, RZ, 0x1f, R8 ;  /* 0x0000001fff027819 */ /* 0x000fe40000011408 */
[-C--:B------:R-:W-:Y:S01]  /*06b0*/  ISETP.GE.AND P5, PT, R0, R7.reuse, PT ;  /* 0x000000070000720c */ /* 0x080fe20003fa6270 */
[----:B------:R-:W-:Y:S02]  /*06c0*/  IMAD.IADD R13, R13, 0x1, R14 ;  /* 0x000000010d0d7824 */ /* 0x000fe400078e020e */
[----:B------:R-:W-:Y:S01]  /*06d0*/  IMAD R2, R2, c[0x0][0x1a8], RZ ;  /* 0x00006a0002027a24 */ /* 0x000fe200078e02ff */
[----:B------:R-:W-:Y:S01]  /*06e0*/  IADD3 R0, R237, 0x40, RZ ;  /* 0x00000040ed007810 */ /* 0x000fe20007ffe0ff */
[----:B------:R-:W-:Y:S01]  /*06f0*/  IMAD.WIDE.U32 R12, R8, c[0x0][0x1a8], R12 ;  /* 0x00006a00080c7a25 */ /* 0x000fe200078e000c */
[----:B------:R-:W-:-:S03]  /*0700*/  ISETP.GE.AND P0, PT, R4, R7, PT ;  /* 0x000000070400720c */ /* 0x000fc60003f06270 */
[----:B------:R-:W-:Y:S01]  /*0710*/  IMAD R2, R8, c[0x0][0x1ac], R2 ;  /* 0x00006b0008027a24 */ /* 0x000fe200078e0202 */
[----:B------:R-:W-:Y:S01]  /*0720*/  ISETP.GE.AND P4, PT, R0, R7, PT ;  /* 0x000000070000720c */ /* 0x000fe20003f86270 */
[----:B------:R-:W-:Y:S01]  /*0730*/  IMAD.MOV R4, RZ, RZ, -R3 ;  /* 0x000000ffff047224 */ /* 0x000fe200078e0a03 */
[----:B------:R-:W-:Y:S01]  /*0740*/  LEA.HI R0, R16, R5, RZ, 0x4 ;  /* 0x0000000510007211 */ /* 0x000fe200078f20ff */
[----:B------:R-:W-:Y:S01]  /*0750*/  IMAD.IADD R2, R13, 0x1, R2 ;  /* 0x000000010d027824 */ /* 0x000fe200078e0202 */
[----:B------:R-:W-:Y:S01]  /*0760*/  LEA R14, P1, R12, c[0x0][0x160], 0x1 ;  /* 0x000058000c0e7a11 */ /* 0x000fe200078208ff */
[----:B------:R-:W-:Y:S01]  /*0770*/  IMAD R236, R4, c[0x0][0x2b8], R236 ;  /* 0x0000ae0004ec7a24 */ /* 0x000fe200078e02ec */
[----:B---3--:R-:W-:Y:S02]  /*0780*/  SHF.R.S32.HI R11, RZ, 0x4, R0 ;  /* 0x00000004ff0b7819 */ /* 0x008fe40000011400 */
[----:B------:R-:W-:Y:S02]  /*0790*/  LEA.HI.X R4, R12, c[0x0][0x164], R2, 0x1, P1 ;  /* 0x000059000c047a11 */ /* 0x000fe400008f0c02 */
[----:B------:R-:W-:-:S02]  /*07a0*/  LEA.HI R10, R0, R11, RZ, 0x1 ;  /* 0x0000000b000a7211 */ /* 0x000fc400078f08ff */
[----:B------:R-:W-:Y:S01]  /*07b0*/  ISETP.GE.AND P3, PT, R237, R7, PT ;  /* 0x00000007ed00720c */ /* 0x000fe20003f66270 */
[----:B------:R-:W-:Y:S01]  /*07c0*/  SHFL.IDX PT, R20, R14, RZ, 0x181f ;  /* 0x00181fff0e147589 */ /* 0x000fe200000e0000 */
[----:B------:R-:W-:Y:S01]  /*07d0*/  LOP3.LUT R10, R10, 0xfffffffe, RZ, 0xc0, !PT ;  /* 0xfffffffe0a0a7812 */ /* 0x000fe200078ec0ff */
[----:B------:R-:W-:Y:S02]  /*07e0*/  IMAD.SHL.U32 R7, R9, 0x40, RZ ;  /* 0x0000004009077824 */ /* 0x000fe400078e00ff */
[----:B------:R-:W1:Y:S01]  /*07f0*/  SHFL.IDX PT, R21, R4, RZ, 0x181f ;  /* 0x00181fff04157589 */ /* 0x000e6200000e0000 */
[----:B------:R-:W-:Y:S01]  /*0800*/  IMAD.SHL.U32 R32, R6, 0x8, RZ ;  /* 0x0000000806207824 */ /* 0x000fe200078e00ff */
[----:B------:R-:W-:Y:S01]  /*0810*/  SHF.R.S32.HI R13, RZ, 0x1f, R236 ;  /* 0x0000001fff0d7819 */ /* 0x000fe200000114ec */
[----:B------:R-:W-:Y:S01]  /*0820*/  IMAD.IADD R3, R11, 0x1, -R10 ;  /* 0x000000010b037824 */ /* 0x000fe200078e0a0a */
[----:B------:R-:W-:Y:S01]  /*0830*/  LOP3.LUT R7, R7, 0x1c0, RZ, 0xc0, !PT ;  /* 0x000001c007077812 */ /* 0x000fe200078ec0ff */
[----:B------:R-:W-:Y:S01]  /*0840*/  SHFL.IDX PT, R10, R14, 0x1, 0x181f ;  /* 0x00381f000e0a7f89 */ /* 0x000fe200000e0000 */
[----:B------:R-:W-:-:S02]  /*0850*/  IADD3 R241, R32, 0x40, RZ ;  /* 0x0000004020f17810 */ /* 0x000fc40007ffe0ff */
[----:B------:R-:W-:Y:S01]  /*0860*/  LOP3.LUT R8, R0, 0xfffffff0, RZ, 0xc0, !PT ;  /* 0xfffffff000087812 */ /* 0x000fe200078ec0ff */
[----:B------:R-:W2:Y:S01]  /*0870*/  SHFL.IDX PT, R11, R4, 0x1, 0x181f ;  /* 0x00381f00040b7f89 */ /* 0x000ea200000e0000 */
[----:B------:R-:W-:Y:S01]  /*0880*/  SHF.R.U32.HI R0, RZ, 0x3, R7 ;  /* 0x00000003ff007819 */ /* 0x000fe20000011607 */
[----:B------:R-:W-:Y:S01]  /*0890*/  IMAD R18, R13, c[0x0][0x1e0], RZ ;  /* 0x000078000d127a24 */ /* 0x000fe200078e02ff */
[----:B------:R-:W-:Y:S02]  /*08a0*/  LOP3.LUT R12, R7, 0x38, R32, 0xf8, !PT ;  /* 0x00000038070c7812 */ /* 0x000fe400078ef820 */
[----:B------:R-:W-:Y:S01]  /*08b0*/  @!P3 SHF.R.S32.HI R7, RZ, 0x1f, R241 ;  /* 0x0000001fff07b819 */ /* 0x000fe200000114f1 */
[----:B------:R-:W-:Y:S02]  /*08c0*/  IMAD.IADD R8, R5, 0x1, -R8 ;  /* 0x0000000105087824 */ /* 0x000fe400078e0a08 */
[----:B------:R-:W-:Y:S01]  /*08d0*/  IMAD.WIDE.U32 R22, R236, c[0x0][0x1e0], RZ ;  /* 0x00007800ec167a25 */ /* 0x000fe200078e00ff */
[----:B------:R-:W-:-:S03]  /*08e0*/  @!P3 LEA.HI R7, R7, R241, RZ, 0x3 ;  /* 0x000000f10707b211 */ /* 0x000fc600078f18ff */
[----:B------:R-:W-:Y:S01]  /*08f0*/  IMAD R18, R236, c[0x0][0x1e4], R18 ;  /* 0x00007900ec127a24 */ /* 0x000fe200078e0212 */
[----:B------:R-:W-:Y:S01]  /*0900*/  LOP3.LUT R12, R12, R0, RZ, 0x3c, !PT ;  /* 0x000000000c0c7212 */ /* 0x000fe200078e3cff */
[----:B------:R-:W-:Y:S01]  /*0910*/  IMAD.SHL.U32 R238, R238, 0x8, RZ ;  /* 0x00000008eeee7824 */ /* 0x000fe200078e00ff */
[----:B------:R-:W-:Y:S01]  /*0920*/  ISETP.GE.AND P2, PT, R32, c[0x0][0x198], PT ;  /* 0x0000660020007a0c */ /* 0x000fe20003f46270 */
[----:B------:R-:W-:Y:S01]  /*0930*/  IMAD.IADD R19, R23, 0x1, R18 ;  /* 0x0000000117137824 */ /* 0x000fe200078e0212 */
[----:B------:R-:W-:Y:S01]  /*0940*/  SHF.R.S32.HI R2, RZ, 0x1f, R8 ;  /* 0x0000001fff027819 */ /* 0x000fe20000011408 */
[----:B------:R-:W-:Y:S01]  /*0950*/  IMAD.MOV.U32 R18, RZ, RZ, R22 ;  /* 0x000000ffff127224 */ /* 0x000fe200078e0016 */
[----:B------:R-:W-:Y:S01]  /*0960*/  @!P5 SHF.R.S32.HI R24, RZ, 0x1f, R241 ;  /* 0x0000001fff18d819 */ /* 0x000fe200000114f1 */
[----:B------:R-:W-:Y:S01]  /*0970*/  SHFL.IDX PT, R22, R14, 0x2, 0x181f ;  /* 0x00581f000e167f89 */ /* 0x000fe200000e0000 */
[----:B------:R-:W-:Y:S02]  /*0980*/  @!P3 LOP3.LUT R26, R7, 0xfffffff8, RZ, 0xc0, !PT ;  /* 0xfffffff8071ab812 */ /* 0x000fe400078ec0ff */
[----:B------:R-:W-:Y:S01]  /*0990*/  LOP3.LUT R238, R12, 0xfffffe00, R238, 0xf8, !PT ;  /* 0xfffffe000cee7812 */ /* 0x000fe200078ef8ee */
[----:B------:R-:W3:Y:S01]  /*09a0*/  SHFL.IDX PT, R23, R4, 0x2, 0x181f ;  /* 0x00581f0004177f89 */ /* 0x000ee200000e0000 */
[----:B------:R-:W-:-:S02]  /*09b0*/  LEA.HI R2, R2, R8, RZ, 0x3 ;  /* 0x0000000802027211 */ /* 0x000fc400078f18ff */
[----:B------:R-:W-:Y:S01]  /*09c0*/  @!P5 LEA.HI R24, R24, R241, RZ, 0x3 ;  /* 0x000000f11818d211 */ /* 0x000fe200078f18ff */
[--C-:B-1----:R-:W-:Y:S01]  /*09d0*/  @!P3 IMAD.WIDE R26, R26, 0x2, R20.reuse ;  /* 0x000000021a1ab825 */ /* 0x102fe200078e0214 */
[----:B------:R-:W-:Y:S02]  /*09e0*/  ISETP.GE.AND P1, PT, R241, c[0x0][0x198], PT ;  /* 0x00006600f1007a0c */ /* 0x000fe40003f26270 */
[----:B------:R-:W-:Y:S01]  /*09f0*/  LOP3.LUT R0, R2, 0xfffffff8, RZ, 0xc0, !PT ;  /* 0xfffffff802007812 */ /* 0x000fe200078ec0ff */
[----:B------:R-:W-:Y:S01]  /*0a00*/  @!P3 IMAD.SHL.U32 R7, R238, 0x2, RZ ;  /* 0x00000002ee07b824 */ /* 0x000fe200078e00ff */
[----:B------:R-:W-:Y:S01]  /*0a10*/  @!P5 LOP3.LUT R24, R24, 0xfffffff8, RZ, 0xc0, !PT ;  /* 0xfffffff81818d812 */ /* 0x000fe200078ec0ff */
[----:B------:R-:W-:Y:S01]  /*0a20*/  @!P3 IMAD.WIDE R20, R32, 0x2, R20 ;  /* 0x000000022014b825 */ /* 0x000fe200078e0214 */
[----:B------:R-:W-:-:S03]  /*0a30*/  UIMAD UR16, UR7, UR4, URZ ;  /* 0x00000004071072a4 */ /* 0x000fc6000f8e023f */
[----:B------:R-:W-:Y:S01]  /*0a40*/  IMAD.IADD R0, R8, 0x1, -R0 ;  /* 0x0000000108007824 */ /* 0x000fe200078e0a00 */
[----:B------:R1:W-:Y:S01]  /*0a50*/  @!P3 LDGSTS.E.BYPASS.LTC128B.128 [R7+0x100], [R20.64], !P2 ;  /* 0x001000001407bfae */ /* 0x0003e2000d101d4e */
[--C-:B--2---:R-:W-:Y:S01]  /*0a60*/  @!P5 IMAD.WIDE R24, R24, 0x2, R10.reuse ;  /* 0x000000021818d825 */ /* 0x104fe200078e020a */
[----:B------:R-:W-:Y:S02]  /*0a70*/  UIMAD.WIDE.U32 UR18, UR9, UR4, URZ ;  /* 0x00000004091272a5 */ /* 0x000fe4000f8e003f */
[----:B------:R2:W-:Y:S01]  /*0a80*/  @!P3 LDGSTS.E.BYPASS.LTC128B.128 [R7+0x4100], [R26.64], !P1 ;  /* 0x041000001a07bfae */ /* 0x0005e2000c901d4e */
[----:B------:R-:W-:Y:S02]  /*0a90*/  @!P5 IMAD.SHL.U32 R8, R238, 0x2, RZ ;  /* 0x00000002ee08d824 */ /* 0x000fe400078e00ff */
[----:B------:R-:W-:Y:S01]  /*0aa0*/  @!P5 IMAD.WIDE R10, R32, 0x2, R10 ;  /* 0x00000002200ad825 */ /* 0x000fe200078e020a */
[----:B------:R-:W-:Y:S01]  /*0ab0*/  UIMAD UR16, UR9, UR5, UR16 ;  /* 0x00000005091072a4 */ /* 0x000fe2000f8e0210 */
[----:B------:R-:W-:Y:S04]  /*0ac0*/  SHFL.IDX PT, R14, R14, 0x3, 0x181f ;  /* 0x00781f000e0e7f89 */ /* 0x000fe800000e0000 */
[----:B------:R5:W3:Y:S04]  /*0ad0*/  SHFL.IDX PT, R15, R4, 0x3, 0x181f ;  /* 0x00781f00040f7f89 */ /* 0x000ae800000e0000 */
[----:B------:R3:W-:Y:S01]  /*0ae0*/  @!P5 LDGSTS.E.BYPASS.LTC128B.128 [R8+0x1100], [R10.64], !P2 ;  /* 0x011000000a08dfae */ /* 0x0007e2000d101d4e */
[----:B-1----:R-:W-:Y:S01]  /*0af0*/  @!P4 SHF.R.S32.HI R20, RZ, 0x1f, R241 ;  /* 0x0000001fff14c819 */ /* 0x002fe200000114f1 */
[----:B------:R-:W-:-:S02]  /*0b00*/  UIADD3 UR16, UR19, UR16, URZ ;  /* 0x0000001013107290 */ /* 0x000fc4000fffe03f */
[----:B------:R1:W-:Y:S01]  /*0b10*/  @!P5 LDGSTS.E.BYPASS.LTC128B.128 [R8+0x5100], [R24.64], !P1 ;  /* 0x051000001808dfae */ /* 0x0003e2000c901d4e */
[----:B------:R-:W-:Y:S01]  /*0b20*/  ULEA UR17, UR8, 0xffffff80, 0x7 ;  /* 0xffffff8008117891 */ /* 0x000fe2000f8e383f */
[----:B------:R-:W-:Y:S01]  /*0b30*/  @!P4 LEA.HI R20, R20, R241, RZ, 0x3 ;  /* 0x000000f11414c211 */ /* 0x000fe200078f18ff */
[----:B------:R-:W-:Y:S01]  /*0b40*/  IMAD.SHL.U32 R234, R9, 0x8, RZ ;  /* 0x0000000809ea7824 */ /* 0x000fe200078e00ff */
[----:B--2---:R-:W-:Y:S01]  /*0b50*/  @!P0 SHF.R.S32.HI R7, RZ, 0x1f, R241 ;  /* 0x0000001fff078819 */ /* 0x004fe200000114f1 */
[----:B------:R-:W-:Y:S01]  /*0b60*/  IMAD.SHL.U32 R2, R2, 0x40, RZ ;  /* 0x0000004002027824 */ /* 0x000fe200078e00ff */
[----:B------:R-:W-:Y:S01]  /*0b70*/  @!P4 LOP3.LUT R20, R20, 0xfffffff8, RZ, 0xc0, !PT ;  /* 0xfffffff81414c812 */ /* 0x000fe200078ec0ff */
[----:B-----5:R-:W-:Y:S01]  /*0b80*/  @!P4 IMAD.SHL.U32 R4, R238, 0x2, RZ ;  /* 0x00000002ee04c824 */ /* 0x020fe200078e00ff */
[----:B------:R-:W-:Y:S02]  /*0b90*/  UISETP.GE.AND UP0, UPT, UR10, 0x1, UPT ;  /* 0x000000010a00788c */ /* 0x000fe4000bf06270 */
[----:B------:R-:W-:Y:S01]  /*0ba0*/  ULDC.64 UR4, c[0x0][0x210] ;  /* 0x0000840000047ab9 */ /* 0x000fe20000000a00 */
[----:B---3--:R-:W-:-:S04]  /*0bb0*/  @!P4 IMAD.WIDE R20, R20, 0x2, R22 ;  /* 0x000000021414c825 */ /* 0x008fc800078e0216 */
[----:B------:R-:W-:Y:S01]  /*0bc0*/  @!P4 IMAD.WIDE R22, R32, 0x2, R22 ;  /* 0x000000022016c825 */ /* 0x000fe200078e0216 */
[----:B------:R-:W-:Y:S01]  /*0bd0*/  UIADD3 UR17, UR10, -UR17, URZ ;  /* 0x800000110a117290 */ /* 0x000fe2000fffe03f */
[----:B------:R-:W-:-:S03]  /*0be0*/  @!P0 LEA.HI R7, R7, R241, RZ, 0x3 ;  /* 0x000000f107078211 */ /* 0x000fc600078f18ff */
[----:B------:R2:W-:Y:S01]  /*0bf0*/  @!P4 LDGSTS.E.BYPASS.LTC128B.128 [R4+0x2100], [R22.64], !P2 ;  /* 0x021000001604cfae */ /* 0x0005e2000d101d4e */
[----:B------:R-:W-:-:S03]  /*0c00*/  @!P0 LOP3.LUT R17, R7, 0xfffffff8, RZ, 0xc0, !PT ;  /* 0xfffffff807118812 */ /* 0x000fc600078ec0ff */
[----:B------:R3:W-:Y:S01]  /*0c10*/  @!P4 LDGSTS.E.BYPASS.LTC128B.128 [R4+0x6100], [R20.64], !P1 ;  /* 0x061000001404cfae */ /* 0x0007e2000c901d4e */
[----:B------:R-:W-:-:S04]  /*0c20*/  IADD3 R7, -R9, UR17, RZ ;  /* 0x0000001109077c10 */ /* 0x000fc8000fffe1ff */
[C---:B------:R-:W-:Y:S01]  /*0c30*/  ISETP.GE.AND P5, PT, R7.reuse, 0x1, PT ;  /* 0x000000010700780c */ /* 0x040fe20003fa6270 */
[----:B-1----:R-:W-:Y:S01]  /*0c40*/  @!P0 IMAD.SHL.U32 R8, R238, 0x2, RZ ;  /* 0x00000002ee088824 */ /* 0x002fe200078e00ff */
[----:B------:R-:W-:Y:S01]  /*0c50*/  ISETP.GE.AND P4, PT, R7, 0x21, PT ;  /* 0x000000210700780c */ /* 0x000fe20003f86270 */
[----:B------:R-:W-:Y:S02]  /*0c60*/  IMAD.SHL.U32 R9, R3, 0x8, RZ ;  /* 0x0000000803097824 */ /* 0x000fe400078e00ff */
[----:B--2---:R-:W-:-:S04]  /*0c70*/  @!P0 IMAD.WIDE R22, R17, 0x2, R14 ;  /* 0x0000000211168825 */ /* 0x004fc800078e020e */
[----:B------:R-:W-:-:S05]  /*0c80*/  @!P0 IMAD.WIDE R14, R32, 0x2, R14 ;  /* 0x00000002200e8825 */ /* 0x000fca00078e020e */
[----:B------:R1:W-:Y:S04]  /*0c90*/  @!P0 LDGSTS.E.BYPASS.LTC128B.128 [R8+0x3100], [R14.64], !P2 ;  /* 0x031000000e088fae */ /* 0x0003e8000d101d4e */
[----:B------:R2:W-:Y:S01]  /*0ca0*/  @!P0 LDGSTS.E.BYPASS.LTC128B.128 [R8+0x7100], [R22.64], !P1 ;  /* 0x0710000016088fae */ /* 0x0005e2000c901d4e */
[----:B------:R-:W-:Y:S02]  /*0cb0*/  ISETP.GE.AND P0, PT, R32, c[0x0][0x1d4], PT ;  /* 0x0000750020007a0c */ /* 0x000fe40003f06270 */
[C---:B------:R-:W-:Y:S01]  /*0cc0*/  ISETP.GE.AND P2, PT, R7.reuse, 0x41, PT ;  /* 0x000000410700780c */ /* 0x040fe20003f46270 */
[----:B------:R-:W0:Y:S01]  /*0cd0*/  LDGDEPBAR ;  /* 0x00000000000079af */ /* 0x000e220000000000 */
[----:B------:R-:W-:Y:S01]  /*0ce0*/  ISETP.GE.AND P1, PT, R7, 0x61, PT ;  /* 0x000000610700780c */ /* 0x000fe20003f26270 */
[----:B-1----:R-:W-:-:S05]  /*0cf0*/  IMAD.SHL.U32 R14, R0, 0x40, RZ ;  /* 0x00000040000e7824 */ /* 0x002fca00078e00ff */
[----:B------:R-:W-:Y:S01]  /*0d00*/  LOP3.LUT R14, R14, 0x1c0, RZ, 0xc0, !PT ;  /* 0x000001c00e0e7812 */ /* 0x000fe200078ec0ff */
[----:B--2---:R-:W-:-:S03]  /*0d10*/  @P5 IMAD.SHL.U32 R8, R238, 0x2, RZ ;  /* 0x00000002ee085824 */ /* 0x004fc600078e00ff */
[----:B------:R-:W-:Y:S02]  /*0d20*/  LOP3.LUT R9, R14, 0x8, R9, 0xf8, !PT ;  /* 0x000000080e097812 */ /* 0x000fe400078ef809 */
[----:B----4-:R-:W-:Y:S01]  /*0d30*/  SHF.R.S32.HI R12, RZ, 0x1f, R235 ;  /* 0x0000001fff0c7819 */ /* 0x010fe200000114eb */
[----:B------:R-:W-:-:S04]  /*0d40*/  IMAD.WIDE.U32 R18, R235, c[0x0][0x1f0], R18 ;  /* 0x00007c00eb127a25 */ /* 0x000fc800078e0012 */
[----:B------:R-:W-:Y:S01]  /*0d50*/  IMAD R11, R12, c[0x0][0x1f0], RZ ;  /* 0x00007c000c0b7a24 */ /* 0x000fe200078e02ff */
[----:B------:R-:W-:-:S03]  /*0d60*/  IADD3 R10, P3, R18, UR18, RZ ;  /* 0x00000012120a7c10 */ /* 0x000fc6000ff7e0ff */
[----:B------:R-:W-:-:S05]  /*0d70*/  IMAD R11, R235, c[0x0][0x1f4], R11 ;  /* 0x00007d00eb0b7a24 */ /* 0x000fca00078e020b */
[----:B------:R-:W-:Y:S02]  /*0d80*/  IADD3.X R11, R19, UR16, R11, P3, !PT ;  /* 0x00000010130b7c10 */ /* 0x000fe40009ffe40b */
[----:B------:R-:W-:-:S04]  /*0d90*/  LEA R18, P3, R10, c[0x0][0x1c8], 0x1 ;  /* 0x000072000a127a11 */ /* 0x000fc800078608ff */
[----:B---3--:R-:W-:Y:S01]  /*0da0*/  LEA.HI.X R4, R10, c[0x0][0x1cc], R11, 0x1, P3 ;  /* 0x000073000a047a11 */ /* 0x008fe200018f0c0b */
[----:B------:R-:W-:Y:S04]  /*0db0*/  SHFL.IDX PT, R24, R18, RZ, 0x181f ;  /* 0x00181fff12187589 */ /* 0x000fe800000e0000 */
[----:B------:R-:W1:Y:S01]  /*0dc0*/  SHFL.IDX PT, R25, R4, RZ, 0x181f ;  /* 0x00181fff04197589 */ /* 0x000e6200000e0000 */
[----:B------:R-:W-:Y:S02]  /*0dd0*/  @P5 SHF.R.S32.HI R10, RZ, 0x1f, R241 ;  /* 0x0000001fff0a5819 */ /* 0x000fe400000114f1 */
[----:B------:R-:W-:Y:S01]  /*0de0*/  ISETP.GE.AND P3, PT, R241, c[0x0][0x1d4], PT ;  /* 0x00007500f1007a0c */ /* 0x000fe20003f66270 */
[----:B------:R-:W-:Y:S01]  /*0df0*/  SHFL.IDX PT, R22, R18, 0x1, 0x181f ;  /* 0x00381f0012167f89 */ /* 0x000fe200000e0000 */
[----:B------:R-:W-:-:S03]  /*0e00*/  @P5 LEA.HI R10, R10, R241, RZ, 0x3 ;  /* 0x000000f10a0a5211 */ /* 0x000fc600078f18ff */
[----:B------:R-:W2:Y:S01]  /*0e10*/  SHFL.IDX PT, R23, R4, 0x1, 0x181f ;  /* 0x00381f0004177f89 */ /* 0x000ea200000e0000 */
[----:B------:R-:W-:-:S03]  /*0e20*/  @P5 LOP3.LUT R10, R10, 0xfffffff8, RZ, 0xc0, !PT ;  /* 0xfffffff80a0a5812 */ /* 0x000fc600078ec0ff */
[----:B------:R-:W-:Y:S04]  /*0e30*/  SHFL.IDX PT, R20, R18, 0x2, 0x181f ;  /* 0x00581f0012147f89 */ /* 0x000fe800000e0000 */
[----:B------:R-:W3:Y:S04]  /*0e40*/  SHFL.IDX PT, R21, R4, 0x2, 0x181f ;  /* 0x00581f0004157f89 */ /* 0x000ee800000e0000 */
[----:B------:R4:W-:Y:S04]  /*0e50*/  SHFL.IDX PT, R19, R4, 0x3, 0x181f ;  /* 0x00781f0004137f89 */ /* 0x0009e800000e0000 */
[----:B------:R-:W5:Y:S01]  /*0e60*/  SHFL.IDX PT, R18, R18, 0x3, 0x181f ;  /* 0x00781f0012127f89 */ /* 0x000f6200000e0000 */
[----:B------:R-:W-:-:S05]  /*0e70*/  IMAD.SHL.U32 R11, R6, 0x40, RZ ;  /* 0x00000040060b7824 */ /* 0x000fca00078e00ff */
[----:B------:R-:W-:Y:S02]  /*0e80*/  LOP3.LUT R11, R11, 0x1c0, RZ, 0xc0, !PT ;  /* 0x000001c00b0b7812 */ /* 0x000fe400078ec0ff */
[----:B----4-:R-:W-:Y:S01]  /*0e90*/  SHF.R.U32.HI R4, RZ, 0x3, R14 ;  /* 0x00000003ff047819 */ /* 0x010fe2000001160e */
[----:B-1----:R-:W-:-:S04]  /*0ea0*/  @P5 IMAD.WIDE R14, R32, 0x2, R24 ;  /* 0x00000002200e5825 */ /* 0x002fc800078e0218 */
[----:B------:R-:W-:Y:S01]  /*0eb0*/  @P5 IMAD.WIDE R24, R10, 0x2, R24 ;  /* 0x000000020a185825 */ /* 0x000fe200078e0218 */
[----:B------:R1:W-:Y:S01]  /*0ec0*/  @P5 LDGSTS.E.BYPASS.LTC128B.128 [R8+0x8100], [R14.64], !P0 ;  /* 0x081000000e085fae */ /* 0x0003e2000c101d4e */
[----:B------:R-:W-:-:S03]  /*0ed0*/  @P2 SHF.R.S32.HI R10, RZ, 0x1f, R241 ;  /* 0x0000001fff0a2819 */ /* 0x000fc600000114f1 */
[----:B------:R4:W-:Y:S01]  /*0ee0*/  @P5 LDGSTS.E.BYPASS.LTC128B.128 [R8+0xc100], [R24.64], !P3 ;  /* 0x0c10000018085fae */ /* 0x0009e2000d901d4e */
[----:B------:R-:W-:Y:S02]  /*0ef0*/  @P2 LEA.HI R10, R10, R241, RZ, 0x3 ;  /* 0x000000f10a0a2211 */ /* 0x000fe400078f18ff */
[----:B------:R-:W-:Y:S02]  /*0f00*/  LOP3.LUT R234, R11, 0x8, R234, 0xf8, !PT ;  /* 0x000000080bea7812 */ /* 0x000fe400078ef8ea */
[----:B------:R-:W-:Y:S02]  /*0f10*/  @P2 LOP3.LUT R10, R10, 0xfffffff8, RZ, 0xc0, !PT ;  /* 0xfffffff80a0a2812 */ /* 0x000fe400078ec0ff */
[----:B------:R-:W-:Y:S02]  /*0f20*/  SHF.R.U32.HI R11, RZ, 0x3, R11 ;  /* 0x00000003ff0b7819 */ /* 0x000fe4000001160b */
[--C-:B-1----:R-:W-:Y:S02]  /*0f30*/  @P4 SHF.R.S32.HI R14, RZ, 0x1f, R241.reuse ;  /* 0x0000001fff0e4819 */ /* 0x102fe400000114f1 */
[----:B----4-:R-:W-:-:S02]  /*0f40*/  @P1 SHF.R.S32.HI R8, RZ, 0x1f, R241 ;  /* 0x0000001fff081819 */ /* 0x010fc400000114f1 */
[-C--:B------:R-:W-:Y:S02]  /*0f50*/  @P4 LEA.HI R14, R14, R241.reuse, RZ, 0x3 ;  /* 0x000000f10e0e4211 */ /* 0x080fe400078f18ff */
[----:B------:R-:W-:Y:S02]  /*0f60*/  @P1 LEA.HI R8, R8, R241, RZ, 0x3 ;  /* 0x000000f108081211 */ /* 0x000fe400078f18ff */
[----:B------:R-:W-:Y:S02]  /*0f70*/  @P4 LOP3.LUT R14, R14, 0xfffffff8, RZ, 0xc0, !PT ;  /* 0xfffffff80e0e4812 */ /* 0x000fe400078ec0ff */
[----:B------:R-:W-:Y:S01]  /*0f80*/  @P1 LOP3.LUT R8, R8, 0xfffffff8, RZ, 0xc0, !PT ;  /* 0xfffffff808081812 */ /* 0x000fe200078ec0ff */
[----:B------:R-:W-:Y:S02]  /*0f90*/  @P4 IMAD.SHL.U32 R15, R238, 0x2, RZ ;  /* 0x00000002ee0f4824 */ /* 0x000fe400078e00ff */
[----:B--2---:R-:W-:Y:S01]  /*0fa0*/  @P4 IMAD.WIDE R24, R14, 0x2, R22 ;  /* 0x000000020e184825 */ /* 0x004fe200078e0216 */
[----:B------:R-:W-:-:S03]  /*0fb0*/  LOP3.LUT R234, R234, R11, RZ, 0x3c, !PT ;  /* 0x0000000beaea7212 */ /* 0x000fc600078e3cff */
[----:B------:R-:W-:Y:S01]  /*0fc0*/  @P4 IMAD.WIDE R22, R32, 0x2, R22 ;  /* 0x0000000220164825 */ /* 0x000fe200078e0216 */
[----:B------:R-:W-:-:S03]  /*0fd0*/  LOP3.LUT R4, R9, R4, RZ, 0x3c, !PT ;  /* 0x0000000409047212 */ /* 0x000fc600078e3cff */
[--C-:B---3--:R-:W-:Y:S01]  /*0fe0*/  @P2 IMAD.WIDE R26, R10, 0x2, R20.reuse ;  /* 0x000000020a1a2825 */ /* 0x108fe200078e0214 */
[----:B------:R1:W-:Y:S03]  /*0ff0*/  @P4 LDGSTS.E.BYPASS.LTC128B.128 [R15+0x9100], [R22.64], !P0 ;  /* 0x09100000160f4fae */ /* 0x0003e6000c101d4e */
[----:B------:R-:W-:Y:S01]  /*1000*/  @P2 IMAD.SHL.U32 R11, R238, 0x2, RZ ;  /* 0x00000002ee0b2824 */ /* 0x000fe200078e00ff */
[----:B------:R2:W-:Y:S01]  /*1010*/  @P4 LDGSTS.E.BYPASS.LTC128B.128 [R15+0xd100], [R24.64], !P3 ;  /* 0x0d100000180f4fae */ /* 0x0005e2000d901d4e */
[----:B------:R-:W-:-:S04]  /*1020*/  @P2 IMAD.WIDE R20, R32, 0x2, R20 ;  /* 0x0000000220142825 */ /* 0x000fc800078e0214 */
[--C-:B-----5:R-:W-:Y:S01]  /*1030*/  @P1 IMAD.WIDE R28, R8, 0x2, R18.reuse ;  /* 0x00000002081c1825 */ /* 0x120fe200078e0212 */
[----:B------:R3:W-:Y:S03]  /*1040*/  @P2 LDGSTS.E.BYPASS.LTC128B.128 [R11+0xa100], [R20.64], !P0 ;  /* 0x0a100000140b2fae */ /* 0x0007e6000c101d4e */
[----:B------:R-:W-:Y:S01]  /*1050*/  @P1 IMAD.SHL.U32 R9, R238, 0x2, RZ ;  /* 0x00000002ee091824 */ /* 0x000fe200078e00ff */
[----:B------:R2:W-:Y:S01]  /*1060*/  @P2 LDGSTS.E.BYPASS.LTC128B.128 [R11+0xe100], [R26.64], !P3 ;  /* 0x0e1000001a0b2fae */ /* 0x0005e2000d901d4e */
[----:B------:R-:W-:-:S05]  /*1070*/  @P1 IMAD.WIDE R18, R32, 0x2, R18 ;  /* 0x0000000220121825 */ /* 0x000fca00078e0212 */
[----:B------:R4:W-:Y:S04]  /*1080*/  @P1 LDGSTS.E.BYPASS.LTC128B.128 [R9+0xb100], [R18.64], !P0 ;  /* 0x0b10000012091fae */ /* 0x0009e8000c101d4e */
[----:B------:R3:W-:Y:S04]  /*1090*/  @P1 LDGSTS.E.BYPASS.LTC128B.128 [R9+0xf100], [R28.64], !P3 ;  /* 0x0f1000001c091fae */ /* 0x0007e8000d901d4e */
[----:B------:R-:W0:Y:S01]  /*10a0*/  LDGDEPBAR ;  /* 0x00000000000079af */ /* 0x000e220000000000 */
[----:B------:R-:W-:Y:S02]  /*10b0*/  LEA.HI R14, R16, R5, RZ, 0x5 ;  /* 0x00000005100e7211 */ /* 0x000fe400078f28ff */
[----:B------:R-:W-:-:S02]  /*10c0*/  LOP3.LUT P4, RZ, R6, 0x2, RZ, 0xc0, !PT ;  /* 0x0000000206ff7812 */ /* 0x000fc4000788c0ff */
[----:B------:R-:W-:Y:S02]  /*10d0*/  LOP3.LUT R4, R4, 0xfffffe00, R2, 0xf8, !PT ;  /* 0xfffffe0004047812 */ /* 0x000fe400078ef802 */
[----:B------:R-:W-:Y:S01]  /*10e0*/  SHF.R.S32.HI R176, RZ, 0x5, R14 ;  /* 0x00000005ffb07819 */ /* 0x000fe2000001140e */
[----:B------:R-:W-:Y:S01]  /*10f0*/  IMAD.MOV.U32 R2, RZ, RZ, 0x10 ;  /* 0x00000010ff027424 */ /* 0x000fe200078e00ff */
[----:B------:R-:W-:Y:S01]  /*1100*/  R2P PR, R0, 0x6 ;  /* 0x0000000600007804 */ /* 0x000fe20000000000 */
[----:B------:R-:W-:Y:S02]  /*1110*/  IMAD R234, R3, 0x200, R234 ;  /* 0x0000020003ea7824 */ /* 0x000fe400078e02ea */
[----:B------:R-:W-:Y:S02]  /*1120*/  IMAD R176, R176, 0x400, R4 ;  /* 0x00000400b0b07824 */ /* 0x000fe400078e0204 */
[----:B------:R-:W-:Y:S01]  /*1130*/  IMAD.MOV.U32 R3, RZ, RZ, 0x20 ;  /* 0x00000020ff037424 */ /* 0x000fe200078e00ff */
[----:B------:R-:W-:-:S04]  /*1140*/  DEPBAR.LE SB0, 0x1 ;  /* 0x000080400000791a */ /* 0x000fc80000000000 */
[----:B------:R-:W-:Y:S01]  /*1150*/  SEL R2, R2, 0xfffffff0, !P1 ;  /* 0xfffffff002027807 */ /* 0x000fe20004800000 */
[----:B------:R-:W-:Y:S01]  /*1160*/  IMAD.SHL.U32 R176, R176, 0x2, RZ ;  /* 0x00000002b0b07824 */ /* 0x000fe200078e00ff */
[----:B------:R-:W-:Y:S01]  /*1170*/  BAR.SYNC.DEFER_BLOCKING 0x0 ;  /* 0x0000000000007b1d */ /* 0x000fe20000010000 */
[----:B------:R-:W-:Y:S02]  /*1180*/  SEL R0, R3, 0xffffffe0, !P2 ;  /* 0xffffffe003007807 */ /* 0x000fe40005000000 */
[----:B------:R-:W-:-:S03]  /*1190*/  IMAD R180, R2, 0x2, R176 ;  /* 0x0000000202b47824 */ /* 0x000fc600078e02b0 */
[C---:B------:R-:W-:Y:S02]  /*11a0*/  IMAD R184, R0.reuse, 0x2, R176 ;  /* 0x0000000200b87824 */ /* 0x040fe400078e02b0 */
[----:B------:R-:W-:Y:S01]  /*11b0*/  IMAD R188, R0, 0x2, R180 ;  /* 0x0000000200bc7824 */ /* 0x000fe200078e02b4 */
[----:B------:R1:W1:Y:S04]  /*11c0*/  LDSM.16.M88.4 R136, [R176+0x100] ;  /* 0x00010000b088783b */ /* 0x0002680000000200 */
[----:B------:R1:W1:Y:S04]  /*11d0*/  LDSM.16.M88.4 R140, [R180+0x100] ;  /* 0x00010000b48c783b */ /* 0x0002680000000200 */
[----:B------:R1:W1:Y:S04]  /*11e0*/  LDSM.16.M88.4 R168, [R184+0x100] ;  /* 0x00010000b8a8783b */ /* 0x0002680000000200 */
[----:B------:R1:W1:Y:S04]  /*11f0*/  LDSM.16.M88.4 R172, [R188+0x100] ;  /* 0x00010000bcac783b */ /* 0x0002680000000200 */
[----:B------:R-:W1:Y:S04]  /*1200*/  LDSM.16.M88.4 R176, [R176+0x4100] ;  /* 0x00410000b0b0783b */ /* 0x000e680000000200 */
[----:B------:R-:W1:Y:S04]  /*1210*/  LDSM.16.M88.4 R180, [R180+0x4100] ;  /* 0x00410000b4b4783b */ /* 0x000e680000000200 */
[----:B------:R-:W1:Y:S04]  /*1220*/  LDSM.16.M88.4 R184, [R184+0x4100] ;  /* 0x00410000b8b8783b */ /* 0x000e680000000200 */
[----:B------:R-:W1:Y:S04]  /*1230*/  LDSM.16.M88.4 R188, [R188+0x4100] ;  /* 0x00410000bcbc783b */ /* 0x000e680000000200 */
[----:B------:R-:W-:Y:S01]  /*1240*/  BAR.SYNC.DEFER_BLOCKING 0x0 ;  /* 0x0000000000007b1d */ /* 0x000fe20000010000 */
[----:B------:R-:W-:Y:S01]  /*1250*/  IMAD.SHL.U32 R234, R234, 0x2, RZ ;  /* 0x00000002eaea7824 */ /* 0x000fe200078e00ff */
[----:B------:R-:W-:Y:S01]  /*1260*/  PLOP3.LUT P1, PT, PT, PT, UP0, 0x80, 0x0 ;  /* 0x000000000000781c */ /* 0x000fe20003f2f008 */
[----:B------:R-:W-:-:S02]  /*1270*/  UIMAD.WIDE.U32 UR20, UR9, UR4, URZ ;  /* 0x00000004091472a5 */ /* 0x000fc4000f8e003f */
[----:B------:R-:W-:Y:S01]  /*1280*/  UIMAD UR4, UR7, UR4, URZ ;  /* 0x00000004070472a4 */ /* 0x000fe2000f8e023f */
[----:B------:R-:W-:Y:S01]  /*1290*/  IADD3 R8, R234, 0x8100, RZ ;  /* 0x00008100ea087810 */ /* 0x000fe20007ffe0ff */
[----:B------:R-:W-:-:S04]  /*12a0*/  DEPBAR.LE SB0, 0x0 ;  /* 0x000080000000791a */ /* 0x000fc80000000000 */
[----:B------:R-:W-:Y:S01]  /*12b0*/  BAR.SYNC.DEFER_BLOCKING 0x0 ;  /* 0x0000000000007b1d */ /* 0x000fe20000010000 */
[----:B------:R-:W-:Y:S01]  /*12c0*/  IADD3 R233, R234, 0x8120, RZ ;  /* 0x00008120eae97810 */ /* 0x000fe20007ffe0ff */
[----:B------:R-:W-:Y:S01]  /*12d0*/  UIMAD UR4, UR9, UR5, UR4 ;  /* 0x00000005090472a4 */ /* 0x000fe2000f8e0204 */
[----:B------:R-:W-:Y:S02]  /*12e0*/  @P4 IADD3 R233, R8, -0x20, RZ ;  /* 0xffffffe008e94810 */ /* 0x000fe40007ffe0ff */
[----:B------:R-:W-:Y:S01]  /*12f0*/  LOP3.LUT R14, R14, 0xffffffe0, RZ, 0xc0, !PT ;  /* 0xffffffe00e0e7812 */ /* 0x000fe200078ec0ff */
[----:B------:R-:W-:Y:S01]  /*1300*/  UIADD3 UR4, UR21, UR4, URZ ;  /* 0x0000000415047290 */ /* 0x000fe2000fffe03f */
[----:B------:R-:W-:Y:S02]  /*1310*/  LOP3.LUT P2, RZ, R6, 0x4, RZ, 0xc0, !PT ;  /* 0x0000000406ff7812 */ /* 0x000fe4000784c0ff */
[----:B------:R-:W-:Y:S01]  /*1320*/  ISETP.GT.AND P6, PT, R240, 0x7f, PT ;  /* 0x0000007ff000780c */ /* 0x000fe20003fc4270 */
[----:B------:R-:W-:Y:S01]  /*1330*/  IMAD.IADD R5, R5, 0x1, -R14 ;  /* 0x0000000105057824 */ /* 0x000fe200078e0a0e */
[----:B------:R-:W-:-:S02]  /*1340*/  SEL R3, R3, 0xffffffe0, !P2 ;  /* 0xffffffe003037807 */ /* 0x000fc40005000000 */
[----:B------:R-:W-:Y:S02]  /*1350*/  SEL R6, RZ, 0x10, P3 ;  /* 0x00000010ff067807 */ /* 0x000fe40001800000 */
[C---:B------:R-:W-:Y:S02]  /*1360*/  IADD3 R227, R233.reuse, 0x800, RZ ;  /* 0x00000800e9e37810 */ /* 0x040fe40007ffe0ff */
[C---:B------:R-:W-:Y:S02]  /*1370*/  IADD3 R226, R233.reuse, 0x1000, RZ ;  /* 0x00001000e9e27810 */ /* 0x040fe40007ffe0ff */
[C---:B------:R-:W-:Y:S02]  /*1380*/  IADD3 R225, R233.reuse, 0x1800, RZ ;  /* 0x00001800e9e17810 */ /* 0x040fe40007ffe0ff */
[C---:B------:R-:W-:Y:S01]  /*1390*/  IADD3 R224, R233.reuse, 0x2000, RZ ;  /* 0x00002000e9e07810 */ /* 0x040fe20007ffe0ff */
[----:B--2---:R2:W1:Y:S01]  /*13a0*/  LDSM.16.M88.4 R24, [R234+0x8100] ;  /* 0x00810000ea18783b */ /* 0x0044620000000200 */
[----:B------:R-:W-:-:S03]  /*13b0*/  IADD3 R223, R233, 0x2800, RZ ;  /* 0x00002800e9df7810 */ /* 0x000fc60007ffe0ff */
[----:B----4-:R2:W4:Y:S01]  /*13c0*/  LDSM.16.M88.4 R16, [R234+0x8900] ;  /* 0x00890000ea10783b */ /* 0x0105220000000200 */
[----:B------:R-:W-:-:S03]  /*13d0*/  IADD3 R222, R233, 0x3000, RZ ;  /* 0x00003000e9de7810 */ /* 0x000fc60007ffe0ff */
[----:B---3--:R2:W3:Y:S01]  /*13e0*/  LDSM.16.M88.4 R8, [R234+0x9100] ;  /* 0x00910000ea08783b */ /* 0x0084e20000000200 */
[----:B------:R-:W-:-:S03]  /*13f0*/  IADD3 R221, R233, 0x3800, RZ ;  /* 0x00003800e9dd7810 */ /* 0x000fc60007ffe0ff */
        /* <DEDUP_REMOVED lines=14> */
[----:B---34-:R-:W-:Y:S01]  /*14e0*/  IMAD R13, R13, c[0x0][0x208], RZ ;  /* 0x000082000d0d7a24 */ /* 0x018fe200078e02ff */
[----:B------:R-:W-:Y:S01]  /*14f0*/  ISETP.GE.AND P4, PT, R32, c[0x0][0x1d4], PT ;  /* 0x0000750020007a0c */ /* 0x000fe20003f86270 */
[----:B-1----:R-:W-:Y:S01]  /*1500*/  IMAD.WIDE.U32 R14, R236, c[0x0][0x208], RZ ;  /* 0x00008200ec0e7a25 */ /* 0x002fe200078e00ff */
[----:B------:R-:W-:-:S02]  /*1510*/  ISETP.GE.AND P2, PT, R241, c[0x0][0x1d4], PT ;  /* 0x00007500f1007a0c */ /* 0x000fc40003f46270 */
[----:B------:R-:W-:Y:S01]  /*1520*/  ISETP.LT.OR P5, PT, R7, 0x1, P4 ;  /* 0x000000010700780c */ /* 0x000fe200027a1670 */
[----:B------:R-:W-:Y:S02]  /*1530*/  IMAD R13, R236, c[0x0][0x20c], R13 ;  /* 0x00008300ec0d7a24 */ /* 0x000fe400078e020d */
[----:B------:R-:W-:Y:S02]  /*1540*/  IMAD R12, R12, c[0x0][0x218], RZ ;  /* 0x000086000c0c7a24 */ /* 0x000fe400078e02ff */
[----:B------:R-:W-:Y:S02]  /*1550*/  IMAD.IADD R15, R15, 0x1, R13 ;  /* 0x000000010f0f7824 */ /* 0x000fe400078e020d */
[C---:B------:R-:W-:Y:S02]  /*1560*/  IMAD R12, R235.reuse, c[0x0][0x21c], R12 ;  /* 0x00008700eb0c7a24 */ /* 0x040fe400078e020c */
[----:B------:R-:W-:-:S04]  /*1570*/  IMAD.WIDE.U32 R14, R235, c[0x0][0x218], R14 ;  /* 0x00008600eb0e7a25 */ /* 0x000fc800078e000e */
[----:B------:R-:W-:Y:S01]  /*1580*/  IMAD.WIDE R30, R32, 0x2, RZ ;  /* 0x00000002201e7825 */ /* 0x000fe200078e02ff */
[----:B------:R-:W-:-:S03]  /*1590*/  IADD3 R14, P1, R14, UR20, RZ ;  /* 0x000000140e0e7c10 */ /* 0x000fc6000ff3e0ff */
[----:B------:R-:W-:Y:S01]  /*15a0*/  IMAD.SHL.U32 R13, R238, 0x2, RZ ;  /* 0x00000002ee0d7824 */ /* 0x000fe200078e00ff */
[----:B------:R-:W-:Y:S02]  /*15b0*/  IADD3.X R12, R15, UR4, R12, P1, !PT ;  /* 0x000000040f0c7c10 */ /* 0x000fe40008ffe40c */
[----:B------:R-:W-:-:S04]  /*15c0*/  LEA R15, P1, R14, c[0x0][0x1f8], 0x1 ;  /* 0x00007e000e0f7a11 */ /* 0x000fc800078208ff */
[----:B------:R-:W-:Y:S01]  /*15d0*/  LEA.HI.X R14, R14, c[0x0][0x1fc], R12, 0x1, P1 ;  /* 0x00007f000e0e7a11 */ /* 0x000fe200008f0c0c */
[----:B------:R-:W1:Y:S01]  /*15e0*/  SHFL.IDX PT, R22, R15, RZ, 0x181f ;  /* 0x00181fff0f167589 */ /* 0x000e6200000e0000 */
[----:B------:R-:W-:-:S03]  /*15f0*/  SHF.R.S32.HI R12, RZ, 0x1f, R241 ;  /* 0x0000001fff0c7819 */ /* 0x000fc600000114f1 */
[----:B------:R-:W3:Y:S01]  /*1600*/  SHFL.IDX PT, R23, R14, RZ, 0x181f ;  /* 0x00181fff0e177589 */ /* 0x000ee200000e0000 */
[----:B------:R-:W-:-:S03]  /*1610*/  LEA.HI R12, R12, R241, RZ, 0x3 ;  /* 0x000000f10c0c7211 */ /* 0x000fc600078f18ff */
[----:B------:R-:W4:Y:S01]  /*1620*/  SHFL.IDX PT, R20, R15, 0x1, 0x181f ;  /* 0x00381f000f147f89 */ /* 0x000f2200000e0000 */
[----:B------:R-:W-:-:S03]  /*1630*/  LOP3.LUT R12, R12, 0xfffffff8, RZ, 0xc0, !PT ;  /* 0xfffffff80c0c7812 */ /* 0x000fc600078ec0ff */
[----:B------:R-:W5:Y:S02]  /*1640*/  SHFL.IDX PT, R21, R14, 0x1, 0x181f ;  /* 0x00381f000e157f89 */ /* 0x000f6400000e0000 */
[----:B------:R-:W-:Y:S02]  /*1650*/  IMAD.WIDE R34, R12, 0x2, RZ ;  /* 0x000000020c227825 */ /* 0x000fe400078e02ff */
[----:B------:R-:W2:Y:S04]  /*1660*/  SHFL.IDX PT, R12, R15, 0x2, 0x181f ;  /* 0x00581f000f0c7f89 */ /* 0x000ea800000e0000 */
[----:B------:R-:W-:Y:S01]  /*1670*/  SHFL.IDX PT, R15, R15, 0x3, 0x181f ;  /* 0x00781f000f0f7f89 */ /* 0x000fe200000e0000 */
[----:B-1----:R-:W-:-:S05]  /*1680*/  IADD3 R28, P1, R22, R30, RZ ;  /* 0x0000001e161c7210 */ /* 0x002fca0007f3e0ff */
[----:B---3--:R-:W-:Y:S01]  /*1690*/  IMAD.X R29, R23, 0x1, R31, P1 ;  /* 0x00000001171d7824 */ /* 0x008fe200008e061f */
[----:B------:R-:W-:-:S04]  /*16a0*/  ISETP.LT.OR P1, PT, R7, 0x1, P2 ;  /* 0x000000010700780c */ /* 0x000fc80001721670 */
[----:B------:R4:W-:Y:S01]  /*16b0*/  LDGSTS.E.BYPASS.LTC128B.128 [R13+0x100], [R28.64], !P5 ;  /* 0x001000001c0d7fae */ /* 0x0009e2000e901d4e */
[----:B------:R-:W-:-:S05]  /*16c0*/  IADD3 R22, P5, R22, R34, RZ ;  /* 0x0000002216167210 */ /* 0x000fca0007fbe0ff */
[----:B------:R-:W-:Y:S01]  /*16d0*/  IMAD.X R23, R23, 0x1, R35, P5 ;  /* 0x0000000117177824 */ /* 0x000fe200028e0623 */
[----:B------:R-:W-:-:S04]  /*16e0*/  ISETP.LT.OR P5, PT, R7, 0x21, P4 ;  /* 0x000000210700780c */ /* 0x000fc800027a1670 */
[----:B------:R1:W-:Y:S01]  /*16f0*/  LDGSTS.E.BYPASS.LTC128B.128 [R13+0x4100], [R22.64], !P1 ;  /* 0x04100000160d7fae */ /* 0x0003e2000c901d4e */
[----:B----4-:R-:W-:-:S05]  /*1700*/  IADD3 R28, P1, R30, R20, RZ ;  /* 0x000000141e1c7210 */ /* 0x010fca0007f3e0ff */
[----:B-----5:R-:W-:Y:S01]  /*1710*/  IMAD.X R29, R31, 0x1, R21, P1 ;  /* 0x000000011f1d7824 */ /* 0x020fe200008e0615 */
[----:B------:R-:W-:-:S04]  /*1720*/  ISETP.LT.OR P1, PT, R7, 0x21, P2 ;  /* 0x000000210700780c */ /* 0x000fc80001721670 */
[----:B------:R3:W-:Y:S01]  /*1730*/  LDGSTS.E.BYPASS.LTC128B.128 [R13+0x1100], [R28.64], !P5 ;  /* 0x011000001c0d7fae */ /* 0x0007e2000e901d4e */
[----:B------:R-:W-:-:S03]  /*1740*/  IADD3 R20, P5, R34, R20, RZ ;  /* 0x0000001422147210 */ /* 0x000fc60007fbe0ff */
[----:B-1----:R-:W1:Y:S02]  /*1750*/  SHFL.IDX PT, R22, R14, 0x2, 0x181f ;  /* 0x00581f000e167f89 */ /* 0x002e6400000e0000 */
[----:B------:R-:W-:Y:S01]  /*1760*/  IMAD.X R21, R35, 0x1, R21, P5 ;  /* 0x0000000123157824 */ /* 0x000fe200028e0615 */
[C---:B------:R-:W-:Y:S01]  /*1770*/  ISETP.LT.OR P5, PT, R7.reuse, 0x41, P4 ;  /* 0x000000410700780c */ /* 0x040fe200027a1670 */
[----:B------:R-:W4:Y:S01]  /*1780*/  SHFL.IDX PT, R14, R14, 0x3, 0x181f ;  /* 0x00781f000e0e7f89 */ /* 0x000f2200000e0000 */
[----:B------:R-:W-:-:S03]  /*1790*/  ISETP.LT.OR P4, PT, R7, 0x61, P4 ;  /* 0x000000610700780c */ /* 0x000fc60002781670 */
[----:B------:R2:W-:Y:S02]  /*17a0*/  LDGSTS.E.BYPASS.LTC128B.128 [R13+0x5100], [R20.64], !P1 ;  /* 0x05100000140d7fae */ /* 0x0005e4000c901d4e */
[----:B--2---:R-:W-:-:S05]  /*17b0*/  IADD3 R20, P1, R30, R12, RZ ;  /* 0x0000000c1e147210 */ /* 0x004fca0007f3e0ff */
[----:B-1----:R-:W-:Y:S01]  /*17c0*/  IMAD.X R21, R31, 0x1, R22, P1 ;  /* 0x000000011f157824 */ /* 0x002fe200008e0616 */
[----:B---3--:R-:W-:-:S04]  /*17d0*/  IADD3 R28, P1, R34, R12, RZ ;  /* 0x0000000c221c7210 */ /* 0x008fc80007f3e0ff */
[----:B------:R1:W-:Y:S01]  /*17e0*/  LDGSTS.E.BYPASS.LTC128B.128 [R13+0x2100], [R20.64], !P5 ;  /* 0x02100000140d7fae */ /* 0x0003e2000e901d4e */
[----:B------:R-:W-:Y:S01]  /*17f0*/  IMAD.X R29, R35, 0x1, R22, P1 ;  /* 0x00000001231d7824 */ /* 0x000fe200008e0616 */
[C---:B------:R-:W-:Y:S02]  /*1800*/  ISETP.LT.OR P5, PT, R7.reuse, 0x41, P2 ;  /* 0x000000410700780c */ /* 0x040fe400017a1670 */
[----:B------:R-:W-:-:S11]  /*1810*/  ISETP.LT.OR P2, PT, R7, 0x61, P2 ;  /* 0x000000610700780c */ /* 0x000fd60001741670 */
[----:B------:R2:W-:Y:S01]  /*1820*/  LDGSTS.E.BYPASS.LTC128B.128 [R13+0x6100], [R28.64], !P5 ;  /* 0x061000001c0d7fae */ /* 0x0005e2000e901d4e */
[----:B-1----:R-:W-:-:S05]  /*1830*/  IADD3 R20, P1, R30, R15, RZ ;  /* 0x0000000f1e147210 */ /* 0x002fca0007f3e0ff */
[----:B----4-:R-:W-:Y:S01]  /*1840*/  IMAD.X R21, R31, 0x1, R14, P1 ;  /* 0x000000011f157824 */ /* 0x010fe200008e060e */
[----:B------:R-:W-:-:S04]  /*1850*/  IADD3 R22, P1, R34, R15, RZ ;  /* 0x0000000f22167210 */ /* 0x000fc80007f3e0ff */
[----:B------:R2:W-:Y:S01]  /*1860*/  LDGSTS.E.BYPASS.LTC128B.128 [R13+0x3100], [R20.64], !P4 ;  /* 0x03100000140d7fae */ /* 0x0005e2000e101d4e */
[----:B------:R-:W-:-:S05]  /*1870*/  IMAD.X R23, R35, 0x1, R14, P1 ;  /* 0x0000000123177824 */ /* 0x000fca00008e060e */
[----:B------:R2:W-:Y:S03]  /*1880*/  LDGSTS.E.BYPASS.LTC128B.128 [R13+0x7100], [R22.64], !P2 ;  /* 0x07100000160d7fae */ /* 0x0005e6000d101d4e */
.L_x_2165:
[C---:B-1-34-:R-:W-:Y:S01]  /*1890*/  HMMA.16816.F32.BF16 R104, R136.reuse, R100, RZ ;  /* 0x000000648868723c */ /* 0x05afe200000418ff */
[C---:B------:R-:W-:Y:S01]  /*18a0*/  IMAD R231, R3.reuse, 0x2, R234 ;  /* 0x0000000203e77824 */ /* 0x040fe200078e02ea */
[----:B------:R-:W-:Y:S01]  /*18b0*/  LDSM.16.M88.4 R116, [R234+0xf100] ;  /* 0x00f10000ea74783b */ /* 0x000fe20000000200 */
[----:B------:R-:W-:Y:S01]  /*18c0*/  IMAD R220, R3, 0x2, R233 ;  /* 0x0000000203dc7824 */ /* 0x000fe200078e02e9 */
[----:B------:R-:W-:Y:S01]  /*18d0*/  UISETP.GE.AND UP0, UPT, UR10, 0x81, UPT ;  /* 0x000000810a00788c */ /* 0x000fe2000bf06270 */
[C---:B------:R-:W-:Y:S01]  /*18e0*/  IADD3 R219, R233.reuse, 0x4000, RZ ;  /* 0x00004000e9db7810 */ /* 0x040fe20007ffe0ff */
[----:B------:R-:W-:Y:S01]  /*18f0*/  LDSM.16.M88.4 R112, [R234+0xf900] ;  /* 0x00f90000ea70783b */ /* 0x000fe20000000200 */
[C---:B------:R-:W-:Y:S01]  /*1900*/  IADD3 R218, R233.reuse, 0x4800, RZ ;  /* 0x00004800e9da7810 */ /* 0x040fe20007ffe0ff */
[----:B------:R-:W-:Y:S01]  /*1910*/  HMMA.16816.F32.BF16 R100, R136, R102, RZ ;  /* 0x000000668864723c */ /* 0x000fe200000418ff */
[----:B------:R-:W-:Y:S01]  /*1920*/  IADD3 R217, R233, 0x5000, RZ ;  /* 0x00005000e9d97810 */ /* 0x000fe20007ffe0ff */
[----:B------:R-:W-:Y:S01]  /*1930*/  LDSM.16.M88.4 R108, [R233+0x4000] ;  /* 0x00400000e96c783b */ /* 0x000fe20000000200 */
[----:B------:R-:W-:-:S02]  /*1940*/  PLOP3.LUT P1, PT, PT, PT, UP0, 0x40, 0x0 ;  /* 0x000000000000781c */ /* 0x000fc40003f2e808 */
[C---:B------:R-:W-:Y:S01]  /*1950*/  IADD3 R216, R233.reuse, 0x5800, RZ ;  /* 0x00005800e9d87810 */ /* 0x040fe20007ffe0ff */
[----:B------:R-:W-:Y:S01]  /*1960*/  LDSM.16.M88.4 R124, [R231+0xd900] ;  /* 0x00d90000e77c783b */ /* 0x000fe20000000200 */
[C---:B------:R-:W-:Y:S01]  /*1970*/  IADD3 R215, R233.reuse, 0x6000, RZ ;  /* 0x00006000e9d77810 */ /* 0x040fe20007ffe0ff */
[C---:B------:R-:W-:Y:S01]  /*1980*/  HMMA.16816.F32.BF16 R96, R136.reuse, R92, RZ ;  /* 0x0000005c8860723c */ /* 0x040fe200000418ff */
[C---:B------:R-:W-:Y:S01]  /*1990*/  IADD3 R214, R233.reuse, 0x6800, RZ ;  /* 0x00006800e9d67810 */ /* 0x040fe20007ffe0ff */
[----:B------:R-:W-:Y:S01]  /*19a0*/  LDSM.16.M88.4 R120, [R231+0xe100] ;  /* 0x00e10000e778783b */ /* 0x000fe20000000200 */
[C---:B------:R-:W-:Y:S02]  /*19b0*/  IADD3 R213, R233.reuse, 0x7000, RZ ;  /* 0x00007000e9d57810 */ /* 0x040fe40007ffe0ff */
[----:B------:R-:W-:Y:S01]  /*19c0*/  IADD3 R212, R233, 0x7800, RZ ;  /* 0x00007800e9d47810 */ /* 0x000fe20007ffe0ff */
[----:B------:R-:W0:Y:S02]  /*19d0*/  LDGDEPBAR ;  /* 0x00000000000079af */ /* 0x000e240000000000 */
[C---:B------:R-:W-:Y:S08]  /*19e0*/  HMMA.16816.F32.BF16 R80, R136.reuse, R76, RZ ;  /* 0x0000004c8850723c */ /* 0x040ff000000418ff */
[C---:B------:R-:W-:Y:S08]  /*19f0*/  HMMA.16816.F32.BF16 R72, R136.reuse, R68, RZ ;  /* 0x000000448848723c */ /* 0x040ff000000418ff */
[C---:B------:R-:W-:Y:S08]  /*1a00*/  HMMA.16816.F32.BF16 R92, R136.reuse, R94, RZ ;  /* 0x0000005e885c723c */ /* 0x040ff000000418ff */
[C---:B------:R-:W-:Y:S08]  /*1a10*/  HMMA.16816.F32.BF16 R76, R136.reuse, R78, RZ ;  /* 0x0000004e884c723c */ /* 0x040ff000000418ff */
[C---:B------:R-:W-:Y:S08]  /*1a20*/  HMMA.16816.F32.BF16 R68, R136.reuse, R70, RZ ;  /* 0x000000468844723c */ /* 0x040ff000000418ff */
[C---:B--2---:R-:W-:Y:S08]  /*1a30*/  HMMA.16816.F32.BF16 R28, R136.reuse, R24, RZ ;  /* 0x00000018881c723c */ /* 0x044ff000000418ff */
[C---:B------:R-:W-:Y:S08]  /*1a40*/  HMMA.16816.F32.BF16 R24, R136.reuse, R26, RZ ;  /* 0x0000001a8818723c */ /* 0x040ff000000418ff */
[C---:B------:R-:W-:Y:S08]  /*1a50*/  HMMA.16816.F32.BF16 R20, R136.reuse, R16, RZ ;  /* 0x000000108814723c */ /* 0x040ff000000418ff */
[C---:B------:R-:W-:Y:S08]  /*1a60*/  HMMA.16816.F32.BF16 R88, R136.reuse, R84, RZ ;  /* 0x000000548858723c */ /* 0x040ff000000418ff */
[----:B------:R-:W-:Y:S08]  /*1a70*/  HMMA.16816.F32.BF16 R16, R136, R18, RZ ;  /* 0x000000128810723c */ /* 0x000ff000000418ff */
[C---:B------:R-:W-:Y:S08]  /*1a80*/  HMMA.16816.F32.BF16 R104, R140.reuse, R48, R104 ;  /* 0x000000308c68723c */ /* 0x040ff00000041868 */
[----:B------:R-:W-:Y:S01]  /*1a90*/  HMMA.16816.F32.BF16 R100, R140, R50, R100 ;  /* 0x000000328c64723c */ /* 0x000fe20000041864 */
[----:B------:R-:W1:Y:S07]  /*1aa0*/  LDSM.16.M88.4 R48, [R231+0x8100] ;  /* 0x00810000e730783b */ /* 0x000e6e0000000200 */
[----:B------:R-:W-:Y:S08]  /*1ab0*/  HMMA.16816.F32.BF16 R84, R136, R86, RZ ;  /* 0x000000568854723c */ /* 0x000ff000000418ff */
        /* <DEDUP_REMOVED lines=9> */
[C---:B------:R-:W-:Y:S08]  /*1b50*/  HMMA.16816.F32.BF16 R12, R136.reuse, R8, RZ ;  /* 0x00000008880c723c */ /* 0x040ff000000418ff */
[----:B------:R-:W-:Y:S08]  /*1b60*/  HMMA.16816.F32.BF16 R8, R136, R10, RZ ;  /* 0x0000000a8808723c */ /* 0x000ff000000418ff */
        /* <DEDUP_REMOVED lines=8> */
[----:B------:R-:W5:Y:S07]  /*1bf0*/  LDSM.16.M88.4 R52, [R231+0x9100] ;  /* 0x00910000e734783b */ /* 0x000f6e0000000200 */
[C---:B------:R-:W-:Y:S08]  /*1c00*/  HMMA.16816.F32.BF16 R12, R140.reuse, R56, R12 ;  /* 0x000000388c0c723c */ /* 0x040ff0000004180c */
[----:B------:R-:W-:Y:S01]  /*1c10*/  HMMA.16816.F32.BF16 R8, R140, R58, R8 ;  /* 0x0000003a8c08723c */ /* 0x000fe20000041808 */
        /* <DEDUP_REMOVED lines=9> */
[----:B------:R-:W3:Y:S07]  /*1cb0*/  LDSM.16.M88.4 R40, [R220] ;  /* 0x00000000dc28783b */ /* 0x000eee0000000200 */
        /* <DEDUP_REMOVED lines=10> */
[----:B------:R-:W-:Y:S01]  /*1d60*/  HMMA.16816.F32.BF16 R76, R168, R46, R76 ;  /* 0x0000002ea84c723c */ /* 0x000fe2000004184c */
[----:B------:R-:W2:Y:S07]  /*1d70*/  LDSM.16.M88.4 R44, [R220+0x1800] ;  /* 0x00180000dc2c783b */ /* 0x000eae0000000200 */
[C---:B---3--:R-:W-:Y:S08]  /*1d80*/  HMMA.16816.F32.BF16 R28, R172.reuse, R40, R28 ;  /* 0x00000028ac1c723c */ /* 0x048ff0000004181c */
[C---:B------:R-:W-:Y:S01]  /*1d90*/  HMMA.16816.F32.BF16 R24, R172.reuse, R42, R24 ;  /* 0x0000002aac18723c */ /* 0x040fe20000041818 */
[----:B------:R-:W3:Y:S07]  /*1da0*/  LDSM.16.M88.4 R40, [R220+0x2800] ;  /* 0x00280000dc28783b */ /* 0x000eee0000000200 */
[C---:B----4-:R-:W-:Y:S08]  /*1db0*/  HMMA.16816.F32.BF16 R20, R172.reuse, R36, R20 ;  /* 0x00000024ac14723c */ /* 0x050ff00000041814 */
[----:B------:R-:W-:Y:S01]  /*1dc0*/  HMMA.16816.F32.BF16 R16, R172, R38, R16 ;  /* 0x00000026ac10723c */ /* 0x000fe20000041810 */
[----:B------:R-:W4:Y:S07]  /*1dd0*/  LDSM.16.M88.4 R36, [R220+0x3000] ;  /* 0x00300000dc24783b */ /* 0x000f2e0000000200 */
[C---:B-----5:R-:W-:Y:S08]  /*1de0*/  HMMA.16816.F32.BF16 R72, R168.reuse, R52, R72 ;  /* 0x00000034a848723c */ /* 0x060ff00000041848 */
[----:B------:R-:W-:Y:S01]  /*1df0*/  HMMA.16816.F32.BF16 R68, R168, R54, R68 ;  /* 0x00000036a844723c */ /* 0x000fe20000041844 */
[----:B------:R-:W5:Y:S07]  /*1e00*/  LDSM.16.M88.4 R52, [R220+0x2000] ;  /* 0x00200000dc34783b */ /* 0x000f6e0000000200 */
        /* <DEDUP_REMOVED lines=56> */
[----:B------:R-:W2:Y:S07]  /*2190*/  LDSM.16.M88.4 R60, [R220+0x4800] ;  /* 0x00480000dc3c783b */ /* 0x000eae0000000200 */
[C---:B------:R-:W-:Y:S08]  /*21a0*/  HMMA.16816.F32.BF16 R88, R180.reuse, R56, R88 ;  /* 0x00000038b458723c */ /* 0x040ff00000041858 */
[C---:B------:R-:W-:Y:S01]  /*21b0*/  HMMA.16816.F32.BF16 R84, R180.reuse, R58, R84 ;  /* 0x0000003ab454723c */ /* 0x040fe20000041854 */
[----:B------:R-:W3:Y:S07]  /*21c0*/  LDSM.16.M88.4 R56, [R220+0x5000] ;  /* 0x00500000dc38783b */ /* 0x000eee0000000200 */
        /* <DEDUP_REMOVED lines=32> */
[C---:B-----5:R-:W-:Y:S08]  /*23d0*/  HMMA.16816.F32.BF16 R104, R188.reuse, R52, R104 ;  /* 0x00000034bc68723c */ /* 0x060ff00000041868 */
[C---:B------:R-:W-:Y:S08]  /*23e0*/  HMMA.16816.F32.BF16 R100, R188.reuse, R54, R100 ;  /* 0x00000036bc64723c */ /* 0x040ff00000041864 */
[C---:B-1----:R-:W-:Y:S08]  /*23f0*/  HMMA.16816.F32.BF16 R96, R188.reuse, R48, R96 ;  /* 0x00000030bc60723c */ /* 0x042ff00000041860 */
[C---:B------:R-:W-:Y:S08]  /*2400*/  HMMA.16816.F32.BF16 R92, R188.reuse, R50, R92 ;  /* 0x00000032bc5c723c */ /* 0x040ff0000004185c */
[C---:B--2---:R-:W-:Y:S08]  /*2410*/  HMMA.16816.F32.BF16 R88, R188.reuse, R44, R88 ;  /* 0x0000002cbc58723c */ /* 0x044ff00000041858 */
[C---:B------:R-:W-:Y:S08]  /*2420*/  HMMA.16816.F32.BF16 R84, R188.reuse, R46, R84 ;  /* 0x0000002ebc54723c */ /* 0x040ff00000041854 */
[C---:B---3--:R-:W-:Y:S08]  /*2430*/  HMMA.16816.F32.BF16 R80, R188.reuse, R40, R80 ;  /* 0x00000028bc50723c */ /* 0x048ff00000041850 */
[C---:B------:R-:W-:Y:S08]  /*2440*/  HMMA.16816.F32.BF16 R76, R188.reuse, R42, R76 ;  /* 0x0000002abc4c723c */ /* 0x040ff0000004184c */
[C---:B----4-:R-:W-:Y:S08]  /*2450*/  HMMA.16816.F32.BF16 R72, R188.reuse, R36, R72 ;  /* 0x00000024bc48723c */ /* 0x050ff00000041848 */
[----:B------:R-:W-:Y:S01]  /*2460*/  HMMA.16816.F32.BF16 R68, R188, R38, R68 ;  /* 0x00000026bc44723c */ /* 0x000fe20000041844 */
[----:B------:R-:W-:Y:S06]  /*2470*/  BAR.SYNC.DEFER_BLOCKING 0x0 ;  /* 0x0000000000007b1d */ /* 0x000fec0000010000 */
[----:B------:R-:W-:Y:S05]  /*2480*/  @P1 BRA `(.L_x_2166) ;  /* 0x000004a000001947 */ /* 0x000fea0003800000 */
[----:B------:R-:W-:Y:S01]  /*2490*/  ULEA UR5, UR8, UR11, 0x7 ;  /* 0x0000000b08057291 */ /* 0x000fe2000f8e383f */
        /* <DEDUP_REMOVED lines=15> */
[----:B------:R-:W-:Y:S01]  /*2590*/  IMAD.WIDE R42, R32, 0x2, RZ ;  /* 0x00000002202a7825 */ /* 0x000fe200078e02ff */
[C---:B------:R-:W-:Y:S02]  /*25a0*/  ISETP.NE.U32.AND P5, PT, R6.reuse, RZ, PT ;  /* 0x000000ff0600720c */ /* 0x040fe40003fa5070 */
[----:B------:R-:W-:Y:S01]  /*25b0*/  IADD3 R7, -R39, 0x10, RZ ;  /* 0x0000001027077810 */ /* 0x000fe20007ffe1ff */
[----:B------:R-:W-:Y:S01]  /*25c0*/  IMAD R236, R3, c[0x0][0x2b8], R236 ;  /* 0x0000ae0003ec7a24 */ /* 0x000fe200078e02ec */
[----:B------:R-:W-:Y:S02]  /*25d0*/  IADD3 R6, -R6, 0x10, RZ ;  /* 0x0000001006067810 */ /* 0x000fe40007ffe1ff */
[----:B------:R-:W-:-:S02]  /*25e0*/  LOP3.LUT R7, R7, 0xf, RZ, 0xc0, !PT ;  /* 0x0000000f07077812 */ /* 0x000fc400078ec0ff */
[----:B------:R-:W-:Y:S02]  /*25f0*/  SHF.R.S32.HI R3, RZ, 0x1f, R236 ;  /* 0x0000001fff037819 */ /* 0x000fe400000114ec */
[----:B------:R-:W-:-:S03]  /*2600*/  LOP3.LUT R6, R6, 0xf, RZ, 0xc0, !PT ;  /* 0x0000000f06067812 */ /* 0x000fc600078ec0ff */
[----:B------:R-:W-:-:S04]  /*2610*/  IMAD R3, R3, c[0x0][0x1e0], RZ ;  /* 0x0000780003037a24 */ /* 0x000fc800078e02ff */
[C---:B------:R-:W-:Y:S02]  /*2620*/  IMAD R3, R236.reuse, c[0x0][0x1e4], R3 ;  /* 0x00007900ec037a24 */ /* 0x040fe400078e0203 */
[----:B-1----:R-:W-:-:S04]  /*2630*/  IMAD.WIDE.U32 R34, R236, c[0x0][0x1e0], RZ ;  /* 0x00007800ec227a25 */ /* 0x002fc800078e00ff */
        /* <DEDUP_REMOVED lines=9> */
[----:B------:R-:W1:Y:S01]  /*26d0*/  SHFL.IDX PT, R35, R33, 0x2, 0x181f ;  /* 0x00581f0021237f89 */ /* 0x000e6200000e0000 */
[----:B------:R-:W-:-:S03]  /*26e0*/  SHF.R.S32.HI R3, RZ, 0x1f, R241 ;  /* 0x0000001fff037819 */ /* 0x000fc600000114f1 */
[----:B------:R-:W2:Y:S01]  /*26f0*/  SHFL.IDX PT, R40, R33, RZ, 0x181f ;  /* 0x00181fff21287589 */ /* 0x000ea200000e0000 */
[----:B------:R-:W-:-:S03]  /*2700*/  LEA.HI R3, R3, R241, RZ, 0x3 ;  /* 0x000000f103037211 */ /* 0x000fc600078f18ff */
[----:B------:R-:W3:Y:S01]  /*2710*/  SHFL.IDX PT, R36, R48, 0x2, 0x181f ;  /* 0x00581f0030247f89 */ /* 0x000ee200000e0000 */
[----:B------:R-:W-:-:S03]  /*2720*/  LOP3.LUT R3, R3, 0xfffffff8, RZ, 0xc0, !PT ;  /* 0xfffffff803037812 */ /* 0x000fc600078ec0ff */
[----:B------:R-:W4:Y:S04]  /*2730*/  SHFL.IDX PT, R37, R33, 0x1, 0x181f ;  /* 0x00381f0021257f89 */ /* 0x000f2800000e0000 */
[----:B------:R-:W5:Y:S04]  /*2740*/  SHFL.IDX PT, R41, R48, RZ, 0x181f ;  /* 0x00181fff30297589 */ /* 0x000f6800000e0000 */
[----:B------:R-:W5:Y:S04]  /*2750*/  SHFL.IDX PT, R38, R48, 0x1, 0x181f ;  /* 0x00381f0030267f89 */ /* 0x000f6800000e0000 */
[----:B------:R-:W5:Y:S01]  /*2760*/  SHFL.IDX PT, R33, R33, 0x3, 0x181f ;  /* 0x00781f0021217f89 */ /* 0x000f6200000e0000 */
[----:B-1----:R-:W-:-:S03]  /*2770*/  IADD3 R50, P4, R42, R35, RZ ;  /* 0x000000232a327210 */ /* 0x002fc60007f9e0ff */
[----:B------:R1:W1:Y:S01]  /*2780*/  SHFL.IDX PT, R34, R48, 0x3, 0x181f ;  /* 0x00781f0030227f89 */ /* 0x00026200000e0000 */
[C---:B--2---:R-:W-:Y:S01]  /*2790*/  IADD3 R46, P2, R42.reuse, R40, RZ ;  /* 0x000000282a2e7210 */ /* 0x044fe20007f5e0ff */
[----:B---3--:R-:W-:Y:S01]  /*27a0*/  IMAD.X R51, R43, 0x1, R36, P4 ;  /* 0x000000012b337824 */ /* 0x008fe200020e0624 */
[----:B----4-:R-:W-:-:S03]  /*27b0*/  IADD3 R44, P1, R42, R37, RZ ;  /* 0x000000252a2c7210 */ /* 0x010fc60007f3e0ff */
[C---:B-----5:R-:W-:Y:S02]  /*27c0*/  IMAD.X R47, R43.reuse, 0x1, R41, P2 ;  /* 0x000000012b2f7824 */ /* 0x060fe400010e0629 */
[----:B------:R-:W-:Y:S01]  /*27d0*/  IMAD.X R45, R43, 0x1, R38, P1 ;  /* 0x000000012b2d7824 */ /* 0x000fe200008e0626 */
[----:B------:R-:W-:Y:S01]  /*27e0*/  IADD3 R42, P2, P1, R7, R33, R42 ;  /* 0x00000021072a7210 */ /* 0x000fe2000795e02a */
[----:B-1----:R-:W-:-:S03]  /*27f0*/  IMAD.WIDE R48, R3, 0x2, RZ ;  /* 0x0000000203307825 */ /* 0x002fc600078e02ff */
[----:B------:R-:W-:Y:S01]  /*2800*/  IADD3.X R43, RZ, R34, R43, P2, P1 ;  /* 0x00000022ff2b7210 */ /* 0x000fe200017e242b */
[----:B------:R-:W-:Y:S01]  /*2810*/  IMAD.SHL.U32 R3, R238, 0x2, RZ ;  /* 0x00000002ee037824 */ /* 0x000fe200078e00ff */
[C---:B------:R-:W-:Y:S02]  /*2820*/  IADD3 R40, P4, R48.reuse, R40, RZ ;  /* 0x0000002830287210 */ /* 0x040fe40007f9e0ff */
[C---:B------:R-:W-:Y:S02]  /*2830*/  IADD3 R52, P1, R48.reuse, R37, RZ ;  /* 0x0000002530347210 */ /* 0x040fe40007f3e0ff */
[----:B------:R1:W-:Y:S01]  /*2840*/  LDGSTS.E.BYPASS.LTC128B.128 [R3+0x8100], [R46.64], !P0 ;  /* 0x081000002e037fae */ /* 0x0003e2000c101d4e */
[C---:B------:R-:W-:Y:S01]  /*2850*/  IMAD.X R41, R49.reuse, 0x1, R41, P4 ;  /* 0x0000000131297824 */ /* 0x040fe200020e0629 */
[----:B------:R-:W-:Y:S01]  /*2860*/  IADD3 R54, P4, R48, R35, RZ ;  /* 0x0000002330367210 */ /* 0x000fe20007f9e0ff */
[----:B------:R-:W-:Y:S01]  /*2870*/  IMAD.X R53, R49, 0x1, R38, P1 ;  /* 0x0000000131357824 */ /* 0x000fe200008e0626 */
[----:B------:R-:W-:-:S02]  /*2880*/  IADD3 R6, P2, P1, R6, R33, R48 ;  /* 0x0000002106067210 */ /* 0x000fc4000795e030 */
[----:B------:R1:W-:Y:S01]  /*2890*/  LDGSTS.E.BYPASS.LTC128B.128 [R3+0xc100], [R40.64], !P3 ;  /* 0x0c10000028037fae */ /* 0x0003e2000d901d4e */
[----:B------:R-:W-:Y:S01]  /*28a0*/  IMAD.X R55, R49, 0x1, R36, P4 ;  /* 0x0000000131377824 */ /* 0x000fe200020e0624 */
[----:B------:R-:W-:Y:S02]  /*28b0*/  ISETP.NE.U32.AND P4, PT, R39, RZ, PT ;  /* 0x000000ff2700720c */ /* 0x000fe40003f85070 */
[----:B------:R-:W-:Y:S01]  /*28c0*/  IADD3.X R7, RZ, R34, R49, P2, P1 ;  /* 0x00000022ff077210 */ /* 0x000fe200017e2431 */
[----:B------:R1:W-:Y:S04]  /*28d0*/  LDGSTS.E.BYPASS.LTC128B.128 [R3+0x9100], [R44.64], !P0 ;  /* 0x091000002c037fae */ /* 0x0003e8000c101d4e */
[----:B------:R1:W-:Y:S04]  /*28e0*/  LDGSTS.E.BYPASS.LTC128B.128 [R3+0xd100], [R52.64], !P3 ;  /* 0x0d10000034037fae */ /* 0x0003e8000d901d4e */
[----:B------:R1:W-:Y:S04]  /*28f0*/  LDGSTS.E.BYPASS.LTC128B.128 [R3+0xa100], [R50.64], !P0 ;  /* 0x0a10000032037fae */ /* 0x0003e8000c101d4e */
[----:B------:R1:W-:Y:S04]  /*2900*/  LDGSTS.E.BYPASS.LTC128B.128 [R3+0xe100], [R54.64], !P3 ;  /* 0x0e10000036037fae */ /* 0x0003e8000d901d4e */
[----:B------:R1:W-:Y:S04]  /*2910*/  LDGSTS.E.BYPASS.LTC128B.128.ZFILL [R3+0xb100], [R42.64], P4 ;  /* 0x0b1000002a037fae */ /* 0x0003e8000a141d4e */
[----:B------:R1:W-:Y:S02]  /*2920*/  LDGSTS.E.BYPASS.LTC128B.128.ZFILL [R3+0xf100], [R6.64], P5 ;  /* 0x0f10000006037fae */ /* 0x0003e4000a941d4e */
.L_x_2166:
[----:B------:R-:W-:Y:S01]  /*2930*/  SHF.R.S32.HI R242, RZ, 0x1f, R5 ;  /* 0x0000001ffff27819 */ /* 0x000fe20000011405 */
[----:B------:R-:W-:Y:S01]  /*2940*/  IMAD.MOV.U32 R36, RZ, RZ, -0x2 ;  /* 0xfffffffeff247424 */ /* 0x000fe200078e00ff */
[----:B------:R-:W0:Y:S01]  /*2950*/  LDGDEPBAR ;  /* 0x00000000000079af */ /* 0x000e220000000000 */
[----:B------:R-:W-:Y:S01]  /*2960*/  IMAD.SHL.U32 R232, R4, 0x2, RZ ;  /* 0x0000000204e87824 */ /* 0x000fe200078e00ff */
[----:B------:R-:W-:-:S03]  /*2970*/  LEA.HI R242, R242, R5, RZ, 0x2 ;  /* 0x00000005f2f27211 */ /* 0x000fc600078f10ff */
[--C-:B------:R-:W-:Y:S01]  /*2980*/  IMAD R230, R2, 0x2, R232.reuse ;  /* 0x0000000202e67824 */ /* 0x100fe200078e02e8 */
[----:B-1----:R-:W-:Y:S01]  /*2990*/  LOP3.LUT R3, R242, 0x7ffffffc, RZ, 0xc0, !PT ;  /* 0x7ffffffcf2037812 */ /* 0x002fe200078ec0ff */
[C---:B------:R-:W-:Y:S01]  /*29a0*/  IMAD R229, R0.reuse, 0x2, R232 ;  /* 0x0000000200e57824 */ /* 0x040fe200078e02e8 */
[----:B------:R-:W-:Y:S01]  /*29b0*/  LDSM.16.MT88.4 R124, [R232+0x100] ;  /* 0x00010000e87c783b */ /* 0x000fe20000004200 */
[----:B------:R-:W-:Y:S02]  /*29c0*/  IMAD R228, R0, 0x2, R230 ;  /* 0x0000000200e47824 */ /* 0x000fe400078e02e6 */
[----:B------:R-:W-:Y:S01]  /*29d0*/  IMAD.IADD R3, R5, 0x1, -R3 ;  /* 0x0000000105037824 */ /* 0x000fe200078e0a03 */
[----:B------:R-:W-:Y:S03]  /*29e0*/  LDSM.16.MT88.4 R108, [R229+0x4100] ;  /* 0x00410000e56c783b */ /* 0x000fe60000004200 */
[----:B------:R-:W-:-:S05]  /*29f0*/  IMAD R36, R3, R36, UR17 ;  /* 0x0000001103247e24 */ /* 0x000fca000f8e0224 */
[C---:B------:R-:W-:Y:S02]  /*2a00*/  ISETP.GT.AND P1, PT, R36.reuse, 0x1, PT ;  /* 0x000000012400780c */ /* 0x040fe40003f24270 */
[C---:B------:R-:W-:Y:S02]  /*2a10*/  ISETP.GT.AND P4, PT, R36.reuse, RZ, PT ;  /* 0x000000ff2400720c */ /* 0x040fe40003f84270 */
[----:B------:R-:W-:Y:S02]  /*2a20*/  FSEL R5, R31, -INF , P1 ;  /* 0xff8000001f057808 */ /* 0x000fe40000800000 */
[----:B------:R-:W-:Y:S02]  /*2a30*/  FSEL R7, R29, -INF , P1 ;  /* 0xff8000001d077808 */ /* 0x000fe40000800000 */
[----:B------:R-:W-:Y:S02]  /*2a40*/  ISETP.GT.AND P1, PT, R36, 0x9, PT ;  /* 0x000000092400780c */ /* 0x000fe40003f24270 */
[----:B------:R-:W-:-:S02]  /*2a50*/  FSEL R6, R30, -INF , P4 ;  /* 0xff8000001e067808 */ /* 0x000fc40002000000 */
[----:B------:R-:W-:Y:S02]  /*2a60*/  FSEL R27, R27, -INF , P1 ;  /* 0xff8000001b1b7808 */ /* 0x000fe40000800000 */
[----:B------:R-:W-:Y:S02]  /*2a70*/  FSEL R25, R25, -INF , P1 ;  /* 0xff80000019197808 */ /* 0x000fe40000800000 */
[----:B------:R-:W-:Y:S02]  /*2a80*/  FSEL R3, R28, -INF , P4 ;  /* 0xff8000001c037808 */ /* 0x000fe40002000000 */
[C---:B------:R-:W-:Y:S02]  /*2a90*/  ISETP.GT.AND P1, PT, R36.reuse, 0x11, PT ;  /* 0x000000112400780c */ /* 0x040fe40003f24270 */
[----:B------:R-:W-:Y:S02]  /*2aa0*/  ISETP.GT.AND P4, PT, R36, 0x10, PT ;  /* 0x000000102400780c */ /* 0x000fe40003f84270 */
[----:B------:R-:W-:-:S02]  /*2ab0*/  FSEL R23, R23, -INF , P1 ;  /* 0xff80000017177808 */ /* 0x000fc40000800000 */
        /* <DEDUP_REMOVED lines=8> */
[----:B------:R-:W-:Y:S02]  /*2b40*/  ISETP.GT.AND P1, PT, R36, 0x28, PT ;  /* 0x000000282400780c */ /* 0x000fe40003f24270 */
[----:B------:R-:W-:Y:S02]  /*2b50*/  FSEL R30, R12, -INF , P4 ;  /* 0xff8000000c1e7808 */ /* 0x000fe40002000000 */
[----:B------:R-:W-:Y:S02]  /*2b60*/  FSEL R24, R24, -INF , P2 ;  /* 0xff80000018187808 */ /* 0x000fe40001000000 */
[----:B------:R-:W-:-:S02]  /*2b70*/  FMNMX.FTZ R12, R3, R7, !PT ;  /* 0x00000007030c7209 */ /* 0x000fc40007810000 */
[----:B------:R-:W-:Y:S02]  /*2b80*/  FSEL R199, R10, -INF , P1 ;  /* 0xff8000000ac77808 */ /* 0x000fe40000800000 */
[----:B------:R-:W-:Y:S02]  /*2b90*/  FMNMX.FTZ R10, R24, R12, !PT ;  /* 0x0000000c180a7209 */ /* 0x000fe40007810000 */
[----:B------:R-:W-:Y:S02]  /*2ba0*/  FSEL R26, R26, -INF , P2 ;  /* 0xff8000001a1a7808 */ /* 0x000fe40001000000 */
[----:B------:R-:W-:Y:S02]  /*2bb0*/  FSEL R29, R8, -INF , P1 ;  /* 0xff800000081d7808 */ /* 0x000fe40000800000 */
[----:B------:R-:W-:Y:S02]  /*2bc0*/  ISETP.GT.AND P2, PT, R36, 0x18, PT ;  /* 0x000000182400780c */ /* 0x000fe40003f44270 */
[----:B------:R-:W-:-:S02]  /*2bd0*/  FMNMX.FTZ R8, R25, R10, !PT ;  /* 0x0000000a19087209 */ /* 0x000fc40007810000 */
[----:B------:R-:W-:Y:S02]  /*2be0*/  FSEL R35, R18, -INF , P2 ;  /* 0xff80000012237808 */ /* 0x000fe40001000000 */
[----:B------:R-:W-:Y:S02]  /*2bf0*/  FSEL R16, R16, -INF , P2 ;  /* 0xff80000010107808 */ /* 0x000fe40001000000 */
[----:B------:R-:W-:Y:S02]  /*2c00*/  FMNMX.FTZ R8, R20, R8, !PT ;  /* 0x0000000814087209 */ /* 0x000fe40007810000 */
[----:B------:R-:W-:Y:S02]  /*2c10*/  ISETP.GT.AND P2, PT, R36, 0x21, PT ;  /* 0x000000212400780c */ /* 0x000fe40003f44270 */
[----:B------:R-:W-:Y:S02]  /*2c20*/  FMNMX.FTZ R8, R21, R8, !PT ;  /* 0x0000000815087209 */ /* 0x000fe40007810000 */
[----:B------:R-:W-:-:S02]  /*2c30*/  FSEL R200, R15, -INF , P2 ;  /* 0xff8000000fc87808 */ /* 0x000fc40001000000 */
[----:B------:R-:W-:Y:S02]  /*2c40*/  FSEL R28, R13, -INF , P2 ;  /* 0xff8000000d1c7808 */ /* 0x000fe40001000000 */
[----:B------:R-:W-:Y:S02]  /*2c50*/  ISETP.GT.AND P2, PT, R36, 0x29, PT ;  /* 0x000000292400780c */ /* 0x000fe40003f44270 */
[----:B------:R-:W-:Y:S02]  /*2c60*/  FMNMX.FTZ R8, R16, R8, !PT ;  /* 0x0000000810087209 */ /* 0x000fe40007810000 */
[----:B------:R-:W-:Y:S02]  /*2c70*/  FSEL R33, R9, -INF , P2 ;  /* 0xff80000009217808 */ /* 0x000fe40001000000 */
[----:B------:R-:W-:Y:S02]  /*2c80*/  FMNMX.FTZ R9, R6, R5, !PT ;  /* 0x0000000506097209 */ /* 0x000fe40007810000 */
[----:B------:R-:W-:-:S02]  /*2c90*/  FMNMX.FTZ R8, R17, R8, !PT ;  /* 0x0000000811087209 */ /* 0x000fc40007810000 */
[----:B------:R-:W-:Y:S02]  /*2ca0*/  FMNMX.FTZ R9, R26, R9, !PT ;  /* 0x000000091a097209 */ /* 0x000fe40007810000 */
[----:B------:R-:W-:Y:S02]  /*2cb0*/  FMNMX.FTZ R8, R30, R8, !PT ;  /* 0x000000081e087209 */ /* 0x000fe40007810000 */
[----:B------:R-:W-:Y:S02]  /*2cc0*/  FMNMX.FTZ R9, R27, R9, !PT ;  /* 0x000000091b097209 */ /* 0x000fe40007810000 */
[----:B------:R-:W-:Y:S02]  /*2cd0*/  FMNMX.FTZ R8, R28, R8, !PT ;  /* 0x000000081c087209 */ /* 0x000fe40007810000 */
[----:B------:R-:W-:Y:S02]  /*2ce0*/  FSEL R34, R14, -INF , P4 ;  /* 0xff8000000e227808 */ /* 0x000fe40002000000 */
[----:B------:R-:W-:Y:S01]  /*2cf0*/  FMNMX.FTZ R9, R22, R9, !PT ;  /* 0x0000000916097209 */ /* 0x000fe20007810000 */
[----:B------:R-:W-:Y:S01]  /*2d00*/  LDSM.16.MT88.4 R12, [R228+0x900] ;  /* 0x00090000e40c783b */ /* 0x000fe20000004200 */
[----:B------:R-:W-:-:S02]  /*2d10*/  ISETP.GT.AND P4, PT, R36, 0x30, PT ;  /* 0x000000302400780c */ /* 0x000fc40003f84270 */
[----:B------:R-:W-:Y:S02]  /*2d20*/  FMNMX.FTZ R8, R29, R8, !PT ;  /* 0x000000081d087209 */ /* 0x000fe40007810000 */
        /* <DEDUP_REMOVED lines=9> */
[----:B------:R-:W-:Y:S02]  /*2dc0*/  FSEL R148, R107, -INF , P2 ;  /* 0xff8000006b947808 */ /* 0x000fe40001000000 */
[----:B------:R-:W-:-:S02]  /*2dd0*/  ISETP.GT.AND P2, PT, R36, 0x39, PT ;  /* 0x000000392400780c */ /* 0x000fc40003f44270 */
[----:B------:R-:W-:Y:S02]  /*2de0*/  FMNMX.FTZ R9, R31, R9, !PT ;  /* 0x000000091f097209 */ /* 0x000fe40007810000 */
[----:B------:R-:W-:Y:S02]  /*2df0*/  FSEL R145, R100, -INF , P1 ;  /* 0xff80000064917808 */ /* 0x000fe40000800000 */
[----:B------:R-:W-:Y:S02]  /*2e00*/  FMNMX.FTZ R8, R135, R8, !PT ;  /* 0x0000000887087209 */ /* 0x000fe40007810000 */
[----:B------:R-:W-:Y:S02]  /*2e10*/  FSEL R196, R103, -INF , P2 ;  /* 0xff80000067c47808 */ /* 0x000fe40001000000 */
[----:B------:R-:W-:Y:S02]  /*2e20*/  FSEL R144, R101, -INF , P2 ;  /* 0xff80000065907808 */ /* 0x000fe40001000000 */
[----:B------:R-:W-:-:S02]  /*2e30*/  FMNMX.FTZ R9, R34, R9, !PT ;  /* 0x0000000922097209 */ /* 0x000fc40007810000 */
[----:B------:R-:W-:Y:S02]  /*2e40*/  ISETP.GT.AND P2, PT, R36, 0x40, PT ;  /* 0x000000402400780c */ /* 0x000fe40003f44270 */
[----:B------:R-:W-:Y:S02]  /*2e50*/  FMNMX.FTZ R8, R145, R8, !PT ;  /* 0x0000000891087209 */ /* 0x000fe40007810000 */
[----:B------:R-:W-:Y:S02]  /*2e60*/  FSEL R197, R102, -INF , P1 ;  /* 0xff80000066c57808 */ /* 0x000fe40000800000 */
[----:B------:R-:W-:Y:S01]  /*2e70*/  FMNMX.FTZ R9, R200, R9, !PT ;  /* 0x00000009c8097209 */ /* 0x000fe20007810000 */
[----:B------:R-:W-:Y:S01]  /*2e80*/  LDSM.16.MT88.4 R100, [R230+0x4100] ;  /* 0x00410000e664783b */ /* 0x000fe20000004200 */
[----:B------:R-:W-:Y:S02]  /*2e90*/  ISETP.GT.AND P1, PT, R36, 0x41, PT ;  /* 0x000000412400780c */ /* 0x000fe40003f24270 */
[----:B------:R-:W-:-:S02]  /*2ea0*/  FSEL R195, R96, -INF , P2 ;  /* 0xff80000060c37808 */ /* 0x000fc40001000000 */
[----:B------:R-:W-:Y:S02]  /*2eb0*/  FMNMX.FTZ R8, R144, R8, !PT ;  /* 0x0000000890087209 */ /* 0x000fe40007810000 */
[----:B------:R-:W-:Y:S02]  /*2ec0*/  FSEL R158, R98, -INF , P2 ;  /* 0xff800000629e7808 */ /* 0x000fe40001000000 */
[----:B------:R-:W-:Y:S02]  /*2ed0*/  FMNMX.FTZ R9, R199, R9, !PT ;  /* 0x00000009c7097209 */ /* 0x000fe40007810000 */
[----:B------:R-:W-:Y:S02]  /*2ee0*/  FSEL R157, R97, -INF , P1 ;  /* 0xff800000619d7808 */ /* 0x000fe40000800000 */
[----:B------:R-:W-:Y:S02]  /*2ef0*/  ISETP.GT.AND P2, PT, R36, 0x48, PT ;  /* 0x000000482400780c */ /* 0x000fe40003f44270 */
[----:B------:R-:W-:-:S02]  /*2f00*/  FMNMX.FTZ R8, R195, R8, !PT ;  /* 0x00000008c3087209 */ /* 0x000fc40007810000 */
[----:B------:R-:W-:Y:S02]  /*2f10*/  FSEL R147, R106, -INF , P4 ;  /* 0xff8000006a937808 */ /* 0x000fe40002000000 */
[----:B------:R-:W-:Y:S02]  /*2f20*/  FSEL R159, R99, -INF , P1 ;  /* 0xff800000639f7808 */ /* 0x000fe40000800000 */
[----:B------:R-:W-:Y:S01]  /*2f30*/  FMNMX.FTZ R9, R198, R9, !PT ;  /* 0x00000009c6097209 */ /* 0x000fe20007810000 */
[----:B------:R-:W-:Y:S01]  /*2f40*/  LDSM.16.MT88.4 R96, [R232+0x4100] ;  /* 0x00410000e860783b */ /* 0x000fe20000004200 */
[----:B------:R-:W-:Y:S02]  /*2f50*/  ISETP.GT.AND P1, PT, R36, 0x49, PT ;  /* 0x000000492400780c */ /* 0x000fe40003f24270 */
[----:B------:R-:W-:Y:S02]  /*2f60*/  FSEL R194, R92, -INF , P2 ;  /* 0xff8000005cc27808 */ /* 0x000fe40001000000 */
[----:B------:R-:W-:-:S02]  /*2f70*/  FMNMX.FTZ R8, R157, R8, !PT ;  /* 0x000000089d087209 */ /* 0x000fc40007810000 */
[----:B------:R-:W-:Y:S02]  /*2f80*/  FSEL R161, R94, -INF , P2 ;  /* 0xff8000005ea17808 */ /* 0x000fe40001000000 */
[----:B------:R-:W-:Y:S02]  /*2f90*/  FMNMX.FTZ R9, R147, R9, !PT ;  /* 0x0000000993097209 */ /* 0x000fe40007810000 */
[----:B------:R-:W-:Y:S02]  /*2fa0*/  FSEL R156, R93, -INF , P1 ;  /* 0xff8000005d9c7808 */ /* 0x000fe40000800000 */
[----:B------:R-:W-:Y:S02]  /*2fb0*/  ISETP.GT.AND P2, PT, R36, 0x50, PT ;  /* 0x000000502400780c */ /* 0x000fe40003f44270 */
[----:B------:R-:W-:Y:S02]  /*2fc0*/  FMNMX.FTZ R8, R194, R8, !PT ;  /* 0x00000008c2087209 */ /* 0x000fe40007810000 */
[----:B------:R-:W-:-:S02]  /*2fd0*/  FSEL R162, R95, -INF , P1 ;  /* 0xff8000005fa27808 */ /* 0x000fc40000800000 */
[----:B------:R-:W-:Y:S02]  /*2fe0*/  FMNMX.FTZ R9, R148, R9, !PT ;  /* 0x0000000994097209 */ /* 0x000fe40007810000 */
[----:B------:R-:W-:Y:S02]  /*2ff0*/  ISETP.GT.AND P1, PT, R36, 0x51, PT ;  /* 0x000000512400780c */ /* 0x000fe40003f24270 */
[----:B------:R-:W-:Y:S02]  /*3000*/  FSEL R193, R88, -INF , P2 ;  /* 0xff80000058c17808 */ /* 0x000fe40001000000 */
[----:B------:R-:W-:Y:S02]  /*3010*/  FMNMX.FTZ R8, R156, R8, !PT ;  /* 0x000000089c087209 */ /* 0x000fe40007810000 */
[----:B------:R-:W-:Y:S02]  /*3020*/  FSEL R165, R90, -INF , P2 ;  /* 0xff8000005aa57808 */ /* 0x000fe40001000000 */
[----:B------:R-:W-:-:S02]  /*3030*/  FMNMX.FTZ R9, R197, R9, !PT ;  /* 0x00000009c5097209 */ /* 0x000fc40007810000 */
[----:B------:R-:W-:Y:S02]  /*3040*/  FSEL R192, R89, -INF , P1 ;  /* 0xff80000059c07808 */ /* 0x000fe40000800000 */
[----:B------:R-:W-:Y:S02]  /*3050*/  ISETP.GT.AND P2, PT, R36, 0x58, PT ;  /* 0x000000582400780c */ /* 0x000fe40003f44270 */
[----:B------:R-:W-:Y:S02]  /*3060*/  FMNMX.FTZ R8, R193, R8, !PT ;  /* 0x00000008c1087209 */ /* 0x000fe40007810000 */
[----:B------:R-:W-:Y:S02]  /*3070*/  FSEL R164, R91, -INF , P1 ;  /* 0xff8000005ba47808 */ /* 0x000fe40000800000 */
[----:B------:R-:W-:Y:S01]  /*3080*/  FMNMX.FTZ R9, R196, R9, !PT ;  /* 0x00000009c4097209 */ /* 0x000fe20007810000 */
[----:B------:R-:W-:Y:S01]  /*3090*/  LDSM.16.MT88.4 R88, [R228+0x100] ;  /* 0x00010000e458783b */ /* 0x000fe20000004200 */
[----:B------:R-:W-:-:S02]  /*30a0*/  ISETP.GT.AND P1, PT, R36, 0x59, PT ;  /* 0x000000592400780c */ /* 0x000fc40003f24270 */
[----:B------:R-:W-:Y:S02]  /*30b0*/  FSEL R167, R84, -INF , P2 ;  /* 0xff80000054a77808 */ /* 0x000fe40001000000 */
[----:B------:R-:W-:Y:S02]  /*30c0*/  FMNMX.FTZ R8, R192, R8, !PT ;  /* 0x00000008c0087209 */ /* 0x000fe40007810000 */
[----:B------:R-:W-:Y:S02]  /*30d0*/  FSEL R163, R86, -INF , P2 ;  /* 0xff80000056a37808 */ /* 0x000fe40001000000 */
[----:B------:R-:W-:Y:S02]  /*30e0*/  FMNMX.FTZ R9, R158, R9, !PT ;  /* 0x000000099e097209 */ /* 0x000fe40007810000 */
[----:B------:R-:W-:Y:S02]  /*30f0*/  FSEL R166, R85, -INF , P1 ;  /* 0xff80000055a67808 */ /* 0x000fe40000800000 */
[----:B------:R-:W-:-:S02]  /*3100*/  ISETP.GT.AND P2, PT, R36, 0x60, PT ;  /* 0x000000602400780c */ /* 0x000fc40003f44270 */
[----:B------:R-:W-:Y:S02]  /*3110*/  FMNMX.FTZ R8, R167, R8, !PT ;  /* 0x00000008a7087209 */ /* 0x000fe40007810000 */
[----:B------:R-:W-:Y:S02]  /*3120*/  FSEL R160, R87, -INF , P1 ;  /* 0xff80000057a07808 */ /* 0x000fe40000800000 */
[----:B------:R-:W-:Y:S02]  /*3130*/  FMNMX.FTZ R9, R159, R9, !PT ;  /* 0x000000099f097209 */ /* 0x000fe40007810000 */
        /* <DEDUP_REMOVED lines=9> */
[----:B------:R-:W-:Y:S01]  /*31d0*/  FMNMX.FTZ R9, R162, R9, !PT ;  /* 0x00000009a2097209 */ /* 0x000fe20007810000 */
[----:B------:R-:W-:Y:S01]  /*31e0*/  LDSM.16.MT88.4 R80, [R229+0x100] ;  /* 0x00010000e550783b */ /* 0x000fe20000004200 */
[----:B------:R-:W-:Y:S02]  /*31f0*/  ISETP.GT.AND P1, PT, R36, 0x69, PT ;  /* 0x000000692400780c */ /* 0x000fe40003f24270 */
[----:B------:R-:W-:Y:S02]  /*3200*/  FSEL R153, R76, -INF , P2 ;  /* 0xff8000004c997808 */ /* 0x000fe40001000000 */
[----:B------:R-:W-:Y:S02]  /*3210*/  FMNMX.FTZ R8, R154, R8, !PT ;  /* 0x000000089a087209 */ /* 0x000fe40007810000 */
[----:B------:R-:W-:Y:S02]  /*3220*/  FMNMX.FTZ R9, R165, R9, !PT ;  /* 0x00000009a5097209 */ /* 0x000fe40007810000 */
[----:B------:R-:W-:-:S02]  /*3230*/  FSEL R152, R77, -INF , P1 ;  /* 0xff8000004d987808 */ /* 0x000fc40000800000 */
[----:B------:R-:W-:Y:S02]  /*3240*/  ISETP.GT.AND P5, PT, R36, 0x70, PT ;  /* 0x000000702400780c */ /* 0x000fe40003fa4270 */
[----:B------:R-:W-:Y:S02]  /*3250*/  FMNMX.FTZ R8, R153, R8, !PT ;  /* 0x0000000899087209 */ /* 0x000fe40007810000 */
[----:B------:R-:W-:Y:S02]  /*3260*/  FMNMX.FTZ R9, R164, R9, !PT ;  /* 0x00000009a4097209 */ /* 0x000fe40007810000 */
[----:B------:R-:W-:Y:S02]  /*3270*/  ISETP.GT.AND P4, PT, R36, 0x71, PT ;  /* 0x000000712400780c */ /* 0x000fe40003f84270 */
[----:B------:R-:W-:Y:S02]  /*3280*/  FSEL R133, R72, -INF , P5 ;  /* 0xff80000048857808 */ /* 0x000fe40002800000 */
[----:B------:R-:W-:-:S02]  /*3290*/  FMNMX.FTZ R8, R152, R8, !PT ;  /* 0x0000000898087209 */ /* 0x000fc40007810000 */
[----:B------:R-:W-:Y:S02]  /*32a0*/  FSEL R149, R78, -INF , P2 ;  /* 0xff8000004e957808 */ /* 0x000fe40001000000 */
[----:B------:R-:W-:Y:S02]  /*32b0*/  FMNMX.FTZ R9, R163, R9, !PT ;  /* 0x00000009a3097209 */ /* 0x000fe40007810000 */
[----:B------:R-:W-:Y:S02]  /*32c0*/  ISETP.GT.AND P2, PT, R36, 0x78, PT ;  /* 0x000000782400780c */ /* 0x000fe40003f44270 */
[----:B------:R-:W-:Y:S02]  /*32d0*/  FSEL R67, R73, -INF , P4 ;  /* 0xff80000049437808 */ /* 0x000fe40002000000 */
[----:B------:R-:W-:Y:S02]  /*32e0*/  FMNMX.FTZ R8, R133, R8, !PT ;  /* 0x0000000885087209 */ /* 0x000fe40007810000 */
[----:B------:R-:W-:-:S02]  /*32f0*/  FSEL R146, R79, -INF , P1 ;  /* 0xff8000004f927808 */ /* 0x000fc40000800000 */
[----:B------:R-:W-:Y:S02]  /*3300*/  FMNMX.FTZ R9, R160, R9, !PT ;  /* 0x00000009a0097209 */ /* 0x000fe40007810000 */
[----:B------:R-:W-:Y:S02]  /*3310*/  ISETP.GT.AND P1, PT, R36, 0x79, PT ;  /* 0x000000792400780c */ /* 0x000fe40003f24270 */
[----:B------:R-:W-:Y:S01]  /*3320*/  FSEL R66, R68, -INF , P2 ;  /* 0xff80000044427808 */ /* 0x000fe20001000000 */
[----:B------:R-:W-:Y:S01]  /*3330*/  LDSM.16.MT88.4 R36, [R230+0x4900] ;  /* 0x00490000e624783b */ /* 0x000fe20000004200 */
[----:B------:R-:W-:Y:S02]  /*3340*/  FMNMX.FTZ R8, R67, R8, !PT ;  /* 0x0000000843087209 */ /* 0x000fe40007810000 */
[----:B------:R-:W-:Y:S02]  /*3350*/  FMNMX.FTZ R9, R151, R9, !PT ;  /* 0x0000000997097209 */ /* 0x000fe40007810000 */
[----:B------:R-:W-:-:S02]  /*3360*/  FSEL R65, R69, -INF , P1 ;  /* 0xff80000045417808 */ /* 0x000fc40000800000 */
        /* <DEDUP_REMOVED lines=26> */
[--C-:B------:R-:W-:Y:S02]  /*3510*/  FFMA.FTZ R54, R24, c[0x0][0x2d0], -R64.reuse ;  /* 0x0000b40018367a23 */ /* 0x100fe40000010840 */
[--C-:B------:R-:W-:Y:S01]  /*3520*/  FFMA.FTZ R50, R25, c[0x0][0x2d0], -R64.reuse ;  /* 0x0000b40019327a23 */ /* 0x100fe20000010840 */
[----:B------:R-:W-:Y:S01]  /*3530*/  MUFU.EX2 R56, R56 ;  /* 0x0000003800387308 */ /* 0x000fe20000000800 */
[--C-:B------:R-:W-:Y:S02]  /*3540*/  FFMA.FTZ R53, R20, c[0x0][0x2d0], -R64.reuse ;  /* 0x0000b40014357a23 */ /* 0x100fe40000010840 */
[--C-:B------:R-:W-:Y:S01]  /*3550*/  FFMA.FTZ R49, R21, c[0x0][0x2d0], -R64.reuse ;  /* 0x0000b40015317a23 */ /* 0x100fe20000010840 */
[----:B-1----:R-:W-:Y:S01]  /*3560*/  FMNMX.FTZ R3, R9, R8, !PT ;  /* 0x0000000809037209 */ /* 0x002fe20007810000 */
[--C-:B------:R-:W-:Y:S01]  /*3570*/  FFMA.FTZ R48, R16, c[0x0][0x2d0], -R64.reuse ;  /* 0x0000b40010307a23 */ /* 0x100fe20000010840 */
[----:B------:R-:W-:Y:S01]  /*3580*/  LDSM.16.MT88.4 R8, [R232+0x4900] ;  /* 0x00490000e808783b */ /* 0x000fe20000004200 */
[--C-:B------:R-:W-:Y:S01]  /*3590*/  FFMA.FTZ R45, R17, c[0x0][0x2d0], -R64.reuse ;  /* 0x0000b400112d7a23 */ /* 0x100fe20000010840 */
[C---:B------:R-:W-:Y:S01]  /*35a0*/  FSETP.NEU.FTZ.AND P1, PT, R3.reuse, -INF , PT ;  /* 0xff8000000300780b */ /* 0x040fe20003f3d000 */
[----:B------:R-:W-:Y:S01]  /*35b0*/  FMUL.FTZ R59, R3, c[0x0][0x2d0] ;  /* 0x0000b400033b7a20 */ /* 0x000fe20000410000 */
[----:B------:R-:W1:Y:S01]  /*35c0*/  MUFU.EX2 R55, R55 ;  /* 0x0000003700377308 */ /* 0x000e620000000800 */
[--C-:B------:R-:W-:Y:S01]  /*35d0*/  FFMA.FTZ R44, R30, c[0x0][0x2d0], -R64.reuse ;  /* 0x0000b4001e2c7a23 */ /* 0x100fe20000010840 */
[----:B------:R-:W-:Y:S01]  /*35e0*/  LDSM.16.MT88.4 R16, [R229+0x900] ;  /* 0x00090000e510783b */ /* 0x000fe20000004200 */
[--C-:B------:R-:W-:Y:S01]  /*35f0*/  FFMA.FTZ R41, R28, c[0x0][0x2d0], -R64.reuse ;  /* 0x0000b4001c297a23 */ /* 0x100fe20000010840 */
[----:B------:R-:W-:Y:S01]  /*3600*/  FSEL R59, R59, RZ, P1 ;  /* 0x000000ff3b3b7208 */ /* 0x000fe20000800000 */
[--C-:B------:R-:W-:Y:S01]  /*3610*/  FFMA.FTZ R40, R29, c[0x0][0x2d0], -R64.reuse ;  /* 0x0000b4001d287a23 */ /* 0x100fe20000010840 */
[----:B------:R-:W-:Y:S01]  /*3620*/  PLOP3.LUT P1, PT, PT, PT, UP0, 0x40, 0x0 ;  /* 0x000000000000781c */ /* 0x000fe20003f2e808 */
[----:B------:R-:W-:Y:S01]  /*3630*/  FFMA.FTZ R33, R33, c[0x0][0x2d0], -R64 ;  /* 0x0000b40021217a23 */ /* 0x000fe20000010840 */
[----:B------:R-:W-:Y:S01]  /*3640*/  MUFU.EX2 R54, R54 ;  /* 0x0000003600367308 */ /* 0x000fe20000000800 */
[----:B------:R-:W-:-:S02]  /*3650*/  FFMA.FTZ R58, R6, c[0x0][0x2d0], -R59 ;  /* 0x0000b400063a7a23 */ /* 0x000fc4000001083b */
[--C-:B------:R-:W-:Y:S02]  /*3660*/  FFMA.FTZ R57, R5, c[0x0][0x2d0], -R59.reuse ;  /* 0x0000b40005397a23 */ /* 0x100fe4000001083b */
[--C-:B------:R-:W-:Y:S01]  /*3670*/  FFMA.FTZ R52, R26, c[0x0][0x2d0], -R59.reuse ;  /* 0x0000b4001a347a23 */ /* 0x100fe2000001083b */
[----:B------:R-:W2:Y:S01]  /*3680*/  LDSM.16.MT88.4 R4, [R228+0x4100] ;  /* 0x00410000e404783b */ /* 0x000ea20000004200 */
[--C-:B------:R-:W-:Y:S01]  /*3690*/  FFMA.FTZ R51, R27, c[0x0][0x2d0], -R59.reuse ;  /* 0x0000b4001b337a23 */ /* 0x100fe2000001083b */
[----:B------:R-:W3:Y:S01]  /*36a0*/  MUFU.EX2 R50, R50 ;  /* 0x0000003200327308 */ /* 0x000ee20000000800 */
[----:B-1----:R-:W-:Y:S01]  /*36b0*/  F2FP.BF16.PACK_AB R112, R55, R56 ;  /* 0x000000383770723e */ /* 0x002fe200000010ff */
[--C-:B------:R-:W-:Y:S01]  /*36c0*/  FFMA.FTZ R47, R22, c[0x0][0x2d0], -R59.reuse ;  /* 0x0000b400162f7a23 */ /* 0x100fe2000001083b */
[----:B------:R-:W1:Y:S01]  /*36d0*/  LDSM.16.MT88.4 R24, [R232+0x900] ;  /* 0x00090000e818783b */ /* 0x000e620000004200 */
[--C-:B------:R-:W-:Y:S02]  /*36e0*/  FFMA.FTZ R46, R23, c[0x0][0x2d0], -R59.reuse ;  /* 0x0000b400172e7a23 */ /* 0x100fe4000001083b */
[--C-:B------:R-:W-:Y:S01]  /*36f0*/  FFMA.FTZ R43, R35, c[0x0][0x2d0], -R59.reuse ;  /* 0x0000b400232b7a23 */ /* 0x100fe2000001083b */
[----:B------:R-:W4:Y:S01]  /*3700*/  LDSM.16.MT88.4 R20, [R230+0x900] ;  /* 0x00090000e614783b */ /* 0x000f220000004200 */
[----:B------:R-:W-:Y:S01]  /*3710*/  MUFU.EX2 R58, R58 ;  /* 0x0000003a003a7308 */ /* 0x000fe20000000800 */
[----:B------:R-:W-:-:S02]  /*3720*/  FFMA.FTZ R42, R31, c[0x0][0x2d0], -R59 ;  /* 0x0000b4001f2a7a23 */ /* 0x000fc4000001083b */
[----:B------:R-:W5:Y:S01]  /*3730*/  LDSM.16.MT88.4 R28, [R229+0x4900] ;  /* 0x00490000e51c783b */ /* 0x000f620000004200 */
[--C-:B------:R-:W-:Y:S02]  /*3740*/  FFMA.FTZ R35, R34, c[0x0][0x2d0], -R59.reuse ;  /* 0x0000b40022237a23 */ /* 0x100fe4000001083b */
[--C-:B------:R-:W-:Y:S02]  /*3750*/  FFMA.FTZ R34, R200, c[0x0][0x2d0], -R59.reuse ;  /* 0x0000b400c8227a23 */ /* 0x100fe4000001083b */
        /* <DEDUP_REMOVED lines=10> */
[----:B------:R-:W3:Y:S01]  /*3800*/  MUFU.EX2 R51, R51 ;  /* 0x0000003300337308 */ /* 0x000ee20000000800 */
[----:B--2---:R-:W-:Y:S01]  /*3810*/  F2FP.BF16.PACK_AB R113, R57, R58 ;  /* 0x0000003a3971723e */ /* 0x004fe200000010ff */
[----:B------:R-:W-:-:S02]  /*3820*/  FFMA.FTZ R148, R148, c[0x0][0x2d0], -R59 ;  /* 0x0000b40094947a23 */ /* 0x000fc4000001083b */
[--C-:B------:R-:W-:Y:S02]  /*3830*/  FFMA.FTZ R197, R197, c[0x0][0x2d0], -R59.reuse ;  /* 0x0000b400c5c57a23 */ /* 0x100fe4000001083b */
[--C-:B------:R-:W-:Y:S02]  /*3840*/  FFMA.FTZ R156, R156, c[0x0][0x2d0], -R64.reuse ;  /* 0x0000b4009c9c7a23 */ /* 0x100fe40000010840 */
[----:B------:R-:W-:Y:S01]  /*3850*/  MUFU.EX2 R53, R53 ;  /* 0x0000003500357308 */ /* 0x000fe20000000800 */
[--C-:B------:R-:W-:Y:S02]  /*3860*/  FFMA.FTZ R158, R158, c[0x0][0x2d0], -R59.reuse ;  /* 0x0000b4009e9e7a23 */ /* 0x100fe4000001083b */
[--C-:B------:R-:W-:Y:S02]  /*3870*/  FFMA.FTZ R159, R159, c[0x0][0x2d0], -R59.reuse ;  /* 0x0000b4009f9f7a23 */ /* 0x100fe4000001083b */
[--C-:B------:R-:W-:Y:S02]  /*3880*/  FFMA.FTZ R161, R161, c[0x0][0x2d0], -R59.reuse ;  /* 0x0000b400a1a17a23 */ /* 0x100fe4000001083b */
[----:B------:R-:W-:Y:S01]  /*3890*/  FFMA.FTZ R162, R162, c[0x0][0x2d0], -R59 ;  /* 0x0000b400a2a27a23 */ /* 0x000fe2000001083b */
[----:B---3--:R-:W-:Y:S01]  /*38a0*/  F2FP.BF16.PACK_AB R115, R51, R52 ;  /* 0x000000343373723e */ /* 0x008fe200000010ff */
        /* <DEDUP_REMOVED lines=9> */
[--C-:B------:R-:W-:Y:S01]  /*3940*/  FFMA.FTZ R163, R163, c[0x0][0x2d0], -R59.reuse ;  /* 0x0000b400a3a37a23 */ /* 0x100fe2000001083b */
[----:B------:R-:W-:Y:S01]  /*3950*/  HMMA.16816.F32.BF16 R88, R112, R90, RZ ;  /* 0x0000005a7058723c */ /* 0x000fe200000418ff */
[----:B------:R-:W-:Y:S01]  /*3960*/  FFMA.FTZ R160, R160, c[0x0][0x2d0], -R59 ;  /* 0x0000b400a0a07a23 */ /* 0x000fe2000001083b */
[----:B------:R-:W-:Y:S01]  /*3970*/  MUFU.EX2 R45, R45 ;  /* 0x0000002d002d7308 */ /* 0x000fe20000000800 */
[----:B------:R-:W-:-:S02]  /*3980*/  FFMA.FTZ R155, R155, c[0x0][0x2d0], -R64 ;  /* 0x0000b4009b9b7a23 */ /* 0x000fc40000010840 */
[--C-:B------:R-:W-:Y:S02]  /*3990*/  FFMA.FTZ R154, R154, c[0x0][0x2d0], -R64.reuse ;  /* 0x0000b4009a9a7a23 */ /* 0x100fe40000010840 */
[--C-:B------:R-:W-:Y:S01]  /*39a0*/  FFMA.FTZ R153, R153, c[0x0][0x2d0], -R64.reuse ;  /* 0x0000b40099997a23 */ /* 0x100fe20000010840 */
[C---:B------:R-:W-:Y:S01]  /*39b0*/  HMMA.16816.F32.BF16 R92, R112.reuse, R96, RZ ;  /* 0x00000060705c723c */ /* 0x040fe200000418ff */
[----:B------:R-:W-:Y:S01]  /*39c0*/  FFMA.FTZ R152, R152, c[0x0][0x2d0], -R64 ;  /* 0x0000b40098987a23 */ /* 0x000fe20000010840 */
[----:B------:R-:W2:Y:S01]  /*39d0*/  MUFU.EX2 R47, R47 ;  /* 0x0000002f002f7308 */ /* 0x000ea20000000800 */
[--C-:B------:R-:W-:Y:S02]  /*39e0*/  FFMA.FTZ R151, R151, c[0x0][0x2d0], -R59.reuse ;  /* 0x0000b40097977a23 */ /* 0x100fe4000001083b */
[--C-:B------:R-:W-:Y:S02]  /*39f0*/  FFMA.FTZ R150, R150, c[0x0][0x2d0], -R59.reuse ;  /* 0x0000b40096967a23 */ /* 0x100fe4000001083b */
[--C-:B------:R-:W-:Y:S01]  /*3a00*/  FFMA.FTZ R149, R149, c[0x0][0x2d0], -R59.reuse ;  /* 0x0000b40095957a23 */ /* 0x100fe2000001083b */
[----:B------:R-:W-:Y:S01]  /*3a10*/  HMMA.16816.F32.BF16 R96, R112, R98, RZ ;  /* 0x000000627060723c */ /* 0x000fe200000418ff */
[----:B------:R-:W-:Y:S01]  /*3a20*/  FFMA.FTZ R146, R146, c[0x0][0x2d0], -R59 ;  /* 0x0000b40092927a23 */ /* 0x000fe2000001083b */
[----:B------:R-:W3:Y:S01]  /*3a30*/  MUFU.EX2 R46, R46 ;  /* 0x0000002e002e7308 */ /* 0x000ee20000000800 */
[----:B------:R-:W-:-:S02]  /*3a40*/  FADD.FTZ R55, R56, R55 ;  /* 0x0000003738377221 */ /* 0x000fc40000010000 */
[----:B------:R-:W-:Y:S02]  /*3a50*/  FADD.FTZ R57, R58, R57 ;  /* 0x000000393a397221 */ /* 0x000fe40000010000 */
[----:B------:R-:W-:Y:S01]  /*3a60*/  FADD.FTZ R54, R54, R55 ;  /* 0x0000003736367221 */ /* 0x000fe20000010000 */
[C---:B------:R-:W-:Y:S01]  /*3a70*/  HMMA.16816.F32.BF16 R128, R112.reuse, R124, RZ ;  /* 0x0000007c7080723c */ /* 0x040fe200000418ff */
[----:B------:R-:W-:Y:S01]  /*3a80*/  FADD.FTZ R57, R52, R57 ;  /* 0x0000003934397221 */ /* 0x000fe20000010000 */
[----:B------:R-:W-:Y:S01]  /*3a90*/  MUFU.EX2 R43, R43 ;  /* 0x0000002b002b7308 */ /* 0x000fe20000000800 */
[----:B------:R-:W-:Y:S02]  /*3aa0*/  FFMA.FTZ R251, R65, c[0x0][0x2d0], -R64 ;  /* 0x0000b40041fb7a23 */ /* 0x000fe40000010840 */
[----:B------:R-:W-:Y:S02]  /*3ab0*/  FFMA.FTZ R250, R60, c[0x0][0x2d0], -R59 ;  /* 0x0000b4003cfa7a23 */ /* 0x000fe4000001083b */
[----:B------:R-:W-:Y:S01]  /*3ac0*/  FADD.FTZ R54, R50, R54 ;  /* 0x0000003632367221 */ /* 0x000fe20000010000 */
[----:B------:R-:W-:Y:S01]  /*3ad0*/  HMMA.16816.F32.BF16 R68, R112, R72, RZ ;  /* 0x000000487044723c */ /* 0x000fe200000418ff */
[----:B------:R-:W-:Y:S01]  /*3ae0*/  FADD.FTZ R51, R51, R57 ;  /* 0x0000003933337221 */ /* 0x000fe20000010000 */
[----:B------:R-:W1:Y:S03]  /*3af0*/  MUFU.EX2 R42, R42 ;  /* 0x0000002a002a7308 */ /* 0x000e660000000800 */
[----:B--2---:R-:W-:-:S03]  /*3b00*/  FADD.FTZ R51, R47, R51 ;  /* 0x000000332f337221 */ /* 0x004fc60000010000 */
        /* <DEDUP_REMOVED lines=20> */
[----:B---3--:R-:W-:Y:S01]  /*3c50*/  F2FP.BF16.PACK_AB R5, R46, R47 ;  /* 0x0000002f2e05723e */ /* 0x008fe200000010ff */
        /* <DEDUP_REMOVED lines=10> */
[----:B------:R-:W-:Y:S01]  /*3d00*/  HMMA.16816.F32.BF16 R84, R4, R12, R84 ;  /* 0x0000000c0454723c */ /* 0x000fe20000041854 */
        /* <DEDUP_REMOVED lines=9> */
[----:B------:R-:W1:Y:S01]  /*3da0*/  LDSM.16.MT88.4 R8, [R228+0x1100] ;  /* 0x00110000e408783b */ /* 0x000e620000004200 */
[----:B------:R-:W-:Y:S06]  /*3db0*/  MUFU.EX2 R156, R156 ;  /* 0x0000009c009c7308 */ /* 0x000fec0000000800 */
[C---:B------:R-:W-:Y:S02]  /*3dc0*/  HMMA.16816.F32.BF16 R128, R4.reuse, R24, R128 ;  /* 0x000000180480723c */ /* 0x040fe40000041880 */
[----:B------:R-:W-:Y:S06]  /*3dd0*/  MUFU.EX2 R158, R158 ;  /* 0x0000009e009e7308 */ /* 0x000fec0000000800 */
[C---:B------:R-:W-:Y:S01]  /*3de0*/  HMMA.16816.F32.BF16 R124, R4.reuse, R26, R124 ;  /* 0x0000001a047c723c */ /* 0x040fe2000004187c */
[----:B------:R-:W-:Y:S01]  /*3df0*/  LDSM.16.MT88.4 R24, [R232+0x1100] ;  /* 0x00110000e818783b */ /* 0x000fe20000004200 */
[----:B------:R-:W-:Y:S06]  /*3e00*/  MUFU.EX2 R159, R159 ;  /* 0x0000009f009f7308 */ /* 0x000fec0000000800 */
[C---:B----4-:R-:W-:Y:S02]  /*3e10*/  HMMA.16816.F32.BF16 R68, R4.reuse, R20, R68 ;  /* 0x000000140444723c */ /* 0x050fe40000041844 */
[----:B------:R-:W-:Y:S06]  /*3e20*/  MUFU.EX2 R161, R161 ;  /* 0x000000a100a17308 */ /* 0x000fec0000000800 */
[C---:B------:R-:W-:Y:S01]  /*3e30*/  HMMA.16816.F32.BF16 R72, R4.reuse, R22, R72 ;  /* 0x000000160448723c */ /* 0x040fe20000041848 */
[----:B------:R-:W-:Y:S01]  /*3e40*/  LDSM.16.MT88.4 R20, [R230+0x1100] ;  /* 0x00110000e614783b */ /* 0x000fe20000004200 */
[----:B------:R-:W-:Y:S06]  /*3e50*/  MUFU.EX2 R162, R162 ;  /* 0x000000a200a27308 */ /* 0x000fec0000000800 */
[C---:B------:R-:W-:Y:S02]  /*3e60*/  HMMA.16816.F32.BF16 R76, R4.reuse, R16, R76 ;  /* 0x00000010044c723c */ /* 0x040fe4000004184c */
[----:B------:R-:W-:Y:S06]  /*3e70*/  MUFU.EX2 R193, R193 ;  /* 0x000000c100c17308 */ /* 0x000fec0000000800 */
        /* <DEDUP_REMOVED lines=22> */
[----:B------:R-:W-:Y:S01]  /*3fe0*/  F2FP.BF16.PACK_AB R5, R34, R35 ;  /* 0x000000232205723e */ /* 0x000fe200000010ff */
[----:B------:R-:W-:Y:S01]  /*3ff0*/  FADD.FTZ R44, R41, R44 ;  /* 0x0000002c292c7221 */ /* 0x000fe20000010000 */
[----:B------:R-:W-:Y:S01]  /*4000*/  F2FP.BF16.PACK_AB R7, R0, R2 ;  /* 0x000000020007723e */ /* 0x000fe200000010ff */
[----:B------:R-:W-:-:S02]  /*4010*/  FADD.FTZ R34, R34, R42 ;  /* 0x0000002a22227221 */ /* 0x000fc40000010000 */
[----:B------:R-:W-:Y:S02]  /*4020*/  FADD.FTZ R40, R40, R44 ;  /* 0x0000002c28287221 */ /* 0x000fe40000010000 */
[----:B------:R-:W-:Y:S01]  /*4030*/  MUFU.EX2 R154, R154 ;  /* 0x0000009a009a7308 */ /* 0x000fe20000000800 */
[----:B------:R-:W-:Y:S01]  /*4040*/  FADD.FTZ R34, R2, R34 ;  /* 0x0000002202227221 */ /* 0x000fe20000010000 */
[----:B------:R-:W-:Y:S01]  /*4050*/  HMMA.16816.F32.BF16 R84, R4, R8, R84 ;  /* 0x000000080454723c */ /* 0x000fe20000041854 */
[----:B------:R-:W-:Y:S02]  /*4060*/  FADD.FTZ R40, R33, R40 ;  /* 0x0000002821287221 */ /* 0x000fe40000010000 */
[----:B------:R-:W-:-:S03]  /*4070*/  FADD.FTZ R0, R0, R34 ;  /* 0x0000002200007221 */ /* 0x000fc60000010000 */
[----:B------:R-:W-:Y:S01]  /*4080*/  MUFU.EX2 R153, R153 ;  /* 0x0000009900997308 */ /* 0x000fe20000000800 */
[----:B--2---:R-:W-:Y:S01]  /*4090*/  FADD.FTZ R0, R147, R0 ;  /* 0x0000000093007221 */ /* 0x004fe20000010000 */
[C---:B------:R-:W-:Y:S01]  /*40a0*/  HMMA.16816.F32.BF16 R88, R4.reuse, R10, R88 ;  /* 0x0000000a0458723c */ /* 0x040fe20000041858 */
[----:B------:R-:W2:Y:S05]  /*40b0*/  LDSM.16.MT88.4 R8, [R228+0x5100] ;  /* 0x00510000e408783b */ /* 0x000eaa0000004200 */
[----:B------:R-:W-:Y:S02]  /*40c0*/  MUFU.EX2 R152, R152 ;  /* 0x0000009800987308 */ /* 0x000fe40000000800 */
[C---:B----4-:R-:W-:Y:S06]  /*40d0*/  HMMA.16816.F32.BF16 R76, R4.reuse, R16, R76 ;  /* 0x00000010044c723c */ /* 0x050fec000004184c */
        /* <DEDUP_REMOVED lines=20> */
[----:B------:R-:W1:Y:S07]  /*4220*/  LDSM.16.MT88.4 R20, [R230+0x1900] ;  /* 0x00190000e614783b */ /* 0x000e6e0000004200 */
[C---:B------:R-:W-:Y:S08]  /*4230*/  HMMA.16816.F32.BF16 R128, R4.reuse, R24, R128 ;  /* 0x000000180480723c */ /* 0x040ff00000041880 */
[C---:B------:R-:W-:Y:S01]  /*4240*/  HMMA.16816.F32.BF16 R124, R4.reuse, R26, R124 ;  /* 0x0000001a047c723c */ /* 0x040fe2000004187c */
[----:B------:R-:W1:Y:S07]  /*4250*/  LDSM.16.MT88.4 R24, [R232+0x1900] ;  /* 0x00190000e818783b */ /* 0x000e6e0000004200 */
[C---:B------:R-:W-:Y:S07]  /*4260*/  HMMA.16816.F32.BF16 R100, R4.reuse, R38, R100 ;  /* 0x000000260464723c */ /* 0x040fee0000041864 */
[--C-:B------:R-:W-:Y:S01]  /*4270*/  FFMA.FTZ R39, R157, c[0x0][0x2d0], -R64.reuse ;  /* 0x0000b4009d277a23 */ /* 0x100fe20000010840 */
[----:B------:R-:W-:Y:S01]  /*4280*/  HMMA.16816.F32.BF16 R104, R4, R28, R104 ;  /* 0x0000001c0468723c */ /* 0x000fe20000041868 */
[----:B------:R-:W-:-:S02]  /*4290*/  FFMA.FTZ R38, R195, c[0x0][0x2d0], -R64 ;  /* 0x0000b400c3267a23 */ /* 0x000fc40000010840 */
[----:B------:R-:W-:Y:S02]  /*42a0*/  FFMA.FTZ R157, R194, c[0x0][0x2d0], -R64 ;  /* 0x0000b400c29d7a23 */ /* 0x000fe40000010840 */
[----:B------:R-:W-:Y:S03]  /*42b0*/  MUFU.EX2 R39, R39 ;  /* 0x0000002700277308 */ /* 0x000fe60000000800 */
[----:B------:R-:W-:Y:S01]  /*42c0*/  HMMA.16816.F32.BF16 R108, R4, R30, R108 ;  /* 0x0000001e046c723c */ /* 0x000fe2000004186c */
[----:B------:R-:W-:Y:S04]  /*42d0*/  LDSM.16.MT88.4 R28, [R229+0x5900] ;  /* 0x00590000e51c783b */ /* 0x000fe80000004200 */
[----:B------:R-:W1:Y:S02]  /*42e0*/  MUFU.EX2 R38, R38 ;  /* 0x0000002600267308 */ /* 0x000e640000000800 */
[----:B------:R-:W-:Y:S01]  /*42f0*/  F2FP.BF16.PACK_AB R4, R135, R134 ;  /* 0x000000868704723e */ /* 0x000fe200000010ff */
[----:B------:R-:W-:Y:S01]  /*4300*/  FADD.FTZ R134, R134, R40 ;  /* 0x0000002886867221 */ /* 0x000fe20000010000 */
[----:B------:R-:W-:-:S02]  /*4310*/  F2FP.BF16.PACK_AB R6, R144, R145 ;  /* 0x000000919006723e */ /* 0x000fc400000010ff */
[C---:B---3--:R-:W-:Y:S01]  /*4320*/  F2FP.BF16.PACK_AB R5, R148.reuse, R147 ;  /* 0x000000939405723e */ /* 0x048fe200000010ff */
[----:B------:R-:W-:Y:S01]  /*4330*/  FADD.FTZ R134, R135, R134 ;  /* 0x0000008687867221 */ /* 0x000fe20000010000 */
[----:B--2---:R-:W-:Y:S01]  /*4340*/  F2FP.BF16.PACK_AB R7, R37, R36 ;  /* 0x000000242507723e */ /* 0x004fe200000010ff */
[----:B------:R-:W2:Y:S01]  /*4350*/  MUFU.EX2 R157, R157 ;  /* 0x0000009d009d7308 */ /* 0x000ea20000000800 */
[----:B------:R-:W-:Y:S02]  /*4360*/  FADD.FTZ R148, R148, R0 ;  /* 0x0000000094947221 */ /* 0x000fe40000010000 */
[----:B------:R-:W-:Y:S02]  /*4370*/  FADD.FTZ R145, R145, R134 ;  /* 0x0000008691917221 */ /* 0x000fe40000010000 */
[----:B------:R-:W-:Y:S01]  /*4380*/  FADD.FTZ R148, R36, R148 ;  /* 0x0000009424947221 */ /* 0x000fe20000010000 */
[----:B----4-:R-:W-:Y:S01]  /*4390*/  HMMA.16816.F32.BF16 R76, R4, R16, R76 ;  /* 0x00000010044c723c */ /* 0x010fe2000004184c */
[----:B------:R-:W-:-:S02]  /*43a0*/  FADD.FTZ R145, R144, R145 ;  /* 0x0000009190917221 */ /* 0x000fc40000010000 */
[----:B------:R-:W-:-:S05]  /*43b0*/  FADD.FTZ R148, R37, R148 ;  /* 0x0000009425947221 */ /* 0x000fca0000010000 */
[C---:B------:R-:W-:Y:S01]  /*43c0*/  HMMA.16816.F32.BF16 R80, R4.reuse, R18, R80 ;  /* 0x000000120450723c */ /* 0x040fe20000041850 */
[----:B------:R-:W3:Y:S07]  /*43d0*/  LDSM.16.MT88.4 R16, [R230+0x5900] ;  /* 0x00590000e610783b */ /* 0x000eee0000004200 */
[C---:B-1----:R-:W-:Y:S08]  /*43e0*/  HMMA.16816.F32.BF16 R84, R4.reuse, R12, R84 ;  /* 0x0000000c0454723c */ /* 0x042ff00000041854 */
[C---:B------:R-:W-:Y:S01]  /*43f0*/  HMMA.16816.F32.BF16 R88, R4.reuse, R14, R88 ;  /* 0x0000000e0458723c */ /* 0x040fe20000041858 */
[----:B------:R-:W1:Y:S07]  /*4400*/  LDSM.16.MT88.4 R12, [R228+0x5900] ;  /* 0x00590000e40c783b */ /* 0x000e6e0000004200 */
[C---:B-----5:R-:W-:Y:S08]  /*4410*/  HMMA.16816.F32.BF16 R92, R4.reuse, R8, R92 ;  /* 0x00000008045c723c */ /* 0x060ff0000004185c */
[C---:B------:R-:W-:Y:S01]  /*4420*/  HMMA.16816.F32.BF16 R96, R4.reuse, R10, R96 ;  /* 0x0000000a0460723c */ /* 0x040fe20000041860 */
[----:B------:R-:W4:Y:S07]  /*4430*/  LDSM.16.MT88.4 R8, [R230+0x2100] ;  /* 0x00210000e608783b */ /* 0x000f2e0000004200 */
[C---:B------:R-:W-:Y:S08]  /*4440*/  HMMA.16816.F32.BF16 R68, R4.reuse, R20, R68 ;  /* 0x000000140444723c */ /* 0x040ff00000041844 */
[C---:B------:R-:W-:Y:S01]  /*4450*/  HMMA.16816.F32.BF16 R72, R4.reuse, R22, R72 ;  /* 0x000000160448723c */ /* 0x040fe20000041848 */
[----:B------:R-:W5:Y:S07]  /*4460*/  LDSM.16.MT88.4 R20, [R229+0x2100] ;  /* 0x00210000e514783b */ /* 0x000f6e0000004200 */
[C---:B------:R-:W-:Y:S08]  /*4470*/  HMMA.16816.F32.BF16 R128, R4.reuse, R24, R128 ;  /* 0x000000180480723c */ /* 0x040ff00000041880 */
[C---:B------:R-:W-:Y:S01]  /*4480*/  HMMA.16816.F32.BF16 R124, R4.reuse, R26, R124 ;  /* 0x0000001a047c723c */ /* 0x040fe2000004187c */
[----:B------:R-:W-:Y:S07]  /*4490*/  LDSM.16.MT88.4 R24, [R232+0x2100] ;  /* 0x00210000e818783b */ /* 0x000fee0000004200 */
[C---:B---3--:R-:W-:Y:S08]  /*44a0*/  HMMA.16816.F32.BF16 R120, R4.reuse, R16, R120 ;  /* 0x000000100478723c */ /* 0x048ff00000041878 */
[C---:B------:R-:W-:Y:S01]  /*44b0*/  HMMA.16816.F32.BF16 R100, R4.reuse, R18, R100 ;  /* 0x000000120464723c */ /* 0x040fe20000041864 */
[----:B------:R-:W3:Y:S07]  /*44c0*/  LDSM.16.MT88.4 R16, [R228+0x2100] ;  /* 0x00210000e410783b */ /* 0x000eee0000004200 */
        /* <DEDUP_REMOVED lines=8> */
[----:B--2---:R-:W-:-:S02]  /*4550*/  F2FP.BF16.PACK_AB R6, R156, R157 ;  /* 0x0000009d9c06723e */ /* 0x004fc400000010ff */
[----:B------:R-:W-:Y:S01]  /*4560*/  F2FP.BF16.PACK_AB R5, R159, R158 ;  /* 0x0000009e9f05723e */ /* 0x000fe200000010ff */
[----:B------:R-:W-:Y:S01]  /*4570*/  FADD.FTZ R158, R158, R148 ;  /* 0x000000949e9e7221 */ /* 0x000fe20000010000 */
[----:B------:R-:W-:Y:S01]  /*4580*/  F2FP.BF16.PACK_AB R7, R162, R161 ;  /* 0x000000a1a207723e */ /* 0x000fe200000010ff */
[----:B------:R-:W-:Y:S02]  /*4590*/  FADD.FTZ R38, R39, R38 ;  /* 0x0000002627267221 */ /* 0x000fe40000010000 */
[----:B------:R-:W-:Y:S02]  /*45a0*/  FADD.FTZ R158, R159, R158 ;  /* 0x0000009e9f9e7221 */ /* 0x000fe40000010000 */
[----:B------:R-:W-:Y:S02]  /*45b0*/  FADD.FTZ R157, R157, R38 ;  /* 0x000000269d9d7221 */ /* 0x000fe40000010000 */
[----:B----4-:R-:W-:Y:S01]  /*45c0*/  HMMA.16816.F32.BF16 R68, R4, R8, R68 ;  /* 0x000000080444723c */ /* 0x010fe20000041844 */
[----:B------:R-:W-:-:S02]  /*45d0*/  FADD.FTZ R161, R161, R158 ;  /* 0x0000009ea1a17221 */ /* 0x000fc40000010000 */
[----:B------:R-:W-:Y:S02]  /*45e0*/  FADD.FTZ R157, R156, R157 ;  /* 0x0000009d9c9d7221 */ /* 0x000fe40000010000 */
[----:B------:R-:W-:-:S03]  /*45f0*/  FADD.FTZ R161, R162, R161 ;  /* 0x000000a1a2a17221 */ /* 0x000fc60000010000 */
[C---:B------:R-:W-:Y:S01]  /*4600*/  HMMA.16816.F32.BF16 R72, R4.reuse, R10, R72 ;  /* 0x0000000a0448723c */ /* 0x040fe20000041848 */
[----:B------:R-:W2:Y:S07]  /*4610*/  LDSM.16.MT88.4 R8, [R230+0x6100] ;  /* 0x00610000e608783b */ /* 0x000eae0000004200 */
[C---:B-----5:R-:W-:Y:S08]  /*4620*/  HMMA.16816.F32.BF16 R76, R4.reuse, R20, R76 ;  /* 0x00000014044c723c */ /* 0x060ff0000004184c */
[C---:B------:R-:W-:Y:S01]  /*4630*/  HMMA.16816.F32.BF16 R80, R4.reuse, R22, R80 ;  /* 0x000000160450723c */ /* 0x040fe20000041850 */
[----:B------:R-:W4:Y:S07]  /*4640*/  LDSM.16.MT88.4 R20, [R228+0x6100] ;  /* 0x00610000e414783b */ /* 0x000f2e0000004200 */
        /* <DEDUP_REMOVED lines=39> */
[C---:B----4-:R-:W-:Y:S08]  /*48c0*/  HMMA.16816.F32.BF16 R92, R4.reuse, R20, R92 ;  /* 0x00000014045c723c */ /* 0x050ff0000004185c */
        /* <DEDUP_REMOVED lines=55> */
[C---:B---3--:R-:W-:Y:S05]  /*4c40*/  HMMA.16816.F32.BF16 R104, R4.reuse, R16, R104 ;  /* 0x000000100468723c */ /* 0x048fea0000041868 */
[----:B------:R-:W3:Y:S01]  /*4c50*/  MUFU.EX2 R29, R29 ;  /* 0x0000001d001d7308 */ /* 0x000ee20000000800 */
[----:B-1----:R-:W-:Y:S02]  /*4c60*/  FADD.FTZ R153, R26, R153 ;  /* 0x000000991a997221 */ /* 0x002fe40000010000 */
[----:B------:R-:W-:Y:S01]  /*4c70*/  HMMA.16816.F32.BF16 R108, R4, R18, R108 ;  /* 0x00000012046c723c */ /* 0x000fe2000004186c */
[----:B------:R-:W1:Y:S01]  /*4c80*/  LDSM.16.MT88.4 R16, [R229+0x3900] ;  /* 0x00390000e510783b */ /* 0x000e620000004200 */
[----:B----4-:R-:W-:-:S06]  /*4c90*/  FADD.FTZ R149, R27, R149 ;  /* 0x000000951b957221 */ /* 0x010fcc0000010000 */
[----:B------:R-:W-:Y:S01]  /*4ca0*/  HMMA.16816.F32.BF16 R116, R4, R12, R116 ;  /* 0x0000000c0474723c */ /* 0x000fe20000041874 */
[----:B------:R-:W-:-:S04]  /*4cb0*/  FADD.FTZ R149, R28, R149 ;  /* 0x000000951c957221 */ /* 0x000fc80000010000 */
[----:B---3--:R-:W-:-:S03]  /*4cc0*/  FADD.FTZ R149, R29, R149 ;  /* 0x000000951d957221 */ /* 0x008fc60000010000 */
[----:B------:R-:W-:Y:S01]  /*4cd0*/  HMMA.16816.F32.BF16 R112, R4, R14, R112 ;  /* 0x0000000e0470723c */ /* 0x000fe20000041870 */
[----:B------:R-:W3:Y:S06]  /*4ce0*/  LDSM.16.MT88.4 R12, [R228+0x3900] ;  /* 0x00390000e40c783b */ /* 0x000eec0000004200 */
[----:B------:R-:W-:Y:S02]  /*4cf0*/  F2FP.BF16.PACK_AB R4, R25, R24 ;  /* 0x000000181904723e */ /* 0x000fe400000010ff */
[C---:B------:R-:W-:Y:S01]  /*4d00*/  F2FP.BF16.PACK_AB R6, R251.reuse, R26 ;  /* 0x0000001afb06723e */ /* 0x040fe200000010ff */
[----:B------:R-:W-:Y:S01]  /*4d10*/  FADD.FTZ R251, R251, R153 ;  /* 0x00000099fbfb7221 */ /* 0x000fe20000010000 */
[----:B------:R-:W-:-:S02]  /*4d20*/  F2FP.BF16.PACK_AB R5, R28, R27 ;  /* 0x0000001b1c05723e */ /* 0x000fc400000010ff */
[C---:B------:R-:W-:Y:S01]  /*4d30*/  F2FP.BF16.PACK_AB R7, R250.reuse, R29 ;  /* 0x0000001dfa07723e */ /* 0x040fe200000010ff */
[----:B------:R-:W-:-:S06]  /*4d40*/  FADD.FTZ R250, R250, R149 ;  /* 0x00000095fafa7221 */ /* 0x000fcc0000010000 */
        /* <DEDUP_REMOVED lines=10> */
[C---:B--2---:R-:W-:Y:S08]  /*4df0*/  HMMA.16816.F32.BF16 R92, R4.reuse, R8, R92 ;  /* 0x00000008045c723c */ /* 0x044ff0000004185c */
[C---:B------:R-:W-:Y:S01]  /*4e00*/  HMMA.16816.F32.BF16 R96, R4.reuse, R10, R96 ;  /* 0x0000000a0460723c */ /* 0x040fe20000041860 */
[----:B------:R-:W2:Y:S07]  /*4e10*/  LDSM.16.MT88.4 R8, [R228+0x7900] ;  /* 0x00790000e408783b */ /* 0x000eae0000004200 */
[C---:B------:R-:W-:Y:S08]  /*4e20*/  HMMA.16816.F32.BF16 R124, R4.reuse, R22, R124 ;  /* 0x00000016047c723c */ /* 0x040ff0000004187c */
[C---:B-1----:R-:W-:Y:S08]  /*4e30*/  HMMA.16816.F32.BF16 R120, R4.reuse, R16, R120 ;  /* 0x000000100478723c */ /* 0x042ff00000041878 */
[C---:B------:R-:W-:Y:S08]  /*4e40*/  HMMA.16816.F32.BF16 R100, R4.reuse, R18, R100 ;  /* 0x000000120464723c */ /* 0x040ff00000041864 */
[C---:B---3--:R-:W-:Y:S08]  /*4e50*/  HMMA.16816.F32.BF16 R104, R4.reuse, R12, R104 ;  /* 0x0000000c0468723c */ /* 0x048ff00000041868 */
[C---:B------:R-:W-:Y:S08]  /*4e60*/  HMMA.16816.F32.BF16 R108, R4.reuse, R14, R108 ;  /* 0x0000000e046c723c */ /* 0x040ff0000004186c */
[C---:B--2---:R-:W-:Y:S08]  /*4e70*/  HMMA.16816.F32.BF16 R116, R4.reuse, R8, R116 ;  /* 0x000000080474723c */ /* 0x044ff00000041874 */
[----:B------:R-:W-:Y:S01]  /*4e80*/  HMMA.16816.F32.BF16 R112, R4, R10, R112 ;  /* 0x0000000a0470723c */ /* 0x000fe20000041870 */
[----:B------:R-:W-:Y:S07]  /*4e90*/  @P1 BRA `(.L_x_2167) ;  /* 0x0000380000001947 */ /* 0x000fee0003800000 */
[----:B------:R-:W-:Y:S01]  /*4ea0*/  SHF.R.S32.HI R247, RZ, 0x1f, R241 ;  /* 0x0000001ffff77819 */ /* 0x000fe200000114f1 */
[----:B------:R-:W-:Y:S01]  /*4eb0*/  IMAD.MOV.U32 R0, RZ, RZ, R3 ;  /* 0x000000ffff007224 */ /* 0x000fe200078e0003 */
[----:B------:R-:W-:Y:S01]  /*4ec0*/  UIADD3 UR8, UR8, -0x2, URZ ;  /* 0xfffffffe08087890 */ /* 0x000fe2000fffe03f */
[----:B------:R-:W-:Y:S01]  /*4ed0*/  IMAD.MOV.U32 R2, RZ, RZ, R132 ;  /* 0x000000ffff027224 */ /* 0x000fe200078e0084 */
[----:B------:R-:W-:Y:S01]  /*4ee0*/  LEA.HI R247, R247, R241, RZ, 0x3 ;  /* 0x000000f1f7f77211 */ /* 0x000fe200078f18ff */
[----:B------:R-:W-:-:S03]  /*4ef0*/  IMAD.WIDE R248, R32, 0x2, RZ ;  /* 0x0000000220f87825 */ /* 0x000fc600078e02ff */
[----:B------:R-:W-:-:S04]  /*4f00*/  LOP3.LUT R247, R247, 0xfffffff8, RZ, 0xc0, !PT ;  /* 0xfffffff8f7f77812 */ /* 0x000fc800078ec0ff */
[----:B------:R-:W-:-:S04]  /*4f10*/  SHF.R.S32.HI R246, RZ, 0x1f, R247 ;  /* 0x0000001ffff67819 */ /* 0x000fc800000114f7 */
[C---:B------:R-:W-:Y:S01]  /*4f20*/  SHF.L.U64.HI R246, R247.reuse, 0x1, R246 ;  /* 0x00000001f7f67819 */ /* 0x040fe200000102f6 */
[----:B------:R-:W-:Y:S02]  /*4f30*/  IMAD.SHL.U32 R247, R247, 0x2, RZ ;  /* 0x00000002f7f77824 */ /* 0x000fe400078e00ff */
[----:B------:R-:W-:Y:S01]  /*4f40*/  SEL R244, RZ, 0x10, P0 ;  /* 0x00000010fff47807 */ /* 0x000fe20000000000 */
[----:B------:R-:W-:Y:S01]  /*4f50*/  IMAD.SHL.U32 R245, R238, 0x2, RZ ;  /* 0x00000002eef57824 */ /* 0x000fe200078e00ff */
[----:B------:R-:W-:Y:S02]  /*4f60*/  SEL R243, RZ, 0x10, P3 ;  /* 0x00000010fff37807 */ /* 0x000fe40001800000 */
[C---:B------:R-:W-:Y:S02]  /*4f70*/  ISETP.NE.U32.AND P5, PT, R244.reuse, RZ, PT ;  /* 0x000000fff400720c */ /* 0x040fe40003fa5070 */
[C---:B------:R-:W-:Y:S02]  /*4f80*/  ISETP.NE.U32.AND P4, PT, R243.reuse, RZ, PT ;  /* 0x000000fff300720c */ /* 0x040fe40003f85070 */
[----:B------:R-:W-:Y:S02]  /*4f90*/  IADD3 R244, -R244, 0x10, RZ ;  /* 0x00000010f4f47810 */ /* 0x000fe40007ffe1ff */
[----:B------:R-:W-:-:S02]  /*4fa0*/  IADD3 R243, -R243, 0x10, RZ ;  /* 0x00000010f3f37810 */ /* 0x000fc40007ffe1ff */
[----:B------:R-:W-:Y:S02]  /*4fb0*/  LOP3.LUT R244, R244, 0xf, RZ, 0xc0, !PT ;  /* 0x0000000ff4f47812 */ /* 0x000fe400078ec0ff */
[----:B------:R-:W-:Y:S01]  /*4fc0*/  LOP3.LUT R243, R243, 0xf, RZ, 0xc0, !PT ;  /* 0x0000000ff3f37812 */ /* 0x000fe200078ec0ff */
[----:B------:R-:W-:Y:S05]  /*4fd0*/  BRA `(.L_x_2168) ;  /* 0x000003e000007947 */ /* 0x000fea0003800000 */
.L_x_2170:
[----:B------:R-:W-:Y:S01]  /*4fe0*/  ULEA UR5, UR8, UR11, 0x7 ;  /* 0x0000000b08057291 */ /* 0x000fe2000f8e383f */
[----:B------:R-:W-:Y:S01]  /*4ff0*/  PLOP3.LUT P2, PT, PT, PT, UP1, 0x80, 0x0 ;  /* 0x000000000000781c */ /* 0x000fe20003f4f018 */
[----:B------:R-:W-:Y:S01]  /*5000*/  IMAD.MOV.U32 R235, RZ, RZ, RZ ;  /* 0x000000ffffeb7224 */ /* 0x000fe200078e00ff */
[----:B------:R-:W-:Y:S03]  /*5010*/  PLOP3.LUT P1, PT, PT, PT, UP1, 0x80, 0x0 ;  /* 0x000000000000781c */ /* 0x000fe60003f2f018 */
        /* <DEDUP_REMOVED lines=12> */
[----:B------:R1:W2:Y:S04]  /*50e0*/  @!P6 LDG.E R235, [R134.64] ;  /* 0x0000000e86ebe981 */ /* 0x0002a8000c1e1900 */
[----:B------:R-:W-:Y:S04]  /*50f0*/  IMAD R3, R3, c[0x0][0x1e0], RZ ;  /* 0x0000780003037a24 */ /* 0x000fe800078e02ff */
[C---:B------:R-:W-:Y:S02]  /*5100*/  IMAD R3, R236.reuse, c[0x0][0x1e4], R3 ;  /* 0x00007900ec037a24 */ /* 0x040fe400078e0203 */
[----:B-1----:R-:W-:Y:S04]  /*5110*/  IMAD.WIDE.U32 R134, R236, c[0x0][0x1e0], RZ ;  /* 0x00007800ec867a25 */ /* 0x002fe800078e00ff */
        /* <DEDUP_REMOVED lines=13> */
[----:B------:R-:W5:Y:S04]  /*51f0*/  SHFL.IDX PT, R133, R132, 0x2, 0x181f ;  /* 0x00581f0084857f89 */ /* 0x000f6800000e0000 */
[----:B------:R-:W5:Y:S04]  /*5200*/  SHFL.IDX PT, R134, R3, 0x2, 0x181f ;  /* 0x00581f0003867f89 */ /* 0x000f6800000e0000 */
[----:B------:R-:W5:Y:S01]  /*5210*/  SHFL.IDX PT, R132, R132, 0x3, 0x181f ;  /* 0x00781f0084847f89 */ /* 0x000f6200000e0000 */
[C---:B-1----:R-:W-:Y:S02]  /*5220*/  IADD3 R148, P2, R248.reuse, R145, RZ ;  /* 0x00000091f8947210 */ /* 0x042fe40007f5e0ff */
[----:B------:R-:W-:Y:S01]  /*5230*/  IADD3 R152, P1, R145, R247, RZ ;  /* 0x000000f791987210 */ /* 0x000fe20007f3e0ff */
[----:B------:R-:W1:Y:S02]  /*5240*/  SHFL.IDX PT, R3, R3, 0x3, 0x181f ;  /* 0x00781f0003037f89 */ /* 0x000e6400000e0000 */
[----:B--2---:R-:W-:Y:S01]  /*5250*/  IMAD.X R149, R249, 0x1, R146, P2 ;  /* 0x00000001f9957824 */ /* 0x004fe200010e0692 */
[----:B---3--:R-:W-:Y:S01]  /*5260*/  IADD3 R150, P2, R248, R135, RZ ;  /* 0x00000087f8967210 */ /* 0x008fe20007f5e0ff */
[----:B------:R-:W-:Y:S01]  /*5270*/  IMAD.X R153, R146, 0x1, R246, P1 ;  /* 0x0000000192997824 */ /* 0x000fe200008e06f6 */
[-C--:B------:R-:W-:Y:S02]  /*5280*/  IADD3 R146, P1, R135, R247.reuse, RZ ;  /* 0x000000f787927210 */ /* 0x080fe40007f3e0ff */
[----:B------:R2:W-:Y:S01]  /*5290*/  LDGSTS.E.BYPASS.LTC128B.128 [R245+0x8100], [R148.64], !P0 ;  /* 0x0810000094f57fae */ /* 0x0005e2000c101d4e */
[----:B----4-:R-:W-:Y:S03]  /*52a0*/  IMAD.X R151, R249, 0x1, R144, P2 ;  /* 0x00000001f9977824 */ /* 0x010fe600010e0690 */
[----:B------:R3:W-:Y:S01]  /*52b0*/  LDGSTS.E.BYPASS.LTC128B.128 [R245+0xc100], [R152.64], !P3 ;  /* 0x0c10000098f57fae */ /* 0x0007e2000d901d4e */
[--C-:B------:R-:W-:Y:S01]  /*52c0*/  IMAD.X R147, R144, 0x1, R246.reuse, P1 ;  /* 0x0000000190937824 */ /* 0x100fe200008e06f6 */
[----:B-----5:R-:W-:Y:S02]  /*52d0*/  IADD3 R144, P1, R133, R247, RZ ;  /* 0x000000f785907210 */ /* 0x020fe40007f3e0ff */
[----:B------:R4:W-:Y:S03]  /*52e0*/  LDGSTS.E.BYPASS.LTC128B.128 [R245+0x9100], [R150.64], !P0 ;  /* 0x0910000096f57fae */ /* 0x0009e6000c101d4e */
[----:B------:R-:W-:Y:S01]  /*52f0*/  IMAD.X R145, R134, 0x1, R246, P1 ;  /* 0x0000000186917824 */ /* 0x000fe200008e06f6 */
[----:B------:R3:W-:Y:S01]  /*5300*/  LDGSTS.E.BYPASS.LTC128B.128 [R245+0xd100], [R146.64], !P3 ;  /* 0x0d10000092f57fae */ /* 0x0007e2000d901d4e */
[C---:B--2---:R-:W-:Y:S05]  /*5310*/  IADD3 R148, P2, R248.reuse, R133, RZ ;  /* 0x00000085f8947210 */ /* 0x044fea0007f5e0ff */
[C---:B------:R-:W-:Y:S01]  /*5320*/  IMAD.X R149, R249.reuse, 0x1, R134, P2 ;  /* 0x00000001f9957824 */ /* 0x040fe200010e0686 */
[----:B----4-:R-:W-:Y:S04]  /*5330*/  IADD3 R150, P2, R248, R132, RZ ;  /* 0x00000084f8967210 */ /* 0x010fe80007f5e0ff */
[----:B------:R3:W-:Y:S01]  /*5340*/  LDGSTS.E.BYPASS.LTC128B.128 [R245+0xa100], [R148.64], !P0 ;  /* 0x0a10000094f57fae */ /* 0x0007e2000c101d4e */
[----:B------:R-:W-:Y:S01]  /*5350*/  IADD3 R132, P1, R132, R247, RZ ;  /* 0x000000f784847210 */ /* 0x000fe20007f3e0ff */
[----:B-1----:R-:W-:Y:S02]  /*5360*/  IMAD.X R151, R249, 0x1, R3, P2 ;  /* 0x00000001f9977824 */ /* 0x002fe400010e0603 */
[----:B------:R3:W-:Y:S02]  /*5370*/  LDGSTS.E.BYPASS.LTC128B.128 [R245+0xe100], [R144.64], !P3 ;  /* 0x0e10000090f57fae */ /* 0x0007e4000d901d4e */
[----:B------:R-:W-:Y:S02]  /*5380*/  IMAD.X R133, R3, 0x1, R246, P1 ;  /* 0x0000000103857824 */ /* 0x000fe400008e06f6 */
[----:B------:R3:W-:Y:S04]  /*5390*/  LDGSTS.E.BYPASS.LTC128B.128 [R245+0xb100], [R150.64], !P0 ;  /* 0x0b10000096f57fae */ /* 0x0007e8000c101d4e */
[----:B------:R3:W-:Y:S01]  /*53a0*/  LDGSTS.E.BYPASS.LTC128B.128 [R245+0xf100], [R132.64], !P3 ;  /* 0x0f10000084f57fae */ /* 0x0007e2000d901d4e */
[----:B------:R-:W-:-:S05]  /*53b0*/  BRA `(.L_x_2169) ;  /* 0x00000f8000007947 */ /* 0x000fca0003800000 */
.L_x_2168:
[----:B------:R-:W-:Y:S04]  /*53c0*/  DEPBAR.LE SB0, 0x0 ;  /* 0x000080000000791a */ /* 0x000fe80000000000 */
[----:B------:R-:W-:Y:S01]  /*53d0*/  BAR.SYNC.DEFER_BLOCKING 0x0 ;  /* 0x0000000000007b1d */ /* 0x000fe20000010000 */
[C---:B------:R-:W-:Y:S01]  /*53e0*/  IMAD.WIDE.U32 R60, R236.reuse, c[0x0][0x208], RZ ;  /* 0x00008200ec3c7a25 */ /* 0x040fe200078e00ff */
[----:B------:R-:W-:Y:S01]  /*53f0*/  SHF.R.S32.HI R3, RZ, 0x1f, R236 ;  /* 0x0000001fff037819 */ /* 0x000fe200000114ec */
[----:B------:R-:W-:Y:S04]  /*5400*/  UISETP.GE.AND UP0, UPT, UR8, 0x1, UPT ;  /* 0x000000010800788c */ /* 0x000fe8000bf06270 */
[----:B------:R-:W-:Y:S04]  /*5410*/  IMAD R3, R3, c[0x0][0x208], RZ ;  /* 0x0000820003037a24 */ /* 0x000fe800078e02ff */
[----:B------:R-:W-:Y:S04]  /*5420*/  IMAD R3, R236, c[0x0][0x20c], R3 ;  /* 0x00008300ec037a24 */ /* 0x000fe800078e0203 */
[----:B------:R-:W-:Y:S01]  /*5430*/  IMAD.IADD R61, R61, 0x1, R3 ;  /* 0x000000013d3d7824 */ /* 0x000fe200078e0203 */
[----:B------:R-:W-:Y:S03]  /*5440*/  SHF.R.S32.HI R3, RZ, 0x1f, R235 ;  /* 0x0000001fff037819 */ /* 0x000fe600000114eb */
[----:B------:R-:W-:Y:S04]  /*5450*/  IMAD.WIDE.U32 R60, R235, c[0x0][0x218], R60 ;  /* 0x00008600eb3c7a25 */ /* 0x000fe800078e003c */
[----:B------:R-:W-:Y:S01]  /*5460*/  IMAD R3, R3, c[0x0][0x218], RZ ;  /* 0x0000860003037a24 */ /* 0x000fe200078e02ff */
[----:B------:R-:W1:Y:S01]  /*5470*/  LDSM.16.M88.4 R8, [R234+0x8100] ;  /* 0x00810000ea08783b */ /* 0x000e620000000200 */
[----:B------:R-:W-:Y:S02]  /*5480*/  IADD3 R156, P1, R60, UR20, RZ ;  /* 0x000000143c9c7c10 */ /* 0x000fe4000ff3e0ff */
[----:B------:R-:W-:Y:S02]  /*5490*/  IMAD R3, R235, c[0x0][0x21c], R3 ;  /* 0x00008700eb037a24 */ /* 0x000fe400078e0203 */
[----:B------:R-:W2:Y:S03]  /*54a0*/  LDSM.16.M88.4 R16, [R234+0x8900] ;  /* 0x00890000ea10783b */ /* 0x000ea60000000200 */
[----:B------:R-:W-:Y:S02]  /*54b0*/  IADD3.X R3, R61, UR4, R3, P1, !PT ;  /* 0x000000043d037c10 */ /* 0x000fe40008ffe403 */
[----:B------:R-:W3:Y:S01]  /*54c0*/  LDSM.16.M88.4 R24, [R234+0x9100] ;  /* 0x00910000ea18783b */ /* 0x000ee20000000200 */
[C---:B------:R-:W-:Y:S04]  /*54d0*/  LEA R194, P1, R156.reuse, c[0x0][0x1f8], 0x1 ;  /* 0x00007e009cc27a11 */ /* 0x040fe800078208ff */
[----:B------:R-:W-:Y:S01]  /*54e0*/  LDSM.16.M88.4 R32, [R234+0x9900] ;  /* 0x00990000ea20783b */ /* 0x000fe20000000200 */
[----:B------:R-:W-:Y:S04]  /*54f0*/  LEA.HI.X R156, R156, c[0x0][0x1fc], R3, 0x1, P1 ;  /* 0x00007f009c9c7a11 */ /* 0x000fe800008f0c03 */
[----:B------:R-:W-:Y:S05]  /*5500*/  LDSM.16.M88.4 R40, [R234+0xa100] ;  /* 0x00a10000ea28783b */ /* 0x000fea0000000200 */
[----:B------:R-:W-:Y:S05]  /*5510*/  LDSM.16.M88.4 R48, [R234+0xa900] ;  /* 0x00a90000ea30783b */ /* 0x000fea0000000200 */
[----:B------:R-:W-:Y:S05]  /*5520*/  LDSM.16.M88.4 R56, [R234+0xb100] ;  /* 0x00b10000ea38783b */ /* 0x000fea0000000200 */
[----:B------:R-:W-:Y:S01]  /*5530*/  LDSM.16.M88.4 R64, [R234+0xb900] ;  /* 0x00b90000ea40783b */ /* 0x000fe20000000200 */
[C---:B-1----:R-:W-:Y:S04]  /*5540*/  HMMA.16816.F32.BF16 R4, R136.reuse, R8, RZ ;  /* 0x000000088804723c */ /* 0x042fe800000418ff */
[----:B------:R-:W-:Y:S05]  /*5550*/  LDSM.16.M88.4 R132, [R233] ;  /* 0x00000000e984783b */ /* 0x000fea0000000200 */
[----:B------:R-:W-:Y:S01]  /*5560*/  LDSM.16.M88.4 R144, [R227] ;  /* 0x00000000e390783b */ /* 0x000fe20000000200 */
[C---:B------:R-:W-:Y:S04]  /*5570*/  HMMA.16816.F32.BF16 R8, R136.reuse, R10, RZ ;  /* 0x0000000a8808723c */ /* 0x040fe800000418ff */
[----:B------:R-:W-:Y:S04]  /*5580*/  LDSM.16.M88.4 R148, [R226] ;  /* 0x00000000e294783b */ /* 0x000fe80000000200 */
[C---:B--2---:R-:W-:Y:S01]  /*5590*/  HMMA.16816.F32.BF16 R12, R136.reuse, R16, RZ ;  /* 0x00000010880c723c */ /* 0x044fe200000418ff */
[----:B------:R-:W-:Y:S05]  /*55a0*/  LDSM.16.M88.4 R152, [R224] ;  /* 0x00000000e098783b */ /* 0x000fea0000000200 */
[----:B------:R-:W1:Y:S02]  /*55b0*/  SHFL.IDX PT, R160, R194, RZ, 0x181f ;  /* 0x00181fffc2a07589 */ /* 0x000e6400000e0000 */
[C---:B------:R-:W-:Y:S03]  /*55c0*/  HMMA.16816.F32.BF16 R16, R136.reuse, R18, RZ ;  /* 0x000000128810723c */ /* 0x040fe600000418ff */
[----:B------:R-:W2:Y:S05]  /*55d0*/  SHFL.IDX PT, R164, R156, RZ, 0x181f ;  /* 0x00181fff9ca47589 */ /* 0x000eaa00000e0000 */
[C---:B---3--:R-:W-:Y:S01]  /*55e0*/  HMMA.16816.F32.BF16 R20, R136.reuse, R24, RZ ;  /* 0x000000188814723c */ /* 0x048fe200000418ff */
[----:B------:R-:W-:Y:S05]  /*55f0*/  SHFL.IDX PT, R193, R156, 0x1, 0x181f ;  /* 0x00381f009cc17f89 */ /* 0x000fea00000e0000 */
[----:B------:R-:W-:Y:S02]  /*5600*/  SHFL.IDX PT, R195, R156, 0x2, 0x181f ;  /* 0x00581f009cc37f89 */ /* 0x000fe400000e0000 */
[C---:B------:R-:W-:Y:S03]  /*5610*/  HMMA.16816.F32.BF16 R24, R136.reuse, R26, RZ ;  /* 0x0000001a8818723c */ /* 0x040fe600000418ff */
[----:B------:R-:W3:Y:S01]  /*5620*/  SHFL.IDX PT, R3, R194, 0x1, 0x181f ;  /* 0x00381f00c2037f89 */ /* 0x000ee200000e0000 */
[----:B-1----:R-:W-:Y:S04]  /*5630*/  IADD3 R204, P2, R248, R160, RZ ;  /* 0x000000a0f8cc7210 */ /* 0x002fe80007f5e0ff */
[C---:B------:R-:W-:Y:S01]  /*5640*/  HMMA.16816.F32.BF16 R28, R136.reuse, R32, RZ ;  /* 0x00000020881c723c */ /* 0x040fe200000418ff */
[----:B------:R-:W-:Y:S01]  /*5650*/  IADD3 R200, P1, R160, R247, RZ ;  /* 0x000000f7a0c87210 */ /* 0x000fe20007f3e0ff */
[----:B------:R-:W1:Y:S02]  /*5660*/  SHFL.IDX PT, R192, R194, 0x2, 0x181f ;  /* 0x00581f00c2c07f89 */ /* 0x000e6400000e0000 */
[----:B--2---:R-:W-:Y:S02]  /*5670*/  IMAD.X R205, R249, 0x1, R164, P2 ;  /* 0x00000001f9cd7824 */ /* 0x004fe400010e06a4 */
[--C-:B------:R-:W-:Y:S01]  /*5680*/  IMAD.X R201, R164, 0x1, R246.reuse, P1 ;  /* 0x00000001a4c97824 */ /* 0x100fe200008e06f6 */
[----:B------:R-:W-:Y:S01]  /*5690*/  LDSM.16.M88.4 R160, [R222] ;  /* 0x00000000dea0783b */ /* 0x000fe20000000200 */
[C---:B------:R-:W-:Y:S04]  /*56a0*/  HMMA.16816.F32.BF16 R32, R136.reuse, R34, RZ ;  /* 0x000000228820723c */ /* 0x040fe800000418ff */
[----:B------:R-:W-:Y:S04]  /*56b0*/  LDSM.16.M88.4 R164, [R221] ;  /* 0x00000000dda4783b */ /* 0x000fe80000000200 */
[C---:B------:R-:W-:Y:S01]  /*56c0*/  HMMA.16816.F32.BF16 R36, R136.reuse, R40, RZ ;  /* 0x000000288824723c */ /* 0x040fe200000418ff */
[----:B------:R-:W2:Y:S03]  /*56d0*/  SHFL.IDX PT, R194, R194, 0x3, 0x181f ;  /* 0x00781f00c2c27f89 */ /* 0x000ea600000e0000 */
[C---:B---3--:R-:W-:Y:S02]  /*56e0*/  IADD3 R198, P2, R248.reuse, R3, RZ ;  /* 0x00000003f8c67210 */ /* 0x048fe40007f5e0ff */
[-C--:B------:R-:W-:Y:S02]  /*56f0*/  IADD3 R202, P1, R3, R247.reuse, RZ ;  /* 0x000000f703ca7210 */ /* 0x080fe40007f3e0ff */
[C---:B------:R-:W-:Y:S01]  /*5700*/  HMMA.16816.F32.BF16 R40, R136.reuse, R42, RZ ;  /* 0x0000002a8828723c */ /* 0x040fe200000418ff */
[----:B------:R-:W-:Y:S03]  /*5710*/  IMAD.X R199, R249, 0x1, R193, P2 ;  /* 0x00000001f9c77824 */ /* 0x000fe600010e06c1 */
[----:B-1----:R-:W-:Y:S01]  /*5720*/  IADD3 R196, P2, R248, R192, RZ ;  /* 0x000000c0f8c47210 */ /* 0x002fe20007f5e0ff */
[--C-:B------:R-:W-:Y:S01]  /*5730*/  IMAD.X R203, R193, 0x1, R246.reuse, P1 ;  /* 0x00000001c1cb7824 */ /* 0x100fe200008e06f6 */
[----:B------:R-:W-:Y:S02]  /*5740*/  IADD3 R192, P1, R192, R247, RZ ;  /* 0x000000f7c0c07210 */ /* 0x000fe40007f3e0ff */
[C---:B------:R-:W-:Y:S01]  /*5750*/  HMMA.16816.F32.BF16 R44, R136.reuse, R48, RZ ;  /* 0x00000030882c723c */ /* 0x040fe200000418ff */
[----:B------:R-:W-:Y:S03]  /*5760*/  IMAD.X R197, R249, 0x1, R195, P2 ;  /* 0x00000001f9c57824 */ /* 0x000fe600010e06c3 */
[----:B------:R-:W-:Y:S04]  /*5770*/  IMAD.X R193, R195, 0x1, R246, P1 ;  /* 0x00000001c3c17824 */ /* 0x000fe800008e06f6 */
[C---:B------:R-:W-:Y:S08]  /*5780*/  HMMA.16816.F32.BF16 R48, R136.reuse, R50, RZ ;  /* 0x000000328830723c */ /* 0x040ff000000418ff */
[C---:B------:R-:W-:Y:S08]  /*5790*/  HMMA.16816.F32.BF16 R52, R136.reuse, R56, RZ ;  /* 0x000000388834723c */ /* 0x040ff000000418ff */
[C---:B------:R-:W-:Y:S08]  /*57a0*/  HMMA.16816.F32.BF16 R56, R136.reuse, R58, RZ ;  /* 0x0000003a8838723c */ /* 0x040ff000000418ff */
[C---:B------:R-:W-:Y:S08]  /*57b0*/  HMMA.16816.F32.BF16 R60, R136.reuse, R64, RZ ;  /* 0x00000040883c723c */ /* 0x040ff000000418ff */
[----:B------:R-:W-:Y:S08]  /*57c0*/  HMMA.16816.F32.BF16 R64, R136, R66, RZ ;  /* 0x000000428840723c */ /* 0x000ff000000418ff */
[C---:B------:R-:W-:Y:S08]  /*57d0*/  HMMA.16816.F32.BF16 R4, R140.reuse, R132, R4 ;  /* 0x000000848c04723c */ /* 0x040ff00000041804 */
[C---:B------:R-:W-:Y:S01]  /*57e0*/  HMMA.16816.F32.BF16 R8, R140.reuse, R134, R8 ;  /* 0x000000868c08723c */ /* 0x040fe20000041808 */
[----:B------:R-:W-:Y:S07]  /*57f0*/  LDSM.16.M88.4 R132, [R225] ;  /* 0x00000000e184783b */ /* 0x000fee0000000200 */
[C---:B------:R-:W-:Y:S01]  /*5800*/  HMMA.16816.F32.BF16 R12, R140.reuse, R144, R12 ;  /* 0x000000908c0c723c */ /* 0x040fe2000004180c */
[----:B------:R-:W1:Y:S05]  /*5810*/  SHFL.IDX PT, R144, R156, 0x3, 0x181f ;  /* 0x00781f009c907f89 */ /* 0x000e6a00000e0000 */
[----:B------:R-:W3:Y:S02]  /*5820*/  LDSM.16.M88.4 R156, [R223] ;  /* 0x00000000df9c783b */ /* 0x000ee40000000200 */
[C---:B------:R-:W-:Y:S03]  /*5830*/  HMMA.16816.F32.BF16 R16, R140.reuse, R146, R16 ;  /* 0x000000928c10723c */ /* 0x040fe60000041810 */
[----:B------:R-:W-:Y:S01]  /*5840*/  @!PT LDS RZ, [RZ] ;  /* 0x00000000fffff984 */ /* 0x000fe20000000800 */
[----:B------:R-:W-:Y:S01]  /*5850*/  @!PT LDS RZ, [RZ] ;  /* 0x00000000fffff984 */ /* 0x000fe20000000800 */
[----:B------:R-:W-:Y:S01]  /*5860*/  @!PT LDS RZ, [RZ] ;  /* 0x00000000fffff984 */ /* 0x000fe20000000800 */
[----:B------:R4:W-:Y:S04]  /*5870*/  LDGSTS.E.BYPASS.LTC128B.128 [R245+0x100], [R204.64], !P0 ;  /* 0x00100000ccf57fae */ /* 0x0009e8000c101d4e */
[----:B--2---:R-:W-:Y:S01]  /*5880*/  IADD3 R146, P2, P1, R244, R194, R248 ;  /* 0x000000c2f4927210 */ /* 0x004fe2000795e0f8 */
[C---:B------:R-:W-:Y:S01]  /*5890*/  HMMA.16816.F32.BF16 R20, R140.reuse, R148, R20 ;  /* 0x000000948c14723c */ /* 0x040fe20000041814 */
[----:B------:R2:W-:Y:S05]  /*58a0*/  LDGSTS.E.BYPASS.LTC128B.128 [R245+0x4100], [R200.64], !P3 ;  /* 0x04100000c8f57fae */ /* 0x0005ea000d901d4e */
[----:B------:R5:W-:Y:S02]  /*58b0*/  LDGSTS.E.BYPASS.LTC128B.128 [R245+0x1100], [R198.64], !P0 ;  /* 0x01100000c6f57fae */ /* 0x000be4000c101d4e */
[C---:B------:R-:W-:Y:S03]  /*58c0*/  HMMA.16816.F32.BF16 R24, R140.reuse, R150, R24 ;  /* 0x000000968c18723c */ /* 0x040fe60000041818 */
[----:B------:R2:W-:Y:S01]  /*58d0*/  LDGSTS.E.BYPASS.LTC128B.128 [R245+0x5100], [R202.64], !P3 ;  /* 0x05100000caf57fae */ /* 0x0005e2000d901d4e */
[----:B-1----:R-:W-:Y:S02]  /*58e0*/  IADD3.X R147, RZ, R144, R249, P2, P1 ;  /* 0x00000090ff937210 */ /* 0x002fe400017e24f9 */
[----:B------:R-:W-:Y:S02]  /*58f0*/  IADD3 R194, P2, P1, R243, R194, R247 ;  /* 0x000000c2f3c27210 */ /* 0x000fe4000795e0f7 */
[----:B------:R5:W-:Y:S01]  /*5900*/  LDGSTS.E.BYPASS.LTC128B.128 [R245+0x2100], [R196.64], !P0 ;  /* 0x02100000c4f57fae */ /* 0x000be2000c101d4e */
[C---:B------:R-:W-:Y:S03]  /*5910*/  HMMA.16816.F32.BF16 R28, R140.reuse, R132, R28 ;  /* 0x000000848c1c723c */ /* 0x040fe6000004181c */
[----:B------:R-:W-:Y:S01]  /*5920*/  IADD3.X R195, RZ, R144, R246, P2, P1 ;  /* 0x00000090ffc37210 */ /* 0x000fe200017e24f6 */
[----:B------:R1:W-:Y:S01]  /*5930*/  LDGSTS.E.BYPASS.LTC128B.128 [R245+0x6100], [R192.64], !P3 ;  /* 0x06100000c0f57fae */ /* 0x0003e2000d901d4e */
[----:B------:R-:W-:Y:S03]  /*5940*/  PLOP3.LUT P1, PT, PT, PT, UP0, 0x80, 0x0 ;  /* 0x000000000000781c */ /* 0x000fe60003f2f008 */
[C---:B------:R-:W-:Y:S01]  /*5950*/  HMMA.16816.F32.BF16 R32, R140.reuse, R134, R32 ;  /* 0x000000868c20723c */ /* 0x040fe20000041820 */
[----:B------:R1:W-:Y:S05]  /*5960*/  LDGSTS.E.BYPASS.LTC128B.128.ZFILL [R245+0x3100], [R146.64], P5 ;  /* 0x0310000092f57fae */ /* 0x0003ea000a941d4e */
[----:B------:R1:W-:Y:S02]  /*5970*/  LDGSTS.E.BYPASS.LTC128B.128.ZFILL [R245+0x7100], [R194.64], P4 ;  /* 0x07100000c2f57fae */ /* 0x0003e4000a141d4e */
[C---:B------:R-:W-:Y:S03]  /*5980*/  HMMA.16816.F32.BF16 R36, R140.reuse, R152, R36 ;  /* 0x000000988c24723c */ /* 0x040fe60000041824 */
[----:B------:R-:W-:Y:S05]  /*5990*/  LDSM.16.M88.4 R132, [R231+0x8900] ;  /* 0x00890000e784783b */ /* 0x000fea0000000200 */
[C---:B------:R-:W-:Y:S01]  /*59a0*/  HMMA.16816.F32.BF16 R40, R140.reuse, R154, R40 ;  /* 0x0000009a8c28723c */ /* 0x040fe20000041828 */
[----:B------:R-:W0:Y:S05]  /*59b0*/  LDGDEPBAR ;  /* 0x00000000000079af */ /* 0x000e2a0000000000 */
[----:B------:R-:W-:Y:S02]  /*59c0*/  LDSM.16.M88.4 R148, [R231+0x9100] ;  /* 0x00910000e794783b */ /* 0x000fe40000000200 */
[C---:B---3--:R-:W-:Y:S03]  /*59d0*/  HMMA.16816.F32.BF16 R44, R140.reuse, R156, R44 ;  /* 0x0000009c8c2c723c */ /* 0x048fe6000004182c */
[----:B------:R-:W-:Y:S05]  /*59e0*/  LDSM.16.M88.4 R152, [R231+0x9900] ;  /* 0x00990000e798783b */ /* 0x000fea0000000200 */
[C---:B------:R-:W-:Y:S01]  /*59f0*/  HMMA.16816.F32.BF16 R48, R140.reuse, R158, R48 ;  /* 0x0000009e8c30723c */ /* 0x040fe20000041830 */
[----:B-1----:R-:W1:Y:S05]  /*5a00*/  LDSM.16.M88.4 R144, [R231+0x8100] ;  /* 0x00810000e790783b */ /* 0x002e6a0000000200 */
[----:B------:R-:W3:Y:S02]  /*5a10*/  LDSM.16.M88.4 R156, [R231+0xa100] ;  /* 0x00a10000e79c783b */ /* 0x000ee40000000200 */
[C---:B------:R-:W-:Y:S03]  /*5a20*/  HMMA.16816.F32.BF16 R52, R140.reuse, R160, R52 ;  /* 0x000000a08c34723c */ /* 0x040fe60000041834 */
[----:B------:R-:W-:Y:S05]  /*5a30*/  LDSM.16.M88.4 R192, [R220+0x5000] ;  /* 0x00500000dcc0783b */ /* 0x000fea0000000200 */
[C---:B------:R-:W-:Y:S01]  /*5a40*/  HMMA.16816.F32.BF16 R56, R140.reuse, R162, R56 ;  /* 0x000000a28c38723c */ /* 0x040fe20000041838 */
[----:B------:R-:W-:Y:S05]  /*5a50*/  LDSM.16.M88.4 R160, [R231+0xc900] ;  /* 0x00c90000e7a0783b */ /* 0x000fea0000000200 */
[----:B-----5:R-:W-:Y:S02]  /*5a60*/  LDSM.16.M88.4 R196, [R220+0x6000] ;  /* 0x00600000dcc4783b */ /* 0x020fe40000000200 */
[C---:B------:R-:W-:Y:S03]  /*5a70*/  HMMA.16816.F32.BF16 R60, R140.reuse, R164, R60 ;  /* 0x000000a48c3c723c */ /* 0x040fe6000004183c */
[----:B--2---:R-:W-:Y:S05]  /*5a80*/  LDSM.16.M88.4 R200, [R220+0x6800] ;  /* 0x00680000dcc8783b */ /* 0x004fea0000000200 */
[----:B------:R-:W-:Y:S01]  /*5a90*/  HMMA.16816.F32.BF16 R64, R140, R166, R64 ;  /* 0x000000a68c40723c */ /* 0x000fe20000041840 */
[----:B------:R-:W-:Y:S05]  /*5aa0*/  LDSM.16.M88.4 R164, [R231+0xd100] ;  /* 0x00d10000e7a4783b */ /* 0x000fea0000000200 */
[----:B----4-:R-:W-:Y:S02]  /*5ab0*/  LDSM.16.M88.4 R204, [R220+0x7000] ;  /* 0x00700000dccc783b */ /* 0x010fe40000000200 */
[C---:B-1----:R-:W-:Y:S03]  /*5ac0*/  HMMA.16816.F32.BF16 R4, R168.reuse, R144, R4 ;  /* 0x00000090a804723c */ /* 0x042fe60000041804 */
[----:B------:R-:W-:Y:S05]  /*5ad0*/  LDSM.16.M88.4 R208, [R220+0x7800] ;  /* 0x00780000dcd0783b */ /* 0x000fea0000000200 */
[C---:B------:R-:W-:Y:S01]  /*5ae0*/  HMMA.16816.F32.BF16 R8, R168.reuse, R146, R8 ;  /* 0x00000092a808723c */ /* 0x040fe20000041808 */
[----:B------:R-:W1:Y:S07]  /*5af0*/  LDSM.16.M88.4 R144, [R231+0xa900] ;  /* 0x00a90000e790783b */ /* 0x000e6e0000000200 */
[C---:B------:R-:W-:Y:S08]  /*5b00*/  HMMA.16816.F32.BF16 R12, R168.reuse, R132, R12 ;  /* 0x00000084a80c723c */ /* 0x040ff0000004180c */
[C---:B------:R-:W-:Y:S01]  /*5b10*/  HMMA.16816.F32.BF16 R16, R168.reuse, R134, R16 ;  /* 0x00000086a810723c */ /* 0x040fe20000041810 */
[----:B------:R-:W2:Y:S07]  /*5b20*/  LDSM.16.M88.4 R132, [R231+0xb100] ;  /* 0x00b10000e784783b */ /* 0x000eae0000000200 */
[C---:B------:R-:W-:Y:S08]  /*5b30*/  HMMA.16816.F32.BF16 R20, R168.reuse, R148, R20 ;  /* 0x00000094a814723c */ /* 0x040ff00000041814 */
[C---:B------:R-:W-:Y:S01]  /*5b40*/  HMMA.16816.F32.BF16 R24, R168.reuse, R150, R24 ;  /* 0x00000096a818723c */ /* 0x040fe20000041818 */
[----:B------:R-:W4:Y:S07]  /*5b50*/  LDSM.16.M88.4 R148, [R231+0xb900] ;  /* 0x00b90000e794783b */ /* 0x000f2e0000000200 */
[C---:B------:R-:W-:Y:S08]  /*5b60*/  HMMA.16816.F32.BF16 R28, R168.reuse, R152, R28 ;  /* 0x00000098a81c723c */ /* 0x040ff0000004181c */
[C---:B------:R-:W-:Y:S01]  /*5b70*/  HMMA.16816.F32.BF16 R32, R168.reuse, R154, R32 ;  /* 0x0000009aa820723c */ /* 0x040fe20000041820 */
[----:B------:R-:W5:Y:S07]  /*5b80*/  LDSM.16.M88.4 R152, [R220] ;  /* 0x00000000dc98783b */ /* 0x000f6e0000000200 */
[C---:B---3--:R-:W-:Y:S08]  /*5b90*/  HMMA.16816.F32.BF16 R36, R168.reuse, R156, R36 ;  /* 0x0000009ca824723c */ /* 0x048ff00000041824 */
[C---:B------:R-:W-:Y:S01]  /*5ba0*/  HMMA.16816.F32.BF16 R40, R168.reuse, R158, R40 ;  /* 0x0000009ea828723c */ /* 0x040fe20000041828 */
[----:B------:R-:W3:Y:S07]  /*5bb0*/  LDSM.16.M88.4 R156, [R220+0x800] ;  /* 0x00080000dc9c783b */ /* 0x000eee0000000200 */
[C---:B-1----:R-:W-:Y:S08]  /*5bc0*/  HMMA.16816.F32.BF16 R44, R168.reuse, R144, R44 ;  /* 0x00000090a82c723c */ /* 0x042ff0000004182c */
[C---:B------:R-:W-:Y:S01]  /*5bd0*/  HMMA.16816.F32.BF16 R48, R168.reuse, R146, R48 ;  /* 0x00000092a830723c */ /* 0x040fe20000041830 */
[----:B------:R-:W1:Y:S07]  /*5be0*/  LDSM.16.M88.4 R144, [R220+0x1000] ;  /* 0x00100000dc90783b */ /* 0x000e6e0000000200 */
[C---:B--2---:R-:W-:Y:S08]  /*5bf0*/  HMMA.16816.F32.BF16 R52, R168.reuse, R132, R52 ;  /* 0x00000084a834723c */ /* 0x044ff00000041834 */
[C---:B------:R-:W-:Y:S01]  /*5c00*/  HMMA.16816.F32.BF16 R56, R168.reuse, R134, R56 ;  /* 0x00000086a838723c */ /* 0x040fe20000041838 */
[----:B------:R-:W2:Y:S07]  /*5c10*/  LDSM.16.M88.4 R132, [R220+0x1800] ;  /* 0x00180000dc84783b */ /* 0x000eae0000000200 */
[C---:B----4-:R-:W-:Y:S08]  /*5c20*/  HMMA.16816.F32.BF16 R60, R168.reuse, R148, R60 ;  /* 0x00000094a83c723c */ /* 0x050ff0000004183c */
[----:B------:R-:W-:Y:S01]  /*5c30*/  HMMA.16816.F32.BF16 R64, R168, R150, R64 ;  /* 0x00000096a840723c */ /* 0x000fe20000041840 */
[----:B------:R-:W4:Y:S07]  /*5c40*/  LDSM.16.M88.4 R148, [R220+0x2000] ;  /* 0x00200000dc94783b */ /* 0x000f2e0000000200 */
[C---:B-----5:R-:W-:Y:S08]  /*5c50*/  HMMA.16816.F32.BF16 R4, R172.reuse, R152, R4 ;  /* 0x00000098ac04723c */ /* 0x060ff00000041804 */
[C---:B------:R-:W-:Y:S01]  /*5c60*/  HMMA.16816.F32.BF16 R8, R172.reuse, R154, R8 ;  /* 0x0000009aac08723c */ /* 0x040fe20000041808 */
[----:B------:R-:W5:Y:S07]  /*5c70*/  LDSM.16.M88.4 R152, [R220+0x2800] ;  /* 0x00280000dc98783b */ /* 0x000f6e0000000200 */
        /* <DEDUP_REMOVED lines=10> */
[C---:B------:R-:W-:Y:S01]  /*5d20*/  HMMA.16816.F32.BF16 R40, R172.reuse, R150, R40 ;  /* 0x00000096ac28723c */ /* 0x040fe20000041828 */
        /* <DEDUP_REMOVED lines=8> */
[----:B------:R-:W-:Y:S01]  /*5db0*/  HMMA.16816.F32.BF16 R64, R172, R146, R64 ;  /* 0x00000092ac40723c */ /* 0x000fe20000041840 */
        /* <DEDUP_REMOVED lines=12> */
[----:B------:R-:W3:Y:S07]  /*5e80*/  LDSM.16.M88.4 R156, [R219] ;  /* 0x00000000db9c783b */ /* 0x000eee0000000200 */
[C---:B-1----:R-:W-:Y:S08]  /*5e90*/  HMMA.16816.F32.BF16 R36, R176.reuse, R144, R36 ;  /* 0x00000090b024723c */ /* 0x042ff00000041824 */
[C---:B------:R-:W-:Y:S01]  /*5ea0*/  HMMA.16816.F32.BF16 R40, R176.reuse, R146, R40 ;  /* 0x00000092b028723c */ /* 0x040fe20000041828 */
[----:B------:R-:W1:Y:S07]  /*5eb0*/  LDSM.16.M88.4 R144, [R218] ;  /* 0x00000000da90783b */ /* 0x000e6e0000000200 */
[C---:B--2---:R-:W-:Y:S08]  /*5ec0*/  HMMA.16816.F32.BF16 R44, R176.reuse, R132, R44 ;  /* 0x00000084b02c723c */ /* 0x044ff0000004182c */
[C---:B------:R-:W-:Y:S01]  /*5ed0*/  HMMA.16816.F32.BF16 R48, R176.reuse, R134, R48 ;  /* 0x00000086b030723c */ /* 0x040fe20000041830 */
[----:B------:R-:W2:Y:S07]  /*5ee0*/  LDSM.16.M88.4 R132, [R217] ;  /* 0x00000000d984783b */ /* 0x000eae0000000200 */
[C---:B----4-:R-:W-:Y:S08]  /*5ef0*/  HMMA.16816.F32.BF16 R52, R176.reuse, R148, R52 ;  /* 0x00000094b034723c */ /* 0x050ff00000041834 */
[C---:B------:R-:W-:Y:S01]  /*5f00*/  HMMA.16816.F32.BF16 R56, R176.reuse, R150, R56 ;  /* 0x00000096b038723c */ /* 0x040fe20000041838 */
[----:B------:R-:W4:Y:S07]  /*5f10*/  LDSM.16.M88.4 R148, [R216] ;  /* 0x00000000d894783b */ /* 0x000f2e0000000200 */
[C---:B-----5:R-:W-:Y:S08]  /*5f20*/  HMMA.16816.F32.BF16 R60, R176.reuse, R152, R60 ;  /* 0x00000098b03c723c */ /* 0x060ff0000004183c */
[----:B------:R-:W-:Y:S01]  /*5f30*/  HMMA.16816.F32.BF16 R64, R176, R154, R64 ;  /* 0x0000009ab040723c */ /* 0x000fe20000041840 */
[----:B------:R-:W5:Y:S07]  /*5f40*/  LDSM.16.M88.4 R152, [R215] ;  /* 0x00000000d798783b */ /* 0x000f6e0000000200 */
        /* <DEDUP_REMOVED lines=17> */
[----:B------:R-:W-:Y:S07]  /*6060*/  LDSM.16.M88.4 R156, [R231+0xf900] ;  /* 0x00f90000e79c783b */ /* 0x000fee0000000200 */
[C---:B-1----:R-:W-:Y:S08]  /*6070*/  HMMA.16816.F32.BF16 R52, R180.reuse, R144, R52 ;  /* 0x00000090b434723c */ /* 0x042ff00000041834 */
[C---:B------:R-:W-:Y:S01]  /*6080*/  HMMA.16816.F32.BF16 R56, R180.reuse, R146, R56 ;  /* 0x00000092b438723c */ /* 0x040fe20000041838 */
[----:B------:R-:W1:Y:S07]  /*6090*/  LDSM.16.M88.4 R144, [R231+0xe100] ;  /* 0x00e10000e790783b */ /* 0x000e6e0000000200 */
[C---:B--2---:R-:W-:Y:S08]  /*60a0*/  HMMA.16816.F32.BF16 R60, R180.reuse, R132, R60 ;  /* 0x00000084b43c723c */ /* 0x044ff0000004183c */
[----:B------:R-:W-:Y:S01]  /*60b0*/  HMMA.16816.F32.BF16 R64, R180, R134, R64 ;  /* 0x00000086b440723c */ /* 0x000fe20000041840 */
        /* <DEDUP_REMOVED lines=8> */
[C---:B------:R-:W-:Y:S01]  /*6140*/  HMMA.16816.F32.BF16 R24, R184.reuse, R166, R24 ;  /* 0x000000a6b818723c */ /* 0x040fe20000041818 */
[----:B------:R-:W3:Y:S07]  /*6150*/  LDSM.16.M88.4 R164, [R220+0x4800] ;  /* 0x00480000dca4783b */ /* 0x000eee0000000200 */
[C---:B-----5:R-:W-:Y:S08]  /*6160*/  HMMA.16816.F32.BF16 R28, R184.reuse, R152, R28 ;  /* 0x00000098b81c723c */ /* 0x060ff0000004181c */
[C---:B------:R-:W-:Y:S01]  /*6170*/  HMMA.16816.F32.BF16 R32, R184.reuse, R154, R32 ;  /* 0x0000009ab820723c */ /* 0x040fe20000041820 */
[----:B------:R-:W5:Y:S01]  /*6180*/  LDSM.16.M88.4 R152, [R220+0x5800] ;  /* 0x00580000dc98783b */ /* 0x000f620000000200 */
[----:B------:R-:W-:Y:S04]  /*6190*/  DEPBAR.LE SB0, 0x0 ;  /* 0x000080000000791a */ /* 0x000fe80000000000 */
[----:B------:R-:W-:Y:S02]  /*61a0*/  BAR.SYNC.DEFER_BLOCKING 0x0 ;  /* 0x0000000000007b1d */ /* 0x000fe40000010000 */
[C---:B-1----:R-:W-:Y:S08]  /*61b0*/  HMMA.16816.F32.BF16 R36, R184.reuse, R144, R36 ;  /* 0x00000090b824723c */ /* 0x042ff00000041824 */
[C---:B------:R-:W-:Y:S08]  /*61c0*/  HMMA.16816.F32.BF16 R40, R184.reuse, R146, R40 ;  /* 0x00000092b828723c */ /* 0x040ff00000041828 */
[C---:B--2---:R-:W-:Y:S08]  /*61d0*/  HMMA.16816.F32.BF16 R44, R184.reuse, R132, R44 ;  /* 0x00000084b82c723c */ /* 0x044ff0000004182c */
[C---:B------:R-:W-:Y:S08]  /*61e0*/  HMMA.16816.F32.BF16 R48, R184.reuse, R134, R48 ;  /* 0x00000086b830723c */ /* 0x040ff00000041830 */
[C---:B---3--:R-:W-:Y:S08]  /*61f0*/  HMMA.16816.F32.BF16 R52, R184.reuse, R148, R52 ;  /* 0x00000094b834723c */ /* 0x048ff00000041834 */
        /* <DEDUP_REMOVED lines=19> */
[----:B------:R-:W-:-:S07]  /*6330*/  @P1 BRA `(.L_x_2170) ;  /* 0xffffeca000001947 */ /* 0x000fce000383ffff */
.L_x_2169:
[----:B------:R-:W-:Y:S01]  /*6340*/  FMNMX.FTZ R134, R4, R2, !PT ;  /* 0x0000000204867209 */ /* 0x000fe20007810000 */
[----:B---3--:R-:W-:Y:S01]  /*6350*/  LDSM.16.MT88.4 R144, [R232+0x100] ;  /* 0x00010000e890783b */ /* 0x008fe20000004200 */
        /* <DEDUP_REMOVED lines=68> */
[----:B------:R-:W-:Y:S07]  /*67a0*/  UIADD3 UR8, UR8, -0x1, URZ ;  /* 0xffffffff08087890 */ /* 0x000fee000fffe03f */
[----:B------:R-:W1:Y:S02]  /*67b0*/  SHFL.BFLY PT, R3, R133, 0x2, 0x1f ;  /* 0x0c401f0085037f89 */ /* 0x000e6400000e0000 */
[----:B-1----:R-:W-:Y:S02]  /*67c0*/  FMNMX.FTZ R133, R133, R3, !PT ;  /* 0x0000000385857209 */ /* 0x002fe40007810000 */
[----:B------:R-:W-:Y:S04]  /*67d0*/  FMNMX.FTZ R134, R134, R132, !PT ;  /* 0x0000008486867209 */ /* 0x000fe80007810000 */
[----:B------:R-:W1:Y:S08]  /*67e0*/  SHFL.BFLY PT, R3, R133, 0x1, 0x1f ;  /* 0x0c201f0085037f89 */ /* 0x000e7000000e0000 */
        /* <DEDUP_REMOVED lines=10> */
[--C-:B------:R-:W-:Y:S02]  /*6890*/  FFMA.FTZ R135, R8, c[0x0][0x2d0], -R162.reuse ;  /* 0x0000b40008877a23 */ /* 0x100fe400000108a2 */
[--C-:B------:R-:W-:Y:S02]  /*68a0*/  FFMA.FTZ R156, R9, c[0x0][0x2d0], -R162.reuse ;  /* 0x0000b400099c7a23 */ /* 0x100fe400000108a2 */
[----:B------:R-:W-:Y:S02]  /*68b0*/  FMUL.FTZ R2, R2, c[0x0][0x2d0] ;  /* 0x0000b40002027a20 */ /* 0x000fe40000410000 */
        /* <DEDUP_REMOVED lines=8> */
[----:B------:R-:W1:Y:S01]  /*6940*/  MUFU.EX2 R2, R2 ;  /* 0x0000000200027308 */ /* 0x000e620000000800 */
[--C-:B------:R-:W-:Y:S02]  /*6950*/  FFMA.FTZ R193, R22, c[0x0][0x2d0], -R161.reuse ;  /* 0x0000b40016c17a23 */ /* 0x100fe400000108a1 */
[--C-:B------:R-:W-:Y:S02]  /*6960*/  FFMA.FTZ R194, R23, c[0x0][0x2d0], -R161.reuse ;  /* 0x0000b40017c27a23 */ /* 0x100fe400000108a1 */
[----:B------:R-:W-:Y:S01]  /*6970*/  LDSM.16.MT88.4 R20, [R230+0x4900] ;  /* 0x00490000e614783b */ /* 0x000fe20000004200 */
[--C-:B------:R-:W-:Y:S02]  /*6980*/  FFMA.FTZ R195, R32, c[0x0][0x2d0], -R162.reuse ;  /* 0x0000b40020c37a23 */ /* 0x100fe400000108a2 */
[--C-:B------:R-:W-:Y:S02]  /*6990*/  FFMA.FTZ R196, R33, c[0x0][0x2d0], -R162.reuse ;  /* 0x0000b40021c47a23 */ /* 0x100fe400000108a2 */
[----:B------:R-:W2:Y:S01]  /*69a0*/  MUFU.EX2 R0, R0 ;  /* 0x0000000000007308 */ /* 0x000ea20000000800 */
[--C-:B------:R-:W-:Y:S02]  /*69b0*/  FFMA.FTZ R197, R38, c[0x0][0x2d0], -R161.reuse ;  /* 0x0000b40026c57a23 */ /* 0x100fe400000108a1 */
[--C-:B------:R-:W-:Y:S02]  /*69c0*/  FFMA.FTZ R198, R39, c[0x0][0x2d0], -R161.reuse ;  /* 0x0000b40027c67a23 */ /* 0x100fe400000108a1 */
[--C-:B------:R-:W-:Y:S02]  /*69d0*/  FFMA.FTZ R199, R40, c[0x0][0x2d0], -R162.reuse ;  /* 0x0000b40028c77a23 */ /* 0x100fe400000108a2 */
[--C-:B------:R-:W-:Y:S02]  /*69e0*/  FFMA.FTZ R200, R41, c[0x0][0x2d0], -R162.reuse ;  /* 0x0000b40029c87a23 */ /* 0x100fe400000108a2 */
[--C-:B------:R-:W-:Y:S01]  /*69f0*/  FFMA.FTZ R201, R42, c[0x0][0x2d0], -R161.reuse ;  /* 0x0000b4002ac97a23 */ /* 0x100fe200000108a1 */
[----:B------:R-:W-:Y:S01]  /*6a00*/  MUFU.EX2 R133, R133 ;  /* 0x0000008500857308 */ /* 0x000fe20000000800 */
[--C-:B------:R-:W-:Y:S02]  /*6a10*/  FFMA.FTZ R202, R43, c[0x0][0x2d0], -R161.reuse ;  /* 0x0000b4002bca7a23 */ /* 0x100fe400000108a1 */
[----:B------:R-:W-:Y:S01]  /*6a20*/  LDSM.16.MT88.4 R40, [R229+0x6900] ;  /* 0x00690000e528783b */ /* 0x000fe20000004200 */
[C---:B-1----:R-:W-:Y:S02]  /*6a30*/  FMUL.FTZ R4, R2.reuse, R128 ;  /* 0x0000008002047220 */ /* 0x042fe40000410000 */
[C---:B------:R-:W-:Y:S02]  /*6a40*/  FMUL.FTZ R5, R2.reuse, R129 ;  /* 0x0000008102057220 */ /* 0x040fe40000410000 */
[C---:B------:R-:W-:Y:S02]  /*6a50*/  FMUL.FTZ R8, R2.reuse, R124 ;  /* 0x0000007c02087220 */ /* 0x040fe40000410000 */
[----:B------:R-:W1:Y:S01]  /*6a60*/  MUFU.EX2 R134, R134 ;  /* 0x0000008600867308 */ /* 0x000e620000000800 */
[C---:B------:R-:W-:Y:S02]  /*6a70*/  FMUL.FTZ R9, R2.reuse, R125 ;  /* 0x0000007d02097220 */ /* 0x040fe40000410000 */
[----:B------:R-:W-:Y:S02]  /*6a80*/  FMUL.FTZ R68, R2, R68 ;  /* 0x0000004402447220 */ /* 0x000fe40000410000 */
[C---:B--2---:R-:W-:Y:S02]  /*6a90*/  FMUL.FTZ R6, R0.reuse, R130 ;  /* 0x0000008200067220 */ /* 0x044fe40000410000 */
[C---:B------:R-:W-:Y:S02]  /*6aa0*/  FMUL.FTZ R7, R0.reuse, R131 ;  /* 0x0000008300077220 */ /* 0x040fe40000410000 */
[C---:B------:R-:W-:Y:S01]  /*6ab0*/  FMUL.FTZ R10, R0.reuse, R126 ;  /* 0x0000007e000a7220 */ /* 0x040fe20000410000 */
[----:B------:R-:W2:Y:S01]  /*6ac0*/  MUFU.EX2 R156, R156 ;  /* 0x0000009c009c7308 */ /* 0x000ea20000000800 */
[----:B------:R-:W-:Y:S02]  /*6ad0*/  FMUL.FTZ R11, R0, R127 ;  /* 0x0000007f000b7220 */ /* 0x000fe40000410000 */
[----:B------:R-:W3:Y:S01]  /*6ae0*/  LDSM.16.MT88.4 R124, [R228+0x100] ;  /* 0x00010000e47c783b */ /* 0x000ee20000004200 */
[----:B------:R-:W-:Y:S02]  /*6af0*/  FMUL.FTZ R69, R2, R69 ;  /* 0x0000004502457220 */ /* 0x000fe40000410000 */
[C---:B------:R-:W-:Y:S02]  /*6b00*/  FMUL.FTZ R70, R0.reuse, R70 ;  /* 0x0000004600467220 */ /* 0x040fe40000410000 */
[----:B------:R-:W-:Y:S02]  /*6b10*/  FMUL.FTZ R71, R0, R71 ;  /* 0x0000004700477220 */ /* 0x000fe40000410000 */
[----:B------:R-:W-:Y:S01]  /*6b20*/  MUFU.EX2 R157, R157 ;  /* 0x0000009d009d7308 */ /* 0x000fe20000000800 */
[C---:B------:R-:W-:Y:S02]  /*6b30*/  FMUL.FTZ R72, R2.reuse, R72 ;  /* 0x0000004802487220 */ /* 0x040fe40000410000 */
[----:B------:R-:W-:Y:S01]  /*6b40*/  FMUL.FTZ R73, R2, R73 ;  /* 0x0000004902497220 */ /* 0x000fe20000410000 */
[----:B-1----:R-:W-:Y:S01]  /*6b50*/  F2FP.BF16.PACK_AB R128, R134, R133 ;  /* 0x000000858680723e */ /* 0x002fe200000010ff */
[C---:B------:R-:W-:Y:S02]  /*6b60*/  FMUL.FTZ R74, R0.reuse, R74 ;  /* 0x0000004a004a7220 */ /* 0x040fe40000410000 */
[----:B------:R-:W-:Y:S02]  /*6b70*/  FMUL.FTZ R75, R0, R75 ;  /* 0x0000004b004b7220 */ /* 0x000fe40000410000 */
[C---:B------:R-:W-:Y:S01]  /*6b80*/  FMUL.FTZ R76, R2.reuse, R76 ;  /* 0x0000004c024c7220 */ /* 0x040fe20000410000 */
[----:B------:R-:W1:Y:S01]  /*6b90*/  MUFU.EX2 R158, R158 ;  /* 0x0000009e009e7308 */ /* 0x000e620000000800 */
[----:B------:R-:W-:Y:S02]  /*6ba0*/  FMUL.FTZ R77, R2, R77 ;  /* 0x0000004d024d7220 */ /* 0x000fe40000410000 */
[----:B------:R-:W-:Y:S01]  /*6bb0*/  FMUL.FTZ R78, R0, R78 ;  /* 0x0000004e004e7220 */ /* 0x000fe20000410000 */
[----:B--2---:R-:W-:Y:S01]  /*6bc0*/  F2FP.BF16.PACK_AB R130, R156, R135 ;  /* 0x000000879c82723e */ /* 0x004fe200000010ff */
[----:B------:R-:W-:Y:S02]  /*6bd0*/  FMUL.FTZ R79, R0, R79 ;  /* 0x0000004f004f7220 */ /* 0x000fe40000410000 */
[C---:B------:R-:W-:Y:S02]  /*6be0*/  FMUL.FTZ R80, R2.reuse, R80 ;  /* 0x0000005002507220 */ /* 0x040fe40000410000 */
[----:B------:R-:W-:Y:S01]  /*6bf0*/  FMUL.FTZ R81, R2, R81 ;  /* 0x0000005102517220 */ /* 0x000fe20000410000 */
[----:B------:R-:W2:Y:S01]  /*6c00*/  MUFU.EX2 R160, R160 ;  /* 0x000000a000a07308 */ /* 0x000ea20000000800 */
[C---:B------:R-:W-:Y:S02]  /*6c10*/  FMUL.FTZ R82, R0.reuse, R82 ;  /* 0x0000005200527220 */ /* 0x040fe40000410000 */
[----:B------:R-:W-:Y:S02]  /*6c20*/  FMUL.FTZ R83, R0, R83 ;  /* 0x0000005300537220 */ /* 0x000fe40000410000 */
[C---:B------:R-:W-:Y:S02]  /*6c30*/  FMUL.FTZ R84, R2.reuse, R84 ;  /* 0x0000005402547220 */ /* 0x040fe40000410000 */
[----:B------:R-:W-:Y:S02]  /*6c40*/  FMUL.FTZ R85, R2, R85 ;  /* 0x0000005502557220 */ /* 0x000fe40000410000 */
[C---:B------:R-:W-:Y:S01]  /*6c50*/  FMUL.FTZ R86, R0.reuse, R86 ;  /* 0x0000005600567220 */ /* 0x040fe20000410000 */
[----:B------:R-:W-:Y:S01]  /*6c60*/  MUFU.EX2 R167, R167 ;  /* 0x000000a700a77308 */ /* 0x000fe20000000800 */
[----:B------:R-:W-:Y:S02]  /*6c70*/  FMUL.FTZ R87, R0, R87 ;  /* 0x0000005700577220 */ /* 0x000fe40000410000 */
[--C-:B------:R-:W-:Y:S01]  /*6c80*/  FFMA.FTZ R203, R48, c[0x0][0x2d0], -R162.reuse ;  /* 0x0000b40030cb7a23 */ /* 0x100fe200000108a2 */
[----:B-1----:R-:W-:Y:S01]  /*6c90*/  F2FP.BF16.PACK_AB R129, R158, R157 ;  /* 0x0000009d9e81723e */ /* 0x002fe200000010ff */
[--C-:B------:R-:W-:Y:S02]  /*6ca0*/  FFMA.FTZ R204, R49, c[0x0][0x2d0], -R162.reuse ;  /* 0x0000b40031cc7a23 */ /* 0x100fe400000108a2 */
[--C-:B------:R-:W-:Y:S02]  /*6cb0*/  FFMA.FTZ R205, R50, c[0x0][0x2d0], -R161.reuse ;  /* 0x0000b40032cd7a23 */ /* 0x100fe400000108a1 */
[--C-:B------:R-:W-:Y:S01]  /*6cc0*/  FFMA.FTZ R206, R51, c[0x0][0x2d0], -R161.reuse ;  /* 0x0000b40033ce7a23 */ /* 0x100fe200000108a1 */
[----:B------:R-:W-:Y:S01]  /*6cd0*/  MUFU.EX2 R192, R192 ;  /* 0x000000c000c07308 */ /* 0x000fe20000000800 */
[----:B------:R-:W-:Y:S01]  /*6ce0*/  LDSM.16.MT88.4 R48, [R228+0x7100] ;  /* 0x00710000e430783b */ /* 0x000fe20000004200 */
[----:B------:R-:W-:Y:S01]  /*6cf0*/  FMUL.FTZ R88, R2, R88 ;  /* 0x0000005802587220 */ /* 0x000fe20000410000 */
[----:B--2---:R-:W-:Y:S01]  /*6d00*/  F2FP.BF16.PACK_AB R131, R160, R159 ;  /* 0x0000009fa083723e */ /* 0x004fe200000010ff */
[----:B------:R-:W-:Y:S02]  /*6d10*/  FMUL.FTZ R89, R2, R89 ;  /* 0x0000005902597220 */ /* 0x000fe40000410000 */
[C---:B------:R-:W-:Y:S02]  /*6d20*/  FMUL.FTZ R90, R0.reuse, R90 ;  /* 0x0000005a005a7220 */ /* 0x040fe40000410000 */
[----:B------:R-:W-:Y:S02]  /*6d30*/  FMUL.FTZ R91, R0, R91 ;  /* 0x0000005b005b7220 */ /* 0x000fe40000410000 */
[----:B------:R-:W-:Y:S01]  /*6d40*/  MUFU.EX2 R193, R193 ;  /* 0x000000c100c17308 */ /* 0x000fe20000000800 */
[C---:B------:R-:W-:Y:S05]  /*6d50*/  HMMA.16816.F32.BF16 R4, R128.reuse, R144, R4 ;  /* 0x000000908004723c */ /* 0x040fea0000041804 */
[C---:B------:R-:W-:Y:S02]  /*6d60*/  FMUL.FTZ R92, R2.reuse, R92 ;  /* 0x0000005c025c7220 */ /* 0x040fe40000410000 */
[----:B------:R-:W-:Y:S01]  /*6d70*/  FMUL.FTZ R93, R2, R93 ;  /* 0x0000005d025d7220 */ /* 0x000fe20000410000 */
[C---:B------:R-:W-:Y:S01]  /*6d80*/  HMMA.16816.F32.BF16 R8, R128.reuse, R146, R8 ;  /* 0x000000928008723c */ /* 0x040fe20000041808 */
[----:B------:R-:W1:Y:S01]  /*6d90*/  LDSM.16.MT88.4 R144, [R232+0x4100] ;  /* 0x00410000e890783b */ /* 0x000e620000004200 */
[----:B------:R-:W-:Y:S02]  /*6da0*/  MUFU.EX2 R194, R194 ;  /* 0x000000c200c27308 */ /* 0x000fe40000000800 */
[C---:B------:R-:W-:Y:S02]  /*6db0*/  FMUL.FTZ R94, R0.reuse, R94 ;  /* 0x0000005e005e7220 */ /* 0x040fe40000410000 */
[----:B------:R-:W-:Y:S02]  /*6dc0*/  FMUL.FTZ R95, R0, R95 ;  /* 0x0000005f005f7220 */ /* 0x000fe40000410000 */
[C---:B------:R-:W-:Y:S04]  /*6dd0*/  HMMA.16816.F32.BF16 R68, R128.reuse, R148, R68 ;  /* 0x000000948044723c */ /* 0x040fe80000041844 */
[C---:B------:R-:W-:Y:S01]  /*6de0*/  FMUL.FTZ R96, R2.reuse, R96 ;  /* 0x0000006002607220 */ /* 0x040fe20000410000 */
[----:B------:R-:W-:Y:S01]  /*6df0*/  MUFU.EX2 R195, R195 ;  /* 0x000000c300c37308 */ /* 0x000fe20000000800 */
[----:B------:R-:W-:Y:S02]  /*6e00*/  FMUL.FTZ R97, R2, R97 ;  /* 0x0000006102617220 */ /* 0x000fe40000410000 */
[C---:B------:R-:W-:Y:S01]  /*6e10*/  HMMA.16816.F32.BF16 R72, R128.reuse, R150, R72 ;  /* 0x000000968048723c */ /* 0x040fe20000041848 */
[----:B------:R-:W2:Y:S03]  /*6e20*/  LDSM.16.MT88.4 R148, [R230+0x4100] ;  /* 0x00410000e694783b */ /* 0x000ea60000004200 */
[C---:B------:R-:W-:Y:S02]  /*6e30*/  FMUL.FTZ R98, R0.reuse, R98 ;  /* 0x0000006200627220 */ /* 0x040fe40000410000 */
[----:B------:R-:W-:Y:S01]  /*6e40*/  FMUL.FTZ R99, R0, R99 ;  /* 0x0000006300637220 */ /* 0x000fe20000410000 */
[----:B------:R-:W-:Y:S01]  /*6e50*/  MUFU.EX2 R196, R196 ;  /* 0x000000c400c47308 */ /* 0x000fe20000000800 */
[C---:B------:R-:W-:Y:S04]  /*6e60*/  HMMA.16816.F32.BF16 R76, R128.reuse, R152, R76 ;  /* 0x00000098804c723c */ /* 0x040fe8000004184c */
[C---:B------:R-:W-:Y:S02]  /*6e70*/  FMUL.FTZ R100, R2.reuse, R100 ;  /* 0x0000006402647220 */ /* 0x040fe40000410000 */
[----:B------:R-:W-:Y:S02]  /*6e80*/  FMUL.FTZ R101, R2, R101 ;  /* 0x0000006502657220 */ /* 0x000fe40000410000 */
[C---:B------:R-:W-:Y:S01]  /*6e90*/  HMMA.16816.F32.BF16 R80, R128.reuse, R154, R80 ;  /* 0x0000009a8050723c */ /* 0x040fe20000041850 */
[----:B------:R-:W-:Y:S03]  /*6ea0*/  MUFU.EX2 R197, R197 ;  /* 0x000000c500c57308 */ /* 0x000fe60000000800 */
[--C-:B------:R-:W-:Y:S02]  /*6eb0*/  FFMA.FTZ R152, R12, c[0x0][0x2d0], -R162.reuse ;  /* 0x0000b4000c987a23 */ /* 0x100fe400000108a2 */
[C---:B------:R-:W-:Y:S02]  /*6ec0*/  FMUL.FTZ R12, R2.reuse, R120 ;  /* 0x00000078020c7220 */ /* 0x040fe40000410000 */
[C---:B---3--:R-:W-:Y:S03]  /*6ed0*/  HMMA.16816.F32.BF16 R84, R128.reuse, R124, R84 ;  /* 0x0000007c8054723c */ /* 0x048fe60000041854 */
[----:B------:R-:W-:Y:S01]  /*6ee0*/  MUFU.EX2 R152, R152 ;  /* 0x0000009800987308 */ /* 0x000fe20000000800 */
[--C-:B------:R-:W-:Y:S02]  /*6ef0*/  FFMA.FTZ R153, R13, c[0x0][0x2d0], -R162.reuse ;  /* 0x0000b4000d997a23 */ /* 0x100fe400000108a2 */
[----:B------:R-:W-:Y:S02]  /*6f00*/  FMUL.FTZ R13, R2, R121 ;  /* 0x00000079020d7220 */ /* 0x000fe40000410000 */
[C---:B------:R-:W-:Y:S01]  /*6f10*/  HMMA.16816.F32.BF16 R88, R128.reuse, R126, R88 ;  /* 0x0000007e8058723c */ /* 0x040fe20000041858 */
[----:B------:R-:W3:Y:S03]  /*6f20*/  LDSM.16.MT88.4 R124, [R229+0x4100] ;  /* 0x00410000e57c783b */ /* 0x000ee60000004200 */
[--C-:B------:R-:W-:Y:S01]  /*6f30*/  FFMA.FTZ R154, R14, c[0x0][0x2d0], -R161.reuse ;  /* 0x0000b4000e9a7a23 */ /* 0x100fe200000108a1 */
[----:B------:R-:W4:Y:S01]  /*6f40*/  MUFU.EX2 R153, R153 ;  /* 0x0000009900997308 */ /* 0x000f220000000800 */
[C---:B------:R-:W-:Y:S02]  /*6f50*/  FMUL.FTZ R14, R0.reuse, R122 ;  /* 0x0000007a000e7220 */ /* 0x040fe40000410000 */
[C---:B-1----:R-:W-:Y:S04]  /*6f60*/  HMMA.16816.F32.BF16 R92, R128.reuse, R144, R92 ;  /* 0x00000090805c723c */ /* 0x042fe8000004185c */
[--C-:B------:R-:W-:Y:S02]  /*6f70*/  FFMA.FTZ R155, R15, c[0x0][0x2d0], -R161.reuse ;  /* 0x0000b4000f9b7a23 */ /* 0x100fe400000108a1 */
[C---:B------:R-:W-:Y:S01]  /*6f80*/  FMUL.FTZ R15, R0.reuse, R123 ;  /* 0x0000007b000f7220 */ /* 0x040fe20000410000 */
[----:B------:R-:W-:Y:S01]  /*6f90*/  MUFU.EX2 R154, R154 ;  /* 0x0000009a009a7308 */ /* 0x000fe20000000800 */
[C---:B------:R-:W-:Y:S01]  /*6fa0*/  HMMA.16816.F32.BF16 R96, R128.reuse, R146, R96 ;  /* 0x000000928060723c */ /* 0x040fe20000041860 */
[----:B------:R-:W1:Y:S03]  /*6fb0*/  LDSM.16.MT88.4 R120, [R228+0x4100] ;  /* 0x00410000e478783b */ /* 0x000e660000004200 */
[C---:B------:R-:W-:Y:S02]  /*6fc0*/  FMUL.FTZ R102, R0.reuse, R102 ;  /* 0x0000006600667220 */ /* 0x040fe40000410000 */
[----:B------:R-:W-:Y:S02]  /*6fd0*/  FMUL.FTZ R103, R0, R103 ;  /* 0x0000006700677220 */ /* 0x000fe40000410000 */
[C---:B--2---:R-:W-:Y:S01]  /*6fe0*/  HMMA.16816.F32.BF16 R12, R128.reuse, R148, R12 ;  /* 0x00000094800c723c */ /* 0x044fe2000004180c */
[----:B------:R-:W2:Y:S01]  /*6ff0*/  LDSM.16.MT88.4 R144, [R232+0x900] ;  /* 0x00090000e890783b */ /* 0x000ea20000004200 */
[----:B------:R-:W5:Y:S02]  /*7000*/  MUFU.EX2 R155, R155 ;  /* 0x0000009b009b7308 */ /* 0x000f640000000800 */
[C---:B------:R-:W-:Y:S02]  /*7010*/  FMUL.FTZ R104, R2.reuse, R104 ;  /* 0x0000006802687220 */ /* 0x040fe40000410000 */
[----:B------:R-:W-:Y:S02]  /*7020*/  FMUL.FTZ R105, R2, R105 ;  /* 0x0000006902697220 */ /* 0x000fe40000410000 */
[C---:B------:R-:W-:Y:S01]  /*7030*/  HMMA.16816.F32.BF16 R100, R128.reuse, R150, R100 ;  /* 0x000000968064723c */ /* 0x040fe20000041864 */
[----:B------:R-:W-:Y:S03]  /*7040*/  LDSM.16.MT88.4 R148, [R229+0x900] ;  /* 0x00090000e594783b */ /* 0x000fe60000004200 */
[C---:B------:R-:W-:Y:S01]  /*7050*/  FMUL.FTZ R106, R0.reuse, R106 ;  /* 0x0000006a006a7220 */ /* 0x040fe20000410000 */
[----:B------:R-:W-:Y:S01]  /*7060*/  MUFU.EX2 R198, R198 ;  /* 0x000000c600c67308 */ /* 0x000fe20000000800 */
[----:B------:R-:W-:Y:S02]  /*7070*/  FMUL.FTZ R107, R0, R107 ;  /* 0x0000006b006b7220 */ /* 0x000fe40000410000 */
[--C-:B------:R-:W-:Y:S04]  /*7080*/  FFMA.FTZ R163, R16, c[0x0][0x2d0], -R162.reuse ;  /* 0x0000b40010a37a23 */ /* 0x100fe800000108a2 */
[--C-:B------:R-:W-:Y:S01]  /*7090*/  FFMA.FTZ R164, R17, c[0x0][0x2d0], -R162.reuse ;  /* 0x0000b40011a47a23 */ /* 0x100fe200000108a2 */
[C---:B---3--:R-:W-:Y:S02]  /*70a0*/  HMMA.16816.F32.BF16 R104, R128.reuse, R124, R104 ;  /* 0x0000007c8068723c */ /* 0x048fe40000041868 */
[----:B------:R-:W-:Y:S01]  /*70b0*/  MUFU.EX2 R163, R163 ;  /* 0x000000a300a37308 */ /* 0x000fe20000000800 */
[--C-:B------:R-:W-:Y:S02]  /*70c0*/  FFMA.FTZ R165, R18, c[0x0][0x2d0], -R161.reuse ;  /* 0x0000b40012a57a23 */ /* 0x100fe400000108a1 */
[--C-:B------:R-:W-:Y:S02]  /*70d0*/  FFMA.FTZ R166, R19, c[0x0][0x2d0], -R161.reuse ;  /* 0x0000b40013a67a23 */ /* 0x100fe400000108a1 */
[C---:B------:R-:W-:Y:S02]  /*70e0*/  FMUL.FTZ R108, R2.reuse, R108 ;  /* 0x0000006c026c7220 */ /* 0x040fe40000410000 */
[----:B------:R-:W-:Y:S03]  /*70f0*/  FMUL.FTZ R109, R2, R109 ;  /* 0x0000006d026d7220 */ /* 0x000fe60000410000 */
[----:B------:R-:W3:Y:S01]  /*7100*/  MUFU.EX2 R164, R164 ;  /* 0x000000a400a47308 */ /* 0x000ee20000000800 */
[C---:B------:R-:W-:Y:S02]  /*7110*/  FMUL.FTZ R110, R0.reuse, R110 ;  /* 0x0000006e006e7220 */ /* 0x040fe40000410000 */
[----:B------:R-:W-:Y:S02]  /*7120*/  FMUL.FTZ R111, R0, R111 ;  /* 0x0000006f006f7220 */ /* 0x000fe40000410000 */
[C---:B------:R-:W-:Y:S01]  /*7130*/  FMUL.FTZ R16, R2.reuse, R116 ;  /* 0x0000007402107220 */ /* 0x040fe20000410000 */
[----:B----4-:R-:W-:Y:S01]  /*7140*/  F2FP.BF16.PACK_AB R116, R153, R152 ;  /* 0x000000989974723e */ /* 0x010fe200000010ff */
[----:B------:R-:W-:Y:S01]  /*7150*/  FMUL.FTZ R17, R2, R117 ;  /* 0x0000007502117220 */ /* 0x000fe20000410000 */
[----:B-----5:R-:W-:Y:S01]  /*7160*/  F2FP.BF16.PACK_AB R117, R155, R154 ;  /* 0x0000009a9b75723e */ /* 0x020fe200000010ff */
[C---:B------:R-:W-:Y:S01]  /*7170*/  FMUL.FTZ R18, R0.reuse, R118 ;  /* 0x0000007600127220 */ /* 0x040fe20000410000 */
[C---:B------:R-:W-:Y:S01]  /*7180*/  HMMA.16816.F32.BF16 R108, R128.reuse, R126, R108 ;  /* 0x0000007e806c723c */ /* 0x040fe2000004186c */
[----:B------:R-:W-:Y:S01]  /*7190*/  MUFU.EX2 R165, R165 ;  /* 0x000000a500a57308 */ /* 0x000fe20000000800 */
[----:B------:R-:W4:Y:S01]  /*71a0*/  LDSM.16.MT88.4 R124, [R230+0x900] ;  /* 0x00090000e67c783b */ /* 0x000f220000004200 */
[----:B------:R-:W-:Y:S02]  /*71b0*/  FMUL.FTZ R19, R0, R119 ;  /* 0x0000007700137220 */ /* 0x000fe40000410000 */
[C---:B------:R-:W-:Y:S02]  /*71c0*/  FMUL.FTZ R112, R2.reuse, R112 ;  /* 0x0000007002707220 */ /* 0x040fe40000410000 */
[----:B------:R-:W-:Y:S02]  /*71d0*/  FMUL.FTZ R113, R2, R113 ;  /* 0x0000007102717220 */ /* 0x000fe40000410000 */
[C---:B------:R-:W-:Y:S01]  /*71e0*/  FMUL.FTZ R114, R0.reuse, R114 ;  /* 0x0000007200727220 */ /* 0x040fe20000410000 */
[C---:B-1----:R-:W-:Y:S01]  /*71f0*/  HMMA.16816.F32.BF16 R16, R128.reuse, R120, R16 ;  /* 0x000000788010723c */ /* 0x042fe20000041810 */
[----:B------:R-:W1:Y:S02]  /*7200*/  MUFU.EX2 R166, R166 ;  /* 0x000000a600a67308 */ /* 0x000e640000000800 */
[----:B------:R-:W-:Y:S01]  /*7210*/  FMUL.FTZ R115, R0, R115 ;  /* 0x0000007300737220 */ /* 0x000fe20000410000 */
[----:B---3--:R-:W-:Y:S01]  /*7220*/  F2FP.BF16.PACK_AB R118, R164, R163 ;  /* 0x000000a3a476723e */ /* 0x008fe200000010ff */
[--C-:B------:R-:W-:Y:S02]  /*7230*/  FFMA.FTZ R52, R52, c[0x0][0x2d0], -R162.reuse ;  /* 0x0000b40034347a23 */ /* 0x100fe400000108a2 */
[--C-:B------:R-:W-:Y:S02]  /*7240*/  FFMA.FTZ R53, R53, c[0x0][0x2d0], -R162.reuse ;  /* 0x0000b40035357a23 */ /* 0x100fe400000108a2 */
[--C-:B------:R-:W-:Y:S01]  /*7250*/  FFMA.FTZ R54, R54, c[0x0][0x2d0], -R161.reuse ;  /* 0x0000b40036367a23 */ /* 0x100fe200000108a1 */
[----:B------:R-:W-:Y:S01]  /*7260*/  HMMA.16816.F32.BF16 R112, R128, R122, R112 ;  /* 0x0000007a8070723c */ /* 0x000fe20000041870 */
[----:B------:R-:W3:Y:S01]  /*7270*/  LDSM.16.MT88.4 R120, [R228+0x900] ;  /* 0x00090000e478783b */ /* 0x000ee20000004200 */
[----:B------:R-:W-:Y:S01]  /*7280*/  MUFU.EX2 R199, R199 ;  /* 0x000000c700c77308 */ /* 0x000fe20000000800 */
[--C-:B------:R-:W-:Y:S02]  /*7290*/  FFMA.FTZ R55, R55, c[0x0][0x2d0], -R161.reuse ;  /* 0x0000b40037377a23 */ /* 0x100fe400000108a1 */
[--C-:B------:R-:W-:Y:S02]  /*72a0*/  FFMA.FTZ R56, R56, c[0x0][0x2d0], -R162.reuse ;  /* 0x0000b40038387a23 */ /* 0x100fe400000108a2 */
[--C-:B------:R-:W-:Y:S02]  /*72b0*/  FFMA.FTZ R57, R57, c[0x0][0x2d0], -R162.reuse ;  /* 0x0000b40039397a23 */ /* 0x100fe400000108a2 */
[----:B------:R-:W5:Y:S03]  /*72c0*/  LDSM.16.MT88.4 R128, [R232+0x4900] ;  /* 0x00490000e880783b */ /* 0x000f660000004200 */
[----:B------:R-:W-:Y:S01]  /*72d0*/  MUFU.EX2 R200, R200 ;  /* 0x000000c800c87308 */ /* 0x000fe20000000800 */
[--C-:B------:R-:W-:Y:S01]  /*72e0*/  FFMA.FTZ R58, R58, c[0x0][0x2d0], -R161.reuse ;  /* 0x0000b4003a3a7a23 */ /* 0x100fe200000108a1 */
[----:B-1----:R-:W-:Y:S01]  /*72f0*/  F2FP.BF16.PACK_AB R119, R166, R165 ;  /* 0x000000a5a677723e */ /* 0x002fe200000010ff */
[--C-:B------:R-:W-:Y:S02]  /*7300*/  FFMA.FTZ R59, R59, c[0x0][0x2d0], -R161.reuse ;  /* 0x0000b4003b3b7a23 */ /* 0x100fe400000108a1 */
[--C-:B------:R-:W-:Y:S02]  /*7310*/  FFMA.FTZ R60, R60, c[0x0][0x2d0], -R162.reuse ;  /* 0x0000b4003c3c7a23 */ /* 0x100fe400000108a2 */
[--C-:B------:R-:W-:Y:S02]  /*7320*/  FFMA.FTZ R61, R61, c[0x0][0x2d0], -R162.reuse ;  /* 0x0000b4003d3d7a23 */ /* 0x100fe400000108a2 */
[C---:B--2---:R-:W-:Y:S01]  /*7330*/  HMMA.16816.F32.BF16 R4, R116.reuse, R144, R4 ;  /* 0x000000907404723c */ /* 0x044fe20000041804 */
[----:B------:R-:W-:Y:S04]  /*7340*/  MUFU.EX2 R201, R201 ;  /* 0x000000c900c97308 */ /* 0x000fe80000000800 */
[--C-:B------:R-:W-:Y:S02]  /*7350*/  FFMA.FTZ R62, R62, c[0x0][0x2d0], -R161.reuse ;  /* 0x0000b4003e3e7a23 */ /* 0x100fe400000108a1 */
[----:B------:R-:W-:Y:S01]  /*7360*/  FFMA.FTZ R63, R63, c[0x0][0x2d0], -R161 ;  /* 0x0000b4003f3f7a23 */ /* 0x000fe200000108a1 */
[C---:B------:R-:W-:Y:S01]  /*7370*/  HMMA.16816.F32.BF16 R8, R116.reuse, R146, R8 ;  /* 0x000000927408723c */ /* 0x040fe20000041808 */
[----:B------:R-:W-:Y:S02]  /*7380*/  LDSM.16.MT88.4 R144, [R228+0x4900] ;  /* 0x00490000e490783b */ /* 0x000fe40000004200 */
[----:B------:R-:W-:Y:S01]  /*7390*/  MUFU.EX2 R202, R202 ;  /* 0x000000ca00ca7308 */ /* 0x000fe20000000800 */
[----:B------:R-:W-:Y:S01]  /*73a0*/  FFMA.FTZ R133, R2, R251, R133 ;  /* 0x000000fb02857223 */ /* 0x000fe20000010085 */
[----:B------:R-:W-:Y:S01]  /*73b0*/  MOV R2, R132 ;  /* 0x0000008400027202 */ /* 0x000fe20000000f00 */
[----:B------:R-:W-:Y:S02]  /*73c0*/  FFMA.FTZ R157, R0, R250, R157 ;  /* 0x000000fa009d7223 */ /* 0x000fe4000001009d */
[C---:B----4-:R-:W-:Y:S04]  /*73d0*/  HMMA.16816.F32.BF16 R68, R116.reuse, R124, R68 ;  /* 0x0000007c7444723c */ /* 0x050fe80000041844 */
[----:B------:R-:W-:Y:S01]  /*73e0*/  FADD.FTZ R133, R134, R133 ;  /* 0x0000008586857221 */ /* 0x000fe20000010000 */
[----:B------:R-:W-:Y:S01]  /*73f0*/  MUFU.EX2 R203, R203 ;  /* 0x000000cb00cb7308 */ /* 0x000fe20000000800 */
[----:B------:R-:W-:Y:S02]  /*7400*/  FADD.FTZ R157, R158, R157 ;  /* 0x0000009d9e9d7221 */ /* 0x000fe40000010000 */
[C---:B------:R-:W-:Y:S01]  /*7410*/  HMMA.16816.F32.BF16 R72, R116.reuse, R126, R72 ;  /* 0x0000007e7448723c */ /* 0x040fe20000041848 */
[----:B------:R-:W1:Y:S03]  /*7420*/  LDSM.16.MT88.4 R124, [R229+0x4900] ;  /* 0x00490000e57c783b */ /* 0x000e660000004200 */
[----:B------:R-:W-:Y:S02]  /*7430*/  FADD.FTZ R133, R135, R133 ;  /* 0x0000008587857221 */ /* 0x000fe40000010000 */
[----:B------:R-:W-:Y:S01]  /*7440*/  FADD.FTZ R157, R159, R157 ;  /* 0x0000009d9f9d7221 */ /* 0x000fe20000010000 */
[----:B------:R-:W-:Y:S01]  /*7450*/  MUFU.EX2 R204, R204 ;  /* 0x000000cc00cc7308 */ /* 0x000fe20000000800 */
[C---:B------:R-:W-:Y:S04]  /*7460*/  HMMA.16816.F32.BF16 R76, R116.reuse, R148, R76 ;  /* 0x00000094744c723c */ /* 0x040fe8000004184c */
[----:B------:R-:W-:Y:S02]  /*7470*/  FADD.FTZ R156, R156, R133 ;  /* 0x000000859c9c7221 */ /* 0x000fe40000010000 */
[----:B------:R-:W-:Y:S02]  /*7480*/  FADD.FTZ R160, R160, R157 ;  /* 0x0000009da0a07221 */ /* 0x000fe40000010000 */
[C---:B------:R-:W-:Y:S01]  /*7490*/  HMMA.16816.F32.BF16 R80, R116.reuse, R150, R80 ;  /* 0x000000967450723c */ /* 0x040fe20000041850 */
[----:B------:R-:W-:Y:S03]  /*74a0*/  MUFU.EX2 R205, R205 ;  /* 0x000000cd00cd7308 */ /* 0x000fe60000000800 */
[--C-:B------:R-:W-:Y:S02]  /*74b0*/  FFMA.FTZ R148, R24, c[0x0][0x2d0], -R162.reuse ;  /* 0x0000b40018947a23 */ /* 0x100fe400000108a2 */
[----:B------:R-:W-:Y:S02]  /*74c0*/  FFMA.FTZ R149, R25, c[0x0][0x2d0], -R162 ;  /* 0x0000b40019957a23 */ /* 0x000fe400000108a2 */
[C---:B---3--:R-:W-:Y:S03]  /*74d0*/  HMMA.16816.F32.BF16 R84, R116.reuse, R120, R84 ;  /* 0x000000787454723c */ /* 0x048fe60000041854 */
[----:B------:R-:W-:Y:S01]  /*74e0*/  MUFU.EX2 R148, R148 ;  /* 0x0000009400947308 */ /* 0x000fe20000000800 */
[--C-:B------:R-:W-:Y:S02]  /*74f0*/  FFMA.FTZ R150, R26, c[0x0][0x2d0], -R161.reuse ;  /* 0x0000b4001a967a23 */ /* 0x100fe400000108a1 */
[----:B------:R-:W-:Y:S02]  /*7500*/  FFMA.FTZ R151, R27, c[0x0][0x2d0], -R161 ;  /* 0x0000b4001b977a23 */ /* 0x000fe400000108a1 */
[C---:B------:R-:W-:Y:S01]  /*7510*/  HMMA.16816.F32.BF16 R88, R116.reuse, R122, R88 ;  /* 0x0000007a7458723c */ /* 0x040fe20000041858 */
[----:B------:R-:W2:Y:S03]  /*7520*/  LDSM.16.MT88.4 R120, [R232+0x1100] ;  /* 0x00110000e878783b */ /* 0x000ea60000004200 */
[----:B------:R-:W-:Y:S01]  /*7530*/  FADD.FTZ R156, R152, R156 ;  /* 0x0000009c989c7221 */ /* 0x000fe20000010000 */
[----:B------:R-:W3:Y:S01]  /*7540*/  MUFU.EX2 R149, R149 ;  /* 0x0000009500957308 */ /* 0x000ee20000000800 */
[----:B------:R-:W-:Y:S02]  /*7550*/  FADD.FTZ R160, R154, R160 ;  /* 0x000000a09aa07221 */ /* 0x000fe40000010000 */
[C---:B-----5:R-:W-:Y:S01]  /*7560*/  HMMA.16816.F32.BF16 R92, R116.reuse, R128, R92 ;  /* 0x00000080745c723c */ /* 0x060fe2000004185c */
        /* <DEDUP_REMOVED lines=8> */
[----:B------:R-:W5:Y:S03]  /*75f0*/  MUFU.EX2 R151, R151 ;  /* 0x0000009700977308 */ /* 0x000f660000000800 */
[----:B------:R-:W-:Y:S02]  /*7600*/  FADD.FTZ R164, R164, R153 ;  /* 0x00000099a4a47221 */ /* 0x000fe40000010000 */
[----:B------:R-:W-:Y:S01]  /*7610*/  FADD.FTZ R166, R166, R155 ;  /* 0x0000009ba6a67221 */ /* 0x000fe20000010000 */
[----:B------:R-:W-:Y:S01]  /*7620*/  F2FP.BF16.PACK_AB R20, R192, R167 ;  /* 0x000000a7c014723e */ /* 0x000fe200000010ff */
[C---:B------:R-:W-:Y:S03]  /*7630*/  HMMA.16816.F32.BF16 R100, R116.reuse, R22, R100 ;  /* 0x000000167464723c */ /* 0x040fe60000041864 */
[----:B------:R-:W-:Y:S01]  /*7640*/  MUFU.EX2 R206, R206 ;  /* 0x000000ce00ce7308 */ /* 0x000fe20000000800 */
[----:B------:R-:W-:Y:S01]  /*7650*/  F2FP.BF16.PACK_AB R21, R194, R193 ;  /* 0x000000c1c215723e */ /* 0x000fe200000010ff */
[----:B------:R-:W-:Y:S02]  /*7660*/  FADD.FTZ R164, R167, R164 ;  /* 0x000000a4a7a47221 */ /* 0x000fe40000010000 */
[----:B---3--:R-:W-:Y:S01]  /*7670*/  F2FP.BF16.PACK_AB R22, R149, R148 ;  /* 0x000000949516723e */ /* 0x008fe200000010ff */
[C---:B-1----:R-:W-:Y:S04]  /*7680*/  HMMA.16816.F32.BF16 R104, R116.reuse, R124, R104 ;  /* 0x0000007c7468723c */ /* 0x042fe80000041868 */
[----:B------:R-:W-:Y:S01]  /*7690*/  FADD.FTZ R166, R193, R166 ;  /* 0x000000a6c1a67221 */ /* 0x000fe20000010000 */
[----:B------:R-:W-:Y:S01]  /*76a0*/  MUFU.EX2 R52, R52 ;  /* 0x0000003400347308 */ /* 0x000fe20000000800 */
[----:B------:R-:W-:Y:S02]  /*76b0*/  FADD.FTZ R192, R192, R164 ;  /* 0x000000a4c0c07221 */ /* 0x000fe40000010000 */
[C---:B------:R-:W-:Y:S01]  /*76c0*/  HMMA.16816.F32.BF16 R108, R116.reuse, R126, R108 ;  /* 0x0000007e746c723c */ /* 0x040fe2000004186c */
[----:B------:R-:W1:Y:S03]  /*76d0*/  LDSM.16.MT88.4 R124, [R229+0x1100] ;  /* 0x00110000e57c783b */ /* 0x000e660000004200 */
[----:B-----5:R-:W-:Y:S01]  /*76e0*/  F2FP.BF16.PACK_AB R23, R151, R150 ;  /* 0x000000969717723e */ /* 0x020fe200000010ff */
[----:B------:R-:W-:Y:S02]  /*76f0*/  FADD.FTZ R194, R194, R166 ;  /* 0x000000a6c2c27221 */ /* 0x000fe40000010000 */
[----:B------:R-:W-:Y:S01]  /*7700*/  MUFU.EX2 R53, R53 ;  /* 0x0000003500357308 */ /* 0x000fe20000000800 */
[C---:B------:R-:W-:Y:S04]  /*7710*/  HMMA.16816.F32.BF16 R16, R116.reuse, R144, R16 ;  /* 0x000000907410723c */ /* 0x040fe80000041810 */
[----:B------:R-:W-:Y:S02]  /*7720*/  FADD.FTZ R192, R148, R192 ;  /* 0x000000c094c07221 */ /* 0x000fe40000010000 */
[----:B------:R-:W-:Y:S02]  /*7730*/  FADD.FTZ R194, R150, R194 ;  /* 0x000000c296c27221 */ /* 0x000fe40000010000 */
[----:B------:R-:W-:Y:S01]  /*7740*/  HMMA.16816.F32.BF16 R112, R116, R146, R112 ;  /* 0x000000927470723c */ /* 0x000fe20000041870 */
[----:B------:R-:W3:Y:S01]  /*7750*/  LDSM.16.MT88.4 R116, [R228+0x1100] ;  /* 0x00110000e474783b */ /* 0x000ee20000004200 */
[----:B------:R-:W-:Y:S02]  /*7760*/  MUFU.EX2 R54, R54 ;  /* 0x0000003600367308 */ /* 0x000fe40000000800 */
[--C-:B------:R-:W-:Y:S02]  /*7770*/  FFMA.FTZ R144, R28, c[0x0][0x2d0], -R162.reuse ;  /* 0x0000b4001c907a23 */ /* 0x100fe400000108a2 */
[----:B------:R-:W-:Y:S02]  /*7780*/  FFMA.FTZ R145, R29, c[0x0][0x2d0], -R162 ;  /* 0x0000b4001d917a23 */ /* 0x000fe400000108a2 */
[C---:B--2---:R-:W-:Y:S04]  /*7790*/  HMMA.16816.F32.BF16 R4, R20.reuse, R120, R4 ;  /* 0x000000781404723c */ /* 0x044fe80000041804 */
[----:B------:R-:W2:Y:S01]  /*77a0*/  MUFU.EX2 R144, R144 ;  /* 0x0000009000907308 */ /* 0x000ea20000000800 */
[--C-:B------:R-:W-:Y:S02]  /*77b0*/  FFMA.FTZ R146, R30, c[0x0][0x2d0], -R161.reuse ;  /* 0x0000b4001e927a23 */ /* 0x100fe400000108a1 */
[----:B------:R-:W-:Y:S01]  /*77c0*/  FFMA.FTZ R147, R31, c[0x0][0x2d0], -R161 ;  /* 0x0000b4001f937a23 */ /* 0x000fe200000108a1 */
[C---:B------:R-:W-:Y:S01]  /*77d0*/  HMMA.16816.F32.BF16 R8, R20.reuse, R122, R8 ;  /* 0x0000007a1408723c */ /* 0x040fe20000041808 */
[----:B------:R-:W5:Y:S03]  /*77e0*/  LDSM.16.MT88.4 R120, [R232+0x5100] ;  /* 0x00510000e878783b */ /* 0x000f660000004200 */
[----:B------:R-:W-:Y:S02]  /*77f0*/  FADD.FTZ R149, R149, R192 ;  /* 0x000000c095957221 */ /* 0x000fe40000010000 */
[----:B------:R-:W-:Y:S01]  /*7800*/  MUFU.EX2 R145, R145 ;  /* 0x0000009100917308 */ /* 0x000fe20000000800 */
[----:B------:R-:W-:Y:S01]  /*7810*/  FADD.FTZ R151, R151, R194 ;  /* 0x000000c297977221 */ /* 0x000fe20000010000 */
[C---:B----4-:R-:W-:Y:S01]  /*7820*/  HMMA.16816.F32.BF16 R68, R20.reuse, R24, R68 ;  /* 0x000000181444723c */ /* 0x050fe20000041844 */
[----:B------:R-:W-:Y:S07]  /*7830*/  LDSM.16.MT88.4 R28, [R229+0x5100] ;  /* 0x00510000e51c783b */ /* 0x000fee0000004200 */
[C---:B------:R-:W-:Y:S01]  /*7840*/  HMMA.16816.F32.BF16 R72, R20.reuse, R26, R72 ;  /* 0x0000001a1448723c */ /* 0x040fe20000041848 */
[----:B------:R-:W4:Y:S01]  /*7850*/  LDSM.16.MT88.4 R24, [R230+0x5100] ;  /* 0x00510000e618783b */ /* 0x000f220000004200 */
[----:B------:R-:W5:Y:S02]  /*7860*/  MUFU.EX2 R146, R146 ;  /* 0x0000009200927308 */ /* 0x000f640000000800 */
[----:B--2---:R-:W-:Y:S04]  /*7870*/  FADD.FTZ R149, R144, R149 ;  /* 0x0000009590957221 */ /* 0x004fe80000010000 */
[C---:B-1----:R-:W-:Y:S04]  /*7880*/  HMMA.16816.F32.BF16 R76, R20.reuse, R124, R76 ;  /* 0x0000007c144c723c */ /* 0x042fe8000004184c */
[----:B------:R-:W1:Y:S04]  /*7890*/  MUFU.EX2 R147, R147 ;  /* 0x0000009300937308 */ /* 0x000e680000000800 */
[C---:B------:R-:W-:Y:S01]  /*78a0*/  HMMA.16816.F32.BF16 R80, R20.reuse, R126, R80 ;  /* 0x0000007e1450723c */ /* 0x040fe20000041850 */
[----:B------:R-:W2:Y:S05]  /*78b0*/  LDSM.16.MT88.4 R124, [R228+0x5100] ;  /* 0x00510000e47c783b */ /* 0x000eaa0000004200 */
[----:B------:R-:W-:Y:S02]  /*78c0*/  MUFU.EX2 R55, R55 ;  /* 0x0000003700377308 */ /* 0x000fe40000000800 */
[C---:B---3--:R-:W-:Y:S04]  /*78d0*/  HMMA.16816.F32.BF16 R84, R20.reuse, R116, R84 ;  /* 0x000000741454723c */ /* 0x048fe80000041854 */
[----:B-----5:R-:W-:Y:S04]  /*78e0*/  FADD.FTZ R151, R146, R151 ;  /* 0x0000009792977221 */ /* 0x020fe80000010000 */
[C---:B------:R-:W-:Y:S01]  /*78f0*/  HMMA.16816.F32.BF16 R88, R20.reuse, R118, R88 ;  /* 0x000000761458723c */ /* 0x040fe20000041858 */
[----:B------:R-:W3:Y:S01]  /*7900*/  LDSM.16.MT88.4 R116, [R232+0x1900] ;  /* 0x00190000e874783b */ /* 0x000ee20000004200 */
[----:B------:R-:W-:Y:S06]  /*7910*/  MUFU.EX2 R56, R56 ;  /* 0x0000003800387308 */ /* 0x000fec0000000800 */
[C---:B------:R-:W-:Y:S04]  /*7920*/  HMMA.16816.F32.BF16 R92, R20.reuse, R120, R92 ;  /* 0x00000078145c723c */ /* 0x040fe8000004185c */
[----:B------:R-:W-:Y:S03]  /*7930*/  MUFU.EX2 R57, R57 ;  /* 0x0000003900397308 */ /* 0x000fe60000000800 */
[--C-:B------:R-:W-:Y:S01]  /*7940*/  FFMA.FTZ R120, R34, c[0x0][0x2d0], -R161.reuse ;  /* 0x0000b40022787a23 */ /* 0x100fe200000108a1 */
[C---:B------:R-:W-:Y:S04]  /*7950*/  HMMA.16816.F32.BF16 R96, R20.reuse, R122, R96 ;  /* 0x0000007a1460723c */ /* 0x040fe80000041860 */
[----:B------:R-:W-:Y:S02]  /*7960*/  FFMA.FTZ R121, R35, c[0x0][0x2d0], -R161 ;  /* 0x0000b40023797a23 */ /* 0x000fe400000108a1 */
[----:B------:R-:W5:Y:S01]  /*7970*/  LDSM.16.MT88.4 R32, [R230+0x1900] ;  /* 0x00190000e620783b */ /* 0x000f620000004200 */
[--C-:B------:R-:W-:Y:S01]  /*7980*/  FFMA.FTZ R122, R36, c[0x0][0x2d0], -R162.reuse ;  /* 0x0000b400247a7a23 */ /* 0x100fe200000108a2 */
[C---:B----4-:R-:W-:Y:S01]  /*7990*/  HMMA.16816.F32.BF16 R12, R20.reuse, R24, R12 ;  /* 0x00000018140c723c */ /* 0x050fe2000004180c */
[----:B------:R-:W-:Y:S03]  /*79a0*/  MUFU.EX2 R120, R120 ;  /* 0x0000007800787308 */ /* 0x000fe60000000800 */
[----:B------:R-:W-:Y:S02]  /*79b0*/  FFMA.FTZ R123, R37, c[0x0][0x2d0], -R162 ;  /* 0x0000b400257b7a23 */ /* 0x000fe400000108a2 */
[----:B------:R-:W-:Y:S02]  /*79c0*/  LDSM.16.MT88.4 R36, [R232+0x2100] ;  /* 0x00210000e824783b */ /* 0x000fe40000004200 */
[C---:B------:R-:W-:Y:S03]  /*79d0*/  HMMA.16816.F32.BF16 R100, R20.reuse, R26, R100 ;  /* 0x0000001a1464723c */ /* 0x040fe60000041864 */
[----:B------:R-:W4:Y:S03]  /*79e0*/  MUFU.EX2 R121, R121 ;  /* 0x0000007900797308 */ /* 0x000f260000000800 */
[----:B------:R-:W3:Y:S02]  /*79f0*/  LDSM.16.MT88.4 R24, [R229+0x1900] ;  /* 0x00190000e518783b */ /* 0x000ee40000004200 */
[C---:B------:R-:W-:Y:S05]  /*7a00*/  HMMA.16816.F32.BF16 R104, R20.reuse, R28, R104 ;  /* 0x0000001c1468723c */ /* 0x040fea0000041868 */
[----:B------:R-:W1:Y:S03]  /*7a10*/  MUFU.EX2 R122, R122 ;  /* 0x0000007a007a7308 */ /* 0x000e660000000800 */
[C---:B------:R-:W-:Y:S01]  /*7a20*/  HMMA.16816.F32.BF16 R108, R20.reuse, R30, R108 ;  /* 0x0000001e146c723c */ /* 0x040fe2000004186c */
[----:B------:R-:W5:Y:S06]  /*7a30*/  LDSM.16.MT88.4 R28, [R228+0x1900] ;  /* 0x00190000e41c783b */ /* 0x000f6c0000004200 */
[----:B------:R-:W3:Y:S01]  /*7a40*/  MUFU.EX2 R123, R123 ;  /* 0x0000007b007b7308 */ /* 0x000ee20000000800 */
[C---:B--2---:R-:W-:Y:S08]  /*7a50*/  HMMA.16816.F32.BF16 R16, R20.reuse, R124, R16 ;  /* 0x0000007c1410723c */ /* 0x044ff00000041810 */
[----:B------:R-:W-:Y:S01]  /*7a60*/  HMMA.16816.F32.BF16 R112, R20, R126, R112 ;  /* 0x0000007e1470723c */ /* 0x000fe20000041870 */
[----:B------:R-:W-:Y:S01]  /*7a70*/  LDSM.16.MT88.4 R124, [R232+0x3900] ;  /* 0x00390000e87c783b */ /* 0x000fe20000004200 */
[----:B------:R-:W-:Y:S05]  /*7a80*/  MUFU.EX2 R58, R58 ;  /* 0x0000003a003a7308 */ /* 0x000fea0000000800 */
[C---:B------:R-:W-:Y:S01]  /*7a90*/  F2FP.BF16.PACK_AB R20, R145.reuse, R144 ;  /* 0x000000909114723e */ /* 0x040fe200000010ff */
[----:B------:R-:W-:Y:S01]  /*7aa0*/  FADD.FTZ R145, R145, R149 ;  /* 0x0000009591917221 */ /* 0x000fe20000010000 */
[----:B-1----:R-:W-:Y:S03]  /*7ab0*/  F2FP.BF16.PACK_AB R21, R147, R146 ;  /* 0x000000929315723e */ /* 0x002fe600000010ff */
[----:B------:R-:W-:Y:S01]  /*7ac0*/  F2FP.BF16.PACK_AB R22, R196, R195 ;  /* 0x000000c3c416723e */ /* 0x000fe200000010ff */
[----:B------:R-:W-:Y:S01]  /*7ad0*/  MUFU.EX2 R59, R59 ;  /* 0x0000003b003b7308 */ /* 0x000fe20000000800 */
[----:B----4-:R-:W-:Y:S01]  /*7ae0*/  F2FP.BF16.PACK_AB R23, R121, R120 ;  /* 0x000000787917723e */ /* 0x010fe200000010ff */
[----:B------:R-:W-:Y:S02]  /*7af0*/  FADD.FTZ R147, R147, R151 ;  /* 0x0000009793937221 */ /* 0x000fe40000010000 */
[----:B------:R-:W-:Y:S02]  /*7b00*/  FADD.FTZ R145, R195, R145 ;  /* 0x00000091c3917221 */ /* 0x000fe40000010000 */
[----:B------:R-:W-:Y:S02]  /*7b10*/  FADD.FTZ R147, R120, R147 ;  /* 0x0000009378937221 */ /* 0x000fe40000010000 */
[C---:B---3--:R-:W-:Y:S02]  /*7b20*/  HMMA.16816.F32.BF16 R4, R20.reuse, R116, R4 ;  /* 0x000000741404723c */ /* 0x048fe40000041804 */
[----:B------:R-:W-:Y:S01]  /*7b30*/  MUFU.EX2 R60, R60 ;  /* 0x0000003c003c7308 */ /* 0x000fe20000000800 */
[----:B------:R-:W-:Y:S02]  /*7b40*/  FADD.FTZ R196, R196, R145 ;  /* 0x00000091c4c47221 */ /* 0x000fe40000010000 */
[----:B------:R-:W-:Y:S02]  /*7b50*/  FADD.FTZ R121, R121, R147 ;  /* 0x0000009379797221 */ /* 0x000fe40000010000 */
[----:B------:R-:W-:Y:S01]  /*7b60*/  FADD.FTZ R0, R122, R196 ;  /* 0x000000c47a007221 */ /* 0x000fe20000010000 */
[C---:B------:R-:W-:Y:S01]  /*7b70*/  HMMA.16816.F32.BF16 R8, R20.reuse, R118, R8 ;  /* 0x000000761408723c */ /* 0x040fe20000041808 */
[----:B------:R-:W1:Y:S03]  /*7b80*/  LDSM.16.MT88.4 R116, [R232+0x5900] ;  /* 0x00590000e874783b */ /* 0x000e660000004200 */
[----:B------:R-:W-:Y:S01]  /*7b90*/  MUFU.EX2 R61, R61 ;  /* 0x0000003d003d7308 */ /* 0x000fe20000000800 */
[----:B------:R-:W-:Y:S02]  /*7ba0*/  FADD.FTZ R121, R197, R121 ;  /* 0x00000079c5797221 */ /* 0x000fe40000010000 */
[----:B------:R-:W-:Y:S01]  /*7bb0*/  FADD.FTZ R0, R123, R0 ;  /* 0x000000007b007221 */ /* 0x000fe20000010000 */
[C---:B-----5:R-:W-:Y:S04]  /*7bc0*/  HMMA.16816.F32.BF16 R68, R20.reuse, R32, R68 ;  /* 0x000000201444723c */ /* 0x060fe80000041844 */
[----:B------:R-:W-:Y:S02]  /*7bd0*/  FADD.FTZ R0, R199, R0 ;  /* 0x00000000c7007221 */ /* 0x000fe40000010000 */
[----:B------:R-:W-:Y:S02]  /*7be0*/  MUFU.EX2 R62, R62 ;  /* 0x0000003e003e7308 */ /* 0x000fe40000000800 */
[C---:B------:R-:W-:Y:S01]  /*7bf0*/  HMMA.16816.F32.BF16 R72, R20.reuse, R34, R72 ;  /* 0x000000221448723c */ /* 0x040fe20000041848 */
[----:B------:R-:W2:Y:S07]  /*7c00*/  LDSM.16.MT88.4 R32, [R230+0x5900] ;  /* 0x00590000e620783b */ /* 0x000eae0000004200 */
[C---:B------:R-:W-:Y:S01]  /*7c10*/  HMMA.16816.F32.BF16 R76, R20.reuse, R24, R76 ;  /* 0x00000018144c723c */ /* 0x040fe2000004184c */
[----:B------:R-:W-:Y:S07]  /*7c20*/  MUFU.EX2 R63, R63 ;  /* 0x0000003f003f7308 */ /* 0x000fee0000000800 */
[C---:B------:R-:W-:Y:S01]  /*7c30*/  HMMA.16816.F32.BF16 R80, R20.reuse, R26, R80 ;  /* 0x0000001a1450723c */ /* 0x040fe20000041850 */
[----:B------:R-:W3:Y:S07]  /*7c40*/  LDSM.16.MT88.4 R24, [R229+0x5900] ;  /* 0x00590000e518783b */ /* 0x000eee0000004200 */
[C---:B------:R-:W-:Y:S08]  /*7c50*/  HMMA.16816.F32.BF16 R84, R20.reuse, R28, R84 ;  /* 0x0000001c1454723c */ /* 0x040ff00000041854 */
[C---:B------:R-:W-:Y:S01]  /*7c60*/  HMMA.16816.F32.BF16 R88, R20.reuse, R30, R88 ;  /* 0x0000001e1458723c */ /* 0x040fe20000041858 */
[----:B------:R-:W4:Y:S07]  /*7c70*/  LDSM.16.MT88.4 R28, [R228+0x5900] ;  /* 0x00590000e41c783b */ /* 0x000f2e0000004200 */
        /* <DEDUP_REMOVED lines=9> */
[C---:B----4-:R-:W-:Y:S08]  /*7d10*/  HMMA.16816.F32.BF16 R16, R20.reuse, R28, R16 ;  /* 0x0000001c1410723c */ /* 0x050ff00000041810 */
[----:B------:R-:W-:Y:S01]  /*7d20*/  HMMA.16816.F32.BF16 R112, R20, R30, R112 ;  /* 0x0000001e1470723c */ /* 0x000fe20000041870 */
[----:B------:R-:W4:Y:S06]  /*7d30*/  LDSM.16.MT88.4 R28, [R232+0x6100] ;  /* 0x00610000e81c783b */ /* 0x000f2c0000004200 */
[----:B------:R-:W-:Y:S02]  /*7d40*/  F2FP.BF16.PACK_AB R20, R123, R122 ;  /* 0x0000007a7b14723e */ /* 0x000fe400000010ff */
[----:B------:R-:W-:Y:S03]  /*7d50*/  F2FP.BF16.PACK_AB R21, R198, R197 ;  /* 0x000000c5c615723e */ /* 0x000fe600000010ff */
[----:B------:R-:W-:Y:S01]  /*7d60*/  F2FP.BF16.PACK_AB R22, R200, R199 ;  /* 0x000000c7c816723e */ /* 0x000fe200000010ff */
[----:B------:R-:W-:Y:S01]  /*7d70*/  FADD.FTZ R198, R198, R121 ;  /* 0x00000079c6c67221 */ /* 0x000fe20000010000 */
[----:B------:R-:W-:Y:S01]  /*7d80*/  F2FP.BF16.PACK_AB R23, R202, R201 ;  /* 0x000000c9ca17723e */ /* 0x000fe200000010ff */
[----:B------:R-:W-:Y:S01]  /*7d90*/  FADD.FTZ R200, R200, R0 ;  /* 0x00000000c8c87221 */ /* 0x000fe20000010000 */
[----:B------:R-:W-:Y:S01]  /*7da0*/  MOV R0, R3 ;  /* 0x0000000300007202 */ /* 0x000fe20000000f00 */
[----:B------:R-:W-:Y:S04]  /*7db0*/  FADD.FTZ R198, R201, R198 ;  /* 0x000000c6c9c67221 */ /* 0x000fe80000010000 */
[C---:B------:R-:W-:Y:S03]  /*7dc0*/  HMMA.16816.F32.BF16 R4, R20.reuse, R36, R4 ;  /* 0x000000241404723c */ /* 0x040fe60000041804 */
[----:B------:R-:W-:Y:S05]  /*7dd0*/  FADD.FTZ R202, R202, R198 ;  /* 0x000000c6caca7221 */ /* 0x000fea0000010000 */
[C---:B------:R-:W-:Y:S01]  /*7de0*/  HMMA.16816.F32.BF16 R8, R20.reuse, R38, R8 ;  /* 0x000000261408723c */ /* 0x040fe20000041808 */
[----:B------:R-:W5:Y:S07]  /*7df0*/  LDSM.16.MT88.4 R36, [R230+0x6100] ;  /* 0x00610000e624783b */ /* 0x000f6e0000004200 */
[C---:B-1----:R-:W-:Y:S07]  /*7e00*/  HMMA.16816.F32.BF16 R68, R20.reuse, R116, R68 ;  /* 0x000000741444723c */ /* 0x042fee0000041844 */
[--C-:B------:R-:W-:Y:S01]  /*7e10*/  FFMA.FTZ R116, R44, c[0x0][0x2d0], -R162.reuse ;  /* 0x0000b4002c747a23 */ /* 0x100fe200000108a2 */
[C---:B------:R-:W-:Y:S04]  /*7e20*/  HMMA.16816.F32.BF16 R72, R20.reuse, R118, R72 ;  /* 0x000000761448723c */ /* 0x040fe80000041848 */
[----:B------:R-:W-:Y:S01]  /*7e30*/  FFMA.FTZ R117, R45, c[0x0][0x2d0], -R162 ;  /* 0x0000b4002d757a23 */ /* 0x000fe200000108a2 */
[----:B------:R-:W1:Y:S02]  /*7e40*/  MUFU.EX2 R116, R116 ;  /* 0x0000007400747308 */ /* 0x000e640000000800 */
[--C-:B------:R-:W-:Y:S01]  /*7e50*/  FFMA.FTZ R118, R46, c[0x0][0x2d0], -R161.reuse ;  /* 0x0000b4002e767a23 */ /* 0x100fe200000108a1 */
[C---:B--2---:R-:W-:Y:S04]  /*7e60*/  HMMA.16816.F32.BF16 R76, R20.reuse, R32, R76 ;  /* 0x00000020144c723c */ /* 0x044fe8000004184c */
[----:B------:R-:W-:Y:S02]  /*7e70*/  FFMA.FTZ R119, R47, c[0x0][0x2d0], -R161 ;  /* 0x0000b4002f777a23 */ /* 0x000fe400000108a1 */
[----:B------:R-:W-:Y:S01]  /*7e80*/  LDSM.16.MT88.4 R44, [R229+0x7100] ;  /* 0x00710000e52c783b */ /* 0x000fe20000004200 */
[----:B------:R-:W-:Y:S01]  /*7e90*/  MUFU.EX2 R117, R117 ;  /* 0x0000007500757308 */ /* 0x000fe20000000800 */
[C---:B------:R-:W-:Y:S06]  /*7ea0*/  HMMA.16816.F32.BF16 R80, R20.reuse, R34, R80 ;  /* 0x000000221450723c */ /* 0x040fec0000041850 */
[----:B------:R-:W2:Y:S02]  /*7eb0*/  LDSM.16.MT88.4 R32, [R229+0x6100] ;  /* 0x00610000e520783b */ /* 0x000ea40000004200 */
[C---:B---3--:R-:W-:Y:S01]  /*7ec0*/  HMMA.16816.F32.BF16 R84, R20.reuse, R24, R84 ;  /* 0x000000181454723c */ /* 0x048fe20000041854 */
[----:B------:R-:W3:Y:S03]  /*7ed0*/  MUFU.EX2 R118, R118 ;  /* 0x0000007600767308 */ /* 0x000ee60000000800 */
[----:B-1----:R-:W-:Y:S04]  /*7ee0*/  FADD.FTZ R200, R116, R200 ;  /* 0x000000c874c87221 */ /* 0x002fe80000010000 */
[C---:B------:R-:W-:Y:S01]  /*7ef0*/  HMMA.16816.F32.BF16 R88, R20.reuse, R26, R88 ;  /* 0x0000001a1458723c */ /* 0x040fe20000041858 */
[----:B------:R-:W1:Y:S02]  /*7f00*/  LDSM.16.MT88.4 R24, [R228+0x6100] ;  /* 0x00610000e418783b */ /* 0x000e640000004200 */
[----:B------:R-:W1:Y:S05]  /*7f10*/  MUFU.EX2 R119, R119 ;  /* 0x0000007700777308 */ /* 0x000e6a0000000800 */
[C---:B----4-:R-:W-:Y:S08]  /*7f20*/  HMMA.16816.F32.BF16 R92, R20.reuse, R28, R92 ;  /* 0x0000001c145c723c */ /* 0x050ff0000004185c */
[C---:B------:R-:W-:Y:S01]  /*7f30*/  HMMA.16816.F32.BF16 R96, R20.reuse, R30, R96 ;  /* 0x0000001e1460723c */ /* 0x040fe20000041860 */
[----:B------:R-:W4:Y:S03]  /*7f40*/  LDSM.16.MT88.4 R28, [R232+0x2900] ;  /* 0x00290000e81c783b */ /* 0x000f260000004200 */
[----:B---3--:R-:W-:Y:S04]  /*7f50*/  FADD.FTZ R202, R118, R202 ;  /* 0x000000ca76ca7221 */ /* 0x008fe80000010000 */
[C---:B-----5:R-:W-:Y:S08]  /*7f60*/  HMMA.16816.F32.BF16 R12, R20.reuse, R36, R12 ;  /* 0x00000024140c723c */ /* 0x060ff0000004180c */
[C---:B------:R-:W-:Y:S01]  /*7f70*/  HMMA.16816.F32.BF16 R100, R20.reuse, R38, R100 ;  /* 0x000000261464723c */ /* 0x040fe20000041864 */
[----:B------:R-:W3:Y:S07]  /*7f80*/  LDSM.16.MT88.4 R36, [R230+0x2900] ;  /* 0x00290000e624783b */ /* 0x000eee0000004200 */
[C---:B--2---:R-:W-:Y:S08]  /*7f90*/  HMMA.16816.F32.BF16 R104, R20.reuse, R32, R104 ;  /* 0x000000201468723c */ /* 0x044ff00000041868 */
[C---:B------:R-:W-:Y:S01]  /*7fa0*/  HMMA.16816.F32.BF16 R108, R20.reuse, R34, R108 ;  /* 0x00000022146c723c */ /* 0x040fe2000004186c */
[----:B------:R-:W2:Y:S07]  /*7fb0*/  LDSM.16.MT88.4 R32, [R229+0x2900] ;  /* 0x00290000e520783b */ /* 0x000eae0000004200 */
[C---:B-1----:R-:W-:Y:S08]  /*7fc0*/  HMMA.16816.F32.BF16 R16, R20.reuse, R24, R16 ;  /* 0x000000181410723c */ /* 0x042ff00000041810 */
[----:B------:R-:W-:Y:S01]  /*7fd0*/  HMMA.16816.F32.BF16 R112, R20, R26, R112 ;  /* 0x0000001a1470723c */ /* 0x000fe20000041870 */
[----:B------:R-:W1:Y:S06]  /*7fe0*/  LDSM.16.MT88.4 R24, [R228+0x2900] ;  /* 0x00290000e418783b */ /* 0x000e6c0000004200 */
        /* <DEDUP_REMOVED lines=14> */
[----:B------:R-:W4:Y:S07]  /*80d0*/  LDSM.16.MT88.4 R28, [R232+0x6900] ;  /* 0x00690000e81c783b */ /* 0x000f2e0000004200 */
[C---:B---3--:R-:W-:Y:S08]  /*80e0*/  HMMA.16816.F32.BF16 R68, R20.reuse, R36, R68 ;  /* 0x000000241444723c */ /* 0x048ff00000041844 */
[C---:B------:R-:W-:Y:S01]  /*80f0*/  HMMA.16816.F32.BF16 R72, R20.reuse, R38, R72 ;  /* 0x000000261448723c */ /* 0x040fe20000041848 */
[----:B------:R-:W3:Y:S07]  /*8100*/  LDSM.16.MT88.4 R36, [R230+0x6900] ;  /* 0x00690000e624783b */ /* 0x000eee0000004200 */
[C---:B--2---:R-:W-:Y:S08]  /*8110*/  HMMA.16816.F32.BF16 R76, R20.reuse, R32, R76 ;  /* 0x00000020144c723c */ /* 0x044ff0000004184c */
[C---:B------:R-:W-:Y:S01]  /*8120*/  HMMA.16816.F32.BF16 R80, R20.reuse, R34, R80 ;  /* 0x000000221450723c */ /* 0x040fe20000041850 */
[----:B------:R-:W-:Y:S07]  /*8130*/  LDSM.16.MT88.4 R32, [R230+0x3100] ;  /* 0x00310000e620783b */ /* 0x000fee0000004200 */
[C---:B-1----:R-:W-:Y:S08]  /*8140*/  HMMA.16816.F32.BF16 R84, R20.reuse, R24, R84 ;  /* 0x000000181454723c */ /* 0x042ff00000041854 */
[C---:B------:R-:W-:Y:S01]  /*8150*/  HMMA.16816.F32.BF16 R88, R20.reuse, R26, R88 ;  /* 0x0000001a1458723c */ /* 0x040fe20000041858 */
[----:B------:R-:W1:Y:S07]  /*8160*/  LDSM.16.MT88.4 R24, [R228+0x6900] ;  /* 0x00690000e418783b */ /* 0x000e6e0000004200 */
[C---:B----4-:R-:W-:Y:S08]  /*8170*/  HMMA.16816.F32.BF16 R92, R20.reuse, R28, R92 ;  /* 0x0000001c145c723c */ /* 0x050ff0000004185c */
[C---:B------:R-:W-:Y:S01]  /*8180*/  HMMA.16816.F32.BF16 R96, R20.reuse, R30, R96 ;  /* 0x0000001e1460723c */ /* 0x040fe20000041860 */
[----:B------:R-:W2:Y:S07]  /*8190*/  LDSM.16.MT88.4 R28, [R232+0x3100] ;  /* 0x00310000e81c783b */ /* 0x000eae0000004200 */
[C---:B---3--:R-:W-:Y:S08]  /*81a0*/  HMMA.16816.F32.BF16 R12, R20.reuse, R36, R12 ;  /* 0x00000024140c723c */ /* 0x048ff0000004180c */
[C---:B------:R-:W-:Y:S01]  /*81b0*/  HMMA.16816.F32.BF16 R100, R20.reuse, R38, R100 ;  /* 0x000000261464723c */ /* 0x040fe20000041864 */
[----:B------:R-:W-:Y:S07]  /*81c0*/  LDSM.16.MT88.4 R36, [R228+0x3100] ;  /* 0x00310000e424783b */ /* 0x000fee0000004200 */
[C---:B------:R-:W-:Y:S08]  /*81d0*/  HMMA.16816.F32.BF16 R104, R20.reuse, R40, R104 ;  /* 0x000000281468723c */ /* 0x040ff00000041868 */
[C---:B------:R-:W-:Y:S01]  /*81e0*/  HMMA.16816.F32.BF16 R108, R20.reuse, R42, R108 ;  /* 0x0000002a146c723c */ /* 0x040fe2000004186c */
[----:B------:R-:W-:Y:S07]  /*81f0*/  LDSM.16.MT88.4 R40, [R230+0x7100] ;  /* 0x00710000e628783b */ /* 0x000fee0000004200 */
[C---:B-1----:R-:W-:Y:S08]  /*8200*/  HMMA.16816.F32.BF16 R16, R20.reuse, R24, R16 ;  /* 0x000000181410723c */ /* 0x042ff00000041810 */
[----:B------:R-:W-:Y:S01]  /*8210*/  HMMA.16816.F32.BF16 R112, R20, R26, R112 ;  /* 0x0000001a1470723c */ /* 0x000fe20000041870 */
[----:B------:R-:W1:Y:S06]  /*8220*/  LDSM.16.MT88.4 R24, [R229+0x3100] ;  /* 0x00310000e518783b */ /* 0x000e6c0000004200 */
[C---:B------:R-:W-:Y:S01]  /*8230*/  F2FP.BF16.PACK_AB R20, R53.reuse, R52 ;  /* 0x000000343514723e */ /* 0x040fe200000010ff */
        /* <DEDUP_REMOVED lines=8> */
[C---:B--2---:R-:W-:Y:S03]  /*82c0*/  HMMA.16816.F32.BF16 R4, R20.reuse, R28, R4 ;  /* 0x0000001c1404723c */ /* 0x044fe60000041804 */
[----:B------:R-:W-:Y:S02]  /*82d0*/  FADD.FTZ R59, R59, R55 ;  /* 0x000000373b3b7221 */ /* 0x000fe40000010000 */
[----:B------:R-:W-:Y:S02]  /*82e0*/  FADD.FTZ R57, R60, R57 ;  /* 0x000000393c397221 */ /* 0x000fe40000010000 */
[----:B------:R-:W-:Y:S01]  /*82f0*/  FADD.FTZ R59, R62, R59 ;  /* 0x0000003b3e3b7221 */ /* 0x000fe20000010000 */
[C---:B------:R-:W-:Y:S01]  /*8300*/  HMMA.16816.F32.BF16 R8, R20.reuse, R30, R8 ;  /* 0x0000001e1408723c */ /* 0x040fe20000041808 */
[----:B------:R-:W2:Y:S03]  /*8310*/  LDSM.16.MT88.4 R28, [R232+0x7100] ;  /* 0x00710000e81c783b */ /* 0x000ea60000004200 */
[----:B------:R-:W-:Y:S02]  /*8320*/  FADD.FTZ R57, R61, R57 ;  /* 0x000000393d397221 */ /* 0x000fe40000010000 */
[----:B------:R-:W-:Y:S02]  /*8330*/  FADD.FTZ R59, R63, R59 ;  /* 0x0000003b3f3b7221 */ /* 0x000fe40000010000 */
[C---:B------:R-:W-:Y:S07]  /*8340*/  HMMA.16816.F32.BF16 R68, R20.reuse, R32, R68 ;  /* 0x000000201444723c */ /* 0x040fee0000041844 */
[--C-:B------:R-:W-:Y:S01]  /*8350*/  FFMA.FTZ R32, R64, c[0x0][0x2d0], -R162.reuse ;  /* 0x0000b40040207a23 */ /* 0x100fe200000108a2 */
[C---:B------:R-:W-:Y:S04]  /*8360*/  HMMA.16816.F32.BF16 R72, R20.reuse, R34, R72 ;  /* 0x000000221448723c */ /* 0x040fe80000041848 */
[----:B------:R-:W-:Y:S01]  /*8370*/  FFMA.FTZ R162, R65, c[0x0][0x2d0], -R162 ;  /* 0x0000b40041a27a23 */ /* 0x000fe200000108a2 */
[----:B------:R-:W3:Y:S01]  /*8380*/  MUFU.EX2 R32, R32 ;  /* 0x0000002000207308 */ /* 0x000ee20000000800 */
[--C-:B------:R-:W-:Y:S02]  /*8390*/  FFMA.FTZ R33, R66, c[0x0][0x2d0], -R161.reuse ;  /* 0x0000b40042217a23 */ /* 0x100fe400000108a1 */
[C---:B-1----:R-:W-:Y:S04]  /*83a0*/  HMMA.16816.F32.BF16 R76, R20.reuse, R24, R76 ;  /* 0x00000018144c723c */ /* 0x042fe8000004184c */
[----:B------:R-:W-:Y:S03]  /*83b0*/  FFMA.FTZ R161, R67, c[0x0][0x2d0], -R161 ;  /* 0x0000b40043a17a23 */ /* 0x000fe600000108a1 */
[----:B------:R-:W1:Y:S01]  /*83c0*/  MUFU.EX2 R162, R162 ;  /* 0x000000a200a27308 */ /* 0x000e620000000800 */
[C---:B------:R-:W-:Y:S01]  /*83d0*/  HMMA.16816.F32.BF16 R80, R20.reuse, R26, R80 ;  /* 0x0000001a1450723c */ /* 0x040fe20000041850 */
[----:B------:R-:W4:Y:S07]  /*83e0*/  LDSM.16.MT88.4 R24, [R230+0x3900] ;  /* 0x00390000e618783b */ /* 0x000f2e0000004200 */
[C---:B------:R-:W-:Y:S01]  /*83f0*/  HMMA.16816.F32.BF16 R84, R20.reuse, R36, R84 ;  /* 0x000000241454723c */ /* 0x040fe20000041854 */
[----:B------:R-:W5:Y:S03]  /*8400*/  MUFU.EX2 R33, R33 ;  /* 0x0000002100217308 */ /* 0x000f660000000800 */
[----:B---3--:R-:W-:Y:S04]  /*8410*/  FADD.FTZ R57, R32, R57 ;  /* 0x0000003920397221 */ /* 0x008fe80000010000 */
[C---:B------:R-:W-:Y:S03]  /*8420*/  HMMA.16816.F32.BF16 R88, R20.reuse, R38, R88 ;  /* 0x000000261458723c */ /* 0x040fe60000041858 */
[----:B------:R-:W3:Y:S01]  /*8430*/  MUFU.EX2 R161, R161 ;  /* 0x000000a100a17308 */ /* 0x000ee20000000800 */
[C---:B-1----:R-:W-:Y:S04]  /*8440*/  FADD.FTZ R251, R162.reuse, R57 ;  /* 0x00000039a2fb7221 */ /* 0x042fe80000010000 */
[C---:B--2---:R-:W-:Y:S08]  /*8450*/  HMMA.16816.F32.BF16 R92, R20.reuse, R28, R92 ;  /* 0x0000001c145c723c */ /* 0x044ff0000004185c */
[C---:B------:R-:W-:Y:S01]  /*8460*/  HMMA.16816.F32.BF16 R96, R20.reuse, R30, R96 ;  /* 0x0000001e1460723c */ /* 0x040fe20000041860 */
[----:B------:R-:W1:Y:S03]  /*8470*/  LDSM.16.MT88.4 R28, [R229+0x3900] ;  /* 0x00390000e51c783b */ /* 0x000e660000004200 */
[----:B-----5:R-:W-:Y:S04]  /*8480*/  FADD.FTZ R59, R33, R59 ;  /* 0x0000003b213b7221 */ /* 0x020fe80000010000 */
[C---:B------:R-:W-:Y:S04]  /*8490*/  HMMA.16816.F32.BF16 R12, R20.reuse, R40, R12 ;  /* 0x00000028140c723c */ /* 0x040fe8000004180c */
[----:B---3--:R-:W-:Y:S04]  /*84a0*/  FADD.FTZ R250, R161, R59 ;  /* 0x0000003ba1fa7221 */ /* 0x008fe80000010000 */
[C---:B------:R-:W-:Y:S08]  /*84b0*/  HMMA.16816.F32.BF16 R100, R20.reuse, R42, R100 ;  /* 0x0000002a1464723c */ /* 0x040ff00000041864 */
[C---:B------:R-:W-:Y:S08]  /*84c0*/  HMMA.16816.F32.BF16 R104, R20.reuse, R44, R104 ;  /* 0x0000002c1468723c */ /* 0x040ff00000041868 */
[C---:B------:R-:W-:Y:S08]  /*84d0*/  HMMA.16816.F32.BF16 R108, R20.reuse, R46, R108 ;  /* 0x0000002e146c723c */ /* 0x040ff0000004186c */
[C---:B------:R-:W-:Y:S08]  /*84e0*/  HMMA.16816.F32.BF16 R16, R20.reuse, R48, R16 ;  /* 0x000000301410723c */ /* 0x040ff00000041810 */
[----:B------:R-:W-:Y:S07]  /*84f0*/  HMMA.16816.F32.BF16 R112, R20, R50, R112 ;  /* 0x000000321470723c */ /* 0x000fee0000041870 */
[----:B------:R-:W-:Y:S02]  /*8500*/  F2FP.BF16.PACK_AB R20, R61, R60 ;  /* 0x0000003c3d14723e */ /* 0x000fe400000010ff */
[----:B------:R-:W-:Y:S03]  /*8510*/  F2FP.BF16.PACK_AB R21, R63, R62 ;  /* 0x0000003e3f15723e */ /* 0x000fe600000010ff */
[----:B------:R-:W-:Y:S02]  /*8520*/  F2FP.BF16.PACK_AB R22, R162, R32 ;  /* 0x00000020a216723e */ /* 0x000fe400000010ff */
[----:B------:R-:W-:Y:S07]  /*8530*/  F2FP.BF16.PACK_AB R23, R161, R33 ;  /* 0x00000021a117723e */ /* 0x000fee00000010ff */
[C---:B------:R-:W-:Y:S01]  /*8540*/  HMMA.16816.F32.BF16 R128, R20.reuse, R124, R4 ;  /* 0x0000007c1480723c */ /* 0x040fe20000041804 */
[----:B------:R-:W2:Y:S07]  /*8550*/  LDSM.16.MT88.4 R4, [R228+0x3900] ;  /* 0x00390000e404783b */ /* 0x000eae0000004200 */
[C---:B------:R-:W-:Y:S01]  /*8560*/  HMMA.16816.F32.BF16 R124, R20.reuse, R126, R8 ;  /* 0x0000007e147c723c */ /* 0x040fe20000041808 */
[----:B------:R-:W3:Y:S07]  /*8570*/  LDSM.16.MT88.4 R8, [R232+0x7900] ;  /* 0x00790000e808783b */ /* 0x000eee0000004200 */
[C---:B----4-:R-:W-:Y:S08]  /*8580*/  HMMA.16816.F32.BF16 R68, R20.reuse, R24, R68 ;  /* 0x000000181444723c */ /* 0x050ff00000041844 */
[C---:B------:R-:W-:Y:S01]  /*8590*/  HMMA.16816.F32.BF16 R72, R20.reuse, R26, R72 ;  /* 0x0000001a1448723c */ /* 0x040fe20000041848 */
[----:B------:R-:W4:Y:S07]  /*85a0*/  LDSM.16.MT88.4 R24, [R230+0x7900] ;  /* 0x00790000e618783b */ /* 0x000f2e0000004200 */
[C---:B-1----:R-:W-:Y:S08]  /*85b0*/  HMMA.16816.F32.BF16 R76, R20.reuse, R28, R76 ;  /* 0x0000001c144c723c */ /* 0x042ff0000004184c */
[C---:B------:R-:W-:Y:S08]  /*85c0*/  HMMA.16816.F32.BF16 R80, R20.reuse, R30, R80 ;  /* 0x0000001e1450723c */ /* 0x040ff00000041850 */
[C---:B--2---:R-:W-:Y:S08]  /*85d0*/  HMMA.16816.F32.BF16 R84, R20.reuse, R4, R84 ;  /* 0x000000041454723c */ /* 0x044ff00000041854 */
[C---:B------:R-:W-:Y:S01]  /*85e0*/  HMMA.16816.F32.BF16 R88, R20.reuse, R6, R88 ;  /* 0x000000061458723c */ /* 0x040fe20000041858 */
[----:B------:R-:W1:Y:S07]  /*85f0*/  LDSM.16.MT88.4 R4, [R229+0x7900] ;  /* 0x00790000e504783b */ /* 0x000e6e0000004200 */
[C---:B---3--:R-:W-:Y:S08]  /*8600*/  HMMA.16816.F32.BF16 R92, R20.reuse, R8, R92 ;  /* 0x00000008145c723c */ /* 0x048ff0000004185c */
[C---:B------:R-:W-:Y:S01]  /*8610*/  HMMA.16816.F32.BF16 R96, R20.reuse, R10, R96 ;  /* 0x0000000a1460723c */ /* 0x040fe20000041860 */
[----:B------:R-:W2:Y:S07]  /*8620*/  LDSM.16.MT88.4 R8, [R228+0x7900] ;  /* 0x00790000e408783b */ /* 0x000eae0000004200 */
[C---:B----4-:R-:W-:Y:S08]  /*8630*/  HMMA.16816.F32.BF16 R120, R20.reuse, R24, R12 ;  /* 0x000000181478723c */ /* 0x050ff0000004180c */
[C---:B------:R-:W-:Y:S08]  /*8640*/  HMMA.16816.F32.BF16 R100, R20.reuse, R26, R100 ;  /* 0x0000001a1464723c */ /* 0x040ff00000041864 */
[C---:B-1----:R-:W-:Y:S08]  /*8650*/  HMMA.16816.F32.BF16 R104, R20.reuse, R4, R104 ;  /* 0x000000041468723c */ /* 0x042ff00000041868 */
[C---:B------:R-:W-:Y:S08]  /*8660*/  HMMA.16816.F32.BF16 R108, R20.reuse, R6, R108 ;  /* 0x00000006146c723c */ /* 0x040ff0000004186c */
[C---:B--2---:R-:W-:Y:S08]  /*8670*/  HMMA.16816.F32.BF16 R116, R20.reuse, R8, R16 ;  /* 0x000000081474723c */ /* 0x044ff00000041810 */
[----:B------:R-:W-:Y:S01]  /*8680*/  HMMA.16816.F32.BF16 R112, R20, R10, R112 ;  /* 0x0000000a1470723c */ /* 0x000fe20000041870 */
[----:B------:R-:W-:-:S07]  /*8690*/  @P1 BRA `(.L_x_2168) ;  /* 0xffffcd2000001947 */ /* 0x000fce000383ffff */
.L_x_2167:
[----:B------:R-:W1:Y:S01]  /*86a0*/  SHFL.BFLY PT, R0, R250, 0x2, 0x1f ;  /* 0x0c401f00fa007f89 */ /* 0x000e6200000e0000 */
[----:B------:R-:W-:Y:S01]  /*86b0*/  MOV R5, c[0x0][0x4e8] ;  /* 0x00013a0000057a02 */ /* 0x000fe20000000f00 */
[----:B------:R-:W2:Y:S01]  /*86c0*/  S2UR UR7, SR_CTAID.Y ;  /* 0x00000000000779c3 */ /* 0x000ea20000002600 */
[----:B------:R-:W-:Y:S01]  /*86d0*/  MOV R6, R239 ;  /* 0x000000ef00067202 */ /* 0x000fe20000000f00 */
[----:B------:R-:W3:Y:S01]  /*86e0*/  SHFL.BFLY PT, R2, R251, 0x2, 0x1f ;  /* 0x0c401f00fb027f89 */ /* 0x000ee200000e0000 */
[C---:B------:R-:W-:Y:S01]  /*86f0*/  ISETP.NE.AND P0, PT, R5.reuse, 0x1, PT ;  /* 0x000000010500780c */ /* 0x040fe20003f05270 */
[----:B------:R-:W-:Y:S01]  /*8700*/  IMAD.MOV.U32 R10, RZ, RZ, RZ ;  /* 0x000000ffff0a7224 */ /* 0x000fe200078e00ff */
[----:B------:R-:W-:Y:S01]  /*8710*/  ULDC.64 UR4, c[0x0][0x490] ;  /* 0x0001240000047ab9 */ /* 0x000fe20000000a00 */
[----:B------:R-:W4:Y:S01]  /*8720*/  S2R R7, SR_TID.X ;  /* 0x0000000000077919 */ /* 0x000f220000002100 */
[----:B------:R-:W-:Y:S01]  /*8730*/  IMAD.MOV.U32 R14, RZ, RZ, -0x800000 ;  /* 0xff800000ff0e7424 */ /* 0x000fe200078e00ff */
[----:B------:R-:W-:Y:S01]  /*8740*/  MOV R15, 0xff800000 ;  /* 0xff800000000f7802 */ /* 0x000fe20000000f00 */
[----:B------:R-:W-:Y:S01]  /*8750*/  IMAD R5, R5, c[0x0][0x388], RZ ;  /* 0x0000e20005057a24 */ /* 0x000fe200078e02ff */
[----:B------:R-:W-:Y:S01]  /*8760*/  SHF.R.S32.HI R242, RZ, 0x2, R242 ;  /* 0x00000002fff27819 */ /* 0x000fe200000114f2 */
[----:B------:R-:W-:Y:S05]  /*8770*/  BSSY B0, `(.L_x_2171) ;  /* 0x0000126000007945 */ /* 0x000fea0003800000 */
[----:B------:R-:W-:-:S05]  /*8780*/  @P0 IMAD.HI.U32 R9, R239, c[0x0][0x4ec], RZ ;  /* 0x00013b00ef090a27 */ /* 0x000fca00078e00ff */
[----:B------:R-:W-:Y:S01]  /*8790*/  @P0 SHF.R.U32.HI R6, RZ, c[0x0][0x4f0], R9 ;  /* 0x00013c00ff060a19 */ /* 0x000fe20000011609 */
[----:B-1----:R-:W-:Y:S02]  /*87a0*/  FADD.FTZ R250, R0, R250 ;  /* 0x000000fa00fa7221 */ /* 0x002fe40000010000 */
[----:B------:R-:W-:Y:S01]  /*87b0*/  IMAD.MOV.U32 R9, RZ, RZ, RZ ;  /* 0x000000ffff097224 */ /* 0x000fe200078e00ff */
[----:B------:R-:W-:Y:S01]  /*87c0*/  IADD3 R12, -R6, RZ, RZ ;  /* 0x000000ff060c7210 */ /* 0x000fe20007ffe1ff */
[----:B---3--:R-:W-:Y:S01]  /*87d0*/  FADD.FTZ R251, R2, R251 ;  /* 0x000000fb02fb7221 */ /* 0x008fe20000010000 */
[----:B--2---:R-:W-:Y:S01]  /*87e0*/  USHF.R.S32.HI UR6, URZ, 0x1f, UR7 ;  /* 0x0000001f3f067899 */ /* 0x004fe20008011407 */
[----:B------:R-:W1:Y:S01]  /*87f0*/  SHFL.BFLY PT, R2, R250, 0x1, 0x1f ;  /* 0x0c201f00fa027f89 */ /* 0x000e6200000e0000 */
[----:B------:R-:W-:Y:S01]  /*8800*/  UIMAD.WIDE.U32 UR10, UR7, UR4, URZ ;  /* 0x00000004070a72a5 */ /* 0x000fe2000f8e003f */
[----:B----4-:R-:W-:Y:S01]  /*8810*/  SHF.R.S32.HI R8, RZ, 0x1f, R7 ;  /* 0x0000001fff087819 */ /* 0x010fe20000011407 */
[----:B------:R-:W-:Y:S01]  /*8820*/  UIMAD UR8, UR6, UR4, URZ ;  /* 0x00000004060872a4 */ /* 0x000fe2000f8e023f */
[----:B------:R-:W2:Y:S02]  /*8830*/  SHFL.BFLY PT, R4, R251, 0x1, 0x1f ;  /* 0x0c201f00fb047f89 */ /* 0x000ea400000e0000 */
[CC--:B------:R-:W-:Y:S01]  /*8840*/  LEA.HI R0, R8.reuse, R7.reuse, RZ, 0x5 ;  /* 0x0000000708007211 */ /* 0x0c0fe200078f28ff */
[----:B------:R-:W-:Y:S01]  /*8850*/  UIMAD UR8, UR7, UR5, UR8 ;  /* 0x00000005070872a4 */ /* 0x000fe2000f8e0208 */
[-C--:B------:R-:W-:Y:S01]  /*8860*/  LEA.HI R8, R8, R7.reuse, RZ, 0x2 ;  /* 0x0000000708087211 */ /* 0x080fe200078f10ff */
[----:B------:R-:W-:Y:S01]  /*8870*/  IMAD.U32 R19, RZ, RZ, UR11 ;  /* 0x0000000bff137e24 */ /* 0x000fe2000f8e00ff */
[----:B------:R-:W-:Y:S01]  /*8880*/  LOP3.LUT R11, R0, 0xffffffe0, RZ, 0xc0, !PT ;  /* 0xffffffe0000b7812 */ /* 0x000fe200078ec0ff */
[----:B------:R-:W-:Y:S01]  /*8890*/  ULDC.64 UR4, c[0x0][0x3e8] ;  /* 0x0000fa0000047ab9 */ /* 0x000fe20000000a00 */
[----:B------:R-:W-:Y:S01]  /*88a0*/  LOP3.LUT R13, R8, 0xfffffffc, RZ, 0xc0, !PT ;  /* 0xfffffffc080d7812 */ /* 0x000fe200078ec0ff */
[----:B------:R-:W-:Y:S01]  /*88b0*/  UIMAD UR6, UR6, UR4, URZ ;  /* 0x00000004060672a4 */ /* 0x000fe2000f8e023f */
[----:B------:R-:W-:Y:S01]  /*88c0*/  SHF.R.S32.HI R0, RZ, 0x5, R0 ;  /* 0x00000005ff007819 */ /* 0x000fe20000011400 */
[----:B------:R-:W-:Y:S01]  /*88d0*/  IMAD.IADD R11, R7, 0x1, -R11 ;  /* 0x00000001070b7824 */ /* 0x000fe200078e0a0b */
[----:B------:R-:W-:Y:S01]  /*88e0*/  IADD3 R7, -R13, R7, RZ ;  /* 0x000000070d077210 */ /* 0x000fe20007ffe1ff */
[----:B------:R-:W-:Y:S01]  /*88f0*/  UIMAD.WIDE.U32 UR12, UR7, UR4, URZ ;  /* 0x00000004070c72a5 */ /* 0x000fe2000f8e003f */
[----:B------:R-:W-:Y:S01]  /*8900*/  MOV R18, UR10 ;  /* 0x0000000a00127c02 */ /* 0x000fe20008000f00 */
[----:B------:R-:W-:Y:S01]  /*8910*/  UIMAD UR5, UR7, UR5, UR6 ;  /* 0x00000005070572a4 */ /* 0x000fe2000f8e0206 */
[----:B------:R-:W-:Y:S01]  /*8920*/  BAR.SYNC.DEFER_BLOCKING 0x1, 0x100 ;  /* 0x0044000000007b1d */ /* 0x000fe20000010000 */
[----:B------:R-:W-:Y:S01]  /*8930*/  LOP3.LUT P4, RZ, R11, 0x3, RZ, 0xc0, !PT ;  /* 0x000000030bff7812 */ /* 0x000fe2000788c0ff */
[----:B------:R-:W-:Y:S01]  /*8940*/  IMAD R11, R12, c[0x0][0x4e8], R239 ;  /* 0x00013a000c0b7a24 */ /* 0x000fe200078e02ef */
[----:B------:R-:W-:Y:S01]  /*8950*/  SHF.R.S32.HI R12, RZ, 0x2, R8 ;  /* 0x00000002ff0c7819 */ /* 0x000fe20000011408 */
[----:B-1----:R-:W-:Y:S01]  /*8960*/  FADD.FTZ R2, R250, R2 ;  /* 0x00000002fa027221 */ /* 0x002fe20000010000 */
[----:B------:R-:W-:Y:S01]  /*8970*/  SHF.R.S32.HI R8, RZ, 0x1f, R8 ;  /* 0x0000001fff087819 */ /* 0x000fe20000011408 */
[----:B------:R-:W-:Y:S01]  /*8980*/  UIADD3 UR5, UR13, UR5, URZ ;  /* 0x000000050d057290 */ /* 0x000fe2000fffe03f */
[----:B------:R-:W-:Y:S01]  /*8990*/  IMAD.U32 R17, RZ, RZ, UR13 ;  /* 0x0000000dff117e24 */ /* 0x000fe2000f8e00ff */
[----:B------:R-:W-:Y:S01]  /*89a0*/  UIADD3 UR8, UR11, UR8, URZ ;  /* 0x000000080b087290 */ /* 0x000fe2000fffe03f */
[----:B------:R-:W-:Y:S01]  /*89b0*/  FSETP.NE.FTZ.AND P1, PT, R2, RZ, PT ;  /* 0x000000ff0200720b */ /* 0x000fe20003f35000 */
[----:B--2---:R-:W-:Y:S01]  /*89c0*/  FADD.FTZ R4, R251, R4 ;  /* 0x00000004fb047221 */ /* 0x004fe20000010000 */
[----:B------:R-:W-:-:S02]  /*89d0*/  LEA.HI R8, R8, R12, RZ, 0x3 ;  /* 0x0000000c08087211 */ /* 0x000fc400078f18ff */
[----:B------:R-:W-:Y:S01]  /*89e0*/  MOV R16, UR12 ;  /* 0x0000000c00107c02 */ /* 0x000fe20008000f00 */
[----:B------:R-:W-:Y:S01]  /*89f0*/  IMAD.U32 R19, RZ, RZ, UR8 ;  /* 0x00000008ff137e24 */ /* 0x000fe2000f8e00ff */
[----:B------:R-:W-:Y:S02]  /*8a00*/  FSETP.NE.FTZ.AND P2, PT, R4, RZ, PT ;  /* 0x000000ff0400720b */ /* 0x000fe40003f55000 */
[----:B------:R-:W-:Y:S02]  /*8a10*/  LOP3.LUT R8, R8, 0xfffffff8, RZ, 0xc0, !PT ;  /* 0xfffffff808087812 */ /* 0x000fe400078ec0ff */
[----:B------:R-:W-:-:S03]  /*8a20*/  MOV R17, UR5 ;  /* 0x0000000500117c02 */ /* 0x000fc60008000f00 */
[----:B------:R-:W1:Y:S01]  /*8a30*/  @P1 MUFU.LG2 R13, R2 ;  /* 0x00000002000d1308 */ /* 0x000e620000000c00 */
[----:B------:R-:W-:-:S05]  /*8a40*/  IMAD.IADD R12, R12, 0x1, -R8 ;  /* 0x000000010c0c7824 */ /* 0x000fca00078e0a08 */
[----:B------:R-:W-:Y:S02]  /*8a50*/  @P2 MOV R8, 0x3f317218 ;  /* 0x3f31721800082802 */ /* 0x000fe40000000f00 */
[----:B------:R2:W3:Y:S03]  /*8a60*/  @P1 MUFU.RCP R9, R2 ;  /* 0x0000000200091308 */ /* 0x0004e60000001000 */
[----:B------:R-:W-:-:S05]  /*8a70*/  @P2 FMUL.FTZ R8, R8, c[0x0][0x2d0] ;  /* 0x0000b40008082a20 */ /* 0x000fca0000410000 */
[----:B------:R-:W-:Y:S01]  /*8a80*/  @P2 MUFU.RCP R10, R4 ;  /* 0x00000004000a2308 */ /* 0x000fe20000001000 */
[----:B-1----:R-:W-:Y:S01]  /*8a90*/  @P1 FMUL.FTZ R13, R13, 0.69314718246459960938 ;  /* 0x3f3172180d0d1820 */ /* 0x002fe20000410000 */
[----:B--2---:R-:W-:-:S06]  /*8aa0*/  @P1 MOV R2, 0x3f317218 ;  /* 0x3f31721800021802 */ /* 0x004fcc0000000f00 */
[----:B------:R-:W1:Y:S01]  /*8ab0*/  @P2 MUFU.LG2 R4, R4 ;  /* 0x0000000400042308 */ /* 0x000e620000000c00 */
[C---:B---3--:R-:W-:Y:S02]  /*8ac0*/  FMUL.FTZ R131, R9.reuse, R131 ;  /* 0x0000008309837220 */ /* 0x048fe40000410000 */
[C---:B------:R-:W-:Y:S02]  /*8ad0*/  FMUL.FTZ R130, R9.reuse, R130 ;  /* 0x0000008209827220 */ /* 0x040fe40000410000 */
[----:B------:R-:W-:Y:S02]  /*8ae0*/  @P1 FMUL.FTZ R2, R2, c[0x0][0x2d0] ;  /* 0x0000b40002021a20 */ /* 0x000fe40000410000 */
[----:B------:R-:W-:Y:S01]  /*8af0*/  FMUL.FTZ R127, R9, R127 ;  /* 0x0000007f097f7220 */ /* 0x000fe20000410000 */
[----:B------:R-:W-:Y:S01]  /*8b00*/  F2FP.BF16.PACK_AB R130, R131, R130 ;  /* 0x000000828382723e */ /* 0x000fe200000010ff */
[----:B------:R-:W-:Y:S01]  /*8b10*/  @P1 FFMA.FTZ R14, R2, R3, R13 ;  /* 0x00000003020e1223 */ /* 0x000fe2000001000d */
[----:B------:R-:W-:Y:S01]  /*8b20*/  SHF.R.S32.HI R3, RZ, 0x1f, R0 ;  /* 0x0000001fff037819 */ /* 0x000fe20000011400 */
[----:B------:R-:W2:Y:S01]  /*8b30*/  S2R R2, SR_CTAID.Z ;  /* 0x0000000000027919 */ /* 0x000ea20000002700 */
[----:B------:R-:W-:-:S02]  /*8b40*/  FMUL.FTZ R126, R9, R126 ;  /* 0x0000007e097e7220 */ /* 0x000fc40000410000 */
[----:B------:R-:W-:Y:S02]  /*8b50*/  FMUL.FTZ R71, R9, R71 ;  /* 0x0000004709477220 */ /* 0x000fe40000410000 */
[----:B-1----:R-:W-:Y:S01]  /*8b60*/  @P2 FMUL.FTZ R4, R4, 0.69314718246459960938 ;  /* 0x3f31721804042820 */ /* 0x002fe20000410000 */
[----:B------:R-:W-:Y:S01]  /*8b70*/  F2FP.BF16.PACK_AB R126, R127, R126 ;  /* 0x0000007e7f7e723e */ /* 0x000fe200000010ff */
[C---:B------:R-:W-:Y:S02]  /*8b80*/  FMUL.FTZ R70, R9.reuse, R70 ;  /* 0x0000004609467220 */ /* 0x040fe40000410000 */
[C---:B------:R-:W-:Y:S02]  /*8b90*/  FMUL.FTZ R75, R9.reuse, R75 ;  /* 0x0000004b094b7220 */ /* 0x040fe40000410000 */
[----:B------:R-:W-:Y:S01]  /*8ba0*/  FMUL.FTZ R74, R9, R74 ;  /* 0x0000004a094a7220 */ /* 0x000fe20000410000 */
[----:B------:R-:W-:Y:S01]  /*8bb0*/  F2FP.BF16.PACK_AB R70, R71, R70 ;  /* 0x000000464746723e */ /* 0x000fe200000010ff */
[----:B------:R-:W-:-:S02]  /*8bc0*/  FMUL.FTZ R79, R9, R79 ;  /* 0x0000004f094f7220 */ /* 0x000fc40000410000 */
[----:B------:R-:W-:Y:S01]  /*8bd0*/  FMUL.FTZ R78, R9, R78 ;  /* 0x0000004e094e7220 */ /* 0x000fe20000410000 */
[----:B------:R-:W-:Y:S01]  /*8be0*/  F2FP.BF16.PACK_AB R74, R75, R74 ;  /* 0x0000004a4b4a723e */ /* 0x000fe200000010ff */
[C---:B------:R-:W-:Y:S02]  /*8bf0*/  FMUL.FTZ R83, R9.reuse, R83 ;  /* 0x0000005309537220 */ /* 0x040fe40000410000 */
[----:B------:R-:W-:Y:S01]  /*8c00*/  FMUL.FTZ R82, R9, R82 ;  /* 0x0000005209527220 */ /* 0x000fe20000410000 */
[----:B------:R-:W-:Y:S01]  /*8c10*/  F2FP.BF16.PACK_AB R78, R79, R78 ;  /* 0x0000004e4f4e723e */ /* 0x000fe200000010ff */
        /* <DEDUP_REMOVED lines=30> */
[----:B------:R-:W-:Y:S01]  /*8e00*/  @P2 FFMA.FTZ R15, R8, R132, R4 ;  /* 0x00000084080f2223 */ /* 0x000fe20000010004 */
[----:B------:R-:W-:Y:S01]  /*8e10*/  LEA.HI R8, R3, R0, RZ, 0x3 ;  /* 0x0000000003087211 */ /* 0x000fe200078f18ff */
[----:B--2---:R-:W-:Y:S01]  /*8e20*/  IMAD.WIDE.U32 R16, R2, c[0x0][0x3f0], R16 ;  /* 0x0000fc0002107a25 */ /* 0x004fe200078e0010 */
[----:B------:R-:W-:-:S02]  /*8e30*/  F2FP.BF16.PACK_AB R115, R115, R9 ;  /* 0x000000097373723e */ /* 0x000fc400000010ff */
[----:B------:R-:W-:Y:S01]  /*8e40*/  LOP3.LUT R9, R8, 0xffffff8, RZ, 0xc0, !PT ;  /* 0x0ffffff808097812 */ /* 0x000fe200078ec0ff */
[----:B------:R-:W-:Y:S01]  /*8e50*/  IMAD.WIDE.U32 R18, R2, c[0x0][0x498], R18 ;  /* 0x0001260002127a25 */ /* 0x000fe200078e0012 */
[----:B------:R-:W1:Y:S01]  /*8e60*/  S2R R8, SR_CTAID.X ;  /* 0x0000000000087919 */ /* 0x000e620000002500 */
[----:B------:R-:W-:Y:S02]  /*8e70*/  SHF.R.S32.HI R3, RZ, 0x1f, R2 ;  /* 0x0000001fff037819 */ /* 0x000fe40000011402 */
[----:B------:R-:W-:Y:S01]  /*8e80*/  LEA.HI R4, R7, R7, RZ, 0x1 ;  /* 0x0000000707047211 */ /* 0x000fe200078f08ff */
[----:B------:R-:W-:Y:S01]  /*8e90*/  FMUL.FTZ R129, R10, R129 ;  /* 0x000000810a817220 */ /* 0x000fe20000410000 */
[C---:B------:R-:W-:Y:S01]  /*8ea0*/  IADD3 R9, R0.reuse, -R9, RZ ;  /* 0x8000000900097210 */ /* 0x040fe20007ffe0ff */
[----:B------:R-:W-:Y:S01]  /*8eb0*/  IMAD R0, R0, 0x200, R7 ;  /* 0x0000020000007824 */ /* 0x000fe200078e0207 */
[----:B------:R-:W-:Y:S01]  /*8ec0*/  LOP3.LUT R13, R4, 0x1ffffffe, RZ, 0xc0, !PT ;  /* 0x1ffffffe040d7812 */ /* 0x000fe200078ec0ff */
[C---:B------:R-:W-:Y:S01]  /*8ed0*/  IMAD R4, R3.reuse, c[0x0][0x3f0], RZ ;  /* 0x0000fc0003047a24 */ /* 0x040fe200078e02ff */
[----:B------:R-:W-:Y:S01]  /*8ee0*/  R2P PR, R12, 0x6 ;  /* 0x000000060c007804 */ /* 0x000fe20000000000 */
[----:B------:R-:W-:Y:S01]  /*8ef0*/  IMAD R3, R3, c[0x0][0x498], RZ ;  /* 0x0001260003037a24 */ /* 0x000fe200078e02ff */
[----:B------:R-:W-:Y:S01]  /*8f00*/  IADD3 R13, R7, -R13, RZ ;  /* 0x8000000d070d7210 */ /* 0x000fe20007ffe0ff */
[----:B------:R-:W-:Y:S01]  /*8f10*/  IMAD R4, R2, c[0x0][0x3f4], R4 ;  /* 0x0000fd0002047a24 */ /* 0x000fe200078e0204 */
[----:B------:R-:W-:Y:S01]  /*8f20*/  LOP3.LUT R7, R12, 0x1, RZ, 0xc0, !PT ;  /* 0x000000010c077812 */ /* 0x000fe200078ec0ff */
[----:B------:R-:W-:Y:S01]  /*8f30*/  IMAD R3, R2, c[0x0][0x49c], R3 ;  /* 0x0001270002037a24 */ /* 0x000fe200078e0203 */
[----:B------:R-:W-:Y:S01]  /*8f40*/  SHF.L.U32 R12, R12, 0x6, RZ ;  /* 0x000000060c0c7819 */ /* 0x000fe200000006ff */
[----:B------:R-:W-:Y:S01]  /*8f50*/  IMAD.IADD R17, R17, 0x1, R4 ;  /* 0x0000000111117824 */ /* 0x000fe200078e0204 */
[----:B------:R-:W-:Y:S01]  /*8f60*/  LEA R9, R9, R242, 0x4 ;  /* 0x000000f209097211 */ /* 0x000fe200078e20ff */
[C---:B------:R-:W-:Y:S01]  /*8f70*/  FMUL.FTZ R128, R10.reuse, R128 ;  /* 0x000000800a807220 */ /* 0x040fe20000410000 */
[----:B------:R-:W-:Y:S01]  /*8f80*/  SHF.R.S32.HI R2, RZ, 0x1f, R6 ;  /* 0x0000001fff027819 */ /* 0x000fe20000011406 */
[----:B------:R-:W-:Y:S01]  /*8f90*/  FMUL.FTZ R125, R10, R125 ;  /* 0x0000007d0a7d7220 */ /* 0x000fe20000410000 */
[----:B------:R-:W-:Y:S01]  /*8fa0*/  LOP3.LUT R12, R12, 0x1c0, RZ, 0xc0, !PT ;  /* 0x000001c00c0c7812 */ /* 0x000fe200078ec0ff */
[----:B------:R-:W-:Y:S01]  /*8fb0*/  FMUL.FTZ R124, R10, R124 ;  /* 0x0000007c0a7c7220 */ /* 0x000fe20000410000 */
[----:B------:R-:W-:Y:S01]  /*8fc0*/  LEA R13, R13, R9, 0x3 ;  /* 0x000000090d0d7211 */ /* 0x000fe200078e18ff */
[----:B------:R-:W-:Y:S01]  /*8fd0*/  IMAD R2, R2, c[0x0][0x3e0], RZ ;  /* 0x0000f80002027a24 */ /* 0x000fe200078e02ff */
[----:B------:R-:W-:Y:S01]  /*8fe0*/  LEA.HI R12, R12, R12, RZ, 0x1d ;  /* 0x0000000c0c0c7211 */ /* 0x000fe200078fe8ff */
[C---:B-1----:R-:W-:Y:S01]  /*8ff0*/  IMAD R9, R8.reuse, 0x80, R9 ;  /* 0x0000008008097824 */ /* 0x042fe200078e0209 */
[----:B------:R-:W-:Y:S01]  /*9000*/  LEA R13, R8, R13, 0x7 ;  /* 0x0000000d080d7211 */ /* 0x000fe200078e38ff */
[C---:B------:R-:W-:Y:S01]  /*9010*/  IMAD R2, R6.reuse, c[0x0][0x3e4], R2 ;  /* 0x0000f90006027a24 */ /* 0x040fe200078e0202 */
[----:B------:R-:W-:Y:S01]  /*9020*/  ISETP.NE.U32.AND P3, PT, R7, 0x1, PT ;  /* 0x000000010700780c */ /* 0x000fe20003f65070 */
[----:B------:R-:W-:Y:S01]  /*9030*/  IMAD.WIDE.U32 R6, R6, c[0x0][0x3e0], R16 ;  /* 0x0000f80006067a25 */ /* 0x000fe200078e0010 */
[----:B------:R-:W-:-:S02]  /*9040*/  LEA R0, R0, R12, 0x1 ;  /* 0x0000000c00007211 */ /* 0x000fc400078e08ff */
[----:B------:R-:W-:Y:S01]  /*9050*/  ISETP.GE.OR P5, PT, R9, R5, P4 ;  /* 0x000000050900720c */ /* 0x000fe200027a6670 */
[----:B------:R-:W-:Y:S01]  /*9060*/  @P0 IMAD.HI.U32 R4, R13, c[0x0][0x4ec], RZ ;  /* 0x00013b000d040a27 */ /* 0x000fe200078e00ff */
[----:B------:R-:W-:Y:S02]  /*9070*/  IADD3 R17, R7, R2, RZ ;  /* 0x0000000207117210 */ /* 0x000fe40007ffe0ff */
[----:B------:R-:W-:Y:S01]  /*9080*/  SHF.R.S32.HI R2, RZ, 0x1f, R11 ;  /* 0x0000001fff027819 */ /* 0x000fe2000001140b */
[----:B------:R-:W-:Y:S01]  /*9090*/  IMAD.SHL.U32 R0, R0, 0x2, RZ ;  /* 0x0000000200007824 */ /* 0x000fe200078e00ff */
[----:B------:R-:W-:Y:S01]  /*90a0*/  IADD3 R9, R9, 0x8, RZ ;  /* 0x0000000809097810 */ /* 0x000fe20007ffe0ff */
[----:B------:R-:W-:Y:S01]  /*90b0*/  IMAD.MOV.U32 R16, RZ, RZ, R6 ;  /* 0x000000ffff107224 */ /* 0x000fe200078e0006 */
[----:B------:R-:W-:Y:S01]  /*90c0*/  MOV R7, R13 ;  /* 0x0000000d00077202 */ /* 0x000fe20000000f00 */
[----:B------:R-:W-:Y:S01]  /*90d0*/  IMAD R6, R2, c[0x0][0x3d8], RZ ;  /* 0x0000f60002067a24 */ /* 0x000fe200078e02ff */
[----:B------:R-:W-:Y:S01]  /*90e0*/  @P0 SHF.R.U32.HI R7, RZ, c[0x0][0x4f0], R4 ;  /* 0x00013c00ff070a19 */ /* 0x000fe20000011604 */
[C---:B------:R-:W-:Y:S01]  /*90f0*/  FMUL.FTZ R69, R10.reuse, R69 ;  /* 0x000000450a457220 */ /* 0x040fe20000410000 */
[----:B------:R-:W-:Y:S01]  /*9100*/  ISETP.GE.OR P4, PT, R9, R5, P4 ;  /* 0x000000050900720c */ /* 0x000fe20002786670 */
[----:B------:R-:W-:Y:S01]  /*9110*/  FMUL.FTZ R68, R10, R68 ;  /* 0x000000440a447220 */ /* 0x000fe20000410000 */
[----:B------:R-:W-:Y:S01]  /*9120*/  IADD3 R9, R0, 0x80, RZ ;  /* 0x0000008000097810 */ /* 0x000fe20007ffe0ff */
[C---:B------:R-:W-:Y:S01]  /*9130*/  FMUL.FTZ R73, R10.reuse, R73 ;  /* 0x000000490a497220 */ /* 0x040fe20000410000 */
[----:B------:R-:W-:Y:S01]  /*9140*/  IADD3 R2, -R7, RZ, RZ ;  /* 0x000000ff07027210 */ /* 0x000fe20007ffe1ff */
[----:B------:R-:W-:Y:S01]  /*9150*/  FMUL.FTZ R72, R10, R72 ;  /* 0x000000480a487220 */ /* 0x000fe20000410000 */
[----:B------:R-:W-:Y:S01]  /*9160*/  IADD3 R8, R0, 0x70, RZ ;  /* 0x0000007000087810 */ /* 0x000fe20007ffe0ff */
[----:B------:R-:W-:Y:S01]  /*9170*/  FMUL.FTZ R77, R10, R77 ;  /* 0x0000004d0a4d7220 */ /* 0x000fe20000410000 */
[----:B------:R-:W-:Y:S01]  /*9180*/  @P3 IADD3 R8, R9, 0x10, RZ ;  /* 0x0000001009083810 */ /* 0x000fe20007ffe0ff */
[----:B------:R-:W-:Y:S01]  /*9190*/  IMAD R13, R2, c[0x0][0x4e8], R13 ;  /* 0x00013a00020d7a24 */ /* 0x000fe200078e020d */
[----:B------:R-:W-:Y:S01]  /*91a0*/  SHF.R.S32.HI R9, RZ, 0x1f, R7 ;  /* 0x0000001fff097819 */ /* 0x000fe20000011407 */
[C---:B------:R-:W-:Y:S01]  /*91b0*/  FMUL.FTZ R76, R10.reuse, R76 ;  /* 0x0000004c0a4c7220 */ /* 0x040fe20000410000 */
[----:B------:R-:W-:Y:S01]  /*91c0*/  IADD3 R18, P0, R7, R18, RZ ;  /* 0x0000001207127210 */ /* 0x000fe20007f1e0ff */
[C---:B------:R-:W-:Y:S01]  /*91d0*/  FMUL.FTZ R81, R10.reuse, R81 ;  /* 0x000000510a517220 */ /* 0x040fe20000410000 */
[----:B------:R-:W-:Y:S01]  /*91e0*/  MOV R4, 0x20 ;  /* 0x0000002000047802 */ /* 0x000fe20000000f00 */
[C---:B------:R-:W-:Y:S01]  /*91f0*/  FMUL.FTZ R80, R10.reuse, R80 ;  /* 0x000000500a507220 */ /* 0x040fe20000410000 */
[----:B------:R-:W-:Y:S01]  /*9200*/  IADD3.X R19, R9, R19, R3, P0, !PT ;  /* 0x0000001309137210 */ /* 0x000fe200007fe403 */
[C---:B------:R-:W-:Y:S01]  /*9210*/  FMUL.FTZ R85, R10.reuse, R85 ;  /* 0x000000550a557220 */ /* 0x040fe20000410000 */
[----:B------:R-:W-:Y:S01]  /*9220*/  MOV R7, 0x40 ;  /* 0x0000004000077802 */ /* 0x000fe20000000f00 */
[C---:B------:R-:W-:Y:S01]  /*9230*/  FMUL.FTZ R84, R10.reuse, R84 ;  /* 0x000000540a547220 */ /* 0x040fe20000410000 */
[----:B------:R-:W-:Y:S01]  /*9240*/  SHF.R.S32.HI R3, RZ, 0x1f, R13 ;  /* 0x0000001fff037819 */ /* 0x000fe2000001140d */
[----:B------:R-:W-:Y:S01]  /*9250*/  FMUL.FTZ R89, R10, R89 ;  /* 0x000000590a597220 */ /* 0x000fe20000410000 */
[----:B------:R-:W-:Y:S01]  /*9260*/  SEL R4, R4, 0xffffffe0, !P1 ;  /* 0xffffffe004047807 */ /* 0x000fe20004800000 */
[----:B------:R-:W-:Y:S01]  /*9270*/  FMUL.FTZ R88, R10, R88 ;  /* 0x000000580a587220 */ /* 0x000fe20000410000 */
[----:B------:R-:W-:Y:S01]  /*9280*/  SEL R7, R7, 0xffffffc0, !P2 ;  /* 0xffffffc007077807 */ /* 0x000fe20005000000 */
[----:B------:R-:W-:Y:S01]  /*9290*/  IMAD R3, R3, c[0x0][0x488], RZ ;  /* 0x0001220003037a24 */ /* 0x000fe200078e02ff */
[----:B------:R-:W-:Y:S01]  /*92a0*/  F2FP.BF16.PACK_AB R128, R129, R128 ;  /* 0x000000808180723e */ /* 0x000fe200000010ff */
[----:B------:R-:W-:Y:S01]  /*92b0*/  IMAD.IADD R2, R0, 0x1, R4 ;  /* 0x0000000100027824 */ /* 0x000fe200078e0204 */
[----:B------:R-:W-:Y:S01]  /*92c0*/  F2FP.BF16.PACK_AB R124, R125, R124 ;  /* 0x0000007c7d7c723e */ /* 0x000fe200000010ff */
[C---:B------:R-:W-:Y:S01]  /*92d0*/  FMUL.FTZ R93, R10.reuse, R93 ;  /* 0x0000005d0a5d7220 */ /* 0x040fe20000410000 */
[----:B------:R-:W-:Y:S01]  /*92e0*/  F2FP.BF16.PACK_AB R68, R69, R68 ;  /* 0x000000444544723e */ /* 0x000fe200000010ff */
[C---:B------:R-:W-:Y:S01]  /*92f0*/  FMUL.FTZ R92, R10.reuse, R92 ;  /* 0x0000005c0a5c7220 */ /* 0x040fe20000410000 */
[----:B------:R-:W-:Y:S01]  /*9300*/  F2FP.BF16.PACK_AB R72, R73, R72 ;  /* 0x000000484948723e */ /* 0x000fe200000010ff */
[----:B------:R-:W-:Y:S01]  /*9310*/  FMUL.FTZ R97, R10, R97 ;  /* 0x000000610a617220 */ /* 0x000fe20000410000 */
[----:B------:R-:W-:Y:S01]  /*9320*/  IADD3 R4, R4, R8, RZ ;  /* 0x0000000804047210 */ /* 0x000fe20007ffe0ff */
[----:B------:R-:W-:Y:S01]  /*9330*/  FMUL.FTZ R96, R10, R96 ;  /* 0x000000600a607220 */ /* 0x000fe20000410000 */
[----:B------:R-:W-:Y:S01]  /*9340*/  F2FP.BF16.PACK_AB R76, R77, R76 ;  /* 0x0000004c4d4c723e */ /* 0x000fe200000010ff */
[----:B------:R-:W-:Y:S01]  /*9350*/  IMAD.IADD R9, R0, 0x1, R7 ;  /* 0x0000000100097824 */ /* 0x000fe200078e0207 */
[----:B------:R-:W-:Y:S01]  /*9360*/  F2FP.BF16.PACK_AB R80, R81, R80 ;  /* 0x000000505150723e */ /* 0x000fe200000010ff */
[C---:B------:R-:W-:Y:S01]  /*9370*/  FMUL.FTZ R121, R10.reuse, R121 ;  /* 0x000000790a797220 */ /* 0x040fe20000410000 */
[----:B------:R-:W-:Y:S01]  /*9380*/  STS [R0+0x80], R128 ;  /* 0x0000808000007388 */ /* 0x000fe20000000800 */
[----:B------:R-:W-:Y:S01]  /*9390*/  FMUL.FTZ R120, R10, R120 ;  /* 0x000000780a787220 */ /* 0x000fe20000410000 */
[----:B------:R-:W-:Y:S01]  /*93a0*/  IADD3 R12, R7, R8, RZ ;  /* 0x00000008070c7210 */ /* 0x000fe20007ffe0ff */
[----:B------:R-:W-:Y:S01]  /*93b0*/  IMAD.WIDE.U32 R18, R13, c[0x0][0x488], R18 ;  /* 0x000122000d127a25 */ /* 0x000fe200078e0012 */
[----:B------:R-:W-:Y:S01]  /*93c0*/  STS [R0+0x480], R130 ;  /* 0x0004808200007388 */ /* 0x000fe20000000800 */
[----:B------:R-:W-:-:S02]  /*93d0*/  F2FP.BF16.PACK_AB R84, R85, R84 ;  /* 0x000000545554723e */ /* 0x000fc400000010ff */
[----:B------:R-:W-:Y:S01]  /*93e0*/  IMAD R3, R13, c[0x0][0x48c], R3 ;  /* 0x000123000d037a24 */ /* 0x000fe200078e0203 */
[----:B------:R-:W-:Y:S01]  /*93f0*/  STS [R8], R124 ;  /* 0x0000007c08007388 */ /* 0x000fe20000000800 */
[C---:B------:R-:W-:Y:S01]  /*9400*/  FMUL.FTZ R101, R10.reuse, R101 ;  /* 0x000000650a657220 */ /* 0x040fe20000410000 */
[----:B------:R-:W-:Y:S01]  /*9410*/  F2FP.BF16.PACK_AB R88, R89, R88 ;  /* 0x000000585958723e */ /* 0x000fe200000010ff */
[----:B------:R-:W-:Y:S01]  /*9420*/  FMUL.FTZ R100, R10, R100 ;  /* 0x000000640a647220 */ /* 0x000fe20000410000 */
[----:B------:R-:W-:Y:S01]  /*9430*/  STS [R8+0x400], R126 ;  /* 0x0004007e08007388 */ /* 0x000fe20000000800 */
[----:B------:R-:W-:Y:S01]  /*9440*/  IMAD.IADD R13, R7, 0x1, R2 ;  /* 0x00000001070d7824 */ /* 0x000fe200078e0202 */
[----:B------:R-:W-:Y:S01]  /*9450*/  IADD3 R7, R4, R7, RZ ;  /* 0x0000000704077210 */ /* 0x000fe20007ffe0ff */
[C---:B------:R-:W-:Y:S01]  /*9460*/  FMUL.FTZ R105, R10.reuse, R105 ;  /* 0x000000690a697220 */ /* 0x040fe20000410000 */
[----:B------:R-:W-:Y:S01]  /*9470*/  STS [R2+0x80], R68 ;  /* 0x0000804402007388 */ /* 0x000fe20000000800 */
[C---:B------:R-:W-:Y:S01]  /*9480*/  FMUL.FTZ R104, R10.reuse, R104 ;  /* 0x000000680a687220 */ /* 0x040fe20000410000 */
[----:B------:R-:W-:Y:S01]  /*9490*/  F2FP.BF16.PACK_AB R92, R93, R92 ;  /* 0x0000005c5d5c723e */ /* 0x000fe200000010ff */
[C---:B------:R-:W-:Y:S01]  /*94a0*/  FMUL.FTZ R109, R10.reuse, R109 ;  /* 0x0000006d0a6d7220 */ /* 0x040fe20000410000 */
[----:B------:R-:W-:Y:S01]  /*94b0*/  STS [R2+0x480], R70 ;  /* 0x0004804602007388 */ /* 0x000fe20000000800 */
[C---:B------:R-:W-:Y:S01]  /*94c0*/  FMUL.FTZ R108, R10.reuse, R108 ;  /* 0x0000006c0a6c7220 */ /* 0x040fe20000410000 */
[----:B------:R-:W-:Y:S01]  /*94d0*/  F2FP.BF16.PACK_AB R96, R97, R96 ;  /* 0x000000606160723e */ /* 0x000fe200000010ff */
[C---:B------:R-:W-:Y:S01]  /*94e0*/  FMUL.FTZ R117, R10.reuse, R117 ;  /* 0x000000750a757220 */ /* 0x040fe20000410000 */
[----:B------:R-:W-:Y:S01]  /*94f0*/  STS [R4], R72 ;  /* 0x0000004804007388 */ /* 0x000fe20000000800 */
[C---:B------:R-:W-:Y:S01]  /*9500*/  FMUL.FTZ R116, R10.reuse, R116 ;  /* 0x000000740a747220 */ /* 0x040fe20000410000 */
[----:B------:R-:W-:Y:S01]  /*9510*/  F2FP.BF16.PACK_AB R120, R121, R120 ;  /* 0x000000787978723e */ /* 0x000fe200000010ff */
[C---:B------:R-:W-:Y:S01]  /*9520*/  FMUL.FTZ R113, R10.reuse, R113 ;  /* 0x000000710a717220 */ /* 0x040fe20000410000 */
[----:B------:R-:W-:Y:S01]  /*9530*/  STS [R4+0x400], R74 ;  /* 0x0004004a04007388 */ /* 0x000fe20000000800 */
[----:B------:R-:W-:Y:S01]  /*9540*/  FMUL.FTZ R10, R10, R112 ;  /* 0x000000700a0a7220 */ /* 0x000fe20000410000 */
[----:B------:R-:W-:Y:S01]  /*9550*/  F2FP.BF16.PACK_AB R100, R101, R100 ;  /* 0x000000646564723e */ /* 0x000fe200000010ff */
[C---:B------:R-:W-:Y:S01]  /*9560*/  IMAD R6, R11.reuse, c[0x0][0x3dc], R6 ;  /* 0x0000f7000b067a24 */ /* 0x040fe200078e0206 */
[----:B------:R-:W-:Y:S01]  /*9570*/  STS [R9+0x80], R76 ;  /* 0x0000804c09007388 */ /* 0x000fe20000000800 */
[----:B------:R-:W-:Y:S01]  /*9580*/  IMAD.WIDE.U32 R16, R11, c[0x0][0x3d8], R16 ;  /* 0x0000f6000b107a25 */ /* 0x000fe200078e0010 */
[----:B------:R-:W-:-:S02]  /*9590*/  F2FP.BF16.PACK_AB R104, R105, R104 ;  /* 0x000000686968723e */ /* 0x000fc400000010ff */
[----:B------:R-:W-:Y:S01]  /*95a0*/  STS [R9+0x480], R78 ;  /* 0x0004804e09007388 */ /* 0x000fe20000000800 */
[C---:B------:R-:W-:Y:S02]  /*95b0*/  LEA R11, P0, R18.reuse, c[0x0][0x450], 0x2 ;  /* 0x00011400120b7a11 */ /* 0x040fe400078010ff */
[----:B------:R-:W-:Y:S01]  /*95c0*/  IADD3 R3, R19, R3, RZ ;  /* 0x0000000313037210 */ /* 0x000fe20007ffe0ff */
[----:B------:R-:W-:Y:S01]  /*95d0*/  STS [R12], R80 ;  /* 0x000000500c007388 */ /* 0x000fe20000000800 */
[----:B------:R-:W-:Y:S02]  /*95e0*/  F2FP.BF16.PACK_AB R108, R109, R108 ;  /* 0x0000006c6d6c723e */ /* 0x000fe400000010ff */
[----:B------:R-:W-:Y:S01]  /*95f0*/  F2FP.BF16.PACK_AB R116, R117, R116 ;  /* 0x000000747574723e */ /* 0x000fe200000010ff */
[----:B------:R-:W-:Y:S01]  /*9600*/  STS [R12+0x400], R82 ;  /* 0x000400520c007388 */ /* 0x000fe20000000800 */
[----:B------:R-:W-:Y:S02]  /*9610*/  F2FP.BF16.PACK_AB R10, R113, R10 ;  /* 0x0000000a710a723e */ /* 0x000fe400000010ff */
[----:B------:R-:W-:Y:S01]  /*9620*/  LEA.HI.X R3, R18, c[0x0][0x454], R3, 0x2, P0 ;  /* 0x0001150012037a11 */ /* 0x000fe200000f1403 */
        /* <DEDUP_REMOVED lines=11> */
[----:B------:R3:W-:Y:S01]  /*96e0*/  STS [R4+0x4400], R102 ;  /* 0x0044006604007388 */ /* 0x0007e20000000800 */
[----:B-1----:R-:W-:-:S03]  /*96f0*/  SHF.L.U32 R0, R238, 0x1, RZ ;  /* 0x00000001ee007819 */ /* 0x002fc600000006ff */
[----:B------:R-:W-:Y:S04]  /*9700*/  STS [R9+0x4080], R104 ;  /* 0x0040806809007388 */ /* 0x000fe80000000800 */
[----:B------:R-:W-:Y:S04]  /*9710*/  STS [R9+0x4480], R106 ;  /* 0x0044806a09007388 */ /* 0x000fe80000000800 */
[----:B------:R-:W-:Y:S04]  /*9720*/  STS [R12+0x4000], R108 ;  /* 0x0040006c0c007388 */ /* 0x000fe80000000800 */
[----:B------:R-:W-:Y:S01]  /*9730*/  STS [R12+0x4400], R110 ;  /* 0x0044006e0c007388 */ /* 0x000fe20000000800 */
[----:B--2---:R-:W-:-:S03]  /*9740*/  LEA R2, P0, R16, c[0x0][0x380], 0x1 ;  /* 0x0000e00010027a11 */ /* 0x004fc600078008ff */
[----:B------:R-:W-:Y:S04]  /*9750*/  STS [R13+0x4080], R116 ;  /* 0x004080740d007388 */ /* 0x000fe80000000800 */
[----:B------:R-:W-:Y:S01]  /*9760*/  STS [R13+0x4480], R118 ;  /* 0x004480760d007388 */ /* 0x000fe20000000800 */
[----:B---3--:R-:W-:-:S03]  /*9770*/  IMAD.IADD R4, R17, 0x1, R6 ;  /* 0x0000000111047824 */ /* 0x008fc600078e0206 */
[----:B------:R-:W-:Y:S02]  /*9780*/  STS [R7+0x4000], R10 ;  /* 0x0040000a07007388 */ /* 0x000fe40000000800 */
[----:B------:R-:W-:Y:S02]  /*9790*/  LEA.HI.X R4, R16, c[0x0][0x384], R4, 0x1, P0 ;  /* 0x0000e10010047a11 */ /* 0x000fe400000f0c04 */
[----:B------:R-:W-:Y:S04]  /*97a0*/  STS [R7+0x4400], R115 ;  /* 0x0044007307007388 */ /* 0x000fe80000000800 */
[----:B------:R-:W-:Y:S01]  /*97b0*/  BAR.SYNC.DEFER_BLOCKING 0x1, 0x100 ;  /* 0x0044000000007b1d */ /* 0x000fe20000010000 */
[----:B------:R-:W-:-:S05]  /*97c0*/  ISETP.GE.AND P0, PT, R237, R5, PT ;  /* 0x00000005ed00720c */ /* 0x000fca0003f06270 */
[----:B------:R-:W-:Y:S04]  /*97d0*/  SHFL.IDX PT, R18, R11, RZ, 0x1c1f ;  /* 0x001c1fff0b127589 */ /* 0x000fe800000e0000 */
[----:B------:R-:W1:Y:S04]  /*97e0*/  SHFL.IDX PT, R19, R3, RZ, 0x1c1f ;  /* 0x001c1fff03137589 */ /* 0x000e6800000e0000 */
[----:B------:R-:W-:Y:S04]  /*97f0*/  SHFL.IDX PT, R20, R11, 0x1, 0x1c1f ;  /* 0x003c1f000b147f89 */ /* 0x000fe800000e0000 */
[----:B------:R2:W3:Y:S04]  /*9800*/  SHFL.IDX PT, R21, R3, 0x1, 0x1c1f ;  /* 0x003c1f0003157f89 */ /* 0x0004e800000e0000 */
[----:B------:R4:W4:Y:S04]  /*9810*/  SHFL.IDX PT, R40, R2, RZ, 0x181f ;  /* 0x00181fff02287589 */ /* 0x00092800000e0000 */
[----:B------:R4:W4:Y:S04]  /*9820*/  SHFL.IDX PT, R41, R4, RZ, 0x181f ;  /* 0x00181fff04297589 */ /* 0x00092800000e0000 */
[----:B-1----:R1:W-:Y:S04]  /*9830*/  @!P5 ST.E [R18.64], R15 ;  /* 0x0000000f1200d985 */ /* 0x0023e8000c10190e */
[----:B--2---:R-:W2:Y:S04]  /*9840*/  S2R R3, SR_TID.X ;  /* 0x0000000000037919 */ /* 0x004ea80000002100 */
[----:B---3--:R1:W-:Y:S04]  /*9850*/  @!P4 ST.E [R20.64], R14 ;  /* 0x0000000e1400c985 */ /* 0x0083e8000c10190e */
[----:B------:R1:W3:Y:S04]  /*9860*/  LDS.128 R32, [R0+0x1080] ;  /* 0x0010800000207984 */ /* 0x0002e80000000c00 */
[----:B------:R1:W1:Y:S04]  /*9870*/  LDS.128 R28, [R0+0x2080] ;  /* 0x00208000001c7984 */ /* 0x0002680000000c00 */
[----:B------:R1:W1:Y:S04]  /*9880*/  LDS.128 R24, [R0+0x3080] ;  /* 0x0030800000187984 */ /* 0x0002680000000c00 */
[----:B------:R1:W1:Y:S04]  /*9890*/  LDS.128 R20, [R0+0x5080] ;  /* 0x0050800000147984 */ /* 0x0002680000000c00 */
[----:B------:R1:W1:Y:S01]  /*98a0*/  LDS.128 R12, [R0+0x6080] ;  /* 0x00608000000c7984 */ /* 0x0002620000000c00 */
[----:B--2---:R-:W-:-:S03]  /*98b0*/  SHF.R.S32.HI R6, RZ, 0x1f, R3 ;  /* 0x0000001fff067819 */ /* 0x004fc60000011403 */
[----:B------:R2:W1:Y:S01]  /*98c0*/  LDS.128 R8, [R0+0x7080] ;  /* 0x0070800000087984 */ /* 0x0004620000000c00 */
[----:B------:R-:W-:-:S04]  /*98d0*/  LEA.HI R6, R6, R3, RZ, 0x3 ;  /* 0x0000000306067211 */ /* 0x000fc800078f18ff */
[----:B------:R-:W-:-:S04]  /*98e0*/  LOP3.LUT R6, R6, 0xfffffff8, RZ, 0xc0, !PT ;  /* 0xfffffff806067812 */ /* 0x000fc800078ec0ff */
[----:B------:R-:W-:-:S04]  /*98f0*/  IADD3 R3, -R6, R3, RZ ;  /* 0x0000000306037210 */ /* 0x000fc80007ffe1ff */
[----:B------:R-:W-:Y:S01]  /*9900*/  SHF.L.U32 R3, R3, 0x3, RZ ;  /* 0x0000000303037819 */ /* 0x000fe200000006ff */
[----:B------:R-:W-:Y:S05]  /*9910*/  @P0 BRA `(.L_x_2172) ;  /* 0x000000b000000947 */ /* 0x000fea0003800000 */
[----:B-1--4-:R-:W1:Y:S01]  /*9920*/  LDS.128 R16, [R0+0x80] ;  /* 0x0000800000107984 */ /* 0x012e620000000c00 */
[----:B------:R-:W-:Y:S02]  /*9930*/  ISETP.GE.AND P0, PT, R241, c[0x0][0x3c8], PT ;  /* 0x0000f200f1007a0c */ /* 0x000fe40003f06270 */
[----:B------:R-:W-:Y:S01]  /*9940*/  ISETP.GE.AND P1, PT, R3, c[0x0][0x3c8], PT ;  /* 0x0000f20003007a0c */ /* 0x000fe20003f26270 */
[----:B------:R4:W5:-:S12]  /*9950*/  LDS.128 R36, [R0+0x4080] ;  /* 0x0040800000247984 */ /* 0x0009580000000c00 */
[----:B------:R-:W-:Y:S01]  /*9960*/  @!P1 IMAD.WIDE R6, R3, 0x2, R40 ;  /* 0x0000000203069825 */ /* 0x000fe200078e0228 */
[----:B--2-4-:R-:W-:-:S04]  /*9970*/  @!P0 SHF.R.S32.HI R0, RZ, 0x1f, R241 ;  /* 0x0000001fff008819 */ /* 0x014fc800000114f1 */
[----:B------:R-:W-:-:S04]  /*9980*/  @!P0 LEA.HI R0, R0, R241, RZ, 0x3 ;  /* 0x000000f100008211 */ /* 0x000fc800078f18ff */
[----:B------:R-:W-:-:S05]  /*9990*/  @!P0 LOP3.LUT R0, R0, 0xfffffff8, RZ, 0xc0, !PT ;  /* 0xfffffff800008812 */ /* 0x000fca00078ec0ff */
[----:B------:R-:W-:Y:S01]  /*99a0*/  @!P0 IMAD.WIDE R40, R0, 0x2, R40 ;  /* 0x0000000200288825 */ /* 0x000fe200078e0228 */
[----:B-1----:R1:W-:Y:S04]  /*99b0*/  @!P1 ST.E.128 [R6.64], R16 ;  /* 0x0000001006009985 */ /* 0x0023e8000c101d0e */
[----:B-----5:R1:W-:Y:S02]  /*99c0*/  @!P0 ST.E.128 [R40.64], R36 ;  /* 0x0000002428008985 */ /* 0x0203e4000c101d0e */
.L_x_2172:
[----:B----4-:R-:W-:Y:S05]  /*99d0*/  BSYNC B0 ;  /* 0x0000000000007941 */ /* 0x010fea0003800000 */
.L_x_2171:
[----:B-12---:R-:W-:Y:S01]  /*99e0*/  IADD3 R0, R237, 0x20, RZ ;  /* 0x00000020ed007810 */ /* 0x006fe20007ffe0ff */
[----:B------:R1:W2:Y:S01]  /*99f0*/  SHFL.IDX PT, R7, R4, 0x1, 0x181f ;  /* 0x00381f0004077f89 */ /* 0x0002a200000e0000 */
[----:B------:R-:W-:Y:S02]  /*9a00*/  BSSY B0, `(.L_x_2173) ;  /* 0x000000d000007945 */ /* 0x000fe40003800000 */
[----:B------:R-:W-:Y:S01]  /*9a10*/  ISETP.GE.AND P0, PT, R0, R5, PT ;  /* 0x000000050000720c */ /* 0x000fe20003f06270 */
[----:B------:R1:W4:-:S12]  /*9a20*/  SHFL.IDX PT, R6, R2, 0x1, 0x181f ;  /* 0x00381f0002067f89 */ /* 0x00031800000e0000 */
[----:B------:R-:W-:Y:S05]  /*9a30*/  @P0 BRA `(.L_x_2174) ;  /* 0x0000009000000947 */ /* 0x000fea0003800000 */
[----:B------:R-:W-:Y:S02]  /*9a40*/  ISETP.GE.AND P0, PT, R241, c[0x0][0x3c8], PT ;  /* 0x0000f200f1007a0c */ /* 0x000fe40003f06270 */
[----:B------:R-:W-:-:S11]  /*9a50*/  ISETP.GE.AND P1, PT, R3, c[0x0][0x3c8], PT ;  /* 0x0000f20003007a0c */ /* 0x000fd60003f26270 */
[----:B------:R-:W-:Y:S02]  /*9a60*/  @!P0 SHF.R.S32.HI R0, RZ, 0x1f, R241 ;  /* 0x0000001fff008819 */ /* 0x000fe400000114f1 */
[----:B--2-4-:R-:W-:Y:S02]  /*9a70*/  @!P1 IMAD.WIDE R16, R3, 0x2, R6 ;  /* 0x0000000203109825 */ /* 0x014fe400078e0206 */
[----:B------:R-:W-:-:S03]  /*9a80*/  @!P0 LEA.HI R0, R0, R241, RZ, 0x3 ;  /* 0x000000f100008211 */ /* 0x000fc600078f18ff */
[----:B---3--:R2:W-:Y:S01]  /*9a90*/  @!P1 ST.E.128 [R16.64], R32 ;  /* 0x0000002010009985 */ /* 0x0085e2000c101d0e */
[----:B------:R-:W-:-:S05]  /*9aa0*/  @!P0 LOP3.LUT R0, R0, 0xfffffff8, RZ, 0xc0, !PT ;  /* 0xfffffff800008812 */ /* 0x000fca00078ec0ff */
[----:B------:R-:W-:-:S05]  /*9ab0*/  @!P0 IMAD.WIDE R6, R0, 0x2, R6 ;  /* 0x0000000200068825 */ /* 0x000fca00078e0206 */
[----:B------:R2:W-:Y:S02]  /*9ac0*/  @!P0 ST.E.128 [R6.64], R20 ;  /* 0x0000001406008985 */ /* 0x0005e4000c101d0e */
.L_x_2174:
[----:B------:R-:W-:Y:S05]  /*9ad0*/  BSYNC B0 ;  /* 0x0000000000007941 */ /* 0x000fea0003800000 */
.L_x_2173:
        /* <DEDUP_REMOVED lines=15> */
.L_x_2176:
[----:B------:R-:W-:Y:S05]  /*9bd0*/  BSYNC B0 ;  /* 0x0000000000007941 */ /* 0x000fea0003800000 */
.L_x_2175:
[----:B------:R-:W-:Y:S01]  /*9be0*/  IADD3 R237, R237, 0x60, RZ ;  /* 0x00000060eded7810 */ /* 0x000fe20007ffe0ff */
[----:B-1----:R1:W2:Y:S03]  /*9bf0*/  SHFL.IDX PT, R7, R4, 0x3, 0x181f ;  /* 0x00781f0004077f89 */ /* 0x0022a600000e0000 */
[----:B------:R-:W-:Y:S01]  /*9c00*/  ISETP.GE.AND P0, PT, R237, R5, PT ;  /* 0x00000005ed00720c */ /* 0x000fe20003f06270 */
[----:B----4-:R1:W4:-:S12]  /*9c10*/  SHFL.IDX PT, R6, R2, 0x3, 0x181f ;  /* 0x00781f0002067f89 */ /* 0x01031800000e0000 */
[----:B------:R-:W-:Y:S05]  /*9c20*/  @P0 EXIT ;  /* 0x000000000000094d */ /* 0x000fea0003800000 */
[----:B------:R-:W-:-:S13]  /*9c30*/  ISETP.GE.AND P0, PT, R3, c[0x0][0x3c8], PT ;  /* 0x0000f20003007a0c */ /* 0x000fda0003f06270 */
[----:B-12-4-:R-:W-:-:S05]  /*9c40*/  @!P0 IMAD.WIDE R2, R3, 0x2, R6 ;  /* 0x0000000203028825 */ /* 0x016fca00078e0206 */
        /* <DEDUP_REMOVED lines=9> */
.L_x_2177:
        /* <DEDUP_REMOVED lines=10> */
.L_x_4358:


//--------------------- .text._ZN7cutlass13device_kernelIN5flash19enable_sm80_to_sm89INS1_16FlashAttnFwdSm80INS1_25CollectiveMainloopFwdSm80ILi8ELi1ELb1EN4cute5tupleIJNS5_1CILi128EEES8_S8_EEELi128ENS_10bfloat16_tEfNS_4arch4Sm80ELb0ELb0ELb0ELb1ELb1ELb0ELb1ELb0EEENS1_21CollectiveEpilogueFwdIS9_NS6_IJNS7_ILi1EEESF_SF_EEESA_SC_Li256ELb1ELb1ELb0ELb0EEENS1_19SingleTileSchedulerILb1ELb0ELb1ELi128EEEEEEEEEvNT_6ParamsE --------------------------
	.section	.text._ZN7cutlass13device_kernelIN5flash19enable_sm80_to_sm89INS1_16FlashAttnFwdSm80INS1_25CollectiveMainloopFwdSm80ILi8ELi1ELb1EN4cute5tupleIJNS5_1CILi128EEES8_S8_EEELi128ENS_10bfloat16_tEfNS_4arch4Sm80ELb0ELb0ELb0ELb1ELb1ELb0ELb1ELb0EEENS1_21CollectiveEpilogueFwdIS9_NS6_IJNS7_ILi1EEESF_SF_EEESA_SC_Li256ELb1ELb1ELb0ELb0EEENS1_19SingleTileSchedulerILb1ELb0ELb1ELi128EEEEEEEEEvNT_6ParamsE,"ax",@progbits
	.sectioninfo	@"SHI_REGISTERS=252"
	.align	128
.text._ZN7cutlass13device_kernelIN5flash19enable_sm80_to_sm89INS1_16FlashAttnFwdSm80INS1_25CollectiveMainloopFwdSm80ILi8ELi1ELb1EN4cute5tupleIJNS5_1CILi128EEES8_S8_EEELi128ENS_10bfloat16_tEfNS_4arch4Sm80ELb0ELb0ELb0ELb1ELb1ELb0ELb1ELb0EEENS1_21CollectiveEpilogueFwdIS9_NS6_IJNS7_ILi1EEESF_SF_EEESA_SC_Li256ELb1ELb1ELb0ELb0EEENS1_19SingleTileSchedulerILb1ELb0ELb1ELi128EEEEEEEEEvNT_6ParamsE:
        .type           _ZN7cutlass13device_kernelIN5flash19enable_sm80_to_sm89INS1_16FlashAttnFwdSm80INS1_25CollectiveMainloopFwdSm80ILi8ELi1ELb1EN4cute5tupleIJNS5_1CILi128EEES8_S8_EEELi128ENS_10bfloat16_tEfNS_4arch4Sm80ELb0ELb0ELb0ELb1ELb1ELb0ELb1ELb0EEENS1_21CollectiveEpilogueFwdIS9_NS6_IJNS7_ILi1EEESF_SF_EEESA_SC_Li256ELb1ELb1ELb0ELb0EEENS1_19SingleTileSchedulerILb1ELb0ELb1ELi128EEEEEEEEEvNT_6ParamsE,@function
        .size           _ZN7cutlass13device_kernelIN5flash19enable_sm80_to_sm89INS1_16FlashAttnFwdSm80INS1_25CollectiveMainloopFwdSm80ILi8ELi1ELb1EN4cute5tupleIJNS5_1CILi128EEES8_S8_EEELi128ENS_10bfloat16_tEfNS_4arch4Sm80ELb0ELb0ELb0ELb1ELb1ELb0ELb1ELb0EEENS1_21CollectiveEpilogueFwdIS9_NS6_IJNS7_ILi1EEESF_SF_EEESA_SC_Li256ELb1ELb1ELb0ELb0EEENS1_19SingleTileSchedulerILb1ELb0ELb1ELi128EEEEEEEEEvNT_6ParamsE,(.L_x_4359 - _ZN7cutlass13device_kernelIN5flash19enable_sm80_to_sm89INS1_16FlashAttnFwdSm80INS1_25CollectiveMainloopFwdSm80ILi8ELi1ELb1EN4cute5tupleIJNS5_1CILi128EEES8_S8_EEELi128ENS_10bfloat16_tEfNS_4arch4Sm80ELb0ELb0ELb0ELb1ELb1ELb0ELb1ELb0EEENS1_21CollectiveEpilogueFwdIS9_NS6_IJNS7_ILi1EEESF_SF_EEESA_SC_Li256ELb1ELb1ELb0ELb0EEENS1_19SingleTileSchedulerILb1ELb0ELb1ELi128EEEEEEEEEvNT_6ParamsE)
        .other          _ZN7cutlass13device_kernelIN5flash19enable_sm80_to_sm89INS1_16FlashAttnFwdSm80INS1_25CollectiveMainloopFwdSm80ILi8ELi1ELb1EN4cute5tupleIJNS5_1CILi128EEES8_S8_EEELi128ENS_10bfloat16_tEfNS_4arch4Sm80ELb0ELb0ELb0ELb1ELb1ELb0ELb1ELb0EEENS1_21CollectiveEpilogueFwdIS9_NS6_IJNS7_ILi1EEESF_SF_EEESA_SC_Li256ELb1ELb1ELb0ELb0EEENS1_19SingleTileSchedulerILb1ELb0ELb1ELi128EEEEEEEEEvNT_6ParamsE,@"STO_CUDA_ENTRY STV_DEFAULT"
_ZN7cutlass13device_kernelIN5flash19enable_sm80_to_sm89INS1_16FlashAttnFwdSm80INS1_25CollectiveMainloopFwdSm80ILi8ELi1ELb1EN4cute5tupleIJNS5_1CILi128EEES8_S8_EEELi128ENS_10bfloat16_tEfNS_4arch4Sm80ELb0ELb0ELb0ELb1ELb1ELb0ELb1ELb0EEENS1_21CollectiveEpilogueFwdIS9_NS6_IJNS7_ILi1EEESF_SF_EEESA_SC_Li256ELb1ELb1ELb0ELb0EEENS1_19SingleTileSchedulerILb1ELb0ELb1ELi128EEEEEEEEEvNT_6ParamsE:
[----:B------:R-:W-:Y:S02]  /*0000*/  MOV R1, c[0x0][0x28] ;  /* 0x00000a0000017a02 */ /* 0x000fe40000000f00 */
[----:B------:R-:W1:Y:S01]  /*0010*/  S2R R5, SR_TID.X ;  /* 0x0000000000057919 */ /* 0x000e620000002100 */
[----:B------:R-:W2:Y:S01]  /*0020*/  S2UR UR11, SR_CTAID.Z ;  /* 0x00000000000b79c3 */ /* 0x000ea20000002700 */
[----:B------:R-:W-:Y:S02]  /*0030*/  UMOV UR14, 0x4 ;  /* 0x00000004000e7882 */ /* 0x000fe40000000000 */
        /* <DEDUP_REMOVED lines=16> */
.L_x_2179:
        /* <DEDUP_REMOVED lines=13> */
.L_x_2181:
[----:B------:R-:W-:Y:S02]  /*0210*/  ULDC UR6, c[0x0][0x54c] ;  /* 0x0001530000067ab9 */ /* 0x000fe40000000800 */
.L_x_2180:
[----:B------:R-:W-:Y:S02]  /*0220*/  ULDC UR4, c[0x0][0x548] ;  /* 0x0001520000047ab9 */ /* 0x000fe40000000800 */
[----:B------:R-:W-:-:S02]  /*0230*/  USHF.L.U32 UR5, UR5, 0x7, URZ ;  /* 0x0000000705057899 */ /* 0x000fc4000800063f */
[----:B------:R-:W-:-:S04]  /*0240*/  UIMAD UR4, UR6, UR4, URZ ;  /* 0x00000004060472a4 */ /* 0x000fc8000f8e023f */
[----:B------:R-:W-:-:S04]  /*0250*/  UISETP.GE.AND UP0, UPT, UR5, UR4, UPT ;  /* 0x000000040500728c */ /* 0x000fc8000bf06270 */
[----:B------:R-:W-:Y:S01]  /*0260*/  USEL UR11, UR11, 0xffffffff, !UP0 ;  /* 0xffffffff0b0b7887 */ /* 0x000fe2000c000000 */
[----:B------:R-:W-:Y:S05]  /*0270*/  BRA `(.L_x_2182) ;  /* 0x000001b000007947 */ /* 0x000fea0003800000 */
.L_x_2178:
        /* <DEDUP_REMOVED lines=8> */
.L_x_2183:
        /* <DEDUP_REMOVED lines=13> */
.L_x_2185:
[----:B------:R-:W-:Y:S02]  /*03d0*/  ULDC UR6, c[0x0][0x54c] ;  /* 0x0001530000067ab9 */ /* 0x000fe40000000800 */
.L_x_2184:
[----:B------:R-:W-:Y:S02]  /*03e0*/  ULDC UR4, c[0x0][0x548] ;  /* 0x0001520000047ab9 */ /* 0x000fe40000000800 */
[----:B------:R-:W-:-:S02]  /*03f0*/  USHF.L.U32 UR5, UR5, 0x7, URZ ;  /* 0x0000000705057899 */ /* 0x000fc4000800063f */
[----:B------:R-:W-:-:S04]  /*0400*/  UIMAD UR4, UR6, UR4, URZ ;  /* 0x00000004060472a4 */ /* 0x000fc8000f8e023f */
[----:B------:R-:W-:-:S04]  /*0410*/  UISETP.GE.AND UP0, UPT, UR5, UR4, UPT ;  /* 0x000000040500728c */ /* 0x000fc8000bf06270 */
[----:B------:R-:W-:-:S06]  /*0420*/  USEL UR11, UR11, 0xffffffff, !UP0 ;  /* 0xffffffff0b0b7887 */ /* 0x000fcc000c000000 */
.L_x_2182:
        /* <DEDUP_REMOVED lines=44> */
.L_x_2186:
        /* <DEDUP_REMOVED lines=10> */
.L_x_2187:
        /* <DEDUP_REMOVED lines=12> */
.L_x_2188:
        /* <DEDUP_REMOVED lines=53> */
[----:B------:R-:W-:Y:S01]  /*0ba0*/  IMAD.MOV.U32 R4, RZ, RZ, c[0x0][0x2b8] ;  /* 0x0000ae00ff047624 */ /* 0x000fe200078e00ff */
[----:B------:R-:W-:Y:S01]  /*0bb0*/  ULDC.64 UR4, c[0x0][0x2b0] ;  /* 0x0000ac0000047ab9 */ /* 0x000fe20000000a00 */
[----:B------:R1:W2:Y:S01]  /*0bc0*/  @P0 LDG.E R3, [R2.64] ;  /* 0x0000000c02030981 */ /* 0x0002a2000c1e1900 */
[----:B------:R-:W-:Y:S01]  /*0bd0*/  IMAD.MOV.U32 R239, RZ, RZ, RZ ;  /* 0x000000ffffef7224 */ /* 0x000fe200078e00ff */
[----:B-1----:R-:W-:-:S04]  /*0be0*/  LEA.HI R2, R6, R5, RZ, 0x3 ;  /* 0x0000000506027211 */ /* 0x002fc800078f18ff */
[----:B------:R-:W-:Y:S02]  /*0bf0*/  LOP3.LUT R35, R2, 0xfffffff8, RZ, 0xc0, !PT ;  /* 0xfffffff802237812 */ /* 0x000fe400078ec0ff */
[----:B------:R-:W-:-:S03]  /*0c00*/  SHF.R.S32.HI R2, RZ, 0x3, R2 ;  /* 0x00000003ff027819 */ /* 0x000fc60000011402 */
[----:B------:R-:W-:-:S04]  /*0c10*/  IMAD.IADD R35, R5, 0x1, -R35 ;  /* 0x0000000105237824 */ /* 0x000fc800078e0a23 */
        /* <DEDUP_REMOVED lines=36> */
[----:B------:R-:W-:Y:S01]  /*0e60*/  ISETP.GE.AND P3, PT, R33, c[0x0][0x198], PT ;  /* 0x0000660021007a0c */ /* 0x000fe20003f66270 */
[----:B------:R-:W-:Y:S01]  /*0e70*/  UIADD3 UR21, UR21, UR18, URZ ;  /* 0x0000001215157290 */ /* 0x000fe2000fffe03f */
[----:B------:R-:W-:Y:S01]  /*0e80*/  SHF.R.S32.HI R32, RZ, 0x1f, R34 ;  /* 0x0000001fff207819 */ /* 0x000fe20000011422 */
[----:B------:R-:W-:Y:S01]  /*0e90*/  UIMAD UR15, UR8, UR4, URZ ;  /* 0x00000004080f72a4 */ /* 0x000fe2000f8e023f */
[----:B------:R-:W-:Y:S01]  /*0ea0*/  ISETP.GE.AND P2, PT, R34, c[0x0][0x198], PT ;  /* 0x0000660022007a0c */ /* 0x000fe20003f46270 */
[----:B------:R-:W-:Y:S01]  /*0eb0*/  USHF.R.S32.HI UR18, URZ, 0x1f, UR11 ;  /* 0x0000001f3f127899 */ /* 0x000fe2000801140b */
[----:B------:R-:W-:Y:S01]  /*0ec0*/  LEA.HI R32, R32, R34, RZ, 0x3 ;  /* 0x0000002220207211 */ /* 0x000fe200078f18ff */
[----:B------:R-:W-:-:S02]  /*0ed0*/  UIMAD UR15, UR9, UR5, UR15 ;  /* 0x00000005090f72a4 */ /* 0x000fc4000f8e020f */
[----:B------:R-:W-:Y:S01]  /*0ee0*/  UIMAD.WIDE.U32 UR20, UR9, UR4, UR20 ;  /* 0x00000004091472a5 */ /* 0x000fe2000f8e0014 */
[----:B------:R-:W-:Y:S01]  /*0ef0*/  LOP3.LUT R32, R32, 0xfffffff8, RZ, 0xc0, !PT ;  /* 0xfffffff820207812 */ /* 0x000fe200078ec0ff */
[----:B------:R-:W-:Y:S02]  /*0f00*/  USEL UR18, UR18, URZ, !UP1 ;  /* 0x0000003f12127287 */ /* 0x000fe4000c800000 */
[----:B------:R-:W-:Y:S01]  /*0f10*/  ULDC.64 UR4, c[0x0][0x1c0] ;  /* 0x0000700000047ab9 */ /* 0x000fe20000000a00 */
[C---:B-1----:R-:W-:Y:S01]  /*0f20*/  IMAD R10, R7.reuse, 0x80, R242 ;  /* 0x00000080070a7824 */ /* 0x042fe200078e02f2 */
[----:B------:R-:W-:Y:S01]  /*0f30*/  UIMAD UR18, UR18, UR4, URZ ;  /* 0x00000004121272a4 */ /* 0x000fe2000f8e023f */
[----:B------:R-:W-:Y:S01]  /*0f40*/  IMAD R7, R7, 0x80, R2 ;  /* 0x0000008007077824 */ /* 0x000fe200078e0202 */
[----:B------:R-:W-:Y:S01]  /*0f50*/  UIADD3 UR21, UR21, UR15, URZ ;  /* 0x0000000f15157290 */ /* 0x000fe2000fffe03f */
[----:B------:R-:W-:Y:S01]  /*0f60*/  @P1 IMAD.HI.U32 R3, R10, c[0x0][0x2c8], RZ ;  /* 0x0000b2000a031a27 */ /* 0x000fe200078e00ff */
[----:B------:R-:W-:-:S02]  /*0f70*/  UIMAD UR5, UR19, UR5, UR18 ;  /* 0x00000005130572a4 */ /* 0x000fc4000f8e0212 */
[----:B------:R-:W-:Y:S01]  /*0f80*/  UIMAD.WIDE.U32 UR20, UR19, UR4, UR20 ;  /* 0x00000004131472a5 */ /* 0x000fe2000f8e0014 */
[----:B------:R-:W-:Y:S01]  /*0f90*/  IMAD.MOV.U32 R9, RZ, RZ, R10 ;  /* 0x000000ffff097224 */ /* 0x000fe200078e000a */
[----:B------:R-:W-:Y:S01]  /*0fa0*/  @P1 SHF.R.U32.HI R9, RZ, c[0x0][0x2cc], R3 ;  /* 0x0000b300ff091a19 */ /* 0x000fe20000011603 */
[----:B------:R-:W-:Y:S02]  /*0fb0*/  UISETP.GE.AND UP0, UPT, UR7, 0x81, UPT ;  /* 0x000000810700788c */ /* 0x000fe4000bf06270 */
[----:B------:R-:W-:Y:S01]  /*0fc0*/  UIADD3 UR5, UR21, UR5, URZ ;  /* 0x0000000515057290 */ /* 0x000fe2000fffe03f */
[--C-:B------:R-:W-:Y:S01]  /*0fd0*/  SHF.R.S32.HI R4, RZ, 0x1f, R9.reuse ;  /* 0x0000001fff047819 */ /* 0x100fe20000011409 */
[----:B------:R-:W-:Y:S02]  /*0fe0*/  IMAD.MOV R3, RZ, RZ, -R9 ;  /* 0x000000ffff037224 */ /* 0x000fe400078e0a09 */
[----:B------:R-:W-:Y:S02]  /*0ff0*/  IMAD.U32 R13, RZ, RZ, UR21 ;  /* 0x00000015ff0d7e24 */ /* 0x000fe4000f8e00ff */
[----:B------:R-:W-:-:S02]  /*1000*/  IMAD.U32 R12, RZ, RZ, UR20 ;  /* 0x00000014ff0c7e24 */ /* 0x000fc4000f8e00ff */
        /* <DEDUP_REMOVED lines=14> */
[----:B------:R-:W-:Y:S01]  /*10f0*/  UIADD3 UR18, UR21, UR5, URZ ;  /* 0x0000000515127290 */ /* 0x000fe2000fffe03f */
[C---:B------:R-:W-:Y:S01]  /*1100*/  IMAD.WIDE.U32 R12, R3.reuse, c[0x0][0x1a8], R12 ;  /* 0x00006a00030c7a25 */ /* 0x040fe200078e000c */
[----:B------:R-:W-:Y:S02]  /*1110*/  UIADD3 UR15, UR7, -UR15, URZ ;  /* 0x8000000f070f7290 */ /* 0x000fe4000fffe03f */
[----:B------:R-:W-:Y:S01]  /*1120*/  ULDC.64 UR4, c[0x0][0x210] ;  /* 0x0000840000047ab9 */ /* 0x000fe20000000a00 */
[----:B------:R-:W-:Y:S01]  /*1130*/  IMAD R4, R3, c[0x0][0x1ac], R4 ;  /* 0x00006b0003047a24 */ /* 0x000fe200078e0204 */
[----:B------:R-:W-:Y:S01]  /*1140*/  LEA R18, P1, R12, c[0x0][0x160], 0x1 ;  /* 0x000058000c127a11 */ /* 0x000fe200078208ff */
[----:B------:R-:W-:Y:S01]  /*1150*/  IMAD.SHL.U32 R9, R2, 0x40, RZ ;  /* 0x0000004002097824 */ /* 0x000fe200078e00ff */
[----:B------:R-:W-:Y:S01]  /*1160*/  UIMAD UR8, UR8, UR4, URZ ;  /* 0x00000004080872a4 */ /* 0x000fe2000f8e023f */
[----:B------:R-:W-:Y:S01]  /*1170*/  IMAD.IADD R4, R13, 0x1, R4 ;  /* 0x000000010d047824 */ /* 0x000fe200078e0204 */
[----:B------:R-:W-:Y:S01]  /*1180*/  UIMAD.WIDE.U32 UR22, UR9, UR4, URZ ;  /* 0x00000004091672a5 */ /* 0x000fe2000f8e003f */
[----:B------:R-:W-:Y:S01]  /*1190*/  IMAD.SHL.U32 R10, R10, 0x8, RZ ;  /* 0x000000080a0a7824 */ /* 0x000fe200078e00ff */
[----:B------:R-:W-:Y:S01]  /*11a0*/  LOP3.LUT R9, R9, 0x1c0, RZ, 0xc0, !PT ;  /* 0x000001c009097812 */ /* 0x000fe200078ec0ff */
[----:B------:R-:W-:Y:S01]  /*11b0*/  UIMAD UR5, UR9, UR5, UR8 ;  /* 0x00000005090572a4 */ /* 0x000fe2000f8e0208 */
[----:B------:R-:W-:-:S02]  /*11c0*/  LEA.HI.X R4, R12, c[0x0][0x164], R4, 0x1, P1 ;  /* 0x000059000c047a11 */ /* 0x000fc400008f0c04 */
[----:B------:R-:W-:Y:S01]  /*11d0*/  SHF.R.U32.HI R3, RZ, 0x3, R9 ;  /* 0x00000003ff037819 */ /* 0x000fe20000011609 */
[----:B------:R-:W-:Y:S01]  /*11e0*/  SHFL.IDX PT, R12, R18, RZ, 0x181f ;  /* 0x00181fff120c7589 */ /* 0x000fe200000e0000 */
[----:B------:R-:W-:Y:S01]  /*11f0*/  LOP3.LUT R241, R9, 0x38, R33, 0xf8, !PT ;  /* 0x0000003809f17812 */ /* 0x000fe200078ef821 */
[----:B------:R-:W-:Y:S01]  /*1200*/  UIADD3 UR5, UR23, UR5, URZ ;  /* 0x0000000517057290 */ /* 0x000fe2000fffe03f */
[----:B------:R-:W-:Y:S01]  /*1210*/  IADD3 R9, R7, 0x20, RZ ;  /* 0x0000002007097810 */ /* 0x000fe20007ffe0ff */
[----:B------:R-:W1:Y:S01]  /*1220*/  SHFL.IDX PT, R13, R4, RZ, 0x181f ;  /* 0x00181fff040d7589 */ /* 0x000e6200000e0000 */
[----:B------:R-:W-:Y:S01]  /*1230*/  LOP3.LUT R241, R241, R3, RZ, 0x3c, !PT ;  /* 0x00000003f1f17212 */ /* 0x000fe200078e3cff */
[----:B-----5:R-:W-:Y:S02]  /*1240*/  IMAD R3, R0, c[0x0][0x2c4], RZ ;  /* 0x0000b10000037a24 */ /* 0x020fe400078e02ff */
[----:B------:R-:W-:Y:S01]  /*1250*/  IMAD.MOV R0, RZ, RZ, -R8 ;  /* 0x000000ffff007224 */ /* 0x000fe200078e0a08 */
[----:B------:R-:W-:Y:S01]  /*1260*/  LOP3.LUT R241, R241, 0xfffffe00, R10, 0xf8, !PT ;  /* 0xfffffe00f1f17812 */ /* 0x000fe200078ef80a */
[----:B------:R-:W-:Y:S01]  /*1270*/  SHFL.IDX PT, R11, R4, 0x1, 0x181f ;  /* 0x00381f00040b7f89 */ /* 0x000fe200000e0000 */
[-C--:B------:R-:W-:Y:S01]  /*1280*/  ISETP.GE.AND P1, PT, R7, R3.reuse, PT ;  /* 0x000000030700720c */ /* 0x080fe20003f26270 */
[----:B------:R-:W-:Y:S01]  /*1290*/  IMAD R240, R0, c[0x0][0x2b8], R240 ;  /* 0x0000ae0000f07a24 */ /* 0x000fe200078e02f0 */
[----:B------:R-:W-:Y:S01]  /*12a0*/  ISETP.GE.AND P4, PT, R9, R3, PT ;  /* 0x000000030900720c */ /* 0x000fe20003f86270 */
[----:B------:R-:W3:Y:S01]  /*12b0*/  SHFL.IDX PT, R10, R18, 0x1, 0x181f ;  /* 0x00381f00120a7f89 */ /* 0x000ee200000e0000 */
[----:B------:R-:W-:Y:S01]  /*12c0*/  IMAD.SHL.U32 R241, R241, 0x2, RZ ;  /* 0x00000002f1f17824 */ /* 0x000fe200078e00ff */
[----:B------:R-:W-:Y:S01]  /*12d0*/  IADD3 R8, R7, 0x40, RZ ;  /* 0x0000004007087810 */ /* 0x000fe20007ffe0ff */
[----:B------:R-:W-:Y:S01]  /*12e0*/  IMAD.WIDE.U32 R14, R240, c[0x0][0x1e0], RZ ;  /* 0x00007800f00e7a25 */ /* 0x000fe200078e00ff */
[----:B------:R-:W-:Y:S01]  /*12f0*/  SHF.R.S32.HI R37, RZ, 0x1f, R240 ;  /* 0x0000001fff257819 */ /* 0x000fe200000114f0 */
[----:B------:R-:W-:Y:S01]  /*1300*/  SHFL.IDX PT, R19, R4, 0x3, 0x181f ;  /* 0x00781f0004137f89 */ /* 0x000fe200000e0000 */
[----:B------:R-:W-:-:S02]  /*1310*/  LEA.HI R0, R6, R5, RZ, 0x4 ;  /* 0x0000000506007211 */ /* 0x000fc400078f20ff */
[----:B------:R-:W-:Y:S01]  /*1320*/  ISETP.GE.AND P5, PT, R8, R3, PT ;  /* 0x000000030800720c */ /* 0x000fe20003fa6270 */
[----:B------:R-:W-:Y:S01]  /*1330*/  IMAD R9, R37, c[0x0][0x1e0], RZ ;  /* 0x0000780025097a24 */ /* 0x000fe200078e02ff */
[----:B------:R-:W-:Y:S02]  /*1340*/  SHF.R.S32.HI R8, RZ, 0x4, R0 ;  /* 0x00000004ff087819 */ /* 0x000fe40000011400 */
[----:B------:R-:W-:Y:S01]  /*1350*/  IADD3 R7, R7, 0x60, RZ ;  /* 0x0000006007077810 */ /* 0x000fe20007ffe0ff */
[----:B------:R-:W-:Y:S01]  /*1360*/  IMAD R9, R240, c[0x0][0x1e4], R9 ;  /* 0x00007900f0097a24 */ /* 0x000fe200078e0209 */
[----:B------:R-:W-:Y:S01]  /*1370*/  LEA.HI R238, R0, R8, RZ, 0x1 ;  /* 0x0000000800ee7211 */ /* 0x000fe200078f08ff */
[--C-:B-1----:R-:W-:Y:S01]  /*1380*/  @!P1 IMAD.WIDE R16, R33, 0x2, R12.reuse ;  /* 0x0000000221109825 */ /* 0x102fe200078e020c */
[----:B------:R-:W-:Y:S02]  /*1390*/  LEA.HI R6, R6, R5, RZ, 0x5 ;  /* 0x0000000506067211 */ /* 0x000fe400078f28ff */
[----:B------:R-:W-:Y:S01]  /*13a0*/  LOP3.LUT R238, R238, 0xfffffffe, RZ, 0xc0, !PT ;  /* 0xfffffffeeeee7812 */ /* 0x000fe200078ec0ff */
[----:B------:R-:W-:Y:S01]  /*13b0*/  @!P1 IMAD.WIDE R12, R32, 0x2, R12 ;  /* 0x00000002200c9825 */ /* 0x000fe200078e020c */
[----:B------:R3:W-:Y:S01]  /*13c0*/  @!P1 LDGSTS.E.BYPASS.LTC128B.128 [R241+0x100], [R16.64], !P3 ;  /* 0x0010000010f19fae */ /* 0x0007e2000d901d4c */
[----:B------:R-:W-:-:S02]  /*13d0*/  IADD3 R243, R241, 0x100, RZ ;  /* 0x00000100f1f37810 */ /* 0x000fc40007ffe0ff */
[----:B------:R-:W-:Y:S01]  /*13e0*/  IMAD.IADD R15, R15, 0x1, R9 ;  /* 0x000000010f0f7824 */ /* 0x000fe200078e0209 */
[----:B------:R1:W-:Y:S01]  /*13f0*/  @!P1 LDGSTS.E.BYPASS.LTC128B.128 [R241+0x4100], [R12.64], !P2 ;  /* 0x041000000cf19fae */ /* 0x0003e2000d101d4c */
[----:B------:R-:W-:Y:S01]  /*1400*/  LOP3.LUT R9, R0, 0xfffffff0, RZ, 0xc0, !PT ;  /* 0xfffffff000097812 */ /* 0x000fe200078ec0ff */
[----:B------:R-:W-:Y:S01]  /*1410*/  IMAD.IADD R238, R8, 0x1, -R238 ;  /* 0x0000000108ee7824 */ /* 0x000fe200078e0aee */
[----:B------:R-:W-:-:S03]  /*1420*/  ISETP.GE.AND P1, PT, R7, R3, PT ;  /* 0x000000030700720c */ /* 0x000fc60003f26270 */
[----:B------:R-:W-:-:S05]  /*1430*/  IMAD.IADD R9, R5, 0x1, -R9 ;  /* 0x0000000105097824 */ /* 0x000fca00078e0a09 */
[----:B------:R-:W-:-:S04]  /*1440*/  SHF.R.S32.HI R3, RZ, 0x1f, R9 ;  /* 0x0000001fff037819 */ /* 0x000fc80000011409 */
        /* <DEDUP_REMOVED lines=24> */
[----:B------:R-:W-:-:S04]  /*15d0*/  LOP3.LUT R0, R3, 0xfffffff8, RZ, 0xc0, !PT ;  /* 0xfffffff803007812 */ /* 0x000fc800078ec0ff */
[----:B------:R-:W-:Y:S01]  /*15e0*/  IADD3.X R4, R15, UR18, R4, P4, !PT ;  /* 0x000000120f047c10 */ /* 0x000fe2000a7fe404 */
[----:B------:R-:W-:Y:S01]  /*15f0*/  IMAD.IADD R0, R9, 0x1, -R0 ;  /* 0x0000000109007824 */ /* 0x000fe200078e0a00 */
[C---:B------:R-:W-:Y:S01]  /*1600*/  LEA R8, P4, R7.reuse, c[0x0][0x1c8], 0x1 ;  /* 0x0000720007087a11 */ /* 0x040fe200078808ff */
[----:B------:R-:W-:Y:S02]  /*1610*/  IMAD.SHL.U32 R9, R238, 0x8, RZ ;  /* 0x00000008ee097824 */ /* 0x000fe400078e00ff */
[----:B-1----:R-:W-:Y:S01]  /*1620*/  IMAD.SHL.U32 R10, R0, 0x40, RZ ;  /* 0x00000040000a7824 */ /* 0x002fe200078e00ff */
[----:B------:R-:W-:Y:S01]  /*1630*/  LEA.HI.X R4, R7, c[0x0][0x1cc], R4, 0x1, P4 ;  /* 0x0000730007047a11 */ /* 0x000fe200020f0c04 */
[----:B---3--:R-:W-:Y:S01]  /*1640*/  SHFL.IDX PT, R16, R8, RZ, 0x181f ;  /* 0x00181fff08107589 */ /* 0x008fe200000e0000 */
[C---:B------:R-:W-:Y:S01]  /*1650*/  IADD3 R7, -R2.reuse, UR15, RZ ;  /* 0x0000000f02077c10 */ /* 0x040fe2000fffe1ff */
[----:B------:R-:W-:Y:S01]  /*1660*/  IMAD.SHL.U32 R2, R2, 0x8, RZ ;  /* 0x0000000802027824 */ /* 0x000fe200078e00ff */
        /* <DEDUP_REMOVED lines=11> */
[----:B------:R-:W-:-:S03]  /*1720*/  ISETP.GT.AND P1, PT, R7, 0x60, PT ;  /* 0x000000600700780c */ /* 0x000fc60003f24270 */
        /* <DEDUP_REMOVED lines=32> */
[----:B------:R-:W-:Y:S01]  /*1930*/  SHF.R.U32.HI R3, RZ, 0x3, R3 ;  /* 0x00000003ff037819 */ /* 0x000fe20000011603 */
[----:B------:R-:W-:-:S03]  /*1940*/  IMAD.IADD R176, R4, 0x1, R8 ;  /* 0x0000000104b07824 */ /* 0x000fc600078e0208 */
[----:B------:R-:W-:Y:S01]  /*1950*/  LOP3.LUT R0, R9, R3, RZ, 0x3c, !PT ;  /* 0x0000000309007212 */ /* 0x000fe200078e3cff */
[----:B------:R-:W-:Y:S01]  /*1960*/  IMAD.MOV.U32 R3, RZ, RZ, 0x20 ;  /* 0x00000020ff037424 */ /* 0x000fe200078e00ff */
[----:B------:R-:W-:Y:S02]  /*1970*/  SEL R2, R2, 0xfffffff0, !P1 ;  /* 0xfffffff002027807 */ /* 0x000fe40004800000 */
[----:B------:R-:W-:Y:S01]  /*1980*/  LEA R196, R176, 0x100, 0x1 ;  /* 0x00000100b0c47811 */ /* 0x000fe200078e08ff */
[----:B------:R-:W-:Y:S01]  /*1990*/  IMAD R238, R238, 0x200, R0 ;  /* 0x00000200eeee7824 */ /* 0x000fe200078e0200 */
[----:B------:R-:W-:Y:S01]  /*19a0*/  SEL R0, R3, 0xffffffe0, !P2 ;  /* 0xffffffe003007807 */ /* 0x000fe20005000000 */
[----:B------:R-:W-:Y:S01]  /*19b0*/  IMAD.SHL.U32 R176, R176, 0x2, RZ ;  /* 0x00000002b0b07824 */ /* 0x000fe200078e00ff */
[----:B------:R-:W-:Y:S01]  /*19c0*/  BAR.SYNC.DEFER_BLOCKING 0x0 ;  /* 0x0000000000007b1d */ /* 0x000fe20000010000 */
[--C-:B------:R-:W-:Y:S01]  /*19d0*/  IMAD R184, R2, 0x2, R196.reuse ;  /* 0x0000000202b87824 */ /* 0x100fe200078e02c4 */
[----:B------:R-:W-:Y:S01]  /*19e0*/  LOP3.LUT P1, RZ, R35, 0x2, RZ, 0xc0, !PT ;  /* 0x0000000223ff7812 */ /* 0x000fe2000782c0ff */
[C---:B------:R-:W-:Y:S01]  /*19f0*/  IMAD R196, R0.reuse, 0x2, R196 ;  /* 0x0000000200c47824 */ /* 0x040fe200078e02c4 */
[----:B------:R-:W-:Y:S01]  /*1a00*/  SEL R3, R3, 0xffffffe0, !P5 ;  /* 0xffffffe003037807 */ /* 0x000fe20006800000 */
[----:B------:R-:W-:Y:S01]  /*1a10*/  IMAD R204, R0, 0x2, R184 ;  /* 0x0000000200cc7824 */ /* 0x000fe200078e02b8 */
[----:B------:R-:W-:Y:S01]  /*1a20*/  SHF.R.S32.HI R35, RZ, 0x1f, R33 ;  /* 0x0000001fff237819 */ /* 0x000fe20000011421 */
[----:B------:R-:W-:-:S04]  /*1a30*/  IMAD.SHL.U32 R238, R238, 0x2, RZ ;  /* 0x00000002eeee7824 */ /* 0x000fc800078e00ff */
[----:B------:R-:W-:Y:S01]  /*1a40*/  IMAD R235, R3, 0x2, R238 ;  /* 0x0000000203eb7824 */ /* 0x000fe200078e02ee */
[C---:B------:R-:W-:Y:S02]  /*1a50*/  IADD3 R8, R238.reuse, 0x8100, RZ ;  /* 0x00008100ee087810 */ /* 0x040fe40007ffe0ff */
[----:B------:R-:W-:Y:S02]  /*1a60*/  IADD3 R237, R238, 0x8120, RZ ;  /* 0x00008120eeed7810 */ /* 0x000fe40007ffe0ff */
[----:B------:R-:W-:-:S04]  /*1a70*/  @P1 IADD3 R237, R8, -0x20, RZ ;  /* 0xffffffe008ed1810 */ /* 0x000fc80007ffe0ff */
[----:B------:R-:W-:Y:S01]  /*1a80*/  IADD3 R231, R237, 0x800, RZ ;  /* 0x00000800ede77810 */ /* 0x000fe20007ffe0ff */
[----:B------:R-:W-:Y:S01]  /*1a90*/  IMAD R224, R3, 0x2, R237 ;  /* 0x0000000203e07824 */ /* 0x000fe200078e02ed */
[C---:B------:R-:W-:Y:S01]  /*1aa0*/  IADD3 R230, R237.reuse, 0x1000, RZ ;  /* 0x00001000ede67810 */ /* 0x040fe20007ffe0ff */
[----:B------:R-:W-:Y:S01]  /*1ab0*/  LDSM.16.M88.4 R136, [R176+0x100] ;  /* 0x00010000b088783b */ /* 0x000fe20000000200 */
[C---:B------:R-:W-:Y:S02]  /*1ac0*/  IADD3 R229, R237.reuse, 0x1800, RZ ;  /* 0x00001800ede57810 */ /* 0x040fe40007ffe0ff */
[C---:B------:R-:W-:Y:S01]  /*1ad0*/  IADD3 R228, R237.reuse, 0x2000, RZ ;  /* 0x00002000ede47810 */ /* 0x040fe20007ffe0ff */
[----:B------:R-:W-:Y:S01]  /*1ae0*/  LDSM.16.M88.4 R140, [R184] ;  /* 0x00000000b88c783b */ /* 0x000fe20000000200 */
[C---:B------:R-:W-:Y:S02]  /*1af0*/  IADD3 R227, R237.reuse, 0x2800, RZ ;  /* 0x00002800ede37810 */ /* 0x040fe40007ffe0ff */
[C---:B------:R-:W-:Y:S01]  /*1b00*/  IADD3 R226, R237.reuse, 0x3000, RZ ;  /* 0x00003000ede27810 */ /* 0x040fe20007ffe0ff */
[----:B------:R-:W-:Y:S01]  /*1b10*/  LDSM.16.M88.4 R168, [R196] ;  /* 0x00000000c4a8783b */ /* 0x000fe20000000200 */
[----:B------:R-:W-:-:S02]  /*1b20*/  IADD3 R225, R237, 0x3800, RZ ;  /* 0x00003800ede17810 */ /* 0x000fc40007ffe0ff */
[C---:B------:R-:W-:Y:S01]  /*1b30*/  IADD3 R223, R237.reuse, 0x4000, RZ ;  /* 0x00004000eddf7810 */ /* 0x040fe20007ffe0ff */
[----:B------:R-:W-:Y:S01]  /*1b40*/  LDSM.16.M88.4 R172, [R204] ;  /* 0x00000000ccac783b */ /* 0x000fe20000000200 */
        /* <DEDUP_REMOVED lines=8> */
[----:B------:R-:W-:Y:S01]  /*1bd0*/  LDSM.16.M88.4 R196, [R196+0x4000] ;  /* 0x00400000c4c4783b */ /* 0x000fe20000000200 */
[----:B------:R-:W-:-:S03]  /*1be0*/  IADD3 R216, R237, 0x7800, RZ ;  /* 0x00007800edd87810 */ /* 0x000fc60007ffe0ff */
[----:B------:R-:W-:Y:S04]  /*1bf0*/  LDSM.16.M88.4 R204, [R204+0x4000] ;  /* 0x00400000cccc783b */ /* 0x000fe80000000200 */
[----:B------:R-:W-:Y:S06]  /*1c00*/  BAR.SYNC.DEFER_BLOCKING 0x0 ;  /* 0x0000000000007b1d */ /* 0x000fec0000010000 */
[----:B------:R-:W-:-:S04]  /*1c10*/  DEPBAR.LE SB0, 0x0 ;  /* 0x000080000000791a */ /* 0x000fc80000000000 */
[----:B------:R-:W-:Y:S06]  /*1c20*/  BAR.SYNC.DEFER_BLOCKING 0x0 ;  /* 0x0000000000007b1d */ /* 0x000fec0000010000 */
[----:B---3--:R-:W2:Y:S04]  /*1c30*/  LDSM.16.M88.4 R12, [R238+0x8100] ;  /* 0x00810000ee0c783b */ /* 0x008ea80000000200 */
[----:B------:R-:W3:Y:S04]  /*1c40*/  LDSM.16.M88.4 R64, [R238+0x9100] ;  /* 0x00910000ee40783b */ /* 0x000ee80000000200 */
[----:B------:R-:W4:Y:S04]  /*1c50*/  LDSM.16.M88.4 R72, [R238+0x8900] ;  /* 0x00890000ee48783b */ /* 0x000f280000000200 */
[----:B------:R-:W3:Y:S04]  /*1c60*/  LDSM.16.M88.4 R28, [R237] ;  /* 0x00000000ed1c783b */ /* 0x000ee80000000200 */
[----:B------:R-:W3:Y:S04]  /*1c70*/  LDSM.16.M88.4 R24, [R237+0x1000] ;  /* 0x00100000ed18783b */ /* 0x000ee80000000200 */
[----:B-1----:R-:W1:Y:S04]  /*1c80*/  LDSM.16.M88.4 R20, [R237+0x800] ;  /* 0x00080000ed14783b */ /* 0x002e680000000200 */
[----:B------:R-:W1:Y:S04]  /*1c90*/  LDSM.16.M88.4 R56, [R238+0x9900] ;  /* 0x00990000ee38783b */ /* 0x000e680000000200 */
[----:B------:R-:W-:Y:S04]  /*1ca0*/  LDSM.16.M88.4 R48, [R238+0xa100] ;  /* 0x00a10000ee30783b */ /* 0x000fe80000000200 */
[----:B------:R-:W-:Y:S04]  /*1cb0*/  LDSM.16.M88.4 R40, [R238+0xa900] ;  /* 0x00a90000ee28783b */ /* 0x000fe80000000200 */
[----:B------:R-:W-:Y:S01]  /*1cc0*/  LDSM.16.M88.4 R88, [R237+0x2800] ;  /* 0x00280000ed58783b */ /* 0x000fe20000000200 */
[C---:B--2---:R-:W-:Y:S03]  /*1cd0*/  HMMA.16816.F32.BF16 R16, R136.reuse, R12, RZ ;  /* 0x0000000c8810723c */ /* 0x044fe600000418ff */
[----:B------:R-:W-:Y:S04]  /*1ce0*/  LDSM.16.M88.4 R80, [R237+0x3000] ;  /* 0x00300000ed50783b */ /* 0x000fe80000000200 */
[----:B------:R-:W-:Y:S01]  /*1cf0*/  LDSM.16.M88.4 R76, [R237+0x3800] ;  /* 0x00380000ed4c783b */ /* 0x000fe20000000200 */
[C---:B------:R-:W-:Y:S08]  /*1d00*/  HMMA.16816.F32.BF16 R12, R136.reuse, R14, RZ ;  /* 0x0000000e880c723c */ /* 0x040ff000000418ff */
[C---:B---3--:R-:W-:Y:S08]  /*1d10*/  HMMA.16816.F32.BF16 R68, R136.reuse, R64, RZ ;  /* 0x000000408844723c */ /* 0x048ff000000418ff */
[C---:B----4-:R-:W-:Y:S08]  /*1d20*/  HMMA.16816.F32.BF16 R8, R136.reuse, R72, RZ ;  /* 0x000000488808723c */ /* 0x050ff000000418ff */
[----:B------:R-:W-:Y:S08]  /*1d30*/  HMMA.16816.F32.BF16 R72, R136, R74, RZ ;  /* 0x0000004a8848723c */ /* 0x000ff000000418ff */
[C---:B------:R-:W-:Y:S07]  /*1d40*/  HMMA.16816.F32.BF16 R12, R140.reuse, R30, R12 ;  /* 0x0000001e8c0c723c */ /* 0x040fee000004180c */
[----:B------:R-:W-:Y:S01]  /*1d50*/  IMAD R30, R37, c[0x0][0x208], RZ ;  /* 0x00008200251e7a24 */ /* 0x000fe200078e02ff */
[----:B------:R-:W-:Y:S03]  /*1d60*/  HMMA.16816.F32.BF16 R16, R140, R28, R16 ;  /* 0x0000001c8c10723c */ /* 0x000fe60000041810 */
[----:B------:R-:W-:-:S04]  /*1d70*/  IMAD R30, R240, c[0x0][0x20c], R30 ;  /* 0x00008300f01e7a24 */ /* 0x000fc800078e021e */
[----:B------:R-:W-:Y:S01]  /*1d80*/  IMAD.WIDE.U32 R28, R240, c[0x0][0x208], RZ ;  /* 0x00008200f01c7a25 */ /* 0x000fe200078e00ff */
[----:B------:R-:W-:Y:S03]  /*1d90*/  HMMA.16816.F32.BF16 R68, R140, R24, R68 ;  /* 0x000000188c44723c */ /* 0x000fe60000041844 */
[----:B------:R-:W-:Y:S02]  /*1da0*/  IMAD.IADD R29, R29, 0x1, R30 ;  /* 0x000000011d1d7824 */ /* 0x000fe400078e021e */
[----:B------:R-:W-:-:S03]  /*1db0*/  IMAD.WIDE R30, R33, 0x2, RZ ;  /* 0x00000002211e7825 */ /* 0x000fc600078e02ff */
[----:B-1----:R-:W-:Y:S01]  /*1dc0*/  HMMA.16816.F32.BF16 R8, R140, R20, R8 ;  /* 0x000000148c08723c */ /* 0x002fe20000041808 */
[----:B------:R-:W-:-:S04]  /*1dd0*/  IMAD.WIDE.U32 R24, R239, c[0x0][0x218], R28 ;  /* 0x00008600ef187a25 */ /* 0x000fc800078e001c */
[----:B------:R-:W-:Y:S01]  /*1de0*/  IMAD R28, R239, c[0x0][0x21c], R36 ;  /* 0x00008700ef1c7a24 */ /* 0x000fe200078e0224 */
[----:B------:R-:W-:Y:S02]  /*1df0*/  IADD3 R44, P1, R24, UR22, RZ ;  /* 0x00000016182c7c10 */ /* 0x000fe4000ff3e0ff */
[----:B------:R-:W-:Y:S01]  /*1e00*/  HMMA.16816.F32.BF16 R72, R140, R22, R72 ;  /* 0x000000168c48723c */ /* 0x000fe20000041848 */
[----:B------:R-:W-:Y:S01]  /*1e10*/  LDSM.16.M88.4 R20, [R237+0x1800] ;  /* 0x00180000ed14783b */ /* 0x000fe20000000200 */
[----:B------:R-:W-:Y:S02]  /*1e20*/  IADD3.X R28, R25, UR5, R28, P1, !PT ;  /* 0x00000005191c7c10 */ /* 0x000fe40008ffe41c */
[----:B------:R-:W-:-:S04]  /*1e30*/  LEA R92, P1, R44, c[0x0][0x1f8], 0x1 ;  /* 0x00007e002c5c7a11 */ /* 0x000fc800078208ff */
[----:B------:R-:W-:Y:S01]  /*1e40*/  LEA.HI.X R44, R44, c[0x0][0x1fc], R28, 0x1, P1 ;  /* 0x00007f002c2c7a11 */ /* 0x000fe200008f0c1c */
[----:B------:R-:W1:Y:S01]  /*1e50*/  SHFL.IDX PT, R98, R92, RZ, 0x181f ;  /* 0x00181fff5c627589 */ /* 0x000e6200000e0000 */
[C---:B------:R-:W-:Y:S03]  /*1e60*/  HMMA.16816.F32.BF16 R60, R136.reuse, R56, RZ ;  /* 0x00000038883c723c */ /* 0x040fe600000418ff */
[----:B------:R-:W2:Y:S04]  /*1e70*/  SHFL.IDX PT, R36, R92, 0x1, 0x181f ;  /* 0x00381f005c247f89 */ /* 0x000ea800000e0000 */
[----:B------:R-:W3:Y:S01]  /*1e80*/  SHFL.IDX PT, R86, R92, 0x2, 0x181f ;  /* 0x00581f005c567f89 */ /* 0x000ee200000e0000 */
[C---:B------:R-:W-:Y:S03]  /*1e90*/  HMMA.16816.F32.BF16 R64, R136.reuse, R66, RZ ;  /* 0x000000428840723c */ /* 0x040fe600000418ff */
[----:B------:R-:W4:Y:S04]  /*1ea0*/  SHFL.IDX PT, R29, R44, RZ, 0x181f ;  /* 0x00181fff2c1d7589 */ /* 0x000f2800000e0000 */
[----:B------:R-:W4:Y:S01]  /*1eb0*/  SHFL.IDX PT, R92, R92, 0x3, 0x181f ;  /* 0x00781f005c5c7f89 */ /* 0x000f2200000e0000 */
[C---:B------:R-:W-:Y:S03]  /*1ec0*/  HMMA.16816.F32.BF16 R56, R136.reuse, R58, RZ ;  /* 0x0000003a8838723c */ /* 0x040fe600000418ff */
[----:B------:R-:W4:Y:S04]  /*1ed0*/  SHFL.IDX PT, R28, R44, 0x1, 0x181f ;  /* 0x00381f002c1c7f89 */ /* 0x000f2800000e0000 */
[----:B------:R-:W4:Y:S01]  /*1ee0*/  SHFL.IDX PT, R45, R44, 0x2, 0x181f ;  /* 0x00581f002c2d7f89 */ /* 0x000f2200000e0000 */
[----:B-1----:R-:W-:Y:S01]  /*1ef0*/  IADD3 R96, P1, R98, R30, RZ ;  /* 0x0000001e62607210 */ /* 0x002fe20007f3e0ff */
[----:B------:R-:W-:Y:S02]  /*1f00*/  HMMA.16816.F32.BF16 R52, R136, R48, RZ ;  /* 0x000000308834723c */ /* 0x000fe400000418ff */
[----:B------:R-:W1:Y:S01]  /*1f10*/  SHFL.IDX PT, R44, R44, 0x3, 0x181f ;  /* 0x00781f002c2c7f89 */ /* 0x000e6200000e0000 */
[----:B--2---:R-:W-:-:S02]  /*1f20*/  IADD3 R38, P2, R30, R36, RZ ;  /* 0x000000241e267210 */ /* 0x004fc40007f5e0ff */
[----:B---3--:R-:W-:-:S03]  /*1f30*/  IADD3 R94, P6, R30, R86, RZ ;  /* 0x000000561e5e7210 */ /* 0x008fc60007fde0ff */
[----:B------:R-:W-:Y:S01]  /*1f40*/  HMMA.16816.F32.BF16 R60, R140, R20, R60 ;  /* 0x000000148c3c723c */ /* 0x000fe2000004183c */
[----:B----4-:R-:W-:Y:S01]  /*1f50*/  IMAD.X R97, R29, 0x1, R31, P1 ;  /* 0x000000011d617824 */ /* 0x010fe200008e061f */
[----:B------:R-:W-:-:S05]  /*1f60*/  IADD3 R84, P1, R30, R92, RZ ;  /* 0x0000005c1e547210 */ /* 0x000fca0007f3e0ff */
[----:B------:R-:W-:Y:S01]  /*1f70*/  IMAD.WIDE R20, R32, 0x2, RZ ;  /* 0x0000000220147825 */ /* 0x000fe200078e02ff */
[C---:B------:R-:W-:Y:S01]  /*1f80*/  HMMA.16816.F32.BF16 R64, R140.reuse, R26, R64 ;  /* 0x0000001a8c40723c */ /* 0x040fe20000041840 */
[----:B------:R-:W2:Y:S02]  /*1f90*/  LDSM.16.M88.4 R24, [R237+0x2000] ;  /* 0x00200000ed18783b */ /* 0x000ea40000000200 */
[C---:B------:R-:W-:Y:S01]  /*1fa0*/  IMAD.X R39, R31.reuse, 0x1, R28, P2 ;  /* 0x000000011f277824 */ /* 0x040fe200010e061c */
[----:B------:R-:W-:Y:S01]  /*1fb0*/  IADD3 R98, P2, R98, R20, RZ ;  /* 0x0000001462627210 */ /* 0x000fe20007f5e0ff */
[----:B------:R-:W-:Y:S01]  /*1fc0*/  IMAD.X R95, R31, 0x1, R45, P6 ;  /* 0x000000011f5f7824 */ /* 0x000fe200030e062d */
[----:B------:R-:W-:Y:S02]  /*1fd0*/  ISETP.GE.AND P6, PT, R33, c[0x0][0x1d4], PT ;  /* 0x0000750021007a0c */ /* 0x000fe40003fc6270 */
[----:B------:R-:W-:Y:S01]  /*1fe0*/  HMMA.16816.F32.BF16 R56, R140, R22, R56 ;  /* 0x000000168c38723c */ /* 0x000fe20000041838 */
[----:B------:R-:W-:Y:S01]  /*1ff0*/  IMAD.X R99, R29, 0x1, R21, P2 ;  /* 0x000000011d637824 */ /* 0x000fe200010e0615 */
[C---:B------:R-:W-:Y:S01]  /*2000*/  IADD3 R86, P2, R20.reuse, R86, RZ ;  /* 0x0000005614567210 */ /* 0x040fe20007f5e0ff */
[----:B-1----:R-:W-:Y:S01]  /*2010*/  IMAD.X R85, R31, 0x1, R44, P1 ;  /* 0x000000011f557824 */ /* 0x002fe200008e062c */
[----:B------:R-:W-:-:S03]  /*2020*/  IADD3 R36, P1, R20, R36, RZ ;  /* 0x0000002414247210 */ /* 0x000fc60007f3e0ff */
[C---:B------:R-:W-:Y:S01]  /*2030*/  IMAD.X R87, R21.reuse, 0x1, R45, P2 ;  /* 0x0000000115577824 */ /* 0x040fe200010e062d */
[----:B------:R-:W-:Y:S01]  /*2040*/  ISETP.GE.AND P2, PT, R34, c[0x0][0x1d4], PT ;  /* 0x0000750022007a0c */ /* 0x000fe20003f46270 */
[----:B------:R-:W-:Y:S01]  /*2050*/  IMAD.X R37, R21, 0x1, R28, P1 ;  /* 0x0000000115257824 */ /* 0x000fe200008e061c */
[----:B------:R-:W-:Y:S01]  /*2060*/  IADD3 R92, P1, R20, R92, RZ ;  /* 0x0000005c145c7210 */ /* 0x000fe20007f3e0ff */
[----:B------:R-:W-:Y:S01]  /*2070*/  LDSM.16.M88.4 R28, [R238+0xb100] ;  /* 0x00b10000ee1c783b */ /* 0x000fe20000000200 */
[----:B------:R-:W-:Y:S01]  /*2080*/  ISETP.LT.OR P5, PT, R7, 0x1, P2 ;  /* 0x000000010700780c */ /* 0x000fe200017a1670 */
[C---:B------:R-:W-:Y:S01]  /*2090*/  HMMA.16816.F32.BF16 R48, R136.reuse, R50, RZ ;  /* 0x000000328830723c */ /* 0x040fe200000418ff */
[----:B------:R-:W-:Y:S01]  /*20a0*/  SHF.R.S32.HI R34, RZ, 0x1f, R32 ;  /* 0x0000001fff227819 */ /* 0x000fe20000011420 */
[----:B------:R-:W-:Y:S01]  /*20b0*/  IMAD.X R93, R21, 0x1, R44, P1 ;  /* 0x00000001155d7824 */ /* 0x000fe200008e062c */
[C---:B------:R-:W-:Y:S01]  /*20c0*/  ISETP.LT.OR P1, PT, R7.reuse, 0x1, P6 ;  /* 0x000000010700780c */ /* 0x040fe20003721670 */
[----:B------:R-:W1:Y:S04]  /*20d0*/  LDSM.16.M88.4 R20, [R238+0xb900] ;  /* 0x00b90000ee14783b */ /* 0x000e680000000200 */
[C---:B------:R-:W-:Y:S08]  /*20e0*/  HMMA.16816.F32.BF16 R44, R136.reuse, R40, RZ ;  /* 0x00000028882c723c */ /* 0x040ff000000418ff */
[----:B------:R-:W-:Y:S01]  /*20f0*/  @!PT LDS RZ, [RZ] ;  /* 0x00000000fffff984 */ /* 0x000fe20000000800 */
[----:B------:R-:W-:Y:S01]  /*2100*/  @!PT LDS RZ, [RZ] ;  /* 0x00000000fffff984 */ /* 0x000fe20000000800 */
[----:B------:R-:W-:Y:S01]  /*2110*/  @!PT LDS RZ, [RZ] ;  /* 0x00000000fffff984 */ /* 0x000fe20000000800 */
[----:B------:R3:W-:Y:S01]  /*2120*/  LDGSTS.E.BYPASS.LTC128B.128 [R241+0x100], [R96.64], !P1 ;  /* 0x0010000060f17fae */ /* 0x0007e2000c901d4c */
[C---:B------:R-:W-:Y:S01]  /*2130*/  ISETP.LT.OR P1, PT, R7.reuse, 0x21, P6 ;  /* 0x000000210700780c */ /* 0x040fe20003721670 */
[----:B------:R-:W-:Y:S02]  /*2140*/  HMMA.16816.F32.BF16 R40, R136, R42, RZ ;  /* 0x0000002a8828723c */ /* 0x000fe400000418ff */
[----:B------:R3:W-:Y:S01]  /*2150*/  LDGSTS.E.BYPASS.LTC128B.128 [R241+0x4100], [R98.64], !P5 ;  /* 0x0410000062f17fae */ /* 0x0007e2000e901d4c */
[----:B------:R-:W-:-:S05]  /*2160*/  ISETP.LT.OR P5, PT, R7, 0x21, P2 ;  /* 0x000000210700780c */ /* 0x000fca00017a1670 */
[C---:B--2---:R-:W-:Y:S04]  /*2170*/  HMMA.16816.F32.BF16 R52, R140.reuse, R24, R52 ;  /* 0x000000188c34723c */ /* 0x044fe80000041834 */
[----:B------:R2:W-:Y:S01]  /*2180*/  LDGSTS.E.BYPASS.LTC128B.128 [R241+0x1100], [R38.64], !P1 ;  /* 0x0110000026f17fae */ /* 0x0005e2000c901d4c */
[C---:B------:R-:W-:Y:S02]  /*2190*/  ISETP.LT.OR P1, PT, R7.reuse, 0x41, P6 ;  /* 0x000000410700780c */ /* 0x040fe40003721670 */
[C---:B------:R-:W-:Y:S01]  /*21a0*/  ISETP.LT.OR P6, PT, R7.reuse, 0x61, P6 ;  /* 0x000000610700780c */ /* 0x040fe200037c1670 */
[----:B------:R2:W-:Y:S01]  /*21b0*/  LDGSTS.E.BYPASS.LTC128B.128 [R241+0x5100], [R36.64], !P5 ;  /* 0x0510000024f17fae */ /* 0x0005e2000e901d4c */
[C---:B------:R-:W-:Y:S01]  /*21c0*/  ISETP.LT.OR P5, PT, R7.reuse, 0x41, P2 ;  /* 0x000000410700780c */ /* 0x040fe200017a1670 */
[----:B------:R-:W-:Y:S01]  /*21d0*/  HMMA.16816.F32.BF16 R48, R140, R26, R48 ;  /* 0x0000001a8c30723c */ /* 0x000fe20000041830 */
[----:B------:R-:W-:-:S07]  /*21e0*/  ISETP.LT.OR P2, PT, R7, 0x61, P2 ;  /* 0x000000610700780c */ /* 0x000fce0001741670 */
[----:B------:R4:W-:Y:S01]  /*21f0*/  LDGSTS.E.BYPASS.LTC128B.128 [R241+0x2100], [R94.64], !P1 ;  /* 0x021000005ef17fae */ /* 0x0009e2000c901d4c */
[C---:B-1----:R-:W-:Y:S01]  /*2200*/  HMMA.16816.F32.BF16 R24, R136.reuse, R20, RZ ;  /* 0x000000148818723c */ /* 0x042fe200000418ff */
[----:B------:R-:W-:Y:S02]  /*2210*/  PLOP3.LUT P1, PT, PT, PT, UP0, 0x40, 0x0 ;  /* 0x000000000000781c */ /* 0x000fe40003f2e808 */
[----:B------:R1:W-:Y:S04]  /*2220*/  LDGSTS.E.BYPASS.LTC128B.128 [R241+0x6100], [R86.64], !P5 ;  /* 0x0610000056f17fae */ /* 0x0003e8000e901d4c */
[----:B------:R1:W-:Y:S01]  /*2230*/  LDGSTS.E.BYPASS.LTC128B.128 [R241+0x3100], [R84.64], !P6 ;  /* 0x0310000054f17fae */ /* 0x0003e2000f101d4c */
[----:B------:R-:W-:Y:S01]  /*2240*/  HMMA.16816.F32.BF16 R20, R136, R22, RZ ;  /* 0x000000168814723c */ /* 0x000fe200000418ff */
[----:B------:R-:W-:-:S02]  /*2250*/  ISETP.GT.AND P6, PT, R242, 0x7f, PT ;  /* 0x0000007ff200780c */ /* 0x000fc40003fc4270 */
[----:B------:R4:W-:Y:S04]  /*2260*/  LDGSTS.E.BYPASS.LTC128B.128 [R241+0x7100], [R92.64], !P2 ;  /* 0x071000005cf17fae */ /* 0x0009e8000d101d4c */
[----:B------:R-:W4:Y:S01]  /*2270*/  LDSM.16.M88.4 R112, [R235+0x8900] ;  /* 0x00890000eb70783b */ /* 0x000f220000000200 */
[C---:B--2---:R-:W-:Y:S03]  /*2280*/  HMMA.16816.F32.BF16 R36, R136.reuse, R28, RZ ;  /* 0x0000001c8824723c */ /* 0x044fe600000418ff */
[----:B------:R-:W-:Y:S04]  /*2290*/  LDSM.16.M88.4 R108, [R235+0x9100] ;  /* 0x00910000eb6c783b */ /* 0x000fe80000000200 */
[----:B------:R-:W-:Y:S01]  /*22a0*/  LDSM.16.M88.4 R104, [R235+0xa900] ;  /* 0x00a90000eb68783b */ /* 0x000fe20000000200 */
[----:B------:R-:W-:Y:S03]  /*22b0*/  HMMA.16816.F32.BF16 R28, R136, R30, RZ ;  /* 0x0000001e881c723c */ /* 0x000fe600000418ff */
[----:B------:R-:W-:Y:S04]  /*22c0*/  LDSM.16.M88.4 R100, [R235+0xb100] ;  /* 0x00b10000eb64783b */ /* 0x000fe80000000200 */
[----:B---3--:R-:W-:Y:S01]  /*22d0*/  LDSM.16.M88.4 R96, [R235+0xb900] ;  /* 0x00b90000eb60783b */ /* 0x008fe20000000200 */
[C---:B------:R-:W-:Y:S03]  /*22e0*/  HMMA.16816.F32.BF16 R24, R140.reuse, R76, R24 ;  /* 0x0000004c8c18723c */ /* 0x040fe60000041818 */
[----:B-1----:R-:W1:Y:S04]  /*22f0*/  LDSM.16.M88.4 R84, [R235+0x8100] ;  /* 0x00810000eb54783b */ /* 0x002e680000000200 */
[----:B----4-:R-:W-:Y:S01]  /*2300*/  LDSM.16.M88.4 R92, [R224] ;  /* 0x00000000e05c783b */ /* 0x010fe20000000200 */
[C---:B------:R-:W-:Y:S03]  /*2310*/  HMMA.16816.F32.BF16 R36, R140.reuse, R80, R36 ;  /* 0x000000508c24723c */ /* 0x040fe60000041824 */
[----:B------:R-:W-:Y:S04]  /*2320*/  LDSM.16.M88.4 R116, [R235+0xe900] ;  /* 0x00e90000eb74783b */ /* 0x000fe80000000200 */
[----:B------:R-:W0:Y:S01]  /*2330*/  LDGDEPBAR ;  /* 0x00000000000079af */ /* 0x000e220000000000 */
[C---:B------:R-:W-:Y:S03]  /*2340*/  HMMA.16816.F32.BF16 R28, R140.reuse, R82, R28 ;  /* 0x000000528c1c723c */ /* 0x040fe6000004181c */
[----:B------:R-:W2:Y:S05]  /*2350*/  LDSM.16.M88.4 R80, [R235+0xa100] ;  /* 0x00a10000eb50783b */ /* 0x000eaa0000000200 */
[C---:B------:R-:W-:Y:S01]  /*2360*/  HMMA.16816.F32.BF16 R20, R140.reuse, R78, R20 ;  /* 0x0000004e8c14723c */ /* 0x040fe20000041814 */
[----:B------:R-:W3:Y:S07]  /*2370*/  LDSM.16.M88.4 R76, [R224+0x800] ;  /* 0x00080000e04c783b */ /* 0x000eee0000000200 */
[C---:B------:R-:W-:Y:S08]  /*2380*/  HMMA.16816.F32.BF16 R44, R140.reuse, R88, R44 ;  /* 0x000000588c2c723c */ /* 0x040ff0000004182c */
[----:B------:R-:W-:Y:S01]  /*2390*/  HMMA.16816.F32.BF16 R40, R140, R90, R40 ;  /* 0x0000005a8c28723c */ /* 0x000fe20000041828 */
[----:B------:R-:W4:Y:S07]  /*23a0*/  LDSM.16.M88.4 R88, [R235+0x9900] ;  /* 0x00990000eb58783b */ /* 0x000f2e0000000200 */
[C---:B------:R-:W-:Y:S08]  /*23b0*/  HMMA.16816.F32.BF16 R8, R168.reuse, R112, R8 ;  /* 0x00000070a808723c */ /* 0x040ff00000041808 */
        /* <DEDUP_REMOVED lines=8> */
[C---:B---3--:R-:W-:Y:S08]  /*2440*/  HMMA.16816.F32.BF16 R8, R172.reuse, R76, R8 ;  /* 0x0000004cac08723c */ /* 0x048ff00000041808 */
[----:B------:R-:W-:Y:S01]  /*2450*/  HMMA.16816.F32.BF16 R72, R172, R78, R72 ;  /* 0x0000004eac48723c */ /* 0x000fe20000041848 */
[----:B------:R-:W3:Y:S07]  /*2460*/  LDSM.16.M88.4 R76, [R224+0x2800] ;  /* 0x00280000e04c783b */ /* 0x000eee0000000200 */
[C---:B------:R-:W-:Y:S08]  /*2470*/  HMMA.16816.F32.BF16 R68, R168.reuse, R108, R68 ;  /* 0x0000006ca844723c */ /* 0x040ff00000041844 */
[C---:B------:R-:W-:Y:S01]  /*2480*/  HMMA.16816.F32.BF16 R64, R168.reuse, R110, R64 ;  /* 0x0000006ea840723c */ /* 0x040fe20000041840 */
[----:B------:R-:W-:Y:S07]  /*2490*/  LDSM.16.M88.4 R108, [R224+0x3800] ;  /* 0x00380000e06c783b */ /* 0x000fee0000000200 */
[C---:B----4-:R-:W-:Y:S08]  /*24a0*/  HMMA.16816.F32.BF16 R60, R168.reuse, R88, R60 ;  /* 0x00000058a83c723c */ /* 0x050ff0000004183c */
[C---:B------:R-:W-:Y:S01]  /*24b0*/  HMMA.16816.F32.BF16 R56, R168.reuse, R90, R56 ;  /* 0x0000005aa838723c */ /* 0x040fe20000041838 */
[----:B------:R-:W4:Y:S07]  /*24c0*/  LDSM.16.M88.4 R88, [R224+0x2000] ;  /* 0x00200000e058783b */ /* 0x000f2e0000000200 */
[C---:B------:R-:W-:Y:S08]  /*24d0*/  HMMA.16816.F32.BF16 R44, R168.reuse, R104, R44 ;  /* 0x00000068a82c723c */ /* 0x040ff0000004182c */
[C---:B------:R-:W-:Y:S01]  /*24e0*/  HMMA.16816.F32.BF16 R40, R168.reuse, R106, R40 ;  /* 0x0000006aa828723c */ /* 0x040fe20000041828 */
[----:B------:R-:W3:Y:S07]  /*24f0*/  LDSM.16.M88.4 R104, [R238+0xc100] ;  /* 0x00c10000ee68783b */ /* 0x000eee0000000200 */
        /* <DEDUP_REMOVED lines=12> */
[C---:B------:R-:W-:Y:S08]  /*25c0*/  HMMA.16816.F32.BF16 R16, R172.reuse, R92, R16 ;  /* 0x0000005cac10723c */ /* 0x040ff00000041810 */
[----:B------:R-:W-:Y:S01]  /*25d0*/  HMMA.16816.F32.BF16 R12, R172, R94, R12 ;  /* 0x0000005eac0c723c */ /* 0x000fe2000004180c */
[----:B------:R-:W-:Y:S07]  /*25e0*/  LDSM.16.M88.4 R92, [R238+0xe900] ;  /* 0x00e90000ee5c783b */ /* 0x000fee0000000200 */
[C---:B------:R-:W-:Y:S08]  /*25f0*/  HMMA.16816.F32.BF16 R24, R168.reuse, R96, R24 ;  /* 0x00000060a818723c */ /* 0x040ff00000041818 */
[----:B------:R-:W-:Y:S01]  /*2600*/  HMMA.16816.F32.BF16 R20, R168, R98, R20 ;  /* 0x00000062a814723c */ /* 0x000fe20000041814 */
[----:B------:R-:W1:Y:S07]  /*2610*/  LDSM.16.M88.4 R96, [R238+0xe100] ;  /* 0x00e10000ee60783b */ /* 0x000e6e0000000200 */
[C---:B------:R-:W-:Y:S08]  /*2620*/  HMMA.16816.F32.BF16 R36, R172.reuse, R112, R36 ;  /* 0x00000070ac24723c */ /* 0x040ff00000041824 */
[C---:B------:R-:W-:Y:S01]  /*2630*/  HMMA.16816.F32.BF16 R28, R172.reuse, R114, R28 ;  /* 0x00000072ac1c723c */ /* 0x040fe2000004181c */
[----:B------:R-:W2:Y:S07]  /*2640*/  LDSM.16.M88.4 R112, [R237+0x4000] ;  /* 0x00400000ed70783b */ /* 0x000eae0000000200 */
[C---:B----4-:R-:W-:Y:S08]  /*2650*/  HMMA.16816.F32.BF16 R52, R172.reuse, R88, R52 ;  /* 0x00000058ac34723c */ /* 0x050ff00000041834 */
        /* <DEDUP_REMOVED lines=14> */
[C---:B------:R-:W-:Y:S08]  /*2740*/  HMMA.16816.F32.BF16 R24, R172.reuse, R108, R24 ;  /* 0x0000006cac18723c */ /* 0x040ff00000041818 */
[----:B------:R-:W-:Y:S01]  /*2750*/  HMMA.16816.F32.BF16 R20, R172, R110, R20 ;  /* 0x0000006eac14723c */ /* 0x000fe20000041814 */
        /* <DEDUP_REMOVED lines=8> */
[----:B------:R-:W-:Y:S01]  /*27e0*/  HMMA.16816.F32.BF16 R12, R184, R114, R12 ;  /* 0x00000072b80c723c */ /* 0x000fe2000004180c */
[----:B------:R-:W-:Y:S07]  /*27f0*/  LDSM.16.M88.4 R112, [R235+0xf100] ;  /* 0x00f10000eb70783b */ /* 0x000fee0000000200 */
[C---:B------:R-:W-:Y:S08]  /*2800*/  HMMA.16816.F32.BF16 R44, R176.reuse, R92, R44 ;  /* 0x0000005cb02c723c */ /* 0x040ff0000004182c */
[C---:B------:R-:W-:Y:S01]  /*2810*/  HMMA.16816.F32.BF16 R40, R176.reuse, R94, R40 ;  /* 0x0000005eb028723c */ /* 0x040fe20000041828 */
[----:B------:R-:W3:Y:S07]  /*2820*/  LDSM.16.M88.4 R92, [R237+0x7800] ;  /* 0x00780000ed5c783b */ /* 0x000eee0000000200 */
[C---:B----4-:R-:W-:Y:S08]  /*2830*/  HMMA.16816.F32.BF16 R24, R176.reuse, R88, R24 ;  /* 0x00000058b018723c */ /* 0x050ff00000041818 */
[----:B------:R-:W-:Y:S01]  /*2840*/  HMMA.16816.F32.BF16 R20, R176, R90, R20 ;  /* 0x0000005ab014723c */ /* 0x000fe20000041814 */
[----:B------:R-:W4:Y:S07]  /*2850*/  LDSM.16.M88.4 R88, [R235+0xc900] ;  /* 0x00c90000eb58783b */ /* 0x000f2e0000000200 */
        /* <DEDUP_REMOVED lines=22> */
[----:B------:R-:W-:Y:S01]  /*29c0*/  HMMA.16816.F32.BF16 R20, R184, R94, R20 ;  /* 0x0000005eb814723c */ /* 0x000fe20000041814 */
[----:B------:R-:W3:Y:S07]  /*29d0*/  LDSM.16.M88.4 R92, [R224+0x5800] ;  /* 0x00580000e05c783b */ /* 0x000eee0000000200 */
[C---:B----4-:R-:W-:Y:S08]  /*29e0*/  HMMA.16816.F32.BF16 R8, R196.reuse, R88, R8 ;  /* 0x00000058c408723c */ /* 0x050ff00000041808 */
[C---:B------:R-:W-:Y:S01]  /*29f0*/  HMMA.16816.F32.BF16 R72, R196.reuse, R90, R72 ;  /* 0x0000005ac448723c */ /* 0x040fe20000041848 */
        /* <DEDUP_REMOVED lines=9> */
[----:B------:R-:W3:Y:S01]  /*2a90*/  LDSM.16.M88.4 R76, [R224+0x7800] ;  /* 0x00780000e04c783b */ /* 0x000ee20000000200 */
[----:B------:R-:W-:-:S06]  /*2aa0*/  DEPBAR.LE SB0, 0x0 ;  /* 0x000080000000791a */ /* 0x000fcc0000000000 */
        /* <DEDUP_REMOVED lines=21> */
[----:B------:R-:W-:Y:S01]  /*2c00*/  HMMA.16816.F32.BF16 R20, R204, R78, R20 ;  /* 0x0000004ecc14723c */ /* 0x000fe20000041814 */
[----:B------:R-:W-:Y:S06]  /*2c10*/  BAR.SYNC.DEFER_BLOCKING 0x0 ;  /* 0x0000000000007b1d */ /* 0x000fec0000010000 */
[----:B------:R-:W-:Y:S05]  /*2c20*/  @P1 BRA `(.L_x_2190) ;  /* 0x0000047000001947 */ /* 0x000fea0003800000 */
        /* <DEDUP_REMOVED lines=33> */
[C---:B------:R-:W-:Y:S02]  /*2e40*/  LEA R80, P1, R81.reuse, c[0x0][0x1c8], 0x1 ;  /* 0x0000720051507a11 */ /* 0x040fe400078208ff */
[----:B------:R-:W-:Y:S02]  /*2e50*/  LOP3.LUT R90, R90, 0xf, RZ, 0xc0, !PT ;  /* 0x0000000f5a5a7812 */ /* 0x000fe400078ec0ff */
[----:B------:R-:W-:Y:S01]  /*2e60*/  LEA.HI.X R81, R81, c[0x0][0x1cc], R3, 0x1, P1 ;  /* 0x0000730051517a11 */ /* 0x000fe200008f0c03 */
[----:B------:R-:W1:Y:S01]  /*2e70*/  SHFL.IDX PT, R89, R80, 0x3, 0x181f ;  /* 0x00781f0050597f89 */ /* 0x000e6200000e0000 */
[----:B------:R-:W-:-:S03]  /*2e80*/  IMAD.SHL.U32 R3, R32, 0x2, RZ ;  /* 0x0000000220037824 */ /* 0x000fc600078e00ff */
[----:B------:R-:W2:Y:S04]  /*2e90*/  SHFL.IDX PT, R79, R81, 0x3, 0x181f ;  /* 0x00781f00514f7f89 */ /* 0x000ea800000e0000 */
[----:B------:R-:W3:Y:S04]  /*2ea0*/  SHFL.IDX PT, R84, R80, RZ, 0x181f ;  /* 0x00181fff50547589 */ /* 0x000ee800000e0000 */
[----:B------:R-:W4:Y:S04]  /*2eb0*/  SHFL.IDX PT, R82, R80, 0x1, 0x181f ;  /* 0x00381f0050527f89 */ /* 0x000f2800000e0000 */
[----:B------:R-:W5:Y:S04]  /*2ec0*/  SHFL.IDX PT, R85, R81, RZ, 0x181f ;  /* 0x00181fff51557589 */ /* 0x000f6800000e0000 */
[----:B------:R-:W5:Y:S04]  /*2ed0*/  SHFL.IDX PT, R80, R80, 0x2, 0x181f ;  /* 0x00581f0050507f89 */ /* 0x000f6800000e0000 */
[----:B------:R-:W5:Y:S01]  /*2ee0*/  SHFL.IDX PT, R83, R81, 0x1, 0x181f ;  /* 0x00381f0051537f89 */ /* 0x000f6200000e0000 */
[----:B-1----:R-:W-:-:S03]  /*2ef0*/  IADD3 R90, P2, P1, R90, R89, R77 ;  /* 0x000000595a5a7210 */ /* 0x002fc6000795e04d */
[----:B------:R-:W1:Y:S01]  /*2f00*/  SHFL.IDX PT, R81, R81, 0x2, 0x181f ;  /* 0x00581f0051517f89 */ /* 0x000e6200000e0000 */
[--C-:B--2---:R-:W-:Y:S02]  /*2f10*/  IADD3.X R91, RZ, R79, R78.reuse, P2, P1 ;  /* 0x0000004fff5b7210 */ /* 0x104fe400017e244e */
[----:B------:R-:W-:Y:S02]  /*2f20*/  IADD3 R88, P2, P1, R88, R89, R3 ;  /* 0x0000005958587210 */ /* 0x000fe4000795e003 */
[C---:B---3--:R-:W-:Y:S02]  /*2f30*/  IADD3 R92, P5, R84.reuse, R77, RZ ;  /* 0x0000004d545c7210 */ /* 0x048fe40007fbe0ff */
[--C-:B------:R-:W-:Y:S02]  /*2f40*/  IADD3.X R89, RZ, R79, R7.reuse, P2, P1 ;  /* 0x0000004fff597210 */ /* 0x100fe400017e2407 */
[----:B------:R-:W-:Y:S02]  /*2f50*/  IADD3 R94, P2, R84, R3, RZ ;  /* 0x00000003545e7210 */ /* 0x000fe40007f5e0ff */
[C---:B----4-:R-:W-:Y:S01]  /*2f60*/  IADD3 R84, P1, R82.reuse, R77, RZ ;  /* 0x0000004d52547210 */ /* 0x050fe20007f3e0ff */
[C---:B-----5:R-:W-:Y:S01]  /*2f70*/  IMAD.X R93, R85.reuse, 0x1, R78, P5 ;  /* 0x00000001555d7824 */ /* 0x060fe200028e064e */
        /* <DEDUP_REMOVED lines=8> */
[C---:B-1----:R-:W-:Y:S01]  /*3000*/  IMAD.X R97, R81.reuse, 0x1, R78, P2 ;  /* 0x0000000151617824 */ /* 0x042fe200010e064e */
        /* <DEDUP_REMOVED lines=9> */
.L_x_2190:
[----:B------:R-:W-:Y:S01]  /*30a0*/  LOP3.LUT R6, R6, 0xffffffe0, RZ, 0xc0, !PT ;  /* 0xffffffe006067812 */ /* 0x000fe200078ec0ff */
[----:B------:R-:W-:Y:S01]  /*30b0*/  IMAD.MOV.U32 R76, RZ, RZ, -0x2 ;  /* 0xfffffffeff4c7424 */ /* 0x000fe200078e00ff */
[----:B------:R-:W0:Y:S01]  /*30c0*/  LDGDEPBAR ;  /* 0x00000000000079af */ /* 0x000e220000000000 */
[----:B------:R-:W-:-:S02]  /*30d0*/  IMAD.SHL.U32 R236, R4, 0x2, RZ ;  /* 0x0000000204ec7824 */ /* 0x000fc400078e00ff */
[----:B------:R-:W-:Y:S02]  /*30e0*/  IMAD.IADD R5, R5, 0x1, -R6 ;  /* 0x0000000105057824 */ /* 0x000fe400078e0a06 */
[--C-:B------:R-:W-:Y:S01]  /*30f0*/  IMAD R234, R2, 0x2, R236.reuse ;  /* 0x0000000202ea7824 */ /* 0x100fe200078e02ec */
[----:B--2---:R-:W-:Y:S01]  /*3100*/  LDSM.16.MT88.4 R96, [R236+0x4100] ;  /* 0x00410000ec60783b */ /* 0x004fe20000004200 */
        /* <DEDUP_REMOVED lines=12> */
[----:B------:R-:W-:-:S02]  /*31d0*/  ISETP.GT.AND P1, PT, R76, 0x1, PT ;  /* 0x000000014c00780c */ /* 0x000fc40003f24270 */
[C---:B------:R-:W-:Y:S02]  /*31e0*/  ISETP.GT.AND P5, PT, R76.reuse, RZ, PT ;  /* 0x000000ff4c00720c */ /* 0x040fe40003fa4270 */
[----:B------:R-:W-:Y:S02]  /*31f0*/  FSEL R19, R19, -INF , P1 ;  /* 0xff80000013137808 */ /* 0x000fe40000800000 */
[----:B------:R-:W-:Y:S02]  /*3200*/  FSEL R3, R17, -INF , P1 ;  /* 0xff80000011037808 */ /* 0x000fe40000800000 */
[----:B------:R-:W-:Y:S02]  /*3210*/  ISETP.GT.AND P1, PT, R76, 0x9, PT ;  /* 0x000000094c00780c */ /* 0x000fe40003f24270 */
[----:B------:R-:W-:Y:S02]  /*3220*/  FSEL R18, R18, -INF , P5 ;  /* 0xff80000012127808 */ /* 0x000fe40002800000 */
[----:B------:R-:W-:-:S02]  /*3230*/  FSEL R15, R15, -INF , P1 ;  /* 0xff8000000f0f7808 */ /* 0x000fc40000800000 */
[----:B------:R-:W-:Y:S02]  /*3240*/  FSEL R13, R13, -INF , P1 ;  /* 0xff8000000d0d7808 */ /* 0x000fe40000800000 */
[----:B------:R-:W-:Y:S02]  /*3250*/  FSEL R16, R16, -INF , P5 ;  /* 0xff80000010107808 */ /* 0x000fe40002800000 */
[C---:B------:R-:W-:Y:S02]  /*3260*/  ISETP.GT.AND P1, PT, R76.reuse, 0x11, PT ;  /* 0x000000114c00780c */ /* 0x040fe40003f24270 */
[C---:B------:R-:W-:Y:S02]  /*3270*/  ISETP.GT.AND P5, PT, R76.reuse, 0x10, PT ;  /* 0x000000104c00780c */ /* 0x040fe40003fa4270 */
        /* <DEDUP_REMOVED lines=11> */
[----:B------:R-:W-:Y:S02]  /*3330*/  ISETP.GT.AND P1, PT, R76, 0x28, PT ;  /* 0x000000284c00780c */ /* 0x000fe40003f24270 */
[----:B------:R-:W-:Y:S02]  /*3340*/  FSEL R208, R68, -INF , P5 ;  /* 0xff80000044d07808 */ /* 0x000fe40002800000 */
[----:B------:R-:W-:-:S02]  /*3350*/  ISETP.GT.AND P2, PT, R76, 0x18, PT ;  /* 0x000000184c00780c */ /* 0x000fc40003f44270 */
[----:B------:R-:W-:Y:S02]  /*3360*/  FMNMX.FTZ R68, R16, R3, !PT ;  /* 0x0000000310447209 */ /* 0x000fe40007810000 */
[----:B------:R-:W-:Y:S02]  /*3370*/  FSEL R203, R64, -INF , P1 ;  /* 0xff80000040cb7808 */ /* 0x000fe40000800000 */
[----:B------:R-:W-:Y:S02]  /*3380*/  FSEL R9, R74, -INF , P2 ;  /* 0xff8000004a097808 */ /* 0x000fe40001000000 */
[----:B------:R-:W-:Y:S02]  /*3390*/  FSEL R6, R72, -INF , P2 ;  /* 0xff80000048067808 */ /* 0x000fe40001000000 */
[----:B------:R-:W-:Y:S01]  /*33a0*/  FMNMX.FTZ R64, R17, R68, !PT ;  /* 0x0000004411407209 */ /* 0x000fe20007810000 */
[----:B------:R-:W-:Y:S01]  /*33b0*/  LDSM.16.MT88.4 R72, [R234+0x100] ;  /* 0x00010000ea48783b */ /* 0x000fe20000004200 */
[----:B------:R-:W-:-:S02]  /*33c0*/  ISETP.GT.AND P2, PT, R76, 0x21, PT ;  /* 0x000000214c00780c */ /* 0x000fc40003f44270 */
[----:B------:R-:W-:Y:S02]  /*33d0*/  FSEL R195, R70, -INF , P5 ;  /* 0xff80000046c37808 */ /* 0x000fe40002800000 */
[C---:B------:R-:W-:Y:S02]  /*33e0*/  ISETP.GT.AND P5, PT, R76.reuse, 0x30, PT ;  /* 0x000000304c00780c */ /* 0x040fe40003fa4270 */
[----:B------:R-:W-:Y:S02]  /*33f0*/  FMNMX.FTZ R64, R13, R64, !PT ;  /* 0x000000400d407209 */ /* 0x000fe40007810000 */
        /* <DEDUP_REMOVED lines=8> */
[----:B------:R-:W-:-:S02]  /*3480*/  ISETP.GT.AND P2, PT, R76, 0x31, PT ;  /* 0x000000314c00780c */ /* 0x000fc40003f44270 */
[----:B------:R-:W-:Y:S02]  /*3490*/  ISETP.GT.AND P1, PT, R76, 0x38, PT ;  /* 0x000000384c00780c */ /* 0x000fe40003f24270 */
[----:B------:R-:W-:Y:S02]  /*34a0*/  FMNMX.FTZ R62, R5, R62, !PT ;  /* 0x0000003e053e7209 */ /* 0x000fe40007810000 */
[----:B------:R-:W-:Y:S02]  /*34b0*/  FSEL R151, R63, -INF , P2 ;  /* 0xff8000003f977808 */ /* 0x000fe40001000000 */
[----:B------:R-:W-:Y:S02]  /*34c0*/  FSEL R146, R61, -INF , P2 ;  /* 0xff8000003d927808 */ /* 0x000fe40001000000 */
[----:B------:R-:W-:Y:S02]  /*34d0*/  FSEL R148, R56, -INF , P1 ;  /* 0xff80000038947808 */ /* 0x000fe40000800000 */
[----:B------:R-:W-:-:S02]  /*34e0*/  ISETP.GT.AND P2, PT, R76, 0x39, PT ;  /* 0x000000394c00780c */ /* 0x000fc40003f44270 */
[----:B------:R-:W-:Y:S02]  /*34f0*/  FMNMX.FTZ R56, R6, R62, !PT ;  /* 0x0000003e06387209 */ /* 0x000fe40007810000 */
[----:B------:R-:W-:Y:S02]  /*3500*/  FSEL R147, R57, -INF , P2 ;  /* 0xff80000039937808 */ /* 0x000fe40001000000 */
[----:B------:R-:W-:Y:S02]  /*3510*/  FMNMX.FTZ R56, R12, R56, !PT ;  /* 0x000000380c387209 */ /* 0x000fe40007810000 */
[----:B------:R-:W-:Y:S02]  /*3520*/  FMNMX.FTZ R57, R18, R19, !PT ;  /* 0x0000001312397209 */ /* 0x000fe40007810000 */
[----:B------:R-:W-:Y:S02]  /*3530*/  FSEL R191, R59, -INF , P2 ;  /* 0xff8000003bbf7808 */ /* 0x000fe40001000000 */
[----:B------:R-:W-:-:S02]  /*3540*/  ISETP.GT.AND P2, PT, R76, 0x40, PT ;  /* 0x000000404c00780c */ /* 0x000fc40003f44270 */
[----:B------:R-:W-:Y:S02]  /*3550*/  FMNMX.FTZ R56, R208, R56, !PT ;  /* 0x00000038d0387209 */ /* 0x000fe40007810000 */
[----:B------:R-:W-:Y:S02]  /*3560*/  FMNMX.FTZ R57, R14, R57, !PT ;  /* 0x000000390e397209 */ /* 0x000fe40007810000 */
[----:B------:R-:W-:Y:S02]  /*3570*/  FSEL R192, R58, -INF , P1 ;  /* 0xff8000003ac07808 */ /* 0x000fe40000800000 */
[----:B------:R-:W-:Y:S02]  /*3580*/  FSEL R190, R52, -INF , P2 ;  /* 0xff80000034be7808 */ /* 0x000fe40001000000 */
[----:B------:R-:W-:Y:S02]  /*3590*/  ISETP.GT.AND P1, PT, R76, 0x41, PT ;  /* 0x000000414c00780c */ /* 0x000fe40003f24270 */
[----:B------:R-:W-:-:S02]  /*35a0*/  FSEL R161, R54, -INF , P2 ;  /* 0xff80000036a17808 */ /* 0x000fc40001000000 */
[----:B------:R-:W-:Y:S02]  /*35b0*/  FMNMX.FTZ R52, R202, R56, !PT ;  /* 0x00000038ca347209 */ /* 0x000fe40007810000 */
[----:B------:R-:W-:Y:S02]  /*35c0*/  FMNMX.FTZ R54, R15, R57, !PT ;  /* 0x000000390f367209 */ /* 0x000fe40007810000 */
        /* <DEDUP_REMOVED lines=13> */
[----:B------:R-:W-:Y:S02]  /*36a0*/  FSEL R159, R49, -INF , P1 ;  /* 0xff800000319f7808 */ /* 0x000fe40000800000 */
[----:B------:R-:W-:Y:S02]  /*36b0*/  FMNMX.FTZ R48, R146, R48, !PT ;  /* 0x0000003092307209 */ /* 0x000fe40007810000 */
[----:B------:R-:W-:-:S02]  /*36c0*/  FMNMX.FTZ R49, R8, R50, !PT ;  /* 0x0000003208317209 */ /* 0x000fc40007810000 */
[----:B------:R-:W-:Y:S02]  /*36d0*/  ISETP.GT.AND P2, PT, R76, 0x50, PT ;  /* 0x000000504c00780c */ /* 0x000fe40003f44270 */
        /* <DEDUP_REMOVED lines=44> */
[----:B------:R-:W-:Y:S01]  /*39a0*/  FSEL R155, R29, -INF , P1 ;  /* 0xff8000001d9b7808 */ /* 0x000fe20000800000 */
[----:B------:R-:W-:Y:S01]  /*39b0*/  LDSM.16.MT88.4 R36, [R234+0x4900] ;  /* 0x00490000ea24783b */ /* 0x000fe20000004200 */
[----:B------:R-:W-:Y:S02]  /*39c0*/  FMNMX.FTZ R28, R157, R28, !PT ;  /* 0x0000001c9d1c7209 */ /* 0x000fe40007810000 */
[----:B------:R-:W-:-:S02]  /*39d0*/  FMNMX.FTZ R29, R165, R30, !PT ;  /* 0x0000001ea51d7209 */ /* 0x000fc40007810000 */
[----:B------:R-:W-:Y:S02]  /*39e0*/  FSEL R149, R31, -INF , P1 ;  /* 0xff8000001f957808 */ /* 0x000fe40000800000 */
[----:B------:R-:W-:Y:S02]  /*39f0*/  ISETP.GT.AND P1, PT, R76, 0x70, PT ;  /* 0x000000704c00780c */ /* 0x000fe40003f24270 */
        /* <DEDUP_REMOVED lines=16> */
[----:B------:R-:W-:Y:S02]  /*3b00*/  FMNMX.FTZ R20, R134, R28, !PT ;  /* 0x0000001c86147209 */ /* 0x000fe40007810000 */
[----:B------:R-:W-:Y:S02]  /*3b10*/  FMNMX.FTZ R24, R154, R29, !PT ;  /* 0x0000001d9a187209 */ /* 0x000fe40007810000 */
[----:B------:R-:W-:Y:S01]  /*3b20*/  FMNMX.FTZ R20, R67, R20, !PT ;  /* 0x0000001443147209 */ /* 0x000fe20007810000 */
[----:B------:R-:W-:Y:S01]  /*3b30*/  LDSM.16.MT88.4 R28, [R233+0x4900] ;  /* 0x00490000e91c783b */ /* 0x000fe20000004200 */
        /* <DEDUP_REMOVED lines=8> */
[----:B------:R-:W-:Y:S02]  /*3bc0*/  FMNMX.FTZ R22, R65, R24, !PT ;  /* 0x0000001841167209 */ /* 0x000fe40007810000 */
[----:B------:R-:W-:Y:S02]  /*3bd0*/  LDSM.16.MT88.4 R24, [R236+0x900] ;  /* 0x00090000ec18783b */ /* 0x000fe40000004200 */
        /* <DEDUP_REMOVED lines=24> */
[----:B------:R-:W1:Y:S01]  /*3d60*/  LDSM.16.MT88.4 R4, [R232+0x4100] ;  /* 0x00410000e804783b */ /* 0x000e620000004200 */
[----:B------:R-:W2:Y:S01]  /*3d70*/  MUFU.EX2 R59, R59 ;  /* 0x0000003b003b7308 */ /* 0x000ea20000000800 */
[----:B------:R-:W-:-:S02]  /*3d80*/  FFMA.FTZ R47, R208, c[0x0][0x2d0], -R133 ;  /* 0x0000b400d02f7a23 */ /* 0x000fc40000010885 */
[----:B------:R-:W-:Y:S01]  /*3d90*/  FSEL R63, R63, RZ, P1 ;  /* 0x000000ff3f3f7208 */ /* 0x000fe20000800000 */
[--C-:B------:R-:W-:Y:S01]  /*3da0*/  FFMA.FTZ R44, R202, c[0x0][0x2d0], -R133.reuse ;  /* 0x0000b400ca2c7a23 */ /* 0x100fe20000010885 */
[----:B------:R-:W-:Y:S01]  /*3db0*/  PLOP3.LUT P1, PT, PT, PT, UP0, 0x40, 0x0 ;  /* 0x000000000000781c */ /* 0x000fe20003f2e808 */
[----:B------:R-:W-:Y:S02]  /*3dc0*/  FFMA.FTZ R43, R203, c[0x0][0x2d0], -R133 ;  /* 0x0000b400cb2b7a23 */ /* 0x000fe40000010885 */
[--C-:B------:R-:W-:Y:S01]  /*3dd0*/  FFMA.FTZ R61, R18, c[0x0][0x2d0], -R63.reuse ;  /* 0x0000b400123d7a23 */ /* 0x100fe2000001083f */
[----:B------:R-:W-:Y:S01]  /*3de0*/  MUFU.EX2 R57, R57 ;  /* 0x0000003900397308 */ /* 0x000fe20000000800 */
[--C-:B------:R-:W-:Y:S02]  /*3df0*/  FFMA.FTZ R60, R19, c[0x0][0x2d0], -R63.reuse ;  /* 0x0000b400133c7a23 */ /* 0x100fe4000001083f */
[--C-:B------:R-:W-:Y:S01]  /*3e00*/  FFMA.FTZ R55, R14, c[0x0][0x2d0], -R63.reuse ;  /* 0x0000b4000e377a23 */ /* 0x100fe2000001083f */
[----:B------:R-:W-:Y:S01]  /*3e10*/  LDSM.16.MT88.4 R16, [R233+0x900] ;  /* 0x00090000e910783b */ /* 0x000fe20000004200 */
[----:B------:R-:W-:-:S02]  /*3e20*/  FFMA.FTZ R54, R15, c[0x0][0x2d0], -R63 ;  /* 0x0000b4000f367a23 */ /* 0x000fc4000001083f */
[--C-:B------:R-:W-:Y:S01]  /*3e30*/  FFMA.FTZ R50, R10, c[0x0][0x2d0], -R63.reuse ;  /* 0x0000b4000a327a23 */ /* 0x100fe2000001083f */
[----:B------:R-:W3:Y:S01]  /*3e40*/  MUFU.EX2 R53, R53 ;  /* 0x0000003500357308 */ /* 0x000ee20000000800 */
[----:B------:R-:W4:Y:S01]  /*3e50*/  LDSM.16.MT88.4 R12, [R232+0x900] ;  /* 0x00090000e80c783b */ /* 0x000f220000004200 */
[--C-:B------:R-:W-:Y:S01]  /*3e60*/  FFMA.FTZ R49, R11, c[0x0][0x2d0], -R63.reuse ;  /* 0x0000b4000b317a23 */ /* 0x100fe2000001083f */
[----:B--2---:R-:W-:Y:S01]  /*3e70*/  F2FP.BF16.PACK_AB R112, R58, R59 ;  /* 0x0000003b3a70723e */ /* 0x004fe200000010ff */
[--C-:B------:R-:W-:Y:S02]  /*3e80*/  FFMA.FTZ R46, R9, c[0x0][0x2d0], -R63.reuse ;  /* 0x0000b400092e7a23 */ /* 0x100fe4000001083f */
[----:B------:R-:W-:Y:S02]  /*3e90*/  FFMA.FTZ R45, R8, c[0x0][0x2d0], -R63 ;  /* 0x0000b400082d7a23 */ /* 0x000fe4000001083f */
[----:B------:R-:W-:Y:S01]  /*3ea0*/  MUFU.EX2 R61, R61 ;  /* 0x0000003d003d7308 */ /* 0x000fe20000000800 */
[----:B------:R-:W2:Y:S01]  /*3eb0*/  LDSM.16.MT88.4 R8, [R236+0x4900] ;  /* 0x00490000ec08783b */ /* 0x000ea20000004200 */
[----:B------:R-:W-:-:S02]  /*3ec0*/  FFMA.FTZ R40, R201, c[0x0][0x2d0], -R133 ;  /* 0x0000b400c9287a23 */ /* 0x000fc40000010885 */
[--C-:B------:R-:W-:Y:S02]  /*3ed0*/  FFMA.FTZ R42, R195, c[0x0][0x2d0], -R63.reuse ;  /* 0x0000b400c32a7a23 */ /* 0x100fe4000001083f */
[--C-:B------:R-:W-:Y:S02]  /*3ee0*/  FFMA.FTZ R41, R200, c[0x0][0x2d0], -R63.reuse ;  /* 0x0000b400c8297a23 */ /* 0x100fe4000001083f */
[----:B------:R-:W5:Y:S01]  /*3ef0*/  MUFU.EX2 R60, R60 ;  /* 0x0000003c003c7308 */ /* 0x000f620000000800 */
        /* <DEDUP_REMOVED lines=10> */
[----:B-----5:R-:W-:Y:S01]  /*3fa0*/  F2FP.BF16.PACK_AB R113, R60, R61 ;  /* 0x0000003d3c71723e */ /* 0x020fe200000010ff */
[----:B------:R-:W-:-:S02]  /*3fb0*/  FFMA.FTZ R151, R151, c[0x0][0x2d0], -R63 ;  /* 0x0000b40097977a23 */ /* 0x000fc4000001083f */
[----:B------:R-:W-:Y:S02]  /*3fc0*/  FFMA.FTZ R192, R192, c[0x0][0x2d0], -R63 ;  /* 0x0000b400c0c07a23 */ /* 0x000fe4000001083f */
[----:B------:R-:W-:Y:S02]  /*3fd0*/  FFMA.FTZ R159, R159, c[0x0][0x2d0], -R133 ;  /* 0x0000b4009f9f7a23 */ /* 0x000fe40000010885 */
        /* <DEDUP_REMOVED lines=11> */
[----:B------:R-:W-:Y:S01]  /*4090*/  FFMA.FTZ R181, R181, c[0x0][0x2d0], -R133 ;  /* 0x0000b400b5b57a23 */ /* 0x000fe20000010885 */
        /* <DEDUP_REMOVED lines=12> */
[----:B------:R-:W3:Y:S01]  /*4160*/  MUFU.EX2 R50, R50 ;  /* 0x0000003200327308 */ /* 0x000ee20000000800 */
[--C-:B------:R-:W-:Y:S02]  /*4170*/  FFMA.FTZ R154, R154, c[0x0][0x2d0], -R63.reuse ;  /* 0x0000b4009a9a7a23 */ /* 0x100fe4000001083f */
[--C-:B------:R-:W-:Y:S02]  /*4180*/  FFMA.FTZ R153, R153, c[0x0][0x2d0], -R63.reuse ;  /* 0x0000b40099997a23 */ /* 0x100fe4000001083f */
[--C-:B------:R-:W-:Y:S01]  /*4190*/  FFMA.FTZ R152, R152, c[0x0][0x2d0], -R63.reuse ;  /* 0x0000b40098987a23 */ /* 0x100fe2000001083f */
[----:B------:R-:W-:Y:S01]  /*41a0*/  HMMA.16816.F32.BF16 R96, R112, R98, RZ ;  /* 0x000000627060723c */ /* 0x000fe200000418ff */
[----:B------:R-:W-:Y:S01]  /*41b0*/  FFMA.FTZ R149, R149, c[0x0][0x2d0], -R63 ;  /* 0x0000b40095957a23 */ /* 0x000fe2000001083f */
[----:B------:R-:W5:Y:S01]  /*41c0*/  MUFU.EX2 R49, R49 ;  /* 0x0000003100317308 */ /* 0x000f620000000800 */
        /* <DEDUP_REMOVED lines=12> */
[----:B---3--:R-:W-:-:S03]  /*4290*/  FADD.FTZ R54, R50, R54 ;  /* 0x0000003632367221 */ /* 0x008fc60000010000 */
        /* <DEDUP_REMOVED lines=9> */
[----:B------:R-:W3:Y:S06]  /*4330*/  MUFU.EX2 R42, R42 ;  /* 0x0000002a002a7308 */ /* 0x000eec0000000800 */
        /* <DEDUP_REMOVED lines=21> */
[----:B----4-:R-:W-:Y:S01]  /*4490*/  HMMA.16816.F32.BF16 R84, R4, R12, R84 ;  /* 0x0000000c0454723c */ /* 0x010fe20000041854 */
[----:B------:R-:W-:Y:S01]  /*44a0*/  FADD.FTZ R51, R48, R51 ;  /* 0x0000003330337221 */ /* 0x000fe20000010000 */
[----:B------:R-:W-:Y:S01]  /*44b0*/  MUFU.EX2 R147, R147 ;  /* 0x0000009300937308 */ /* 0x000fe20000000800 */
[----:B---3--:R-:W-:-:S05]  /*44c0*/  FADD.FTZ R45, R42, R45 ;  /* 0x0000002d2a2d7221 */ /* 0x008fca0000010000 */
[C---:B------:R-:W-:Y:S01]  /*44d0*/  HMMA.16816.F32.BF16 R88, R4.reuse, R14, R88 ;  /* 0x0000000e0458723c */ /* 0x040fe20000041858 */
[----:B------:R-:W1:Y:S01]  /*44e0*/  LDSM.16.MT88.4 R12, [R232+0x4900] ;  /* 0x00490000e80c783b */ /* 0x000e620000004200 */
[----:B------:R-:W3:Y:S06]  /*44f0*/  MUFU.EX2 R150, R150 ;  /* 0x0000009600967308 */ /* 0x000eec0000000800 */
[C---:B--2---:R-:W-:Y:S02]  /*4500*/  HMMA.16816.F32.BF16 R92, R4.reuse, R8, R92 ;  /* 0x00000008045c723c */ /* 0x044fe4000004185c */
[----:B------:R-:W2:Y:S06]  /*4510*/  MUFU.EX2 R151, R151 ;  /* 0x0000009700977308 */ /* 0x000eac0000000800 */
        /* <DEDUP_REMOVED lines=48> */
[----:B---3--:R-:W-:Y:S01]  /*4820*/  FADD.FTZ R0, R150, R0 ;  /* 0x0000000096007221 */ /* 0x008fe20000010000 */
[C---:B------:R-:W-:Y:S01]  /*4830*/  HMMA.16816.F32.BF16 R88, R4.reuse, R10, R88 ;  /* 0x0000000a0458723c */ /* 0x040fe20000041858 */
[----:B------:R-:W3:Y:S05]  /*4840*/  LDSM.16.MT88.4 R8, [R232+0x5100] ;  /* 0x00510000e808783b */ /* 0x000eea0000004200 */
[----:B------:R-:W-:Y:S02]  /*4850*/  MUFU.EX2 R155, R155 ;  /* 0x0000009b009b7308 */ /* 0x000fe40000000800 */
[C---:B-----5:R-:W-:Y:S06]  /*4860*/  HMMA.16816.F32.BF16 R76, R4.reuse, R16, R76 ;  /* 0x00000010044c723c */ /* 0x060fec000004184c */
        /* <DEDUP_REMOVED lines=12> */
[C---:B---3--:R-:W-:Y:S06]  /*4930*/  HMMA.16816.F32.BF16 R116, R4.reuse, R8, R116 ;  /* 0x000000080474723c */ /* 0x048fec0000041874 */
[----:B------:R-:W3:Y:S02]  /*4940*/  MUFU.EX2 R37, R37 ;  /* 0x0000002500257308 */ /* 0x000ee40000000800 */
        /* <DEDUP_REMOVED lines=22> */
[----:B--2---:R-:W-:Y:S01]  /*4ab0*/  F2FP.BF16.PACK_AB R5, R151, R150 ;  /* 0x000000969705723e */ /* 0x004fe200000010ff */
[----:B------:R-:W-:Y:S01]  /*4ac0*/  FADD.FTZ R145, R146, R145 ;  /* 0x0000009192917221 */ /* 0x000fe20000010000 */
[----:B---3--:R-:W-:Y:S01]  /*4ad0*/  F2FP.BF16.PACK_AB R7, R37, R36 ;  /* 0x000000242507723e */ /* 0x008fe200000010ff */
        /* <DEDUP_REMOVED lines=33> */
[C---:B------:R-:W-:Y:S01]  /*4cf0*/  F2FP.BF16.PACK_AB R5, R162.reuse, R161 ;  /* 0x000000a1a205723e */ /* 0x040fe200000010ff */
        /* <DEDUP_REMOVED lines=155> */
.L_x_2194:
        /* <DEDUP_REMOVED lines=60> */
.L_x_2192:
        /* <DEDUP_REMOVED lines=18> */
[----:B------:R-:W4:Y:S01]  /*5b90*/  LDSM.16.M88.4 R32, [R238+0x9900] ;  /* 0x00990000ee20783b */ /* 0x000f220000000200 */
        /* <DEDUP_REMOVED lines=12> */
[----:B------:R-:W-:Y:S02]  /*5c60*/  LDSM.16.M88.4 R156, [R227] ;  /* 0x00000000e39c783b */ /* 0x000fe40000000200 */
[C---:B------:R-:W-:Y:S03]  /*5c70*/  HMMA.16816.F32.BF16 R16, R136.reuse, R18, RZ ;  /* 0x000000128810723c */ /* 0x040fe600000418ff */
[----:B------:R-:W1:Y:S05]  /*5c80*/  SHFL.IDX PT, R165, R160, RZ, 0x181f ;  /* 0x00181fffa0a57589 */ /* 0x000e6a00000e0000 */
[C---:B---3--:R-:W-:Y:S01]  /*5c90*/  HMMA.16816.F32.BF16 R20, R136.reuse, R24, RZ ;  /* 0x000000188814723c */ /* 0x048fe200000418ff */
[----:B------:R-:W2:Y:S05]  /*5ca0*/  SHFL.IDX PT, R180, R164, RZ, 0x181f ;  /* 0x00181fffa4b47589 */ /* 0x000eaa00000e0000 */
[----:B------:R-:W3:Y:S02]  /*5cb0*/  SHFL.IDX PT, R3, R160, 0x1, 0x181f ;  /* 0x00381f00a0037f89 */ /* 0x000ee400000e0000 */
[C---:B------:R-:W-:Y:S03]  /*5cc0*/  HMMA.16816.F32.BF16 R24, R136.reuse, R26, RZ ;  /* 0x0000001a8818723c */ /* 0x040fe600000418ff */
[----:B------:R-:W5:Y:S05]  /*5cd0*/  SHFL.IDX PT, R183, R164, 0x1, 0x181f ;  /* 0x00381f00a4b77f89 */ /* 0x000f6a00000e0000 */
[C---:B----4-:R-:W-:Y:S01]  /*5ce0*/  HMMA.16816.F32.BF16 R28, R136.reuse, R32, RZ ;  /* 0x00000020881c723c */ /* 0x050fe200000418ff */
[----:B------:R-:W-:Y:S03]  /*5cf0*/  SHFL.IDX PT, R188, R160, 0x2, 0x181f ;  /* 0x00581f00a0bc7f89 */ /* 0x000fe600000e0000 */
[C---:B-1----:R-:W-:Y:S02]  /*5d00*/  IADD3 R192, P5, R165.reuse, R246, RZ ;  /* 0x000000f6a5c07210 */ /* 0x042fe40007fbe0ff */
[----:B------:R-:W-:Y:S01]  /*5d10*/  IADD3 R194, P2, R165, R244, RZ ;  /* 0x000000f4a5c27210 */ /* 0x000fe20007f5e0ff */
[----:B------:R-:W1:Y:S01]  /*5d20*/  SHFL.IDX PT, R189, R160, 0x3, 0x181f ;  /* 0x00781f00a0bd7f89 */ /* 0x000e6200000e0000 */
[C---:B------:R-:W-:Y:S01]  /*5d30*/  HMMA.16816.F32.BF16 R32, R136.reuse, R34, RZ ;  /* 0x000000228820723c */ /* 0x040fe200000418ff */
[C---:B--2---:R-:W-:Y:S03]  /*5d40*/  IMAD.X R193, R180.reuse, 0x1, R247, P5 ;  /* 0x00000001b4c17824 */ /* 0x044fe600028e06f7 */
[----:B------:R-:W-:Y:S01]  /*5d50*/  LDSM.16.M88.4 R160, [R226] ;  /* 0x00000000e2a0783b */ /* 0x000fe20000000200 */
[----:B------:R-:W-:Y:S01]  /*5d60*/  IMAD.X R195, R180, 0x1, R245, P2 ;  /* 0x00000001b4c37824 */ /* 0x000fe200010e06f5 */
[C---:B---3--:R-:W-:Y:S02]  /*5d70*/  IADD3 R200, P1, R3.reuse, R246, RZ ;  /* 0x000000f603c87210 */ /* 0x048fe40007f3e0ff */
[C---:B------:R-:W-:Y:S01]  /*5d80*/  HMMA.16816.F32.BF16 R36, R136.reuse, R40, RZ ;  /* 0x000000288824723c */ /* 0x040fe200000418ff */
[----:B------:R-:W2:Y:S03]  /*5d90*/  SHFL.IDX PT, R181, R164, 0x2, 0x181f ;  /* 0x00581f00a4b57f89 */ /* 0x000ea600000e0000 */
[----:B------:R-:W-:Y:S01]  /*5da0*/  IADD3 R190, P2, R3, R244, RZ ;  /* 0x000000f403be7210 */ /* 0x000fe20007f5e0ff */
[C---:B-----5:R-:W-:Y:S01]  /*5db0*/  IMAD.X R201, R183.reuse, 0x1, R247, P1 ;  /* 0x00000001b7c97824 */ /* 0x060fe200008e06f7 */
[----:B------:R-:W-:Y:S02]  /*5dc0*/  SHFL.IDX PT, R182, R164, 0x3, 0x181f ;  /* 0x00781f00a4b67f89 */ /* 0x000fe400000e0000 */
[C---:B------:R-:W-:Y:S01]  /*5dd0*/  HMMA.16816.F32.BF16 R40, R136.reuse, R42, RZ ;  /* 0x0000002a8828723c */ /* 0x040fe200000418ff */
[----:B------:R-:W-:Y:S02]  /*5de0*/  IMAD.X R191, R183, 0x1, R245, P2 ;  /* 0x00000001b7bf7824 */ /* 0x000fe400010e06f5 */
[----:B------:R-:W-:Y:S01]  /*5df0*/  LDSM.16.M88.4 R164, [R225] ;  /* 0x00000000e1a4783b */ /* 0x000fe20000000200 */
[-C--:B-1----:R-:W-:Y:S04]  /*5e00*/  IADD3 R180, P2, R189, R246.reuse, RZ ;  /* 0x000000f6bdb47210 */ /* 0x082fe80007f5e0ff */
        /* <DEDUP_REMOVED lines=8> */
[----:B------:R-:W1:Y:S05]  /*5e90*/  LDSM.16.M88.4 R132, [R230] ;  /* 0x00000000e684783b */ /* 0x000e6a0000000200 */
[----:B------:R-:W-:Y:S01]  /*5ea0*/  @!PT LDS RZ, [RZ] ;  /* 0x00000000fffff984 */ /* 0x000fe20000000800 */
[----:B------:R-:W-:Y:S01]  /*5eb0*/  @!PT LDS RZ, [RZ] ;  /* 0x00000000fffff984 */ /* 0x000fe20000000800 */
[----:B------:R-:W-:Y:S01]  /*5ec0*/  @!PT LDS RZ, [RZ] ;  /* 0x00000000fffff984 */ /* 0x000fe20000000800 */
[----:B------:R3:W-:Y:S02]  /*5ed0*/  LDGSTS.E.BYPASS.LTC128B.128 [R243], [R192.64], !P4 ;  /* 0x00000000c0f37fae */ /* 0x0007e4000e101d4c */
[C---:B------:R-:W-:Y:S03]  /*5ee0*/  HMMA.16816.F32.BF16 R12, R140.reuse, R144, R12 ;  /* 0x000000908c0c723c */ /* 0x040fe6000004180c */
[----:B------:R3:W-:Y:S04]  /*5ef0*/  LDGSTS.E.BYPASS.LTC128B.128 [R241+0x4100], [R194.64], !P3 ;  /* 0x04100000c2f17fae */ /* 0x0007e8000d901d4c */
[C---:B------:R-:W-:Y:S01]  /*5f00*/  IADD3 R144, P1, R188.reuse, R246, RZ ;  /* 0x000000f6bc907210 */ /* 0x040fe20007f3e0ff */
[C---:B------:R-:W-:Y:S01]  /*5f10*/  HMMA.16816.F32.BF16 R16, R140.reuse, R146, R16 ;  /* 0x000000928c10723c */ /* 0x040fe20000041810 */
[----:B------:R4:W-:Y:S03]  /*5f20*/  LDGSTS.E.BYPASS.LTC128B.128 [R241+0x1100], [R200.64], !P4 ;  /* 0x01100000c8f17fae */ /* 0x0009e6000e101d4c */
[----:B--2---:R-:W-:Y:S01]  /*5f30*/  IMAD.X R145, R181, 0x1, R247, P1 ;  /* 0x00000001b5917824 */ /* 0x004fe200008e06f7 */
[-C--:B------:R-:W-:Y:S01]  /*5f40*/  IADD3 R188, P5, R188, R244.reuse, RZ ;  /* 0x000000f4bcbc7210 */ /* 0x080fe20007fbe0ff */
[----:B------:R2:W-:Y:S05]  /*5f50*/  LDGSTS.E.BYPASS.LTC128B.128 [R241+0x5100], [R190.64], !P3 ;  /* 0x05100000bef17fae */ /* 0x0005ea000d901d4c */
[----:B------:R5:W-:Y:S01]  /*5f60*/  LDGSTS.E.BYPASS.LTC128B.128 [R241+0x2100], [R144.64], !P4 ;  /* 0x0210000090f17fae */ /* 0x000be2000e101d4c */
[C---:B-1----:R-:W-:Y:S08]  /*5f70*/  HMMA.16816.F32.BF16 R20, R140.reuse, R132, R20 ;  /* 0x000000848c14723c */ /* 0x042ff00000041814 */
[C---:B------:R-:W-:Y:S04]  /*5f80*/  HMMA.16816.F32.BF16 R24, R140.reuse, R134, R24 ;  /* 0x000000868c18723c */ /* 0x040fe80000041818 */
[----:B--2---:R-:W-:Y:S01]  /*5f90*/  IADD3 R190, P1, R189, R244, RZ ;  /* 0x000000f4bdbe7210 */ /* 0x004fe20007f3e0ff */
[----:B------:R-:W-:Y:S02]  /*5fa0*/  IMAD.X R189, R181, 0x1, R245, P5 ;  /* 0x00000001b5bd7824 */ /* 0x000fe400028e06f5 */
[C---:B------:R-:W-:Y:S01]  /*5fb0*/  IMAD.X R181, R182.reuse, 0x1, R247, P2 ;  /* 0x00000001b6b57824 */ /* 0x040fe200010e06f7 */
[C---:B------:R-:W-:Y:S02]  /*5fc0*/  HMMA.16816.F32.BF16 R28, R140.reuse, R148, R28 ;  /* 0x000000948c1c723c */ /* 0x040fe4000004181c */
[----:B------:R1:W-:Y:S02]  /*5fd0*/  LDGSTS.E.BYPASS.LTC128B.128 [R241+0x6100], [R188.64], !P3 ;  /* 0x06100000bcf17fae */ /* 0x0003e4000d901d4c */
[----:B------:R-:W-:Y:S01]  /*5fe0*/  IMAD.X R191, R182, 0x1, R245, P1 ;  /* 0x00000001b6bf7824 */ /* 0x000fe200008e06f5 */
[----:B------:R-:W-:Y:S02]  /*5ff0*/  PLOP3.LUT P1, PT, PT, PT, UP0, 0x80, 0x0 ;  /* 0x000000000000781c */ /* 0x000fe40003f2f008 */
[----:B------:R2:W-:Y:S01]  /*6000*/  LDGSTS.E.BYPASS.LTC128B.128 [R243+0x3000], [R180.64], !P4 ;  /* 0x03000000b4f37fae */ /* 0x0005e2000e101d4c */
[C---:B------:R-:W-:Y:S04]  /*6010*/  HMMA.16816.F32.BF16 R32, R140.reuse, R150, R32 ;  /* 0x000000968c20723c */ /* 0x040fe80000041820 */
[----:B------:R1:W-:Y:S04]  /*6020*/  LDGSTS.E.BYPASS.LTC128B.128 [R243+0x7000], [R190.64], !P3 ;  /* 0x07000000bef37fae */ /* 0x0003e8000d901d4c */
[C---:B------:R-:W-:Y:S01]  /*6030*/  HMMA.16816.F32.BF16 R36, R140.reuse, R152, R36 ;  /* 0x000000988c24723c */ /* 0x040fe20000041824 */
[----:B-----5:R-:W5:Y:S05]  /*6040*/  LDSM.16.M88.4 R144, [R235+0x8100] ;  /* 0x00810000eb90783b */ /* 0x020f6a0000000200 */
[----:B------:R-:W0:Y:S02]  /*6050*/  LDGDEPBAR ;  /* 0x00000000000079af */ /* 0x000e240000000000 */
[C---:B------:R-:W-:Y:S03]  /*6060*/  HMMA.16816.F32.BF16 R40, R140.reuse, R154, R40 ;  /* 0x0000009a8c28723c */ /* 0x040fe60000041828 */
[----:B------:R-:W4:Y:S05]  /*6070*/  LDSM.16.M88.4 R132, [R235+0x8900] ;  /* 0x00890000eb84783b */ /* 0x000f2a0000000200 */
[C---:B------:R-:W-:Y:S01]  /*6080*/  HMMA.16816.F32.BF16 R44, R140.reuse, R156, R44 ;  /* 0x0000009c8c2c723c */ /* 0x040fe2000004182c */
[----:B------:R-:W5:Y:S05]  /*6090*/  LDSM.16.M88.4 R148, [R235+0x9100] ;  /* 0x00910000eb94783b */ /* 0x000f6a0000000200 */
[----:B------:R-:W5:Y:S02]  /*60a0*/  LDSM.16.M88.4 R152, [R235+0x9900] ;  /* 0x00990000eb98783b */ /* 0x000f640000000200 */
[C---:B------:R-:W-:Y:S03]  /*60b0*/  HMMA.16816.F32.BF16 R48, R140.reuse, R158, R48 ;  /* 0x0000009e8c30723c */ /* 0x040fe60000041830 */
[----:B------:R-:W5:Y:S05]  /*60c0*/  LDSM.16.M88.4 R156, [R235+0xa100] ;  /* 0x00a10000eb9c783b */ /* 0x000f6a0000000200 */
[C---:B------:R-:W-:Y:S01]  /*60d0*/  HMMA.16816.F32.BF16 R52, R140.reuse, R160, R52 ;  /* 0x000000a08c34723c */ /* 0x040fe20000041834 */
[----:B--2---:R-:W-:Y:S05]  /*60e0*/  LDSM.16.M88.4 R180, [R238+0xe100] ;  /* 0x00e10000eeb4783b */ /* 0x004fea0000000200 */
[----:B-1----:R-:W-:Y:S02]  /*60f0*/  LDSM.16.M88.4 R188, [R217] ;  /* 0x00000000d9bc783b */ /* 0x002fe40000000200 */
[C---:B------:R-:W-:Y:S03]  /*6100*/  HMMA.16816.F32.BF16 R56, R140.reuse, R162, R56 ;  /* 0x000000a28c38723c */ /* 0x040fe60000041838 */
[----:B------:R-:W-:Y:S05]  /*6110*/  LDSM.16.M88.4 R160, [R235+0xb100] ;  /* 0x00b10000eba0783b */ /* 0x000fea0000000200 */
[C---:B------:R-:W-:Y:S01]  /*6120*/  HMMA.16816.F32.BF16 R60, R140.reuse, R164, R60 ;  /* 0x000000a48c3c723c */ /* 0x040fe2000004183c */
[----:B---3--:R-:W-:Y:S05]  /*6130*/  LDSM.16.M88.4 R192, [R216] ;  /* 0x00000000d8c0783b */ /* 0x008fea0000000200 */
[----:B----4-:R-:W-:Y:S02]  /*6140*/  LDSM.16.M88.4 R200, [R235+0xc100] ;  /* 0x00c10000ebc8783b */ /* 0x010fe40000000200 */
[----:B------:R-:W-:Y:S03]  /*6150*/  HMMA.16816.F32.BF16 R64, R140, R166, R64 ;  /* 0x000000a68c40723c */ /* 0x000fe60000041840 */
[----:B------:R-:W-:Y:S05]  /*6160*/  LDSM.16.M88.4 R164, [R224+0x800] ;  /* 0x00080000e0a4783b */ /* 0x000fea0000000200 */
[C---:B-----5:R-:W-:Y:S01]  /*6170*/  HMMA.16816.F32.BF16 R4, R168.reuse, R144, R4 ;  /* 0x00000090a804723c */ /* 0x060fe20000041804 */
[----:B------:R-:W-:Y:S05]  /*6180*/  LDSM.16.M88.4 R208, [R224+0x6800] ;  /* 0x00680000e0d0783b */ /* 0x000fea0000000200 */
[----:B------:R-:W-:Y:S02]  /*6190*/  LDSM.16.M88.4 R212, [R224+0x7000] ;  /* 0x00700000e0d4783b */ /* 0x000fe40000000200 */
[C---:B------:R-:W-:Y:S03]  /*61a0*/  HMMA.16816.F32.BF16 R8, R168.reuse, R146, R8 ;  /* 0x00000092a808723c */ /* 0x040fe60000041808 */
[----:B------:R-:W1:Y:S05]  /*61b0*/  LDSM.16.M88.4 R144, [R235+0xa900] ;  /* 0x00a90000eb90783b */ /* 0x000e6a0000000200 */
        /* <DEDUP_REMOVED lines=18> */
[C---:B--2---:R-:W-:Y:S08]  /*62e0*/  HMMA.16816.F32.BF16 R60, R168.reuse, R132, R60 ;  /* 0x00000084a83c723c */ /* 0x044ff0000004183c */
[----:B------:R-:W-:Y:S01]  /*62f0*/  HMMA.16816.F32.BF16 R64, R168, R134, R64 ;  /* 0x00000086a840723c */ /* 0x000fe20000041840 */
[----:B------:R-:W1:Y:S07]  /*6300*/  LDSM.16.M88.4 R132, [R224+0x1800] ;  /* 0x00180000e084783b */ /* 0x000e6e0000000200 */
[C---:B---3--:R-:W-:Y:S08]  /*6310*/  HMMA.16816.F32.BF16 R4, R172.reuse, R148, R4 ;  /* 0x00000094ac04723c */ /* 0x048ff00000041804 */
[C---:B------:R-:W-:Y:S01]  /*6320*/  HMMA.16816.F32.BF16 R8, R172.reuse, R150, R8 ;  /* 0x00000096ac08723c */ /* 0x040fe20000041808 */
[----:B------:R-:W2:Y:S07]  /*6330*/  LDSM.16.M88.4 R148, [R224+0x2800] ;  /* 0x00280000e094783b */ /* 0x000eae0000000200 */
[C---:B------:R-:W-:Y:S08]  /*6340*/  HMMA.16816.F32.BF16 R12, R172.reuse, R164, R12 ;  /* 0x000000a4ac0c723c */ /* 0x040ff0000004180c */
        /* <DEDUP_REMOVED lines=8> */
[C---:B------:R-:W-:Y:S08]  /*63d0*/  HMMA.16816.F32.BF16 R36, R172.reuse, R144, R36 ;  /* 0x00000090ac24723c */ /* 0x040ff00000041824 */
[C---:B------:R-:W-:Y:S01]  /*63e0*/  HMMA.16816.F32.BF16 R40, R172.reuse, R146, R40 ;  /* 0x00000092ac28723c */ /* 0x040fe20000041828 */
[----:B------:R-:W5:Y:S07]  /*63f0*/  LDSM.16.M88.4 R144, [R238+0xd900] ;  /* 0x00d90000ee90783b */ /* 0x000f6e0000000200 */
[C---:B--2---:R-:W-:Y:S08]  /*6400*/  HMMA.16816.F32.BF16 R44, R172.reuse, R148, R44 ;  /* 0x00000094ac2c723c */ /* 0x044ff0000004182c */
[C---:B------:R-:W-:Y:S01]  /*6410*/  HMMA.16816.F32.BF16 R48, R172.reuse, R150, R48 ;  /* 0x00000096ac30723c */ /* 0x040fe20000041830 */
[----:B------:R-:W2:Y:S07]  /*6420*/  LDSM.16.M88.4 R148, [R238+0xe900] ;  /* 0x00e90000ee94783b */ /* 0x000eae0000000200 */
[C---:B------:R-:W-:Y:S08]  /*6430*/  HMMA.16816.F32.BF16 R52, R172.reuse, R156, R52 ;  /* 0x0000009cac34723c */ /* 0x040ff00000041834 */
[C---:B------:R-:W-:Y:S01]  /*6440*/  HMMA.16816.F32.BF16 R56, R172.reuse, R158, R56 ;  /* 0x0000009eac38723c */ /* 0x040fe20000041838 */
[----:B------:R-:W-:Y:S07]  /*6450*/  LDSM.16.M88.4 R156, [R222] ;  /* 0x00000000de9c783b */ /* 0x000fee0000000200 */
[C---:B------:R-:W-:Y:S08]  /*6460*/  HMMA.16816.F32.BF16 R60, R172.reuse, R160, R60 ;  /* 0x000000a0ac3c723c */ /* 0x040ff0000004183c */
[----:B------:R-:W-:Y:S01]  /*6470*/  HMMA.16816.F32.BF16 R64, R172, R162, R64 ;  /* 0x000000a2ac40723c */ /* 0x000fe20000041840 */
[----:B------:R-:W-:Y:S07]  /*6480*/  LDSM.16.M88.4 R160, [R221] ;  /* 0x00000000dda0783b */ /* 0x000fee0000000200 */
[C---:B---3--:R-:W-:Y:S08]  /*6490*/  HMMA.16816.F32.BF16 R4, R176.reuse, R164, R4 ;  /* 0x000000a4b004723c */ /* 0x048ff00000041804 */
[C---:B------:R-:W-:Y:S01]  /*64a0*/  HMMA.16816.F32.BF16 R8, R176.reuse, R166, R8 ;  /* 0x000000a6b008723c */ /* 0x040fe20000041808 */
[----:B------:R-:W-:Y:S07]  /*64b0*/  LDSM.16.M88.4 R164, [R220] ;  /* 0x00000000dca4783b */ /* 0x000fee0000000200 */
[C---:B----4-:R-:W-:Y:S08]  /*64c0*/  HMMA.16816.F32.BF16 R12, R176.reuse, R152, R12 ;  /* 0x00000098b00c723c */ /* 0x050ff0000004180c */
[C---:B------:R-:W-:Y:S01]  /*64d0*/  HMMA.16816.F32.BF16 R16, R176.reuse, R154, R16 ;  /* 0x0000009ab010723c */ /* 0x040fe20000041810 */
[----:B------:R-:W-:Y:S07]  /*64e0*/  LDSM.16.M88.4 R152, [R223] ;  /* 0x00000000df98783b */ /* 0x000fee0000000200 */
[C---:B-1----:R-:W-:Y:S08]  /*64f0*/  HMMA.16816.F32.BF16 R20, R176.reuse, R132, R20 ;  /* 0x00000084b014723c */ /* 0x042ff00000041814 */
[C---:B------:R-:W-:Y:S01]  /*6500*/  HMMA.16816.F32.BF16 R24, R176.reuse, R134, R24 ;  /* 0x00000086b018723c */ /* 0x040fe20000041818 */
[----:B------:R-:W1:Y:S07]  /*6510*/  LDSM.16.M88.4 R132, [R238+0xf100] ;  /* 0x00f10000ee84783b */ /* 0x000e6e0000000200 */
[C---:B-----5:R-:W-:Y:S08]  /*6520*/  HMMA.16816.F32.BF16 R28, R176.reuse, R144, R28 ;  /* 0x00000090b01c723c */ /* 0x060ff0000004181c */
[C---:B------:R-:W-:Y:S01]  /*6530*/  HMMA.16816.F32.BF16 R32, R176.reuse, R146, R32 ;  /* 0x00000092b020723c */ /* 0x040fe20000041820 */
[----:B------:R-:W3:Y:S07]  /*6540*/  LDSM.16.M88.4 R144, [R238+0xf900] ;  /* 0x00f90000ee90783b */ /* 0x000eee0000000200 */
[C---:B------:R-:W-:Y:S08]  /*6550*/  HMMA.16816.F32.BF16 R36, R176.reuse, R180, R36 ;  /* 0x000000b4b024723c */ /* 0x040ff00000041824 */
[C---:B------:R-:W-:Y:S01]  /*6560*/  HMMA.16816.F32.BF16 R40, R176.reuse, R182, R40 ;  /* 0x000000b6b028723c */ /* 0x040fe20000041828 */
[----:B------:R-:W-:Y:S07]  /*6570*/  LDSM.16.M88.4 R180, [R218] ;  /* 0x00000000dab4783b */ /* 0x000fee0000000200 */
[C---:B--2---:R-:W-:Y:S08]  /*6580*/  HMMA.16816.F32.BF16 R44, R176.reuse, R148, R44 ;  /* 0x00000094b02c723c */ /* 0x044ff0000004182c */
[C---:B------:R-:W-:Y:S01]  /*6590*/  HMMA.16816.F32.BF16 R48, R176.reuse, R150, R48 ;  /* 0x00000096b030723c */ /* 0x040fe20000041830 */
[----:B------:R-:W2:Y:S07]  /*65a0*/  LDSM.16.M88.4 R148, [R219] ;  /* 0x00000000db94783b */ /* 0x000eae0000000200 */
[C---:B-1----:R-:W-:Y:S08]  /*65b0*/  HMMA.16816.F32.BF16 R52, R176.reuse, R132, R52 ;  /* 0x00000084b034723c */ /* 0x042ff00000041834 */
[C---:B------:R-:W-:Y:S01]  /*65c0*/  HMMA.16816.F32.BF16 R56, R176.reuse, R134, R56 ;  /* 0x00000086b038723c */ /* 0x040fe20000041838 */
[----:B------:R-:W1:Y:S07]  /*65d0*/  LDSM.16.M88.4 R132, [R235+0xc900] ;  /* 0x00c90000eb84783b */ /* 0x000e6e0000000200 */
[C---:B---3--:R-:W-:Y:S08]  /*65e0*/  HMMA.16816.F32.BF16 R60, R176.reuse, R144, R60 ;  /* 0x00000090b03c723c */ /* 0x048ff0000004183c */
[----:B------:R-:W-:Y:S01]  /*65f0*/  HMMA.16816.F32.BF16 R64, R176, R146, R64 ;  /* 0x00000092b040723c */ /* 0x000fe20000041840 */
        /* <DEDUP_REMOVED lines=33> */
[----:B------:R-:W3:Y:S01]  /*6810*/  LDSM.16.M88.4 R144, [R224+0x7800] ;  /* 0x00780000e090783b */ /* 0x000ee20000000200 */
[----:B------:R-:W-:Y:S04]  /*6820*/  DEPBAR.LE SB0, 0x0 ;  /* 0x000080000000791a */ /* 0x000fe80000000000 */
[----:B------:R-:W-:Y:S02]  /*6830*/  BAR.SYNC.DEFER_BLOCKING 0x0 ;  /* 0x0000000000007b1d */ /* 0x000fe40000010000 */
        /* <DEDUP_REMOVED lines=24> */
[C---:B---3--:R-:W-:Y:S08]  /*69c0*/  HMMA.16816.F32.BF16 R60, R204.reuse, R144, R60 ;  /* 0x00000090cc3c723c */ /* 0x048ff0000004183c */
[----:B------:R-:W-:Y:S01]  /*69d0*/  HMMA.16816.F32.BF16 R64, R204, R146, R64 ;  /* 0x00000092cc40723c */ /* 0x000fe20000041840 */
[----:B------:R-:W-:-:S07]  /*69e0*/  @P1 BRA `(.L_x_2194) ;  /* 0xffffecc000001947 */ /* 0x000fce000383ffff */
.L_x_2193:
        /* <DEDUP_REMOVED lines=566> */
.L_x_2191:
        /* <DEDUP_REMOVED lines=91> */
.L_x_2189:
        /* <DEDUP_REMOVED lines=133> */
.L_x_2196:
        /* <DEDUP_REMOVED lines=138> */
.L_x_2198:
[----:B------:R-:W-:Y:S05]  /*a3f0*/  BSYNC B0 ;  /* 0x0000000000007941 */ /* 0x000fea0003800000 */
.L_x_2197:
        /* <DEDUP_REMOVED lines=15> */
.L_x_2200:
[----:B------:R-:W-:Y:S05]  /*a4f0*/  BSYNC B0 ;  /* 0x0000000000007941 */ /* 0x000fea0003800000 */
.L_x_2199:
        /* <DEDUP_REMOVED lines=15> */
.L_x_2202:
[----:B------:R-:W-:Y:S05]  /*a5f0*/  BSYNC B0 ;  /* 0x0000000000007941 */ /* 0x000fea0003800000 */
.L_x_2201:
        /* <DEDUP_REMOVED lines=16> */
.L_x_2195:
        /* <DEDUP_REMOVED lines=31> */
.L_x_2203:
        /* <DEDUP_REMOVED lines=43> */
.L_x_2205:
[----:B------:R-:W-:Y:S05]  /*aba0*/  BSYNC B0 ;  /* 0x0000000000007941 */ /* 0x000fea0003800000 */
.L_x_2204:
        /* <DEDUP_REMOVED lines=63> */
.L_x_2207:
[----:B------:R-:W-:Y:S05]  /*afa0*/  BSYNC B0 ;  /* 0x0000000000007941 */ /* 0x000fea0003800000 */
.L_x_2206:
        /* <DEDUP_REMOVED lines=15> */
.L_x_2209:
[----:B------:R-:W-:Y:S05]  /*b0a0*/  BSYNC B0 ;  /* 0x0000000000007941 */ /* 0x000fea0003800000 */
.L_x_2208:
        /* <DEDUP_REMOVED lines=15> */
.L_x_2211:
[----:B------:R-:W-:Y:S05]  /*b1a0*/  BSYNC B0 ;  /* 0x0000000000007941 */ /* 0x000fea0003800000 */
.L_x_2210:
        /* <DEDUP_REMOVED lines=16> */
.L_x_2212:
        /* <DEDUP_REMOVED lines=13> */
.L_x_4359:


//--------------------- .text._ZN7cutlass13device_kernelIN5flash19enable_sm80_to_sm89INS1_16FlashAttnFwdSm80INS1_25CollectiveMainloopFwdSm80ILi8ELi1ELb1EN4cute5tupleIJNS5_1CILi128EEES8_S8_EEELi128ENS_10bfloat16_tEfNS_4arch4Sm80ELb0ELb0ELb0ELb1ELb1ELb1ELb1ELb0EEENS1_21CollectiveEpilogueFwdIS9_NS6_IJNS7_ILi1EEESF_SF_EEESA_SC_Li256ELb1ELb1ELb0ELb0EEENS1_19SingleTileSchedulerILb1ELb0ELb1ELi128EEEEEEEEEvNT_6ParamsE --------------------------
	.section	.text._ZN7cutlass13device_kernelIN5flash19enable_sm80_to_sm89INS1_16FlashAttnFwdSm80INS1_25CollectiveMainloopFwdSm80ILi8ELi1ELb1EN4cute5tupleIJNS5_1CILi128EEES8_S8_EEELi128ENS_10bfloat16_tEfNS_4arch4Sm80ELb0ELb0ELb0ELb1ELb1ELb1ELb1ELb0EEENS1_21CollectiveEpilogueFwdIS9_NS6_IJNS7_ILi1EEESF_SF_EEESA_SC_Li256ELb1ELb1ELb0ELb0EEENS1_19SingleTileSchedulerILb1ELb0ELb1ELi128EEEEEEEEEvNT_6ParamsE,"ax",@progbits
	.sectioninfo	@"SHI_REGISTERS=253"
	.align	128
.text._ZN7cutlass13device_kernelIN5flash19enable_sm80_to_sm89INS1_16FlashAttnFwdSm80INS1_25CollectiveMainloopFwdSm80ILi8ELi1ELb1EN4cute5tupleIJNS5_1CILi128EEES8_S8_EEELi128ENS_10bfloat16_tEfNS_4arch4Sm80ELb0ELb0ELb0ELb1ELb1ELb1ELb1ELb0EEENS1_21CollectiveEpilogueFwdIS9_NS6_IJNS7_ILi1EEESF_SF_EEESA_SC_Li256ELb1ELb1ELb0ELb0EEENS1_19SingleTileSchedulerILb1ELb0ELb1ELi128EEEEEEEEEvNT_6ParamsE:
        .type           _ZN7cutlass13device_kernelIN5flash19enable_sm80_to_sm89INS1_16FlashAttnFwdSm80INS1_25CollectiveMainloopFwdSm80ILi8ELi1ELb1EN4cute5tupleIJNS5_1CILi128EEES8_S8_EEELi128ENS_10bfloat16_tEfNS_4arch4Sm80ELb0ELb0ELb0ELb1ELb1ELb1ELb1ELb0EEENS1_21CollectiveEpilogueFwdIS9_NS6_IJNS7_ILi1EEESF_SF_EEESA_SC_Li256ELb1ELb1ELb0ELb0EEENS1_19SingleTileSchedulerILb1ELb0ELb1ELi128EEEEEEEEEvNT_6ParamsE,@function
        .size           _ZN7cutlass13device_kernelIN5flash19enable_sm80_to_sm89INS1_16FlashAttnFwdSm80INS1_25CollectiveMainloopFwdSm80ILi8ELi1ELb1EN4cute5tupleIJNS5_1CILi128EEES8_S8_EEELi128ENS_10bfloat16_tEfNS_4arch4Sm80ELb0ELb0ELb0ELb1ELb1ELb1ELb1ELb0EEENS1_21CollectiveEpilogueFwdIS9_NS6_IJNS7_ILi1EEESF_SF_EEESA_SC_Li256ELb1ELb1ELb0ELb0EEENS1_19SingleTileSchedulerILb1ELb0ELb1ELi128EEEEEEEEEvNT_6ParamsE,(.L_x_4360 - _ZN7cutlass13device_kernelIN5flash19enable_sm80_to_sm89INS1_16FlashAttnFwdSm80INS1_25CollectiveMainloopFwdSm80ILi8ELi1ELb1EN4cute5tupleIJNS5_1CILi128EEES8_S8_EEELi128ENS_10bfloat16_tEfNS_4arch4Sm80ELb0ELb0ELb0ELb1ELb1ELb1ELb1ELb0EEENS1_21CollectiveEpilogueFwdIS9_NS6_IJNS7_ILi1EEESF_SF_EEESA_SC_Li256ELb1ELb1ELb0ELb0EEENS1_19SingleTileSchedulerILb1ELb0ELb1ELi128EEEEEEEEEvNT_6ParamsE)
        .other          _ZN7cutlass13device_kernelIN5flash19enable_sm80_to_sm89INS1_16FlashAttnFwdSm80INS1_25CollectiveMainloopFwdSm80ILi8ELi1ELb1EN4cute5tupleIJNS5_1CILi128EEES8_S8_EEELi128ENS_10bfloat16_tEfNS_4arch4Sm80ELb0ELb0ELb0ELb1ELb1ELb1ELb1ELb0EEENS1_21CollectiveEpilogueFwdIS9_NS6_IJNS7_ILi1EEESF_SF_EEESA_SC_Li256ELb1ELb1ELb0ELb0EEENS1_19SingleTileSchedulerILb1ELb0ELb1ELi128EEEEEEEEEvNT_6ParamsE,@"STO_CUDA_ENTRY STV_DEFAULT"
_ZN7cutlass13device_kernelIN5flash19enable_sm80_to_sm89INS1_16FlashAttnFwdSm80INS1_25CollectiveMainloopFwdSm80ILi8ELi1ELb1EN4cute5tupleIJNS5_1CILi128EEES8_S8_EEELi128ENS_10bfloat16_tEfNS_4arch4Sm80ELb0ELb0ELb0ELb1ELb1ELb1ELb1ELb0EEENS1_21CollectiveEpilogueFwdIS9_NS6_IJNS7_ILi1EEESF_SF_EEESA_SC_Li256ELb1ELb1ELb0ELb0EEENS1_19SingleTileSchedulerILb1ELb0ELb1ELi128EEEEEEEEEvNT_6ParamsE:
        /* <DEDUP_REMOVED lines=20> */
.L_x_2214:
        /* <DEDUP_REMOVED lines=13> */
.L_x_2216:
[----:B------:R-:W-:Y:S02]  /*0210*/  ULDC UR6, c[0x0][0x54c] ;  /* 0x0001530000067ab9 */ /* 0x000fe40000000800 */
.L_x_2215:
[----:B------:R-:W-:Y:S02]  /*0220*/  ULDC UR4, c[0x0][0x548] ;  /* 0x0001520000047ab9 */ /* 0x000fe40000000800 */
[----:B------:R-:W-:-:S02]  /*0230*/  USHF.L.U32 UR5, UR12, 0x7, URZ ;  /* 0x000000070c057899 */ /* 0x000fc4000800063f */
[----:B------:R-:W-:-:S04]  /*0240*/  UIMAD UR4, UR6, UR4, URZ ;  /* 0x00000004060472a4 */ /* 0x000fc8000f8e023f */
[----:B------:R-:W-:-:S04]  /*0250*/  UISETP.GE.AND UP0, UPT, UR5, UR4, UPT ;  /* 0x000000040500728c */ /* 0x000fc8000bf06270 */
[----:B------:R-:W-:Y:S01]  /*0260*/  USEL UR19, UR19, 0xffffffff, !UP0 ;  /* 0xffffffff13137887 */ /* 0x000fe2000c000000 */
[----:B------:R-:W-:Y:S05]  /*0270*/  BRA `(.L_x_2217) ;  /* 0x000001b000007947 */ /* 0x000fea0003800000 */
.L_x_2213:
        /* <DEDUP_REMOVED lines=8> */
.L_x_2218:
        /* <DEDUP_REMOVED lines=13> */
.L_x_2220:
[----:B------:R-:W-:Y:S02]  /*03d0*/  ULDC UR6, c[0x0][0x54c] ;  /* 0x0001530000067ab9 */ /* 0x000fe40000000800 */
.L_x_2219:
[----:B------:R-:W-:Y:S02]  /*03e0*/  ULDC UR4, c[0x0][0x548] ;  /* 0x0001520000047ab9 */ /* 0x000fe40000000800 */
[----:B------:R-:W-:-:S02]  /*03f0*/  USHF.L.U32 UR5, UR12, 0x7, URZ ;  /* 0x000000070c057899 */ /* 0x000fc4000800063f */
[----:B------:R-:W-:-:S04]  /*0400*/  UIMAD UR4, UR6, UR4, URZ ;  /* 0x00000004060472a4 */ /* 0x000fc8000f8e023f */
[----:B------:R-:W-:-:S04]  /*0410*/  UISETP.GE.AND UP0, UPT, UR5, UR4, UPT ;  /* 0x000000040500728c */ /* 0x000fc8000bf06270 */
[----:B------:R-:W-:-:S06]  /*0420*/  USEL UR19, UR19, 0xffffffff, !UP0 ;  /* 0xffffffff13137887 */ /* 0x000fcc000c000000 */
.L_x_2217:
        /* <DEDUP_REMOVED lines=64> */
.L_x_2221:
        /* <DEDUP_REMOVED lines=10> */
.L_x_2222:
[----:B------:R-:W-:Y:S05]  /*08d0*/  @!P4 BRA `(.L_x_2223) ;  /* 0x000000500000c947 */ /* 0x000fea0003800000 */
[----:B-1----:R1:W2:Y:S04]  /*08e0*/  LDG.E R0, [R8.64] ;  /* 0x0000001408007981 */ /* 0x0022a8000c1e1900 */
[----:B-1--4-:R-:W4:Y:S01]  /*08f0*/  LDG.E R8, [R8.64+0x4] ;  /* 0x0000041408087981 */ /* 0x012f22000c1e1900 */
[----:B--2---:R-:W1:Y:S08]  /*0900*/  R2UR UR17, R0 ;  /* 0x00000000001173c2 */ /* 0x004e7000000e0000 */
[----:B----4-:R-:W1:Y:S02]  /*0910*/  R2UR UR4, R8 ;  /* 0x00000000080473c2 */ /* 0x010e6400000e0000 */
[----:B-1----:R-:W-:-:S06]  /*0920*/  UIADD3 UR17, -UR17, UR4, URZ ;  /* 0x0000000411117290 */ /* 0x002fcc000fffe13f */
.L_x_2223:
        /* <DEDUP_REMOVED lines=185> */
[----:B------:R-:W-:Y:S01]  /*14c0*/  IMAD.MOV.U32 R76, RZ, RZ, c[0x0][0x27c] ;  /* 0x00009f00ff4c7624 */ /* 0x000fe200078e00ff */
[----:B------:R-:W-:Y:S01]  /*14d0*/  LOP3.LUT R112, R112, R117, RZ, 0x3c, !PT ;  /* 0x0000007570707212 */ /* 0x000fe200078e3cff */
[----:B------:R-:W-:Y:S01]  /*14e0*/  IMAD.MOV.U32 R14, RZ, RZ, R22 ;  /* 0x000000ffff0e7224 */ /* 0x000fe200078e0016 */
[C---:B------:R-:W-:Y:S01]  /*14f0*/  SHF.L.U64.HI R92, R160.reuse, R94, c[0x0][0x284] ;  /* 0x0000a100a05c7619 */ /* 0x040fe2000001025e */
[----:B------:R-:W-:Y:S01]  /*1500*/  IMAD.U32 R154, RZ, RZ, UR13 ;  /* 0x0000000dff9a7e24 */ /* 0x000fe2000f8e00ff */
[C---:B------:R-:W-:Y:S01]  /*1510*/  SHF.L.U64.HI R102, R160.reuse, R104, c[0x0][0x284] ;  /* 0x0000a100a0667619 */ /* 0x040fe20000010268 */
[----:B------:R-:W-:Y:S01]  /*1520*/  IMAD.U32 R146, RZ, RZ, UR13 ;  /* 0x0000000dff927e24 */ /* 0x000fe2000f8e00ff */
[----:B------:R-:W-:Y:S01]  /*1530*/  SHF.L.U64.HI R106, R160, R108, c[0x0][0x284] ;  /* 0x0000a100a06a7619 */ /* 0x000fe2000001026c */
[----:B------:R-:W-:Y:S01]  /*1540*/  IMAD.MOV.U32 R158, RZ, RZ, c[0x0][0x290] ;  /* 0x0000a400ff9e7624 */ /* 0x000fe200078e00ff */
[-C--:B------:R-:W-:Y:S01]  /*1550*/  IADD3 R115, R115, R2.reuse, R136 ;  /* 0x0000000273737210 */ /* 0x080fe20007ffe088 */
[----:B------:R-:W-:Y:S01]  /*1560*/  IMAD.MOV.U32 R89, RZ, RZ, c[0x0][0x2b8] ;  /* 0x0000ae00ff597624 */ /* 0x000fe200078e00ff */
[-C--:B------:R-:W-:Y:S01]  /*1570*/  IADD3 R114, R114, R2.reuse, R126 ;  /* 0x0000000272727210 */ /* 0x080fe20007ffe07e */
[----:B------:R-:W-:Y:S01]  /*1580*/  IMAD.SHL.U32 R99, R98, 0x40, RZ ;  /* 0x0000004062637824 */ /* 0x000fe200078e00ff */
[-C--:B------:R-:W-:Y:S01]  /*1590*/  IADD3 R113, R113, R2.reuse, R122 ;  /* 0x0000000271717210 */ /* 0x080fe20007ffe07a */
[----:B------:R-:W-:Y:S01]  /*15a0*/  IMAD.SHL.U32 R93, R160, 0x40, RZ ;  /* 0x00000040a05d7824 */ /* 0x000fe200078e00ff */
[----:B------:R-:W-:Y:S01]  /*15b0*/  IADD3 R112, R112, R2, R118 ;  /* 0x0000000270707210 */ /* 0x000fe20007ffe076 */
[----:B------:R-:W-:Y:S01]  /*15c0*/  IMAD.SHL.U32 R103, R160, 0x80, RZ ;  /* 0x00000080a0677824 */ /* 0x000fe200078e00ff */
[----:B------:R-:W-:Y:S01]  /*15d0*/  SHF.L.U64.HI R104, R158, R104, c[0x0][0x294] ;  /* 0x0000a5009e687619 */ /* 0x000fe20000010268 */
[----:B------:R-:W-:Y:S01]  /*15e0*/  IMAD.SHL.U32 R107, R160, 0x20, RZ ;  /* 0x00000020a06b7824 */ /* 0x000fe200078e00ff */
[----:B------:R-:W-:Y:S01]  /*15f0*/  SHF.L.U64.HI R108, R158, R108, c[0x0][0x294] ;  /* 0x0000a5009e6c7619 */ /* 0x000fe2000001026c */
[----:B------:R-:W-:Y:S01]  /*1600*/  IMAD.WIDE.U32 R148, R148, c[0x0][0x268], R20 ;  /* 0x00009a0094947a25 */ /* 0x000fe200078e0014 */
[----:B------:R-:W-:-:S02]  /*1610*/  LOP3.LUT R131, R131, 0xfffffff8, RZ, 0xc0, !PT ;  /* 0xfffffff883837812 */ /* 0x000fc400078ec0ff */
[----:B------:R-:W-:Y:S01]  /*1620*/  LOP3.LUT R129, R129, 0xfffffff8, RZ, 0xc0, !PT ;  /* 0xfffffff881817812 */ /* 0x000fe200078ec0ff */
[----:B------:R-:W-:Y:S01]  /*1630*/  IMAD.WIDE.U32 R154, R154, c[0x0][0x280], R18 ;  /* 0x0000a0009a9a7a25 */ /* 0x000fe200078e0012 */
[----:B------:R-:W-:Y:S02]  /*1640*/  P2R R141, PR, RZ, 0x20 ;  /* 0x00000020ff8d7803 */ /* 0x000fe40000000000 */
[----:B------:R-:W-:Y:S01]  /*1650*/  P2R R142, PR, RZ, 0x40 ;  /* 0x00000040ff8e7803 */ /* 0x000fe20000000000 */
[----:B------:R-:W-:Y:S01]  /*1660*/  IMAD.WIDE.U32 R146, R146, c[0x0][0x280], R14 ;  /* 0x0000a00092927a25 */ /* 0x000fe200078e000e */
[----:B------:R-:W-:Y:S01]  /*1670*/  IADD3 R88, R88, UR17, RZ ;  /* 0x0000001158587c10 */ /* 0x000fe2000fffe0ff */
[----:B------:R-:W-:Y:S01]  /*1680*/  ULDC UR17, c[0x0][0x1d4] ;  /* 0x0000750000117ab9 */ /* 0x000fe20000000800 */
[----:B------:R-:W-:Y:S01]  /*1690*/  SHF.R.S32.HI R111, RZ, 0x1f, R131 ;  /* 0x0000001fff6f7819 */ /* 0x000fe20000011483 */
[----:B------:R-:W-:Y:S01]  /*16a0*/  IMAD.WIDE.U32 R160, R160, 0x60, RZ ;  /* 0x00000060a0a07825 */ /* 0x000fe200078e00ff */
[----:B------:R-:W-:-:S02]  /*16b0*/  IADD3 R87, R155, UR23, RZ ;  /* 0x000000179b577c10 */ /* 0x000fc4000fffe0ff */
[----:B------:R-:W-:Y:S01]  /*16c0*/  IADD3 R83, R147, UR23, RZ ;  /* 0x0000001793537c10 */ /* 0x000fe2000fffe0ff */
[C---:B------:R-:W-:Y:S01]  /*16d0*/  IMAD.SHL.U32 R95, R158.reuse, 0x40, RZ ;  /* 0x000000409e5f7824 */ /* 0x040fe200078e00ff */
[----:B------:R-:W-:Y:S01]  /*16e0*/  IADD3 R86, R153, UR28, RZ ;  /* 0x0000001c99567c10 */ /* 0x000fe2000fffe0ff */
[C---:B------:R-:W-:Y:S01]  /*16f0*/  IMAD.SHL.U32 R105, R158.reuse, 0x80, RZ ;  /* 0x000000809e697824 */ /* 0x040fe200078e00ff */
[----:B------:R-:W-:Y:S01]  /*1700*/  IADD3 R82, R145, UR28, RZ ;  /* 0x0000001c91527c10 */ /* 0x000fe2000fffe0ff */
[----:B------:R-:W-:Y:S01]  /*1710*/  IMAD.SHL.U32 R109, R158, 0x20, RZ ;  /* 0x000000209e6d7824 */ /* 0x000fe200078e00ff */
[----:B------:R-:W-:Y:S01]  /*1720*/  SHF.R.S32.HI R110, RZ, 0x1f, R129 ;  /* 0x0000001fff6e7819 */ /* 0x000fe20000011481 */
[----:B------:R-:W-:Y:S02]  /*1730*/  IMAD.U32 R133, RZ, RZ, UR22 ;  /* 0x00000016ff857e24 */ /* 0x000fe4000f8e00ff */
[----:B------:R-:W-:Y:S02]  /*1740*/  IMAD R132, R132, 0x20, R139 ;  /* 0x0000002084847824 */ /* 0x000fe400078e028b */
[----:B------:R-:W-:-:S02]  /*1750*/  IMAD.SHL.U32 R115, R115, 0x2, RZ ;  /* 0x0000000273737824 */ /* 0x000fc400078e00ff */
[----:B------:R-:W-:Y:S02]  /*1760*/  IMAD.SHL.U32 R114, R114, 0x2, RZ ;  /* 0x0000000272727824 */ /* 0x000fe400078e00ff */
[----:B------:R-:W-:Y:S02]  /*1770*/  IMAD.SHL.U32 R113, R113, 0x2, RZ ;  /* 0x0000000271717824 */ /* 0x000fe400078e00ff */
[----:B------:R-:W-:Y:S01]  /*1780*/  IMAD.SHL.U32 R112, R112, 0x2, RZ ;  /* 0x0000000270707824 */ /* 0x000fe200078e00ff */
[----:B--2---:R1:W2:Y:S01]  /*1790*/  @P4 R2UR UR26, R0 ;  /* 0x00000000001a43c2 */ /* 0x0042a200000e0000 */
[----:B------:R-:W-:Y:S01]  /*17a0*/  @P3 LEA R4, P4, R6, c[0x0][0x220], 0x1 ;  /* 0x0000880006043a11 */ /* 0x000fe200078808ff */
[----:B-1----:R-:W-:Y:S01]  /*17b0*/  IMAD R0, R90, UR22, RZ ;  /* 0x000000165a007c24 */ /* 0x002fe2000f8e02ff */
[----:B--2---:R-:W-:Y:S02]  /*17c0*/  @UP0 USHF.R.S32.HI UR39, URZ, 0x1f, UR26 ;  /* 0x0000001f3f270899 */ /* 0x004fe4000801141a */
[----:B------:R-:W-:Y:S01]  /*17d0*/  @UP0 UMOV UR38, UR26 ;  /* 0x0000001a00260c82 */ /* 0x000fe20008000000 */
[----:B------:R-:W-:Y:S01]  /*17e0*/  IMAD R0, R91, UR29, R0 ;  /* 0x0000001d5b007c24 */ /* 0x000fe2000f8e0200 */
[----:B------:R-:W-:-:S02]  /*17f0*/  UIMAD UR29, UR10, UR4, URZ ;  /* 0x000000040a1d72a4 */ /* 0x000fc4000f8e023f */
[----:B------:R-:W-:Y:S01]  /*1800*/  @!UP0 UMOV UR38, UR19 ;  /* 0x0000001300268c82 */ /* 0x000fe20008000000 */
[----:B------:R-:W-:Y:S01]  /*1810*/  IMAD.IADD R7, R7, 0x1, R0 ;  /* 0x0000000107077824 */ /* 0x000fe200078e0200 */
[----:B------:R-:W-:Y:S01]  /*1820*/  UIMAD UR29, UR11, UR5, UR29 ;  /* 0x000000050b1d72a4 */ /* 0x000fe2000f8e021d */
[----:B------:R-:W-:Y:S01]  /*1830*/  IMAD.MOV.U32 R0, RZ, RZ, c[0x0][0x23c] ;  /* 0x00008f00ff007624 */ /* 0x000fe200078e00ff */
[----:B------:R-:W-:Y:S02]  /*1840*/  @!UP0 UMOV UR39, UR24 ;  /* 0x0000001800278c82 */ /* 0x000fe40008000000 */
[----:B------:R-:W-:Y:S01]  /*1850*/  @P3 LEA.HI.X R5, R6, c[0x0][0x224], R7, 0x1, P4 ;  /* 0x0000890006053a11 */ /* 0x000fe200020f0c07 */
[----:B------:R-:W-:Y:S01]  /*1860*/  IMAD.SHL.U32 R100, R0, 0x40, RZ ;  /* 0x0000004000647824 */ /* 0x000fe200078e00ff */
[----:B------:R-:W-:Y:S02]  /*1870*/  ULDC.64 UR4, c[0x0][0x210] ;  /* 0x0000840000047ab9 */ /* 0x000fe40000000a00 */
[----:B------:R-:W-:Y:S01]  /*1880*/  UIMAD UR32, UR10, UR4, URZ ;  /* 0x000000040a2072a4 */ /* 0x000fe2000f8e023f */
[----:B------:R-:W-:Y:S01]  /*1890*/  @!PT LDS RZ, [RZ] ;  /* 0x00000000fffff984 */ /* 0x000fe20000000800 */
[----:B------:R-:W-:Y:S01]  /*18a0*/  @!PT LDS RZ, [RZ] ;  /* 0x00000000fffff984 */ /* 0x000fe20000000800 */
[----:B------:R-:W-:Y:S01]  /*18b0*/  @!PT LDS RZ, [RZ] ;  /* 0x00000000fffff984 */ /* 0x000fe20000000800 */
[----:B------:R1:W-:Y:S01]  /*18c0*/  @P3 LDGSTS.E.BYPASS.LTC128B.128 [R134+0x8100], [R4.64], !P6 ;  /* 0x0810000004863fae */ /* 0x0003e2000f101d54 */
[----:B------:R-:W-:-:S02]  /*18d0*/  UIMAD.WIDE.U32 UR34, UR11, UR4, URZ ;  /* 0x000000040b2272a5 */ /* 0x000fc4000f8e003f */
[----:B------:R-:W-:Y:S01]  /*18e0*/  UIMAD UR32, UR11, UR5, UR32 ;  /* 0x000000050b2072a4 */ /* 0x000fe2000f8e0220 */
[----:B------:R1:W-:Y:S01]  /*18f0*/  @P3 LDGSTS.E.BYPASS.LTC128B.128 [R134+0xc100], [R4.64+0x80], !P5 ;  /* 0x0c10008004863fae */ /* 0x0003e2000e901d54 */
[----:B------:R-:W-:Y:S02]  /*1900*/  ULDC UR24, c[0x0][0x27c] ;  /* 0x00009f0000187ab9 */ /* 0x000fe40000000800 */
[----:B------:R-:W-:Y:S02]  /*1910*/  ULDC.64 UR4, c[0x0][0x268] ;  /* 0x00009a0000047ab9 */ /* 0x000fe40000000a00 */
[----:B------:R-:W-:Y:S02]  /*1920*/  UIMAD UR4, UR25, UR4, URZ ;  /* 0x00000004190472a4 */ /* 0x000fe4000f8e023f */
[----:B------:R-:W-:Y:S02]  /*1930*/  USHF.L.U32 UR24, UR24, 0x1, URZ ;  /* 0x0000000118187899 */ /* 0x000fe4000800063f */
[----:B------:R-:W-:-:S02]  /*1940*/  UIMAD UR27, UR27, UR5, UR4 ;  /* 0x000000051b1b72a4 */ /* 0x000fc4000f8e0204 */
[----:B------:R-:W-:Y:S02]  /*1950*/  UMOV UR25, 0x60 ;  /* 0x0000006000197882 */ /* 0x000fe40000000000 */
[----:B------:R-:W-:Y:S02]  /*1960*/  ULDC.64 UR4, c[0x0][0x2b0] ;  /* 0x0000ac0000047ab9 */ /* 0x000fe40000000a00 */
[----:B------:R-:W-:Y:S01]  /*1970*/  UIMAD UR26, UR39, UR4, URZ ;  /* 0x00000004271a72a4 */ /* 0x000fe2000f8e023f */
[----:B------:R-:W-:Y:S01]  /*1980*/  IADD3 R84, R149, UR27, RZ ;  /* 0x0000001b95547c10 */ /* 0x000fe2000fffe0ff */
[----:B------:R-:W-:Y:S02]  /*1990*/  UIMAD.WIDE.U32 UR36, UR38, UR4, URZ ;  /* 0x00000004262472a5 */ /* 0x000fe4000f8e003f */
[----:B------:R-:W-:Y:S02]  /*19a0*/  UIMAD UR26, UR38, UR5, UR26 ;  /* 0x00000005261a72a4 */ /* 0x000fe4000f8e021a */
[----:B------:R-:W-:-:S02]  /*19b0*/  ULDC UR4, c[0x0][0x294] ;  /* 0x0000a50000047ab9 */ /* 0x000fc40000000800 */
        /* <DEDUP_REMOVED lines=37> */
[----:B------:R-:W-:Y:S02]  /*1c10*/  ISETP.GE.AND P0, PT, R76, 0x1, PT ;  /* 0x000000014c00780c */ /* 0x000fe40003f06270 */
[----:B------:R-:W-:Y:S01]  /*1c20*/  ISETP.GE.AND P5, PT, R10, c[0x0][0x1d4], PT ;  /* 0x000075000a007a0c */ /* 0x000fe20003fa6270 */
[----:B------:R-:W0:Y:S01]  /*1c30*/  LDGDEPBAR ;  /* 0x00000000000079af */ /* 0x000e220000000000 */
[----:B------:R-:W-:Y:S02]  /*1c40*/  P2R R0, PR, RZ, 0x1 ;  /* 0x00000001ff007803 */ /* 0x000fe40000000000 */
[----:B------:R-:W-:Y:S02]  /*1c50*/  P2R R0, PR, RZ, 0x2 ;  /* 0x00000002ff007803 */ /* 0x000fe40000000000 */
[----:B--2---:R-:W-:Y:S01]  /*1c60*/  IADD3 R9, R12, 0x20, RZ ;  /* 0x000000200c097810 */ /* 0x004fe20007ffe0ff */
[----:B-1----:R-:W-:Y:S06]  /*1c70*/  BAR.SYNC.DEFER_BLOCKING 0x0 ;  /* 0x0000000000007b1d */ /* 0x002fec0000010000 */
.L_x_2271:
        /* <DEDUP_REMOVED lines=76> */
.L_x_2229:
[----:B------:R-:W-:Y:S05]  /*2140*/  BSYNC B0 ;  /* 0x0000000000007941 */ /* 0x000fea0003800000 */
.L_x_2228:
        /* <DEDUP_REMOVED lines=40> */
.L_x_2231:
[----:B------:R-:W-:Y:S05]  /*23d0*/  BSYNC B0 ;  /* 0x0000000000007941 */ /* 0x000fea0003800000 */
.L_x_2230:
        /* <DEDUP_REMOVED lines=40> */
.L_x_2233:
[----:B------:R-:W-:Y:S05]  /*2660*/  BSYNC B0 ;  /* 0x0000000000007941 */ /* 0x000fea0003800000 */
.L_x_2232:
        /* <DEDUP_REMOVED lines=38> */
.L_x_2235:
[----:B------:R-:W-:Y:S05]  /*28d0*/  BSYNC B0 ;  /* 0x0000000000007941 */ /* 0x000fea0003800000 */
.L_x_2234:
        /* <DEDUP_REMOVED lines=72> */
.L_x_2239:
[----:B------:R-:W-:Y:S05]  /*2d60*/  BSYNC B0 ;  /* 0x0000000000007941 */ /* 0x000fea0003800000 */
.L_x_2238:
        /* <DEDUP_REMOVED lines=57> */
.L_x_2237:
[----:B------:R-:W-:Y:S05]  /*3100*/  BSYNC B1 ;  /* 0x0000000000017941 */ /* 0x000fea0003800000 */
.L_x_2236:
        /* <DEDUP_REMOVED lines=60> */
.L_x_2243:
[----:B------:R-:W-:Y:S05]  /*34d0*/  BSYNC B0 ;  /* 0x0000000000007941 */ /* 0x000fea0003800000 */
.L_x_2242:
        /* <DEDUP_REMOVED lines=57> */
.L_x_2241:
[----:B------:R-:W-:Y:S05]  /*3870*/  BSYNC B1 ;  /* 0x0000000000017941 */ /* 0x000fea0003800000 */
.L_x_2240:
        /* <DEDUP_REMOVED lines=60> */
.L_x_2247:
[----:B------:R-:W-:Y:S05]  /*3c40*/  BSYNC B0 ;  /* 0x0000000000007941 */ /* 0x000fea0003800000 */
.L_x_2246:
        /* <DEDUP_REMOVED lines=57> */
.L_x_2245:
[----:B------:R-:W-:Y:S05]  /*3fe0*/  BSYNC B1 ;  /* 0x0000000000017941 */ /* 0x000fea0003800000 */
.L_x_2244:
        /* <DEDUP_REMOVED lines=59> */
.L_x_2250:
[----:B------:R-:W-:Y:S05]  /*43a0*/  BSYNC B0 ;  /* 0x0000000000007941 */ /* 0x000fea0003800000 */
.L_x_2249:
        /* <DEDUP_REMOVED lines=58> */
.L_x_2227:
        /* <DEDUP_REMOVED lines=235> */
.L_x_2252:
[----:B------:R-:W-:Y:S05]  /*5600*/  BSYNC B0 ;  /* 0x0000000000007941 */ /* 0x000fea0003800000 */
.L_x_2251:
        /* <DEDUP_REMOVED lines=123> */
.L_x_2254:
[----:B------:R-:W-:Y:S05]  /*5dc0*/  BSYNC B0 ;  /* 0x0000000000007941 */ /* 0x000fea0003800000 */
.L_x_2253:
        /* <DEDUP_REMOVED lines=123> */
.L_x_2256:
[----:B------:R-:W-:Y:S05]  /*6580*/  BSYNC B0 ;  /* 0x0000000000007941 */ /* 0x000fea0003800000 */
.L_x_2255:
        /* <DEDUP_REMOVED lines=125> */
.L_x_2226:
        /* <DEDUP_REMOVED lines=19> */
.L_x_2258:
[----:B-123--:R-:W-:Y:S05]  /*6e90*/  BSYNC B0 ;  /* 0x0000000000007941 */ /* 0x00efea0003800000 */
.L_x_2257:
        /* <DEDUP_REMOVED lines=15> */
.L_x_2260:
[----:B------:R-:W-:Y:S05]  /*6f90*/  BSYNC B0 ;  /* 0x0000000000007941 */ /* 0x000fea0003800000 */
.L_x_2259:
        /* <DEDUP_REMOVED lines=15> */
.L_x_2262:
[----:B------:R-:W-:Y:S05]  /*7090*/  BSYNC B0 ;  /* 0x0000000000007941 */ /* 0x000fea0003800000 */
.L_x_2261:
        /* <DEDUP_REMOVED lines=14> */
.L_x_2248:
[----:B------:R-:W-:Y:S05]  /*7180*/  BSYNC B2 ;  /* 0x0000000000027941 */ /* 0x000fea0003800000 */
.L_x_2225:
        /* <DEDUP_REMOVED lines=89> */
.L_x_2264:
[----:B------:R-:W-:Y:S05]  /*7720*/  BSYNC B0 ;  /* 0x0000000000007941 */ /* 0x000fea0003800000 */
.L_x_2263:
        /* <DEDUP_REMOVED lines=15> */
.L_x_2266:
[----:B------:R-:W-:Y:S05]  /*7820*/  BSYNC B0 ;  /* 0x0000000000007941 */ /* 0x000fea0003800000 */
.L_x_2265:
        /* <DEDUP_REMOVED lines=15> */
.L_x_2268:
[----:B------:R-:W-:Y:S05]  /*7920*/  BSYNC B0 ;  /* 0x0000000000007941 */ /* 0x000fea0003800000 */
.L_x_2267:
        /* <DEDUP_REMOVED lines=15> */
.L_x_2270:
[----:B------:R-:W-:Y:S05]  /*7a20*/  BSYNC B0 ;  /* 0x0000000000007941 */ /* 0x000fea0003800000 */
.L_x_2269:
        /* <DEDUP_REMOVED lines=37> */
.L_x_2224:
[----:B-12---:R-:W-:Y:S01]  /*7c80*/  UISETP.GE.AND UP0, UPT, UR9, 0x1, UPT ;  /* 0x000000010900788c */ /* 0x006fe2000bf06270 */
[----:B------:R-:W-:Y:S01]  /*7c90*/  PLOP3.LUT P2, PT, PT, PT, PT, 0x80, 0x0 ;  /* 0x000000000000781c */ /* 0x000fe20003f4f070 */
[----:B-----5:R-:W-:Y:S01]  /*7ca0*/  IMAD.MOV.U32 R2, RZ, RZ, RZ ;  /* 0x000000ffff027224 */ /* 0x020fe200078e00ff */
[----:B------:R-:W-:Y:S01]  /*7cb0*/  MOV R4, RZ ;  /* 0x000000ff00047202 */ /* 0x000fe20000000f00 */
[----:B------:R-:W-:Y:S01]  /*7cc0*/  IMAD.MOV.U32 R114, RZ, RZ, RZ ;  /* 0x000000ffff727224 */ /* 0x000fe200078e00ff */
[----:B------:R-:W-:Y:S01]  /*7cd0*/  CS2R R118, SRZ ;  /* 0x0000000000767805 */ /* 0x000fe2000001ff00 */
        /* <DEDUP_REMOVED lines=45> */
[----:B------:R-:W-:Y:S02]  /*7fb0*/  UIADD3 UR24, UR7, -0x80, URZ ;  /* 0xffffff8007187890 */ /* 0x000fe4000fffe03f */
[----:B------:R-:W-:Y:S01]  /*7fc0*/  LEA.HI R10, R5, R75, RZ, 0x3 ;  /* 0x0000004b050a7211 */ /* 0x000fe200078f18ff */
[----:B------:R1:W2:Y:S01]  /*7fd0*/  @P0 LDG.E R2, [R2.64] ;  /* 0x0000001402020981 */ /* 0x0002a2000c1e1900 */
[----:B------:R-:W-:Y:S01]  /*7fe0*/  ISETP.NE.AND P1, PT, R239, 0x1, PT ;  /* 0x00000001ef00780c */ /* 0x000fe20003f25270 */
[----:B------:R-:W-:Y:S01]  /*7ff0*/  ULDC.64 UR4, c[0x0][0x2b0] ;  /* 0x0000ac0000047ab9 */ /* 0x000fe20000000a00 */
[----:B------:R-:W-:Y:S01]  /*8000*/  LOP3.LUT R0, R0, 0xfffffffb, RZ, 0xc0, !PT ;  /* 0xfffffffb00007812 */ /* 0x000fe200078ec0ff */
[----:B------:R-:W-:-:S10]  /*8010*/  IMAD.MOV.U32 R241, RZ, RZ, RZ ;  /* 0x000000fffff17224 */ /* 0x000fd400078e00ff */
[----:B------:R-:W-:Y:S02]  /*8020*/  @P1 LOP3.LUT R0, R0, 0x4, RZ, 0xfc, !PT ;  /* 0x0000000400001812 */ /* 0x000fe400078efcff */
[----:B-1----:R-:W-:Y:S02]  /*8030*/  LOP3.LUT R3, R10, 0xfffffff8, RZ, 0xc0, !PT ;  /* 0xfffffff80a037812 */ /* 0x002fe400078ec0ff */
[----:B------:R-:W-:-:S03]  /*8040*/  SHF.R.S32.HI R10, RZ, 0x3, R10 ;  /* 0x00000003ff0a7819 */ /* 0x000fc6000001140a */
[----:B------:R-:W-:-:S04]  /*8050*/  IMAD.IADD R3, R75, 0x1, -R3 ;  /* 0x000000014b037824 */ /* 0x000fc800078e0a03 */
[----:B------:R-:W-:-:S05]  /*8060*/  IMAD R240, R3, 0x20, R10 ;  /* 0x0000002003f07824 */ /* 0x000fca00078e020a */
[----:B------:R-:W-:Y:S01]  /*8070*/  IADD3 R242, R240, UR24, RZ ;  /* 0x00000018f0f27c10 */ /* 0x000fe2000fffe0ff */
[----:B------:R-:W-:Y:S01]  /*8080*/  BAR.SYNC.DEFER_BLOCKING 0x0 ;  /* 0x0000000000007b1d */ /* 0x000fe20000010000 */
        /* <DEDUP_REMOVED lines=236> */
.L_x_2273:
        /* <DEDUP_REMOVED lines=50> */
.L_x_2277:
[----:B------:R-:W-:Y:S05]  /*9270*/  BSYNC B0 ;  /* 0x0000000000007941 */ /* 0x000fea0003800000 */
.L_x_2276:
        /* <DEDUP_REMOVED lines=73> */
.L_x_2281:
[----:B------:R-:W-:Y:S05]  /*9710*/  BSYNC B0 ;  /* 0x0000000000007941 */ /* 0x000fea0003800000 */
.L_x_2280:
        /* <DEDUP_REMOVED lines=41> */
.L_x_2279:
[----:B------:R-:W-:Y:S05]  /*99b0*/  BSYNC B1 ;  /* 0x0000000000017941 */ /* 0x000fea0003800000 */
.L_x_2278:
        /* <DEDUP_REMOVED lines=45> */
.L_x_2285:
[----:B------:R-:W-:Y:S05]  /*9c90*/  BSYNC B0 ;  /* 0x0000000000007941 */ /* 0x000fea0003800000 */
.L_x_2284:
        /* <DEDUP_REMOVED lines=41> */
.L_x_2283:
[----:B------:R-:W-:Y:S05]  /*9f30*/  BSYNC B1 ;  /* 0x0000000000017941 */ /* 0x000fea0003800000 */
.L_x_2282:
        /* <DEDUP_REMOVED lines=45> */
.L_x_2289:
[----:B------:R-:W-:Y:S05]  /*a210*/  BSYNC B0 ;  /* 0x0000000000007941 */ /* 0x000fea0003800000 */
.L_x_2288:
        /* <DEDUP_REMOVED lines=41> */
.L_x_2287:
[----:B------:R-:W-:Y:S05]  /*a4b0*/  BSYNC B1 ;  /* 0x0000000000017941 */ /* 0x000fea0003800000 */
.L_x_2286:
        /* <DEDUP_REMOVED lines=44> */
.L_x_2292:
[----:B------:R-:W-:Y:S05]  /*a780*/  BSYNC B0 ;  /* 0x0000000000007941 */ /* 0x000fea0003800000 */
.L_x_2291:
        /* <DEDUP_REMOVED lines=42> */
.L_x_2275:
        /* <DEDUP_REMOVED lines=18> */
.L_x_2294:
[----:B------:R-:W-:Y:S05]  /*ab50*/  BSYNC B0 ;  /* 0x0000000000007941 */ /* 0x000fea0003800000 */
.L_x_2293:
        /* <DEDUP_REMOVED lines=120> */
.L_x_2296:
[----:B------:R-:W-:Y:S05]  /*b2e0*/  BSYNC B0 ;  /* 0x0000000000007941 */ /* 0x000fea0003800000 */
.L_x_2295:
        /* <DEDUP_REMOVED lines=101> */
.L_x_2298:
[----:B------:R-:W-:Y:S05]  /*b940*/  BSYNC B0 ;  /* 0x0000000000007941 */ /* 0x000fea0003800000 */
.L_x_2297:
        /* <DEDUP_REMOVED lines=101> */
.L_x_2300:
[----:B------:R-:W-:Y:S05]  /*bfa0*/  BSYNC B0 ;  /* 0x0000000000007941 */ /* 0x000fea0003800000 */
.L_x_2299:
        /* <DEDUP_REMOVED lines=100> */
.L_x_2290:
[----:B------:R-:W-:Y:S05]  /*c5f0*/  BSYNC B2 ;  /* 0x0000000000027941 */ /* 0x000fea0003800000 */
.L_x_2274:
[----:B-1----:R-:W-:Y:S01]  /*c600*/  IMAD R14, R21, c[0x0][0x208], RZ ;  /* 0x00008200150e7a24 */ /* 0x002fe200078e02ff */
[----:B------:R-:W-:Y:S01]  /*c610*/  LEA.HI R5, R5, R75, RZ, 0x5 ;  /* 0x0000004b05057211 */ /* 0x000fe200078f28ff */
[C---:B------:R-:W-:Y:S01]  /*c620*/  IMAD.WIDE.U32 R12, R242.reuse, c[0x0][0x208], RZ ;  /* 0x00008200f20c7a25 */ /* 0x040fe200078e00ff */
[----:B------:R-:W-:Y:S01]  /*c630*/  BAR.SYNC.DEFER_BLOCKING 0x0 ;  /* 0x0000000000007b1d */ /* 0x000fe20000010000 */
[----:B------:R-:W-:Y:S01]  /*c640*/  LOP3.LUT P3, RZ, R3, 0x2, RZ, 0xc0, !PT ;  /* 0x0000000203ff7812 */ /* 0x000fe2000786c0ff */
[----:B------:R-:W-:Y:S01]  /*c650*/  UISETP.GE.AND UP0, UPT, UR9, 0x81, UPT ;  /* 0x000000810900788c */ /* 0x000fe2000bf06270 */
[----:B------:R-:W-:-:S02]  /*c660*/  IMAD R14, R242, c[0x0][0x20c], R14 ;  /* 0x00008300f20e7a24 */ /* 0x000fc400078e020e */
[----:B------:R-:W-:Y:S02]  /*c670*/  IMAD.SHL.U32 R15, R3, 0x40, RZ ;  /* 0x00000040030f7824 */ /* 0x000fe400078e00ff */
[----:B------:R-:W-:Y:S02]  /*c680*/  IMAD.IADD R13, R13, 0x1, R14 ;  /* 0x000000010d0d7824 */ /* 0x000fe400078e020e */
[----:B------:R-:W-:Y:S01]  /*c690*/  IMAD.SHL.U32 R14, R5, 0x20, RZ ;  /* 0x00000020050e7824 */ /* 0x000fe200078e00ff */
[----:B------:R-:W-:Y:S01]  /*c6a0*/  LOP3.LUT R15, R15, 0x1c0, RZ, 0xc0, !PT ;  /* 0x000001c00f0f7812 */ /* 0x000fe200078ec0ff */
[----:B------:R-:W-:Y:S02]  /*c6b0*/  IMAD.SHL.U32 R10, R10, 0x8, RZ ;  /* 0x000000080a0a7824 */ /* 0x000fe400078e00ff */
[----:B------:R-:W-:Y:S01]  /*c6c0*/  IMAD R11, R11, c[0x0][0x218], RZ ;  /* 0x000086000b0b7a24 */ /* 0x000fe200078e02ff */
[----:B------:R-:W-:Y:S01]  /*c6d0*/  LOP3.LUT R14, R14, 0x7ffffc00, RZ, 0xc0, !PT ;  /* 0x7ffffc000e0e7812 */ /* 0x000fe200078ec0ff */
[----:B------:R-:W-:Y:S01]  /*c6e0*/  IMAD.WIDE.U32 R12, R241, c[0x0][0x218], R12 ;  /* 0x00008600f10c7a25 */ /* 0x000fe200078e000c */
[----:B------:R-:W-:-:S02]  /*c6f0*/  LOP3.LUT R238, R15, 0x8, R10, 0xf8, !PT ;  /* 0x000000080fee7812 */ /* 0x000fc400078ef80a */
[----:B------:R-:W-:Y:S01]  /*c700*/  SHF.R.U32.HI R15, RZ, 0x3, R15 ;  /* 0x00000003ff0f7819 */ /* 0x000fe2000001160f */
[----:B------:R-:W-:Y:S01]  /*c710*/  IMAD.IADD R176, R4, 0x1, R14 ;  /* 0x0000000104b07824 */ /* 0x000fe200078e020e */
[----:B------:R-:W-:Y:S01]  /*c720*/  IADD3 R10, P0, R12, UR28, RZ ;  /* 0x0000001c0c0a7c10 */ /* 0x000fe2000ff1e0ff */
[----:B------:R-:W-:Y:S01]  /*c730*/  IMAD R11, R241, c[0x0][0x21c], R11 ;  /* 0x00008700f10b7a24 */ /* 0x000fe200078e020b */
[----:B------:R-:W-:Y:S01]  /*c740*/  LOP3.LUT R238, R238, R15, RZ, 0x3c, !PT ;  /* 0x0000000feeee7212 */ /* 0x000fe200078e3cff */
[----:B------:R-:W-:Y:S01]  /*c750*/  IMAD.WIDE R14, R32, 0x2, RZ ;  /* 0x00000002200e7825 */ /* 0x000fe200078e02ff */
[C---:B------:R-:W-:Y:S02]  /*c760*/  LEA R196, R176.reuse, 0x100, 0x1 ;  /* 0x00000100b0c47811 */ /* 0x040fe400078e08ff */
[----:B------:R-:W-:Y:S01]  /*c770*/  IADD3.X R11, R13, UR10, R11, P0, !PT ;  /* 0x0000000a0d0b7c10 */ /* 0x000fe200087fe40b */
[----:B------:R-:W-:Y:S01]  /*c780*/  IMAD.SHL.U32 R176, R176, 0x2, RZ ;  /* 0x00000002b0b07824 */ /* 0x000fe200078e00ff */
[----:B------:R-:W-:Y:S01]  /*c790*/  LEA R64, P0, R10, c[0x0][0x1f8], 0x1 ;  /* 0x00007e000a407a11 */ /* 0x000fe200078008ff */
[----:B------:R-:W-:Y:S01]  /*c7a0*/  IMAD R184, R2, 0x2, R196 ;  /* 0x0000000202b87824 */ /* 0x000fe200078e02c4 */
[----:B------:R-:W-:Y:S01]  /*c7b0*/  SHF.R.S32.HI R13, RZ, 0x1f, R8 ;  /* 0x0000001fff0d7819 */ /* 0x000fe20000011408 */
[----:B------:R-:W-:Y:S01]  /*c7c0*/  IMAD R196, R0, 0x2, R196 ;  /* 0x0000000200c47824 */ /* 0x000fe200078e02c4 */
[----:B------:R-:W-:Y:S01]  /*c7d0*/  LEA.HI.X R10, R10, c[0x0][0x1fc], R11, 0x1, P0 ;  /* 0x00007f000a0a7a11 */ /* 0x000fe200000f0c0b */
[----:B------:R-:W-:Y:S01]  /*c7e0*/  IMAD R204, R0, 0x2, R184 ;  /* 0x0000000200cc7824 */ /* 0x000fe200078e02b8 */
[----:B------:R-:W1:Y:S01]  /*c7f0*/  SHFL.IDX PT, R66, R64, 0x2, 0x181f ;  /* 0x00581f0040427f89 */ /* 0x000e6200000e0000 */
[----:B------:R-:W-:Y:S01]  /*c800*/  IMAD R238, R20, 0x200, R238 ;  /* 0x0000020014ee7824 */ /* 0x000fe200078e02ee */
[----:B------:R-:W-:Y:S01]  /*c810*/  LEA.HI R13, R13, R8, RZ, 0x3 ;  /* 0x000000080d0d7211 */ /* 0x000fe200078f18ff */
[----:B------:R-:W-:Y:S01]  /*c820*/  IMAD.SHL.U32 R243, R9, 0x2, RZ ;  /* 0x0000000209f37824 */ /* 0x000fe200078e00ff */
[----:B------:R-:W-:Y:S01]  /*c830*/  LDSM.16.M88.4 R136, [R176+0x100] ;  /* 0x00010000b088783b */ /* 0x000fe20000000200 */
[----:B------:R-:W-:Y:S01]  /*c840*/  IMAD.SHL.U32 R238, R238, 0x2, RZ ;  /* 0x00000002eeee7824 */ /* 0x000fe200078e00ff */
[----:B------:R-:W-:-:S02]  /*c850*/  LOP3.LUT R33, R13, 0xfffffff8, RZ, 0xc0, !PT ;  /* 0xfffffff80d217812 */ /* 0x000fc400078ec0ff */
[----:B------:R-:W-:Y:S02]  /*c860*/  LDSM.16.M88.4 R140, [R184] ;  /* 0x00000000b88c783b */ /* 0x000fe40000000200 */
[C---:B------:R-:W-:Y:S01]  /*c870*/  IADD3 R13, R238.reuse, 0x8100, RZ ;  /* 0x00008100ee0d7810 */ /* 0x040fe20007ffe0ff */
[----:B------:R-:W-:Y:S01]  /*c880*/  IMAD.WIDE R22, R33, 0x2, RZ ;  /* 0x0000000221167825 */ /* 0x000fe200078e02ff */
[----:B------:R-:W-:Y:S01]  /*c890*/  LDSM.16.M88.4 R168, [R196] ;  /* 0x00000000c4a8783b */ /* 0x000fe20000000200 */
[----:B------:R-:W-:Y:S02]  /*c8a0*/  IADD3 R237, R238, 0x8120, RZ ;  /* 0x00008120eeed7810 */ /* 0x000fe40007ffe0ff */
[----:B------:R-:W-:Y:S01]  /*c8b0*/  @P3 IADD3 R237, R13, -0x20, RZ ;  /* 0xffffffe00ded3810 */ /* 0x000fe20007ffe0ff */
[----:B------:R-:W-:Y:S03]  /*c8c0*/  LDSM.16.M88.4 R172, [R204] ;  /* 0x00000000ccac783b */ /* 0x000fe60000000200 */
[C---:B------:R-:W-:Y:S01]  /*c8d0*/  IADD3 R231, R237.reuse, 0x800, RZ ;  /* 0x00000800ede77810 */ /* 0x040fe20007ffe0ff */
[----:B------:R-:W-:Y:S01]  /*c8e0*/  LDSM.16.M88.4 R176, [R176+0x4100] ;  /* 0x00410000b0b0783b */ /* 0x000fe20000000200 */
[----:B------:R-:W-:-:S02]  /*c8f0*/  IADD3 R230, R237, 0x1000, RZ ;  /* 0x00001000ede67810 */ /* 0x000fc40007ffe0ff */
[C---:B------:R-:W-:Y:S01]  /*c900*/  IADD3 R229, R237.reuse, 0x1800, RZ ;  /* 0x00001800ede57810 */ /* 0x040fe20007ffe0ff */
[----:B------:R-:W-:Y:S01]  /*c910*/  LDSM.16.M88.4 R184, [R184+0x4000] ;  /* 0x00400000b8b8783b */ /* 0x000fe20000000200 */
[-C--:B-1----:R-:W-:Y:S02]  /*c920*/  IADD3 R72, P1, R14, R66.reuse, RZ ;  /* 0x000000420e487210 */ /* 0x082fe40007f3e0ff */
[----:B------:R-:W-:Y:S01]  /*c930*/  IADD3 R66, P3, R22, R66, RZ ;  /* 0x0000004216427210 */ /* 0x000fe20007f7e0ff */
[----:B------:R-:W-:Y:S01]  /*c940*/  LDSM.16.M88.4 R196, [R196+0x4000] ;  /* 0x00400000c4c4783b */ /* 0x000fe20000000200 */
[C---:B------:R-:W-:Y:S02]  /*c950*/  IADD3 R228, R237.reuse, 0x2000, RZ ;  /* 0x00002000ede47810 */ /* 0x040fe40007ffe0ff */
[C---:B------:R-:W-:Y:S01]  /*c960*/  IADD3 R227, R237.reuse, 0x2800, RZ ;  /* 0x00002800ede37810 */ /* 0x040fe20007ffe0ff */
[----:B------:R-:W-:Y:S01]  /*c970*/  LDSM.16.M88.4 R204, [R204+0x4000] ;  /* 0x00400000cccc783b */ /* 0x000fe20000000200 */
[----:B------:R-:W-:-:S02]  /*c980*/  IADD3 R226, R237, 0x3000, RZ ;  /* 0x00003000ede27810 */ /* 0x000fc40007ffe0ff */
[C---:B------:R-:W-:Y:S01]  /*c990*/  IADD3 R225, R237.reuse, 0x3800, RZ ;  /* 0x00003800ede17810 */ /* 0x040fe20007ffe0ff */
[----:B------:R-:W1:Y:S01]  /*c9a0*/  SHFL.IDX PT, R84, R64, RZ, 0x181f ;  /* 0x00181fff40547589 */ /* 0x000e6200000e0000 */
[C---:B------:R-:W-:Y:S02]  /*c9b0*/  IADD3 R223, R237.reuse, 0x4000, RZ ;  /* 0x00004000eddf7810 */ /* 0x040fe40007ffe0ff */
[C---:B------:R-:W-:Y:S01]  /*c9c0*/  IADD3 R222, R237.reuse, 0x4800, RZ ;  /* 0x00004800edde7810 */ /* 0x040fe20007ffe0ff */
[----:B------:R-:W-:Y:S01]  /*c9d0*/  BAR.SYNC.DEFER_BLOCKING 0x0 ;  /* 0x0000000000007b1d */ /* 0x000fe20000010000 */
[C---:B------:R-:W-:Y:S02]  /*c9e0*/  IADD3 R221, R237.reuse, 0x5000, RZ ;  /* 0x00005000eddd7810 */ /* 0x040fe40007ffe0ff */
[C---:B------:R-:W-:Y:S02]  /*c9f0*/  IADD3 R220, R237.reuse, 0x5800, RZ ;  /* 0x00005800eddc7810 */ /* 0x040fe40007ffe0ff */
[C---:B------:R-:W-:Y:S01]  /*ca00*/  IADD3 R219, R237.reuse, 0x6000, RZ ;  /* 0x00006000eddb7810 */ /* 0x040fe20007ffe0ff */
[----:B------:R-:W2:Y:S01]  /*ca10*/  SHFL.IDX PT, R76, R64, 0x1, 0x181f ;  /* 0x00381f00404c7f89 */ /* 0x000ea200000e0000 */
[----:B------:R-:W-:-:S02]  /*ca20*/  IADD3 R218, R237, 0x6800, RZ ;  /* 0x00006800edda7810 */ /* 0x000fc40007ffe0ff */
[C---:B------:R-:W-:Y:S01]  /*ca30*/  IADD3 R217, R237.reuse, 0x7000, RZ ;  /* 0x00007000edd97810 */ /* 0x040fe20007ffe0ff */
[----:B------:R-:W3:Y:S01]  /*ca40*/  SHFL.IDX PT, R11, R10, 0x2, 0x181f ;  /* 0x00581f000a0b7f89 */ /* 0x000ee200000e0000 */
[----:B------:R-:W-:-:S03]  /*ca50*/  IADD3 R216, R237, 0x7800, RZ ;  /* 0x00007800edd87810 */ /* 0x000fc60007ffe0ff */
[----:B------:R-:W4:Y:S04]  /*ca60*/  SHFL.IDX PT, R12, R10, RZ, 0x181f ;  /* 0x00181fff0a0c7589 */ /* 0x000f2800000e0000 */
[----:B------:R-:W5:Y:S01]  /*ca70*/  SHFL.IDX PT, R20, R10, 0x1, 0x181f ;  /* 0x00381f000a147f89 */ /* 0x000f6200000e0000 */
[----:B-1----:R-:W-:-:S03]  /*ca80*/  IADD3 R86, P0, R84, R14, RZ ;  /* 0x0000000e54567210 */ /* 0x002fc60007f1e0ff */
[----:B------:R-:W1:Y:S01]  /*ca90*/  SHFL.IDX PT, R64, R64, 0x3, 0x181f ;  /* 0x00781f0040407f89 */ /* 0x000e6200000e0000 */
[----:B------:R-:W-:-:S04]  /*caa0*/  DEPBAR.LE SB0, 0x0 ;  /* 0x000080000000791a */ /* 0x000fc80000000000 */
[----:B------:R-:W1:Y:S04]  /*cab0*/  SHFL.IDX PT, R10, R10, 0x3, 0x181f ;  /* 0x00781f000a0a7f89 */ /* 0x000e6800000e0000 */
[----:B------:R-:W-:Y:S01]  /*cac0*/  BAR.SYNC.DEFER_BLOCKING 0x0 ;  /* 0x0000000000007b1d */ /* 0x000fe20000010000 */
[----:B--2---:R-:W-:Y:S01]  /*cad0*/  IADD3 R78, P2, R14, R76, RZ ;  /* 0x0000004c0e4e7210 */ /* 0x004fe20007f5e0ff */
[--C-:B---3--:R-:W-:Y:S01]  /*cae0*/  IMAD.X R73, R15, 0x1, R11.reuse, P1 ;  /* 0x000000010f497824 */ /* 0x108fe200008e060b */
[----:B------:R-:W-:Y:S01]  /*caf0*/  IADD3 R84, P1, R84, R22, RZ ;  /* 0x0000001654547210 */ /* 0x000fe20007f3e0ff */
[----:B------:R-:W-:Y:S02]  /*cb00*/  IMAD.X R67, R23, 0x1, R11, P3 ;  /* 0x0000000117437824 */ /* 0x000fe400018e060b */
[----:B----4-:R-:W-:-:S02]  /*cb10*/  IMAD.X R87, R12, 0x1, R15, P0 ;  /* 0x000000010c577824 */ /* 0x010fc400000e060f */
[----:B------:R-:W-:Y:S01]  /*cb20*/  IMAD.X R85, R12, 0x1, R23, P1 ;  /* 0x000000010c557824 */ /* 0x000fe200008e0617 */
[----:B------:R-:W-:Y:S01]  /*cb30*/  ISETP.GE.AND P1, PT, R32, c[0x0][0x1d4], PT ;  /* 0x0000750020007a0c */ /* 0x000fe20003f26270 */
[----:B-----5:R-:W-:Y:S01]  /*cb40*/  IMAD.X R79, R15, 0x1, R20, P2 ;  /* 0x000000010f4f7824 */ /* 0x020fe200010e0614 */
[-C--:B-1----:R-:W-:Y:S02]  /*cb50*/  IADD3 R34, P0, R14, R64.reuse, RZ ;  /* 0x000000400e227210 */ /* 0x082fe40007f1e0ff */
[----:B------:R-:W-:-:S03]  /*cb60*/  IADD3 R64, P2, R22, R64, RZ ;  /* 0x0000004016407210 */ /* 0x000fc60007f5e0ff */
[--C-:B------:R-:W-:Y:S01]  /*cb70*/  IMAD.X R35, R15, 0x1, R10.reuse, P0 ;  /* 0x000000010f237824 */ /* 0x100fe200000e060a */
[----:B------:R-:W-:Y:S01]  /*cb80*/  IADD3 R76, P0, R22, R76, RZ ;  /* 0x0000004c164c7210 */ /* 0x000fe20007f1e0ff */
[----:B------:R-:W-:Y:S01]  /*cb90*/  IMAD.X R65, R23, 0x1, R10, P2 ;  /* 0x0000000117417824 */ /* 0x000fe200010e060a */
[----:B------:R-:W-:Y:S01]  /*cba0*/  ISETP.LT.OR P2, PT, R7, 0x1, P1 ;  /* 0x000000010700780c */ /* 0x000fe20000f41670 */
[----:B------:R-:W1:Y:S02]  /*cbb0*/  LDSM.16.M88.4 R24, [R238+0x8100] ;  /* 0x00810000ee18783b */ /* 0x000e640000000200 */
[----:B------:R-:W-:Y:S01]  /*cbc0*/  IMAD.X R77, R23, 0x1, R20, P0 ;  /* 0x00000001174d7824 */ /* 0x000fe200000e0614 */
[----:B------:R-:W-:Y:S01]  /*cbd0*/  ISETP.GE.AND P0, PT, R8, c[0x0][0x1d4], PT ;  /* 0x0000750008007a0c */ /* 0x000fe20003f06270 */
[----:B------:R-:W2:Y:S04]  /*cbe0*/  LDSM.16.M88.4 R16, [R238+0x8900] ;  /* 0x00890000ee10783b */ /* 0x000ea80000000200 */
[----:B------:R-:W-:Y:S04]  /*cbf0*/  LDSM.16.M88.4 R60, [R237] ;  /* 0x00000000ed3c783b */ /* 0x000fe80000000200 */
[----:B------:R-:W-:Y:S04]  /*cc00*/  LDSM.16.M88.4 R12, [R237+0x800] ;  /* 0x00080000ed0c783b */ /* 0x000fe80000000200 */
[----:B------:R-:W-:Y:S04]  /*cc10*/  LDSM.16.M88.4 R8, [R238+0x9100] ;  /* 0x00910000ee08783b */ /* 0x000fe80000000200 */
[----:B------:R-:W-:Y:S04]  /*cc20*/  LDSM.16.M88.4 R104, [R238+0x9900] ;  /* 0x00990000ee68783b */ /* 0x000fe80000000200 */
[----:B------:R-:W3:Y:S04]  /*cc30*/  LDSM.16.M88.4 R96, [R238+0xa100] ;  /* 0x00a10000ee60783b */ /* 0x000ee80000000200 */
[----:B------:R-:W4:Y:S04]  /*cc40*/  LDSM.16.M88.4 R88, [R238+0xa900] ;  /* 0x00a90000ee58783b */ /* 0x000f280000000200 */
[----:B------:R-:W5:Y:S04]  /*cc50*/  LDSM.16.M88.4 R80, [R238+0xb100] ;  /* 0x00b10000ee50783b */ /* 0x000f680000000200 */
[----:B------:R-:W-:Y:S04]  /*cc60*/  LDSM.16.M88.4 R68, [R238+0xb900] ;  /* 0x00b90000ee44783b */ /* 0x000fe80000000200 */
[----:B------:R-:W-:Y:S01]  /*cc70*/  LDSM.16.M88.4 R56, [R237+0x1000] ;  /* 0x00100000ed38783b */ /* 0x000fe20000000200 */
[C---:B-1----:R-:W-:Y:S03]  /*cc80*/  HMMA.16816.F32.BF16 R28, R136.reuse, R24, RZ ;  /* 0x00000018881c723c */ /* 0x042fe600000418ff */
[----:B------:R-:W-:Y:S04]  /*cc90*/  LDSM.16.M88.4 R52, [R237+0x1800] ;  /* 0x00180000ed34783b */ /* 0x000fe80000000200 */
[----:B------:R-:W1:Y:S01]  /*cca0*/  LDSM.16.M88.4 R44, [R237+0x2000] ;  /* 0x00200000ed2c783b */ /* 0x000e620000000200 */
[C---:B--2---:R-:W-:Y:S03]  /*ccb0*/  HMMA.16816.F32.BF16 R20, R136.reuse, R16, RZ ;  /* 0x000000108814723c */ /* 0x044fe600000418ff */
[----:B------:R-:W2:Y:S04]  /*ccc0*/  LDSM.16.M88.4 R40, [R237+0x2800] ;  /* 0x00280000ed28783b */ /* 0x000ea80000000200 */
[----:B------:R-:W1:Y:S01]  /*ccd0*/  LDSM.16.M88.4 R36, [R237+0x3000] ;  /* 0x00300000ed24783b */ /* 0x000e620000000200 */
[C---:B------:R-:W-:Y:S03]  /*cce0*/  HMMA.16816.F32.BF16 R16, R136.reuse, R18, RZ ;  /* 0x000000128810723c */ /* 0x040fe600000418ff */
[----:B------:R-:W1:Y:S04]  /*ccf0*/  LDSM.16.M88.4 R48, [R237+0x3800] ;  /* 0x00380000ed30783b */ /* 0x000e680000000200 */
[----:B------:R-:W-:Y:S01]  /*cd00*/  @!PT LDS RZ, [RZ] ;  /* 0x00000000fffff984 */ /* 0x000fe20000000800 */
[----:B------:R-:W-:Y:S01]  /*cd10*/  @!PT LDS RZ, [RZ] ;  /* 0x00000000fffff984 */ /* 0x000fe20000000800 */
[----:B------:R-:W-:Y:S01]  /*cd20*/  @!PT LDS RZ, [RZ] ;  /* 0x00000000fffff984 */ /* 0x000fe20000000800 */
[----:B------:R5:W-:Y:S01]  /*cd30*/  LDGSTS.E.BYPASS.LTC128B.128 [R243+0x100], [R86.64], !P2 ;  /* 0x0010000056f37fae */ /* 0x000be2000d101d54 */
[C---:B------:R-:W-:Y:S01]  /*cd40*/  ISETP.LT.OR P2, PT, R7.reuse, 0x1, P0 ;  /* 0x000000010700780c */ /* 0x040fe20000741670 */
[C---:B---3--:R-:W-:Y:S08]  /*cd50*/  HMMA.16816.F32.BF16 R100, R136.reuse, R96, RZ ;  /* 0x000000608864723c */ /* 0x048ff000000418ff */
[----:B----4-:R-:W-:Y:S04]  /*cd60*/  HMMA.16816.F32.BF16 R92, R136, R88, RZ ;  /* 0x00000058885c723c */ /* 0x010fe800000418ff */
[----:B------:R5:W-:Y:S01]  /*cd70*/  LDGSTS.E.BYPASS.LTC128B.128 [R243+0x4100], [R84.64], !P2 ;  /* 0x0410000054f37fae */ /* 0x000be2000d101d54 */
[----:B------:R-:W-:-:S03]  /*cd80*/  ISETP.LT.OR P2, PT, R7, 0x21, P1 ;  /* 0x000000210700780c */ /* 0x000fc60000f41670 */
[C---:B------:R-:W-:Y:S08]  /*cd90*/  HMMA.16816.F32.BF16 R96, R136.reuse, R98, RZ ;  /* 0x000000628860723c */ /* 0x040ff000000418ff */
[----:B------:R-:W-:Y:S02]  /*cda0*/  HMMA.16816.F32.BF16 R88, R136, R90, RZ ;  /* 0x0000005a8858723c */ /* 0x000fe400000418ff */
[----:B------:R3:W-:Y:S01]  /*cdb0*/  LDGSTS.E.BYPASS.LTC128B.128 [R243+0x1100], [R78.64], !P2 ;  /* 0x011000004ef37fae */ /* 0x0007e2000d101d54 */
[----:B------:R-:W-:-:S05]  /*cdc0*/  ISETP.LT.OR P2, PT, R7, 0x21, P0 ;  /* 0x000000210700780c */ /* 0x000fca0000741670 */
[----:B------:R-:W-:Y:S08]  /*cdd0*/  HMMA.16816.F32.BF16 R20, R140, R12, R20 ;  /* 0x0000000c8c14723c */ /* 0x000ff00000041814 */
[----:B------:R3:W-:Y:S01]  /*cde0*/  LDGSTS.E.BYPASS.LTC128B.128 [R243+0x5100], [R76.64], !P2 ;  /* 0x051000004cf37fae */ /* 0x0007e2000d101d54 */
[C---:B------:R-:W-:Y:S01]  /*cdf0*/  ISETP.LT.OR P2, PT, R7.reuse, 0x41, P1 ;  /* 0x000000410700780c */ /* 0x040fe20000f41670 */
[----:B-----5:R-:W-:Y:S01]  /*ce00*/  HMMA.16816.F32.BF16 R84, R136, R80, RZ ;  /* 0x000000508854723c */ /* 0x020fe200000418ff */
[----:B------:R-:W-:-:S07]  /*ce10*/  ISETP.LT.OR P1, PT, R7, 0x61, P1 ;  /* 0x000000610700780c */ /* 0x000fce0000f21670 */
[----:B------:R-:W-:Y:S04]  /*ce20*/  HMMA.16816.F32.BF16 R80, R136, R82, RZ ;  /* 0x000000528850723c */ /* 0x000fe800000418ff */
[----:B------:R4:W-:Y:S01]  /*ce30*/  LDGSTS.E.BYPASS.LTC128B.128 [R243+0x2100], [R72.64], !P2 ;  /* 0x0210000048f37fae */ /* 0x0009e2000d101d54 */
[C---:B------:R-:W-:Y:S02]  /*ce40*/  ISETP.LT.OR P2, PT, R7.reuse, 0x41, P0 ;  /* 0x000000410700780c */ /* 0x040fe40000741670 */
[----:B------:R-:W-:Y:S01]  /*ce50*/  ISETP.LT.OR P0, PT, R7, 0x61, P0 ;  /* 0x000000610700780c */ /* 0x000fe20000701670 */
[----:B------:R-:W-:Y:S08]  /*ce60*/  HMMA.16816.F32.BF16 R16, R140, R14, R16 ;  /* 0x0000000e8c10723c */ /* 0x000ff00000041810 */
[----:B------:R-:W-:Y:S02]  /*ce70*/  HMMA.16816.F32.BF16 R12, R136, R8, RZ ;  /* 0x00000008880c723c */ /* 0x000fe400000418ff */
[----:B------:R5:W-:Y:S01]  /*ce80*/  LDGSTS.E.BYPASS.LTC128B.128 [R243+0x6100], [R66.64], !P2 ;  /* 0x0610000042f37fae */ /* 0x000be2000d101d54 */
[----:B------:R-:W-:Y:S01]  /*ce90*/  LOP3.LUT P2, RZ, R3, 0x4, RZ, 0xc0, !PT ;  /* 0x0000000403ff7812 */ /* 0x000fe2000784c0ff */
[----:B------:R-:W-:-:S02]  /*cea0*/  IMAD.MOV.U32 R3, RZ, RZ, 0x40 ;  /* 0x00000040ff037424 */ /* 0x000fc400078e00ff */
[----:B------:R1:W-:Y:S02]  /*ceb0*/  LDGSTS.E.BYPASS.LTC128B.128 [R243+0x3100], [R34.64], !P1 ;  /* 0x0310000022f37fae */ /* 0x0003e4000c901d54 */
[----:B------:R-:W-:Y:S01]  /*cec0*/  HMMA.16816.F32.BF16 R108, R136, R104, RZ ;  /* 0x00000068886c723c */ /* 0x000fe200000418ff */
[----:B------:R-:W-:Y:S01]  /*ced0*/  SEL R3, R3, 0xffffffc0, !P2 ;  /* 0xffffffc003037807 */ /* 0x000fe20005000000 */
[----:B------:R5:W-:Y:S01]  /*cee0*/  LDGSTS.E.BYPASS.LTC128B.128 [R243+0x7100], [R64.64], !P0 ;  /* 0x0710000040f37fae */ /* 0x000be2000c101d54 */
[----:B------:R-:W-:-:S03]  /*cef0*/  PLOP3.LUT P0, PT, PT, PT, UP0, 0x40, 0x0 ;  /* 0x000000000000781c */ /* 0x000fc60003f0e808 */
[----:B------:R-:W-:Y:S01]  /*cf00*/  IMAD.IADD R235, R238, 0x1, R3 ;  /* 0x00000001eeeb7824 */ /* 0x000fe200078e0203 */
[----:B------:R-:W-:Y:S01]  /*cf10*/  LDSM.16.M88.4 R112, [R237+0x4000] ;  /* 0x00400000ed70783b */ /* 0x000fe20000000200 */
[C---:B------:R-:W-:Y:S01]  /*cf20*/  HMMA.16816.F32.BF16 R24, R136.reuse, R26, RZ ;  /* 0x0000001a8818723c */ /* 0x040fe200000418ff */
[----:B------:R-:W-:Y:S02]  /*cf30*/  IMAD.IADD R224, R3, 0x1, R237 ;  /* 0x0000000103e07824 */ /* 0x000fe400078e02ed */
[----:B------:R-:W-:Y:S04]  /*cf40*/  LDSM.16.M88.4 R128, [R235+0xd900] ;  /* 0x00d90000eb80783b */ /* 0x000fe80000000200 */
[----:B------:R-:W-:Y:S01]  /*cf50*/  LDSM.16.M88.4 R124, [R235+0xe100] ;  /* 0x00e10000eb7c783b */ /* 0x000fe20000000200 */
[C---:B------:R-:W-:Y:S03]  /*cf60*/  HMMA.16816.F32.BF16 R8, R136.reuse, R10, RZ ;  /* 0x0000000a8808723c */ /* 0x040fe600000418ff */
[----:B------:R-:W-:Y:S04]  /*cf70*/  LDSM.16.M88.4 R120, [R235+0xe900] ;  /* 0x00e90000eb78783b */ /* 0x000fe80000000200 */
[----:B------:R-:W-:Y:S01]  /*cf80*/  LDSM.16.M88.4 R116, [R235+0xf100] ;  /* 0x00f10000eb74783b */ /* 0x000fe20000000200 */
[----:B------:R-:W-:Y:S01]  /*cf90*/  HMMA.16816.F32.BF16 R104, R136, R106, RZ ;  /* 0x0000006a8868723c */ /* 0x000fe200000418ff */
[----:B-1----:R-:W-:-:S02]  /*cfa0*/  SHF.R.S32.HI R35, RZ, 0x1f, R32 ;  /* 0x0000001fff237819 */ /* 0x002fc40000011420 */
[----:B------:R-:W0:Y:S01]  /*cfb0*/  LDGDEPBAR ;  /* 0x00000000000079af */ /* 0x000e220000000000 */
[----:B------:R-:W-:-:S03]  /*cfc0*/  SHF.R.S32.HI R34, RZ, 0x1f, R33 ;  /* 0x0000001fff227819 */ /* 0x000fc60000011421 */
[----:B-----5:R-:W-:Y:S01]  /*cfd0*/  LDSM.16.M88.4 R64, [R238+0xc100] ;  /* 0x00c10000ee40783b */ /* 0x020fe20000000200 */
        /* <DEDUP_REMOVED lines=8> */
[----:B------:R-:W5:Y:S07]  /*d060*/  LDSM.16.M88.4 R36, [R235+0x9900] ;  /* 0x00990000eb24783b */ /* 0x000f6e0000000200 */
[C---:B---3--:R-:W-:Y:S08]  /*d070*/  HMMA.16816.F32.BF16 R76, R136.reuse, R68, RZ ;  /* 0x00000044884c723c */ /* 0x048ff000000418ff */
        /* <DEDUP_REMOVED lines=9> */
[----:B------:R-:W3:Y:S07]  /*d110*/  LDSM.16.M88.4 R52, [R235+0x8900] ;  /* 0x00890000eb34783b */ /* 0x000eee0000000200 */
[C---:B------:R-:W-:Y:S08]  /*d120*/  HMMA.16816.F32.BF16 R76, R140.reuse, R48, R76 ;  /* 0x000000308c4c723c */ /* 0x040ff0000004184c */
[----:B------:R-:W-:Y:S01]  /*d130*/  HMMA.16816.F32.BF16 R68, R140, R50, R68 ;  /* 0x000000328c44723c */ /* 0x000fe20000041844 */
[----:B------:R-:W3:Y:S07]  /*d140*/  LDSM.16.M88.4 R48, [R235+0xa100] ;  /* 0x00a10000eb30783b */ /* 0x000eee0000000200 */
[C---:B-1----:R-:W-:Y:S08]  /*d150*/  HMMA.16816.F32.BF16 R28, R168.reuse, R44, R28 ;  /* 0x0000002ca81c723c */ /* 0x042ff0000004181c */
[C---:B------:R-:W-:Y:S01]  /*d160*/  HMMA.16816.F32.BF16 R24, R168.reuse, R46, R24 ;  /* 0x0000002ea818723c */ /* 0x040fe20000041818 */
[----:B------:R-:W1:Y:S07]  /*d170*/  LDSM.16.M88.4 R44, [R235+0xa900] ;  /* 0x00a90000eb2c783b */ /* 0x000e6e0000000200 */
[C---:B--2---:R-:W-:Y:S08]  /*d180*/  HMMA.16816.F32.BF16 R12, R168.reuse, R40, R12 ;  /* 0x00000028a80c723c */ /* 0x044ff0000004180c */
[C---:B------:R-:W-:Y:S01]  /*d190*/  HMMA.16816.F32.BF16 R8, R168.reuse, R42, R8 ;  /* 0x0000002aa808723c */ /* 0x040fe20000041808 */
[----:B------:R-:W2:Y:S07]  /*d1a0*/  LDSM.16.M88.4 R40, [R235+0xb900] ;  /* 0x00b90000eb28783b */ /* 0x000eae0000000200 */
[C---:B-----5:R-:W-:Y:S08]  /*d1b0*/  HMMA.16816.F32.BF16 R108, R168.reuse, R36, R108 ;  /* 0x00000024a86c723c */ /* 0x060ff0000004186c */
[C---:B------:R-:W-:Y:S01]  /*d1c0*/  HMMA.16816.F32.BF16 R104, R168.reuse, R38, R104 ;  /* 0x00000026a868723c */ /* 0x040fe20000041868 */
[----:B------:R-:W5:Y:S07]  /*d1d0*/  LDSM.16.M88.4 R36, [R224] ;  /* 0x00000000e024783b */ /* 0x000f6e0000000200 */
[C---:B---3--:R-:W-:Y:S08]  /*d1e0*/  HMMA.16816.F32.BF16 R20, R168.reuse, R52, R20 ;  /* 0x00000034a814723c */ /* 0x048ff00000041814 */
        /* <DEDUP_REMOVED lines=9> */
[----:B------:R-:W-:Y:S01]  /*d280*/  HMMA.16816.F32.BF16 R68, R168, R42, R68 ;  /* 0x0000002aa844723c */ /* 0x000fe20000041844 */
[----:B------:R-:W2:Y:S07]  /*d290*/  LDSM.16.M88.4 R40, [R224+0x2000] ;  /* 0x00200000e028783b */ /* 0x000eae0000000200 */
[C---:B-----5:R-:W-:Y:S08]  /*d2a0*/  HMMA.16816.F32.BF16 R28, R172.reuse, R36, R28 ;  /* 0x00000024ac1c723c */ /* 0x060ff0000004181c */
[----:B------:R-:W-:Y:S01]  /*d2b0*/  HMMA.16816.F32.BF16 R24, R172, R38, R24 ;  /* 0x00000026ac18723c */ /* 0x000fe20000041818 */
[----:B------:R-:W5:Y:S07]  /*d2c0*/  LDSM.16.M88.4 R36, [R224+0x2800] ;  /* 0x00280000e024783b */ /* 0x000f6e0000000200 */
[C---:B---3--:R-:W-:Y:S08]  /*d2d0*/  HMMA.16816.F32.BF16 R84, R168.reuse, R52, R84 ;  /* 0x00000034a854723c */ /* 0x048ff00000041854 */
[----:B------:R-:W-:Y:S01]  /*d2e0*/  HMMA.16816.F32.BF16 R80, R168, R54, R80 ;  /* 0x00000036a850723c */ /* 0x000fe20000041850 */
        /* <DEDUP_REMOVED lines=12> */
[----:B------:R-:W5:Y:S07]  /*d3b0*/  LDSM.16.M88.4 R36, [R238+0xe900] ;  /* 0x00e90000ee24783b */ /* 0x000f6e0000000200 */
[C---:B---3--:R-:W-:Y:S08]  /*d3c0*/  HMMA.16816.F32.BF16 R108, R172.reuse, R52, R108 ;  /* 0x00000034ac6c723c */ /* 0x048ff0000004186c */
[C---:B------:R-:W-:Y:S01]  /*d3d0*/  HMMA.16816.F32.BF16 R104, R172.reuse, R54, R104 ;  /* 0x00000036ac68723c */ /* 0x040fe20000041868 */
[----:B------:R-:W3:Y:S07]  /*d3e0*/  LDSM.16.M88.4 R52, [R238+0xd900] ;  /* 0x00d90000ee34783b */ /* 0x000eee0000000200 */
[C---:B------:R-:W-:Y:S08]  /*d3f0*/  HMMA.16816.F32.BF16 R84, R172.reuse, R48, R84 ;  /* 0x00000030ac54723c */ /* 0x040ff00000041854 */
        /* <DEDUP_REMOVED lines=20> */
[C---:B------:R-:W-:Y:S08]  /*d540*/  HMMA.16816.F32.BF16 R20, R176.reuse, R60, R20 ;  /* 0x0000003cb014723c */ /* 0x040ff00000041814 */
        /* <DEDUP_REMOVED lines=39> */
[----:B------:R-:W-:Y:S01]  /*d7c0*/  HMMA.16816.F32.BF16 R8, R196, R38, R8 ;  /* 0x00000026c408723c */ /* 0x000fe20000041808 */
[----:B------:R-:W5:Y:S01]  /*d7d0*/  LDSM.16.M88.4 R36, [R224+0x7800] ;  /* 0x00780000e024783b */ /* 0x000f620000000200 */
        /* <DEDUP_REMOVED lines=25> */
[C---:B-----5:R-:W-:Y:S08]  /*d970*/  HMMA.16816.F32.BF16 R76, R204.reuse, R36, R76 ;  /* 0x00000024cc4c723c */ /* 0x060ff0000004184c */
[----:B------:R-:W-:Y:S01]  /*d980*/  HMMA.16816.F32.BF16 R68, R204, R38, R68 ;  /* 0x00000026cc44723c */ /* 0x000fe20000041844 */
[----:B------:R-:W-:Y:S06]  /*d990*/  BAR.SYNC.DEFER_BLOCKING 0x0 ;  /* 0x0000000000007b1d */ /* 0x000fec0000010000 */
[----:B------:R-:W-:Y:S05]  /*d9a0*/  @P0 BRA `(.L_x_2301) ;  /* 0x0000047000000947 */ /* 0x000fea0003800000 */
[----:B----4-:R-:W-:Y:S01]  /*d9b0*/  IMAD.U32 R3, RZ, RZ, UR14 ;  /* 0x0000000eff037e24 */ /* 0x010fe2000f8e00ff */
        /* <DEDUP_REMOVED lines=13> */
[----:B------:R-:W-:Y:S02]  /*da90*/  IADD3 R46, -R6, 0x10, RZ ;  /* 0x00000010062e7810 */ /* 0x000fe40007ffe1ff */
[----:B------:R-:W-:Y:S01]  /*daa0*/  SHF.L.U64.HI R38, R32, 0x1, R35 ;  /* 0x0000000120267819 */ /* 0x000fe20000010223 */
[----:B------:R-:W-:Y:S01]  /*dab0*/  IMAD R242, R3, c[0x0][0x2b8], R242 ;  /* 0x0000ae0003f27a24 */ /* 0x000fe200078e02f2 */
[----:B------:R-:W-:Y:S02]  /*dac0*/  LOP3.LUT R46, R46, 0xf, RZ, 0xc0, !PT ;  /* 0x0000000f2e2e7812 */ /* 0x000fe400078ec0ff */
[----:B------:R-:W-:Y:S02]  /*dad0*/  SHF.L.U64.HI R7, R33, 0x1, R34 ;  /* 0x0000000121077819 */ /* 0x000fe40000010222 */
[----:B------:R-:W-:-:S05]  /*dae0*/  SHF.R.S32.HI R3, RZ, 0x1f, R242 ;  /* 0x0000001fff037819 */ /* 0x000fca00000114f2 */
        /* <DEDUP_REMOVED lines=51> */
.L_x_2301:
[----:B----4-:R-:W-:Y:S01]  /*de20*/  LOP3.LUT R5, R5, 0xffffffe0, RZ, 0xc0, !PT ;  /* 0xffffffe005057812 */ /* 0x010fe200078ec0ff */
[----:B------:R-:W-:Y:S01]  /*de30*/  IMAD.MOV.U32 R37, RZ, RZ, -0x2 ;  /* 0xfffffffeff257424 */ /* 0x000fe200078e00ff */
[----:B------:R-:W0:Y:S01]  /*de40*/  LDGDEPBAR ;  /* 0x00000000000079af */ /* 0x000e220000000000 */
[----:B------:R-:W-:-:S02]  /*de50*/  IMAD.SHL.U32 R236, R4, 0x2, RZ ;  /* 0x0000000204ec7824 */ /* 0x000fc400078e00ff */
[----:B------:R-:W-:Y:S02]  /*de60*/  IMAD.IADD R75, R75, 0x1, -R5 ;  /* 0x000000014b4b7824 */ /* 0x000fe400078e0a05 */
[--C-:B------:R-:W-:Y:S01]  /*de70*/  IMAD R234, R2, 0x2, R236.reuse ;  /* 0x0000000202ea7824 */ /* 0x100fe200078e02ec */
[----:B------:R-:W-:Y:S01]  /*de80*/  LDSM.16.MT88.4 R124, [R236+0x100] ;  /* 0x00010000ec7c783b */ /* 0x000fe20000004200 */
[C---:B------:R-:W-:Y:S01]  /*de90*/  IMAD R233, R0.reuse, 0x2, R236 ;  /* 0x0000000200e97824 */ /* 0x040fe200078e02ec */
[----:B------:R-:W-:Y:S01]  /*dea0*/  SHF.R.S32.HI R3, RZ, 0x1f, R75 ;  /* 0x0000001fff037819 */ /* 0x000fe2000001144b */
[----:B------:R-:W-:-:S03]  /*deb0*/  IMAD R232, R0, 0x2, R234 ;  /* 0x0000000200e87824 */ /* 0x000fc600078e02ea */
[----:B------:R-:W-:-:S04]  /*dec0*/  LEA.HI R3, R3, R75, RZ, 0x2 ;  /* 0x0000004b03037211 */ /* 0x000fc800078f10ff */
[----:B------:R-:W-:-:S05]  /*ded0*/  LOP3.LUT R3, R3, 0x7ffffffc, RZ, 0xc0, !PT ;  /* 0x7ffffffc03037812 */ /* 0x000fca00078ec0ff */
[----:B------:R-:W-:Y:S02]  /*dee0*/  IMAD.IADD R3, R75, 0x1, -R3 ;  /* 0x000000014b037824 */ /* 0x000fe400078e0a03 */
[----:B------:R-:W-:Y:S02]  /*def0*/  LDSM.16.MT88.4 R72, [R234+0x100] ;  /* 0x00010000ea48783b */ /* 0x000fe40000004200 */
[----:B------:R-:W-:-:S05]  /*df00*/  IMAD R37, R3, R37, UR24 ;  /* 0x0000001803257e24 */ /* 0x000fca000f8e0225 */
[C---:B------:R-:W-:Y:S02]  /*df10*/  ISETP.GT.AND P1, PT, R37.reuse, RZ, PT ;  /* 0x000000ff2500720c */ /* 0x040fe40003f24270 */
[C---:B------:R-:W-:Y:S02]  /*df20*/  ISETP.GT.AND P2, PT, R37.reuse, 0x8, PT ;  /* 0x000000082500780c */ /* 0x040fe40003f44270 */
[C---:B------:R-:W-:Y:S02]  /*df30*/  ISETP.GT.AND P0, PT, R37.reuse, 0x1, PT ;  /* 0x000000012500780c */ /* 0x040fe40003f04270 */
[----:B------:R-:W-:Y:S02]  /*df40*/  FSEL R6, R30, -INF , P1 ;  /* 0xff8000001e067808 */ /* 0x000fe40000800000 */
[----:B------:R-:W-:Y:S02]  /*df50*/  FSEL R3, R28, -INF , P1 ;  /* 0xff8000001c037808 */ /* 0x000fe40000800000 */
[----:B------:R-:W-:-:S02]  /*df60*/  ISETP.GT.AND P1, PT, R37, 0x10, PT ;  /* 0x000000102500780c */ /* 0x000fc40003f24270 */
[----:B------:R-:W-:Y:S02]  /*df70*/  FSEL R26, R26, -INF , P2 ;  /* 0xff8000001a1a7808 */ /* 0x000fe40001000000 */
[----:B------:R-:W-:Y:S02]  /*df80*/  FSEL R24, R24, -INF , P2 ;  /* 0xff80000018187808 */ /* 0x000fe40001000000 */
[----:B------:R-:W-:Y:S02]  /*df90*/  ISETP.GT.AND P2, PT, R37, 0x20, PT ;  /* 0x000000202500780c */ /* 0x000fe40003f44270 */
[----:B------:R-:W-:Y:S02]  /*dfa0*/  FSEL R7, R29, -INF , P0 ;  /* 0xff8000001d077808 */ /* 0x000fe40000000000 */
[----:B------:R-:W-:Y:S02]  /*dfb0*/  FSEL R22, R22, -INF , P1 ;  /* 0xff80000016167808 */ /* 0x000fe40000800000 */
[----:B------:R-:W-:-:S02]  /*dfc0*/  FSEL R20, R20, -INF , P1 ;  /* 0xff80000014147808 */ /* 0x000fc40000800000 */
[----:B------:R-:W-:Y:S02]  /*dfd0*/  FSEL R5, R31, -INF , P0 ;  /* 0xff8000001f057808 */ /* 0x000fe40000000000 */
[C---:B------:R-:W-:Y:S02]  /*dfe0*/  ISETP.GT.AND P1, PT, R37.reuse, 0x28, PT ;  /* 0x000000282500780c */ /* 0x040fe40003f24270 */
[----:B------:R-:W-:Y:S02]  /*dff0*/  FSEL R30, R12, -INF , P2 ;  /* 0xff8000000c1e7808 */ /* 0x000fe40001000000 */
[----:B------:R-:W-:Y:S02]  /*e000*/  ISETP.GT.AND P0, PT, R37, 0x9, PT ;  /* 0x000000092500780c */ /* 0x000fe40003f04270 */
[----:B------:R-:W-:Y:S02]  /*e010*/  FMNMX.FTZ R12, R3, R7, !PT ;  /* 0x00000007030c7209 */ /* 0x000fe40007810000 */
[----:B------:R-:W-:-:S02]  /*e020*/  FSEL R29, R8, -INF , P1 ;  /* 0xff800000081d7808 */ /* 0x000fc40000800000 */
[----:B------:R-:W-:Y:S02]  /*e030*/  FSEL R27, R27, -INF , P0 ;  /* 0xff8000001b1b7808 */ /* 0x000fe40000000000 */
[----:B------:R-:W-:Y:S02]  /*e040*/  FSEL R25, R25, -INF , P0 ;  /* 0xff80000019197808 */ /* 0x000fe40000000000 */
[----:B------:R-:W-:Y:S02]  /*e050*/  FMNMX.FTZ R8, R24, R12, !PT ;  /* 0x0000000c18087209 */ /* 0x000fe40007810000 */
[----:B------:R-:W-:Y:S02]  /*e060*/  ISETP.GT.AND P0, PT, R37, 0x11, PT ;  /* 0x000000112500780c */ /* 0x000fe40003f04270 */
[----:B------:R-:W-:Y:S02]  /*e070*/  FMNMX.FTZ R8, R25, R8, !PT ;  /* 0x0000000819087209 */ /* 0x000fe40007810000 */
[----:B------:R-:W-:-:S02]  /*e080*/  FSEL R23, R23, -INF , P0 ;  /* 0xff80000017177808 */ /* 0x000fc40000000000 */
[----:B------:R-:W-:Y:S02]  /*e090*/  FSEL R21, R21, -INF , P0 ;  /* 0xff80000015157808 */ /* 0x000fe40000000000 */
[C---:B------:R-:W-:Y:S02]  /*e0a0*/  ISETP.GT.AND P0, PT, R37.reuse, 0x19, PT ;  /* 0x000000192500780c */ /* 0x040fe40003f04270 */
[----:B------:R-:W-:Y:S02]  /*e0b0*/  ISETP.GT.AND P3, PT, R37, 0x18, PT ;  /* 0x000000182500780c */ /* 0x000fe40003f64270 */
[----:B------:R-:W-:Y:S02]  /*e0c0*/  FMNMX.FTZ R8, R20, R8, !PT ;  /* 0x0000000814087209 */ /* 0x000fe40007810000 */
[----:B------:R-:W-:Y:S02]  /*e0d0*/  FSEL R31, R19, -INF , P0 ;  /* 0xff800000131f7808 */ /* 0x000fe40000000000 */
[----:B------:R-:W-:-:S02]  /*e0e0*/  FSEL R17, R17, -INF , P0 ;  /* 0xff80000011117808 */ /* 0x000fc40000000000 */
[----:B------:R-:W-:Y:S02]  /*e0f0*/  ISETP.GT.AND P0, PT, R37, 0x21, PT ;  /* 0x000000212500780c */ /* 0x000fe40003f04270 */
[----:B------:R-:W-:Y:S02]  /*e100*/  FSEL R16, R16, -INF , P3 ;  /* 0xff80000010107808 */ /* 0x000fe40001800000 */
[----:B------:R-:W-:Y:S02]  /*e110*/  FMNMX.FTZ R8, R21, R8, !PT ;  /* 0x0000000815087209 */ /* 0x000fe40007810000 */
[----:B------:R-:W-:Y:S02]  /*e120*/  FSEL R195, R15, -INF , P0 ;  /* 0xff8000000fc37808 */ /* 0x000fe40000000000 */
[----:B------:R-:W-:Y:S02]  /*e130*/  FSEL R28, R13, -INF , P0 ;  /* 0xff8000000d1c7808 */ /* 0x000fe40000000000 */
[----:B------:R-:W-:-:S02]  /*e140*/  ISETP.GT.AND P0, PT, R37, 0x29, PT ;  /* 0x000000292500780c */ /* 0x000fc40003f04270 */
[----:B------:R-:W-:Y:S02]  /*e150*/  FMNMX.FTZ R8, R16, R8, !PT ;  /* 0x0000000810087209 */ /* 0x000fe40007810000 */
[----:B--2---:R-:W-:Y:S02]  /*e160*/  FSEL R40, R9, -INF , P0 ;  /* 0xff80000009287808 */ /* 0x004fe40000000000 */
[----:B------:R-:W-:Y:S02]  /*e170*/  FMNMX.FTZ R8, R17, R8, !PT ;  /* 0x0000000811087209 */ /* 0x000fe40007810000 */
[----:B------:R-:W-:Y:S02]  /*e180*/  FMNMX.FTZ R9, R6, R5, !PT ;  /* 0x0000000506097209 */ /* 0x000fe40007810000 */
[----:B------:R-:W-:Y:S02]  /*e190*/  FMNMX.FTZ R8, R30, R8, !PT ;  /* 0x000000081e087209 */ /* 0x000fe40007810000 */
[----:B------:R-:W-:-:S02]  /*e1a0*/  FMNMX.FTZ R9, R26, R9, !PT ;  /* 0x000000091a097209 */ /* 0x000fc40007810000 */
[----:B------:R-:W-:Y:S02]  /*e1b0*/  FMNMX.FTZ R8, R28, R8, !PT ;  /* 0x000000081c087209 */ /* 0x000fe40007810000 */
[----:B------:R-:W-:Y:S02]  /*e1c0*/  FMNMX.FTZ R9, R27, R9, !PT ;  /* 0x000000091b097209 */ /* 0x000fe40007810000 */
[----:B------:R-:W-:Y:S02]  /*e1d0*/  FSEL R194, R10, -INF , P1 ;  /* 0xff8000000ac27808 */ /* 0x000fe40000800000 */
[----:B------:R-:W-:Y:S02]  /*e1e0*/  ISETP.GT.AND P1, PT, R37, 0x30, PT ;  /* 0x000000302500780c */ /* 0x000fe40003f24270 */
[----:B------:R-:W-:Y:S02]  /*e1f0*/  FMNMX.FTZ R8, R29, R8, !PT ;  /* 0x000000081d087209 */ /* 0x000fe40007810000 */
[----:B------:R-:W-:-:S02]  /*e200*/  FMNMX.FTZ R9, R22, R9, !PT ;  /* 0x0000000916097209 */ /* 0x000fc40007810000 */
[----:B------:R-:W-:Y:S02]  /*e210*/  FSEL R193, R11, -INF , P0 ;  /* 0xff8000000bc17808 */ /* 0x000fe40000000000 */
[----:B------:R-:W-:Y:S02]  /*e220*/  ISETP.GT.AND P0, PT, R37, 0x31, PT ;  /* 0x000000312500780c */ /* 0x000fe40003f04270 */
[----:B------:R-:W-:Y:S02]  /*e230*/  FSEL R145, R108, -INF , P1 ;  /* 0xff8000006c917808 */ /* 0x000fe40000800000 */
[----:B------:R-:W-:Y:S02]  /*e240*/  FMNMX.FTZ R8, R40, R8, !PT ;  /* 0x0000000828087209 */ /* 0x000fe40007810000 */
[----:B------:R-:W-:Y:S02]  /*e250*/  FSEL R36, R18, -INF , P3 ;  /* 0xff80000012247808 */ /* 0x000fe40001800000 */
        /* <DEDUP_REMOVED lines=13> */
[----:B------:R-:W-:Y:S01]  /*e330*/  FSEL R147, R105, -INF , P0 ;  /* 0xff80000069937808 */ /* 0x000fe20000000000 */
[----:B------:R-:W-:Y:S01]  /*e340*/  LDSM.16.MT88.4 R108, [R233+0x4100] ;  /* 0x00410000e96c783b */ /* 0x000fe20000004200 */
[----:B------:R-:W-:-:S02]  /*e350*/  ISETP.GT.AND P1, PT, R37, 0x40, PT ;  /* 0x000000402500780c */ /* 0x000fc40003f24270 */
        /* <DEDUP_REMOVED lines=8> */
[----:B------:R-:W-:Y:S02]  /*e3e0*/  FSEL R160, R101, -INF , P0 ;  /* 0xff80000065a07808 */ /* 0x000fe40000000000 */
[----:B------:R-:W-:Y:S02]  /*e3f0*/  ISETP.GT.AND P1, PT, R37, 0x48, PT ;  /* 0x000000482500780c */ /* 0x000fe40003f24270 */
        /* <DEDUP_REMOVED lines=9> */
[----:B------:R-:W-:Y:S02]  /*e490*/  FSEL R159, R97, -INF , P0 ;  /* 0xff800000619f7808 */ /* 0x000fe40000000000 */
[----:B------:R-:W-:Y:S02]  /*e4a0*/  ISETP.GT.AND P1, PT, R37, 0x50, PT ;  /* 0x000000502500780c */ /* 0x000fe40003f24270 */
[----:B------:R-:W-:Y:S02]  /*e4b0*/  FMNMX.FTZ R8, R189, R8, !PT ;  /* 0x00000008bd087209 */ /* 0x000fe40007810000 */
[----:B------:R-:W-:Y:S02]  /*e4c0*/  FMNMX.FTZ R9, R150, R9, !PT ;  /* 0x0000000996097209 */ /* 0x000fe40007810000 */
[----:B------:R-:W-:Y:S02]  /*e4d0*/  FSEL R165, R99, -INF , P0 ;  /* 0xff80000063a57808 */ /* 0x000fe40000000000 */
[----:B------:R-:W-:Y:S01]  /*e4e0*/  ISETP.GT.AND P0, PT, R37, 0x51, PT ;  /* 0x000000512500780c */ /* 0x000fe20003f04270 */
[----:B------:R-:W-:Y:S01]  /*e4f0*/  LDSM.16.MT88.4 R96, [R236+0x4100] ;  /* 0x00410000ec60783b */ /* 0x000fe20000004200 */
[----:B------:R-:W-:-:S02]  /*e500*/  FSEL R188, R92, -INF , P1 ;  /* 0xff8000005cbc7808 */ /* 0x000fc40000800000 */
[----:B------:R-:W-:Y:S02]  /*e510*/  FMNMX.FTZ R8, R159, R8, !PT ;  /* 0x000000089f087209 */ /* 0x000fe40007810000 */
[----:B------:R-:W-:Y:S02]  /*e520*/  FSEL R192, R106, -INF , P2 ;  /* 0xff8000006ac07808 */ /* 0x000fe40001000000 */
[----:B------:R-:W-:Y:S02]  /*e530*/  FMNMX.FTZ R9, R151, R9, !PT ;  /* 0x0000000997097209 */ /* 0x000fe40007810000 */
[----:B------:R-:W-:Y:S02]  /*e540*/  FSEL R180, R94, -INF , P1 ;  /* 0xff8000005eb47808 */ /* 0x000fe40000800000 */
[----:B------:R-:W-:Y:S02]  /*e550*/  FSEL R183, R93, -INF , P0 ;  /* 0xff8000005db77808 */ /* 0x000fe40000000000 */
        /* <DEDUP_REMOVED lines=30> */
[----:B------:R-:W-:Y:S02]  /*e740*/  FSEL R155, R81, -INF , P0 ;  /* 0xff800000519b7808 */ /* 0x000fe40000000000 */
[----:B------:R-:W-:-:S02]  /*e750*/  ISETP.GT.AND P0, PT, R37, 0x70, PT ;  /* 0x000000702500780c */ /* 0x000fc40003f04270 */
[----:B------:R-:W-:Y:S02]  /*e760*/  FMNMX.FTZ R8, R156, R8, !PT ;  /* 0x000000089c087209 */ /* 0x000fe40007810000 */
[----:B------:R-:W-:Y:S02]  /*e770*/  FMNMX.FTZ R9, R180, R9, !PT ;  /* 0x00000009b4097209 */ /* 0x000fe40007810000 */
        /* <DEDUP_REMOVED lines=16> */
[----:B------:R-:W-:-:S02]  /*e880*/  FMNMX.FTZ R8, R134, R8, !PT ;  /* 0x0000000886087209 */ /* 0x000fc40007810000 */
[----:B------:R-:W-:Y:S02]  /*e890*/  FMNMX.FTZ R9, R154, R9, !PT ;  /* 0x000000099a097209 */ /* 0x000fe40007810000 */
[----:B------:R-:W-:Y:S02]  /*e8a0*/  FMNMX.FTZ R8, R67, R8, !PT ;  /* 0x0000000843087209 */ /* 0x000fe40007810000 */
[----:B------:R-:W-:Y:S02]  /*e8b0*/  FMNMX.FTZ R10, R153, R9, !PT ;  /* 0x00000009990a7209 */ /* 0x000fe40007810000 */
[----:B------:R-:W-:Y:S01]  /*e8c0*/  FSEL R65, R79, -INF , P2 ;  /* 0xff8000004f417808 */ /* 0x000fe20001000000 */
[----:B------:R-:W1:Y:S01]  /*e8d0*/  SHFL.BFLY PT, R9, R8, 0x2, 0x1f ;  /* 0x0c401f0008097f89 */ /* 0x000e6200000e0000 */
[----:B------:R-:W-:Y:S02]  /*e8e0*/  FMNMX.FTZ R10, R152, R10, !PT ;  /* 0x0000000a980a7209 */ /* 0x000fe40007810000 */
[----:B------:R-:W-:-:S02]  /*e8f0*/  FSEL R64, R70, -INF , P1 ;  /* 0xff80000046407808 */ /* 0x000fc40000800000 */
[----:B------:R-:W-:Y:S02]  /*e900*/  FMNMX.FTZ R10, R149, R10, !PT ;  /* 0x0000000a950a7209 */ /* 0x000fe40007810000 */
[----:B------:R-:W-:Y:S02]  /*e910*/  FSEL R62, R71, -INF , P0 ;  /* 0xff800000473e7808 */ /* 0x000fe40000000000 */
        /* <DEDUP_REMOVED lines=51> */
[--C-:B------:R-:W-:Y:S01]  /*ec50*/  FFMA.FTZ R41, R195, c[0x0][0x2d0], -R63.reuse ;  /* 0x0000b400c3297a23 */ /* 0x100fe2000001083f */
[----:B------:R-:W1:Y:S01]  /*ec60*/  LDSM.16.MT88.4 R28, [R233+0x4900] ;  /* 0x00490000e91c783b */ /* 0x000e620000004200 */
        /* <DEDUP_REMOVED lines=117> */
[C---:B-----5:R-:W-:Y:S02]  /*f3c0*/  HMMA.16816.F32.BF16 R120, R4.reuse, R36, R120 ;  /* 0x000000240478723c */ /* 0x060fe40000041878 */
        /* <DEDUP_REMOVED lines=269> */
.L_x_2305:
        /* <DEDUP_REMOVED lines=61> */
.L_x_2303:
        /* <DEDUP_REMOVED lines=248> */
.L_x_2304:
        /* <DEDUP_REMOVED lines=566> */
.L_x_2302:
        /* <DEDUP_REMOVED lines=91> */
.L_x_2272:
        /* <DEDUP_REMOVED lines=67> */
[----:B------:R-:W-:Y:S01]  /*14530*/  IMAD.IADD R16, R13, 0x1, R14 ;  /* 0x000000010d107824 */ /* 0x000fe200078e020e */
        /* <DEDUP_REMOVED lines=9> */
[----:B------:R-:W-:Y:S01]  /*145d0*/  PLOP3.LUT P0, PT, PT, PT, UP1, 0x80, 0x0 ;  /* 0x000000000000781c */ /* 0x000fe20003f0f018 */
[----:B------:R-:W-:Y:S04]  /*145e0*/  STS [R4+0x400], R126 ;  /* 0x0004007e04007388 */ /* 0x000fe80000000800 */
[----:B------:R-:W-:Y:S04]  /*145f0*/  STS [R14+0x80], R68 ;  /* 0x000080440e007388 */ /* 0x000fe80000000800 */
[----:B------:R-:W-:Y:S04]  /*14600*/  STS [R14+0x480], R70 ;  /* 0x000480460e007388 */ /* 0x000fe80000000800 */
[----:B------:R1:W-:Y:S04]  /*14610*/  STS [R10+0x400], R6 ;  /* 0x000400060a007388 */ /* 0x0003e80000000800 */
[----:B------:R-:W-:Y:S04]  /*14620*/  STS [R10], R72 ;  /* 0x000000480a007388 */ /* 0x000fe80000000800 */
[----:B------:R-:W-:Y:S04]  /*14630*/  STS [R15+0x80], R76 ;  /* 0x0000804c0f007388 */ /* 0x000fe80000000800 */
[----:B------:R-:W-:Y:S01]  /*14640*/  STS [R15+0x480], R78 ;  /* 0x0004804e0f007388 */ /* 0x000fe20000000800 */
[----:B-1----:R-:W-:-:S02]  /*14650*/  IMAD.IADD R6, R13, 0x1, R4 ;  /* 0x000000010d067824 */ /* 0x002fc400078e0204 */
[----:B------:R-:W-:-:S03]  /*14660*/  IMAD.IADD R13, R10, 0x1, R13 ;  /* 0x000000010a0d7824 */ /* 0x000fc600078e020d */
        /* <DEDUP_REMOVED lines=47> */
.L_x_2307:
        /* <DEDUP_REMOVED lines=136> */
.L_x_2309:
[----:B------:R-:W-:Y:S05]  /*151e0*/  BSYNC B0 ;  /* 0x0000000000007941 */ /* 0x000fea0003800000 */
.L_x_2308:
        /* <DEDUP_REMOVED lines=15> */
.L_x_2311:
[----:B------:R-:W-:Y:S05]  /*152e0*/  BSYNC B0 ;  /* 0x0000000000007941 */ /* 0x000fea0003800000 */
.L_x_2310:
        /* <DEDUP_REMOVED lines=15> */
.L_x_2313:
[----:B------:R-:W-:Y:S05]  /*153e0*/  BSYNC B0 ;  /* 0x0000000000007941 */ /* 0x000fea0003800000 */
.L_x_2312:
        /* <DEDUP_REMOVED lines=16> */
.L_x_2306:
        /* <DEDUP_REMOVED lines=31> */
.L_x_2314:
        /* <DEDUP_REMOVED lines=43> */
.L_x_2316:
[----:B------:R-:W-:Y:S05]  /*15990*/  BSYNC B0 ;  /* 0x0000000000007941 */ /* 0x000fea0003800000 */
.L_x_2315:
        /* <DEDUP_REMOVED lines=63> */
.L_x_2318:
[----:B------:R-:W-:Y:S05]  /*15d90*/  BSYNC B0 ;  /* 0x0000000000007941 */ /* 0x000fea0003800000 */
.L_x_2317:
        /* <DEDUP_REMOVED lines=15> */
.L_x_2320:
[----:B------:R-:W-:Y:S05]  /*15e90*/  BSYNC B0 ;  /* 0x0000000000007941 */ /* 0x000fea0003800000 */
.L_x_2319:
        /* <DEDUP_REMOVED lines=15> */
.L_x_2322:
[----:B------:R-:W-:Y:S05]  /*15f90*/  BSYNC B0 ;  /* 0x0000000000007941 */ /* 0x000fea0003800000 */
.L_x_2321:
        /* <DEDUP_REMOVED lines=16> */
.L_x_2323:
        /* <DEDUP_REMOVED lines=14> */
.L_x_4360:


//--------------------- .text._ZN7cutlass13device_kernelIN5flash19enable_sm80_to_sm89INS1_16FlashAttnFwdSm80INS1_25CollectiveMainloopFwdSm80ILi8ELi1ELb1EN4cute5tupleIJNS5_1CILi128EEENS7_ILi96EEES8_EEELi128ENS_10bfloat16_tEfNS_4arch4Sm80ELb0ELb1ELb0ELb0ELb1ELb0ELb1ELb0EEENS1_21CollectiveEpilogueFwdINS6_IJS8_S8_S9_EEENS6_IJNS7_ILi1EEESH_SH_EEESB_SD_Li256ELb0ELb1ELb0ELb0EEENS1_19SingleTileSchedulerILb0ELb0ELb1ELi128EEEEEEEEEvNT_6ParamsE --------------------------
	.section	.text._ZN7cutlass13device_kernelIN5flash19enable_sm80_to_sm89INS1_16FlashAttnFwdSm80INS1_25CollectiveMainloopFwdSm80ILi8ELi1ELb1EN4cute5tupleIJNS5_1CILi128EEENS7_ILi96EEES8_EEELi128ENS_10bfloat16_tEfNS_4arch4Sm80ELb0ELb1ELb0ELb0ELb1ELb0ELb1ELb0EEENS1_21CollectiveEpilogueFwdINS6_IJS8_S8_S9_EEENS6_IJNS7_ILi1EEESH_SH_EEESB_SD_Li256ELb0ELb1ELb0ELb0EEENS1_19SingleTileSchedulerILb0ELb0ELb1ELi128EEEEEEEEEvNT_6ParamsE,"ax",@progbits
	.sectioninfo	@"SHI_REGISTERS=254"
	.align	128
.text._ZN7cutlass13device_kernelIN5flash19enable_sm80_to_sm89INS1_16FlashAttnFwdSm80INS1_25CollectiveMainloopFwdSm80ILi8ELi1ELb1EN4cute5tupleIJNS5_1CILi128EEENS7_ILi96EEES8_EEELi128ENS_10bfloat16_tEfNS_4arch4Sm80ELb0ELb1ELb0ELb0ELb1ELb0ELb1ELb0EEENS1_21CollectiveEpilogueFwdINS6_IJS8_S8_S9_EEENS6_IJNS7_ILi1EEESH_SH_EEESB_SD_Li256ELb0ELb1ELb0ELb0EEENS1_19SingleTileSchedulerILb0ELb0ELb1ELi128EEEEEEEEEvNT_6ParamsE:
        .type           _ZN7cutlass13device_kernelIN5flash19enable_sm80_to_sm89INS1_16FlashAttnFwdSm80INS1_25CollectiveMainloopFwdSm80ILi8ELi1ELb1EN4cute5tupleIJNS5_1CILi128EEENS7_ILi96EEES8_EEELi128ENS_10bfloat16_tEfNS_4arch4Sm80ELb0ELb1ELb0ELb0ELb1ELb0ELb1ELb0EEENS1_21CollectiveEpilogueFwdINS6_IJS8_S8_S9_EEENS6_IJNS7_ILi1EEESH_SH_EEESB_SD_Li256ELb0ELb1ELb0ELb0EEENS1_19SingleTileSchedulerILb0ELb0ELb1ELi128EEEEEEEEEvNT_6ParamsE,@function
        .size           _ZN7cutlass13device_kernelIN5flash19enable_sm80_to_sm89INS1_16FlashAttnFwdSm80INS1_25CollectiveMainloopFwdSm80ILi8ELi1ELb1EN4cute5tupleIJNS5_1CILi128EEENS7_ILi96EEES8_EEELi128ENS_10bfloat16_tEfNS_4arch4Sm80ELb0ELb1ELb0ELb0ELb1ELb0ELb1ELb0EEENS1_21CollectiveEpilogueFwdINS6_IJS8_S8_S9_EEENS6_IJNS7_ILi1EEESH_SH_EEESB_SD_Li256ELb0ELb1ELb0ELb0EEENS1_19SingleTileSchedulerILb0ELb0ELb1ELi128EEEEEEEEEvNT_6ParamsE,(.L_x_4361 - _ZN7cutlass13device_kernelIN5flash19enable_sm80_to_sm89INS1_16FlashAttnFwdSm80INS1_25CollectiveMainloopFwdSm80ILi8ELi1ELb1EN4cute5tupleIJNS5_1CILi128EEENS7_ILi96EEES8_EEELi128ENS_10bfloat16_tEfNS_4arch4Sm80ELb0ELb1ELb0ELb0ELb1ELb0ELb1ELb0EEENS1_21CollectiveEpilogueFwdINS6_IJS8_S8_S9_EEENS6_IJNS7_ILi1EEESH_SH_EEESB_SD_Li256ELb0ELb1ELb0ELb0EEENS1_19SingleTileSchedulerILb0ELb0ELb1ELi128EEEEEEEEEvNT_6ParamsE)
        .other          _ZN7cutlass13device_kernelIN5flash19enable_sm80_to_sm89INS1_16FlashAttnFwdSm80INS1_25CollectiveMainloopFwdSm80ILi8ELi1ELb1EN4cute5tupleIJNS5_1CILi128EEENS7_ILi96EEES8_EEELi128ENS_10bfloat16_tEfNS_4arch4Sm80ELb0ELb1ELb0ELb0ELb1ELb0ELb1ELb0EEENS1_21CollectiveEpilogueFwdINS6_IJS8_S8_S9_EEENS6_IJNS7_ILi1EEESH_SH_EEESB_SD_Li256ELb0ELb1ELb0ELb0EEENS1_19SingleTileSchedulerILb0ELb0ELb1ELi128EEEEEEEEEvNT_6ParamsE,@"STO_CUDA_ENTRY STV_DEFAULT"
_ZN7cutlass13device_kernelIN5flash19enable_sm80_to_sm89INS1_16FlashAttnFwdSm80INS1_25CollectiveMainloopFwdSm80ILi8ELi1ELb1EN4cute5tupleIJNS5_1CILi128EEENS7_ILi96EEES8_EEELi128ENS_10bfloat16_tEfNS_4arch4Sm80ELb0ELb1ELb0ELb0ELb1ELb0ELb1ELb0EEENS1_21CollectiveEpilogueFwdINS6_IJS8_S8_S9_EEENS6_IJNS7_ILi1EEESH_SH_EEESB_SD_Li256ELb0ELb1ELb0ELb0EEENS1_19SingleTileSchedulerILb0ELb0ELb1ELi128EEEEEEEEEvNT_6ParamsE:
        /* <DEDUP_REMOVED lines=53> */
.L_x_2325:
[----:B------:R-:W-:Y:S02]  /*0350*/  ULDC UR4, c[0x0][0x32c] ;  /* 0x0000cb0000047ab9 */ /* 0x000fe40000000800 */
[----:B------:R-:W-:-:S03]  /*0360*/  UISETP.NE.AND UP2, UPT, UR7, UR4, UPT ;  /* 0x000000040700728c */ /* 0x000fc6000bf45270 */
[----:B------:R-:W-:Y:S02]  /*0370*/  ULDC.64 UR4, c[0x0][0x330] ;  /* 0x0000cc0000047ab9 */ /* 0x000fe40000000a00 */
[----:B------:R-:W-:-:S07]  /*0380*/  UIMAD.WIDE.U32 UR16, UR13, UR4, URZ ;  /* 0x000000040d1072a5 */ /* 0x000fce000f8e003f */
[----:B------:R-:W-:Y:S02]  /*0390*/  @UP2 UMOV UR7, UR17 ;  /* 0x0000001100072c82 */ /* 0x000fe40008000000 */
[----:B------:R-:W-:Y:S02]  /*03a0*/  @UP2 USHF.R.U32.HI UR13, URZ, UR5, UR7 ;  /* 0x000000053f0d2299 */ /* 0x000fe40008011607 */
.L_x_2326:
[----:B------:R-:W-:Y:S02]  /*03b0*/  ULDC UR4, c[0x0][0x32c] ;  /* 0x0000cb0000047ab9 */ /* 0x000fe40000000800 */
[----:B------:R-:W-:-:S04]  /*03c0*/  UIMAD UR4, UR13, UR4, UR4 ;  /* 0x000000040d0472a4 */ /* 0x000fc8000f8e0204 */
[----:B------:R-:W-:-:S04]  /*03d0*/  UISETP.LT.AND UP2, UPT, UR6, UR4, UPT ;  /* 0x000000040600728c */ /* 0x000fc8000bf41270 */
[----:B------:R-:W-:Y:S02]  /*03e0*/  USEL UR6, UR6, UR4, UP2 ;  /* 0x0000000406067287 */ /* 0x000fe40009000000 */
.L_x_2324:
        /* <DEDUP_REMOVED lines=34> */
.L_x_2328:
[----:B------:R-:W-:Y:S02]  /*0610*/  ULDC UR4, c[0x0][0x32c] ;  /* 0x0000cb0000047ab9 */ /* 0x000fe40000000800 */
[----:B------:R-:W-:-:S03]  /*0620*/  UISETP.NE.AND UP2, UPT, UR4, 0x1, UPT ;  /* 0x000000010400788c */ /* 0x000fc6000bf45270 */
[----:B------:R-:W-:Y:S02]  /*0630*/  ULDC.64 UR4, c[0x0][0x330] ;  /* 0x0000cc0000047ab9 */ /* 0x000fe40000000a00 */
[----:B------:R-:W-:-:S06]  /*0640*/  UIMAD.WIDE.U32 UR16, UR13, UR4, URZ ;  /* 0x000000040d1072a5 */ /* 0x000fcc000f8e003f */
[----:B------:R-:W-:Y:S02]  /*0650*/  @UP2 USHF.R.U32.HI UR13, URZ, UR5, UR17 ;  /* 0x000000053f0d2299 */ /* 0x000fe40008011611 */
.L_x_2329:
[----:B------:R-:W-:Y:S02]  /*0660*/  ULDC UR4, c[0x0][0x32c] ;  /* 0x0000cb0000047ab9 */ /* 0x000fe40000000800 */
[----:B------:R-:W-:-:S04]  /*0670*/  UIMAD UR4, UR13, UR4, URZ ;  /* 0x000000040d0472a4 */ /* 0x000fc8000f8e023f */
[----:B------:R-:W-:-:S04]  /*0680*/  UISETP.LT.AND UP2, UPT, UR6, UR4, UPT ;  /* 0x000000040600728c */ /* 0x000fc8000bf41270 */
[----:B------:R-:W-:-:S04]  /*0690*/  USEL UR6, UR6, UR4, !UP2 ;  /* 0x0000000406067287 */ /* 0x000fc8000d000000 */
.L_x_2327:
        /* <DEDUP_REMOVED lines=23> */
[----:B------:R-:W-:Y:S01]  /*0810*/  MOV R97, RZ ;  /* 0x000000ff00617202 */ /* 0x000fe20000000f00 */
        /* <DEDUP_REMOVED lines=468> */
[C---:B------:R-:W-:Y:S07]  /*2560*/  HMMA.16816.F32.BF16 R16, R192.reuse, R88, R12 ;  /* 0x00000058c010723c */ /* 0x040fee000004180c */
[----:B------:R-:W-:Y:S01]  /*2570*/  SHF.R.S32.HI R13, RZ, 0x1f, R230 ;  /* 0x0000001fff0d7819 */ /* 0x000fe200000114e6 */
[C---:B------:R-:W-:Y:S08]  /*2580*/  HMMA.16816.F32.BF16 R8, R192.reuse, R90, R8 ;  /* 0x0000005ac008723c */ /* 0x040ff00000041808 */
        /* <DEDUP_REMOVED lines=24> */
[----:B------:R-:W-:Y:S01]  /*2710*/  IADD3 R24, -R231, 0x10, RZ ;  /* 0x00000010e7187810 */ /* 0x000fe20007ffe1ff */
[----:B------:R-:W-:Y:S02]  /*2720*/  IMAD.SHL.U32 R4, R230, 0x2, RZ ;  /* 0x00000002e6047824 */ /* 0x000fe400078e00ff */
[----:B------:R-:W-:Y:S01]  /*2730*/  IMAD R216, R15, c[0x0][0x2b8], R216 ;  /* 0x0000ae000fd87a24 */ /* 0x000fe200078e02d8 */
[----:B------:R-:W-:-:S03]  /*2740*/  LOP3.LUT R24, R24, 0xf, RZ, 0xc0, !PT ;  /* 0x0000000f18187812 */ /* 0x000fc600078ec0ff */
[----:B------:R-:W-:Y:S01]  /*2750*/  IMAD.WIDE.U32 R14, R216, c[0x0][0x1e0], RZ ;  /* 0x00007800d80e7a25 */ /* 0x000fe200078e00ff */
[----:B------:R-:W-:-:S05]  /*2760*/  SHF.R.S32.HI R21, RZ, 0x1f, R216 ;  /* 0x0000001fff157819 */ /* 0x000fca00000114d8 */
[----:B------:R-:W-:-:S04]  /*2770*/  IMAD R21, R21, c[0x0][0x1e0], RZ ;  /* 0x0000780015157a24 */ /* 0x000fc800078e02ff */
[----:B------:R-:W-:-:S04]  /*2780*/  IMAD R21, R216, c[0x0][0x1e4], R21 ;  /* 0x00007900d8157a24 */ /* 0x000fc800078e0215 */
[----:B------:R-:W-:Y:S01]  /*2790*/  IMAD.IADD R15, R15, 0x1, R21 ;  /* 0x000000010f0f7824 */ /* 0x000fe200078e0215 */
[----:B--2---:R-:W-:-:S03]  /*27a0*/  SHF.R.S32.HI R0, RZ, 0x1f, R215 ;  /* 0x0000001fff007819 */ /* 0x004fc600000114d7 */
[----:B------:R-:W-:Y:S01]  /*27b0*/  IMAD.WIDE.U32 R6, R215, c[0x0][0x1f0], R14 ;  /* 0x00007c00d7067a25 */ /* 0x000fe200078e000e */
[----:B------:R-:W-:-:S03]  /*27c0*/  SEL R14, RZ, 0x10, P5 ;  /* 0x00000010ff0e7807 */ /* 0x000fc60002800000 */
[----:B------:R-:W-:Y:S01]  /*27d0*/  IMAD R0, R0, c[0x0][0x1f0], RZ ;  /* 0x00007c0000007a24 */ /* 0x000fe200078e02ff */
[----:B------:R-:W-:Y:S02]  /*27e0*/  IADD3 R22, P0, R6, UR40, RZ ;  /* 0x0000002806167c10 */ /* 0x000fe4000ff1e0ff */
[----:B------:R-:W-:Y:S01]  /*27f0*/  IADD3 R26, -R14, 0x10, RZ ;  /* 0x000000100e1a7810 */ /* 0x000fe20007ffe1ff */
[----:B------:R-:W-:-:S03]  /*2800*/  IMAD R0, R215, c[0x0][0x1f4], R0 ;  /* 0x00007d00d7007a24 */ /* 0x000fc600078e0200 */
[----:B------:R-:W-:Y:S02]  /*2810*/  LOP3.LUT R26, R26, 0xf, RZ, 0xc0, !PT ;  /* 0x0000000f1a1a7812 */ /* 0x000fe400078ec0ff */
[----:B------:R-:W-:Y:S02]  /*2820*/  IADD3.X R7, R7, UR9, R0, P0, !PT ;  /* 0x0000000907077c10 */ /* 0x000fe400087fe400 */
[----:B------:R-:W-:Y:S02]  /*2830*/  LEA R6, P0, R22, c[0x0][0x1c8], 0x1 ;  /* 0x0000720016067a11 */ /* 0x000fe400078008ff */
[----:B------:R-:W-:Y:S02]  /*2840*/  SHF.L.U64.HI R0, R230, 0x1, R13 ;  /* 0x00000001e6007819 */ /* 0x000fe4000001020d */
[----:B------:R-:W-:Y:S01]  /*2850*/  LEA.HI.X R22, R22, c[0x0][0x1cc], R7, 0x1, P0 ;  /* 0x0000730016167a11 */ /* 0x000fe200000f0c07 */
[----:B------:R-:W1:Y:S01]  /*2860*/  SHFL.IDX PT, R25, R6, 0x2, 0x181f ;  /* 0x00581f0006197f89 */ /* 0x000e6200000e0000 */
[----:B------:R-:W-:-:S03]  /*2870*/  IMAD.SHL.U32 R7, R229, 0x2, RZ ;  /* 0x00000002e5077824 */ /* 0x000fc600078e00ff */
[----:B------:R-:W2:Y:S04]  /*2880*/  SHFL.IDX PT, R15, R22, 0x2, 0x181f ;  /* 0x00581f00160f7f89 */ /* 0x000ea800000e0000 */
[----:B------:R-:W3:Y:S04]  /*2890*/  SHFL.IDX PT, R20, R6, RZ, 0x181f ;  /* 0x00181fff06147589 */ /* 0x000ee800000e0000 */
[----:B------:R4:W-:Y:S04]  /*28a0*/  SHFL.IDX PT, R12, R6, 0x1, 0x181f ;  /* 0x00381f00060c7f89 */ /* 0x0009e800000e0000 */
[----:B------:R-:W5:Y:S04]  /*28b0*/  SHFL.IDX PT, R23, R22, RZ, 0x181f ;  /* 0x00181fff16177589 */ /* 0x000f6800000e0000 */
[----:B------:R5:W5:Y:S01]  /*28c0*/  SHFL.IDX PT, R21, R22, 0x1, 0x181f ;  /* 0x00381f0016157f89 */ /* 0x000b6200000e0000 */
[----:B-1----:R-:W-:-:S04]  /*28d0*/  IADD3 R26, P2, P0, R26, R25, R4 ;  /* 0x000000191a1a7210 */ /* 0x002fc8000785e004 */
[----:B--2---:R-:W-:Y:S02]  /*28e0*/  IADD3.X R27, RZ, R15, R0, P2, P0 ;  /* 0x0000000fff1b7210 */ /* 0x004fe400017e0400 */
[----:B------:R-:W-:Y:S02]  /*28f0*/  IADD3 R24, P2, P0, R24, R25, R7 ;  /* 0x0000001918187210 */ /* 0x000fe4000785e007 */
[----:B---3--:R-:W-:Y:S02]  /*2900*/  IADD3 R28, P6, R20, R4, RZ ;  /* 0x00000004141c7210 */ /* 0x008fe40007fde0ff */
[----:B----4-:R-:W-:-:S04]  /*2910*/  SHF.L.U64.HI R6, R229, 0x1, R232 ;  /* 0x00000001e5067819 */ /* 0x010fc800000102e8 */
[----:B------:R-:W-:Y:S01]  /*2920*/  IADD3.X R25, RZ, R15, R6, P2, P0 ;  /* 0x0000000fff197210 */ /* 0x000fe200017e0406 */
[--C-:B-----5:R-:W-:Y:S01]  /*2930*/  IMAD.X R29, R23, 0x1, R0.reuse, P6 ;  /* 0x00000001171d7824 */ /* 0x120fe200030e0600 */
[----:B------:R-:W-:Y:S02]  /*2940*/  IADD3 R30, P0, R12, R4, RZ ;  /* 0x000000040c1e7210 */ /* 0x000fe40007f1e0ff */
[-C--:B------:R-:W-:Y:S02]  /*2950*/  IADD3 R22, P2, R20, R7.reuse, RZ ;  /* 0x0000000714167210 */ /* 0x080fe40007f5e0ff */
[----:B------:R-:W-:Y:S01]  /*2960*/  IADD3 R20, P6, R12, R7, RZ ;  /* 0x000000070c147210 */ /* 0x000fe20007fde0ff */
[----:B------:R-:W-:Y:S01]  /*2970*/  IMAD.X R31, R21, 0x1, R0, P0 ;  /* 0x00000001151f7824 */ /* 0x000fe200000e0600 */
[----:B------:R-:W-:Y:S01]  /*2980*/  ISETP.NE.U32.AND P0, PT, R231, RZ, PT ;  /* 0x000000ffe700720c */ /* 0x000fe20003f05070 */
[--C-:B------:R-:W-:Y:S01]  /*2990*/  IMAD.X R23, R23, 0x1, R6.reuse, P2 ;  /* 0x0000000117177824 */ /* 0x100fe200010e0606 */
        /* <DEDUP_REMOVED lines=8> */
.L_x_2331:
[----:B------:R-:W-:Y:S01]  /*2a20*/  LOP3.LUT R7, R98, 0xffffffe0, RZ, 0xc0, !PT ;  /* 0xffffffe062077812 */ /* 0x000fe200078ec0ff */
[----:B------:R-:W-:Y:S01]  /*2a30*/  ULDC UR13, c[0x0][0x324] ;  /* 0x0000c900000d7ab9 */ /* 0x000fe20000000800 */
[----:B------:R-:W-:Y:S01]  /*2a40*/  LEA.HI R15, R99, R96, RZ, 0x2 ;  /* 0x00000060630f7211 */ /* 0x000fe200078f10ff */
[----:B------:R-:W-:Y:S01]  /*2a50*/  ULDC UR16, c[0x0][0x1d0] ;  /* 0x0000740000107ab9 */ /* 0x000fe20000000800 */
[----:B------:R-:W-:Y:S01]  /*2a60*/  SHF.R.S32.HI R12, RZ, 0x1f, R97 ;  /* 0x0000001fff0c7819 */ /* 0x000fe20000011461 */
[----:B------:R-:W-:Y:S01]  /*2a70*/  IMAD.IADD R0, R96, 0x1, -R7 ;  /* 0x0000000160007824 */ /* 0x000fe200078e0a07 */
[----:B------:R-:W-:Y:S01]  /*2a80*/  LOP3.LUT R15, R15, 0xfffffffc, RZ, 0xc0, !PT ;  /* 0xfffffffc0f0f7812 */ /* 0x000fe200078ec0ff */
[----:B------:R-:W-:Y:S01]  /*2a90*/  ULOP3.LUT UR13, URZ, UR13, URZ, 0x33, !UPT ;  /* 0x0000000d3f0d7292 */ /* 0x000fe2000f8e333f */
[----:B------:R-:W-:Y:S01]  /*2aa0*/  LEA.HI R12, R12, R97, RZ, 0x3 ;  /* 0x000000610c0c7211 */ /* 0x000fe200078f18ff */
[----:B------:R-:W-:Y:S01]  /*2ab0*/  UIMAD UR16, UR8, UR16, UR4 ;  /* 0x00000010081072a4 */ /* 0x000fe2000f8e0204 */
[----:B------:R-:W-:Y:S01]  /*2ac0*/  SHF.R.S32.HI R7, RZ, 0x1f, R0 ;  /* 0x0000001fff077819 */ /* 0x000fe20000011400 */
[----:B------:R-:W-:Y:S01]  /*2ad0*/  IMAD.IADD R96, R96, 0x1, -R15 ;  /* 0x0000000160607824 */ /* 0x000fe200078e0a0f */
[----:B------:R-:W-:Y:S01]  /*2ae0*/  LOP3.LUT R12, R12, 0xffffff8, RZ, 0xc0, !PT ;  /* 0x0ffffff80c0c7812 */ /* 0x000fe200078ec0ff */
[----:B------:R-:W0:Y:S01]  /*2af0*/  LDGDEPBAR ;  /* 0x00000000000079af */ /* 0x000e220000000000 */
[----:B------:R-:W-:-:S02]  /*2b00*/  LEA.HI R4, R7, R0, RZ, 0x2 ;  /* 0x0000000007047211 */ /* 0x000fc400078f10ff */
[----:B------:R-:W-:Y:S01]  /*2b10*/  LEA.HI R6, R96, R96, RZ, 0x1 ;  /* 0x0000006060067211 */ /* 0x000fe200078f08ff */
[----:B------:R-:W-:Y:S01]  /*2b20*/  IMAD.IADD R12, R97, 0x1, -R12 ;  /* 0x00000001610c7824 */ /* 0x000fe200078e0a0c */
[----:B------:R-:W-:Y:S02]  /*2b30*/  PLOP3.LUT P2, PT, PT, PT, UP1, 0x80, 0x0 ;  /* 0x000000000000781c */ /* 0x000fe40003f4f018 */
[----:B------:R-:W-:Y:S02]  /*2b40*/  LEA.HI.SX32 R7, R4, UR15, 0x1e ;  /* 0x0000000f04077c11 */ /* 0x000fe4000f8ff2ff */
[----:B------:R-:W-:Y:S02]  /*2b50*/  LOP3.LUT R15, R6, 0x1ffffffe, RZ, 0xc0, !PT ;  /* 0x1ffffffe060f7812 */ /* 0x000fe400078ec0ff */
[----:B------:R-:W-:Y:S01]  /*2b60*/  PLOP3.LUT P0, PT, PT, PT, UP1, 0x80, 0x0 ;  /* 0x000000000000781c */ /* 0x000fe20003f0f018 */
[----:B------:R-:W-:Y:S01]  /*2b70*/  IMAD R7, R12, 0x10, R7 ;  /* 0x000000100c077824 */ /* 0x000fe200078e0207 */
[----:B------:R-:W-:Y:S01]  /*2b80*/  LOP3.LUT R221, R4, 0x7ffffffc, RZ, 0xc0, !PT ;  /* 0x7ffffffc04dd7812 */ /* 0x000fe200078ec0ff */
[----:B------:R-:W-:-:S04]  /*2b90*/  IMAD.IADD R220, R96, 0x1, -R15 ;  /* 0x0000000160dc7824 */ /* 0x000fc800078e0a0f */
[----:B------:R-:W-:Y:S02]  /*2ba0*/  IMAD R220, R220, 0x8, R7 ;  /* 0x00000008dcdc7824 */ /* 0x000fe400078e0207 */
[----:B------:R-:W-:Y:S02]  /*2bb0*/  IMAD.IADD R221, R0, 0x1, -R221 ;  /* 0x0000000100dd7824 */ /* 0x000fe400078e0add */
[----:B------:R-:W-:-:S04]  /*2bc0*/  @P2 IMAD.HI.U32 R6, R220, c[0x0][0x2c8], RZ ;  /* 0x0000b200dc062a27 */ /* 0x000fc800078e00ff */
[----:B-1----:R-:W-:Y:S01]  /*2bd0*/  IMAD.MOV.U32 R25, RZ, RZ, R220 ;  /* 0x000000ffff197224 */ /* 0x002fe200078e00dc */
[----:B------:R-:W-:Y:S01]  /*2be0*/  @P0 SHF.R.U32.HI R25, RZ, c[0x0][0x2cc], R6 ;  /* 0x0000b300ff190a19 */ /* 0x000fe20000011606 */
[----:B------:R-:W-:Y:S01]  /*2bf0*/  IMAD.U32 R0, RZ, RZ, UR18 ;  /* 0x00000012ff007e24 */ /* 0x000fe2000f8e00ff */
[----:B------:R-:W-:Y:S01]  /*2c00*/  PLOP3.LUT P0, PT, PT, PT, UP0, 0x40, 0x0 ;  /* 0x000000000000781c */ /* 0x000fe20003f0e808 */
[----:B------:R-:W-:Y:S02]  /*2c10*/  IMAD.SHL.U32 R221, R221, 0x2, RZ ;  /* 0x00000002dddd7824 */ /* 0x000fe400078e00ff */
[----:B------:R-:W1:Y:S03]  /*2c20*/  SHFL.IDX PT, R4, R25, RZ, 0x1c1f ;  /* 0x001c1fff19047589 */ /* 0x000e6600000e0000 */
[C---:B------:R-:W-:Y:S02]  /*2c30*/  IADD3 R0, -R221.reuse, 0x1, R0 ;  /* 0x00000001dd007810 */ /* 0x040fe40007ffe100 */
[----:B------:R-:W-:-:S02]  /*2c40*/  IADD3 R22, -R221, UR16, RZ ;  /* 0x00000010dd167c10 */ /* 0x000fc4000fffe1ff */
[----:B------:R-:W-:Y:S02]  /*2c50*/  IADD3 R15, R0, -c[0x0][0x168], RZ ;  /* 0x80005a00000f7a10 */ /* 0x000fe40007ffe0ff */
[----:B------:R-:W-:Y:S02]  /*2c60*/  IADD3 R0, -R221, UR4, RZ ;  /* 0x00000004dd007c10 */ /* 0x000fe4000fffe1ff */
[C---:B------:R-:W-:Y:S02]  /*2c70*/  IADD3 R21, R15.reuse, c[0x0][0x328], RZ ;  /* 0x0000ca000f157a10 */ /* 0x040fe40007ffe0ff */
[----:B------:R-:W-:-:S03]  /*2c80*/  IADD3 R15, R15, UR13, RZ ;  /* 0x0000000d0f0f7c10 */ /* 0x000fc6000fffe0ff */
[--C-:B-1----:R-:W-:Y:S02]  /*2c90*/  IMAD.IADD R7, R21, 0x1, R4.reuse ;  /* 0x0000000115077824 */ /* 0x102fe400078e0204 */
[----:B------:R-:W-:-:S03]  /*2ca0*/  IMAD.IADD R23, R15, 0x1, R4 ;  /* 0x000000010f177824 */ /* 0x000fc600078e0204 */
[----:B------:R-:W-:Y:S01]  /*2cb0*/  IMNMX R24, R7, R22, PT ;  /* 0x0000001607187217 */ /* 0x000fe20003800200 */
[----:B------:R-:W-:Y:S05]  /*2cc0*/  @P0 BRA `(.L_x_2332) ;  /* 0x0000015000000947 */ /* 0x000fea0003800000 */
[----:B------:R-:W-:Y:S01]  /*2cd0*/  IMAD.U32 R7, RZ, RZ, UR11 ;  /* 0x0000000bff077e24 */ /* 0x000fe2000f8e00ff */
        /* <DEDUP_REMOVED lines=11> */
.L_x_2334:
[----:B------:R-:W-:-:S04]  /*2d90*/  MOV R4, c[0x0][0x32c] ;  /* 0x0000cb0000047a02 */ /* 0x000fc80000000f00 */
[----:B------:R-:W-:-:S13]  /*2da0*/  ISETP.NE.AND P0, PT, R4, 0x1, PT ;  /* 0x000000010400780c */ /* 0x000fda0003f05270 */
[----:B------:R-:W-:-:S05]  /*2db0*/  @P0 IMAD.HI.U32 R4, R7, c[0x0][0x330], RZ ;  /* 0x0000cc0007040a27 */ /* 0x000fca00078e00ff */
[----:B------:R-:W-:Y:S02]  /*2dc0*/  @P0 SHF.R.U32.HI R7, RZ, c[0x0][0x334], R4 ;  /* 0x0000cd00ff070a19 */ /* 0x000fe40000011604 */
.L_x_2335:
[----:B------:R-:W-:Y:S05]  /*2dd0*/  BSYNC B0 ;  /* 0x0000000000007941 */ /* 0x000fea0003800000 */
.L_x_2333:
[----:B------:R-:W-:-:S05]  /*2de0*/  IMAD R4, R7, c[0x0][0x32c], R0 ;  /* 0x0000cb0007047a24 */ /* 0x000fca00078e0200 */
[----:B------:R-:W-:Y:S02]  /*2df0*/  IADD3 R7, R4, c[0x0][0x32c], RZ ;  /* 0x0000cb0004077a10 */ /* 0x000fe40007ffe0ff */
[----:B------:R-:W-:Y:S02]  /*2e00*/  IMNMX R23, R23, R4, !PT ;  /* 0x0000000417177217 */ /* 0x000fe40007800200 */
[----:B------:R-:W-:Y:S02]  /*2e10*/  IMNMX R24, R24, R7, PT ;  /* 0x0000000718187217 */ /* 0x000fe40003800200 */
.L_x_2332:
[----:B------:R-:W-:Y:S01]  /*2e20*/  UISETP.GE.AND UP3, UPT, UR4, 0x2, UPT ;  /* 0x000000020400788c */ /* 0x000fe2000bf66270 */
[----:B------:R-:W1:Y:S01]  /*2e30*/  SHFL.IDX PT, R26, R25, 0x1, 0x1c1f ;  /* 0x003c1f00191a7f89 */ /* 0x000e6200000e0000 */
[----:B------:R-:W-:Y:S02]  /*2e40*/  UISETP.GE.AND UP4, UPT, UR4, 0x1, UPT ;  /* 0x000000010400788c */ /* 0x000fe4000bf86270 */
[----:B------:R-:W-:Y:S02]  /*2e50*/  UISETP.GE.AND UP2, UPT, UR4, 0x9, UPT ;  /* 0x000000090400788c */ /* 0x000fe4000bf46270 */
[----:B------:R-:W-:Y:S01]  /*2e60*/  PLOP3.LUT P6, PT, PT, PT, UP3, 0x40, 0x0 ;  /* 0x000000000000781c */ /* 0x000fe20003fce838 */
[----:B------:R-:W-:Y:S01]  /*2e70*/  UP2UR UR33, UPR, URZ, 0x8 ;  /* 0x000000083f217883 */ /* 0x000fe20008000000 */
[----:B------:R-:W-:Y:S01]  /*2e80*/  PLOP3.LUT P0, PT, PT, PT, UP4, 0x40, 0x0 ;  /* 0x000000000000781c */ /* 0x000fe20003f0e848 */
[----:B------:R-:W-:Y:S01]  /*2e90*/  UP2UR UR32, UPR, URZ, 0x4 ;  /* 0x000000043f207883 */ /* 0x000fe20008000000 */
[C---:B------:R-:W-:Y:S01]  /*2ea0*/  ISETP.GT.AND P6, PT, R23.reuse, 0x1, P6 ;  /* 0x000000011700780c */ /* 0x040fe200037c4270 */
[----:B------:R-:W-:Y:S01]  /*2eb0*/  UISETP.GE.AND UP3, UPT, UR4, 0xa, UPT ;  /* 0x0000000a0400788c */ /* 0x000fe2000bf66270 */
[C---:B------:R-:W-:Y:S01]  /*2ec0*/  ISETP.GT.AND P0, PT, R23.reuse, RZ, P0 ;  /* 0x000000ff1700720c */ /* 0x040fe20000704270 */
[----:B------:R-:W-:Y:S01]  /*2ed0*/  UP2UR UR34, UPR, URZ, 0x10 ;  /* 0x000000103f227883 */ /* 0x000fe20008000000 */
[----:B------:R-:W-:Y:S01]  /*2ee0*/  PLOP3.LUT P2, PT, PT, PT, UP2, 0x40, 0x0 ;  /* 0x000000000000781c */ /* 0x000fe20003f4e828 */
[----:B------:R-:W-:Y:S01]  /*2ef0*/  UISETP.GE.AND UP2, UPT, UR4, 0x11, UPT ;  /* 0x000000110400788c */ /* 0x000fe2000bf46270 */
[C---:B------:R-:W-:Y:S01]  /*2f00*/  ISETP.LT.OR P6, PT, R24.reuse, 0x2, P6 ;  /* 0x000000021800780c */ /* 0x040fe200037c1670 */
[----:B------:R-:W-:Y:S01]  /*2f10*/  UISETP.GE.AND UP4, UPT, UR4, 0x52, UPT ;  /* 0x000000520400788c */ /* 0x000fe2000bf86270 */
[----:B------:R-:W-:Y:S01]  /*2f20*/  ISETP.LT.OR P0, PT, R24, 0x1, P0 ;  /* 0x000000011800780c */ /* 0x000fe20000701670 */
[----:B------:R-:W-:Y:S01]  /*2f30*/  UP2UR UR30, UPR, URZ, 0x4 ;  /* 0x000000043f1e7883 */ /* 0x000fe20008000000 */
[----:B------:R-:W-:Y:S01]  /*2f40*/  ISETP.GT.AND P2, PT, R23, 0x8, P2 ;  /* 0x000000081700780c */ /* 0x000fe20001744270 */
[----:B------:R-:W-:Y:S01]  /*2f50*/  UISETP.GE.AND UP6, UPT, UR4, 0x4a, UPT ;  /* 0x0000004a0400788c */ /* 0x000fe2000bfc6270 */
[----:B------:R-:W-:Y:S01]  /*2f60*/  FSEL R12, R17, -INF , !P6 ;  /* 0xff800000110c7808 */ /* 0x000fe20007000000 */
[----:B------:R-:W-:Y:S01]  /*2f70*/  UISETP.GE.AND UP5, UPT, UR4, 0x51, UPT ;  /* 0x000000510400788c */ /* 0x000fe2000bfa6270 */
[----:B------:R-:W-:Y:S01]  /*2f80*/  FSEL R7, R16, -INF , !P0 ;  /* 0xff80000010077808 */ /* 0x000fe20004000000 */
[----:B------:R-:W-:Y:S01]  /*2f90*/  UP2UR UR31, UPR, URZ, 0x8 ;  /* 0x000000083f1f7883 */ /* 0x000fe20008000000 */
[----:B------:R-:W-:Y:S01]  /*2fa0*/  PLOP3.LUT P6, PT, PT, PT, UP2, 0x40, 0x0 ;  /* 0x000000000000781c */ /* 0x000fe20003fce828 */
[----:B------:R-:W-:Y:S01]  /*2fb0*/  UISETP.GE.AND UP2, UPT, UR4, 0x12, UPT ;  /* 0x000000120400788c */ /* 0x000fe2000bf46270 */
[----:B------:R-:W-:Y:S01]  /*2fc0*/  PLOP3.LUT P0, PT, PT, PT, UP3, 0x40, 0x0 ;  /* 0x000000000000781c */ /* 0x000fe20003f0e838 */
[----:B------:R-:W-:Y:S01]  /*2fd0*/  UISETP.GE.AND UP3, UPT, UR4, 0x59, UPT ;  /* 0x000000590400788c */ /* 0x000fe2000bf66270 */
[----:B------:R-:W-:Y:S01]  /*2fe0*/  ISETP.LT.OR P2, PT, R24, 0x9, P2 ;  /* 0x000000091800780c */ /* 0x000fe20001741670 */
[----:B------:R-:W-:Y:S01]  /*2ff0*/  UP2UR UR29, UPR, URZ, 0x4 ;  /* 0x000000043f1d7883 */ /* 0x000fe20008000000 */
[----:B------:R-:W-:Y:S01]  /*3000*/  ISETP.GT.AND P0, PT, R23, 0x9, P0 ;  /* 0x000000091700780c */ /* 0x000fe20000704270 */
[----:B-1----:R-:W-:Y:S01]  /*3010*/  IMAD.IADD R21, R21, 0x1, R26 ;  /* 0x0000000115157824 */ /* 0x002fe200078e021a */
[----:B------:R-:W-:-:S02]  /*3020*/  FSEL R20, R8, -INF , !P2 ;  /* 0xff80000008147808 */ /* 0x000fc40005000000 */
[----:B------:R-:W-:Y:S01]  /*3030*/  PLOP3.LUT P2, PT, PT, PT, UP2, 0x40, 0x0 ;  /* 0x000000000000781c */ /* 0x000fe20003f4e828 */
[----:B------:R-:W-:Y:S01]  /*3040*/  UISETP.GE.AND UP2, UPT, UR4, 0x19, UPT ;  /* 0x000000190400788c */ /* 0x000fe2000bf46270 */
[C---:B------:R-:W-:Y:S02]  /*3050*/  ISETP.LT.OR P0, PT, R24.reuse, 0xa, P0 ;  /* 0x0000000a1800780c */ /* 0x040fe40000701670 */
[----:B------:R-:W-:Y:S01]  /*3060*/  ISETP.GT.AND P6, PT, R23, 0x10, P6 ;  /* 0x000000101700780c */ /* 0x000fe200037c4270 */
[----:B------:R-:W-:Y:S01]  /*3070*/  UP2UR UR28, UPR, URZ, 0x4 ;  /* 0x000000043f1c7883 */ /* 0x000fe20008000000 */
[----:B------:R-:W-:Y:S02]  /*3080*/  FSEL R16, R9, -INF , !P0 ;  /* 0xff80000009107808 */ /* 0x000fe40004000000 */
[----:B------:R-:W-:Y:S01]  /*3090*/  PLOP3.LUT P0, PT, PT, PT, UP2, 0x40, 0x0 ;  /* 0x000000000000781c */ /* 0x000fe20003f0e828 */
[----:B------:R-:W-:Y:S01]  /*30a0*/  UISETP.GE.AND UP2, UPT, UR4, 0x1a, UPT ;  /* 0x0000001a0400788c */ /* 0x000fe2000bf46270 */
[----:B------:R-:W-:-:S02]  /*30b0*/  ISETP.LT.OR P6, PT, R24, 0x11, P6 ;  /* 0x000000111800780c */ /* 0x000fc400037c1670 */
[C---:B------:R-:W-:Y:S01]  /*30c0*/  ISETP.GT.AND P2, PT, R23.reuse, 0x11, P2 ;  /* 0x000000111700780c */ /* 0x040fe20001744270 */
[----:B------:R-:W-:Y:S01]  /*30d0*/  UP2UR UR27, UPR, URZ, 0x4 ;  /* 0x000000043f1b7883 */ /* 0x000fe20008000000 */
[----:B------:R-:W-:Y:S02]  /*30e0*/  FSEL R14, R72, -INF , !P6 ;  /* 0xff800000480e7808 */ /* 0x000fe40007000000 */
[----:B------:R-:W-:Y:S01]  /*30f0*/  PLOP3.LUT P6, PT, PT, PT, UP2, 0x40, 0x0 ;  /* 0x000000000000781c */ /* 0x000fe20003fce828 */
[----:B------:R-:W-:Y:S01]  /*3100*/  UISETP.GE.AND UP2, UPT, UR4, 0x21, UPT ;  /* 0x000000210400788c */ /* 0x000fe2000bf46270 */
[----:B------:R-:W-:Y:S02]  /*3110*/  ISETP.LT.OR P2, PT, R24, 0x12, P2 ;  /* 0x000000121800780c */ /* 0x000fe40001741670 */
[----:B------:R-:W-:Y:S01]  /*3120*/  ISETP.GT.AND P0, PT, R23, 0x18, P0 ;  /* 0x000000181700780c */ /* 0x000fe20000704270 */
[----:B------:R-:W-:Y:S01]  /*3130*/  UP2UR UR26, UPR, URZ, 0x4 ;  /* 0x000000043f1a7883 */ /* 0x000fe20008000000 */
[----:B------:R-:W-:-:S02]  /*3140*/  FSEL R6, R73, -INF , !P2 ;  /* 0xff80000049067808 */ /* 0x000fc40005000000 */
[----:B------:R-:W-:Y:S01]  /*3150*/  PLOP3.LUT P2, PT, PT, PT, UP2, 0x40, 0x0 ;  /* 0x000000000000781c */ /* 0x000fe20003f4e828 */
[----:B------:R-:W-:Y:S01]  /*3160*/  UISETP.GE.AND UP2, UPT, UR4, 0x22, UPT ;  /* 0x000000220400788c */ /* 0x000fe2000bf46270 */
[----:B------:R-:W-:Y:S02]  /*3170*/  ISETP.LT.OR P0, PT, R24, 0x19, P0 ;  /* 0x000000191800780c */ /* 0x000fe40000701670 */
[----:B------:R-:W-:Y:S01]  /*3180*/  ISETP.GT.AND P6, PT, R23, 0x19, P6 ;  /* 0x000000191700780c */ /* 0x000fe200037c4270 */
[----:B------:R-:W-:Y:S01]  /*3190*/  UP2UR UR25, UPR, URZ, 0x4 ;  /* 0x000000043f197883 */ /* 0x000fe20008000000 */
[----:B------:R-:W-:Y:S02]  /*31a0*/  FSEL R4, R68, -INF , !P0 ;  /* 0xff80000044047808 */ /* 0x000fe40004000000 */
[----:B------:R-:W-:Y:S01]  /*31b0*/  PLOP3.LUT P0, PT, PT, PT, UP2, 0x40, 0x0 ;  /* 0x000000000000781c */ /* 0x000fe20003f0e828 */
[----:B------:R-:W-:Y:S01]  /*31c0*/  UISETP.GE.AND UP2, UPT, UR4, 0x29, UPT ;  /* 0x000000290400788c */ /* 0x000fe2000bf46270 */
[----:B------:R-:W-:-:S02]  /*31d0*/  ISETP.LT.OR P6, PT, R24, 0x1a, P6 ;  /* 0x0000001a1800780c */ /* 0x000fc400037c1670 */
[----:B------:R-:W-:Y:S01]  /*31e0*/  ISETP.GT.AND P2, PT, R23, 0x20, P2 ;  /* 0x000000201700780c */ /* 0x000fe20001744270 */
        /* <DEDUP_REMOVED lines=52> */
[----:B------:R-:W-:-:S02]  /*3530*/  ISETP.GT.AND P2, PT, R23, 0x41, P2 ;  /* 0x000000411700780c */ /* 0x000fc40001744270 */
[----:B------:R-:W-:Y:S02]  /*3540*/  ISETP.GT.AND P0, PT, R23, 0x48, P0 ;  /* 0x000000481700780c */ /* 0x000fe40000704270 */
[C---:B------:R-:W-:Y:S02]  /*3550*/  ISETP.LT.OR P6, PT, R24.reuse, 0x41, P6 ;  /* 0x000000411800780c */ /* 0x040fe400037c1670 */
[C---:B------:R-:W-:Y:S02]  /*3560*/  ISETP.LT.OR P0, PT, R24.reuse, 0x49, P0 ;  /* 0x000000491800780c */ /* 0x040fe40000701670 */
[----:B------:R-:W-:Y:S02]  /*3570*/  ISETP.LT.OR P2, PT, R24, 0x42, P2 ;  /* 0x000000421800780c */ /* 0x000fe40001741670 */
[----:B------:R-:W-:Y:S02]  /*3580*/  FSEL R154, R44, -INF , !P0 ;  /* 0xff8000002c9a7808 */ /* 0x000fe40004000000 */
[----:B------:R-:W-:-:S02]  /*3590*/  PLOP3.LUT P0, PT, PT, PT, UP4, 0x40, 0x0 ;  /* 0x000000000000781c */ /* 0x000fc40003f0e848 */
[----:B------:R-:W-:Y:S02]  /*35a0*/  FSEL R156, R48, -INF , !P6 ;  /* 0xff800000309c7808 */ /* 0x000fe40007000000 */
[----:B------:R-:W-:Y:S02]  /*35b0*/  FSEL R152, R49, -INF , !P2 ;  /* 0xff80000031987808 */ /* 0x000fe40005000000 */
[----:B------:R-:W-:Y:S02]  /*35c0*/  PLOP3.LUT P6, PT, PT, PT, UP6, 0x40, 0x0 ;  /* 0x000000000000781c */ /* 0x000fe40003fce868 */
[----:B------:R-:W-:Y:S02]  /*35d0*/  PLOP3.LUT P2, PT, PT, PT, UP5, 0x40, 0x0 ;  /* 0x000000000000781c */ /* 0x000fe40003f4e858 */
[C---:B------:R-:W-:Y:S02]  /*35e0*/  ISETP.GT.AND P0, PT, R23.reuse, 0x51, P0 ;  /* 0x000000511700780c */ /* 0x040fe40000704270 */
        /* <DEDUP_REMOVED lines=13> */
[C---:B------:R-:W-:Y:S02]  /*36c0*/  ISETP.LT.OR P6, PT, R24.reuse, 0x59, P6 ;  /* 0x000000591800780c */ /* 0x040fe400037c1670 */
[----:B------:R-:W-:Y:S01]  /*36d0*/  ISETP.LT.OR P2, PT, R24, 0x5a, P2 ;  /* 0x0000005a1800780c */ /* 0x000fe20001741670 */
[----:B------:R-:W-:Y:S01]  /*36e0*/  IMAD.IADD R24, R15, 0x1, R26 ;  /* 0x000000010f187824 */ /* 0x000fe200078e021a */
[----:B------:R-:W-:Y:S02]  /*36f0*/  IMNMX R22, R21, R22, PT ;  /* 0x0000001615167217 */ /* 0x000fe40003800200 */
[----:B------:R-:W-:Y:S02]  /*3700*/  FSEL R132, R76, -INF , !P6 ;  /* 0xff8000004c847808 */ /* 0x000fe40007000000 */
[----:B------:R-:W-:Y:S01]  /*3710*/  FSEL R130, R77, -INF , !P2 ;  /* 0xff8000004d827808 */ /* 0x000fe20005000000 */
        /* <DEDUP_REMOVED lines=13> */
.L_x_2338:
[----:B------:R-:W-:-:S04]  /*37f0*/  MOV R9, c[0x0][0x32c] ;  /* 0x0000cb0000097a02 */ /* 0x000fc80000000f00 */
[----:B------:R-:W-:-:S13]  /*3800*/  ISETP.NE.AND P0, PT, R9, 0x1, PT ;  /* 0x000000010900780c */ /* 0x000fda0003f05270 */
[----:B------:R-:W-:-:S05]  /*3810*/  @P0 IMAD.HI.U32 R9, R15, c[0x0][0x330], RZ ;  /* 0x0000cc000f090a27 */ /* 0x000fca00078e00ff */
[----:B------:R-:W-:Y:S02]  /*3820*/  @P0 SHF.R.U32.HI R15, RZ, c[0x0][0x334], R9 ;  /* 0x0000cd00ff0f0a19 */ /* 0x000fe40000011609 */
.L_x_2339:
[----:B------:R-:W-:Y:S05]  /*3830*/  BSYNC B0 ;  /* 0x0000000000007941 */ /* 0x000fea0003800000 */
.L_x_2337:
[----:B------:R-:W-:-:S05]  /*3840*/  IMAD R15, R15, c[0x0][0x32c], R0 ;  /* 0x0000cb000f0f7a24 */ /* 0x000fca00078e0200 */
[----:B------:R-:W-:Y:S02]  /*3850*/  IADD3 R9, R15, c[0x0][0x32c], RZ ;  /* 0x0000cb000f097a10 */ /* 0x000fe40007ffe0ff */
[----:B------:R-:W-:Y:S02]  /*3860*/  IMNMX R24, R24, R15, !PT ;  /* 0x0000000f18187217 */ /* 0x000fe40007800200 */
[----:B------:R-:W-:Y:S02]  /*3870*/  IMNMX R22, R22, R9, PT ;  /* 0x0000000916167217 */ /* 0x000fe40003800200 */
.L_x_2336:
[----:B------:R-:W-:Y:S01]  /*3880*/  UP2UR UR4, UPR, URZ, 0x10 ;  /* 0x000000103f047883 */ /* 0x000fe20008000000 */
[----:B------:R-:W-:Y:S01]  /*3890*/  FMNMX.FTZ R25, R7, R12, !PT ;  /* 0x0000000c07197209 */ /* 0x000fe20007810000 */
[----:B------:R-:W-:Y:S01]  /*38a0*/  UISETP.NE.AND UP4, UPT, UR30, URZ, UPT ;  /* 0x0000003f1e00728c */ /* 0x000fe2000bf85270 */
[----:B------:R-:W-:Y:S01]  /*38b0*/  IMAD.SHL.U32 R212, R2, 0x2, RZ ;  /* 0x0000000202d47824 */ /* 0x000fe200078e00ff */
[----:B------:R-:W-:Y:S01]  /*38c0*/  UP2UR UR30, UPR, URZ, 0x8 ;  /* 0x000000083f1e7883 */ /* 0x000fe20008000000 */
[----:B------:R-:W-:Y:S01]  /*38d0*/  FMNMX.FTZ R25, R20, R25, !PT ;  /* 0x0000001914197209 */ /* 0x000fe20007810000 */
[----:B------:R-:W-:Y:S01]  /*38e0*/  UISETP.NE.AND UP3, UPT, UR32, URZ, UPT ;  /* 0x0000003f2000728c */ /* 0x000fe2000bf65270 */
[----:B------:R-:W-:Y:S01]  /*38f0*/  IMAD R210, R5, 0x2, R212 ;  /* 0x0000000205d27824 */ /* 0x000fe200078e02d4 */
[----:B------:R-:W-:Y:S01]  /*3900*/  UP2UR UR32, UPR, URZ, 0x4 ;  /* 0x000000043f207883 */ /* 0x000fe20008000000 */
[----:B------:R-:W-:Y:S01]  /*3910*/  FMNMX.FTZ R25, R16, R25, !PT ;  /* 0x0000001910197209 */ /* 0x000fe20007810000 */
[----:B------:R-:W-:Y:S01]  /*3920*/  UISETP.NE.AND UP2, UPT, UR31, URZ, UPT ;  /* 0x0000003f1f00728c */ /* 0x000fe2000bf45270 */
[C---:B------:R-:W-:Y:S01]  /*3930*/  IMAD R208, R3.reuse, 0x2, R210 ;  /* 0x0000000203d07824 */ /* 0x040fe200078e02d2 */
[----:B------:R-:W-:Y:S01]  /*3940*/  UP2UR UR31, UPR, URZ, 0x2 ;  /* 0x000000023f1f7883 */ /* 0x000fe20008000000 */
[----:B------:R-:W-:Y:S01]  /*3950*/  PLOP3.LUT P0, PT, PT, PT, UP3, 0x40, 0x0 ;  /* 0x000000000000781c */ /* 0x000fe20003f0e838 */
[----:B------:R-:W-:Y:S01]  /*3960*/  UISETP.NE.AND UP1, UPT, UR33, URZ, UPT ;  /* 0x0000003f2100728c */ /* 0x000fe2000bf25270 */
[----:B------:R-:W-:Y:S01]  /*3970*/  FMNMX.FTZ R25, R14, R25, !PT ;  /* 0x000000190e197209 */ /* 0x000fe20007810000 */
[----:B------:R-:W-:Y:S01]  /*3980*/  UP2UR UR33, UPR, URZ, 0x1 ;  /* 0x000000013f217883 */ /* 0x000fe20008000000 */
[----:B------:R-:W-:Y:S01]  /*3990*/  ISETP.GT.AND P0, PT, R24, 0x8, P0 ;  /* 0x000000081800780c */ /* 0x000fe20000704270 */
[----:B------:R-:W-:Y:S01]  /*39a0*/  UISETP.NE.AND UP0, UPT, UR34, URZ, UPT ;  /* 0x0000003f2200728c */ /* 0x000fe2000bf05270 */
[----:B------:R-:W-:Y:S01]  /*39b0*/  FMNMX.FTZ R25, R6, R25, !PT ;  /* 0x0000001906197209 */ /* 0x000fe20007810000 */
[----:B------:R-:W-:Y:S01]  /*39c0*/  UISETP.NE.AND UP3, UPT, UR28, URZ, UPT ;  /* 0x0000003f1c00728c */ /* 0x000fe2000bf65270 */
[----:B------:R-:W-:Y:S01]  /*39d0*/  PLOP3.LUT P2, PT, PT, PT, UP1, 0x40, 0x0 ;  /* 0x000000000000781c */ /* 0x000fe20003f4e818 */
[----:B------:R-:W-:Y:S01]  /*39e0*/  UISETP.NE.AND UP1, UPT, UR26, URZ, UPT ;  /* 0x0000003f1a00728c */ /* 0x000fe2000bf25270 */
[----:B------:R-:W-:Y:S01]  /*39f0*/  ISETP.LT.OR P0, PT, R22, 0x9, P0 ;  /* 0x000000091600780c */ /* 0x000fe20000701670 */
[----:B------:R-:W-:Y:S01]  /*3a00*/  LDSM.16.MT88.4 R92, [R208+0x100] ;  /* 0x00010000d05c783b */ /* 0x000fe20000004200 */
[----:B------:R-:W-:Y:S01]  /*3a10*/  PLOP3.LUT P6, PT, PT, PT, UP0, 0x40, 0x0 ;  /* 0x000000000000781c */ /* 0x000fe20003fce808 */
[----:B------:R-:W-:Y:S01]  /*3a20*/  UISETP.NE.AND UP0, UPT, UR29, URZ, UPT ;  /* 0x0000003f1d00728c */ /* 0x000fe2000bf05270 */
[C---:B------:R-:W-:Y:S01]  /*3a30*/  ISETP.GT.AND P2, PT, R24.reuse, 0x1, P2 ;  /* 0x000000011800780c */ /* 0x040fe20001744270 */
[----:B------:R-:W-:Y:S01]  /*3a40*/  LDSM.16.MT88.4 R100, [R212+0x3100] ;  /* 0x00310000d464783b */ /* 0x000fe20000004200 */
[----:B------:R-:W-:Y:S01]  /*3a50*/  ISETP.GT.AND P6, PT, R24, RZ, P6 ;  /* 0x000000ff1800720c */ /* 0x000fe200037c4270 */
[----:B------:R-:W-:Y:S01]  /*3a60*/  IMAD R209, R3, 0x2, R212 ;  /* 0x0000000203d17824 */ /* 0x000fe200078e02d4 */
[C---:B------:R-:W-:Y:S01]  /*3a70*/  ISETP.LT.OR P2, PT, R22.reuse, 0x2, P2 ;  /* 0x000000021600780c */ /* 0x040fe20001741670 */
[----:B------:R-:W-:Y:S01]  /*3a80*/  LDSM.16.MT88.4 R104, [R210+0x3100] ;  /* 0x00310000d268783b */ /* 0x000fe20000004200 */
[----:B------:R-:W-:-:S02]  /*3a90*/  ISETP.LT.OR P6, PT, R22, 0x1, P6 ;  /* 0x000000011600780c */ /* 0x000fc400037c1670 */
[----:B------:R-:W-:Y:S01]  /*3aa0*/  FSEL R23, R19, -INF , !P2 ;  /* 0xff80000013177808 */ /* 0x000fe20005000000 */
[----:B------:R-:W-:Y:S01]  /*3ab0*/  LDSM.16.MT88.4 R84, [R209+0x100] ;  /* 0x00010000d154783b */ /* 0x000fe20000004200 */
[----:B------:R-:W-:Y:S02]  /*3ac0*/  FSEL R18, R18, -INF , !P6 ;  /* 0xff80000012127808 */ /* 0x000fe40007000000 */
[----:B------:R-:W-:Y:S01]  /*3ad0*/  PLOP3.LUT P6, PT, PT, PT, UP2, 0x40, 0x0 ;  /* 0x000000000000781c */ /* 0x000fe20003fce828 */
[----:B------:R-:W-:Y:S01]  /*3ae0*/  UISETP.NE.AND UP2, UPT, UR27, URZ, UPT ;  /* 0x0000003f1b00728c */ /* 0x000fe2000bf45270 */
[----:B------:R-:W-:Y:S01]  /*3af0*/  PLOP3.LUT P2, PT, PT, PT, UP4, 0x40, 0x0 ;  /* 0x000000000000781c */ /* 0x000fe20003f4e848 */
[----:B------:R-:W-:Y:S01]  /*3b00*/  UISETP.NE.AND UP4, UPT, UR20, URZ, UPT ;  /* 0x0000003f1400728c */ /* 0x000fe2000bf85270 */
[----:B------:R-:W-:Y:S01]  /*3b10*/  ISETP.GT.AND P6, PT, R24, 0x9, P6 ;  /* 0x000000091800780c */ /* 0x000fe200037c4270 */
[----:B------:R-:W-:Y:S01]  /*3b20*/  LDSM.16.MT88.4 R28, [R212+0x900] ;  /* 0x00090000d41c783b */ /* 0x000fe20000004200 */
[----:B------:R-:W-:-:S02]  /*3b30*/  FSEL R21, R10, -INF , !P0 ;  /* 0xff8000000a157808 */ /* 0x000fc40004000000 */
[----:B------:R-:W-:Y:S01]  /*3b40*/  PLOP3.LUT P0, PT, PT, PT, UP0, 0x40, 0x0 ;  /* 0x000000000000781c */ /* 0x000fe20003f0e808 */
[----:B------:R-:W-:Y:S01]  /*3b50*/  UISETP.NE.AND UP0, UPT, UR25, URZ, UPT ;  /* 0x0000003f1900728c */ /* 0x000fe2000bf05270 */
[----:B------:R-:W-:Y:S02]  /*3b60*/  ISETP.LT.OR P6, PT, R22, 0xa, P6 ;  /* 0x0000000a1600780c */ /* 0x000fe400037c1670 */
[----:B------:R-:W-:Y:S02]  /*3b70*/  ISETP.GT.AND P2, PT, R24, 0x10, P2 ;  /* 0x000000101800780c */ /* 0x000fe40001744270 */
[----:B------:R-:W-:Y:S02]  /*3b80*/  FMNMX.FTZ R25, R4, R25, !PT ;  /* 0x0000001904197209 */ /* 0x000fe40007810000 */
[----:B------:R-:W-:Y:S02]  /*3b90*/  FSEL R19, R11, -INF , !P6 ;  /* 0xff8000000b137808 */ /* 0x000fe40007000000 */
[----:B------:R-:W-:-:S02]  /*3ba0*/  ISETP.LT.OR P2, PT, R22, 0x11, P2 ;  /* 0x000000111600780c */ /* 0x000fc40001741670 */
[----:B------:R-:W-:Y:S02]  /*3bb0*/  ISETP.GT.AND P0, PT, R24, 0x11, P0 ;  /* 0x000000111800780c */ /* 0x000fe40000704270 */
[----:B------:R-:W-:Y:S02]  /*3bc0*/  FMNMX.FTZ R0, R18, R23, !PT ;  /* 0x0000001712007209 */ /* 0x000fe40007810000 */
[----:B------:R-:W-:Y:S01]  /*3bd0*/  PLOP3.LUT P6, PT, PT, PT, UP3, 0x40, 0x0 ;  /* 0x000000000000781c */ /* 0x000fe20003fce838 */
[----:B------:R-:W-:Y:S01]  /*3be0*/  UISETP.NE.AND UP3, UPT, UR24, URZ, UPT ;  /* 0x0000003f1800728c */ /* 0x000fe2000bf65270 */
[----:B------:R-:W-:Y:S02]  /*3bf0*/  FMNMX.FTZ R25, R8, R25, !PT ;  /* 0x0000001908197209 */ /* 0x000fe40007810000 */
[----:B------:R-:W-:Y:S02]  /*3c00*/  FSEL R17, R74, -INF , !P2 ;  /* 0xff8000004a117808 */ /* 0x000fe40005000000 */
[----:B------:R-:W-:-:S02]  /*3c10*/  ISETP.LT.OR P0, PT, R22, 0x12, P0 ;  /* 0x000000121600780c */ /* 0x000fc40000701670 */
[----:B------:R-:W-:Y:S02]  /*3c20*/  FMNMX.FTZ R0, R21, R0, !PT ;  /* 0x0000000015007209 */ /* 0x000fe40007810000 */
[----:B------:R-:W-:Y:S01]  /*3c30*/  PLOP3.LUT P2, PT, PT, PT, UP2, 0x40, 0x0 ;  /* 0x000000000000781c */ /* 0x000fe20003f4e828 */
[----:B------:R-:W-:Y:S01]  /*3c40*/  UISETP.NE.AND UP2, UPT, UR23, URZ, UPT ;  /* 0x0000003f1700728c */ /* 0x000fe2000bf45270 */
[----:B------:R-:W-:Y:S02]  /*3c50*/  ISETP.GT.AND P6, PT, R24, 0x18, P6 ;  /* 0x000000181800780c */ /* 0x000fe400037c4270 */
[----:B------:R-:W-:Y:S02]  /*3c60*/  FMNMX.FTZ R25, R36, R25, !PT ;  /* 0x0000001924197209 */ /* 0x000fe40007810000 */
[----:B------:R-:W-:Y:S02]  /*3c70*/  FSEL R15, R75, -INF , !P0 ;  /* 0xff8000004b0f7808 */ /* 0x000fe40004000000 */
[----:B------:R-:W-:-:S02]  /*3c80*/  FMNMX.FTZ R0, R19, R0, !PT ;  /* 0x0000000013007209 */ /* 0x000fc40007810000 */
[----:B------:R-:W-:Y:S01]  /*3c90*/  PLOP3.LUT P0, PT, PT, PT, UP1, 0x40, 0x0 ;  /* 0x000000000000781c */ /* 0x000fe20003f0e818 */
[----:B------:R-:W-:Y:S01]  /*3ca0*/  UISETP.NE.AND UP1, UPT, UR22, URZ, UPT ;  /* 0x0000003f1600728c */ /* 0x000fe2000bf25270 */
[----:B------:R-:W-:Y:S02]  /*3cb0*/  ISETP.LT.OR P6, PT, R22, 0x19, P6 ;  /* 0x000000191600780c */ /* 0x000fe400037c1670 */
[----:B------:R-:W-:Y:S02]  /*3cc0*/  ISETP.GT.AND P2, PT, R24, 0x19, P2 ;  /* 0x000000191800780c */ /* 0x000fe40001744270 */
[----:B------:R-:W-:Y:S02]  /*3cd0*/  FMNMX.FTZ R25, R34, R25, !PT ;  /* 0x0000001922197209 */ /* 0x000fe40007810000 */
[----:B------:R-:W-:Y:S02]  /*3ce0*/  FMNMX.FTZ R0, R17, R0, !PT ;  /* 0x0000000011007209 */ /* 0x000fe40007810000 */
[----:B------:R-:W-:-:S02]  /*3cf0*/  FSEL R11, R70, -INF , !P6 ;  /* 0xff800000460b7808 */ /* 0x000fc40007000000 */
[----:B------:R-:W-:Y:S02]  /*3d00*/  ISETP.LT.OR P2, PT, R22, 0x1a, P2 ;  /* 0x0000001a1600780c */ /* 0x000fe40001741670 */
[----:B------:R-:W-:Y:S02]  /*3d10*/  ISETP.GT.AND P0, PT, R24, 0x20, P0 ;  /* 0x000000201800780c */ /* 0x000fe40000704270 */
[----:B------:R-:W-:Y:S02]  /*3d20*/  FMNMX.FTZ R25, R32, R25, !PT ;  /* 0x0000001920197209 */ /* 0x000fe40007810000 */
[----:B------:R-:W-:Y:S01]  /*3d30*/  PLOP3.LUT P6, PT, PT, PT, UP0, 0x40, 0x0 ;  /* 0x000000000000781c */ /* 0x000fe20003fce808 */
[----:B------:R-:W-:Y:S01]  /*3d40*/  UISETP.NE.AND UP0, UPT, UR21, URZ, UPT ;  /* 0x0000003f1500728c */ /* 0x000fe2000bf05270 */
[----:B------:R-:W-:Y:S02]  /*3d50*/  FMNMX.FTZ R0, R15, R0, !PT ;  /* 0x000000000f007209 */ /* 0x000fe40007810000 */
[----:B------:R-:W-:-:S02]  /*3d60*/  FSEL R9, R71, -INF , !P2 ;  /* 0xff80000047097808 */ /* 0x000fc40005000000 */
[----:B------:R-:W-:Y:S01]  /*3d70*/  ISETP.LT.OR P0, PT, R22, 0x21, P0 ;  /* 0x000000211600780c */ /* 0x000fe20000701670 */
[----:B------:R-:W-:Y:S01]  /*3d80*/  LDSM.16.MT88.4 R68, [R212+0x100] ;  /* 0x00010000d444783b */ /* 0x000fe20000004200 */
[----:B------:R-:W-:Y:S02]  /*3d90*/  FMNMX.FTZ R25, R120, R25, !PT ;  /* 0x0000001978197209 */ /* 0x000fe40007810000 */
[----:B------:R-:W-:Y:S01]  /*3da0*/  PLOP3.LUT P2, PT, PT, PT, UP3, 0x40, 0x0 ;  /* 0x000000000000781c */ /* 0x000fe20003f4e838 */
[----:B------:R-:W-:Y:S01]  /*3db0*/  UISETP.NE.AND UP3, UPT, UR19, URZ, UPT ;  /* 0x0000003f1300728c */ /* 0x000fe2000bf65270 */
[----:B------:R-:W-:Y:S02]  /*3dc0*/  ISETP.GT.AND P6, PT, R24, 0x21, P6 ;  /* 0x000000211800780c */ /* 0x000fe400037c4270 */
[----:B------:R-:W-:Y:S02]  /*3dd0*/  FMNMX.FTZ R0, R11, R0, !PT ;  /* 0x000000000b007209 */ /* 0x000fe40007810000 */
[----:B------:R-:W-:-:S02]  /*3de0*/  FSEL R141, R66, -INF , !P0 ;  /* 0xff800000428d7808 */ /* 0x000fc40004000000 */
[----:B------:R-:W-:Y:S02]  /*3df0*/  FMNMX.FTZ R25, R138, R25, !PT ;  /* 0x000000198a197209 */ /* 0x000fe40007810000 */
[----:B------:R-:W-:Y:S01]  /*3e00*/  PLOP3.LUT P0, PT, PT, PT, UP2, 0x40, 0x0 ;  /* 0x000000000000781c */ /* 0x000fe20003f0e828 */
[----:B------:R-:W-:Y:S01]  /*3e10*/  UISETP.NE.AND UP2, UPT, UR18, URZ, UPT ;  /* 0x0000003f1200728c */ /* 0x000fe2000bf45270 */
[----:B------:R-:W-:Y:S02]  /*3e20*/  ISETP.LT.OR P6, PT, R22, 0x22, P6 ;  /* 0x000000221600780c */ /* 0x000fe400037c1670 */
[----:B------:R-:W-:Y:S02]  /*3e30*/  ISETP.GT.AND P2, PT, R24, 0x28, P2 ;  /* 0x000000281800780c */ /* 0x000fe40001744270 */
[----:B------:R-:W-:Y:S02]  /*3e40*/  FMNMX.FTZ R0, R9, R0, !PT ;  /* 0x0000000009007209 */ /* 0x000fe40007810000 */
[----:B------:R-:W-:-:S02]  /*3e50*/  FMNMX.FTZ R25, R148, R25, !PT ;  /* 0x0000001994197209 */ /* 0x000fc40007810000 */
[----:B------:R-:W-:Y:S02]  /*3e60*/  FSEL R121, R67, -INF , !P6 ;  /* 0xff80000043797808 */ /* 0x000fe40007000000 */
[----:B------:R-:W-:Y:S02]  /*3e70*/  ISETP.LT.OR P2, PT, R22, 0x29, P2 ;  /* 0x000000291600780c */ /* 0x000fe40001741670 */
[----:B------:R-:W-:Y:S02]  /*3e80*/  ISETP.GT.AND P0, PT, R24, 0x29, P0 ;  /* 0x000000291800780c */ /* 0x000fe40000704270 */
[----:B------:R-:W-:Y:S01]  /*3e90*/  PLOP3.LUT P6, PT, PT, PT, UP1, 0x40, 0x0 ;  /* 0x000000000000781c */ /* 0x000fe20003fce818 */
[----:B------:R-:W-:Y:S01]  /*3ea0*/  UISETP.NE.AND UP1, UPT, UR17, URZ, UPT ;  /* 0x0000003f1100728c */ /* 0x000fe2000bf25270 */
[----:B------:R-:W-:Y:S02]  /*3eb0*/  FMNMX.FTZ R0, R141, R0, !PT ;  /* 0x000000008d007209 */ /* 0x000fe40007810000 */
[----:B------:R-:W-:-:S02]  /*3ec0*/  FMNMX.FTZ R25, R142, R25, !PT ;  /* 0x000000198e197209 */ /* 0x000fc40007810000 */
[----:B------:R-:W-:Y:S02]  /*3ed0*/  FSEL R139, R62, -INF , !P2 ;  /* 0xff8000003e8b7808 */ /* 0x000fe40005000000 */
[----:B------:R-:W-:Y:S02]  /*3ee0*/  ISETP.LT.OR P0, PT, R22, 0x2a, P0 ;  /* 0x0000002a1600780c */ /* 0x000fe40000701670 */
[----:B------:R-:W-:Y:S01]  /*3ef0*/  PLOP3.LUT P2, PT, PT, PT, UP0, 0x40, 0x0 ;  /* 0x000000000000781c */ /* 0x000fe20003f4e808 */
[----:B------:R-:W-:Y:S01]  /*3f00*/  UISETP.NE.AND UP0, UPT, UR16, URZ, UPT ;  /* 0x0000003f1000728c */ /* 0x000fe2000bf05270 */
[----:B------:R-:W-:Y:S02]  /*3f10*/  ISETP.GT.AND P6, PT, R24, 0x30, P6 ;  /* 0x000000301800780c */ /* 0x000fe400037c4270 */
[----:B------:R-:W-:Y:S01]  /*3f20*/  FMNMX.FTZ R0, R121, R0, !PT ;  /* 0x0000000079007209 */ /* 0x000fe20007810000 */
[----:B------:R-:W-:Y:S01]  /*3f30*/  ULDC.64 UR16, c[0x0][0x2c8] ;  /* 0x0000b20000107ab9 */ /* 0x000fe20000000a00 */
[----:B------:R-:W-:Y:S01]  /*3f40*/  FMNMX.FTZ R25, R140, R25, !PT ;  /* 0x000000198c197209 */ /* 0x000fe20007810000 */
[----:B------:R-:W-:Y:S01]  /*3f50*/  UIMAD.WIDE.U32 UR18, UR15, UR16, URZ ;  /* 0x000000100f1272a5 */ /* 0x000fe2000f8e003f */
[----:B------:R-:W-:-:S02]  /*3f60*/  FSEL R131, R63, -INF , !P0 ;  /* 0xff8000003f837808 */ /* 0x000fc40004000000 */
[----:B------:R-:W-:Y:S01]  /*3f70*/  PLOP3.LUT P0, PT, PT, PT, UP4, 0x40, 0x0 ;  /* 0x000000000000781c */ /* 0x000fe20003f0e848 */
[----:B------:R-:W-:Y:S01]  /*3f80*/  UISETP.NE.AND UP4, UPT, UR4, URZ, UPT ;  /* 0x0000003f0400728c */ /* 0x000fe2000bf85270 */
[----:B------:R-:W-:Y:S01]  /*3f90*/  ISETP.LT.OR P6, PT, R22, 0x31, P6 ;  /* 0x000000311600780c */ /* 0x000fe200037c1670 */
[----:B------:R-:W-:Y:S01]  /*3fa0*/  UIADD3 UR4, UR7, -0x2, URZ ;  /* 0xfffffffe07047890 */ /* 0x000fe2000fffe03f */
[----:B------:R-:W-:Y:S02]  /*3fb0*/  ISETP.GT.AND P2, PT, R24, 0x31, P2 ;  /* 0x000000311800780c */ /* 0x000fe40001744270 */
[----:B------:R-:W-:Y:S01]  /*3fc0*/  FMNMX.FTZ R0, R139, R0, !PT ;  /* 0x000000008b007209 */ /* 0x000fe20007810000 */
[----:B------:R-:W-:Y:S01]  /*3fd0*/  ULDC UR7, c[0x0][0x328] ;  /* 0x0000ca0000077ab9 */ /* 0x000fe20000000800 */
[----:B------:R-:W-:Y:S01]  /*3fe0*/  FMNMX.FTZ R25, R156, R25, !PT ;  /* 0x000000199c197209 */ /* 0x000fe20007810000 */
[----:B------:R-:W-:Y:S01]  /*3ff0*/  IMAD.U32 R168, RZ, RZ, UR4 ;  /* 0x00000004ffa87e24 */ /* 0x000fe2000f8e00ff */
[----:B------:R-:W-:-:S02]  /*4000*/  FSEL R161, R58, -INF , !P6 ;  /* 0xff8000003aa17808 */ /* 0x000fc40007000000 */
[----:B------:R-:W-:Y:S02]  /*4010*/  ISETP.LT.OR P2, PT, R22, 0x32, P2 ;  /* 0x000000321600780c */ /* 0x000fe40001741670 */
[----:B------:R-:W-:Y:S02]  /*4020*/  ISETP.GT.AND P0, PT, R24, 0x38, P0 ;  /* 0x000000381800780c */ /* 0x000fe40000704270 */
[----:B------:R-:W-:Y:S01]  /*4030*/  PLOP3.LUT P6, PT, PT, PT, UP3, 0x40, 0x0 ;  /* 0x000000000000781c */ /* 0x000fe20003fce838 */
[----:B------:R-:W-:Y:S01]  /*4040*/  UISETP.NE.AND UP3, UPT, UR30, URZ, UPT ;  /* 0x0000003f1e00728c */ /* 0x000fe2000bf65270 */
[----:B------:R-:W-:Y:S02]  /*4050*/  FMNMX.FTZ R0, R131, R0, !PT ;  /* 0x0000000083007209 */ /* 0x000fe40007810000 */
[----:B------:R-:W-:Y:S02]  /*4060*/  FMNMX.FTZ R25, R152, R25, !PT ;  /* 0x0000001998197209 */ /* 0x000fe40007810000 */
[----:B------:R-:W-:-:S02]  /*4070*/  FSEL R149, R59, -INF , !P2 ;  /* 0xff8000003b957808 */ /* 0x000fc40005000000 */
[----:B------:R-:W-:Y:S01]  /*4080*/  ISETP.LT.OR P0, PT, R22, 0x39, P0 ;  /* 0x000000391600780c */ /* 0x000fe20000701670 */
[----:B------:R-:W-:Y:S01]  /*4090*/  LDSM.16.MT88.4 R56, [R209+0x3100] ;  /* 0x00310000d138783b */ /* 0x000fe20000004200 */
[----:B------:R-:W-:Y:S01]  /*40a0*/  PLOP3.LUT P2, PT, PT, PT, UP2, 0x40, 0x0 ;  /* 0x000000000000781c */ /* 0x000fe20003f4e828 */
[----:B------:R-:W-:Y:S01]  /*40b0*/  UISETP.NE.AND UP2, UPT, UR32, URZ, UPT ;  /* 0x0000003f2000728c */ /* 0x000fe2000bf45270 */
[----:B------:R-:W-:Y:S02]  /*40c0*/  ISETP.GT.AND P6, PT, R24, 0x39, P6 ;  /* 0x000000391800780c */ /* 0x000fe400037c4270 */
[----:B------:R-:W-:Y:S02]  /*40d0*/  FMNMX.FTZ R0, R161, R0, !PT ;  /* 0x00000000a1007209 */ /* 0x000fe40007810000 */
[----:B------:R-:W-:Y:S02]  /*40e0*/  FMNMX.FTZ R25, R154, R25, !PT ;  /* 0x000000199a197209 */ /* 0x000fe40007810000 */
[----:B------:R-:W-:-:S02]  /*40f0*/  FSEL R159, R54, -INF , !P0 ;  /* 0xff800000369f7808 */ /* 0x000fc40004000000 */
[----:B------:R-:W-:Y:S01]  /*4100*/  PLOP3.LUT P0, PT, PT, PT, UP1, 0x40, 0x0 ;  /* 0x000000000000781c */ /* 0x000fe20003f0e818 */
[----:B------:R-:W-:Y:S01]  /*4110*/  UISETP.NE.AND UP1, UPT, UR31, URZ, UPT ;  /* 0x0000003f1f00728c */ /* 0x000fe2000bf25270 */
[----:B------:R-:W-:Y:S02]  /*4120*/  ISETP.LT.OR P6, PT, R22, 0x3a, P6 ;  /* 0x0000003a1600780c */ /* 0x000fe400037c1670 */
[----:B------:R-:W-:Y:S02]  /*4130*/  ISETP.GT.AND P2, PT, R24, 0x40, P2 ;  /* 0x000000401800780c */ /* 0x000fe40001744270 */
[----:B------:R-:W-:Y:S02]  /*4140*/  FMNMX.FTZ R0, R149, R0, !PT ;  /* 0x0000000095007209 */ /* 0x000fe40007810000 */
[----:B------:R-:W-:Y:S02]  /*4150*/  FMNMX.FTZ R25, R150, R25, !PT ;  /* 0x0000001996197209 */ /* 0x000fe40007810000 */
[----:B------:R-:W-:-:S02]  /*4160*/  FSEL R153, R55, -INF , !P6 ;  /* 0xff80000037997808 */ /* 0x000fc40007000000 */
[----:B------:R-:W-:Y:S01]  /*4170*/  ISETP.GT.AND P0, PT, R24, 0x41, P0 ;  /* 0x000000411800780c */ /* 0x000fe20000704270 */
[----:B------:R-:W-:Y:S01]  /*4180*/  @UP1 USHF.R.U32.HI UR15, URZ, UR17, UR19 ;  /* 0x000000113f0f1299 */ /* 0x000fe20008011613 */
[----:B------:R-:W-:Y:S02]  /*4190*/  ISETP.LT.OR P2, PT, R22, 0x41, P2 ;  /* 0x000000411600780c */ /* 0x000fe40001741670 */
[----:B------:R-:W-:Y:S01]  /*41a0*/  FMNMX.FTZ R0, R159, R0, !PT ;  /* 0x000000009f007209 */ /* 0x000fe20007810000 */
[----:B------:R-:W-:Y:S01]  /*41b0*/  UIADD3 UR14, UR14, UR15, URZ ;  /* 0x0000000f0e0e7290 */ /* 0x000fe2000fffe03f */
[----:B------:R-:W-:Y:S01]  /*41c0*/  PLOP3.LUT P6, PT, PT, PT, UP0, 0x40, 0x0 ;  /* 0x000000000000781c */ /* 0x000fe20003fce808 */
[----:B------:R-:W-:Y:S01]  /*41d0*/  UISETP.NE.AND UP0, UPT, UR33, URZ, UPT ;  /* 0x0000003f2100728c */ /* 0x000fe2000bf05270 */
[----:B------:R-:W-:Y:S01]  /*41e0*/  FMNMX.FTZ R25, R136, R25, !PT ;  /* 0x0000001988197209 */ /* 0x000fe20007810000 */
[----:B------:R-:W-:Y:S01]  /*41f0*/  UIADD3 UR7, UR14, UR7, URZ ;  /* 0x000000070e077290 */ /* 0x000fe2000fffe03f */
[----:B------:R-:W-:-:S02]  /*4200*/  ISETP.LT.OR P0, PT, R22, 0x42, P0 ;  /* 0x000000421600780c */ /* 0x000fc40000701670 */
[----:B------:R-:W-:Y:S02]  /*4210*/  FSEL R155, R50, -INF , !P2 ;  /* 0xff800000329b7808 */ /* 0x000fe40005000000 */
[----:B------:R-:W-:Y:S02]  /*4220*/  FMNMX.FTZ R0, R153, R0, !PT ;  /* 0x0000000099007209 */ /* 0x000fe40007810000 */
[----:B------:R-:W-:Y:S02]  /*4230*/  PLOP3.LUT P2, PT, PT, PT, UP6, 0x40, 0x0 ;  /* 0x000000000000781c */ /* 0x000fe40003f4e868 */
[----:B------:R-:W-:Y:S02]  /*4240*/  ISETP.GT.AND P6, PT, R24, 0x48, P6 ;  /* 0x000000481800780c */ /* 0x000fe400037c4270 */
[----:B------:R-:W-:Y:S02]  /*4250*/  FMNMX.FTZ R25, R134, R25, !PT ;  /* 0x0000001986197209 */ /* 0x000fe40007810000 */
[----:B------:R-:W-:-:S02]  /*4260*/  FSEL R157, R51, -INF , !P0 ;  /* 0xff800000339d7808 */ /* 0x000fc40004000000 */
[----:B------:R-:W-:Y:S02]  /*4270*/  FMNMX.FTZ R0, R155, R0, !PT ;  /* 0x000000009b007209 */ /* 0x000fe40007810000 */
[----:B------:R-:W-:Y:S02]  /*4280*/  PLOP3.LUT P0, PT, PT, PT, UP5, 0x40, 0x0 ;  /* 0x000000000000781c */ /* 0x000fe40003f0e858 */
[----:B------:R-:W-:Y:S02]  /*4290*/  ISETP.GT.AND P2, PT, R24, 0x49, P2 ;  /* 0x000000491800780c */ /* 0x000fe40001744270 */
[----:B------:R-:W-:Y:S02]  /*42a0*/  ISETP.LT.OR P6, PT, R22, 0x49, P6 ;  /* 0x000000491600780c */ /* 0x000fe400037c1670 */
[----:B------:R-:W-:Y:S02]  /*42b0*/  FMNMX.FTZ R25, R132, R25, !PT ;  /* 0x0000001984197209 */ /* 0x000fe40007810000 */
[----:B------:R-:W-:-:S02]  /*42c0*/  FMNMX.FTZ R10, R157, R0, !PT ;  /* 0x000000009d0a7209 */ /* 0x000fc40007810000 */
[----:B------:R-:W-:Y:S02]  /*42d0*/  ISETP.LT.OR P2, PT, R22, 0x4a, P2 ;  /* 0x0000004a1600780c */ /* 0x000fe40001741670 */
[----:B------:R-:W-:Y:S02]  /*42e0*/  FSEL R151, R46, -INF , !P6 ;  /* 0xff8000002e977808 */ /* 0x000fe40007000000 */
[----:B------:R-:W-:Y:S02]  /*42f0*/  ISETP.GT.AND P0, PT, R24, 0x50, P0 ;  /* 0x000000501800780c */ /* 0x000fe40000704270 */
[----:B------:R-:W-:Y:S02]  /*4300*/  FMNMX.FTZ R0, R130, R25, !PT ;  /* 0x0000001982007209 */ /* 0x000fe40007810000 */
[----:B------:R-:W-:Y:S02]  /*4310*/  PLOP3.LUT P6, PT, PT, PT, UP4, 0x40, 0x0 ;  /* 0x000000000000781c */ /* 0x000fe40003fce848 */
[----:B------:R-:W-:Y:S01]  /*4320*/  FSEL R143, R47, -INF , !P2 ;  /* 0xff8000002f8f7808 */ /* 0x000fe20005000000 */
[----:B------:R-:W1:Y:S01]  /*4330*/  SHFL.BFLY PT, R25, R0, 0x2, 0x1f ;  /* 0x0c401f0000197f89 */ /* 0x000e6200000e0000 */
[----:B------:R-:W-:-:S02]  /*4340*/  ISETP.LT.OR P0, PT, R22, 0x51, P0 ;  /* 0x000000511600780c */ /* 0x000fc40000701670 */
[----:B------:R-:W-:Y:S02]  /*4350*/  PLOP3.LUT P2, PT, PT, PT, UP3, 0x40, 0x0 ;  /* 0x000000000000781c */ /* 0x000fe40003f4e838 */
[----:B------:R-:W-:Y:S02]  /*4360*/  ISETP.GT.AND P6, PT, R24, 0x51, P6 ;  /* 0x000000511800780c */ /* 0x000fe400037c4270 */
[----:B------:R-:W-:Y:S02]  /*4370*/  FMNMX.FTZ R10, R151, R10, !PT ;  /* 0x0000000a970a7209 */ /* 0x000fe40007810000 */
[----:B------:R-:W-:Y:S02]  /*4380*/  FSEL R135, R82, -INF , !P0 ;  /* 0xff80000052877808 */ /* 0x000fe40004000000 */
[----:B------:R-:W-:Y:S02]  /*4390*/  PLOP3.LUT P0, PT, PT, PT, UP2, 0x40, 0x0 ;  /* 0x000000000000781c */ /* 0x000fe40003f0e828 */
[----:B------:R-:W-:-:S02]  /*43a0*/  ISETP.LT.OR P6, PT, R22, 0x52, P6 ;  /* 0x000000521600780c */ /* 0x000fc400037c1670 */
[C---:B------:R-:W-:Y:S02]  /*43b0*/  ISETP.GT.AND P2, PT, R24.reuse, 0x58, P2 ;  /* 0x000000581800780c */ /* 0x040fe40001744270 */
[----:B------:R-:W-:Y:S02]  /*43c0*/  FMNMX.FTZ R10, R143, R10, !PT ;  /* 0x0000000a8f0a7209 */ /* 0x000fe40007810000 */
[----:B------:R-:W-:Y:S02]  /*43d0*/  ISETP.GT.AND P0, PT, R24, 0x59, P0 ;  /* 0x000000591800780c */ /* 0x000fe40000704270 */
[----:B------:R-:W-:Y:S02]  /*43e0*/  FSEL R133, R83, -INF , !P6 ;  /* 0xff80000053857808 */ /* 0x000fe40007000000 */
[----:B------:R-:W-:Y:S02]  /*43f0*/  ISETP.LT.OR P2, PT, R22, 0x59, P2 ;  /* 0x000000591600780c */ /* 0x000fe40001741670 */
[----:B------:R-:W-:-:S02]  /*4400*/  FMNMX.FTZ R10, R135, R10, !PT ;  /* 0x0000000a870a7209 */ /* 0x000fc40007810000 */
[----:B------:R-:W-:Y:S02]  /*4410*/  ISETP.LT.OR P0, PT, R22, 0x5a, P0 ;  /* 0x0000005a1600780c */ /* 0x000fe40000701670 */
[----:B------:R-:W-:Y:S02]  /*4420*/  FSEL R129, R78, -INF , !P2 ;  /* 0xff8000004e817808 */ /* 0x000fe40005000000 */
[----:B------:R-:W-:Y:S02]  /*4430*/  FMNMX.FTZ R10, R133, R10, !PT ;  /* 0x0000000a850a7209 */ /* 0x000fe40007810000 */
[----:B------:R-:W-:Y:S02]  /*4440*/  FSEL R123, R79, -INF , !P0 ;  /* 0xff8000004f7b7808 */ /* 0x000fe40004000000 */
[----:B------:R-:W-:Y:S01]  /*4450*/  FMNMX.FTZ R10, R129, R10, !PT ;  /* 0x0000000a810a7209 */ /* 0x000fe20007810000 */
[----:B------:R-:W-:Y:S01]  /*4460*/  LDSM.16.MT88.4 R76, [R210+0x100] ;  /* 0x00010000d24c783b */ /* 0x000fe20000004200 */
[----:B-1----:R-:W-:-:S02]  /*4470*/  FMNMX.FTZ R27, R0, R25, !PT ;  /* 0x00000019001b7209 */ /* 0x002fc40007810000 */
        /* <DEDUP_REMOVED lines=16> */
[----:B------:R-:W2:Y:S01]  /*4580*/  LDSM.16.MT88.4 R4, [R208+0x3100] ;  /* 0x00310000d004783b */ /* 0x000ea20000004200 */
[--C-:B------:R-:W-:Y:S02]  /*4590*/  FFMA.FTZ R47, R14, c[0x0][0x2d0], -R137.reuse ;  /* 0x0000b4000e2f7a23 */ /* 0x100fe40000010889 */
[----:B------:R-:W3:Y:S01]  /*45a0*/  MUFU.EX2 R49, R49 ;  /* 0x0000003100317308 */ /* 0x000ee20000000800 */
        /* <DEDUP_REMOVED lines=8> */
[--C-:B------:R-:W-:Y:S01]  /*4630*/  FFMA.FTZ R118, R32, c[0x0][0x2d0], -R137.reuse ;  /* 0x0000b40020767a23 */ /* 0x100fe20000010889 */
[----:B------:R-:W-:Y:S01]  /*4640*/  LDSM.16.MT88.4 R36, [R210+0x3900] ;  /* 0x00390000d224783b */ /* 0x000fe20000004200 */
[--C-:B------:R-:W-:Y:S01]  /*4650*/  FFMA.FTZ R117, R120, c[0x0][0x2d0], -R137.reuse ;  /* 0x0000b40078757a23 */ /* 0x100fe20000010889 */
[----:B------:R-:W-:Y:S01]  /*4660*/  FSEL R122, R122, RZ, P0 ;  /* 0x000000ff7a7a7208 */ /* 0x000fe20000000000 */
[----:B------:R-:W-:Y:S01]  /*4670*/  FFMA.FTZ R138, R138, c[0x0][0x2d0], -R137 ;  /* 0x0000b4008a8a7a23 */ /* 0x000fe20000010889 */
[----:B------:R-:W-:Y:S01]  /*4680*/  LDSM.16.MT88.4 R32, [R209+0x3900] ;  /* 0x00390000d120783b */ /* 0x000fe20000004200 */
[----:B---3--:R-:W-:Y:S01]  /*4690*/  F2FP.BF16.PACK_AB R64, R48, R49 ;  /* 0x000000313040723e */ /* 0x008fe200000010ff */
[----:B------:R-:W1:Y:S01]  /*46a0*/  MUFU.EX2 R43, R43 ;  /* 0x0000002b002b7308 */ /* 0x000e620000000800 */
[--C-:B------:R-:W-:Y:S01]  /*46b0*/  FFMA.FTZ R50, R18, c[0x0][0x2d0], -R122.reuse ;  /* 0x0000b40012327a23 */ /* 0x100fe2000001087a */
[----:B------:R-:W-:Y:S01]  /*46c0*/  PLOP3.LUT P0, PT, PT, PT, UP0, 0x40, 0x0 ;  /* 0x000000000000781c */ /* 0x000fe20003f0e808 */
[----:B------:R-:W-:-:S02]  /*46d0*/  FFMA.FTZ R51, R23, c[0x0][0x2d0], -R122 ;  /* 0x0000b40017337a23 */ /* 0x000fc4000001087a */
[--C-:B------:R-:W-:Y:S02]  /*46e0*/  FFMA.FTZ R45, R21, c[0x0][0x2d0], -R122.reuse ;  /* 0x0000b400152d7a23 */ /* 0x100fe4000001087a */
[--C-:B------:R-:W-:Y:S01]  /*46f0*/  FFMA.FTZ R44, R19, c[0x0][0x2d0], -R122.reuse ;  /* 0x0000b400132c7a23 */ /* 0x100fe2000001087a */
[----:B------:R-:W-:Y:S01]  /*4700*/  MUFU.EX2 R50, R50 ;  /* 0x0000003200327308 */ /* 0x000fe20000000800 */
[--C-:B------:R-:W-:Y:S01]  /*4710*/  FFMA.FTZ R40, R17, c[0x0][0x2d0], -R122.reuse ;  /* 0x0000b40011287a23 */ /* 0x100fe2000001087a */
[----:B------:R-:W-:Y:S01]  /*4720*/  LDSM.16.MT88.4 R20, [R209+0x900] ;  /* 0x00090000d114783b */ /* 0x000fe20000004200 */
[--C-:B------:R-:W-:Y:S02]  /*4730*/  FFMA.FTZ R3, R11, c[0x0][0x2d0], -R122.reuse ;  /* 0x0000b4000b037a23 */ /* 0x100fe4000001087a */
[--C-:B------:R-:W-:Y:S01]  /*4740*/  FFMA.FTZ R2, R9, c[0x0][0x2d0], -R122.reuse ;  /* 0x0000b40009027a23 */ /* 0x100fe2000001087a */
[----:B------:R-:W3:Y:S01]  /*4750*/  LDSM.16.MT88.4 R16, [R208+0x900] ;  /* 0x00090000d010783b */ /* 0x000ee20000004200 */
[--C-:B------:R-:W-:Y:S01]  /*4760*/  FFMA.FTZ R15, R15, c[0x0][0x2d0], -R122.reuse ;  /* 0x0000b4000f0f7a23 */ /* 0x100fe2000001087a */
[----:B------:R-:W4:Y:S01]  /*4770*/  MUFU.EX2 R51, R51 ;  /* 0x0000003300337308 */ /* 0x000f220000000800 */
[----:B-1----:R-:W-:Y:S01]  /*4780*/  F2FP.BF16.PACK_AB R66, R43, R46 ;  /* 0x0000002e2b42723e */ /* 0x002fe200000010ff */
[----:B------:R-:W1:Y:S01]  /*4790*/  LDSM.16.MT88.4 R8, [R212+0x3900] ;  /* 0x00390000d408783b */ /* 0x000e620000004200 */
[----:B------:R-:W-:-:S02]  /*47a0*/  FFMA.FTZ R120, R141, c[0x0][0x2d0], -R122 ;  /* 0x0000b4008d787a23 */ /* 0x000fc4000001087a */
[--C-:B------:R-:W-:Y:S02]  /*47b0*/  FFMA.FTZ R121, R121, c[0x0][0x2d0], -R122.reuse ;  /* 0x0000b40079797a23 */ /* 0x100fe4000001087a */
[--C-:B------:R-:W-:Y:S01]  /*47c0*/  FFMA.FTZ R128, R139, c[0x0][0x2d0], -R122.reuse ;  /* 0x0000b4008b807a23 */ /* 0x100fe2000001087a */
[----:B------:R-:W-:Y:S01]  /*47d0*/  MUFU.EX2 R45, R45 ;  /* 0x0000002d002d7308 */ /* 0x000fe20000000800 */
[--C-:B------:R-:W-:Y:S02]  /*47e0*/  FFMA.FTZ R131, R131, c[0x0][0x2d0], -R122.reuse ;  /* 0x0000b40083837a23 */ /* 0x100fe4000001087a */
[--C-:B------:R-:W-:Y:S02]  /*47f0*/  FFMA.FTZ R139, R148, c[0x0][0x2d0], -R137.reuse ;  /* 0x0000b400948b7a23 */ /* 0x100fe40000010889 */
[--C-:B------:R-:W-:Y:S02]  /*4800*/  FFMA.FTZ R141, R142, c[0x0][0x2d0], -R137.reuse ;  /* 0x0000b4008e8d7a23 */ /* 0x100fe40000010889 */
[----:B------:R-:W-:Y:S01]  /*4810*/  FFMA.FTZ R140, R140, c[0x0][0x2d0], -R137 ;  /* 0x0000b4008c8c7a23 */ /* 0x000fe20000010889 */
[----:B------:R-:W5:Y:S01]  /*4820*/  MUFU.EX2 R44, R44 ;  /* 0x0000002c002c7308 */ /* 0x000f620000000800 */
[----:B----4-:R-:W-:Y:S01]  /*4830*/  F2FP.BF16.PACK_AB R65, R51, R50 ;  /* 0x000000323341723e */ /* 0x010fe200000010ff */
        /* <DEDUP_REMOVED lines=8> */
[----:B-----5:R-:W-:Y:S01]  /*48c0*/  F2FP.BF16.PACK_AB R67, R44, R45 ;  /* 0x0000002d2c43723e */ /* 0x020fe200000010ff */
[----:B------:R-:W4:Y:S01]  /*48d0*/  MUFU.EX2 R42, R42 ;  /* 0x0000002a002a7308 */ /* 0x000f220000000800 */
[----:B------:R-:W-:-:S02]  /*48e0*/  FFMA.FTZ R156, R156, c[0x0][0x2d0], -R137 ;  /* 0x0000b4009c9c7a23 */ /* 0x000fc40000010889 */
[--C-:B------:R-:W-:Y:S02]  /*48f0*/  FFMA.FTZ R150, R150, c[0x0][0x2d0], -R137.reuse ;  /* 0x0000b40096967a23 */ /* 0x100fe40000010889 */
[--C-:B------:R-:W-:Y:S01]  /*4900*/  FFMA.FTZ R155, R157, c[0x0][0x2d0], -R122.reuse ;  /* 0x0000b4009d9b7a23 */ /* 0x100fe2000001087a */
[C---:B------:R-:W-:Y:S01]  /*4910*/  HMMA.16816.F32.BF16 R88, R64.reuse, R92, RZ ;  /* 0x0000005c4058723c */ /* 0x040fe200000418ff */
[--C-:B------:R-:W-:Y:S01]  /*4920*/  FFMA.FTZ R151, R151, c[0x0][0x2d0], -R122.reuse ;  /* 0x0000b40097977a23 */ /* 0x100fe2000001087a */
[----:B------:R-:W-:Y:S01]  /*4930*/  MUFU.EX2 R41, R41 ;  /* 0x0000002900297308 */ /* 0x000fe20000000800 */
[----:B------:R-:W-:Y:S02]  /*4940*/  FFMA.FTZ R154, R143, c[0x0][0x2d0], -R122 ;  /* 0x0000b4008f9a7a23 */ /* 0x000fe4000001087a */
[--C-:B------:R-:W-:Y:S02]  /*4950*/  FFMA.FTZ R136, R136, c[0x0][0x2d0], -R137.reuse ;  /* 0x0000b40088887a23 */ /* 0x100fe40000010889 */
[--C-:B------:R-:W-:Y:S01]  /*4960*/  FFMA.FTZ R143, R134, c[0x0][0x2d0], -R137.reuse ;  /* 0x0000b400868f7a23 */ /* 0x100fe20000010889 */
[----:B------:R-:W-:Y:S01]  /*4970*/  HMMA.16816.F32.BF16 R92, R64, R94, RZ ;  /* 0x0000005e405c723c */ /* 0x000fe200000418ff */
[--C-:B------:R-:W-:Y:S01]  /*4980*/  FFMA.FTZ R132, R132, c[0x0][0x2d0], -R137.reuse ;  /* 0x0000b40084847a23 */ /* 0x100fe20000010889 */
[----:B------:R-:W-:Y:S01]  /*4990*/  MUFU.EX2 R14, R14 ;  /* 0x0000000e000e7308 */ /* 0x000fe20000000800 */
[----:B------:R-:W-:-:S02]  /*49a0*/  FFMA.FTZ R137, R130, c[0x0][0x2d0], -R137 ;  /* 0x0000b40082897a23 */ /* 0x000fc40000010889 */
[--C-:B------:R-:W-:Y:S02]  /*49b0*/  FFMA.FTZ R130, R135, c[0x0][0x2d0], -R122.reuse ;  /* 0x0000b40087827a23 */ /* 0x100fe4000001087a */
[--C-:B------:R-:W-:Y:S01]  /*49c0*/  FFMA.FTZ R133, R133, c[0x0][0x2d0], -R122.reuse ;  /* 0x0000b40085857a23 */ /* 0x100fe2000001087a */
[C---:B------:R-:W-:Y:S01]  /*49d0*/  HMMA.16816.F32.BF16 R96, R64.reuse, R100, RZ ;  /* 0x000000644060723c */ /* 0x040fe200000418ff */
[----:B------:R-:W-:Y:S01]  /*49e0*/  FFMA.FTZ R227, R123, c[0x0][0x2d0], -R122 ;  /* 0x0000b4007be37a23 */ /* 0x000fe2000001087a */
[----:B------:R-:W-:Y:S01]  /*49f0*/  MUFU.EX2 R40, R40 ;  /* 0x0000002800287308 */ /* 0x000fe20000000800 */
[----:B------:R-:W-:Y:S02]  /*4a00*/  FADD.FTZ R49, R49, R48 ;  /* 0x0000003031317221 */ /* 0x000fe40000010000 */
[----:B------:R-:W-:Y:S02]  /*4a10*/  FADD.FTZ R50, R50, R51 ;  /* 0x0000003332327221 */ /* 0x000fe40000010000 */
[----:B------:R-:W-:Y:S01]  /*4a20*/  FADD.FTZ R46, R46, R49 ;  /* 0x000000312e2e7221 */ /* 0x000fe20000010000 */
[----:B------:R-:W-:Y:S02]  /*4a30*/  HMMA.16816.F32.BF16 R100, R64, R102, RZ ;  /* 0x000000664064723c */ /* 0x000fe400000418ff */
[----:B------:R-:W5:Y:S01]  /*4a40*/  MUFU.EX2 R15, R15 ;  /* 0x0000000f000f7308 */ /* 0x000f620000000800 */
[----:B------:R-:W-:-:S05]  /*4a50*/  FADD.FTZ R46, R43, R46 ;  /* 0x0000002e2b2e7221 */ /* 0x000fca0000010000 */
        /* <DEDUP_REMOVED lines=22> */
[----:B----4-:R-:W-:Y:S01]  /*4bc0*/  F2FP.BF16.PACK_AB R4, R42, R47 ;  /* 0x0000002f2a04723e */ /* 0x010fe200000010ff */
        /* <DEDUP_REMOVED lines=9> */
[C---:B---3--:R-:W-:Y:S01]  /*4c60*/  HMMA.16816.F32.BF16 R88, R4.reuse, R16, R88 ;  /* 0x000000100458723c */ /* 0x048fe20000041858 */
        /* <DEDUP_REMOVED lines=202> */
.L_x_2341:
[----:B------:R-:W-:Y:S02]  /*5910*/  UISETP.NE.AND UP2, UPT, UR4, 0x1, UPT ;  /* 0x000000010400788c */ /* 0x000fe4000bf45270 */
[----:B------:R-:W-:Y:S02]  /*5920*/  ULDC.64 UR14, c[0x0][0x330] ;  /* 0x0000cc00000e7ab9 */ /* 0x000fe40000000a00 */
[----:B------:R-:W-:-:S07]  /*5930*/  UIMAD.WIDE.U32 UR18, UR16, UR14, URZ ;  /* 0x0000000e101272a5 */ /* 0x000fce000f8e003f */
[----:B------:R-:W-:Y:S02]  /*5940*/  @UP2 UMOV UR17, UR19 ;  /* 0x0000001300112c82 */ /* 0x000fe40008000000 */
[----:B------:R-:W-:Y:S02]  /*5950*/  @UP2 USHF.R.U32.HI UR16, URZ, UR15, UR17 ;  /* 0x0000000f3f102299 */ /* 0x000fe40008011611 */
.L_x_2342:
[----:B------:R-:W-:Y:S02]  /*5960*/  ULDC UR14, c[0x0][0x32c] ;  /* 0x0000cb00000e7ab9 */ /* 0x000fe40000000800 */
[----:B------:R-:W-:-:S04]  /*5970*/  UIMAD UR14, UR16, UR4, UR14 ;  /* 0x00000004100e72a4 */ /* 0x000fc8000f8e020e */
[----:B------:R-:W-:-:S04]  /*5980*/  UISETP.LT.AND UP2, UPT, UR7, UR14, UPT ;  /* 0x0000000e0700728c */ /* 0x000fc8000bf41270 */
[----:B------:R-:W-:-:S04]  /*5990*/  USEL UR7, UR7, UR14, UP2 ;  /* 0x0000000e07077287 */ /* 0x000fc80009000000 */
.L_x_2340:
        /* <DEDUP_REMOVED lines=15> */
.L_x_2354:
        /* <DEDUP_REMOVED lines=56> */
.L_x_2344:
        /* <DEDUP_REMOVED lines=22> */
[----:B------:R-:W1:Y:S07]  /*5f70*/  LDSM.16.M88.4 R148, [R202] ;  /* 0x00000000ca94783b */ /* 0x000e6e0000000200 */
        /* <DEDUP_REMOVED lines=79> */
[----:B------:R-:W3:Y:S07]  /*6470*/  LDSM.16.M88.4 R120, [R202+0x3000] ;  /* 0x00300000ca78783b */ /* 0x000eee0000000200 */
[C---:B----4-:R-:W-:Y:S08]  /*6480*/  HMMA.16816.F32.BF16 R36, R184.reuse, R128, R36 ;  /* 0x00000080b824723c */ /* 0x050ff00000041824 */
[C---:B------:R-:W-:Y:S01]  /*6490*/  HMMA.16816.F32.BF16 R40, R184.reuse, R130, R40 ;  /* 0x00000082b828723c */ /* 0x040fe20000041828 */
[----:B------:R-:W4:Y:S07]  /*64a0*/  LDSM.16.M88.4 R128, [R202+0x3800] ;  /* 0x00380000ca80783b */ /* 0x000f2e0000000200 */
[C---:B-1----:R-:W-:Y:S08]  /*64b0*/  HMMA.16816.F32.BF16 R44, R184.reuse, R132, R44 ;  /* 0x00000084b82c723c */ /* 0x042ff0000004182c */
[----:B------:R-:W-:Y:S01]  /*64c0*/  HMMA.16816.F32.BF16 R48, R184, R134, R48 ;  /* 0x00000086b830723c */ /* 0x000fe20000041830 */
[----:B------:R-:W1:Y:S07]  /*64d0*/  LDSM.16.M88.4 R132, [R202+0x4000] ;  /* 0x00400000ca84783b */ /* 0x000e6e0000000200 */
[C---:B-----5:R-:W-:Y:S08]  /*64e0*/  HMMA.16816.F32.BF16 R4, R188.reuse, R136, R4 ;  /* 0x00000088bc04723c */ /* 0x060ff00000041804 */
[C---:B------:R-:W-:Y:S01]  /*64f0*/  HMMA.16816.F32.BF16 R8, R188.reuse, R138, R8 ;  /* 0x0000008abc08723c */ /* 0x040fe20000041808 */
[----:B------:R-:W5:Y:S01]  /*6500*/  LDSM.16.M88.4 R136, [R202+0x5800] ;  /* 0x00580000ca88783b */ /* 0x000f620000000200 */
[----:B------:R-:W-:Y:S06]  /*6510*/  DEPBAR.LE SB0, 0x0 ;  /* 0x000080000000791a */ /* 0x000fec0000000000 */
[C---:B--2---:R-:W-:Y:S01]  /*6520*/  HMMA.16816.F32.BF16 R12, R188.reuse, R116, R12 ;  /* 0x00000074bc0c723c */ /* 0x044fe2000004180c */
[----:B------:R-:W-:Y:S07]  /*6530*/  BAR.SYNC.DEFER_BLOCKING 0x0 ;  /* 0x0000000000007b1d */ /* 0x000fee0000010000 */
        /* <DEDUP_REMOVED lines=19> */
[C---:B-----5:R-:W-:Y:S08]  /*6670*/  HMMA.16816.F32.BF16 R44, R192.reuse, R136, R44 ;  /* 0x00000088c02c723c */ /* 0x060ff0000004182c */
[----:B------:R-:W-:Y:S01]  /*6680*/  HMMA.16816.F32.BF16 R48, R192, R138, R48 ;  /* 0x0000008ac030723c */ /* 0x000fe20000041830 */
[----:B------:R-:W-:-:S07]  /*6690*/  @!P0 BRA `(.L_x_2345) ;  /* 0x0000035000008947 */ /* 0x000fce0003800000 */
[----:B------:R-:W-:Y:S02]  /*66a0*/  IMAD R119, R238, 0x60, R219 ;  /* 0x00000060ee777824 */ /* 0x000fe400078e02db */
        /* <DEDUP_REMOVED lines=52> */
.L_x_2345:
[----:B-1----:R-:W-:Y:S01]  /*69f0*/  IMAD.MOV.U32 R119, RZ, RZ, R220 ;  /* 0x000000ffff777224 */ /* 0x002fe200078e00dc */
        /* <DEDUP_REMOVED lines=9> */
[----:B------:R-:W1:Y:S01]  /*6a90*/  SHFL.IDX PT, R129, R119, RZ, 0x1c1f ;  /* 0x001c1fff77817589 */ /* 0x000e6200000e0000 */
        /* <DEDUP_REMOVED lines=22> */
.L_x_2348:
[----:B------:R-:W-:Y:S04]  /*6c00*/  MOV R116, c[0x0][0x32c] ;  /* 0x0000cb0000747a02 */ /* 0x000fe80000000f00 */
[----:B------:R-:W-:Y:S11]  /*6c10*/  ISETP.NE.AND P0, PT, R116, 0x1, PT ;  /* 0x000000017400780c */ /* 0x000ff60003f05270 */
[----:B------:R-:W-:Y:S02]  /*6c20*/  @!UPT UIADD3 URZ, URZ, URZ, URZ ;  /* 0x0000003f3f3ff290 */ /* 0x000fe4000fffe03f */
[----:B------:R-:W-:Y:S05]  /*6c30*/  @P0 IMAD.HI.U32 R116, R118, c[0x0][0x330], RZ ;  /* 0x0000cc0076740a27 */ /* 0x000fea00078e00ff */
[----:B------:R-:W-:Y:S02]  /*6c40*/  @P0 SHF.R.U32.HI R118, RZ, c[0x0][0x334], R116 ;  /* 0x0000cd00ff760a19 */ /* 0x000fe40000011674 */
.L_x_2349:
[----:B------:R-:W-:Y:S05]  /*6c50*/  BSYNC B0 ;  /* 0x0000000000007941 */ /* 0x000fea0003800000 */
.L_x_2347:
[----:B------:R-:W-:Y:S04]  /*6c60*/  IMAD.IADD R129, R122, 0x1, -R221 ;  /* 0x000000017a817824 */ /* 0x000fe800078e0add */
[----:B------:R-:W-:Y:S05]  /*6c70*/  IMAD R118, R118, c[0x0][0x32c], R129 ;  /* 0x0000cb0076767a24 */ /* 0x000fea00078e0281 */
[----:B------:R-:W-:Y:S02]  /*6c80*/  IADD3 R116, R118, c[0x0][0x32c], RZ ;  /* 0x0000cb0076747a10 */ /* 0x000fe40007ffe0ff */
[----:B------:R-:W-:Y:S02]  /*6c90*/  IMNMX R121, R121, R118, !PT ;  /* 0x0000007679797217 */ /* 0x000fe40007800200 */
[----:B------:R-:W-:Y:S02]  /*6ca0*/  IMNMX R123, R123, R116, PT ;  /* 0x000000747b7b7217 */ /* 0x000fe40003800200 */
.L_x_2346:
[C---:B------:R-:W-:Y:S02]  /*6cb0*/  ISETP.GE.AND P0, PT, R122.reuse, 0x1, PT ;  /* 0x000000017a00780c */ /* 0x040fe40003f06270 */
        /* <DEDUP_REMOVED lines=10> */
[----:B------:R-:W1:Y:S01]  /*6d60*/  SHFL.IDX PT, R4, R119, 0x1, 0x1c1f ;  /* 0x003c1f0077047f89 */ /* 0x000e6200000e0000 */
        /* <DEDUP_REMOVED lines=10> */
[----:B------:R-:W-:Y:S01]  /*6e10*/  ISETP.GT.AND P0, PT, R121, 0x9, !P2 ;  /* 0x000000097900780c */ /* 0x000fe20005704270 */
[--C-:B-1----:R-:W-:Y:S02]  /*6e20*/  IMAD.IADD R117, R117, 0x1, R4.reuse ;  /* 0x0000000175757824 */ /* 0x102fe400078e0204 */
[----:B------:R-:W-:Y:S01]  /*6e30*/  IMAD.IADD R0, R0, 0x1, R4 ;  /* 0x0000000100007824 */ /* 0x000fe200078e0204 */
        /* <DEDUP_REMOVED lines=136> */
.L_x_2352:
[----:B------:R-:W-:Y:S04]  /*76c0*/  MOV R4, c[0x0][0x32c] ;  /* 0x0000cb0000047a02 */ /* 0x000fe80000000f00 */
[----:B------:R-:W-:Y:S11]  /*76d0*/  ISETP.NE.AND P0, PT, R4, 0x1, PT ;  /* 0x000000010400780c */ /* 0x000ff60003f05270 */
[----:B------:R-:W-:Y:S02]  /*76e0*/  @!UPT UIADD3 URZ, URZ, URZ, URZ ;  /* 0x0000003f3f3ff290 */ /* 0x000fe4000fffe03f */
[----:B------:R-:W-:Y:S05]  /*76f0*/  @P0 IMAD.HI.U32 R4, R5, c[0x0][0x330], RZ ;  /* 0x0000cc0005040a27 */ /* 0x000fea00078e00ff */
[----:B------:R-:W-:Y:S02]  /*7700*/  @P0 SHF.R.U32.HI R5, RZ, c[0x0][0x334], R4 ;  /* 0x0000cd00ff050a19 */ /* 0x000fe40000011604 */
.L_x_2353:
[----:B------:R-:W-:Y:S05]  /*7710*/  BSYNC B0 ;  /* 0x0000000000007941 */ /* 0x000fea0003800000 */
.L_x_2351:
[----:B------:R-:W-:Y:S04]  /*7720*/  IMAD.IADD R122, R122, 0x1, -R221 ;  /* 0x000000017a7a7824 */ /* 0x000fe800078e0add */
[----:B------:R-:W-:Y:S05]  /*7730*/  IMAD R122, R5, c[0x0][0x32c], R122 ;  /* 0x0000cb00057a7a24 */ /* 0x000fea00078e027a */
[----:B------:R-:W-:Y:S02]  /*7740*/  IADD3 R4, R122, c[0x0][0x32c], RZ ;  /* 0x0000cb007a047a10 */ /* 0x000fe40007ffe0ff */
[----:B------:R-:W-:Y:S02]  /*7750*/  IMNMX R0, R0, R122, !PT ;  /* 0x0000007a00007217 */ /* 0x000fe40007800200 */
[----:B------:R-:W-:Y:S02]  /*7760*/  IMNMX R117, R117, R4, PT ;  /* 0x0000000475757217 */ /* 0x000fe40003800200 */
.L_x_2350:
[----:B------:R-:W-:Y:S02]  /*7770*/  LOP3.LUT P0, RZ, R226, 0x200000, RZ, 0xc0, !PT ;  /* 0x00200000e2ff7812 */ /* 0x000fe4000780c0ff */
[C---:B------:R-:W-:Y:S02]  /*7780*/  ISETP.GT.AND P6, PT, R0.reuse, 0x58, !P6 ;  /* 0x000000580000780c */ /* 0x040fe400077c4270 */
[C---:B------:R-:W-:Y:S02]  /*7790*/  ISETP.GT.AND P0, PT, R0.reuse, RZ, !P0 ;  /* 0x000000ff0000720c */ /* 0x040fe40004704270 */
        /* <DEDUP_REMOVED lines=14> */
[----:B------:R-:W-:Y:S02]  /*7880*/  FMNMX.FTZ R7, R118, R7, !PT ;  /* 0x0000000776077209 */ /* 0x000fe40007810000 */
[C---:B------:R-:W-:Y:S02]  /*7890*/  ISETP.LT.OR P0, PT, R117.reuse, 0x9, P0 ;  /* 0x000000097500780c */ /* 0x040fe40000701670 */
        /* <DEDUP_REMOVED lines=51> */
[----:B------:R-:W-:Y:S01]  /*7bd0*/  LOP3.LUT P0, RZ, R226, 0x800, RZ, 0xc0, !PT ;  /* 0x00000800e2ff7812 */ /* 0x000fe2000780c0ff */
[----:B------:R-:W-:Y:S01]  /*7be0*/  LDSM.16.MT88.4 R20, [R210+0x100] ;  /* 0x00010000d214783b */ /* 0x000fe20000004200 */
        /* <DEDUP_REMOVED lines=28> */
[----:B------:R-:W1:Y:S01]  /*7db0*/  SHFL.BFLY PT, R6, R5, 0x2, 0x1f ;  /* 0x0c401f0005067f89 */ /* 0x000e6200000e0000 */
[----:B------:R-:W-:Y:S02]  /*7dc0*/  FMNMX.FTZ R4, R241, R4, !PT ;  /* 0x00000004f1047209 */ /* 0x000fe40007810000 */
[----:B------:R-:W-:Y:S04]  /*7dd0*/  ISETP.GT.AND P0, PT, R0, 0x38, !P0 ;  /* 0x000000380000780c */ /* 0x000fe80004704270 */
[----:B------:R-:W-:Y:S01]  /*7de0*/  ISETP.LT.OR P0, PT, R117, 0x39, P0 ;  /* 0x000000397500780c */ /* 0x000fe20000701670 */
[----:B------:R-:W-:Y:S03]  /*7df0*/  LDSM.16.MT88.4 R28, [R209+0x100] ;  /* 0x00010000d11c783b */ /* 0x000fe60000004200 */
        /* <DEDUP_REMOVED lines=14> */
[----:B------:R-:W-:Y:S02]  /*7ee0*/  ISETP.LT.OR P0, PT, R117, 0x42, P0 ;  /* 0x000000427500780c */ /* 0x000fe40000701670 */
[----:B-1----:R-:W-:Y:S02]  /*7ef0*/  FMNMX.FTZ R6, R5, R6, !PT ;  /* 0x0000000605067209 */ /* 0x002fe40007810000 */
        /* <DEDUP_REMOVED lines=18> */
[----:B------:R-:W-:Y:S04]  /*8020*/  LOP3.LUT P0, RZ, R226, 0x1, RZ, 0xc0, !PT ;  /* 0x00000001e2ff7812 */ /* 0x000fe8000780c0ff */
[----:B------:R-:W-:Y:S02]  /*8030*/  ISETP.GT.AND P0, PT, R0, 0x51, !P0 ;  /* 0x000000510000780c */ /* 0x000fe40004704270 */
[----:B------:R-:W-:Y:S02]  /*8040*/  FMNMX.FTZ R0, R149, R4, !PT ;  /* 0x0000000495007209 */ /* 0x000fe40007810000 */
[----:B------:R-:W-:Y:S02]  /*8050*/  ISETP.LT.OR P0, PT, R117, 0x52, P0 ;  /* 0x000000527500780c */ /* 0x000fe40000701670 */
[----:B------:R-:W-:Y:S02]  /*8060*/  FSEL R117, R51, -INF , !P2 ;  /* 0xff80000033757808 */ /* 0x000fe40005000000 */
        /* <DEDUP_REMOVED lines=8> */
[C---:B------:R-:W-:Y:S03]  /*80f0*/  FMUL.FTZ R151, R0.reuse, c[0x0][0x2d0] ;  /* 0x0000b40000977a20 */ /* 0x040fe60000410000 */
[----:B------:R-:W-:Y:S02]  /*8100*/  FSEL R6, R0, RZ, P0 ;  /* 0x000000ff00067208 */ /* 0x000fe40000000000 */
[----:B------:R-:W-:Y:S03]  /*8110*/  FSEL R151, R151, RZ, P0 ;  /* 0x000000ff97977208 */ /* 0x000fe60000000000 */
[----:B------:R-:W-:Y:S02]  /*8120*/  FADD.FTZ R3, -R6, R3 ;  /* 0x0000000306037221 */ /* 0x000fe40000010100 */
        /* <DEDUP_REMOVED lines=8> */
[--C-:B------:R-:W-:Y:S02]  /*81b0*/  FFMA.FTZ R143, R242, c[0x0][0x2d0], -R151.reuse ;  /* 0x0000b400f28f7a23 */ /* 0x100fe40000010897 */
[--C-:B------:R-:W-:Y:S02]  /*81c0*/  FFMA.FTZ R154, R154, c[0x0][0x2d0], -R151.reuse ;  /* 0x0000b4009a9a7a23 */ /* 0x100fe40000010897 */
[----:B------:R-:W1:Y:S01]  /*81d0*/  SHFL.BFLY PT, R4, R5, 0x1, 0x1f ;  /* 0x0c201f0005047f89 */ /* 0x000e6200000e0000 */
        /* <DEDUP_REMOVED lines=9> */
[----:B------:R-:W-:Y:S05]  /*8270*/  FFMA.FTZ R138, R138, c[0x0][0x2d0], -R151 ;  /* 0x0000b4008a8a7a23 */ /* 0x000fea0000010897 */
[----:B------:R-:W3:Y:S01]  /*8280*/  MUFU.EX2 R129, R129 ;  /* 0x0000008100817308 */ /* 0x000ee20000000800 */
[----:B-1----:R-:W-:Y:S01]  /*8290*/  FMNMX.FTZ R116, R5, R4, !PT ;  /* 0x0000000405747209 */ /* 0x002fe20007810000 */
[----:B------:R-:W-:Y:S01]  /*82a0*/  FMUL.FTZ R4, R3, c[0x0][0x2d0] ;  /* 0x0000b40003047a20 */ /* 0x000fe20000410000 */
[----:B--2---:R-:W-:Y:S02]  /*82b0*/  F2FP.BF16.PACK_AB R120, R119, R128 ;  /* 0x000000807778723e */ /* 0x004fe400000010ff */
[C---:B------:R-:W-:Y:S01]  /*82c0*/  FSETP.NEU.FTZ.AND P0, PT, R116.reuse, -INF , PT ;  /* 0xff8000007400780b */ /* 0x040fe20003f1d000 */
[C---:B------:R-:W-:Y:S04]  /*82d0*/  FMUL.FTZ R134, R116.reuse, c[0x0][0x2d0] ;  /* 0x0000b40074867a20 */ /* 0x040fe80000410000 */
[----:B------:R-:W1:Y:S01]  /*82e0*/  MUFU.EX2 R3, R4 ;  /* 0x0000000400037308 */ /* 0x000e620000000800 */
[----:B------:R-:W-:Y:S02]  /*82f0*/  FSEL R5, R116, RZ, P0 ;  /* 0x000000ff74057208 */ /* 0x000fe40000000000 */
[----:B------:R-:W-:Y:S02]  /*8300*/  FSEL R134, R134, RZ, P0 ;  /* 0x000000ff86867208 */ /* 0x000fe40000000000 */
[----:B------:R-:W-:Y:S01]  /*8310*/  ISETP.GT.AND P0, PT, R238, UR4, PT ;  /* 0x00000004ee007c0c */ /* 0x000fe2000bf04270 */
[----:B------:R-:W-:Y:S02]  /*8320*/  FADD.FTZ R5, -R5, R2 ;  /* 0x0000000205057221 */ /* 0x000fe40000010100 */
[--C-:B------:R-:W-:Y:S02]  /*8330*/  FFMA.FTZ R132, R13, c[0x0][0x2d0], -R134.reuse ;  /* 0x0000b4000d847a23 */ /* 0x100fe40000010886 */
[----:B------:R-:W2:Y:S01]  /*8340*/  LDSM.16.MT88.4 R12, [R212+0x100] ;  /* 0x00010000d40c783b */ /* 0x000ea20000004200 */
[--C-:B------:R-:W-:Y:S01]  /*8350*/  FFMA.FTZ R133, R17, c[0x0][0x2d0], -R134.reuse ;  /* 0x0000b40011857a23 */ /* 0x100fe20000010886 */
[----:B------:R-:W-:Y:S01]  /*8360*/  MUFU.EX2 R137, R137 ;  /* 0x0000008900897308 */ /* 0x000fe20000000800 */
[--C-:B------:R-:W-:Y:S01]  /*8370*/  FFMA.FTZ R131, R9, c[0x0][0x2d0], -R134.reuse ;  /* 0x0000b40009837a23 */ /* 0x100fe20000010886 */
[----:B---3--:R-:W-:Y:S01]  /*8380*/  F2FP.BF16.PACK_AB R122, R129, R118 ;  /* 0x00000076817a723e */ /* 0x008fe200000010ff */
[--C-:B------:R-:W-:Y:S02]  /*8390*/  FFMA.FTZ R130, R11, c[0x0][0x2d0], -R134.reuse ;  /* 0x0000b4000b827a23 */ /* 0x100fe40000010886 */
[----:B------:R-:W-:Y:S02]  /*83a0*/  FMUL.FTZ R2, R5, c[0x0][0x2d0] ;  /* 0x0000b40005027a20 */ /* 0x000fe40000410000 */
[--C-:B------:R-:W-:Y:S02]  /*83b0*/  FFMA.FTZ R165, R165, c[0x0][0x2d0], -R134.reuse ;  /* 0x0000b400a5a57a23 */ /* 0x100fe40000010886 */
[--C-:B------:R-:W-:Y:S01]  /*83c0*/  FFMA.FTZ R167, R167, c[0x0][0x2d0], -R134.reuse ;  /* 0x0000b400a7a77a23 */ /* 0x100fe20000010886 */
        /* <DEDUP_REMOVED lines=29> */
[----:B------:R-:W3:Y:S01]  /*85a0*/  LDSM.16.MT88.4 R68, [R210+0x3100] ;  /* 0x00310000d244783b */ /* 0x000ee20000004200 */
[C---:B------:R-:W-:Y:S02]  /*85b0*/  FMUL.FTZ R26, R2.reuse, R86 ;  /* 0x00000056021a7220 */ /* 0x040fe40000410000 */
[C---:B------:R-:W-:Y:S01]  /*85c0*/  FMUL.FTZ R27, R2.reuse, R87 ;  /* 0x00000057021b7220 */ /* 0x040fe20000410000 */
[----:B------:R-:W4:Y:S01]  /*85d0*/  MUFU.EX2 R140, R140 ;  /* 0x0000008c008c7308 */ /* 0x000f220000000800 */
        /* <DEDUP_REMOVED lines=8> */
[----:B------:R-:W-:Y:S01]  /*8660*/  LDSM.16.MT88.4 R84, [R209+0x900] ;  /* 0x00090000d154783b */ /* 0x000fe20000004200 */
[----:B------:R-:W-:Y:S01]  /*8670*/  FMUL.FTZ R54, R2, R54 ;  /* 0x0000003602367220 */ /* 0x000fe20000410000 */
[----:B-1----:R-:W-:Y:S01]  /*8680*/  F2FP.BF16.PACK_AB R123, R130, R131 ;  /* 0x00000083827b723e */ /* 0x002fe200000010ff */
[C---:B------:R-:W-:Y:S02]  /*8690*/  FMUL.FTZ R55, R2.reuse, R55 ;  /* 0x0000003702377220 */ /* 0x040fe40000410000 */
[C---:B------:R-:W-:Y:S02]  /*86a0*/  FMUL.FTZ R56, R3.reuse, R56 ;  /* 0x0000003803387220 */ /* 0x040fe40000410000 */
[C---:B------:R-:W-:Y:S01]  /*86b0*/  FMUL.FTZ R57, R3.reuse, R57 ;  /* 0x0000003903397220 */ /* 0x040fe20000410000 */
[----:B------:R-:W-:Y:S01]  /*86c0*/  LDSM.16.MT88.4 R92, [R208+0x4900] ;  /* 0x00490000d05c783b */ /* 0x000fe20000004200 */
[C---:B--2---:R-:W-:Y:S01]  /*86d0*/  HMMA.16816.F32.BF16 R4, R120.reuse, R12, R4 ;  /* 0x0000000c7804723c */ /* 0x044fe20000041804 */
[----:B------:R-:W-:Y:S04]  /*86e0*/  MUFU.EX2 R154, R154 ;  /* 0x0000009a009a7308 */ /* 0x000fe80000000800 */
[C---:B------:R-:W-:Y:S02]  /*86f0*/  FMUL.FTZ R58, R2.reuse, R58 ;  /* 0x0000003a023a7220 */ /* 0x040fe40000410000 */
[----:B------:R-:W-:Y:S01]  /*8700*/  LDSM.16.MT88.4 R100, [R208+0x2900] ;  /* 0x00290000d064783b */ /* 0x000fe20000004200 */
        /* <DEDUP_REMOVED lines=8> */
[C---:B------:R-:W-:Y:S01]  /*8790*/  FMUL.FTZ R59, R2.reuse, R59 ;  /* 0x0000003b023b7220 */ /* 0x040fe20000410000 */
[----:B------:R-:W1:Y:S01]  /*87a0*/  LDSM.16.MT88.4 R72, [R209+0x3100] ;  /* 0x00310000d148783b */ /* 0x000e620000004200 */
        /* <DEDUP_REMOVED lines=9> */
[C---:B------:R-:W-:Y:S01]  /*8840*/  FMUL.FTZ R64, R3.reuse, R64 ;  /* 0x0000004003407220 */ /* 0x040fe20000410000 */
[----:B------:R-:W-:Y:S01]  /*8850*/  MUFU.EX2 R166, R166 ;  /* 0x000000a600a67308 */ /* 0x000fe20000000800 */
[C---:B------:R-:W-:Y:S04]  /*8860*/  FMUL.FTZ R22, R2.reuse, R82 ;  /* 0x0000005202167220 */ /* 0x040fe80000410000 */
[C---:B------:R-:W-:Y:S02]  /*8870*/  FMUL.FTZ R23, R2.reuse, R83 ;  /* 0x0000005302177220 */ /* 0x040fe40000410000 */
[----:B------:R-:W2:Y:S01]  /*8880*/  LDSM.16.MT88.4 R80, [R212+0x900] ;  /* 0x00090000d450783b */ /* 0x000ea20000004200 */
[----:B------:R-:W-:Y:S02]  /*8890*/  FMUL.FTZ R65, R3, R65 ;  /* 0x0000004103417220 */ /* 0x000fe40000410000 */
[C---:B------:R-:W-:Y:S01]  /*88a0*/  FMUL.FTZ R66, R2.reuse, R66 ;  /* 0x0000004202427220 */ /* 0x040fe20000410000 */
[----:B------:R-:W-:Y:S01]  /*88b0*/  MUFU.EX2 R168, R168 ;  /* 0x000000a800a87308 */ /* 0x000fe20000000800 */
[C---:B------:R-:W-:Y:S03]  /*88c0*/  HMMA.16816.F32.BF16 R20, R120.reuse, R28, R20 ;  /* 0x0000001c7814723c */ /* 0x040fe60000041814 */
[C---:B------:R-:W-:Y:S02]  /*88d0*/  FMUL.FTZ R67, R2.reuse, R67 ;  /* 0x0000004302437220 */ /* 0x040fe40000410000 */
[--C-:B------:R-:W-:Y:S02]  /*88e0*/  FFMA.FTZ R239, R239, c[0x0][0x2d0], -R134.reuse ;  /* 0x0000b400efef7a23 */ /* 0x100fe40000010886 */
[C---:B------:R-:W-:Y:S01]  /*88f0*/  FMUL.FTZ R28, R3.reuse, R88 ;  /* 0x00000058031c7220 */ /* 0x040fe20000410000 */
[C---:B------:R-:W-:Y:S01]  /*8900*/  HMMA.16816.F32.BF16 R24, R120.reuse, R30, R24 ;  /* 0x0000001e7818723c */ /* 0x040fe20000041818 */
[----:B------:R-:W-:Y:S03]  /*8910*/  MUFU.EX2 R241, R241 ;  /* 0x000000f100f17308 */ /* 0x000fe60000000800 */
[----:B------:R-:W-:Y:S02]  /*8920*/  FMUL.FTZ R29, R3, R89 ;  /* 0x00000059031d7220 */ /* 0x000fe40000410000 */
[--C-:B------:R-:W-:Y:S02]  /*8930*/  FFMA.FTZ R157, R157, c[0x0][0x2d0], -R134.reuse ;  /* 0x0000b4009d9d7a23 */ /* 0x100fe40000010886 */
[C---:B------:R-:W-:Y:S03]  /*8940*/  FMUL.FTZ R30, R2.reuse, R90 ;  /* 0x0000005a021e7220 */ /* 0x040fe60000410000 */
[----:B------:R-:W-:Y:S01]  /*8950*/  MUFU.EX2 R239, R239 ;  /* 0x000000ef00ef7308 */ /* 0x000fe20000000800 */
[C---:B------:R-:W-:Y:S02]  /*8960*/  FMUL.FTZ R31, R2.reuse, R91 ;  /* 0x0000005b021f7220 */ /* 0x040fe40000410000 */
[----:B------:R-:W-:Y:S01]  /*8970*/  LDSM.16.MT88.4 R88, [R208+0x900] ;  /* 0x00090000d058783b */ /* 0x000fe20000004200 */
[--C-:B------:R-:W-:Y:S02]  /*8980*/  FFMA.FTZ R155, R155, c[0x0][0x2d0], -R134.reuse ;  /* 0x0000b4009b9b7a23 */ /* 0x100fe40000010886 */
[--C-:B------:R-:W-:Y:S02]  /*8990*/  FFMA.FTZ R139, R139, c[0x0][0x2d0], -R134.reuse ;  /* 0x0000b4008b8b7a23 */ /* 0x100fe40000010886 */
[C---:B------:R-:W-:Y:S02]  /*89a0*/  HMMA.16816.F32.BF16 R28, R120.reuse, R36, R28 ;  /* 0x00000024781c723c */ /* 0x040fe4000004181c */
[----:B------:R-:W-:Y:S01]  /*89b0*/  MUFU.EX2 R160, R160 ;  /* 0x000000a000a07308 */ /* 0x000fe20000000800 */
[----:B------:R-:W-:Y:S02]  /*89c0*/  FFMA.FTZ R135, R135, c[0x0][0x2d0], -R134 ;  /* 0x0000b40087877a23 */ /* 0x000fe40000010886 */
[C---:B------:R-:W-:Y:S02]  /*89d0*/  FFMA.FTZ R128, R3.reuse, R228, R128 ;  /* 0x000000e403807223 */ /* 0x040fe40000010080 */
[C---:B------:R-:W-:Y:S01]  /*89e0*/  FMUL.FTZ R36, R3.reuse, R96 ;  /* 0x0000006003247220 */ /* 0x040fe20000410000 */
[C---:B------:R-:W-:Y:S04]  /*89f0*/  HMMA.16816.F32.BF16 R32, R120.reuse, R38, R32 ;  /* 0x000000267820723c */ /* 0x040fe80000041820 */
[----:B------:R-:W-:Y:S01]  /*8a00*/  FMUL.FTZ R37, R3, R97 ;  /* 0x0000006103257220 */ /* 0x000fe20000410000 */
[----:B------:R-:W-:Y:S01]  /*8a10*/  MUFU.EX2 R152, R152 ;  /* 0x0000009800987308 */ /* 0x000fe20000000800 */
[C---:B------:R-:W-:Y:S02]  /*8a20*/  FFMA.FTZ R133, R2.reuse, R227, R133 ;  /* 0x000000e302857223 */ /* 0x040fe40000010085 */
[C---:B------:R-:W-:Y:S04]  /*8a30*/  FMUL.FTZ R38, R2.reuse, R98 ;  /* 0x0000006202267220 */ /* 0x040fe80000410000 */
[----:B------:R-:W-:Y:S02]  /*8a40*/  FMUL.FTZ R39, R2, R99 ;  /* 0x0000006302277220 */ /* 0x000fe40000410000 */
[----:B------:R-:W-:Y:S01]  /*8a50*/  LDSM.16.MT88.4 R96, [R209+0x2900] ;  /* 0x00290000d160783b */ /* 0x000fe20000004200 */
[----:B------:R-:W-:Y:S01]  /*8a60*/  MUFU.EX2 R157, R157 ;  /* 0x0000009d009d7308 */ /* 0x000fe20000000800 */
[----:B------:R-:W-:Y:S02]  /*8a70*/  FADD.FTZ R119, R119, R128 ;  /* 0x0000008077777221 */ /* 0x000fe40000010000 */
[----:B------:R-:W-:Y:S01]  /*8a80*/  FADD.FTZ R132, R132, R133 ;  /* 0x0000008584847221 */ /* 0x000fe20000010000 */
[C---:B------:R-:W-:Y:S03]  /*8a90*/  HMMA.16816.F32.BF16 R36, R120.reuse, R44, R36 ;  /* 0x0000002c7824723c */ /* 0x040fe60000041824 */
[----:B------:R-:W-:Y:S02]  /*8aa0*/  FADD.FTZ R118, R118, R119 ;  /* 0x0000007776767221 */ /* 0x000fe40000010000 */
[----:B------:R-:W-:Y:S01]  /*8ab0*/  FADD.FTZ R131, R131, R132 ;  /* 0x0000008483837221 */ /* 0x000fe20000010000 */
        /* <DEDUP_REMOVED lines=8> */
[--C-:B------:R-:W-:Y:S02]  /*8b40*/  FFMA.FTZ R109, R247, c[0x0][0x2d0], -R134.reuse ;  /* 0x0000b400f76d7a23 */ /* 0x100fe40000010886 */
[--C-:B------:R-:W-:Y:S02]  /*8b50*/  FFMA.FTZ R110, R245, c[0x0][0x2d0], -R134.reuse ;  /* 0x0000b400f56e7a23 */ /* 0x100fe40000010886 */
[--C-:B------:R-:W-:Y:S01]  /*8b60*/  FFMA.FTZ R111, R161, c[0x0][0x2d0], -R134.reuse ;  /* 0x0000b400a16f7a23 */ /* 0x100fe20000010886 */
[C---:B---3--:R-:W-:Y:S01]  /*8b70*/  HMMA.16816.F32.BF16 R44, R120.reuse, R68, R44 ;  /* 0x00000044782c723c */ /* 0x048fe2000004182c */
[----:B------:R-:W3:Y:S02]  /*8b80*/  MUFU.EX2 R108, R108 ;  /* 0x0000006c006c7308 */ /* 0x000ee40000000800 */
[--C-:B------:R-:W-:Y:S02]  /*8b90*/  FFMA.FTZ R148, R159, c[0x0][0x2d0], -R134.reuse ;  /* 0x0000b4009f947a23 */ /* 0x100fe40000010886 */
[--C-:B------:R-:W-:Y:S02]  /*8ba0*/  FFMA.FTZ R159, R164, c[0x0][0x2d0], -R151.reuse ;  /* 0x0000b400a49f7a23 */ /* 0x100fe40000010897 */
[----:B----4-:R-:W-:Y:S01]  /*8bb0*/  F2FP.BF16.PACK_AB R68, R140, R137 ;  /* 0x000000898c44723e */ /* 0x010fe200000010ff */
[C---:B------:R-:W-:Y:S03]  /*8bc0*/  HMMA.16816.F32.BF16 R48, R120.reuse, R70, R48 ;  /* 0x000000467830723c */ /* 0x040fe60000041830 */
[----:B------:R-:W-:Y:S01]  /*8bd0*/  MUFU.EX2 R109, R109 ;  /* 0x0000006d006d7308 */ /* 0x000fe20000000800 */
[--C-:B------:R-:W-:Y:S02]  /*8be0*/  FFMA.FTZ R161, R162, c[0x0][0x2d0], -R151.reuse ;  /* 0x0000b400a2a17a23 */ /* 0x100fe40000010897 */
[--C-:B------:R-:W-:Y:S02]  /*8bf0*/  FFMA.FTZ R162, R237, c[0x0][0x2d0], -R134.reuse ;  /* 0x0000b400eda27a23 */ /* 0x100fe40000010886 */
[C---:B-1----:R-:W-:Y:S04]  /*8c00*/  HMMA.16816.F32.BF16 R52, R120.reuse, R72, R52 ;  /* 0x000000487834723c */ /* 0x042fe80000041834 */
[--C-:B------:R-:W-:Y:S01]  /*8c10*/  FFMA.FTZ R164, R169, c[0x0][0x2d0], -R134.reuse ;  /* 0x0000b400a9a47a23 */ /* 0x100fe20000010886 */
[----:B------:R-:W1:Y:S01]  /*8c20*/  MUFU.EX2 R110, R110 ;  /* 0x0000006e006e7308 */ /* 0x000e620000000800 */
[--C-:B------:R-:W-:Y:S02]  /*8c30*/  FFMA.FTZ R169, R240, c[0x0][0x2d0], -R151.reuse ;  /* 0x0000b400f0a97a23 */ /* 0x100fe40000010897 */
[C---:B------:R-:W-:Y:S01]  /*8c40*/  HMMA.16816.F32.BF16 R56, R120.reuse, R74, R56 ;  /* 0x0000004a7838723c */ /* 0x040fe20000041838 */
[----:B------:R-:W4:Y:S03]  /*8c50*/  LDSM.16.MT88.4 R72, [R210+0x900] ;  /* 0x00090000d248783b */ /* 0x000f260000004200 */
[----:B---3--:R-:W-:Y:S01]  /*8c60*/  F2FP.BF16.PACK_AB R70, R108, R143 ;  /* 0x0000008f6c46723e */ /* 0x008fe200000010ff */
[--C-:B------:R-:W-:Y:S02]  /*8c70*/  FFMA.FTZ R237, R170, c[0x0][0x2d0], -R151.reuse ;  /* 0x0000b400aaed7a23 */ /* 0x100fe40000010897 */
[----:B------:R-:W-:Y:S01]  /*8c80*/  MUFU.EX2 R111, R111 ;  /* 0x0000006f006f7308 */ /* 0x000fe20000000800 */
[C---:B------:R-:W-:Y:S04]  /*8c90*/  HMMA.16816.F32.BF16 R60, R120.reuse, R76, R60 ;  /* 0x0000004c783c723c */ /* 0x040fe8000004183c */
[--C-:B------:R-:W-:Y:S02]  /*8ca0*/  FFMA.FTZ R170, R243, c[0x0][0x2d0], -R134.reuse ;  /* 0x0000b400f3aa7a23 */ /* 0x100fe40000010886 */
[--C-:B------:R-:W-:Y:S02]  /*8cb0*/  FFMA.FTZ R240, R171, c[0x0][0x2d0], -R134.reuse ;  /* 0x0000b400abf07a23 */ /* 0x100fe40000010886 */
[----:B------:R-:W-:Y:S01]  /*8cc0*/  HMMA.16816.F32.BF16 R64, R120, R78, R64 ;  /* 0x0000004e7840723c */ /* 0x000fe20000041840 */
[----:B------:R-:W3:Y:S01]  /*8cd0*/  MUFU.EX2 R148, R148 ;  /* 0x0000009400947308 */ /* 0x000ee20000000800 */
[----:B------:R-:W5:Y:S02]  /*8ce0*/  LDSM.16.MT88.4 R76, [R212+0x3900] ;  /* 0x00390000d44c783b */ /* 0x000f640000004200 */
[--C-:B------:R-:W-:Y:S01]  /*8cf0*/  FFMA.FTZ R171, R156, c[0x0][0x2d0], -R151.reuse ;  /* 0x0000b4009cab7a23 */ /* 0x100fe20000010897 */
[----:B-1----:R-:W-:Y:S01]  /*8d00*/  F2FP.BF16.PACK_AB R69, R110, R109 ;  /* 0x0000006d6e45723e */ /* 0x002fe200000010ff */
[--C-:B------:R-:W-:Y:S02]  /*8d10*/  FFMA.FTZ R243, R150, c[0x0][0x2d0], -R151.reuse ;  /* 0x0000b40096f37a23 */ /* 0x100fe40000010897 */
[--C-:B------:R-:W-:Y:S03]  /*8d20*/  FFMA.FTZ R150, R163, c[0x0][0x2d0], -R134.reuse ;  /* 0x0000b400a3967a23 */ /* 0x100fe60000010886 */
[----:B------:R-:W1:Y:S01]  /*8d30*/  MUFU.EX2 R159, R159 ;  /* 0x0000009f009f7308 */ /* 0x000e620000000800 */
[--C-:B------:R-:W-:Y:S02]  /*8d40*/  FFMA.FTZ R156, R153, c[0x0][0x2d0], -R134.reuse ;  /* 0x0000b400999c7a23 */ /* 0x100fe40000010886 */
[----:B------:R-:W-:Y:S02]  /*8d50*/  FFMA.FTZ R151, R136, c[0x0][0x2d0], -R151 ;  /* 0x0000b40088977a23 */ /* 0x000fe40000010897 */
[--C-:B------:R-:W-:Y:S02]  /*8d60*/  FFMA.FTZ R136, R149, c[0x0][0x2d0], -R134.reuse ;  /* 0x0000b40095887a23 */ /* 0x100fe40000010886 */
[----:B------:R-:W-:Y:S02]  /*8d70*/  FFMA.FTZ R134, R117, c[0x0][0x2d0], -R134 ;  /* 0x0000b40075867a23 */ /* 0x000fe40000010886 */
[----:B------:R-:W-:Y:S01]  /*8d80*/  FADD.FTZ R118, R129, R118 ;  /* 0x0000007681767221 */ /* 0x000fe20000010000 */
[----:B------:R-:W1:Y:S01]  /*8d90*/  MUFU.EX2 R161, R161 ;  /* 0x000000a100a17308 */ /* 0x000e620000000800 */
[----:B------:R-:W-:Y:S02]  /*8da0*/  FADD.FTZ R130, R130, R131 ;  /* 0x0000008382827221 */ /* 0x000fe40000010000 */
[----:B------:R-:W-:Y:S01]  /*8db0*/  FADD.FTZ R137, R137, R118 ;  /* 0x0000007689897221 */ /* 0x000fe20000010000 */
[----:B---3--:R-:W-:Y:S01]  /*8dc0*/  F2FP.BF16.PACK_AB R71, R148, R111 ;  /* 0x0000006f9447723e */ /* 0x008fe200000010ff */
[----:B------:R-:W-:Y:S02]  /*8dd0*/  FADD.FTZ R109, R109, R130 ;  /* 0x000000826d6d7221 */ /* 0x000fe40000010000 */
[----:B------:R-:W-:Y:S02]  /*8de0*/  FADD.FTZ R140, R140, R137 ;  /* 0x000000898c8c7221 */ /* 0x000fe40000010000 */
[----:B------:R-:W-:Y:S01]  /*8df0*/  FADD.FTZ R110, R110, R109 ;  /* 0x0000006d6e6e7221 */ /* 0x000fe20000010000 */
[----:B------:R-:W3:Y:S01]  /*8e00*/  MUFU.EX2 R162, R162 ;  /* 0x000000a200a27308 */ /* 0x000ee20000000800 */
[C---:B--2---:R-:W-:Y:S05]  /*8e10*/  HMMA.16816.F32.BF16 R4, R68.reuse, R80, R4 ;  /* 0x000000504404723c */ /* 0x044fea0000041804 */
[----:B------:R-:W-:Y:S02]  /*8e20*/  FADD.FTZ R143, R143, R140 ;  /* 0x0000008c8f8f7221 */ /* 0x000fe40000010000 */
[----:B------:R-:W-:Y:S01]  /*8e30*/  FADD.FTZ R3, R111, R110 ;  /* 0x0000006e6f037221 */ /* 0x000fe20000010000 */
[C---:B------:R-:W-:Y:S01]  /*8e40*/  HMMA.16816.F32.BF16 R8, R68.reuse, R82, R8 ;  /* 0x000000524408723c */ /* 0x040fe20000041808 */
[----:B------:R-:W-:Y:S01]  /*8e50*/  LDSM.16.MT88.4 R80, [R209+0x3900] ;  /* 0x00390000d150783b */ /* 0x000fe20000004200 */
[----:B------:R-:W2:Y:S02]  /*8e60*/  MUFU.EX2 R164, R164 ;  /* 0x000000a400a47308 */ /* 0x000ea40000000800 */
[----:B------:R-:W-:Y:S02]  /*8e70*/  FADD.FTZ R108, R108, R143 ;  /* 0x0000008f6c6c7221 */ /* 0x000fe40000010000 */
[----:B------:R-:W-:Y:S02]  /*8e80*/  FADD.FTZ R3, R148, R3 ;  /* 0x0000000394037221 */ /* 0x000fe40000010000 */
[C---:B----4-:R-:W-:Y:S04]  /*8e90*/  HMMA.16816.F32.BF16 R12, R68.reuse, R72, R12 ;  /* 0x00000048440c723c */ /* 0x050fe8000004180c */
[----:B------:R-:W-:Y:S04]  /*8ea0*/  MUFU.EX2 R169, R169 ;  /* 0x000000a900a97308 */ /* 0x000fe80000000800 */
[C---:B------:R-:W-:Y:S01]  /*8eb0*/  HMMA.16816.F32.BF16 R16, R68.reuse, R74, R16 ;  /* 0x0000004a4410723c */ /* 0x040fe20000041810 */
[----:B------:R-:W4:Y:S05]  /*8ec0*/  LDSM.16.MT88.4 R72, [R210+0x3900] ;  /* 0x00390000d248783b */ /* 0x000f2a0000004200 */
[----:B------:R-:W-:Y:S02]  /*8ed0*/  MUFU.EX2 R237, R237 ;  /* 0x000000ed00ed7308 */ /* 0x000fe40000000800 */
[C---:B------:R-:W-:Y:S08]  /*8ee0*/  HMMA.16816.F32.BF16 R20, R68.reuse, R84, R20 ;  /* 0x000000544414723c */ /* 0x040ff00000041814 */
        /* <DEDUP_REMOVED lines=8> */
[C---:B-----5:R-:W-:Y:S08]  /*8f70*/  HMMA.16816.F32.BF16 R36, R68.reuse, R76, R36 ;  /* 0x0000004c4424723c */ /* 0x060ff00000041824 */
[C---:B------:R-:W-:Y:S01]  /*8f80*/  HMMA.16816.F32.BF16 R40, R68.reuse, R78, R40 ;  /* 0x0000004e4428723c */ /* 0x040fe20000041828 */
[----:B------:R-:W-:Y:S01]  /*8f90*/  LDSM.16.MT88.4 R76, [R210+0x1100] ;  /* 0x00110000d24c783b */ /* 0x000fe20000004200 */
[----:B------:R-:W-:Y:S06]  /*8fa0*/  MUFU.EX2 R243, R243 ;  /* 0x000000f300f37308 */ /* 0x000fec0000000800 */
[C---:B----4-:R-:W-:Y:S04]  /*8fb0*/  HMMA.16816.F32.BF16 R44, R68.reuse, R72, R44 ;  /* 0x00000048442c723c */ /* 0x050fe8000004182c */
[----:B------:R-:W-:Y:S04]  /*8fc0*/  MUFU.EX2 R150, R150 ;  /* 0x0000009600967308 */ /* 0x000fe80000000800 */
[C---:B------:R-:W-:Y:S01]  /*8fd0*/  HMMA.16816.F32.BF16 R48, R68.reuse, R74, R48 ;  /* 0x0000004a4430723c */ /* 0x040fe20000041830 */
[----:B------:R-:W4:Y:S05]  /*8fe0*/  LDSM.16.MT88.4 R72, [R212+0x1100] ;  /* 0x00110000d448783b */ /* 0x000f2a0000004200 */
[----:B------:R-:W-:Y:S02]  /*8ff0*/  MUFU.EX2 R156, R156 ;  /* 0x0000009c009c7308 */ /* 0x000fe40000000800 */
[C---:B------:R-:W-:Y:S08]  /*9000*/  HMMA.16816.F32.BF16 R52, R68.reuse, R80, R52 ;  /* 0x000000504434723c */ /* 0x040ff00000041834 */
[C---:B------:R-:W-:Y:S01]  /*9010*/  HMMA.16816.F32.BF16 R56, R68.reuse, R82, R56 ;  /* 0x000000524438723c */ /* 0x040fe20000041838 */
[----:B------:R-:W5:Y:S01]  /*9020*/  LDSM.16.MT88.4 R80, [R209+0x1100] ;  /* 0x00110000d150783b */ /* 0x000f620000004200 */
[----:B------:R-:W2:Y:S06]  /*9030*/  MUFU.EX2 R141, R141 ;  /* 0x0000008d008d7308 */ /* 0x000eac0000000800 */
[C---:B-1----:R-:W-:Y:S04]  /*9040*/  HMMA.16816.F32.BF16 R60, R68.reuse, R84, R60 ;  /* 0x00000054443c723c */ /* 0x042fe8000004183c */
[----:B------:R-:W-:Y:S04]  /*9050*/  MUFU.EX2 R138, R138 ;  /* 0x0000008a008a7308 */ /* 0x000fe80000000800 */
[----:B------:R-:W-:Y:S01]  /*9060*/  HMMA.16816.F32.BF16 R64, R68, R86, R64 ;  /* 0x000000564440723c */ /* 0x000fe20000041840 */
[----:B------:R-:W1:Y:S05]  /*9070*/  LDSM.16.MT88.4 R84, [R208+0x1100] ;  /* 0x00110000d054783b */ /* 0x000e6a0000004200 */
[----:B------:R-:W5:Y:S01]  /*9080*/  MUFU.EX2 R151, R151 ;  /* 0x0000009700977308 */ /* 0x000f620000000800 */
[----:B------:R-:W-:Y:S01]  /*9090*/  F2FP.BF16.PACK_AB R68, R154, R159 ;  /* 0x0000009f9a44723e */ /* 0x000fe200000010ff */
[----:B------:R-:W-:Y:S01]  /*90a0*/  FADD.FTZ R159, R159, R108 ;  /* 0x0000006c9f9f7221 */ /* 0x000fe20000010000 */
[----:B------:R-:W-:Y:S03]  /*90b0*/  F2FP.BF16.PACK_AB R70, R161, R158 ;  /* 0x0000009ea146723e */ /* 0x000fe600000010ff */
[----:B---3--:R-:W-:Y:S01]  /*90c0*/  F2FP.BF16.PACK_AB R69, R165, R162 ;  /* 0x000000a2a545723e */ /* 0x008fe200000010ff */
[----:B------:R-:W-:Y:S01]  /*90d0*/  FADD.FTZ R162, R162, R3 ;  /* 0x00000003a2a27221 */ /* 0x000fe20000010000 */
[----:B--2---:R-:W-:Y:S01]  /*90e0*/  F2FP.BF16.PACK_AB R71, R167, R164 ;  /* 0x000000a4a747723e */ /* 0x004fe200000010ff */
[----:B------:R-:W-:Y:S01]  /*90f0*/  FADD.FTZ R159, R154, R159 ;  /* 0x0000009f9a9f7221 */ /* 0x000fe20000010000 */
[----:B------:R-:W-:Y:S01]  /*9100*/  F2FP.BF16.PACK_AB R120, R141, R142 ;  /* 0x0000008e8d78723e */ /* 0x000fe200000010ff */
[----:B------:R-:W-:Y:S01]  /*9110*/  MUFU.EX2 R136, R136 ;  /* 0x0000008800887308 */ /* 0x000fe20000000800 */
[----:B------:R-:W-:Y:S02]  /*9120*/  FADD.FTZ R165, R165, R162 ;  /* 0x000000a2a5a57221 */ /* 0x000fe40000010000 */
[----:B------:R-:W-:Y:S01]  /*9130*/  FADD.FTZ R158, R158, R159 ;  /* 0x0000009f9e9e7221 */ /* 0x000fe20000010000 */
[C---:B----4-:R-:W-:Y:S03]  /*9140*/  HMMA.16816.F32.BF16 R4, R68.reuse, R72, R4 ;  /* 0x000000484404723c */ /* 0x050fe60000041804 */
[----:B------:R-:W-:Y:S02]  /*9150*/  FADD.FTZ R164, R164, R165 ;  /* 0x000000a5a4a47221 */ /* 0x000fe40000010000 */
[----:B------:R-:W-:Y:S01]  /*9160*/  FADD.FTZ R161, R161, R158 ;  /* 0x0000009ea1a17221 */ /* 0x000fe20000010000 */
[----:B------:R-:W2:Y:S01]  /*9170*/  MUFU.EX2 R139, R139 ;  /* 0x0000008b008b7308 */ /* 0x000ea20000000800 */
[----:B------:R-:W-:Y:S01]  /*9180*/  FADD.FTZ R167, R167, R164 ;  /* 0x000000a4a7a77221 */ /* 0x000fe20000010000 */
[C---:B------:R-:W-:Y:S01]  /*9190*/  HMMA.16816.F32.BF16 R8, R68.reuse, R74, R8 ;  /* 0x0000004a4408723c */ /* 0x040fe20000041808 */
[----:B------:R-:W3:Y:S03]  /*91a0*/  LDSM.16.MT88.4 R72, [R212+0x4100] ;  /* 0x00410000d448783b */ /* 0x000ee60000004200 */
[----:B-----5:R-:W-:Y:S01]  /*91b0*/  F2FP.BF16.PACK_AB R122, R151, R138 ;  /* 0x0000008a977a723e */ /* 0x020fe200000010ff */
[----:B------:R-:W-:Y:S03]  /*91c0*/  FADD.FTZ R2, R170, R167 ;  /* 0x000000a7aa027221 */ /* 0x000fe60000010000 */
[C---:B------:R-:W-:Y:S01]  /*91d0*/  HMMA.16816.F32.BF16 R12, R68.reuse, R76, R12 ;  /* 0x0000004c440c723c */ /* 0x040fe2000004180c */
[----:B------:R-:W-:Y:S03]  /*91e0*/  MUFU.EX2 R135, R135 ;  /* 0x0000008700877308 */ /* 0x000fe60000000800 */
[----:B------:R-:W-:Y:S04]  /*91f0*/  FADD.FTZ R2, R241, R2 ;  /* 0x00000002f1027221 */ /* 0x000fe80000010000 */
[C---:B------:R-:W-:Y:S01]  /*9200*/  HMMA.16816.F32.BF16 R16, R68.reuse, R78, R16 ;  /* 0x0000004e4410723c */ /* 0x040fe20000041810 */
[----:B------:R-:W4:Y:S02]  /*9210*/  LDSM.16.MT88.4 R76, [R210+0x4100] ;  /* 0x00410000d24c783b */ /* 0x000f240000004200 */
[----:B------:R-:W5:Y:S01]  /*9220*/  MUFU.EX2 R134, R134 ;  /* 0x0000008600867308 */ /* 0x000f620000000800 */
[----:B------:R-:W-:Y:S01]  /*9230*/  FADD.FTZ R3, R239, R2 ;  /* 0x00000002ef037221 */ /* 0x000fe20000010000 */
[----:B--2---:R-:W-:Y:S03]  /*9240*/  F2FP.BF16.PACK_AB R121, R139, R136 ;  /* 0x000000888b79723e */ /* 0x004fe600000010ff */
[C---:B------:R-:W-:Y:S04]  /*9250*/  HMMA.16816.F32.BF16 R20, R68.reuse, R80, R20 ;  /* 0x000000504414723c */ /* 0x040fe80000041814 */
[----:B------:R-:W-:Y:S04]  /*9260*/  FADD.FTZ R3, R240, R3 ;  /* 0x00000003f0037221 */ /* 0x000fe80000010000 */
[C---:B------:R-:W-:Y:S01]  /*9270*/  HMMA.16816.F32.BF16 R24, R68.reuse, R82, R24 ;  /* 0x000000524418723c */ /* 0x040fe20000041818 */
[----:B------:R-:W2:Y:S03]  /*9280*/  LDSM.16.MT88.4 R80, [R209+0x4100] ;  /* 0x00410000d150783b */ /* 0x000ea60000004200 */
[----:B------:R-:W-:Y:S04]  /*9290*/  FADD.FTZ R2, R150, R3 ;  /* 0x0000000396027221 */ /* 0x000fe80000010000 */
[C---:B-1----:R-:W-:Y:S04]  /*92a0*/  HMMA.16816.F32.BF16 R28, R68.reuse, R84, R28 ;  /* 0x00000054441c723c */ /* 0x042fe8000004181c */
[----:B-----5:R-:W-:Y:S01]  /*92b0*/  F2FP.BF16.PACK_AB R123, R134, R135 ;  /* 0x00000087867b723e */ /* 0x020fe200000010ff */
[----:B------:R-:W-:Y:S03]  /*92c0*/  FADD.FTZ R2, R157, R2 ;  /* 0x000000029d027221 */ /* 0x000fe60000010000 */
[C---:B------:R-:W-:Y:S01]  /*92d0*/  HMMA.16816.F32.BF16 R32, R68.reuse, R86, R32 ;  /* 0x000000564420723c */ /* 0x040fe20000041820 */
[----:B------:R-:W1:Y:S03]  /*92e0*/  LDSM.16.MT88.4 R84, [R212+0x1900] ;  /* 0x00190000d454783b */ /* 0x000e660000004200 */
[----:B------:R-:W-:Y:S02]  /*92f0*/  FADD.FTZ R3, R155, R2 ;  /* 0x000000029b037221 */ /* 0x000fe40000010000 */
[----:B------:R-:W-:Y:S02]  /*9300*/  IMAD.MOV.U32 R2, RZ, RZ, R116 ;  /* 0x000000ffff027224 */ /* 0x000fe400078e0074 */
[C---:B---3--:R-:W-:Y:S04]  /*9310*/  HMMA.16816.F32.BF16 R36, R68.reuse, R72, R36 ;  /* 0x000000484424723c */ /* 0x048fe80000041824 */
[----:B------:R-:W-:Y:S04]  /*9320*/  FADD.FTZ R3, R156, R3 ;  /* 0x000000039c037221 */ /* 0x000fe80000010000 */
[C---:B------:R-:W-:Y:S01]  /*9330*/  HMMA.16816.F32.BF16 R40, R68.reuse, R74, R40 ;  /* 0x0000004a4428723c */ /* 0x040fe20000041828 */
[----:B------:R-:W3:Y:S03]  /*9340*/  LDSM.16.MT88.4 R72, [R210+0x1900] ;  /* 0x00190000d248783b */ /* 0x000ee60000004200 */
[----:B------:R-:W-:Y:S02]  /*9350*/  FADD.FTZ R136, R136, R3 ;  /* 0x0000000388887221 */ /* 0x000fe40000010000 */
[----:B------:R-:W-:Y:S02]  /*9360*/  IMAD.MOV.U32 R3, RZ, RZ, R0 ;  /* 0x000000ffff037224 */ /* 0x000fe400078e0000 */
[C---:B----4-:R-:W-:Y:S04]  /*9370*/  HMMA.16816.F32.BF16 R44, R68.reuse, R76, R44 ;  /* 0x0000004c442c723c */ /* 0x050fe8000004182c */
[----:B------:R-:W-:Y:S04]  /*9380*/  FADD.FTZ R136, R139, R136 ;  /* 0x000000888b887221 */ /* 0x000fe80000010000 */
[C---:B------:R-:W-:Y:S01]  /*9390*/  HMMA.16816.F32.BF16 R48, R68.reuse, R78, R48 ;  /* 0x0000004e4430723c */ /* 0x040fe20000041830 */
[----:B------:R-:W4:Y:S03]  /*93a0*/  LDSM.16.MT88.4 R76, [R209+0x1900] ;  /* 0x00190000d14c783b */ /* 0x000f260000004200 */
[----:B------:R-:W-:Y:S04]  /*93b0*/  FADD.FTZ R135, R135, R136 ;  /* 0x0000008887877221 */ /* 0x000fe80000010000 */
[C---:B--2---:R-:W-:Y:S04]  /*93c0*/  HMMA.16816.F32.BF16 R52, R68.reuse, R80, R52 ;  /* 0x000000504434723c */ /* 0x044fe80000041834 */
[----:B------:R-:W-:Y:S04]  /*93d0*/  FADD.FTZ R227, R134, R135 ;  /* 0x0000008786e37221 */ /* 0x000fe80000010000 */
        /* <DEDUP_REMOVED lines=12> */
[C---:B-1----:R-:W-:Y:S03]  /*94a0*/  HMMA.16816.F32.BF16 R4, R68.reuse, R84, R4 ;  /* 0x000000544404723c */ /* 0x042fe60000041804 */
[----:B------:R-:W-:Y:S01]  /*94b0*/  FADD.FTZ R237, R237, R168 ;  /* 0x000000a8eded7221 */ /* 0x000fe20000010000 */
[----:B------:R-:W-:Y:S04]  /*94c0*/  IADD3 R168, R238, -0x1, RZ ;  /* 0xffffffffeea87810 */ /* 0x000fe80007ffe0ff */
[C---:B------:R-:W-:Y:S01]  /*94d0*/  HMMA.16816.F32.BF16 R8, R68.reuse, R86, R8 ;  /* 0x000000564408723c */ /* 0x040fe20000041808 */
[----:B------:R-:W1:Y:S03]  /*94e0*/  LDSM.16.MT88.4 R84, [R212+0x4900] ;  /* 0x00490000d454783b */ /* 0x000e660000004200 */
[----:B------:R-:W-:Y:S04]  /*94f0*/  IMAD.MOV.U32 R238, RZ, RZ, R168 ;  /* 0x000000ffffee7224 */ /* 0x000fe800078e00a8 */
[C---:B---3--:R-:W-:Y:S08]  /*9500*/  HMMA.16816.F32.BF16 R12, R68.reuse, R72, R12 ;  /* 0x00000048440c723c */ /* 0x048ff0000004180c */
        /* <DEDUP_REMOVED lines=10> */
[----:B------:R-:W-:Y:S07]  /*95b0*/  LDSM.16.MT88.4 R84, [R208+0x2100] ;  /* 0x00210000d054783b */ /* 0x000fee0000004200 */
[C---:B---3--:R-:W-:Y:S08]  /*95c0*/  HMMA.16816.F32.BF16 R44, R68.reuse, R72, R44 ;  /* 0x00000048442c723c */ /* 0x048ff0000004182c */
        /* <DEDUP_REMOVED lines=15> */
[C---:B----4-:R-:W-:Y:S03]  /*96c0*/  HMMA.16816.F32.BF16 R4, R68.reuse, R76, R4 ;  /* 0x0000004c4404723c */ /* 0x050fe60000041804 */
        /* <DEDUP_REMOVED lines=17> */
[C---:B------:R-:W-:Y:S08]  /*97e0*/  HMMA.16816.F32.BF16 R40, R68.reuse, R78, R40 ;  /* 0x0000004e4428723c */ /* 0x040ff00000041828 */
[C---:B--2---:R-:W-:Y:S08]  /*97f0*/  HMMA.16816.F32.BF16 R44, R68.reuse, R80, R44 ;  /* 0x00000050442c723c */ /* 0x044ff0000004182c */
[C---:B------:R-:W-:Y:S08]  /*9800*/  HMMA.16816.F32.BF16 R48, R68.reuse, R82, R48 ;  /* 0x000000524430723c */ /* 0x040ff00000041830 */
[C---:B------:R-:W-:Y:S08]  /*9810*/  HMMA.16816.F32.BF16 R52, R68.reuse, R88, R52 ;  /* 0x000000584434723c */ /* 0x040ff00000041834 */
[C---:B------:R-:W-:Y:S08]  /*9820*/  HMMA.16816.F32.BF16 R56, R68.reuse, R90, R56 ;  /* 0x0000005a4438723c */ /* 0x040ff00000041838 */
[C---:B-1----:R-:W-:Y:S08]  /*9830*/  HMMA.16816.F32.BF16 R60, R68.reuse, R72, R60 ;  /* 0x00000048443c723c */ /* 0x042ff0000004183c */
[----:B------:R-:W-:Y:S08]  /*9840*/  HMMA.16816.F32.BF16 R64, R68, R74, R64 ;  /* 0x0000004a4440723c */ /* 0x000ff00000041840 */
[C---:B----4-:R-:W-:Y:S01]  /*9850*/  HMMA.16816.F32.BF16 R112, R120.reuse, R84, R4 ;  /* 0x000000547870723c */ /* 0x050fe20000041804 */
[----:B------:R-:W1:Y:S07]  /*9860*/  LDSM.16.MT88.4 R4, [R210+0x5900] ;  /* 0x00590000d204783b */ /* 0x000e6e0000004200 */
[C---:B------:R-:W-:Y:S01]  /*9870*/  HMMA.16816.F32.BF16 R68, R120.reuse, R86, R8 ;  /* 0x000000567844723c */ /* 0x040fe20000041808 */
[----:B------:R-:W2:Y:S07]  /*9880*/  LDSM.16.MT88.4 R8, [R209+0x5900] ;  /* 0x00590000d108783b */ /* 0x000eae0000004200 */
[C---:B------:R-:W-:Y:S01]  /*9890*/  HMMA.16816.F32.BF16 R72, R120.reuse, R92, R12 ;  /* 0x0000005c7848723c */ /* 0x040fe2000004180c */
[----:B------:R-:W3:Y:S07]  /*98a0*/  LDSM.16.MT88.4 R12, [R208+0x5900] ;  /* 0x00590000d00c783b */ /* 0x000eee0000004200 */
        /* <DEDUP_REMOVED lines=11> */
[C---:B---3--:R-:W-:Y:S07]  /*9960*/  HMMA.16816.F32.BF16 R60, R120.reuse, R12, R60 ;  /* 0x0000000c783c723c */ /* 0x048fee000004183c */
[----:B------:R-:W-:Y:S01]  /*9970*/  IMAD.MOV.U32 R12, RZ, RZ, R116 ;  /* 0x000000ffff0c7224 */ /* 0x000fe200078e0074 */
[----:B------:R-:W-:Y:S01]  /*9980*/  HMMA.16816.F32.BF16 R64, R120, R14, R64 ;  /* 0x0000000e7840723c */ /* 0x000fe20000041840 */
[----:B------:R-:W-:-:S07]  /*9990*/  @P0 BRA `(.L_x_2354) ;  /* 0xffffc0f000000947 */ /* 0x000fce000383ffff */
.L_x_2343:
        /* <DEDUP_REMOVED lines=25> */
.L_x_2356:
[----:B------:R-:W-:Y:S02]  /*9b30*/  ULDC UR8, c[0x0][0x32c] ;  /* 0x0000cb0000087ab9 */ /* 0x000fe40000000800 */
[----:B------:R-:W-:Y:S02]  /*9b40*/  UISETP.NE.AND UP2, UPT, UR8, 0x1, UPT ;  /* 0x000000010800788c */ /* 0x000fe4000bf45270 */
[----:B------:R-:W-:Y:S02]  /*9b50*/  ULDC.64 UR14, c[0x0][0x330] ;  /* 0x0000cc00000e7ab9 */ /* 0x000fe40000000a00 */
[----:B------:R-:W-:-:S07]  /*9b60*/  UIMAD.WIDE.U32 UR16, UR7, UR14, URZ ;  /* 0x0000000e071072a5 */ /* 0x000fce000f8e003f */
[----:B------:R-:W-:Y:S02]  /*9b70*/  @UP2 USHF.R.U32.HI UR7, URZ, UR15, UR17 ;  /* 0x0000000f3f072299 */ /* 0x000fe40008011611 */
.L_x_2357:
[----:B------:R-:W-:Y:S02]  /*9b80*/  ULDC UR8, c[0x0][0x32c] ;  /* 0x0000cb0000087ab9 */ /* 0x000fe40000000800 */
[----:B------:R-:W-:-:S04]  /*9b90*/  UIMAD UR8, UR7, UR8, URZ ;  /* 0x00000008070872a4 */ /* 0x000fc8000f8e023f */
[----:B------:R-:W-:-:S04]  /*9ba0*/  UISETP.LT.AND UP2, UPT, UR4, UR8, UPT ;  /* 0x000000080400728c */ /* 0x000fc8000bf41270 */
[----:B------:R-:W-:-:S04]  /*9bb0*/  USEL UR4, UR4, UR8, !UP2 ;  /* 0x0000000804047287 */ /* 0x000fc8000d000000 */
.L_x_2355:
        /* <DEDUP_REMOVED lines=17> */
.L_x_2361:
        /* <DEDUP_REMOVED lines=36> */
[----:B------:R1:W1:Y:S01]  /*9f10*/  SHFL.IDX PT, R0, R6, 0x2, 0x181f ;  /* 0x00581f0006007f89 */ /* 0x00026200000e0000 */
        /* <DEDUP_REMOVED lines=19> */
.L_x_2359:
        /* <DEDUP_REMOVED lines=33> */
[----:B------:R-:W3:Y:S07]  /*a260*/  LDSM.16.M88.4 R148, [R211+0xa900] ;  /* 0x00a90000d394783b */ /* 0x000eee0000000200 */
[C---:B------:R-:W-:Y:S08]  /*a270*/  HMMA.16816.F32.BF16 R44, R144.reuse, R152, R44 ;  /* 0x00000098902c723c */ /* 0x040ff0000004182c */
[----:B------:R-:W-:Y:S01]  /*a280*/  HMMA.16816.F32.BF16 R48, R144, R154, R48 ;  /* 0x0000009a9030723c */ /* 0x000fe20000041830 */
[----:B------:R-:W4:Y:S07]  /*a290*/  LDSM.16.M88.4 R152, [R202] ;  /* 0x00000000ca98783b */ /* 0x000f2e0000000200 */
[C---:B--2---:R-:W-:Y:S08]  /*a2a0*/  HMMA.16816.F32.BF16 R4, R172.reuse, R120, R4 ;  /* 0x00000078ac04723c */ /* 0x044ff00000041804 */
        /* <DEDUP_REMOVED lines=31> */
[----:B------:R-:W2:Y:S07]  /*a4a0*/  LDSM.16.M88.4 R164, [R199] ;  /* 0x00000000c7a4783b */ /* 0x000eae0000000200 */
[C---:B-1----:R-:W-:Y:S08]  /*a4b0*/  HMMA.16816.F32.BF16 R44, R176.reuse, R128, R44 ;  /* 0x00000080b02c723c */ /* 0x042ff0000004182c */
[----:B------:R-:W-:Y:S01]  /*a4c0*/  HMMA.16816.F32.BF16 R48, R176, R130, R48 ;  /* 0x00000082b030723c */ /* 0x000fe20000041830 */
[----:B------:R-:W1:Y:S07]  /*a4d0*/  LDSM.16.M88.4 R128, [R198] ;  /* 0x00000000c680783b */ /* 0x000e6e0000000200 */
        /* <DEDUP_REMOVED lines=53> */
[C---:B---3--:R-:W-:Y:S08]  /*a830*/  HMMA.16816.F32.BF16 R12, R192.reuse, R132, R12 ;  /* 0x00000084c00c723c */ /* 0x048ff0000004180c */
[C---:B------:R-:W-:Y:S08]  /*a840*/  HMMA.16816.F32.BF16 R16, R192.reuse, R134, R16 ;  /* 0x00000086c010723c */ /* 0x040ff00000041810 */
[C---:B----4-:R-:W-:Y:S08]  /*a850*/  HMMA.16816.F32.BF16 R20, R192.reuse, R136, R20 ;  /* 0x00000088c014723c */ /* 0x050ff00000041814 */
        /* <DEDUP_REMOVED lines=41> */
[----:B------:R5:W5:Y:S01]  /*aaf0*/  SHFL.IDX PT, R0, R134, 0x2, 0x181f ;  /* 0x00581f0086007f89 */ /* 0x000b6200000e0000 */
        /* <DEDUP_REMOVED lines=19> */
.L_x_2360:
[----:B------:R-:W-:Y:S01]  /*ac30*/  FMNMX.FTZ R0, R4, R3, !PT ;  /* 0x0000000304007209 */ /* 0x000fe20007810000 */
        /* <DEDUP_REMOVED lines=47> */
[----:B------:R-:W-:Y:S02]  /*af30*/  ISETP.GT.AND P0, PT, R236, UR4, PT ;  /* 0x00000004ec007c0c */ /* 0x000fe4000bf04270 */
[----:B------:R-:W-:Y:S02]  /*af40*/  FMNMX.FTZ R120, R49, R0, !PT ;  /* 0x0000000031787209 */ /* 0x000fe40007810000 */
[----:B------:R-:W-:Y:S03]  /*af50*/  FMNMX.FTZ R0, R50, R123, !PT ;  /* 0x0000007b32007209 */ /* 0x000fe60007810000 */
[----:B------:R-:W-:Y:S01]  /*af60*/  SHFL.BFLY PT, R123, R120, 0x2, 0x1f ;  /* 0x0c401f00787b7f89 */ /* 0x000fe200000e0000 */
[----:B------:R-:W-:Y:S07]  /*af70*/  FMNMX.FTZ R121, R51, R0, !PT ;  /* 0x0000000033797209 */ /* 0x000fee0007810000 */
[----:B------:R-:W1:Y:S02]  /*af80*/  SHFL.BFLY PT, R0, R121, 0x2, 0x1f ;  /* 0x0c401f0079007f89 */ /* 0x000e6400000e0000 */
[----:B-1----:R-:W-:Y:S02]  /*af90*/  FMNMX.FTZ R119, R121, R0, !PT ;  /* 0x0000000079777209 */ /* 0x002fe40007810000 */
[----:B------:R-:W-:Y:S04]  /*afa0*/  FMNMX.FTZ R129, R120, R123, !PT ;  /* 0x0000007b78817209 */ /* 0x000fe80007810000 */
[----:B------:R-:W-:Y:S08]  /*afb0*/  LDSM.16.MT88.4 R120, [R212+0x100] ;  /* 0x00010000d478783b */ /* 0x000ff00000004200 */
[----:B------:R-:W1:Y:S08]  /*afc0*/  SHFL.BFLY PT, R2, R129, 0x1, 0x1f ;  /* 0x0c201f0081027f89 */ /* 0x000e7000000e0000 */
[----:B------:R-:W2:Y:S01]  /*afd0*/  SHFL.BFLY PT, R116, R119, 0x1, 0x1f ;  /* 0x0c201f0077747f89 */ /* 0x000ea200000e0000 */
[----:B-1----:R-:W-:Y:S07]  /*afe0*/  FMNMX.FTZ R0, R129, R2, !PT ;  /* 0x0000000281007209 */ /* 0x002fee0007810000 */
[----:B------:R-:W1:Y:S01]  /*aff0*/  LDSM.16.MT88.4 R128, [R210+0x100] ;  /* 0x00010000d280783b */ /* 0x000e620000004200 */
[C---:B------:R-:W-:Y:S02]  /*b000*/  FADD.FTZ R2, -R0.reuse, R3 ;  /* 0x0000000300027221 */ /* 0x040fe40000010100 */
[----:B------:R-:W-:Y:S01]  /*b010*/  FMUL.FTZ R151, R0, c[0x0][0x2d0] ;  /* 0x0000b40000977a20 */ /* 0x000fe20000410000 */
[----:B--2---:R-:W-:Y:S01]  /*b020*/  FMNMX.FTZ R116, R119, R116, !PT ;  /* 0x0000007477747209 */ /* 0x004fe20007810000 */
[----:B------:R-:W-:Y:S02]  /*b030*/  FMUL.FTZ R3, R2, c[0x0][0x2d0] ;  /* 0x0000b40002037a20 */ /* 0x000fe40000410000 */
[----:B------:R-:W-:Y:S02]  /*b040*/  FFMA.FTZ R142, R4, c[0x0][0x2d0], -R151 ;  /* 0x0000b400048e7a23 */ /* 0x000fe40000010897 */
[C---:B------:R-:W-:Y:S02]  /*b050*/  FADD.FTZ R2, -R116.reuse, R117 ;  /* 0x0000007574027221 */ /* 0x040fe40000010100 */
[----:B------:R-:W-:Y:S01]  /*b060*/  FMUL.FTZ R143, R116, c[0x0][0x2d0] ;  /* 0x0000b400748f7a20 */ /* 0x000fe20000410000 */
[----:B------:R-:W2:Y:S01]  /*b070*/  MUFU.EX2 R3, R3 ;  /* 0x0000000300037308 */ /* 0x000ea20000000800 */
[----:B------:R-:W-:Y:S02]  /*b080*/  FMUL.FTZ R117, R2, c[0x0][0x2d0] ;  /* 0x0000b40002757a20 */ /* 0x000fe40000410000 */
[--C-:B------:R-:W-:Y:S02]  /*b090*/  FFMA.FTZ R5, R5, c[0x0][0x2d0], -R151.reuse ;  /* 0x0000b40005057a23 */ /* 0x100fe40000010897 */
[--C-:B------:R-:W-:Y:S02]  /*b0a0*/  FFMA.FTZ R119, R8, c[0x0][0x2d0], -R151.reuse ;  /* 0x0000b40008777a23 */ /* 0x100fe40000010897 */
[----:B------:R-:W-:Y:S02]  /*b0b0*/  FFMA.FTZ R140, R9, c[0x0][0x2d0], -R151 ;  /* 0x0000b400098c7a23 */ /* 0x000fe40000010897 */
[--C-:B------:R-:W-:Y:S01]  /*b0c0*/  FFMA.FTZ R6, R6, c[0x0][0x2d0], -R143.reuse ;  /* 0x0000b40006067a23 */ /* 0x100fe2000001088f */
[----:B------:R3:W4:Y:S01]  /*b0d0*/  MUFU.EX2 R2, R117 ;  /* 0x0000007500027308 */ /* 0x0007220000000800 */
[--C-:B------:R-:W-:Y:S02]  /*b0e0*/  FFMA.FTZ R7, R7, c[0x0][0x2d0], -R143.reuse ;  /* 0x0000b40007077a23 */ /* 0x100fe4000001088f */
[----:B------:R-:W-:Y:S02]  /*b0f0*/  FFMA.FTZ R148, R11, c[0x0][0x2d0], -R143 ;  /* 0x0000b4000b947a23 */ /* 0x000fe4000001088f */
[--C-:B------:R-:W-:Y:S02]  /*b100*/  FFMA.FTZ R157, R36, c[0x0][0x2d0], -R151.reuse ;  /* 0x0000b400249d7a23 */ /* 0x100fe40000010897 */
[----:B------:R-:W-:Y:S02]  /*b110*/  FFMA.FTZ R158, R37, c[0x0][0x2d0], -R151 ;  /* 0x0000b400259e7a23 */ /* 0x000fe40000010897 */
[--C-:B------:R-:W-:Y:S01]  /*b120*/  FFMA.FTZ R159, R38, c[0x0][0x2d0], -R143.reuse ;  /* 0x0000b400269f7a23 */ /* 0x100fe2000001088f */
[----:B------:R-:W-:Y:S01]  /*b130*/  MUFU.EX2 R142, R142 ;  /* 0x0000008e008e7308 */ /* 0x000fe20000000800 */
[--C-:B------:R-:W-:Y:S02]  /*b140*/  FFMA.FTZ R160, R39, c[0x0][0x2d0], -R143.reuse ;  /* 0x0000b40027a07a23 */ /* 0x100fe4000001088f */
[----:B------:R-:W-:Y:S01]  /*b150*/  LDSM.16.MT88.4 R36, [R209+0x4900] ;  /* 0x00490000d124783b */ /* 0x000fe20000004200 */
[C---:B--2---:R-:W-:Y:S02]  /*b160*/  FMUL.FTZ R8, R3.reuse, R112 ;  /* 0x0000007003087220 */ /* 0x044fe40000410000 */
[C---:B------:R-:W-:Y:S02]  /*b170*/  FMUL.FTZ R9, R3.reuse, R113 ;  /* 0x0000007103097220 */ /* 0x040fe40000410000 */
[C---:B------:R-:W-:Y:S02]  /*b180*/  FMUL.FTZ R68, R3.reuse, R68 ;  /* 0x0000004403447220 */ /* 0x040fe40000410000 */
[----:B------:R-:W2:Y:S01]  /*b190*/  MUFU.EX2 R5, R5 ;  /* 0x0000000500057308 */ /* 0x000ea20000000800 */
[C---:B------:R-:W-:Y:S02]  /*b1a0*/  FMUL.FTZ R69, R3.reuse, R69 ;  /* 0x0000004503457220 */ /* 0x040fe40000410000 */
[C---:B------:R-:W-:Y:S02]  /*b1b0*/  FMUL.FTZ R72, R3.reuse, R72 ;  /* 0x0000004803487220 */ /* 0x040fe40000410000 */
[----:B---3--:R-:W-:Y:S02]  /*b1c0*/  FFMA.FTZ R117, R10, c[0x0][0x2d0], -R143 ;  /* 0x0000b4000a757a23 */ /* 0x008fe4000001088f */
[C---:B----4-:R-:W-:Y:S02]  /*b1d0*/  FMUL.FTZ R10, R2.reuse, R114 ;  /* 0x00000072020a7220 */ /* 0x050fe40000410000 */
[C---:B------:R-:W-:Y:S01]  /*b1e0*/  FMUL.FTZ R11, R2.reuse, R115 ;  /* 0x00000073020b7220 */ /* 0x040fe20000410000 */
[----:B------:R-:W-:Y:S01]  /*b1f0*/  MUFU.EX2 R119, R119 ;  /* 0x0000007700777308 */ /* 0x000fe20000000800 */
[C---:B------:R-:W-:Y:S02]  /*b200*/  FMUL.FTZ R70, R2.reuse, R70 ;  /* 0x0000004602467220 */ /* 0x040fe40000410000 */
[C---:B------:R-:W-:Y:S02]  /*b210*/  FMUL.FTZ R71, R2.reuse, R71 ;  /* 0x0000004702477220 */ /* 0x040fe40000410000 */
[C---:B------:R-:W-:Y:S02]  /*b220*/  FMUL.FTZ R73, R3.reuse, R73 ;  /* 0x0000004903497220 */ /* 0x040fe40000410000 */
[C---:B------:R-:W-:Y:S02]  /*b230*/  FMUL.FTZ R74, R2.reuse, R74 ;  /* 0x0000004a024a7220 */ /* 0x040fe40000410000 */
        /* <DEDUP_REMOVED lines=14> */
[----:B------:R-:W2:Y:S01]  /*b320*/  MUFU.EX2 R7, R7 ;  /* 0x0000000700077308 */ /* 0x000ea20000000800 */
[C---:B------:R-:W-:Y:S02]  /*b330*/  FMUL.FTZ R86, R2.reuse, R86 ;  /* 0x0000005602567220 */ /* 0x040fe40000410000 */
[----:B------:R-:W-:Y:S01]  /*b340*/  FMUL.FTZ R87, R2, R87 ;  /* 0x0000005702577220 */ /* 0x000fe20000410000 */
[----:B---3--:R-:W-:Y:S01]  /*b350*/  F2FP.BF16.PACK_AB R114, R140, R119 ;  /* 0x000000778c72723e */ /* 0x008fe200000010ff */
[--C-:B------:R-:W-:Y:S02]  /*b360*/  FFMA.FTZ R161, R40, c[0x0][0x2d0], -R151.reuse ;  /* 0x0000b40028a17a23 */ /* 0x100fe40000010897 */
[----:B------:R-:W-:Y:S02]  /*b370*/  FFMA.FTZ R162, R41, c[0x0][0x2d0], -R151 ;  /* 0x0000b40029a27a23 */ /* 0x000fe40000010897 */
[--C-:B------:R-:W-:Y:S01]  /*b380*/  FFMA.FTZ R163, R42, c[0x0][0x2d0], -R143.reuse ;  /* 0x0000b4002aa37a23 */ /* 0x100fe2000001088f */
[----:B------:R-:W-:Y:S01]  /*b390*/  MUFU.EX2 R117, R117 ;  /* 0x0000007500757308 */ /* 0x000fe20000000800 */
[----:B------:R-:W-:Y:S02]  /*b3a0*/  FFMA.FTZ R164, R43, c[0x0][0x2d0], -R143 ;  /* 0x0000b4002ba47a23 */ /* 0x000fe4000001088f */
[----:B------:R-:W-:Y:S01]  /*b3b0*/  LDSM.16.MT88.4 R40, [R210+0x2900] ;  /* 0x00290000d228783b */ /* 0x000fe20000004200 */
[--C-:B------:R-:W-:Y:S02]  /*b3c0*/  FFMA.FTZ R165, R44, c[0x0][0x2d0], -R151.reuse ;  /* 0x0000b4002ca57a23 */ /* 0x100fe40000010897 */
[----:B------:R-:W-:Y:S02]  /*b3d0*/  FFMA.FTZ R166, R45, c[0x0][0x2d0], -R151 ;  /* 0x0000b4002da67a23 */ /* 0x000fe40000010897 */
[--C-:B------:R-:W-:Y:S02]  /*b3e0*/  FFMA.FTZ R167, R46, c[0x0][0x2d0], -R143.reuse ;  /* 0x0000b4002ea77a23 */ /* 0x100fe4000001088f */
[----:B------:R-:W3:Y:S01]  /*b3f0*/  MUFU.EX2 R148, R148 ;  /* 0x0000009400947308 */ /* 0x000ee20000000800 */
[----:B------:R-:W-:Y:S02]  /*b400*/  FFMA.FTZ R168, R47, c[0x0][0x2d0], -R143 ;  /* 0x0000b4002fa87a23 */ /* 0x000fe4000001088f */
[----:B------:R-:W-:Y:S01]  /*b410*/  LDSM.16.MT88.4 R44, [R209+0x2900] ;  /* 0x00290000d12c783b */ /* 0x000fe20000004200 */
        /* <DEDUP_REMOVED lines=12> */
[C---:B------:R-:W-:Y:S01]  /*b4e0*/  FMUL.FTZ R97, R3.reuse, R97 ;  /* 0x0000006103617220 */ /* 0x040fe20000410000 */
[----:B---3--:R-:W-:Y:S01]  /*b4f0*/  F2FP.BF16.PACK_AB R115, R148, R117 ;  /* 0x000000759473723e */ /* 0x008fe200000010ff */
[C---:B------:R-:W-:Y:S02]  /*b500*/  FMUL.FTZ R98, R2.reuse, R98 ;  /* 0x0000006202627220 */ /* 0x040fe40000410000 */
[C---:B------:R-:W-:Y:S02]  /*b510*/  FMUL.FTZ R99, R2.reuse, R99 ;  /* 0x0000006302637220 */ /* 0x040fe40000410000 */
[C---:B------:R-:W-:Y:S01]  /*b520*/  FMUL.FTZ R100, R3.reuse, R100 ;  /* 0x0000006403647220 */ /* 0x040fe20000410000 */
[----:B------:R-:W-:Y:S01]  /*b530*/  MUFU.EX2 R159, R159 ;  /* 0x0000009f009f7308 */ /* 0x000fe20000000800 */
[C---:B------:R-:W-:Y:S05]  /*b540*/  HMMA.16816.F32.BF16 R8, R112.reuse, R120, R8 ;  /* 0x000000787008723c */ /* 0x040fea0000041808 */
[C---:B------:R-:W-:Y:S02]  /*b550*/  FMUL.FTZ R101, R3.reuse, R101 ;  /* 0x0000006503657220 */ /* 0x040fe40000410000 */
[C---:B------:R-:W-:Y:S01]  /*b560*/  FMUL.FTZ R102, R2.reuse, R102 ;  /* 0x0000006602667220 */ /* 0x040fe20000410000 */
[C---:B------:R-:W-:Y:S01]  /*b570*/  HMMA.16816.F32.BF16 R68, R112.reuse, R122, R68 ;  /* 0x0000007a7044723c */ /* 0x040fe20000041844 */
[----:B------:R-:W2:Y:S01]  /*b580*/  LDSM.16.MT88.4 R120, [R208+0x100] ;  /* 0x00010000d078783b */ /* 0x000ea20000004200 */
[----:B------:R-:W-:Y:S02]  /*b590*/  MUFU.EX2 R160, R160 ;  /* 0x000000a000a07308 */ /* 0x000fe40000000800 */
[----:B------:R-:W-:Y:S02]  /*b5a0*/  FMUL.FTZ R103, R2, R103 ;  /* 0x0000006702677220 */ /* 0x000fe40000410000 */
[--C-:B------:R-:W-:Y:S02]  /*b5b0*/  FFMA.FTZ R141, R12, c[0x0][0x2d0], -R151.reuse ;  /* 0x0000b4000c8d7a23 */ /* 0x100fe40000010897 */
[C---:B-1----:R-:W-:Y:S04]  /*b5c0*/  HMMA.16816.F32.BF16 R72, R112.reuse, R128, R72 ;  /* 0x000000807048723c */ /* 0x042fe80000041848 */
[----:B------:R-:W-:Y:S01]  /*b5d0*/  FMUL.FTZ R12, R3, R108 ;  /* 0x0000006c030c7220 */ /* 0x000fe20000410000 */
[----:B------:R-:W-:Y:S01]  /*b5e0*/  MUFU.EX2 R141, R141 ;  /* 0x0000008d008d7308 */ /* 0x000fe20000000800 */
[----:B------:R-:W-:Y:S02]  /*b5f0*/  FFMA.FTZ R150, R13, c[0x0][0x2d0], -R151 ;  /* 0x0000b4000d967a23 */ /* 0x000fe40000010897 */
[C---:B------:R-:W-:Y:S01]  /*b600*/  HMMA.16816.F32.BF16 R76, R112.reuse, R130, R76 ;  /* 0x00000082704c723c */ /* 0x040fe2000004184c */
[----:B------:R-:W1:Y:S03]  /*b610*/  LDSM.16.MT88.4 R128, [R212+0x3100] ;  /* 0x00310000d480783b */ /* 0x000e660000004200 */
[----:B------:R-:W-:Y:S02]  /*b620*/  FMUL.FTZ R13, R3, R109 ;  /* 0x0000006d030d7220 */ /* 0x000fe40000410000 */
[--C-:B------:R-:W-:Y:S01]  /*b630*/  FFMA.FTZ R149, R14, c[0x0][0x2d0], -R143.reuse ;  /* 0x0000b4000e957a23 */ /* 0x100fe2000001088f */
[----:B------:R-:W3:Y:S01]  /*b640*/  MUFU.EX2 R150, R150 ;  /* 0x0000009600967308 */ /* 0x000ee20000000800 */
[C---:B------:R-:W-:Y:S04]  /*b650*/  HMMA.16816.F32.BF16 R80, R112.reuse, R132, R80 ;  /* 0x000000847050723c */ /* 0x040fe80000041850 */
[C---:B------:R-:W-:Y:S02]  /*b660*/  FMUL.FTZ R14, R2.reuse, R110 ;  /* 0x0000006e020e7220 */ /* 0x040fe40000410000 */
[----:B------:R-:W-:Y:S02]  /*b670*/  FFMA.FTZ R152, R15, c[0x0][0x2d0], -R143 ;  /* 0x0000b4000f987a23 */ /* 0x000fe4000001088f */
[C---:B------:R-:W-:Y:S01]  /*b680*/  HMMA.16816.F32.BF16 R84, R112.reuse, R134, R84 ;  /* 0x000000867054723c */ /* 0x040fe20000041854 */
[----:B------:R-:W4:Y:S01]  /*b690*/  LDSM.16.MT88.4 R132, [R210+0x3100] ;  /* 0x00310000d284783b */ /* 0x000f220000004200 */
[----:B------:R-:W-:Y:S02]  /*b6a0*/  MUFU.EX2 R149, R149 ;  /* 0x0000009500957308 */ /* 0x000fe40000000800 */
[C---:B------:R-:W-:Y:S02]  /*b6b0*/  FMUL.FTZ R15, R2.reuse, R111 ;  /* 0x0000006f020f7220 */ /* 0x040fe40000410000 */
[C---:B------:R-:W-:Y:S02]  /*b6c0*/  FMUL.FTZ R104, R3.reuse, R104 ;  /* 0x0000006803687220 */ /* 0x040fe40000410000 */
[C---:B------:R-:W-:Y:S01]  /*b6d0*/  FMUL.FTZ R105, R3.reuse, R105 ;  /* 0x0000006903697220 */ /* 0x040fe20000410000 */
[C---:B--2---:R-:W-:Y:S01]  /*b6e0*/  HMMA.16816.F32.BF16 R88, R112.reuse, R120, R88 ;  /* 0x000000787058723c */ /* 0x044fe20000041858 */
[----:B------:R-:W-:Y:S02]  /*b6f0*/  LDSM.16.MT88.4 R108, [R208+0x3100] ;  /* 0x00310000d06c783b */ /* 0x000fe40000004200 */
[C---:B------:R-:W-:Y:S01]  /*b700*/  FMUL.FTZ R106, R2.reuse, R106 ;  /* 0x0000006a026a7220 */ /* 0x040fe20000410000 */
[----:B------:R-:W2:Y:S01]  /*b710*/  MUFU.EX2 R152, R152 ;  /* 0x0000009800987308 */ /* 0x000ea20000000800 */
[C---:B------:R-:W-:Y:S02]  /*b720*/  FMUL.FTZ R107, R2.reuse, R107 ;  /* 0x0000006b026b7220 */ /* 0x040fe40000410000 */
[C---:B------:R-:W-:Y:S01]  /*b730*/  FMUL.FTZ R52, R3.reuse, R52 ;  /* 0x0000003403347220 */ /* 0x040fe20000410000 */
[C---:B------:R-:W-:Y:S01]  /*b740*/  HMMA.16816.F32.BF16 R92, R112.reuse, R122, R92 ;  /* 0x0000007a705c723c */ /* 0x040fe2000004185c */
[----:B------:R-:W5:Y:S03]  /*b750*/  LDSM.16.MT88.4 R120, [R209+0x3100] ;  /* 0x00310000d178783b */ /* 0x000f660000004200 */
[C---:B------:R-:W-:Y:S02]  /*b760*/  FMUL.FTZ R53, R3.reuse, R53 ;  /* 0x0000003503357220 */ /* 0x040fe40000410000 */
[C---:B------:R-:W-:Y:S01]  /*b770*/  FMUL.FTZ R54, R2.reuse, R54 ;  /* 0x0000003602367220 */ /* 0x040fe20000410000 */
[----:B------:R-:W-:Y:S01]  /*b780*/  MUFU.EX2 R161, R161 ;  /* 0x000000a100a17308 */ /* 0x000fe20000000800 */
[C---:B-1----:R-:W-:Y:S04]  /*b790*/  HMMA.16816.F32.BF16 R96, R112.reuse, R128, R96 ;  /* 0x000000807060723c */ /* 0x042fe80000041860 */
[C---:B------:R-:W-:Y:S02]  /*b7a0*/  FMUL.FTZ R55, R2.reuse, R55 ;  /* 0x0000003702377220 */ /* 0x040fe40000410000 */
[C---:B------:R-:W-:Y:S02]  /*b7b0*/  FMUL.FTZ R56, R3.reuse, R56 ;  /* 0x0000003803387220 */ /* 0x040fe40000410000 */
[C---:B------:R-:W-:Y:S01]  /*b7c0*/  HMMA.16816.F32.BF16 R100, R112.reuse, R130, R100 ;  /* 0x000000827064723c */ /* 0x040fe20000041864 */
[----:B------:R-:W1:Y:S01]  /*b7d0*/  LDSM.16.MT88.4 R128, [R212+0x900] ;  /* 0x00090000d480783b */ /* 0x000e620000004200 */
[----:B------:R-:W-:Y:S02]  /*b7e0*/  MUFU.EX2 R162, R162 ;  /* 0x000000a200a27308 */ /* 0x000fe40000000800 */
[C---:B------:R-:W-:Y:S02]  /*b7f0*/  FMUL.FTZ R57, R3.reuse, R57 ;  /* 0x0000003903397220 */ /* 0x040fe40000410000 */
[C---:B------:R-:W-:Y:S02]  /*b800*/  FMUL.FTZ R58, R2.reuse, R58 ;  /* 0x0000003a023a7220 */ /* 0x040fe40000410000 */
[C---:B----4-:R-:W-:Y:S04]  /*b810*/  HMMA.16816.F32.BF16 R12, R112.reuse, R132, R12 ;  /* 0x00000084700c723c */ /* 0x050fe8000004180c */
[----:B------:R-:W-:Y:S01]  /*b820*/  FMUL.FTZ R59, R2, R59 ;  /* 0x0000003b023b7220 */ /* 0x000fe20000410000 */
[----:B------:R-:W-:Y:S01]  /*b830*/  MUFU.EX2 R163, R163 ;  /* 0x000000a300a37308 */ /* 0x000fe20000000800 */
[----:B------:R-:W-:Y:S02]  /*b840*/  FMUL.FTZ R60, R3, R60 ;  /* 0x0000003c033c7220 */ /* 0x000fe40000410000 */
[C---:B------:R-:W-:Y:S01]  /*b850*/  HMMA.16816.F32.BF16 R104, R112.reuse, R134, R104 ;  /* 0x000000867068723c */ /* 0x040fe20000041868 */
[----:B------:R-:W4:Y:S03]  /*b860*/  LDSM.16.MT88.4 R132, [R210+0x900] ;  /* 0x00090000d284783b */ /* 0x000f260000004200 */
[--C-:B------:R-:W-:Y:S01]  /*b870*/  FFMA.FTZ R153, R16, c[0x0][0x2d0], -R151.reuse ;  /* 0x0000b40010997a23 */ /* 0x100fe20000010897 */
[----:B---3--:R-:W-:Y:S01]  /*b880*/  F2FP.BF16.PACK_AB R16, R150, R141 ;  /* 0x0000008d9610723e */ /* 0x008fe200000010ff */
[----:B------:R-:W-:Y:S01]  /*b890*/  FFMA.FTZ R154, R17, c[0x0][0x2d0], -R151 ;  /* 0x0000b400119a7a23 */ /* 0x000fe20000010897 */
[----:B--2---:R-:W-:Y:S01]  /*b8a0*/  F2FP.BF16.PACK_AB R17, R152, R149 ;  /* 0x000000959811723e */ /* 0x004fe200000010ff */
[--C-:B------:R-:W-:Y:S01]  /*b8b0*/  FFMA.FTZ R155, R18, c[0x0][0x2d0], -R143.reuse ;  /* 0x0000b400129b7a23 */ /* 0x100fe2000001088f */
[C---:B-----5:R-:W-:Y:S01]  /*b8c0*/  HMMA.16816.F32.BF16 R52, R112.reuse, R120, R52 ;  /* 0x000000787034723c */ /* 0x060fe20000041834 */
[----:B------:R-:W-:Y:S02]  /*b8d0*/  MUFU.EX2 R153, R153 ;  /* 0x0000009900997308 */ /* 0x000fe40000000800 */
[----:B------:R-:W-:Y:S02]  /*b8e0*/  FFMA.FTZ R156, R19, c[0x0][0x2d0], -R143 ;  /* 0x0000b400139c7a23 */ /* 0x000fe4000001088f */
[C---:B------:R-:W-:Y:S02]  /*b8f0*/  FMUL.FTZ R61, R3.reuse, R61 ;  /* 0x0000003d033d7220 */ /* 0x040fe40000410000 */
[C---:B------:R-:W-:Y:S01]  /*b900*/  FMUL.FTZ R62, R2.reuse, R62 ;  /* 0x0000003e023e7220 */ /* 0x040fe20000410000 */
[C---:B------:R-:W-:Y:S01]  /*b910*/  HMMA.16816.F32.BF16 R56, R112.reuse, R122, R56 ;  /* 0x0000007a7038723c */ /* 0x040fe20000041838 */
[----:B------:R-:W2:Y:S02]  /*b920*/  LDSM.16.MT88.4 R120, [R209+0x900] ;  /* 0x00090000d178783b */ /* 0x000ea40000004200 */
[----:B------:R-:W3:Y:S01]  /*b930*/  MUFU.EX2 R154, R154 ;  /* 0x0000009a009a7308 */ /* 0x000ee20000000800 */
[C---:B------:R-:W-:Y:S02]  /*b940*/  FMUL.FTZ R63, R2.reuse, R63 ;  /* 0x0000003f023f7220 */ /* 0x040fe40000410000 */
[C---:B------:R-:W-:Y:S02]  /*b950*/  FMUL.FTZ R64, R3.reuse, R64 ;  /* 0x0000004003407220 */ /* 0x040fe40000410000 */
[C---:B------:R-:W-:Y:S03]  /*b960*/  FMUL.FTZ R65, R3.reuse, R65 ;  /* 0x0000004103417220 */ /* 0x040fe60000410000 */
[C---:B------:R-:W-:Y:S02]  /*b970*/  HMMA.16816.F32.BF16 R60, R112.reuse, R108, R60 ;  /* 0x0000006c703c723c */ /* 0x040fe4000004183c */
[----:B------:R-:W-:Y:S01]  /*b980*/  MUFU.EX2 R155, R155 ;  /* 0x0000009b009b7308 */ /* 0x000fe20000000800 */
[C---:B------:R-:W-:Y:S02]  /*b990*/  FMUL.FTZ R66, R2.reuse, R66 ;  /* 0x0000004202427220 */ /* 0x040fe40000410000 */
[----:B------:R-:W-:Y:S02]  /*b9a0*/  FMUL.FTZ R67, R2, R67 ;  /* 0x0000004302437220 */ /* 0x000fe40000410000 */
[----:B------:R-:W-:Y:S02]  /*b9b0*/  FFMA.FTZ R48, R48, c[0x0][0x2d0], -R151 ;  /* 0x0000b40030307a23 */ /* 0x000fe40000010897 */
[----:B------:R-:W-:Y:S03]  /*b9c0*/  FFMA.FTZ R142, R3, R228, R142 ;  /* 0x000000e4038e7223 */ /* 0x000fe6000001008e */
[----:B------:R-:W-:Y:S01]  /*b9d0*/  HMMA.16816.F32.BF16 R64, R112, R110, R64 ;  /* 0x0000006e7040723c */ /* 0x000fe20000041840 */
[----:B------:R-:W5:Y:S01]  /*b9e0*/  MUFU.EX2 R156, R156 ;  /* 0x0000009c009c7308 */ /* 0x000f620000000800 */
[----:B------:R-:W2:Y:S01]  /*b9f0*/  LDSM.16.MT88.4 R108, [R212+0x3900] ;  /* 0x00390000d46c783b */ /* 0x000ea20000004200 */
[----:B------:R-:W-:Y:S01]  /*ba00*/  MOV R3, R0 ;  /* 0x0000000000037202 */ /* 0x000fe20000000f00 */
[----:B------:R-:W-:Y:S01]  /*ba10*/  FFMA.FTZ R6, R2, R227, R6 ;  /* 0x000000e302067223 */ /* 0x000fe20000010006 */
[----:B---3--:R-:W-:Y:S01]  /*ba20*/  F2FP.BF16.PACK_AB R18, R154, R153 ;  /* 0x000000999a12723e */ /* 0x008fe200000010ff */
[----:B------:R-:W-:Y:S02]  /*ba30*/  FADD.FTZ R142, R5, R142 ;  /* 0x0000008e058e7221 */ /* 0x000fe40000010000 */
[----:B------:R-:W-:Y:S02]  /*ba40*/  FADD.FTZ R6, R7, R6 ;  /* 0x0000000607067221 */ /* 0x000fe40000010000 */
[----:B------:R-:W3:Y:S01]  /*ba50*/  LDSM.16.MT88.4 R112, [R210+0x3900] ;  /* 0x00390000d270783b */ /* 0x000ee20000004200 */
[----:B------:R-:W-:Y:S01]  /*ba60*/  MUFU.EX2 R164, R164 ;  /* 0x000000a400a47308 */ /* 0x000fe20000000800 */
[----:B------:R-:W-:Y:S02]  /*ba70*/  FADD.FTZ R119, R119, R142 ;  /* 0x0000008e77777221 */ /* 0x000fe40000010000 */
[----:B------:R-:W-:Y:S02]  /*ba80*/  FADD.FTZ R117, R117, R6 ;  /* 0x0000000675757221 */ /* 0x000fe40000010000 */
[----:B------:R-:W-:Y:S02]  /*ba90*/  FADD.FTZ R140, R140, R119 ;  /* 0x000000778c8c7221 */ /* 0x000fe40000010000 */
[----:B------:R-:W-:Y:S01]  /*baa0*/  FADD.FTZ R148, R148, R117 ;  /* 0x0000007594947221 */ /* 0x000fe20000010000 */
[----:B------:R-:W-:Y:S01]  /*bab0*/  MOV R117, R116 ;  /* 0x0000007400757202 */ /* 0x000fe20000000f00 */
[----:B------:R-:W-:Y:S01]  /*bac0*/  FADD.FTZ R141, R141, R140 ;  /* 0x0000008c8d8d7221 */ /* 0x000fe20000010000 */
[----:B------:R-:W-:Y:S01]  /*bad0*/  MUFU.EX2 R165, R165 ;  /* 0x000000a500a57308 */ /* 0x000fe20000000800 */
[----:B------:R-:W-:Y:S02]  /*bae0*/  FADD.FTZ R149, R149, R148 ;  /* 0x0000009495957221 */ /* 0x000fe40000010000 */
[----:B------:R-:W-:Y:S01]  /*baf0*/  FADD.FTZ R150, R150, R141 ;  /* 0x0000008d96967221 */ /* 0x000fe20000010000 */
[----:B-----5:R-:W-:Y:S01]  /*bb00*/  F2FP.BF16.PACK_AB R19, R156, R155 ;  /* 0x0000009b9c13723e */ /* 0x020fe200000010ff */
[----:B------:R-:W-:Y:S02]  /*bb10*/  FADD.FTZ R152, R152, R149 ;  /* 0x0000009598987221 */ /* 0x000fe40000010000 */
[----:B------:R-:W-:Y:S02]  /*bb20*/  FADD.FTZ R153, R153, R150 ;  /* 0x0000009699997221 */ /* 0x000fe40000010000 */
[----:B------:R-:W-:Y:S01]  /*bb30*/  FADD.FTZ R5, R155, R152 ;  /* 0x000000989b057221 */ /* 0x000fe20000010000 */
[----:B------:R-:W-:Y:S01]  /*bb40*/  MUFU.EX2 R166, R166 ;  /* 0x000000a600a67308 */ /* 0x000fe20000000800 */
[C---:B-1----:R-:W-:Y:S05]  /*bb50*/  HMMA.16816.F32.BF16 R8, R16.reuse, R128, R8 ;  /* 0x000000801008723c */ /* 0x042fea0000041808 */
[----:B------:R-:W-:Y:S02]  /*bb60*/  FADD.FTZ R154, R154, R153 ;  /* 0x000000999a9a7221 */ /* 0x000fe40000010000 */
[--C-:B------:R-:W-:Y:S01]  /*bb70*/  FFMA.FTZ R129, R20, c[0x0][0x2d0], -R151.reuse ;  /* 0x0000b40014817a23 */ /* 0x100fe20000010897 */
[C---:B------:R-:W-:Y:S01]  /*bb80*/  HMMA.16816.F32.BF16 R68, R16.reuse, R130, R68 ;  /* 0x000000821044723c */ /* 0x040fe20000041844 */
[----:B------:R-:W-:Y:S03]  /*bb90*/  MUFU.EX2 R167, R167 ;  /* 0x000000a700a77308 */ /* 0x000fe60000000800 */
[----:B------:R-:W-:Y:S02]  /*bba0*/  FFMA.FTZ R128, R21, c[0x0][0x2d0], -R151 ;  /* 0x0000b40015807a23 */ /* 0x000fe40000010897 */
[----:B------:R-:W-:Y:S02]  /*bbb0*/  FADD.FTZ R5, R156, R5 ;  /* 0x000000059c057221 */ /* 0x000fe40000010000 */
[C---:B----4-:R-:W-:Y:S03]  /*bbc0*/  HMMA.16816.F32.BF16 R72, R16.reuse, R132, R72 ;  /* 0x000000841048723c */ /* 0x050fe60000041848 */
[----:B------:R-:W-:Y:S01]  /*bbd0*/  MUFU.EX2 R129, R129 ;  /* 0x0000008100817308 */ /* 0x000fe20000000800 */
[--C-:B------:R-:W-:Y:S02]  /*bbe0*/  FFMA.FTZ R130, R22, c[0x0][0x2d0], -R143.reuse ;  /* 0x0000b40016827a23 */ /* 0x100fe4000001088f */
[----:B------:R-:W-:Y:S02]  /*bbf0*/  FFMA.FTZ R131, R23, c[0x0][0x2d0], -R143 ;  /* 0x0000b40017837a23 */ /* 0x000fe4000001088f */
[C---:B------:R-:W-:Y:S01]  /*bc00*/  HMMA.16816.F32.BF16 R76, R16.reuse, R134, R76 ;  /* 0x00000086104c723c */ /* 0x040fe2000004184c */
[----:B------:R-:W-:Y:S03]  /*bc10*/  LDSM.16.MT88.4 R20, [R208+0x3900] ;  /* 0x00390000d014783b */ /* 0x000fe60000004200 */
[--C-:B------:R-:W-:Y:S01]  /*bc20*/  FFMA.FTZ R132, R24, c[0x0][0x2d0], -R151.reuse ;  /* 0x0000b40018847a23 */ /* 0x100fe20000010897 */
[----:B------:R-:W1:Y:S01]  /*bc30*/  MUFU.EX2 R128, R128 ;  /* 0x0000008000807308 */ /* 0x000e620000000800 */
[----:B------:R-:W-:Y:S02]  /*bc40*/  FFMA.FTZ R133, R25, c[0x0][0x2d0], -R151 ;  /* 0x0000b40019857a23 */ /* 0x000fe40000010897 */
[C---:B--2---:R-:W-:Y:S04]  /*bc50*/  HMMA.16816.F32.BF16 R80, R16.reuse, R120, R80 ;  /* 0x000000781050723c */ /* 0x044fe80000041850 */
[--C-:B------:R-:W-:Y:S02]  /*bc60*/  FFMA.FTZ R134, R26, c[0x0][0x2d0], -R143.reuse ;  /* 0x0000b4001a867a23 */ /* 0x100fe4000001088f */
[----:B------:R-:W-:Y:S01]  /*bc70*/  FFMA.FTZ R135, R27, c[0x0][0x2d0], -R143 ;  /* 0x0000b4001b877a23 */ /* 0x000fe2000001088f */
[----:B------:R-:W-:Y:S01]  /*bc80*/  MUFU.EX2 R130, R130 ;  /* 0x0000008200827308 */ /* 0x000fe20000000800 */
[C---:B------:R-:W-:Y:S01]  /*bc90*/  HMMA.16816.F32.BF16 R84, R16.reuse, R122, R84 ;  /* 0x0000007a1054723c */ /* 0x040fe20000041854 */
[----:B------:R-:W2:Y:S07]  /*bca0*/  LDSM.16.MT88.4 R120, [R209+0x3900] ;  /* 0x00390000d178783b */ /* 0x000eae0000004200 */
[C---:B------:R-:W-:Y:S01]  /*bcb0*/  HMMA.16816.F32.BF16 R88, R16.reuse, R136, R88 ;  /* 0x000000881058723c */ /* 0x040fe20000041858 */
[----:B------:R-:W-:Y:S01]  /*bcc0*/  LDSM.16.MT88.4 R24, [R210+0x1100] ;  /* 0x00110000d218783b */ /* 0x000fe20000004200 */
[----:B------:R-:W4:Y:S05]  /*bcd0*/  MUFU.EX2 R131, R131 ;  /* 0x0000008300837308 */ /* 0x000f2a0000000800 */
[--C-:B------:R-:W-:Y:S01]  /*bce0*/  FFMA.FTZ R136, R32, c[0x0][0x2d0], -R151.reuse ;  /* 0x0000b40020887a23 */ /* 0x100fe20000010897 */
[C---:B------:R-:W-:Y:S04]  /*bcf0*/  HMMA.16816.F32.BF16 R92, R16.reuse, R138, R92 ;  /* 0x0000008a105c723c */ /* 0x040fe8000004185c */
[----:B------:R-:W-:Y:S01]  /*bd00*/  FFMA.FTZ R137, R33, c[0x0][0x2d0], -R151 ;  /* 0x0000b40021897a23 */ /* 0x000fe20000010897 */
[----:B------:R-:W-:Y:S02]  /*bd10*/  MUFU.EX2 R132, R132 ;  /* 0x0000008400847308 */ /* 0x000fe40000000800 */
[--C-:B------:R-:W-:Y:S01]  /*bd20*/  FFMA.FTZ R138, R34, c[0x0][0x2d0], -R143.reuse ;  /* 0x0000b400228a7a23 */ /* 0x100fe2000001088f */
[C---:B------:R-:W-:Y:S04]  /*bd30*/  HMMA.16816.F32.BF16 R96, R16.reuse, R108, R96 ;  /* 0x0000006c1060723c */ /* 0x040fe80000041860 */
[----:B------:R-:W-:Y:S02]  /*bd40*/  FFMA.FTZ R139, R35, c[0x0][0x2d0], -R143 ;  /* 0x0000b400238b7a23 */ /* 0x000fe4000001088f */
[----:B------:R-:W-:Y:S01]  /*bd50*/  LDSM.16.MT88.4 R32, [R210+0x1900] ;  /* 0x00190000d220783b */ /* 0x000fe20000004200 */
[----:B------:R-:W5:Y:S01]  /*bd60*/  MUFU.EX2 R133, R133 ;  /* 0x0000008500857308 */ /* 0x000f620000000800 */
[C---:B------:R-:W-:Y:S06]  /*bd70*/  HMMA.16816.F32.BF16 R100, R16.reuse, R110, R100 ;  /* 0x0000006e1064723c */ /* 0x040fec0000041864 */
[----:B------:R-:W1:Y:S02]  /*bd80*/  LDSM.16.MT88.4 R108, [R212+0x1100] ;  /* 0x00110000d46c783b */ /* 0x000e640000004200 */
[C---:B---3--:R-:W-:Y:S01]  /*bd90*/  HMMA.16816.F32.BF16 R12, R16.reuse, R112, R12 ;  /* 0x00000070100c723c */ /* 0x048fe2000004180c */
[----:B------:R-:W-:Y:S07]  /*bda0*/  MUFU.EX2 R134, R134 ;  /* 0x0000008600867308 */ /* 0x000fee0000000800 */
[C---:B------:R-:W-:Y:S01]  /*bdb0*/  HMMA.16816.F32.BF16 R104, R16.reuse, R114, R104 ;  /* 0x000000721068723c */ /* 0x040fe20000041868 */
[----:B------:R-:W3:Y:S02]  /*bdc0*/  LDSM.16.MT88.4 R112, [R209+0x1100] ;  /* 0x00110000d170783b */ /* 0x000ee40000004200 */
[----:B------:R-:W-:Y:S05]  /*bdd0*/  MUFU.EX2 R136, R136 ;  /* 0x0000008800887308 */ /* 0x000fea0000000800 */
[C---:B--2---:R-:W-:Y:S05]  /*bde0*/  HMMA.16816.F32.BF16 R52, R16.reuse, R120, R52 ;  /* 0x000000781034723c */ /* 0x044fea0000041834 */
[----:B------:R2:W1:Y:S02]  /*bdf0*/  MUFU.EX2 R121, R135 ;  /* 0x0000008700797308 */ /* 0x0004640000000800 */
[--C-:B------:R-:W-:Y:S01]  /*be00*/  FFMA.FTZ R120, R28, c[0x0][0x2d0], -R151.reuse ;  /* 0x0000b4001c787a23 */ /* 0x100fe20000010897 */
[C---:B------:R-:W-:Y:S07]  /*be10*/  HMMA.16816.F32.BF16 R56, R16.reuse, R122, R56 ;  /* 0x0000007a1038723c */ /* 0x040fee0000041838 */
[----:B------:R-:W-:Y:S01]  /*be20*/  FFMA.FTZ R123, R29, c[0x0][0x2d0], -R151 ;  /* 0x0000b4001d7b7a23 */ /* 0x000fe20000010897 */
[C---:B------:R-:W-:Y:S01]  /*be30*/  HMMA.16816.F32.BF16 R60, R16.reuse, R20, R60 ;  /* 0x00000014103c723c */ /* 0x040fe2000004183c */
[----:B------:R-:W-:Y:S03]  /*be40*/  MUFU.EX2 R120, R120 ;  /* 0x0000007800787308 */ /* 0x000fe60000000800 */
[----:B------:R-:W-:Y:S02]  /*be50*/  FFMA.FTZ R122, R30, c[0x0][0x2d0], -R143 ;  /* 0x0000b4001e7a7a23 */ /* 0x000fe4000001088f */
[----:B------:R-:W-:Y:S02]  /*be60*/  FFMA.FTZ R151, R49, c[0x0][0x2d0], -R151 ;  /* 0x0000b40031977a23 */ /* 0x000fe40000010897 */
[----:B------:R-:W-:Y:S01]  /*be70*/  HMMA.16816.F32.BF16 R64, R16, R22, R64 ;  /* 0x000000161040723c */ /* 0x000fe20000041840 */
[----:B------:R-:W3:Y:S02]  /*be80*/  LDSM.16.MT88.4 R20, [R208+0x1100] ;  /* 0x00110000d014783b */ /* 0x000ee40000004200 */
[----:B------:R-:W3:Y:S01]  /*be90*/  MUFU.EX2 R123, R123 ;  /* 0x0000007b007b7308 */ /* 0x000ee20000000800 */
[--C-:B------:R-:W-:Y:S02]  /*bea0*/  FFMA.FTZ R49, R50, c[0x0][0x2d0], -R143.reuse ;  /* 0x0000b40032317a23 */ /* 0x100fe4000001088f */
[--C-:B--2---:R-:W-:Y:S01]  /*beb0*/  FFMA.FTZ R135, R31, c[0x0][0x2d0], -R143.reuse ;  /* 0x0000b4001f877a23 */ /* 0x104fe2000001088f */
[----:B-1----:R-:W-:Y:S01]  /*bec0*/  F2FP.BF16.PACK_AB R16, R128, R129 ;  /* 0x000000818010723e */ /* 0x002fe200000010ff */
[----:B------:R-:W-:Y:S01]  /*bed0*/  FFMA.FTZ R143, R51, c[0x0][0x2d0], -R143 ;  /* 0x0000b400338f7a23 */ /* 0x000fe2000001088f */
[----:B----4-:R-:W-:Y:S01]  /*bee0*/  F2FP.BF16.PACK_AB R17, R131, R130 ;  /* 0x000000828311723e */ /* 0x010fe200000010ff */
[----:B------:R-:W-:Y:S02]  /*bef0*/  LDSM.16.MT88.4 R28, [R209+0x4100] ;  /* 0x00410000d11c783b */ /* 0x000fe40000004200 */
[----:B-----5:R-:W-:Y:S01]  /*bf00*/  F2FP.BF16.PACK_AB R18, R133, R132 ;  /* 0x000000848512723e */ /* 0x020fe200000010ff */
[----:B------:R-:W-:Y:S01]  /*bf10*/  MUFU.EX2 R122, R122 ;  /* 0x0000007a007a7308 */ /* 0x000fe20000000800 */
[----:B------:R-:W-:Y:S01]  /*bf20*/  F2FP.BF16.PACK_AB R19, R121, R134 ;  /* 0x000000867913723e */ /* 0x000fe200000010ff */
[----:B------:R-:W-:Y:S02]  /*bf30*/  FADD.FTZ R129, R129, R154 ;  /* 0x0000009a81817221 */ /* 0x000fe40000010000 */
[----:B------:R-:W-:Y:S02]  /*bf40*/  FADD.FTZ R130, R130, R5 ;  /* 0x0000000582827221 */ /* 0x000fe40000010000 */
[----:B------:R-:W-:Y:S02]  /*bf50*/  FADD.FTZ R129, R128, R129 ;  /* 0x0000008180817221 */ /* 0x000fe40000010000 */
[C---:B------:R-:W-:Y:S02]  /*bf60*/  HMMA.16816.F32.BF16 R8, R16.reuse, R108, R8 ;  /* 0x0000006c1008723c */ /* 0x040fe40000041808 */
[----:B------:R-:W1:Y:S01]  /*bf70*/  MUFU.EX2 R135, R135 ;  /* 0x0000008700877308 */ /* 0x000e620000000800 */
[----:B------:R-:W-:Y:S02]  /*bf80*/  FADD.FTZ R131, R131, R130 ;  /* 0x0000008283837221 */ /* 0x000fe40000010000 */
[----:B------:R-:W-:Y:S02]  /*bf90*/  FADD.FTZ R132, R132, R129 ;  /* 0x0000008184847221 */ /* 0x000fe40000010000 */
[----:B------:R-:W-:Y:S01]  /*bfa0*/  FADD.FTZ R134, R134, R131 ;  /* 0x0000008386867221 */ /* 0x000fe20000010000 */
[C---:B------:R-:W-:Y:S01]  /*bfb0*/  HMMA.16816.F32.BF16 R68, R16.reuse, R110, R68 ;  /* 0x0000006e1044723c */ /* 0x040fe20000041844 */
[----:B------:R-:W2:Y:S03]  /*bfc0*/  LDSM.16.MT88.4 R108, [R212+0x4100] ;  /* 0x00410000d46c783b */ /* 0x000ea60000004200 */
[----:B------:R-:W4:Y:S01]  /*bfd0*/  MUFU.EX2 R137, R137 ;  /* 0x0000008900897308 */ /* 0x000f220000000800 */
[----:B------:R-:W-:Y:S02]  /*bfe0*/  FADD.FTZ R133, R133, R132 ;  /* 0x0000008485857221 */ /* 0x000fe40000010000 */
[----:B------:R-:W-:Y:S01]  /*bff0*/  FADD.FTZ R121, R121, R134 ;  /* 0x0000008679797221 */ /* 0x000fe20000010000 */
[C---:B------:R-:W-:Y:S06]  /*c000*/  HMMA.16816.F32.BF16 R72, R16.reuse, R24, R72 ;  /* 0x000000181048723c */ /* 0x040fec0000041848 */
[----:B------:R-:W-:Y:S02]  /*c010*/  MUFU.EX2 R138, R138 ;  /* 0x0000008a008a7308 */ /* 0x000fe40000000800 */
[C---:B------:R-:W-:Y:S01]  /*c020*/  HMMA.16816.F32.BF16 R76, R16.reuse, R26, R76 ;  /* 0x0000001a104c723c */ /* 0x040fe2000004184c */
[----:B------:R-:W5:Y:S07]  /*c030*/  LDSM.16.MT88.4 R24, [R210+0x4100] ;  /* 0x00410000d218783b */ /* 0x000f6e0000004200 */
[C---:B---3--:R-:W-:Y:S01]  /*c040*/  HMMA.16816.F32.BF16 R80, R16.reuse, R112, R80 ;  /* 0x000000701050723c */ /* 0x048fe20000041850 */
[----:B------:R-:W3:Y:S07]  /*c050*/  MUFU.EX2 R139, R139 ;  /* 0x0000008b008b7308 */ /* 0x000eee0000000800 */
[C---:B------:R-:W-:Y:S01]  /*c060*/  HMMA.16816.F32.BF16 R84, R16.reuse, R114, R84 ;  /* 0x000000721054723c */ /* 0x040fe20000041854 */
[----:B------:R-:W1:Y:S02]  /*c070*/  LDSM.16.MT88.4 R112, [R208+0x4100] ;  /* 0x00410000d070783b */ /* 0x000e640000004200 */
[----:B------:R-:W1:Y:S05]  /*c080*/  MUFU.EX2 R168, R168 ;  /* 0x000000a800a87308 */ /* 0x000e6a0000000800 */
[C---:B------:R-:W-:Y:S05]  /*c090*/  HMMA.16816.F32.BF16 R88, R16.reuse, R20, R88 ;  /* 0x000000141058723c */ /* 0x040fea0000041858 */
[----:B------:R-:W-:Y:S03]  /*c0a0*/  MUFU.EX2 R48, R48 ;  /* 0x0000003000307308 */ /* 0x000fe60000000800 */
[C---:B------:R-:W-:Y:S01]  /*c0b0*/  HMMA.16816.F32.BF16 R92, R16.reuse, R22, R92 ;  /* 0x00000016105c723c */ /* 0x040fe2000004185c */
[----:B------:R-:W1:Y:S06]  /*c0c0*/  LDSM.16.MT88.4 R20, [R212+0x1900] ;  /* 0x00190000d414783b */ /* 0x000e6c0000004200 */
[----:B------:R-:W1:Y:S01]  /*c0d0*/  MUFU.EX2 R151, R151 ;  /* 0x0000009700977308 */ /* 0x000e620000000800 */
[C---:B--2---:R-:W-:Y:S08]  /*c0e0*/  HMMA.16816.F32.BF16 R96, R16.reuse, R108, R96 ;  /* 0x0000006c1060723c */ /* 0x044ff00000041860 */
[C---:B------:R-:W-:Y:S01]  /*c0f0*/  HMMA.16816.F32.BF16 R100, R16.reuse, R110, R100 ;  /* 0x0000006e1064723c */ /* 0x040fe20000041864 */
[----:B------:R-:W-:Y:S01]  /*c100*/  LDSM.16.MT88.4 R108, [R208+0x4900] ;  /* 0x00490000d06c783b */ /* 0x000fe20000004200 */
[----:B------:R-:W-:Y:S06]  /*c110*/  MUFU.EX2 R49, R49 ;  /* 0x0000003100317308 */ /* 0x000fec0000000800 */
[C---:B-----5:R-:W-:Y:S04]  /*c120*/  HMMA.16816.F32.BF16 R12, R16.reuse, R24, R12 ;  /* 0x00000018100c723c */ /* 0x060fe8000004180c */
[----:B------:R-:W2:Y:S04]  /*c130*/  MUFU.EX2 R50, R143 ;  /* 0x0000008f00327308 */ /* 0x000ea80000000800 */
[C---:B------:R-:W-:Y:S01]  /*c140*/  HMMA.16816.F32.BF16 R104, R16.reuse, R26, R104 ;  /* 0x0000001a1068723c */ /* 0x040fe20000041868 */
[----:B------:R-:W5:Y:S07]  /*c150*/  LDSM.16.MT88.4 R24, [R209+0x1900] ;  /* 0x00190000d118783b */ /* 0x000f6e0000004200 */
[C---:B------:R-:W-:Y:S08]  /*c160*/  HMMA.16816.F32.BF16 R52, R16.reuse, R28, R52 ;  /* 0x0000001c1034723c */ /* 0x040ff00000041834 */
[C---:B------:R-:W-:Y:S01]  /*c170*/  HMMA.16816.F32.BF16 R56, R16.reuse, R30, R56 ;  /* 0x0000001e1038723c */ /* 0x040fe20000041838 */
[----:B------:R-:W2:Y:S07]  /*c180*/  LDSM.16.MT88.4 R28, [R208+0x1900] ;  /* 0x00190000d01c783b */ /* 0x000eae0000004200 */
[C---:B-1----:R-:W-:Y:S08]  /*c190*/  HMMA.16816.F32.BF16 R60, R16.reuse, R112, R60 ;  /* 0x00000070103c723c */ /* 0x042ff0000004183c */
[----:B------:R-:W-:Y:S07]  /*c1a0*/  HMMA.16816.F32.BF16 R64, R16, R114, R64 ;  /* 0x000000721040723c */ /* 0x000fee0000041840 */
[----:B------:R-:W-:Y:S01]  /*c1b0*/  F2FP.BF16.PACK_AB R16, R123, R120 ;  /* 0x000000787b10723e */ /* 0x000fe200000010ff */
[----:B------:R-:W-:Y:S01]  /*c1c0*/  FADD.FTZ R120, R120, R133 ;  /* 0x0000008578787221 */ /* 0x000fe20000010000 */
[----:B------:R-:W-:Y:S03]  /*c1d0*/  F2FP.BF16.PACK_AB R17, R135, R122 ;  /* 0x0000007a8711723e */ /* 0x000fe600000010ff */
[----:B----4-:R-:W-:Y:S01]  /*c1e0*/  F2FP.BF16.PACK_AB R18, R137, R136 ;  /* 0x000000888912723e */ /* 0x010fe200000010ff */
[----:B------:R-:W-:Y:S01]  /*c1f0*/  FADD.FTZ R122, R122, R121 ;  /* 0x000000797a7a7221 */ /* 0x000fe20000010000 */
[----:B---3--:R-:W-:Y:S01]  /*c200*/  F2FP.BF16.PACK_AB R19, R139, R138 ;  /* 0x0000008a8b13723e */ /* 0x008fe200000010ff */
[----:B------:R-:W-:Y:S02]  /*c210*/  FADD.FTZ R123, R123, R120 ;  /* 0x000000787b7b7221 */ /* 0x000fe40000010000 */
[----:B------:R-:W-:Y:S02]  /*c220*/  FADD.FTZ R135, R135, R122 ;  /* 0x0000007a87877221 */ /* 0x000fe40000010000 */
[----:B------:R-:W-:Y:S02]  /*c230*/  FADD.FTZ R136, R136, R123 ;  /* 0x0000007b88887221 */ /* 0x000fe40000010000 */
[C---:B------:R-:W-:Y:S03]  /*c240*/  HMMA.16816.F32.BF16 R8, R16.reuse, R20, R8 ;  /* 0x000000141008723c */ /* 0x040fe60000041808 */
[----:B------:R-:W-:Y:S02]  /*c250*/  FADD.FTZ R2, R138, R135 ;  /* 0x000000878a027221 */ /* 0x000fe40000010000 */
[----:B------:R-:W-:Y:S02]  /*c260*/  FADD.FTZ R136, R137, R136 ;  /* 0x0000008889887221 */ /* 0x000fe40000010000 */
[----:B------:R-:W-:Y:S01]  /*c270*/  FADD.FTZ R2, R139, R2 ;  /* 0x000000028b027221 */ /* 0x000fe20000010000 */
[C---:B------:R-:W-:Y:S01]  /*c280*/  HMMA.16816.F32.BF16 R68, R16.reuse, R22, R68 ;  /* 0x000000161044723c */ /* 0x040fe20000041844 */
[----:B------:R-:W1:Y:S07]  /*c290*/  LDSM.16.MT88.4 R20, [R212+0x4900] ;  /* 0x00490000d414783b */ /* 0x000e6e0000004200 */
[C---:B------:R-:W-:Y:S08]  /*c2a0*/  HMMA.16816.F32.BF16 R72, R16.reuse, R32, R72 ;  /* 0x000000201048723c */ /* 0x040ff00000041848 */
[C---:B------:R-:W-:Y:S01]  /*c2b0*/  HMMA.16816.F32.BF16 R76, R16.reuse, R34, R76 ;  /* 0x00000022104c723c */ /* 0x040fe2000004184c */
[----:B------:R-:W3:Y:S07]  /*c2c0*/  LDSM.16.MT88.4 R32, [R210+0x4900] ;  /* 0x00490000d220783b */ /* 0x000eee0000004200 */
[C---:B-----5:R-:W-:Y:S08]  /*c2d0*/  HMMA.16816.F32.BF16 R80, R16.reuse, R24, R80 ;  /* 0x000000181050723c */ /* 0x060ff00000041850 */
[C---:B------:R-:W-:Y:S01]  /*c2e0*/  HMMA.16816.F32.BF16 R84, R16.reuse, R26, R84 ;  /* 0x0000001a1054723c */ /* 0x040fe20000041854 */
[----:B------:R-:W4:Y:S07]  /*c2f0*/  LDSM.16.MT88.4 R24, [R212+0x2100] ;  /* 0x00210000d418783b */ /* 0x000f2e0000004200 */
[C---:B--2---:R-:W-:Y:S08]  /*c300*/  HMMA.16816.F32.BF16 R88, R16.reuse, R28, R88 ;  /* 0x0000001c1058723c */ /* 0x044ff00000041858 */
[C---:B------:R-:W-:Y:S01]  /*c310*/  HMMA.16816.F32.BF16 R92, R16.reuse, R30, R92 ;  /* 0x0000001e105c723c */ /* 0x040fe2000004185c */
[----:B------:R-:W-:Y:S07]  /*c320*/  LDSM.16.MT88.4 R28, [R209+0x2100] ;  /* 0x00210000d11c783b */ /* 0x000fee0000004200 */
[C---:B-1----:R-:W-:Y:S08]  /*c330*/  HMMA.16816.F32.BF16 R96, R16.reuse, R20, R96 ;  /* 0x000000141060723c */ /* 0x042ff00000041860 */
[C---:B------:R-:W-:Y:S01]  /*c340*/  HMMA.16816.F32.BF16 R100, R16.reuse, R22, R100 ;  /* 0x000000161064723c */ /* 0x040fe20000041864 */
[----:B------:R-:W1:Y:S07]  /*c350*/  LDSM.16.MT88.4 R20, [R210+0x2100] ;  /* 0x00210000d214783b */ /* 0x000e6e0000004200 */
[C---:B---3--:R-:W-:Y:S08]  /*c360*/  HMMA.16816.F32.BF16 R12, R16.reuse, R32, R12 ;  /* 0x00000020100c723c */ /* 0x048ff0000004180c */
[C---:B------:R-:W-:Y:S01]  /*c370*/  HMMA.16816.F32.BF16 R104, R16.reuse, R34, R104 ;  /* 0x000000221068723c */ /* 0x040fe20000041868 */
[----:B------:R-:W2:Y:S07]  /*c380*/  LDSM.16.MT88.4 R32, [R208+0x2100] ;  /* 0x00210000d020783b */ /* 0x000eae0000004200 */
[C---:B------:R-:W-:Y:S08]  /*c390*/  HMMA.16816.F32.BF16 R52, R16.reuse, R36, R52 ;  /* 0x000000241034723c */ /* 0x040ff00000041834 */
[C---:B------:R-:W-:Y:S01]  /*c3a0*/  HMMA.16816.F32.BF16 R56, R16.reuse, R38, R56 ;  /* 0x000000261038723c */ /* 0x040fe20000041838 */
[----:B------:R-:W-:Y:S07]  /*c3b0*/  LDSM.16.MT88.4 R36, [R209+0x5100] ;  /* 0x00510000d124783b */ /* 0x000fee0000004200 */
[C---:B------:R-:W-:Y:S08]  /*c3c0*/  HMMA.16816.F32.BF16 R60, R16.reuse, R108, R60 ;  /* 0x0000006c103c723c */ /* 0x040ff0000004183c */
[----:B------:R-:W-:Y:S07]  /*c3d0*/  HMMA.16816.F32.BF16 R64, R16, R110, R64 ;  /* 0x0000006e1040723c */ /* 0x000fee0000041840 */
        /* <DEDUP_REMOVED lines=14> */
[----:B------:R-:W3:Y:S07]  /*c4c0*/  LDSM.16.MT88.4 R24, [R212+0x5100] ;  /* 0x00510000d418783b */ /* 0x000eee0000004200 */
        /* <DEDUP_REMOVED lines=10> */
[C---:B------:R-:W-:Y:S01]  /*c570*/  HMMA.16816.F32.BF16 R100, R16.reuse, R26, R100 ;  /* 0x0000001a1064723c */ /* 0x040fe20000041864 */
[----:B------:R-:W3:Y:S07]  /*c580*/  LDSM.16.MT88.4 R24, [R208+0x2900] ;  /* 0x00290000d018783b */ /* 0x000eee0000004200 */
[C---:B-1----:R-:W-:Y:S08]  /*c590*/  HMMA.16816.F32.BF16 R12, R16.reuse, R20, R12 ;  /* 0x00000014100c723c */ /* 0x042ff0000004180c */
[C---:B------:R-:W-:Y:S01]  /*c5a0*/  HMMA.16816.F32.BF16 R104, R16.reuse, R22, R104 ;  /* 0x000000161068723c */ /* 0x040fe20000041868 */
[----:B------:R-:W1:Y:S07]  /*c5b0*/  LDSM.16.MT88.4 R20, [R212+0x5900] ;  /* 0x00590000d414783b */ /* 0x000e6e0000004200 */
[C---:B------:R-:W-:Y:S08]  /*c5c0*/  HMMA.16816.F32.BF16 R52, R16.reuse, R36, R52 ;  /* 0x000000241034723c */ /* 0x040ff00000041834 */
[C---:B------:R-:W-:Y:S08]  /*c5d0*/  HMMA.16816.F32.BF16 R56, R16.reuse, R38, R56 ;  /* 0x000000261038723c */ /* 0x040ff00000041838 */
[C---:B----4-:R-:W-:Y:S08]  /*c5e0*/  HMMA.16816.F32.BF16 R60, R16.reuse, R28, R60 ;  /* 0x0000001c103c723c */ /* 0x050ff0000004183c */
        /* <DEDUP_REMOVED lines=10> */
[C---:B--2---:R-:W-:Y:S01]  /*c690*/  HMMA.16816.F32.BF16 R112, R16.reuse, R32, R8 ;  /* 0x000000201070723c */ /* 0x044fe20000041808 */
[----:B------:R-:W2:Y:S02]  /*c6a0*/  LDSM.16.MT88.4 R8, [R210+0x5900] ;  /* 0x00590000d208783b */ /* 0x000ea40000004200 */
[----:B------:R-:W-:Y:S01]  /*c6b0*/  FADD.FTZ R49, R49, R168 ;  /* 0x000000a831317221 */ /* 0x000fe20000010000 */
[----:B------:R-:W-:Y:S01]  /*c6c0*/  IADD3 R168, R236, -0x1, RZ ;  /* 0xffffffffeca87810 */ /* 0x000fe20007ffe0ff */
[----:B------:R-:W-:Y:S02]  /*c6d0*/  FADD.FTZ R228, R151, R48 ;  /* 0x0000003097e47221 */ /* 0x000fe40000010000 */
[----:B------:R-:W-:Y:S01]  /*c6e0*/  FADD.FTZ R227, R50, R49 ;  /* 0x0000003132e37221 */ /* 0x000fe20000010000 */
[C---:B------:R-:W-:Y:S04]  /*c6f0*/  HMMA.16816.F32.BF16 R68, R16.reuse, R34, R68 ;  /* 0x000000221044723c */ /* 0x040fe80000041844 */
[----:B------:R-:W-:Y:S04]  /*c700*/  MOV R236, R168 ;  /* 0x000000a800ec7202 */ /* 0x000fe80000000f00 */
[C---:B------:R-:W-:Y:S08]  /*c710*/  HMMA.16816.F32.BF16 R72, R16.reuse, R40, R72 ;  /* 0x000000281048723c */ /* 0x040ff00000041848 */
[C---:B------:R-:W-:Y:S08]  /*c720*/  HMMA.16816.F32.BF16 R76, R16.reuse, R42, R76 ;  /* 0x0000002a104c723c */ /* 0x040ff0000004184c */
[C---:B------:R-:W-:Y:S08]  /*c730*/  HMMA.16816.F32.BF16 R80, R16.reuse, R44, R80 ;  /* 0x0000002c1050723c */ /* 0x040ff00000041850 */
[C---:B------:R-:W-:Y:S08]  /*c740*/  HMMA.16816.F32.BF16 R84, R16.reuse, R46, R84 ;  /* 0x0000002e1054723c */ /* 0x040ff00000041854 */
[C---:B---3--:R-:W-:Y:S08]  /*c750*/  HMMA.16816.F32.BF16 R88, R16.reuse, R24, R88 ;  /* 0x000000181058723c */ /* 0x048ff00000041858 */
[C---:B------:R-:W-:Y:S01]  /*c760*/  HMMA.16816.F32.BF16 R92, R16.reuse, R26, R92 ;  /* 0x0000001a105c723c */ /* 0x040fe2000004185c */
[----:B------:R-:W3:Y:S07]  /*c770*/  LDSM.16.MT88.4 R24, [R209+0x5900] ;  /* 0x00590000d118783b */ /* 0x000eee0000004200 */
[C---:B-1----:R-:W-:Y:S08]  /*c780*/  HMMA.16816.F32.BF16 R96, R16.reuse, R20, R96 ;  /* 0x000000141060723c */ /* 0x042ff00000041860 */
[C---:B------:R-:W-:Y:S01]  /*c790*/  HMMA.16816.F32.BF16 R100, R16.reuse, R22, R100 ;  /* 0x000000161064723c */ /* 0x040fe20000041864 */
[----:B------:R-:W1:Y:S07]  /*c7a0*/  LDSM.16.MT88.4 R20, [R208+0x5900] ;  /* 0x00590000d014783b */ /* 0x000e6e0000004200 */
[C---:B--2---:R-:W-:Y:S07]  /*c7b0*/  HMMA.16816.F32.BF16 R108, R16.reuse, R8, R12 ;  /* 0x00000008106c723c */ /* 0x044fee000004180c */
[----:B------:R-:W-:Y:S01]  /*c7c0*/  MOV R12, R116 ;  /* 0x00000074000c7202 */ /* 0x000fe20000000f00 */
[C---:B------:R-:W-:Y:S08]  /*c7d0*/  HMMA.16816.F32.BF16 R104, R16.reuse, R10, R104 ;  /* 0x0000000a1068723c */ /* 0x040ff00000041868 */
[C---:B---3--:R-:W-:Y:S08]  /*c7e0*/  HMMA.16816.F32.BF16 R52, R16.reuse, R24, R52 ;  /* 0x000000181034723c */ /* 0x048ff00000041834 */
[C---:B------:R-:W-:Y:S08]  /*c7f0*/  HMMA.16816.F32.BF16 R56, R16.reuse, R26, R56 ;  /* 0x0000001a1038723c */ /* 0x040ff00000041838 */
[C---:B-1----:R-:W-:Y:S08]  /*c800*/  HMMA.16816.F32.BF16 R60, R16.reuse, R20, R60 ;  /* 0x00000014103c723c */ /* 0x042ff0000004183c */
[----:B------:R-:W-:Y:S01]  /*c810*/  HMMA.16816.F32.BF16 R64, R16, R22, R64 ;  /* 0x000000161040723c */ /* 0x000fe20000041840 */
[----:B------:R-:W-:-:S07]  /*c820*/  @P0 BRA `(.L_x_2361) ;  /* 0xffffd4a000000947 */ /* 0x000fce000383ffff */
.L_x_2358:
        /* <DEDUP_REMOVED lines=9> */
.L_x_2372:
[----:B------:R-:W-:Y:S04]  /*c8c0*/  DEPBAR.LE SB0, 0x0 ;  /* 0x000080000000791a */ /* 0x000fe80000000000 */
[----:B------:R-:W-:Y:S01]  /*c8d0*/  BAR.SYNC.DEFER_BLOCKING 0x0 ;  /* 0x0000000000007b1d */ /* 0x000fe20000010000 */
[C---:B------:R-:W-:Y:S01]  /*c8e0*/  IMAD.WIDE.U32 R44, R216.reuse, c[0x0][0x208], RZ ;  /* 0x00008200d82c7a25 */ /* 0x040fe200078e00ff */
[----:B------:R-:W-:Y:S02]  /*c8f0*/  SHF.R.S32.HI R37, RZ, 0x1f, R216 ;  /* 0x0000001fff257819 */ /* 0x000fe400000114d8 */
[----:B------:R-:W-:Y:S03]  /*c900*/  SHF.R.S32.HI R129, RZ, 0x1f, R215 ;  /* 0x0000001fff817819 */ /* 0x000fe600000114d7 */
[----:B------:R-:W-:Y:S02]  /*c910*/  IMAD R37, R37, c[0x0][0x208], RZ ;  /* 0x0000820025257a24 */ /* 0x000fe400078e02ff */
[----:B------:R-:W-:Y:S04]  /*c920*/  IMAD R129, R129, c[0x0][0x218], RZ ;  /* 0x0000860081817a24 */ /* 0x000fe800078e02ff */
[----:B------:R-:W-:Y:S01]  /*c930*/  IMAD R129, R215, c[0x0][0x21c], R129 ;  /* 0x00008700d7817a24 */ /* 0x000fe200078e0281 */
[----:B------:R-:W1:Y:S05]  /*c940*/  LDSM.16.M88.4 R8, [R214+0x8100] ;  /* 0x00810000d608783b */ /* 0x000e6a0000000200 */
[----:B------:R-:W2:Y:S05]  /*c950*/  LDSM.16.M88.4 R16, [R214+0x8900] ;  /* 0x00890000d610783b */ /* 0x000eaa0000000200 */
[----:B------:R-:W3:Y:S05]  /*c960*/  LDSM.16.M88.4 R24, [R214+0x9100] ;  /* 0x00910000d618783b */ /* 0x000eea0000000200 */
[----:B------:R-:W4:Y:S05]  /*c970*/  LDSM.16.M88.4 R32, [R214+0x9900] ;  /* 0x00990000d620783b */ /* 0x000f2a0000000200 */
[----:B------:R-:W5:Y:S05]  /*c980*/  LDSM.16.M88.4 R40, [R214+0xa100] ;  /* 0x00a10000d628783b */ /* 0x000f6a0000000200 */
[----:B------:R-:W3:Y:S05]  /*c990*/  LDSM.16.M88.4 R48, [R214+0xa900] ;  /* 0x00a90000d630783b */ /* 0x000eea0000000200 */
[----:B------:R-:W3:Y:S05]  /*c9a0*/  LDSM.16.M88.4 R116, [R213] ;  /* 0x00000000d574783b */ /* 0x000eea0000000200 */
[----:B------:R-:W-:Y:S01]  /*c9b0*/  LDSM.16.M88.4 R120, [R207] ;  /* 0x00000000cf78783b */ /* 0x000fe20000000200 */
[C---:B-1----:R-:W-:Y:S04]  /*c9c0*/  HMMA.16816.F32.BF16 R4, R124.reuse, R8, RZ ;  /* 0x000000087c04723c */ /* 0x042fe800000418ff */
[----:B------:R-:W-:Y:S04]  /*c9d0*/  LDSM.16.M88.4 R136, [R203] ;  /* 0x00000000cb88783b */ /* 0x000fe80000000200 */
[C---:B------:R-:W-:Y:S08]  /*c9e0*/  HMMA.16816.F32.BF16 R8, R124.reuse, R10, RZ ;  /* 0x0000000a7c08723c */ /* 0x040ff000000418ff */
[C---:B--2---:R-:W-:Y:S08]  /*c9f0*/  HMMA.16816.F32.BF16 R12, R124.reuse, R16, RZ ;  /* 0x000000107c0c723c */ /* 0x044ff000000418ff */
[C---:B------:R-:W-:Y:S08]  /*ca00*/  HMMA.16816.F32.BF16 R16, R124.reuse, R18, RZ ;  /* 0x000000127c10723c */ /* 0x040ff000000418ff */
[C---:B---3--:R-:W-:Y:S08]  /*ca10*/  HMMA.16816.F32.BF16 R20, R124.reuse, R24, RZ ;  /* 0x000000187c14723c */ /* 0x048ff000000418ff */
[C---:B------:R-:W-:Y:S08]  /*ca20*/  HMMA.16816.F32.BF16 R24, R124.reuse, R26, RZ ;  /* 0x0000001a7c18723c */ /* 0x040ff000000418ff */
[C---:B----4-:R-:W-:Y:S07]  /*ca30*/  HMMA.16816.F32.BF16 R28, R124.reuse, R32, RZ ;  /* 0x000000207c1c723c */ /* 0x050fee00000418ff */
[----:B------:R-:W-:Y:S05]  /*ca40*/  IMAD R33, R216, c[0x0][0x20c], R37 ;  /* 0x00008300d8217a24 */ /* 0x000fea00078e0225 */
[----:B------:R-:W-:Y:S02]  /*ca50*/  IMAD.IADD R45, R45, 0x1, R33 ;  /* 0x000000012d2d7824 */ /* 0x000fe400078e0221 */
[C---:B------:R-:W-:Y:S02]  /*ca60*/  HMMA.16816.F32.BF16 R32, R124.reuse, R34, RZ ;  /* 0x000000227c20723c */ /* 0x040fe400000418ff */
[----:B------:R-:W-:Y:S05]  /*ca70*/  IMAD.WIDE.U32 R44, R215, c[0x0][0x218], R44 ;  /* 0x00008600d72c7a25 */ /* 0x000fea00078e002c */
[----:B------:R-:W-:Y:S01]  /*ca80*/  IADD3 R0, P0, R44, UR38, RZ ;  /* 0x000000262c007c10 */ /* 0x000fe2000ff1e0ff */
[C---:B-----5:R-:W-:Y:S04]  /*ca90*/  HMMA.16816.F32.BF16 R36, R124.reuse, R40, RZ ;  /* 0x000000287c24723c */ /* 0x060fe800000418ff */
[----:B------:R-:W-:Y:S02]  /*caa0*/  IADD3.X R129, R45, UR10, R129, P0, !PT ;  /* 0x0000000a2d817c10 */ /* 0x000fe400087fe481 */
[C---:B------:R-:W-:Y:S02]  /*cab0*/  LEA R151, P0, R0.reuse, c[0x0][0x1f8], 0x1 ;  /* 0x00007e0000977a11 */ /* 0x040fe400078008ff */
[C---:B------:R-:W-:Y:S03]  /*cac0*/  HMMA.16816.F32.BF16 R40, R124.reuse, R42, RZ ;  /* 0x0000002a7c28723c */ /* 0x040fe600000418ff */
[----:B------:R-:W1:Y:S01]  /*cad0*/  SHFL.IDX PT, R132, R151, RZ, 0x181f ;  /* 0x00181fff97847589 */ /* 0x000e6200000e0000 */
[----:B------:R-:W-:Y:S04]  /*cae0*/  LEA.HI.X R150, R0, c[0x0][0x1fc], R129, 0x1, P0 ;  /* 0x00007f0000967a11 */ /* 0x000fe800000f0c81 */
[C---:B------:R-:W-:Y:S01]  /*caf0*/  HMMA.16816.F32.BF16 R44, R124.reuse, R48, RZ ;  /* 0x000000307c2c723c */ /* 0x040fe200000418ff */
[----:B------:R-:W-:Y:S05]  /*cb00*/  LDSM.16.M88.4 R128, [R206] ;  /* 0x00000000ce80783b */ /* 0x000fea0000000200 */
[----:B------:R-:W2:Y:S02]  /*cb10*/  SHFL.IDX PT, R142, R151, 0x1, 0x181f ;  /* 0x00381f00978e7f89 */ /* 0x000ea400000e0000 */
[----:B------:R-:W-:Y:S03]  /*cb20*/  HMMA.16816.F32.BF16 R48, R124, R50, RZ ;  /* 0x000000327c30723c */ /* 0x000fe600000418ff */
[----:B------:R-:W-:Y:S05]  /*cb30*/  SHFL.IDX PT, R143, R150, 0x2, 0x181f ;  /* 0x00581f00968f7f89 */ /* 0x000fea00000e0000 */
[C---:B------:R-:W-:Y:S01]  /*cb40*/  HMMA.16816.F32.BF16 R4, R144.reuse, R116, R4 ;  /* 0x000000749004723c */ /* 0x040fe20000041804 */
[----:B------:R-:W3:Y:S04]  /*cb50*/  SHFL.IDX PT, R140, R150, RZ, 0x181f ;  /* 0x00181fff968c7589 */ /* 0x000ee800000e0000 */
[-C--:B-1----:R-:W-:Y:S01]  /*cb60*/  IADD3 R148, P2, R132, R230.reuse, RZ ;  /* 0x000000e684947210 */ /* 0x082fe20007f5e0ff */
[----:B------:R-:W1:Y:S02]  /*cb70*/  SHFL.IDX PT, R0, R150, 0x1, 0x181f ;  /* 0x00381f0096007f89 */ /* 0x000e6400000e0000 */
[C---:B------:R-:W-:Y:S03]  /*cb80*/  HMMA.16816.F32.BF16 R8, R144.reuse, R118, R8 ;  /* 0x000000769008723c */ /* 0x040fe60000041808 */
[----:B------:R-:W-:Y:S01]  /*cb90*/  LDSM.16.M88.4 R116, [R205] ;  /* 0x00000000cd74783b */ /* 0x000fe20000000200 */
[-C--:B--2---:R-:W-:Y:S04]  /*cba0*/  IADD3 R154, P6, R142, R229.reuse, RZ ;  /* 0x000000e58e9a7210 */ /* 0x084fe80007fde0ff */
[C---:B------:R-:W-:Y:S01]  /*cbb0*/  HMMA.16816.F32.BF16 R12, R144.reuse, R120, R12 ;  /* 0x00000078900c723c */ /* 0x040fe2000004180c */
[----:B------:R-:W2:Y:S06]  /*cbc0*/  SHFL.IDX PT, R141, R151, 0x2, 0x181f ;  /* 0x00581f00978d7f89 */ /* 0x000eac00000e0000 */
[-C--:B------:R-:W-:Y:S01]  /*cbd0*/  IADD3 R120, P0, R132, R229.reuse, RZ ;  /* 0x000000e584787210 */ /* 0x080fe20007f1e0ff */
[C---:B------:R-:W-:Y:S01]  /*cbe0*/  HMMA.16816.F32.BF16 R16, R144.reuse, R122, R16 ;  /* 0x0000007a9010723c */ /* 0x040fe20000041810 */
[----:B------:R-:W4:Y:S03]  /*cbf0*/  LDSM.16.M88.4 R132, [R204] ;  /* 0x00000000cc84783b */ /* 0x000f260000000200 */
[C-C-:B---3--:R-:W-:Y:S02]  /*cc00*/  IMAD.X R149, R140.reuse, 0x1, R169.reuse, P2 ;  /* 0x000000018c957824 */ /* 0x148fe400010e06a9 */
[--C-:B------:R-:W-:Y:S01]  /*cc10*/  IMAD.X R121, R140, 0x1, R232.reuse, P0 ;  /* 0x000000018c797824 */ /* 0x100fe200000e06e8 */
[-C--:B------:R-:W-:Y:S01]  /*cc20*/  IADD3 R152, P0, R142, R230.reuse, RZ ;  /* 0x000000e68e987210 */ /* 0x080fe20007f1e0ff */
[C---:B------:R-:W-:Y:S01]  /*cc30*/  HMMA.16816.F32.BF16 R20, R144.reuse, R128, R20 ;  /* 0x000000809014723c */ /* 0x040fe20000041814 */
[----:B------:R-:W-:Y:S01]  /*cc40*/  @!PT LDS RZ, [RZ] ;  /* 0x00000000fffff984 */ /* 0x000fe20000000800 */
[----:B------:R-:W-:Y:S01]  /*cc50*/  @!PT LDS RZ, [RZ] ;  /* 0x00000000fffff984 */ /* 0x000fe20000000800 */
[----:B------:R-:W-:Y:S01]  /*cc60*/  @!PT LDS RZ, [RZ] ;  /* 0x00000000fffff984 */ /* 0x000fe20000000800 */
[----:B------:R3:W-:Y:S03]  /*cc70*/  LDGSTS.E.BYPASS.LTC128B.128 [R225], [R148.64], !P5 ;  /* 0x0000000094e17fae */ /* 0x0007e6000e901d6a */
[C-C-:B-1----:R-:W-:Y:S02]  /*cc80*/  IMAD.X R153, R0.reuse, 0x1, R169.reuse, P0 ;  /* 0x0000000100997824 */ /* 0x142fe400000e06a9 */
[----:B------:R1:W-:Y:S01]  /*cc90*/  LDGSTS.E.BYPASS.LTC128B.128 [R224], [R120.64], !P4 ;  /* 0x0000000078e07fae */ /* 0x0003e2000e101d6a */
[--C-:B------:R-:W-:Y:S01]  /*cca0*/  IMAD.X R155, R0, 0x1, R232.reuse, P6 ;  /* 0x00000001009b7824 */ /* 0x100fe200030e06e8 */
[C---:B------:R-:W-:Y:S03]  /*ccb0*/  HMMA.16816.F32.BF16 R24, R144.reuse, R130, R24 ;  /* 0x000000829018723c */ /* 0x040fe60000041818 */
[----:B------:R5:W-:Y:S01]  /*ccc0*/  LDGSTS.E.BYPASS.LTC128B.128 [R223], [R152.64], !P5 ;  /* 0x0000000098df7fae */ /* 0x000be2000e901d6a */
[C---:B--2---:R-:W-:Y:S02]  /*ccd0*/  IADD3 R140, P2, R141.reuse, R230, RZ ;  /* 0x000000e68d8c7210 */ /* 0x044fe40007f5e0ff */
[----:B------:R-:W-:Y:S02]  /*cce0*/  IADD3 R150, P0, R141, R229, RZ ;  /* 0x000000e58d967210 */ /* 0x000fe40007f1e0ff */
[----:B------:R5:W-:Y:S01]  /*ccf0*/  LDGSTS.E.BYPASS.LTC128B.128 [R222], [R154.64], !P4 ;  /* 0x000000009ade7fae */ /* 0x000be2000e101d6a */
[C---:B------:R-:W-:Y:S01]  /*cd00*/  IMAD.X R141, R143.reuse, 0x1, R169, P2 ;  /* 0x000000018f8d7824 */ /* 0x040fe200010e06a9 */
[C---:B------:R-:W-:Y:S04]  /*cd10*/  HMMA.16816.F32.BF16 R28, R144.reuse, R116, R28 ;  /* 0x00000074901c723c */ /* 0x040fe8000004181c */
[----:B------:R2:W-:Y:S01]  /*cd20*/  LDGSTS.E.BYPASS.LTC128B.128 [R225+0x2000], [R140.64], !P5 ;  /* 0x020000008ce17fae */ /* 0x0005e2000e901d6a */
[----:B------:R-:W-:Y:S01]  /*cd30*/  IMAD.X R151, R143, 0x1, R232, P0 ;  /* 0x000000018f977824 */ /* 0x000fe200000e06e8 */
[----:B------:R-:W-:Y:S02]  /*cd40*/  ISETP.GT.AND P0, PT, R168, UR6, PT ;  /* 0x00000006a8007c0c */ /* 0x000fe4000bf04270 */
[C---:B------:R-:W-:Y:S02]  /*cd50*/  HMMA.16816.F32.BF16 R32, R144.reuse, R118, R32 ;  /* 0x000000769020723c */ /* 0x040fe40000041820 */
[----:B------:R3:W-:Y:S05]  /*cd60*/  LDGSTS.E.BYPASS.LTC128B.128 [R225+0x5000], [R150.64], !P4 ;  /* 0x0500000096e17fae */ /* 0x0007ea000e101d6a */
[----:B-1----:R-:W1:Y:S01]  /*cd70*/  LDSM.16.M88.4 R120, [R211+0x8100] ;  /* 0x00810000d378783b */ /* 0x002e620000000200 */
[C---:B----4-:R-:W-:Y:S04]  /*cd80*/  HMMA.16816.F32.BF16 R36, R144.reuse, R132, R36 ;  /* 0x000000849024723c */ /* 0x050fe80000041824 */
[----:B------:R-:W0:Y:S04]  /*cd90*/  LDGDEPBAR ;  /* 0x00000000000079af */ /* 0x000e280000000000 */
[C---:B------:R-:W-:Y:S01]  /*cda0*/  HMMA.16816.F32.BF16 R40, R144.reuse, R134, R40 ;  /* 0x000000869028723c */ /* 0x040fe20000041828 */
[----:B------:R-:W4:Y:S05]  /*cdb0*/  LDSM.16.M88.4 R128, [R211+0x8900] ;  /* 0x00890000d380783b */ /* 0x000f2a0000000200 */
[----:B------:R-:W4:Y:S02]  /*cdc0*/  LDSM.16.M88.4 R116, [R211+0x9100] ;  /* 0x00910000d374783b */ /* 0x000f240000000200 */
[C---:B------:R-:W-:Y:S03]  /*cdd0*/  HMMA.16816.F32.BF16 R44, R144.reuse, R136, R44 ;  /* 0x00000088902c723c */ /* 0x040fe6000004182c */
[----:B------:R-:W4:Y:S05]  /*cde0*/  LDSM.16.M88.4 R132, [R211+0x9900] ;  /* 0x00990000d384783b */ /* 0x000f2a0000000200 */
[----:B------:R-:W-:Y:S01]  /*cdf0*/  HMMA.16816.F32.BF16 R48, R144, R138, R48 ;  /* 0x0000008a9030723c */ /* 0x000fe20000041830 */
[----:B--2---:R-:W2:Y:S05]  /*ce00*/  LDSM.16.M88.4 R140, [R211+0xa100] ;  /* 0x00a10000d38c783b */ /* 0x004eaa0000000200 */
[----:B---3--:R-:W3:Y:S05]  /*ce10*/  LDSM.16.M88.4 R148, [R211+0xa900] ;  /* 0x00a90000d394783b */ /* 0x008eea0000000200 */
[----:B------:R-:W2:Y:S01]  /*ce20*/  LDSM.16.M88.4 R136, [R202] ;  /* 0x00000000ca88783b */ /* 0x000ea20000000200 */
[C---:B-1----:R-:W-:Y:S04]  /*ce30*/  HMMA.16816.F32.BF16 R4, R172.reuse, R120, R4 ;  /* 0x00000078ac04723c */ /* 0x042fe80000041804 */
[----:B-----5:R-:W-:Y:S05]  /*ce40*/  LDSM.16.M88.4 R152, [R202+0x1000] ;  /* 0x00100000ca98783b */ /* 0x020fea0000000200 */
[----:B------:R-:W-:Y:S01]  /*ce50*/  LDSM.16.M88.4 R156, [R202+0x1800] ;  /* 0x00180000ca9c783b */ /* 0x000fe20000000200 */
[C---:B------:R-:W-:Y:S04]  /*ce60*/  HMMA.16816.F32.BF16 R8, R172.reuse, R122, R8 ;  /* 0x0000007aac08723c */ /* 0x040fe80000041808 */
[----:B------:R-:W1:Y:S04]  /*ce70*/  LDSM.16.M88.4 R120, [R202+0x800] ;  /* 0x00080000ca78783b */ /* 0x000e680000000200 */
[C---:B----4-:R-:W-:Y:S01]  /*ce80*/  HMMA.16816.F32.BF16 R12, R172.reuse, R128, R12 ;  /* 0x00000080ac0c723c */ /* 0x050fe2000004180c */
[----:B------:R-:W4:Y:S05]  /*ce90*/  LDSM.16.M88.4 R160, [R202+0x2000] ;  /* 0x00200000caa0783b */ /* 0x000f2a0000000200 */
[----:B------:R-:W-:Y:S02]  /*cea0*/  LDSM.16.M88.4 R164, [R202+0x5000] ;  /* 0x00500000caa4783b */ /* 0x000fe40000000200 */
[C---:B------:R-:W-:Y:S03]  /*ceb0*/  HMMA.16816.F32.BF16 R16, R172.reuse, R130, R16 ;  /* 0x00000082ac10723c */ /* 0x040fe60000041810 */
[----:B------:R-:W-:Y:S05]  /*cec0*/  LDSM.16.M88.4 R128, [R214+0xb100] ;  /* 0x00b10000d680783b */ /* 0x000fea0000000200 */
[C---:B------:R-:W-:Y:S08]  /*ced0*/  HMMA.16816.F32.BF16 R20, R172.reuse, R116, R20 ;  /* 0x00000074ac14723c */ /* 0x040ff00000041814 */
[C---:B------:R-:W-:Y:S01]  /*cee0*/  HMMA.16816.F32.BF16 R24, R172.reuse, R118, R24 ;  /* 0x00000076ac18723c */ /* 0x040fe20000041818 */
[----:B------:R-:W5:Y:S07]  /*cef0*/  LDSM.16.M88.4 R116, [R202+0x2800] ;  /* 0x00280000ca74783b */ /* 0x000f6e0000000200 */
        /* <DEDUP_REMOVED lines=21> */
[C---:B----4-:R-:W-:Y:S08]  /*d050*/  HMMA.16816.F32.BF16 R36, R176.reuse, R160, R36 ;  /* 0x000000a0b024723c */ /* 0x050ff00000041824 */
[C---:B------:R-:W-:Y:S01]  /*d060*/  HMMA.16816.F32.BF16 R40, R176.reuse, R162, R40 ;  /* 0x000000a2b028723c */ /* 0x040fe20000041828 */
[----:B------:R-:W4:Y:S07]  /*d070*/  LDSM.16.M88.4 R160, [R199] ;  /* 0x00000000c7a0783b */ /* 0x000f2e0000000200 */
[C---:B-----5:R-:W-:Y:S08]  /*d080*/  HMMA.16816.F32.BF16 R44, R176.reuse, R116, R44 ;  /* 0x00000074b02c723c */ /* 0x060ff0000004182c */
[----:B------:R-:W-:Y:S01]  /*d090*/  HMMA.16816.F32.BF16 R48, R176, R118, R48 ;  /* 0x00000076b030723c */ /* 0x000fe20000041830 */
[----:B------:R-:W5:Y:S07]  /*d0a0*/  LDSM.16.M88.4 R116, [R198] ;  /* 0x00000000c674783b */ /* 0x000f6e0000000200 */
[C---:B------:R-:W-:Y:S08]  /*d0b0*/  HMMA.16816.F32.BF16 R4, R180.reuse, R128, R4 ;  /* 0x00000080b404723c */ /* 0x040ff00000041804 */
[C---:B------:R-:W-:Y:S01]  /*d0c0*/  HMMA.16816.F32.BF16 R8, R180.reuse, R130, R8 ;  /* 0x00000082b408723c */ /* 0x040fe20000041808 */
[----:B------:R-:W1:Y:S07]  /*d0d0*/  LDSM.16.M88.4 R128, [R197] ;  /* 0x00000000c580783b */ /* 0x000e6e0000000200 */
[C---:B------:R-:W-:Y:S08]  /*d0e0*/  HMMA.16816.F32.BF16 R12, R180.reuse, R132, R12 ;  /* 0x00000084b40c723c */ /* 0x040ff0000004180c */
[C---:B------:R-:W-:Y:S01]  /*d0f0*/  HMMA.16816.F32.BF16 R16, R180.reuse, R134, R16 ;  /* 0x00000086b410723c */ /* 0x040fe20000041810 */
[----:B------:R-:W4:Y:S07]  /*d100*/  LDSM.16.M88.4 R132, [R196] ;  /* 0x00000000c484783b */ /* 0x000f2e0000000200 */
        /* <DEDUP_REMOVED lines=9> */
[C---:B------:R-:W-:Y:S08]  /*d1a0*/  HMMA.16816.F32.BF16 R44, R180.reuse, R136, R44 ;  /* 0x00000088b42c723c */ /* 0x040ff0000004182c */
        /* <DEDUP_REMOVED lines=8> */
[C---:B----4-:R-:W-:Y:S08]  /*d230*/  HMMA.16816.F32.BF16 R20, R184.reuse, R160, R20 ;  /* 0x000000a0b814723c */ /* 0x050ff00000041814 */
[C---:B------:R-:W-:Y:S01]  /*d240*/  HMMA.16816.F32.BF16 R24, R184.reuse, R162, R24 ;  /* 0x000000a2b818723c */ /* 0x040fe20000041818 */
[----:B------:R-:W-:Y:S07]  /*d250*/  LDSM.16.M88.4 R160, [R202+0x4800] ;  /* 0x00480000caa0783b */ /* 0x000fee0000000200 */
        /* <DEDUP_REMOVED lines=8> */
[----:B------:R-:W4:Y:S07]  /*d2e0*/  LDSM.16.M88.4 R132, [R202+0x4000] ;  /* 0x00400000ca84783b */ /* 0x000f2e0000000200 */
[C---:B--2---:R-:W-:Y:S08]  /*d2f0*/  HMMA.16816.F32.BF16 R4, R188.reuse, R140, R4 ;  /* 0x0000008cbc04723c */ /* 0x044ff00000041804 */
[C---:B------:R-:W-:Y:S01]  /*d300*/  HMMA.16816.F32.BF16 R8, R188.reuse, R142, R8 ;  /* 0x0000008ebc08723c */ /* 0x040fe20000041808 */
[----:B------:R-:W2:Y:S01]  /*d310*/  LDSM.16.M88.4 R140, [R202+0x5800] ;  /* 0x00580000ca8c783b */ /* 0x000ea20000000200 */
[----:B------:R-:W-:Y:S04]  /*d320*/  DEPBAR.LE SB0, 0x0 ;  /* 0x000080000000791a */ /* 0x000fe80000000000 */
[----:B------:R-:W-:Y:S02]  /*d330*/  BAR.SYNC.DEFER_BLOCKING 0x0 ;  /* 0x0000000000007b1d */ /* 0x000fe40000010000 */
[C---:B-1----:R-:W-:Y:S08]  /*d340*/  HMMA.16816.F32.BF16 R12, R188.reuse, R120, R12 ;  /* 0x00000078bc0c723c */ /* 0x042ff0000004180c */
        /* <DEDUP_REMOVED lines=19> */
[C---:B--2---:R-:W-:Y:S08]  /*d480*/  HMMA.16816.F32.BF16 R44, R192.reuse, R140, R44 ;  /* 0x0000008cc02c723c */ /* 0x044ff0000004182c */
        /* <DEDUP_REMOVED lines=33> */
[----:B------:R-:W5:Y:S01]  /*d6a0*/  SHFL.IDX PT, R116, R136, 0x2, 0x181f ;  /* 0x00581f0088747f89 */ /* 0x000f6200000e0000 */
[C---:B-1----:R-:W-:Y:S02]  /*d6b0*/  IADD3 R122, P0, R119.reuse, R230, RZ ;  /* 0x000000e6777a7210 */ /* 0x042fe40007f1e0ff */
[-C--:B------:R-:W-:Y:S03]  /*d6c0*/  IADD3 R128, P2, R119, R229.reuse, RZ ;  /* 0x000000e577807210 */ /* 0x080fe60007f5e0ff */
[C-C-:B--2---:R-:W-:Y:S01]  /*d6d0*/  IMAD.X R123, R120.reuse, 0x1, R169.reuse, P0 ;  /* 0x00000001787b7824 */ /* 0x144fe200000e06a9 */
[----:B------:R-:W-:Y:S02]  /*d6e0*/  IADD3.X R129, R120, R232, RZ, P2, !PT ;  /* 0x000000e878817210 */ /* 0x000fe400017fe4ff */
[CC--:B---3--:R-:W-:Y:S02]  /*d6f0*/  IADD3 R130, P0, R117.reuse, R230.reuse, RZ ;  /* 0x000000e675827210 */ /* 0x0c8fe40007f1e0ff */
[----:B------:R1:W-:Y:S01]  /*d700*/  LDGSTS.E.BYPASS.LTC128B.128 [R217+0x8100], [R122.64], !P5 ;  /* 0x081000007ad97fae */ /* 0x0003e2000e901d6a */
[-C--:B------:R-:W-:Y:S02]  /*d710*/  IADD3 R132, P6, R117, R229.reuse, RZ ;  /* 0x000000e575847210 */ /* 0x080fe40007fde0ff */
[----:B----4-:R-:W-:Y:S01]  /*d720*/  IMAD.X R131, R118, 0x1, R169, P0 ;  /* 0x0000000176837824 */ /* 0x010fe200000e06a9 */
[----:B------:R1:W-:Y:S01]  /*d730*/  LDGSTS.E.BYPASS.LTC128B.128 [R217+0xb100], [R128.64], !P4 ;  /* 0x0b10000080d97fae */ /* 0x0003e2000e101d6a */
[----:B-----5:R-:W-:Y:S01]  /*d740*/  IADD3 R120, P2, R0, R230, RZ ;  /* 0x000000e600787210 */ /* 0x020fe20007f5e0ff */
        /* <DEDUP_REMOVED lines=8> */
.L_x_2363:
[----:B-1----:R-:W-:Y:S01]  /*d7d0*/  IMAD.MOV.U32 R122, RZ, RZ, R220 ;  /* 0x000000ffff7a7224 */ /* 0x002fe200078e00dc */
        /* <DEDUP_REMOVED lines=8> */
[----:B------:R-:W-:Y:S02]  /*d860*/  IADD3 R118, R116, c[0x0][0x328], RZ ;  /* 0x0000ca0074767a10 */ /* 0x000fe40007ffe0ff */
        /* <DEDUP_REMOVED lines=23> */
.L_x_2366:
[----:B------:R-:W-:Y:S04]  /*d9e0*/  MOV R117, c[0x0][0x32c] ;  /* 0x0000cb0000757a02 */ /* 0x000fe80000000f00 */
[----:B------:R-:W-:Y:S11]  /*d9f0*/  ISETP.NE.AND P0, PT, R117, 0x1, PT ;  /* 0x000000017500780c */ /* 0x000ff60003f05270 */
[----:B------:R-:W-:Y:S02]  /*da00*/  @!UPT UIADD3 URZ, URZ, URZ, URZ ;  /* 0x0000003f3f3ff290 */ /* 0x000fe4000fffe03f */
[----:B------:R-:W-:Y:S05]  /*da10*/  @P0 IMAD.HI.U32 R117, R119, c[0x0][0x330], RZ ;  /* 0x0000cc0077750a27 */ /* 0x000fea00078e00ff */
[----:B------:R-:W-:Y:S02]  /*da20*/  @P0 SHF.R.U32.HI R119, RZ, c[0x0][0x334], R117 ;  /* 0x0000cd00ff770a19 */ /* 0x000fe40000011675 */
.L_x_2367:
[----:B------:R-:W-:Y:S05]  /*da30*/  BSYNC B0 ;  /* 0x0000000000007941 */ /* 0x000fea0003800000 */
.L_x_2365:
[----:B------:R-:W-:Y:S05]  /*da40*/  IMAD R120, R119, c[0x0][0x32c], R0 ;  /* 0x0000cb0077787a24 */ /* 0x000fea00078e0200 */
[----:B------:R-:W-:Y:S02]  /*da50*/  IADD3 R117, R120, c[0x0][0x32c], RZ ;  /* 0x0000cb0078757a10 */ /* 0x000fe40007ffe0ff */
[----:B------:R-:W-:Y:S02]  /*da60*/  IMNMX R129, R129, R120, !PT ;  /* 0x0000007881817217 */ /* 0x000fe40007800200 */
[----:B------:R-:W-:Y:S02]  /*da70*/  IMNMX R130, R130, R117, PT ;  /* 0x0000007582827217 */ /* 0x000fe40003800200 */
.L_x_2364:
        /* <DEDUP_REMOVED lines=10> */
[C---:B------:R-:W-:Y:S02]  /*db20*/  ISETP.GT.AND P0, PT, R129.reuse, 0x8, !P2 ;  /* 0x000000088100780c */ /* 0x040fe40005704270 */
        /* <DEDUP_REMOVED lines=10> */
[C---:B------:R-:W-:Y:S04]  /*dbd0*/  ISETP.GT.AND P0, PT, R129.reuse, 0x10, !P2 ;  /* 0x000000108100780c */ /* 0x040fe80005704270 */
        /* <DEDUP_REMOVED lines=11> */
[C---:B------:R-:W-:Y:S01]  /*dc90*/  ISETP.GT.AND P0, PT, R129.reuse, 0x18, !P2 ;  /* 0x000000188100780c */ /* 0x040fe20005704270 */
        /* <DEDUP_REMOVED lines=11> */
[----:B------:R-:W-:Y:S01]  /*dd50*/  LOP3.LUT R226, R226, 0xffffdfff, RZ, 0xc0, !PT ;  /* 0xffffdfffe2e27812 */ /* 0x000fe200078ec0ff */
[----:B------:R-:W-:Y:S01]  /*dd60*/  IMAD.IADD R5, R116, 0x1, R13 ;  /* 0x0000000174057824 */ /* 0x000fe200078e020d */
        /* <DEDUP_REMOVED lines=84> */
[C---:B------:R-:W-:Y:S02]  /*e2b0*/  ISETP.GT.AND P0, PT, R129.reuse, 0x58, !P6 ;  /* 0x000000588100780c */ /* 0x040fe40007704270 */
[----:B------:R-:W-:Y:S02]  /*e2c0*/  LOP3.LUT R226, R226, 0xffdfffff, RZ, 0xc0, !PT ;  /* 0xffdfffffe2e27812 */ /* 0x000fe400078ec0ff */
[----:B------:R-:W-:Y:S04]  /*e2d0*/  ISETP.LT.OR P0, PT, R130, 0x59, P0 ;  /* 0x000000598200780c */ /* 0x000fe80000701670 */
[----:B------:R-:W-:Y:S02]  /*e2e0*/  FSEL R120, R48, -INF , !P0 ;  /* 0xff80000030787808 */ /* 0x000fe40004000000 */
[C---:B------:R-:W-:Y:S02]  /*e2f0*/  ISETP.GT.AND P0, PT, R129.reuse, RZ, !P2 ;  /* 0x000000ff8100720c */ /* 0x040fe40005704270 */
        /* <DEDUP_REMOVED lines=25> */
.L_x_2370:
[----:B------:R-:W-:Y:S04]  /*e490*/  MOV R4, c[0x0][0x32c] ;  /* 0x0000cb0000047a02 */ /* 0x000fe80000000f00 */
[----:B------:R-:W-:Y:S11]  /*e4a0*/  ISETP.NE.AND P0, PT, R4, 0x1, PT ;  /* 0x000000010400780c */ /* 0x000ff60003f05270 */
[----:B------:R-:W-:Y:S02]  /*e4b0*/  @!UPT UIADD3 URZ, URZ, URZ, URZ ;  /* 0x0000003f3f3ff290 */ /* 0x000fe4000fffe03f */
[----:B------:R-:W-:Y:S05]  /*e4c0*/  @P0 IMAD.HI.U32 R4, R13, c[0x0][0x330], RZ ;  /* 0x0000cc000d040a27 */ /* 0x000fea00078e00ff */
[----:B------:R-:W-:Y:S02]  /*e4d0*/  @P0 SHF.R.U32.HI R13, RZ, c[0x0][0x334], R4 ;  /* 0x0000cd00ff0d0a19 */ /* 0x000fe40000011604 */
.L_x_2371:
[----:B------:R-:W-:Y:S05]  /*e4e0*/  BSYNC B0 ;  /* 0x0000000000007941 */ /* 0x000fea0003800000 */
.L_x_2369:
[----:B------:R-:W-:Y:S05]  /*e4f0*/  IMAD R0, R13, c[0x0][0x32c], R0 ;  /* 0x0000cb000d007a24 */ /* 0x000fea00078e0200 */
[----:B------:R-:W-:Y:S02]  /*e500*/  IADD3 R13, R0, c[0x0][0x32c], RZ ;  /* 0x0000cb00000d7a10 */ /* 0x000fe40007ffe0ff */
[----:B------:R-:W-:Y:S02]  /*e510*/  IMNMX R5, R5, R0, !PT ;  /* 0x0000000005057217 */ /* 0x000fe40007800200 */
[----:B------:R-:W-:Y:S02]  /*e520*/  IMNMX R118, R118, R13, PT ;  /* 0x0000000d76767217 */ /* 0x000fe40003800200 */
.L_x_2368:
[----:B------:R-:W-:Y:S02]  /*e530*/  LOP3.LUT P0, RZ, R226, 0x200000, RZ, 0xc0, !PT ;  /* 0x00200000e2ff7812 */ /* 0x000fe4000780c0ff */
        /* <DEDUP_REMOVED lines=98> */
[----:B------:R-:W-:Y:S01]  /*eb60*/  LOP3.LUT P0, RZ, R226, 0x80, RZ, 0xc0, !PT ;  /* 0x00000080e2ff7812 */ /* 0x000fe2000780c0ff */
[----:B------:R-:W-:Y:S01]  /*eb70*/  LDSM.16.MT88.4 R28, [R209+0x3100] ;  /* 0x00310000d11c783b */ /* 0x000fe20000004200 */
        /* <DEDUP_REMOVED lines=41> */
[----:B------:R-:W-:Y:S04]  /*ee10*/  FSEL R47, R47, -INF , !P0 ;  /* 0xff8000002f2f7808 */ /* 0x000fe80004000000 */
        /* <DEDUP_REMOVED lines=16> */
[----:B------:R-:W-:Y:S01]  /*ef20*/  LDSM.16.MT88.4 R40, [R208+0x4900] ;  /* 0x00490000d028783b */ /* 0x000fe20000004200 */
[--C-:B------:R-:W-:Y:S01]  /*ef30*/  FFMA.FTZ R119, R119, c[0x0][0x2d0], -R46.reuse ;  /* 0x0000b40077777a23 */ /* 0x100fe2000001082e */
[----:B-1----:R-:W-:Y:S01]  /*ef40*/  FMNMX.FTZ R5, R7, R4, !PT ;  /* 0x0000000407057209 */ /* 0x002fe20007810000 */
[--C-:B------:R-:W-:Y:S02]  /*ef50*/  FFMA.FTZ R122, R249, c[0x0][0x2d0], -R46.reuse ;  /* 0x0000b400f97a7a23 */ /* 0x100fe4000001082e */
[--C-:B------:R-:W-:Y:S02]  /*ef60*/  FFMA.FTZ R128, R245, c[0x0][0x2d0], -R46.reuse ;  /* 0x0000b400f5807a23 */ /* 0x100fe4000001082e */
[----:B------:R-:W1:Y:S01]  /*ef70*/  MUFU.EX2 R15, R15 ;  /* 0x0000000f000f7308 */ /* 0x000e620000000800 */
[----:B------:R-:W2:Y:S01]  /*ef80*/  SHFL.BFLY PT, R4, R5, 0x1, 0x1f ;  /* 0x0c201f0005047f89 */ /* 0x000ea200000e0000 */
        /* <DEDUP_REMOVED lines=10> */
[----:B------:R-:W3:Y:S01]  /*f030*/  MUFU.EX2 R49, R49 ;  /* 0x0000003100317308 */ /* 0x000ee20000000800 */
[--C-:B------:R-:W-:Y:S02]  /*f040*/  FFMA.FTZ R143, R143, c[0x0][0x2d0], -R46.reuse ;  /* 0x0000b4008f8f7a23 */ /* 0x100fe4000001082e */
[--C-:B------:R-:W-:Y:S01]  /*f050*/  FFMA.FTZ R137, R137, c[0x0][0x2d0], -R46.reuse ;  /* 0x0000b40089897a23 */ /* 0x100fe2000001082e */
[----:B-1----:R-:W-:Y:S01]  /*f060*/  F2FP.BF16.PACK_AB R16, R15, R48 ;  /* 0x000000300f10723e */ /* 0x002fe200000010ff */
[--C-:B------:R-:W-:Y:S01]  /*f070*/  FFMA.FTZ R123, R123, c[0x0][0x2d0], -R46.reuse ;  /* 0x0000b4007b7b7a23 */ /* 0x100fe2000001082e */
[----:B--2---:R-:W-:Y:S01]  /*f080*/  FMNMX.FTZ R12, R5, R4, !PT ;  /* 0x00000004050c7209 */ /* 0x004fe20007810000 */
[----:B------:R-:W-:Y:S02]  /*f090*/  FMUL.FTZ R4, R3, c[0x0][0x2d0] ;  /* 0x0000b40003047a20 */ /* 0x000fe40000410000 */
[--C-:B------:R-:W-:Y:S01]  /*f0a0*/  FFMA.FTZ R158, R121, c[0x0][0x2d0], -R46.reuse ;  /* 0x0000b400799e7a23 */ /* 0x100fe2000001082e */
[C---:B------:R-:W-:Y:S01]  /*f0b0*/  FSETP.NEU.FTZ.AND P0, PT, R12.reuse, -INF , PT ;  /* 0xff8000000c00780b */ /* 0x040fe20003f1d000 */
[----:B------:R-:W-:Y:S01]  /*f0c0*/  FMUL.FTZ R118, R12, c[0x0][0x2d0] ;  /* 0x0000b4000c767a20 */ /* 0x000fe20000410000 */
[----:B------:R-:W1:Y:S01]  /*f0d0*/  MUFU.EX2 R3, R4 ;  /* 0x0000000400037308 */ /* 0x000e620000000800 */
[----:B------:R-:W-:Y:S01]  /*f0e0*/  FFMA.FTZ R120, R120, c[0x0][0x2d0], -R46 ;  /* 0x0000b40078787a23 */ /* 0x000fe2000001082e */
[----:B------:R-:W-:Y:S02]  /*f0f0*/  FSEL R5, R12, RZ, P0 ;  /* 0x000000ff0c057208 */ /* 0x000fe40000000000 */
[----:B------:R-:W-:Y:S02]  /*f100*/  FSEL R118, R118, RZ, P0 ;  /* 0x000000ff76767208 */ /* 0x000fe40000000000 */
[----:B------:R-:W-:Y:S01]  /*f110*/  ISETP.GT.AND P0, PT, R168, UR6, PT ;  /* 0x00000006a8007c0c */ /* 0x000fe2000bf04270 */
[----:B------:R-:W-:Y:S02]  /*f120*/  FADD.FTZ R5, -R5, R2 ;  /* 0x0000000205057221 */ /* 0x000fe40000010100 */
[--C-:B------:R-:W-:Y:S01]  /*f130*/  FFMA.FTZ R50, R11, c[0x0][0x2d0], -R118.reuse ;  /* 0x0000b4000b327a23 */ /* 0x100fe20000010876 */
[----:B------:R-:W-:Y:S01]  /*f140*/  MUFU.EX2 R119, R119 ;  /* 0x0000007700777308 */ /* 0x000fe20000000800 */
[----:B------:R-:W2:Y:S01]  /*f150*/  LDSM.16.MT88.4 R8, [R212+0x100] ;  /* 0x00010000d408783b */ /* 0x000ea20000004200 */
[--C-:B------:R-:W-:Y:S01]  /*f160*/  FFMA.FTZ R117, R25, c[0x0][0x2d0], -R118.reuse ;  /* 0x0000b40019757a23 */ /* 0x100fe20000010876 */
[----:B---3--:R-:W-:Y:S01]  /*f170*/  F2FP.BF16.PACK_AB R18, R49, R14 ;  /* 0x0000000e3112723e */ /* 0x008fe200000010ff */
[--C-:B------:R-:W-:Y:S02]  /*f180*/  FFMA.FTZ R116, R21, c[0x0][0x2d0], -R118.reuse ;  /* 0x0000b40015747a23 */ /* 0x100fe40000010876 */
[--C-:B------:R-:W-:Y:S02]  /*f190*/  FFMA.FTZ R51, R17, c[0x0][0x2d0], -R118.reuse ;  /* 0x0000b40011337a23 */ /* 0x100fe40000010876 */
[----:B------:R-:W-:Y:S01]  /*f1a0*/  FMUL.FTZ R2, R5, c[0x0][0x2d0] ;  /* 0x0000b40005027a20 */ /* 0x000fe20000410000 */
[----:B------:R-:W3:Y:S01]  /*f1b0*/  LDSM.16.MT88.4 R20, [R210+0x100] ;  /* 0x00010000d214783b */ /* 0x000ee20000004200 */
[----:B------:R-:W-:Y:S01]  /*f1c0*/  MUFU.EX2 R117, R117 ;  /* 0x0000007500757308 */ /* 0x000fe20000000800 */
[--C-:B------:R-:W-:Y:S02]  /*f1d0*/  FFMA.FTZ R160, R47, c[0x0][0x2d0], -R118.reuse ;  /* 0x0000b4002fa07a23 */ /* 0x100fe40000010876 */
[--C-:B------:R-:W-:Y:S02]  /*f1e0*/  FFMA.FTZ R156, R133, c[0x0][0x2d0], -R118.reuse ;  /* 0x0000b400859c7a23 */ /* 0x100fe40000010876 */
[C---:B-1----:R-:W-:Y:S02]  /*f1f0*/  FMUL.FTZ R4, R3.reuse, R112 ;  /* 0x0000007003047220 */ /* 0x042fe40000410000 */
[----:B------:R-:W1:Y:S01]  /*f200*/  LDSM.16.MT88.4 R24, [R209+0x100] ;  /* 0x00010000d118783b */ /* 0x000e620000004200 */
[C---:B------:R-:W-:Y:S02]  /*f210*/  FMUL.FTZ R5, R3.reuse, R113 ;  /* 0x0000007103057220 */ /* 0x040fe40000410000 */
[----:B------:R-:W4:Y:S01]  /*f220*/  MUFU.EX2 R116, R116 ;  /* 0x0000007400747308 */ /* 0x000f220000000800 */
        /* <DEDUP_REMOVED lines=11> */
[----:B------:R-:W5:Y:S01]  /*f2e0*/  MUFU.EX2 R50, R50 ;  /* 0x0000003200327308 */ /* 0x000f620000000800 */
[C---:B------:R-:W-:Y:S02]  /*f2f0*/  FMUL.FTZ R88, R3.reuse, R88 ;  /* 0x0000005803587220 */ /* 0x040fe40000410000 */
[----:B------:R-:W-:Y:S01]  /*f300*/  FMUL.FTZ R89, R3, R89 ;  /* 0x0000005903597220 */ /* 0x000fe20000410000 */
[----:B----4-:R-:W-:Y:S01]  /*f310*/  F2FP.BF16.PACK_AB R17, R116, R117 ;  /* 0x000000757411723e */ /* 0x010fe200000010ff */
[--C-:B------:R-:W-:Y:S02]  /*f320*/  FFMA.FTZ R133, R45, c[0x0][0x2d0], -R118.reuse ;  /* 0x0000b4002d857a23 */ /* 0x100fe40000010876 */
        /* <DEDUP_REMOVED lines=8> */
[----:B------:R-:W1:Y:S01]  /*f3b0*/  MUFU.EX2 R122, R122 ;  /* 0x0000007a007a7308 */ /* 0x000e620000000800 */
[C---:B------:R-:W-:Y:S02]  /*f3c0*/  FMUL.FTZ R53, R3.reuse, R53 ;  /* 0x0000003503357220 */ /* 0x040fe40000410000 */
[C---:B------:R-:W-:Y:S01]  /*f3d0*/  FMUL.FTZ R56, R3.reuse, R56 ;  /* 0x0000003803387220 */ /* 0x040fe20000410000 */
[----:B-----5:R-:W-:Y:S01]  /*f3e0*/  F2FP.BF16.PACK_AB R19, R50, R51 ;  /* 0x000000333213723e */ /* 0x020fe200000010ff */
[C---:B------:R-:W-:Y:S02]  /*f3f0*/  FMUL.FTZ R57, R3.reuse, R57 ;  /* 0x0000003903397220 */ /* 0x040fe40000410000 */
[C---:B------:R-:W-:Y:S02]  /*f400*/  FMUL.FTZ R60, R3.reuse, R60 ;  /* 0x0000003c033c7220 */ /* 0x040fe40000410000 */
[C---:B------:R-:W-:Y:S01]  /*f410*/  FMUL.FTZ R61, R3.reuse, R61 ;  /* 0x0000003d033d7220 */ /* 0x040fe20000410000 */
[----:B------:R-:W-:Y:S01]  /*f420*/  MUFU.EX2 R128, R128 ;  /* 0x0000008000807308 */ /* 0x000fe20000000800 */
[C---:B------:R-:W-:Y:S02]  /*f430*/  FMUL.FTZ R64, R3.reuse, R64 ;  /* 0x0000004003407220 */ /* 0x040fe40000410000 */
[C---:B------:R-:W-:Y:S02]  /*f440*/  FMUL.FTZ R65, R3.reuse, R65 ;  /* 0x0000004103417220 */ /* 0x040fe40000410000 */
[C---:B----4-:R-:W-:Y:S02]  /*f450*/  FMUL.FTZ R6, R2.reuse, R114 ;  /* 0x0000007202067220 */ /* 0x050fe40000410000 */
[C---:B------:R-:W-:Y:S02]  /*f460*/  FMUL.FTZ R7, R2.reuse, R115 ;  /* 0x0000007302077220 */ /* 0x040fe40000410000 */
[C---:B------:R-:W-:Y:S01]  /*f470*/  FMUL.FTZ R70, R2.reuse, R70 ;  /* 0x0000004602467220 */ /* 0x040fe20000410000 */
[----:B------:R-:W-:Y:S01]  /*f480*/  MUFU.EX2 R141, R141 ;  /* 0x0000008d008d7308 */ /* 0x000fe20000000800 */
[C---:B------:R-:W-:Y:S02]  /*f490*/  FMUL.FTZ R71, R2.reuse, R71 ;  /* 0x0000004702477220 */ /* 0x040fe40000410000 */
[C---:B------:R-:W-:Y:S01]  /*f4a0*/  FMUL.FTZ R74, R2.reuse, R74 ;  /* 0x0000004a024a7220 */ /* 0x040fe20000410000 */
[C---:B--2---:R-:W-:Y:S05]  /*f4b0*/  HMMA.16816.F32.BF16 R4, R16.reuse, R8, R4 ;  /* 0x000000081004723c */ /* 0x044fea0000041804 */
[C---:B------:R-:W-:Y:S01]  /*f4c0*/  FMUL.FTZ R75, R2.reuse, R75 ;  /* 0x0000004b024b7220 */ /* 0x040fe20000410000 */
[----:B------:R-:W-:Y:S01]  /*f4d0*/  MUFU.EX2 R130, R130 ;  /* 0x0000008200827308 */ /* 0x000fe20000000800 */
[C---:B------:R-:W-:Y:S01]  /*f4e0*/  FMUL.FTZ R78, R2.reuse, R78 ;  /* 0x0000004e024e7220 */ /* 0x040fe20000410000 */
[C---:B------:R-:W-:Y:S01]  /*f4f0*/  HMMA.16816.F32.BF16 R68, R16.reuse, R10, R68 ;  /* 0x0000000a1044723c */ /* 0x040fe20000041844 */
[----:B------:R-:W2:Y:S03]  /*f500*/  LDSM.16.MT88.4 R8, [R208+0x100] ;  /* 0x00010000d008783b */ /* 0x000ea60000004200 */
[C---:B------:R-:W-:Y:S02]  /*f510*/  FMUL.FTZ R79, R2.reuse, R79 ;  /* 0x0000004f024f7220 */ /* 0x040fe40000410000 */
[C---:B------:R-:W-:Y:S02]  /*f520*/  FMUL.FTZ R82, R2.reuse, R82 ;  /* 0x0000005202527220 */ /* 0x040fe40000410000 */
[C---:B---3--:R-:W-:Y:S01]  /*f530*/  HMMA.16816.F32.BF16 R72, R16.reuse, R20, R72 ;  /* 0x000000141048723c */ /* 0x048fe20000041848 */
[----:B------:R-:W-:Y:S03]  /*f540*/  MUFU.EX2 R132, R132 ;  /* 0x0000008400847308 */ /* 0x000fe60000000800 */
[C---:B------:R-:W-:Y:S02]  /*f550*/  FMUL.FTZ R83, R2.reuse, R83 ;  /* 0x0000005302537220 */ /* 0x040fe40000410000 */
[C---:B------:R-:W-:Y:S02]  /*f560*/  FMUL.FTZ R86, R2.reuse, R86 ;  /* 0x0000005602567220 */ /* 0x040fe40000410000 */
[C---:B------:R-:W-:Y:S01]  /*f570*/  HMMA.16816.F32.BF16 R76, R16.reuse, R22, R76 ;  /* 0x00000016104c723c */ /* 0x040fe2000004184c */
[----:B------:R-:W3:Y:S02]  /*f580*/  LDSM.16.MT88.4 R20, [R212+0x3100] ;  /* 0x00310000d414783b */ /* 0x000ee40000004200 */
[----:B------:R-:W-:Y:S01]  /*f590*/  MUFU.EX2 R149, R149 ;  /* 0x0000009500957308 */ /* 0x000fe20000000800 */
[C---:B------:R-:W-:Y:S02]  /*f5a0*/  FMUL.FTZ R87, R2.reuse, R87 ;  /* 0x0000005702577220 */ /* 0x040fe40000410000 */
[C---:B------:R-:W-:Y:S02]  /*f5b0*/  FMUL.FTZ R98, R2.reuse, R98 ;  /* 0x0000006202627220 */ /* 0x040fe40000410000 */
[C---:B-1----:R-:W-:Y:S04]  /*f5c0*/  HMMA.16816.F32.BF16 R80, R16.reuse, R24, R80 ;  /* 0x000000181050723c */ /* 0x042fe80000041850 */
[C---:B------:R-:W-:Y:S01]  /*f5d0*/  FMUL.FTZ R99, R2.reuse, R99 ;  /* 0x0000006302637220 */ /* 0x040fe20000410000 */
[----:B------:R-:W-:Y:S01]  /*f5e0*/  MUFU.EX2 R138, R138 ;  /* 0x0000008a008a7308 */ /* 0x000fe20000000800 */
[C---:B------:R-:W-:Y:S02]  /*f5f0*/  FMUL.FTZ R102, R2.reuse, R102 ;  /* 0x0000006602667220 */ /* 0x040fe40000410000 */
[C---:B------:R-:W-:Y:S01]  /*f600*/  HMMA.16816.F32.BF16 R84, R16.reuse, R26, R84 ;  /* 0x0000001a1054723c */ /* 0x040fe20000041854 */
[----:B------:R-:W1:Y:S03]  /*f610*/  LDSM.16.MT88.4 R24, [R210+0x3100] ;  /* 0x00310000d218783b */ /* 0x000e660000004200 */
[C---:B------:R-:W-:Y:S02]  /*f620*/  FMUL.FTZ R90, R2.reuse, R90 ;  /* 0x0000005a025a7220 */ /* 0x040fe40000410000 */
[C---:B------:R-:W-:Y:S01]  /*f630*/  FMUL.FTZ R91, R2.reuse, R91 ;  /* 0x0000005b025b7220 */ /* 0x040fe20000410000 */
[----:B------:R-:W-:Y:S01]  /*f640*/  MUFU.EX2 R159, R159 ;  /* 0x0000009f009f7308 */ /* 0x000fe20000000800 */
[C---:B------:R-:W-:Y:S04]  /*f650*/  FMUL.FTZ R103, R2.reuse, R103 ;  /* 0x0000006702677220 */ /* 0x040fe80000410000 */
[C---:B------:R-:W-:Y:S01]  /*f660*/  FMUL.FTZ R106, R2.reuse, R106 ;  /* 0x0000006a026a7220 */ /* 0x040fe20000410000 */
[C---:B--2---:R-:W-:Y:S03]  /*f670*/  HMMA.16816.F32.BF16 R88, R16.reuse, R8, R88 ;  /* 0x000000081058723c */ /* 0x044fe60000041858 */
[C---:B------:R-:W-:Y:S01]  /*f680*/  FMUL.FTZ R92, R3.reuse, R92 ;  /* 0x0000005c035c7220 */ /* 0x040fe20000410000 */
[----:B------:R-:W-:Y:S01]  /*f690*/  MUFU.EX2 R140, R140 ;  /* 0x0000008c008c7308 */ /* 0x000fe20000000800 */
[C---:B------:R-:W-:Y:S02]  /*f6a0*/  FMUL.FTZ R93, R3.reuse, R93 ;  /* 0x0000005d035d7220 */ /* 0x040fe40000410000 */
[C---:B------:R-:W-:Y:S02]  /*f6b0*/  FMUL.FTZ R94, R2.reuse, R94 ;  /* 0x0000005e025e7220 */ /* 0x040fe40000410000 */
[C---:B------:R-:W-:Y:S03]  /*f6c0*/  FMUL.FTZ R95, R2.reuse, R95 ;  /* 0x0000005f025f7220 */ /* 0x040fe60000410000 */
[C---:B------:R-:W-:Y:S02]  /*f6d0*/  FMUL.FTZ R8, R3.reuse, R108 ;  /* 0x0000006c03087220 */ /* 0x040fe40000410000 */
[----:B------:R-:W-:Y:S01]  /*f6e0*/  FMUL.FTZ R9, R3, R109 ;  /* 0x0000006d03097220 */ /* 0x000fe20000410000 */
[----:B------:R-:W-:Y:S01]  /*f6f0*/  MUFU.EX2 R163, R163 ;  /* 0x000000a300a37308 */ /* 0x000fe20000000800 */
[C---:B------:R-:W-:Y:S03]  /*f700*/  HMMA.16816.F32.BF16 R92, R16.reuse, R10, R92 ;  /* 0x0000000a105c723c */ /* 0x040fe6000004185c */
[C---:B------:R-:W-:Y:S02]  /*f710*/  FMUL.FTZ R107, R2.reuse, R107 ;  /* 0x0000006b026b7220 */ /* 0x040fe40000410000 */
[C---:B------:R-:W-:Y:S02]  /*f720*/  FMUL.FTZ R54, R2.reuse, R54 ;  /* 0x0000003602367220 */ /* 0x040fe40000410000 */
[C---:B------:R-:W-:Y:S01]  /*f730*/  FMUL.FTZ R10, R2.reuse, R110 ;  /* 0x0000006e020a7220 */ /* 0x040fe20000410000 */
[C---:B---3--:R-:W-:Y:S01]  /*f740*/  HMMA.16816.F32.BF16 R96, R16.reuse, R20, R96 ;  /* 0x000000141060723c */ /* 0x048fe20000041860 */
[----:B------:R-:W-:Y:S03]  /*f750*/  MUFU.EX2 R150, R150 ;  /* 0x0000009600967308 */ /* 0x000fe60000000800 */
[----:B------:R-:W-:Y:S02]  /*f760*/  FFMA.FTZ R110, R37, c[0x0][0x2d0], -R118 ;  /* 0x0000b400256e7a23 */ /* 0x000fe40000010876 */
[----:B------:R-:W-:Y:S01]  /*f770*/  LDSM.16.MT88.4 R36, [R208+0x900] ;  /* 0x00090000d024783b */ /* 0x000fe20000004200 */
[C---:B------:R-:W-:Y:S01]  /*f780*/  FMUL.FTZ R11, R2.reuse, R111 ;  /* 0x0000006f020b7220 */ /* 0x040fe20000410000 */
[C---:B------:R-:W-:Y:S03]  /*f790*/  HMMA.16816.F32.BF16 R100, R16.reuse, R22, R100 ;  /* 0x000000161064723c */ /* 0x040fe60000041864 */
[----:B------:R-:W-:Y:S01]  /*f7a0*/  MUFU.EX2 R110, R110 ;  /* 0x0000006e006e7308 */ /* 0x000fe20000000800 */
[----:B------:R-:W-:Y:S02]  /*f7b0*/  FMUL.FTZ R55, R2, R55 ;  /* 0x0000003702377220 */ /* 0x000fe40000410000 */
[----:B------:R-:W2:Y:S01]  /*f7c0*/  LDSM.16.MT88.4 R20, [R208+0x3100] ;  /* 0x00310000d014783b */ /* 0x000ea20000004200 */
[----:B------:R-:W-:Y:S01]  /*f7d0*/  FFMA.FTZ R109, R131, c[0x0][0x2d0], -R46 ;  /* 0x0000b400836d7a23 */ /* 0x000fe2000001082e */
[C---:B-1----:R-:W-:Y:S04]  /*f7e0*/  HMMA.16816.F32.BF16 R8, R16.reuse, R24, R8 ;  /* 0x000000181008723c */ /* 0x042fe80000041808 */
[----:B------:R-:W-:Y:S01]  /*f7f0*/  FFMA.FTZ R131, R33, c[0x0][0x2d0], -R118 ;  /* 0x0000b40021837a23 */ /* 0x000fe20000010876 */
[----:B------:R-:W1:Y:S01]  /*f800*/  MUFU.EX2 R109, R109 ;  /* 0x0000006d006d7308 */ /* 0x000e620000000800 */
[----:B------:R-:W-:Y:S01]  /*f810*/  LDSM.16.MT88.4 R32, [R209+0x900] ;  /* 0x00090000d120783b */ /* 0x000fe20000004200 */
[----:B------:R-:W-:Y:S01]  /*f820*/  FFMA.FTZ R46, R44, c[0x0][0x2d0], -R46 ;  /* 0x0000b4002c2e7a23 */ /* 0x000fe2000001082e */
[C---:B------:R-:W-:Y:S04]  /*f830*/  HMMA.16816.F32.BF16 R104, R16.reuse, R26, R104 ;  /* 0x0000001a1068723c */ /* 0x040fe80000041868 */
[C---:B------:R-:W-:Y:S02]  /*f840*/  FMUL.FTZ R58, R2.reuse, R58 ;  /* 0x0000003a023a7220 */ /* 0x040fe40000410000 */
[----:B------:R-:W3:Y:S01]  /*f850*/  LDSM.16.MT88.4 R24, [R212+0x900] ;  /* 0x00090000d418783b */ /* 0x000ee20000004200 */
[----:B------:R4:W-:Y:S01]  /*f860*/  MUFU.EX2 R121, R46 ;  /* 0x0000002e00797308 */ /* 0x0009e20000000800 */
[C---:B------:R-:W-:Y:S04]  /*f870*/  HMMA.16816.F32.BF16 R52, R16.reuse, R28, R52 ;  /* 0x0000001c1034723c */ /* 0x040fe80000041834 */
[C---:B------:R-:W-:Y:S02]  /*f880*/  FMUL.FTZ R59, R2.reuse, R59 ;  /* 0x0000003b023b7220 */ /* 0x040fe40000410000 */
[--C-:B------:R-:W-:Y:S02]  /*f890*/  FFMA.FTZ R108, R247, c[0x0][0x2d0], -R118.reuse ;  /* 0x0000b400f76c7a23 */ /* 0x100fe40000010876 */
[--C-:B------:R-:W-:Y:S01]  /*f8a0*/  FFMA.FTZ R111, R243, c[0x0][0x2d0], -R118.reuse ;  /* 0x0000b400f36f7a23 */ /* 0x100fe20000010876 */
[----:B------:R-:W5:Y:S02]  /*f8b0*/  MUFU.EX2 R131, R131 ;  /* 0x0000008300837308 */ /* 0x000f640000000800 */
[C---:B------:R-:W-:Y:S01]  /*f8c0*/  HMMA.16816.F32.BF16 R56, R16.reuse, R30, R56 ;  /* 0x0000001e1038723c */ /* 0x040fe20000041838 */
[----:B------:R-:W3:Y:S02]  /*f8d0*/  LDSM.16.MT88.4 R28, [R210+0x900] ;  /* 0x00090000d21c783b */ /* 0x000ee40000004200 */
[C---:B------:R-:W-:Y:S02]  /*f8e0*/  FMUL.FTZ R62, R2.reuse, R62 ;  /* 0x0000003e023e7220 */ /* 0x040fe40000410000 */
[C---:B------:R-:W-:Y:S02]  /*f8f0*/  FMUL.FTZ R63, R2.reuse, R63 ;  /* 0x0000003f023f7220 */ /* 0x040fe40000410000 */
[C---:B------:R-:W-:Y:S01]  /*f900*/  FMUL.FTZ R66, R2.reuse, R66 ;  /* 0x0000004202427220 */ /* 0x040fe20000410000 */
[----:B------:R-:W-:Y:S01]  /*f910*/  MUFU.EX2 R108, R108 ;  /* 0x0000006c006c7308 */ /* 0x000fe20000000800 */
[----:B------:R-:W-:Y:S03]  /*f920*/  FMUL.FTZ R67, R2, R67 ;  /* 0x0000004302437220 */ /* 0x000fe60000410000 */
[C---:B--2---:R-:W-:Y:S01]  /*f930*/  HMMA.16816.F32.BF16 R60, R16.reuse, R20, R60 ;  /* 0x00000014103c723c */ /* 0x044fe2000004183c */
[----:B----4-:R-:W-:Y:S02]  /*f940*/  LDSM.16.MT88.4 R44, [R209+0x2900] ;  /* 0x00290000d12c783b */ /* 0x010fe40000004200 */
[--C-:B------:R-:W-:Y:S02]  /*f950*/  FFMA.FTZ R134, R241, c[0x0][0x2d0], -R118.reuse ;  /* 0x0000b400f1867a23 */ /* 0x100fe40000010876 */
[--C-:B------:R-:W-:Y:S01]  /*f960*/  FFMA.FTZ R155, R237, c[0x0][0x2d0], -R118.reuse ;  /* 0x0000b400ed9b7a23 */ /* 0x100fe20000010876 */
[----:B------:R-:W2:Y:S01]  /*f970*/  MUFU.EX2 R111, R111 ;  /* 0x0000006f006f7308 */ /* 0x000ea20000000800 */
[--C-:B------:R-:W-:Y:S01]  /*f980*/  FFMA.FTZ R136, R235, c[0x0][0x2d0], -R118.reuse ;  /* 0x0000b400eb887a23 */ /* 0x100fe20000010876 */
[----:B------:R-:W-:Y:S01]  /*f990*/  HMMA.16816.F32.BF16 R64, R16, R22, R64 ;  /* 0x000000161040723c */ /* 0x000fe20000041840 */
[----:B------:R-:W4:Y:S03]  /*f9a0*/  LDSM.16.MT88.4 R20, [R212+0x3900] ;  /* 0x00390000d414783b */ /* 0x000f260000004200 */
[--C-:B------:R-:W-:Y:S02]  /*f9b0*/  FFMA.FTZ R157, R157, c[0x0][0x2d0], -R118.reuse ;  /* 0x0000b4009d9d7a23 */ /* 0x100fe40000010876 */
[--C-:B------:R-:W-:Y:S01]  /*f9c0*/  FFMA.FTZ R142, R231, c[0x0][0x2d0], -R118.reuse ;  /* 0x0000b400e78e7a23 */ /* 0x100fe20000010876 */
[----:B------:R-:W-:Y:S01]  /*f9d0*/  F2FP.BF16.PACK_AB R16, R122, R119 ;  /* 0x000000777a10723e */ /* 0x000fe200000010ff */
[----:B------:R-:W-:Y:S01]  /*f9e0*/  MUFU.EX2 R134, R134 ;  /* 0x0000008600867308 */ /* 0x000fe20000000800 */
[----:B-1----:R-:W-:Y:S03]  /*f9f0*/  F2FP.BF16.PACK_AB R18, R109, R128 ;  /* 0x000000806d12723e */ /* 0x002fe600000010ff */
[----:B-----5:R-:W-:Y:S01]  /*fa00*/  F2FP.BF16.PACK_AB R19, R131, R110 ;  /* 0x0000006e8313723e */ /* 0x020fe200000010ff */
[--C-:B------:R-:W-:Y:S02]  /*fa10*/  FFMA.FTZ R167, R167, c[0x0][0x2d0], -R118.reuse ;  /* 0x0000b400a7a77a23 */ /* 0x100fe40000010876 */
[--C-:B------:R-:W-:Y:S02]  /*fa20*/  FFMA.FTZ R148, R165, c[0x0][0x2d0], -R118.reuse ;  /* 0x0000b400a5947a23 */ /* 0x100fe40000010876 */
[--C-:B------:R-:W-:Y:S01]  /*fa30*/  FFMA.FTZ R161, R161, c[0x0][0x2d0], -R118.reuse ;  /* 0x0000b400a1a17a23 */ /* 0x100fe20000010876 */
[----:B------:R-:W1:Y:S01]  /*fa40*/  MUFU.EX2 R155, R155 ;  /* 0x0000009b009b7308 */ /* 0x000e620000000800 */
[--C-:B------:R-:W-:Y:S02]  /*fa50*/  FFMA.FTZ R151, R151, c[0x0][0x2d0], -R118.reuse ;  /* 0x0000b40097977a23 */ /* 0x100fe40000010876 */
[--C-:B------:R-:W-:Y:S01]  /*fa60*/  FFMA.FTZ R154, R139, c[0x0][0x2d0], -R118.reuse ;  /* 0x0000b4008b9a7a23 */ /* 0x100fe20000010876 */
[----:B--2---:R-:W-:Y:S01]  /*fa70*/  F2FP.BF16.PACK_AB R17, R111, R108 ;  /* 0x0000006c6f11723e */ /* 0x004fe200000010ff */
[--C-:B------:R-:W-:Y:S02]  /*fa80*/  FFMA.FTZ R135, R135, c[0x0][0x2d0], -R118.reuse ;  /* 0x0000b40087877a23 */ /* 0x100fe40000010876 */
[--C-:B------:R-:W-:Y:S02]  /*fa90*/  FFMA.FTZ R129, R129, c[0x0][0x2d0], -R118.reuse ;  /* 0x0000b40081817a23 */ /* 0x100fe40000010876 */
[----:B------:R-:W-:Y:S01]  /*faa0*/  FFMA.FTZ R118, R13, c[0x0][0x2d0], -R118 ;  /* 0x0000b4000d767a23 */ /* 0x000fe20000010876 */
[----:B------:R-:W-:Y:S01]  /*fab0*/  MUFU.EX2 R136, R136 ;  /* 0x0000008800887308 */ /* 0x000fe20000000800 */
[C---:B---3--:R-:W-:Y:S03]  /*fac0*/  HMMA.16816.F32.BF16 R4, R16.reuse, R24, R4 ;  /* 0x000000181004723c */ /* 0x048fe60000041804 */
[----:B------:R-:W-:Y:S02]  /*fad0*/  FFMA.FTZ R48, R3, R228, R48 ;  /* 0x000000e403307223 */ /* 0x000fe40000010030 */
[----:B------:R-:W-:Y:S02]  /*fae0*/  FFMA.FTZ R117, R2, R227, R117 ;  /* 0x000000e302757223 */ /* 0x000fe40000010075 */
[----:B------:R-:W-:Y:S01]  /*faf0*/  FADD.FTZ R15, R15, R48 ;  /* 0x000000300f0f7221 */ /* 0x000fe20000010000 */
[C---:B------:R-:W-:Y:S01]  /*fb00*/  HMMA.16816.F32.BF16 R68, R16.reuse, R26, R68 ;  /* 0x0000001a1044723c */ /* 0x040fe20000041844 */
[----:B------:R-:W2:Y:S01]  /*fb10*/  LDSM.16.MT88.4 R24, [R210+0x3900] ;  /* 0x00390000d218783b */ /* 0x000ea20000004200 */
[----:B------:R-:W3:Y:S02]  /*fb20*/  MUFU.EX2 R157, R157 ;  /* 0x0000009d009d7308 */ /* 0x000ee40000000800 */
[----:B------:R-:W-:Y:S02]  /*fb30*/  FADD.FTZ R116, R116, R117 ;  /* 0x0000007574747221 */ /* 0x000fe40000010000 */
[----:B------:R-:W-:Y:S02]  /*fb40*/  FADD.FTZ R14, R14, R15 ;  /* 0x0000000f0e0e7221 */ /* 0x000fe40000010000 */
[C---:B------:R-:W-:Y:S04]  /*fb50*/  HMMA.16816.F32.BF16 R72, R16.reuse, R28, R72 ;  /* 0x0000001c1048723c */ /* 0x040fe80000041848 */
[----:B------:R-:W-:Y:S01]  /*fb60*/  MUFU.EX2 R142, R142 ;  /* 0x0000008e008e7308 */ /* 0x000fe20000000800 */
[----:B------:R-:W-:Y:S02]  /*fb70*/  FADD.FTZ R3, R51, R116 ;  /* 0x0000007433037221 */ /* 0x000fe40000010000 */
[----:B------:R-:W-:Y:S01]  /*fb80*/  FADD.FTZ R14, R49, R14 ;  /* 0x0000000e310e7221 */ /* 0x000fe20000010000 */
[C---:B------:R-:W-:Y:S01]  /*fb90*/  HMMA.16816.F32.BF16 R76, R16.reuse, R30, R76 ;  /* 0x0000001e104c723c */ /* 0x040fe2000004184c */
[----:B------:R-:W5:Y:S03]  /*fba0*/  LDSM.16.MT88.4 R28, [R209+0x3900] ;  /* 0x00390000d11c783b */ /* 0x000f660000004200 */
[----:B------:R-:W-:Y:S02]  /*fbb0*/  FADD.FTZ R3, R50, R3 ;  /* 0x0000000332037221 */ /* 0x000fe40000010000 */
[----:B------:R-:W1:Y:S01]  /*fbc0*/  MUFU.EX2 R167, R167 ;  /* 0x000000a700a77308 */ /* 0x000e620000000800 */
[----:B------:R-:W-:Y:S01]  /*fbd0*/  FADD.FTZ R119, R119, R14 ;  /* 0x0000000e77777221 */ /* 0x000fe20000010000 */
        /* <DEDUP_REMOVED lines=9> */
[----:B------:R-:W1:Y:S01]  /*fc70*/  MUFU.EX2 R161, R161 ;  /* 0x000000a100a17308 */ /* 0x000e620000000800 */
[----:B------:R-:W-:Y:S02]  /*fc80*/  FADD.FTZ R110, R110, R111 ;  /* 0x0000006f6e6e7221 */ /* 0x000fe40000010000 */
[----:B------:R-:W-:Y:S01]  /*fc90*/  FADD.FTZ R128, R109, R128 ;  /* 0x000000806d807221 */ /* 0x000fe20000010000 */
[C---:B------:R-:W-:Y:S01]  /*fca0*/  HMMA.16816.F32.BF16 R92, R16.reuse, R38, R92 ;  /* 0x00000026105c723c */ /* 0x040fe2000004185c */
[----:B------:R-:W-:Y:S03]  /*fcb0*/  LDSM.16.MT88.4 R36, [R208+0x4100] ;  /* 0x00410000d024783b */ /* 0x000fe60000004200 */
[----:B------:R-:W-:Y:S02]  /*fcc0*/  FADD.FTZ R131, R131, R110 ;  /* 0x0000006e83837221 */ /* 0x000fe40000010000 */
[----:B------:R-:W1:Y:S01]  /*fcd0*/  MUFU.EX2 R143, R143 ;  /* 0x0000008f008f7308 */ /* 0x000e620000000800 */
[----:B------:R-:W-:Y:S01]  /*fce0*/  IMAD.MOV.U32 R3, RZ, RZ, R0 ;  /* 0x000000ffff037224 */ /* 0x000fe200078e0000 */
[C---:B----4-:R-:W-:Y:S08]  /*fcf0*/  HMMA.16816.F32.BF16 R96, R16.reuse, R20, R96 ;  /* 0x000000141060723c */ /* 0x050ff00000041860 */
[C---:B------:R-:W-:Y:S01]  /*fd00*/  HMMA.16816.F32.BF16 R100, R16.reuse, R22, R100 ;  /* 0x000000161064723c */ /* 0x040fe20000041864 */
[----:B------:R-:W4:Y:S01]  /*fd10*/  LDSM.16.MT88.4 R20, [R212+0x1100] ;  /* 0x00110000d414783b */ /* 0x000f220000004200 */
[----:B------:R-:W-:Y:S06]  /*fd20*/  MUFU.EX2 R137, R137 ;  /* 0x0000008900897308 */ /* 0x000fec0000000800 */
[C---:B--2---:R-:W-:Y:S04]  /*fd30*/  HMMA.16816.F32.BF16 R8, R16.reuse, R24, R8 ;  /* 0x000000181008723c */ /* 0x044fe80000041808 */
[----:B------:R-:W2:Y:S04]  /*fd40*/  MUFU.EX2 R152, R152 ;  /* 0x0000009800987308 */ /* 0x000ea80000000800 */
[C---:B------:R-:W-:Y:S01]  /*fd50*/  HMMA.16816.F32.BF16 R104, R16.reuse, R26, R104 ;  /* 0x0000001a1068723c */ /* 0x040fe20000041868 */
[----:B------:R-:W2:Y:S05]  /*fd60*/  LDSM.16.MT88.4 R24, [R210+0x1100] ;  /* 0x00110000d218783b */ /* 0x000eaa0000004200 */
[----:B------:R-:W-:Y:S02]  /*fd70*/  MUFU.EX2 R151, R151 ;  /* 0x0000009700977308 */ /* 0x000fe40000000800 */
[C---:B-----5:R-:W-:Y:S08]  /*fd80*/  HMMA.16816.F32.BF16 R52, R16.reuse, R28, R52 ;  /* 0x0000001c1034723c */ /* 0x060ff00000041834 */
[C---:B------:R-:W-:Y:S01]  /*fd90*/  HMMA.16816.F32.BF16 R56, R16.reuse, R30, R56 ;  /* 0x0000001e1038723c */ /* 0x040fe20000041838 */
[----:B------:R-:W5:Y:S01]  /*fda0*/  LDSM.16.MT88.4 R28, [R209+0x1100] ;  /* 0x00110000d11c783b */ /* 0x000f620000004200 */
[----:B------:R-:W2:Y:S06]  /*fdb0*/  MUFU.EX2 R154, R154 ;  /* 0x0000009a009a7308 */ /* 0x000eac0000000800 */
[C---:B-1----:R-:W-:Y:S04]  /*fdc0*/  HMMA.16816.F32.BF16 R60, R16.reuse, R32, R60 ;  /* 0x00000020103c723c */ /* 0x042fe8000004183c */
[----:B------:R-:W-:Y:S04]  /*fdd0*/  MUFU.EX2 R135, R135 ;  /* 0x0000008700877308 */ /* 0x000fe80000000800 */
[----:B------:R-:W-:Y:S01]  /*fde0*/  HMMA.16816.F32.BF16 R64, R16, R34, R64 ;  /* 0x000000221040723c */ /* 0x000fe20000041840 */
[----:B------:R-:W1:Y:S05]  /*fdf0*/  LDSM.16.MT88.4 R32, [R208+0x1100] ;  /* 0x00110000d020783b */ /* 0x000e6a0000004200 */
[----:B------:R-:W1:Y:S01]  /*fe00*/  MUFU.EX2 R156, R156 ;  /* 0x0000009c009c7308 */ /* 0x000e620000000800 */
[----:B------:R-:W-:Y:S01]  /*fe10*/  F2FP.BF16.PACK_AB R16, R130, R141 ;  /* 0x0000008d8210723e */ /* 0x000fe200000010ff */
[----:B------:R-:W-:Y:S01]  /*fe20*/  FADD.FTZ R141, R141, R128 ;  /* 0x000000808d8d7221 */ /* 0x000fe20000010000 */
[----:B------:R-:W-:Y:S03]  /*fe30*/  F2FP.BF16.PACK_AB R18, R149, R132 ;  /* 0x000000849512723e */ /* 0x000fe600000010ff */
[----:B------:R-:W-:Y:S01]  /*fe40*/  F2FP.BF16.PACK_AB R17, R155, R134 ;  /* 0x000000869b11723e */ /* 0x000fe200000010ff */
[----:B------:R-:W-:Y:S01]  /*fe50*/  FADD.FTZ R134, R134, R131 ;  /* 0x0000008386867221 */ /* 0x000fe20000010000 */
[----:B---3--:R-:W-:Y:S01]  /*fe60*/  F2FP.BF16.PACK_AB R19, R157, R136 ;  /* 0x000000889d13723e */ /* 0x008fe200000010ff */
[----:B------:R-:W-:Y:S01]  /*fe70*/  FADD.FTZ R141, R130, R141 ;  /* 0x0000008d828d7221 */ /* 0x000fe20000010000 */
[----:B------:R-:W-:Y:S01]  /*fe80*/  MUFU.EX2 R123, R123 ;  /* 0x0000007b007b7308 */ /* 0x000fe20000000800 */
[----:B------:R-:W-:Y:S02]  /*fe90*/  FADD.FTZ R155, R155, R134 ;  /* 0x000000869b9b7221 */ /* 0x000fe40000010000 */
[----:B------:R-:W-:Y:S02]  /*fea0*/  FADD.FTZ R132, R132, R141 ;  /* 0x0000008d84847221 */ /* 0x000fe40000010000 */
[C---:B----4-:R-:W-:Y:S03]  /*feb0*/  HMMA.16816.F32.BF16 R4, R16.reuse, R20, R4 ;  /* 0x000000141004723c */ /* 0x050fe60000041804 */
[----:B------:R-:W-:Y:S02]  /*fec0*/  FADD.FTZ R136, R136, R155 ;  /* 0x0000009b88887221 */ /* 0x000fe40000010000 */
[----:B------:R-:W3:Y:S01]  /*fed0*/  MUFU.EX2 R158, R158 ;  /* 0x0000009e009e7308 */ /* 0x000ee20000000800 */
[----:B------:R-:W-:Y:S02]  /*fee0*/  FADD.FTZ R149, R149, R132 ;  /* 0x0000008495957221 */ /* 0x000fe40000010000 */
[C---:B------:R-:W-:Y:S01]  /*fef0*/  HMMA.16816.F32.BF16 R68, R16.reuse, R22, R68 ;  /* 0x000000161044723c */ /* 0x040fe20000041844 */
[----:B------:R-:W4:Y:S03]  /*ff00*/  LDSM.16.MT88.4 R20, [R212+0x4100] ;  /* 0x00410000d414783b */ /* 0x000f260000004200 */
[----:B------:R-:W-:Y:S03]  /*ff10*/  FADD.FTZ R157, R157, R136 ;  /* 0x000000889d9d7221 */ /* 0x000fe60000010000 */
[----:B------:R-:W1:Y:S01]  /*ff20*/  MUFU.EX2 R120, R120 ;  /* 0x0000007800787308 */ /* 0x000e620000000800 */
[C---:B--2---:R-:W-:Y:S08]  /*ff30*/  HMMA.16816.F32.BF16 R72, R16.reuse, R24, R72 ;  /* 0x000000181048723c */ /* 0x044ff00000041848 */
[C---:B------:R-:W-:Y:S01]  /*ff40*/  HMMA.16816.F32.BF16 R76, R16.reuse, R26, R76 ;  /* 0x0000001a104c723c */ /* 0x040fe2000004184c */
[----:B------:R-:W2:Y:S01]  /*ff50*/  LDSM.16.MT88.4 R24, [R210+0x4100] ;  /* 0x00410000d218783b */ /* 0x000ea20000004200 */
[----:B------:R-:W-:Y:S06]  /*ff60*/  MUFU.EX2 R129, R129 ;  /* 0x0000008100817308 */ /* 0x000fec0000000800 */
[C---:B-----5:R-:W-:Y:S04]  /*ff70*/  HMMA.16816.F32.BF16 R80, R16.reuse, R28, R80 ;  /* 0x0000001c1050723c */ /* 0x060fe80000041850 */
[----:B------:R-:W5:Y:S04]  /*ff80*/  MUFU.EX2 R160, R160 ;  /* 0x000000a000a07308 */ /* 0x000f680000000800 */
[C---:B------:R-:W-:Y:S01]  /*ff90*/  HMMA.16816.F32.BF16 R84, R16.reuse, R30, R84 ;  /* 0x0000001e1054723c */ /* 0x040fe20000041854 */
[----:B------:R-:W3:Y:S05]  /*ffa0*/  LDSM.16.MT88.4 R28, [R209+0x4100] ;  /* 0x00410000d11c783b */ /* 0x000eea0000004200 */
[----:B------:R-:W-:Y:S02]  /*ffb0*/  MUFU.EX2 R133, R133 ;  /* 0x0000008500857308 */ /* 0x000fe40000000800 */
[C---:B-1----:R-:W-:Y:S08]  /*ffc0*/  HMMA.16816.F32.BF16 R88, R16.reuse, R32, R88 ;  /* 0x000000201058723c */ /* 0x042ff00000041858 */
[C---:B------:R-:W-:Y:S01]  /*ffd0*/  HMMA.16816.F32.BF16 R92, R16.reuse, R34, R92 ;  /* 0x00000022105c723c */ /* 0x040fe2000004185c */
[----:B------:R-:W1:Y:S01]  /*ffe0*/  LDSM.16.MT88.4 R32, [R212+0x1900] ;  /* 0x00190000d420783b */ /* 0x000e620000004200 */
[----:B------:R-:W1:Y:S06]  /*fff0*/  MUFU.EX2 R118, R118 ;  /* 0x0000007600767308 */ /* 0x000e6c0000000800 */
[C---:B----4-:R-:W-:Y:S08]  /*10000*/  HMMA.16816.F32.BF16 R96, R16.reuse, R20, R96 ;  /* 0x000000141060723c */ /* 0x050ff00000041860 */
        /* <DEDUP_REMOVED lines=22> */
[----:B------:R-:W-:Y:S02]  /*10170*/  FADD.FTZ R163, R163, R140 ;  /* 0x0000008ca3a37221 */ /* 0x000fe40000010000 */
[----:B------:R-:W-:Y:S01]  /*10180*/  FADD.FTZ R2, R161, R2 ;  /* 0x00000002a1027221 */ /* 0x000fe20000010000 */
[C---:B------:R-:W-:Y:S01]  /*10190*/  HMMA.16816.F32.BF16 R68, R16.reuse, R34, R68 ;  /* 0x000000221044723c */ /* 0x040fe20000041844 */
[----:B------:R-:W1:Y:S07]  /*101a0*/  LDSM.16.MT88.4 R32, [R212+0x4900] ;  /* 0x00490000d420783b */ /* 0x000e6e0000004200 */
        /* <DEDUP_REMOVED lines=11> */
[----:B------:R-:W-:Y:S07]  /*10260*/  LDSM.16.MT88.4 R32, [R208+0x2100] ;  /* 0x00210000d020783b */ /* 0x000fee0000004200 */
[C---:B----4-:R-:W-:Y:S08]  /*10270*/  HMMA.16816.F32.BF16 R8, R16.reuse, R20, R8 ;  /* 0x000000141008723c */ /* 0x050ff00000041808 */
        /* <DEDUP_REMOVED lines=14> */
[----:B------:R-:W-:Y:S01]  /*10360*/  FADD.FTZ R150, R143, R150 ;  /* 0x000000968f967221 */ /* 0x000fe20000010000 */
[----:B------:R-:W-:Y:S01]  /*10370*/  IADD3 R2, R168, -0x1, RZ ;  /* 0xffffffffa8027810 */ /* 0x000fe20007ffe0ff */
        /* <DEDUP_REMOVED lines=8> */
[----:B------:R-:W-:Y:S02]  /*10400*/  IMAD.MOV.U32 R168, RZ, RZ, R2 ;  /* 0x000000ffffa87224 */ /* 0x000fe400078e0002 */
[----:B------:R-:W-:Y:S02]  /*10410*/  IMAD.MOV.U32 R2, RZ, RZ, R12 ;  /* 0x000000ffff027224 */ /* 0x000fe400078e000c */
[C---:B---3--:R-:W-:Y:S08]  /*10420*/  HMMA.16816.F32.BF16 R72, R16.reuse, R28, R72 ;  /* 0x0000001c1048723c */ /* 0x048ff00000041848 */
        /* <DEDUP_REMOVED lines=17> */
[----:B------:R-:W1:Y:S06]  /*10540*/  LDSM.16.MT88.4 R20, [R212+0x5900] ;  /* 0x00590000d414783b */ /* 0x000e6c0000004200 */
[----:B------:R-:W-:Y:S01]  /*10550*/  F2FP.BF16.PACK_AB R16, R158, R123 ;  /* 0x0000007b9e10723e */ /* 0x000fe200000010ff */
[----:B------:R-:W-:Y:S01]  /*10560*/  FADD.FTZ R123, R123, R152 ;  /* 0x000000987b7b7221 */ /* 0x000fe20000010000 */
[----:B------:R-:W-:Y:S03]  /*10570*/  F2FP.BF16.PACK_AB R18, R121, R120 ;  /* 0x000000787912723e */ /* 0x000fe600000010ff */
[----:B-----5:R-:W-:Y:S01]  /*10580*/  F2FP.BF16.PACK_AB R17, R160, R129 ;  /* 0x00000081a011723e */ /* 0x020fe200000010ff */
[----:B------:R-:W-:Y:S01]  /*10590*/  FADD.FTZ R129, R129, R156 ;  /* 0x0000009c81817221 */ /* 0x000fe20000010000 */
[----:B------:R-:W-:Y:S01]  /*105a0*/  F2FP.BF16.PACK_AB R19, R118, R133 ;  /* 0x000000857613723e */ /* 0x000fe200000010ff */
[----:B------:R-:W-:Y:S02]  /*105b0*/  FADD.FTZ R123, R158, R123 ;  /* 0x0000007b9e7b7221 */ /* 0x000fe40000010000 */
[----:B------:R-:W-:Y:S02]  /*105c0*/  FADD.FTZ R160, R160, R129 ;  /* 0x00000081a0a07221 */ /* 0x000fe40000010000 */
[----:B------:R-:W-:Y:S02]  /*105d0*/  FADD.FTZ R120, R120, R123 ;  /* 0x0000007b78787221 */ /* 0x000fe40000010000 */
[C---:B----4-:R-:W-:Y:S01]  /*105e0*/  HMMA.16816.F32.BF16 R112, R16.reuse, R32, R4 ;  /* 0x000000201070723c */ /* 0x050fe20000041804 */
[----:B------:R-:W3:Y:S02]  /*105f0*/  LDSM.16.MT88.4 R4, [R210+0x5900] ;  /* 0x00590000d204783b */ /* 0x000ee40000004200 */
[----:B------:R-:W-:Y:S02]  /*10600*/  FADD.FTZ R133, R133, R160 ;  /* 0x000000a085857221 */ /* 0x000fe40000010000 */
[----:B------:R-:W-:Y:S02]  /*10610*/  FADD.FTZ R228, R121, R120 ;  /* 0x0000007879e47221 */ /* 0x000fe40000010000 */
[----:B------:R-:W-:Y:S01]  /*10620*/  FADD.FTZ R227, R118, R133 ;  /* 0x0000008576e37221 */ /* 0x000fe20000010000 */
[C---:B------:R-:W-:Y:S08]  /*10630*/  HMMA.16816.F32.BF16 R68, R16.reuse, R34, R68 ;  /* 0x000000221044723c */ /* 0x040ff00000041844 */
[C---:B------:R-:W-:Y:S08]  /*10640*/  HMMA.16816.F32.BF16 R72, R16.reuse, R40, R72 ;  /* 0x000000281048723c */ /* 0x040ff00000041848 */
[C---:B------:R-:W-:Y:S08]  /*10650*/  HMMA.16816.F32.BF16 R76, R16.reuse, R42, R76 ;  /* 0x0000002a104c723c */ /* 0x040ff0000004184c */
[C---:B------:R-:W-:Y:S08]  /*10660*/  HMMA.16816.F32.BF16 R80, R16.reuse, R44, R80 ;  /* 0x0000002c1050723c */ /* 0x040ff00000041850 */
[C---:B------:R-:W-:Y:S08]  /*10670*/  HMMA.16816.F32.BF16 R84, R16.reuse, R46, R84 ;  /* 0x0000002e1054723c */ /* 0x040ff00000041854 */
[C---:B--2---:R-:W-:Y:S08]  /*10680*/  HMMA.16816.F32.BF16 R88, R16.reuse, R24, R88 ;  /* 0x000000181058723c */ /* 0x044ff00000041858 */
[C---:B------:R-:W-:Y:S01]  /*10690*/  HMMA.16816.F32.BF16 R92, R16.reuse, R26, R92 ;  /* 0x0000001a105c723c */ /* 0x040fe2000004185c */
[----:B------:R-:W2:Y:S07]  /*106a0*/  LDSM.16.MT88.4 R24, [R209+0x5900] ;  /* 0x00590000d118783b */ /* 0x000eae0000004200 */
[C---:B-1----:R-:W-:Y:S08]  /*106b0*/  HMMA.16816.F32.BF16 R96, R16.reuse, R20, R96 ;  /* 0x000000141060723c */ /* 0x042ff00000041860 */
[C---:B------:R-:W-:Y:S01]  /*106c0*/  HMMA.16816.F32.BF16 R100, R16.reuse, R22, R100 ;  /* 0x000000161064723c */ /* 0x040fe20000041864 */
[----:B------:R-:W1:Y:S07]  /*106d0*/  LDSM.16.MT88.4 R20, [R208+0x5900] ;  /* 0x00590000d014783b */ /* 0x000e6e0000004200 */
[C---:B---3--:R-:W-:Y:S08]  /*106e0*/  HMMA.16816.F32.BF16 R108, R16.reuse, R4, R8 ;  /* 0x00000004106c723c */ /* 0x048ff00000041808 */
[C---:B------:R-:W-:Y:S08]  /*106f0*/  HMMA.16816.F32.BF16 R104, R16.reuse, R6, R104 ;  /* 0x000000061068723c */ /* 0x040ff00000041868 */
[C---:B--2---:R-:W-:Y:S08]  /*10700*/  HMMA.16816.F32.BF16 R52, R16.reuse, R24, R52 ;  /* 0x000000181034723c */ /* 0x044ff00000041834 */
[C---:B------:R-:W-:Y:S08]  /*10710*/  HMMA.16816.F32.BF16 R56, R16.reuse, R26, R56 ;  /* 0x0000001a1038723c */ /* 0x040ff00000041838 */
[C---:B-1----:R-:W-:Y:S08]  /*10720*/  HMMA.16816.F32.BF16 R60, R16.reuse, R20, R60 ;  /* 0x00000014103c723c */ /* 0x042ff0000004183c */
[----:B------:R-:W-:Y:S01]  /*10730*/  HMMA.16816.F32.BF16 R64, R16, R22, R64 ;  /* 0x000000161040723c */ /* 0x000fe20000041840 */
[----:B------:R-:W-:-:S07]  /*10740*/  @P0 BRA `(.L_x_2372) ;  /* 0xffffc17000000947 */ /* 0x000fce000383ffff */
.L_x_2362:
        /* <DEDUP_REMOVED lines=90> */
.L_x_2330:
        /* <DEDUP_REMOVED lines=229> */
.L_x_2375:
[----:B---34-:R-:W-:Y:S05]  /*11b40*/  BSYNC B0 ;  /* 0x0000000000007941 */ /* 0x018fea0003800000 */
.L_x_2374:
        /* <DEDUP_REMOVED lines=15> */
.L_x_2377:
[----:B------:R-:W-:Y:S05]  /*11c40*/  BSYNC B0 ;  /* 0x0000000000007941 */ /* 0x000fea0003800000 */
.L_x_2376:
        /* <DEDUP_REMOVED lines=15> */
.L_x_2379:
[----:B------:R-:W-:Y:S05]  /*11d40*/  BSYNC B0 ;  /* 0x0000000000007941 */ /* 0x000fea0003800000 */
.L_x_2378:
        /* <DEDUP_REMOVED lines=16> */
.L_x_2373:
        /* <DEDUP_REMOVED lines=42> */
.L_x_2381:
[----:B------:R-:W-:Y:S05]  /*120f0*/  BSYNC B0 ;  /* 0x0000000000007941 */ /* 0x000fea0003800000 */
.L_x_2380:
        /* <DEDUP_REMOVED lines=57> */
.L_x_2383:
[----:B------:R-:W-:Y:S05]  /*12490*/  BSYNC B0 ;  /* 0x0000000000007941 */ /* 0x000fea0003800000 */
.L_x_2382:
        /* <DEDUP_REMOVED lines=15> */
.L_x_2385:
[----:B------:R-:W-:Y:S05]  /*12590*/  BSYNC B0 ;  /* 0x0000000000007941 */ /* 0x000fea0003800000 */
.L_x_2384:
        /* <DEDUP_REMOVED lines=15> */
.L_x_2387:
[----:B------:R-:W-:Y:S05]  /*12690*/  BSYNC B0 ;  /* 0x0000000000007941 */ /* 0x000fea0003800000 */
.L_x_2386:
        /* <DEDUP_REMOVED lines=16> */
.L_x_2388:
        /* <DEDUP_REMOVED lines=14> */
.L_x_4361:


//--------------------- .text._ZN7cutlass13device_kernelIN5flash19enable_sm80_to_sm89INS1_16FlashAttnFwdSm80INS1_25CollectiveMainloopFwdSm80ILi8ELi1ELb1EN4cute5tupleIJNS5_1CILi128EEENS7_ILi96EEES8_EEELi128ENS_10bfloat16_tEfNS_4arch4Sm80ELb0ELb1ELb0ELb1ELb1ELb0ELb1ELb0EEENS1_21CollectiveEpilogueFwdINS6_IJS8_S8_S9_EEENS6_IJNS7_ILi1EEESH_SH_EEESB_SD_Li256ELb1ELb1ELb0ELb0EEENS1_19SingleTileSchedulerILb1ELb0ELb1ELi128EEEEEEEEEvNT_6ParamsE --------------------------
	.section	.text._ZN7cutlass13device_kernelIN5flash19enable_sm80_to_sm89INS1_16FlashAttnFwdSm80INS1_25CollectiveMainloopFwdSm80ILi8ELi1ELb1EN4cute5tupleIJNS5_1CILi128EEENS7_ILi96EEES8_EEELi128ENS_10bfloat16_tEfNS_4arch4Sm80ELb0ELb1ELb0ELb1ELb1ELb0ELb1ELb0EEENS1_21CollectiveEpilogueFwdINS6_IJS8_S8_S9_EEENS6_IJNS7_ILi1EEESH_SH_EEESB_SD_Li256ELb1ELb1ELb0ELb0EEENS1_19SingleTileSchedulerILb1ELb0ELb1ELi128EEEEEEEEEvNT_6ParamsE,"ax",@progbits
	.sectioninfo	@"SHI_REGISTERS=255"
	.align	128
.text._ZN7cutlass13device_kernelIN5flash19enable_sm80_to_sm89INS1_16FlashAttnFwdSm80INS1_25CollectiveMainloopFwdSm80ILi8ELi1ELb1EN4cute5tupleIJNS5_1CILi128EEENS7_ILi96EEES8_EEELi128ENS_10bfloat16_tEfNS_4arch4Sm80ELb0ELb1ELb0ELb1ELb1ELb0ELb1ELb0EEENS1_21CollectiveEpilogueFwdINS6_IJS8_S8_S9_EEENS6_IJNS7_ILi1EEESH_SH_EEESB_SD_Li256ELb1ELb1ELb0ELb0EEENS1_19SingleTileSchedulerILb1ELb0ELb1ELi128EEEEEEEEEvNT_6ParamsE:
        .type           _ZN7cutlass13device_kernelIN5flash19enable_sm80_to_sm89INS1_16FlashAttnFwdSm80INS1_25CollectiveMainloopFwdSm80ILi8ELi1ELb1EN4cute5tupleIJNS5_1CILi128EEENS7_ILi96EEES8_EEELi128ENS_10bfloat16_tEfNS_4arch4Sm80ELb0ELb1ELb0ELb1ELb1ELb0ELb1ELb0EEENS1_21CollectiveEpilogueFwdINS6_IJS8_S8_S9_EEENS6_IJNS7_ILi1EEESH_SH_EEESB_SD_Li256ELb1ELb1ELb0ELb0EEENS1_19SingleTileSchedulerILb1ELb0ELb1ELi128EEEEEEEEEvNT_6ParamsE,@function
        .size           _ZN7cutlass13device_kernelIN5flash19enable_sm80_to_sm89INS1_16FlashAttnFwdSm80INS1_25CollectiveMainloopFwdSm80ILi8ELi1ELb1EN4cute5tupleIJNS5_1CILi128EEENS7_ILi96EEES8_EEELi128ENS_10bfloat16_tEfNS_4arch4Sm80ELb0ELb1ELb0ELb1ELb1ELb0ELb1ELb0EEENS1_21CollectiveEpilogueFwdINS6_IJS8_S8_S9_EEENS6_IJNS7_ILi1EEESH_SH_EEESB_SD_Li256ELb1ELb1ELb0ELb0EEENS1_19SingleTileSchedulerILb1ELb0ELb1ELi128EEEEEEEEEvNT_6ParamsE,(.L_x_4362 - _ZN7cutlass13device_kernelIN5flash19enable_sm80_to_sm89INS1_16FlashAttnFwdSm80INS1_25CollectiveMainloopFwdSm80ILi8ELi1ELb1EN4cute5tupleIJNS5_1CILi128EEENS7_ILi96EEES8_EEELi128ENS_10bfloat16_tEfNS_4arch4Sm80ELb0ELb1ELb0ELb1ELb1ELb0ELb1ELb0EEENS1_21CollectiveEpilogueFwdINS6_IJS8_S8_S9_EEENS6_IJNS7_ILi1EEESH_SH_EEESB_SD_Li256ELb1ELb1ELb0ELb0EEENS1_19SingleTileSchedulerILb1ELb0ELb1ELi128EEEEEEEEEvNT_6ParamsE)
        .other          _ZN7cutlass13device_kernelIN5flash19enable_sm80_to_sm89INS1_16FlashAttnFwdSm80INS1_25CollectiveMainloopFwdSm80ILi8ELi1ELb1EN4cute5tupleIJNS5_1CILi128EEENS7_ILi96EEES8_EEELi128ENS_10bfloat16_tEfNS_4arch4Sm80ELb0ELb1ELb0ELb1ELb1ELb0ELb1ELb0EEENS1_21CollectiveEpilogueFwdINS6_IJS8_S8_S9_EEENS6_IJNS7_ILi1EEESH_SH_EEESB_SD_Li256ELb1ELb1ELb0ELb0EEENS1_19SingleTileSchedulerILb1ELb0ELb1ELi128EEEEEEEEEvNT_6ParamsE,@"STO_CUDA_ENTRY STV_DEFAULT"
_ZN7cutlass13device_kernelIN5flash19enable_sm80_to_sm89INS1_16FlashAttnFwdSm80INS1_25CollectiveMainloopFwdSm80ILi8ELi1ELb1EN4cute5tupleIJNS5_1CILi128EEENS7_ILi96EEES8_EEELi128ENS_10bfloat16_tEfNS_4arch4Sm80ELb0ELb1ELb0ELb1ELb1ELb0ELb1ELb0EEENS1_21CollectiveEpilogueFwdINS6_IJS8_S8_S9_EEENS6_IJNS7_ILi1EEESH_SH_EEESB_SD_Li256ELb1ELb1ELb0ELb0EEENS1_19SingleTileSchedulerILb1ELb0ELb1ELi128EEEEEEEEEvNT_6ParamsE:
[----:B------:R-:W-:Y:S02]  /*0000*/  MOV R1, c[0x0][0x28] ;  /* 0x00000a0000017a02 */ /* 0x000fe40000000f00 */
[----:B------:R-:W1:Y:S01]  /*0010*/  S2R R100, SR_TID.X ;  /* 0x0000000000647919 */ /* 0x000e620000002100 */
[----:B------:R-:W-:Y:S01]  /*0020*/  MOV R5, 0x4 ;  /* 0x0000000400057802 */ /* 0x000fe20000000f00 */
[----:B------:R-:W2:Y:S01]  /*0030*/  S2UR UR4, SR_CTAID.X ;  /* 0x00000000000479c3 */ /* 0x000ea20000002500 */
[----:B------:R-:W-:Y:S01]  /*0040*/  ULDC.64 UR6, c[0x0][0x118] ;  /* 0x0000460000067ab9 */ /* 0x000fe20000000a00 */
[----:B------:R-:W3:Y:S01]  /*0050*/  S2R R228, SR_CTAID.Z ;  /* 0x0000000000e47919 */ /* 0x000ee20000002700 */
        /* <DEDUP_REMOVED lines=10> */
.L_x_2390:
        /* <DEDUP_REMOVED lines=8> */
.L_x_2392:
[----:B------:R-:W-:-:S04]  /*0180*/  MOV R0, c[0x0][0x54c] ;  /* 0x0001530000007a02 */ /* 0x000fc80000000f00 */
.L_x_2391:
[----:B------:R-:W-:Y:S01]  /*0190*/  USHF.L.U32 UR4, UR4, 0x7, URZ ;  /* 0x0000000704047899 */ /* 0x000fe2000800063f */
[----:B-----5:R-:W-:-:S05]  /*01a0*/  IMAD R0, R0, c[0x0][0x548], RZ ;  /* 0x0001520000007a24 */ /* 0x020fca00078e02ff */
[----:B------:R-:W-:-:S04]  /*01b0*/  MOV R15, UR4 ;  /* 0x00000004000f7c02 */ /* 0x000fc80008000f00 */
[----:B------:R-:W-:-:S04]  /*01c0*/  ISETP.GE.AND P0, PT, R15, R0, PT ;  /* 0x000000000f00720c */ /* 0x000fc80003f06270 */
[----:B------:R-:W-:Y:S01]  /*01d0*/  SEL R228, R228, 0xffffffff, !P0 ;  /* 0xffffffffe4e47807 */ /* 0x000fe20004000000 */
[----:B------:R-:W-:Y:S05]  /*01e0*/  BRA `(.L_x_2393) ;  /* 0x0000013000007947 */ /* 0x000fea0003800000 */
.L_x_2389:
[----:B------:R-:W-:-:S04]  /*01f0*/  ISETP.NE.U32.AND P0, PT, RZ, c[0x0][0x568], PT ;  /* 0x00015a00ff007a0c */ /* 0x000fc80003f05070 */
[----:B------:R-:W-:-:S13]  /*0200*/  ISETP.NE.AND.EX P0, PT, RZ, c[0x0][0x56c], PT, P0 ;  /* 0x00015b00ff007a0c */ /* 0x000fda0003f05300 */
[----:B------:R-:W-:Y:S05]  /*0210*/  @!P0 BRA `(.L_x_2394) ;  /* 0x0000002000008947 */ /* 0x000fea0003800000 */
[----:B------:R1:W5:Y:S01]  /*0220*/  LDG.E R0, [R2.64] ;  /* 0x0000000602007981 */ /* 0x000362000c1e1900 */
[----:B------:R-:W-:Y:S05]  /*0230*/  BRA `(.L_x_2395) ;  /* 0x0000009000007947 */ /* 0x000fea0003800000 */
.L_x_2394:
        /* <DEDUP_REMOVED lines=8> */
.L_x_2396:
[----:B------:R-:W-:-:S04]  /*02c0*/  MOV R0, c[0x0][0x54c] ;  /* 0x0001530000007a02 */ /* 0x000fc80000000f00 */
.L_x_2395:
[----:B------:R-:W-:Y:S01]  /*02d0*/  USHF.L.U32 UR4, UR4, 0x7, URZ ;  /* 0x0000000704047899 */ /* 0x000fe2000800063f */
[----:B-----5:R-:W-:-:S05]  /*02e0*/  IMAD R0, R0, c[0x0][0x548], RZ ;  /* 0x0001520000007a24 */ /* 0x020fca00078e02ff */
[----:B------:R-:W-:-:S04]  /*02f0*/  MOV R15, UR4 ;  /* 0x00000004000f7c02 */ /* 0x000fc80008000f00 */
[----:B------:R-:W-:-:S04]  /*0300*/  ISETP.GE.AND P0, PT, R15, R0, PT ;  /* 0x000000000f00720c */ /* 0x000fc80003f06270 */
[----:B------:R-:W-:-:S04]  /*0310*/  SEL R228, R228, 0xffffffff, !P0 ;  /* 0xffffffffe4e47807 */ /* 0x000fc80004000000 */
.L_x_2393:
[----:B------:R-:W-:-:S13]  /*0320*/  ISETP.GE.AND P0, PT, R228, RZ, PT ;  /* 0x000000ffe400720c */ /* 0x000fda0003f06270 */
[----:B------:R-:W-:Y:S05]  /*0330*/  @!P0 EXIT ;  /* 0x000000000000894d */ /* 0x000fea0003800000 */
[----:B------:R-:W-:Y:S01]  /*0340*/  ISETP.NE.U32.AND P2, PT, RZ, c[0x0][0x370], PT ;  /* 0x0000dc00ff007a0c */ /* 0x000fe20003f45070 */
[----:B------:R-:W-:Y:S01]  /*0350*/  IMAD.MOV.U32 R227, RZ, RZ, RZ ;  /* 0x000000ffffe37224 */ /* 0x000fe200078e00ff */
[----:B------:R-:W-:Y:S01]  /*0360*/  ISETP.NE.U32.AND P0, PT, RZ, c[0x0][0x360], PT ;  /* 0x0000d800ff007a0c */ /* 0x000fe20003f05070 */
[----:B------:R-:W-:Y:S01]  /*0370*/  IMAD.MOV.U32 R226, RZ, RZ, c[0x0][0x168] ;  /* 0x00005a00ffe27624 */ /* 0x000fe200078e00ff */
[----:B------:R-:W-:Y:S01]  /*0380*/  ISETP.NE.AND.EX P2, PT, RZ, c[0x0][0x374], PT, P2 ;  /* 0x0000dd00ff007a0c */ /* 0x000fe20003f45320 */
[----:B-1----:R-:W-:Y:S01]  /*0390*/  IMAD.MOV.U32 R2, RZ, RZ, RZ ;  /* 0x000000ffff027224 */ /* 0x002fe200078e00ff */
[----:B------:R-:W-:Y:S01]  /*03a0*/  ISETP.NE.AND.EX P0, PT, RZ, c[0x0][0x364], PT, P0 ;  /* 0x0000d900ff007a0c */ /* 0x000fe20003f05300 */
[----:B------:R-:W-:Y:S01]  /*03b0*/  IMAD.WIDE R8, R228, R5, c[0x0][0x348] ;  /* 0x0000d200e4087625 */ /* 0x000fe200078e0205 */
[----:B------:R-:W-:-:S04]  /*03c0*/  ISETP.NE.U32.AND P1, PT, RZ, c[0x0][0x348], PT ;  /* 0x0000d200ff007a0c */ /* 0x000fc80003f25070 */
[----:B------:R-:W-:-:S05]  /*03d0*/  ISETP.NE.AND.EX P1, PT, RZ, c[0x0][0x34c], PT, P1 ;  /* 0x0000d300ff007a0c */ /* 0x000fca0003f25310 */
[----:B------:R-:W-:-:S04]  /*03e0*/  @P2 IMAD.WIDE R12, R228, R5, c[0x0][0x370] ;  /* 0x0000dc00e40c2625 */ /* 0x000fc800078e0205 */
[----:B------:R-:W-:Y:S01]  /*03f0*/  @P0 IMAD.WIDE R10, R228, R5, c[0x0][0x360] ;  /* 0x0000d800e40a0625 */ /* 0x000fe200078e0205 */
[----:B------:R1:W5:Y:S04]  /*0400*/  @P2 LDG.E R227, [R12.64] ;  /* 0x000000060ce32981 */ /* 0x000368000c1e1900 */
[----:B------:R1:W5:Y:S04]  /*0410*/  @P1 LDG.E R2, [R8.64] ;  /* 0x0000000608021981 */ /* 0x000368000c1e1900 */
[----:B------:R1:W5:Y:S01]  /*0420*/  @P0 LDG.E R226, [R10.64] ;  /* 0x000000060ae20981 */ /* 0x000362000c1e1900 */
[----:B------:R-:W-:-:S02]  /*0430*/  ULDC UR5, c[0x0][0x2ac] ;  /* 0x0000ab0000057ab9 */ /* 0x000fc40000000800 */
[----:B------:R-:W-:Y:S01]  /*0440*/  ULDC UR4, c[0x0][0x1d0] ;  /* 0x0000740000047ab9 */ /* 0x000fe20000000800 */
[----:B------:R-:W2:Y:S01]  /*0450*/  S2R R220, SR_CTAID.Y ;  /* 0x0000000000dc7919 */ /* 0x000ea20000002600 */
[----:B------:R-:W-:-:S06]  /*0460*/  UIMAD UR4, UR5, UR4, URZ ;  /* 0x00000004050472a4 */ /* 0x000fcc000f8e023f */
[----:B------:R-:W-:Y:S01]  /*0470*/  IMAD.U32 R6, RZ, RZ, UR4 ;  /* 0x00000004ff067e24 */ /* 0x000fe2000f8e00ff */
[----:B--2---:R-:W-:Y:S01]  /*0480*/  SHF.R.S32.HI R0, RZ, 0x1f, R220 ;  /* 0x0000001fff007819 */ /* 0x004fe200000114dc */
[----:B------:R-:W-:Y:S05]  /*0490*/  @P0 BRA `(.L_x_2397) ;  /* 0x0000004000000947 */ /* 0x000fea0003800000 */
[----:B-1----:R-:W-:Y:S05]  /*04a0*/  @!P1 BRA `(.L_x_2397) ;  /* 0x0000003000009947 */ /* 0x002fea0003800000 */
[----:B-----5:R-:W2:Y:S04]  /*04b0*/  LDG.E R226, [R8.64] ;  /* 0x0000000608e27981 */ /* 0x020ea8000c1e1900 */
[----:B------:R-:W2:Y:S02]  /*04c0*/  LDG.E R3, [R8.64+0x4] ;  /* 0x0000040608037981 */ /* 0x000ea4000c1e1900 */
[----:B--2---:R-:W-:Y:S02]  /*04d0*/  IADD3 R226, -R226, R3, RZ ;  /* 0x00000003e2e27210 */ /* 0x004fe40007ffe1ff */
.L_x_2397:
[----:B-1----:R-:W-:-:S04]  /*04e0*/  ISETP.NE.U32.AND P0, PT, RZ, c[0x0][0x368], PT ;  /* 0x0000da00ff007a0c */ /* 0x002fc80003f05070 */
[----:B------:R-:W-:-:S13]  /*04f0*/  ISETP.NE.AND.EX P0, PT, RZ, c[0x0][0x36c], PT, P0 ;  /* 0x0000db00ff007a0c */ /* 0x000fda0003f05300 */
[----:B------:R-:W-:Y:S05]  /*0500*/  @!P0 BRA `(.L_x_2398) ;  /* 0x0000003000008947 */ /* 0x000fea0003800000 */
[----:B------:R-:W-:-:S06]  /*0510*/  IMAD.WIDE R6, R228, R5, c[0x0][0x368] ;  /* 0x0000da00e4067625 */ /* 0x000fcc00078e0205 */
[----:B------:R1:W5:Y:S01]  /*0520*/  LDG.E R6, [R6.64] ;  /* 0x0000000606067981 */ /* 0x000362000c1e1900 */
[----:B------:R-:W-:Y:S05]  /*0530*/  BRA `(.L_x_2399) ;  /* 0x0000007000007947 */ /* 0x000fea0003800000 */
.L_x_2398:
[----:B------:R-:W-:-:S04]  /*0540*/  ISETP.NE.U32.AND P0, PT, RZ, c[0x0][0x350], PT ;  /* 0x0000d400ff007a0c */ /* 0x000fc80003f05070 */
[----:B------:R-:W-:-:S13]  /*0550*/  ISETP.NE.AND.EX P0, PT, RZ, c[0x0][0x354], PT, P0 ;  /* 0x0000d500ff007a0c */ /* 0x000fda0003f05300 */
[----:B------:R-:W-:Y:S05]  /*0560*/  @!P0 BRA `(.L_x_2399) ;  /* 0x0000004000008947 */ /* 0x000fea0003800000 */
[----:B------:R-:W-:-:S05]  /*0570*/  IMAD.WIDE R8, R228, R5, c[0x0][0x350] ;  /* 0x0000d400e4087625 */ /* 0x000fca00078e0205 */
[----:B------:R-:W2:Y:S04]  /*0580*/  LDG.E R3, [R8.64] ;  /* 0x0000000608037981 */ /* 0x000ea8000c1e1900 */
[----:B------:R-:W2:Y:S02]  /*0590*/  LDG.E R6, [R8.64+0x4] ;  /* 0x0000040608067981 */ /* 0x000ea4000c1e1900 */
[----:B--2---:R-:W-:-:S03]  /*05a0*/  IADD3 R6, -R3, R6, RZ ;  /* 0x0000000603067210 */ /* 0x004fc60007ffe1ff */
.L_x_2399:
[----:B------:R-:W-:Y:S01]  /*05b0*/  IMAD.MOV.U32 R3, RZ, RZ, c[0x0][0x2c4] ;  /* 0x0000b100ff037624 */ /* 0x000fe200078e00ff */
[----:B-1----:R-:W-:Y:S01]  /*05c0*/  IADD3 R7, R15, 0x7f, RZ ;  /* 0x0000007f0f077810 */ /* 0x002fe20007ffe0ff */
[----:B-----5:R-:W-:-:S03]  /*05d0*/  IMAD.IADD R217, R6, 0x1, -R227 ;  /* 0x0000000106d97824 */ /* 0x020fc600078e0ae3 */
[----:B------:R-:W-:Y:S01]  /*05e0*/  ISETP.NE.AND P4, PT, R3, 0x1, PT ;  /* 0x000000010300780c */ /* 0x000fe20003f85270 */
[----:B------:R-:W-:Y:S01]  /*05f0*/  IMAD.MOV.U32 R3, RZ, RZ, c[0x0][0x32c] ;  /* 0x0000cb00ff037624 */ /* 0x000fe200078e00ff */
[----:B------:R-:W-:-:S04]  /*0600*/  IADD3 R6, R217, 0x1, -R226 ;  /* 0x00000001d9067810 */ /* 0x000fc80007ffe8e2 */
[----:B------:R-:W-:-:S07]  /*0610*/  ISETP.GE.AND P3, PT, R3, 0x1, PT ;  /* 0x000000010300780c */ /* 0x000fce0003f66270 */
[----:B------:R-:W-:-:S05]  /*0620*/  @P4 IADD3 R4, R15, 0x7f, RZ ;  /* 0x0000007f0f044810 */ /* 0x000fca0007ffe0ff */
[----:B------:R-:W-:-:S05]  /*0630*/  @P4 IMAD.HI.U32 R4, R4, c[0x0][0x2c8], RZ ;  /* 0x0000b20004044a27 */ /* 0x000fca00078e00ff */
        /* <DEDUP_REMOVED lines=13> */
.L_x_2401:
[----:B------:R-:W-:-:S13]  /*0710*/  ISETP.NE.AND P0, PT, R3, 0x1, PT ;  /* 0x000000010300780c */ /* 0x000fda0003f05270 */
[----:B------:R-:W-:-:S05]  /*0720*/  @P0 IMAD.HI.U32 R6, R4, c[0x0][0x330], RZ ;  /* 0x0000cc0004060a27 */ /* 0x000fca00078e00ff */
[----:B------:R-:W-:-:S05]  /*0730*/  @P0 SHF.R.U32.HI R4, RZ, c[0x0][0x334], R6 ;  /* 0x0000cd00ff040a19 */ /* 0x000fca0000011606 */
.L_x_2402:
[----:B------:R-:W-:-:S05]  /*0740*/  IMAD R4, R4, R3, c[0x0][0x32c] ;  /* 0x0000cb0004047624 */ /* 0x000fca00078e0203 */
[----:B------:R-:W-:-:S04]  /*0750*/  IMNMX R7, R7, R4, PT ;  /* 0x0000000407077217 */ /* 0x000fc80003800200 */
.L_x_2400:
[----:B------:R-:W-:Y:S01]  /*0760*/  IADD3 R7, R7, 0x5f, RZ ;  /* 0x0000005f07077810 */ /* 0x000fe20007ffe0ff */
[----:B------:R-:W-:Y:S01]  /*0770*/  @P4 IMAD.HI.U32 R4, R15, c[0x0][0x2c8], RZ ;  /* 0x0000b2000f044a27 */ /* 0x000fe200078e00ff */
[----:B------:R-:W-:-:S03]  /*0780*/  IADD3 R9, R217, 0x5f, RZ ;  /* 0x0000005fd9097810 */ /* 0x000fc60007ffe0ff */
[----:B------:R-:W-:-:S04]  /*0790*/  IMAD.HI R7, R7, 0x2aaaaaab, RZ ;  /* 0x2aaaaaab07077827 */ /* 0x000fc800078e02ff */
[----:B------:R-:W-:Y:S01]  /*07a0*/  IMAD.HI R9, R9, 0x2aaaaaab, RZ ;  /* 0x2aaaaaab09097827 */ /* 0x000fe200078e02ff */
[----:B------:R-:W-:-:S03]  /*07b0*/  SHF.R.U32.HI R6, RZ, 0x1f, R7 ;  /* 0x0000001fff067819 */ /* 0x000fc60000011607 */
[----:B------:R-:W-:Y:S01]  /*07c0*/  IMAD.MOV.U32 R11, RZ, RZ, R15 ;  /* 0x000000ffff0b7224 */ /* 0x000fe200078e000f */
[----:B------:R-:W-:Y:S01]  /*07d0*/  @P4 SHF.R.U32.HI R11, RZ, c[0x0][0x2cc], R4 ;  /* 0x0000b300ff0b4a19 */ /* 0x000fe20000011604 */
[----:B------:R-:W-:Y:S01]  /*07e0*/  IMAD.IADD R14, R217, 0x1, -R226 ;  /* 0x00000001d90e7824 */ /* 0x000fe200078e0ae2 */
[----:B------:R-:W-:Y:S02]  /*07f0*/  SHF.R.U32.HI R8, RZ, 0x1f, R9 ;  /* 0x0000001fff087819 */ /* 0x000fe40000011609 */
[----:B------:R-:W-:Y:S01]  /*0800*/  LEA.HI.SX32 R6, R7, R6, 0x1c ;  /* 0x0000000607067211 */ /* 0x000fe200078fe2ff */
[----:B------:R-:W-:Y:S01]  /*0810*/  IMAD.IADD R4, R14, 0x1, R11 ;  /* 0x000000010e047824 */ /* 0x000fe200078e020b */
[----:B------:R-:W-:-:S04]  /*0820*/  LEA.HI.SX32 R13, R9, R8, 0x1c ;  /* 0x00000008090d7211 */ /* 0x000fc800078fe2ff */
[----:B------:R-:W-:Y:S02]  /*0830*/  IADD3 R7, R4, -c[0x0][0x324], RZ ;  /* 0x8000c90004077a10 */ /* 0x000fe40007ffe0ff */
        /* <DEDUP_REMOVED lines=10> */
.L_x_2404:
[----:B------:R-:W-:-:S13]  /*08e0*/  ISETP.NE.AND P0, PT, R3, 0x1, PT ;  /* 0x000000010300780c */ /* 0x000fda0003f05270 */
[----:B------:R-:W-:-:S05]  /*08f0*/  @P0 IMAD.HI.U32 R3, R4, c[0x0][0x330], RZ ;  /* 0x0000cc0004030a27 */ /* 0x000fca00078e00ff */
[----:B------:R-:W-:-:S05]  /*0900*/  @P0 SHF.R.U32.HI R4, RZ, c[0x0][0x334], R3 ;  /* 0x0000cd00ff040a19 */ /* 0x000fca0000011603 */
.L_x_2405:
[----:B------:R-:W-:-:S05]  /*0910*/  IMAD R4, R4, c[0x0][0x32c], RZ ;  /* 0x0000cb0004047a24 */ /* 0x000fca00078e02ff */
[----:B------:R-:W-:-:S05]  /*0920*/  IMNMX R7, R7, R4, !PT ;  /* 0x0000000407077217 */ /* 0x000fca0007800200 */
.L_x_2403:
        /* <DEDUP_REMOVED lines=10> */
[----:B------:R-:W-:Y:S01]  /*09d0*/  CS2R R56, SRZ ;  /* 0x0000000000387805 */ /* 0x000fe2000001ff00 */
[----:B------:R-:W-:Y:S01]  /*09e0*/  CS2R R54, SRZ ;  /* 0x0000000000367805 */ /* 0x000fe2000001ff00 */
[----:B------:R-:W-:Y:S01]  /*09f0*/  CS2R R52, SRZ ;  /* 0x0000000000347805 */ /* 0x000fe2000001ff00 */
[----:B------:R-:W-:Y:S01]  /*0a00*/  IMNMX R216, RZ, R216, !PT ;  /* 0x000000d8ffd87217 */ /* 0x000fe20007800200 */
[----:B------:R-:W-:Y:S01]  /*0a10*/  CS2R R106, SRZ ;  /* 0x00000000006a7805 */ /* 0x000fe2000001ff00 */
[----:B------:R-:W-:Y:S01]  /*0a20*/  CS2R R104, SRZ ;  /* 0x0000000000687805 */ /* 0x000fe2000001ff00 */
[----:B------:R-:W-:Y:S01]  /*0a30*/  CS2R R110, SRZ ;  /* 0x00000000006e7805 */ /* 0x000fe2000001ff00 */
[----:B------:R-:W-:Y:S01]  /*0a40*/  ISETP.GT.AND P0, PT, R13, R216, PT ;  /* 0x000000d80d00720c */ /* 0x000fe20003f04270 */
        /* <DEDUP_REMOVED lines=24> */
[----:B------:R-:W-:-:S04]  /*0bd0*/  ISETP.NE.U32.AND P0, PT, RZ, c[0x0][0x340], PT ;  /* 0x0000d000ff007a0c */ /* 0x000fc80003f05070 */
[----:B------:R-:W-:-:S13]  /*0be0*/  ISETP.NE.AND.EX P0, PT, RZ, c[0x0][0x344], PT, P0 ;  /* 0x0000d100ff007a0c */ /* 0x000fda0003f05300 */
[----:B------:R-:W-:-:S06]  /*0bf0*/  @P0 IMAD.WIDE R230, R228, R5, c[0x0][0x340] ;  /* 0x0000d000e4e60625 */ /* 0x000fcc00078e0205 */
[----:B------:R-:W2:Y:S01]  /*0c00*/  @P0 LDG.E R230, [R230.64] ;  /* 0x00000006e6e60981 */ /* 0x000ea2000c1e1900 */
[----:B------:R-:W-:Y:S01]  /*0c10*/  SHF.R.S32.HI R105, RZ, 0x1f, R100 ;  /* 0x0000001fff697819 */ /* 0x000fe20000011464 */
[----:B------:R-:W-:Y:S02]  /*0c20*/  IMAD.MOV.U32 R12, RZ, RZ, 0x60 ;  /* 0x00000060ff0c7424 */ /* 0x000fe400078e00ff */
[----:B------:R-:W-:Y:S01]  /*0c30*/  IMAD.MOV.U32 R3, RZ, RZ, c[0x0][0x2b8] ;  /* 0x0000ae00ff037624 */ /* 0x000fe200078e00ff */
[----:B------:R-:W-:Y:S01]  /*0c40*/  LEA.HI R16, R105, R100, RZ, 0x3 ;  /* 0x0000006469107211 */ /* 0x000fe200078f18ff */
[----:B------:R-:W-:Y:S02]  /*0c50*/  IMAD R103, R13, R12, -0x60 ;  /* 0xffffffa00d677424 */ /* 0x000fe400078e020c */
[----:B------:R-:W-:Y:S01]  /*0c60*/  IMAD.MOV.U32 R221, RZ, RZ, RZ ;  /* 0x000000ffffdd7224 */ /* 0x000fe200078e00ff */
[----:B------:R-:W-:Y:S02]  /*0c70*/  LOP3.LUT R9, R16, 0xfffffff8, RZ, 0xc0, !PT ;  /* 0xfffffff810097812 */ /* 0x000fe400078ec0ff */
[----:B------:R-:W-:-:S02]  /*0c80*/  SHF.R.S32.HI R16, RZ, 0x3, R16 ;  /* 0x00000003ff107819 */ /* 0x000fc40000011410 */
[----:B------:R-:W-:Y:S01]  /*0c90*/  ISETP.NE.AND P5, PT, R3, 0x1, PT ;  /* 0x000000010300780c */ /* 0x000fe20003fa5270 */
[----:B------:R-:W-:-:S04]  /*0ca0*/  IMAD.IADD R9, R100, 0x1, -R9 ;  /* 0x0000000164097824 */ /* 0x000fc800078e0a09 */
[----:B------:R-:W-:-:S04]  /*0cb0*/  IMAD R224, R9, 0x20, R16 ;  /* 0x0000002009e07824 */ /* 0x000fc800078e0210 */
[----:B------:R-:W-:-:S05]  /*0cc0*/  IMAD.IADD R222, R224, 0x1, R103 ;  /* 0x00000001e0de7824 */ /* 0x000fca00078e0267 */
[C---:B------:R-:W-:Y:S01]  /*0cd0*/  ISETP.GE.AND P2, PT, R222.reuse, R217, PT ;  /* 0x000000d9de00720c */ /* 0x040fe20003f46270 */
[----:B------:R-:W-:-:S03]  /*0ce0*/  IMAD.IADD R222, R222, 0x1, R227 ;  /* 0x00000001dede7824 */ /* 0x000fc600078e02e3 */
[----:B------:R-:W-:Y:S01]  /*0cf0*/  ISETP.GT.OR P2, PT, R224, 0x5f, P2 ;  /* 0x0000005fe000780c */ /* 0x000fe20001744670 */
[----:B------:R-:W-:-:S04]  /*0d00*/  @P5 IMAD.HI.U32 R4, R222, c[0x0][0x2bc], RZ ;  /* 0x0000af00de045a27 */ /* 0x000fc800078e00ff */
[----:B------:R-:W-:Y:S01]  /*0d10*/  IMAD.MOV.U32 R3, RZ, RZ, R222 ;  /* 0x000000ffff037224 */ /* 0x000fe200078e00de */
[----:B------:R-:W-:Y:S01]  /*0d20*/  @P5 SHF.R.U32.HI R3, RZ, c[0x0][0x2c0], R4 ;  /* 0x0000b000ff035a19 */ /* 0x000fe20000011604 */
[----:B------:R-:W-:Y:S01]  /*0d30*/  BAR.SYNC.DEFER_BLOCKING 0x0 ;  /* 0x0000000000007b1d */ /* 0x000fe20000010000 */
[----:B------:R-:W-:-:S04]  /*0d40*/  IMAD.WIDE.U32 R6, R2, c[0x0][0x178], RZ ;  /* 0x00005e0002067a25 */ /* 0x000fc800078e00ff */
[----:B------:R-:W-:-:S05]  /*0d50*/  @!P0 IMAD.MOV.U32 R230, RZ, RZ, R228 ;  /* 0x000000ffffe68224 */ /* 0x000fca00078e00e4 */
[----:B--2---:R-:W-:-:S05]  /*0d60*/  SHF.R.S32.HI R215, RZ, 0x1f, R230 ;  /* 0x0000001fffd77819 */ /* 0x004fca00000114e6 */
[----:B------:R-:W-:-:S04]  /*0d70*/  IMAD R215, R215, c[0x0][0x2b0], RZ ;  /* 0x0000ac00d7d77a24 */ /* 0x000fc800078e02ff */
[C---:B------:R-:W-:Y:S02]  /*0d80*/  IMAD R215, R230.reuse, c[0x0][0x2b4], R215 ;  /* 0x0000ad00e6d77a24 */ /* 0x040fe400078e02d7 */
[----:B------:R-:W-:-:S04]  /*0d90*/  IMAD.WIDE.U32 R230, R230, c[0x0][0x2b0], RZ ;  /* 0x0000ac00e6e67a25 */ /* 0x000fc800078e00ff */
[----:B------:R-:W-:Y:S01]  /*0da0*/  IMAD.IADD R215, R231, 0x1, R215 ;  /* 0x00000001e7d77824 */ /* 0x000fe200078e02d7 */
[----:B------:R-:W-:-:S04]  /*0db0*/  @!P2 IADD3 R5, P0, R3, R230, RZ ;  /* 0x000000e60305a210 */ /* 0x000fc80007f1e0ff */
[----:B------:R-:W-:Y:S02]  /*0dc0*/  @!P2 LEA.HI.X.SX32 R4, R3, R215, 0x1, P0 ;  /* 0x000000d70304a211 */ /* 0x000fe400000f0eff */
[----:B------:R-:W-:-:S04]  /*0dd0*/  @!P2 LEA R18, P0, R5, c[0x0][0x2a0], 0x2 ;  /* 0x0000a8000512aa11 */ /* 0x000fc800078010ff */
[----:B------:R-:W-:-:S05]  /*0de0*/  @!P2 LEA.HI.X R19, R5, c[0x0][0x2a4], R4, 0x2, P0 ;  /* 0x0000a9000513aa11 */ /* 0x000fca00000f1404 */
[----:B------:R1:W2:Y:S01]  /*0df0*/  @!P2 LDG.E R221, [R18.64] ;  /* 0x0000000612dda981 */ /* 0x0002a2000c1e1900 */
[----:B------:R-:W-:Y:S01]  /*0e00*/  SHF.R.S32.HI R5, RZ, 0x1f, R2 ;  /* 0x0000001fff057819 */ /* 0x000fe20000011402 */
[----:B------:R-:W-:Y:S01]  /*0e10*/  IMAD.SHL.U32 R225, R9, 0x8, RZ ;  /* 0x0000000809e17824 */ /* 0x000fe200078e00ff */
[----:B------:R-:W-:Y:S01]  /*0e20*/  SHF.R.S32.HI R4, RZ, 0x1f, R228 ;  /* 0x0000001fff047819 */ /* 0x000fe200000114e4 */
[----:B------:R-:W-:Y:S01]  /*0e30*/  IMAD.WIDE.U32 R234, R220, c[0x0][0x1e8], RZ ;  /* 0x00007a00dcea7a25 */ /* 0x000fe200078e00ff */
[----:B------:R-:W-:Y:S02]  /*0e40*/  LEA.HI R102, R105, R100, RZ, 0x5 ;  /* 0x0000006469667211 */ /* 0x000fe400078f28ff */
[----:B------:R-:W-:Y:S01]  /*0e50*/  SEL R4, R4, RZ, !P1 ;  /* 0x000000ff04047207 */ /* 0x000fe20004800000 */
[----:B------:R-:W-:Y:S01]  /*0e60*/  IMAD R5, R5, c[0x0][0x178], RZ ;  /* 0x00005e0005057a24 */ /* 0x000fe200078e02ff */
[----:B------:R-:W-:Y:S01]  /*0e70*/  IADD3 R8, R225, 0x40, RZ ;  /* 0x00000040e1087810 */ /* 0x000fe20007ffe0ff */
[----:B------:R-:W-:Y:S01]  /*0e80*/  IMAD R12, R13, -0x60, R12 ;  /* 0xffffffa00d0c7824 */ /* 0x000fe200078e020c */
[----:B------:R-:W-:Y:S01]  /*0e90*/  ISETP.GE.AND P6, PT, R225, c[0x0][0x198], PT ;  /* 0x00006600e1007a0c */ /* 0x000fe20003fc6270 */
[----:B------:R-:W-:Y:S01]  /*0ea0*/  IMAD R5, R2, c[0x0][0x17c], R5 ;  /* 0x00005f0002057a24 */ /* 0x000fe200078e0205 */
[----:B------:R-:W-:Y:S01]  /*0eb0*/  ISETP.GE.AND P2, PT, R8, c[0x0][0x198], PT ;  /* 0x0000660008007a0c */ /* 0x000fe20003f46270 */
[----:B------:R-:W-:Y:S01]  /*0ec0*/  IMAD.IADD R2, R15, 0x1, R224 ;  /* 0x000000010f027824 */ /* 0x000fe200078e02e0 */
[----:B------:R-:W-:Y:S01]  /*0ed0*/  SHF.R.S32.HI R107, RZ, 0x5, R102 ;  /* 0x00000005ff6b7819 */ /* 0x000fe20000011466 */
[----:B------:R-:W-:-:S02]  /*0ee0*/  IMAD.IADD R7, R7, 0x1, R5 ;  /* 0x0000000107077824 */ /* 0x000fc400078e0205 */
[----:B------:R-:W-:Y:S02]  /*0ef0*/  IMAD R5, R0, c[0x0][0x1b8], RZ ;  /* 0x00006e0000057a24 */ /* 0x000fe400078e02ff */
[----:B------:R-:W-:-:S04]  /*0f00*/  IMAD.WIDE.U32 R10, R220, c[0x0][0x1b8], R6 ;  /* 0x00006e00dc0a7a25 */ /* 0x000fc800078e0006 */
[----:B------:R-:W-:Y:S02]  /*0f10*/  IMAD R5, R220, c[0x0][0x1bc], R5 ;  /* 0x00006f00dc057a24 */ /* 0x000fe400078e0205 */
[----:B------:R-:W-:-:S04]  /*0f20*/  @P4 IMAD.HI.U32 R6, R2, c[0x0][0x2c8], RZ ;  /* 0x0000b20002064a27 */ /* 0x000fc800078e00ff */
[----:B------:R-:W-:Y:S01]  /*0f30*/  IMAD.IADD R11, R11, 0x1, R5 ;  /* 0x000000010b0b7824 */ /* 0x000fe200078e0205 */
[----:B------:R-:W-:Y:S01]  /*0f40*/  SEL R5, R228, RZ, !P1 ;  /* 0x000000ffe4057207 */ /* 0x000fe20004800000 */
[----:B------:R-:W-:Y:S01]  /*0f50*/  IMAD.MOV.U32 R7, RZ, RZ, R2 ;  /* 0x000000ffff077224 */ /* 0x000fe200078e0002 */
[----:B------:R-:W-:Y:S01]  /*0f60*/  @P4 SHF.R.U32.HI R7, RZ, c[0x0][0x2cc], R6 ;  /* 0x0000b300ff074a19 */ /* 0x000fe20000011606 */
[----:B------:R-:W-:Y:S02]  /*0f70*/  IMAD R4, R4, c[0x0][0x1c0], RZ ;  /* 0x0000700004047a24 */ /* 0x000fe400078e02ff */
[----:B------:R-:W-:Y:S01]  /*0f80*/  IMAD.WIDE.U32 R10, R5, c[0x0][0x1c0], R10 ;  /* 0x00007000050a7a25 */ /* 0x000fe200078e000a */
[----:B------:R-:W-:-:S03]  /*0f90*/  SHF.R.S32.HI R6, RZ, 0x1f, R7 ;  /* 0x0000001fff067819 */ /* 0x000fc60000011407 */
[----:B------:R-:W-:Y:S02]  /*0fa0*/  IMAD R4, R5, c[0x0][0x1c4], R4 ;  /* 0x0000710005047a24 */ /* 0x000fe400078e0204 */
[----:B------:R-:W-:Y:S02]  /*0fb0*/  IMAD.MOV R5, RZ, RZ, -R7 ;  /* 0x000000ffff057224 */ /* 0x000fe400078e0a07 */
[----:B------:R-:W-:Y:S02]  /*0fc0*/  IMAD.IADD R11, R11, 0x1, R4 ;  /* 0x000000010b0b7824 */ /* 0x000fe400078e0204 */
[----:B------:R-:W-:Y:S02]  /*0fd0*/  IMAD R5, R5, c[0x0][0x2c4], R2 ;  /* 0x0000b10005057a24 */ /* 0x000fe400078e0202 */
[----:B------:R-:W-:Y:S02]  /*0fe0*/  IMAD R6, R6, c[0x0][0x1b0], RZ ;  /* 0x00006c0006067a24 */ /* 0x000fe400078e02ff */
[----:B------:R-:W-:Y:S01]  /*0ff0*/  IMAD.WIDE.U32 R10, R7, c[0x0][0x1b0], R10 ;  /* 0x00006c00070a7a25 */ /* 0x000fe200078e000a */
[----:B------:R-:W-:-:S03]  /*1000*/  SHF.R.S32.HI R2, RZ, 0x1f, R5 ;  /* 0x0000001fff027819 */ /* 0x000fc60000011405 */
[----:B------:R-:W-:Y:S02]  /*1010*/  IMAD R6, R7, c[0x0][0x1b4], R6 ;  /* 0x00006d0007067a24 */ /* 0x000fe400078e0206 */
[----:B------:R-:W-:Y:S02]  /*1020*/  IMAD R2, R2, c[0x0][0x1a8], RZ ;  /* 0x00006a0002027a24 */ /* 0x000fe400078e02ff */
[----:B------:R-:W-:Y:S02]  /*1030*/  IMAD.IADD R7, R11, 0x1, R6 ;  /* 0x000000010b077824 */ /* 0x000fe400078e0206 */
[----:B------:R-:W-:Y:S02]  /*1040*/  IMAD.MOV.U32 R6, RZ, RZ, R10 ;  /* 0x000000ffff067224 */ /* 0x000fe400078e000a */
[C---:B------:R-:W-:Y:S02]  /*1050*/  IMAD R11, R5.reuse, c[0x0][0x1ac], R2 ;  /* 0x00006b00050b7a24 */ /* 0x040fe400078e0202 */
[----:B------:R-:W-:-:S04]  /*1060*/  IMAD.WIDE.U32 R6, R5, c[0x0][0x1a8], R6 ;  /* 0x00006a0005067a25 */ /* 0x000fc800078e0006 */
[----:B------:R-:W-:Y:S01]  /*1070*/  IMAD.IADD R11, R7, 0x1, R11 ;  /* 0x00000001070b7824 */ /* 0x000fe200078e020b */
[----:B------:R-:W-:Y:S01]  /*1080*/  LEA R17, P0, R6, c[0x0][0x160], 0x1 ;  /* 0x0000580006117a11 */ /* 0x000fe200078008ff */
[----:B------:R-:W-:Y:S02]  /*1090*/  IMAD.SHL.U32 R4, R16, 0x40, RZ ;  /* 0x0000004010047824 */ /* 0x000fe400078e00ff */
[----:B------:R-:W-:Y:S01]  /*10a0*/  IMAD.IADD R7, R15, 0x1, R16 ;  /* 0x000000010f077824 */ /* 0x000fe200078e0210 */
[----:B------:R-:W-:Y:S01]  /*10b0*/  LEA.HI.X R11, R6, c[0x0][0x164], R11, 0x1, P0 ;  /* 0x00005900060b7a11 */ /* 0x000fe200000f0c0b */
[----:B------:R-:W-:Y:S01]  /*10c0*/  SHFL.IDX PT, R26, R17, RZ, 0x181f ;  /* 0x00181fff111a7589 */ /* 0x000fe200000e0000 */
[----:B------:R-:W-:Y:S01]  /*10d0*/  LOP3.LUT R4, R4, 0x1c0, RZ, 0xc0, !PT ;  /* 0x000001c004047812 */ /* 0x000fe200078ec0ff */
[----:B------:R-:W-:Y:S02]  /*10e0*/  IMAD R6, R226, c[0x0][0x2c4], RZ ;  /* 0x0000b100e2067a24 */ /* 0x000fe400078e02ff */
[----:B------:R-:W3:Y:S01]  /*10f0*/  SHFL.IDX PT, R27, R11, RZ, 0x181f ;  /* 0x00181fff0b1b7589 */ /* 0x000ee200000e0000 */
[----:B------:R-:W-:Y:S01]  /*1100*/  SHF.R.U32.HI R2, RZ, 0x3, R4 ;  /* 0x00000003ff027819 */ /* 0x000fe20000011604 */
[----:B------:R-:W-:Y:S01]  /*1110*/  IMAD.MOV R5, RZ, RZ, -R3 ;  /* 0x000000ffff057224 */ /* 0x000fe200078e0a03 */
[----:B-1----:R-:W-:Y:S01]  /*1120*/  LOP3.LUT R19, R4, 0x38, R225, 0xf8, !PT ;  /* 0x0000003804137812 */ /* 0x002fe200078ef8e1 */
[----:B------:R-:W-:Y:S01]  /*1130*/  SHFL.IDX PT, R22, R17, 0x1, 0x181f ;  /* 0x00381f0011167f89 */ /* 0x000fe200000e0000 */
[----:B------:R-:W-:Y:S01]  /*1140*/  ISETP.GE.AND P0, PT, R7, R6, PT ;  /* 0x000000060700720c */ /* 0x000fe20003f06270 */
[----:B------:R-:W-:Y:S01]  /*1150*/  IMAD R222, R5, c[0x0][0x2b8], R222 ;  /* 0x0000ae0005de7a24 */ /* 0x000fe200078e02de */
[----:B------:R-:W-:Y:S01]  /*1160*/  LOP3.LUT R19, R19, R2, RZ, 0x3c, !PT ;  /* 0x0000000213137212 */ /* 0x000fe200078e3cff */
[----:B------:R-:W1:Y:S01]  /*1170*/  SHFL.IDX PT, R23, R11, 0x1, 0x181f ;  /* 0x00381f000b177f89 */ /* 0x000e6200000e0000 */
[----:B------:R-:W-:Y:S01]  /*1180*/  LEA.HI R2, R105, R100, RZ, 0x6 ;  /* 0x0000006469027211 */ /* 0x000fe200078f30ff */
[----:B------:R-:W-:Y:S01]  /*1190*/  IMAD.WIDE.U32 R20, R222, c[0x0][0x1e0], RZ ;  /* 0x00007800de147a25 */ /* 0x000fe200078e00ff */
[----:B------:R-:W-:Y:S01]  /*11a0*/  SHF.R.S32.HI R3, RZ, 0x1f, R8 ;  /* 0x0000001fff037819 */ /* 0x000fe20000011408 */
[----:B------:R-:W-:Y:S01]  /*11b0*/  SHFL.IDX PT, R10, R17, 0x3, 0x181f ;  /* 0x00781f00110a7f89 */ /* 0x000fe200000e0000 */
[----:B------:R-:W-:Y:S01]  /*11c0*/  SHF.R.S32.HI R5, RZ, 0x1f, R222 ;  /* 0x0000001fff057819 */ /* 0x000fe200000114de */
[----:B------:R-:W-:Y:S01]  /*11d0*/  IMAD.SHL.U32 R2, R2, 0x8, RZ ;  /* 0x0000000802027824 */ /* 0x000fe200078e00ff */
[----:B------:R-:W-:Y:S01]  /*11e0*/  LEA.HI R3, R3, R8, RZ, 0x3 ;  /* 0x0000000803037211 */ /* 0x000fe200078f18ff */
[----:B------:R-:W-:-:S02]  /*11f0*/  IMAD.IADD R101, R217, 0x1, R12 ;  /* 0x00000001d9657824 */ /* 0x000fc400078e020c */
[----:B------:R-:W-:Y:S01]  /*1200*/  IMAD.WIDE.U32 R232, R220, c[0x0][0x210], RZ ;  /* 0x00008400dce87a25 */ /* 0x000fe200078e00ff */
[----:B------:R-:W-:Y:S02]  /*1210*/  LOP3.LUT R2, R19, 0xfffffe00, R2, 0xf8, !PT ;  /* 0xfffffe0013027812 */ /* 0x000fe400078ef802 */
[----:B------:R-:W-:Y:S01]  /*1220*/  LOP3.LUT R243, R3, 0xfffffff8, RZ, 0xc0, !PT ;  /* 0xfffffff803f37812 */ /* 0x000fe200078ec0ff */
[----:B------:R-:W-:Y:S01]  /*1230*/  IMAD R19, R5, c[0x0][0x1e0], RZ ;  /* 0x0000780005137a24 */ /* 0x000fe200078e02ff */
[----:B------:R-:W-:Y:S01]  /*1240*/  IADD3 R3, R7, 0x20, RZ ;  /* 0x0000002007037810 */ /* 0x000fe20007ffe0ff */
[----:B------:R-:W-:Y:S01]  /*1250*/  IMAD.SHL.U32 R223, R2, 0x2, RZ ;  /* 0x0000000202df7824 */ /* 0x000fe200078e00ff */
[----:B------:R-:W-:Y:S01]  /*1260*/  SHF.R.S32.HI R244, RZ, 0x1f, R243 ;  /* 0x0000001ffff47819 */ /* 0x000fe200000114f3 */
[----:B---3--:R-:W-:-:S03]  /*1270*/  @!P0 IMAD.WIDE R24, R225, 0x2, R26 ;  /* 0x00000002e1188825 */ /* 0x008fc600078e021a */
[----:B------:R-:W-:Y:S01]  /*1280*/  IADD3 R240, R223, 0x100, RZ ;  /* 0x00000100dff07810 */ /* 0x000fe20007ffe0ff */
[----:B------:R-:W-:Y:S01]  /*1290*/  @!P0 IMAD.WIDE R26, R243, 0x2, R26 ;  /* 0x00000002f31a8825 */ /* 0x000fe200078e021a */
[----:B------:R1:W-:Y:S01]  /*12a0*/  @!P0 LDGSTS.E.BYPASS.LTC128B.128 [R223+0x100], [R24.64], !P6 ;  /* 0x0010000018df8fae */ /* 0x0003e2000f101d46 */
[----:B------:R-:W-:Y:S02]  /*12b0*/  IADD3 R239, R223, 0x3100, RZ ;  /* 0x00003100dfef7810 */ /* 0x000fe40007ffe0ff */
[----:B------:R-:W-:Y:S01]  /*12c0*/  IMAD R18, R222, c[0x0][0x1e4], R19 ;  /* 0x00007900de127a24 */ /* 0x000fe200078e0213 */
[----:B------:R3:W-:Y:S01]  /*12d0*/  @!P0 LDGSTS.E.BYPASS.LTC128B.128 [R223+0x4100], [R26.64], !P2 ;  /* 0x041000001adf8fae */ /* 0x0007e2000d101d46 */
[-C--:B------:R-:W-:Y:S01]  /*12e0*/  ISETP.GE.AND P0, PT, R3, R6.reuse, PT ;  /* 0x000000060300720c */ /* 0x080fe20003f06270 */
[----:B------:R-:W-:Y:S01]  /*12f0*/  IMAD.IADD R76, R101, 0x1, -R16 ;  /* 0x00000001654c7824 */ /* 0x000fe200078e0a10 */
[----:B------:R-:W-:Y:S01]  /*1300*/  IADD3 R3, R7, 0x40, RZ ;  /* 0x0000004007037810 */ /* 0x000fe20007ffe0ff */
[----:B------:R-:W-:Y:S01]  /*1310*/  IMAD.IADD R19, R21, 0x1, R18 ;  /* 0x0000000115137824 */ /* 0x000fe200078e0212 */
[----:B------:R-:W-:Y:S01]  /*1320*/  IADD3 R7, R7, 0x60, RZ ;  /* 0x0000006007077810 */ /* 0x000fe20007ffe0ff */
[----:B------:R-:W-:Y:S01]  /*1330*/  IMAD.MOV.U32 R18, RZ, RZ, R20 ;  /* 0x000000ffff127224 */ /* 0x000fe200078e0014 */
[----:B------:R-:W-:Y:S01]  /*1340*/  ISETP.GE.AND P1, PT, R3, R6, PT ;  /* 0x000000060300720c */ /* 0x000fe20003f26270 */
[----:B------:R-:W-:Y:S01]  /*1350*/  IMAD R3, R0, c[0x0][0x1e8], RZ ;  /* 0x00007a0000037a24 */ /* 0x000fe200078e02ff */
[----:B------:R-:W-:Y:S01]  /*1360*/  SHFL.IDX PT, R20, R17, 0x2, 0x181f ;  /* 0x00581f0011147f89 */ /* 0x000fe200000e0000 */
[----:B------:R-:W-:Y:S01]  /*1370*/  IMAD R5, R5, c[0x0][0x208], RZ ;  /* 0x0000820005057a24 */ /* 0x000fe200078e02ff */
[C---:B------:R-:W-:Y:S01]  /*1380*/  IADD3 R238, R223.reuse, 0x1100, RZ ;  /* 0x00001100dfee7810 */ /* 0x040fe20007ffe0ff */
[----:B------:R-:W-:Y:S01]  /*1390*/  IMAD R3, R220, c[0x0][0x1ec], R3 ;  /* 0x00007b00dc037a24 */ /* 0x000fe200078e0203 */
[----:B------:R-:W4:Y:S01]  /*13a0*/  SHFL.IDX PT, R21, R11, 0x2, 0x181f ;  /* 0x00581f000b157f89 */ /* 0x000f2200000e0000 */
[----:B------:R-:W-:-:S02]  /*13b0*/  IADD3 R237, R223, 0x4100, RZ ;  /* 0x00004100dfed7810 */ /* 0x000fc40007ffe0ff */
[----:B------:R-:W-:Y:S01]  /*13c0*/  IMAD.IADD R218, R235, 0x1, R3 ;  /* 0x00000001ebda7824 */ /* 0x000fe200078e0203 */
[----:B------:R-:W5:Y:S01]  /*13d0*/  SHFL.IDX PT, R11, R11, 0x3, 0x181f ;  /* 0x00781f000b0b7f89 */ /* 0x000f6200000e0000 */
[----:B-1----:R-:W-:-:S04]  /*13e0*/  @!P0 IMAD.WIDE R24, R225, 0x2, R22 ;  /* 0x00000002e1188825 */ /* 0x002fc800078e0216 */
[----:B------:R-:W-:Y:S01]  /*13f0*/  @!P0 IMAD.WIDE R22, R243, 0x2, R22 ;  /* 0x00000002f3168825 */ /* 0x000fe200078e0216 */
[----:B------:R5:W-:Y:S04]  /*1400*/  @!P0 LDGSTS.E.BYPASS.LTC128B.128 [R223+0x1100], [R24.64], !P6 ;  /* 0x0110000018df8fae */ /* 0x000be8000f101d46 */
[----:B------:R1:W-:Y:S01]  /*1410*/  @!P0 LDGSTS.E.BYPASS.LTC128B.128 [R223+0x5100], [R22.64], !P2 ;  /* 0x0510000016df8fae */ /* 0x0003e2000d101d46 */
[----:B--2---:R-:W-:Y:S01]  /*1420*/  SHF.R.S32.HI R2, RZ, 0x1f, R221 ;  /* 0x0000001fff027819 */ /* 0x004fe200000114dd */
[----:B------:R-:W-:-:S04]  /*1430*/  IMAD.WIDE.U32 R18, R221, c[0x0][0x1f0], R18 ;  /* 0x00007c00dd127a25 */ /* 0x000fc800078e0012 */
[----:B------:R-:W-:Y:S01]  /*1440*/  IMAD R4, R2, c[0x0][0x1f0], RZ ;  /* 0x00007c0002047a24 */ /* 0x000fe200078e02ff */
[----:B------:R-:W-:Y:S01]  /*1450*/  IADD3 R18, P0, R234, R18, RZ ;  /* 0x00000012ea127210 */ /* 0x000fe20007f1e0ff */
[----:B------:R-:W-:Y:S02]  /*1460*/  IMAD R2, R2, c[0x0][0x218], RZ ;  /* 0x0000860002027a24 */ /* 0x000fe400078e02ff */
[C---:B------:R-:W-:Y:S02]  /*1470*/  IMAD R3, R221.reuse, c[0x0][0x1f4], R4 ;  /* 0x00007d00dd037a24 */ /* 0x040fe400078e0204 */
[----:B------:R-:W-:-:S03]  /*1480*/  IMAD R2, R221, c[0x0][0x21c], R2 ;  /* 0x00008700dd027a24 */ /* 0x000fc600078e0202 */
[----:B------:R-:W-:Y:S02]  /*1490*/  IADD3.X R3, R218, R19, R3, P0, !PT ;  /* 0x00000013da037210 */ /* 0x000fe400007fe403 */
[----:B------:R-:W-:-:S04]  /*14a0*/  LEA R4, P0, R18, c[0x0][0x1c8], 0x1 ;  /* 0x0000720012047a11 */ /* 0x000fc800078008ff */
[----:B------:R-:W-:Y:S01]  /*14b0*/  LEA.HI.X R3, R18, c[0x0][0x1cc], R3, 0x1, P0 ;  /* 0x0000730012037a11 */ /* 0x000fe200000f0c03 */
[--C-:B----4-:R-:W-:Y:S01]  /*14c0*/  @!P1 IMAD.WIDE R18, R225, 0x2, R20.reuse ;  /* 0x00000002e1129825 */ /* 0x110fe200078e0214 */
[----:B------:R-:W-:Y:S02]  /*14d0*/  ISETP.GE.AND P0, PT, R7, R6, PT ;  /* 0x000000060700720c */ /* 0x000fe40003f06270 */
[----:B------:R-:W-:Y:S01]  /*14e0*/  SHFL.IDX PT, R6, R4, RZ, 0x181f ;  /* 0x00181fff04067589 */ /* 0x000fe200000e0000 */
[----:B------:R-:W-:-:S03]  /*14f0*/  @!P1 IMAD.WIDE R20, R243, 0x2, R20 ;  /* 0x00000002f3149825 */ /* 0x000fc600078e0214 */
[----:B------:R-:W3:Y:S04]  /*1500*/  SHFL.IDX PT, R7, R3, RZ, 0x181f ;  /* 0x00181fff03077589 */ /* 0x000ee800000e0000 */
[----:B------:R2:W-:Y:S03]  /*1510*/  @!P1 LDGSTS.E.BYPASS.LTC128B.128 [R223+0x2100], [R18.64], !P6 ;  /* 0x0210000012df9fae */ /* 0x0005e6000f101d46 */
[--C-:B-----5:R-:W-:Y:S01]  /*1520*/  @!P0 IMAD.WIDE R24, R225, 0x2, R10.reuse ;  /* 0x00000002e1188825 */ /* 0x120fe200078e020a */
[----:B------:R4:W-:Y:S01]  /*1530*/  @!P1 LDGSTS.E.BYPASS.LTC128B.128 [R223+0x6100], [R20.64], !P2 ;  /* 0x0610000014df9fae */ /* 0x0009e2000d101d46 */
[----:B------:R-:W-:Y:S02]  /*1540*/  ISETP.GE.AND P1, PT, R76, 0x21, PT ;  /* 0x000000214c00780c */ /* 0x000fe40003f26270 */
[----:B-1----:R-:W-:Y:S01]  /*1550*/  @!P0 IMAD.WIDE R22, R243, 0x2, R10 ;  /* 0x00000002f3168825 */ /* 0x002fe200078e020a */
[----:B------:R1:W-:Y:S01]  /*1560*/  @!P0 LDGSTS.E.BYPASS.LTC128B.128 [R223+0x3100], [R24.64], !P6 ;  /* 0x0310000018df8fae */ /* 0x0003e2000f101d46 */
[----:B------:R-:W-:-:S02]  /*1570*/  ISETP.GE.AND P6, PT, R8, c[0x0][0x1d4], PT ;  /* 0x0000750008007a0c */ /* 0x000fc40003fc6270 */
[----:B------:R-:W-:Y:S01]  /*1580*/  IMAD R10, R222, c[0x0][0x20c], R5 ;  /* 0x00008300de0a7a24 */ /* 0x000fe200078e0205 */
[----:B------:R5:W-:Y:S01]  /*1590*/  @!P0 LDGSTS.E.BYPASS.LTC128B.128 [R223+0x7100], [R22.64], !P2 ;  /* 0x0710000016df8fae */ /* 0x000be2000d101d46 */
[----:B------:R-:W-:Y:S01]  /*15a0*/  ISETP.GE.AND P0, PT, R76, 0x1, PT ;  /* 0x000000014c00780c */ /* 0x000fe20003f06270 */
[----:B------:R-:W-:Y:S01]  /*15b0*/  IMAD R5, R0, c[0x0][0x210], RZ ;  /* 0x0000840000057a24 */ /* 0x000fe200078e02ff */
[----:B------:R-:W-:Y:S01]  /*15c0*/  ISETP.GE.AND P2, PT, R225, c[0x0][0x1d4], PT ;  /* 0x00007500e1007a0c */ /* 0x000fe20003f46270 */
[----:B------:R-:W-:Y:S01]  /*15d0*/  IMAD R0, R222, c[0x0][0x1e0], RZ ;  /* 0x00007800de007a24 */ /* 0x000fe200078e02ff */
[----:B------:R-:W0:Y:S01]  /*15e0*/  LDGDEPBAR ;  /* 0x00000000000079af */ /* 0x000e220000000000 */
[----:B------:R-:W-:Y:S01]  /*15f0*/  IMAD R5, R220, c[0x0][0x214], R5 ;  /* 0x00008500dc057a24 */ /* 0x000fe200078e0205 */
[----:B------:R-:W-:Y:S01]  /*1600*/  SEL R245, RZ, 0x10, P6 ;  /* 0x00000010fff57807 */ /* 0x000fe20003000000 */
[----:B------:R-:W-:Y:S02]  /*1610*/  IMAD R17, R221, c[0x0][0x1f0], R0 ;  /* 0x00007c00dd117a24 */ /* 0x000fe400078e0200 */
[----:B------:R-:W-:-:S02]  /*1620*/  IMAD.IADD R219, R233, 0x1, R5 ;  /* 0x00000001e9db7824 */ /* 0x000fc400078e0205 */
[----:B------:R-:W-:Y:S02]  /*1630*/  IMAD R17, R220, c[0x0][0x1e8], R17 ;  /* 0x00007a00dc117a24 */ /* 0x000fe400078e0211 */
[----:B---3--:R-:W-:-:S03]  /*1640*/  @P0 IMAD.WIDE R26, R243, 0x2, R6 ;  /* 0x00000002f31a0825 */ /* 0x008fc600078e0206 */
[----:B------:R-:W-:Y:S01]  /*1650*/  LEA R17, R17, c[0x0][0x1c8], 0x1 ;  /* 0x0000720011117a11 */ /* 0x000fe200078e08ff */
[----:B--2---:R-:W-:Y:S01]  /*1660*/  IMAD.WIDE.U32 R18, R222, c[0x0][0x208], RZ ;  /* 0x00008200de127a25 */ /* 0x004fe200078e00ff */
[----:B----4-:R-:W-:Y:S03]  /*1670*/  SHFL.IDX PT, R20, R4, 0x1, 0x181f ;  /* 0x00381f0004147f89 */ /* 0x010fe600000e0000 */
[----:B------:R-:W-:Y:S01]  /*1680*/  IMAD.IADD R11, R19, 0x1, R10 ;  /* 0x00000001130b7824 */ /* 0x000fe200078e020a */
[----:B------:R-:W2:Y:S01]  /*1690*/  SHFL.IDX PT, R21, R3, 0x1, 0x181f ;  /* 0x00381f0003157f89 */ /* 0x000ea200000e0000 */
[----:B------:R-:W-:Y:S02]  /*16a0*/  IMAD.MOV.U32 R10, RZ, RZ, R18 ;  /* 0x000000ffff0a7224 */ /* 0x000fe400078e0012 */
[----:B-----5:R-:W-:-:S04]  /*16b0*/  @P0 IMAD.WIDE R22, R225, 0x2, R6 ;  /* 0x00000002e1160825 */ /* 0x020fc800078e0206 */
[----:B------:R-:W-:Y:S01]  /*16c0*/  IMAD.WIDE.U32 R10, R221, c[0x0][0x218], R10 ;  /* 0x00008600dd0a7a25 */ /* 0x000fe200078e000a */
[----:B------:R3:W-:Y:S04]  /*16d0*/  @P0 LDGSTS.E.BYPASS.LTC128B.128 [R223+0x8100], [R22.64], !P2 ;  /* 0x0810000016df0fae */ /* 0x0007e8000d101d46 */
[----:B------:R4:W-:Y:S01]  /*16e0*/  @P0 LDGSTS.E.BYPASS.LTC128B.128 [R223+0xb100], [R26.64], !P6 ;  /* 0x0b1000001adf0fae */ /* 0x0009e2000f101d46 */
[----:B------:R-:W-:Y:S02]  /*16f0*/  IADD3 R5, P0, R232, R10, RZ ;  /* 0x0000000ae8057210 */ /* 0x000fe40007f1e0ff */
[----:B------:R-:W-:Y:S02]  /*1700*/  LEA.HI R10, R105, R100, RZ, 0x4 ;  /* 0x00000064690a7211 */ /* 0x000fe400078f20ff */
[----:B-1----:R-:W-:Y:S01]  /*1710*/  IADD3.X R24, R219, R11, R2, P0, !PT ;  /* 0x0000000bdb187210 */ /* 0x002fe200007fe402 */
[----:B------:R-:W-:Y:S01]  /*1720*/  IMAD.SHL.U32 R2, R16, 0x8, RZ ;  /* 0x0000000810027824 */ /* 0x000fe200078e00ff */
[----:B------:R-:W-:-:S02]  /*1730*/  LEA R7, P0, R5, c[0x0][0x1f8], 0x1 ;  /* 0x00007e0005077a11 */ /* 0x000fc400078008ff */
[----:B------:R-:W-:Y:S01]  /*1740*/  SHF.R.S32.HI R11, RZ, 0x4, R10 ;  /* 0x00000004ff0b7819 */ /* 0x000fe2000001140a */
[----:B--2---:R-:W-:Y:S01]  /*1750*/  @P1 IMAD.WIDE R18, R225, 0x2, R20 ;  /* 0x00000002e1121825 */ /* 0x004fe200078e0214 */
[----:B------:R-:W-:Y:S01]  /*1760*/  LEA.HI.X R24, R5, c[0x0][0x1fc], R24, 0x1, P0 ;  /* 0x00007f0005187a11 */ /* 0x000fe200000f0c18 */
[----:B------:R-:W1:Y:S01]  /*1770*/  SHFL.IDX PT, R51, R7, RZ, 0x181f ;  /* 0x00181fff07337589 */ /* 0x000e6200000e0000 */
[C---:B------:R-:W-:Y:S01]  /*1780*/  LOP3.LUT R5, R10.reuse, 0xfffffff0, RZ, 0xc0, !PT ;  /* 0xfffffff00a057812 */ /* 0x040fe200078ec0ff */
[----:B------:R-:W-:Y:S01]  /*1790*/  @P1 IMAD.WIDE R20, R243, 0x2, R20 ;  /* 0x00000002f3141825 */ /* 0x000fe200078e0214 */
[----:B------:R-:W-:Y:S01]  /*17a0*/  LEA.HI R10, R10, R11, RZ, 0x1 ;  /* 0x0000000b0a0a7211 */ /* 0x000fe200078f08ff */
[----:B------:R2:W-:Y:S02]  /*17b0*/  @P1 LDGSTS.E.BYPASS.LTC128B.128 [R223+0x9100], [R18.64], !P2 ;  /* 0x0910000012df1fae */ /* 0x0005e4000d101d46 */
[----:B------:R-:W-:Y:S01]  /*17c0*/  IMAD.IADD R16, R100, 0x1, -R5 ;  /* 0x0000000164107824 */ /* 0x000fe200078e0a05 */
[----:B------:R-:W-:Y:S01]  /*17d0*/  LOP3.LUT R10, R10, 0xfffffffe, RZ, 0xc0, !PT ;  /* 0xfffffffe0a0a7812 */ /* 0x000fe200078ec0ff */
[----:B------:R-:W5:Y:S01]  /*17e0*/  SHFL.IDX PT, R4, R24, RZ, 0x181f ;  /* 0x00181fff18047589 */ /* 0x000f6200000e0000 */
[----:B---3--:R-:W-:-:S02]  /*17f0*/  IMAD.WIDE R22, R225, 0x2, RZ ;  /* 0x00000002e1167825 */ /* 0x008fc400078e02ff */
[----:B------:R-:W-:Y:S01]  /*1800*/  SHF.R.S32.HI R5, RZ, 0x1f, R16 ;  /* 0x0000001fff057819 */ /* 0x000fe20000011410 */
[----:B------:R-:W3:Y:S01]  /*1810*/  SHFL.IDX PT, R78, R7, 0x1, 0x181f ;  /* 0x00381f00074e7f89 */ /* 0x000ee200000e0000 */
[----:B------:R-:W-:Y:S02]  /*1820*/  IMAD.IADD R10, R11, 0x1, -R10 ;  /* 0x000000010b0a7824 */ /* 0x000fe400078e0a0a */
[----:B------:R-:W-:Y:S01]  /*1830*/  LEA.HI R5, R5, R16, RZ, 0x3 ;  /* 0x0000001005057211 */ /* 0x000fe200078f18ff */
[----:B------:R1:W-:Y:S01]  /*1840*/  @P1 LDGSTS.E.BYPASS.LTC128B.128 [R223+0xc100], [R20.64], !P6 ;  /* 0x0c10000014df1fae */ /* 0x0003e2000f101d46 */
[----:B------:R-:W-:-:S03]  /*1850*/  ISETP.GT.AND P1, PT, R76, 0x40, PT ;  /* 0x000000404c00780c */ /* 0x000fc60003f24270 */
[----:B------:R-:W3:Y:S04]  /*1860*/  SHFL.IDX PT, R6, R24, 0x1, 0x181f ;  /* 0x00381f0018067f89 */ /* 0x000ee800000e0000 */
[----:B------:R3:W4:Y:S04]  /*1870*/  SHFL.IDX PT, R80, R7, 0x2, 0x181f ;  /* 0x00581f0007507f89 */ /* 0x00072800000e0000 */
[----:B------:R-:W-:Y:S04]  /*1880*/  SHFL.IDX PT, R0, R24, 0x2, 0x181f ;  /* 0x00581f0018007f89 */ /* 0x000fe800000e0000 */
[----:B--2---:R-:W-:Y:S04]  /*1890*/  SHFL.IDX PT, R18, R17, 0x2, 0x181f ;  /* 0x00581f0011127f89 */ /* 0x004fe800000e0000 */
[----:B------:R2:W2:Y:S01]  /*18a0*/  SHFL.IDX PT, R19, R3, 0x2, 0x181f ;  /* 0x00581f0003137f89 */ /* 0x0004a200000e0000 */
[----:B-1----:R-:W-:Y:S01]  /*18b0*/  IADD3 R20, P0, R51, R22, RZ ;  /* 0x0000001633147210 */ /* 0x002fe20007f1e0ff */
[----:B---3--:R-:W-:-:S04]  /*18c0*/  IMAD.SHL.U32 R7, R9, 0x40, RZ ;  /* 0x0000004009077824 */ /* 0x008fc800078e00ff */
[----:B-----5:R-:W-:Y:S01]  /*18d0*/  IMAD.X R21, R4, 0x1, R23, P0 ;  /* 0x0000000104157824 */ /* 0x020fe200000e0617 */
[----:B------:R-:W-:Y:S02]  /*18e0*/  IADD3 R48, P0, R22, R78, RZ ;  /* 0x0000004e16307210 */ /* 0x000fe40007f1e0ff */
[----:B------:R-:W-:-:S03]  /*18f0*/  LOP3.LUT R7, R7, 0x1c0, RZ, 0xc0, !PT ;  /* 0x000001c007077812 */ /* 0x000fc600078ec0ff */
[----:B------:R-:W-:Y:S01]  /*1900*/  IMAD.X R49, R23, 0x1, R6, P0 ;  /* 0x0000000117317824 */ /* 0x000fe200000e0606 */
[----:B------:R-:W-:Y:S02]  /*1910*/  LOP3.LUT R2, R7, 0x8, R2, 0xf8, !PT ;  /* 0x0000000807027812 */ /* 0x000fe400078ef802 */
[----:B------:R-:W-:Y:S02]  /*1920*/  SHF.R.U32.HI R7, RZ, 0x3, R7 ;  /* 0x00000003ff077819 */ /* 0x000fe40000011607 */
[C---:B--2---:R-:W-:Y:S01]  /*1930*/  LOP3.LUT R3, R5.reuse, 0xfffffff8, RZ, 0xc0, !PT ;  /* 0xfffffff805037812 */ /* 0x044fe200078ec0ff */
[----:B------:R-:W-:Y:S01]  /*1940*/  IMAD.SHL.U32 R5, R5, 0x40, RZ ;  /* 0x0000004005057824 */ /* 0x000fe200078e00ff */
[----:B------:R-:W-:Y:S02]  /*1950*/  LOP3.LUT R7, R2, R7, RZ, 0x3c, !PT ;  /* 0x0000000702077212 */ /* 0x000fe400078e3cff */
[----:B----4-:R-:W-:Y:S01]  /*1960*/  IADD3 R82, P0, R22, R80, RZ ;  /* 0x0000005016527210 */ /* 0x010fe20007f1e0ff */
[----:B------:R-:W-:-:S02]  /*1970*/  IMAD.IADD R3, R16, 0x1, -R3 ;  /* 0x0000000110037824 */ /* 0x000fc400078e0a03 */
[----:B------:R-:W-:-:S04]  /*1980*/  @P1 IMAD.WIDE R16, R225, 0x2, R18 ;  /* 0x00000002e1101825 */ /* 0x000fc800078e0212 */
[----:B------:R-:W-:Y:S01]  /*1990*/  @P1 IMAD.WIDE R18, R243, 0x2, R18 ;  /* 0x00000002f3121825 */ /* 0x000fe200078e0212 */
[----:B------:R1:W-:Y:S03]  /*19a0*/  @P1 LDGSTS.E.BYPASS.LTC128B.128 [R223+0xa100], [R16.64], !P2 ;  /* 0x0a10000010df1fae */ /* 0x0003e6000d101d46 */
[----:B------:R-:W-:Y:S01]  /*19b0*/  IMAD.SHL.U32 R2, R3, 0x40, RZ ;  /* 0x0000004003027824 */ /* 0x000fe200078e00ff */
[----:B------:R1:W-:Y:S01]  /*19c0*/  @P1 LDGSTS.E.BYPASS.LTC128B.128 [R223+0xd100], [R18.64], !P6 ;  /* 0x0d10000012df1fae */ /* 0x0003e2000f101d46 */
[C---:B------:R-:W-:Y:S01]  /*19d0*/  IMAD R214, R10.reuse, 0x200, R7 ;  /* 0x000002000ad67824 */ /* 0x040fe200078e0207 */
[----:B------:R-:W-:Y:S01]  /*19e0*/  LOP3.LUT P1, RZ, R9, 0x2, RZ, 0xc0, !PT ;  /* 0x0000000209ff7812 */ /* 0x000fe2000782c0ff */
[----:B------:R-:W-:Y:S01]  /*19f0*/  IMAD.SHL.U32 R7, R10, 0x8, RZ ;  /* 0x000000080a077824 */ /* 0x000fe200078e00ff */
[----:B------:R-:W0:Y:S01]  /*1a00*/  LDGDEPBAR ;  /* 0x00000000000079af */ /* 0x000e220000000000 */
[----:B------:R-:W-:Y:S01]  /*1a10*/  IMAD.WIDE R10, R243, 0x2, RZ ;  /* 0x00000002f30a7825 */ /* 0x000fe200078e02ff */
[----:B------:R-:W-:-:S03]  /*1a20*/  LOP3.LUT R2, R2, 0x1c0, RZ, 0xc0, !PT ;  /* 0x000001c002027812 */ /* 0x000fc600078ec0ff */
[----:B------:R-:W-:Y:S01]  /*1a30*/  IMAD.X R83, R23, 0x1, R0, P0 ;  /* 0x0000000117537824 */ /* 0x000fe200000e0600 */
[----:B------:R-:W-:Y:S01]  /*1a40*/  IADD3 R50, P0, R51, R10, RZ ;  /* 0x0000000a33327210 */ /* 0x000fe20007f1e0ff */
[----:B------:R-:W-:Y:S01]  /*1a50*/  IMAD.SHL.U32 R214, R214, 0x2, RZ ;  /* 0x00000002d6d67824 */ /* 0x000fe200078e00ff */
[----:B------:R-:W-:Y:S02]  /*1a60*/  LOP3.LUT R7, R2, 0x8, R7, 0xf8, !PT ;  /* 0x0000000802077812 */ /* 0x000fe400078ef807 */
[----:B------:R-:W-:Y:S01]  /*1a70*/  SHF.R.U32.HI R2, RZ, 0x3, R2 ;  /* 0x00000003ff027819 */ /* 0x000fe20000011602 */
[----:B------:R-:W-:Y:S01]  /*1a80*/  IMAD.X R51, R4, 0x1, R11, P0 ;  /* 0x0000000104337824 */ /* 0x000fe200000e060b */
[----:B------:R-:W-:Y:S02]  /*1a90*/  IADD3 R78, P0, R10, R78, RZ ;  /* 0x0000004e0a4e7210 */ /* 0x000fe40007f1e0ff */
[----:B------:R-:W-:Y:S02]  /*1aa0*/  LOP3.LUT R2, R7, R2, RZ, 0x3c, !PT ;  /* 0x0000000207027212 */ /* 0x000fe400078e3cff */
[----:B------:R-:W-:Y:S01]  /*1ab0*/  IADD3 R4, R214, 0x8100, RZ ;  /* 0x00008100d6047810 */ /* 0x000fe20007ffe0ff */
[----:B------:R-:W-:Y:S01]  /*1ac0*/  IMAD.X R79, R11, 0x1, R6, P0 ;  /* 0x000000010b4f7824 */ /* 0x000fe200000e0606 */
[----:B------:R-:W-:Y:S01]  /*1ad0*/  LOP3.LUT R2, R2, 0xfffffe00, R5, 0xf8, !PT ;  /* 0xfffffe0002027812 */ /* 0x000fe200078ef805 */
[----:B------:R-:W-:Y:S01]  /*1ae0*/  IMAD.MOV.U32 R5, RZ, RZ, 0x10 ;  /* 0x00000010ff057424 */ /* 0x000fe200078e00ff */
[----:B------:R-:W-:Y:S01]  /*1af0*/  IADD3 R80, P0, R10, R80, RZ ;  /* 0x000000500a507210 */ /* 0x000fe20007f1e0ff */
[----:B------:R-:W-:Y:S01]  /*1b00*/  IMAD.MOV.U32 R10, RZ, RZ, 0x20 ;  /* 0x00000020ff0a7424 */ /* 0x000fe200078e00ff */
[----:B------:R-:W-:Y:S01]  /*1b10*/  IADD3 R213, R214, 0x8120, RZ ;  /* 0x00008120d6d57810 */ /* 0x000fe20007ffe0ff */
[----:B------:R-:W-:Y:S01]  /*1b20*/  IMAD R7, R107, 0x400, R2 ;  /* 0x000004006b077824 */ /* 0x000fe200078e0202 */
[----:B------:R-:W-:-:S04]  /*1b30*/  DEPBAR.LE SB0, 0x1 ;  /* 0x000080400000791a */ /* 0x000fc80000000000 */
[----:B------:R-:W-:Y:S01]  /*1b40*/  @P1 IADD3 R213, R4, -0x20, RZ ;  /* 0xffffffe004d51810 */ /* 0x000fe20007ffe0ff */
[----:B------:R-:W-:Y:S01]  /*1b50*/  BAR.SYNC.DEFER_BLOCKING 0x0 ;  /* 0x0000000000007b1d */ /* 0x000fe20000010000 */
[----:B------:R-:W-:Y:S01]  /*1b60*/  R2P PR, R3, 0x6 ;  /* 0x0000000603007804 */ /* 0x000fe20000000000 */
[----:B------:R-:W-:Y:S01]  /*1b70*/  IMAD.X R81, R11, 0x1, R0, P0 ;  /* 0x000000010b517824 */ /* 0x000fe200000e0600 */
[C---:B------:R-:W-:Y:S01]  /*1b80*/  LEA R4, R7.reuse, 0x100, 0x1 ;  /* 0x0000010007047811 */ /* 0x040fe200078e08ff */
[----:B------:R-:W-:Y:S01]  /*1b90*/  IMAD.SHL.U32 R7, R7, 0x2, RZ ;  /* 0x0000000207077824 */ /* 0x000fe200078e00ff */
[----:B------:R-:W-:Y:S02]  /*1ba0*/  ISETP.GE.AND P0, PT, R225, c[0x0][0x1d4], PT ;  /* 0x00007500e1007a0c */ /* 0x000fe40003f06270 */
[----:B------:R-:W-:Y:S02]  /*1bb0*/  SEL R5, R5, 0xfffffff0, !P1 ;  /* 0xfffffff005057807 */ /* 0x000fe40004800000 */
[----:B------:R-:W-:-:S02]  /*1bc0*/  SEL R3, R10, 0xffffffe0, !P2 ;  /* 0xffffffe00a037807 */ /* 0x000fc40005000000 */
[----:B------:R-:W-:Y:S01]  /*1bd0*/  ISETP.LT.OR P1, PT, R76, 0x1, P0 ;  /* 0x000000014c00780c */ /* 0x000fe20000721670 */
[--C-:B------:R-:W-:Y:S01]  /*1be0*/  IMAD R6, R5, 0x2, R4.reuse ;  /* 0x0000000205067824 */ /* 0x100fe200078e0204 */
[----:B------:R-:W-:Y:S01]  /*1bf0*/  ISETP.GE.AND P2, PT, R8, c[0x0][0x1d4], PT ;  /* 0x0000750008007a0c */ /* 0x000fe20003f46270 */
[----:B------:R-:W-:Y:S01]  /*1c00*/  IMAD R4, R3, 0x2, R4 ;  /* 0x0000000203047824 */ /* 0x000fe200078e0204 */
[----:B------:R-:W-:Y:S01]  /*1c10*/  IADD3 R207, R213, 0x800, RZ ;  /* 0x00000800d5cf7810 */ /* 0x000fe20007ffe0ff */
[----:B------:R-:W-:Y:S01]  /*1c20*/  IMAD R0, R3, 0x2, R6 ;  /* 0x0000000203007824 */ /* 0x000fe200078e0206 */
[C---:B------:R-:W-:Y:S02]  /*1c30*/  IADD3 R206, R213.reuse, 0x1000, RZ ;  /* 0x00001000d5ce7810 */ /* 0x040fe40007ffe0ff */
[C---:B------:R-:W-:Y:S02]  /*1c40*/  IADD3 R205, R213.reuse, 0x1800, RZ ;  /* 0x00001800d5cd7810 */ /* 0x040fe40007ffe0ff */
[----:B------:R-:W-:-:S02]  /*1c50*/  IADD3 R204, R213, 0x2000, RZ ;  /* 0x00002000d5cc7810 */ /* 0x000fc40007ffe0ff */
[C---:B------:R-:W-:Y:S01]  /*1c60*/  IADD3 R203, R213.reuse, 0x2800, RZ ;  /* 0x00002800d5cb7810 */ /* 0x040fe20007ffe0ff */
[----:B------:R-:W-:Y:S01]  /*1c70*/  LDSM.16.M88.4 R124, [R7+0x100] ;  /* 0x00010000077c783b */ /* 0x000fe20000000200 */
[C---:B------:R-:W-:Y:S02]  /*1c80*/  IADD3 R201, R213.reuse, 0x3000, RZ ;  /* 0x00003000d5c97810 */ /* 0x040fe40007ffe0ff */
[C---:B------:R-:W-:Y:S01]  /*1c90*/  IADD3 R200, R213.reuse, 0x3800, RZ ;  /* 0x00003800d5c87810 */ /* 0x040fe20007ffe0ff */
[----:B------:R2:W-:Y:S01]  /*1ca0*/  LDSM.16.M88.4 R180, [R7+0x4100] ;  /* 0x0041000007b4783b */ /* 0x0005e20000000200 */
[C---:B------:R-:W-:Y:S02]  /*1cb0*/  IADD3 R199, R213.reuse, 0x4000, RZ ;  /* 0x00004000d5c77810 */ /* 0x040fe40007ffe0ff */
[C---:B------:R-:W-:Y:S01]  /*1cc0*/  IADD3 R198, R213.reuse, 0x4800, RZ ;  /* 0x00004800d5c67810 */ /* 0x040fe20007ffe0ff */
[----:B------:R-:W-:Y:S01]  /*1cd0*/  LDSM.16.M88.4 R144, [R6] ;  /* 0x000000000690783b */ /* 0x000fe20000000200 */
[----:B------:R-:W-:-:S02]  /*1ce0*/  IADD3 R197, R213, 0x5000, RZ ;  /* 0x00005000d5c57810 */ /* 0x000fc40007ffe0ff */
[----:B------:R-:W-:Y:S01]  /*1cf0*/  IADD3 R196, R213, 0x5800, RZ ;  /* 0x00005800d5c47810 */ /* 0x000fe20007ffe0ff */
[----:B------:R-:W-:Y:S04]  /*1d00*/  LDSM.16.M88.4 R184, [R6+0x4000] ;  /* 0x0040000006b8783b */ /* 0x000fe80000000200 */
[----:B------:R-:W-:Y:S04]  /*1d10*/  LDSM.16.M88.4 R172, [R4] ;  /* 0x0000000004ac783b */ /* 0x000fe80000000200 */
[----:B------:R-:W-:Y:S04]  /*1d20*/  LDSM.16.M88.4 R188, [R4+0x4000] ;  /* 0x0040000004bc783b */ /* 0x000fe80000000200 */
[----:B------:R-:W-:Y:S01]  /*1d30*/  LDSM.16.M88.4 R176, [R0] ;  /* 0x0000000000b0783b */ /* 0x000fe20000000200 */
[----:B--2---:R-:W-:-:S03]  /*1d40*/  IADD3 R7, R13, -0x1, RZ ;  /* 0xffffffff0d077810 */ /* 0x004fc60007ffe0ff */
[----:B------:R-:W-:Y:S04]  /*1d50*/  LDSM.16.M88.4 R192, [R0+0x4000] ;  /* 0x0040000000c0783b */ /* 0x000fe80000000200 */
[----:B------:R-:W-:Y:S06]  /*1d60*/  BAR.SYNC.DEFER_BLOCKING 0x0 ;  /* 0x0000000000007b1d */ /* 0x000fec0000010000 */
[----:B------:R-:W-:-:S04]  /*1d70*/  DEPBAR.LE SB0, 0x0 ;  /* 0x000080000000791a */ /* 0x000fc80000000000 */
[----:B------:R-:W-:Y:S06]  /*1d80*/  BAR.SYNC.DEFER_BLOCKING 0x0 ;  /* 0x0000000000007b1d */ /* 0x000fec0000010000 */
[----:B------:R-:W-:Y:S04]  /*1d90*/  LDSM.16.M88.4 R24, [R214+0x8100] ;  /* 0x00810000d618783b */ /* 0x000fe80000000200 */
[----:B-1----:R-:W-:Y:S04]  /*1da0*/  LDSM.16.M88.4 R16, [R214+0x8900] ;  /* 0x00890000d610783b */ /* 0x002fe80000000200 */
[----:B------:R-:W1:Y:S04]  /*1db0*/  LDSM.16.M88.4 R52, [R214+0x9100] ;  /* 0x00910000d634783b */ /* 0x000e680000000200 */
[----:B------:R-:W-:Y:S04]  /*1dc0*/  LDSM.16.M88.4 R44, [R214+0x9900] ;  /* 0x00990000d62c783b */ /* 0x000fe80000000200 */
[----:B------:R-:W-:Y:S04]  /*1dd0*/  LDSM.16.M88.4 R36, [R214+0xa100] ;  /* 0x00a10000d624783b */ /* 0x000fe80000000200 */
[----:B------:R-:W-:Y:S04]  /*1de0*/  LDSM.16.M88.4 R28, [R214+0xa900] ;  /* 0x00a90000d61c783b */ /* 0x000fe80000000200 */
[----:B------:R-:W-:Y:S04]  /*1df0*/  LDSM.16.M88.4 R64, [R213] ;  /* 0x00000000d540783b */ /* 0x000fe80000000200 */
[----:B------:R-:W-:Y:S04]  /*1e00*/  LDSM.16.M88.4 R40, [R213+0x800] ;  /* 0x00080000d528783b */ /* 0x000fe80000000200 */
[----:B------:R-:W2:Y:S04]  /*1e10*/  LDSM.16.M88.4 R32, [R213+0x1000] ;  /* 0x00100000d520783b */ /* 0x000ea80000000200 */
[----:B------:R-:W3:Y:S04]  /*1e20*/  LDSM.16.M88.4 R60, [R213+0x1800] ;  /* 0x00180000d53c783b */ /* 0x000ee80000000200 */
[----:B------:R-:W4:Y:S04]  /*1e30*/  LDSM.16.M88.4 R72, [R213+0x2000] ;  /* 0x00200000d548783b */ /* 0x000f280000000200 */
[----:B------:R-:W5:Y:S04]  /*1e40*/  LDSM.16.M88.4 R68, [R213+0x2800] ;  /* 0x00280000d544783b */ /* 0x000f680000000200 */
[----:B------:R-:W-:Y:S01]  /*1e50*/  @!PT LDS RZ, [RZ] ;  /* 0x00000000fffff984 */ /* 0x000fe20000000800 */
[----:B------:R-:W-:Y:S01]  /*1e60*/  @!PT LDS RZ, [RZ] ;  /* 0x00000000fffff984 */ /* 0x000fe20000000800 */
[----:B------:R-:W-:Y:S01]  /*1e70*/  @!PT LDS RZ, [RZ] ;  /* 0x00000000fffff984 */ /* 0x000fe20000000800 */
[----:B------:R3:W-:Y:S01]  /*1e80*/  LDGSTS.E.BYPASS.LTC128B.128 [R223+0x100], [R20.64], !P1 ;  /* 0x0010000014df7fae */ /* 0x0007e2000c901d46 */
[C---:B------:R-:W-:Y:S01]  /*1e90*/  ISETP.LT.OR P1, PT, R76.reuse, 0x1, P2 ;  /* 0x000000014c00780c */ /* 0x040fe20001721670 */
[C---:B-1----:R-:W-:Y:S08]  /*1ea0*/  HMMA.16816.F32.BF16 R56, R124.reuse, R52, RZ ;  /* 0x000000347c38723c */ /* 0x042ff000000418ff */
[----:B------:R-:W-:Y:S04]  /*1eb0*/  HMMA.16816.F32.BF16 R52, R124, R54, RZ ;  /* 0x000000367c34723c */ /* 0x000fe800000418ff */
[----:B------:R1:W-:Y:S01]  /*1ec0*/  LDGSTS.E.BYPASS.LTC128B.128 [R223+0x3100], [R50.64], !P1 ;  /* 0x0310000032df7fae */ /* 0x0003e2000c901d46 */
[----:B------:R-:W-:-:S02]  /*1ed0*/  ISETP.LT.OR P1, PT, R76, 0x21, P0 ;  /* 0x000000214c00780c */ /* 0x000fc40000721670 */
[----:B------:R-:W-:-:S09]  /*1ee0*/  ISETP.LT.OR P0, PT, R76, 0x41, P0 ;  /* 0x000000414c00780c */ /* 0x000fd20000701670 */
[----:B--2---:R-:W-:Y:S02]  /*1ef0*/  HMMA.16816.F32.BF16 R56, R144, R32, R56 ;  /* 0x000000209038723c */ /* 0x004fe40000041838 */
[----:B------:R1:W-:Y:S01]  /*1f00*/  LDGSTS.E.BYPASS.LTC128B.128 [R223+0x1100], [R48.64], !P1 ;  /* 0x0110000030df7fae */ /* 0x0003e2000c901d46 */
[C---:B------:R-:W-:Y:S02]  /*1f10*/  ISETP.LT.OR P1, PT, R76.reuse, 0x21, P2 ;  /* 0x000000214c00780c */ /* 0x040fe40001721670 */
[----:B------:R-:W-:-:S03]  /*1f20*/  ISETP.LT.OR P2, PT, R76, 0x41, P2 ;  /* 0x000000414c00780c */ /* 0x000fc60001741670 */
[C---:B---3--:R-:W-:Y:S08]  /*1f30*/  HMMA.16816.F32.BF16 R20, R124.reuse, R16, RZ ;  /* 0x000000107c14723c */ /* 0x048ff000000418ff */
[----:B------:R2:W-:Y:S01]  /*1f40*/  LDGSTS.E.BYPASS.LTC128B.128 [R223+0x4100], [R78.64], !P1 ;  /* 0x041000004edf7fae */ /* 0x0005e2000c901d46 */
[----:B------:R-:W-:Y:S01]  /*1f50*/  LOP3.LUT P1, RZ, R9, 0x4, RZ, 0xc0, !PT ;  /* 0x0000000409ff7812 */ /* 0x000fe2000782c0ff */
[----:B------:R-:W-:Y:S02]  /*1f60*/  HMMA.16816.F32.BF16 R16, R124, R18, RZ ;  /* 0x000000127c10723c */ /* 0x000fe400000418ff */
[----:B------:R3:W-:Y:S01]  /*1f70*/  LDGSTS.E.BYPASS.LTC128B.128 [R223+0x2100], [R82.64], !P0 ;  /* 0x0210000052df7fae */ /* 0x0007e2000c101d46 */
[----:B------:R-:W-:-:S02]  /*1f80*/  SEL R0, R10, 0xffffffe0, !P1 ;  /* 0xffffffe00a007807 */ /* 0x000fc40004800000 */
[----:B------:R-:W-:Y:S01]  /*1f90*/  ISETP.GT.AND P0, PT, R7, R216, PT ;  /* 0x000000d80700720c */ /* 0x000fe20003f04270 */
[----:B------:R3:W-:Y:S01]  /*1fa0*/  LDGSTS.E.BYPASS.LTC128B.128 [R223+0x5100], [R80.64], !P2 ;  /* 0x0510000050df7fae */ /* 0x0007e2000d101d46 */
[----:B------:R-:W-:Y:S01]  /*1fb0*/  ISETP.GT.AND P1, PT, R224, 0x5f, PT ;  /* 0x0000005fe000780c */ /* 0x000fe20003f24270 */
[----:B------:R-:W-:Y:S01]  /*1fc0*/  HMMA.16816.F32.BF16 R8, R124, R24, RZ ;  /* 0x000000187c08723c */ /* 0x000fe200000418ff */
[C---:B------:R-:W-:Y:S01]  /*1fd0*/  IMAD R211, R0.reuse, 0x2, R214 ;  /* 0x0000000200d37824 */ /* 0x040fe200078e02d6 */
[----:B------:R-:W-:Y:S01]  /*1fe0*/  LDSM.16.M88.4 R92, [R214+0xd100] ;  /* 0x00d10000d65c783b */ /* 0x000fe20000000200 */
[----:B------:R-:W-:-:S03]  /*1ff0*/  IMAD R202, R0, 0x2, R213 ;  /* 0x0000000200ca7824 */ /* 0x000fc600078e02d5 */
[----:B------:R-:W-:Y:S02]  /*2000*/  LDSM.16.M88.4 R88, [R213+0x3000] ;  /* 0x00300000d558783b */ /* 0x000fe40000000200 */
[C---:B-1----:R-:W-:Y:S02]  /*2010*/  HMMA.16816.F32.BF16 R48, R124.reuse, R44, RZ ;  /* 0x0000002c7c30723c */ /* 0x042fe400000418ff */
[----:B------:R-:W-:Y:S04]  /*2020*/  LDSM.16.M88.4 R84, [R213+0x3800] ;  /* 0x00380000d554783b */ /* 0x000fe80000000200 */
[----:B------:R-:W-:Y:S02]  /*2030*/  LDSM.16.M88.4 R96, [R211+0xc100] ;  /* 0x00c10000d360783b */ /* 0x000fe40000000200 */
[C---:B------:R-:W-:Y:S02]  /*2040*/  HMMA.16816.F32.BF16 R24, R124.reuse, R26, RZ ;  /* 0x0000001a7c18723c */ /* 0x040fe400000418ff */
[----:B--2---:R-:W-:Y:S04]  /*2050*/  LDSM.16.M88.4 R76, [R211+0x8900] ;  /* 0x00890000d34c783b */ /* 0x004fe80000000200 */
[----:B------:R-:W0:Y:S02]  /*2060*/  LDGDEPBAR ;  /* 0x00000000000079af */ /* 0x000e240000000000 */
[----:B------:R-:W-:Y:S02]  /*2070*/  HMMA.16816.F32.BF16 R44, R124, R46, RZ ;  /* 0x0000002e7c2c723c */ /* 0x000fe400000418ff */
[----:B---3--:R-:W-:Y:S06]  /*2080*/  LDSM.16.M88.4 R80, [R213+0x4000] ;  /* 0x00400000d550783b */ /* 0x008fec0000000200 */
[C---:B------:R-:W-:Y:S08]  /*2090*/  HMMA.16816.F32.BF16 R8, R144.reuse, R64, R8 ;  /* 0x000000409008723c */ /* 0x040ff00000041808 */
[C---:B------:R-:W-:Y:S01]  /*20a0*/  HMMA.16816.F32.BF16 R24, R144.reuse, R66, R24 ;  /* 0x000000429018723c */ /* 0x040fe20000041818 */
[----:B------:R-:W1:Y:S07]  /*20b0*/  LDSM.16.M88.4 R64, [R211+0x8100] ;  /* 0x00810000d340783b */ /* 0x000e6e0000000200 */
[C---:B------:R-:W-:Y:S08]  /*20c0*/  HMMA.16816.F32.BF16 R48, R144.reuse, R60, R48 ;  /* 0x0000003c9030723c */ /* 0x040ff00000041830 */
[C---:B------:R-:W-:Y:S01]  /*20d0*/  HMMA.16816.F32.BF16 R44, R144.reuse, R62, R44 ;  /* 0x0000003e902c723c */ /* 0x040fe2000004182c */
[----:B------:R-:W2:Y:S07]  /*20e0*/  LDSM.16.M88.4 R60, [R211+0x9100] ;  /* 0x00910000d33c783b */ /* 0x000eae0000000200 */
[C---:B------:R-:W-:Y:S08]  /*20f0*/  HMMA.16816.F32.BF16 R20, R144.reuse, R40, R20 ;  /* 0x000000289014723c */ /* 0x040ff00000041814 */
[C---:B------:R-:W-:Y:S08]  /*2100*/  HMMA.16816.F32.BF16 R16, R144.reuse, R42, R16 ;  /* 0x0000002a9010723c */ /* 0x040ff00000041810 */
[----:B------:R-:W-:Y:S08]  /*2110*/  HMMA.16816.F32.BF16 R52, R144, R34, R52 ;  /* 0x000000229034723c */ /* 0x000ff00000041834 */
[C---:B------:R-:W-:Y:S08]  /*2120*/  HMMA.16816.F32.BF16 R40, R124.reuse, R36, RZ ;  /* 0x000000247c28723c */ /* 0x040ff000000418ff */
[C---:B------:R-:W-:Y:S08]  /*2130*/  HMMA.16816.F32.BF16 R32, R124.reuse, R28, RZ ;  /* 0x0000001c7c20723c */ /* 0x040ff000000418ff */
[C---:B------:R-:W-:Y:S08]  /*2140*/  HMMA.16816.F32.BF16 R36, R124.reuse, R38, RZ ;  /* 0x000000267c24723c */ /* 0x040ff000000418ff */
[----:B------:R-:W-:Y:S08]  /*2150*/  HMMA.16816.F32.BF16 R28, R124, R30, RZ ;  /* 0x0000001e7c1c723c */ /* 0x000ff000000418ff */
[C---:B----4-:R-:W-:Y:S08]  /*2160*/  HMMA.16816.F32.BF16 R40, R144.reuse, R72, R40 ;  /* 0x000000489028723c */ /* 0x050ff00000041828 */
[C---:B------:R-:W-:Y:S01]  /*2170*/  HMMA.16816.F32.BF16 R36, R144.reuse, R74, R36 ;  /* 0x0000004a9024723c */ /* 0x040fe20000041824 */
[----:B------:R-:W3:Y:S07]  /*2180*/  LDSM.16.M88.4 R72, [R211+0x9900] ;  /* 0x00990000d348783b */ /* 0x000eee0000000200 */
[C---:B-----5:R-:W-:Y:S08]  /*2190*/  HMMA.16816.F32.BF16 R32, R144.reuse, R68, R32 ;  /* 0x000000449020723c */ /* 0x060ff00000041820 */
        /* <DEDUP_REMOVED lines=8> */
[C---:B------:R-:W-:Y:S08]  /*2220*/  HMMA.16816.F32.BF16 R20, R172.reuse, R76, R20 ;  /* 0x0000004cac14723c */ /* 0x040ff00000041814 */
[C---:B------:R-:W-:Y:S01]  /*2230*/  HMMA.16816.F32.BF16 R16, R172.reuse, R78, R16 ;  /* 0x0000004eac10723c */ /* 0x040fe20000041810 */
[----:B------:R-:W5:Y:S07]  /*2240*/  LDSM.16.M88.4 R76, [R202] ;  /* 0x00000000ca4c783b */ /* 0x000f6e0000000200 */
        /* <DEDUP_REMOVED lines=51> */
[C---:B-----5:R-:W-:Y:S08]  /*2580*/  HMMA.16816.F32.BF16 R48, R184.reuse, R76, R48 ;  /* 0x0000004cb830723c */ /* 0x060ff00000041830 */
[C---:B------:R-:W-:Y:S01]  /*2590*/  HMMA.16816.F32.BF16 R44, R184.reuse, R78, R44 ;  /* 0x0000004eb82c723c */ /* 0x040fe2000004182c */
[----:B------:R-:W-:Y:S07]  /*25a0*/  LDSM.16.M88.4 R76, [R202+0x3800] ;  /* 0x00380000ca4c783b */ /* 0x000fee0000000200 */
[C---:B------:R-:W-:Y:S08]  /*25b0*/  HMMA.16816.F32.BF16 R56, R184.reuse, R80, R56 ;  /* 0x00000050b838723c */ /* 0x040ff00000041838 */
[C---:B------:R-:W-:Y:S01]  /*25c0*/  HMMA.16816.F32.BF16 R52, R184.reuse, R82, R52 ;  /* 0x00000052b834723c */ /* 0x040fe20000041834 */
[----:B------:R-:W-:Y:S07]  /*25d0*/  LDSM.16.M88.4 R80, [R202+0x3000] ;  /* 0x00300000ca50783b */ /* 0x000fee0000000200 */
[C---:B---3--:R-:W-:Y:S08]  /*25e0*/  HMMA.16816.F32.BF16 R40, R184.reuse, R72, R40 ;  /* 0x00000048b828723c */ /* 0x048ff00000041828 */
[C---:B------:R-:W-:Y:S01]  /*25f0*/  HMMA.16816.F32.BF16 R36, R184.reuse, R74, R36 ;  /* 0x0000004ab824723c */ /* 0x040fe20000041824 */
[----:B------:R-:W-:Y:S07]  /*2600*/  LDSM.16.M88.4 R72, [R202+0x4000] ;  /* 0x00400000ca48783b */ /* 0x000fee0000000200 */
[C---:B----4-:R-:W-:Y:S08]  /*2610*/  HMMA.16816.F32.BF16 R32, R184.reuse, R68, R32 ;  /* 0x00000044b820723c */ /* 0x050ff00000041820 */
[----:B------:R-:W-:Y:S01]  /*2620*/  HMMA.16816.F32.BF16 R28, R184, R70, R28 ;  /* 0x00000046b81c723c */ /* 0x000fe2000004181c */
[----:B------:R-:W3:Y:S07]  /*2630*/  LDSM.16.M88.4 R68, [R202+0x4800] ;  /* 0x00480000ca44783b */ /* 0x000eee0000000200 */
[C---:B-1----:R-:W-:Y:S08]  /*2640*/  HMMA.16816.F32.BF16 R8, R188.reuse, R64, R8 ;  /* 0x00000040bc08723c */ /* 0x042ff00000041808 */
[C---:B------:R-:W-:Y:S01]  /*2650*/  HMMA.16816.F32.BF16 R24, R188.reuse, R66, R24 ;  /* 0x00000042bc18723c */ /* 0x040fe20000041818 */
[----:B------:R-:W1:Y:S07]  /*2660*/  LDSM.16.M88.4 R64, [R202+0x5000] ;  /* 0x00500000ca40783b */ /* 0x000e6e0000000200 */
[C---:B--2---:R-:W-:Y:S08]  /*2670*/  HMMA.16816.F32.BF16 R20, R188.reuse, R60, R20 ;  /* 0x0000003cbc14723c */ /* 0x044ff00000041814 */
[----:B------:R-:W-:Y:S01]  /*2680*/  HMMA.16816.F32.BF16 R16, R188, R62, R16 ;  /* 0x0000003ebc10723c */ /* 0x000fe20000041810 */
[----:B------:R-:W2:Y:S01]  /*2690*/  LDSM.16.M88.4 R60, [R202+0x5800] ;  /* 0x00580000ca3c783b */ /* 0x000ea20000000200 */
        /* <DEDUP_REMOVED lines=18> */
[----:B------:R-:W-:Y:S01]  /*27c0*/  SHF.R.S32.HI R40, RZ, 0x1f, R225 ;  /* 0x0000001fff287819 */ /* 0x000fe200000114e1 */
[C---:B------:R-:W-:Y:S08]  /*27d0*/  HMMA.16816.F32.BF16 R36, R192.reuse, R66, R36 ;  /* 0x00000042c024723c */ /* 0x040ff00000041824 */
[C---:B--2---:R-:W-:Y:S08]  /*27e0*/  HMMA.16816.F32.BF16 R32, R192.reuse, R60, R32 ;  /* 0x0000003cc020723c */ /* 0x044ff00000041820 */
        /* <DEDUP_REMOVED lines=15> */
[----:B------:R-:W-:Y:S02]  /*28e0*/  ISETP.GE.AND P2, PT, R225, c[0x0][0x1d4], PT ;  /* 0x00007500e1007a0c */ /* 0x000fe40003f46270 */
[----:B------:R-:W-:Y:S01]  /*28f0*/  SHF.L.U64.HI R4, R243, 0x1, R244 ;  /* 0x00000001f3047819 */ /* 0x000fe200000102f4 */
[----:B------:R-:W-:Y:S01]  /*2900*/  IMAD R222, R7, c[0x0][0x2b8], R222 ;  /* 0x0000ae0007de7a24 */ /* 0x000fe200078e02de */
[----:B------:R-:W-:-:S03]  /*2910*/  SEL R6, RZ, 0x10, P2 ;  /* 0x00000010ff067807 */ /* 0x000fc60001000000 */
[----:B------:R-:W-:Y:S01]  /*2920*/  IMAD.WIDE.U32 R42, R222, c[0x0][0x1e0], RZ ;  /* 0x00007800de2a7a25 */ /* 0x000fe200078e00ff */
[----:B------:R-:W-:Y:S02]  /*2930*/  SHF.R.S32.HI R7, RZ, 0x1f, R222 ;  /* 0x0000001fff077819 */ /* 0x000fe400000114de */
[----:B------:R-:W-:-:S03]  /*2940*/  IADD3 R64, -R6, 0x10, RZ ;  /* 0x0000001006407810 */ /* 0x000fc60007ffe1ff */
[----:B------:R-:W-:Y:S01]  /*2950*/  IMAD R7, R7, c[0x0][0x1e0], RZ ;  /* 0x0000780007077a24 */ /* 0x000fe200078e02ff */
[----:B------:R-:W-:-:S03]  /*2960*/  LOP3.LUT R64, R64, 0xf, RZ, 0xc0, !PT ;  /* 0x0000000f40407812 */ /* 0x000fc600078ec0ff */
[----:B------:R-:W-:-:S04]  /*2970*/  IMAD R0, R222, c[0x0][0x1e4], R7 ;  /* 0x00007900de007a24 */ /* 0x000fc800078e0207 */
[----:B------:R-:W-:Y:S01]  /*2980*/  IMAD.IADD R43, R43, 0x1, R0 ;  /* 0x000000012b2b7824 */ /* 0x000fe200078e0200 */
[----:B-1----:R-:W-:-:S04]  /*2990*/  IADD3 R61, -R245, 0x10, RZ ;  /* 0x00000010f53d7810 */ /* 0x002fc80007ffe1ff */
[----:B------:R-:W-:Y:S02]  /*29a0*/  LOP3.LUT R61, R61, 0xf, RZ, 0xc0, !PT ;  /* 0x0000000f3d3d7812 */ /* 0x000fe400078ec0ff */
[----:B--2---:R-:W-:Y:S01]  /*29b0*/  SHF.R.S32.HI R0, RZ, 0x1f, R221 ;  /* 0x0000001fff007819 */ /* 0x004fe200000114dd */
[----:B------:R-:W-:-:S04]  /*29c0*/  IMAD.WIDE.U32 R42, R221, c[0x0][0x1f0], R42 ;  /* 0x00007c00dd2a7a25 */ /* 0x000fc800078e002a */
[----:B------:R-:W-:Y:S01]  /*29d0*/  IMAD R0, R0, c[0x0][0x1f0], RZ ;  /* 0x00007c0000007a24 */ /* 0x000fe200078e02ff */
[----:B------:R-:W-:-:S03]  /*29e0*/  IADD3 R7, P0, R234, R42, RZ ;  /* 0x0000002aea077210 */ /* 0x000fc60007f1e0ff */
[----:B------:R-:W-:Y:S02]  /*29f0*/  IMAD R41, R221, c[0x0][0x1f4], R0 ;  /* 0x00007d00dd297a24 */ /* 0x000fe400078e0200 */
[----:B------:R-:W-:-:S03]  /*2a00*/  IMAD.SHL.U32 R0, R243, 0x2, RZ ;  /* 0x00000002f3007824 */ /* 0x000fc600078e00ff */
[----:B------:R-:W-:Y:S02]  /*2a10*/  IADD3.X R42, R218, R43, R41, P0, !PT ;  /* 0x0000002bda2a7210 */ /* 0x000fe400007fe429 */
[----:B------:R-:W-:Y:S02]  /*2a20*/  LEA R43, P0, R7, c[0x0][0x1c8], 0x1 ;  /* 0x00007200072b7a11 */ /* 0x000fe400078008ff */
[----:B------:R-:W-:Y:S02]  /*2a30*/  SHF.L.U64.HI R41, R225, 0x1, R40 ;  /* 0x00000001e1297819 */ /* 0x000fe40000010228 */
[----:B------:R-:W-:Y:S01]  /*2a40*/  LEA.HI.X R42, R7, c[0x0][0x1cc], R42, 0x1, P0 ;  /* 0x00007300072a7a11 */ /* 0x000fe200000f0c2a */
[----:B------:R-:W1:Y:S01]  /*2a50*/  SHFL.IDX PT, R60, R43, 0x2, 0x181f ;  /* 0x00581f002b3c7f89 */ /* 0x000e6200000e0000 */
[----:B------:R-:W-:-:S03]  /*2a60*/  IMAD.SHL.U32 R7, R225, 0x2, RZ ;  /* 0x00000002e1077824 */ /* 0x000fc600078e00ff */
[----:B------:R-:W2:Y:S04]  /*2a70*/  SHFL.IDX PT, R62, R42, 0x2, 0x181f ;  /* 0x00581f002a3e7f89 */ /* 0x000ea800000e0000 */
[----:B------:R-:W-:Y:S01]  /*2a80*/  SHFL.IDX PT, R63, R42, 0x1, 0x181f ;  /* 0x00381f002a3f7f89 */ /* 0x000fe200000e0000 */
[----:B-1----:R-:W-:-:S04]  /*2a90*/  IADD3 R64, P2, P0, R64, R60, R7 ;  /* 0x0000003c40407210 */ /* 0x002fc8000785e007 */
        /* <DEDUP_REMOVED lines=12> */
[----:B---3--:R-:W-:-:S04]  /*2b60*/  IADD3 R74, P0, R62, R7, RZ ;  /* 0x000000073e4a7210 */ /* 0x008fc80007f1e0ff */
[----:B------:R1:W-:Y:S01]  /*2b70*/  LDGSTS.E.BYPASS.LTC128B.128 [R223+0xb100], [R60.64], !P6 ;  /* 0x0b1000003cdf7fae */ /* 0x0003e2000f101d46 */
[----:B------:R-:W-:Y:S01]  /*2b80*/  IMAD.X R75, R63, 0x1, R41, P0 ;  /* 0x000000013f4b7824 */ /* 0x000fe200000e0629 */
        /* <DEDUP_REMOVED lines=8> */
.L_x_2407:
[----:B------:R-:W-:Y:S01]  /*2c10*/  LOP3.LUT R7, R102, 0xffffffe0, RZ, 0xc0, !PT ;  /* 0xffffffe066077812 */ /* 0x000fe200078ec0ff */
[----:B------:R-:W-:Y:S01]  /*2c20*/  ULDC UR4, c[0x0][0x324] ;  /* 0x0000c90000047ab9 */ /* 0x000fe20000000800 */
[----:B------:R-:W-:Y:S01]  /*2c30*/  LEA.HI R41, R105, R100, RZ, 0x2 ;  /* 0x0000006469297211 */ /* 0x000fe200078f10ff */
[----:B------:R-:W-:Y:S01]  /*2c40*/  ULOP3.LUT UR4, URZ, UR4, URZ, 0x33, !UPT ;  /* 0x000000043f047292 */ /* 0x000fe2000f8e333f */
[----:B------:R-:W-:Y:S01]  /*2c50*/  SHF.R.S32.HI R42, RZ, 0x1f, R107 ;  /* 0x0000001fff2a7819 */ /* 0x000fe2000001146b */
[----:B------:R-:W-:Y:S01]  /*2c60*/  IMAD.IADD R0, R100, 0x1, -R7 ;  /* 0x0000000164007824 */ /* 0x000fe200078e0a07 */
[----:B------:R-:W-:Y:S01]  /*2c70*/  LOP3.LUT R41, R41, 0xfffffffc, RZ, 0xc0, !PT ;  /* 0xfffffffc29297812 */ /* 0x000fe200078ec0ff */
[----:B------:R-:W0:Y:S01]  /*2c80*/  LDGDEPBAR ;  /* 0x00000000000079af */ /* 0x000e220000000000 */
[----:B------:R-:W-:Y:S02]  /*2c90*/  LEA.HI R42, R42, R107, RZ, 0x3 ;  /* 0x0000006b2a2a7211 */ /* 0x000fe400078f18ff */
[----:B------:R-:W-:Y:S01]  /*2ca0*/  SHF.R.S32.HI R7, RZ, 0x1f, R0 ;  /* 0x0000001fff077819 */ /* 0x000fe20000011400 */
[----:B------:R-:W-:Y:S01]  /*2cb0*/  IMAD.IADD R100, R100, 0x1, -R41 ;  /* 0x0000000164647824 */ /* 0x000fe200078e0a29 */
[----:B------:R-:W-:-:S02]  /*2cc0*/  LOP3.LUT R42, R42, 0xffffff8, RZ, 0xc0, !PT ;  /* 0x0ffffff82a2a7812 */ /* 0x000fc400078ec0ff */
[----:B------:R-:W-:Y:S02]  /*2cd0*/  LEA.HI R4, R7, R0, RZ, 0x2 ;  /* 0x0000000007047211 */ /* 0x000fe400078f10ff */
[----:B------:R-:W-:Y:S01]  /*2ce0*/  LEA.HI R6, R100, R100, RZ, 0x1 ;  /* 0x0000006464067211 */ /* 0x000fe200078f08ff */
[----:B------:R-:W-:Y:S01]  /*2cf0*/  IMAD.IADD R42, R107, 0x1, -R42 ;  /* 0x000000016b2a7824 */ /* 0x000fe200078e0a2a */
[----:B------:R-:W-:Y:S02]  /*2d00*/  LEA.HI.SX32 R7, R4, R15, 0x1e ;  /* 0x0000000f04077211 */ /* 0x000fe400078ff2ff */
[----:B------:R-:W-:-:S03]  /*2d10*/  LOP3.LUT R41, R6, 0x1ffffffe, RZ, 0xc0, !PT ;  /* 0x1ffffffe06297812 */ /* 0x000fc600078ec0ff */
[----:B------:R-:W-:Y:S02]  /*2d20*/  IMAD R7, R42, 0x10, R7 ;  /* 0x000000102a077824 */ /* 0x000fe400078e0207 */
[----:B------:R-:W-:Y:S01]  /*2d30*/  IMAD.IADD R100, R100, 0x1, -R41 ;  /* 0x0000000164647824 */ /* 0x000fe200078e0a29 */
[----:B------:R-:W-:-:S03]  /*2d40*/  LOP3.LUT R41, R4, 0x7ffffffc, RZ, 0xc0, !PT ;  /* 0x7ffffffc04297812 */ /* 0x000fc600078ec0ff */
[----:B------:R-:W-:Y:S02]  /*2d50*/  IMAD R229, R100, 0x8, R7 ;  /* 0x0000000864e57824 */ /* 0x000fe400078e0207 */
[----:B------:R-:W-:Y:S02]  /*2d60*/  IMAD.IADD R41, R0, 0x1, -R41 ;  /* 0x0000000100297824 */ /* 0x000fe400078e0a29 */
[----:B------:R-:W-:-:S04]  /*2d70*/  @P4 IMAD.HI.U32 R6, R229, c[0x0][0x2c8], RZ ;  /* 0x0000b200e5064a27 */ /* 0x000fc800078e00ff */
[----:B------:R-:W-:Y:S01]  /*2d80*/  IMAD.MOV.U32 R7, RZ, RZ, R229 ;  /* 0x000000ffff077224 */ /* 0x000fe200078e00e5 */
[----:B------:R-:W-:Y:S01]  /*2d90*/  @P4 SHF.R.U32.HI R7, RZ, c[0x0][0x2cc], R6 ;  /* 0x0000b300ff074a19 */ /* 0x000fe20000011606 */
[----:B------:R-:W-:-:S04]  /*2da0*/  IMAD.SHL.U32 R236, R41, 0x2, RZ ;  /* 0x0000000229ec7824 */ /* 0x000fc800078e00ff */
[----:B------:R-:W2:Y:S01]  /*2db0*/  SHFL.IDX PT, R4, R7, RZ, 0x1c1f ;  /* 0x001c1fff07047589 */ /* 0x000ea200000e0000 */
[----:B-1----:R-:W-:Y:S01]  /*2dc0*/  IADD3 R61, -R236, 0x1, R101 ;  /* 0x00000001ec3d7810 */ /* 0x002fe20007ffe165 */
[----:B------:R-:W-:Y:S01]  /*2dd0*/  IMAD.IADD R41, R12, 0x1, -R236 ;  /* 0x000000010c297824 */ /* 0x000fe200078e0aec */
[----:B------:R-:W-:-:S03]  /*2de0*/  IADD3 R43, -R236, R217, R12 ;  /* 0x000000d9ec2b7210 */ /* 0x000fc60007ffe10c */
[----:B------:R-:W-:-:S05]  /*2df0*/  IMAD.IADD R61, R61, 0x1, -R226 ;  /* 0x000000013d3d7824 */ /* 0x000fca00078e0ae2 */
[C---:B------:R-:W-:Y:S02]  /*2e00*/  IADD3 R62, R61.reuse, c[0x0][0x328], RZ ;  /* 0x0000ca003d3e7a10 */ /* 0x040fe40007ffe0ff */
[----:B------:R-:W-:-:S03]  /*2e10*/  IADD3 R61, R61, UR4, RZ ;  /* 0x000000043d3d7c10 */ /* 0x000fc6000fffe0ff */
[--C-:B--2---:R-:W-:Y:S02]  /*2e20*/  IMAD.IADD R64, R62, 0x1, R4.reuse ;  /* 0x000000013e407824 */ /* 0x104fe400078e0204 */
[----:B------:R-:W-:-:S03]  /*2e30*/  IMAD.IADD R63, R61, 0x1, R4 ;  /* 0x000000013d3f7824 */ /* 0x000fc600078e0204 */
[----:B------:R-:W-:Y:S01]  /*2e40*/  IMNMX R64, R64, R43, PT ;  /* 0x0000002b40407217 */ /* 0x000fe20003800200 */
[----:B------:R-:W-:Y:S05]  /*2e50*/  @!P3 BRA `(.L_x_2408) ;  /* 0x000001400000b947 */ /* 0x000fea0003800000 */
[----:B------:R-:W-:Y:S01]  /*2e60*/  IADD3 R4, -R226, R217, R4 ;  /* 0x000000d9e2047210 */ /* 0x000fe20007ffe104 */
        /* <DEDUP_REMOVED lines=10> */
.L_x_2410:
[----:B------:R-:W-:-:S04]  /*2f10*/  MOV R0, c[0x0][0x32c] ;  /* 0x0000cb0000007a02 */ /* 0x000fc80000000f00 */
[----:B------:R-:W-:-:S13]  /*2f20*/  ISETP.NE.AND P0, PT, R0, 0x1, PT ;  /* 0x000000010000780c */ /* 0x000fda0003f05270 */
[----:B------:R-:W-:-:S05]  /*2f30*/  @P0 IMAD.HI.U32 R0, R4, c[0x0][0x330], RZ ;  /* 0x0000cc0004000a27 */ /* 0x000fca00078e00ff */
[----:B------:R-:W-:Y:S02]  /*2f40*/  @P0 SHF.R.U32.HI R4, RZ, c[0x0][0x334], R0 ;  /* 0x0000cd00ff040a19 */ /* 0x000fe40000011600 */
.L_x_2411:
[----:B------:R-:W-:Y:S05]  /*2f50*/  BSYNC B0 ;  /* 0x0000000000007941 */ /* 0x000fea0003800000 */
.L_x_2409:
[----:B------:R-:W-:-:S05]  /*2f60*/  IMAD R4, R4, c[0x0][0x32c], R41 ;  /* 0x0000cb0004047a24 */ /* 0x000fca00078e0229 */
[----:B------:R-:W-:Y:S02]  /*2f70*/  IADD3 R65, R4, c[0x0][0x32c], RZ ;  /* 0x0000cb0004417a10 */ /* 0x000fe40007ffe0ff */
[----:B------:R-:W-:Y:S02]  /*2f80*/  IMNMX R63, R63, R4, !PT ;  /* 0x000000043f3f7217 */ /* 0x000fe40007800200 */
[----:B------:R-:W-:Y:S02]  /*2f90*/  IMNMX R64, R64, R65, PT ;  /* 0x0000004140407217 */ /* 0x000fe40003800200 */
.L_x_2408:
[C---:B------:R-:W-:Y:S01]  /*2fa0*/  ISETP.GE.AND P0, PT, R12.reuse, 0x2, PT ;  /* 0x000000020c00780c */ /* 0x040fe20003f06270 */
[----:B------:R-:W1:Y:S01]  /*2fb0*/  SHFL.IDX PT, R7, R7, 0x1, 0x1c1f ;  /* 0x003c1f0007077f89 */ /* 0x000e6200000e0000 */
[----:B------:R-:W-:Y:S02]  /*2fc0*/  ISETP.GE.AND P2, PT, R12, 0x9, PT ;  /* 0x000000090c00780c */ /* 0x000fe40003f46270 */
[----:B------:R-:W-:Y:S02]  /*2fd0*/  P2R R0, PR, RZ, 0x1 ;  /* 0x00000001ff007803 */ /* 0x000fe40000000000 */
[----:B------:R-:W-:-:S02]  /*2fe0*/  ISETP.GT.AND P0, PT, R63, 0x1, !P0 ;  /* 0x000000013f00780c */ /* 0x000fc40004704270 */
[----:B------:R-:W-:Y:S02]  /*2ff0*/  P2R R77, PR, RZ, 0x4 ;  /* 0x00000004ff4d7803 */ /* 0x000fe40000000000 */
[----:B------:R-:W-:-:S04]  /*3000*/  ISETP.LT.OR P0, PT, R64, 0x2, P0 ;  /* 0x000000024000780c */ /* 0x000fc80000701670 */
[----:B------:R-:W-:Y:S02]  /*3010*/  FSEL R60, R9, -INF , !P0 ;  /* 0xff800000093c7808 */ /* 0x000fe40004000000 */
[C---:B------:R-:W-:Y:S02]  /*3020*/  ISETP.GT.AND P0, PT, R63.reuse, 0x8, !P2 ;  /* 0x000000083f00780c */ /* 0x040fe40005704270 */
[----:B------:R-:W-:Y:S02]  /*3030*/  ISETP.GE.AND P2, PT, R12, 0xa, PT ;  /* 0x0000000a0c00780c */ /* 0x000fe40003f46270 */
[----:B------:R-:W-:Y:S02]  /*3040*/  ISETP.LT.OR P0, PT, R64, 0x9, P0 ;  /* 0x000000094000780c */ /* 0x000fe40000701670 */
[----:B------:R-:W-:Y:S02]  /*3050*/  P2R R76, PR, RZ, 0x4 ;  /* 0x00000004ff4c7803 */ /* 0x000fe40000000000 */
[----:B------:R-:W-:Y:S01]  /*3060*/  FSEL R42, R24, -INF , !P0 ;  /* 0xff800000182a7808 */ /* 0x000fe20004000000 */
[--C-:B-1----:R-:W-:Y:S01]  /*3070*/  IMAD.IADD R62, R62, 0x1, R7.reuse ;  /* 0x000000013e3e7824 */ /* 0x102fe200078e0207 */
[----:B------:R-:W-:Y:S01]  /*3080*/  ISETP.GT.AND P0, PT, R63, 0x9, !P2 ;  /* 0x000000093f00780c */ /* 0x000fe20005704270 */
[----:B------:R-:W-:Y:S01]  /*3090*/  IMAD.IADD R61, R61, 0x1, R7 ;  /* 0x000000013d3d7824 */ /* 0x000fe200078e0207 */
        /* <DEDUP_REMOVED lines=87> */
[----:B------:R-:W-:Y:S02]  /*3610*/  IMNMX R43, R62, R43, PT ;  /* 0x0000002b3e2b7217 */ /* 0x000fe40003800200 */
[----:B------:R-:W-:Y:S02]  /*3620*/  FSEL R140, R32, -INF , !P0 ;  /* 0xff800000208c7808 */ /* 0x000fe40004000000 */
[----:B------:R-:W-:Y:S02]  /*3630*/  ISETP.GT.AND P0, PT, R63, 0x51, !P2 ;  /* 0x000000513f00780c */ /* 0x000fe40005704270 */
[----:B------:R-:W-:-:S02]  /*3640*/  P2R R32, PR, RZ, 0x4 ;  /* 0x00000004ff207803 */ /* 0x000fc40000000000 */
[----:B------:R-:W-:Y:S02]  /*3650*/  ISETP.LT.OR P0, PT, R64, 0x52, P0 ;  /* 0x000000524000780c */ /* 0x000fe40000701670 */
[----:B------:R-:W-:Y:S02]  /*3660*/  ISETP.GE.AND P2, PT, R12, 0x59, PT ;  /* 0x000000590c00780c */ /* 0x000fe40003f46270 */
[----:B------:R-:W-:Y:S02]  /*3670*/  FSEL R138, R33, -INF , !P0 ;  /* 0xff800000218a7808 */ /* 0x000fe40004000000 */
[----:B------:R-:W-:Y:S02]  /*3680*/  ISETP.GT.AND P0, PT, R63, 0x58, !P2 ;  /* 0x000000583f00780c */ /* 0x000fe40005704270 */
[----:B------:R-:W-:Y:S02]  /*3690*/  P2R R25, PR, RZ, 0x4 ;  /* 0x00000004ff197803 */ /* 0x000fe40000000000 */
[----:B------:R-:W-:-:S02]  /*36a0*/  ISETP.LT.OR P0, PT, R64, 0x59, P0 ;  /* 0x000000594000780c */ /* 0x000fc40000701670 */
[----:B------:R-:W-:Y:S02]  /*36b0*/  ISETP.GE.AND P2, PT, R12, 0x1, PT ;  /* 0x000000010c00780c */ /* 0x000fe40003f46270 */
[----:B------:R-:W-:Y:S02]  /*36c0*/  FSEL R136, R28, -INF , !P0 ;  /* 0xff8000001c887808 */ /* 0x000fe40004000000 */
[----:B------:R-:W-:Y:S02]  /*36d0*/  ISETP.GT.AND P0, PT, R63, RZ, !P2 ;  /* 0x000000ff3f00720c */ /* 0x000fe40005704270 */
[----:B------:R-:W-:Y:S02]  /*36e0*/  P2R R28, PR, RZ, 0x4 ;  /* 0x00000004ff1c7803 */ /* 0x000fe40000000000 */
[----:B------:R-:W-:Y:S02]  /*36f0*/  ISETP.LT.OR P0, PT, R64, 0x1, P0 ;  /* 0x000000014000780c */ /* 0x000fe40000701670 */
[----:B------:R-:W-:-:S02]  /*3700*/  ISETP.GE.AND P2, PT, R12, 0x5a, PT ;  /* 0x0000005a0c00780c */ /* 0x000fc40003f46270 */
[----:B------:R-:W-:Y:S02]  /*3710*/  FSEL R8, R8, -INF , !P0 ;  /* 0xff80000008087808 */ /* 0x000fe40004000000 */
[----:B------:R-:W-:-:S04]  /*3720*/  ISETP.GT.AND P0, PT, R63, 0x59, !P2 ;  /* 0x000000593f00780c */ /* 0x000fc80005704270 */
[----:B------:R-:W-:-:S04]  /*3730*/  ISETP.LT.OR P0, PT, R64, 0x5a, P0 ;  /* 0x0000005a4000780c */ /* 0x000fc80000701670 */
[----:B------:R-:W-:Y:S01]  /*3740*/  FSEL R135, R29, -INF , !P0 ;  /* 0xff8000001d877808 */ /* 0x000fe20004000000 */
        /* <DEDUP_REMOVED lines=12> */
.L_x_2414:
[----:B------:R-:W-:-:S04]  /*3810*/  MOV R7, c[0x0][0x32c] ;  /* 0x0000cb0000077a02 */ /* 0x000fc80000000f00 */
[----:B------:R-:W-:-:S13]  /*3820*/  ISETP.NE.AND P0, PT, R7, 0x1, PT ;  /* 0x000000010700780c */ /* 0x000fda0003f05270 */
[----:B------:R-:W-:-:S05]  /*3830*/  @P0 IMAD.HI.U32 R7, R12, c[0x0][0x330], RZ ;  /* 0x0000cc000c070a27 */ /* 0x000fca00078e00ff */
[----:B------:R-:W-:Y:S02]  /*3840*/  @P0 SHF.R.U32.HI R12, RZ, c[0x0][0x334], R7 ;  /* 0x0000cd00ff0c0a19 */ /* 0x000fe40000011607 */
.L_x_2415:
[----:B------:R-:W-:Y:S05]  /*3850*/  BSYNC B0 ;  /* 0x0000000000007941 */ /* 0x000fea0003800000 */
.L_x_2413:
[----:B------:R-:W-:-:S05]  /*3860*/  IMAD R62, R12, c[0x0][0x32c], R41 ;  /* 0x0000cb000c3e7a24 */ /* 0x000fca00078e0229 */
[----:B------:R-:W-:Y:S02]  /*3870*/  IADD3 R12, R62, c[0x0][0x32c], RZ ;  /* 0x0000cb003e0c7a10 */ /* 0x000fe40007ffe0ff */
[----:B------:R-:W-:Y:S02]  /*3880*/  IMNMX R61, R61, R62, !PT ;  /* 0x0000003e3d3d7217 */ /* 0x000fe40007800200 */
[----:B------:R-:W-:Y:S02]  /*3890*/  IMNMX R43, R43, R12, PT ;  /* 0x0000000c2b2b7217 */ /* 0x000fe40003800200 */
.L_x_2412:
[----:B------:R-:W-:Y:S01]  /*38a0*/  ISETP.NE.AND P0, PT, R77, RZ, PT ;  /* 0x000000ff4d00720c */ /* 0x000fe20003f05270 */
[----:B------:R-:W-:Y:S01]  /*38b0*/  IMAD.SHL.U32 R212, R2, 0x2, RZ ;  /* 0x0000000202d47824 */ /* 0x000fe200078e00ff */
[----:B------:R-:W-:Y:S02]  /*38c0*/  IADD3 R169, R13, -0x2, RZ ;  /* 0xfffffffe0da97810 */ /* 0x000fe40007ffe0ff */
[----:B------:R-:W-:Y:S01]  /*38d0*/  ISETP.GT.AND P0, PT, R61, 0x8, !P0 ;  /* 0x000000083d00780c */ /* 0x000fe20004704270 */
[--C-:B------:R-:W-:Y:S01]  /*38e0*/  IMAD R210, R5, 0x2, R212.reuse ;  /* 0x0000000205d27824 */ /* 0x100fe200078e02d4 */
[----:B------:R-:W-:Y:S01]  /*38f0*/  LDSM.16.MT88.4 R100, [R212+0x3100] ;  /* 0x00310000d464783b */ /* 0x000fe20000004200 */
[----:B------:R-:W-:Y:S01]  /*3900*/  IMAD R209, R3, 0x2, R212 ;  /* 0x0000000203d17824 */ /* 0x000fe200078e02d4 */
[----:B------:R-:W-:Y:S01]  /*3910*/  ISETP.LT.OR P0, PT, R43, 0x9, P0 ;  /* 0x000000092b00780c */ /* 0x000fe20000701670 */
[----:B------:R-:W-:Y:S01]  /*3920*/  IMAD R208, R3, 0x2, R210 ;  /* 0x0000000203d07824 */ /* 0x000fe200078e02d2 */
[----:B------:R-:W-:Y:S02]  /*3930*/  LDSM.16.MT88.4 R104, [R210+0x3100] ;  /* 0x00310000d268783b */ /* 0x000fe40000004200 */
[----:B------:R-:W-:-:S02]  /*3940*/  FSEL R7, R26, -INF , !P0 ;  /* 0xff8000001a077808 */ /* 0x000fc40004000000 */
[----:B------:R-:W-:Y:S01]  /*3950*/  ISETP.NE.AND P0, PT, R76, RZ, PT ;  /* 0x000000ff4c00720c */ /* 0x000fe20003f05270 */
[----:B------:R-:W-:Y:S03]  /*3960*/  LDSM.16.MT88.4 R92, [R208+0x100] ;  /* 0x00010000d05c783b */ /* 0x000fe60000004200 */
[----:B------:R-:W-:Y:S01]  /*3970*/  ISETP.GT.AND P0, PT, R61, 0x9, !P0 ;  /* 0x000000093d00780c */ /* 0x000fe20004704270 */
[----:B------:R-:W-:Y:S03]  /*3980*/  LDSM.16.MT88.4 R76, [R210+0x100] ;  /* 0x00010000d24c783b */ /* 0x000fe60000004200 */
[----:B------:R-:W-:Y:S01]  /*3990*/  ISETP.LT.OR P0, PT, R43, 0xa, P0 ;  /* 0x0000000a2b00780c */ /* 0x000fe20000701670 */
[----:B------:R-:W-:Y:S03]  /*39a0*/  LDSM.16.MT88.4 R84, [R209+0x100] ;  /* 0x00010000d154783b */ /* 0x000fe60000004200 */
[----:B------:R-:W-:-:S02]  /*39b0*/  FSEL R27, R27, -INF , !P0 ;  /* 0xff8000001b1b7808 */ /* 0x000fc40004000000 */
        /* <DEDUP_REMOVED lines=52> */
[----:B------:R-:W-:Y:S01]  /*3d00*/  FMNMX.FTZ R19, R158, R19, !PT ;  /* 0x000000139e137209 */ /* 0x000fe20007810000 */
[----:B------:R-:W-:Y:S01]  /*3d10*/  LDSM.16.MT88.4 R56, [R209+0x3100] ;  /* 0x00310000d138783b */ /* 0x000fe20000004200 */
        /* <DEDUP_REMOVED lines=34> */
[----:B------:R-:W-:Y:S02]  /*3f40*/  LDSM.16.MT88.4 R36, [R210+0x3900] ;  /* 0x00390000d224783b */ /* 0x000fe40000004200 */
        /* <DEDUP_REMOVED lines=8> */
[----:B------:R-:W-:Y:S01]  /*3fd0*/  LDSM.16.MT88.4 R32, [R209+0x3900] ;  /* 0x00390000d120783b */ /* 0x000fe20000004200 */
[----:B------:R-:W-:Y:S02]  /*3fe0*/  FMNMX.FTZ R0, R136, R19, !PT ;  /* 0x0000001388007209 */ /* 0x000fe40007810000 */
[----:B------:R-:W-:Y:S02]  /*3ff0*/  ISETP.GT.AND P0, PT, R61, 0x1, !P0 ;  /* 0x000000013d00780c */ /* 0x000fe40004704270 */
[----:B------:R-:W-:Y:S02]  /*4000*/  FMNMX.FTZ R0, R135, R0, !PT ;  /* 0x0000000087007209 */ /* 0x000fe40007810000 */
[----:B------:R-:W-:-:S03]  /*4010*/  ISETP.LT.OR P0, PT, R43, 0x2, P0 ;  /* 0x000000022b00780c */ /* 0x000fc60000701670 */
[----:B------:R-:W1:Y:S01]  /*4020*/  SHFL.BFLY PT, R19, R0, 0x2, 0x1f ;  /* 0x0c401f0000137f89 */ /* 0x000e6200000e0000 */
[----:B------:R-:W-:Y:S02]  /*4030*/  FSEL R11, R11, -INF , !P0 ;  /* 0xff8000000b0b7808 */ /* 0x000fe40004000000 */
[----:B------:R-:W-:-:S04]  /*4040*/  ISETP.NE.AND P0, PT, R28, RZ, PT ;  /* 0x000000ff1c00720c */ /* 0x000fc80003f05270 */
[----:B------:R-:W-:-:S04]  /*4050*/  ISETP.GT.AND P0, PT, R61, RZ, !P0 ;  /* 0x000000ff3d00720c */ /* 0x000fc80004704270 */
        /* <DEDUP_REMOVED lines=9> */
[----:B------:R-:W-:Y:S02]  /*40f0*/  FMNMX.FTZ R12, R21, R12, !PT ;  /* 0x0000000c150c7209 */ /* 0x000fe40007810000 */
[----:B------:R-:W-:Y:S02]  /*4100*/  ISETP.GT.AND P0, PT, R61, 0x59, !P2 ;  /* 0x000000593d00780c */ /* 0x000fe40005704270 */
[----:B------:R-:W-:Y:S02]  /*4110*/  FMNMX.FTZ R12, R23, R12, !PT ;  /* 0x0000000c170c7209 */ /* 0x000fe40007810000 */
[----:B------:R-:W-:-:S02]  /*4120*/  ISETP.LT.OR P0, PT, R43, 0x5a, P0 ;  /* 0x0000005a2b00780c */ /* 0x000fc40000701670 */
[----:B------:R-:W-:Y:S02]  /*4130*/  FMNMX.FTZ R12, R17, R12, !PT ;  /* 0x0000000c110c7209 */ /* 0x000fe40007810000 */
[----:B------:R-:W-:Y:S02]  /*4140*/  FSEL R128, R31, -INF , !P0 ;  /* 0xff8000001f807808 */ /* 0x000fe40004000000 */
[----:B------:R-:W-:Y:S01]  /*4150*/  FMNMX.FTZ R12, R9, R12, !PT ;  /* 0x0000000c090c7209 */ /* 0x000fe20007810000 */
[----:B------:R-:W-:Y:S01]  /*4160*/  LDSM.16.MT88.4 R28, [R212+0x900] ;  /* 0x00090000d41c783b */ /* 0x000fe20000004200 */
[----:B-1----:R-:W-:Y:S02]  /*4170*/  FMNMX.FTZ R22, R0, R19, !PT ;  /* 0x0000001300167209 */ /* 0x002fe40007810000 */
        /* <DEDUP_REMOVED lines=36> */
[--C-:B------:R-:W-:Y:S02]  /*43c0*/  FFMA.FTZ R121, R132, c[0x0][0x2d0], -R139.reuse ;  /* 0x0000b40084797a23 */ /* 0x100fe4000001088b */
        /* <DEDUP_REMOVED lines=8> */
[----:B--2---:R-:W-:Y:S02]  /*4450*/  F2FP.BF16.PACK_AB R64, R51, R116 ;  /* 0x000000743340723e */ /* 0x004fe400000010ff */
[----:B------:R-:W1:Y:S01]  /*4460*/  MUFU.EX2 R47, R47 ;  /* 0x0000002f002f7308 */ /* 0x000e620000000800 */
[--C-:B------:R-:W-:Y:S02]  /*4470*/  FFMA.FTZ R117, R10, c[0x0][0x2d0], -R130.reuse ;  /* 0x0000b4000a757a23 */ /* 0x100fe40000010882 */
[--C-:B------:R-:W-:Y:S02]  /*4480*/  FFMA.FTZ R118, R11, c[0x0][0x2d0], -R130.reuse ;  /* 0x0000b4000b767a23 */ /* 0x100fe40000010882 */
[----:B------:R-:W-:-:S02]  /*4490*/  FFMA.FTZ R50, R7, c[0x0][0x2d0], -R130 ;  /* 0x0000b40007327a23 */ /* 0x000fc40000010882 */
[--C-:B------:R-:W-:Y:S01]  /*44a0*/  FFMA.FTZ R49, R27, c[0x0][0x2d0], -R130.reuse ;  /* 0x0000b4001b317a23 */ /* 0x100fe20000010882 */
[----:B------:R-:W2:Y:S01]  /*44b0*/  LDSM.16.MT88.4 R4, [R208+0x3100] ;  /* 0x00310000d004783b */ /* 0x000ea20000004200 */
[----:B------:R-:W-:Y:S01]  /*44c0*/  MUFU.EX2 R117, R117 ;  /* 0x0000007500757308 */ /* 0x000fe20000000800 */
[--C-:B------:R-:W-:Y:S02]  /*44d0*/  FFMA.FTZ R2, R17, c[0x0][0x2d0], -R130.reuse ;  /* 0x0000b40011027a23 */ /* 0x100fe40000010882 */
[----:B------:R-:W3:Y:S01]  /*44e0*/  LDSM.16.MT88.4 R16, [R208+0x900] ;  /* 0x00090000d010783b */ /* 0x000ee20000004200 */
[--C-:B------:R-:W-:Y:S02]  /*44f0*/  FFMA.FTZ R41, R9, c[0x0][0x2d0], -R130.reuse ;  /* 0x0000b40009297a23 */ /* 0x100fe40000010882 */
[--C-:B------:R-:W-:Y:S01]  /*4500*/  FFMA.FTZ R44, R21, c[0x0][0x2d0], -R130.reuse ;  /* 0x0000b400152c7a23 */ /* 0x100fe20000010882 */
[----:B-1----:R-:W-:Y:S01]  /*4510*/  F2FP.BF16.PACK_AB R66, R47, R48 ;  /* 0x000000302f42723e */ /* 0x002fe200000010ff */
[----:B------:R-:W1:Y:S01]  /*4520*/  MUFU.EX2 R118, R118 ;  /* 0x0000007600767308 */ /* 0x000e620000000800 */
[----:B------:R-:W4:Y:S01]  /*4530*/  LDSM.16.MT88.4 R8, [R212+0x3900] ;  /* 0x00390000d408783b */ /* 0x000f220000004200 */
[----:B------:R-:W-:-:S02]  /*4540*/  FFMA.FTZ R43, R23, c[0x0][0x2d0], -R130 ;  /* 0x0000b400172b7a23 */ /* 0x000fc40000010882 */
[--C-:B------:R-:W-:Y:S01]  /*4550*/  FFMA.FTZ R123, R123, c[0x0][0x2d0], -R130.reuse ;  /* 0x0000b4007b7b7a23 */ /* 0x100fe20000010882 */
[----:B------:R-:W5:Y:S01]  /*4560*/  LDSM.16.MT88.4 R24, [R210+0x900] ;  /* 0x00090000d218783b */ /* 0x000f620000004200 */
[--C-:B------:R-:W-:Y:S02]  /*4570*/  FFMA.FTZ R132, R143, c[0x0][0x2d0], -R130.reuse ;  /* 0x0000b4008f847a23 */ /* 0x100fe40000010882 */
[----:B------:R-:W-:Y:S01]  /*4580*/  MUFU.EX2 R50, R50 ;  /* 0x0000003200327308 */ /* 0x000fe20000000800 */
[----:B------:R-:W2:Y:S01]  /*4590*/  LDSM.16.MT88.4 R20, [R209+0x900] ;  /* 0x00090000d114783b */ /* 0x000ea20000004200 */
[--C-:B------:R-:W-:Y:S02]  /*45a0*/  FFMA.FTZ R131, R131, c[0x0][0x2d0], -R130.reuse ;  /* 0x0000b40083837a23 */ /* 0x100fe40000010882 */
[----:B------:R-:W-:Y:S02]  /*45b0*/  FFMA.FTZ R134, R141, c[0x0][0x2d0], -R130 ;  /* 0x0000b4008d867a23 */ /* 0x000fe40000010882 */
[----:B------:R-:W-:-:S02]  /*45c0*/  FFMA.FTZ R141, R160, c[0x0][0x2d0], -R139 ;  /* 0x0000b400a08d7a23 */ /* 0x000fc4000001088b */
[----:B------:R-:W3:Y:S01]  /*45d0*/  MUFU.EX2 R49, R49 ;  /* 0x0000003100317308 */ /* 0x000ee20000000800 */
[----:B-1----:R-:W-:Y:S01]  /*45e0*/  F2FP.BF16.PACK_AB R65, R118, R117 ;  /* 0x000000757641723e */ /* 0x002fe200000010ff */
[----:B------:R-:W-:Y:S02]  /*45f0*/  FFMA.FTZ R143, R152, c[0x0][0x2d0], -R139 ;  /* 0x0000b400988f7a23 */ /* 0x000fe4000001088b */
[--C-:B------:R-:W-:Y:S02]  /*4600*/  FFMA.FTZ R152, R163, c[0x0][0x2d0], -R130.reuse ;  /* 0x0000b400a3987a23 */ /* 0x100fe40000010882 */
[--C-:B------:R-:W-:Y:S02]  /*4610*/  FFMA.FTZ R153, R153, c[0x0][0x2d0], -R130.reuse ;  /* 0x0000b40099997a23 */ /* 0x100fe40000010882 */
[----:B------:R-:W-:Y:S01]  /*4620*/  MUFU.EX2 R46, R46 ;  /* 0x0000002e002e7308 */ /* 0x000fe20000000800 */
[--C-:B------:R-:W-:Y:S02]  /*4630*/  FFMA.FTZ R155, R155, c[0x0][0x2d0], -R130.reuse ;  /* 0x0000b4009b9b7a23 */ /* 0x100fe40000010882 */
[----:B------:R-:W-:-:S02]  /*4640*/  FFMA.FTZ R160, R161, c[0x0][0x2d0], -R130 ;  /* 0x0000b400a1a07a23 */ /* 0x000fc40000010882 */
[--C-:B------:R-:W-:Y:S02]  /*4650*/  FFMA.FTZ R161, R154, c[0x0][0x2d0], -R139.reuse ;  /* 0x0000b4009aa17a23 */ /* 0x100fe4000001088b */
[--C-:B------:R-:W-:Y:S01]  /*4660*/  FFMA.FTZ R163, R150, c[0x0][0x2d0], -R139.reuse ;  /* 0x0000b40096a37a23 */ /* 0x100fe2000001088b */
[----:B---3--:R-:W-:Y:S01]  /*4670*/  F2FP.BF16.PACK_AB R67, R49, R50 ;  /* 0x000000323143723e */ /* 0x008fe200000010ff */
[----:B------:R-:W1:Y:S01]  /*4680*/  MUFU.EX2 R45, R45 ;  /* 0x0000002d002d7308 */ /* 0x000e620000000800 */
        /* <DEDUP_REMOVED lines=19> */
[----:B------:R-:W-:Y:S02]  /*47c0*/  FADD.FTZ R51, R116, R51 ;  /* 0x0000003374337221 */ /* 0x000fe40000010000 */
[----:B------:R-:W-:Y:S01]  /*47d0*/  FADD.FTZ R117, R117, R118 ;  /* 0x0000007675757221 */ /* 0x000fe20000010000 */
[C---:B------:R-:W-:Y:S01]  /*47e0*/  HMMA.16816.F32.BF16 R100, R64.reuse, R102, RZ ;  /* 0x000000664064723c */ /* 0x040fe200000418ff */
[----:B------:R-:W-:Y:S01]  /*47f0*/  FADD.FTZ R48, R48, R51 ;  /* 0x0000003330307221 */ /* 0x000fe20000010000 */
[----:B------:R-:W3:Y:S01]  /*4800*/  MUFU.EX2 R43, R43 ;  /* 0x0000002b002b7308 */ /* 0x000ee20000000800 */
[----:B------:R-:W-:Y:S02]  /*4810*/  FADD.FTZ R50, R50, R117 ;  /* 0x0000007532327221 */ /* 0x000fe40000010000 */
        /* <DEDUP_REMOVED lines=21> */
[----:B------:R-:W4:Y:S06]  /*4970*/  MUFU.EX2 R134, R134 ;  /* 0x0000008600867308 */ /* 0x000f2c0000000800 */
[C---:B--2---:R-:W-:Y:S02]  /*4980*/  HMMA.16816.F32.BF16 R60, R64.reuse, R4, RZ ;  /* 0x00000004403c723c */ /* 0x044fe400000418ff */
[----:B------:R-:W-:Y:S05]  /*4990*/  MUFU.EX2 R141, R141 ;  /* 0x0000008d008d7308 */ /* 0x000fea0000000800 */
[----:B-1----:R-:W-:Y:S01]  /*49a0*/  F2FP.BF16.PACK_AB R4, R45, R46 ;  /* 0x0000002e2d04723e */ /* 0x002fe200000010ff */
[----:B------:R-:W-:Y:S01]  /*49b0*/  HMMA.16816.F32.BF16 R64, R64, R6, RZ ;  /* 0x000000064040723c */ /* 0x000fe200000418ff */
[----:B---3--:R-:W-:Y:S01]  /*49c0*/  F2FP.BF16.PACK_AB R5, R43, R44 ;  /* 0x0000002c2b05723e */ /* 0x008fe200000010ff */
[----:B------:R-:W1:Y:S01]  /*49d0*/  MUFU.EX2 R142, R142 ;  /* 0x0000008e008e7308 */ /* 0x000e620000000800 */
[----:B------:R-:W-:-:S02]  /*49e0*/  FADD.FTZ R46, R46, R47 ;  /* 0x0000002f2e2e7221 */ /* 0x000fc40000010000 */
[----:B------:R-:W-:Y:S02]  /*49f0*/  FADD.FTZ R44, R44, R49 ;  /* 0x000000312c2c7221 */ /* 0x000fe40000010000 */
[----:B------:R-:W-:Y:S01]  /*4a00*/  F2FP.BF16.PACK_AB R6, R3, R42 ;  /* 0x0000002a0306723e */ /* 0x000fe200000010ff */
[----:B------:R-:W-:Y:S01]  /*4a10*/  FADD.FTZ R45, R45, R46 ;  /* 0x0000002e2d2d7221 */ /* 0x000fe20000010000 */
[----:B------:R-:W-:Y:S01]  /*4a20*/  F2FP.BF16.PACK_AB R7, R41, R2 ;  /* 0x000000022907723e */ /* 0x000fe200000010ff */
[----:B------:R-:W-:Y:S01]  /*4a30*/  MUFU.EX2 R148, R148 ;  /* 0x0000009400947308 */ /* 0x000fe20000000800 */
[----:B------:R-:W-:Y:S02]  /*4a40*/  FADD.FTZ R43, R43, R44 ;  /* 0x0000002c2b2b7221 */ /* 0x000fe40000010000 */
[----:B------:R-:W-:-:S03]  /*4a50*/  FADD.FTZ R42, R42, R45 ;  /* 0x0000002d2a2a7221 */ /* 0x000fc60000010000 */
[C---:B------:R-:W-:Y:S02]  /*4a60*/  HMMA.16816.F32.BF16 R88, R4.reuse, R16, R88 ;  /* 0x000000100458723c */ /* 0x040fe40000041858 */
[----:B------:R-:W2:Y:S06]  /*4a70*/  MUFU.EX2 R143, R143 ;  /* 0x0000008f008f7308 */ /* 0x000eac0000000800 */
[C---:B------:R-:W-:Y:S01]  /*4a80*/  HMMA.16816.F32.BF16 R92, R4.reuse, R18, R92 ;  /* 0x00000012045c723c */ /* 0x040fe2000004185c */
[----:B------:R-:W3:Y:S01]  /*4a90*/  LDSM.16.MT88.4 R16, [R208+0x3900] ;  /* 0x00390000d010783b */ /* 0x000ee20000004200 */
[----:B------:R-:W-:Y:S06]  /*4aa0*/  MUFU.EX2 R152, R152 ;  /* 0x0000009800987308 */ /* 0x000fec0000000800 */
[C---:B----4-:R-:W-:Y:S02]  /*4ab0*/  HMMA.16816.F32.BF16 R96, R4.reuse, R8, R96 ;  /* 0x000000080460723c */ /* 0x050fe40000041860 */
[----:B------:R-:W4:Y:S06]  /*4ac0*/  MUFU.EX2 R153, R153 ;  /* 0x0000009900997308 */ /* 0x000f2c0000000800 */
        /* <DEDUP_REMOVED lines=33> */
[----:B------:R-:W-:-:S02]  /*4ce0*/  F2FP.BF16.PACK_AB R4, R120, R119 ;  /* 0x000000777804723e */ /* 0x000fc400000010ff */
[----:B------:R-:W-:Y:S01]  /*4cf0*/  F2FP.BF16.PACK_AB R6, R121, R122 ;  /* 0x0000007a7906723e */ /* 0x000fe200000010ff */
[----:B------:R-:W2:Y:S01]  /*4d00*/  MUFU.EX2 R135, R135 ;  /* 0x0000008700877308 */ /* 0x000ea20000000800 */
[----:B------:R-:W-:Y:S02]  /*4d10*/  F2FP.BF16.PACK_AB R5, R132, R123 ;  /* 0x0000007b8405723e */ /* 0x000fe400000010ff */
[----:B------:R-:W-:-:S05]  /*4d20*/  F2FP.BF16.PACK_AB R7, R134, R131 ;  /* 0x000000838607723e */ /* 0x000fca00000010ff */
[----:B------:R-:W-:Y:S02]  /*4d30*/  MUFU.EX2 R137, R137 ;  /* 0x0000008900897308 */ /* 0x000fe40000000800 */
[C---:B-1----:R-:W-:Y:S06]  /*4d40*/  HMMA.16816.F32.BF16 R88, R4.reuse, R8, R88 ;  /* 0x000000080458723c */ /* 0x042fec0000041858 */
[----:B------:R-:W1:Y:S02]  /*4d50*/  MUFU.EX2 R138, R138 ;  /* 0x0000008a008a7308 */ /* 0x000e640000000800 */
[C---:B------:R-:W-:Y:S01]  /*4d60*/  HMMA.16816.F32.BF16 R92, R4.reuse, R10, R92 ;  /* 0x0000000a045c723c */ /* 0x040fe2000004185c */
[----:B------:R-:W1:Y:S05]  /*4d70*/  LDSM.16.MT88.4 R8, [R208+0x4100] ;  /* 0x00410000d008783b */ /* 0x000e6a0000004200 */
[----:B------:R-:W-:Y:S02]  /*4d80*/  MUFU.EX2 R241, R241 ;  /* 0x000000f100f17308 */ /* 0x000fe40000000800 */
[C---:B------:R-:W-:Y:S08]  /*4d90*/  HMMA.16816.F32.BF16 R72, R4.reuse, R24, R72 ;  /* 0x000000180448723c */ /* 0x040ff00000041848 */
[C---:B--2---:R-:W-:Y:S08]  /*4da0*/  HMMA.16816.F32.BF16 R96, R4.reuse, R16, R96 ;  /* 0x000000100460723c */ /* 0x044ff00000041860 */
[C---:B------:R-:W-:Y:S01]  /*4db0*/  HMMA.16816.F32.BF16 R100, R4.reuse, R18, R100 ;  /* 0x000000120464723c */ /* 0x040fe20000041864 */
[----:B------:R-:W2:Y:S07]  /*4dc0*/  LDSM.16.MT88.4 R16, [R208+0x1900] ;  /* 0x00190000d010783b */ /* 0x000eae0000004200 */
[C---:B------:R-:W-:Y:S01]  /*4dd0*/  HMMA.16816.F32.BF16 R76, R4.reuse, R26, R76 ;  /* 0x0000001a044c723c */ /* 0x040fe2000004184c */
[----:B------:R-:W-:Y:S07]  /*4de0*/  LDSM.16.MT88.4 R24, [R210+0x1900] ;  /* 0x00190000d218783b */ /* 0x000fee0000004200 */
[C---:B------:R-:W-:Y:S08]  /*4df0*/  HMMA.16816.F32.BF16 R112, R4.reuse, R28, R112 ;  /* 0x0000001c0470723c */ /* 0x040ff00000041870 */
[C---:B-1----:R-:W-:Y:S08]  /*4e00*/  HMMA.16816.F32.BF16 R60, R4.reuse, R8, R60 ;  /* 0x00000008043c723c */ /* 0x042ff0000004183c */
[C---:B------:R-:W-:Y:S01]  /*4e10*/  HMMA.16816.F32.BF16 R64, R4.reuse, R10, R64 ;  /* 0x0000000a0440723c */ /* 0x040fe20000041840 */
[----:B------:R-:W1:Y:S07]  /*4e20*/  LDSM.16.MT88.4 R8, [R212+0x4900] ;  /* 0x00490000d408783b */ /* 0x000e6e0000004200 */
[C---:B------:R-:W-:Y:S01]  /*4e30*/  HMMA.16816.F32.BF16 R68, R4.reuse, R30, R68 ;  /* 0x0000001e0444723c */ /* 0x040fe20000041844 */
[----:B------:R-:W-:Y:S07]  /*4e40*/  LDSM.16.MT88.4 R28, [R212+0x1900] ;  /* 0x00190000d41c783b */ /* 0x000fee0000004200 */
[C---:B------:R-:W-:Y:S08]  /*4e50*/  HMMA.16816.F32.BF16 R80, R4.reuse, R20, R80 ;  /* 0x000000140450723c */ /* 0x040ff00000041850 */
[C---:B------:R-:W-:Y:S01]  /*4e60*/  HMMA.16816.F32.BF16 R84, R4.reuse, R22, R84 ;  /* 0x000000160454723c */ /* 0x040fe20000041854 */
[----:B------:R-:W-:Y:S07]  /*4e70*/  LDSM.16.MT88.4 R20, [R209+0x1900] ;  /* 0x00190000d114783b */ /* 0x000fee0000004200 */
[C---:B------:R-:W-:Y:S08]  /*4e80*/  HMMA.16816.F32.BF16 R108, R4.reuse, R36, R108 ;  /* 0x00000024046c723c */ /* 0x040ff0000004186c */
[C---:B------:R-:W-:Y:S01]  /*4e90*/  HMMA.16816.F32.BF16 R104, R4.reuse, R38, R104 ;  /* 0x000000260468723c */ /* 0x040fe20000041868 */
[----:B------:R-:W1:Y:S07]  /*4ea0*/  LDSM.16.MT88.4 R36, [R210+0x4900] ;  /* 0x00490000d224783b */ /* 0x000e6e0000004200 */
[C---:B------:R-:W-:Y:S08]  /*4eb0*/  HMMA.16816.F32.BF16 R52, R4.reuse, R32, R52 ;  /* 0x000000200434723c */ /* 0x040ff00000041834 */
[----:B------:R-:W-:Y:S01]  /*4ec0*/  HMMA.16816.F32.BF16 R56, R4, R34, R56 ;  /* 0x000000220438723c */ /* 0x000fe20000041838 */
[----:B------:R-:W3:Y:S06]  /*4ed0*/  LDSM.16.MT88.4 R32, [R209+0x4900] ;  /* 0x00490000d120783b */ /* 0x000eec0000004200 */
[----:B------:R-:W-:-:S02]  /*4ee0*/  F2FP.BF16.PACK_AB R4, R142, R141 ;  /* 0x0000008d8e04723e */ /* 0x000fc400000010ff */
[----:B------:R-:W-:Y:S02]  /*4ef0*/  F2FP.BF16.PACK_AB R6, R143, R148 ;  /* 0x000000948f06723e */ /* 0x000fe400000010ff */
[----:B----4-:R-:W-:Y:S02]  /*4f00*/  F2FP.BF16.PACK_AB R5, R153, R152 ;  /* 0x000000989905723e */ /* 0x010fe400000010ff */
[----:B------:R-:W-:-:S07]  /*4f10*/  F2FP.BF16.PACK_AB R7, R160, R155 ;  /* 0x0000009ba007723e */ /* 0x000fce00000010ff */
        /* <DEDUP_REMOVED lines=8> */
[----:B------:R-:W4:Y:S07]  /*4fa0*/  LDSM.16.MT88.4 R24, [R210+0x2100] ;  /* 0x00210000d218783b */ /* 0x000f2e0000004200 */
[C---:B------:R-:W-:Y:S08]  /*4fb0*/  HMMA.16816.F32.BF16 R108, R4.reuse, R36, R108 ;  /* 0x00000024046c723c */ /* 0x040ff0000004186c */
[C---:B------:R-:W-:Y:S01]  /*4fc0*/  HMMA.16816.F32.BF16 R104, R4.reuse, R38, R104 ;  /* 0x000000260468723c */ /* 0x040fe20000041868 */
[----:B------:R-:W1:Y:S07]  /*4fd0*/  LDSM.16.MT88.4 R36, [R210+0x5100] ;  /* 0x00510000d224783b */ /* 0x000e6e0000004200 */
[C---:B------:R-:W-:Y:S08]  /*4fe0*/  HMMA.16816.F32.BF16 R112, R4.reuse, R28, R112 ;  /* 0x0000001c0470723c */ /* 0x040ff00000041870 */
[C---:B------:R-:W-:Y:S01]  /*4ff0*/  HMMA.16816.F32.BF16 R68, R4.reuse, R30, R68 ;  /* 0x0000001e0444723c */ /* 0x040fe20000041844 */
[----:B------:R-:W-:Y:S07]  /*5000*/  LDSM.16.MT88.4 R28, [R212+0x2100] ;  /* 0x00210000d41c783b */ /* 0x000fee0000004200 */
[C---:B------:R-:W-:Y:S08]  /*5010*/  HMMA.16816.F32.BF16 R80, R4.reuse, R20, R80 ;  /* 0x000000140450723c */ /* 0x040ff00000041850 */
[C---:B------:R-:W-:Y:S01]  /*5020*/  HMMA.16816.F32.BF16 R84, R4.reuse, R22, R84 ;  /* 0x000000160454723c */ /* 0x040fe20000041854 */
[----:B------:R-:W1:Y:S07]  /*5030*/  LDSM.16.MT88.4 R20, [R209+0x2100] ;  /* 0x00210000d114783b */ /* 0x000e6e0000004200 */
[C---:B---3--:R-:W-:Y:S08]  /*5040*/  HMMA.16816.F32.BF16 R52, R4.reuse, R32, R52 ;  /* 0x000000200434723c */ /* 0x048ff00000041834 */
[C---:B------:R-:W-:Y:S01]  /*5050*/  HMMA.16816.F32.BF16 R56, R4.reuse, R34, R56 ;  /* 0x000000220438723c */ /* 0x040fe20000041838 */
[----:B------:R-:W-:Y:S07]  /*5060*/  LDSM.16.MT88.4 R32, [R209+0x5100] ;  /* 0x00510000d120783b */ /* 0x000fee0000004200 */
[C---:B--2---:R-:W-:Y:S08]  /*5070*/  HMMA.16816.F32.BF16 R60, R4.reuse, R16, R60 ;  /* 0x00000010043c723c */ /* 0x044ff0000004183c */
[----:B------:R-:W-:Y:S01]  /*5080*/  HMMA.16816.F32.BF16 R64, R4, R18, R64 ;  /* 0x000000120440723c */ /* 0x000fe20000041840 */
[----:B------:R-:W2:Y:S06]  /*5090*/  LDSM.16.MT88.4 R16, [R212+0x5100] ;  /* 0x00510000d410783b */ /* 0x000eac0000004200 */
[----:B-----5:R-:W-:-:S02]  /*50a0*/  F2FP.BF16.PACK_AB R4, R161, R158 ;  /* 0x0000009ea104723e */ /* 0x020fc400000010ff */
[----:B------:R-:W-:Y:S02]  /*50b0*/  F2FP.BF16.PACK_AB R6, R163, R154 ;  /* 0x0000009aa306723e */ /* 0x000fe400000010ff */
[----:B------:R-:W-:Y:S02]  /*50c0*/  F2FP.BF16.PACK_AB R5, R157, R150 ;  /* 0x000000969d05723e */ /* 0x000fe400000010ff */
[----:B------:R-:W-:-:S07]  /*50d0*/  F2FP.BF16.PACK_AB R7, R156, R151 ;  /* 0x000000979c07723e */ /* 0x000fce00000010ff */
[C---:B-1----:R-:W-:Y:S08]  /*50e0*/  HMMA.16816.F32.BF16 R88, R4.reuse, R8, R88 ;  /* 0x000000080458723c */ /* 0x042ff00000041858 */
[C---:B------:R-:W-:Y:S01]  /*50f0*/  HMMA.16816.F32.BF16 R92, R4.reuse, R10, R92 ;  /* 0x0000000a045c723c */ /* 0x040fe2000004185c */
[----:B------:R-:W1:Y:S07]  /*5100*/  LDSM.16.MT88.4 R8, [R208+0x5100] ;  /* 0x00510000d008783b */ /* 0x000e6e0000004200 */
[C---:B----4-:R-:W-:Y:S08]  /*5110*/  HMMA.16816.F32.BF16 R72, R4.reuse, R24, R72 ;  /* 0x000000180448723c */ /* 0x050ff00000041848 */
[C---:B------:R-:W-:Y:S01]  /*5120*/  HMMA.16816.F32.BF16 R76, R4.reuse, R26, R76 ;  /* 0x0000001a044c723c */ /* 0x040fe2000004184c */
[----:B------:R-:W3:Y:S07]  /*5130*/  LDSM.16.MT88.4 R24, [R210+0x2900] ;  /* 0x00290000d218783b */ /* 0x000eee0000004200 */
[C---:B------:R-:W-:Y:S07]  /*5140*/  HMMA.16816.F32.BF16 R108, R4.reuse, R36, R108 ;  /* 0x00000024046c723c */ /* 0x040fee000004186c */
[----:B------:R-:W-:Y:S01]  /*5150*/  FFMA.FTZ R36, R129, c[0x0][0x2d0], -R130 ;  /* 0x0000b40081247a23 */ /* 0x000fe20000010882 */
[C---:B------:R-:W-:Y:S05]  /*5160*/  HMMA.16816.F32.BF16 R80, R4.reuse, R20, R80 ;  /* 0x000000140450723c */ /* 0x040fea0000041850 */
[----:B------:R-:W4:Y:S03]  /*5170*/  MUFU.EX2 R36, R36 ;  /* 0x0000002400247308 */ /* 0x000f260000000800 */
[C---:B------:R-:W-:Y:S01]  /*5180*/  HMMA.16816.F32.BF16 R84, R4.reuse, R22, R84 ;  /* 0x000000160454723c */ /* 0x040fe20000041854 */
[----:B------:R-:W5:Y:S07]  /*5190*/  LDSM.16.MT88.4 R20, [R209+0x2900] ;  /* 0x00290000d114783b */ /* 0x000f6e0000004200 */
        /* <DEDUP_REMOVED lines=8> */
[----:B------:R-:W1:Y:S07]  /*5220*/  LDSM.16.MT88.4 R28, [R212+0x2900] ;  /* 0x00290000d41c783b */ /* 0x000e6e0000004200 */
[C---:B------:R-:W-:Y:S08]  /*5230*/  HMMA.16816.F32.BF16 R104, R4.reuse, R38, R104 ;  /* 0x000000260468723c */ /* 0x040ff00000041868 */
[C---:B------:R-:W-:Y:S08]  /*5240*/  HMMA.16816.F32.BF16 R52, R4.reuse, R32, R52 ;  /* 0x000000200434723c */ /* 0x040ff00000041834 */
[----:B------:R-:W-:Y:S07]  /*5250*/  HMMA.16816.F32.BF16 R56, R4, R34, R56 ;  /* 0x000000220438723c */ /* 0x000fee0000041838 */
[----:B------:R-:W-:-:S02]  /*5260*/  F2FP.BF16.PACK_AB R4, R149, R140 ;  /* 0x0000008c9504723e */ /* 0x000fc400000010ff */
[----:B------:R-:W-:Y:S02]  /*5270*/  F2FP.BF16.PACK_AB R6, R135, R136 ;  /* 0x000000888706723e */ /* 0x000fe400000010ff */
[----:B------:R-:W-:Y:S02]  /*5280*/  F2FP.BF16.PACK_AB R5, R138, R137 ;  /* 0x000000898a05723e */ /* 0x000fe400000010ff */
[----:B----4-:R-:W-:-:S07]  /*5290*/  F2FP.BF16.PACK_AB R7, R241, R36 ;  /* 0x00000024f107723e */ /* 0x010fce00000010ff */
[C---:B---3--:R-:W-:Y:S07]  /*52a0*/  HMMA.16816.F32.BF16 R72, R4.reuse, R24, R72 ;  /* 0x000000180448723c */ /* 0x048fee0000041848 */
[----:B------:R-:W-:Y:S01]  /*52b0*/  FADD.FTZ R24, R2, R43 ;  /* 0x0000002b02187221 */ /* 0x000fe20000010000 */
[----:B-----5:R-:W-:Y:S01]  /*52c0*/  HMMA.16816.F32.BF16 R80, R4, R20, R80 ;  /* 0x000000140450723c */ /* 0x020fe20000041850 */
[----:B------:R-:W-:Y:S02]  /*52d0*/  FADD.FTZ R2, R3, R42 ;  /* 0x0000002a03027221 */ /* 0x000fe40000010000 */
[----:B------:R-:W-:-:S02]  /*52e0*/  FADD.FTZ R24, R41, R24 ;  /* 0x0000001829187221 */ /* 0x000fc40000010000 */
[----:B------:R-:W-:Y:S02]  /*52f0*/  FADD.FTZ R3, R119, R2 ;  /* 0x0000000277037221 */ /* 0x000fe40000010000 */
[----:B------:R-:W-:Y:S01]  /*5300*/  FADD.FTZ R123, R123, R24 ;  /* 0x000000187b7b7221 */ /* 0x000fe20000010000 */
[C---:B------:R-:W-:Y:S01]  /*5310*/  HMMA.16816.F32.BF16 R84, R4.reuse, R22, R84 ;  /* 0x000000160454723c */ /* 0x040fe20000041854 */
[----:B------:R-:W-:Y:S01]  /*5320*/  FADD.FTZ R3, R120, R3 ;  /* 0x0000000378037221 */ /* 0x000fe20000010000 */
[----:B------:R-:W3:Y:S01]  /*5330*/  LDSM.16.MT88.4 R20, [R210+0x5900] ;  /* 0x00590000d214783b */ /* 0x000ee20000004200 */
        /* <DEDUP_REMOVED lines=8> */
[----:B------:R-:W-:Y:S01]  /*53c0*/  HMMA.16816.F32.BF16 R92, R4, R18, R92 ;  /* 0x00000012045c723c */ /* 0x000fe2000004185c */
[----:B------:R-:W2:Y:S01]  /*53d0*/  LDSM.16.MT88.4 R16, [R209+0x5900] ;  /* 0x00590000d110783b */ /* 0x000ea20000004200 */
[----:B------:R-:W-:Y:S02]  /*53e0*/  FADD.FTZ R3, R142, R141 ;  /* 0x0000008d8e037221 */ /* 0x000fe40000010000 */
[----:B------:R-:W-:Y:S02]  /*53f0*/  FADD.FTZ R2, R153, R2 ;  /* 0x0000000299027221 */ /* 0x000fe40000010000 */
[----:B------:R-:W-:-:S02]  /*5400*/  FADD.FTZ R148, R148, R3 ;  /* 0x0000000394947221 */ /* 0x000fc40000010000 */
[C---:B-1----:R-:W-:Y:S01]  /*5410*/  HMMA.16816.F32.BF16 R96, R4.reuse, R8, R96 ;  /* 0x000000080460723c */ /* 0x042fe20000041860 */
[----:B------:R-:W-:Y:S02]  /*5420*/  FADD.FTZ R3, R155, R2 ;  /* 0x000000029b037221 */ /* 0x000fe40000010000 */
[----:B------:R-:W-:Y:S02]  /*5430*/  FADD.FTZ R143, R143, R148 ;  /* 0x000000948f8f7221 */ /* 0x000fe40000010000 */
[----:B------:R-:W-:Y:S02]  /*5440*/  FADD.FTZ R3, R160, R3 ;  /* 0x00000003a0037221 */ /* 0x000fe40000010000 */
[----:B------:R-:W-:Y:S01]  /*5450*/  FADD.FTZ R158, R158, R143 ;  /* 0x0000008f9e9e7221 */ /* 0x000fe20000010000 */
[----:B------:R-:W-:Y:S01]  /*5460*/  HMMA.16816.F32.BF16 R100, R4, R10, R100 ;  /* 0x0000000a0464723c */ /* 0x000fe20000041864 */
[----:B------:R-:W1:Y:S01]  /*5470*/  LDSM.16.MT88.4 R8, [R208+0x5900] ;  /* 0x00590000d008783b */ /* 0x000e620000004200 */
        /* <DEDUP_REMOVED lines=8> */
[----:B------:R-:W-:Y:S01]  /*5500*/  @P4 IMAD.HI.U32 R2, R15, c[0x0][0x2c8], RZ ;  /* 0x0000b2000f024a27 */ /* 0x000fe200078e00ff */
[C---:B------:R-:W-:Y:S03]  /*5510*/  HMMA.16816.F32.BF16 R68, R4.reuse, R30, R68 ;  /* 0x0000001e0444723c */ /* 0x040fe60000041844 */
[----:B------:R-:W-:Y:S01]  /*5520*/  FADD.FTZ R140, R140, R163 ;  /* 0x000000a38c8c7221 */ /* 0x000fe20000010000 */
[----:B------:R-:W-:Y:S01]  /*5530*/  @P4 SHF.R.U32.HI R15, RZ, c[0x0][0x2cc], R2 ;  /* 0x0000b300ff0f4a19 */ /* 0x000fe20000011602 */
[----:B------:R-:W-:Y:S02]  /*5540*/  FADD.FTZ R137, R137, R156 ;  /* 0x0000009c89897221 */ /* 0x000fe40000010000 */
[----:B------:R-:W-:Y:S01]  /*5550*/  FADD.FTZ R149, R149, R140 ;  /* 0x0000008c95957221 */ /* 0x000fe20000010000 */
[----:B------:R-:W-:Y:S01]  /*5560*/  HMMA.16816.F32.BF16 R76, R4, R26, R76 ;  /* 0x0000001a044c723c */ /* 0x000fe2000004184c */
[----:B------:R-:W-:-:S02]  /*5570*/  FADD.FTZ R137, R138, R137 ;  /* 0x000000898a897221 */ /* 0x000fc40000010000 */
[----:B------:R-:W-:Y:S02]  /*5580*/  IMAD.IADD R14, R14, 0x1, R15 ;  /* 0x000000010e0e7824 */ /* 0x000fe400078e020f */
[----:B------:R-:W-:Y:S02]  /*5590*/  FADD.FTZ R136, R136, R149 ;  /* 0x0000009588887221 */ /* 0x000fe40000010000 */
[----:B------:R-:W-:Y:S01]  /*55a0*/  FADD.FTZ R36, R36, R137 ;  /* 0x0000008924247221 */ /* 0x000fe20000010000 */
[----:B---3--:R-:W-:Y:S01]  /*55b0*/  HMMA.16816.F32.BF16 R108, R4, R20, R108 ;  /* 0x00000014046c723c */ /* 0x008fe2000004186c */
[----:B------:R-:W-:Y:S01]  /*55c0*/  FADD.FTZ R242, R135, R136 ;  /* 0x0000008887f27221 */ /* 0x000fe20000010000 */
[----:B------:R-:W-:Y:S01]  /*55d0*/  IADD3 R3, R14, c[0x0][0x328], RZ ;  /* 0x0000ca000e037a10 */ /* 0x000fe20007ffe0ff */
[----:B------:R-:W-:-:S05]  /*55e0*/  FADD.FTZ R241, R241, R36 ;  /* 0x00000024f1f17221 */ /* 0x000fca0000010000 */
[C---:B------:R-:W-:Y:S08]  /*55f0*/  HMMA.16816.F32.BF16 R104, R4.reuse, R22, R104 ;  /* 0x000000160468723c */ /* 0x040ff00000041868 */
[C---:B--2---:R-:W-:Y:S08]  /*5600*/  HMMA.16816.F32.BF16 R52, R4.reuse, R16, R52 ;  /* 0x000000100434723c */ /* 0x044ff00000041834 */
[C---:B------:R-:W-:Y:S08]  /*5610*/  HMMA.16816.F32.BF16 R56, R4.reuse, R18, R56 ;  /* 0x000000120438723c */ /* 0x040ff00000041838 */
[C---:B-1----:R-:W-:Y:S08]  /*5620*/  HMMA.16816.F32.BF16 R60, R4.reuse, R8, R60 ;  /* 0x00000008043c723c */ /* 0x042ff0000004183c */
[----:B------:R-:W-:Y:S01]  /*5630*/  HMMA.16816.F32.BF16 R64, R4, R10, R64 ;  /* 0x0000000a0440723c */ /* 0x000fe20000041840 */
[----:B------:R-:W-:Y:S07]  /*5640*/  @!P3 BRA `(.L_x_2416) ;  /* 0x000001100000b947 */ /* 0x000fee0003800000 */
[C---:B------:R-:W-:Y:S02]  /*5650*/  ISETP.GT.AND P0, PT, R14.reuse, RZ, PT ;  /* 0x000000ff0e00720c */ /* 0x040fe40003f04270 */
[----:B------:R-:W-:-:S11]  /*5660*/  IADD3 R2, R14, -0x1, RZ ;  /* 0xffffffff0e027810 */ /* 0x000fd60007ffe0ff */
[----:B------:R-:W-:Y:S05]  /*5670*/  @P0 BRA `(.L_x_2417) ;  /* 0x0000007000000947 */ /* 0x000fea0003800000 */
[----:B------:R-:W-:Y:S02]  /*5680*/  IMAD.MOV.U32 R2, RZ, RZ, 0x1 ;  /* 0x00000001ff027424 */ /* 0x000fe400078e00ff */
[----:B------:R-:W-:-:S03]  /*5690*/  IMAD.MOV R14, RZ, RZ, -R14 ;  /* 0x000000ffff0e7224 */ /* 0x000fc600078e0a0e */
[----:B------:R-:W-:-:S13]  /*56a0*/  ISETP.NE.AND P0, PT, R2, c[0x0][0x32c], PT ;  /* 0x0000cb0002007a0c */ /* 0x000fda0003f05270 */
[----:B------:R-:W-:-:S05]  /*56b0*/  @P0 IMAD.HI.U32 R2, R14, c[0x0][0x330], RZ ;  /* 0x0000cc000e020a27 */ /* 0x000fca00078e00ff */
[----:B------:R-:W-:-:S04]  /*56c0*/  @P0 SHF.R.U32.HI R14, RZ, c[0x0][0x334], R2 ;  /* 0x0000cd00ff0e0a19 */ /* 0x000fc80000011602 */
[----:B------:R-:W-:Y:S01]  /*56d0*/  LOP3.LUT R2, RZ, R14, RZ, 0x33, !PT ;  /* 0x0000000eff027212 */ /* 0x000fe200078e33ff */
[----:B------:R-:W-:Y:S05]  /*56e0*/  BRA `(.L_x_2418) ;  /* 0x0000004000007947 */ /* 0x000fea0003800000 */
.L_x_2417:
[----:B------:R-:W-:-:S04]  /*56f0*/  MOV R4, 0x1 ;  /* 0x0000000100047802 */ /* 0x000fc80000000f00 */
[----:B------:R-:W-:-:S13]  /*5700*/  ISETP.NE.AND P0, PT, R4, c[0x0][0x32c], PT ;  /* 0x0000cb0004007a0c */ /* 0x000fda0003f05270 */
[----:B------:R-:W-:-:S05]  /*5710*/  @P0 IMAD.HI.U32 R4, R2, c[0x0][0x330], RZ ;  /* 0x0000cc0002040a27 */ /* 0x000fca00078e00ff */
[----:B------:R-:W-:Y:S02]  /*5720*/  @P0 SHF.R.U32.HI R2, RZ, c[0x0][0x334], R4 ;  /* 0x0000cd00ff020a19 */ /* 0x000fe40000011604 */
.L_x_2418:
[----:B------:R-:W-:-:S05]  /*5730*/  MOV R5, c[0x0][0x32c] ;  /* 0x0000cb0000057a02 */ /* 0x000fca0000000f00 */
[----:B------:R-:W-:-:S05]  /*5740*/  IMAD R2, R2, R5, c[0x0][0x32c] ;  /* 0x0000cb0002027624 */ /* 0x000fca00078e0205 */
[----:B------:R-:W-:-:S05]  /*5750*/  IMNMX R3, R3, R2, PT ;  /* 0x0000000203037217 */ /* 0x000fca0003800200 */
.L_x_2416:
[----:B------:R-:W-:-:S05]  /*5760*/  IMAD.HI R3, R3, 0x2aaaaaab, RZ ;  /* 0x2aaaaaab03037827 */ /* 0x000fca00078e02ff */
[----:B------:R-:W-:-:S04]  /*5770*/  SHF.R.U32.HI R2, RZ, 0x1f, R3 ;  /* 0x0000001fff027819 */ /* 0x000fc80000011603 */
[----:B------:R-:W-:-:S04]  /*5780*/  LEA.HI.SX32 R3, R3, R2, 0x1c ;  /* 0x0000000203037211 */ /* 0x000fc800078fe2ff */
[----:B------:R-:W-:-:S04]  /*5790*/  IMNMX R250, R216, R3, !PT ;  /* 0x00000003d8fa7217 */ /* 0x000fc80007800200 */
[----:B------:R-:W-:-:S13]  /*57a0*/  ISETP.GE.AND P0, PT, R169, R250, PT ;  /* 0x000000faa900720c */ /* 0x000fda0003f06270 */
        /* <DEDUP_REMOVED lines=8> */
.L_x_2430:
[----:B------:R-:W-:Y:S04]  /*5830*/  DEPBAR.LE SB0, 0x0 ;  /* 0x000080000000791a */ /* 0x000fe80000000000 */
[----:B------:R-:W-:Y:S01]  /*5840*/  BAR.SYNC.DEFER_BLOCKING 0x0 ;  /* 0x0000000000007b1d */ /* 0x000fe20000010000 */
[----:B------:R-:W-:Y:S05]  /*5850*/  ISETP.GT.AND P0, PT, R216, R251, PT ;  /* 0x000000fbd800720c */ /* 0x000fea0003f04270 */
        /* <DEDUP_REMOVED lines=15> */
[----:B------:R-:W-:Y:S02]  /*5950*/  SHF.R.S32.HI R8, RZ, 0x1f, R221 ;  /* 0x0000001fff087819 */ /* 0x000fe400000114dd */
[----:B------:R-:W-:Y:S01]  /*5960*/  IADD3 R12, -R245, 0x10, RZ ;  /* 0x00000010f50c7810 */ /* 0x000fe20007ffe1ff */
[----:B------:R-:W-:Y:S02]  /*5970*/  IMAD R0, R0, c[0x0][0x208], RZ ;  /* 0x0000820000007a24 */ /* 0x000fe400078e02ff */
[----:B------:R-:W-:Y:S01]  /*5980*/  IMAD R8, R8, c[0x0][0x218], RZ ;  /* 0x0000860008087a24 */ /* 0x000fe200078e02ff */
[----:B------:R-:W-:Y:S01]  /*5990*/  LOP3.LUT R12, R12, 0xf, RZ, 0xc0, !PT ;  /* 0x0000000f0c0c7812 */ /* 0x000fe200078ec0ff */
[----:B------:R-:W-:Y:S02]  /*59a0*/  IMAD R0, R222, c[0x0][0x20c], R0 ;  /* 0x00008300de007a24 */ /* 0x000fe400078e0200 */
[----:B------:R-:W-:Y:S02]  /*59b0*/  IMAD R8, R221, c[0x0][0x21c], R8 ;  /* 0x00008700dd087a24 */ /* 0x000fe400078e0208 */
[----:B------:R-:W-:Y:S04]  /*59c0*/  IMAD.IADD R5, R5, 0x1, R0 ;  /* 0x0000000105057824 */ /* 0x000fe800078e0200 */
[----:B------:R-:W-:Y:S05]  /*59d0*/  IMAD.WIDE.U32 R4, R221, c[0x0][0x218], R4 ;  /* 0x00008600dd047a25 */ /* 0x000fea00078e0004 */
[----:B------:R-:W-:Y:S04]  /*59e0*/  IADD3 R6, P0, R232, R4, RZ ;  /* 0x00000004e8067210 */ /* 0x000fe80007f1e0ff */
[----:B------:R-:W-:Y:S02]  /*59f0*/  IADD3.X R5, R219, R5, R8, P0, !PT ;  /* 0x00000005db057210 */ /* 0x000fe400007fe408 */
[C---:B------:R-:W-:Y:S04]  /*5a00*/  LEA R4, P0, R6.reuse, c[0x0][0x1f8], 0x1 ;  /* 0x00007e0006047a11 */ /* 0x040fe800078008ff */
[----:B------:R-:W-:Y:S01]  /*5a10*/  LEA.HI.X R0, R6, c[0x0][0x1fc], R5, 0x1, P0 ;  /* 0x00007f0006007a11 */ /* 0x000fe200000f0c05 */
[----:B------:R-:W-:Y:S04]  /*5a20*/  SHFL.IDX PT, R7, R4, RZ, 0x181f ;  /* 0x00181fff04077589 */ /* 0x000fe800000e0000 */
[----:B------:R-:W2:Y:S04]  /*5a30*/  SHFL.IDX PT, R5, R4, 0x2, 0x181f ;  /* 0x00581f0004057f89 */ /* 0x000ea800000e0000 */
[----:B------:R-:W3:Y:S04]  /*5a40*/  SHFL.IDX PT, R6, R0, 0x2, 0x181f ;  /* 0x00581f0000067f89 */ /* 0x000ee800000e0000 */
[----:B------:R-:W5:Y:S04]  /*5a50*/  SHFL.IDX PT, R8, R0, RZ, 0x181f ;  /* 0x00181fff00087589 */ /* 0x000f6800000e0000 */
[----:B------:R-:W4:Y:S04]  /*5a60*/  SHFL.IDX PT, R9, R4, 0x1, 0x181f ;  /* 0x00381f0004097f89 */ /* 0x000f2800000e0000 */
[----:B------:R-:W1:Y:S01]  /*5a70*/  SHFL.IDX PT, R10, R0, 0x1, 0x181f ;  /* 0x00381f00000a7f89 */ /* 0x000e6200000e0000 */
[----:B--2---:R-:W-:Y:S04]  /*5a80*/  IADD3 R12, P2, P0, R12, R5, R246 ;  /* 0x000000050c0c7210 */ /* 0x004fe8000785e0f6 */
[----:B---3--:R-:W-:Y:S02]  /*5a90*/  IADD3.X R13, RZ, R6, R247, P2, P0 ;  /* 0x00000006ff0d7210 */ /* 0x008fe400017e04f7 */
[----:B------:R-:W-:Y:S02]  /*5aa0*/  IADD3 R14, P0, R7, R248, RZ ;  /* 0x000000f8070e7210 */ /* 0x000fe40007f1e0ff */
[----:B------:R-:W-:Y:S03]  /*5ab0*/  ISETP.GE.AND P2, PT, R225, c[0x0][0x1d4], PT ;  /* 0x00007500e1007a0c */ /* 0x000fe60003f46270 */
[C---:B-----5:R-:W-:Y:S01]  /*5ac0*/  IMAD.X R15, R8.reuse, 0x1, R249, P0 ;  /* 0x00000001080f7824 */ /* 0x060fe200000e06f9 */
[----:B------:R-:W-:Y:S05]  /*5ad0*/  IADD3 R16, P0, R7, R246, RZ ;  /* 0x000000f607107210 */ /* 0x000fea0007f1e0ff */
[----:B------:R-:W-:Y:S01]  /*5ae0*/  IMAD.X R17, R8, 0x1, R247, P0 ;  /* 0x0000000108117824 */ /* 0x000fe200000e06f7 */
[C---:B----4-:R-:W-:Y:S03]  /*5af0*/  IADD3 R18, P0, R9.reuse, R248, RZ ;  /* 0x000000f809127210 */ /* 0x050fe60007f1e0ff */
[----:B------:R2:W-:Y:S02]  /*5b00*/  LDGSTS.E.BYPASS.LTC128B.128 [R240], [R14.64], !P2 ;  /* 0x000000000ef07fae */ /* 0x0005e4000d101d46 */
[C---:B-1----:R-:W-:Y:S01]  /*5b10*/  IMAD.X R19, R10.reuse, 0x1, R249, P0 ;  /* 0x000000010a137824 */ /* 0x042fe200000e06f9 */
[----:B------:R-:W-:Y:S01]  /*5b20*/  IADD3 R8, P0, R9, R246, RZ ;  /* 0x000000f609087210 */ /* 0x000fe20007f1e0ff */
[----:B------:R2:W-:Y:S04]  /*5b30*/  LDGSTS.E.BYPASS.LTC128B.128 [R239], [R16.64], !P6 ;  /* 0x0000000010ef7fae */ /* 0x0005e8000f101d46 */
        /* <DEDUP_REMOVED lines=8> */
.L_x_2420:
[C---:B--23--:R-:W-:Y:S01]  /*5bc0*/  HMMA.16816.F32.BF16 R4, R124.reuse, R116, RZ ;  /* 0x000000747c04723c */ /* 0x04cfe200000418ff */
[----:B------:R-:W0:Y:S02]  /*5bd0*/  LDGDEPBAR ;  /* 0x00000000000079af */ /* 0x000e240000000000 */
[----:B------:R-:W-:Y:S05]  /*5be0*/  ISETP.GT.AND P0, PT, R251, R216, PT ;  /* 0x000000d8fb00720c */ /* 0x000fea0003f04270 */
        /* <DEDUP_REMOVED lines=134> */
[----:B------:R-:W-:Y:S01]  /*6450*/  IMAD R117, R251, 0x60, R227 ;  /* 0x00000060fb757824 */ /* 0x000fe200078e02e3 */
[----:B------:R-:W-:Y:S01]  /*6460*/  IADD3 R128, -R245, 0x10, RZ ;  /* 0x00000010f5807810 */ /* 0x000fe20007ffe1ff */
[----:B------:R-:W-:Y:S03]  /*6470*/  IMAD.MOV.U32 R221, RZ, RZ, RZ ;  /* 0x000000ffffdd7224 */ /* 0x000fe600078e00ff */
[----:B------:R-:W-:Y:S02]  /*6480*/  IADD3 R222, R117, -0x60, R224 ;  /* 0xffffffa075de7810 */ /* 0x000fe40007ffe0e0 */
[----:B------:R-:W-:Y:S03]  /*6490*/  LOP3.LUT R128, R128, 0xf, RZ, 0xc0, !PT ;  /* 0x0000000f80807812 */ /* 0x000fe600078ec0ff */
[----:B------:R-:W-:Y:S04]  /*64a0*/  @P5 IMAD.HI.U32 R116, R222, c[0x0][0x2bc], RZ ;  /* 0x0000af00de745a27 */ /* 0x000fe800078e00ff */
[----:B------:R-:W-:Y:S01]  /*64b0*/  IMAD.MOV.U32 R0, RZ, RZ, R222 ;  /* 0x000000ffff007224 */ /* 0x000fe200078e00de */
[----:B------:R-:W-:Y:S04]  /*64c0*/  @P5 SHF.R.U32.HI R0, RZ, c[0x0][0x2c0], R116 ;  /* 0x0000b000ff005a19 */ /* 0x000fe80000011674 */
[C---:B------:R-:W-:Y:S04]  /*64d0*/  @!P1 IADD3 R117, P0, R0.reuse, R230, RZ ;  /* 0x000000e600759210 */ /* 0x040fe80007f1e0ff */
[----:B------:R-:W-:Y:S02]  /*64e0*/  @!P1 LEA.HI.X.SX32 R116, R0, R215, 0x1, P0 ;  /* 0x000000d700749211 */ /* 0x000fe400000f0eff */
        /* <DEDUP_REMOVED lines=18> */
[----:B------:R-:W-:Y:S04]  /*6610*/  SHFL.IDX PT, R119, R116, RZ, 0x181f ;  /* 0x00181fff74777589 */ /* 0x000fe800000e0000 */
[----:B------:R-:W1:Y:S04]  /*6620*/  SHFL.IDX PT, R117, R116, 0x2, 0x181f ;  /* 0x00581f0074757f89 */ /* 0x000e6800000e0000 */
[----:B------:R-:W2:Y:S04]  /*6630*/  SHFL.IDX PT, R118, R0, 0x2, 0x181f ;  /* 0x00581f0000767f89 */ /* 0x000ea800000e0000 */
[----:B------:R-:W3:Y:S04]  /*6640*/  SHFL.IDX PT, R120, R0, RZ, 0x181f ;  /* 0x00181fff00787589 */ /* 0x000ee800000e0000 */
[----:B------:R-:W4:Y:S04]  /*6650*/  SHFL.IDX PT, R121, R116, 0x1, 0x181f ;  /* 0x00381f0074797f89 */ /* 0x000f2800000e0000 */
[----:B------:R-:W5:Y:S01]  /*6660*/  SHFL.IDX PT, R122, R0, 0x1, 0x181f ;  /* 0x00381f00007a7f89 */ /* 0x000f6200000e0000 */
[----:B-1----:R-:W-:Y:S04]  /*6670*/  IADD3 R128, P2, P0, R128, R117, R246 ;  /* 0x0000007580807210 */ /* 0x002fe8000785e0f6 */
[----:B--2---:R-:W-:Y:S02]  /*6680*/  IADD3.X R129, RZ, R118, R247, P2, P0 ;  /* 0x00000076ff817210 */ /* 0x004fe400017e04f7 */
[----:B------:R-:W-:Y:S02]  /*6690*/  IADD3 R130, P0, R119, R248, RZ ;  /* 0x000000f877827210 */ /* 0x000fe40007f1e0ff */
[----:B------:R-:W-:Y:S03]  /*66a0*/  ISETP.GE.AND P2, PT, R225, c[0x0][0x1d4], PT ;  /* 0x00007500e1007a0c */ /* 0x000fe60003f46270 */
[C---:B---3--:R-:W-:Y:S01]  /*66b0*/  IMAD.X R131, R120.reuse, 0x1, R249, P0 ;  /* 0x0000000178837824 */ /* 0x048fe200000e06f9 */
[----:B------:R-:W-:Y:S05]  /*66c0*/  IADD3 R132, P0, R119, R246, RZ ;  /* 0x000000f677847210 */ /* 0x000fea0007f1e0ff */
[----:B------:R-:W-:Y:S01]  /*66d0*/  IMAD.X R133, R120, 0x1, R247, P0 ;  /* 0x0000000178857824 */ /* 0x000fe200000e06f7 */
[C---:B----4-:R-:W-:Y:S03]  /*66e0*/  IADD3 R134, P0, R121.reuse, R248, RZ ;  /* 0x000000f879867210 */ /* 0x050fe60007f1e0ff */
[----:B------:R1:W-:Y:S02]  /*66f0*/  LDGSTS.E.BYPASS.LTC128B.128 [R223+0x8100], [R130.64], !P2 ;  /* 0x0810000082df7fae */ /* 0x0003e4000d101d46 */
[C---:B-----5:R-:W-:Y:S01]  /*6700*/  IMAD.X R135, R122.reuse, 0x1, R249, P0 ;  /* 0x000000017a877824 */ /* 0x060fe200000e06f9 */
[----:B------:R-:W-:Y:S01]  /*6710*/  IADD3 R120, P0, R121, R246, RZ ;  /* 0x000000f679787210 */ /* 0x000fe20007f1e0ff */
[----:B------:R1:W-:Y:S04]  /*6720*/  LDGSTS.E.BYPASS.LTC128B.128 [R223+0xb100], [R132.64], !P6 ;  /* 0x0b10000084df7fae */ /* 0x0003e8000f101d46 */
        /* <DEDUP_REMOVED lines=8> */
.L_x_2421:
[----:B------:R-:W-:Y:S01]  /*67b0*/  @P4 IMAD.HI.U32 R0, R229, c[0x0][0x2c8], RZ ;  /* 0x0000b200e5004a27 */ /* 0x000fe200078e00ff */
[----:B------:R-:W0:Y:S03]  /*67c0*/  LDGDEPBAR ;  /* 0x00000000000079af */ /* 0x000e260000000000 */
[----:B-1----:R-:W-:Y:S01]  /*67d0*/  IMAD.MOV.U32 R121, RZ, RZ, R229 ;  /* 0x000000ffff797224 */ /* 0x002fe200078e00e5 */
[----:B------:R-:W-:Y:S01]  /*67e0*/  @P4 SHF.R.U32.HI R121, RZ, c[0x0][0x2cc], R0 ;  /* 0x0000b300ff794a19 */ /* 0x000fe20000011600 */
[----:B------:R-:W-:Y:S04]  /*67f0*/  IMAD R119, R251, -0x60, RZ ;  /* 0xffffffa0fb777824 */ /* 0x000fe800078e02ff */
[----:B------:R-:W1:Y:S01]  /*6800*/  SHFL.IDX PT, R118, R121, RZ, 0x1c1f ;  /* 0x001c1fff79767589 */ /* 0x000e6200000e0000 */
[----:B------:R-:W-:Y:S04]  /*6810*/  IADD3 R0, -R236, 0x1, R119 ;  /* 0x00000001ec007810 */ /* 0x000fe80007ffe177 */
[----:B------:R-:W-:Y:S04]  /*6820*/  IADD3 R0, -R226, R0, R217 ;  /* 0x00000000e2007210 */ /* 0x000fe80007ffe1d9 */
        /* <DEDUP_REMOVED lines=18> */
.L_x_2424:
[----:B------:R-:W-:Y:S04]  /*6950*/  MOV R116, c[0x0][0x32c] ;  /* 0x0000cb0000747a02 */ /* 0x000fe80000000f00 */
[----:B------:R-:W-:Y:S11]  /*6960*/  ISETP.NE.AND P0, PT, R116, 0x1, PT ;  /* 0x000000017400780c */ /* 0x000ff60003f05270 */
[----:B------:R-:W-:Y:S02]  /*6970*/  @!UPT UIADD3 URZ, URZ, URZ, URZ ;  /* 0x0000003f3f3ff290 */ /* 0x000fe4000fffe03f */
[----:B------:R-:W-:Y:S05]  /*6980*/  @P0 IMAD.HI.U32 R116, R118, c[0x0][0x330], RZ ;  /* 0x0000cc0076740a27 */ /* 0x000fea00078e00ff */
[----:B------:R-:W-:Y:S02]  /*6990*/  @P0 SHF.R.U32.HI R118, RZ, c[0x0][0x334], R116 ;  /* 0x0000cd00ff760a19 */ /* 0x000fe40000011674 */
.L_x_2425:
[----:B------:R-:W-:Y:S05]  /*69a0*/  BSYNC B0 ;  /* 0x0000000000007941 */ /* 0x000fea0003800000 */
.L_x_2423:
[----:B------:R-:W-:Y:S04]  /*69b0*/  IMAD.IADD R123, R119, 0x1, -R236 ;  /* 0x00000001777b7824 */ /* 0x000fe800078e0aec */
[----:B------:R-:W-:Y:S05]  /*69c0*/  IMAD R123, R118, c[0x0][0x32c], R123 ;  /* 0x0000cb00767b7a24 */ /* 0x000fea00078e027b */
[----:B------:R-:W-:Y:S02]  /*69d0*/  IADD3 R116, R123, c[0x0][0x32c], RZ ;  /* 0x0000cb007b747a10 */ /* 0x000fe40007ffe0ff */
[----:B------:R-:W-:Y:S02]  /*69e0*/  IMNMX R136, R136, R123, !PT ;  /* 0x0000007b88887217 */ /* 0x000fe40007800200 */
[----:B------:R-:W-:Y:S02]  /*69f0*/  IMNMX R153, R153, R116, PT ;  /* 0x0000007499997217 */ /* 0x000fe40003800200 */
.L_x_2422:
[C---:B------:R-:W-:Y:S02]  /*6a00*/  ISETP.GE.AND P0, PT, R119.reuse, 0x1, PT ;  /* 0x000000017700780c */ /* 0x040fe40003f06270 */
[----:B------:R-:W-:Y:S02]  /*6a10*/  ISETP.GE.AND P2, PT, R119, 0x2, PT ;  /* 0x000000027700780c */ /* 0x000fe40003f46270 */
[----:B------:R-:W-:Y:S02]  /*6a20*/  P2R R151, PR, RZ, 0x1 ;  /* 0x00000001ff977803 */ /* 0x000fe40000000000 */
[----:B------:R-:W-:Y:S02]  /*6a30*/  ISETP.GT.AND P0, PT, R136, RZ, !P0 ;  /* 0x000000ff8800720c */ /* 0x000fe40004704270 */
[----:B------:R-:W-:Y:S02]  /*6a40*/  P2R R149, PR, RZ, 0x4 ;  /* 0x00000004ff957803 */ /* 0x000fe40000000000 */
[----:B------:R-:W-:Y:S04]  /*6a50*/  ISETP.LT.OR P0, PT, R153, 0x1, P0 ;  /* 0x000000019900780c */ /* 0x000fe80000701670 */
[----:B------:R-:W-:Y:S02]  /*6a60*/  FSEL R120, R4, -INF , !P0 ;  /* 0xff80000004787808 */ /* 0x000fe40004000000 */
[C---:B------:R-:W-:Y:S02]  /*6a70*/  ISETP.GT.AND P0, PT, R136.reuse, 0x1, !P2 ;  /* 0x000000018800780c */ /* 0x040fe40005704270 */
        /* <DEDUP_REMOVED lines=9> */
[C---:B------:R-:W-:Y:S02]  /*6b10*/  ISETP.GT.AND P0, PT, R136.reuse, 0x9, !P2 ;  /* 0x000000098800780c */ /* 0x040fe40005704270 */
[----:B------:R-:W-:Y:S02]  /*6b20*/  ISETP.GE.AND P2, PT, R119, 0x11, PT ;  /* 0x000000117700780c */ /* 0x000fe40003f46270 */
[----:B------:R-:W-:Y:S02]  /*6b30*/  ISETP.LT.OR P0, PT, R153, 0xa, P0 ;  /* 0x0000000a9900780c */ /* 0x000fe40000701670 */
[----:B------:R-:W-:Y:S02]  /*6b40*/  P2R R135, PR, RZ, 0x4 ;  /* 0x00000004ff877803 */ /* 0x000fe40000000000 */
[----:B------:R-:W-:Y:S02]  /*6b50*/  FSEL R8, R9, -INF , !P0 ;  /* 0xff80000009087808 */ /* 0x000fe40004000000 */
[----:B------:R-:W-:Y:S01]  /*6b60*/  ISETP.GT.AND P0, PT, R136, 0x10, !P2 ;  /* 0x000000108800780c */ /* 0x000fe20005704270 */
[----:B------:R-:W1:Y:S01]  /*6b70*/  SHFL.IDX PT, R9, R121, 0x1, 0x1c1f ;  /* 0x003c1f0079097f89 */ /* 0x000e6200000e0000 */
        /* <DEDUP_REMOVED lines=11> */
[----:B------:R-:W-:Y:S01]  /*6c30*/  ISETP.LT.OR P0, PT, R153, 0x19, P0 ;  /* 0x000000199900780c */ /* 0x000fe20000701670 */
[--C-:B-1----:R-:W-:Y:S01]  /*6c40*/  IMAD.IADD R117, R117, 0x1, R9.reuse ;  /* 0x0000000175757824 */ /* 0x102fe200078e0209 */
[----:B------:R-:W-:Y:S01]  /*6c50*/  P2R R132, PR, RZ, 0x4 ;  /* 0x00000004ff847803 */ /* 0x000fe20000000000 */
[----:B------:R-:W-:Y:S01]  /*6c60*/  IMAD.IADD R0, R0, 0x1, R9 ;  /* 0x0000000100007824 */ /* 0x000fe200078e0209 */
        /* <DEDUP_REMOVED lines=80> */
[----:B------:R-:W-:Y:S04]  /*7170*/  ISETP.GT.AND P0, PT, R136, 0x59, !P2 ;  /* 0x000000598800780c */ /* 0x000fe80005704270 */
[----:B------:R-:W-:Y:S04]  /*7180*/  ISETP.LT.OR P0, PT, R153, 0x5a, P0 ;  /* 0x0000005a9900780c */ /* 0x000fe80000701670 */
        /* <DEDUP_REMOVED lines=15> */
.L_x_2428:
[----:B------:R-:W-:Y:S04]  /*7280*/  MOV R9, c[0x0][0x32c] ;  /* 0x0000cb0000097a02 */ /* 0x000fe80000000f00 */
[----:B------:R-:W-:Y:S11]  /*7290*/  ISETP.NE.AND P0, PT, R9, 0x1, PT ;  /* 0x000000010900780c */ /* 0x000ff60003f05270 */
[----:B------:R-:W-:Y:S02]  /*72a0*/  @!UPT UIADD3 URZ, URZ, URZ, URZ ;  /* 0x0000003f3f3ff290 */ /* 0x000fe4000fffe03f */
[----:B------:R-:W-:Y:S05]  /*72b0*/  @P0 IMAD.HI.U32 R9, R13, c[0x0][0x330], RZ ;  /* 0x0000cc000d090a27 */ /* 0x000fea00078e00ff */
[----:B------:R-:W-:Y:S02]  /*72c0*/  @P0 SHF.R.U32.HI R13, RZ, c[0x0][0x334], R9 ;  /* 0x0000cd00ff0d0a19 */ /* 0x000fe40000011609 */
.L_x_2429:
[----:B------:R-:W-:Y:S05]  /*72d0*/  BSYNC B0 ;  /* 0x0000000000007941 */ /* 0x000fea0003800000 */
.L_x_2427:
[----:B------:R-:W-:Y:S04]  /*72e0*/  IMAD.IADD R32, R119, 0x1, -R236 ;  /* 0x0000000177207824 */ /* 0x000fe800078e0aec */
[----:B------:R-:W-:Y:S05]  /*72f0*/  IMAD R32, R13, c[0x0][0x32c], R32 ;  /* 0x0000cb000d207a24 */ /* 0x000fea00078e0220 */
[----:B------:R-:W-:Y:S02]  /*7300*/  IADD3 R36, R32, c[0x0][0x32c], RZ ;  /* 0x0000cb0020247a10 */ /* 0x000fe40007ffe0ff */
[----:B------:R-:W-:Y:S02]  /*7310*/  IMNMX R0, R0, R32, !PT ;  /* 0x0000002000007217 */ /* 0x000fe40007800200 */
[----:B------:R-:W-:Y:S02]  /*7320*/  IMNMX R117, R117, R36, PT ;  /* 0x0000002475757217 */ /* 0x000fe40003800200 */
.L_x_2426:
[----:B------:R-:W-:Y:S01]  /*7330*/  ISETP.NE.AND P0, PT, R151, RZ, PT ;  /* 0x000000ff9700720c */ /* 0x000fe20003f05270 */
[----:B------:R-:W-:Y:S03]  /*7340*/  IMAD.MOV.U32 R48, RZ, RZ, R17 ;  /* 0x000000ffff307224 */ /* 0x000fe600078e0011 */
[----:B------:R-:W-:Y:S04]  /*7350*/  ISETP.GT.AND P0, PT, R0, RZ, !P0 ;  /* 0x000000ff0000720c */ /* 0x000fe80004704270 */
        /* <DEDUP_REMOVED lines=14> */
[C---:B------:R-:W-:Y:S04]  /*7440*/  ISETP.GT.AND P0, PT, R0.reuse, 0x9, !P0 ;  /* 0x000000090000780c */ /* 0x040fe80004704270 */
        /* <DEDUP_REMOVED lines=17> */
[----:B------:R-:W-:Y:S04]  /*7560*/  ISETP.NE.AND P0, PT, R132, RZ, PT ;  /* 0x000000ff8400720c */ /* 0x000fe80003f05270 */
[C---:B------:R-:W-:Y:S04]  /*7570*/  ISETP.GT.AND P0, PT, R0.reuse, 0x19, !P0 ;  /* 0x000000190000780c */ /* 0x040fe80004704270 */
[----:B------:R-:W-:Y:S04]  /*7580*/  ISETP.LT.OR P0, PT, R117, 0x1a, P0 ;  /* 0x0000001a7500780c */ /* 0x000fe80000701670 */
[----:B------:R-:W-:Y:S02]  /*7590*/  FSEL R161, R19, -INF , !P0 ;  /* 0xff80000013a17808 */ /* 0x000fe40004000000 */
[----:B------:R-:W-:Y:S04]  /*75a0*/  ISETP.NE.AND P0, PT, R131, RZ, PT ;  /* 0x000000ff8300720c */ /* 0x000fe80003f05270 */
        /* <DEDUP_REMOVED lines=20> */
[----:B------:R-:W-:Y:S04]  /*76f0*/  ISETP.GT.AND P0, PT, R0, 0x31, !P0 ;  /* 0x000000310000780c */ /* 0x000fe80004704270 */
[----:B------:R-:W-:Y:S04]  /*7700*/  ISETP.LT.OR P0, PT, R117, 0x32, P0 ;  /* 0x000000327500780c */ /* 0x000fe80000701670 */
        /* <DEDUP_REMOVED lines=20> */
[C---:B------:R-:W-:Y:S01]  /*7850*/  ISETP.LT.OR P0, PT, R117.reuse, 0x49, P0 ;  /* 0x000000497500780c */ /* 0x040fe20000701670 */
[----:B------:R-:W-:Y:S03]  /*7860*/  LDSM.16.MT88.4 R20, [R210+0x100] ;  /* 0x00010000d214783b */ /* 0x000fe60000004200 */
        /* <DEDUP_REMOVED lines=16> */
[----:B------:R-:W-:Y:S01]  /*7970*/  ISETP.NE.AND P0, PT, R4, RZ, PT ;  /* 0x000000ff0400720c */ /* 0x000fe20003f05270 */
[----:B------:R-:W-:Y:S01]  /*7980*/  LDSM.16.MT88.4 R44, [R212+0x3100] ;  /* 0x00310000d42c783b */ /* 0x000fe20000004200 */
[----:B------:R-:W-:Y:S02]  /*7990*/  FMNMX.FTZ R4, R8, R5, !PT ;  /* 0x0000000508047209 */ /* 0x000fe40007810000 */
[----:B------:R-:W-:Y:S02]  /*79a0*/  ISETP.GT.AND P0, PT, R0, 0x58, !P0 ;  /* 0x000000580000780c */ /* 0x000fe40004704270 */
[----:B------:R-:W-:Y:S02]  /*79b0*/  FMNMX.FTZ R5, R137, R4, !PT ;  /* 0x0000000489057209 */ /* 0x000fe40007810000 */
[----:B------:R-:W-:Y:S02]  /*79c0*/  ISETP.LT.OR P0, PT, R117, 0x59, P0 ;  /* 0x000000597500780c */ /* 0x000fe40000701670 */
[----:B------:R-:W-:Y:S02]  /*79d0*/  FMNMX.FTZ R4, R140, R5, !PT ;  /* 0x000000058c047209 */ /* 0x000fe40007810000 */
[----:B------:R-:W-:Y:S02]  /*79e0*/  FSEL R135, R50, -INF , !P0 ;  /* 0xff80000032877808 */ /* 0x000fe40004000000 */
[----:B------:R-:W-:Y:S02]  /*79f0*/  FMNMX.FTZ R4, R143, R4, !PT ;  /* 0x000000048f047209 */ /* 0x000fe40007810000 */
[----:B------:R-:W-:Y:S02]  /*7a00*/  ISETP.GT.AND P0, PT, R0, 0x59, !P2 ;  /* 0x000000590000780c */ /* 0x000fe40005704270 */
[----:B------:R-:W-:Y:S02]  /*7a10*/  FMNMX.FTZ R4, R48, R4, !PT ;  /* 0x0000000430047209 */ /* 0x000fe40007810000 */
[----:B------:R-:W-:Y:S02]  /*7a20*/  ISETP.LT.OR P0, PT, R117, 0x5a, P0 ;  /* 0x0000005a7500780c */ /* 0x000fe40000701670 */
[----:B------:R-:W-:Y:S02]  /*7a30*/  FMNMX.FTZ R5, R159, R4, !PT ;  /* 0x000000049f057209 */ /* 0x000fe40007810000 */
[----:B------:R-:W-:Y:S02]  /*7a40*/  FSEL R117, R51, -INF , !P0 ;  /* 0xff80000033757808 */ /* 0x000fe40004000000 */
        /* <DEDUP_REMOVED lines=27> */
[----:B------:R-:W-:Y:S04]  /*7c00*/  FMNMX.FTZ R12, R157, R12, !PT ;  /* 0x0000000c9d0c7209 */ /* 0x000fe80007810000 */
[----:B------:R-:W-:Y:S04]  /*7c10*/  FMNMX.FTZ R12, R155, R12, !PT ;  /* 0x0000000c9b0c7209 */ /* 0x000fe80007810000 */
[----:B------:R-:W-:Y:S04]  /*7c20*/  FMNMX.FTZ R12, R153, R12, !PT ;  /* 0x0000000c990c7209 */ /* 0x000fe80007810000 */
[----:B------:R-:W-:Y:S02]  /*7c30*/  FMNMX.FTZ R0, R149, R12, !PT ;  /* 0x0000000c95007209 */ /* 0x000fe40007810000 */
[----:B-1----:R-:W-:Y:S02]  /*7c40*/  FMNMX.FTZ R10, R4, R5, !PT ;  /* 0x00000005040a7209 */ /* 0x002fe40007810000 */
[----:B------:R-:W-:Y:S03]  /*7c50*/  FMNMX.FTZ R0, R139, R0, !PT ;  /* 0x000000008b007209 */ /* 0x000fe60007810000 */
[----:B------:R-:W1:Y:S01]  /*7c60*/  SHFL.BFLY PT, R15, R10, 0x1, 0x1f ;  /* 0x0c201f000a0f7f89 */ /* 0x000e6200000e0000 */
[----:B------:R-:W-:Y:S04]  /*7c70*/  FMNMX.FTZ R0, R135, R0, !PT ;  /* 0x0000000087007209 */ /* 0x000fe80007810000 */
[----:B------:R-:W-:Y:S05]  /*7c80*/  FMNMX.FTZ R6, R117, R0, !PT ;  /* 0x0000000075067209 */ /* 0x000fea0007810000 */
[----:B------:R-:W2:Y:S01]  /*7c90*/  SHFL.BFLY PT, R7, R6, 0x2, 0x1f ;  /* 0x0c401f0006077f89 */ /* 0x000ea200000e0000 */
[----:B-1----:R-:W-:Y:S04]  /*7ca0*/  FMNMX.FTZ R0, R10, R15, !PT ;  /* 0x0000000f0a007209 */ /* 0x002fe80007810000 */
[C---:B------:R-:W-:Y:S01]  /*7cb0*/  FSETP.NEU.FTZ.AND P0, PT, R0.reuse, -INF , PT ;  /* 0xff8000000000780b */ /* 0x040fe20003f1d000 */
[----:B------:R-:W-:Y:S01]  /*7cc0*/  FMUL.FTZ R151, R0, c[0x0][0x2d0] ;  /* 0x0000b40000977a20 */ /* 0x000fe20000410000 */
[----:B--2---:R-:W-:Y:S04]  /*7cd0*/  FMNMX.FTZ R5, R6, R7, !PT ;  /* 0x0000000706057209 */ /* 0x004fe80007810000 */
[----:B------:R-:W-:Y:S02]  /*7ce0*/  FSEL R151, R151, RZ, P0 ;  /* 0x000000ff97977208 */ /* 0x000fe40000000000 */
[----:B------:R-:W-:Y:S01]  /*7cf0*/  FSEL R6, R0, RZ, P0 ;  /* 0x000000ff00067208 */ /* 0x000fe20000000000 */
[----:B------:R-:W1:Y:S02]  /*7d00*/  SHFL.BFLY PT, R4, R5, 0x1, 0x1f ;  /* 0x0c201f0005047f89 */ /* 0x000e6400000e0000 */
[--C-:B------:R-:W-:Y:S02]  /*7d10*/  FFMA.FTZ R119, R118, c[0x0][0x2d0], -R151.reuse ;  /* 0x0000b40076777a23 */ /* 0x100fe40000010897 */
[----:B------:R-:W-:Y:S02]  /*7d20*/  FFMA.FTZ R118, R116, c[0x0][0x2d0], -R151 ;  /* 0x0000b40074767a23 */ /* 0x000fe40000010897 */
[----:B------:R-:W-:Y:S02]  /*7d30*/  FADD.FTZ R3, -R6, R3 ;  /* 0x0000000306037221 */ /* 0x000fe40000010100 */
        /* <DEDUP_REMOVED lines=14> */
[C---:B------:R-:W-:Y:S01]  /*7e20*/  FMUL.FTZ R134, R116.reuse, c[0x0][0x2d0] ;  /* 0x0000b40074867a20 */ /* 0x040fe20000410000 */
[----:B------:R-:W1:Y:S01]  /*7e30*/  MUFU.EX2 R3, R4 ;  /* 0x0000000400037308 */ /* 0x000e620000000800 */
[--C-:B------:R-:W-:Y:S01]  /*7e40*/  FFMA.FTZ R169, R169, c[0x0][0x2d0], -R151.reuse ;  /* 0x0000b400a9a97a23 */ /* 0x100fe20000010897 */
[----:B------:R-:W-:Y:S01]  /*7e50*/  FSEL R5, R116, RZ, P0 ;  /* 0x000000ff74057208 */ /* 0x000fe20000000000 */
[--C-:B------:R-:W-:Y:S01]  /*7e60*/  FFMA.FTZ R168, R168, c[0x0][0x2d0], -R151.reuse ;  /* 0x0000b400a8a87a23 */ /* 0x100fe20000010897 */
[----:B------:R-:W-:Y:S01]  /*7e70*/  FSEL R134, R134, RZ, P0 ;  /* 0x000000ff86867208 */ /* 0x000fe20000000000 */
[----:B------:R-:W-:Y:S01]  /*7e80*/  FFMA.FTZ R170, R170, c[0x0][0x2d0], -R151 ;  /* 0x0000b400aaaa7a23 */ /* 0x000fe20000010897 */
[----:B------:R-:W-:Y:S01]  /*7e90*/  ISETP.GT.AND P0, PT, R251, R250, PT ;  /* 0x000000fafb00720c */ /* 0x000fe20003f04270 */
[----:B------:R-:W-:Y:S02]  /*7ea0*/  FADD.FTZ R5, -R5, R2 ;  /* 0x0000000205057221 */ /* 0x000fe40000010100 */
[--C-:B------:R-:W-:Y:S01]  /*7eb0*/  FFMA.FTZ R132, R13, c[0x0][0x2d0], -R134.reuse ;  /* 0x0000b4000d847a23 */ /* 0x100fe20000010886 */
[----:B------:R-:W-:Y:S01]  /*7ec0*/  MUFU.EX2 R118, R118 ;  /* 0x0000007600767308 */ /* 0x000fe20000000800 */
[----:B------:R-:W3:Y:S01]  /*7ed0*/  LDSM.16.MT88.4 R12, [R212+0x100] ;  /* 0x00010000d40c783b */ /* 0x000ee20000004200 */
[--C-:B------:R-:W-:Y:S01]  /*7ee0*/  FFMA.FTZ R133, R17, c[0x0][0x2d0], -R134.reuse ;  /* 0x0000b40011857a23 */ /* 0x100fe20000010886 */
[----:B--2---:R-:W-:Y:S01]  /*7ef0*/  F2FP.BF16.PACK_AB R120, R119, R128 ;  /* 0x000000807778723e */ /* 0x004fe200000010ff */
[--C-:B------:R-:W-:Y:S02]  /*7f00*/  FFMA.FTZ R131, R9, c[0x0][0x2d0], -R134.reuse ;  /* 0x0000b40009837a23 */ /* 0x100fe40000010886 */
[--C-:B------:R-:W-:Y:S02]  /*7f10*/  FFMA.FTZ R130, R11, c[0x0][0x2d0], -R134.reuse ;  /* 0x0000b4000b827a23 */ /* 0x100fe40000010886 */
[----:B------:R-:W-:Y:S02]  /*7f20*/  FMUL.FTZ R2, R5, c[0x0][0x2d0] ;  /* 0x0000b40005027a20 */ /* 0x000fe40000410000 */
[----:B------:R-:W2:Y:S01]  /*7f30*/  MUFU.EX2 R129, R129 ;  /* 0x0000008100817308 */ /* 0x000ea20000000800 */
[--C-:B------:R-:W-:Y:S02]  /*7f40*/  FFMA.FTZ R165, R165, c[0x0][0x2d0], -R134.reuse ;  /* 0x0000b400a5a57a23 */ /* 0x100fe40000010886 */
[----:B------:R-:W-:Y:S02]  /*7f50*/  FFMA.FTZ R164, R164, c[0x0][0x2d0], -R134 ;  /* 0x0000b400a4a47a23 */ /* 0x000fe40000010886 */
[C---:B-1----:R-:W-:Y:S02]  /*7f60*/  FMUL.FTZ R4, R3.reuse, R112 ;  /* 0x0000007003047220 */ /* 0x042fe40000410000 */
[C---:B------:R-:W-:Y:S02]  /*7f70*/  FMUL.FTZ R5, R3.reuse, R113 ;  /* 0x0000007103057220 */ /* 0x040fe40000410000 */
[C---:B------:R-:W-:Y:S01]  /*7f80*/  FMUL.FTZ R8, R3.reuse, R68 ;  /* 0x0000004403087220 */ /* 0x040fe20000410000 */
[----:B------:R-:W1:Y:S01]  /*7f90*/  MUFU.EX2 R2, R2 ;  /* 0x0000000200027308 */ /* 0x000e620000000800 */
[C---:B------:R-:W-:Y:S02]  /*7fa0*/  FMUL.FTZ R9, R3.reuse, R69 ;  /* 0x0000004503097220 */ /* 0x040fe40000410000 */
[----:B------:R-:W-:Y:S02]  /*7fb0*/  IMAD.MOV.U32 R112, RZ, RZ, R31 ;  /* 0x000000ffff707224 */ /* 0x000fe400078e001f */
[----:B------:R-:W-:Y:S02]  /*7fc0*/  IMAD.MOV.U32 R113, RZ, RZ, R30 ;  /* 0x000000ffff717224 */ /* 0x000fe400078e001e */
[C---:B------:R-:W-:Y:S02]  /*7fd0*/  FMUL.FTZ R17, R3.reuse, R77 ;  /* 0x0000004d03117220 */ /* 0x040fe40000410000 */
[C---:B------:R-:W-:Y:S01]  /*7fe0*/  FMUL.FTZ R16, R3.reuse, R76 ;  /* 0x0000004c03107220 */ /* 0x040fe20000410000 */
[----:B------:R-:W-:Y:S01]  /*7ff0*/  MUFU.EX2 R133, R133 ;  /* 0x0000008500857308 */ /* 0x000fe20000000800 */
[C---:B------:R-:W-:Y:S02]  /*8000*/  FMUL.FTZ R24, R3.reuse, R84 ;  /* 0x0000005403187220 */ /* 0x040fe40000410000 */
[----:B------:R-:W-:Y:S01]  /*8010*/  FMUL.FTZ R25, R3, R85 ;  /* 0x0000005503197220 */ /* 0x000fe20000410000 */
[----:B--2---:R-:W-:Y:S01]  /*8020*/  F2FP.BF16.PACK_AB R122, R129, R118 ;  /* 0x00000076817a723e */ /* 0x004fe200000010ff */
[----:B------:R-:W-:Y:S02]  /*8030*/  IMAD.MOV.U32 R76, RZ, RZ, R32 ;  /* 0x000000ffff4c7224 */ /* 0x000fe400078e0020 */
[C---:B------:R-:W-:Y:S02]  /*8040*/  FMUL.FTZ R41, R3.reuse, R101 ;  /* 0x0000006503297220 */ /* 0x040fe40000410000 */
[C---:B------:R-:W-:Y:S01]  /*8050*/  FMUL.FTZ R49, R3.reuse, R105 ;  /* 0x0000006903317220 */ /* 0x040fe20000410000 */
[----:B------:R-:W2:Y:S01]  /*8060*/  MUFU.EX2 R132, R132 ;  /* 0x0000008400847308 */ /* 0x000ea20000000800 */
[C---:B------:R-:W-:Y:S02]  /*8070*/  FMUL.FTZ R32, R3.reuse, R92 ;  /* 0x0000005c03207220 */ /* 0x040fe40000410000 */
[--C-:B------:R-:W-:Y:S02]  /*8080*/  FFMA.FTZ R92, R112, c[0x0][0x2d0], -R134.reuse ;  /* 0x0000b400705c7a23 */ /* 0x100fe40000010886 */
[C---:B-1----:R-:W-:Y:S02]  /*8090*/  FMUL.FTZ R7, R2.reuse, R115 ;  /* 0x0000007302077220 */ /* 0x042fe40000410000 */
[C---:B------:R-:W-:Y:S02]  /*80a0*/  FMUL.FTZ R6, R2.reuse, R114 ;  /* 0x0000007202067220 */ /* 0x040fe40000410000 */
[C---:B------:R-:W-:Y:S01]  /*80b0*/  FMUL.FTZ R10, R2.reuse, R70 ;  /* 0x00000046020a7220 */ /* 0x040fe20000410000 */
[----:B------:R-:W-:Y:S01]  /*80c0*/  MUFU.EX2 R131, R131 ;  /* 0x0000008300837308 */ /* 0x000fe20000000800 */
[C---:B------:R-:W-:Y:S02]  /*80d0*/  FMUL.FTZ R11, R2.reuse, R71 ;  /* 0x00000047020b7220 */ /* 0x040fe40000410000 */
[----:B------:R-:W-:Y:S01]  /*80e0*/  IMAD.MOV.U32 R115, RZ, RZ, R29 ;  /* 0x000000ffff737224 */ /* 0x000fe200078e001d */
[----:B------:R-:W-:Y:S01]  /*80f0*/  LDSM.16.MT88.4 R68, [R210+0x3100] ;  /* 0x00310000d244783b */ /* 0x000fe20000004200 */
[C---:B------:R-:W-:Y:S02]  /*8100*/  FMUL.FTZ R18, R2.reuse, R78 ;  /* 0x0000004e02127220 */ /* 0x040fe40000410000 */
[C---:B------:R-:W-:Y:S02]  /*8110*/  FMUL.FTZ R19, R2.reuse, R79 ;  /* 0x0000004f02137220 */ /* 0x040fe40000410000 */
[C---:B------:R-:W-:Y:S01]  /*8120*/  FMUL.FTZ R26, R2.reuse, R86 ;  /* 0x00000056021a7220 */ /* 0x040fe20000410000 */
[----:B------:R-:W1:Y:S01]  /*8130*/  MUFU.EX2 R130, R130 ;  /* 0x0000008200827308 */ /* 0x000e620000000800 */
[C---:B------:R-:W-:Y:S01]  /*8140*/  FMUL.FTZ R27, R2.reuse, R87 ;  /* 0x00000057021b7220 */ /* 0x040fe20000410000 */
[----:B------:R-:W4:Y:S01]  /*8150*/  LDSM.16.MT88.4 R28, [R209+0x100] ;  /* 0x00010000d11c783b */ /* 0x000f220000004200 */
[----:B------:R-:W-:Y:S01]  /*8160*/  FMUL.FTZ R34, R2, R94 ;  /* 0x0000005e02227220 */ /* 0x000fe20000410000 */
[----:B--2---:R-:W-:Y:S01]  /*8170*/  F2FP.BF16.PACK_AB R121, R132, R133 ;  /* 0x000000858479723e */ /* 0x004fe200000010ff */
[C---:B------:R-:W-:Y:S02]  /*8180*/  FMUL.FTZ R35, R2.reuse, R95 ;  /* 0x0000005f02237220 */ /* 0x040fe40000410000 */
[C---:B------:R-:W-:Y:S02]  /*8190*/  FMUL.FTZ R42, R2.reuse, R102 ;  /* 0x00000066022a7220 */ /* 0x040fe40000410000 */
[C---:B------:R-:W-:Y:S01]  /*81a0*/  FMUL.FTZ R43, R2.reuse, R103 ;  /* 0x00000067022b7220 */ /* 0x040fe20000410000 */
[----:B------:R-:W-:Y:S01]  /*81b0*/  LDSM.16.MT88.4 R84, [R209+0x900] ;  /* 0x00090000d154783b */ /* 0x000fe20000004200 */
[C---:B------:R-:W-:Y:S01]  /*81c0*/  FMUL.FTZ R50, R2.reuse, R106 ;  /* 0x0000006a02327220 */ /* 0x040fe20000410000 */
[----:B------:R-:W-:Y:S01]  /*81d0*/  MUFU.EX2 R137, R137 ;  /* 0x0000008900897308 */ /* 0x000fe20000000800 */
[----:B------:R-:W-:Y:S02]  /*81e0*/  FMUL.FTZ R51, R2, R107 ;  /* 0x0000006b02337220 */ /* 0x000fe40000410000 */
[----:B------:R-:W-:Y:S02]  /*81f0*/  IMAD.MOV.U32 R114, RZ, RZ, R33 ;  /* 0x000000ffff727224 */ /* 0x000fe400078e0021 */
[----:B------:R-:W-:Y:S02]  /*8200*/  FMUL.FTZ R33, R3, R93 ;  /* 0x0000005d03217220 */ /* 0x000fe40000410000 */
[--C-:B------:R-:W-:Y:S02]  /*8210*/  FFMA.FTZ R93, R113, c[0x0][0x2d0], -R134.reuse ;  /* 0x0000b400715d7a23 */ /* 0x100fe40000010886 */
[C---:B------:R-:W-:Y:S01]  /*8220*/  FMUL.FTZ R40, R3.reuse, R100 ;  /* 0x0000006403287220 */ /* 0x040fe20000410000 */
[----:B------:R-:W2:Y:S01]  /*8230*/  MUFU.EX2 R140, R140 ;  /* 0x0000008c008c7308 */ /* 0x000ea20000000800 */
[C---:B------:R-:W-:Y:S01]  /*8240*/  FMUL.FTZ R52, R3.reuse, R52 ;  /* 0x0000003403347220 */ /* 0x040fe20000410000 */
[----:B-1----:R-:W-:Y:S01]  /*8250*/  F2FP.BF16.PACK_AB R123, R130, R131 ;  /* 0x00000083827b723e */ /* 0x002fe200000010ff */
[C---:B------:R-:W-:Y:S02]  /*8260*/  FMUL.FTZ R53, R3.reuse, R53 ;  /* 0x0000003503357220 */ /* 0x040fe40000410000 */
[C---:B------:R-:W-:Y:S02]  /*8270*/  FMUL.FTZ R54, R2.reuse, R54 ;  /* 0x0000003602367220 */ /* 0x040fe40000410000 */
[C---:B------:R-:W-:Y:S02]  /*8280*/  FMUL.FTZ R55, R2.reuse, R55 ;  /* 0x0000003702377220 */ /* 0x040fe40000410000 */
[C---:B---3--:R-:W-:Y:S01]  /*8290*/  HMMA.16816.F32.BF16 R4, R120.reuse, R12, R4 ;  /* 0x0000000c7804723c */ /* 0x048fe20000041804 */
[----:B------:R-:W-:Y:S04]  /*82a0*/  MUFU.EX2 R100, R93 ;  /* 0x0000005d00647308 */ /* 0x000fe80000000800 */
[C---:B------:R-:W-:Y:S02]  /*82b0*/  FMUL.FTZ R56, R3.reuse, R56 ;  /* 0x0000003803387220 */ /* 0x040fe40000410000 */
[C---:B------:R-:W-:Y:S01]  /*82c0*/  FMUL.FTZ R12, R3.reuse, R72 ;  /* 0x00000048030c7220 */ /* 0x040fe20000410000 */
[C---:B------:R-:W-:Y:S03]  /*82d0*/  HMMA.16816.F32.BF16 R8, R120.reuse, R14, R8 ;  /* 0x0000000e7808723c */ /* 0x040fe60000041808 */
[----:B------:R-:W-:Y:S01]  /*82e0*/  MUFU.EX2 R143, R143 ;  /* 0x0000008f008f7308 */ /* 0x000fe20000000800 */
[C---:B------:R-:W-:Y:S02]  /*82f0*/  FMUL.FTZ R13, R3.reuse, R73 ;  /* 0x00000049030d7220 */ /* 0x040fe40000410000 */
[C---:B------:R-:W-:Y:S02]  /*8300*/  FMUL.FTZ R57, R3.reuse, R57 ;  /* 0x0000003903397220 */ /* 0x040fe40000410000 */
[C---:B------:R-:W-:Y:S04]  /*8310*/  FMUL.FTZ R14, R2.reuse, R74 ;  /* 0x0000004a020e7220 */ /* 0x040fe80000410000 */
[C---:B------:R-:W-:Y:S01]  /*8320*/  FMUL.FTZ R15, R2.reuse, R75 ;  /* 0x0000004b020f7220 */ /* 0x040fe20000410000 */
[----:B------:R-:W-:Y:S01]  /*8330*/  MUFU.EX2 R159, R159 ;  /* 0x0000009f009f7308 */ /* 0x000fe20000000800 */
[----:B------:R-:W1:Y:S01]  /*8340*/  LDSM.16.MT88.4 R72, [R209+0x3100] ;  /* 0x00310000d148783b */ /* 0x000e620000004200 */
[C---:B------:R-:W-:Y:S02]  /*8350*/  FMUL.FTZ R58, R2.reuse, R58 ;  /* 0x0000003a023a7220 */ /* 0x040fe40000410000 */
[C---:B------:R-:W-:Y:S02]  /*8360*/  FMUL.FTZ R59, R2.reuse, R59 ;  /* 0x0000003b023b7220 */ /* 0x040fe40000410000 */
        /* <DEDUP_REMOVED lines=11> */
[----:B------:R-:W-:Y:S01]  /*8420*/  LDSM.16.MT88.4 R80, [R212+0x900] ;  /* 0x00090000d450783b */ /* 0x000fe20000004200 */
[C---:B------:R-:W-:Y:S02]  /*8430*/  FMUL.FTZ R63, R2.reuse, R63 ;  /* 0x0000003f023f7220 */ /* 0x040fe40000410000 */
[C---:B------:R-:W-:Y:S01]  /*8440*/  FMUL.FTZ R64, R3.reuse, R64 ;  /* 0x0000004003407220 */ /* 0x040fe20000410000 */
[----:B------:R-:W-:Y:S01]  /*8450*/  MUFU.EX2 R165, R165 ;  /* 0x000000a500a57308 */ /* 0x000fe20000000800 */
[C---:B----4-:R-:W-:Y:S03]  /*8460*/  HMMA.16816.F32.BF16 R20, R120.reuse, R28, R20 ;  /* 0x0000001c7814723c */ /* 0x050fe60000041814 */
[C---:B------:R-:W-:Y:S02]  /*8470*/  FMUL.FTZ R65, R3.reuse, R65 ;  /* 0x0000004103417220 */ /* 0x040fe40000410000 */
[C---:B------:R-:W-:Y:S02]  /*8480*/  FMUL.FTZ R66, R2.reuse, R66 ;  /* 0x0000004202427220 */ /* 0x040fe40000410000 */
[C---:B------:R-:W-:Y:S01]  /*8490*/  FMUL.FTZ R28, R3.reuse, R88 ;  /* 0x00000058031c7220 */ /* 0x040fe20000410000 */
[C---:B------:R-:W-:Y:S01]  /*84a0*/  HMMA.16816.F32.BF16 R24, R120.reuse, R30, R24 ;  /* 0x0000001e7818723c */ /* 0x040fe20000041818 */
[----:B------:R-:W-:Y:S03]  /*84b0*/  MUFU.EX2 R164, R164 ;  /* 0x000000a400a47308 */ /* 0x000fe60000000800 */
[----:B------:R-:W-:Y:S02]  /*84c0*/  FMUL.FTZ R29, R3, R89 ;  /* 0x00000059031d7220 */ /* 0x000fe40000410000 */
[C---:B------:R-:W-:Y:S02]  /*84d0*/  FMUL.FTZ R67, R2.reuse, R67 ;  /* 0x0000004302437220 */ /* 0x040fe40000410000 */
[C---:B------:R-:W-:Y:S03]  /*84e0*/  FMUL.FTZ R30, R2.reuse, R90 ;  /* 0x0000005a021e7220 */ /* 0x040fe60000410000 */
[----:B------:R-:W-:Y:S01]  /*84f0*/  MUFU.EX2 R166, R166 ;  /* 0x000000a600a67308 */ /* 0x000fe20000000800 */
[----:B------:R-:W-:Y:S02]  /*8500*/  FMUL.FTZ R31, R2, R91 ;  /* 0x0000005b021f7220 */ /* 0x000fe40000410000 */
[----:B------:R-:W-:Y:S01]  /*8510*/  LDSM.16.MT88.4 R88, [R208+0x900] ;  /* 0x00090000d058783b */ /* 0x000fe20000004200 */
[--C-:B------:R-:W-:Y:S02]  /*8520*/  FFMA.FTZ R167, R167, c[0x0][0x2d0], -R134.reuse ;  /* 0x0000b400a7a77a23 */ /* 0x100fe40000010886 */
[--C-:B------:R-:W-:Y:S02]  /*8530*/  FFMA.FTZ R252, R252, c[0x0][0x2d0], -R134.reuse ;  /* 0x0000b400fcfc7a23 */ /* 0x100fe40000010886 */
[C---:B------:R-:W-:Y:S02]  /*8540*/  HMMA.16816.F32.BF16 R28, R120.reuse, R36, R28 ;  /* 0x00000024781c723c */ /* 0x040fe4000004181c */
[----:B------:R-:W-:Y:S01]  /*8550*/  MUFU.EX2 R167, R167 ;  /* 0x000000a700a77308 */ /* 0x000fe20000000800 */
[--C-:B------:R-:W-:Y:S02]  /*8560*/  FFMA.FTZ R171, R171, c[0x0][0x2d0], -R134.reuse ;  /* 0x0000b400abab7a23 */ /* 0x100fe40000010886 */
[--C-:B------:R-:W-:Y:S02]  /*8570*/  FFMA.FTZ R163, R163, c[0x0][0x2d0], -R134.reuse ;  /* 0x0000b400a3a37a23 */ /* 0x100fe40000010886 */
        /* <DEDUP_REMOVED lines=8> */
[----:B------:R3:W-:Y:S01]  /*8600*/  MUFU.EX2 R96, R92 ;  /* 0x0000005c00607308 */ /* 0x0007e20000000800 */
        /* <DEDUP_REMOVED lines=8> */
[--C-:B------:R-:W-:Y:S02]  /*8690*/  FFMA.FTZ R109, R76, c[0x0][0x2d0], -R134.reuse ;  /* 0x0000b4004c6d7a23 */ /* 0x100fe40000010886 */
[----:B------:R-:W4:Y:S01]  /*86a0*/  LDSM.16.MT88.4 R76, [R208+0x3100] ;  /* 0x00310000d04c783b */ /* 0x000f220000004200 */
[C---:B------:R-:W-:Y:S01]  /*86b0*/  FMUL.FTZ R44, R3.reuse, R108 ;  /* 0x0000006c032c7220 */ /* 0x040fe20000410000 */
[----:B------:R-:W-:Y:S01]  /*86c0*/  MUFU.EX2 R170, R170 ;  /* 0x000000aa00aa7308 */ /* 0x000fe20000000800 */
[C---:B------:R-:W-:Y:S03]  /*86d0*/  FMUL.FTZ R46, R2.reuse, R110 ;  /* 0x0000006e022e7220 */ /* 0x040fe60000410000 */
[----:B------:R-:W-:Y:S02]  /*86e0*/  FMUL.FTZ R47, R2, R111 ;  /* 0x0000006f022f7220 */ /* 0x000fe40000410000 */
[----:B---3--:R-:W-:Y:S01]  /*86f0*/  LDSM.16.MT88.4 R92, [R208+0x4900] ;  /* 0x00490000d05c783b */ /* 0x008fe20000004200 */
[--C-:B------:R-:W-:Y:S02]  /*8700*/  FFMA.FTZ R108, R48, c[0x0][0x2d0], -R151.reuse ;  /* 0x0000b400306c7a23 */ /* 0x100fe40000010897 */
[----:B------:R-:W-:Y:S01]  /*8710*/  FMUL.FTZ R48, R3, R104 ;  /* 0x0000006803307220 */ /* 0x000fe20000410000 */
[----:B------:R-:W-:Y:S01]  /*8720*/  MUFU.EX2 R109, R109 ;  /* 0x0000006d006d7308 */ /* 0x000fe20000000800 */
[C---:B------:R-:W-:Y:S03]  /*8730*/  HMMA.16816.F32.BF16 R44, R120.reuse, R68, R44 ;  /* 0x00000044782c723c */ /* 0x040fe6000004182c */
[----:B------:R-:W-:Y:S01]  /*8740*/  LDSM.16.MT88.4 R104, [R212+0x5900] ;  /* 0x00590000d468783b */ /* 0x000fe20000004200 */
[--C-:B------:R-:W-:Y:S02]  /*8750*/  FFMA.FTZ R110, R115, c[0x0][0x2d0], -R134.reuse ;  /* 0x0000b400736e7a23 */ /* 0x100fe40000010886 */
[--C-:B------:R-:W-:Y:S01]  /*8760*/  FFMA.FTZ R111, R148, c[0x0][0x2d0], -R134.reuse ;  /* 0x0000b400946f7a23 */ /* 0x100fe20000010886 */
[----:B--2---:R-:W-:Y:S01]  /*8770*/  F2FP.BF16.PACK_AB R68, R140, R137 ;  /* 0x000000898c44723e */ /* 0x004fe200000010ff */
[C---:B------:R-:W-:Y:S01]  /*8780*/  HMMA.16816.F32.BF16 R48, R120.reuse, R70, R48 ;  /* 0x000000467830723c */ /* 0x040fe20000041830 */
[----:B------:R-:W2:Y:S03]  /*8790*/  MUFU.EX2 R108, R108 ;  /* 0x0000006c006c7308 */ /* 0x000ea60000000800 */
[--C-:B------:R-:W-:Y:S02]  /*87a0*/  FFMA.FTZ R148, R161, c[0x0][0x2d0], -R134.reuse ;  /* 0x0000b400a1947a23 */ /* 0x100fe40000010886 */
[--C-:B------:R-:W-:Y:S02]  /*87b0*/  FFMA.FTZ R161, R162, c[0x0][0x2d0], -R151.reuse ;  /* 0x0000b400a2a17a23 */ /* 0x100fe40000010897 */
[C---:B-1----:R-:W-:Y:S03]  /*87c0*/  HMMA.16816.F32.BF16 R52, R120.reuse, R72, R52 ;  /* 0x000000487834723c */ /* 0x042fe60000041834 */
[----:B------:R-:W1:Y:S01]  /*87d0*/  MUFU.EX2 R110, R110 ;  /* 0x0000006e006e7308 */ /* 0x000e620000000800 */
[--C-:B------:R-:W-:Y:S02]  /*87e0*/  FFMA.FTZ R162, R114, c[0x0][0x2d0], -R134.reuse ;  /* 0x0000b40072a27a23 */ /* 0x100fe40000010886 */
[--C-:B------:R-:W-:Y:S02]  /*87f0*/  FFMA.FTZ R156, R156, c[0x0][0x2d0], -R151.reuse ;  /* 0x0000b4009c9c7a23 */ /* 0x100fe40000010897 */
[C---:B------:R-:W-:Y:S01]  /*8800*/  HMMA.16816.F32.BF16 R56, R120.reuse, R74, R56 ;  /* 0x0000004a7838723c */ /* 0x040fe20000041838 */
[----:B------:R-:W3:Y:S03]  /*8810*/  LDSM.16.MT88.4 R72, [R210+0x900] ;  /* 0x00090000d248783b */ /* 0x000ee60000004200 */
[--C-:B------:R-:W-:Y:S01]  /*8820*/  FFMA.FTZ R152, R152, c[0x0][0x2d0], -R151.reuse ;  /* 0x0000b40098987a23 */ /* 0x100fe20000010897 */
[----:B------:R-:W-:Y:S01]  /*8830*/  MUFU.EX2 R111, R111 ;  /* 0x0000006f006f7308 */ /* 0x000fe20000000800 */
[--C-:B------:R-:W-:Y:S02]  /*8840*/  FFMA.FTZ R150, R150, c[0x0][0x2d0], -R151.reuse ;  /* 0x0000b40096967a23 */ /* 0x100fe40000010897 */
[C---:B----4-:R-:W-:Y:S04]  /*8850*/  HMMA.16816.F32.BF16 R60, R120.reuse, R76, R60 ;  /* 0x0000004c783c723c */ /* 0x050fe8000004183c */
[----:B--2---:R-:W-:Y:S01]  /*8860*/  F2FP.BF16.PACK_AB R70, R108, R143 ;  /* 0x0000008f6c46723e */ /* 0x004fe200000010ff */
[--C-:B------:R-:W-:Y:S02]  /*8870*/  FFMA.FTZ R142, R142, c[0x0][0x2d0], -R151.reuse ;  /* 0x0000b4008e8e7a23 */ /* 0x100fe40000010897 */
[----:B------:R-:W2:Y:S01]  /*8880*/  MUFU.EX2 R148, R148 ;  /* 0x0000009400947308 */ /* 0x000ea20000000800 */
[----:B------:R-:W-:Y:S01]  /*8890*/  HMMA.16816.F32.BF16 R64, R120, R78, R64 ;  /* 0x0000004e7840723c */ /* 0x000fe20000041840 */
[----:B------:R-:W4:Y:S03]  /*88a0*/  LDSM.16.MT88.4 R76, [R212+0x3900] ;  /* 0x00390000d44c783b */ /* 0x000f260000004200 */
[----:B-1----:R-:W-:Y:S01]  /*88b0*/  F2FP.BF16.PACK_AB R69, R110, R109 ;  /* 0x0000006d6e45723e */ /* 0x002fe200000010ff */
[--C-:B------:R-:W-:Y:S02]  /*88c0*/  FFMA.FTZ R141, R141, c[0x0][0x2d0], -R151.reuse ;  /* 0x0000b4008d8d7a23 */ /* 0x100fe40000010897 */
[--C-:B------:R-:W-:Y:S02]  /*88d0*/  FFMA.FTZ R138, R138, c[0x0][0x2d0], -R151.reuse ;  /* 0x0000b4008a8a7a23 */ /* 0x100fe40000010897 */
[----:B------:R-:W1:Y:S03]  /*88e0*/  MUFU.EX2 R161, R161 ;  /* 0x000000a100a17308 */ /* 0x000e660000000800 */
[----:B------:R-:W-:Y:S02]  /*88f0*/  FFMA.FTZ R151, R136, c[0x0][0x2d0], -R151 ;  /* 0x0000b40088977a23 */ /* 0x000fe40000010897 */
[----:B------:R-:W-:Y:S02]  /*8900*/  FFMA.FTZ R136, R149, c[0x0][0x2d0], -R134 ;  /* 0x0000b40095887a23 */ /* 0x000fe40000010886 */
[----:B------:R-:W-:Y:S02]  /*8910*/  IMAD.MOV.U32 R149, RZ, RZ, R96 ;  /* 0x000000ffff957224 */ /* 0x000fe400078e0060 */
[----:B------:R-:W-:Y:S01]  /*8920*/  FFMA.FTZ R134, R117, c[0x0][0x2d0], -R134 ;  /* 0x0000b40075867a23 */ /* 0x000fe20000010886 */
[----:B------:R-:W5:Y:S01]  /*8930*/  MUFU.EX2 R162, R162 ;  /* 0x000000a200a27308 */ /* 0x000f620000000800 */
[----:B------:R-:W-:Y:S02]  /*8940*/  IMAD.MOV.U32 R117, RZ, RZ, R100 ;  /* 0x000000ffff757224 */ /* 0x000fe400078e0064 */
[----:B------:R-:W-:Y:S01]  /*8950*/  FFMA.FTZ R128, R3, R242, R128 ;  /* 0x000000f203807223 */ /* 0x000fe20000010080 */
[----:B--2---:R-:W-:Y:S01]  /*8960*/  F2FP.BF16.PACK_AB R71, R148, R111 ;  /* 0x0000006f9447723e */ /* 0x004fe200000010ff */
[----:B------:R-:W-:Y:S02]  /*8970*/  FFMA.FTZ R133, R2, R241, R133 ;  /* 0x000000f102857223 */ /* 0x000fe40000010085 */
[----:B------:R-:W-:Y:S02]  /*8980*/  FADD.FTZ R119, R119, R128 ;  /* 0x0000008077777221 */ /* 0x000fe40000010000 */
[----:B------:R-:W-:Y:S01]  /*8990*/  FADD.FTZ R132, R132, R133 ;  /* 0x0000008584847221 */ /* 0x000fe20000010000 */
[----:B------:R-:W-:Y:S01]  /*89a0*/  MUFU.EX2 R252, R252 ;  /* 0x000000fc00fc7308 */ /* 0x000fe20000000800 */
[C---:B------:R-:W-:Y:S05]  /*89b0*/  HMMA.16816.F32.BF16 R4, R68.reuse, R80, R4 ;  /* 0x000000504404723c */ /* 0x040fea0000041804 */
[----:B------:R-:W-:Y:S02]  /*89c0*/  FADD.FTZ R118, R118, R119 ;  /* 0x0000007776767221 */ /* 0x000fe40000010000 */
[----:B------:R-:W-:Y:S01]  /*89d0*/  FADD.FTZ R131, R131, R132 ;  /* 0x0000008483837221 */ /* 0x000fe20000010000 */
        /* <DEDUP_REMOVED lines=10> */
[----:B------:R-:W2:Y:S03]  /*8a80*/  LDSM.16.MT88.4 R72, [R210+0x3900] ;  /* 0x00390000d248783b */ /* 0x000ea60000004200 */
[----:B------:R-:W-:Y:S02]  /*8a90*/  FADD.FTZ R140, R140, R137 ;  /* 0x000000898c8c7221 */ /* 0x000fe40000010000 */
[----:B------:R-:W-:Y:S01]  /*8aa0*/  MUFU.EX2 R156, R156 ;  /* 0x0000009c009c7308 */ /* 0x000fe20000000800 */
[----:B------:R-:W-:Y:S01]  /*8ab0*/  FADD.FTZ R110, R110, R109 ;  /* 0x0000006d6e6e7221 */ /* 0x000fe20000010000 */
[C---:B------:R-:W-:Y:S04]  /*8ac0*/  HMMA.16816.F32.BF16 R20, R68.reuse, R84, R20 ;  /* 0x000000544414723c */ /* 0x040fe80000041814 */
[----:B------:R-:W-:Y:S02]  /*8ad0*/  FADD.FTZ R143, R143, R140 ;  /* 0x0000008c8f8f7221 */ /* 0x000fe40000010000 */
[----:B------:R-:W-:Y:S02]  /*8ae0*/  FADD.FTZ R3, R111, R110 ;  /* 0x0000006e6f037221 */ /* 0x000fe40000010000 */
[C---:B------:R-:W-:Y:S01]  /*8af0*/  HMMA.16816.F32.BF16 R24, R68.reuse, R86, R24 ;  /* 0x000000564418723c */ /* 0x040fe20000041818 */
[----:B------:R-:W3:Y:S01]  /*8b00*/  LDSM.16.MT88.4 R84, [R208+0x3900] ;  /* 0x00390000d054783b */ /* 0x000ee20000004200 */
[----:B------:R-:W-:Y:S02]  /*8b10*/  MUFU.EX2 R152, R152 ;  /* 0x0000009800987308 */ /* 0x000fe40000000800 */
[----:B------:R-:W-:Y:S02]  /*8b20*/  FADD.FTZ R108, R108, R143 ;  /* 0x0000008f6c6c7221 */ /* 0x000fe40000010000 */
[----:B------:R-:W-:Y:S02]  /*8b30*/  FADD.FTZ R3, R148, R3 ;  /* 0x0000000394037221 */ /* 0x000fe40000010000 */
        /* <DEDUP_REMOVED lines=9> */
[C---:B--2---:R-:W-:Y:S04]  /*8bd0*/  HMMA.16816.F32.BF16 R44, R68.reuse, R72, R44 ;  /* 0x00000048442c723c */ /* 0x044fe8000004182c */
[----:B------:R-:W-:Y:S04]  /*8be0*/  MUFU.EX2 R155, R155 ;  /* 0x0000009b009b7308 */ /* 0x000fe80000000800 */
[C---:B------:R-:W-:Y:S01]  /*8bf0*/  HMMA.16816.F32.BF16 R48, R68.reuse, R74, R48 ;  /* 0x0000004a4430723c */ /* 0x040fe20000041830 */
[----:B------:R-:W2:Y:S05]  /*8c00*/  LDSM.16.MT88.4 R72, [R212+0x1100] ;  /* 0x00110000d448783b */ /* 0x000eaa0000004200 */
[----:B------:R-:W-:Y:S02]  /*8c10*/  MUFU.EX2 R153, R153 ;  /* 0x0000009900997308 */ /* 0x000fe40000000800 */
[C---:B------:R-:W-:Y:S08]  /*8c20*/  HMMA.16816.F32.BF16 R52, R68.reuse, R80, R52 ;  /* 0x000000504434723c */ /* 0x040ff00000041834 */
[C---:B------:R-:W-:Y:S01]  /*8c30*/  HMMA.16816.F32.BF16 R56, R68.reuse, R82, R56 ;  /* 0x000000524438723c */ /* 0x040fe20000041838 */
[----:B------:R-:W4:Y:S01]  /*8c40*/  LDSM.16.MT88.4 R80, [R209+0x1100] ;  /* 0x00110000d150783b */ /* 0x000f220000004200 */
[----:B------:R-:W-:Y:S06]  /*8c50*/  MUFU.EX2 R142, R142 ;  /* 0x0000008e008e7308 */ /* 0x000fec0000000800 */
[C---:B---3--:R-:W-:Y:S04]  /*8c60*/  HMMA.16816.F32.BF16 R60, R68.reuse, R84, R60 ;  /* 0x00000054443c723c */ /* 0x048fe8000004183c */
[----:B------:R-:W3:Y:S04]  /*8c70*/  MUFU.EX2 R141, R141 ;  /* 0x0000008d008d7308 */ /* 0x000ee80000000800 */
[----:B------:R-:W-:Y:S01]  /*8c80*/  HMMA.16816.F32.BF16 R64, R68, R86, R64 ;  /* 0x000000564440723c */ /* 0x000fe20000041840 */
[----:B------:R-:W4:Y:S05]  /*8c90*/  LDSM.16.MT88.4 R84, [R208+0x1100] ;  /* 0x00110000d054783b */ /* 0x000f2a0000004200 */
[----:B------:R-:W-:Y:S01]  /*8ca0*/  MUFU.EX2 R138, R138 ;  /* 0x0000008a008a7308 */ /* 0x000fe20000000800 */
[----:B------:R-:W-:Y:S01]  /*8cb0*/  F2FP.BF16.PACK_AB R68, R154, R159 ;  /* 0x0000009f9a44723e */ /* 0x000fe200000010ff */
[----:B------:R-:W-:Y:S01]  /*8cc0*/  FADD.FTZ R159, R159, R108 ;  /* 0x0000006c9f9f7221 */ /* 0x000fe20000010000 */
[----:B-1----:R-:W-:Y:S03]  /*8cd0*/  F2FP.BF16.PACK_AB R70, R161, R158 ;  /* 0x0000009ea146723e */ /* 0x002fe600000010ff */
[----:B-----5:R-:W-:Y:S01]  /*8ce0*/  F2FP.BF16.PACK_AB R69, R165, R162 ;  /* 0x000000a2a545723e */ /* 0x020fe200000010ff */
[----:B------:R-:W-:Y:S01]  /*8cf0*/  FADD.FTZ R162, R162, R3 ;  /* 0x00000003a2a27221 */ /* 0x000fe20000010000 */
[----:B------:R-:W-:Y:S01]  /*8d00*/  F2FP.BF16.PACK_AB R71, R167, R164 ;  /* 0x000000a4a747723e */ /* 0x000fe200000010ff */
[----:B------:R-:W-:Y:S01]  /*8d10*/  FADD.FTZ R159, R154, R159 ;  /* 0x0000009f9a9f7221 */ /* 0x000fe20000010000 */
[----:B------:R-:W1:Y:S01]  /*8d20*/  MUFU.EX2 R151, R151 ;  /* 0x0000009700977308 */ /* 0x000e620000000800 */
[----:B------:R-:W-:Y:S02]  /*8d30*/  FADD.FTZ R165, R165, R162 ;  /* 0x000000a2a5a57221 */ /* 0x000fe40000010000 */
[----:B------:R-:W-:Y:S01]  /*8d40*/  FADD.FTZ R158, R158, R159 ;  /* 0x0000009f9e9e7221 */ /* 0x000fe20000010000 */
[----:B---3--:R-:W-:Y:S01]  /*8d50*/  F2FP.BF16.PACK_AB R120, R141, R142 ;  /* 0x0000008e8d78723e */ /* 0x008fe200000010ff */
[C---:B--2---:R-:W-:Y:S03]  /*8d60*/  HMMA.16816.F32.BF16 R4, R68.reuse, R72, R4 ;  /* 0x000000484404723c */ /* 0x044fe60000041804 */
[----:B------:R-:W-:Y:S02]  /*8d70*/  FADD.FTZ R164, R164, R165 ;  /* 0x000000a5a4a47221 */ /* 0x000fe40000010000 */
[----:B------:R-:W-:Y:S01]  /*8d80*/  MUFU.EX2 R136, R136 ;  /* 0x0000008800887308 */ /* 0x000fe20000000800 */
[----:B------:R-:W-:Y:S02]  /*8d90*/  FADD.FTZ R161, R161, R158 ;  /* 0x0000009ea1a17221 */ /* 0x000fe40000010000 */
[C---:B------:R-:W-:Y:S01]  /*8da0*/  HMMA.16816.F32.BF16 R8, R68.reuse, R74, R8 ;  /* 0x0000004a4408723c */ /* 0x040fe20000041808 */
[----:B------:R-:W2:Y:S03]  /*8db0*/  LDSM.16.MT88.4 R72, [R212+0x4100] ;  /* 0x00410000d448783b */ /* 0x000ea60000004200 */
[----:B------:R-:W-:Y:S03]  /*8dc0*/  FADD.FTZ R167, R167, R164 ;  /* 0x000000a4a7a77221 */ /* 0x000fe60000010000 */
[----:B------:R-:W3:Y:S01]  /*8dd0*/  MUFU.EX2 R139, R139 ;  /* 0x0000008b008b7308 */ /* 0x000ee20000000800 */
[C---:B------:R-:W-:Y:S04]  /*8de0*/  HMMA.16816.F32.BF16 R12, R68.reuse, R76, R12 ;  /* 0x0000004c440c723c */ /* 0x040fe8000004180c */
[----:B-1----:R-:W-:Y:S01]  /*8df0*/  F2FP.BF16.PACK_AB R122, R151, R138 ;  /* 0x0000008a977a723e */ /* 0x002fe200000010ff */
[----:B------:R-:W-:Y:S03]  /*8e00*/  FADD.FTZ R3, R117, R167 ;  /* 0x000000a775037221 */ /* 0x000fe60000010000 */
[C---:B------:R-:W-:Y:S01]  /*8e10*/  HMMA.16816.F32.BF16 R16, R68.reuse, R78, R16 ;  /* 0x0000004e4410723c */ /* 0x040fe20000041810 */
[----:B------:R-:W1:Y:S01]  /*8e20*/  LDSM.16.MT88.4 R76, [R210+0x4100] ;  /* 0x00410000d24c783b */ /* 0x000e620000004200 */
[----:B------:R-:W-:Y:S02]  /*8e30*/  MUFU.EX2 R135, R135 ;  /* 0x0000008700877308 */ /* 0x000fe40000000800 */
[----:B------:R-:W-:Y:S04]  /*8e40*/  FADD.FTZ R3, R149, R3 ;  /* 0x0000000395037221 */ /* 0x000fe80000010000 */
[C---:B----4-:R-:W-:Y:S04]  /*8e50*/  HMMA.16816.F32.BF16 R20, R68.reuse, R80, R20 ;  /* 0x000000504414723c */ /* 0x050fe80000041814 */
[----:B------:R-:W4:Y:S01]  /*8e60*/  MUFU.EX2 R134, R134 ;  /* 0x0000008600867308 */ /* 0x000f220000000800 */
[----:B------:R-:W-:Y:S01]  /*8e70*/  FADD.FTZ R2, R252, R3 ;  /* 0x00000003fc027221 */ /* 0x000fe20000010000 */
[----:B---3--:R-:W-:Y:S02]  /*8e80*/  F2FP.BF16.PACK_AB R121, R139, R136 ;  /* 0x000000888b79723e */ /* 0x008fe400000010ff */
[C---:B------:R-:W-:Y:S01]  /*8e90*/  HMMA.16816.F32.BF16 R24, R68.reuse, R82, R24 ;  /* 0x000000524418723c */ /* 0x040fe20000041818 */
[----:B------:R-:W3:Y:S03]  /*8ea0*/  LDSM.16.MT88.4 R80, [R209+0x4100] ;  /* 0x00410000d150783b */ /* 0x000ee60000004200 */
[----:B------:R-:W-:Y:S04]  /*8eb0*/  FADD.FTZ R2, R171, R2 ;  /* 0x00000002ab027221 */ /* 0x000fe80000010000 */
[C---:B------:R-:W-:Y:S04]  /*8ec0*/  HMMA.16816.F32.BF16 R28, R68.reuse, R84, R28 ;  /* 0x00000054441c723c */ /* 0x040fe8000004181c */
[----:B------:R-:W-:Y:S04]  /*8ed0*/  FADD.FTZ R2, R163, R2 ;  /* 0x00000002a3027221 */ /* 0x000fe80000010000 */
[C---:B------:R-:W-:Y:S01]  /*8ee0*/  HMMA.16816.F32.BF16 R32, R68.reuse, R86, R32 ;  /* 0x000000564420723c */ /* 0x040fe20000041820 */
[----:B------:R-:W5:Y:S03]  /*8ef0*/  LDSM.16.MT88.4 R84, [R212+0x1900] ;  /* 0x00190000d454783b */ /* 0x000f660000004200 */
[----:B----4-:R-:W-:Y:S01]  /*8f00*/  F2FP.BF16.PACK_AB R123, R134, R135 ;  /* 0x00000087867b723e */ /* 0x010fe200000010ff */
[----:B------:R-:W-:Y:S03]  /*8f10*/  FADD.FTZ R2, R157, R2 ;  /* 0x000000029d027221 */ /* 0x000fe60000010000 */
[C---:B--2---:R-:W-:Y:S04]  /*8f20*/  HMMA.16816.F32.BF16 R36, R68.reuse, R72, R36 ;  /* 0x000000484424723c */ /* 0x044fe80000041824 */
[----:B------:R-:W-:Y:S04]  /*8f30*/  FADD.FTZ R2, R155, R2 ;  /* 0x000000029b027221 */ /* 0x000fe80000010000 */
        /* <DEDUP_REMOVED lines=9> */
[----:B------:R-:W-:Y:S01]  /*8fd0*/  HMMA.16816.F32.BF16 R64, R68, R90, R64 ;  /* 0x0000005a4440723c */ /* 0x000fe20000041840 */
[----:B------:R-:W-:Y:S06]  /*8fe0*/  LDSM.16.MT88.4 R88, [R209+0x4900] ;  /* 0x00490000d158783b */ /* 0x000fec0000004200 */
[----:B------:R-:W-:Y:S02]  /*8ff0*/  F2FP.BF16.PACK_AB R69, R96, R100 ;  /* 0x000000646045723e */ /* 0x000fe400000010ff */
[----:B------:R-:W-:Y:S01]  /*9000*/  F2FP.BF16.PACK_AB R68, R169, R166 ;  /* 0x000000a6a944723e */ /* 0x000fe200000010ff */
[----:B------:R-:W-:Y:S02]  /*9010*/  LDSM.16.MT88.4 R96, [R209+0x2900] ;  /* 0x00290000d160783b */ /* 0x000fe40000004200 */
[----:B------:R-:W-:Y:S01]  /*9020*/  F2FP.BF16.PACK_AB R70, R170, R168 ;  /* 0x000000a8aa46723e */ /* 0x000fe200000010ff */
[----:B------:R-:W-:Y:S01]  /*9030*/  FADD.FTZ R166, R166, R161 ;  /* 0x000000a1a6a67221 */ /* 0x000fe20000010000 */
[----:B------:R-:W-:Y:S04]  /*9040*/  F2FP.BF16.PACK_AB R71, R171, R252 ;  /* 0x000000fcab47723e */ /* 0x000fe800000010ff */
[----:B------:R-:W-:Y:S03]  /*9050*/  LDSM.16.MT88.4 R100, [R208+0x2900] ;  /* 0x00290000d064783b */ /* 0x000fe60000004200 */
[C---:B-----5:R-:W-:Y:S08]  /*9060*/  HMMA.16816.F32.BF16 R4, R68.reuse, R84, R4 ;  /* 0x000000544404723c */ /* 0x060ff00000041804 */
        /* <DEDUP_REMOVED lines=23> */
[----:B------:R-:W-:Y:S02]  /*91e0*/  F2FP.BF16.PACK_AB R68, R156, R160 ;  /* 0x000000a09c44723e */ /* 0x000fe400000010ff */
[----:B------:R-:W-:Y:S03]  /*91f0*/  F2FP.BF16.PACK_AB R70, R150, R152 ;  /* 0x000000989646723e */ /* 0x000fe600000010ff */
[----:B------:R-:W-:Y:S02]  /*9200*/  F2FP.BF16.PACK_AB R69, R157, R163 ;  /* 0x000000a39d45723e */ /* 0x000fe400000010ff */
[C---:B------:R-:W-:Y:S01]  /*9210*/  F2FP.BF16.PACK_AB R71, R153.reuse, R155 ;  /* 0x0000009b9947723e */ /* 0x040fe200000010ff */
[----:B------:R-:W-:Y:S02]  /*9220*/  FADD.FTZ R153, R153, R2 ;  /* 0x0000000299997221 */ /* 0x000fe40000010000 */
[----:B------:R-:W-:Y:S02]  /*9230*/  IMAD.MOV.U32 R2, RZ, RZ, R116 ;  /* 0x000000ffff027224 */ /* 0x000fe400078e0074 */
[----:B------:R-:W-:Y:S02]  /*9240*/  FADD.FTZ R136, R136, R153 ;  /* 0x0000009988887221 */ /* 0x000fe40000010000 */
[C---:B-1----:R-:W-:Y:S03]  /*9250*/  HMMA.16816.F32.BF16 R4, R68.reuse, R76, R4 ;  /* 0x0000004c4404723c */ /* 0x042fe60000041804 */
[----:B------:R-:W-:Y:S04]  /*9260*/  FADD.FTZ R136, R139, R136 ;  /* 0x000000888b887221 */ /* 0x000fe80000010000 */
[----:B------:R-:W-:Y:S01]  /*9270*/  FADD.FTZ R135, R135, R136 ;  /* 0x0000008887877221 */ /* 0x000fe20000010000 */
[C---:B------:R-:W-:Y:S01]  /*9280*/  HMMA.16816.F32.BF16 R8, R68.reuse, R78, R8 ;  /* 0x0000004e4408723c */ /* 0x040fe20000041808 */
[----:B------:R-:W1:Y:S03]  /*9290*/  LDSM.16.MT88.4 R76, [R212+0x5100] ;  /* 0x00510000d44c783b */ /* 0x000e660000004200 */
[----:B------:R-:W-:Y:S04]  /*92a0*/  FADD.FTZ R241, R134, R135 ;  /* 0x0000008786f17221 */ /* 0x000fe80000010000 */
        /* <DEDUP_REMOVED lines=8> */
[----:B------:R-:W4:Y:S07]  /*9330*/  LDSM.16.MT88.4 R84, [R212+0x2900] ;  /* 0x00290000d454783b */ /* 0x000f2e0000004200 */
[C---:B-1----:R-:W-:Y:S08]  /*9340*/  HMMA.16816.F32.BF16 R36, R68.reuse, R76, R36 ;  /* 0x0000004c4424723c */ /* 0x042ff00000041824 */
[C---:B------:R-:W-:Y:S08]  /*9350*/  HMMA.16816.F32.BF16 R40, R68.reuse, R78, R40 ;  /* 0x0000004e4428723c */ /* 0x040ff00000041828 */
[C---:B---3--:R-:W-:Y:S08]  /*9360*/  HMMA.16816.F32.BF16 R44, R68.reuse, R80, R44 ;  /* 0x00000050442c723c */ /* 0x048ff0000004182c */
[C---:B------:R-:W-:Y:S08]  /*9370*/  HMMA.16816.F32.BF16 R48, R68.reuse, R82, R48 ;  /* 0x000000524430723c */ /* 0x040ff00000041830 */
[C---:B------:R-:W-:Y:S08]  /*9380*/  HMMA.16816.F32.BF16 R52, R68.reuse, R88, R52 ;  /* 0x000000584434723c */ /* 0x040ff00000041834 */
[C---:B------:R-:W-:Y:S08]  /*9390*/  HMMA.16816.F32.BF16 R56, R68.reuse, R90, R56 ;  /* 0x0000005a4438723c */ /* 0x040ff00000041838 */
[C---:B--2---:R-:W-:Y:S08]  /*93a0*/  HMMA.16816.F32.BF16 R60, R68.reuse, R72, R60 ;  /* 0x00000048443c723c */ /* 0x044ff0000004183c */
        /* <DEDUP_REMOVED lines=16> */
[C---:B------:R-:W-:Y:S04]  /*94b0*/  HMMA.16816.F32.BF16 R104, R120.reuse, R6, R48 ;  /* 0x000000067868723c */ /* 0x040fe80000041830 */
[----:B------:R-:W-:Y:S01]  /*94c0*/  IADD3 R169, R251, -0x1, RZ ;  /* 0xfffffffffba97810 */ /* 0x000fe20007ffe0ff */
[----:B------:R-:W-:Y:S03]  /*94d0*/  FADD.FTZ R5, R168, R5 ;  /* 0x00000005a8057221 */ /* 0x000fe60000010000 */
[C---:B--2---:R-:W-:Y:S04]  /*94e0*/  HMMA.16816.F32.BF16 R52, R120.reuse, R8, R52 ;  /* 0x000000087834723c */ /* 0x044fe80000041834 */
[----:B------:R-:W-:Y:S02]  /*94f0*/  FADD.FTZ R3, R170, R5 ;  /* 0x00000005aa037221 */ /* 0x000fe40000010000 */
[----:B------:R-:W-:Y:S02]  /*9500*/  IMAD.MOV.U32 R251, RZ, RZ, R169 ;  /* 0x000000fffffb7224 */ /* 0x000fe400078e00a9 */
[C---:B------:R-:W-:Y:S04]  /*9510*/  HMMA.16816.F32.BF16 R56, R120.reuse, R10, R56 ;  /* 0x0000000a7838723c */ /* 0x040fe80000041838 */
[----:B------:R-:W-:Y:S04]  /*9520*/  FADD.FTZ R3, R160, R3 ;  /* 0x00000003a0037221 */ /* 0x000fe80000010000 */
[----:B------:R-:W-:Y:S01]  /*9530*/  FADD.FTZ R3, R156, R3 ;  /* 0x000000039c037221 */ /* 0x000fe20000010000 */
[C---:B---3--:R-:W-:Y:S03]  /*9540*/  HMMA.16816.F32.BF16 R60, R120.reuse, R12, R60 ;  /* 0x0000000c783c723c */ /* 0x048fe6000004183c */
[----:B------:R-:W-:Y:S04]  /*9550*/  FADD.FTZ R3, R152, R3 ;  /* 0x0000000398037221 */ /* 0x000fe80000010000 */
[----:B------:R-:W-:Y:S01]  /*9560*/  FADD.FTZ R3, R150, R3 ;  /* 0x0000000396037221 */ /* 0x000fe20000010000 */
[----:B------:R-:W-:Y:S04]  /*9570*/  HMMA.16816.F32.BF16 R64, R120, R14, R64 ;  /* 0x0000000e7840723c */ /* 0x000fe80000041840 */
[----:B------:R-:W-:Y:S02]  /*9580*/  FADD.FTZ R142, R142, R3 ;  /* 0x000000038e8e7221 */ /* 0x000fe40000010000 */
[----:B------:R-:W-:Y:S02]  /*9590*/  IMAD.MOV.U32 R12, RZ, RZ, R116 ;  /* 0x000000ffff0c7224 */ /* 0x000fe400078e0074 */
[----:B------:R-:W-:Y:S04]  /*95a0*/  FADD.FTZ R141, R141, R142 ;  /* 0x0000008e8d8d7221 */ /* 0x000fe80000010000 */
[----:B------:R-:W-:Y:S02]  /*95b0*/  FADD.FTZ R138, R138, R141 ;  /* 0x0000008d8a8a7221 */ /* 0x000fe40000010000 */
[----:B------:R-:W-:Y:S02]  /*95c0*/  IMAD.MOV.U32 R3, RZ, RZ, R0 ;  /* 0x000000ffff037224 */ /* 0x000fe400078e0000 */
[----:B------:R-:W-:Y:S01]  /*95d0*/  FADD.FTZ R242, R151, R138 ;  /* 0x0000008a97f27221 */ /* 0x000fe20000010000 */
[----:B------:R-:W-:-:S05]  /*95e0*/  @P0 BRA `(.L_x_2430) ;  /* 0xffffc24000000947 */ /* 0x000fca000383ffff */
.L_x_2419:
[----:B------:R-:W1:Y:S01]  /*95f0*/  S2R R5, SR_CTAID.X ;  /* 0x0000000000057919 */ /* 0x000e620000002500 */
[----:B------:R-:W-:-:S02]  /*9600*/  IADD3 R2, R217, 0x1, -R226 ;  /* 0x00000001d9027810 */ /* 0x000fc40007ffe8e2 */
[----:B-1----:R-:W-:-:S05]  /*9610*/  LEA R5, R5, 0x7f, 0x7 ;  /* 0x0000007f05057811 */ /* 0x002fca00078e38ff */
[----:B------:R-:W-:-:S05]  /*9620*/  @P4 IMAD.HI.U32 R3, R5, c[0x0][0x2c8], RZ ;  /* 0x0000b20005034a27 */ /* 0x000fca00078e00ff */
        /* <DEDUP_REMOVED lines=13> */
.L_x_2432:
[----:B------:R-:W-:-:S04]  /*9700*/  MOV R2, 0x1 ;  /* 0x0000000100027802 */ /* 0x000fc80000000f00 */
[----:B------:R-:W-:-:S13]  /*9710*/  ISETP.NE.AND P0, PT, R2, c[0x0][0x32c], PT ;  /* 0x0000cb0002007a0c */ /* 0x000fda0003f05270 */
[----:B------:R-:W-:-:S05]  /*9720*/  @P0 IMAD.HI.U32 R2, R4, c[0x0][0x330], RZ ;  /* 0x0000cc0004020a27 */ /* 0x000fca00078e00ff */
[----:B------:R-:W-:-:S05]  /*9730*/  @P0 SHF.R.U32.HI R4, RZ, c[0x0][0x334], R2 ;  /* 0x0000cd00ff040a19 */ /* 0x000fca0000011602 */
.L_x_2433:
[----:B------:R-:W-:-:S05]  /*9740*/  IMAD R4, R4, c[0x0][0x32c], RZ ;  /* 0x0000cb0004047a24 */ /* 0x000fca00078e02ff */
[----:B------:R-:W-:-:S04]  /*9750*/  IMNMX R3, R3, R4, !PT ;  /* 0x0000000403037217 */ /* 0x000fc80007800200 */
.L_x_2431:
[----:B------:R-:W-:-:S05]  /*9760*/  IADD3 R3, R3, 0x5f, RZ ;  /* 0x0000005f03037810 */ /* 0x000fca0007ffe0ff */
[----:B------:R-:W-:-:S05]  /*9770*/  IMAD.HI R3, R3, 0x2aaaaaab, RZ ;  /* 0x2aaaaaab03037827 */ /* 0x000fca00078e02ff */
[----:B------:R-:W-:-:S04]  /*9780*/  SHF.R.U32.HI R2, RZ, 0x1f, R3 ;  /* 0x0000001fff027819 */ /* 0x000fc80000011603 */
[----:B------:R-:W-:-:S04]  /*9790*/  LEA.HI.SX32 R3, R3, R2, 0x1c ;  /* 0x0000000203037211 */ /* 0x000fc800078fe2ff */
[----:B------:R-:W-:-:S04]  /*97a0*/  IMNMX R250, R216, R3, !PT ;  /* 0x00000003d8fa7217 */ /* 0x000fc80007800200 */
[----:B------:R-:W-:-:S13]  /*97b0*/  ISETP.GE.AND P0, PT, R169, R250, PT ;  /* 0x000000faa900720c */ /* 0x000fda0003f06270 */
[----:B------:R-:W-:Y:S05]  /*97c0*/  @!P0 BRA `(.L_x_2434) ;  /* 0x00002c0000008947 */ /* 0x000fea0003800000 */
[----:B------:R-:W-:Y:S01]  /*97d0*/  IMAD.MOV.U32 R3, RZ, RZ, R0 ;  /* 0x000000ffff037224 */ /* 0x000fe200078e0000 */
[----:B------:R-:W-:Y:S01]  /*97e0*/  SHF.R.S32.HI R0, RZ, 0x1f, R225 ;  /* 0x0000001fff007819 */ /* 0x000fe200000114e1 */
[----:B------:R-:W-:Y:S01]  /*97f0*/  IMAD.MOV.U32 R117, RZ, RZ, R12 ;  /* 0x000000ffff757224 */ /* 0x000fe200078e000c */
[----:B------:R-:W-:Y:S01]  /*9800*/  MOV R251, R169 ;  /* 0x000000a900fb7202 */ /* 0x000fe20000000f00 */
[----:B------:R-:W-:Y:S01]  /*9810*/  IMAD.SHL.U32 R248, R225, 0x2, RZ ;  /* 0x00000002e1f87824 */ /* 0x000fe200078e00ff */
[C---:B------:R-:W-:Y:S02]  /*9820*/  SHF.L.U64.HI R247, R243.reuse, 0x1, R244 ;  /* 0x00000001f3f77819 */ /* 0x040fe400000102f4 */
[----:B------:R-:W-:Y:S02]  /*9830*/  SHF.L.U32 R246, R243, 0x1, RZ ;  /* 0x00000001f3f67819 */ /* 0x000fe400000006ff */
[----:B------:R-:W-:Y:S02]  /*9840*/  SHF.L.U64.HI R249, R225, 0x1, R0 ;  /* 0x00000001e1f97819 */ /* 0x000fe40000010200 */
.L_x_2437:
        /* <DEDUP_REMOVED lines=57> */
.L_x_2435:
[C---:B--23--:R-:W-:Y:S01]  /*9be0*/  HMMA.16816.F32.BF16 R4, R124.reuse, R120, RZ ;  /* 0x000000787c04723c */ /* 0x04cfe200000418ff */
[----:B------:R-:W-:Y:S02]  /*9bf0*/  LDSM.16.M88.4 R156, [R202+0x1000] ;  /* 0x00100000ca9c783b */ /* 0x000fe40000000200 */
        /* <DEDUP_REMOVED lines=146> */
[----:B------:R1:W2:Y:S01]  /*a520*/  @!P1 LDG.E R221, [R128.64] ;  /* 0x0000000680dd9981 */ /* 0x0002a2000c1e1900 */
[----:B------:R-:W-:Y:S04]  /*a530*/  IMAD R222, R119, c[0x0][0x2b8], R222 ;  /* 0x0000ae0077de7a24 */ /* 0x000fe800078e02de */
[C---:B------:R-:W-:Y:S01]  /*a540*/  IMAD.WIDE.U32 R122, R222.reuse, c[0x0][0x1e0], RZ ;  /* 0x00007800de7a7a25 */ /* 0x040fe200078e00ff */
[----:B------:R-:W-:Y:S05]  /*a550*/  SHF.R.S32.HI R119, RZ, 0x1f, R222 ;  /* 0x0000001fff777819 */ /* 0x000fea00000114de */
[----:B------:R-:W-:Y:S04]  /*a560*/  IMAD R119, R119, c[0x0][0x1e0], RZ ;  /* 0x0000780077777a24 */ /* 0x000fe800078e02ff */
[----:B------:R-:W-:Y:S04]  /*a570*/  IMAD R119, R222, c[0x0][0x1e4], R119 ;  /* 0x00007900de777a24 */ /* 0x000fe800078e0277 */
[----:B------:R-:W-:Y:S01]  /*a580*/  IMAD.IADD R123, R123, 0x1, R119 ;  /* 0x000000017b7b7824 */ /* 0x000fe200078e0277 */
[----:B-1----:R-:W-:Y:S04]  /*a590*/  IADD3 R128, -R245, 0x10, RZ ;  /* 0x00000010f5807810 */ /* 0x002fe80007ffe1ff */
[----:B------:R-:W-:Y:S02]  /*a5a0*/  LOP3.LUT R128, R128, 0xf, RZ, 0xc0, !PT ;  /* 0x0000000f80807812 */ /* 0x000fe400078ec0ff */
[----:B--2---:R-:W-:Y:S01]  /*a5b0*/  SHF.R.S32.HI R121, RZ, 0x1f, R221 ;  /* 0x0000001fff797819 */ /* 0x004fe200000114dd */
        /* <DEDUP_REMOVED lines=33> */
.L_x_2436:
        /* <DEDUP_REMOVED lines=49> */
[----:B------:R-:W-:Y:S02]  /*aae0*/  ISETP.GT.AND P0, PT, R251, R250, PT ;  /* 0x000000fafb00720c */ /* 0x000fe40003f04270 */
[----:B------:R-:W-:Y:S02]  /*aaf0*/  FMNMX.FTZ R122, R49, R0, !PT ;  /* 0x00000000317a7209 */ /* 0x000fe40007810000 */
[----:B------:R-:W-:Y:S02]  /*ab00*/  FMNMX.FTZ R0, R50, R121, !PT ;  /* 0x0000007932007209 */ /* 0x000fe40007810000 */
[----:B------:R-:W-:Y:S01]  /*ab10*/  IADD3 R169, R251, -0x1, RZ ;  /* 0xfffffffffba97810 */ /* 0x000fe20007ffe0ff */
[----:B------:R-:W-:Y:S01]  /*ab20*/  SHFL.BFLY PT, R123, R122, 0x2, 0x1f ;  /* 0x0c401f007a7b7f89 */ /* 0x000fe200000e0000 */
[----:B------:R-:W-:Y:S02]  /*ab30*/  FMNMX.FTZ R118, R51, R0, !PT ;  /* 0x0000000033767209 */ /* 0x000fe40007810000 */
[----:B------:R-:W-:Y:S05]  /*ab40*/  MOV R251, R169 ;  /* 0x000000a900fb7202 */ /* 0x000fea0000000f00 */
        /* <DEDUP_REMOVED lines=8> */
[--C-:B------:R-:W-:Y:S01]  /*abd0*/  FFMA.FTZ R6, R6, c[0x0][0x2d0], -R143.reuse ;  /* 0x0000b40006067a23 */ /* 0x100fe2000001088f */
[----:B------:R-:W1:Y:S01]  /*abe0*/  LDSM.16.MT88.4 R120, [R212+0x100] ;  /* 0x00010000d478783b */ /* 0x000e620000004200 */
[----:B------:R-:W-:Y:S02]  /*abf0*/  FFMA.FTZ R7, R7, c[0x0][0x2d0], -R143 ;  /* 0x0000b40007077a23 */ /* 0x000fe4000001088f */
[C---:B------:R-:W-:Y:S02]  /*ac00*/  FADD.FTZ R2, -R0.reuse, R3 ;  /* 0x0000000300027221 */ /* 0x040fe40000010100 */
[----:B------:R-:W-:Y:S01]  /*ac10*/  FMUL.FTZ R150, R0, c[0x0][0x2d0] ;  /* 0x0000b40000967a20 */ /* 0x000fe20000410000 */
[----:B------:R-:W-:Y:S01]  /*ac20*/  MUFU.EX2 R6, R6 ;  /* 0x0000000600067308 */ /* 0x000fe20000000800 */
[----:B------:R-:W-:Y:S02]  /*ac30*/  FMUL.FTZ R3, R2, c[0x0][0x2d0] ;  /* 0x0000b40002037a20 */ /* 0x000fe40000410000 */
[----:B------:R-:W-:Y:S02]  /*ac40*/  FADD.FTZ R2, -R116, R117 ;  /* 0x0000007574027221 */ /* 0x000fe40000010100 */
[--C-:B------:R-:W-:Y:S02]  /*ac50*/  FFMA.FTZ R140, R4, c[0x0][0x2d0], -R150.reuse ;  /* 0x0000b400048c7a23 */ /* 0x100fe40000010896 */
[----:B------:R-:W-:Y:S02]  /*ac60*/  FMUL.FTZ R117, R2, c[0x0][0x2d0] ;  /* 0x0000b40002757a20 */ /* 0x000fe40000410000 */
[--C-:B------:R-:W-:Y:S01]  /*ac70*/  FFMA.FTZ R5, R5, c[0x0][0x2d0], -R150.reuse ;  /* 0x0000b40005057a23 */ /* 0x100fe20000010896 */
[----:B------:R-:W2:Y:S01]  /*ac80*/  MUFU.EX2 R3, R3 ;  /* 0x0000000300037308 */ /* 0x000ea20000000800 */
[--C-:B------:R-:W-:Y:S02]  /*ac90*/  FFMA.FTZ R118, R8, c[0x0][0x2d0], -R150.reuse ;  /* 0x0000b40008767a23 */ /* 0x100fe40000010896 */
[--C-:B------:R-:W-:Y:S02]  /*aca0*/  FFMA.FTZ R119, R9, c[0x0][0x2d0], -R150.reuse ;  /* 0x0000b40009777a23 */ /* 0x100fe40000010896 */
[--C-:B------:R-:W-:Y:S02]  /*acb0*/  FFMA.FTZ R142, R11, c[0x0][0x2d0], -R143.reuse ;  /* 0x0000b4000b8e7a23 */ /* 0x100fe4000001088f */
[--C-:B------:R-:W-:Y:S02]  /*acc0*/  FFMA.FTZ R155, R36, c[0x0][0x2d0], -R150.reuse ;  /* 0x0000b400249b7a23 */ /* 0x100fe40000010896 */
[--C-:B------:R-:W-:Y:S01]  /*acd0*/  FFMA.FTZ R158, R37, c[0x0][0x2d0], -R150.reuse ;  /* 0x0000b400259e7a23 */ /* 0x100fe20000010896 */
[----:B------:R3:W4:Y:S01]  /*ace0*/  MUFU.EX2 R2, R117 ;  /* 0x0000007500027308 */ /* 0x0007220000000800 */
[--C-:B------:R-:W-:Y:S02]  /*acf0*/  FFMA.FTZ R157, R38, c[0x0][0x2d0], -R143.reuse ;  /* 0x0000b400269d7a23 */ /* 0x100fe4000001088f */
[--C-:B------:R-:W-:Y:S02]  /*ad00*/  FFMA.FTZ R160, R39, c[0x0][0x2d0], -R143.reuse ;  /* 0x0000b40027a07a23 */ /* 0x100fe4000001088f */
[----:B------:R-:W-:Y:S01]  /*ad10*/  LDSM.16.MT88.4 R36, [R209+0x4900] ;  /* 0x00490000d124783b */ /* 0x000fe20000004200 */
[--C-:B------:R-:W-:Y:S02]  /*ad20*/  FFMA.FTZ R159, R40, c[0x0][0x2d0], -R150.reuse ;  /* 0x0000b400289f7a23 */ /* 0x100fe40000010896 */
[--C-:B------:R-:W-:Y:S02]  /*ad30*/  FFMA.FTZ R162, R41, c[0x0][0x2d0], -R150.reuse ;  /* 0x0000b40029a27a23 */ /* 0x100fe40000010896 */
[----:B------:R-:W-:Y:S01]  /*ad40*/  MUFU.EX2 R140, R140 ;  /* 0x0000008c008c7308 */ /* 0x000fe20000000800 */
[--C-:B------:R-:W-:Y:S02]  /*ad50*/  FFMA.FTZ R161, R42, c[0x0][0x2d0], -R143.reuse ;  /* 0x0000b4002aa17a23 */ /* 0x100fe4000001088f */
[--C-:B------:R-:W-:Y:S02]  /*ad60*/  FFMA.FTZ R164, R43, c[0x0][0x2d0], -R143.reuse ;  /* 0x0000b4002ba47a23 */ /* 0x100fe4000001088f */
[C---:B--2---:R-:W-:Y:S01]  /*ad70*/  FMUL.FTZ R8, R3.reuse, R112 ;  /* 0x0000007003087220 */ /* 0x044fe20000410000 */
[----:B------:R-:W-:Y:S01]  /*ad80*/  LDSM.16.MT88.4 R40, [R210+0x2900] ;  /* 0x00290000d228783b */ /* 0x000fe20000004200 */
[C---:B------:R-:W-:Y:S02]  /*ad90*/  FMUL.FTZ R9, R3.reuse, R113 ;  /* 0x0000007103097220 */ /* 0x040fe40000410000 */
[C---:B------:R-:W-:Y:S01]  /*ada0*/  FMUL.FTZ R68, R3.reuse, R68 ;  /* 0x0000004403447220 */ /* 0x040fe20000410000 */
[----:B------:R-:W2:Y:S01]  /*adb0*/  MUFU.EX2 R5, R5 ;  /* 0x0000000500057308 */ /* 0x000ea20000000800 */
[C---:B------:R-:W-:Y:S02]  /*adc0*/  FMUL.FTZ R69, R3.reuse, R69 ;  /* 0x0000004503457220 */ /* 0x040fe40000410000 */
[C---:B------:R-:W-:Y:S02]  /*add0*/  FMUL.FTZ R72, R3.reuse, R72 ;  /* 0x0000004803487220 */ /* 0x040fe40000410000 */
[--C-:B---3--:R-:W-:Y:S02]  /*ade0*/  FFMA.FTZ R117, R10, c[0x0][0x2d0], -R143.reuse ;  /* 0x0000b4000a757a23 */ /* 0x108fe4000001088f */
        /* <DEDUP_REMOVED lines=20> */
[----:B------:R-:W-:Y:S01]  /*af30*/  FMUL.FTZ R85, R3, R85 ;  /* 0x0000005503557220 */ /* 0x000fe20000410000 */
[----:B------:R-:W-:Y:S01]  /*af40*/  MUFU.EX2 R117, R117 ;  /* 0x0000007500757308 */ /* 0x000fe20000000800 */
[C---:B------:R-:W-:Y:S02]  /*af50*/  FMUL.FTZ R86, R2.reuse, R86 ;  /* 0x0000005602567220 */ /* 0x040fe40000410000 */
[----:B------:R-:W-:Y:S01]  /*af60*/  FMUL.FTZ R87, R2, R87 ;  /* 0x0000005702577220 */ /* 0x000fe20000410000 */
[----:B---3--:R-:W-:Y:S01]  /*af70*/  F2FP.BF16.PACK_AB R114, R119, R118 ;  /* 0x000000767772723e */ /* 0x008fe200000010ff */
[--C-:B------:R-:W-:Y:S02]  /*af80*/  FFMA.FTZ R163, R44, c[0x0][0x2d0], -R150.reuse ;  /* 0x0000b4002ca37a23 */ /* 0x100fe40000010896 */
[--C-:B------:R-:W-:Y:S02]  /*af90*/  FFMA.FTZ R166, R45, c[0x0][0x2d0], -R150.reuse ;  /* 0x0000b4002da67a23 */ /* 0x100fe40000010896 */
[--C-:B------:R-:W-:Y:S01]  /*afa0*/  FFMA.FTZ R165, R46, c[0x0][0x2d0], -R143.reuse ;  /* 0x0000b4002ea57a23 */ /* 0x100fe2000001088f */
[----:B------:R-:W3:Y:S01]  /*afb0*/  MUFU.EX2 R142, R142 ;  /* 0x0000008e008e7308 */ /* 0x000ee20000000800 */
[--C-:B------:R-:W-:Y:S02]  /*afc0*/  FFMA.FTZ R168, R47, c[0x0][0x2d0], -R143.reuse ;  /* 0x0000b4002fa87a23 */ /* 0x100fe4000001088f */
        /* <DEDUP_REMOVED lines=19> */
[C---:B-1----:R-:W-:Y:S05]  /*b100*/  HMMA.16816.F32.BF16 R8, R112.reuse, R120, R8 ;  /* 0x000000787008723c */ /* 0x042fea0000041808 */
[C---:B------:R-:W-:Y:S02]  /*b110*/  FMUL.FTZ R101, R3.reuse, R101 ;  /* 0x0000006503657220 */ /* 0x040fe40000410000 */
[C---:B------:R-:W-:Y:S01]  /*b120*/  FMUL.FTZ R102, R2.reuse, R102 ;  /* 0x0000006602667220 */ /* 0x040fe20000410000 */
[C---:B------:R-:W-:Y:S01]  /*b130*/  HMMA.16816.F32.BF16 R68, R112.reuse, R122, R68 ;  /* 0x0000007a7044723c */ /* 0x040fe20000041844 */
[----:B------:R-:W1:Y:S01]  /*b140*/  LDSM.16.MT88.4 R120, [R208+0x100] ;  /* 0x00010000d078783b */ /* 0x000e620000004200 */
[----:B------:R-:W-:Y:S02]  /*b150*/  MUFU.EX2 R160, R160 ;  /* 0x000000a000a07308 */ /* 0x000fe40000000800 */
[----:B------:R-:W-:Y:S02]  /*b160*/  FMUL.FTZ R103, R2, R103 ;  /* 0x0000006702677220 */ /* 0x000fe40000410000 */
[--C-:B------:R-:W-:Y:S02]  /*b170*/  FFMA.FTZ R141, R12, c[0x0][0x2d0], -R150.reuse ;  /* 0x0000b4000c8d7a23 */ /* 0x100fe40000010896 */
[C---:B------:R-:W-:Y:S04]  /*b180*/  HMMA.16816.F32.BF16 R72, R112.reuse, R128, R72 ;  /* 0x000000807048723c */ /* 0x040fe80000041848 */
[----:B------:R-:W-:Y:S01]  /*b190*/  FMUL.FTZ R12, R3, R108 ;  /* 0x0000006c030c7220 */ /* 0x000fe20000410000 */
[----:B------:R-:W-:Y:S01]  /*b1a0*/  MUFU.EX2 R141, R141 ;  /* 0x0000008d008d7308 */ /* 0x000fe20000000800 */
[--C-:B------:R-:W-:Y:S02]  /*b1b0*/  FFMA.FTZ R148, R13, c[0x0][0x2d0], -R150.reuse ;  /* 0x0000b4000d947a23 */ /* 0x100fe40000010896 */
[C---:B------:R-:W-:Y:S01]  /*b1c0*/  HMMA.16816.F32.BF16 R76, R112.reuse, R130, R76 ;  /* 0x00000082704c723c */ /* 0x040fe2000004184c */
[----:B------:R-:W2:Y:S03]  /*b1d0*/  LDSM.16.MT88.4 R128, [R212+0x3100] ;  /* 0x00310000d480783b */ /* 0x000ea60000004200 */
[----:B------:R-:W-:Y:S02]  /*b1e0*/  FMUL.FTZ R13, R3, R109 ;  /* 0x0000006d030d7220 */ /* 0x000fe40000410000 */
[--C-:B------:R-:W-:Y:S01]  /*b1f0*/  FFMA.FTZ R149, R14, c[0x0][0x2d0], -R143.reuse ;  /* 0x0000b4000e957a23 */ /* 0x100fe2000001088f */
[----:B------:R-:W3:Y:S01]  /*b200*/  MUFU.EX2 R148, R148 ;  /* 0x0000009400947308 */ /* 0x000ee20000000800 */
[C---:B------:R-:W-:Y:S04]  /*b210*/  HMMA.16816.F32.BF16 R80, R112.reuse, R132, R80 ;  /* 0x000000847050723c */ /* 0x040fe80000041850 */
[C---:B------:R-:W-:Y:S02]  /*b220*/  FMUL.FTZ R14, R2.reuse, R110 ;  /* 0x0000006e020e7220 */ /* 0x040fe40000410000 */
[--C-:B------:R-:W-:Y:S02]  /*b230*/  FFMA.FTZ R152, R15, c[0x0][0x2d0], -R143.reuse ;  /* 0x0000b4000f987a23 */ /* 0x100fe4000001088f */
[C---:B------:R-:W-:Y:S01]  /*b240*/  HMMA.16816.F32.BF16 R84, R112.reuse, R134, R84 ;  /* 0x000000867054723c */ /* 0x040fe20000041854 */
[----:B------:R-:W4:Y:S01]  /*b250*/  LDSM.16.MT88.4 R132, [R210+0x3100] ;  /* 0x00310000d284783b */ /* 0x000f220000004200 */
[----:B------:R-:W-:Y:S02]  /*b260*/  MUFU.EX2 R149, R149 ;  /* 0x0000009500957308 */ /* 0x000fe40000000800 */
[C---:B------:R-:W-:Y:S02]  /*b270*/  FMUL.FTZ R15, R2.reuse, R111 ;  /* 0x0000006f020f7220 */ /* 0x040fe40000410000 */
[C---:B------:R-:W-:Y:S02]  /*b280*/  FMUL.FTZ R104, R3.reuse, R104 ;  /* 0x0000006803687220 */ /* 0x040fe40000410000 */
[C---:B------:R-:W-:Y:S01]  /*b290*/  FMUL.FTZ R105, R3.reuse, R105 ;  /* 0x0000006903697220 */ /* 0x040fe20000410000 */
[C---:B-1----:R-:W-:Y:S01]  /*b2a0*/  HMMA.16816.F32.BF16 R88, R112.reuse, R120, R88 ;  /* 0x000000787058723c */ /* 0x042fe20000041858 */
[----:B------:R-:W-:Y:S02]  /*b2b0*/  LDSM.16.MT88.4 R108, [R208+0x3100] ;  /* 0x00310000d06c783b */ /* 0x000fe40000004200 */
[C---:B------:R-:W-:Y:S01]  /*b2c0*/  FMUL.FTZ R106, R2.reuse, R106 ;  /* 0x0000006a026a7220 */ /* 0x040fe20000410000 */
[----:B------:R-:W1:Y:S01]  /*b2d0*/  MUFU.EX2 R152, R152 ;  /* 0x0000009800987308 */ /* 0x000e620000000800 */
[C---:B------:R-:W-:Y:S02]  /*b2e0*/  FMUL.FTZ R107, R2.reuse, R107 ;  /* 0x0000006b026b7220 */ /* 0x040fe40000410000 */
[C---:B------:R-:W-:Y:S01]  /*b2f0*/  FMUL.FTZ R52, R3.reuse, R52 ;  /* 0x0000003403347220 */ /* 0x040fe20000410000 */
[C---:B------:R-:W-:Y:S01]  /*b300*/  HMMA.16816.F32.BF16 R92, R112.reuse, R122, R92 ;  /* 0x0000007a705c723c */ /* 0x040fe2000004185c */
[----:B------:R-:W5:Y:S03]  /*b310*/  LDSM.16.MT88.4 R120, [R209+0x3100] ;  /* 0x00310000d178783b */ /* 0x000f660000004200 */
[C---:B------:R-:W-:Y:S02]  /*b320*/  FMUL.FTZ R53, R3.reuse, R53 ;  /* 0x0000003503357220 */ /* 0x040fe40000410000 */
[C---:B------:R-:W-:Y:S01]  /*b330*/  FMUL.FTZ R54, R2.reuse, R54 ;  /* 0x0000003602367220 */ /* 0x040fe20000410000 */
[----:B------:R-:W-:Y:S01]  /*b340*/  MUFU.EX2 R159, R159 ;  /* 0x0000009f009f7308 */ /* 0x000fe20000000800 */
[C---:B--2---:R-:W-:Y:S04]  /*b350*/  HMMA.16816.F32.BF16 R96, R112.reuse, R128, R96 ;  /* 0x000000807060723c */ /* 0x044fe80000041860 */
[C---:B------:R-:W-:Y:S02]  /*b360*/  FMUL.FTZ R55, R2.reuse, R55 ;  /* 0x0000003702377220 */ /* 0x040fe40000410000 */
[C---:B------:R-:W-:Y:S02]  /*b370*/  FMUL.FTZ R56, R3.reuse, R56 ;  /* 0x0000003803387220 */ /* 0x040fe40000410000 */
[C---:B------:R-:W-:Y:S01]  /*b380*/  HMMA.16816.F32.BF16 R100, R112.reuse, R130, R100 ;  /* 0x000000827064723c */ /* 0x040fe20000041864 */
[----:B------:R-:W2:Y:S01]  /*b390*/  LDSM.16.MT88.4 R128, [R212+0x900] ;  /* 0x00090000d480783b */ /* 0x000ea20000004200 */
        /* <DEDUP_REMOVED lines=11> */
[--C-:B------:R-:W-:Y:S01]  /*b450*/  FFMA.FTZ R154, R17, c[0x0][0x2d0], -R150.reuse ;  /* 0x0000b400119a7a23 */ /* 0x100fe20000010896 */
[----:B-1----:R-:W-:Y:S01]  /*b460*/  F2FP.BF16.PACK_AB R17, R152, R149 ;  /* 0x000000959811723e */ /* 0x002fe200000010ff */
[--C-:B------:R-:W-:Y:S01]  /*b470*/  FFMA.FTZ R153, R18, c[0x0][0x2d0], -R143.reuse ;  /* 0x0000b40012997a23 */ /* 0x100fe2000001088f */
[C---:B-----5:R-:W-:Y:S01]  /*b480*/  HMMA.16816.F32.BF16 R52, R112.reuse, R120, R52 ;  /* 0x000000787034723c */ /* 0x060fe20000041834 */
[----:B------:R-:W-:Y:S02]  /*b490*/  MUFU.EX2 R151, R151 ;  /* 0x0000009700977308 */ /* 0x000fe40000000800 */
[--C-:B------:R-:W-:Y:S02]  /*b4a0*/  FFMA.FTZ R156, R19, c[0x0][0x2d0], -R143.reuse ;  /* 0x0000b400139c7a23 */ /* 0x100fe4000001088f */
[C---:B------:R-:W-:Y:S02]  /*b4b0*/  FMUL.FTZ R61, R3.reuse, R61 ;  /* 0x0000003d033d7220 */ /* 0x040fe40000410000 */
[C---:B------:R-:W-:Y:S01]  /*b4c0*/  FMUL.FTZ R62, R2.reuse, R62 ;  /* 0x0000003e023e7220 */ /* 0x040fe20000410000 */
[C---:B------:R-:W-:Y:S01]  /*b4d0*/  HMMA.16816.F32.BF16 R56, R112.reuse, R122, R56 ;  /* 0x0000007a7038723c */ /* 0x040fe20000041838 */
[----:B------:R-:W1:Y:S02]  /*b4e0*/  LDSM.16.MT88.4 R120, [R209+0x900] ;  /* 0x00090000d178783b */ /* 0x000e640000004200 */
        /* <DEDUP_REMOVED lines=9> */
[----:B------:R-:W-:Y:S03]  /*b580*/  FFMA.FTZ R50, R50, c[0x0][0x2d0], -R143 ;  /* 0x0000b40032327a23 */ /* 0x000fe6000001088f */
[----:B------:R-:W-:Y:S01]  /*b590*/  HMMA.16816.F32.BF16 R64, R112, R110, R64 ;  /* 0x0000006e7040723c */ /* 0x000fe20000041840 */
[----:B------:R-:W5:Y:S01]  /*b5a0*/  MUFU.EX2 R156, R156 ;  /* 0x0000009c009c7308 */ /* 0x000f620000000800 */
[----:B------:R-:W1:Y:S01]  /*b5b0*/  LDSM.16.MT88.4 R108, [R212+0x3900] ;  /* 0x00390000d46c783b */ /* 0x000e620000004200 */
[----:B------:R-:W-:Y:S01]  /*b5c0*/  FFMA.FTZ R140, R3, R242, R140 ;  /* 0x000000f2038c7223 */ /* 0x000fe2000001008c */
[----:B---3--:R-:W-:Y:S01]  /*b5d0*/  F2FP.BF16.PACK_AB R18, R154, R151 ;  /* 0x000000979a12723e */ /* 0x008fe200000010ff */
[----:B------:R-:W-:Y:S01]  /*b5e0*/  FFMA.FTZ R6, R2, R241, R6 ;  /* 0x000000f102067223 */ /* 0x000fe20000010006 */
[----:B------:R-:W-:Y:S01]  /*b5f0*/  MOV R3, R0 ;  /* 0x0000000000037202 */ /* 0x000fe20000000f00 */
[----:B------:R-:W-:Y:S02]  /*b600*/  FADD.FTZ R5, R5, R140 ;  /* 0x0000008c05057221 */ /* 0x000fe40000010000 */
[----:B------:R-:W-:Y:S01]  /*b610*/  FADD.FTZ R6, R7, R6 ;  /* 0x0000000607067221 */ /* 0x000fe20000010000 */
        /* <DEDUP_REMOVED lines=16> */
[C---:B--2---:R-:W-:Y:S05]  /*b720*/  HMMA.16816.F32.BF16 R8, R16.reuse, R128, R8 ;  /* 0x000000801008723c */ /* 0x044fea0000041808 */
[----:B------:R-:W-:Y:S02]  /*b730*/  FADD.FTZ R154, R154, R151 ;  /* 0x000000979a9a7221 */ /* 0x000fe40000010000 */
[--C-:B------:R-:W-:Y:S01]  /*b740*/  FFMA.FTZ R129, R20, c[0x0][0x2d0], -R150.reuse ;  /* 0x0000b40014817a23 */ /* 0x100fe20000010896 */
[C---:B------:R-:W-:Y:S01]  /*b750*/  HMMA.16816.F32.BF16 R68, R16.reuse, R130, R68 ;  /* 0x000000821044723c */ /* 0x040fe20000041844 */
[----:B------:R-:W-:Y:S03]  /*b760*/  MUFU.EX2 R165, R165 ;  /* 0x000000a500a57308 */ /* 0x000fe60000000800 */
[--C-:B------:R-:W-:Y:S02]  /*b770*/  FFMA.FTZ R128, R21, c[0x0][0x2d0], -R150.reuse ;  /* 0x0000b40015807a23 */ /* 0x100fe40000010896 */
[----:B------:R-:W-:Y:S02]  /*b780*/  FADD.FTZ R5, R156, R5 ;  /* 0x000000059c057221 */ /* 0x000fe40000010000 */
[C---:B----4-:R-:W-:Y:S03]  /*b790*/  HMMA.16816.F32.BF16 R72, R16.reuse, R132, R72 ;  /* 0x000000841048723c */ /* 0x050fe60000041848 */
[----:B------:R-:W-:Y:S01]  /*b7a0*/  MUFU.EX2 R129, R129 ;  /* 0x0000008100817308 */ /* 0x000fe20000000800 */
[--C-:B------:R-:W-:Y:S02]  /*b7b0*/  FFMA.FTZ R130, R22, c[0x0][0x2d0], -R143.reuse ;  /* 0x0000b40016827a23 */ /* 0x100fe4000001088f */
[--C-:B------:R-:W-:Y:S02]  /*b7c0*/  FFMA.FTZ R131, R23, c[0x0][0x2d0], -R143.reuse ;  /* 0x0000b40017837a23 */ /* 0x100fe4000001088f */
[C---:B------:R-:W-:Y:S01]  /*b7d0*/  HMMA.16816.F32.BF16 R76, R16.reuse, R134, R76 ;  /* 0x00000086104c723c */ /* 0x040fe2000004184c */
[----:B------:R-:W-:Y:S03]  /*b7e0*/  LDSM.16.MT88.4 R20, [R208+0x3900] ;  /* 0x00390000d014783b */ /* 0x000fe60000004200 */
[--C-:B------:R-:W-:Y:S01]  /*b7f0*/  FFMA.FTZ R132, R24, c[0x0][0x2d0], -R150.reuse ;  /* 0x0000b40018847a23 */ /* 0x100fe20000010896 */
[----:B------:R-:W2:Y:S01]  /*b800*/  MUFU.EX2 R128, R128 ;  /* 0x0000008000807308 */ /* 0x000ea20000000800 */
[--C-:B------:R-:W-:Y:S02]  /*b810*/  FFMA.FTZ R133, R25, c[0x0][0x2d0], -R150.reuse ;  /* 0x0000b40019857a23 */ /* 0x100fe40000010896 */
[C---:B-1----:R-:W-:Y:S04]  /*b820*/  HMMA.16816.F32.BF16 R80, R16.reuse, R120, R80 ;  /* 0x000000781050723c */ /* 0x042fe80000041850 */
[--C-:B------:R-:W-:Y:S02]  /*b830*/  FFMA.FTZ R134, R26, c[0x0][0x2d0], -R143.reuse ;  /* 0x0000b4001a867a23 */ /* 0x100fe4000001088f */
[--C-:B------:R-:W-:Y:S01]  /*b840*/  FFMA.FTZ R135, R27, c[0x0][0x2d0], -R143.reuse ;  /* 0x0000b4001b877a23 */ /* 0x100fe2000001088f */
[----:B------:R-:W-:Y:S01]  /*b850*/  MUFU.EX2 R130, R130 ;  /* 0x0000008200827308 */ /* 0x000fe20000000800 */
[C---:B------:R-:W-:Y:S01]  /*b860*/  HMMA.16816.F32.BF16 R84, R16.reuse, R122, R84 ;  /* 0x0000007a1054723c */ /* 0x040fe20000041854 */
[----:B------:R-:W1:Y:S07]  /*b870*/  LDSM.16.MT88.4 R120, [R209+0x3900] ;  /* 0x00390000d178783b */ /* 0x000e6e0000004200 */
[C---:B------:R-:W-:Y:S01]  /*b880*/  HMMA.16816.F32.BF16 R88, R16.reuse, R136, R88 ;  /* 0x000000881058723c */ /* 0x040fe20000041858 */
[----:B------:R-:W-:Y:S01]  /*b890*/  LDSM.16.MT88.4 R24, [R210+0x1100] ;  /* 0x00110000d218783b */ /* 0x000fe20000004200 */
[----:B------:R-:W4:Y:S05]  /*b8a0*/  MUFU.EX2 R131, R131 ;  /* 0x0000008300837308 */ /* 0x000f2a0000000800 */
[--C-:B------:R-:W-:Y:S01]  /*b8b0*/  FFMA.FTZ R136, R32, c[0x0][0x2d0], -R150.reuse ;  /* 0x0000b40020887a23 */ /* 0x100fe20000010896 */
[C---:B------:R-:W-:Y:S04]  /*b8c0*/  HMMA.16816.F32.BF16 R92, R16.reuse, R138, R92 ;  /* 0x0000008a105c723c */ /* 0x040fe8000004185c */
[--C-:B------:R-:W-:Y:S01]  /*b8d0*/  FFMA.FTZ R137, R33, c[0x0][0x2d0], -R150.reuse ;  /* 0x0000b40021897a23 */ /* 0x100fe20000010896 */
[----:B------:R-:W-:Y:S02]  /*b8e0*/  MUFU.EX2 R132, R132 ;  /* 0x0000008400847308 */ /* 0x000fe40000000800 */
[--C-:B------:R-:W-:Y:S01]  /*b8f0*/  FFMA.FTZ R138, R34, c[0x0][0x2d0], -R143.reuse ;  /* 0x0000b400228a7a23 */ /* 0x100fe2000001088f */
[C---:B------:R-:W-:Y:S04]  /*b900*/  HMMA.16816.F32.BF16 R96, R16.reuse, R108, R96 ;  /* 0x0000006c1060723c */ /* 0x040fe80000041860 */
[--C-:B------:R-:W-:Y:S02]  /*b910*/  FFMA.FTZ R139, R35, c[0x0][0x2d0], -R143.reuse ;  /* 0x0000b400238b7a23 */ /* 0x100fe4000001088f */
[----:B------:R-:W-:Y:S01]  /*b920*/  LDSM.16.MT88.4 R32, [R210+0x1900] ;  /* 0x00190000d220783b */ /* 0x000fe20000004200 */
[----:B------:R-:W5:Y:S01]  /*b930*/  MUFU.EX2 R133, R133 ;  /* 0x0000008500857308 */ /* 0x000f620000000800 */
[C---:B------:R-:W-:Y:S06]  /*b940*/  HMMA.16816.F32.BF16 R100, R16.reuse, R110, R100 ;  /* 0x0000006e1064723c */ /* 0x040fec0000041864 */
[----:B------:R-:W2:Y:S02]  /*b950*/  LDSM.16.MT88.4 R108, [R212+0x1100] ;  /* 0x00110000d46c783b */ /* 0x000ea40000004200 */
[C---:B---3--:R-:W-:Y:S01]  /*b960*/  HMMA.16816.F32.BF16 R12, R16.reuse, R112, R12 ;  /* 0x00000070100c723c */ /* 0x048fe2000004180c */
[----:B------:R-:W-:Y:S07]  /*b970*/  MUFU.EX2 R134, R134 ;  /* 0x0000008600867308 */ /* 0x000fee0000000800 */
[C---:B------:R-:W-:Y:S01]  /*b980*/  HMMA.16816.F32.BF16 R104, R16.reuse, R114, R104 ;  /* 0x000000721068723c */ /* 0x040fe20000041868 */
[----:B------:R-:W3:Y:S02]  /*b990*/  LDSM.16.MT88.4 R112, [R209+0x1100] ;  /* 0x00110000d170783b */ /* 0x000ee40000004200 */
[----:B------:R-:W-:Y:S05]  /*b9a0*/  MUFU.EX2 R136, R136 ;  /* 0x0000008800887308 */ /* 0x000fea0000000800 */
[C---:B-1----:R-:W-:Y:S05]  /*b9b0*/  HMMA.16816.F32.BF16 R52, R16.reuse, R120, R52 ;  /* 0x000000781034723c */ /* 0x042fea0000041834 */
[----:B------:R1:W1:Y:S02]  /*b9c0*/  MUFU.EX2 R121, R135 ;  /* 0x0000008700797308 */ /* 0x0002640000000800 */
[--C-:B------:R-:W-:Y:S01]  /*b9d0*/  FFMA.FTZ R120, R28, c[0x0][0x2d0], -R150.reuse ;  /* 0x0000b4001c787a23 */ /* 0x100fe20000010896 */
[C---:B------:R-:W-:Y:S07]  /*b9e0*/  HMMA.16816.F32.BF16 R56, R16.reuse, R122, R56 ;  /* 0x0000007a1038723c */ /* 0x040fee0000041838 */
[--C-:B------:R-:W-:Y:S01]  /*b9f0*/  FFMA.FTZ R123, R29, c[0x0][0x2d0], -R150.reuse ;  /* 0x0000b4001d7b7a23 */ /* 0x100fe20000010896 */
[C---:B------:R-:W-:Y:S01]  /*ba00*/  HMMA.16816.F32.BF16 R60, R16.reuse, R20, R60 ;  /* 0x00000014103c723c */ /* 0x040fe2000004183c */
[----:B------:R-:W-:Y:S03]  /*ba10*/  MUFU.EX2 R120, R120 ;  /* 0x0000007800787308 */ /* 0x000fe60000000800 */
[--C-:B------:R-:W-:Y:S02]  /*ba20*/  FFMA.FTZ R122, R30, c[0x0][0x2d0], -R143.reuse ;  /* 0x0000b4001e7a7a23 */ /* 0x100fe4000001088f */
[----:B------:R-:W-:Y:S02]  /*ba30*/  FFMA.FTZ R150, R49, c[0x0][0x2d0], -R150 ;  /* 0x0000b40031967a23 */ /* 0x000fe40000010896 */
[----:B------:R-:W-:Y:S01]  /*ba40*/  HMMA.16816.F32.BF16 R64, R16, R22, R64 ;  /* 0x000000161040723c */ /* 0x000fe20000041840 */
[----:B------:R-:W3:Y:S02]  /*ba50*/  LDSM.16.MT88.4 R20, [R208+0x1100] ;  /* 0x00110000d014783b */ /* 0x000ee40000004200 */
[----:B------:R-:W3:Y:S01]  /*ba60*/  MUFU.EX2 R123, R123 ;  /* 0x0000007b007b7308 */ /* 0x000ee20000000800 */
[--C-:B-1----:R-:W-:Y:S03]  /*ba70*/  FFMA.FTZ R135, R31, c[0x0][0x2d0], -R143.reuse ;  /* 0x0000b4001f877a23 */ /* 0x102fe6000001088f */
[----:B--2---:R-:W-:Y:S01]  /*ba80*/  F2FP.BF16.PACK_AB R16, R128, R129 ;  /* 0x000000818010723e */ /* 0x004fe200000010ff */
        /* <DEDUP_REMOVED lines=148> */
.L_x_2434:
[----:B------:R-:W-:-:S13]  /*c3d0*/  ISETP.GE.AND P0, PT, R169, R216, PT ;  /* 0x000000d8a900720c */ /* 0x000fda0003f06270 */
[----:B------:R-:W-:Y:S05]  /*c3e0*/  @!P0 BRA `(.L_x_2438) ;  /* 0x00003d3000008947 */ /* 0x000fea0003800000 */
[----:B------:R-:W-:Y:S01]  /*c3f0*/  SHF.R.S32.HI R170, RZ, 0x1f, R225 ;  /* 0x0000001fffaa7819 */ /* 0x000fe200000114e1 */
[----:B------:R-:W-:Y:S01]  /*c400*/  IMAD.MOV.U32 R2, RZ, RZ, R12 ;  /* 0x000000ffff027224 */ /* 0x000fe200078e000c */
[----:B------:R-:W-:Y:S01]  /*c410*/  SHF.L.U64.HI R244, R243, 0x1, R244 ;  /* 0x00000001f3f47819 */ /* 0x000fe200000102f4 */
[----:B------:R-:W-:Y:S01]  /*c420*/  IMAD.MOV.U32 R3, RZ, RZ, R0 ;  /* 0x000000ffff037224 */ /* 0x000fe200078e0000 */
[----:B------:R-:W-:Y:S01]  /*c430*/  SHF.L.U64.HI R170, R225, 0x1, R170 ;  /* 0x00000001e1aa7819 */ /* 0x000fe200000102aa */
[----:B------:R-:W-:Y:S01]  /*c440*/  IMAD.SHL.U32 R243, R243, 0x2, RZ ;  /* 0x00000002f3f37824 */ /* 0x000fe200078e00ff */
[----:B------:R-:W-:Y:S02]  /*c450*/  SHF.L.U32 R168, R225, 0x1, RZ ;  /* 0x00000001e1a87819 */ /* 0x000fe400000006ff */
.L_x_2448:
[----:B------:R-:W-:Y:S04]  /*c460*/  DEPBAR.LE SB0, 0x0 ;  /* 0x000080000000791a */ /* 0x000fe80000000000 */
[----:B------:R-:W-:Y:S01]  /*c470*/  BAR.SYNC.DEFER_BLOCKING 0x0 ;  /* 0x0000000000007b1d */ /* 0x000fe20000010000 */
[----:B------:R-:W-:Y:S01]  /*c480*/  ISETP.GE.AND P2, PT, R225, c[0x0][0x1d4], PT ;  /* 0x00007500e1007a0c */ /* 0x000fe20003f46270 */
[----:B------:R-:W-:Y:S01]  /*c490*/  IMAD.WIDE.U32 R46, R222, c[0x0][0x208], RZ ;  /* 0x00008200de2e7a25 */ /* 0x000fe200078e00ff */
[----:B------:R-:W-:Y:S02]  /*c4a0*/  SHF.R.S32.HI R37, RZ, 0x1f, R222 ;  /* 0x0000001fff257819 */ /* 0x000fe400000114de */
[----:B------:R-:W-:Y:S03]  /*c4b0*/  SHF.R.S32.HI R44, RZ, 0x1f, R221 ;  /* 0x0000001fff2c7819 */ /* 0x000fe600000114dd */
[----:B------:R-:W-:Y:S02]  /*c4c0*/  IMAD R37, R37, c[0x0][0x208], RZ ;  /* 0x0000820025257a24 */ /* 0x000fe400078e02ff */
[----:B------:R-:W-:Y:S02]  /*c4d0*/  IMAD R44, R44, c[0x0][0x218], RZ ;  /* 0x000086002c2c7a24 */ /* 0x000fe400078e02ff */
[----:B------:R-:W-:Y:S02]  /*c4e0*/  IMAD R37, R222, c[0x0][0x20c], R37 ;  /* 0x00008300de257a24 */ /* 0x000fe400078e0225 */
[----:B------:R-:W-:Y:S02]  /*c4f0*/  IMAD R44, R221, c[0x0][0x21c], R44 ;  /* 0x00008700dd2c7a24 */ /* 0x000fe400078e022c */
[----:B------:R-:W-:Y:S04]  /*c500*/  IMAD.IADD R47, R47, 0x1, R37 ;  /* 0x000000012f2f7824 */ /* 0x000fe800078e0225 */
[----:B------:R-:W-:Y:S01]  /*c510*/  IMAD.WIDE.U32 R46, R221, c[0x0][0x218], R46 ;  /* 0x00008600dd2e7a25 */ /* 0x000fe200078e002e */
[----:B------:R-:W1:Y:S04]  /*c520*/  LDSM.16.M88.4 R8, [R214+0x8100] ;  /* 0x00810000d608783b */ /* 0x000e680000000200 */
[----:B------:R-:W-:Y:S01]  /*c530*/  IADD3 R0, P0, R232, R46, RZ ;  /* 0x0000002ee8007210 */ /* 0x000fe20007f1e0ff */
[----:B------:R-:W2:Y:S03]  /*c540*/  LDSM.16.M88.4 R16, [R214+0x8900] ;  /* 0x00890000d610783b */ /* 0x000ea60000000200 */
[----:B------:R-:W-:Y:S02]  /*c550*/  IADD3.X R45, R219, R47, R44, P0, !PT ;  /* 0x0000002fdb2d7210 */ /* 0x000fe400007fe42c */
[C---:B------:R-:W-:Y:S01]  /*c560*/  LEA R150, P0, R0.reuse, c[0x0][0x1f8], 0x1 ;  /* 0x00007e0000967a11 */ /* 0x040fe200078008ff */
[----:B------:R-:W-:Y:S03]  /*c570*/  LDSM.16.M88.4 R24, [R214+0x9100] ;  /* 0x00910000d618783b */ /* 0x000fe60000000200 */
[----:B------:R-:W-:Y:S02]  /*c580*/  LEA.HI.X R138, R0, c[0x0][0x1fc], R45, 0x1, P0 ;  /* 0x00007f00008a7a11 */ /* 0x000fe400000f0c2d */
[----:B------:R-:W-:Y:S05]  /*c590*/  LDSM.16.M88.4 R32, [R214+0x9900] ;  /* 0x00990000d620783b */ /* 0x000fea0000000200 */
[----:B------:R-:W-:Y:S05]  /*c5a0*/  LDSM.16.M88.4 R40, [R214+0xa100] ;  /* 0x00a10000d628783b */ /* 0x000fea0000000200 */
[----:B------:R-:W-:Y:S05]  /*c5b0*/  LDSM.16.M88.4 R48, [R214+0xa900] ;  /* 0x00a90000d630783b */ /* 0x000fea0000000200 */
[----:B------:R-:W-:Y:S05]  /*c5c0*/  LDSM.16.M88.4 R116, [R213] ;  /* 0x00000000d574783b */ /* 0x000fea0000000200 */
[----:B------:R-:W-:Y:S01]  /*c5d0*/  LDSM.16.M88.4 R120, [R207] ;  /* 0x00000000cf78783b */ /* 0x000fe20000000200 */
[C---:B-1----:R-:W-:Y:S04]  /*c5e0*/  HMMA.16816.F32.BF16 R4, R124.reuse, R8, RZ ;  /* 0x000000087c04723c */ /* 0x042fe800000418ff */
[----:B------:R-:W-:Y:S05]  /*c5f0*/  LDSM.16.M88.4 R128, [R206] ;  /* 0x00000000ce80783b */ /* 0x000fea0000000200 */
[----:B------:R-:W1:Y:S01]  /*c600*/  SHFL.IDX PT, R132, R150, RZ, 0x181f ;  /* 0x00181fff96847589 */ /* 0x000e6200000e0000 */
[C---:B------:R-:W-:Y:S04]  /*c610*/  HMMA.16816.F32.BF16 R8, R124.reuse, R10, RZ ;  /* 0x0000000a7c08723c */ /* 0x040fe800000418ff */
[----:B------:R-:W3:Y:S04]  /*c620*/  SHFL.IDX PT, R133, R138, RZ, 0x181f ;  /* 0x00181fff8a857589 */ /* 0x000ee800000e0000 */
[C---:B--2---:R-:W-:Y:S01]  /*c630*/  HMMA.16816.F32.BF16 R12, R124.reuse, R16, RZ ;  /* 0x000000107c0c723c */ /* 0x044fe200000418ff */
[----:B------:R-:W2:Y:S05]  /*c640*/  SHFL.IDX PT, R136, R150, 0x1, 0x181f ;  /* 0x00381f0096887f89 */ /* 0x000eaa00000e0000 */
[----:B------:R-:W4:Y:S02]  /*c650*/  SHFL.IDX PT, R139, R138, 0x1, 0x181f ;  /* 0x00381f008a8b7f89 */ /* 0x000f2400000e0000 */
[C---:B------:R-:W-:Y:S03]  /*c660*/  HMMA.16816.F32.BF16 R16, R124.reuse, R18, RZ ;  /* 0x000000127c10723c */ /* 0x040fe600000418ff */
[----:B------:R-:W-:Y:S01]  /*c670*/  SHFL.IDX PT, R137, R138, 0x2, 0x181f ;  /* 0x00581f008a897f89 */ /* 0x000fe200000e0000 */
[CC--:B-1----:R-:W-:Y:S04]  /*c680*/  IADD3 R140, P0, R132.reuse, R168.reuse, RZ ;  /* 0x000000a8848c7210 */ /* 0x0c2fe80007f1e0ff */
[C---:B------:R-:W-:Y:S01]  /*c690*/  HMMA.16816.F32.BF16 R20, R124.reuse, R24, RZ ;  /* 0x000000187c14723c */ /* 0x040fe200000418ff */
[----:B------:R1:W5:Y:S03]  /*c6a0*/  SHFL.IDX PT, R0, R150, 0x2, 0x181f ;  /* 0x00581f0096007f89 */ /* 0x00036600000e0000 */
[C---:B---3--:R-:W-:Y:S01]  /*c6b0*/  IMAD.X R141, R133.reuse, 0x1, R170, P0 ;  /* 0x00000001858d7824 */ /* 0x048fe200000e06aa */
[-C--:B------:R-:W-:Y:S03]  /*c6c0*/  IADD3 R142, P0, R132, R243.reuse, RZ ;  /* 0x000000f3848e7210 */ /* 0x080fe60007f1e0ff */
[C---:B------:R-:W-:Y:S04]  /*c6d0*/  HMMA.16816.F32.BF16 R24, R124.reuse, R26, RZ ;  /* 0x0000001a7c18723c */ /* 0x040fe800000418ff */
[----:B------:R-:W-:Y:S01]  /*c6e0*/  IMAD.X R143, R133, 0x1, R244, P0 ;  /* 0x00000001858f7824 */ /* 0x000fe200000e06f4 */
[CC--:B--2---:R-:W-:Y:S01]  /*c6f0*/  IADD3 R148, P0, R136.reuse, R168.reuse, RZ ;  /* 0x000000a888947210 */ /* 0x0c4fe20007f1e0ff */
[----:B------:R-:W-:Y:S02]  /*c700*/  LDSM.16.M88.4 R132, [R204] ;  /* 0x00000000cc84783b */ /* 0x000fe40000000200 */
[C---:B------:R-:W-:Y:S04]  /*c710*/  HMMA.16816.F32.BF16 R28, R124.reuse, R32, RZ ;  /* 0x000000207c1c723c */ /* 0x040fe800000418ff */
[C---:B----4-:R-:W-:Y:S04]  /*c720*/  IMAD.X R149, R139.reuse, 0x1, R170, P0 ;  /* 0x000000018b957824 */ /* 0x050fe800000e06aa */
[C---:B------:R-:W-:Y:S01]  /*c730*/  HMMA.16816.F32.BF16 R32, R124.reuse, R34, RZ ;  /* 0x000000227c20723c */ /* 0x040fe200000418ff */
[-C--:B-1----:R-:W-:Y:S05]  /*c740*/  IADD3 R150, P0, R136, R243.reuse, RZ ;  /* 0x000000f388967210 */ /* 0x082fea0007f1e0ff */
[----:B------:R-:W-:Y:S01]  /*c750*/  IMAD.X R151, R139, 0x1, R244, P0 ;  /* 0x000000018b977824 */ /* 0x000fe200000e06f4 */
[C---:B-----5:R-:W-:Y:S01]  /*c760*/  IADD3 R154, P0, R0.reuse, R168, RZ ;  /* 0x000000a8009a7210 */ /* 0x060fe20007f1e0ff */
[C---:B------:R-:W-:Y:S04]  /*c770*/  HMMA.16816.F32.BF16 R36, R124.reuse, R40, RZ ;  /* 0x000000287c24723c */ /* 0x040fe800000418ff */
[C---:B------:R-:W-:Y:S01]  /*c780*/  IMAD.X R155, R137.reuse, 0x1, R170, P0 ;  /* 0x00000001899b7824 */ /* 0x040fe200000e06aa */
[----:B------:R-:W-:Y:S03]  /*c790*/  IADD3 R152, P0, R0, R243, RZ ;  /* 0x000000f300987210 */ /* 0x000fe60007f1e0ff */
[C---:B------:R-:W-:Y:S04]  /*c7a0*/  HMMA.16816.F32.BF16 R40, R124.reuse, R42, RZ ;  /* 0x0000002a7c28723c */ /* 0x040fe800000418ff */
[----:B------:R-:W-:Y:S01]  /*c7b0*/  IMAD.X R153, R137, 0x1, R244, P0 ;  /* 0x0000000189997824 */ /* 0x000fe200000e06f4 */
[----:B------:R-:W-:Y:S03]  /*c7c0*/  ISETP.GT.AND P0, PT, R169, R216, PT ;  /* 0x000000d8a900720c */ /* 0x000fe60003f04270 */
[C---:B------:R-:W-:Y:S08]  /*c7d0*/  HMMA.16816.F32.BF16 R44, R124.reuse, R48, RZ ;  /* 0x000000307c2c723c */ /* 0x040ff000000418ff */
[----:B------:R-:W-:Y:S08]  /*c7e0*/  HMMA.16816.F32.BF16 R48, R124, R50, RZ ;  /* 0x000000327c30723c */ /* 0x000ff000000418ff */
[C---:B------:R-:W-:Y:S08]  /*c7f0*/  HMMA.16816.F32.BF16 R4, R144.reuse, R116, R4 ;  /* 0x000000749004723c */ /* 0x040ff00000041804 */
[C---:B------:R-:W-:Y:S01]  /*c800*/  HMMA.16816.F32.BF16 R8, R144.reuse, R118, R8 ;  /* 0x000000769008723c */ /* 0x040fe20000041808 */
[----:B------:R-:W1:Y:S07]  /*c810*/  LDSM.16.M88.4 R116, [R205] ;  /* 0x00000000cd74783b */ /* 0x000e6e0000000200 */
[C---:B------:R-:W-:Y:S08]  /*c820*/  HMMA.16816.F32.BF16 R12, R144.reuse, R120, R12 ;  /* 0x00000078900c723c */ /* 0x040ff0000004180c */
[C---:B------:R-:W-:Y:S01]  /*c830*/  HMMA.16816.F32.BF16 R16, R144.reuse, R122, R16 ;  /* 0x0000007a9010723c */ /* 0x040fe20000041810 */
[----:B------:R-:W2:Y:S05]  /*c840*/  LDSM.16.M88.4 R120, [R203] ;  /* 0x00000000cb78783b */ /* 0x000eaa0000000200 */
[----:B------:R-:W-:Y:S01]  /*c850*/  @!PT LDS RZ, [RZ] ;  /* 0x00000000fffff984 */ /* 0x000fe20000000800 */
[----:B------:R-:W-:Y:S01]  /*c860*/  @!PT LDS RZ, [RZ] ;  /* 0x00000000fffff984 */ /* 0x000fe20000000800 */
[----:B------:R-:W-:Y:S01]  /*c870*/  @!PT LDS RZ, [RZ] ;  /* 0x00000000fffff984 */ /* 0x000fe20000000800 */
[----:B------:R3:W-:Y:S02]  /*c880*/  LDGSTS.E.BYPASS.LTC128B.128 [R240], [R140.64], !P2 ;  /* 0x000000008cf07fae */ /* 0x0007e4000d101d46 */
[C---:B------:R-:W-:Y:S03]  /*c890*/  HMMA.16816.F32.BF16 R20, R144.reuse, R128, R20 ;  /* 0x000000809014723c */ /* 0x040fe60000041814 */
[----:B------:R3:W-:Y:S05]  /*c8a0*/  LDGSTS.E.BYPASS.LTC128B.128 [R239], [R142.64], !P6 ;  /* 0x000000008eef7fae */ /* 0x0007ea000f101d46 */
[C---:B------:R-:W-:Y:S01]  /*c8b0*/  HMMA.16816.F32.BF16 R24, R144.reuse, R130, R24 ;  /* 0x000000829018723c */ /* 0x040fe20000041818 */
[----:B------:R4:W-:Y:S05]  /*c8c0*/  LDGSTS.E.BYPASS.LTC128B.128 [R238], [R148.64], !P2 ;  /* 0x0000000094ee7fae */ /* 0x0009ea000d101d46 */
[----:B------:R4:W-:Y:S02]  /*c8d0*/  LDGSTS.E.BYPASS.LTC128B.128 [R237], [R150.64], !P6 ;  /* 0x0000000096ed7fae */ /* 0x0009e4000f101d46 */
[C---:B-1----:R-:W-:Y:S03]  /*c8e0*/  HMMA.16816.F32.BF16 R28, R144.reuse, R116, R28 ;  /* 0x00000074901c723c */ /* 0x042fe6000004181c */
[----:B------:R1:W-:Y:S05]  /*c8f0*/  LDGSTS.E.BYPASS.LTC128B.128 [R240+0x2000], [R154.64], !P2 ;  /* 0x020000009af07fae */ /* 0x0003ea000d101d46 */
[----:B------:R1:W-:Y:S01]  /*c900*/  LDGSTS.E.BYPASS.LTC128B.128 [R240+0x5000], [R152.64], !P6 ;  /* 0x0500000098f07fae */ /* 0x0003e2000f101d46 */
[C---:B------:R-:W-:Y:S04]  /*c910*/  HMMA.16816.F32.BF16 R32, R144.reuse, R118, R32 ;  /* 0x000000769020723c */ /* 0x040fe80000041820 */
[----:B------:R-:W5:Y:S04]  /*c920*/  LDSM.16.M88.4 R128, [R211+0x8100] ;  /* 0x00810000d380783b */ /* 0x000f680000000200 */
[C---:B------:R-:W-:Y:S01]  /*c930*/  HMMA.16816.F32.BF16 R36, R144.reuse, R132, R36 ;  /* 0x000000849024723c */ /* 0x040fe20000041824 */
[----:B------:R-:W0:Y:S05]  /*c940*/  LDGDEPBAR ;  /* 0x00000000000079af */ /* 0x000e2a0000000000 */
[----:B------:R-:W1:Y:S02]  /*c950*/  LDSM.16.M88.4 R136, [R211+0x8900] ;  /* 0x00890000d388783b */ /* 0x000e640000000200 */
[C---:B------:R-:W-:Y:S03]  /*c960*/  HMMA.16816.F32.BF16 R40, R144.reuse, R134, R40 ;  /* 0x000000869028723c */ /* 0x040fe60000041828 */
[----:B------:R-:W1:Y:S05]  /*c970*/  LDSM.16.M88.4 R116, [R211+0x9100] ;  /* 0x00910000d374783b */ /* 0x000e6a0000000200 */
[C---:B--2---:R-:W-:Y:S01]  /*c980*/  HMMA.16816.F32.BF16 R44, R144.reuse, R120, R44 ;  /* 0x00000078902c723c */ /* 0x044fe2000004182c */
[----:B------:R-:W2:Y:S05]  /*c990*/  LDSM.16.M88.4 R132, [R211+0x9900] ;  /* 0x00990000d384783b */ /* 0x000eaa0000000200 */
[----:B---3--:R-:W3:Y:S02]  /*c9a0*/  LDSM.16.M88.4 R140, [R211+0xa100] ;  /* 0x00a10000d38c783b */ /* 0x008ee40000000200 */
[----:B------:R-:W-:Y:S03]  /*c9b0*/  HMMA.16816.F32.BF16 R48, R144, R122, R48 ;  /* 0x0000007a9030723c */ /* 0x000fe60000041830 */
[----:B----4-:R-:W4:Y:S05]  /*c9c0*/  LDSM.16.M88.4 R148, [R211+0xa900] ;  /* 0x00a90000d394783b */ /* 0x010f2a0000000200 */
[----:B------:R-:W2:Y:S01]  /*c9d0*/  LDSM.16.M88.4 R120, [R202] ;  /* 0x00000000ca78783b */ /* 0x000ea20000000200 */
[C---:B-----5:R-:W-:Y:S04]  /*c9e0*/  HMMA.16816.F32.BF16 R4, R172.reuse, R128, R4 ;  /* 0x00000080ac04723c */ /* 0x060fe80000041804 */
[----:B-1----:R-:W-:Y:S05]  /*c9f0*/  LDSM.16.M88.4 R152, [R202+0x1000] ;  /* 0x00100000ca98783b */ /* 0x002fea0000000200 */
[----:B------:R-:W-:Y:S01]  /*ca00*/  LDSM.16.M88.4 R156, [R202+0x1800] ;  /* 0x00180000ca9c783b */ /* 0x000fe20000000200 */
[C---:B------:R-:W-:Y:S04]  /*ca10*/  HMMA.16816.F32.BF16 R8, R172.reuse, R130, R8 ;  /* 0x00000082ac08723c */ /* 0x040fe80000041808 */
[----:B------:R-:W1:Y:S04]  /*ca20*/  LDSM.16.M88.4 R128, [R202+0x800] ;  /* 0x00080000ca80783b */ /* 0x000e680000000200 */
[C---:B------:R-:W-:Y:S01]  /*ca30*/  HMMA.16816.F32.BF16 R12, R172.reuse, R136, R12 ;  /* 0x00000088ac0c723c */ /* 0x040fe2000004180c */
[----:B------:R-:W5:Y:S05]  /*ca40*/  LDSM.16.M88.4 R160, [R202+0x2000] ;  /* 0x00200000caa0783b */ /* 0x000f6a0000000200 */
[----:B------:R-:W-:Y:S02]  /*ca50*/  LDSM.16.M88.4 R164, [R202+0x5000] ;  /* 0x00500000caa4783b */ /* 0x000fe40000000200 */
[C---:B------:R-:W-:Y:S03]  /*ca60*/  HMMA.16816.F32.BF16 R16, R172.reuse, R138, R16 ;  /* 0x0000008aac10723c */ /* 0x040fe60000041810 */
[----:B------:R-:W-:Y:S05]  /*ca70*/  LDSM.16.M88.4 R136, [R214+0xb900] ;  /* 0x00b90000d688783b */ /* 0x000fea0000000200 */
[C---:B------:R-:W-:Y:S08]  /*ca80*/  HMMA.16816.F32.BF16 R20, R172.reuse, R116, R20 ;  /* 0x00000074ac14723c */ /* 0x040ff00000041814 */
        /* <DEDUP_REMOVED lines=13> */
[----:B------:R-:W2:Y:S07]  /*cb60*/  LDSM.16.M88.4 R120, [R214+0xd100] ;  /* 0x00d10000d678783b */ /* 0x000eae0000000200 */
        /* <DEDUP_REMOVED lines=9> */
[C---:B-----5:R-:W-:Y:S08]  /*cc00*/  HMMA.16816.F32.BF16 R36, R176.reuse, R160, R36 ;  /* 0x000000a0b024723c */ /* 0x060ff00000041824 */
[C---:B------:R-:W-:Y:S01]  /*cc10*/  HMMA.16816.F32.BF16 R40, R176.reuse, R162, R40 ;  /* 0x000000a2b028723c */ /* 0x040fe20000041828 */
[----:B------:R-:W5:Y:S07]  /*cc20*/  LDSM.16.M88.4 R160, [R199] ;  /* 0x00000000c7a0783b */ /* 0x000f6e0000000200 */
        /* <DEDUP_REMOVED lines=12> */
[C---:B----4-:R-:W-:Y:S08]  /*ccf0*/  HMMA.16816.F32.BF16 R28, R180.reuse, R148, R28 ;  /* 0x00000094b41c723c */ /* 0x050ff0000004181c */
[C---:B------:R-:W-:Y:S01]  /*cd00*/  HMMA.16816.F32.BF16 R32, R180.reuse, R150, R32 ;  /* 0x00000096b420723c */ /* 0x040fe20000041820 */
[----:B------:R-:W-:Y:S07]  /*cd10*/  LDSM.16.M88.4 R148, [R211+0xc900] ;  /* 0x00c90000d394783b */ /* 0x000fee0000000200 */
[C---:B------:R-:W-:Y:S08]  /*cd20*/  HMMA.16816.F32.BF16 R36, R180.reuse, R120, R36 ;  /* 0x00000078b424723c */ /* 0x040ff00000041824 */
[C---:B------:R-:W-:Y:S01]  /*cd30*/  HMMA.16816.F32.BF16 R40, R180.reuse, R122, R40 ;  /* 0x0000007ab428723c */ /* 0x040fe20000041828 */
[----:B------:R-:W4:Y:S07]  /*cd40*/  LDSM.16.M88.4 R120, [R211+0xb900] ;  /* 0x00b90000d378783b */ /* 0x000f2e0000000200 */
[C---:B-1----:R-:W-:Y:S08]  /*cd50*/  HMMA.16816.F32.BF16 R44, R180.reuse, R128, R44 ;  /* 0x00000080b42c723c */ /* 0x042ff0000004182c */
        /* <DEDUP_REMOVED lines=13> */
[----:B------:R-:W5:Y:S07]  /*ce30*/  LDSM.16.M88.4 R116, [R202+0x3000] ;  /* 0x00300000ca74783b */ /* 0x000f6e0000000200 */
[C---:B--2---:R-:W-:Y:S08]  /*ce40*/  HMMA.16816.F32.BF16 R36, R184.reuse, R132, R36 ;  /* 0x00000084b824723c */ /* 0x044ff00000041824 */
[C---:B------:R-:W-:Y:S01]  /*ce50*/  HMMA.16816.F32.BF16 R40, R184.reuse, R134, R40 ;  /* 0x00000086b828723c */ /* 0x040fe20000041828 */
[----:B------:R-:W2:Y:S07]  /*ce60*/  LDSM.16.M88.4 R132, [R202+0x3800] ;  /* 0x00380000ca84783b */ /* 0x000eae0000000200 */
[C---:B------:R-:W-:Y:S08]  /*ce70*/  HMMA.16816.F32.BF16 R44, R184.reuse, R136, R44 ;  /* 0x00000088b82c723c */ /* 0x040ff0000004182c */
[----:B------:R-:W-:Y:S01]  /*ce80*/  HMMA.16816.F32.BF16 R48, R184, R138, R48 ;  /* 0x0000008ab830723c */ /* 0x000fe20000041830 */
[----:B------:R-:W2:Y:S07]  /*ce90*/  LDSM.16.M88.4 R136, [R202+0x4000] ;  /* 0x00400000ca88783b */ /* 0x000eae0000000200 */
[C---:B---3--:R-:W-:Y:S08]  /*cea0*/  HMMA.16816.F32.BF16 R4, R188.reuse, R140, R4 ;  /* 0x0000008cbc04723c */ /* 0x048ff00000041804 */
[C---:B------:R-:W-:Y:S01]  /*ceb0*/  HMMA.16816.F32.BF16 R8, R188.reuse, R142, R8 ;  /* 0x0000008ebc08723c */ /* 0x040fe20000041808 */
[----:B------:R-:W3:Y:S01]  /*cec0*/  LDSM.16.M88.4 R140, [R202+0x5800] ;  /* 0x00580000ca8c783b */ /* 0x000ee20000000200 */
[----:B------:R-:W-:Y:S04]  /*ced0*/  DEPBAR.LE SB0, 0x0 ;  /* 0x000080000000791a */ /* 0x000fe80000000000 */
[----:B------:R-:W-:Y:S02]  /*cee0*/  BAR.SYNC.DEFER_BLOCKING 0x0 ;  /* 0x0000000000007b1d */ /* 0x000fe40000010000 */
        /* <DEDUP_REMOVED lines=50> */
[----:B------:R-:W1:Y:S04]  /*d210*/  SHFL.IDX PT, R118, R116, RZ, 0x181f ;  /* 0x00181fff74767589 */ /* 0x000e6800000e0000 */
[----:B------:R-:W2:Y:S04]  /*d220*/  SHFL.IDX PT, R121, R0, RZ, 0x181f ;  /* 0x00181fff00797589 */ /* 0x000ea800000e0000 */
[----:B------:R-:W3:Y:S04]  /*d230*/  SHFL.IDX PT, R117, R116, 0x1, 0x181f ;  /* 0x00381f0074757f89 */ /* 0x000ee800000e0000 */
[----:B------:R-:W4:Y:S04]  /*d240*/  SHFL.IDX PT, R119, R0, 0x1, 0x181f ;  /* 0x00381f0000777f89 */ /* 0x000f2800000e0000 */
[----:B------:R-:W5:Y:S01]  /*d250*/  SHFL.IDX PT, R123, R0, 0x2, 0x181f ;  /* 0x00581f00007b7f89 */ /* 0x000f6200000e0000 */
[C---:B-1----:R-:W-:Y:S05]  /*d260*/  IADD3 R128, P0, R118.reuse, R168, RZ ;  /* 0x000000a876807210 */ /* 0x042fea0007f1e0ff */
[C-C-:B--2---:R-:W-:Y:S01]  /*d270*/  IMAD.X R129, R121.reuse, 0x1, R170.reuse, P0 ;  /* 0x0000000179817824 */ /* 0x144fe200000e06aa */
[-C--:B------:R-:W-:Y:S04]  /*d280*/  IADD3 R130, P0, R118, R243.reuse, RZ ;  /* 0x000000f376827210 */ /* 0x080fe80007f1e0ff */
[----:B------:R1:W-:Y:S01]  /*d290*/  LDGSTS.E.BYPASS.LTC128B.128 [R223+0x8100], [R128.64], !P2 ;  /* 0x0810000080df7fae */ /* 0x0003e2000d101d46 */
[----:B------:R-:W-:Y:S02]  /*d2a0*/  IADD3.X R131, R121, R244, RZ, P0, !PT ;  /* 0x000000f479837210 */ /* 0x000fe400007fe4ff */
[-C--:B---3--:R-:W-:Y:S03]  /*d2b0*/  IADD3 R132, P0, R117, R168.reuse, RZ ;  /* 0x000000a875847210 */ /* 0x088fe60007f1e0ff */
[----:B------:R1:W-:Y:S02]  /*d2c0*/  LDGSTS.E.BYPASS.LTC128B.128 [R223+0xb100], [R130.64], !P6 ;  /* 0x0b10000082df7fae */ /* 0x0003e4000f101d46 */
[----:B----4-:R-:W-:Y:S01]  /*d2d0*/  IMAD.X R133, R119, 0x1, R170, P0 ;  /* 0x0000000177857824 */ /* 0x010fe200000e06aa */
[-C--:B------:R-:W-:Y:S04]  /*d2e0*/  IADD3 R118, P0, R117, R243.reuse, RZ ;  /* 0x000000f375767210 */ /* 0x080fe80007f1e0ff */
[----:B------:R1:W-:Y:S01]  /*d2f0*/  LDGSTS.E.BYPASS.LTC128B.128 [R223+0x9100], [R132.64], !P2 ;  /* 0x0910000084df7fae */ /* 0x0003e2000d101d46 */
[--C-:B------:R-:W-:Y:S01]  /*d300*/  IMAD.X R119, R119, 0x1, R244.reuse, P0 ;  /* 0x0000000177777824 */ /* 0x100fe200000e06f4 */
[C---:B------:R-:W-:Y:S04]  /*d310*/  IADD3 R134, P0, R120.reuse, R168, RZ ;  /* 0x000000a878867210 */ /* 0x040fe80007f1e0ff */
[----:B------:R1:W-:Y:S01]  /*d320*/  LDGSTS.E.BYPASS.LTC128B.128 [R223+0xc100], [R118.64], !P6 ;  /* 0x0c10000076df7fae */ /* 0x0003e2000f101d46 */
[C---:B-----5:R-:W-:Y:S02]  /*d330*/  IADD3.X R135, R123.reuse, R170, RZ, P0, !PT ;  /* 0x000000aa7b877210 */ /* 0x060fe400007fe4ff */
[----:B------:R-:W-:Y:S03]  /*d340*/  IADD3 R120, P0, R120, R243, RZ ;  /* 0x000000f378787210 */ /* 0x000fe60007f1e0ff */
[----:B------:R1:W-:Y:S02]  /*d350*/  LDGSTS.E.BYPASS.LTC128B.128 [R223+0xa100], [R134.64], !P2 ;  /* 0x0a10000086df7fae */ /* 0x0003e4000d101d46 */
[----:B------:R-:W-:Y:S05]  /*d360*/  IMAD.X R121, R123, 0x1, R244, P0 ;  /* 0x000000017b797824 */ /* 0x000fea00000e06f4 */
[----:B------:R1:W-:Y:S03]  /*d370*/  LDGSTS.E.BYPASS.LTC128B.128 [R223+0xd100], [R120.64], !P6 ;  /* 0x0d10000078df7fae */ /* 0x0003e6000f101d46 */
.L_x_2439:
[----:B------:R-:W-:Y:S01]  /*d380*/  @P4 IMAD.HI.U32 R0, R229, c[0x0][0x2c8], RZ ;  /* 0x0000b200e5004a27 */ /* 0x000fe200078e00ff */
[----:B------:R-:W0:Y:S03]  /*d390*/  LDGDEPBAR ;  /* 0x00000000000079af */ /* 0x000e260000000000 */
[----:B------:R-:W-:Y:S01]  /*d3a0*/  IMAD.MOV.U32 R156, RZ, RZ, R229 ;  /* 0x000000ffff9c7224 */ /* 0x000fe200078e00e5 */
[----:B------:R-:W-:Y:S01]  /*d3b0*/  @P4 SHF.R.U32.HI R156, RZ, c[0x0][0x2cc], R0 ;  /* 0x0000b300ff9c4a19 */ /* 0x000fe20000011600 */
[----:B------:R-:W-:Y:S04]  /*d3c0*/  IMAD R157, R169, -0x60, RZ ;  /* 0xffffffa0a99d7824 */ /* 0x000fe800078e02ff */
[----:B------:R-:W2:Y:S01]  /*d3d0*/  SHFL.IDX PT, R117, R156, RZ, 0x1c1f ;  /* 0x001c1fff9c757589 */ /* 0x000ea200000e0000 */
[----:B------:R-:W-:Y:S01]  /*d3e0*/  IADD3 R152, -R236, 0x1, R157 ;  /* 0x00000001ec987810 */ /* 0x000fe20007ffe19d */
[----:B------:R-:W-:Y:S03]  /*d3f0*/  IMAD.IADD R151, R157, 0x1, -R236 ;  /* 0x000000019d977824 */ /* 0x000fe600078e0aec */
[----:B------:R-:W-:Y:S04]  /*d400*/  IADD3 R152, -R226, R152, R217 ;  /* 0x00000098e2987210 */ /* 0x000fe80007ffe1d9 */
[C---:B------:R-:W-:Y:S02]  /*d410*/  IADD3 R154, R152.reuse, c[0x0][0x328], RZ ;  /* 0x0000ca00989a7a10 */ /* 0x040fe40007ffe0ff */
[----:B------:R-:W-:Y:S02]  /*d420*/  IADD3 R152, R152, UR4, RZ ;  /* 0x0000000498987c10 */ /* 0x000fe4000fffe0ff */
[----:B--2---:R-:W-:Y:S03]  /*d430*/  IADD3 R160, R154, R117, RZ ;  /* 0x000000759aa07210 */ /* 0x004fe60007ffe0ff */
        /* <DEDUP_REMOVED lines=15> */
.L_x_2442:
[----:B------:R-:W-:Y:S04]  /*d530*/  MOV R0, c[0x0][0x32c] ;  /* 0x0000cb0000007a02 */ /* 0x000fe80000000f00 */
[----:B------:R-:W-:Y:S11]  /*d540*/  ISETP.NE.AND P0, PT, R0, 0x1, PT ;  /* 0x000000010000780c */ /* 0x000ff60003f05270 */
[----:B------:R-:W-:Y:S02]  /*d550*/  @!UPT UIADD3 URZ, URZ, URZ, URZ ;  /* 0x0000003f3f3ff290 */ /* 0x000fe4000fffe03f */
[----:B------:R-:W-:Y:S05]  /*d560*/  @P0 IMAD.HI.U32 R0, R116, c[0x0][0x330], RZ ;  /* 0x0000cc0074000a27 */ /* 0x000fea00078e00ff */
[----:B------:R-:W-:Y:S02]  /*d570*/  @P0 SHF.R.U32.HI R116, RZ, c[0x0][0x334], R0 ;  /* 0x0000cd00ff740a19 */ /* 0x000fe40000011600 */
.L_x_2443:
[----:B------:R-:W-:Y:S05]  /*d580*/  BSYNC B0 ;  /* 0x0000000000007941 */ /* 0x000fea0003800000 */
.L_x_2441:
[----:B-1----:R-:W-:Y:S05]  /*d590*/  IMAD R119, R116, c[0x0][0x32c], R151 ;  /* 0x0000cb0074777a24 */ /* 0x002fea00078e0297 */
[----:B------:R-:W-:Y:S02]  /*d5a0*/  IADD3 R117, R119, c[0x0][0x32c], RZ ;  /* 0x0000cb0077757a10 */ /* 0x000fe40007ffe0ff */
[----:B------:R-:W-:Y:S02]  /*d5b0*/  IMNMX R158, R158, R119, !PT ;  /* 0x000000779e9e7217 */ /* 0x000fe40007800200 */
[----:B------:R-:W-:Y:S02]  /*d5c0*/  IMNMX R160, R160, R117, PT ;  /* 0x00000075a0a07217 */ /* 0x000fe40003800200 */
.L_x_2440:
[C---:B------:R-:W-:Y:S02]  /*d5d0*/  ISETP.GE.AND P0, PT, R157.reuse, 0x2, PT ;  /* 0x000000029d00780c */ /* 0x040fe40003f06270 */
[----:B------:R-:W-:Y:S02]  /*d5e0*/  ISETP.GE.AND P2, PT, R157, 0x9, PT ;  /* 0x000000099d00780c */ /* 0x000fe40003f46270 */
[----:B------:R-:W-:Y:S02]  /*d5f0*/  P2R R150, PR, RZ, 0x1 ;  /* 0x00000001ff967803 */ /* 0x000fe40000000000 */
[----:B------:R-:W-:Y:S02]  /*d600*/  ISETP.GT.AND P0, PT, R158, 0x1, !P0 ;  /* 0x000000019e00780c */ /* 0x000fe40004704270 */
[----:B------:R-:W-:Y:S02]  /*d610*/  P2R R148, PR, RZ, 0x4 ;  /* 0x00000004ff947803 */ /* 0x000fe40000000000 */
[----:B------:R-:W-:Y:S04]  /*d620*/  ISETP.LT.OR P0, PT, R160, 0x2, P0 ;  /* 0x00000002a000780c */ /* 0x000fe80000701670 */
[----:B------:R-:W-:Y:S02]  /*d630*/  FSEL R116, R5, -INF , !P0 ;  /* 0xff80000005747808 */ /* 0x000fe40004000000 */
[----:B------:R-:W-:Y:S02]  /*d640*/  ISETP.GT.AND P0, PT, R158, 0x8, !P2 ;  /* 0x000000089e00780c */ /* 0x000fe40005704270 */
[C---:B------:R-:W-:Y:S02]  /*d650*/  ISETP.GE.AND P2, PT, R157.reuse, 0xa, PT ;  /* 0x0000000a9d00780c */ /* 0x040fe40003f46270 */
        /* <DEDUP_REMOVED lines=9> */
[C---:B------:R-:W-:Y:S02]  /*d6f0*/  ISETP.GE.AND P2, PT, R157.reuse, 0x12, PT ;  /* 0x000000129d00780c */ /* 0x040fe40003f46270 */
[----:B------:R-:W-:Y:S02]  /*d700*/  ISETP.LT.OR P0, PT, R160, 0x11, P0 ;  /* 0x00000011a000780c */ /* 0x000fe40000701670 */
[----:B------:R-:W-:Y:S02]  /*d710*/  P2R R138, PR, RZ, 0x4 ;  /* 0x00000004ff8a7803 */ /* 0x000fe40000000000 */
[----:B-1----:R-:W-:Y:S02]  /*d720*/  FSEL R119, R12, -INF , !P0 ;  /* 0xff8000000c777808 */ /* 0x002fe40004000000 */
        /* <DEDUP_REMOVED lines=25> */
[----:B------:R-:W-:Y:S01]  /*d8c0*/  ISETP.GT.AND P0, PT, R158, 0x28, !P2 ;  /* 0x000000289e00780c */ /* 0x000fe20005704270 */
[----:B------:R-:W1:Y:S01]  /*d8d0*/  SHFL.IDX PT, R21, R156, 0x1, 0x1c1f ;  /* 0x003c1f009c157f89 */ /* 0x000e6200000e0000 */
        /* <DEDUP_REMOVED lines=11> */
[----:B------:R-:W-:Y:S01]  /*d990*/  ISETP.LT.OR P0, PT, R160, 0x31, P0 ;  /* 0x00000031a000780c */ /* 0x000fe20000701670 */
[--C-:B-1----:R-:W-:Y:S01]  /*d9a0*/  IMAD.IADD R154, R154, 0x1, R21.reuse ;  /* 0x000000019a9a7824 */ /* 0x102fe200078e0215 */
[----:B------:R-:W-:Y:S01]  /*d9b0*/  P2R R118, PR, RZ, 0x4 ;  /* 0x00000004ff767803 */ /* 0x000fe20000000000 */
[----:B------:R-:W-:Y:S01]  /*d9c0*/  IMAD.IADD R152, R152, 0x1, R21 ;  /* 0x0000000198987824 */ /* 0x000fe200078e0215 */
        /* <DEDUP_REMOVED lines=51> */
[----:B------:R-:W-:Y:S02]  /*dd00*/  ISETP.GT.AND P0, PT, R158, RZ, !P2 ;  /* 0x000000ff9e00720c */ /* 0x000fe40005704270 */
[----:B------:R-:W-:Y:S02]  /*dd10*/  ISETP.GE.AND P2, PT, R157, 0x5a, PT ;  /* 0x0000005a9d00780c */ /* 0x000fe40003f46270 */
[----:B------:R-:W-:Y:S04]  /*dd20*/  ISETP.LT.OR P0, PT, R160, 0x1, P0 ;  /* 0x00000001a000780c */ /* 0x000fe80000701670 */
        /* <DEDUP_REMOVED lines=18> */
.L_x_2446:
[----:B------:R-:W-:Y:S04]  /*de50*/  MOV R4, c[0x0][0x32c] ;  /* 0x0000cb0000047a02 */ /* 0x000fe80000000f00 */
[----:B------:R-:W-:Y:S11]  /*de60*/  ISETP.NE.AND P0, PT, R4, 0x1, PT ;  /* 0x000000010400780c */ /* 0x000ff60003f05270 */
[----:B------:R-:W-:Y:S02]  /*de70*/  @!UPT UIADD3 URZ, URZ, URZ, URZ ;  /* 0x0000003f3f3ff290 */ /* 0x000fe4000fffe03f */
[----:B------:R-:W-:Y:S05]  /*de80*/  @P0 IMAD.HI.U32 R4, R32, c[0x0][0x330], RZ ;  /* 0x0000cc0020040a27 */ /* 0x000fea00078e00ff */
[----:B------:R-:W-:Y:S02]  /*de90*/  @P0 SHF.R.U32.HI R32, RZ, c[0x0][0x334], R4 ;  /* 0x0000cd00ff200a19 */ /* 0x000fe40000011604 */
.L_x_2447:
[----:B------:R-:W-:Y:S05]  /*dea0*/  BSYNC B0 ;  /* 0x0000000000007941 */ /* 0x000fea0003800000 */
.L_x_2445:
[----:B------:R-:W-:Y:S05]  /*deb0*/  IMAD R151, R32, c[0x0][0x32c], R151 ;  /* 0x0000cb0020977a24 */ /* 0x000fea00078e0297 */
[----:B------:R-:W-:Y:S02]  /*dec0*/  IADD3 R21, R151, c[0x0][0x32c], RZ ;  /* 0x0000cb0097157a10 */ /* 0x000fe40007ffe0ff */
[----:B------:R-:W-:Y:S02]  /*ded0*/  IMNMX R152, R152, R151, !PT ;  /* 0x0000009798987217 */ /* 0x000fe40007800200 */
[----:B------:R-:W-:Y:S02]  /*dee0*/  IMNMX R154, R154, R21, PT ;  /* 0x000000159a9a7217 */ /* 0x000fe40003800200 */
.L_x_2444:
[----:B------:R-:W-:Y:S04]  /*def0*/  ISETP.NE.AND P0, PT, R17, RZ, PT ;  /* 0x000000ff1100720c */ /* 0x000fe80003f05270 */
[----:B------:R-:W-:Y:S04]  /*df00*/  ISETP.GT.AND P0, PT, R152, RZ, !P0 ;  /* 0x000000ff9800720c */ /* 0x000fe80004704270 */
        /* <DEDUP_REMOVED lines=55> */
[----:B------:R-:W-:Y:S02]  /*e280*/  LDSM.16.MT88.4 R28, [R209+0x3100] ;  /* 0x00310000d11c783b */ /* 0x000fe40000004200 */
        /* <DEDUP_REMOVED lines=99> */
[--C-:B------:R-:W-:Y:S02]  /*e8c0*/  FFMA.FTZ R49, R9, c[0x0][0x2d0], -R46.reuse ;  /* 0x0000b40009317a23 */ /* 0x100fe4000001082e */
        /* <DEDUP_REMOVED lines=16> */
[----:B------:R-:W-:Y:S01]  /*e9d0*/  MUFU.EX2 R14, R14 ;  /* 0x0000000e000e7308 */ /* 0x000fe20000000800 */
        /* <DEDUP_REMOVED lines=8> */
[----:B------:R-:W1:Y:S01]  /*ea60*/  MUFU.EX2 R49, R49 ;  /* 0x0000003100317308 */ /* 0x000e620000000800 */
[----:B------:R-:W3:Y:S01]  /*ea70*/  LDSM.16.MT88.4 R8, [R212+0x100] ;  /* 0x00010000d408783b */ /* 0x000ee20000004200 */
[--C-:B------:R-:W-:Y:S01]  /*ea80*/  FFMA.FTZ R117, R21, c[0x0][0x2d0], -R118.reuse ;  /* 0x0000b40015757a23 */ /* 0x100fe20000010876 */
[----:B--2---:R-:W-:Y:S01]  /*ea90*/  F2FP.BF16.PACK_AB R16, R15, R48 ;  /* 0x000000300f10723e */ /* 0x004fe200000010ff */
[--C-:B------:R-:W-:Y:S02]  /*eaa0*/  FFMA.FTZ R116, R17, c[0x0][0x2d0], -R118.reuse ;  /* 0x0000b40011747a23 */ /* 0x100fe40000010876 */
[--C-:B------:R-:W-:Y:S02]  /*eab0*/  FFMA.FTZ R51, R7, c[0x0][0x2d0], -R118.reuse ;  /* 0x0000b40007337a23 */ /* 0x100fe40000010876 */
[----:B------:R-:W-:Y:S01]  /*eac0*/  FMUL.FTZ R2, R5, c[0x0][0x2d0] ;  /* 0x0000b40005027a20 */ /* 0x000fe20000410000 */
[----:B------:R-:W2:Y:S01]  /*ead0*/  LDSM.16.MT88.4 R20, [R210+0x100] ;  /* 0x00010000d214783b */ /* 0x000ea20000004200 */
[----:B------:R-:W4:Y:S01]  /*eae0*/  MUFU.EX2 R3, R6 ;  /* 0x0000000600037308 */ /* 0x000f220000000800 */
[--C-:B------:R-:W-:Y:S02]  /*eaf0*/  FFMA.FTZ R134, R40, c[0x0][0x2d0], -R118.reuse ;  /* 0x0000b40028867a23 */ /* 0x100fe40000010876 */
[----:B------:R-:W-:Y:S02]  /*eb00*/  FFMA.FTZ R160, R47, c[0x0][0x2d0], -R118 ;  /* 0x0000b4002fa07a23 */ /* 0x000fe40000010876 */
[--C-:B------:R-:W-:Y:S02]  /*eb10*/  FFMA.FTZ R140, R171, c[0x0][0x2d0], -R46.reuse ;  /* 0x0000b400ab8c7a23 */ /* 0x100fe4000001082e */
[----:B------:R-:W-:Y:S01]  /*eb20*/  LDSM.16.MT88.4 R40, [R208+0x4900] ;  /* 0x00490000d028783b */ /* 0x000fe20000004200 */
[--C-:B------:R-:W-:Y:S02]  /*eb30*/  FFMA.FTZ R163, R163, c[0x0][0x2d0], -R46.reuse ;  /* 0x0000b400a3a37a23 */ /* 0x100fe4000001082e */
[----:B------:R-:W-:Y:S01]  /*eb40*/  MUFU.EX2 R117, R117 ;  /* 0x0000007500757308 */ /* 0x000fe20000000800 */
[--C-:B------:R-:W-:Y:S02]  /*eb50*/  FFMA.FTZ R150, R153, c[0x0][0x2d0], -R46.reuse ;  /* 0x0000b40099967a23 */ /* 0x100fe4000001082e */
[--C-:B------:R-:W-:Y:S01]  /*eb60*/  FFMA.FTZ R143, R143, c[0x0][0x2d0], -R46.reuse ;  /* 0x0000b4008f8f7a23 */ /* 0x100fe2000001082e */
[----:B-1----:R-:W-:Y:S01]  /*eb70*/  F2FP.BF16.PACK_AB R18, R49, R14 ;  /* 0x0000000e3112723e */ /* 0x002fe200000010ff */
[----:B------:R-:W-:Y:S02]  /*eb80*/  FFMA.FTZ R139, R139, c[0x0][0x2d0], -R46 ;  /* 0x0000b4008b8b7a23 */ /* 0x000fe4000001082e */
[--C-:B------:R-:W-:Y:S02]  /*eb90*/  FFMA.FTZ R156, R133, c[0x0][0x2d0], -R118.reuse ;  /* 0x0000b400859c7a23 */ /* 0x100fe40000010876 */
[----:B------:R-:W-:Y:S01]  /*eba0*/  FFMA.FTZ R133, R45, c[0x0][0x2d0], -R118 ;  /* 0x0000b4002d857a23 */ /* 0x000fe20000010876 */
[----:B------:R-:W1:Y:S01]  /*ebb0*/  MUFU.EX2 R116, R116 ;  /* 0x0000007400747308 */ /* 0x000e620000000800 */
[--C-:B------:R-:W-:Y:S02]  /*ebc0*/  FFMA.FTZ R123, R123, c[0x0][0x2d0], -R46.reuse ;  /* 0x0000b4007b7b7a23 */ /* 0x100fe4000001082e */
[----:B------:R-:W-:Y:S02]  /*ebd0*/  FFMA.FTZ R158, R121, c[0x0][0x2d0], -R46 ;  /* 0x0000b400799e7a23 */ /* 0x000fe4000001082e */
[C---:B----4-:R-:W-:Y:S02]  /*ebe0*/  FMUL.FTZ R4, R3.reuse, R112 ;  /* 0x0000007003047220 */ /* 0x050fe40000410000 */
        /* <DEDUP_REMOVED lines=8> */
[----:B------:R-:W4:Y:S01]  /*ec70*/  MUFU.EX2 R50, R50 ;  /* 0x0000003200327308 */ /* 0x000f220000000800 */
        /* <DEDUP_REMOVED lines=14> */
[C---:B------:R-:W-:Y:S01]  /*ed60*/  FMUL.FTZ R105, R3.reuse, R105 ;  /* 0x0000006903697220 */ /* 0x040fe20000410000 */
[----:B----4-:R-:W-:Y:S01]  /*ed70*/  F2FP.BF16.PACK_AB R19, R50, R51 ;  /* 0x000000333213723e */ /* 0x010fe200000010ff */
        /* <DEDUP_REMOVED lines=9> */
[----:B------:R-:W-:Y:S01]  /*ee10*/  MUFU.EX2 R128, R128 ;  /* 0x0000008000807308 */ /* 0x000fe20000000800 */
[C---:B------:R-:W-:Y:S02]  /*ee20*/  FMUL.FTZ R71, R2.reuse, R71 ;  /* 0x0000004702477220 */ /* 0x040fe40000410000 */
[C---:B------:R-:W-:Y:S01]  /*ee30*/  FMUL.FTZ R74, R2.reuse, R74 ;  /* 0x0000004a024a7220 */ /* 0x040fe20000410000 */
[C---:B---3--:R-:W-:Y:S05]  /*ee40*/  HMMA.16816.F32.BF16 R4, R16.reuse, R8, R4 ;  /* 0x000000081004723c */ /* 0x048fea0000041804 */
[C---:B------:R-:W-:Y:S01]  /*ee50*/  FMUL.FTZ R75, R2.reuse, R75 ;  /* 0x0000004b024b7220 */ /* 0x040fe20000410000 */
[----:B------:R-:W-:Y:S01]  /*ee60*/  MUFU.EX2 R141, R141 ;  /* 0x0000008d008d7308 */ /* 0x000fe20000000800 */
[C---:B------:R-:W-:Y:S01]  /*ee70*/  FMUL.FTZ R78, R2.reuse, R78 ;  /* 0x0000004e024e7220 */ /* 0x040fe20000410000 */
[C---:B------:R-:W-:Y:S01]  /*ee80*/  HMMA.16816.F32.BF16 R68, R16.reuse, R10, R68 ;  /* 0x0000000a1044723c */ /* 0x040fe20000041844 */
[----:B------:R-:W1:Y:S03]  /*ee90*/  LDSM.16.MT88.4 R8, [R208+0x100] ;  /* 0x00010000d008783b */ /* 0x000e660000004200 */
[C---:B------:R-:W-:Y:S02]  /*eea0*/  FMUL.FTZ R79, R2.reuse, R79 ;  /* 0x0000004f024f7220 */ /* 0x040fe40000410000 */
[C---:B------:R-:W-:Y:S02]  /*eeb0*/  FMUL.FTZ R82, R2.reuse, R82 ;  /* 0x0000005202527220 */ /* 0x040fe40000410000 */
[C---:B--2---:R-:W-:Y:S01]  /*eec0*/  HMMA.16816.F32.BF16 R72, R16.reuse, R20, R72 ;  /* 0x000000141048723c */ /* 0x044fe20000041848 */
[----:B------:R-:W-:Y:S03]  /*eed0*/  MUFU.EX2 R130, R130 ;  /* 0x0000008200827308 */ /* 0x000fe60000000800 */
[C---:B------:R-:W-:Y:S02]  /*eee0*/  FMUL.FTZ R83, R2.reuse, R83 ;  /* 0x0000005302537220 */ /* 0x040fe40000410000 */
[C---:B------:R-:W-:Y:S02]  /*eef0*/  FMUL.FTZ R86, R2.reuse, R86 ;  /* 0x0000005602567220 */ /* 0x040fe40000410000 */
[C---:B------:R-:W-:Y:S01]  /*ef00*/  HMMA.16816.F32.BF16 R76, R16.reuse, R22, R76 ;  /* 0x00000016104c723c */ /* 0x040fe2000004184c */
[----:B------:R-:W2:Y:S02]  /*ef10*/  LDSM.16.MT88.4 R20, [R212+0x3100] ;  /* 0x00310000d414783b */ /* 0x000ea40000004200 */
[----:B------:R-:W-:Y:S01]  /*ef20*/  MUFU.EX2 R132, R132 ;  /* 0x0000008400847308 */ /* 0x000fe20000000800 */
[C---:B------:R-:W-:Y:S02]  /*ef30*/  FMUL.FTZ R87, R2.reuse, R87 ;  /* 0x0000005702577220 */ /* 0x040fe40000410000 */
[C---:B------:R-:W-:Y:S02]  /*ef40*/  FMUL.FTZ R98, R2.reuse, R98 ;  /* 0x0000006202627220 */ /* 0x040fe40000410000 */
[C---:B------:R-:W-:Y:S04]  /*ef50*/  HMMA.16816.F32.BF16 R80, R16.reuse, R24, R80 ;  /* 0x000000181050723c */ /* 0x040fe80000041850 */
[C---:B------:R-:W-:Y:S01]  /*ef60*/  FMUL.FTZ R99, R2.reuse, R99 ;  /* 0x0000006302637220 */ /* 0x040fe20000410000 */
[----:B------:R-:W-:Y:S01]  /*ef70*/  MUFU.EX2 R149, R149 ;  /* 0x0000009500957308 */ /* 0x000fe20000000800 */
[C---:B------:R-:W-:Y:S02]  /*ef80*/  FMUL.FTZ R102, R2.reuse, R102 ;  /* 0x0000006602667220 */ /* 0x040fe40000410000 */
[C---:B------:R-:W-:Y:S01]  /*ef90*/  HMMA.16816.F32.BF16 R84, R16.reuse, R26, R84 ;  /* 0x0000001a1054723c */ /* 0x040fe20000041854 */
[----:B------:R-:W3:Y:S03]  /*efa0*/  LDSM.16.MT88.4 R24, [R210+0x3100] ;  /* 0x00310000d218783b */ /* 0x000ee60000004200 */
[C---:B------:R-:W-:Y:S02]  /*efb0*/  FMUL.FTZ R90, R2.reuse, R90 ;  /* 0x0000005a025a7220 */ /* 0x040fe40000410000 */
[C---:B------:R-:W-:Y:S01]  /*efc0*/  FMUL.FTZ R91, R2.reuse, R91 ;  /* 0x0000005b025b7220 */ /* 0x040fe20000410000 */
[----:B------:R-:W-:Y:S01]  /*efd0*/  MUFU.EX2 R134, R134 ;  /* 0x0000008600867308 */ /* 0x000fe20000000800 */
[C---:B------:R-:W-:Y:S04]  /*efe0*/  FMUL.FTZ R103, R2.reuse, R103 ;  /* 0x0000006702677220 */ /* 0x040fe80000410000 */
[C---:B------:R-:W-:Y:S01]  /*eff0*/  FMUL.FTZ R106, R2.reuse, R106 ;  /* 0x0000006a026a7220 */ /* 0x040fe20000410000 */
[C---:B-1----:R-:W-:Y:S03]  /*f000*/  HMMA.16816.F32.BF16 R88, R16.reuse, R8, R88 ;  /* 0x000000081058723c */ /* 0x042fe60000041858 */
[C---:B------:R-:W-:Y:S01]  /*f010*/  FMUL.FTZ R92, R3.reuse, R92 ;  /* 0x0000005c035c7220 */ /* 0x040fe20000410000 */
[----:B------:R-:W-:Y:S01]  /*f020*/  MUFU.EX2 R138, R138 ;  /* 0x0000008a008a7308 */ /* 0x000fe20000000800 */
[C---:B------:R-:W-:Y:S02]  /*f030*/  FMUL.FTZ R93, R3.reuse, R93 ;  /* 0x0000005d035d7220 */ /* 0x040fe40000410000 */
[C---:B------:R-:W-:Y:S02]  /*f040*/  FMUL.FTZ R94, R2.reuse, R94 ;  /* 0x0000005e025e7220 */ /* 0x040fe40000410000 */
[----:B------:R-:W-:Y:S03]  /*f050*/  FMUL.FTZ R95, R2, R95 ;  /* 0x0000005f025f7220 */ /* 0x000fe60000410000 */
[C---:B------:R-:W-:Y:S02]  /*f060*/  FMUL.FTZ R8, R3.reuse, R108 ;  /* 0x0000006c03087220 */ /* 0x040fe40000410000 */
[--C-:B------:R-:W-:Y:S01]  /*f070*/  FFMA.FTZ R108, R36, c[0x0][0x2d0], -R118.reuse ;  /* 0x0000b400246c7a23 */ /* 0x100fe20000010876 */
[----:B------:R-:W-:Y:S01]  /*f080*/  MUFU.EX2 R159, R159 ;  /* 0x0000009f009f7308 */ /* 0x000fe20000000800 */
[C---:B------:R-:W-:Y:S03]  /*f090*/  HMMA.16816.F32.BF16 R92, R16.reuse, R10, R92 ;  /* 0x0000000a105c723c */ /* 0x040fe6000004185c */
[----:B------:R-:W-:Y:S02]  /*f0a0*/  FMUL.FTZ R9, R3, R109 ;  /* 0x0000006d03097220 */ /* 0x000fe40000410000 */
[C---:B------:R-:W-:Y:S02]  /*f0b0*/  FMUL.FTZ R107, R2.reuse, R107 ;  /* 0x0000006b026b7220 */ /* 0x040fe40000410000 */
[C---:B------:R-:W-:Y:S01]  /*f0c0*/  FMUL.FTZ R10, R2.reuse, R110 ;  /* 0x0000006e020a7220 */ /* 0x040fe20000410000 */
[C---:B--2---:R-:W-:Y:S01]  /*f0d0*/  HMMA.16816.F32.BF16 R96, R16.reuse, R20, R96 ;  /* 0x000000141060723c */ /* 0x044fe20000041860 */
[----:B------:R-:W-:Y:S03]  /*f0e0*/  MUFU.EX2 R108, R108 ;  /* 0x0000006c006c7308 */ /* 0x000fe60000000800 */
[--C-:B------:R-:W-:Y:S02]  /*f0f0*/  FFMA.FTZ R110, R37, c[0x0][0x2d0], -R118.reuse ;  /* 0x0000b400256e7a23 */ /* 0x100fe40000010876 */
[----:B------:R-:W-:Y:S01]  /*f100*/  LDSM.16.MT88.4 R36, [R208+0x900] ;  /* 0x00090000d024783b */ /* 0x000fe20000004200 */
[----:B------:R-:W-:Y:S01]  /*f110*/  FMUL.FTZ R11, R2, R111 ;  /* 0x0000006f020b7220 */ /* 0x000fe20000410000 */
[C---:B------:R-:W-:Y:S03]  /*f120*/  HMMA.16816.F32.BF16 R100, R16.reuse, R22, R100 ;  /* 0x000000161064723c */ /* 0x040fe60000041864 */
[----:B------:R-:W-:Y:S01]  /*f130*/  MUFU.EX2 R110, R110 ;  /* 0x0000006e006e7308 */ /* 0x000fe20000000800 */
[----:B------:R-:W-:Y:S02]  /*f140*/  FFMA.FTZ R111, R32, c[0x0][0x2d0], -R118 ;  /* 0x0000b400206f7a23 */ /* 0x000fe40000010876 */
[----:B------:R-:W1:Y:S01]  /*f150*/  LDSM.16.MT88.4 R20, [R208+0x3100] ;  /* 0x00310000d014783b */ /* 0x000e620000004200 */
[C---:B------:R-:W-:Y:S01]  /*f160*/  FMUL.FTZ R54, R2.reuse, R54 ;  /* 0x0000003602367220 */ /* 0x040fe20000410000 */
[C---:B---3--:R-:W-:Y:S04]  /*f170*/  HMMA.16816.F32.BF16 R8, R16.reuse, R24, R8 ;  /* 0x000000181008723c */ /* 0x048fe80000041808 */
[C---:B------:R-:W-:Y:S01]  /*f180*/  FMUL.FTZ R55, R2.reuse, R55 ;  /* 0x0000003702377220 */ /* 0x040fe20000410000 */
[----:B------:R-:W-:Y:S01]  /*f190*/  MUFU.EX2 R111, R111 ;  /* 0x0000006f006f7308 */ /* 0x000fe20000000800 */
[----:B------:R-:W-:Y:S02]  /*f1a0*/  FFMA.FTZ R109, R131, c[0x0][0x2d0], -R46 ;  /* 0x0000b400836d7a23 */ /* 0x000fe4000001082e */
[C---:B------:R-:W-:Y:S01]  /*f1b0*/  HMMA.16816.F32.BF16 R104, R16.reuse, R26, R104 ;  /* 0x0000001a1068723c */ /* 0x040fe20000041868 */
[----:B------:R-:W2:Y:S03]  /*f1c0*/  LDSM.16.MT88.4 R24, [R212+0x900] ;  /* 0x00090000d418783b */ /* 0x000ea60000004200 */
[----:B------:R-:W-:Y:S02]  /*f1d0*/  FFMA.FTZ R131, R33, c[0x0][0x2d0], -R118 ;  /* 0x0000b40021837a23 */ /* 0x000fe40000010876 */
[C---:B------:R-:W-:Y:S01]  /*f1e0*/  FMUL.FTZ R58, R2.reuse, R58 ;  /* 0x0000003a023a7220 */ /* 0x040fe20000410000 */
[----:B------:R-:W3:Y:S01]  /*f1f0*/  MUFU.EX2 R109, R109 ;  /* 0x0000006d006d7308 */ /* 0x000ee20000000800 */
[C---:B------:R-:W-:Y:S01]  /*f200*/  HMMA.16816.F32.BF16 R52, R16.reuse, R28, R52 ;  /* 0x0000001c1034723c */ /* 0x040fe20000041834 */
[----:B------:R-:W-:Y:S03]  /*f210*/  LDSM.16.MT88.4 R32, [R209+0x900] ;  /* 0x00090000d120783b */ /* 0x000fe60000004200 */
[C---:B------:R-:W-:Y:S02]  /*f220*/  FMUL.FTZ R59, R2.reuse, R59 ;  /* 0x0000003b023b7220 */ /* 0x040fe40000410000 */
[C---:B------:R-:W-:Y:S02]  /*f230*/  FMUL.FTZ R61, R3.reuse, R61 ;  /* 0x0000003d033d7220 */ /* 0x040fe40000410000 */
[C---:B------:R-:W-:Y:S01]  /*f240*/  FMUL.FTZ R62, R2.reuse, R62 ;  /* 0x0000003e023e7220 */ /* 0x040fe20000410000 */
[----:B------:R-:W5:Y:S02]  /*f250*/  MUFU.EX2 R131, R131 ;  /* 0x0000008300837308 */ /* 0x000f640000000800 */
[C---:B------:R-:W-:Y:S01]  /*f260*/  HMMA.16816.F32.BF16 R56, R16.reuse, R30, R56 ;  /* 0x0000001e1038723c */ /* 0x040fe20000041838 */
[----:B------:R-:W2:Y:S02]  /*f270*/  LDSM.16.MT88.4 R28, [R210+0x900] ;  /* 0x00090000d21c783b */ /* 0x000ea40000004200 */
[C---:B------:R-:W-:Y:S02]  /*f280*/  FMUL.FTZ R63, R2.reuse, R63 ;  /* 0x0000003f023f7220 */ /* 0x040fe40000410000 */
[C---:B------:R-:W-:Y:S02]  /*f290*/  FMUL.FTZ R64, R3.reuse, R64 ;  /* 0x0000004003407220 */ /* 0x040fe40000410000 */
[----:B------:R-:W-:Y:S01]  /*f2a0*/  FMUL.FTZ R65, R3, R65 ;  /* 0x0000004103417220 */ /* 0x000fe20000410000 */
[----:B------:R-:W-:Y:S01]  /*f2b0*/  MUFU.EX2 R140, R140 ;  /* 0x0000008c008c7308 */ /* 0x000fe20000000800 */
[C---:B------:R-:W-:Y:S01]  /*f2c0*/  FMUL.FTZ R66, R2.reuse, R66 ;  /* 0x0000004202427220 */ /* 0x040fe20000410000 */
[C---:B-1----:R-:W-:Y:S03]  /*f2d0*/  HMMA.16816.F32.BF16 R60, R16.reuse, R20, R60 ;  /* 0x00000014103c723c */ /* 0x042fe6000004183c */
[----:B------:R-:W-:Y:S02]  /*f2e0*/  FMUL.FTZ R67, R2, R67 ;  /* 0x0000004302437220 */ /* 0x000fe40000410000 */
[--C-:B------:R-:W-:Y:S02]  /*f2f0*/  FFMA.FTZ R120, R120, c[0x0][0x2d0], -R46.reuse ;  /* 0x0000b40078787a23 */ /* 0x100fe4000001082e */
[----:B------:R-:W-:Y:S01]  /*f300*/  FFMA.FTZ R46, R44, c[0x0][0x2d0], -R46 ;  /* 0x0000b4002c2e7a23 */ /* 0x000fe2000001082e */
[----:B------:R-:W-:Y:S01]  /*f310*/  MUFU.EX2 R163, R163 ;  /* 0x000000a300a37308 */ /* 0x000fe20000000800 */
[--C-:B------:R-:W-:Y:S01]  /*f320*/  FFMA.FTZ R155, R251, c[0x0][0x2d0], -R118.reuse ;  /* 0x0000b400fb9b7a23 */ /* 0x100fe20000010876 */
[----:B------:R-:W-:Y:S01]  /*f330*/  HMMA.16816.F32.BF16 R64, R16, R22, R64 ;  /* 0x000000161040723c */ /* 0x000fe20000041840 */
[----:B------:R-:W1:Y:S02]  /*f340*/  LDSM.16.MT88.4 R20, [R212+0x3900] ;  /* 0x00390000d414783b */ /* 0x000e640000004200 */
[--C-:B------:R-:W-:Y:S02]  /*f350*/  FFMA.FTZ R136, R249, c[0x0][0x2d0], -R118.reuse ;  /* 0x0000b400f9887a23 */ /* 0x100fe40000010876 */
[--C-:B------:R-:W-:Y:S02]  /*f360*/  FFMA.FTZ R157, R157, c[0x0][0x2d0], -R118.reuse ;  /* 0x0000b4009d9d7a23 */ /* 0x100fe40000010876 */
[----:B----4-:R-:W-:Y:S01]  /*f370*/  F2FP.BF16.PACK_AB R16, R122, R119 ;  /* 0x000000777a10723e */ /* 0x010fe200000010ff */
[----:B------:R4:W-:Y:S01]  /*f380*/  MUFU.EX2 R121, R46 ;  /* 0x0000002e00797308 */ /* 0x0009e20000000800 */
[----:B---3--:R-:W-:Y:S03]  /*f390*/  F2FP.BF16.PACK_AB R18, R109, R128 ;  /* 0x000000806d12723e */ /* 0x008fe600000010ff */
[----:B------:R-:W-:Y:S01]  /*f3a0*/  F2FP.BF16.PACK_AB R17, R111, R108 ;  /* 0x0000006c6f11723e */ /* 0x000fe200000010ff */
[--C-:B------:R-:W-:Y:S01]  /*f3b0*/  FFMA.FTZ R142, R245, c[0x0][0x2d0], -R118.reuse ;  /* 0x0000b400f58e7a23 */ /* 0x100fe20000010876 */
[----:B-----5:R-:W-:Y:S01]  /*f3c0*/  F2FP.BF16.PACK_AB R19, R131, R110 ;  /* 0x0000006e8313723e */ /* 0x020fe200000010ff */
[--C-:B------:R-:W-:Y:S02]  /*f3d0*/  FFMA.FTZ R167, R167, c[0x0][0x2d0], -R118.reuse ;  /* 0x0000b400a7a77a23 */ /* 0x100fe40000010876 */
[--C-:B------:R-:W-:Y:S01]  /*f3e0*/  FFMA.FTZ R148, R165, c[0x0][0x2d0], -R118.reuse ;  /* 0x0000b400a5947a23 */ /* 0x100fe20000010876 */
[----:B------:R-:W3:Y:S01]  /*f3f0*/  MUFU.EX2 R155, R155 ;  /* 0x0000009b009b7308 */ /* 0x000ee20000000800 */
[--C-:B------:R-:W-:Y:S02]  /*f400*/  FFMA.FTZ R161, R161, c[0x0][0x2d0], -R118.reuse ;  /* 0x0000b400a1a17a23 */ /* 0x100fe40000010876 */
[C---:B--2---:R-:W-:Y:S03]  /*f410*/  HMMA.16816.F32.BF16 R4, R16.reuse, R24, R4 ;  /* 0x000000181004723c */ /* 0x044fe60000041804 */
[--C-:B------:R-:W-:Y:S02]  /*f420*/  FFMA.FTZ R151, R151, c[0x0][0x2d0], -R118.reuse ;  /* 0x0000b40097977a23 */ /* 0x100fe40000010876 */
[--C-:B------:R-:W-:Y:S02]  /*f430*/  FFMA.FTZ R154, R137, c[0x0][0x2d0], -R118.reuse ;  /* 0x0000b400899a7a23 */ /* 0x100fe40000010876 */
[----:B------:R-:W-:Y:S01]  /*f440*/  MUFU.EX2 R136, R136 ;  /* 0x0000008800887308 */ /* 0x000fe20000000800 */
[C---:B------:R-:W-:Y:S01]  /*f450*/  HMMA.16816.F32.BF16 R68, R16.reuse, R26, R68 ;  /* 0x0000001a1044723c */ /* 0x040fe20000041844 */
[----:B------:R-:W2:Y:S03]  /*f460*/  LDSM.16.MT88.4 R24, [R210+0x3900] ;  /* 0x00390000d218783b */ /* 0x000ea60000004200 */
[--C-:B------:R-:W-:Y:S02]  /*f470*/  FFMA.FTZ R135, R135, c[0x0][0x2d0], -R118.reuse ;  /* 0x0000b40087877a23 */ /* 0x100fe40000010876 */
[--C-:B------:R-:W-:Y:S02]  /*f480*/  FFMA.FTZ R129, R129, c[0x0][0x2d0], -R118.reuse ;  /* 0x0000b40081817a23 */ /* 0x100fe40000010876 */
[C---:B------:R-:W-:Y:S01]  /*f490*/  HMMA.16816.F32.BF16 R72, R16.reuse, R28, R72 ;  /* 0x0000001c1048723c */ /* 0x040fe20000041848 */
[----:B----4-:R-:W-:Y:S01]  /*f4a0*/  LDSM.16.MT88.4 R44, [R209+0x2900] ;  /* 0x00290000d12c783b */ /* 0x010fe20000004200 */
[----:B------:R-:W4:Y:S02]  /*f4b0*/  MUFU.EX2 R157, R157 ;  /* 0x0000009d009d7308 */ /* 0x000f240000000800 */
[----:B------:R-:W-:Y:S02]  /*f4c0*/  FFMA.FTZ R118, R13, c[0x0][0x2d0], -R118 ;  /* 0x0000b4000d767a23 */ /* 0x000fe40000010876 */
[----:B------:R-:W-:Y:S02]  /*f4d0*/  FFMA.FTZ R48, R3, R242, R48 ;  /* 0x000000f203307223 */ /* 0x000fe40000010030 */
[C---:B------:R-:W-:Y:S01]  /*f4e0*/  HMMA.16816.F32.BF16 R76, R16.reuse, R30, R76 ;  /* 0x0000001e104c723c */ /* 0x040fe2000004184c */
[----:B------:R-:W5:Y:S03]  /*f4f0*/  LDSM.16.MT88.4 R28, [R209+0x3900] ;  /* 0x00390000d11c783b */ /* 0x000f660000004200 */
[----:B------:R-:W-:Y:S01]  /*f500*/  MUFU.EX2 R142, R142 ;  /* 0x0000008e008e7308 */ /* 0x000fe20000000800 */
[----:B------:R-:W-:Y:S02]  /*f510*/  FFMA.FTZ R117, R2, R241, R117 ;  /* 0x000000f102757223 */ /* 0x000fe40000010075 */
[----:B------:R-:W-:Y:S01]  /*f520*/  FADD.FTZ R15, R15, R48 ;  /* 0x000000300f0f7221 */ /* 0x000fe20000010000 */
[C---:B------:R-:W-:Y:S04]  /*f530*/  HMMA.16816.F32.BF16 R80, R16.reuse, R32, R80 ;  /* 0x000000201050723c */ /* 0x040fe80000041850 */
[----:B------:R-:W-:Y:S02]  /*f540*/  FADD.FTZ R116, R116, R117 ;  /* 0x0000007574747221 */ /* 0x000fe40000010000 */
[----:B------:R-:W1:Y:S01]  /*f550*/  MUFU.EX2 R167, R167 ;  /* 0x000000a700a77308 */ /* 0x000e620000000800 */
[----:B------:R-:W-:Y:S01]  /*f560*/  FADD.FTZ R14, R14, R15 ;  /* 0x0000000f0e0e7221 */ /* 0x000fe20000010000 */
[C---:B------:R-:W-:Y:S01]  /*f570*/  HMMA.16816.F32.BF16 R84, R16.reuse, R34, R84 ;  /* 0x000000221054723c */ /* 0x040fe20000041854 */
[----:B------:R-:W3:Y:S03]  /*f580*/  LDSM.16.MT88.4 R32, [R208+0x3900] ;  /* 0x00390000d020783b */ /* 0x000ee60000004200 */
[----:B------:R-:W-:Y:S02]  /*f590*/  FADD.FTZ R3, R51, R116 ;  /* 0x0000007433037221 */ /* 0x000fe40000010000 */
[----:B------:R-:W-:Y:S02]  /*f5a0*/  FADD.FTZ R14, R49, R14 ;  /* 0x0000000e310e7221 */ /* 0x000fe40000010000 */
[C---:B------:R-:W-:Y:S01]  /*f5b0*/  HMMA.16816.F32.BF16 R88, R16.reuse, R36, R88 ;  /* 0x000000241058723c */ /* 0x040fe20000041858 */
[----:B------:R-:W-:Y:S03]  /*f5c0*/  MUFU.EX2 R148, R148 ;  /* 0x0000009400947308 */ /* 0x000fe60000000800 */
[----:B------:R-:W-:Y:S02]  /*f5d0*/  FADD.FTZ R3, R50, R3 ;  /* 0x0000000332037221 */ /* 0x000fe40000010000 */
[----:B------:R-:W-:Y:S02]  /*f5e0*/  FADD.FTZ R119, R119, R14 ;  /* 0x0000000e77777221 */ /* 0x000fe40000010000 */
[C---:B------:R-:W-:Y:S01]  /*f5f0*/  HMMA.16816.F32.BF16 R92, R16.reuse, R38, R92 ;  /* 0x00000026105c723c */ /* 0x040fe2000004185c */
[----:B------:R-:W-:Y:S02]  /*f600*/  LDSM.16.MT88.4 R36, [R208+0x4100] ;  /* 0x00410000d024783b */ /* 0x000fe40000004200 */
[----:B------:R-:W3:Y:S01]  /*f610*/  MUFU.EX2 R161, R161 ;  /* 0x000000a100a17308 */ /* 0x000ee20000000800 */
[----:B------:R-:W-:Y:S02]  /*f620*/  FADD.FTZ R108, R108, R3 ;  /* 0x000000036c6c7221 */ /* 0x000fe40000010000 */
        /* <DEDUP_REMOVED lines=9> */
[----:B------:R-:W1:Y:S01]  /*f6c0*/  MUFU.EX2 R143, R143 ;  /* 0x0000008f008f7308 */ /* 0x000e620000000800 */
[C---:B--2---:R-:W-:Y:S04]  /*f6d0*/  HMMA.16816.F32.BF16 R8, R16.reuse, R24, R8 ;  /* 0x000000181008723c */ /* 0x044fe80000041808 */
[----:B------:R-:W-:Y:S02]  /*f6e0*/  FADD.FTZ R131, R131, R110 ;  /* 0x0000006e83837221 */ /* 0x000fe40000010000 */
[----:B------:R-:W-:Y:S02]  /*f6f0*/  IMAD.MOV.U32 R3, RZ, RZ, R0 ;  /* 0x000000ffff037224 */ /* 0x000fe400078e0000 */
[C---:B------:R-:W-:Y:S01]  /*f700*/  HMMA.16816.F32.BF16 R104, R16.reuse, R26, R104 ;  /* 0x0000001a1068723c */ /* 0x040fe20000041868 */
[----:B------:R-:W2:Y:S01]  /*f710*/  LDSM.16.MT88.4 R24, [R210+0x1100] ;  /* 0x00110000d218783b */ /* 0x000ea20000004200 */
[----:B------:R-:W-:Y:S06]  /*f720*/  MUFU.EX2 R139, R139 ;  /* 0x0000008b008b7308 */ /* 0x000fec0000000800 */
[C---:B-----5:R-:W-:Y:S04]  /*f730*/  HMMA.16816.F32.BF16 R52, R16.reuse, R28, R52 ;  /* 0x0000001c1034723c */ /* 0x060fe80000041834 */
[----:B------:R-:W5:Y:S04]  /*f740*/  MUFU.EX2 R152, R152 ;  /* 0x0000009800987308 */ /* 0x000f680000000800 */
[C---:B------:R-:W-:Y:S01]  /*f750*/  HMMA.16816.F32.BF16 R56, R16.reuse, R30, R56 ;  /* 0x0000001e1038723c */ /* 0x040fe20000041838 */
[----:B------:R-:W2:Y:S05]  /*f760*/  LDSM.16.MT88.4 R28, [R209+0x1100] ;  /* 0x00110000d11c783b */ /* 0x000eaa0000004200 */
[----:B------:R-:W-:Y:S02]  /*f770*/  MUFU.EX2 R151, R151 ;  /* 0x0000009700977308 */ /* 0x000fe40000000800 */
[C---:B---3--:R-:W-:Y:S08]  /*f780*/  HMMA.16816.F32.BF16 R60, R16.reuse, R32, R60 ;  /* 0x00000020103c723c */ /* 0x048ff0000004183c */
[----:B------:R-:W-:Y:S01]  /*f790*/  HMMA.16816.F32.BF16 R64, R16, R34, R64 ;  /* 0x000000221040723c */ /* 0x000fe20000041840 */
[----:B------:R-:W3:Y:S01]  /*f7a0*/  LDSM.16.MT88.4 R32, [R208+0x1100] ;  /* 0x00110000d020783b */ /* 0x000ee20000004200 */
[----:B------:R-:W2:Y:S05]  /*f7b0*/  MUFU.EX2 R154, R154 ;  /* 0x0000009a009a7308 */ /* 0x000eaa0000000800 */
[----:B------:R-:W-:Y:S01]  /*f7c0*/  F2FP.BF16.PACK_AB R16, R130, R141 ;  /* 0x0000008d8210723e */ /* 0x000fe200000010ff */
[----:B------:R-:W-:Y:S01]  /*f7d0*/  FADD.FTZ R141, R141, R128 ;  /* 0x000000808d8d7221 */ /* 0x000fe20000010000 */
[----:B------:R-:W-:Y:S03]  /*f7e0*/  F2FP.BF16.PACK_AB R18, R149, R132 ;  /* 0x000000849512723e */ /* 0x000fe600000010ff */
[----:B------:R-:W-:Y:S01]  /*f7f0*/  F2FP.BF16.PACK_AB R17, R155, R134 ;  /* 0x000000869b11723e */ /* 0x000fe200000010ff */
[----:B------:R-:W-:Y:S01]  /*f800*/  MUFU.EX2 R135, R135 ;  /* 0x0000008700877308 */ /* 0x000fe20000000800 */
[----:B----4-:R-:W-:Y:S01]  /*f810*/  F2FP.BF16.PACK_AB R19, R157, R136 ;  /* 0x000000889d13723e */ /* 0x010fe200000010ff */
[----:B------:R-:W-:Y:S02]  /*f820*/  FADD.FTZ R134, R134, R131 ;  /* 0x0000008386867221 */ /* 0x000fe40000010000 */
[----:B------:R-:W-:Y:S02]  /*f830*/  FADD.FTZ R141, R130, R141 ;  /* 0x0000008d828d7221 */ /* 0x000fe40000010000 */
[----:B------:R-:W-:Y:S02]  /*f840*/  FADD.FTZ R155, R155, R134 ;  /* 0x000000869b9b7221 */ /* 0x000fe40000010000 */
[C---:B-1----:R-:W-:Y:S02]  /*f850*/  HMMA.16816.F32.BF16 R4, R16.reuse, R20, R4 ;  /* 0x000000141004723c */ /* 0x042fe40000041804 */
[----:B------:R-:W1:Y:S01]  /*f860*/  MUFU.EX2 R156, R156 ;  /* 0x0000009c009c7308 */ /* 0x000e620000000800 */
[----:B------:R-:W-:Y:S02]  /*f870*/  FADD.FTZ R132, R132, R141 ;  /* 0x0000008d84847221 */ /* 0x000fe40000010000 */
[----:B------:R-:W-:Y:S02]  /*f880*/  FADD.FTZ R136, R136, R155 ;  /* 0x0000009b88887221 */ /* 0x000fe40000010000 */
[----:B------:R-:W-:Y:S01]  /*f890*/  FADD.FTZ R149, R149, R132 ;  /* 0x0000008495957221 */ /* 0x000fe20000010000 */
[C---:B------:R-:W-:Y:S01]  /*f8a0*/  HMMA.16816.F32.BF16 R68, R16.reuse, R22, R68 ;  /* 0x000000161044723c */ /* 0x040fe20000041844 */
[----:B------:R-:W4:Y:S03]  /*f8b0*/  LDSM.16.MT88.4 R20, [R212+0x4100] ;  /* 0x00410000d414783b */ /* 0x000f260000004200 */
[----:B------:R-:W-:Y:S01]  /*f8c0*/  MUFU.EX2 R123, R123 ;  /* 0x0000007b007b7308 */ /* 0x000fe20000000800 */
[----:B------:R-:W-:Y:S03]  /*f8d0*/  FADD.FTZ R157, R157, R136 ;  /* 0x000000889d9d7221 */ /* 0x000fe60000010000 */
[C---:B--2---:R-:W-:Y:S06]  /*f8e0*/  HMMA.16816.F32.BF16 R72, R16.reuse, R24, R72 ;  /* 0x000000181048723c */ /* 0x044fec0000041848 */
[----:B------:R-:W2:Y:S02]  /*f8f0*/  MUFU.EX2 R158, R158 ;  /* 0x0000009e009e7308 */ /* 0x000ea40000000800 */
[C---:B------:R-:W-:Y:S01]  /*f900*/  HMMA.16816.F32.BF16 R76, R16.reuse, R26, R76 ;  /* 0x0000001a104c723c */ /* 0x040fe2000004184c */
[----:B------:R-:W1:Y:S07]  /*f910*/  LDSM.16.MT88.4 R24, [R210+0x4100] ;  /* 0x00410000d218783b */ /* 0x000e6e0000004200 */
[C---:B------:R-:W-:Y:S01]  /*f920*/  HMMA.16816.F32.BF16 R80, R16.reuse, R28, R80 ;  /* 0x0000001c1050723c */ /* 0x040fe20000041850 */
[----:B------:R-:W1:Y:S07]  /*f930*/  MUFU.EX2 R120, R120 ;  /* 0x0000007800787308 */ /* 0x000e6e0000000800 */
[C---:B------:R-:W-:Y:S01]  /*f940*/  HMMA.16816.F32.BF16 R84, R16.reuse, R30, R84 ;  /* 0x0000001e1054723c */ /* 0x040fe20000041854 */
[----:B------:R-:W2:Y:S02]  /*f950*/  LDSM.16.MT88.4 R28, [R209+0x4100] ;  /* 0x00410000d11c783b */ /* 0x000ea40000004200 */
[----:B------:R-:W-:Y:S05]  /*f960*/  MUFU.EX2 R129, R129 ;  /* 0x0000008100817308 */ /* 0x000fea0000000800 */
[C---:B---3--:R-:W-:Y:S05]  /*f970*/  HMMA.16816.F32.BF16 R88, R16.reuse, R32, R88 ;  /* 0x000000201058723c */ /* 0x048fea0000041858 */
[----:B------:R-:W3:Y:S03]  /*f980*/  MUFU.EX2 R160, R160 ;  /* 0x000000a000a07308 */ /* 0x000ee60000000800 */
[C---:B------:R-:W-:Y:S01]  /*f990*/  HMMA.16816.F32.BF16 R92, R16.reuse, R34, R92 ;  /* 0x00000022105c723c */ /* 0x040fe2000004185c */
[----:B------:R-:W3:Y:S06]  /*f9a0*/  LDSM.16.MT88.4 R32, [R212+0x1900] ;  /* 0x00190000d420783b */ /* 0x000eec0000004200 */
[----:B------:R-:W-:Y:S01]  /*f9b0*/  MUFU.EX2 R133, R133 ;  /* 0x0000008500857308 */ /* 0x000fe20000000800 */
[C---:B----4-:R-:W-:Y:S08]  /*f9c0*/  HMMA.16816.F32.BF16 R96, R16.reuse, R20, R96 ;  /* 0x000000141060723c */ /* 0x050ff00000041860 */
[C---:B------:R-:W-:Y:S01]  /*f9d0*/  HMMA.16816.F32.BF16 R100, R16.reuse, R22, R100 ;  /* 0x000000161064723c */ /* 0x040fe20000041864 */
[----:B------:R-:W4:Y:S01]  /*f9e0*/  LDSM.16.MT88.4 R20, [R210+0x1900] ;  /* 0x00190000d214783b */ /* 0x000f220000004200 */
[----:B------:R-:W3:Y:S06]  /*f9f0*/  MUFU.EX2 R118, R118 ;  /* 0x0000007600767308 */ /* 0x000eec0000000800 */
[C---:B-1----:R-:W-:Y:S08]  /*fa00*/  HMMA.16816.F32.BF16 R8, R16.reuse, R24, R8 ;  /* 0x000000181008723c */ /* 0x042ff00000041808 */
[C---:B------:R-:W-:Y:S01]  /*fa10*/  HMMA.16816.F32.BF16 R104, R16.reuse, R26, R104 ;  /* 0x0000001a1068723c */ /* 0x040fe20000041868 */
[----:B------:R-:W1:Y:S07]  /*fa20*/  LDSM.16.MT88.4 R24, [R209+0x1900] ;  /* 0x00190000d118783b */ /* 0x000e6e0000004200 */
[C---:B--2---:R-:W-:Y:S08]  /*fa30*/  HMMA.16816.F32.BF16 R52, R16.reuse, R28, R52 ;  /* 0x0000001c1034723c */ /* 0x044ff00000041834 */
        /* <DEDUP_REMOVED lines=14> */
[C---:B---3--:R-:W-:Y:S03]  /*fb20*/  HMMA.16816.F32.BF16 R4, R16.reuse, R32, R4 ;  /* 0x000000201004723c */ /* 0x048fe60000041804 */
[----:B------:R-:W-:Y:S02]  /*fb30*/  FADD.FTZ R2, R148, R167 ;  /* 0x000000a794027221 */ /* 0x000fe40000010000 */
[----:B------:R-:W-:Y:S02]  /*fb40*/  FADD.FTZ R163, R163, R140 ;  /* 0x0000008ca3a37221 */ /* 0x000fe40000010000 */
[----:B------:R-:W-:Y:S01]  /*fb50*/  FADD.FTZ R2, R161, R2 ;  /* 0x00000002a1027221 */ /* 0x000fe20000010000 */
        /* <DEDUP_REMOVED lines=13> */
[----:B------:R-:W-:Y:S07]  /*fc30*/  LDSM.16.MT88.4 R32, [R208+0x2100] ;  /* 0x00210000d020783b */ /* 0x000fee0000004200 */
[C---:B----4-:R-:W-:Y:S08]  /*fc40*/  HMMA.16816.F32.BF16 R8, R16.reuse, R20, R8 ;  /* 0x000000141008723c */ /* 0x050ff00000041808 */
[C---:B------:R-:W-:Y:S01]  /*fc50*/  HMMA.16816.F32.BF16 R104, R16.reuse, R22, R104 ;  /* 0x000000161068723c */ /* 0x040fe20000041868 */
[----:B------:R-:W3:Y:S07]  /*fc60*/  LDSM.16.MT88.4 R20, [R209+0x2100] ;  /* 0x00210000d114783b */ /* 0x000eee0000004200 */
        /* <DEDUP_REMOVED lines=8> */
[----:B-----5:R-:W-:Y:S03]  /*fcf0*/  F2FP.BF16.PACK_AB R18, R152, R139 ;  /* 0x0000008b9812723e */ /* 0x020fe600000010ff */
[----:B------:R-:W-:Y:S01]  /*fd00*/  F2FP.BF16.PACK_AB R17, R154, R151 ;  /* 0x000000979a11723e */ /* 0x000fe200000010ff */
[----:B------:R-:W-:Y:S01]  /*fd10*/  FADD.FTZ R151, R151, R2 ;  /* 0x0000000297977221 */ /* 0x000fe20000010000 */
[----:B------:R-:W-:Y:S01]  /*fd20*/  F2FP.BF16.PACK_AB R19, R156, R135 ;  /* 0x000000879c13723e */ /* 0x000fe200000010ff */
[----:B------:R-:W-:Y:S01]  /*fd30*/  FADD.FTZ R150, R143, R150 ;  /* 0x000000968f967221 */ /* 0x000fe20000010000 */
[----:B------:R-:W-:Y:S01]  /*fd40*/  IADD3 R2, R169, -0x1, RZ ;  /* 0xffffffffa9027810 */ /* 0x000fe20007ffe0ff */
[----:B------:R-:W-:Y:S02]  /*fd50*/  FADD.FTZ R154, R154, R151 ;  /* 0x000000979a9a7221 */ /* 0x000fe40000010000 */
[----:B------:R-:W-:Y:S02]  /*fd60*/  FADD.FTZ R139, R139, R150 ;  /* 0x000000968b8b7221 */ /* 0x000fe40000010000 */
[C---:B-1----:R-:W-:Y:S03]  /*fd70*/  HMMA.16816.F32.BF16 R4, R16.reuse, R24, R4 ;  /* 0x000000181004723c */ /* 0x042fe60000041804 */
[----:B------:R-:W-:Y:S02]  /*fd80*/  FADD.FTZ R135, R135, R154 ;  /* 0x0000009a87877221 */ /* 0x000fe40000010000 */
[----:B------:R-:W-:Y:S02]  /*fd90*/  FADD.FTZ R152, R152, R139 ;  /* 0x0000008b98987221 */ /* 0x000fe40000010000 */
[----:B------:R-:W-:Y:S01]  /*fda0*/  FADD.FTZ R156, R156, R135 ;  /* 0x000000879c9c7221 */ /* 0x000fe20000010000 */
[C---:B------:R-:W-:Y:S01]  /*fdb0*/  HMMA.16816.F32.BF16 R68, R16.reuse, R26, R68 ;  /* 0x0000001a1044723c */ /* 0x040fe20000041844 */
[----:B------:R-:W1:Y:S03]  /*fdc0*/  LDSM.16.MT88.4 R24, [R212+0x5100] ;  /* 0x00510000d418783b */ /* 0x000e660000004200 */
[----:B------:R-:W-:Y:S02]  /*fdd0*/  IMAD.MOV.U32 R169, RZ, RZ, R2 ;  /* 0x000000ffffa97224 */ /* 0x000fe400078e0002 */
[----:B------:R-:W-:Y:S02]  /*fde0*/  IMAD.MOV.U32 R2, RZ, RZ, R12 ;  /* 0x000000ffff027224 */ /* 0x000fe400078e000c */
        /* <DEDUP_REMOVED lines=13> */
[C---:B------:R-:W-:Y:S08]  /*fec0*/  HMMA.16816.F32.BF16 R104, R16.reuse, R30, R104 ;  /* 0x0000001e1068723c */ /* 0x040ff00000041868 */
[C---:B------:R-:W-:Y:S08]  /*fed0*/  HMMA.16816.F32.BF16 R52, R16.reuse, R36, R52 ;  /* 0x000000241034723c */ /* 0x040ff00000041834 */
[C---:B------:R-:W-:Y:S08]  /*fee0*/  HMMA.16816.F32.BF16 R56, R16.reuse, R38, R56 ;  /* 0x000000261038723c */ /* 0x040ff00000041838 */
[C---:B---3--:R-:W-:Y:S08]  /*fef0*/  HMMA.16816.F32.BF16 R60, R16.reuse, R20, R60 ;  /* 0x00000014103c723c */ /* 0x048ff0000004183c */
        /* <DEDUP_REMOVED lines=21> */
[C---:B-1----:R-:W-:Y:S08]  /*10050*/  HMMA.16816.F32.BF16 R88, R16.reuse, R24, R88 ;  /* 0x000000181058723c */ /* 0x042ff00000041858 */
[C---:B------:R-:W-:Y:S01]  /*10060*/  HMMA.16816.F32.BF16 R92, R16.reuse, R26, R92 ;  /* 0x0000001a105c723c */ /* 0x040fe2000004185c */
[----:B------:R-:W1:Y:S07]  /*10070*/  LDSM.16.MT88.4 R24, [R209+0x5900] ;  /* 0x00590000d118783b */ /* 0x000e6e0000004200 */
[C---:B--2---:R-:W-:Y:S08]  /*10080*/  HMMA.16816.F32.BF16 R96, R16.reuse, R20, R96 ;  /* 0x000000141060723c */ /* 0x044ff00000041860 */
[C---:B------:R-:W-:Y:S01]  /*10090*/  HMMA.16816.F32.BF16 R100, R16.reuse, R22, R100 ;  /* 0x000000161064723c */ /* 0x040fe20000041864 */
[----:B------:R-:W2:Y:S07]  /*100a0*/  LDSM.16.MT88.4 R20, [R208+0x5900] ;  /* 0x00590000d014783b */ /* 0x000eae0000004200 */
[C---:B---3--:R-:W-:Y:S08]  /*100b0*/  HMMA.16816.F32.BF16 R108, R16.reuse, R4, R8 ;  /* 0x00000004106c723c */ /* 0x048ff00000041808 */
[C---:B------:R-:W-:Y:S08]  /*100c0*/  HMMA.16816.F32.BF16 R104, R16.reuse, R6, R104 ;  /* 0x000000061068723c */ /* 0x040ff00000041868 */
[C---:B-1----:R-:W-:Y:S08]  /*100d0*/  HMMA.16816.F32.BF16 R52, R16.reuse, R24, R52 ;  /* 0x000000181034723c */ /* 0x042ff00000041834 */
[C---:B------:R-:W-:Y:S08]  /*100e0*/  HMMA.16816.F32.BF16 R56, R16.reuse, R26, R56 ;  /* 0x0000001a1038723c */ /* 0x040ff00000041838 */
[C---:B--2---:R-:W-:Y:S08]  /*100f0*/  HMMA.16816.F32.BF16 R60, R16.reuse, R20, R60 ;  /* 0x00000014103c723c */ /* 0x044ff0000004183c */
[----:B------:R-:W-:Y:S01]  /*10100*/  HMMA.16816.F32.BF16 R64, R16, R22, R64 ;  /* 0x000000161040723c */ /* 0x000fe20000041840 */
[----:B------:R-:W-:-:S07]  /*10110*/  @P0 BRA `(.L_x_2448) ;  /* 0xffffc34000000947 */ /* 0x000fce000383ffff */
.L_x_2438:
[----:B------:R-:W1:Y:S01]  /*10120*/  SHFL.BFLY PT, R3, R242, 0x2, 0x1f ;  /* 0x0c401f00f2037f89 */ /* 0x000e6200000e0000 */
[----:B------:R-:W-:-:S02]  /*10130*/  MOV R4, RZ ;  /* 0x000000ff00047202 */ /* 0x000fc40000000f00 */
[----:B------:R-:W-:Y:S01]  /*10140*/  PLOP3.LUT P2, PT, PT, PT, PT, 0x8, 0x0 ;  /* 0x000000000000781c */ /* 0x000fe20003f4e170 */
[----:B------:R-:W2:Y:S01]  /*10150*/  SHFL.BFLY PT, R2, R241, 0x2, 0x1f ;  /* 0x0c401f00f1027f89 */ /* 0x000ea200000e0000 */
        /* <DEDUP_REMOVED lines=87> */
.L_x_2406:
[----:B------:R-:W-:Y:S01]  /*106d0*/  SHF.R.S32.HI R0, RZ, 0x1f, R220 ;  /* 0x0000001fff007819 */ /* 0x000fe200000114dc */
[----:B------:R-:W-:Y:S05]  /*106e0*/  @P2 BRA `(.L_x_2449) ;  /* 0x0000125000002947 */ /* 0x000fea0003800000 */
[----:B------:R-:W1:Y:S01]  /*106f0*/  S2R R2, SR_TID.X ;  /* 0x0000000000027919 */ /* 0x000e620000002100 */
[----:B------:R-:W-:Y:S02]  /*10700*/  F2FP.BF16.PACK_AB R112, R113, R112 ;  /* 0x000000707170723e */ /* 0x000fe400000010ff */
[----:B------:R-:W-:Y:S01]  /*10710*/  F2FP.BF16.PACK_AB R114, R115, R114 ;  /* 0x000000727372723e */ /* 0x000fe200000010ff */
[----:B------:R-:W-:Y:S01]  /*10720*/  BAR.SYNC.DEFER_BLOCKING 0x1, 0x100 ;  /* 0x0044000000007b1d */ /* 0x000fe20000010000 */
        /* <DEDUP_REMOVED lines=10> */
[----:B-1----:R-:W-:Y:S02]  /*107d0*/  SHF.R.S32.HI R5, RZ, 0x1f, R2 ;  /* 0x0000001fff057819 */ /* 0x002fe40000011402 */
[----:B------:R-:W-:Y:S02]  /*107e0*/  F2FP.BF16.PACK_AB R88, R89, R88 ;  /* 0x000000585958723e */ /* 0x000fe400000010ff */
[----:B------:R-:W-:Y:S02]  /*107f0*/  LEA.HI R8, R5, R2, RZ, 0x2 ;  /* 0x0000000205087211 */ /* 0x000fe400078f10ff */
[----:B------:R-:W-:-:S02]  /*10800*/  F2FP.BF16.PACK_AB R90, R91, R90 ;  /* 0x0000005a5b5a723e */ /* 0x000fc400000010ff */
[--C-:B------:R-:W-:Y:S02]  /*10810*/  SHF.R.S32.HI R10, RZ, 0x2, R8.reuse ;  /* 0x00000002ff0a7819 */ /* 0x100fe40000011408 */
[----:B------:R-:W-:Y:S02]  /*10820*/  SHF.R.S32.HI R9, RZ, 0x1f, R8 ;  /* 0x0000001fff097819 */ /* 0x000fe40000011408 */
[----:B------:R-:W-:Y:S02]  /*10830*/  LOP3.LUT R11, R8, 0xfffffffc, RZ, 0xc0, !PT ;  /* 0xfffffffc080b7812 */ /* 0x000fe400078ec0ff */
[----:B------:R-:W-:Y:S02]  /*10840*/  LEA.HI R9, R9, R10, RZ, 0x3 ;  /* 0x0000000a09097211 */ /* 0x000fe400078f18ff */
[----:B------:R-:W-:Y:S01]  /*10850*/  F2FP.BF16.PACK_AB R92, R93, R92 ;  /* 0x0000005c5d5c723e */ /* 0x000fe200000010ff */
[----:B------:R-:W-:Y:S01]  /*10860*/  IMAD.IADD R11, R2, 0x1, -R11 ;  /* 0x00000001020b7824 */ /* 0x000fe200078e0a0b */
[----:B------:R-:W-:-:S02]  /*10870*/  LOP3.LUT R9, R9, 0xfffffff8, RZ, 0xc0, !PT ;  /* 0xfffffff809097812 */ /* 0x000fc400078ec0ff */
[----:B------:R-:W-:Y:S02]  /*10880*/  F2FP.BF16.PACK_AB R94, R95, R94 ;  /* 0x0000005e5f5e723e */ /* 0x000fe400000010ff */
[----:B------:R-:W-:Y:S01]  /*10890*/  F2FP.BF16.PACK_AB R96, R97, R96 ;  /* 0x000000606160723e */ /* 0x000fe200000010ff */
[----:B------:R-:W-:Y:S01]  /*108a0*/  IMAD.IADD R10, R10, 0x1, -R9 ;  /* 0x000000010a0a7824 */ /* 0x000fe200078e0a09 */
[----:B------:R-:W-:Y:S02]  /*108b0*/  LEA.HI R9, R5, R2, RZ, 0x5 ;  /* 0x0000000205097211 */ /* 0x000fe400078f28ff */
[----:B------:R-:W-:Y:S01]  /*108c0*/  F2FP.BF16.PACK_AB R98, R99, R98 ;  /* 0x000000626362723e */ /* 0x000fe200000010ff */
[C---:B------:R-:W-:Y:S01]  /*108d0*/  IMAD.SHL.U32 R12, R10.reuse, 0x40, RZ ;  /* 0x000000400a0c7824 */ /* 0x040fe200078e00ff */
[----:B------:R-:W-:Y:S02]  /*108e0*/  SHF.R.S32.HI R8, RZ, 0x5, R9 ;  /* 0x00000005ff087819 */ /* 0x000fe40000011409 */
[----:B------:R-:W-:-:S02]  /*108f0*/  LOP3.LUT R14, R10, 0x1, RZ, 0xc0, !PT ;  /* 0x000000010a0e7812 */ /* 0x000fc400078ec0ff */
[----:B------:R-:W-:Y:S01]  /*10900*/  LOP3.LUT R12, R12, 0x1c0, RZ, 0xc0, !PT ;  /* 0x000001c00c0c7812 */ /* 0x000fe200078ec0ff */
[----:B------:R-:W-:Y:S01]  /*10910*/  IMAD R13, R8, 0x200, R11 ;  /* 0x00000200080d7824 */ /* 0x000fe200078e020b */
[----:B------:R-:W-:Y:S02]  /*10920*/  ISETP.NE.U32.AND P0, PT, R14, 0x1, PT ;  /* 0x000000010e00780c */ /* 0x000fe40003f05070 */
[----:B------:R-:W-:Y:S02]  /*10930*/  LEA.HI R12, R12, R12, RZ, 0x1d ;  /* 0x0000000c0c0c7211 */ /* 0x000fe400078fe8ff */
[----:B------:R-:W-:Y:S01]  /*10940*/  R2P PR, R10, 0x6 ;  /* 0x000000060a007804 */ /* 0x000fe20000000000 */
[----:B------:R-:W-:Y:S01]  /*10950*/  IMAD.MOV.U32 R10, RZ, RZ, 0x20 ;  /* 0x00000020ff0a7424 */ /* 0x000fe200078e00ff */
[----:B------:R-:W-:Y:S01]  /*10960*/  F2FP.BF16.PACK_AB R6, R101, R6 ;  /* 0x000000066506723e */ /* 0x000fe200000010ff */
[----:B------:R-:W-:Y:S01]  /*10970*/  IMAD.U32 R12, R13, 0x2, R12 ;  /* 0x000000020d0c7824 */ /* 0x000fe200078e000c */
[----:B------:R-:W-:-:S02]  /*10980*/  F2FP.BF16.PACK_AB R102, R103, R102 ;  /* 0x000000666766723e */ /* 0x000fc400000010ff */
[----:B------:R-:W-:Y:S01]  /*10990*/  SEL R10, R10, 0xffffffe0, !P1 ;  /* 0xffffffe00a0a7807 */ /* 0x000fe20004800000 */
[----:B------:R-:W-:Y:S01]  /*109a0*/  IMAD.SHL.U32 R13, R12, 0x2, RZ ;  /* 0x000000020c0d7824 */ /* 0x000fe200078e00ff */
[----:B------:R-:W-:Y:S02]  /*109b0*/  F2FP.BF16.PACK_AB R108, R109, R108 ;  /* 0x0000006c6d6c723e */ /* 0x000fe400000010ff */
[----:B------:R-:W-:Y:S01]  /*109c0*/  F2FP.BF16.PACK_AB R110, R111, R110 ;  /* 0x0000006e6f6e723e */ /* 0x000fe200000010ff */
[C---:B------:R-:W-:Y:S01]  /*109d0*/  IMAD.IADD R17, R13.reuse, 0x1, R10 ;  /* 0x000000010d117824 */ /* 0x040fe200078e020a */
[C---:B------:R-:W-:Y:S01]  /*109e0*/  IADD3 R12, R13.reuse, 0x80, RZ ;  /* 0x000000800d0c7810 */ /* 0x040fe20007ffe0ff */
[----:B------:R-:W-:Y:S01]  /*109f0*/  STS [R13+0x80], R112 ;  /* 0x000080700d007388 */ /* 0x000fe20000000800 */
[----:B------:R-:W-:Y:S02]  /*10a00*/  IADD3 R15, R13, 0x70, RZ ;  /* 0x000000700d0f7810 */ /* 0x000fe40007ffe0ff */
[----:B------:R-:W-:Y:S01]  /*10a10*/  @P0 IADD3 R15, R12, 0x10, RZ ;  /* 0x000000100c0f0810 */ /* 0x000fe20007ffe0ff */
[----:B------:R-:W-:Y:S01]  /*10a20*/  IMAD.MOV.U32 R12, RZ, RZ, 0x40 ;  /* 0x00000040ff0c7424 */ /* 0x000fe200078e00ff */
[----:B------:R-:W-:Y:S01]  /*10a30*/  STS [R13+0x480], R114 ;  /* 0x000480720d007388 */ /* 0x000fe20000000800 */
[----:B------:R-:W-:-:S02]  /*10a40*/  F2FP.BF16.PACK_AB R104, R105, R104 ;  /* 0x000000686968723e */ /* 0x000fc400000010ff */
[--C-:B------:R-:W-:Y:S01]  /*10a50*/  IMAD.IADD R19, R10, 0x1, R15.reuse ;  /* 0x000000010a137824 */ /* 0x100fe200078e020f */
[----:B------:R-:W-:Y:S01]  /*10a60*/  SEL R12, R12, 0xffffffc0, !P2 ;  /* 0xffffffc00c0c7807 */ /* 0x000fe20005000000 */
[----:B------:R-:W-:Y:S01]  /*10a70*/  STS [R15], R68 ;  /* 0x000000440f007388 */ /* 0x000fe20000000800 */
[----:B------:R-:W-:Y:S02]  /*10a80*/  F2FP.BF16.PACK_AB R106, R107, R106 ;  /* 0x0000006a6b6a723e */ /* 0x000fe400000010ff */
[----:B------:R-:W-:Y:S01]  /*10a90*/  F2FP.BF16.PACK_AB R52, R53, R52 ;  /* 0x000000343534723e */ /* 0x000fe200000010ff */
[--C-:B------:R-:W-:Y:S01]  /*10aa0*/  IMAD.IADD R21, R13, 0x1, R12.reuse ;  /* 0x000000010d157824 */ /* 0x100fe200078e020c */
[----:B------:R-:W-:Y:S01]  /*10ab0*/  STS [R15+0x400], R70 ;  /* 0x000400460f007388 */ /* 0x000fe20000000800 */
        /* <DEDUP_REMOVED lines=13> */
[----:B------:R-:W-:Y:S02]  /*10b90*/  F2FP.BF16.PACK_AB R3, R3, R66 ;  /* 0x000000420303723e */ /* 0x000fe400000010ff */
[----:B------:R-:W-:Y:S01]  /*10ba0*/  ISETP.NE.U32.AND P1, PT, RZ, c[0x0][0x508], PT ;  /* 0x00014200ff007a0c */ /* 0x000fe20003f25070 */
[----:B------:R-:W-:Y:S01]  /*10bb0*/  STS [R21+0x80], R80 ;  /* 0x0000805015007388 */ /* 0x000fe20000000800 */
[----:B------:R-:W-:-:S02]  /*10bc0*/  ISETP.NE.U32.AND P0, PT, RZ, c[0x0][0x500], PT ;  /* 0x00014000ff007a0c */ /* 0x000fc40003f05070 */
[----:B------:R-:W-:Y:S01]  /*10bd0*/  ISETP.NE.AND.EX P1, PT, RZ, c[0x0][0x50c], PT, P1 ;  /* 0x00014300ff007a0c */ /* 0x000fe20003f25310 */
[----:B------:R-:W-:Y:S01]  /*10be0*/  STS [R21+0x480], R82 ;  /* 0x0004805215007388 */ /* 0x000fe20000000800 */
[----:B------:R-:W-:-:S03]  /*10bf0*/  ISETP.NE.AND.EX P0, PT, RZ, c[0x0][0x504], PT, P0 ;  /* 0x00014100ff007a0c */ /* 0x000fc60003f05300 */
        /* <DEDUP_REMOVED lines=9> */
[----:B------:R2:W-:Y:S04]  /*10c90*/  STS [R15+0x4400], R102 ;  /* 0x004400660f007388 */ /* 0x0005e80000000800 */
[----:B------:R-:W-:Y:S04]  /*10ca0*/  STS [R17+0x4080], R108 ;  /* 0x0040806c11007388 */ /* 0x000fe80000000800 */
[----:B------:R3:W-:Y:S04]  /*10cb0*/  STS [R17+0x4480], R110 ;  /* 0x0044806e11007388 */ /* 0x0007e80000000800 */
[----:B------:R-:W-:Y:S04]  /*10cc0*/  STS [R19+0x4000], R104 ;  /* 0x0040006813007388 */ /* 0x000fe80000000800 */
[----:B------:R4:W-:Y:S01]  /*10cd0*/  STS [R19+0x4400], R106 ;  /* 0x0044006a13007388 */ /* 0x0009e20000000800 */
[----:B-1----:R-:W-:-:S03]  /*10ce0*/  IMAD.MOV.U32 R13, RZ, RZ, 0x4 ;  /* 0x00000004ff0d7424 */ /* 0x002fc600078e00ff */
[----:B------:R1:W-:Y:S04]  /*10cf0*/  STS [R21+0x4080], R52 ;  /* 0x0040803415007388 */ /* 0x0003e80000000800 */
[----:B------:R1:W-:Y:S01]  /*10d00*/  STS [R21+0x4480], R54 ;  /* 0x0044803615007388 */ /* 0x0003e20000000800 */
[----:B--2---:R-:W-:-:S03]  /*10d10*/  IMAD.WIDE R14, R228, R13, c[0x0][0x500] ;  /* 0x00014000e40e7625 */ /* 0x004fc600078e020d */
[----:B------:R1:W-:Y:S04]  /*10d20*/  STS [R23+0x4000], R56 ;  /* 0x0040003817007388 */ /* 0x0003e80000000800 */
[----:B------:R1:W-:Y:S04]  /*10d30*/  STS [R23+0x4400], R58 ;  /* 0x0044003a17007388 */ /* 0x0003e80000000800 */
[----:B------:R1:W-:Y:S04]  /*10d40*/  STS [R25+0x4080], R60 ;  /* 0x0040803c19007388 */ /* 0x0003e80000000800 */
[----:B------:R1:W-:Y:S04]  /*10d50*/  STS [R25+0x4480], R62 ;  /* 0x0044803e19007388 */ /* 0x0003e80000000800 */
[----:B------:R1:W-:Y:S04]  /*10d60*/  STS [R27+0x4000], R64 ;  /* 0x004000401b007388 */ /* 0x0003e80000000800 */
[----:B------:R1:W-:Y:S04]  /*10d70*/  STS [R27+0x4400], R3 ;  /* 0x004400031b007388 */ /* 0x0003e80000000800 */
[----:B------:R-:W-:Y:S01]  /*10d80*/  BAR.SYNC.DEFER_BLOCKING 0x1, 0x100 ;  /* 0x0044000000007b1d */ /* 0x000fe20000010000 */
[----:B------:R-:W-:-:S02]  /*10d90*/  IMAD.MOV.U32 R10, RZ, RZ, c[0x0][0x388] ;  /* 0x0000e200ff0a7624 */ /* 0x000fc400078e00ff */
[----:B------:R-:W-:-:S03]  /*10da0*/  @P1 IMAD.WIDE R12, R228, R13, c[0x0][0x508] ;  /* 0x00014200e40c1625 */ /* 0x000fc600078e020d */
[----:B---3--:R-:W2:Y:S04]  /*10db0*/  @P0 LDG.E R17, [R14.64] ;  /* 0x000000060e110981 */ /* 0x008ea8000c1e1900 */
[----:B------:R1:W5:Y:S01]  /*10dc0*/  @P1 LDG.E R10, [R12.64] ;  /* 0x000000060c0a1981 */ /* 0x000362000c1e1900 */
[----:B----4-:R-:W-:Y:S02]  /*10dd0*/  CS2R R18, SRZ ;  /* 0x0000000000127805 */ /* 0x010fe4000001ff00 */
[--C-:B--2---:R-:W-:Y:S01]  /*10de0*/  @P0 SHF.R.S32.HI R19, RZ, 0x1f, R17.reuse ;  /* 0x0000001fff130819 */ /* 0x104fe20000011411 */
[----:B------:R-:W-:Y:S01]  /*10df0*/  @P0 IMAD.MOV.U32 R18, RZ, RZ, R17 ;  /* 0x000000ffff120224 */ /* 0x000fe200078e0011 */
[----:B------:R-:W-:Y:S05]  /*10e00*/  @P1 BRA `(.L_x_2450) ;  /* 0x0000004000001947 */ /* 0x000fea0003800000 */
[----:B-1----:R-:W-:Y:S05]  /*10e10*/  @!P0 BRA `(.L_x_2450) ;  /* 0x0000003000008947 */ /* 0x002fea0003800000 */
[----:B-----5:R-:W2:Y:S04]  /*10e20*/  LDG.E R10, [R14.64] ;  /* 0x000000060e0a7981 */ /* 0x020ea8000c1e1900 */
[----:B------:R-:W2:Y:S02]  /*10e30*/  LDG.E R3, [R14.64+0x4] ;  /* 0x000004060e037981 */ /* 0x000ea4000c1e1900 */
[----:B--2---:R-:W-:-:S02]  /*10e40*/  IADD3 R10, -R10, R3, RZ ;  /* 0x000000030a0a7210 */ /* 0x004fc40007ffe1ff */
.L_x_2450:
[----:B-1----:R-:W-:Y:S01]  /*10e50*/  LOP3.LUT R3, R9, 0xffffffe0, RZ, 0xc0, !PT ;  /* 0xffffffe009037812 */ /* 0x002fe200078ec0ff */
[----:B------:R-:W1:Y:S01]  /*10e60*/  S2R R39, SR_CTAID.X ;  /* 0x0000000000277919 */ /* 0x000e620000002500 */
[----:B------:R-:W-:Y:S01]  /*10e70*/  SHF.R.S32.HI R9, RZ, 0x1f, R8 ;  /* 0x0000001fff097819 */ /* 0x000fe20000011408 */
[----:B------:R-:W-:Y:S01]  /*10e80*/  IMAD.MOV.U32 R13, RZ, RZ, c[0x0][0x4e8] ;  /* 0x00013a00ff0d7624 */ /* 0x000fe200078e00ff */
[----:B------:R-:W-:Y:S01]  /*10e90*/  MOV R22, R18 ;  /* 0x0000001200167202 */ /* 0x000fe20000000f00 */
[----:B------:R-:W-:Y:S01]  /*10ea0*/  IMAD.IADD R12, R2, 0x1, -R3 ;  /* 0x00000001020c7824 */ /* 0x000fe200078e0a03 */
[----:B------:R-:W-:Y:S01]  /*10eb0*/  LEA.HI R9, R9, R8, RZ, 0x3 ;  /* 0x0000000809097211 */ /* 0x000fe200078f18ff */
[----:B------:R-:W-:Y:S01]  /*10ec0*/  IMAD.MOV.U32 R23, RZ, RZ, R19 ;  /* 0x000000ffff177224 */ /* 0x000fe200078e0013 */
[----:B------:R-:W-:Y:S01]  /*10ed0*/  LEA.HI R3, R11, R11, RZ, 0x1 ;  /* 0x0000000b0b037211 */ /* 0x000fe200078f08ff */
[----:B------:R-:W-:Y:S01]  /*10ee0*/  BSSY B0, `(.L_x_2451) ;  /* 0x0000075000007945 */ /* 0x000fe20003800000 */
[----:B------:R-:W-:Y:S01]  /*10ef0*/  SHF.R.S32.HI R15, RZ, 0x1f, R12 ;  /* 0x0000001fff0f7819 */ /* 0x000fe2000001140c */
[----:B------:R-:W-:Y:S01]  /*10f00*/  IMAD.WIDE.U32 R22, R220, c[0x0][0x490], R22 ;  /* 0x00012400dc167a25 */ /* 0x000fe200078e0016 */
[----:B------:R-:W-:-:S02]  /*10f10*/  LOP3.LUT R9, R9, 0xffffff8, RZ, 0xc0, !PT ;  /* 0x0ffffff809097812 */ /* 0x000fc400078ec0ff */
[----:B------:R-:W-:Y:S02]  /*10f20*/  LEA.HI R6, R15, R12, RZ, 0x2 ;  /* 0x0000000c0f067211 */ /* 0x000fe400078f10ff */
[----:B------:R-:W-:Y:S02]  /*10f30*/  LOP3.LUT R14, R3, 0x1ffffffe, RZ, 0xc0, !PT ;  /* 0x1ffffffe030e7812 */ /* 0x000fe400078ec0ff */
[----:B------:R-:W-:Y:S01]  /*10f40*/  IADD3 R8, R8, -R9, RZ ;  /* 0x8000000908087210 */ /* 0x000fe20007ffe0ff */
[----:B------:R-:W-:Y:S01]  /*10f50*/  IMAD R9, R0, c[0x0][0x490], RZ ;  /* 0x0001240000097a24 */ /* 0x000fe200078e02ff */
[----:B------:R-:W-:Y:S01]  /*10f60*/  SHF.R.S32.HI R3, RZ, 0x2, R6 ;  /* 0x00000002ff037819 */ /* 0x000fe20000011406 */
[----:B------:R-:W-:Y:S01]  /*10f70*/  IMAD.IADD R15, R11, 0x1, -R14 ;  /* 0x000000010b0f7824 */ /* 0x000fe200078e0a0e */
[----:B------:R-:W-:Y:S01]  /*10f80*/  ISETP.NE.AND P1, PT, R13, 0x1, PT ;  /* 0x000000010d00780c */ /* 0x000fe20003f25270 */
[----:B------:R-:W-:Y:S01]  /*10f90*/  IMAD R13, R19, c[0x0][0x3a0], RZ ;  /* 0x0000e800130d7a24 */ /* 0x000fe200078e02ff */
[CC--:B------:R-:W-:Y:S01]  /*10fa0*/  LEA.HI R6, R5.reuse, R2.reuse, RZ, 0x3 ;  /* 0x0000000205067211 */ /* 0x0c0fe200078f18ff */
[----:B------:R-:W-:Y:S01]  /*10fb0*/  IMAD R8, R8, 0x10, R3 ;  /* 0x0000001008087824 */ /* 0x000fe200078e0203 */
[----:B------:R-:W-:Y:S01]  /*10fc0*/  LEA.HI R5, R5, R2, RZ, 0x6 ;  /* 0x0000000205057211 */ /* 0x000fe200078f30ff */
[----:B------:R-:W-:Y:S01]  /*10fd0*/  IMAD R3, R0, c[0x0][0x3e8], RZ ;  /* 0x0000fa0000037a24 */ /* 0x000fe200078e02ff */
[----:B------:R-:W-:Y:S01]  /*10fe0*/  LOP3.LUT R11, R6, 0xfffffff8, RZ, 0xc0, !PT ;  /* 0xfffffff8060b7812 */ /* 0x000fe200078ec0ff */
[----:B------:R-:W-:Y:S01]  /*10ff0*/  IMAD R0, R15, 0x8, R8 ;  /* 0x000000080f007824 */ /* 0x000fe200078e0208 */
[----:B------:R-:W-:Y:S01]  /*11000*/  SHF.R.S32.HI R6, RZ, 0x3, R6 ;  /* 0x00000003ff067819 */ /* 0x000fe20000011406 */
[----:B------:R-:W-:Y:S01]  /*11010*/  IMAD R13, R18, c[0x0][0x3a4], R13 ;  /* 0x0000e900120d7a24 */ /* 0x000fe200078e020d */
[----:B------:R-:W-:Y:S01]  /*11020*/  SHF.R.S32.HI R15, RZ, 0x1f, R228 ;  /* 0x0000001fff0f7819 */ /* 0x000fe200000114e4 */
[----:B-1----:R-:W-:Y:S01]  /*11030*/  IMAD R0, R39, 0x80, R0 ;  /* 0x0000008027007824 */ /* 0x002fe200078e0200 */
[----:B------:R-:W-:Y:S01]  /*11040*/  SEL R14, R228, RZ, !P0 ;  /* 0x000000ffe40e7207 */ /* 0x000fe20004000000 */
[----:B------:R-:W-:Y:S01]  /*11050*/  IMAD.WIDE.U32 R18, R18, c[0x0][0x3a0], RZ ;  /* 0x0000e80012127a25 */ /* 0x000fe200078e00ff */
[----:B------:R-:W-:-:S02]  /*11060*/  SEL R15, R15, RZ, !P0 ;  /* 0x000000ff0f0f7207 */ /* 0x000fc40004000000 */
[----:B------:R-:W-:Y:S01]  /*11070*/  LOP3.LUT P2, RZ, R12, 0x3, RZ, 0xc0, !PT ;  /* 0x000000030cff7812 */ /* 0x000fe2000784c0ff */
[----:B------:R-:W-:Y:S01]  /*11080*/  IMAD.IADD R11, R2, 0x1, -R11 ;  /* 0x00000001020b7824 */ /* 0x000fe200078e0a0b */
[----:B------:R-:W-:Y:S01]  /*11090*/  IADD3 R19, R19, R13, RZ ;  /* 0x0000000d13137210 */ /* 0x000fe20007ffe0ff */
[----:B------:R-:W-:-:S04]  /*110a0*/  @P1 IMAD.HI.U32 R2, R0, c[0x0][0x4ec], RZ ;  /* 0x00013b0000021a27 */ /* 0x000fc800078e00ff */
[C---:B------:R-:W-:Y:S02]  /*110b0*/  IMAD R9, R220.reuse, c[0x0][0x494], R9 ;  /* 0x00012500dc097a24 */ /* 0x040fe400078e0209 */
[----:B------:R-:W-:Y:S01]  /*110c0*/  IMAD.MOV.U32 R16, RZ, RZ, R0 ;  /* 0x000000ffff107224 */ /* 0x000fe200078e0000 */
[----:B------:R-:W-:Y:S01]  /*110d0*/  @P1 SHF.R.U32.HI R16, RZ, c[0x0][0x4f0], R2 ;  /* 0x00013c00ff101a19 */ /* 0x000fe20000011602 */
[C---:B------:R-:W-:Y:S01]  /*110e0*/  IMAD R3, R220.reuse, c[0x0][0x3ec], R3 ;  /* 0x0000fb00dc037a24 */ /* 0x040fe200078e0203 */
[----:B------:R-:W-:Y:S01]  /*110f0*/  LEA R2, R11, R6, 0x5 ;  /* 0x000000060b027211 */ /* 0x000fe200078e28ff */
[----:B------:R-:W-:Y:S01]  /*11100*/  IMAD.WIDE.U32 R18, R220, c[0x0][0x3e8], R18 ;  /* 0x0000fa00dc127a25 */ /* 0x000fe200078e0012 */
[----:B------:R-:W-:Y:S02]  /*11110*/  IADD3 R23, R23, R9, RZ ;  /* 0x0000000917177210 */ /* 0x000fe40007ffe0ff */
[--C-:B------:R-:W-:Y:S01]  /*11120*/  SHF.R.S32.HI R20, RZ, 0x1f, R16.reuse ;  /* 0x0000001fff147819 */ /* 0x100fe20000011410 */
[----:B------:R-:W-:-:S02]  /*11130*/  IMAD.MOV R9, RZ, RZ, -R16 ;  /* 0x000000ffff097224 */ /* 0x000fc400078e0a10 */
[----:B------:R-:W-:Y:S02]  /*11140*/  IMAD.IADD R19, R19, 0x1, R3 ;  /* 0x0000000113137824 */ /* 0x000fe400078e0203 */
[----:B------:R-:W-:Y:S02]  /*11150*/  IMAD R13, R39, 0x80, R2 ;  /* 0x00000080270d7824 */ /* 0x000fe400078e0202 */
[----:B------:R-:W-:Y:S02]  /*11160*/  IMAD R3, R15, c[0x0][0x498], RZ ;  /* 0x000126000f037a24 */ /* 0x000fe400078e02ff */
[----:B------:R-:W-:-:S04]  /*11170*/  IMAD.WIDE.U32 R22, R14, c[0x0][0x498], R22 ;  /* 0x000126000e167a25 */ /* 0x000fc800078e0016 */
[----:B------:R-:W-:Y:S01]  /*11180*/  IMAD R2, R9, c[0x0][0x4e8], R0 ;  /* 0x00013a0009027a24 */ /* 0x000fe200078e0200 */
[----:B------:R-:W-:Y:S01]  /*11190*/  IADD3 R16, P0, R16, R22, RZ ;  /* 0x0000001610107210 */ /* 0x000fe20007f1e0ff */
[----:B------:R-:W-:Y:S01]  /*111a0*/  @P1 IMAD.HI.U32 R0, R13, c[0x0][0x4ec], RZ ;  /* 0x00013b000d001a27 */ /* 0x000fe200078e00ff */
[----:B------:R-:W-:Y:S02]  /*111b0*/  MOV R9, R13 ;  /* 0x0000000d00097202 */ /* 0x000fe40000000f00 */
[----:B------:R-:W-:Y:S01]  /*111c0*/  SHF.R.S32.HI R12, RZ, 0x1f, R2 ;  /* 0x0000001fff0c7819 */ /* 0x000fe20000011402 */
[----:B------:R-:W-:Y:S01]  /*111d0*/  IMAD R3, R14, c[0x0][0x49c], R3 ;  /* 0x000127000e037a24 */ /* 0x000fe200078e0203 */
[----:B------:R-:W-:Y:S01]  /*111e0*/  @P1 SHF.R.U32.HI R9, RZ, c[0x0][0x4f0], R0 ;  /* 0x00013c00ff091a19 */ /* 0x000fe20000011600 */
[----:B------:R-:W-:Y:S02]  /*111f0*/  IMAD.SHL.U32 R0, R11, 0x8, RZ ;  /* 0x000000080b007824 */ /* 0x000fe400078e00ff */
[----:B------:R-:W-:Y:S01]  /*11200*/  IMAD R11, R12, c[0x0][0x488], RZ ;  /* 0x000122000c0b7a24 */ /* 0x000fe200078e02ff */
[----:B------:R-:W-:Y:S01]  /*11210*/  IADD3.X R17, R20, R23, R3, P0, !PT ;  /* 0x0000001714117210 */ /* 0x000fe200007fe403 */
[----:B------:R-:W-:Y:S01]  /*11220*/  IMAD.SHL.U32 R3, R6, 0x40, RZ ;  /* 0x0000004006037824 */ /* 0x000fe200078e00ff */
[----:B------:R-:W-:Y:S01]  /*11230*/  IADD3 R36, R0, 0x40, RZ ;  /* 0x0000004000247810 */ /* 0x000fe20007ffe0ff */
[----:B------:R-:W-:-:S02]  /*11240*/  IMAD R11, R2, c[0x0][0x48c], R11 ;  /* 0x00012300020b7a24 */ /* 0x000fc400078e020b */
[----:B------:R-:W-:Y:S01]  /*11250*/  IMAD.WIDE.U32 R16, R2, c[0x0][0x488], R16 ;  /* 0x0001220002107a25 */ /* 0x000fe200078e0010 */
[----:B------:R-:W-:-:S03]  /*11260*/  LOP3.LUT R3, R3, 0x1c0, RZ, 0xc0, !PT ;  /* 0x000001c003037812 */ /* 0x000fc600078ec0ff */
[----:B------:R-:W-:Y:S01]  /*11270*/  IMAD R15, R15, c[0x0][0x3f0], RZ ;  /* 0x0000fc000f0f7a24 */ /* 0x000fe200078e02ff */
[----:B------:R-:W-:Y:S01]  /*11280*/  LEA R12, P0, R16, c[0x0][0x450], 0x2 ;  /* 0x00011400100c7a11 */ /* 0x000fe200078010ff */
[----:B------:R-:W-:Y:S01]  /*11290*/  IMAD.MOV R32, RZ, RZ, -R9 ;  /* 0x000000ffff207224 */ /* 0x000fe200078e0a09 */
[----:B------:R-:W-:Y:S01]  /*112a0*/  IADD3 R11, R17, R11, RZ ;  /* 0x0000000b110b7210 */ /* 0x000fe20007ffe0ff */
[C---:B------:R-:W-:Y:S01]  /*112b0*/  IMAD R17, R14.reuse, c[0x0][0x3f4], R15 ;  /* 0x0000fd000e117a24 */ /* 0x040fe200078e020f */
[----:B------:R-:W-:Y:S01]  /*112c0*/  LOP3.LUT R2, R3, 0x38, R0, 0xf8, !PT ;  /* 0x0000003803027812 */ /* 0x000fe200078ef800 */
[----:B------:R-:W-:Y:S01]  /*112d0*/  SHFL.IDX PT, R42, R12, RZ, 0x1c1f ;  /* 0x001c1fff0c2a7589 */ /* 0x000fe200000e0000 */
[----:B------:R-:W-:Y:S01]  /*112e0*/  SHF.R.U32.HI R3, RZ, 0x3, R3 ;  /* 0x00000003ff037819 */ /* 0x000fe20000011603 */
[----:B------:R-:W-:Y:S01]  /*112f0*/  IMAD.WIDE.U32 R14, R14, c[0x0][0x3f0], R18 ;  /* 0x0000fc000e0e7a25 */ /* 0x000fe200078e0012 */
[----:B------:R-:W-:Y:S01]  /*11300*/  LEA.HI.X R11, R16, c[0x0][0x454], R11, 0x2, P0 ;  /* 0x00011500100b7a11 */ /* 0x000fe200000f140b */
[----:B------:R-:W-:Y:S01]  /*11310*/  SHFL.IDX PT, R34, R12, 0x1, 0x1c1f ;  /* 0x003c1f000c227f89 */ /* 0x000fe200000e0000 */
[----:B------:R-:W-:Y:S01]  /*11320*/  LOP3.LUT R3, R2, R3, RZ, 0x3c, !PT ;  /* 0x0000000302037212 */ /* 0x000fe200078e3cff */
[----:B------:R-:W-:Y:S01]  /*11330*/  IMAD R32, R32, c[0x0][0x4e8], R13 ;  /* 0x00013a0020207a24 */ /* 0x000fe200078e020d */
[----:B------:R-:W-:Y:S01]  /*11340*/  SHF.R.S32.HI R2, RZ, 0x1f, R9 ;  /* 0x0000001fff027819 */ /* 0x000fe20000011409 */
[----:B------:R-:W1:Y:S01]  /*11350*/  SHFL.IDX PT, R43, R11, RZ, 0x1c1f ;  /* 0x001c1fff0b2b7589 */ /* 0x000e6200000e0000 */
[----:B------:R-:W-:Y:S01]  /*11360*/  LEA R13, R39, R8, 0x7 ;  /* 0x00000008270d7211 */ /* 0x000fe200078e38ff */
[----:B------:R-:W-:Y:S01]  /*11370*/  IMAD.IADD R15, R15, 0x1, R17 ;  /* 0x000000010f0f7824 */ /* 0x000fe200078e0211 */
[----:B------:R-:W-:Y:S01]  /*11380*/  LEA R39, R39, R6, 0x7 ;  /* 0x0000000627277211 */ /* 0x000fe200078e38ff */
[----:B------:R-:W2:Y:S01]  /*11390*/  SHFL.IDX PT, R35, R11, 0x1, 0x1c1f ;  /* 0x003c1f000b237f89 */ /* 0x000ea200000e0000 */
[----:B------:R-:W-:Y:S01]  /*113a0*/  IMAD R8, R2, c[0x0][0x3e0], RZ ;  /* 0x0000f80002087a24 */ /* 0x000fe200078e02ff */
[----:B------:R-:W-:Y:S01]  /*113b0*/  IADD3 R17, R13, 0x8, RZ ;  /* 0x000000080d117810 */ /* 0x000fe20007ffe0ff */
[----:B-----5:R-:W-:-:S02]  /*113c0*/  IMAD R2, R10, c[0x0][0x4e8], RZ ;  /* 0x00013a000a027a24 */ /* 0x020fc400078e02ff */
[----:B------:R-:W-:Y:S02]  /*113d0*/  IMAD.SHL.U32 R10, R5, 0x8, RZ ;  /* 0x00000008050a7824 */ /* 0x000fe400078e00ff */
[----:B------:R-:W-:Y:S01]  /*113e0*/  IMAD R8, R9, c[0x0][0x3e4], R8 ;  /* 0x0000f90009087a24 */ /* 0x000fe200078e0208 */
[-C--:B------:R-:W-:Y:S01]  /*113f0*/  ISETP.GE.OR P0, PT, R13, R2.reuse, P2 ;  /* 0x000000020d00720c */ /* 0x080fe20001706670 */
[----:B------:R-:W-:Y:S01]  /*11400*/  IMAD.WIDE.U32 R14, R9, c[0x0][0x3e0], R14 ;  /* 0x0000f800090e7a25 */ /* 0x000fe200078e000e */
[----:B------:R-:W-:Y:S02]  /*11410*/  ISETP.GE.OR P2, PT, R17, R2, P2 ;  /* 0x000000021100720c */ /* 0x000fe40001746670 */
[----:B------:R-:W-:Y:S01]  /*11420*/  SHF.R.S32.HI R9, RZ, 0x1f, R32 ;  /* 0x0000001fff097819 */ /* 0x000fe20000011420 */
[----:B------:R-:W-:Y:S01]  /*11430*/  IMAD.IADD R15, R15, 0x1, R8 ;  /* 0x000000010f0f7824 */ /* 0x000fe200078e0208 */
[----:B------:R-:W-:-:S03]  /*11440*/  LOP3.LUT R10, R3, 0x7ffffe00, R10, 0xf8, !PT ;  /* 0x7ffffe00030a7812 */ /* 0x000fc600078ef80a */
[----:B------:R-:W-:Y:S01]  /*11450*/  IMAD R9, R9, c[0x0][0x3d8], RZ ;  /* 0x0000f60009097a24 */ /* 0x000fe200078e02ff */
[----:B------:R-:W-:-:S03]  /*11460*/  SHF.L.U32 R40, R10, 0x1, RZ ;  /* 0x000000010a287819 */ /* 0x000fc600000006ff */
[C---:B------:R-:W-:Y:S01]  /*11470*/  IMAD R3, R32.reuse, c[0x0][0x3dc], R9 ;  /* 0x0000f70020037a24 */ /* 0x040fe200078e0209 */
[----:B-1----:R1:W-:Y:S01]  /*11480*/  @!P0 ST.E [R42.64], R4 ;  /* 0x000000042a008985 */ /* 0x0023e2000c101906 */
[----:B------:R-:W-:-:S03]  /*11490*/  IMAD.WIDE.U32 R32, R32, c[0x0][0x3d8], R14 ;  /* 0x0000f60020207a25 */ /* 0x000fc600078e000e */
[----:B--2---:R1:W-:Y:S01]  /*114a0*/  @!P2 ST.E [R34.64], R7 ;  /* 0x000000072200a985 */ /* 0x0043e2000c101906 */
[----:B------:R-:W-:Y:S01]  /*114b0*/  IMAD.IADD R3, R33, 0x1, R3 ;  /* 0x0000000121037824 */ /* 0x000fe200078e0203 */
[C---:B------:R-:W-:Y:S02]  /*114c0*/  LEA R38, P0, R32.reuse, c[0x0][0x380], 0x1 ;  /* 0x0000e00020267a11 */ /* 0x040fe400078008ff */
        /* <DEDUP_REMOVED lines=22> */
.L_x_2452:
[----:B------:R-:W-:Y:S05]  /*11630*/  BSYNC B0 ;  /* 0x0000000000007941 */ /* 0x000fea0003800000 */
.L_x_2451:
        /* <DEDUP_REMOVED lines=15> */
.L_x_2454:
[----:B------:R-:W-:Y:S05]  /*11730*/  BSYNC B0 ;  /* 0x0000000000007941 */ /* 0x000fea0003800000 */
.L_x_2453:
        /* <DEDUP_REMOVED lines=15> */
.L_x_2456:
[----:B------:R-:W-:Y:S05]  /*11830*/  BSYNC B0 ;  /* 0x0000000000007941 */ /* 0x000fea0003800000 */
.L_x_2455:
        /* <DEDUP_REMOVED lines=16> */
.L_x_2449:
[----:B------:R-:W-:Y:S01]  /*11940*/  ISETP.NE.U32.AND P0, PT, RZ, c[0x0][0x508], PT ;  /* 0x00014200ff007a0c */ /* 0x000fe20003f05070 */
[----:B------:R-:W-:Y:S01]  /*11950*/  IMAD.MOV.U32 R9, RZ, RZ, 0x4 ;  /* 0x00000004ff097424 */ /* 0x000fe200078e00ff */
[----:B------:R-:W-:Y:S02]  /*11960*/  ISETP.NE.U32.AND P1, PT, RZ, c[0x0][0x500], PT ;  /* 0x00014000ff007a0c */ /* 0x000fe40003f25070 */
[----:B------:R-:W-:Y:S01]  /*11970*/  ISETP.NE.AND.EX P0, PT, RZ, c[0x0][0x50c], PT, P0 ;  /* 0x00014300ff007a0c */ /* 0x000fe20003f05300 */
[----:B------:R-:W-:Y:S01]  /*11980*/  IMAD.WIDE R6, R228, R9, c[0x0][0x500] ;  /* 0x00014000e4067625 */ /* 0x000fe200078e0209 */
[----:B------:R-:W-:-:S03]  /*11990*/  ISETP.NE.AND.EX P1, PT, RZ, c[0x0][0x504], PT, P1 ;  /* 0x00014100ff007a0c */ /* 0x000fc60003f25310 */
[----:B------:R-:W-:-:S08]  /*119a0*/  IMAD.MOV.U32 R3, RZ, RZ, c[0x0][0x388] ;  /* 0x0000e200ff037624 */ /* 0x000fd000078e00ff */
        /* <DEDUP_REMOVED lines=8> */
[----:B-----5:R-:W2:Y:S04]  /*11a30*/  LDG.E R3, [R6.64] ;  /* 0x0000000606037981 */ /* 0x020ea8000c1e1900 */
[----:B------:R-:W2:Y:S02]  /*11a40*/  LDG.E R2, [R6.64+0x4] ;  /* 0x0000040606027981 */ /* 0x000ea4000c1e1900 */
[----:B--2---:R-:W-:-:S02]  /*11a50*/  IADD3 R3, -R3, R2, RZ ;  /* 0x0000000203037210 */ /* 0x004fc40007ffe1ff */
.L_x_2457:
        /* <DEDUP_REMOVED lines=19> */
[----:B------:R-:W-:-:S04]  /*11b90*/  IMAD.WIDE.U32 R12, R220, c[0x0][0x490], R12 ;  /* 0x00012400dc0c7a25 */ /* 0x000fc800078e000c */
[----:B------:R-:W-:Y:S02]  /*11ba0*/  IMAD.IADD R15, R4, 0x1, R13 ;  /* 0x00000001040f7824 */ /* 0x000fe400078e020d */
[----:B------:R-:W-:Y:S02]  /*11bb0*/  IMAD.MOV.U32 R14, RZ, RZ, R12 ;  /* 0x000000ffff0e7224 */ /* 0x000fe400078e000c */
[----:B------:R-:W-:Y:S02]  /*11bc0*/  IMAD R13, R5, c[0x0][0x498], RZ ;  /* 0x00012600050d7a24 */ /* 0x000fe400078e02ff */
[----:B------:R-:W-:-:S04]  /*11bd0*/  @P0 IMAD.HI.U32 R6, R8, c[0x0][0x4ec], RZ ;  /* 0x00013b0008060a27 */ /* 0x000fc800078e00ff */
[----:B------:R-:W-:Y:S01]  /*11be0*/  IMAD.WIDE.U32 R14, R228, c[0x0][0x498], R14 ;  /* 0x00012600e40e7a25 */ /* 0x000fe200078e000e */
[----:B------:R-:W-:-:S03]  /*11bf0*/  @P0 SHF.R.U32.HI R7, RZ, c[0x0][0x4f0], R6 ;  /* 0x00013c00ff070a19 */ /* 0x000fc60000011606 */
[----:B------:R-:W-:Y:S01]  /*11c00*/  IMAD R13, R228, c[0x0][0x49c], R13 ;  /* 0x00012700e40d7a24 */ /* 0x000fe200078e020d */
[C---:B------:R-:W-:Y:S02]  /*11c10*/  IADD3 R9, -R7.reuse, RZ, RZ ;  /* 0x000000ff07097210 */ /* 0x040fe40007ffe1ff */
[----:B------:R-:W-:Y:S02]  /*11c20*/  SHF.R.S32.HI R4, RZ, 0x1f, R7 ;  /* 0x0000001fff047819 */ /* 0x000fe40000011407 */
[----:B------:R-:W-:Y:S01]  /*11c30*/  IADD3 R12, P0, R7, R14, RZ ;  /* 0x0000000e070c7210 */ /* 0x000fe20007f1e0ff */
[----:B------:R-:W-:-:S03]  /*11c40*/  IMAD R9, R9, c[0x0][0x4e8], R8 ;  /* 0x00013a0009097a24 */ /* 0x000fc600078e0208 */
[----:B------:R-:W-:Y:S02]  /*11c50*/  IADD3.X R13, R4, R15, R13, P0, !PT ;  /* 0x0000000f040d7210 */ /* 0x000fe400007fe40d */
[----:B------:R-:W-:Y:S02]  /*11c60*/  SHF.R.S32.HI R6, RZ, 0x1f, R9 ;  /* 0x0000001fff067819 */ /* 0x000fe40000011409 */
[----:B------:R-:W-:Y:S01]  /*11c70*/  MOV R4, 0xff800000 ;  /* 0xff80000000047802 */ /* 0x000fe20000000f00 */
[----:B------:R-:W-:-:S04]  /*11c80*/  IMAD.WIDE.U32 R12, R9, c[0x0][0x488], R12 ;  /* 0x00012200090c7a25 */ /* 0x000fc800078e000c */
[----:B------:R-:W-:-:S04]  /*11c90*/  IMAD R6, R6, c[0x0][0x488], RZ ;  /* 0x0001220006067a24 */ /* 0x000fc800078e02ff */
[----:B------:R-:W-:Y:S01]  /*11ca0*/  IMAD R7, R9, c[0x0][0x48c], R6 ;  /* 0x0001230009077a24 */ /* 0x000fe200078e0206 */
[----:B------:R-:W-:-:S04]  /*11cb0*/  LEA R6, P0, R12, c[0x0][0x450], 0x2 ;  /* 0x000114000c067a11 */ /* 0x000fc800078010ff */
[----:B------:R-:W-:-:S04]  /*11cc0*/  IADD3 R7, R13, R7, RZ ;  /* 0x000000070d077210 */ /* 0x000fc80007ffe0ff */
[----:B------:R-:W-:-:S05]  /*11cd0*/  LEA.HI.X R7, R12, c[0x0][0x454], R7, 0x2, P0 ;  /* 0x000115000c077a11 */ /* 0x000fca00000f1407 */
[----:B------:R1:W-:Y:S02]  /*11ce0*/  STG.E [R6.64], R4 ;  /* 0x0000000406007986 */ /* 0x0003e4000c101906 */
.L_x_2459:
[----:B------:R-:W-:Y:S05]  /*11cf0*/  BSYNC B0 ;  /* 0x0000000000007941 */ /* 0x000fea0003800000 */
.L_x_2458:
[----:B-1----:R-:W1:Y:S01]  /*11d00*/  S2R R6, SR_CTAID.X ;  /* 0x0000000000067919 */ /* 0x002e620000002500 */
[----:B------:R-:W-:Y:S01]  /*11d10*/  SHF.R.S32.HI R9, RZ, 0x1f, R2 ;  /* 0x0000001fff097819 */ /* 0x000fe20000011402 */
[----:B------:R-:W-:Y:S01]  /*11d20*/  IMAD R7, R11, c[0x0][0x3a0], RZ ;  /* 0x0000e8000b077a24 */ /* 0x000fe200078e02ff */
[----:B------:R-:W-:Y:S01]  /*11d30*/  MOV R8, c[0x0][0x4e8] ;  /* 0x00013a0000087a02 */ /* 0x000fe20000000f00 */
[----:B------:R-:W-:Y:S01]  /*11d40*/  IMAD R5, R5, c[0x0][0x3f0], RZ ;  /* 0x0000fc0005057a24 */ /* 0x000fe200078e02ff */
[-C--:B------:R-:W-:Y:S01]  /*11d50*/  LEA.HI R4, R9, R2.reuse, RZ, 0x3 ;  /* 0x0000000209047211 */ /* 0x080fe200078f18ff */
[----:B------:R-:W-:Y:S01]  /*11d60*/  IMAD R7, R10, c[0x0][0x3a4], R7 ;  /* 0x0000e9000a077a24 */ /* 0x000fe200078e0207 */
[----:B------:R-:W-:Y:S01]  /*11d70*/  ISETP.NE.AND P0, PT, R8, 0x1, PT ;  /* 0x000000010800780c */ /* 0x000fe20003f05270 */
[----:B------:R-:W-:Y:S01]  /*11d80*/  IMAD.WIDE.U32 R10, R10, c[0x0][0x3a0], RZ ;  /* 0x0000e8000a0a7a25 */ /* 0x000fe200078e00ff */
[----:B------:R-:W-:Y:S01]  /*11d90*/  LOP3.LUT R9, R4, 0xfffffff8, RZ, 0xc0, !PT ;  /* 0xfffffff804097812 */ /* 0x000fe200078ec0ff */
[----:B------:R-:W-:Y:S01]  /*11da0*/  BSSY B0, `(.L_x_2460) ;  /* 0x000002f000007945 */ /* 0x000fe20003800000 */
[----:B------:R-:W-:Y:S01]  /*11db0*/  SHF.R.S32.HI R4, RZ, 0x3, R4 ;  /* 0x00000003ff047819 */ /* 0x000fe20000011404 */
[----:B------:R-:W-:Y:S01]  /*11dc0*/  IMAD R5, R228, c[0x0][0x3f4], R5 ;  /* 0x0000fd00e4057a24 */ /* 0x000fe200078e0205 */
[----:B------:R-:W-:Y:S01]  /*11dd0*/  IADD3 R9, -R9, R2, RZ ;  /* 0x0000000209097210 */ /* 0x000fe20007ffe1ff */
[----:B-----5:R-:W-:Y:S01]  /*11de0*/  IMAD R3, R3, c[0x0][0x4e8], RZ ;  /* 0x00013a0003037a24 */ /* 0x020fe200078e02ff */
[----:B------:R-:W-:Y:S01]  /*11df0*/  IADD3 R11, R11, R7, RZ ;  /* 0x000000070b0b7210 */ /* 0x000fe20007ffe0ff */
[----:B------:R-:W-:-:S02]  /*11e00*/  IMAD R7, R0, c[0x0][0x3e8], RZ ;  /* 0x0000fa0000077a24 */ /* 0x000fc400078e02ff */
[C---:B------:R-:W-:Y:S01]  /*11e10*/  IMAD R13, R9.reuse, 0x20, R4 ;  /* 0x00000020090d7824 */ /* 0x040fe200078e0204 */
[----:B------:R-:W-:Y:S01]  /*11e20*/  SHF.L.U32 R9, R9, 0x3, RZ ;  /* 0x0000000309097819 */ /* 0x000fe200000006ff */
[C---:B------:R-:W-:Y:S02]  /*11e30*/  IMAD R7, R220.reuse, c[0x0][0x3ec], R7 ;  /* 0x0000fb00dc077a24 */ /* 0x040fe400078e0207 */
[----:B------:R-:W-:Y:S01]  /*11e40*/  IMAD.WIDE.U32 R10, R220, c[0x0][0x3e8], R10 ;  /* 0x0000fa00dc0a7a25 */ /* 0x000fe200078e000a */
[C---:B-1----:R-:W-:Y:S02]  /*11e50*/  LEA R13, R6.reuse, R13, 0x7 ;  /* 0x0000000d060d7211 */ /* 0x042fe400078e38ff */
[----:B------:R-:W-:Y:S02]  /*11e60*/  LEA R4, R6, R4, 0x7 ;  /* 0x0000000406047211 */ /* 0x000fe400078e38ff */
[----:B------:R-:W-:Y:S01]  /*11e70*/  IADD3 R11, R7, R11, RZ ;  /* 0x0000000b070b7210 */ /* 0x000fe20007ffe0ff */
[----:B------:R-:W-:-:S04]  /*11e80*/  @P0 IMAD.HI.U32 R0, R13, c[0x0][0x4ec], RZ ;  /* 0x00013b000d000a27 */ /* 0x000fc800078e00ff */
[----:B------:R-:W-:Y:S01]  /*11e90*/  IMAD.MOV.U32 R2, RZ, RZ, R13 ;  /* 0x000000ffff027224 */ /* 0x000fe200078e000d */
[----:B------:R-:W-:Y:S01]  /*11ea0*/  @P0 SHF.R.U32.HI R2, RZ, c[0x0][0x4f0], R0 ;  /* 0x00013c00ff020a19 */ /* 0x000fe20000011600 */
[----:B------:R-:W-:-:S03]  /*11eb0*/  IMAD.WIDE.U32 R10, R228, c[0x0][0x3f0], R10 ;  /* 0x0000fc00e40a7a25 */ /* 0x000fc600078e000a */
[----:B------:R-:W-:Y:S02]  /*11ec0*/  SHF.R.S32.HI R7, RZ, 0x1f, R2 ;  /* 0x0000001fff077819 */ /* 0x000fe40000011402 */
[----:B------:R-:W-:Y:S02]  /*11ed0*/  IADD3 R0, -R2, RZ, RZ ;  /* 0x000000ff02007210 */ /* 0x000fe40007ffe1ff */
[----:B------:R-:W-:Y:S01]  /*11ee0*/  IADD3 R11, R11, R5, RZ ;  /* 0x000000050b0b7210 */ /* 0x000fe20007ffe0ff */
[----:B------:R-:W-:Y:S02]  /*11ef0*/  IMAD R7, R7, c[0x0][0x3e0], RZ ;  /* 0x0000f80007077a24 */ /* 0x000fe400078e02ff */
[----:B------:R-:W-:Y:S02]  /*11f00*/  IMAD R0, R0, c[0x0][0x4e8], R13 ;  /* 0x00013a0000007a24 */ /* 0x000fe400078e020d */
[----:B------:R-:W-:-:S04]  /*11f10*/  IMAD.WIDE.U32 R10, R2, c[0x0][0x3e0], R10 ;  /* 0x0000f800020a7a25 */ /* 0x000fc800078e000a */
[----:B------:R-:W-:Y:S01]  /*11f20*/  IMAD R7, R2, c[0x0][0x3e4], R7 ;  /* 0x0000f90002077a24 */ /* 0x000fe200078e0207 */
[----:B------:R-:W-:-:S03]  /*11f30*/  SHF.R.S32.HI R2, RZ, 0x1f, R0 ;  /* 0x0000001fff027819 */ /* 0x000fc60000011400 */
        /* <DEDUP_REMOVED lines=9> */
[----:B------:R-:W-:-:S03]  /*11fd0*/  IADD3 R5, R9, 0x40, RZ ;  /* 0x0000004009057810 */ /* 0x000fc60007ffe0ff */
        /* <DEDUP_REMOVED lines=11> */
.L_x_2461:
[----:B------:R-:W-:Y:S05]  /*12090*/  BSYNC B0 ;  /* 0x0000000000007941 */ /* 0x000fea0003800000 */
.L_x_2460:
        /* <DEDUP_REMOVED lines=15> */
.L_x_2463:
[----:B------:R-:W-:Y:S05]  /*12190*/  BSYNC B0 ;  /* 0x0000000000007941 */ /* 0x000fea0003800000 */
.L_x_2462:
        /* <DEDUP_REMOVED lines=15> */
.L_x_2465:
[----:B------:R-:W-:Y:S05]  /*12290*/  BSYNC B0 ;  /* 0x0000000000007941 */ /* 0x000fea0003800000 */
.L_x_2464:
[----:B------:R-:W-:Y:S01]  /*122a0*/  IADD3 R4, R4, 0x60, RZ ;  /* 0x0000006004047810 */ /* 0x000fe20007ffe0ff */
[----:B-1----:R1:W2:Y:S03]  /*122b0*/  SHFL.IDX PT, R7, R0, 0x3, 0x181f ;  /* 0x00781f0000077f89 */ /* 0x0022a600000e0000 */
[----:B------:R-:W-:Y:S01]  /*122c0*/  ISETP.GE.AND P0, PT, R4, R3, PT ;  /* 0x000000030400720c */ /* 0x000fe20003f06270 */
[----:B------:R1:W3:-:S12]  /*122d0*/  SHFL.IDX PT, R6, R2, 0x3, 0x181f ;  /* 0x00781f0002067f89 */ /* 0x0002d800000e0000 */
[----:B------:R-:W-:Y:S05]  /*122e0*/  @P0 EXIT ;  /* 0x000000000000094d */ /* 0x000fea0003800000 */
[----:B------:R-:W-:-:S13]  /*122f0*/  ISETP.GE.AND P0, PT, R9, c[0x0][0x3c8], PT ;  /* 0x0000f20009007a0c */ /* 0x000fda0003f06270 */
[----:B-123--:R-:W-:-:S05]  /*12300*/  @!P0 IMAD.WIDE R2, R9, 0x2, R6 ;  /* 0x0000000209028825 */ /* 0x00efca00078e0206 */
[----:B------:R1:W-:Y:S01]  /*12310*/  @!P0 ST.E.128 [R2.64], RZ ;  /* 0x000000ff02008985 */ /* 0x0003e2000c101d06 */
[----:B------:R-:W-:-:S13]  /*12320*/  ISETP.GE.AND P0, PT, R5, c[0x0][0x3c8], PT ;  /* 0x0000f20005007a0c */ /* 0x000fda0003f06270 */
[----:B------:R-:W-:Y:S05]  /*12330*/  @P0 EXIT ;  /* 0x000000000000094d */ /* 0x000fea0003800000 */
[----:B------:R-:W-:-:S04]  /*12340*/  SHF.R.S32.HI R0, RZ, 0x1f, R5 ;  /* 0x0000001fff007819 */ /* 0x000fc80000011405 */
[----:B------:R-:W-:-:S04]  /*12350*/  LEA.HI R0, R0, R5, RZ, 0x3 ;  /* 0x0000000500007211 */ /* 0x000fc800078f18ff */
[----:B-1----:R-:W-:-:S05]  /*12360*/  LOP3.LUT R3, R0, 0xfffffff8, RZ, 0xc0, !PT ;  /* 0xfffffff800037812 */ /* 0x002fca00078ec0ff */
[----:B------:R-:W-:-:S05]  /*12370*/  IMAD.WIDE R6, R3, 0x2, R6 ;  /* 0x0000000203067825 */ /* 0x000fca00078e0206 */
[----:B------:R-:W-:Y:S01]  /*12380*/  ST.E.128 [R6.64], RZ ;  /* 0x000000ff06007985 */ /* 0x000fe2000c101d06 */
[----:B------:R-:W-:Y:S05]  /*12390*/  EXIT ;  /* 0x000000000000794d */ /* 0x000fea0003800000 */
.L_x_2466:
        /* <DEDUP_REMOVED lines=14> */
.L_x_4362:


//--------------------- .text._ZN7cutlass13device_kernelIN5flash19enable_sm80_to_sm89INS1_16FlashAttnFwdSm80INS1_25CollectiveMainloopFwdSm80ILi8ELi1ELb1EN4cute5tupleIJNS5_1CILi128EEENS7_ILi96EEES8_EEELi128ENS_10bfloat16_tEfNS_4arch4Sm80ELb0ELb1ELb0ELb1ELb1ELb1ELb1ELb0EEENS1_21CollectiveEpilogueFwdINS6_IJS8_S8_S9_EEENS6_IJNS7_ILi1EEESH_SH_EEESB_SD_Li256ELb1ELb1ELb0ELb0EEENS1_19SingleTileSchedulerILb1ELb0ELb1ELi128EEEEEEEEEvNT_6ParamsE --------------------------
	.section	.text._ZN7cutlass13device_kernelIN5flash19enable_sm80_to_sm89INS1_16FlashAttnFwdSm80INS1_25CollectiveMainloopFwdSm80ILi8ELi1ELb1EN4cute5tupleIJNS5_1CILi128EEENS7_ILi96EEES8_EEELi128ENS_10bfloat16_tEfNS_4arch4Sm80ELb0ELb1ELb0ELb1ELb1ELb1ELb1ELb0EEENS1_21CollectiveEpilogueFwdINS6_IJS8_S8_S9_EEENS6_IJNS7_ILi1EEESH_SH_EEESB_SD_Li256ELb1ELb1ELb0ELb0EEENS1_19SingleTileSchedulerILb1ELb0ELb1ELi128EEEEEEEEEvNT_6ParamsE,"ax",@progbits
	.sectioninfo	@"SHI_REGISTERS=255"
	.align	128
.text._ZN7cutlass13device_kernelIN5flash19enable_sm80_to_sm89INS1_16FlashAttnFwdSm80INS1_25CollectiveMainloopFwdSm80ILi8ELi1ELb1EN4cute5tupleIJNS5_1CILi128EEENS7_ILi96EEES8_EEELi128ENS_10bfloat16_tEfNS_4arch4Sm80ELb0ELb1ELb0ELb1ELb1ELb1ELb1ELb0EEENS1_21CollectiveEpilogueFwdINS6_IJS8_S8_S9_EEENS6_IJNS7_ILi1EEESH_SH_EEESB_SD_Li256ELb1ELb1ELb0ELb0EEENS1_19SingleTileSchedulerILb1ELb0ELb1ELi128EEEEEEEEEvNT_6ParamsE:
        .type           _ZN7cutlass13device_kernelIN5flash19enable_sm80_to_sm89INS1_16FlashAttnFwdSm80INS1_25CollectiveMainloopFwdSm80ILi8ELi1ELb1EN4cute5tupleIJNS5_1CILi128EEENS7_ILi96EEES8_EEELi128ENS_10bfloat16_tEfNS_4arch4Sm80ELb0ELb1ELb0ELb1ELb1ELb1ELb1ELb0EEENS1_21CollectiveEpilogueFwdINS6_IJS8_S8_S9_EEENS6_IJNS7_ILi1EEESH_SH_EEESB_SD_Li256ELb1ELb1ELb0ELb0EEENS1_19SingleTileSchedulerILb1ELb0ELb1ELi128EEEEEEEEEvNT_6ParamsE,@function
        .size           _ZN7cutlass13device_kernelIN5flash19enable_sm80_to_sm89INS1_16FlashAttnFwdSm80INS1_25CollectiveMainloopFwdSm80ILi8ELi1ELb1EN4cute5tupleIJNS5_1CILi128EEENS7_ILi96EEES8_EEELi128ENS_10bfloat16_tEfNS_4arch4Sm80ELb0ELb1ELb0ELb1ELb1ELb1ELb1ELb0EEENS1_21CollectiveEpilogueFwdINS6_IJS8_S8_S9_EEENS6_IJNS7_ILi1EEESH_SH_EEESB_SD_Li256ELb1ELb1ELb0ELb0EEENS1_19SingleTileSchedulerILb1ELb0ELb1ELi128EEEEEEEEEvNT_6ParamsE,(.L_x_4363 - _ZN7cutlass13device_kernelIN5flash19enable_sm80_to_sm89INS1_16FlashAttnFwdSm80INS1_25CollectiveMainloopFwdSm80ILi8ELi1ELb1EN4cute5tupleIJNS5_1CILi128EEENS7_ILi96EEES8_EEELi128ENS_10bfloat16_tEfNS_4arch4Sm80ELb0ELb1ELb0ELb1ELb1ELb1ELb1ELb0EEENS1_21CollectiveEpilogueFwdINS6_IJS8_S8_S9_EEENS6_IJNS7_ILi1EEESH_SH_EEESB_SD_Li256ELb1ELb1ELb0ELb0EEENS1_19SingleTileSchedulerILb1ELb0ELb1ELi128EEEEEEEEEvNT_6ParamsE)
        .other          _ZN7cutlass13device_kernelIN5flash19enable_sm80_to_sm89INS1_16FlashAttnFwdSm80INS1_25CollectiveMainloopFwdSm80ILi8ELi1ELb1EN4cute5tupleIJNS5_1CILi128EEENS7_ILi96EEES8_EEELi128ENS_10bfloat16_tEfNS_4arch4Sm80ELb0ELb1ELb0ELb1ELb1ELb1ELb1ELb0EEENS1_21CollectiveEpilogueFwdINS6_IJS8_S8_S9_EEENS6_IJNS7_ILi1EEESH_SH_EEESB_SD_Li256ELb1ELb1ELb0ELb0EEENS1_19SingleTileSchedulerILb1ELb0ELb1ELi128EEEEEEEEEvNT_6ParamsE,@"STO_CUDA_ENTRY STV_DEFAULT"
_ZN7cutlass13device_kernelIN5flash19enable_sm80_to_sm89INS1_16FlashAttnFwdSm80INS1_25CollectiveMainloopFwdSm80ILi8ELi1ELb1EN4cute5tupleIJNS5_1CILi128EEENS7_ILi96EEES8_EEELi128ENS_10bfloat16_tEfNS_4arch4Sm80ELb0ELb1ELb0ELb1ELb1ELb1ELb1ELb0EEENS1_21CollectiveEpilogueFwdINS6_IJS8_S8_S9_EEENS6_IJNS7_ILi1EEESH_SH_EEESB_SD_Li256ELb1ELb1ELb0ELb0EEENS1_19SingleTileSchedulerILb1ELb0ELb1ELi128EEEEEEEEEvNT_6ParamsE:
[----:B------:R-:W-:Y:S02]  /*0000*/  MOV R1, c[0x0][0x28] ;  /* 0x00000a0000017a02 */ /* 0x000fe40000000f00 */
[----:B------:R-:W1:Y:S01]  /*0010*/  S2R R73, SR_TID.X ;  /* 0x0000000000497919 */ /* 0x000e620000002100 */
[----:B------:R-:W2:Y:S01]  /*0020*/  S2UR UR4, SR_CTAID.X ;  /* 0x00000000000479c3 */ /* 0x000ea20000002500 */
[----:B------:R-:W-:Y:S02]  /*0030*/  ULDC.64 UR18, c[0x0][0x118] ;  /* 0x0000460000127ab9 */ /* 0x000fe40000000a00 */
[----:B------:R-:W3:Y:S01]  /*0040*/  S2R R217, SR_CTAID.Z ;  /* 0x0000000000d97919 */ /* 0x000ee20000002700 */
[----:B-1----:R-:W-:-:S06]  /*0050*/  SHF.R.U32.HI R0, RZ, 0x5, R73 ;  /* 0x00000005ff007819 */ /* 0x002fcc0000011649 */
[----:B------:R-:W1:Y:S02]  /*0060*/  SHFL.IDX PT, R0, R0, RZ, 0x1f ;  /* 0x00001fff00007589 */ /* 0x000e6400000e0000 */
[----:B-1----:R-:W-:Y:S02]  /*0070*/  ISETP.NE.AND P0, PT, R0, RZ, PT ;  /* 0x000000ff0000720c */ /* 0x002fe40003f05270 */
[----:B------:R-:W-:-:S05]  /*0080*/  MOV R0, 0x4 ;  /* 0x0000000400007802 */ /* 0x000fca0000000f00 */
[----:B---3--:R-:W-:-:S06]  /*0090*/  IMAD.WIDE R2, R217, R0, c[0x0][0x568] ;  /* 0x00015a00d9027625 */ /* 0x008fcc00078e0200 */
[----:B--2---:R-:W-:Y:S05]  /*00a0*/  @!P0 BRA `(.L_x_2467) ;  /* 0x0000014000008947 */ /* 0x004fea0003800000 */
[----:B------:R-:W-:-:S04]  /*00b0*/  ISETP.NE.U32.AND P0, PT, RZ, c[0x0][0x568], PT ;  /* 0x00015a00ff007a0c */ /* 0x000fc80003f05070 */
[----:B------:R-:W-:-:S13]  /*00c0*/  ISETP.NE.AND.EX P0, PT, RZ, c[0x0][0x56c], PT, P0 ;  /* 0x00015b00ff007a0c */ /* 0x000fda0003f05300 */
[----:B------:R-:W-:Y:S05]  /*00d0*/  @!P0 BRA `(.L_x_2468) ;  /* 0x0000002000008947 */ /* 0x000fea0003800000 */
[----:B------:R1:W5:Y:S01]  /*00e0*/  LDG.E R2, [R2.64] ;  /* 0x0000001202027981 */ /* 0x000362000c1e1900 */
[----:B------:R-:W-:Y:S05]  /*00f0*/  BRA `(.L_x_2469) ;  /* 0x0000009000007947 */ /* 0x000fea0003800000 */
.L_x_2468:
        /* <DEDUP_REMOVED lines=8> */
.L_x_2470:
[----:B------:R-:W-:-:S04]  /*0180*/  MOV R2, c[0x0][0x54c] ;  /* 0x0001530000027a02 */ /* 0x000fc80000000f00 */
.L_x_2469:
[----:B------:R-:W-:Y:S01]  /*0190*/  USHF.L.U32 UR4, UR4, 0x7, URZ ;  /* 0x0000000704047899 */ /* 0x000fe2000800063f */
[----:B-----5:R-:W-:-:S05]  /*01a0*/  IMAD R2, R2, c[0x0][0x548], RZ ;  /* 0x0001520002027a24 */ /* 0x020fca00078e02ff */
[----:B------:R-:W-:-:S04]  /*01b0*/  MOV R7, UR4 ;  /* 0x0000000400077c02 */ /* 0x000fc80008000f00 */
[----:B------:R-:W-:-:S04]  /*01c0*/  ISETP.GE.AND P0, PT, R7, R2, PT ;  /* 0x000000020700720c */ /* 0x000fc80003f06270 */
[----:B------:R-:W-:Y:S01]  /*01d0*/  SEL R217, R217, 0xffffffff, !P0 ;  /* 0xffffffffd9d97807 */ /* 0x000fe20004000000 */
[----:B------:R-:W-:Y:S05]  /*01e0*/  BRA `(.L_x_2471) ;  /* 0x0000013000007947 */ /* 0x000fea0003800000 */
.L_x_2467:
[----:B------:R-:W-:-:S04]  /*01f0*/  ISETP.NE.U32.AND P0, PT, RZ, c[0x0][0x568], PT ;  /* 0x00015a00ff007a0c */ /* 0x000fc80003f05070 */
[----:B------:R-:W-:-:S13]  /*0200*/  ISETP.NE.AND.EX P0, PT, RZ, c[0x0][0x56c], PT, P0 ;  /* 0x00015b00ff007a0c */ /* 0x000fda0003f05300 */
[----:B------:R-:W-:Y:S05]  /*0210*/  @!P0 BRA `(.L_x_2472) ;  /* 0x0000002000008947 */ /* 0x000fea0003800000 */
[----:B------:R1:W5:Y:S01]  /*0220*/  LDG.E R2, [R2.64] ;  /* 0x0000001202027981 */ /* 0x000362000c1e1900 */
[----:B------:R-:W-:Y:S05]  /*0230*/  BRA `(.L_x_2473) ;  /* 0x0000009000007947 */ /* 0x000fea0003800000 */
.L_x_2472:
        /* <DEDUP_REMOVED lines=8> */
.L_x_2474:
[----:B------:R-:W-:-:S04]  /*02c0*/  MOV R2, c[0x0][0x54c] ;  /* 0x0001530000027a02 */ /* 0x000fc80000000f00 */
.L_x_2473:
[----:B------:R-:W-:Y:S01]  /*02d0*/  USHF.L.U32 UR4, UR4, 0x7, URZ ;  /* 0x0000000704047899 */ /* 0x000fe2000800063f */
[----:B-----5:R-:W-:-:S05]  /*02e0*/  IMAD R2, R2, c[0x0][0x548], RZ ;  /* 0x0001520002027a24 */ /* 0x020fca00078e02ff */
[----:B------:R-:W-:-:S04]  /*02f0*/  MOV R7, UR4 ;  /* 0x0000000400077c02 */ /* 0x000fc80008000f00 */
[----:B------:R-:W-:-:S04]  /*0300*/  ISETP.GE.AND P0, PT, R7, R2, PT ;  /* 0x000000020700720c */ /* 0x000fc80003f06270 */
[----:B------:R-:W-:-:S04]  /*0310*/  SEL R217, R217, 0xffffffff, !P0 ;  /* 0xffffffffd9d97807 */ /* 0x000fc80004000000 */
.L_x_2471:
[----:B------:R-:W-:-:S13]  /*0320*/  ISETP.GE.AND P0, PT, R217, RZ, PT ;  /* 0x000000ffd900720c */ /* 0x000fda0003f06270 */
[----:B------:R-:W-:Y:S05]  /*0330*/  @!P0 EXIT ;  /* 0x000000000000894d */ /* 0x000fea0003800000 */
[----:B------:R-:W-:Y:S01]  /*0340*/  ISETP.NE.U32.AND P0, PT, RZ, c[0x0][0x370], PT ;  /* 0x0000dc00ff007a0c */ /* 0x000fe20003f05070 */
[----:B------:R-:W-:Y:S01]  /*0350*/  IMAD.MOV.U32 R215, RZ, RZ, RZ ;  /* 0x000000ffffd77224 */ /* 0x000fe200078e00ff */
[----:B------:R-:W-:Y:S01]  /*0360*/  ISETP.NE.U32.AND P1, PT, RZ, c[0x0][0x360], PT ;  /* 0x0000d800ff007a0c */ /* 0x000fe20003f25070 */
[----:B------:R-:W-:Y:S01]  /*0370*/  IMAD.MOV.U32 R76, RZ, RZ, RZ ;  /* 0x000000ffff4c7224 */ /* 0x000fe200078e00ff */
[----:B------:R-:W-:Y:S01]  /*0380*/  ISETP.NE.AND.EX P2, PT, RZ, c[0x0][0x374], PT, P0 ;  /* 0x0000dd00ff007a0c */ /* 0x000fe20003f45300 */
[----:B------:R-:W-:Y:S01]  /*0390*/  IMAD.MOV.U32 R4, RZ, RZ, RZ ;  /* 0x000000ffff047224 */ /* 0x000fe200078e00ff */
[----:B------:R-:W-:Y:S01]  /*03a0*/  ISETP.NE.AND.EX P0, PT, RZ, c[0x0][0x364], PT, P1 ;  /* 0x0000d900ff007a0c */ /* 0x000fe20003f05310 */
[CC--:B------:R-:W-:Y:S01]  /*03b0*/  IMAD.WIDE R12, R217.reuse, R0.reuse, c[0x0][0x348] ;  /* 0x0000d200d90c7625 */ /* 0x0c0fe200078e0200 */
[----:B------:R-:W-:Y:S02]  /*03c0*/  ISETP.NE.U32.AND P1, PT, RZ, c[0x0][0x348], PT ;  /* 0x0000d200ff007a0c */ /* 0x000fe40003f25070 */
[----:B------:R-:W-:Y:S01]  /*03d0*/  ISETP.NE.U32.AND P3, PT, RZ, c[0x0][0x350], PT ;  /* 0x0000d400ff007a0c */ /* 0x000fe20003f65070 */
[----:B------:R-:W-:Y:S01]  /*03e0*/  IMAD.WIDE R10, R217, R0, c[0x0][0x350] ;  /* 0x0000d400d90a7625 */ /* 0x000fe200078e0200 */
[----:B------:R-:W-:-:S02]  /*03f0*/  ISETP.NE.U32.AND P4, PT, RZ, c[0x0][0x358], PT ;  /* 0x0000d600ff007a0c */ /* 0x000fc40003f85070 */
[----:B------:R-:W-:Y:S01]  /*0400*/  ISETP.NE.AND.EX P1, PT, RZ, c[0x0][0x34c], PT, P1 ;  /* 0x0000d300ff007a0c */ /* 0x000fe20003f25310 */
[CC--:B------:R-:W-:Y:S01]  /*0410*/  IMAD.WIDE R8, R217.reuse, R0.reuse, c[0x0][0x358] ;  /* 0x0000d600d9087625 */ /* 0x0c0fe200078e0200 */
[----:B------:R-:W-:Y:S02]  /*0420*/  ISETP.NE.AND.EX P3, PT, RZ, c[0x0][0x354], PT, P3 ;  /* 0x0000d500ff007a0c */ /* 0x000fe40003f65330 */
[----:B------:R-:W-:Y:S01]  /*0430*/  ISETP.NE.AND.EX P4, PT, RZ, c[0x0][0x35c], PT, P4 ;  /* 0x0000d700ff007a0c */ /* 0x000fe20003f85340 */
[CC--:B------:R-:W-:Y:S01]  /*0440*/  @P2 IMAD.WIDE R14, R217.reuse, R0.reuse, c[0x0][0x370] ;  /* 0x0000dc00d90e2625 */ /* 0x0c0fe200078e0200 */
[----:B------:R-:W-:Y:S01]  /*0450*/  MOV R82, RZ ;  /* 0x000000ff00527202 */ /* 0x000fe20000000f00 */
[----:B------:R-:W2:Y:S02]  /*0460*/  S2R R214, SR_CTAID.Y ;  /* 0x0000000000d67919 */ /* 0x000ea40000002600 */
[----:B------:R-:W-:Y:S02]  /*0470*/  IMAD.MOV.U32 R216, RZ, RZ, c[0x0][0x168] ;  /* 0x00005a00ffd87624 */ /* 0x000fe400078e00ff */
[----:B------:R3:W5:Y:S01]  /*0480*/  @P2 LDG.E R215, [R14.64] ;  /* 0x000000120ed72981 */ /* 0x000762000c1e1900 */
[----:B-1----:R-:W-:-:S03]  /*0490*/  @P0 IMAD.WIDE R2, R217, R0, c[0x0][0x360] ;  /* 0x0000d800d9020625 */ /* 0x002fc600078e0200 */
[----:B------:R3:W5:Y:S04]  /*04a0*/  @P1 LDG.E R76, [R12.64] ;  /* 0x000000120c4c1981 */ /* 0x000768000c1e1900 */
[----:B------:R3:W5:Y:S04]  /*04b0*/  @P3 LDG.E R82, [R10.64] ;  /* 0x000000120a523981 */ /* 0x000768000c1e1900 */
[----:B------:R3:W5:Y:S01]  /*04c0*/  @P4 LDG.E R4, [R8.64] ;  /* 0x0000001208044981 */ /* 0x000762000c1e1900 */
[----:B------:R-:W-:-:S03]  /*04d0*/  IMAD.MOV.U32 R6, RZ, RZ, c[0x0][0x2ac] ;  /* 0x0000ab00ff067624 */ /* 0x000fc600078e00ff */
[----:B------:R1:W5:Y:S01]  /*04e0*/  @P0 LDG.E R216, [R2.64] ;  /* 0x0000001202d80981 */ /* 0x000362000c1e1900 */
[----:B------:R-:W-:Y:S01]  /*04f0*/  IMAD R6, R6, c[0x0][0x1d0], RZ ;  /* 0x0000740006067a24 */ /* 0x000fe200078e02ff */
[----:B--2---:R-:W-:Y:S02]  /*0500*/  SHF.R.S32.HI R75, RZ, 0x1f, R214 ;  /* 0x0000001fff4b7819 */ /* 0x004fe400000114d6 */
[----:B-1----:R-:W-:Y:S01]  /*0510*/  MOV R2, c[0x0][0x228] ;  /* 0x00008a0000027a02 */ /* 0x002fe20000000f00 */
[----:B------:R-:W-:Y:S05]  /*0520*/  @P0 BRA `(.L_x_2475) ;  /* 0x0000004000000947 */ /* 0x000fea0003800000 */
[----:B---3--:R-:W-:Y:S05]  /*0530*/  @!P1 BRA `(.L_x_2475) ;  /* 0x0000003000009947 */ /* 0x008fea0003800000 */
[----:B-----5:R1:W2:Y:S04]  /*0540*/  LDG.E R216, [R12.64] ;  /* 0x000000120cd87981 */ /* 0x0202a8000c1e1900 */
[----:B-1----:R-:W2:Y:S02]  /*0550*/  LDG.E R12, [R12.64+0x4] ;  /* 0x000004120c0c7981 */ /* 0x002ea4000c1e1900 */
[----:B--2---:R-:W-:-:S02]  /*0560*/  IADD3 R216, -R216, R12, RZ ;  /* 0x0000000cd8d87210 */ /* 0x004fc40007ffe1ff */
.L_x_2475:
[----:B---3--:R-:W-:-:S04]  /*0570*/  ISETP.NE.U32.AND P0, PT, RZ, c[0x0][0x368], PT ;  /* 0x0000da00ff007a0c */ /* 0x008fc80003f05070 */
[----:B------:R-:W-:-:S13]  /*0580*/  ISETP.NE.AND.EX P0, PT, RZ, c[0x0][0x36c], PT, P0 ;  /* 0x0000db00ff007a0c */ /* 0x000fda0003f05300 */
[----:B------:R-:W-:Y:S05]  /*0590*/  @!P0 BRA `(.L_x_2476) ;  /* 0x0000003000008947 */ /* 0x000fea0003800000 */
[----:B------:R-:W-:-:S05]  /*05a0*/  IMAD.WIDE R10, R217, R0, c[0x0][0x368] ;  /* 0x0000da00d90a7625 */ /* 0x000fca00078e0200 */
[----:B------:R1:W5:Y:S01]  /*05b0*/  LDG.E R6, [R10.64] ;  /* 0x000000120a067981 */ /* 0x000362000c1e1900 */
[----:B------:R-:W-:Y:S05]  /*05c0*/  BRA `(.L_x_2477) ;  /* 0x0000004000007947 */ /* 0x000fea0003800000 */
.L_x_2476:
[----:B------:R-:W-:Y:S05]  /*05d0*/  @!P3 BRA `(.L_x_2477) ;  /* 0x000000300000b947 */ /* 0x000fea0003800000 */
[----:B------:R1:W2:Y:S04]  /*05e0*/  LDG.E R6, [R10.64] ;  /* 0x000000120a067981 */ /* 0x0002a8000c1e1900 */
[----:B-1----:R-:W2:Y:S02]  /*05f0*/  LDG.E R10, [R10.64+0x4] ;  /* 0x000004120a0a7981 */ /* 0x002ea4000c1e1900 */
[----:B--2---:R-:W-:Y:S02]  /*0600*/  IADD3 R6, -R6, R10, RZ ;  /* 0x0000000a06067210 */ /* 0x004fe40007ffe1ff */
.L_x_2477:
[----:B------:R2:W3:Y:S01]  /*0610*/  @P4 LDG.E R3, [R8.64] ;  /* 0x0000001208034981 */ /* 0x0004e2000c1e1900 */
[----:B------:R-:W-:-:S04]  /*0620*/  ISETP.NE.U32.AND P0, PT, RZ, c[0x0][0x378], PT ;  /* 0x0000de00ff007a0c */ /* 0x000fc80003f05070 */
[----:B------:R-:W-:Y:S01]  /*0630*/  ISETP.NE.AND.EX P0, PT, RZ, c[0x0][0x37c], PT, P0 ;  /* 0x0000df00ff007a0c */ /* 0x000fe20003f05300 */
[----:B-----5:R-:W-:Y:S01]  /*0640*/  IMAD.MOV.U32 R74, RZ, RZ, R6 ;  /* 0x000000ffff4a7224 */ /* 0x020fe200078e0006 */
[----:B--2---:R-:W3:Y:S11]  /*0650*/  @P4 LDG.E R8, [R8.64+0x4] ;  /* 0x0000041208084981 */ /* 0x004ef6000c1e1900 */
[----:B-1----:R-:W-:-:S05]  /*0660*/  @P0 IMAD.WIDE R10, R217, R0, c[0x0][0x378] ;  /* 0x0000de00d90a0625 */ /* 0x002fca00078e0200 */
[----:B------:R1:W5:Y:S01]  /*0670*/  @P0 LDG.E R74, [R10.64] ;  /* 0x000000120a4a0981 */ /* 0x000362000c1e1900 */
[----:B------:R-:W-:Y:S01]  /*0680*/  IMAD.MOV.U32 R213, RZ, RZ, c[0x0][0x2c4] ;  /* 0x0000b100ffd57624 */ /* 0x000fe200078e00ff */
[----:B------:R-:W-:Y:S01]  /*0690*/  LOP3.LUT R218, R218, 0xffbfffff, RZ, 0xc0, !PT ;  /* 0xffbfffffdada7812 */ /* 0x000fe200078ec0ff */
[----:B------:R-:W-:Y:S01]  /*06a0*/  IMAD.MOV.U32 R117, RZ, RZ, R7 ;  /* 0x000000ffff757224 */ /* 0x000fe200078e0007 */
[----:B------:R-:W-:Y:S01]  /*06b0*/  IADD3 R7, R7, 0x7f, RZ ;  /* 0x0000007f07077810 */ /* 0x000fe20007ffe0ff */
[----:B------:R-:W-:Y:S01]  /*06c0*/  IMAD.MOV.U32 R212, RZ, RZ, c[0x0][0x32c] ;  /* 0x0000cb00ffd47624 */ /* 0x000fe200078e00ff */
[----:B------:R-:W-:-:S04]  /*06d0*/  ISETP.NE.AND P2, PT, R213, 0x1, PT ;  /* 0x00000001d500780c */ /* 0x000fc80003f45270 */
[----:B------:R-:W-:-:S09]  /*06e0*/  ISETP.GE.AND P1, PT, R212, 0x1, PT ;  /* 0x00000001d400780c */ /* 0x000fd20003f26270 */
[----:B------:R-:W-:Y:S02]  /*06f0*/  @P2 IADD3 R5, R117, 0x7f, RZ ;  /* 0x0000007f75052810 */ /* 0x000fe40007ffe0ff */
[----:B------:R-:W-:-:S03]  /*0700*/  @P2 LOP3.LUT R218, R218, 0x400000, RZ, 0xfc, !PT ;  /* 0x00400000dada2812 */ /* 0x000fc600078efcff */
[----:B------:R-:W-:Y:S01]  /*0710*/  @P2 IMAD.HI.U32 R5, R5, c[0x0][0x2c8], RZ ;  /* 0x0000b20005052a27 */ /* 0x000fe200078e00ff */
[----:B------:R-:W-:-:S04]  /*0720*/  LOP3.LUT R218, R218, 0xff7fffff, RZ, 0xc0, !PT ;  /* 0xff7fffffdada7812 */ /* 0x000fc800078ec0ff */
[----:B------:R-:W-:Y:S02]  /*0730*/  @P2 SHF.R.U32.HI R7, RZ, c[0x0][0x2cc], R5 ;  /* 0x0000b300ff072a19 */ /* 0x000fe40000011605 */
[----:B------:R-:W-:Y:S01]  /*0740*/  @P1 LOP3.LUT R218, R218, 0x800000, RZ, 0xfc, !PT ;  /* 0x00800000dada1812 */ /* 0x000fe200078efcff */
[----:B---3--:R-:W-:Y:S02]  /*0750*/  @P4 IMAD.IADD R2, R8, 0x1, -R3 ;  /* 0x0000000108024824 */ /* 0x008fe400078e0a03 */
[----:B------:R-:W-:-:S04]  /*0760*/  IMAD.IADD R3, R6, 0x1, -R215 ;  /* 0x0000000106037824 */ /* 0x000fc800078e0ad7 */
[----:B------:R-:W-:-:S05]  /*0770*/  IMAD.IADD R211, R3, 0x1, R2 ;  /* 0x0000000103d37824 */ /* 0x000fca00078e0202 */
[----:B------:R-:W-:-:S05]  /*0780*/  IADD3 R80, R211, 0x1, -R216 ;  /* 0x00000001d3507810 */ /* 0x000fca0007ffe8d8 */
[----:B------:R-:W-:-:S05]  /*0790*/  IMAD.IADD R7, R80, 0x1, R7 ;  /* 0x0000000150077824 */ /* 0x000fca00078e0207 */
[----:B------:R-:W-:Y:S01]  /*07a0*/  IADD3 R9, R7, c[0x0][0x328], RZ ;  /* 0x0000ca0007097a10 */ /* 0x000fe20007ffe0ff */
[----:B------:R-:W-:Y:S05]  /*07b0*/  @!P1 BRA `(.L_x_2478) ;  /* 0x000000e000009947 */ /* 0x000fea0003800000 */
[C---:B-1----:R-:W-:Y:S02]  /*07c0*/  ISETP.GT.AND P0, PT, R7.reuse, RZ, PT ;  /* 0x000000ff0700720c */ /* 0x042fe40003f04270 */
        /* <DEDUP_REMOVED lines=8> */
.L_x_2479:
[----:B------:R-:W-:-:S13]  /*0850*/  ISETP.NE.AND P0, PT, R212, 0x1, PT ;  /* 0x00000001d400780c */ /* 0x000fda0003f05270 */
[----:B------:R-:W-:-:S05]  /*0860*/  @P0 IMAD.HI.U32 R7, R5, c[0x0][0x330], RZ ;  /* 0x0000cc0005070a27 */ /* 0x000fca00078e00ff */
[----:B------:R-:W-:-:S05]  /*0870*/  @P0 SHF.R.U32.HI R5, RZ, c[0x0][0x334], R7 ;  /* 0x0000cd00ff050a19 */ /* 0x000fca0000011607 */
.L_x_2480:
[----:B------:R-:W-:-:S05]  /*0880*/  IMAD R5, R5, R212, c[0x0][0x32c] ;  /* 0x0000cb0005057624 */ /* 0x000fca00078e02d4 */
[----:B------:R-:W-:Y:S02]  /*0890*/  IMNMX R9, R9, R5, PT ;  /* 0x0000000509097217 */ /* 0x000fe40003800200 */
.L_x_2478:
[----:B-1----:R-:W-:Y:S01]  /*08a0*/  @P2 IMAD.HI.U32 R8, R117, c[0x0][0x2c8], RZ ;  /* 0x0000b20075082a27 */ /* 0x002fe200078e00ff */
[----:B------:R-:W-:-:S03]  /*08b0*/  IADD3 R5, R211, 0x5f, RZ ;  /* 0x0000005fd3057810 */ /* 0x000fc60007ffe0ff */
[----:B------:R-:W-:Y:S01]  /*08c0*/  IMAD.MOV.U32 R7, RZ, RZ, R117 ;  /* 0x000000ffff077224 */ /* 0x000fe200078e0075 */
[----:B------:R-:W-:Y:S01]  /*08d0*/  @P2 SHF.R.U32.HI R7, RZ, c[0x0][0x2cc], R8 ;  /* 0x0000b300ff072a19 */ /* 0x000fe20000011608 */
[----:B------:R-:W-:-:S04]  /*08e0*/  IMAD.HI R5, R5, 0x2aaaaaab, RZ ;  /* 0x2aaaaaab05057827 */ /* 0x000fc800078e02ff */
[----:B------:R-:W-:Y:S01]  /*08f0*/  IMAD.IADD R116, R211, 0x1, -R216 ;  /* 0x00000001d3747824 */ /* 0x000fe200078e0ad8 */
[----:B------:R-:W-:-:S03]  /*0900*/  SHF.R.U32.HI R79, RZ, 0x1f, R5 ;  /* 0x0000001fff4f7819 */ /* 0x000fc60000011605 */
[----:B------:R-:W-:Y:S01]  /*0910*/  IMAD.IADD R7, R116, 0x1, R7 ;  /* 0x0000000174077824 */ /* 0x000fe200078e0207 */
[----:B------:R-:W-:-:S04]  /*0920*/  LEA.HI.SX32 R79, R5, R79, 0x1c ;  /* 0x0000004f054f7211 */ /* 0x000fc800078fe2ff */
        /* <DEDUP_REMOVED lines=10> */
.L_x_2482:
[----:B------:R-:W-:-:S13]  /*09d0*/  ISETP.NE.AND P0, PT, R212, 0x1, PT ;  /* 0x00000001d400780c */ /* 0x000fda0003f05270 */
[----:B------:R-:W-:-:S05]  /*09e0*/  @P0 IMAD.HI.U32 R5, R7, c[0x0][0x330], RZ ;  /* 0x0000cc0007050a27 */ /* 0x000fca00078e00ff */
[----:B------:R-:W-:-:S05]  /*09f0*/  @P0 SHF.R.U32.HI R7, RZ, c[0x0][0x334], R5 ;  /* 0x0000cd00ff070a19 */ /* 0x000fca0000011605 */
.L_x_2483:
[----:B------:R-:W-:-:S05]  /*0a00*/  IMAD R7, R7, c[0x0][0x32c], RZ ;  /* 0x0000cb0007077a24 */ /* 0x000fca00078e02ff */
[----:B------:R-:W-:-:S04]  /*0a10*/  IMNMX R8, R8, R7, !PT ;  /* 0x0000000708087217 */ /* 0x000fc80007800200 */
.L_x_2481:
        /* <DEDUP_REMOVED lines=24> */
[----:B------:R-:W-:Y:S01]  /*0ba0*/  SHF.R.S32.HI R7, RZ, 0x1f, R73 ;  /* 0x0000001fff077819 */ /* 0x000fe20000011449 */
[----:B------:R-:W-:Y:S01]  /*0bb0*/  IMAD R122, R75, c[0x0][0x240], RZ ;  /* 0x000090004b7a7a24 */ /* 0x000fe200078e02ff */
[----:B------:R-:W-:Y:S01]  /*0bc0*/  ISETP.NE.AND.EX P2, PT, RZ, c[0x0][0x344], PT, P0 ;  /* 0x0000d100ff007a0c */ /* 0x000fe20003f45300 */
[----:B------:R-:W-:Y:S01]  /*0bd0*/  IMAD.MOV.U32 R128, RZ, RZ, 0x60 ;  /* 0x00000060ff807424 */ /* 0x000fe200078e00ff */
[----:B------:R-:W-:Y:S02]  /*0be0*/  IADD3 R39, R3, -0x1, RZ ;  /* 0xffffffff03277810 */ /* 0x000fe40007ffe0ff */
[----:B------:R-:W-:Y:S02]  /*0bf0*/  SEL R130, R217, RZ, !P4 ;  /* 0x000000ffd9827207 */ /* 0x000fe40006000000 */
[----:B------:R-:W-:Y:S01]  /*0c00*/  MOV R96, c[0x0][0x238] ;  /* 0x00008e0000607a02 */ /* 0x000fe20000000f00 */
[----:B------:R-:W-:Y:S01]  /*0c10*/  IMAD.MOV.U32 R95, RZ, RZ, c[0x0][0x23c] ;  /* 0x00008f00ff5f7624 */ /* 0x000fe200078e00ff */
[----:B------:R-:W-:-:S02]  /*0c20*/  UMOV UR12, 0x6 ;  /* 0x00000006000c7882 */ /* 0x000fc40000000000 */
[----:B------:R-:W-:-:S03]  /*0c30*/  ULDC.64 UR4, c[0x0][0x290] ;  /* 0x0000a40000047ab9 */ /* 0x000fc60000000a00 */
[----:B------:R-:W-:-:S06]  /*0c40*/  @P2 IMAD.WIDE R140, R217, R0, c[0x0][0x340] ;  /* 0x0000d000d98c2625 */ /* 0x000fcc00078e0200 */
[----:B------:R-:W2:Y:S01]  /*0c50*/  @P2 LDG.E R140, [R140.64] ;  /* 0x000000128c8c2981 */ /* 0x000ea2000c1e1900 */
[CC--:B------:R-:W-:Y:S01]  /*0c60*/  LEA.HI R0, R7.reuse, R73.reuse, RZ, 0x3 ;  /* 0x0000004907007211 */ /* 0x0c0fe200078f18ff */
[----:B------:R-:W-:Y:S01]  /*0c70*/  IMAD R122, R214, c[0x0][0x244], R122 ;  /* 0x00009100d67a7a24 */ /* 0x000fe200078e027a */
[----:B------:R-:W-:Y:S01]  /*0c80*/  LEA.HI R7, R7, R73, RZ, 0x6 ;  /* 0x0000004907077211 */ /* 0x000fe200078f30ff */
[C---:B------:R-:W-:Y:S01]  /*0c90*/  IMAD R81, R128.reuse, c[0x0][0x23c], RZ ;  /* 0x00008f0080517a24 */ /* 0x040fe200078e02ff */
[----:B------:R-:W-:Y:S01]  /*0ca0*/  SHF.R.S32.HI R15, RZ, 0x3, R0 ;  /* 0x00000003ff0f7819 */ /* 0x000fe20000011400 */
[----:B------:R-:W-:Y:S01]  /*0cb0*/  IMAD.WIDE.U32 R128, R128, c[0x0][0x238], RZ ;  /* 0x00008e0080807a25 */ /* 0x000fe200078e00ff */
[----:B------:R-:W-:Y:S01]  /*0cc0*/  LOP3.LUT R0, R0, 0xfffffff8, RZ, 0xc0, !PT ;  /* 0xfffffff800007812 */ /* 0x000fe200078ec0ff */
[----:B------:R-:W-:Y:S01]  /*0cd0*/  USHF.L.U64.HI UR7, UR4, UR12, UR5 ;  /* 0x0000000c04077299 */ /* 0x000fe20008010205 */
[--C-:B------:R-:W-:Y:S01]  /*0ce0*/  SHF.R.S32.HI R136, RZ, 0x1f, R15.reuse ;  /* 0x0000001fff887819 */ /* 0x100fe2000001140f */
[----:B------:R-:W-:Y:S01]  /*0cf0*/  IMAD.IADD R77, R2, 0x1, -R15 ;  /* 0x00000001024d7824 */ /* 0x000fe200078e0a0f */
[----:B------:R-:W-:Y:S01]  /*0d00*/  IADD3 R124, P0, R15, R4, RZ ;  /* 0x000000040f7c7210 */ /* 0x000fe20007f1e0ff */
[----:B------:R-:W-:Y:S01]  /*0d10*/  IMAD.IADD R0, R73, 0x1, -R0 ;  /* 0x0000000149007824 */ /* 0x000fe200078e0a00 */
[----:B------:R-:W-:Y:S01]  /*0d20*/  SHF.L.U32 R91, R15, 0x6, RZ ;  /* 0x000000060f5b7819 */ /* 0x000fe200000006ff */
[----:B------:R-:W-:Y:S01]  /*0d30*/  IMAD.IADD R81, R129, 0x1, R81 ;  /* 0x0000000181517824 */ /* 0x000fe200078e0251 */
[----:B------:R-:W-:Y:S01]  /*0d40*/  LEA.HI.X.SX32 R125, R4, R136, 0x1, P0 ;  /* 0x00000088047d7211 */ /* 0x000fe200000f0eff */
[----:B------:R-:W-:Y:S01]  /*0d50*/  IMAD.SHL.U32 R16, R0, 0x8, RZ ;  /* 0x0000000800107824 */ /* 0x000fe200078e00ff */
[----:B------:R-:W-:Y:S01]  /*0d60*/  LOP3.LUT R91, R91, 0x1c0, RZ, 0xc0, !PT ;  /* 0x000001c05b5b7812 */ /* 0x000fe200078ec0ff */
[----:B------:R-:W-:Y:S01]  /*0d70*/  IMAD R3, R81, R39, RZ ;  /* 0x0000002751037224 */ /* 0x000fe200078e02ff */
[----:B------:R-:W-:Y:S01]  /*0d80*/  SHF.L.U32 R98, R95, 0x6, RZ ;  /* 0x000000065f627819 */ /* 0x000fe200000006ff */
[----:B------:R-:W-:Y:S01]  /*0d90*/  IMAD R8, R125, c[0x0][0x238], RZ ;  /* 0x00008e007d087a24 */ /* 0x000fe200078e02ff */
[----:B------:R-:W-:Y:S01]  /*0da0*/  SHF.R.S32.HI R17, RZ, 0x1f, R16 ;  /* 0x0000001fff117819 */ /* 0x000fe20000011410 */
[----:B------:R-:W-:Y:S01]  /*0db0*/  IMAD.SHL.U32 R7, R7, 0x8, RZ ;  /* 0x0000000807077824 */ /* 0x000fe200078e00ff */
[----:B------:R-:W-:Y:S01]  /*0dc0*/  IADD3 R92, R16, 0x40, RZ ;  /* 0x00000040105c7810 */ /* 0x000fe20007ffe0ff */
[C---:B------:R-:W-:Y:S01]  /*0dd0*/  IMAD R8, R124.reuse, c[0x0][0x23c], R8 ;  /* 0x00008f007c087a24 */ /* 0x040fe200078e0208 */
[--C-:B------:R-:W-:Y:S01]  /*0de0*/  LOP3.LUT R89, R91, 0x38, R16.reuse, 0xf8, !PT ;  /* 0x000000385b597812 */ /* 0x100fe200078ef810 */
[----:B------:R-:W-:Y:S01]  /*0df0*/  IMAD.WIDE.U32 R4, R124, c[0x0][0x238], R16 ;  /* 0x00008e007c047a25 */ /* 0x000fe200078e0010 */
[----:B------:R-:W-:Y:S01]  /*0e00*/  LOP3.LUT R7, R7, 0xfffffe00, RZ, 0xc0, !PT ;  /* 0xfffffe0007077812 */ /* 0x000fe200078ec0ff */
[----:B------:R-:W-:Y:S01]  /*0e10*/  USHF.L.U32 UR8, UR4, 0x6, URZ ;  /* 0x0000000604087899 */ /* 0x000fe2000800063f */
[----:B------:R-:W-:Y:S01]  /*0e20*/  SHF.R.U32.HI R90, RZ, 0x3, R91 ;  /* 0x00000003ff5a7819 */ /* 0x000fe2000001165b */
[----:B------:R-:W-:Y:S01]  /*0e30*/  IMAD.IADD R9, R5, 0x1, R8 ;  /* 0x0000000105097824 */ /* 0x000fe200078e0208 */
[----:B------:R-:W-:Y:S01]  /*0e40*/  MOV R8, R4 ;  /* 0x0000000400087202 */ /* 0x000fe20000000f00 */
[----:B------:R-:W-:Y:S01]  /*0e50*/  IMAD R5, R39, -0x60, R77 ;  /* 0xffffffa027057824 */ /* 0x000fe200078e024d */
[----:B------:R-:W-:Y:S01]  /*0e60*/  SHF.R.S32.HI R4, RZ, 0x1f, R217 ;  /* 0x0000001fff047819 */ /* 0x000fe200000114d9 */
[----:B------:R-:W-:Y:S01]  /*0e70*/  IMAD.SHL.U32 R18, R0, 0x4, RZ ;  /* 0x0000000400127824 */ /* 0x000fe200078e00ff */
[----:B------:R-:W-:Y:S01]  /*0e80*/  ISETP.GE.AND P6, PT, R16, c[0x0][0x1d4], PT ;  /* 0x0000750010007a0c */ /* 0x000fe20003fc6270 */
[----:B------:R-:W-:Y:S01]  /*0e90*/  IMAD.WIDE.U32 R8, R214, c[0x0][0x240], R8 ;  /* 0x00009000d6087a25 */ /* 0x000fe200078e0008 */
[----:B------:R-:W-:Y:S01]  /*0ea0*/  SEL R107, R4, RZ, !P4 ;  /* 0x000000ff046b7207 */ /* 0x000fe20006000000 */
[----:B------:R-:W-:Y:S01]  /*0eb0*/  UIMAD.WIDE.U32 UR10, UR4, 0x60, URZ ;  /* 0x00000060040a78a5 */ /* 0x000fe2000f8e003f */
[----:B------:R-:W-:Y:S01]  /*0ec0*/  ISETP.GE.AND P0, PT, R5, 0x1, PT ;  /* 0x000000010500780c */ /* 0x000fe20003f06270 */
[----:B------:R-:W-:Y:S01]  /*0ed0*/  IMAD.IADD R123, R9, 0x1, R122 ;  /* 0x00000001097b7824 */ /* 0x000fe200078e027a */
[----:B------:R-:W-:Y:S01]  /*0ee0*/  MOV R122, R8 ;  /* 0x00000008007a7202 */ /* 0x000fe20000000f00 */
[----:B------:R-:W-:Y:S01]  /*0ef0*/  IMAD R126, R107, c[0x0][0x248], RZ ;  /* 0x000092006b7e7a24 */ /* 0x000fe200078e02ff */
[----:B------:R-:W-:Y:S01]  /*0f00*/  SHF.R.S32.HI R8, RZ, 0x1f, R39 ;  /* 0x0000001fff087819 */ /* 0x000fe20000011427 */
[----:B------:R-:W-:Y:S01]  /*0f10*/  IMAD R138, R136, c[0x0][0x280], RZ ;  /* 0x0000a000888a7a24 */ /* 0x000fe200078e02ff */
[----:B------:R-:W-:Y:S01]  /*0f20*/  ISETP.GE.AND P5, PT, R92, c[0x0][0x1d4], PT ;  /* 0x000075005c007a0c */ /* 0x000fe20003fa6270 */
[C---:B------:R-:W-:Y:S01]  /*0f30*/  IMAD R126, R130.reuse, c[0x0][0x24c], R126 ;  /* 0x00009300827e7a24 */ /* 0x040fe200078e027e */
[----:B------:R-:W-:Y:S01]  /*0f40*/  LOP3.LUT R89, R7, R89, R90, 0xf6, !PT ;  /* 0x0000005907597212 */ /* 0x000fe200078ef65a */
[----:B------:R-:W-:Y:S01]  /*0f50*/  IMAD.WIDE.U32 R122, R130, c[0x0][0x248], R122 ;  /* 0x00009200827a7a25 */ /* 0x000fe200078e007a */
[----:B------:R-:W-:Y:S01]  /*0f60*/  SHF.R.S32.HI R19, RZ, 0x1f, R18 ;  /* 0x0000001fff137819 */ /* 0x000fe20000011412 */
[----:B------:R-:W-:Y:S01]  /*0f70*/  UIMAD UR6, UR5, 0x60, URZ ;  /* 0x00000060050678a4 */ /* 0x000fe2000f8e023f */
[----:B------:R-:W-:Y:S01]  /*0f80*/  IADD3 R88, R15, 0x20, RZ ;  /* 0x000000200f587810 */ /* 0x000fe20007ffe0ff */
[----:B------:R-:W-:Y:S01]  /*0f90*/  IMAD.IADD R127, R123, 0x1, R126 ;  /* 0x000000017b7f7824 */ /* 0x000fe200078e027e */
[----:B------:R-:W-:Y:S01]  /*0fa0*/  IADD3 R85, R15, 0x40, RZ ;  /* 0x000000400f557810 */ /* 0x000fe20007ffe0ff */
[----:B------:R-:W-:Y:S01]  /*0fb0*/  IMAD.MOV.U32 R126, RZ, RZ, R122 ;  /* 0x000000ffff7e7224 */ /* 0x000fe200078e007a */
[----:B-----5:R-:W-:Y:S01]  /*0fc0*/  SHF.R.S32.HI R105, RZ, 0x1f, R74 ;  /* 0x0000001fff697819 */ /* 0x020fe2000001144a */
[-C--:B------:R-:W-:Y:S01]  /*0fd0*/  IMAD R3, R8, R128.reuse, R3 ;  /* 0x0000008008037224 */ /* 0x080fe200078e0203 */
[----:B------:R-:W-:Y:S01]  /*0fe0*/  SHF.L.U32 R84, R85, 0x6, RZ ;  /* 0x0000000655547819 */ /* 0x000fe200000006ff */
[----:B------:R-:W-:Y:S01]  /*0ff0*/  IMAD.WIDE.U32 R8, R39, R128, R126 ;  /* 0x0000008027087225 */ /* 0x000fe200078e007e */
[----:B------:R-:W-:Y:S01]  /*1000*/  SHF.R.S32.HI R103, RZ, 0x1f, R92 ;  /* 0x0000001fff677819 */ /* 0x000fe2000001145c */
[----:B------:R-:W-:Y:S01]  /*1010*/  USHF.L.U64.HI UR9, UR4, 0x5, UR5 ;  /* 0x0000000504097899 */ /* 0x000fe20008010205 */
[----:B------:R-:W-:Y:S01]  /*1020*/  LOP3.LUT R84, R84, 0x1c0, RZ, 0xc0, !PT ;  /* 0x000001c054547812 */ /* 0x000fe200078ec0ff */
[----:B------:R-:W-:Y:S01]  /*1030*/  IMAD.IADD R3, R9, 0x1, R3 ;  /* 0x0000000109037824 */ /* 0x000fe200078e0203 */
[----:B------:R-:W-:Y:S01]  /*1040*/  @P0 LEA R10, P1, R8, c[0x0][0x220], 0x1 ;  /* 0x00008800080a0a11 */ /* 0x000fe200078208ff */
[----:B------:R-:W-:Y:S01]  /*1050*/  IMAD.SHL.U32 R89, R89, 0x2, RZ ;  /* 0x0000000259597824 */ /* 0x000fe200078e00ff */
[----:B------:R-:W-:Y:S01]  /*1060*/  SHF.R.U32.HI R97, RZ, 0x3, R84 ;  /* 0x00000003ff617819 */ /* 0x000fe20000011654 */
[----:B------:R-:W-:Y:S01]  /*1070*/  IMAD R136, R136, c[0x0][0x290], RZ ;  /* 0x0000a40088887a24 */ /* 0x000fe200078e02ff */
[----:B------:R-:W-:Y:S01]  /*1080*/  @P0 LEA.HI.X R11, R8, c[0x0][0x224], R3, 0x1, P1 ;  /* 0x00008900080b0a11 */ /* 0x000fe200008f0c03 */
[----:B------:R-:W-:Y:S01]  /*1090*/  IMAD.WIDE.U32 R142, R15, c[0x0][0x290], R18 ;  /* 0x0000a4000f8e7a25 */ /* 0x000fe200078e0012 */
[----:B------:R-:W-:Y:S01]  /*10a0*/  ISETP.GE.AND P1, PT, R5, 0x21, PT ;  /* 0x000000210500780c */ /* 0x000fe20003f26270 */
[----:B------:R-:W-:Y:S01]  /*10b0*/  USHF.L.U32 UR16, UR4, 0x5, URZ ;  /* 0x0000000504107899 */ /* 0x000fe2000800063f */
[----:B------:R-:W-:Y:S01]  /*10c0*/  LEA.HI R103, R103, R92, RZ, 0x3 ;  /* 0x0000005c67677211 */ /* 0x000fe200078f18ff */
[----:B------:R-:W-:Y:S01]  /*10d0*/  @!PT LDS RZ, [RZ] ;  /* 0x00000000fffff984 */ /* 0x000fe20000000800 */
[----:B------:R-:W-:Y:S01]  /*10e0*/  @!PT LDS RZ, [RZ] ;  /* 0x00000000fffff984 */ /* 0x000fe20000000800 */
[----:B------:R-:W-:Y:S01]  /*10f0*/  @!PT LDS RZ, [RZ] ;  /* 0x00000000fffff984 */ /* 0x000fe20000000800 */
[----:B------:R1:W-:Y:S01]  /*1100*/  @P0 LDGSTS.E.BYPASS.LTC128B.128 [R89+0x8100], [R10.64], !P6 ;  /* 0x081000000a590fae */ /* 0x0003e2000f101d52 */
[----:B------:R-:W-:Y:S01]  /*1110*/  IMAD R136, R15, c[0x0][0x294], R136 ;  /* 0x0000a5000f887a24 */ /* 0x000fe200078e0288 */
[----:B------:R-:W-:Y:S01]  /*1120*/  UMOV UR14, 0x5 ;  /* 0x00000005000e7882 */ /* 0x000fe20000000000 */
[----:B------:R-:W-:Y:S01]  /*1130*/  IMAD.SHL.U32 R87, R88, 0x40, RZ ;  /* 0x0000004058577824 */ /* 0x000fe200078e00ff */
[----:B------:R1:W-:Y:S01]  /*1140*/  @P0 LDGSTS.E.BYPASS.LTC128B.128 [R89+0xb100], [R10.64+0x80], !P5 ;  /* 0x0b1000800a590fae */ /* 0x0003e2000e901d52 */
[----:B------:R-:W-:Y:S01]  /*1150*/  IMAD.IADD R143, R143, 0x1, R136 ;  /* 0x000000018f8f7824 */ /* 0x000fe200078e0288 */
[----:B------:R-:W-:Y:S01]  /*1160*/  ULDC.64 UR4, c[0x0][0x280] ;  /* 0x0000a00000047ab9 */ /* 0x000fe20000000a00 */
[----:B------:R-:W-:Y:S01]  /*1170*/  IMAD.WIDE.U32 R20, R214, c[0x0][0x260], R16 ;  /* 0x00009800d6147a25 */ /* 0x000fe200078e0010 */
[----:B------:R-:W-:Y:S01]  /*1180*/  LOP3.LUT R87, R87, 0x1c0, RZ, 0xc0, !PT ;  /* 0x000001c057577812 */ /* 0x000fe200078ec0ff */
[----:B------:R-:W-:Y:S01]  /*1190*/  USHF.L.U64.HI UR12, UR4, UR12, UR5 ;  /* 0x0000000c040c7299 */ /* 0x000fe20008010205 */
[----:B------:R-:W-:Y:S01]  /*11a0*/  LOP3.LUT R103, R103, 0xfffffff8, RZ, 0xc0, !PT ;  /* 0xfffffff867677812 */ /* 0x000fe200078ec0ff */
[C---:B------:R-:W-:Y:S01]  /*11b0*/  IMAD R138, R15.reuse, c[0x0][0x284], R138 ;  /* 0x0000a1000f8a7a24 */ /* 0x040fe200078e028a */
[----:B------:R-:W-:Y:S01]  /*11c0*/  SHF.R.U32.HI R86, RZ, 0x3, R87 ;  /* 0x00000003ff567819 */ /* 0x000fe20000011657 */
[----:B------:R-:W-:Y:S01]  /*11d0*/  IMAD.WIDE.U32 R144, R15, c[0x0][0x280], R18 ;  /* 0x0000a0000f907a25 */ /* 0x000fe200078e0012 */
[----:B------:R-:W-:Y:S01]  /*11e0*/  MOV R110, c[0x0][0x2b8] ;  /* 0x0000ae00006e7a02 */ /* 0x000fe20000000f00 */
[----:B------:R-:W-:Y:S01]  /*11f0*/  USHF.L.U64.HI UR14, UR4, UR14, UR5 ;  /* 0x0000000e040e7299 */ /* 0x000fe20008010205 */
[----:B------:R-:W-:Y:S01]  /*1200*/  P2R R93, PR, RZ, 0x20 ;  /* 0x00000020ff5d7803 */ /* 0x000fe20000000000 */
[----:B------:R-:W-:Y:S01]  /*1210*/  IMAD R106, R105, c[0x0][0x280], RZ ;  /* 0x0000a000696a7a24 */ /* 0x000fe200078e02ff */
[----:B------:R-:W-:Y:S01]  /*1220*/  IADD3 R145, R145, R138, RZ ;  /* 0x0000008a91917210 */ /* 0x000fe20007ffe0ff */
[----:B------:R-:W-:Y:S01]  /*1230*/  IMAD R107, R107, c[0x0][0x268], RZ ;  /* 0x00009a006b6b7a24 */ /* 0x000fe200078e02ff */
[----:B------:R-:W-:Y:S01]  /*1240*/  UIMAD.WIDE.U32 UR20, UR4, 0x60, URZ ;  /* 0x00000060041478a5 */ /* 0x000fe2000f8e003f */
[----:B------:R-:W-:Y:S01]  /*1250*/  IMAD R100, R75, c[0x0][0x1e8], RZ ;  /* 0x00007a004b647a24 */ /* 0x000fe200078e02ff */
[----:B------:R-:W-:Y:S01]  /*1260*/  UIMAD UR5, UR5, 0x60, URZ ;  /* 0x00000060050578a4 */ /* 0x000fe2000f8e023f */
[----:B------:R-:W-:Y:S01]  /*1270*/  IMAD R105, R105, c[0x0][0x290], RZ ;  /* 0x0000a40069697a24 */ /* 0x000fe200078e02ff */
[----:B------:R-:W-:Y:S01]  /*1280*/  P2R R94, PR, RZ, 0x40 ;  /* 0x00000040ff5e7803 */ /* 0x000fe20000000000 */
[----:B------:R-:W-:Y:S01]  /*1290*/  IMAD R99, R75, c[0x0][0x210], RZ ;  /* 0x000084004b637a24 */ /* 0x000fe200078e02ff */
[----:B------:R-:W-:Y:S01]  /*12a0*/  IADD3 R14, R18, 0x20, RZ ;  /* 0x00000020120e7810 */ /* 0x000fe20007ffe0ff */
[----:B------:R-:W-:Y:S01]  /*12b0*/  IMAD R107, R130, c[0x0][0x26c], R107 ;  /* 0x00009b00826b7a24 */ /* 0x000fe200078e026b */
[----:B------:R-:W-:Y:S01]  /*12c0*/  SHF.R.S32.HI R102, RZ, 0x1f, R103 ;  /* 0x0000001fff667819 */ /* 0x000fe20000011467 */
[----:B------:R-:W-:Y:S01]  /*12d0*/  IMAD.WIDE.U32 R132, R214, c[0x0][0x1e8], RZ ;  /* 0x00007a00d6847a25 */ /* 0x000fe200078e00ff */
[----:B------:R-:W-:Y:S01]  /*12e0*/  USHF.L.U32 UR13, UR4, 0x6, URZ ;  /* 0x00000006040d7899 */ /* 0x000fe2000800063f */
[----:B-1----:R-:W-:Y:S01]  /*12f0*/  @P1 LEA R10, P0, R96, R8, 0x5 ;  /* 0x00000008600a1211 */ /* 0x002fe200078028ff */
[----:B------:R-:W-:Y:S01]  /*1300*/  USHF.L.U32 UR15, UR4, 0x5, URZ ;  /* 0x00000005040f7899 */ /* 0x000fe2000800063f */
[----:B------:R-:W-:Y:S01]  /*1310*/  IMAD R100, R214, c[0x0][0x1ec], R100 ;  /* 0x00007b00d6647a24 */ /* 0x000fe200078e0264 */
[----:B------:R-:W-:Y:S01]  /*1320*/  UIADD3 UR6, UR11, UR6, URZ ;  /* 0x000000060b067290 */ /* 0x000fe2000fffe03f */
[----:B------:R-:W-:Y:S01]  /*1330*/  @P1 LEA.HI.X R9, R96, R3, R95, 0x5, P0 ;  /* 0x0000000360091211 */ /* 0x000fe200000f2c5f */
[----:B------:R-:W-:Y:S01]  /*1340*/  IMAD R106, R74, c[0x0][0x284], R106 ;  /* 0x0000a1004a6a7a24 */ /* 0x000fe200078e026a */
[----:B------:R-:W-:Y:S01]  /*1350*/  @P1 LEA R12, P0, R10, c[0x0][0x220], 0x1 ;  /* 0x000088000a0c1a11 */ /* 0x000fe200078008ff */
[----:B------:R-:W-:Y:S01]  /*1360*/  IMAD R105, R74, c[0x0][0x294], R105 ;  /* 0x0000a5004a697a24 */ /* 0x000fe200078e0269 */
[----:B------:R-:W-:Y:S01]  /*1370*/  SHF.L.U64.HI R95, R96, 0x6, R95 ;  /* 0x00000006605f7819 */ /* 0x000fe2000001025f */
[----:B------:R-:W-:Y:S01]  /*1380*/  IMAD.WIDE.U32 R144, R74, c[0x0][0x280], R144 ;  /* 0x0000a0004a907a25 */ /* 0x000fe200078e0090 */
[----:B------:R-:W-:Y:S01]  /*1390*/  @P1 LEA.HI.X R13, R10, c[0x0][0x224], R9, 0x1, P0 ;  /* 0x000089000a0d1a11 */ /* 0x000fe200000f0c09 */
[----:B------:R-:W-:Y:S01]  /*13a0*/  UIADD3 UR5, UR21, UR5, URZ ;  /* 0x0000000515057290 */ /* 0x000fe2000fffe03f */
[----:B------:R-:W-:Y:S01]  /*13b0*/  ISETP.GT.AND P0, PT, R5, 0x40, PT ;  /* 0x000000400500780c */ /* 0x000fe20003f04270 */
[----:B------:R-:W-:Y:S01]  /*13c0*/  IMAD R10, R75, c[0x0][0x260], RZ ;  /* 0x000098004b0a7a24 */ /* 0x000fe200078e02ff */
[----:B------:R-:W-:Y:S01]  /*13d0*/  IADD3 R100, R133, R100, RZ ;  /* 0x0000006485647210 */ /* 0x000fe20007ffe0ff */
[----:B------:R1:W-:Y:S01]  /*13e0*/  @P1 LDGSTS.E.BYPASS.LTC128B.128 [R89+0x9100], [R12.64], !P6 ;  /* 0x091000000c591fae */ /* 0x0003e2000f101d52 */
[----:B------:R-:W-:Y:S01]  /*13f0*/  IMAD.WIDE.U32 R142, R74, c[0x0][0x290], R142 ;  /* 0x0000a4004a8e7a25 */ /* 0x000fe200078e008e */
[----:B------:R-:W-:-:S02]  /*1400*/  ULDC.U8 UR4, c[0x0][0x298] ;  /* 0x0000a60000047ab9 */ /* 0x000fc40000000000 */
[----:B------:R1:W-:Y:S01]  /*1410*/  @P1 LDGSTS.E.BYPASS.LTC128B.128 [R89+0xc100], [R12.64+0x80], !P5 ;  /* 0x0c1000800c591fae */ /* 0x0003e2000e901d52 */
[----:B------:R-:W-:Y:S02]  /*1420*/  IMAD R10, R214, c[0x0][0x264], R10 ;  /* 0x00009900d60a7a24 */ /* 0x000fe400078e020a */
[----:B------:R-:W-:Y:S02]  /*1430*/  IMAD.MOV.U32 R104, RZ, RZ, c[0x0][0x27c] ;  /* 0x00009f00ff687624 */ /* 0x000fe400078e00ff */
[----:B------:R-:W-:Y:S02]  /*1440*/  IMAD.IADD R11, R21, 0x1, R10 ;  /* 0x00000001150b7824 */ /* 0x000fe400078e020a */
[----:B------:R-:W-:Y:S02]  /*1450*/  IMAD.MOV.U32 R10, RZ, RZ, R20 ;  /* 0x000000ffff0a7224 */ /* 0x000fe400078e0014 */
[----:B------:R-:W-:-:S04]  /*1460*/  IMAD.WIDE.U32 R20, R15, c[0x0][0x280], R16 ;  /* 0x0000a0000f147a25 */ /* 0x000fc800078e0010 */
[----:B------:R-:W-:Y:S02]  /*1470*/  IMAD.IADD R139, R138, 0x1, R21 ;  /* 0x000000018a8b7824 */ /* 0x000fe400078e0215 */
[----:B------:R-:W-:Y:S02]  /*1480*/  IMAD.MOV.U32 R138, RZ, RZ, R20 ;  /* 0x000000ffff8a7224 */ /* 0x000fe400078e0014 */
[----:B------:R-:W-:-:S04]  /*1490*/  IMAD.WIDE.U32 R130, R130, c[0x0][0x268], R10 ;  /* 0x00009a0082827a25 */ /* 0x000fc800078e000a */
[----:B------:R-:W-:-:S04]  /*14a0*/  IMAD.WIDE.U32 R138, R74, c[0x0][0x280], R138 ;  /* 0x0000a0004a8a7a25 */ /* 0x000fc800078e008a */
[----:B------:R-:W-:Y:S02]  /*14b0*/  IMAD.MOV.U32 R54, RZ, RZ, c[0x0][0x27c] ;  /* 0x00009f00ff367624 */ /* 0x000fe400078e00ff */
[C---:B-1----:R-:W-:Y:S01]  /*14c0*/  IMAD.WIDE.U32 R12, R96.reuse, 0x40, RZ ;  /* 0x00000040600c7825 */ /* 0x042fe200078e00ff */
[----:B------:R-:W-:-:S03]  /*14d0*/  SHF.L.U32 R96, R96, 0x6, RZ ;  /* 0x0000000660607819 */ /* 0x000fc600000006ff */
[----:B------:R-:W-:Y:S01]  /*14e0*/  IMAD.IADD R98, R13, 0x1, R98 ;  /* 0x000000010d627824 */ /* 0x000fe200078e0262 */
[----:B------:R-:W-:Y:S01]  /*14f0*/  IADD3 R83, P3, R12, 0x80, RZ ;  /* 0x000000800c537810 */ /* 0x000fe20007f7e0ff */
[----:B------:R-:W-:-:S04]  /*1500*/  IMAD.WIDE.U32 R134, R214, c[0x0][0x210], RZ ;  /* 0x00008400d6867a25 */ /* 0x000fc800078e00ff */
[----:B------:R-:W-:Y:S02]  /*1510*/  IMAD R99, R214, c[0x0][0x214], R99 ;  /* 0x00008500d6637a24 */ /* 0x000fe400078e0263 */
[----:B------:R-:W-:Y:S01]  /*1520*/  IMAD.IADD R109, R145, 0x1, R106 ;  /* 0x00000001916d7824 */ /* 0x000fe200078e026a */
[----:B------:R-:W-:Y:S01]  /*1530*/  IADD3 R106, R106, R139, RZ ;  /* 0x0000008b6a6a7210 */ /* 0x000fe20007ffe0ff */
[----:B------:R-:W-:Y:S02]  /*1540*/  IMAD.IADD R108, R143, 0x1, R105 ;  /* 0x000000018f6c7824 */ /* 0x000fe400078e0269 */
[----:B------:R-:W-:Y:S02]  /*1550*/  IMAD.IADD R82, R82, 0x1, R6 ;  /* 0x0000000152527824 */ /* 0x000fe400078e0206 */
[----:B------:R-:W-:Y:S02]  /*1560*/  IMAD.SHL.U32 R54, R54, 0x2, RZ ;  /* 0x0000000236367824 */ /* 0x000fe400078e00ff */
[----:B------:R-:W-:-:S02]  /*1570*/  IMAD.IADD R99, R135, 0x1, R99 ;  /* 0x0000000187637824 */ /* 0x000fc400078e0263 */
[----:B------:R-:W-:Y:S02]  /*1580*/  IMAD R0, R0, 0x20, R15 ;  /* 0x0000002000007824 */ /* 0x000fe400078e020f */
[----:B------:R-:W-:Y:S01]  /*1590*/  IMAD.IADD R107, R131, 0x1, R107 ;  /* 0x00000001836b7824 */ /* 0x000fe200078e026b */
[----:B--2---:R-:W-:Y:S01]  /*15a0*/  @P2 SHF.R.S32.HI R141, RZ, 0x1f, R140 ;  /* 0x0000001fff8d2819 */ /* 0x004fe2000001148c */
[----:B------:R-:W-:Y:S02]  /*15b0*/  @!P2 IMAD.MOV.U32 R140, RZ, RZ, R217 ;  /* 0x000000ffff8ca224 */ /* 0x000fe400078e00d9 */
[----:B------:R-:W-:Y:S01]  /*15c0*/  @!P2 IMAD.MOV.U32 R141, RZ, RZ, R4 ;  /* 0x000000ffff8da224 */ /* 0x000fe200078e0004 */
[----:B------:R-:W-:Y:S02]  /*15d0*/  ISETP.GE.AND P2, PT, R16, c[0x0][0x27c], PT ;  /* 0x00009f0010007a0c */ /* 0x000fe40003f46270 */
[----:B------:R-:W-:Y:S01]  /*15e0*/  @P0 IADD3 R4, P1, R8, R12, RZ ;  /* 0x0000000c08040210 */ /* 0x000fe20007f3e0ff */
[----:B------:R-:W-:Y:S01]  /*15f0*/  IMAD.WIDE.U32 R12, R15, c[0x0][0x290], R16 ;  /* 0x0000a4000f0c7a25 */ /* 0x000fe200078e0010 */
[----:B------:R-:W-:-:S02]  /*1600*/  SEL R5, RZ, c[0x0][0x27c], !P2 ;  /* 0x00009f00ff057a07 */ /* 0x000fc40005000000 */
[----:B------:R-:W-:Y:S01]  /*1610*/  @P0 IADD3.X R3, R98, R3, RZ, P1, !PT ;  /* 0x0000000362030210 */ /* 0x000fe20000ffe4ff */
[----:B------:R-:W-:Y:S01]  /*1620*/  IMAD.IADD R137, R136, 0x1, R13 ;  /* 0x0000000188897824 */ /* 0x000fe200078e020d */
[----:B------:R-:W-:Y:S01]  /*1630*/  @P0 LEA R8, P1, R4, c[0x0][0x220], 0x1 ;  /* 0x0000880004080a11 */ /* 0x000fe200078208ff */
[----:B------:R-:W-:Y:S01]  /*1640*/  IMAD R101, R141, c[0x0][0x2b0], RZ ;  /* 0x0000ac008d657a24 */ /* 0x000fe200078e02ff */
[----:B------:R-:W-:Y:S01]  /*1650*/  IADD3 R5, R16, R5, RZ ;  /* 0x0000000510057210 */ /* 0x000fe20007ffe0ff */
[----:B------:R-:W-:Y:S01]  /*1660*/  IMAD.X R98, RZ, RZ, R98, P3 ;  /* 0x000000ffff627224 */ /* 0x000fe200018e0662 */
[----:B------:R-:W-:Y:S01]  /*1670*/  @P0 LEA.HI.X R9, R4, c[0x0][0x224], R3, 0x1, P1 ;  /* 0x0000890004090a11 */ /* 0x000fe200008f0c03 */
[C---:B------:R-:W-:Y:S01]  /*1680*/  IMAD R101, R140.reuse, c[0x0][0x2b4], R101 ;  /* 0x0000ad008c657a24 */ /* 0x040fe200078e0265 */
[----:B------:R-:W-:Y:S01]  /*1690*/  MOV R136, R12 ;  /* 0x0000000c00887202 */ /* 0x000fe20000000f00 */
[----:B------:R-:W-:Y:S01]  /*16a0*/  IMAD.WIDE.U32 R140, R140, c[0x0][0x2b0], RZ ;  /* 0x0000ac008c8c7a25 */ /* 0x000fe200078e00ff */
[----:B------:R-:W-:Y:S01]  /*16b0*/  SHF.R.S32.HI R3, RZ, 0x1f, R5 ;  /* 0x0000001fff037819 */ /* 0x000fe20000011405 */
[----:B------:R1:W-:Y:S01]  /*16c0*/  @P0 LDGSTS.E.BYPASS.LTC128B.128 [R89+0xa100], [R8.64], !P6 ;  /* 0x0a10000008590fae */ /* 0x0003e2000f101d52 */
[----:B------:R-:W-:Y:S01]  /*16d0*/  SHF.R.S32.HI R12, RZ, 0x1f, R88 ;  /* 0x0000001fff0c7819 */ /* 0x000fe20000011458 */
[----:B------:R-:W-:Y:S01]  /*16e0*/  IMAD.WIDE.U32 R136, R74, c[0x0][0x290], R136 ;  /* 0x0000a4004a887a25 */ /* 0x000fe200078e0088 */
[----:B------:R-:W-:Y:S01]  /*16f0*/  SHF.R.S32.HI R13, RZ, 0x1f, R85 ;  /* 0x0000001fff0d7819 */ /* 0x000fe20000011455 */
[----:B------:R1:W-:Y:S01]  /*1700*/  @P0 LDGSTS.E.BYPASS.LTC128B.128 [R89+0xd100], [R8.64+0x80], !P5 ;  /* 0x0d10008008590fae */ /* 0x0003e2000e901d52 */
[-C--:B------:R-:W-:Y:S01]  /*1710*/  LEA.HI R4, R3, R5.reuse, RZ, 0x6 ;  /* 0x0000000503047211 */ /* 0x080fe200078f30ff */
[----:B------:R-:W-:Y:S01]  /*1720*/  IMAD.IADD R105, R105, 0x1, R137 ;  /* 0x0000000169697824 */ /* 0x000fe200078e0289 */
[----:B------:R-:W-:Y:S01]  /*1730*/  LEA.HI R12, R12, R88, RZ, 0x3 ;  /* 0x000000580c0c7211 */ /* 0x000fe200078f18ff */
[----:B------:R-:W0:Y:S01]  /*1740*/  LDGDEPBAR ;  /* 0x00000000000079af */ /* 0x000e220000000000 */
[----:B------:R-:W-:-:S02]  /*1750*/  LEA.HI R3, R3, R5, RZ, 0x3 ;  /* 0x0000000503037211 */ /* 0x000fc400078f18ff */
[----:B------:R-:W-:Y:S01]  /*1760*/  LEA.HI R13, R13, R85, RZ, 0x3 ;  /* 0x000000550d0d7211 */ /* 0x000fe200078f18ff */
[----:B------:R-:W-:Y:S01]  /*1770*/  IMAD.SHL.U32 R12, R12, 0x40, RZ ;  /* 0x000000400c0c7824 */ /* 0x000fe200078e00ff */
[----:B------:R-:W-:Y:S02]  /*1780*/  SHF.R.S32.HI R4, RZ, 0x6, R4 ;  /* 0x00000006ff047819 */ /* 0x000fe40000011404 */
[----:B------:R-:W-:Y:S01]  /*1790*/  LOP3.LUT R114, R91, 0x38, R3, 0xf8, !PT ;  /* 0x000000385b727812 */ /* 0x000fe200078ef803 */
[----:B------:R-:W-:Y:S01]  /*17a0*/  IMAD.SHL.U32 R13, R13, 0x40, RZ ;  /* 0x000000400d0d7824 */ /* 0x000fe200078e00ff */
[----:B------:R-:W-:Y:S01]  /*17b0*/  LOP3.LUT R12, R12, 0xfffffe00, RZ, 0xc0, !PT ;  /* 0xfffffe000c0c7812 */ /* 0x000fe200078ec0ff */
[----:B------:R-:W-:Y:S01]  /*17c0*/  IMAD R5, R4, 0x1800, R7 ;  /* 0x0000180004057824 */ /* 0x000fe200078e0207 */
[----:B------:R-:W-:Y:S02]  /*17d0*/  LOP3.LUT R114, R114, R90, RZ, 0x3c, !PT ;  /* 0x0000005a72727212 */ /* 0x000fe400078e3cff */
[----:B------:R-:W-:-:S02]  /*17e0*/  LOP3.LUT R13, R13, 0xfffffe00, RZ, 0xc0, !PT ;  /* 0xfffffe000d0d7812 */ /* 0x000fc400078ec0ff */
[--C-:B------:R-:W-:Y:S01]  /*17f0*/  LOP3.LUT R113, R87, 0x38, R3.reuse, 0xf8, !PT ;  /* 0x0000003857717812 */ /* 0x100fe200078ef803 */
[----:B------:R-:W-:Y:S01]  /*1800*/  IMAD.IADD R114, R5, 0x1, R114 ;  /* 0x0000000105727824 */ /* 0x000fe200078e0272 */
[----:B------:R-:W-:Y:S01]  /*1810*/  LOP3.LUT R112, R84, 0x38, R3, 0xf8, !PT ;  /* 0x0000003854707812 */ /* 0x000fe200078ef803 */
[C---:B------:R-:W-:Y:S01]  /*1820*/  IMAD R5, R4.reuse, 0x1800, R12 ;  /* 0x0000180004057824 */ /* 0x040fe200078e020c */
[----:B------:R-:W-:Y:S01]  /*1830*/  LOP3.LUT R113, R113, R86, RZ, 0x3c, !PT ;  /* 0x0000005671717212 */ /* 0x000fe200078e3cff */
[----:B------:R-:W-:Y:S01]  /*1840*/  IMAD R4, R4, 0x1800, R13 ;  /* 0x0000180004047824 */ /* 0x000fe200078e020d */
[----:B------:R-:W-:Y:S02]  /*1850*/  LOP3.LUT R112, R112, R97, RZ, 0x3c, !PT ;  /* 0x0000006170707212 */ /* 0x000fe400078e3cff */
[----:B------:R-:W-:Y:S02]  /*1860*/  IADD3 R113, R5, R113, RZ ;  /* 0x0000007105717210 */ /* 0x000fe40007ffe0ff */
[----:B------:R-:W-:Y:S01]  /*1870*/  LOP3.LUT R115, R3, 0xfffffff8, RZ, 0xc0, !PT ;  /* 0xfffffff803737812 */ /* 0x000fe200078ec0ff */
[----:B------:R-:W-:Y:S01]  /*1880*/  IMAD.IADD R112, R4, 0x1, R112 ;  /* 0x0000000104707824 */ /* 0x000fe200078e0270 */
[----:B------:R-:W-:Y:S01]  /*1890*/  ISETP.GE.AND P5, PT, R16, c[0x0][0x1d4], PT ;  /* 0x0000750010007a0c */ /* 0x000fe20003fa6270 */
[----:B------:R-:W-:Y:S01]  /*18a0*/  IMAD.SHL.U32 R113, R113, 0x2, RZ ;  /* 0x0000000271717824 */ /* 0x000fe200078e00ff */
[----:B------:R-:W-:Y:S01]  /*18b0*/  IADD3 R101, R141, R101, RZ ;  /* 0x000000658d657210 */ /* 0x000fe20007ffe0ff */
[----:B------:R-:W-:Y:S01]  /*18c0*/  IMAD.SHL.U32 R112, R112, 0x2, RZ ;  /* 0x0000000270707824 */ /* 0x000fe200078e00ff */
[----:B------:R-:W-:-:S02]  /*18d0*/  SHF.R.S32.HI R55, RZ, 0x3, R3 ;  /* 0x00000003ff377819 */ /* 0x000fc40000011403 */
[----:B------:R-:W-:Y:S02]  /*18e0*/  SHF.R.S32.HI R111, RZ, 0x1f, R115 ;  /* 0x0000001fff6f7819 */ /* 0x000fe40000011473 */
[----:B------:R-:W-:Y:S01]  /*18f0*/  SHF.L.U32 R114, R114, 0x1, RZ ;  /* 0x0000000172727819 */ /* 0x000fe200000006ff */
[----:B------:R-:W-:Y:S01]  /*1900*/  BAR.SYNC.DEFER_BLOCKING 0x0 ;  /* 0x0000000000007b1d */ /* 0x000fe20000010000 */
[----:B------:R-:W-:Y:S02]  /*1910*/  ISETP.NE.AND P1, PT, R110, 0x1, PT ;  /* 0x000000016e00780c */ /* 0x000fe40003f25270 */
[----:B-1----:R-:W-:-:S03]  /*1920*/  ISETP.GE.AND P0, PT, R104, 0x1, PT ;  /* 0x000000016800780c */ /* 0x002fc60003f06270 */
.L_x_2519:
[----:B------:R-:W-:Y:S01]  /*1930*/  IMAD R3, R39, 0x60, R0 ;  /* 0x0000006027037824 */ /* 0x000fe200078e0200 */
        /* <DEDUP_REMOVED lines=9> */
[----:B-1----:R-:W-:Y:S05]  /*19d0*/  @P1 IMAD.HI.U32 R4, R120, c[0x0][0x2bc], RZ ;  /* 0x0000af0078041a27 */ /* 0x002fea00078e00ff */
[----:B------:R-:W-:Y:S06]  /*19e0*/  @P1 SHF.R.U32.HI R3, RZ, c[0x0][0x2c0], R4 ;  /* 0x0000b000ff031a19 */ /* 0x000fec0000011604 */
[C---:B------:R-:W-:Y:S04]  /*19f0*/  @!P0 IADD3 R5, P1, R3.reuse, R140, RZ ;  /* 0x0000008c03058210 */ /* 0x040fe80007f3e0ff */
[----:B------:R-:W-:Y:S01]  /*1a00*/  @!P0 LEA.HI.X.SX32 R4, R3, R101, 0x1, P1 ;  /* 0x0000006503048211 */ /* 0x000fe200008f0eff */
[----:B------:R-:W-:Y:S01]  /*1a10*/  IMAD.MOV R3, RZ, RZ, -R3 ;  /* 0x000000ffff037224 */ /* 0x000fe200078e0a03 */
[----:B------:R-:W-:Y:S03]  /*1a20*/  @!P0 LEA R8, P1, R5, c[0x0][0x2a0], 0x2 ;  /* 0x0000a80005088a11 */ /* 0x000fe600078210ff */
[----:B------:R-:W-:Y:S01]  /*1a30*/  IMAD R120, R3, c[0x0][0x2b8], R120 ;  /* 0x0000ae0003787a24 */ /* 0x000fe200078e0278 */
[----:B------:R-:W-:Y:S03]  /*1a40*/  @!P0 LEA.HI.X R9, R5, c[0x0][0x2a4], R4, 0x2, P1 ;  /* 0x0000a90005098a11 */ /* 0x000fe600008f1404 */
[C---:B------:R-:W-:Y:S01]  /*1a50*/  IMAD.WIDE.U32 R4, R120.reuse, c[0x0][0x1e0], RZ ;  /* 0x0000780078047a25 */ /* 0x040fe200078e00ff */
[----:B------:R-:W-:Y:S01]  /*1a60*/  SHF.R.S32.HI R119, RZ, 0x1f, R120 ;  /* 0x0000001fff777819 */ /* 0x000fe20000011478 */
[----:B------:R-:W2:Y:S04]  /*1a70*/  @!P0 LDG.E R121, [R8.64] ;  /* 0x0000001208798981 */ /* 0x000ea8000c1e1900 */
[----:B------:R-:W-:Y:S01]  /*1a80*/  IMAD R3, R119, c[0x0][0x1e0], RZ ;  /* 0x0000780077037a24 */ /* 0x000fe200078e02ff */
[----:B------:R-:W-:Y:S03]  /*1a90*/  BAR.SYNC.DEFER_BLOCKING 0x0 ;  /* 0x0000000000007b1d */ /* 0x000fe60000010000 */
        /* <DEDUP_REMOVED lines=52> */
.L_x_2489:
[----:B------:R-:W-:Y:S05]  /*1de0*/  BSYNC B0 ;  /* 0x0000000000007941 */ /* 0x000fea0003800000 */
.L_x_2488:
        /* <DEDUP_REMOVED lines=40> */
.L_x_2491:
[----:B------:R-:W-:Y:S05]  /*2070*/  BSYNC B0 ;  /* 0x0000000000007941 */ /* 0x000fea0003800000 */
.L_x_2490:
[----:B------:R-:W-:Y:S01]  /*2080*/  ISETP.GE.AND P3, PT, R85, R148, PT ;  /* 0x000000945500720c */ /* 0x000fe20003f66270 */
[----:B-----5:R-:W-:Y:S01]  /*2090*/  IMAD.MOV.U32 R8, RZ, RZ, R28 ;  /* 0x000000ffff087224 */ /* 0x020fe200078e001c */
[----:B------:R-:W-:Y:S01]  /*20a0*/  MOV R4, R32 ;  /* 0x0000002000047202 */ /* 0x000fe20000000f00 */
[----:B------:R-:W-:Y:S01]  /*20b0*/  IMAD.MOV.U32 R6, RZ, RZ, R29 ;  /* 0x000000ffff067224 */ /* 0x000fe200078e001d */
[----:B------:R-:W-:Y:S01]  /*20c0*/  BSSY B0, `(.L_x_2492) ;  /* 0x0000021000007945 */ /* 0x000fe20003800000 */
[----:B------:R-:W-:Y:S01]  /*20d0*/  IMAD.MOV.U32 R3, RZ, RZ, R33 ;  /* 0x000000ffff037224 */ /* 0x000fe200078e0021 */
[----:B------:R-:W-:Y:S01]  /*20e0*/  CS2R R24, SRZ ;  /* 0x0000000000187805 */ /* 0x000fe2000001ff00 */
[----:B------:R-:W-:Y:S01]  /*20f0*/  CS2R R26, SRZ ;  /* 0x00000000001a7805 */ /* 0x000fe2000001ff00 */
[----:B-1----:R-:W-:Y:S01]  /*2100*/  PRMT R10, R6, 0x5410, R8 ;  /* 0x00005410060a7816 */ /* 0x002fe20000000008 */
        /* <DEDUP_REMOVED lines=28> */
.L_x_2493:
[----:B------:R-:W-:Y:S05]  /*22d0*/  BSYNC B0 ;  /* 0x0000000000007941 */ /* 0x000fea0003800000 */
.L_x_2492:
        /* <DEDUP_REMOVED lines=28> */
[----:B------:R-:W-:Y:S01]  /*24a0*/  @!P0 IMAD.U32 R34, R38, 0x10000, RZ ;  /* 0x0001000026228824 */ /* 0x000fe200078e00ff */
[----:B------:R-:W-:Y:S02]  /*24b0*/  @!P0 PRMT R5, R5, 0x5410, R4 ;  /* 0x0000541005058816 */ /* 0x000fe40000000004 */
[----:B------:R-:W-:Y:S02]  /*24c0*/  @!P0 PRMT R42, R42, 0x5410, R6 ;  /* 0x000054102a2a8816 */ /* 0x000fe40000000006 */
        /* <DEDUP_REMOVED lines=10> */
[C---:B------:R-:W-:Y:S02]  /*2570*/  @!P0 FMUL.FTZ R63, R3.reuse, R34 ;  /* 0x00000022033f8220 */ /* 0x040fe40000410000 */
[C---:B------:R-:W-:Y:S02]  /*2580*/  @!P0 FMUL.FTZ R64, R6.reuse, R38 ;  /* 0x0000002606408220 */ /* 0x040fe40000410000 */
        /* <DEDUP_REMOVED lines=12> */
[----:B------:R-:W-:Y:S01]  /*2650*/  @!P0 FMUL.FTZ R65, R5, R35 ;  /* 0x0000002305418220 */ /* 0x000fe20000410000 */
[----:B------:R-:W-:Y:S01]  /*2660*/  @!P0 F2FP.BF16.PACK_AB R3, R3, R63 ;  /* 0x0000003f0303823e */ /* 0x000fe200000010ff */
        /* <DEDUP_REMOVED lines=15> */
.L_x_2497:
[----:B------:R-:W-:Y:S05]  /*2760*/  BSYNC B0 ;  /* 0x0000000000007941 */ /* 0x000fea0003800000 */
.L_x_2496:
        /* <DEDUP_REMOVED lines=26> */
[C---:B------:R-:W-:Y:S01]  /*2910*/  @!P0 FMUL.FTZ R41, R3.reuse, R31 ;  /* 0x0000001f03298220 */ /* 0x040fe20000410000 */
        /* <DEDUP_REMOVED lines=30> */
.L_x_2495:
[----:B------:R-:W-:Y:S05]  /*2b00*/  BSYNC B1 ;  /* 0x0000000000017941 */ /* 0x000fea0003800000 */
.L_x_2494:
        /* <DEDUP_REMOVED lines=60> */
.L_x_2501:
[----:B------:R-:W-:Y:S05]  /*2ed0*/  BSYNC B0 ;  /* 0x0000000000007941 */ /* 0x000fea0003800000 */
.L_x_2500:
        /* <DEDUP_REMOVED lines=57> */
.L_x_2499:
[----:B------:R-:W-:Y:S05]  /*3270*/  BSYNC B1 ;  /* 0x0000000000017941 */ /* 0x000fea0003800000 */
.L_x_2498:
        /* <DEDUP_REMOVED lines=59> */
.L_x_2504:
[----:B------:R-:W-:Y:S05]  /*3630*/  BSYNC B0 ;  /* 0x0000000000007941 */ /* 0x000fea0003800000 */
.L_x_2503:
[----:B------:R-:W-:Y:S11]  /*3640*/  ISETP.GE.AND P0, PT, R92, c[0x0][0x1d4], PT ;  /* 0x000075005c007a0c */ /* 0x000ff60003f06270 */
[----:B------:R-:W-:Y:S02]  /*3650*/  @!UPT UIADD3 URZ, URZ, URZ, URZ ;  /* 0x0000003f3f3ff290 */ /* 0x000fe4000fffe03f */
[----:B------:R-:W-:-:S05]  /*3660*/  @P0 BRA `(.L_x_2502) ;  /* 0x000022f000000947 */ /* 0x000fca0003800000 */
[C---:B----4-:R-:W-:Y:S01]  /*3670*/  LEA R30, P0, R103.reuse, R147, 0x1 ;  /* 0x00000093671e7211 */ /* 0x050fe200078008ff */
[----:B-1----:R-:W1:Y:S03]  /*3680*/  LDS.128 R20, [R89+0xd100] ;  /* 0x00d1000059147984 */ /* 0x002e660000000c00 */
[----:B--2---:R-:W-:Y:S02]  /*3690*/  LEA.HI.X R31, R103, R146, R102, 0x1, P0 ;  /* 0x00000092671f7211 */ /* 0x004fe400000f0c66 */
        /* <DEDUP_REMOVED lines=52> */
.L_x_2487:
        /* <DEDUP_REMOVED lines=11> */
[----:B------:R1:W2:Y:S01]  /*3a90*/  SHFL.IDX PT, R159, R146, RZ, 0x181f ;  /* 0x00181fff929f7589 */ /* 0x0002a200000e0000 */
[----:B------:R-:W-:Y:S05]  /*3aa0*/  BSSY B0, `(.L_x_2505) ;  /* 0x00000c2000007945 */ /* 0x000fea0003800000 */
[----:B------:R-:W-:Y:S01]  /*3ab0*/  @!P1 IADD3 R4, P3, P0, R138, UR15, R64 ;  /* 0x0000000f8a049c10 */ /* 0x000fe2000f87e040 */
[----:B------:R1:W3:Y:S03]  /*3ac0*/  SHFL.IDX PT, R158, R147, RZ, 0x181f ;  /* 0x00181fff939e7589 */ /* 0x0002e600000e0000 */
[----:B------:R-:W-:Y:S02]  /*3ad0*/  @!P1 IADD3.X R3, R106, UR14, R38, P3, P0 ;  /* 0x0000000e6a039c10 */ /* 0x000fe40009fe0426 */
[----:B------:R-:W-:Y:S04]  /*3ae0*/  @!P1 IADD3 R6, P3, P0, R136, UR16, R44 ;  /* 0x0000001088069c10 */ /* 0x000fe8000f87e02c */
[--C-:B------:R-:W-:Y:S02]  /*3af0*/  @!P1 IADD3.X R5, R105, UR9, R9.reuse, P3, P0 ;  /* 0x0000000969059c10 */ /* 0x100fe40009fe0409 */
        /* <DEDUP_REMOVED lines=17> */
[----:B------:R-:W-:Y:S03]  /*3c10*/  CS2R R20, SRZ ;  /* 0x0000000000147805 */ /* 0x000fe6000001ff00 */
[----:B------:R1:W3:Y:S01]  /*3c20*/  @!P0 LDG.E.128 R56, [R10.64] ;  /* 0x000000120a388981 */ /* 0x0002e2000c1e1d00 */
[----:B----4-:R-:W-:Y:S06]  /*3c30*/  CS2R R22, SRZ ;  /* 0x0000000000167805 */ /* 0x010fec000001ff00 */
[----:B------:R4:W3:Y:S01]  /*3c40*/  @!P0 LDG.E.128 R20, [R4.64] ;  /* 0x0000001204148981 */ /* 0x0008e2000c1e1d00 */
[----:B------:R-:W-:Y:S04]  /*3c50*/  ISETP.GE.AND P0, PT, R15, R148, PT ;  /* 0x000000940f00720c */ /* 0x000fe80003f06270 */
[----:B------:R-:W-:Y:S01]  /*3c60*/  ISETP.GE.OR P0, PT, R16, c[0x0][0x27c], P0 ;  /* 0x00009f0010007a0c */ /* 0x000fe20000706670 */
[----:B-1----:R-:W-:Y:S11]  /*3c70*/  CS2R R10, SRZ ;  /* 0x00000000000a7805 */ /* 0x002ff6000001ff00 */
[----:B------:R-:W-:Y:S01]  /*3c80*/  @!UPT UIADD3 URZ, URZ, URZ, URZ ;  /* 0x0000003f3f3ff290 */ /* 0x000fe2000fffe03f */
[----:B------:R-:W-:Y:S05]  /*3c90*/  @!P0 IADD3 R64, P1, R138, R64, RZ ;  /* 0x000000408a408210 */ /* 0x000fea0007f3e0ff */
[----:B------:R-:W-:Y:S01]  /*3ca0*/  @!P0 IMAD.X R38, R106, 0x1, R38, P1 ;  /* 0x000000016a268824 */ /* 0x000fe200008e0626 */
[C---:B----4-:R-:W-:Y:S04]  /*3cb0*/  @!P0 LEA R4, P1, R64.reuse, c[0x0][0x270], 0x1 ;  /* 0x00009c0040048a11 */ /* 0x050fe800078208ff */
[----:B------:R-:W-:Y:S02]  /*3cc0*/  @!P0 LEA.HI.X R5, R64, c[0x0][0x274], R38, 0x1, P1 ;  /* 0x00009d0040058a11 */ /* 0x000fe400008f0c26 */
[----:B------:R-:W-:Y:S05]  /*3cd0*/  @!P0 IADD3 R44, P1, R136, R44, RZ ;  /* 0x0000002c882c8210 */ /* 0x000fea0007f3e0ff */
[----:B------:R-:W-:Y:S01]  /*3ce0*/  @!P0 IMAD.X R9, R105, 0x1, R9, P1 ;  /* 0x0000000169098824 */ /* 0x000fe200008e0609 */
[C---:B------:R-:W-:Y:S04]  /*3cf0*/  @!P0 LEA R24, P1, R44.reuse, c[0x0][0x288], 0x1 ;  /* 0x0000a2002c188a11 */ /* 0x040fe800078208ff */
[----:B------:R-:W-:Y:S02]  /*3d00*/  @!P0 LEA.HI.X R25, R44, c[0x0][0x28c], R9, 0x1, P1 ;  /* 0x0000a3002c198a11 */ /* 0x000fe400008f0c09 */
[----:B------:R-:W-:Y:S01]  /*3d10*/  CS2R R8, SRZ ;  /* 0x0000000000087805 */ /* 0x000fe2000001ff00 */
[----:B------:R-:W-:Y:S02]  /*3d20*/  ISETP.GE.AND P1, PT, R16, c[0x0][0x27c], PT ;  /* 0x00009f0010007a0c */ /* 0x000fe40003f26270 */
[----:B------:R1:W5:Y:S07]  /*3d30*/  @!P0 LDG.E.128 R40, [R24.64] ;  /* 0x0000001218288981 */ /* 0x00036e000c1e1d00 */
        /* <DEDUP_REMOVED lines=12> */
[----:B------:R-:W-:Y:S04]  /*3e00*/  PRMT R71, R6, 0x5410, R5 ;  /* 0x0000541006477816 */ /* 0x000fe80000000005 */
[----:B------:R-:W-:Y:S01]  /*3e10*/  PRMT R72, R3, 0x5410, R4 ;  /* 0x0000541003487816 */ /* 0x000fe20000000004 */
[----:B------:R-:W-:Y:S02]  /*3e20*/  IMAD.MOV.U32 R6, RZ, RZ, R22 ;  /* 0x000000ffff067224 */ /* 0x000fe400078e0016 */
[----:B------:R-:W-:Y:S02]  /*3e30*/  IMAD.MOV.U32 R5, RZ, RZ, R23 ;  /* 0x000000ffff057224 */ /* 0x000fe400078e0017 */
        /* <DEDUP_REMOVED lines=16> */
[--C-:B------:R-:W-:Y:S01]  /*3f40*/  IMAD.MOV.U32 R44, RZ, RZ, R41.reuse ;  /* 0x000000ffff2c7224 */ /* 0x100fe200078e0029 */
[----:B------:R-:W-:Y:S01]  /*3f50*/  @!P1 SHF.R.U64 R40, R40, 0x10, R41 ;  /* 0x0000001028289819 */ /* 0x000fe20000001229 */
[----:B------:R-:W-:Y:S01]  /*3f60*/  IMAD.MOV.U32 R6, RZ, RZ, R11 ;  /* 0x000000ffff067224 */ /* 0x000fe200078e000b */
[----:B------:R-:W-:Y:S02]  /*3f70*/  LEA.HI R4, R3, R4, RZ, 0x4 ;  /* 0x0000000403047211 */ /* 0x000fe400078f20ff */
[----:B------:R-:W-:Y:S02]  /*3f80*/  @!P1 SHF.R.U64 R5, R8, 0x10, R9 ;  /* 0x0000001008059819 */ /* 0x000fe40000001209 */
[----:B------:R-:W-:Y:S02]  /*3f90*/  LEA.HI.SX32 R4, R4, R55, 0x1c ;  /* 0x0000003704047211 */ /* 0x000fe400078fe2ff */
[C---:B------:R-:W-:Y:S02]  /*3fa0*/  LEA R150, P0, R115.reuse, R158, 0x1 ;  /* 0x0000009e73967211 */ /* 0x040fe400078008ff */
[----:B------:R-:W-:Y:S01]  /*3fb0*/  SHF.R.S32.HI R3, RZ, 0x1f, R4 ;  /* 0x0000001fff037819 */ /* 0x000fe20000011404 */
[----:B------:R-:W-:Y:S01]  /*3fc0*/  IMAD.SHL.U32 R45, R4, 0x8, RZ ;  /* 0x00000008042d7824 */ /* 0x000fe200078e00ff */
[----:B------:R-:W-:Y:S02]  /*3fd0*/  LEA.HI.X R151, R115, R159, R111, 0x1, P0 ;  /* 0x0000009f73977211 */ /* 0x000fe400000f0c6f */
[----:B------:R-:W-:Y:S02]  /*3fe0*/  LEA.HI R3, R3, R4, RZ, 0x3 ;  /* 0x0000000403037211 */ /* 0x000fe400078f18ff */
[----:B------:R-:W-:Y:S02]  /*3ff0*/  LOP3.LUT R4, R91, 0x38, R45, 0xf8, !PT ;  /* 0x000000385b047812 */ /* 0x000fe400078ef82d */
[----:B------:R-:W-:Y:S02]  /*4000*/  SHF.R.S32.HI R3, RZ, 0x3, R3 ;  /* 0x00000003ff037819 */ /* 0x000fe40000011403 */
[----:B------:R-:W-:Y:S02]  /*4010*/  LOP3.LUT R4, R4, R90, RZ, 0x3c, !PT ;  /* 0x0000005a04047212 */ /* 0x000fe400078e3cff */
[----:B------:R-:W-:Y:S01]  /*4020*/  ISETP.GE.AND P0, PT, R45, c[0x0][0x1d4], PT ;  /* 0x000075002d007a0c */ /* 0x000fe20003f06270 */
[----:B------:R-:W-:Y:S01]  /*4030*/  IMAD R3, R3, 0x1800, R7 ;  /* 0x0000180003037824 */ /* 0x000fe200078e0207 */
[----:B------:R-:W-:Y:S02]  /*4040*/  @!P1 SHF.R.U32.HI R37, RZ, 0x10, R41 ;  /* 0x00000010ff259819 */ /* 0x000fe40000011629 */
[--C-:B------:R-:W-:Y:S01]  /*4050*/  @!P1 SHF.R.U32.HI R41, RZ, 0x10, R43.reuse ;  /* 0x00000010ff299819 */ /* 0x100fe2000001162b */
[----:B------:R-:W-:Y:S01]  /*4060*/  IMAD.IADD R3, R3, 0x1, R4 ;  /* 0x0000000103037824 */ /* 0x000fe200078e0204 */
[----:B------:R-:W-:Y:S01]  /*4070*/  @!P1 SHF.R.U64 R38, R42, 0x10, R43 ;  /* 0x000000102a269819 */ /* 0x000fe2000000122b */
[----:B------:R-:W-:Y:S01]  /*4080*/  IMAD.MOV.U32 R4, RZ, RZ, R8 ;  /* 0x000000ffff047224 */ /* 0x000fe200078e0008 */
[----:B------:R-:W-:Y:S01]  /*4090*/  @!P1 PRMT R52, R52, 0x5410, R41 ;  /* 0x0000541034349816 */ /* 0x000fe20000000029 */
[----:B------:R-:W-:Y:S01]  /*40a0*/  IMAD.SHL.U32 R24, R3, 0x2, RZ ;  /* 0x0000000203187824 */ /* 0x000fe200078e00ff */
[----:B------:R-:W-:Y:S01]  /*40b0*/  @!P1 PRMT R44, R44, 0x5410, R37 ;  /* 0x000054102c2c9816 */ /* 0x000fe20000000025 */
[----:B------:R-:W-:Y:S01]  /*40c0*/  IMAD.MOV.U32 R8, RZ, RZ, R10 ;  /* 0x000000ffff087224 */ /* 0x000fe200078e000a */
[----:B------:R-:W-:Y:S01]  /*40d0*/  @!P1 SHF.R.U64 R10, R10, 0x10, R11 ;  /* 0x000000100a0a9819 */ /* 0x000fe2000000120b */
[----:B------:R-:W-:Y:S01]  /*40e0*/  IMAD.MOV.U32 R3, RZ, RZ, R9 ;  /* 0x000000ffff037224 */ /* 0x000fe200078e0009 */
[C---:B-1----:R-:W-:Y:S01]  /*40f0*/  @!P1 LOP3.LUT R41, R64.reuse, 0xffff0000, RZ, 0xc0, !PT ;  /* 0xffff000040299812 */ /* 0x042fe200078ec0ff */
[----:B------:R-:W-:Y:S01]  /*4100*/  @!P0 IMAD.WIDE R158, R45, 0x2, R158 ;  /* 0x000000022d9e8825 */ /* 0x000fe200078e029e */
[----:B------:R-:W1:Y:S01]  /*4110*/  LDS.128 R24, [R24+0x8100] ;  /* 0x0081000018187984 */ /* 0x000e620000000c00 */
[----:B------:R-:W-:Y:S02]  /*4120*/  @!P1 SHF.L.U32 R37, R64, 0x10, RZ ;  /* 0x0000001040259819 */ /* 0x000fe400000006ff */
[C---:B------:R-:W-:Y:S01]  /*4130*/  @!P1 IMAD.U32 R47, R66.reuse, 0x10000, RZ ;  /* 0x00010000422f9824 */ /* 0x040fe200078e00ff */
[----:B------:R-:W-:Y:S01]  /*4140*/  @!P1 SHF.L.U32 R43, R65, 0x10, RZ ;  /* 0x00000010412b9819 */ /* 0x000fe200000006ff */
[----:B------:R-:W-:Y:S01]  /*4150*/  @!P1 IMAD.U32 R51, R67, 0x10000, RZ ;  /* 0x0001000043339824 */ /* 0x000fe200078e00ff */
[----:B------:R-:W-:Y:S02]  /*4160*/  @!P1 LOP3.LUT R45, R65, 0xffff0000, RZ, 0xc0, !PT ;  /* 0xffff0000412d9812 */ /* 0x000fe400078ec0ff */
[----:B------:R-:W-:Y:S02]  /*4170*/  @!P1 LOP3.LUT R49, R66, 0xffff0000, RZ, 0xc0, !PT ;  /* 0xffff000042319812 */ /* 0x000fe400078ec0ff */
[----:B------:R-:W-:Y:S02]  /*4180*/  @!P1 LOP3.LUT R53, R67, 0xffff0000, RZ, 0xc0, !PT ;  /* 0xffff000043359812 */ /* 0x000fe400078ec0ff */
[----:B------:R-:W-:Y:S02]  /*4190*/  @!P1 PRMT R8, R8, 0x5410, R10 ;  /* 0x0000541008089816 */ /* 0x000fe4000000000a */
[----:B------:R-:W-:Y:S02]  /*41a0*/  @!P1 PRMT R40, R36, 0x5410, R40 ;  /* 0x0000541024289816 */ /* 0x000fe40000000028 */
[----:B------:R-:W-:Y:S02]  /*41b0*/  @!P1 PRMT R4, R4, 0x5410, R5 ;  /* 0x0000541004049816 */ /* 0x000fe40000000005 */
[----:B------:R-:W-:Y:S01]  /*41c0*/  @!P1 SHF.R.U32.HI R9, RZ, 0x10, R9 ;  /* 0x00000010ff099819 */ /* 0x000fe20000011609 */
[C---:B------:R-:W-:Y:S01]  /*41d0*/  @!P1 IMAD.U32 R36, R40.reuse, 0x10000, RZ ;  /* 0x0001000028249824 */ /* 0x040fe200078e00ff */
[----:B------:R-:W-:Y:S02]  /*41e0*/  @!P1 LOP3.LUT R40, R40, 0xffff0000, RZ, 0xc0, !PT ;  /* 0xffff000028289812 */ /* 0x000fe400078ec0ff */
[----:B------:R-:W-:Y:S01]  /*41f0*/  @!P1 PRMT R5, R3, 0x5410, R9 ;  /* 0x0000541003059816 */ /* 0x000fe20000000009 */
[----:B------:R-:W-:Y:S01]  /*4200*/  @!P1 IMAD.U32 R9, R4, 0x10000, RZ ;  /* 0x0001000004099824 */ /* 0x000fe200078e00ff */
[----:B------:R-:W-:Y:S01]  /*4210*/  MOV R48, R42 ;  /* 0x0000002a00307202 */ /* 0x000fe20000000f00 */
[C---:B------:R-:W-:Y:S01]  /*4220*/  @!P1 IMAD.U32 R42, R44.reuse, 0x10000, RZ ;  /* 0x000100002c2a9824 */ /* 0x040fe200078e00ff */
[----:B------:R-:W-:Y:S02]  /*4230*/  @!P1 LOP3.LUT R44, R44, 0xffff0000, RZ, 0xc0, !PT ;  /* 0xffff00002c2c9812 */ /* 0x000fe400078ec0ff */
[----:B------:R-:W-:Y:S02]  /*4240*/  @!P1 PRMT R48, R48, 0x5410, R38 ;  /* 0x0000541030309816 */ /* 0x000fe40000000026 */
[C---:B------:R-:W-:Y:S02]  /*4250*/  @!P1 SHF.L.U32 R50, R52.reuse, 0x10, RZ ;  /* 0x0000001034329819 */ /* 0x040fe400000006ff */
[----:B------:R-:W-:Y:S01]  /*4260*/  @!P1 LOP3.LUT R52, R52, 0xffff0000, RZ, 0xc0, !PT ;  /* 0xffff000034349812 */ /* 0x000fe200078ec0ff */
[C---:B------:R-:W-:Y:S01]  /*4270*/  @!P1 IMAD.U32 R46, R48.reuse, 0x10000, RZ ;  /* 0x00010000302e9824 */ /* 0x040fe200078e00ff */
[----:B------:R-:W-:Y:S02]  /*4280*/  @!P1 LOP3.LUT R48, R48, 0xffff0000, RZ, 0xc0, !PT ;  /* 0xffff000030309812 */ /* 0x000fe400078ec0ff */
[----:B------:R-:W-:Y:S01]  /*4290*/  @!P1 SHF.R.U32.HI R11, RZ, 0x10, R11 ;  /* 0x00000010ff0b9819 */ /* 0x000fe2000001160b */
[C---:B-1----:R-:W-:Y:S01]  /*42a0*/  @!P1 IMAD.U32 R3, R24.reuse, 0x10000, RZ ;  /* 0x0001000018039824 */ /* 0x042fe200078e00ff */
[----:B------:R-:W-:Y:S02]  /*42b0*/  @!P1 LOP3.LUT R10, R24, 0xffff0000, RZ, 0xc0, !PT ;  /* 0xffff0000180a9812 */ /* 0x000fe400078ec0ff */
[----:B------:R-:W-:Y:S01]  /*42c0*/  @!P1 LOP3.LUT R38, R27, 0xffff0000, RZ, 0xc0, !PT ;  /* 0xffff00001b269812 */ /* 0x000fe200078ec0ff */
[C---:B------:R-:W-:Y:S01]  /*42d0*/  @!P1 FMUL.FTZ R149, R3.reuse, R36 ;  /* 0x0000002403959220 */ /* 0x040fe20000410000 */
[----:B------:R-:W-:Y:S01]  /*42e0*/  @!P1 PRMT R11, R6, 0x5410, R11 ;  /* 0x00005410060b9816 */ /* 0x000fe2000000000b */
[----:B------:R-:W-:Y:S01]  /*42f0*/  @!P1 FMUL.FTZ R152, R10, R40 ;  /* 0x000000280a989220 */ /* 0x000fe20000410000 */
[----:B------:R-:W-:Y:S01]  /*4300*/  @!P1 LOP3.LUT R6, R4, 0xffff0000, RZ, 0xc0, !PT ;  /* 0xffff000004069812 */ /* 0x000fe200078ec0ff */
[-C--:B------:R-:W-:Y:S02]  /*4310*/  @!P1 FMUL.FTZ R3, R3, R9.reuse ;  /* 0x0000000903039220 */ /* 0x080fe40000410000 */
[----:B------:R-:W-:Y:S01]  /*4320*/  @!P1 FFMA.FTZ R149, R37, R9, -R149 ;  /* 0x0000000925959223 */ /* 0x000fe20000010895 */
[----:B------:R-:W-:Y:S01]  /*4330*/  @!P1 LOP3.LUT R9, R5, 0xffff0000, RZ, 0xc0, !PT ;  /* 0xffff000005099812 */ /* 0x000fe200078ec0ff */
[-C--:B------:R-:W-:Y:S01]  /*4340*/  @!P1 FMUL.FTZ R4, R10, R6.reuse ;  /* 0x000000060a049220 */ /* 0x080fe20000410000 */
[----:B------:R-:W-:Y:S01]  /*4350*/  @!P1 LOP3.LUT R10, R25, 0xffff0000, RZ, 0xc0, !PT ;  /* 0xffff0000190a9812 */ /* 0x000fe200078ec0ff */
[----:B------:R-:W-:Y:S01]  /*4360*/  @!P1 FFMA.FTZ R152, R41, R6, -R152 ;  /* 0x0000000629989223 */ /* 0x000fe20000010898 */
[----:B------:R-:W-:Y:S01]  /*4370*/  @!P1 SHF.L.U32 R6, R5, 0x10, RZ ;  /* 0x0000001005069819 */ /* 0x000fe200000006ff */
[----:B------:R-:W-:Y:S01]  /*4380*/  @!P1 FFMA.FTZ R3, R36, R37, R3 ;  /* 0x0000002524039223 */ /* 0x000fe20000010003 */
[----:B------:R-:W-:Y:S01]  /*4390*/  @!P1 SHF.L.U32 R37, R26, 0x10, RZ ;  /* 0x000000101a259819 */ /* 0x000fe200000006ff */
[----:B------:R-:W-:Y:S01]  /*43a0*/  @!P1 IMAD.U32 R36, R25, 0x10000, RZ ;  /* 0x0001000019249824 */ /* 0x000fe200078e00ff */
[----:B------:R-:W-:Y:S01]  /*43b0*/  @!P1 F2FP.BF16.PACK_AB R149, R152, R149 ;  /* 0x000000959895923e */ /* 0x000fe200000010ff */
[----:B------:R-:W-:Y:S02]  /*43c0*/  @!P1 FMUL.FTZ R154, R10, R44 ;  /* 0x0000002c0a9a9220 */ /* 0x000fe40000410000 */
[C---:B------:R-:W-:Y:S01]  /*43d0*/  @!P1 FMUL.FTZ R153, R36.reuse, R42 ;  /* 0x0000002a24999220 */ /* 0x040fe20000410000 */
[----:B------:R-:W-:Y:S01]  /*43e0*/  @!P1 MOV R64, R149 ;  /* 0x0000009500409202 */ /* 0x000fe20000000f00 */
[-C--:B------:R-:W-:Y:S01]  /*43f0*/  @!P1 FMUL.FTZ R5, R36, R6.reuse ;  /* 0x0000000624059220 */ /* 0x080fe20000410000 */
[----:B------:R-:W-:Y:S01]  /*4400*/  @!P1 LOP3.LUT R36, R26, 0xffff0000, RZ, 0xc0, !PT ;  /* 0xffff00001a249812 */ /* 0x000fe200078ec0ff */
[----:B------:R-:W-:Y:S02]  /*4410*/  @!P1 FFMA.FTZ R153, R43, R6, -R153 ;  /* 0x000000062b999223 */ /* 0x000fe40000010899 */
[-C--:B------:R-:W-:Y:S01]  /*4420*/  @!P1 FMUL.FTZ R6, R10, R9.reuse ;  /* 0x000000090a069220 */ /* 0x080fe20000410000 */
[C---:B------:R-:W-:Y:S01]  /*4430*/  @!P1 LOP3.LUT R10, R8.reuse, 0xffff0000, RZ, 0xc0, !PT ;  /* 0xffff0000080a9812 */ /* 0x040fe200078ec0ff */
[----:B------:R-:W-:Y:S02]  /*4440*/  @!P1 FFMA.FTZ R154, R45, R9, -R154 ;  /* 0x000000092d9a9223 */ /* 0x000fe4000001089a */
[----:B------:R-:W-:Y:S02]  /*4450*/  @!P1 IMAD.U32 R9, R8, 0x10000, RZ ;  /* 0x0001000008099824 */ /* 0x000fe400078e00ff */
[C---:B------:R-:W-:Y:S01]  /*4460*/  @!P1 FMUL.FTZ R155, R37.reuse, R46 ;  /* 0x0000002e259b9220 */ /* 0x040fe20000410000 */
[----:B------:R-:W-:Y:S01]  /*4470*/  @!P1 F2FP.BF16.PACK_AB R153, R154, R153 ;  /* 0x000000999a99923e */ /* 0x000fe200000010ff */
[C---:B------:R-:W-:Y:S02]  /*4480*/  @!P1 FMUL.FTZ R156, R36.reuse, R48 ;  /* 0x00000030249c9220 */ /* 0x040fe40000410000 */
[-C--:B------:R-:W-:Y:S02]  /*4490*/  @!P1 FMUL.FTZ R8, R37, R9.reuse ;  /* 0x0000000925089220 */ /* 0x080fe40000410000 */
[----:B------:R-:W-:Y:S02]  /*44a0*/  @!P1 FFMA.FTZ R155, R47, R9, -R155 ;  /* 0x000000092f9b9223 */ /* 0x000fe4000001089b */
[-C--:B------:R-:W-:Y:S01]  /*44b0*/  @!P1 FMUL.FTZ R9, R36, R10.reuse ;  /* 0x0000000a24099220 */ /* 0x080fe20000410000 */
[----:B------:R-:W-:Y:S01]  /*44c0*/  @!P1 LOP3.LUT R36, R11, 0xffff0000, RZ, 0xc0, !PT ;  /* 0xffff00000b249812 */ /* 0x000fe200078ec0ff */
[----:B------:R-:W-:Y:S02]  /*44d0*/  @!P1 FFMA.FTZ R156, R49, R10, -R156 ;  /* 0x0000000a319c9223 */ /* 0x000fe4000001089c */
[----:B------:R-:W-:Y:S02]  /*44e0*/  @!P1 IMAD.U32 R10, R27, 0x10000, RZ ;  /* 0x000100001b0a9824 */ /* 0x000fe400078e00ff */
[----:B------:R-:W-:Y:S01]  /*44f0*/  @!P1 FFMA.FTZ R4, R40, R41, R4 ;  /* 0x0000002928049223 */ /* 0x000fe20000010004 */
[----:B------:R-:W-:Y:S01]  /*4500*/  @!P1 F2FP.BF16.PACK_AB R155, R156, R155 ;  /* 0x0000009b9c9b923e */ /* 0x000fe200000010ff */
[----:B------:R-:W-:Y:S02]  /*4510*/  @!P1 IMAD.U32 R37, R11, 0x10000, RZ ;  /* 0x000100000b259824 */ /* 0x000fe400078e00ff */
        /* <DEDUP_REMOVED lines=8> */
[-C--:B------:R-:W-:Y:S02]  /*45a0*/  @!P1 FFMA.FTZ R157, R53, R36.reuse, -R157 ;  /* 0x00000024359d9223 */ /* 0x080fe4000001089d */
        /* <DEDUP_REMOVED lines=17> */
.L_x_2506:
[----:B-1----:R-:W-:Y:S05]  /*46c0*/  BSYNC B0 ;  /* 0x0000000000007941 */ /* 0x002fea0003800000 */
.L_x_2505:
[----:B------:R1:W2:Y:S01]  /*46d0*/  SHFL.IDX PT, R65, R146, 0x1, 0x181f ;  /* 0x00381f0092417f89 */ /* 0x0002a200000e0000 */
[----:B------:R-:W-:Y:S01]  /*46e0*/  ISETP.GE.OR P0, PT, R88, R148, P5 ;  /* 0x000000945800720c */ /* 0x000fe20002f06670 */
[----:B------:R-:W-:Y:S02]  /*46f0*/  BSSY B0, `(.L_x_2507) ;  /* 0x0000078000007945 */ /* 0x000fe40003800000 */
[----:B------:R1:W3:Y:S10]  /*4700*/  SHFL.IDX PT, R64, R147, 0x1, 0x181f ;  /* 0x00381f0093407f89 */ /* 0x0002f400000e0000 */
[----:B------:R-:W-:-:S05]  /*4710*/  @P0 BRA `(.L_x_2508) ;  /* 0x0000075000000947 */ /* 0x000fca0003800000 */
[----:B------:R-:W-:Y:S01]  /*4720*/  SEL R4, R54, R70, !P2 ;  /* 0x0000004636047207 */ /* 0x000fe20005000000 */
[----:B------:R-:W4:Y:S01]  /*4730*/  LDS.128 R48, [R113+0x8100] ;  /* 0x0081000071307984 */ /* 0x000f220000000c00 */
[C---:B---3--:R-:W-:Y:S02]  /*4740*/  LEA R52, P0, R115.reuse, R64, 0x1 ;  /* 0x0000004073347211 */ /* 0x048fe400078008ff */
[----:B------:R-:W-:Y:S02]  /*4750*/  SHF.R.S32.HI R3, RZ, 0x1f, R4 ;  /* 0x0000001fff037819 */ /* 0x000fe40000011404 */
[----:B--2---:R-:W-:Y:S02]  /*4760*/  LEA.HI.X R53, R115, R65, R111, 0x1, P0 ;  /* 0x0000004173357211 */ /* 0x004fe400000f0c6f */
[----:B------:R-:W-:Y:S02]  /*4770*/  LEA.HI R4, R3, R4, RZ, 0x4 ;  /* 0x0000000403047211 */ /* 0x000fe400078f20ff */
[--C-:B------:R-:W-:Y:S02]  /*4780*/  @!P1 SHF.R.U64 R6, R30, 0x10, R31.reuse ;  /* 0x000000101e069819 */ /* 0x100fe4000000121f */
[----:B------:R-:W-:Y:S02]  /*4790*/  LEA.HI.SX32 R4, R4, R55, 0x1c ;  /* 0x0000003704047211 */ /* 0x000fe400078fe2ff */
[----:B------:R-:W-:Y:S02]  /*47a0*/  @!P1 SHF.R.U32.HI R5, RZ, 0x10, R31 ;  /* 0x00000010ff059819 */ /* 0x000fe4000001161f */
[----:B------:R-:W-:Y:S01]  /*47b0*/  SHF.R.S32.HI R3, RZ, 0x1f, R4 ;  /* 0x0000001fff037819 */ /* 0x000fe20000011404 */
[----:B-----5:R-:W-:Y:S01]  /*47c0*/  IMAD.SHL.U32 R10, R4, 0x8, RZ ;  /* 0x00000008040a7824 */ /* 0x020fe200078e00ff */
[----:B------:R-:W-:Y:S02]  /*47d0*/  @!P1 PRMT R9, R35, 0x5410, R5 ;  /* 0x0000541023099816 */ /* 0x000fe40000000005 */
[----:B------:R-:W-:Y:S02]  /*47e0*/  LEA.HI R3, R3, R4, RZ, 0x3 ;  /* 0x0000000403037211 */ /* 0x000fe400078f18ff */
[----:B------:R-:W-:Y:S02]  /*47f0*/  LOP3.LUT R4, R87, 0x38, R10, 0xf8, !PT ;  /* 0x0000003857047812 */ /* 0x000fe400078ef80a */
[----:B------:R-:W-:Y:S02]  /*4800*/  SHF.R.S32.HI R3, RZ, 0x3, R3 ;  /* 0x00000003ff037819 */ /* 0x000fe40000011403 */
[----:B------:R-:W-:Y:S02]  /*4810*/  LOP3.LUT R4, R4, R86, RZ, 0x3c, !PT ;  /* 0x0000005604047212 */ /* 0x000fe400078e3cff */
[----:B------:R-:W-:Y:S01]  /*4820*/  ISETP.GE.AND P0, PT, R10, c[0x0][0x1d4], PT ;  /* 0x000075000a007a0c */ /* 0x000fe20003f06270 */
[----:B------:R-:W-:Y:S01]  /*4830*/  IMAD R3, R3, 0x1800, R12 ;  /* 0x0000180003037824 */ /* 0x000fe200078e020c */
[--C-:B------:R-:W-:Y:S02]  /*4840*/  @!P1 SHF.R.U64 R8, R60, 0x10, R61.reuse ;  /* 0x000000103c089819 */ /* 0x100fe4000000123d */
[----:B------:R-:W-:Y:S01]  /*4850*/  @!P1 SHF.R.U32.HI R60, RZ, 0x10, R61 ;  /* 0x00000010ff3c9819 */ /* 0x000fe2000001163d */
[----:B------:R-:W-:Y:S01]  /*4860*/  IMAD.IADD R3, R3, 0x1, R4 ;  /* 0x0000000103037824 */ /* 0x000fe200078e0204 */
[--C-:B------:R-:W-:Y:S02]  /*4870*/  @!P1 SHF.R.U32.HI R4, RZ, 0x10, R29.reuse ;  /* 0x00000010ff049819 */ /* 0x100fe4000001161d */
[----:B------:R-:W-:Y:S01]  /*4880*/  @!P1 PRMT R30, R72, 0x5432, R8 ;  /* 0x00005432481e9816 */ /* 0x000fe20000000008 */
[----:B------:R-:W-:Y:S01]  /*4890*/  IMAD.SHL.U32 R24, R3, 0x2, RZ ;  /* 0x0000000203187824 */ /* 0x000fe200078e00ff */
[----:B------:R-:W-:Y:S02]  /*48a0*/  @!P1 SHF.R.U64 R3, R28, 0x10, R29 ;  /* 0x000000101c039819 */ /* 0x000fe4000000121d */
[----:B------:R-:W-:Y:S01]  /*48b0*/  @!P1 SHF.L.U32 R11, R30, 0x10, RZ ;  /* 0x000000101e0b9819 */ /* 0x000fe200000006ff */
[----:B------:R-:W-:Y:S01]  /*48c0*/  @!P0 IMAD.WIDE R64, R10, 0x2, R64 ;  /* 0x000000020a408825 */ /* 0x000fe200078e0240 */
[----:B----4-:R-:W-:Y:S01]  /*48d0*/  @!P1 LOP3.LUT R37, R49, 0xffff0000, RZ, 0xc0, !PT ;  /* 0xffff000031259812 */ /* 0x010fe200078ec0ff */
[----:B------:R-:W2:Y:S01]  /*48e0*/  LDS.128 R24, [R24+0x8100] ;  /* 0x0081000018187984 */ /* 0x000ea20000000c00 */
[C---:B------:R-:W-:Y:S01]  /*48f0*/  @!P1 LOP3.LUT R31, R48.reuse, 0xffff0000, RZ, 0xc0, !PT ;  /* 0xffff0000301f9812 */ /* 0x040fe200078ec0ff */
[----:B------:R-:W-:Y:S01]  /*4900*/  @!P1 IMAD.U32 R29, R48, 0x10000, RZ ;  /* 0x00010000301d9824 */ /* 0x000fe200078e00ff */
[C---:B------:R-:W-:Y:S01]  /*4910*/  @!P1 LOP3.LUT R46, R51.reuse, 0xffff0000, RZ, 0xc0, !PT ;  /* 0xffff0000332e9812 */ /* 0x040fe200078ec0ff */
[----:B------:R-:W-:Y:S01]  /*4920*/  @!P1 IMAD.U32 R44, R51, 0x10000, RZ ;  /* 0x00010000332c9824 */ /* 0x000fe200078e00ff */
[C---:B------:R-:W-:Y:S01]  /*4930*/  @!P1 LOP3.LUT R42, R50.reuse, 0xffff0000, RZ, 0xc0, !PT ;  /* 0xffff0000322a9812 */ /* 0x040fe200078ec0ff */
[----:B------:R-:W-:Y:S01]  /*4940*/  @!P1 IMAD.U32 R40, R50, 0x10000, RZ ;  /* 0x0001000032289824 */ /* 0x000fe200078e00ff */
[----:B------:R-:W-:Y:S02]  /*4950*/  @!P1 PRMT R8, R34, 0x5432, R3 ;  /* 0x0000543222089816 */ /* 0x000fe40000000003 */
[----:B------:R-:W-:Y:S01]  /*4960*/  @!P1 PRMT R28, R35, 0x5432, R6 ;  /* 0x00005432231c9816 */ /* 0x000fe20000000006 */
[----:B------:R-:W-:Y:S01]  /*4970*/  @!P1 IMAD.U32 R35, R49, 0x10000, RZ ;  /* 0x0001000031239824 */ /* 0x000fe200078e00ff */
[----:B------:R-:W-:Y:S01]  /*4980*/  @!P1 PRMT R72, R72, 0x5410, R60 ;  /* 0x0000541048489816 */ /* 0x000fe2000000003c */
[----:B------:R-:W-:Y:S01]  /*4990*/  @!P1 IMAD.U32 R5, R8, 0x10000, RZ ;  /* 0x0001000008059824 */ /* 0x000fe200078e00ff */
[----:B------:R-:W-:Y:S02]  /*49a0*/  @!P1 PRMT R4, R34, 0x5410, R4 ;  /* 0x0000541022049816 */ /* 0x000fe40000000004 */
[C---:B------:R-:W-:Y:S01]  /*49b0*/  @!P1 LOP3.LUT R36, R72.reuse, 0xffff0000, RZ, 0xc0, !PT ;  /* 0xffff000048249812 */ /* 0x040fe200078ec0ff */
[----:B------:R-:W-:Y:S01]  /*49c0*/  @!P1 IMAD.U32 R34, R72, 0x10000, RZ ;  /* 0x0001000048229824 */ /* 0x000fe200078e00ff */
[----:B------:R-:W-:Y:S01]  /*49d0*/  @!P1 LOP3.LUT R30, R30, 0xffff0000, RZ, 0xc0, !PT ;  /* 0xffff00001e1e9812 */ /* 0x000fe200078ec0ff */
[C---:B------:R-:W-:Y:S01]  /*49e0*/  @!P1 IMAD.U32 R6, R4.reuse, 0x10000, RZ ;  /* 0x0001000004069824 */ /* 0x040fe200078e00ff */
[----:B------:R-:W-:Y:S02]  /*49f0*/  @!P1 LOP3.LUT R4, R4, 0xffff0000, RZ, 0xc0, !PT ;  /* 0xffff000004049812 */ /* 0x000fe400078ec0ff */
[----:B------:R-:W-:Y:S02]  /*4a00*/  @!P1 LOP3.LUT R8, R8, 0xffff0000, RZ, 0xc0, !PT ;  /* 0xffff000008089812 */ /* 0x000fe400078ec0ff */
[--C-:B------:R-:W-:Y:S02]  /*4a10*/  @!P1 SHF.R.U64 R62, R62, 0x10, R63.reuse ;  /* 0x000000103e3e9819 */ /* 0x100fe4000000123f */
[----:B------:R-:W-:Y:S04]  /*4a20*/  @!P1 SHF.R.U32.HI R45, RZ, 0x10, R63 ;  /* 0x00000010ff2d9819 */ /* 0x000fe8000001163f */
[C---:B------:R-:W-:Y:S02]  /*4a30*/  @!P1 PRMT R45, R71.reuse, 0x5432, R45 ;  /* 0x00005432472d9816 */ /* 0x040fe4000000002d */
[----:B------:R-:W-:Y:S02]  /*4a40*/  @!P1 PRMT R71, R71, 0x5410, R62 ;  /* 0x0000541047479816 */ /* 0x000fe4000000003e */
[C---:B------:R-:W-:Y:S02]  /*4a50*/  @!P1 SHF.L.U32 R43, R45.reuse, 0x10, RZ ;  /* 0x000000102d2b9819 */ /* 0x040fe400000006ff */
[----:B------:R-:W-:Y:S02]  /*4a60*/  @!P1 LOP3.LUT R45, R45, 0xffff0000, RZ, 0xc0, !PT ;  /* 0xffff00002d2d9812 */ /* 0x000fe400078ec0ff */
[C---:B------:R-:W-:Y:S02]  /*4a70*/  @!P1 SHF.L.U32 R38, R71.reuse, 0x10, RZ ;  /* 0x0000001047269819 */ /* 0x040fe400000006ff */
[----:B------:R-:W-:Y:S01]  /*4a80*/  @!P1 LOP3.LUT R41, R71, 0xffff0000, RZ, 0xc0, !PT ;  /* 0xffff000047299812 */ /* 0x000fe200078ec0ff */
[----:B--2---:R-:W-:Y:S01]  /*4a90*/  @!P1 IMAD.U32 R3, R24, 0x10000, RZ ;  /* 0x0001000018039824 */ /* 0x004fe200078e00ff */
[----:B------:R-:W-:Y:S03]  /*4aa0*/  @!P1 SHF.L.U32 R10, R25, 0x10, RZ ;  /* 0x00000010190a9819 */ /* 0x000fe600000006ff */
[C---:B------:R-:W-:Y:S02]  /*4ab0*/  @!P1 FMUL.FTZ R47, R3.reuse, R11 ;  /* 0x0000000b032f9220 */ /* 0x040fe40000410000 */
[C---:B------:R-:W-:Y:S02]  /*4ac0*/  @!P1 FMUL.FTZ R60, R10.reuse, R34 ;  /* 0x000000220a3c9220 */ /* 0x040fe40000410000 */
        /* <DEDUP_REMOVED lines=16> */
[----:B------:R-:W-:Y:S02]  /*4bd0*/  @!P1 FFMA.FTZ R62, R31, R8, -R62 ;  /* 0x000000081f3e9223 */ /* 0x000fe4000001083e */
[C---:B------:R-:W-:Y:S01]  /*4be0*/  @!P1 IMAD.U32 R8, R9.reuse, 0x10000, RZ ;  /* 0x0001000009089824 */ /* 0x040fe200078e00ff */
[----:B------:R-:W-:Y:S01]  /*4bf0*/  @!P1 MOV R49, R60 ;  /* 0x0000003c00319202 */ /* 0x000fe20000000f00 */
[----:B------:R-:W-:Y:S01]  /*4c00*/  @!P1 FMUL.FTZ R63, R10, R43 ;  /* 0x0000002b0a3f9220 */ /* 0x000fe20000410000 */
[----:B------:R-:W-:Y:S01]  /*4c10*/  @!P1 LOP3.LUT R9, R9, 0xffff0000, RZ, 0xc0, !PT ;  /* 0xffff000009099812 */ /* 0x000fe200078ec0ff */
[C---:B------:R-:W-:Y:S01]  /*4c20*/  @!P1 FMUL.FTZ R66, R11.reuse, R45 ;  /* 0x0000002d0b429220 */ /* 0x040fe20000410000 */
[----:B------:R-:W-:Y:S01]  /*4c30*/  @!P1 F2FP.BF16.PACK_AB R47, R62, R47 ;  /* 0x0000002f3e2f923e */ /* 0x000fe200000010ff */
[-C--:B------:R-:W-:Y:S02]  /*4c40*/  @!P1 FMUL.FTZ R10, R10, R8.reuse ;  /* 0x000000080a0a9220 */ /* 0x080fe40000410000 */
[----:B------:R-:W-:Y:S02]  /*4c50*/  @!P1 FFMA.FTZ R63, R44, R8, -R63 ;  /* 0x000000082c3f9223 */ /* 0x000fe4000001083f */
[----:B------:R-:W-:Y:S02]  /*4c60*/  @!P1 IMAD.U32 R8, R26, 0x10000, RZ ;  /* 0x000100001a089824 */ /* 0x000fe400078e00ff */
[-C--:B------:R-:W-:Y:S02]  /*4c70*/  @!P1 FMUL.FTZ R11, R11, R9.reuse ;  /* 0x000000090b0b9220 */ /* 0x080fe40000410000 */
[----:B------:R-:W-:Y:S02]  /*4c80*/  @!P1 FFMA.FTZ R66, R46, R9, -R66 ;  /* 0x000000092e429223 */ /* 0x000fe40000010842 */
[C---:B------:R-:W-:Y:S01]  /*4c90*/  @!P1 IMAD.U32 R9, R28.reuse, 0x10000, RZ ;  /* 0x000100001c099824 */ /* 0x040fe200078e00ff */
[----:B------:R-:W-:Y:S01]  /*4ca0*/  @!P1 LOP3.LUT R28, R28, 0xffff0000, RZ, 0xc0, !PT ;  /* 0xffff00001c1c9812 */ /* 0x000fe200078ec0ff */
[----:B------:R-:W-:Y:S01]  /*4cb0*/  @!P1 FMUL.FTZ R71, R8, R38 ;  /* 0x0000002608479220 */ /* 0x000fe20000410000 */
[----:B------:R-:W-:Y:S01]  /*4cc0*/  @!P1 F2FP.BF16.PACK_AB R63, R66, R63 ;  /* 0x0000003f423f923e */ /* 0x000fe200000010ff */
[C---:B------:R-:W-:Y:S02]  /*4cd0*/  @!P1 FMUL.FTZ R67, R29.reuse, R41 ;  /* 0x000000291d439220 */ /* 0x040fe40000410000 */
        /* <DEDUP_REMOVED lines=25> */
.L_x_2508:
[----:B------:R-:W-:Y:S05]  /*4e70*/  BSYNC B0 ;  /* 0x0000000000007941 */ /* 0x000fea0003800000 */
.L_x_2507:
[----:B-----5:R4:W1:Y:S01]  /*4e80*/  SHFL.IDX PT, R43, R146, 0x2, 0x181f ;  /* 0x00581f00922b7f89 */ /* 0x02086200000e0000 */
[----:B------:R-:W-:Y:S03]  /*4e90*/  ISETP.GE.OR P0, PT, R85, R148, P5 ;  /* 0x000000945500720c */ /* 0x000fe60002f06670 */
[----:B------:R4:W3:Y:S10]  /*4ea0*/  SHFL.IDX PT, R42, R147, 0x2, 0x181f ;  /* 0x00581f00932a7f89 */ /* 0x0008f400000e0000 */
[----:B------:R-:W-:-:S05]  /*4eb0*/  @P0 BRA `(.L_x_2502) ;  /* 0x00000aa000000947 */ /* 0x000fca0003800000 */
[----:B------:R-:W-:Y:S01]  /*4ec0*/  SEL R70, R54, R70, !P2 ;  /* 0x0000004636467207 */ /* 0x000fe20005000000 */
[----:B------:R-:W5:Y:S01]  /*4ed0*/  LDS.128 R44, [R112+0x8100] ;  /* 0x00810000702c7984 */ /* 0x000f620000000c00 */
[----:B------:R-:W-:Y:S02]  /*4ee0*/  @!P1 SHF.R.U64 R8, R56, 0x10, R57 ;  /* 0x0000001038089819 */ /* 0x000fe40000001239 */
[----:B------:R-:W-:Y:S02]  /*4ef0*/  SHF.R.S32.HI R3, RZ, 0x1f, R70 ;  /* 0x0000001fff037819 */ /* 0x000fe40000011446 */
[----:B--23--:R-:W-:Y:S02]  /*4f00*/  LEA R48, P0, R115, R42, 0x1 ;  /* 0x0000002a73307211 */ /* 0x00cfe400078008ff */
[----:B------:R-:W-:Y:S02]  /*4f10*/  LEA.HI R3, R3, R70, RZ, 0x4 ;  /* 0x0000004603037211 */ /* 0x000fe400078f20ff */
[----:B-1----:R-:W-:Y:S02]  /*4f20*/  LEA.HI.X R49, R115, R43, R111, 0x1, P0 ;  /* 0x0000002b73317211 */ /* 0x002fe400000f0c6f */
[----:B------:R-:W-:Y:S02]  /*4f30*/  LEA.HI.SX32 R4, R3, R55, 0x1c ;  /* 0x0000003703047211 */ /* 0x000fe400078fe2ff */
[--C-:B------:R-:W-:Y:S02]  /*4f40*/  @!P1 SHF.R.U64 R6, R22, 0x10, R23.reuse ;  /* 0x0000001016069819 */ /* 0x100fe40000001217 */
[----:B------:R-:W-:Y:S01]  /*4f50*/  SHF.R.S32.HI R3, RZ, 0x1f, R4 ;  /* 0x0000001fff037819 */ /* 0x000fe20000011404 */
[----:B------:R-:W-:Y:S01]  /*4f60*/  IMAD.SHL.U32 R41, R4, 0x8, RZ ;  /* 0x0000000804297824 */ /* 0x000fe200078e00ff */
[----:B------:R-:W-:Y:S02]  /*4f70*/  @!P1 SHF.R.U32.HI R5, RZ, 0x10, R23 ;  /* 0x00000010ff059819 */ /* 0x000fe40000011617 */
[----:B------:R-:W-:Y:S02]  /*4f80*/  LEA.HI R3, R3, R4, RZ, 0x3 ;  /* 0x0000000403037211 */ /* 0x000fe400078f18ff */
[----:B------:R-:W-:Y:S02]  /*4f90*/  LOP3.LUT R4, R84, 0x38, R41, 0xf8, !PT ;  /* 0x0000003854047812 */ /* 0x000fe400078ef829 */
[----:B------:R-:W-:Y:S02]  /*4fa0*/  SHF.R.S32.HI R3, RZ, 0x3, R3 ;  /* 0x00000003ff037819 */ /* 0x000fe40000011403 */
[----:B------:R-:W-:Y:S02]  /*4fb0*/  LOP3.LUT R4, R4, R97, RZ, 0x3c, !PT ;  /* 0x0000006104047212 */ /* 0x000fe400078e3cff */
[----:B------:R-:W-:Y:S01]  /*4fc0*/  @!P1 PRMT R9, R33, 0x5410, R5 ;  /* 0x0000541021099816 */ /* 0x000fe20000000005 */
[----:B------:R-:W-:Y:S01]  /*4fd0*/  IMAD R3, R3, 0x1800, R13 ;  /* 0x0000180003037824 */ /* 0x000fe200078e020d */
[----:B------:R-:W-:Y:S02]  /*4fe0*/  @!P1 SHF.R.U32.HI R56, RZ, 0x10, R57 ;  /* 0x00000010ff389819 */ /* 0x000fe40000011639 */
[----:B------:R-:W-:Y:S01]  /*4ff0*/  @!P1 SHF.R.U32.HI R38, RZ, 0x10, R59 ;  /* 0x00000010ff269819 */ /* 0x000fe2000001163b */
[----:B------:R-:W-:Y:S01]  /*5000*/  IMAD.IADD R3, R3, 0x1, R4 ;  /* 0x0000000103037824 */ /* 0x000fe200078e0204 */
[----:B------:R-:W-:Y:S02]  /*5010*/  @!P1 SHF.R.U32.HI R4, RZ, 0x10, R21 ;  /* 0x00000010ff049819 */ /* 0x000fe40000011615 */
[----:B------:R-:W-:Y:S01]  /*5020*/  @!P1 SHF.R.U64 R58, R58, 0x10, R59 ;  /* 0x000000103a3a9819 */ /* 0x000fe2000000123b */
[----:B------:R-:W-:Y:S01]  /*5030*/  IMAD.SHL.U32 R24, R3, 0x2, RZ ;  /* 0x0000000203187824 */ /* 0x000fe200078e00ff */
[----:B------:R-:W-:Y:S02]  /*5040*/  @!P1 SHF.R.U64 R3, R20, 0x10, R21 ;  /* 0x0000001014039819 */ /* 0x000fe40000001215 */
[----:B------:R-:W-:Y:S01]  /*5050*/  @!P1 PRMT R20, R33, 0x5432, R6 ;  /* 0x0000543221149816 */ /* 0x000fe20000000006 */
[C---:B-----5:R-:W-:Y:S01]  /*5060*/  @!P1 IMAD.U32 R21, R44.reuse, 0x10000, RZ ;  /* 0x000100002c159824 */ /* 0x060fe200078e00ff */
[----:B------:R-:W-:Y:S01]  /*5070*/  @!P1 SHF.L.U32 R29, R45, 0x10, RZ ;  /* 0x000000102d1d9819 */ /* 0x000fe200000006ff */
[----:B------:R-:W-:Y:S01]  /*5080*/  @!P1 IMAD.U32 R37, R47, 0x10000, RZ ;  /* 0x000100002f259824 */ /* 0x000fe200078e00ff */
[----:B------:R-:W1:Y:S01]  /*5090*/  LDS.128 R24, [R24+0x8100] ;  /* 0x0081000018187984 */ /* 0x000e620000000c00 */
[----:B------:R-:W-:Y:S02]  /*50a0*/  @!P1 LOP3.LUT R31, R45, 0xffff0000, RZ, 0xc0, !PT ;  /* 0xffff00002d1f9812 */ /* 0x000fe400078ec0ff */
[----:B------:R-:W-:Y:S02]  /*50b0*/  @!P1 LOP3.LUT R23, R44, 0xffff0000, RZ, 0xc0, !PT ;  /* 0xffff00002c179812 */ /* 0x000fe400078ec0ff */
[----:B------:R-:W-:Y:S02]  /*50c0*/  @!P1 LOP3.LUT R40, R47, 0xffff0000, RZ, 0xc0, !PT ;  /* 0xffff00002f289812 */ /* 0x000fe400078ec0ff */
[C---:B------:R-:W-:Y:S02]  /*50d0*/  @!P1 SHF.L.U32 R33, R46.reuse, 0x10, RZ ;  /* 0x000000102e219819 */ /* 0x040fe400000006ff */
[----:B------:R-:W-:Y:S02]  /*50e0*/  @!P1 LOP3.LUT R35, R46, 0xffff0000, RZ, 0xc0, !PT ;  /* 0xffff00002e239812 */ /* 0x000fe400078ec0ff */
[----:B------:R-:W-:Y:S02]  /*50f0*/  @!P1 PRMT R4, R32, 0x5410, R4 ;  /* 0x0000541020049816 */ /* 0x000fe40000000004 */
[C---:B------:R-:W-:Y:S02]  /*5100*/  @!P1 PRMT R22, R69.reuse, 0x5432, R8 ;  /* 0x0000543245169816 */ /* 0x040fe40000000008 */
[----:B------:R-:W-:Y:S01]  /*5110*/  @!P1 PRMT R69, R69, 0x5410, R56 ;  /* 0x0000541045459816 */ /* 0x000fe20000000038 */
[C---:B------:R-:W-:Y:S01]  /*5120*/  @!P1 IMAD.U32 R6, R4.reuse, 0x10000, RZ ;  /* 0x0001000004069824 */ /* 0x040fe200078e00ff */
[----:B------:R-:W-:Y:S01]  /*5130*/  @!P1 LOP3.LUT R4, R4, 0xffff0000, RZ, 0xc0, !PT ;  /* 0xffff000004049812 */ /* 0x000fe200078ec0ff */
[----:B------:R-:W-:Y:S01]  /*5140*/  @!P1 IMAD.U32 R11, R22, 0x10000, RZ ;  /* 0x00010000160b9824 */ /* 0x000fe200078e00ff */
[----:B------:R-:W-:Y:S01]  /*5150*/  @!P1 PRMT R8, R32, 0x5432, R3 ;  /* 0x0000543220089816 */ /* 0x000fe20000000003 */
[C---:B------:R-:W-:Y:S01]  /*5160*/  @!P1 IMAD.U32 R28, R69.reuse, 0x10000, RZ ;  /* 0x00010000451c9824 */ /* 0x040fe200078e00ff */
[----:B------:R-:W-:Y:S02]  /*5170*/  @!P1 LOP3.LUT R30, R69, 0xffff0000, RZ, 0xc0, !PT ;  /* 0xffff0000451e9812 */ /* 0x000fe400078ec0ff */
[----:B------:R-:W-:Y:S01]  /*5180*/  @!P1 LOP3.LUT R22, R22, 0xffff0000, RZ, 0xc0, !PT ;  /* 0xffff000016169812 */ /* 0x000fe200078ec0ff */
[C---:B------:R-:W-:Y:S01]  /*5190*/  @!P1 IMAD.U32 R5, R8.reuse, 0x10000, RZ ;  /* 0x0001000008059824 */ /* 0x040fe200078e00ff */
[----:B------:R-:W-:Y:S02]  /*51a0*/  @!P1 LOP3.LUT R8, R8, 0xffff0000, RZ, 0xc0, !PT ;  /* 0xffff000008089812 */ /* 0x000fe400078ec0ff */
[C---:B------:R-:W-:Y:S02]  /*51b0*/  @!P1 PRMT R38, R68.reuse, 0x5432, R38 ;  /* 0x0000543244269816 */ /* 0x040fe40000000026 */
[----:B------:R-:W-:Y:S02]  /*51c0*/  @!P1 PRMT R68, R68, 0x5410, R58 ;  /* 0x0000541044449816 */ /* 0x000fe4000000003a */
[----:B------:R-:W-:Y:S01]  /*51d0*/  ISETP.GE.AND P0, PT, R41, c[0x0][0x1d4], PT ;  /* 0x0000750029007a0c */ /* 0x000fe20003f06270 */
[C---:B------:R-:W-:Y:S01]  /*51e0*/  @!P1 IMAD.U32 R36, R38.reuse, 0x10000, RZ ;  /* 0x0001000026249824 */ /* 0x040fe200078e00ff */
[----:B------:R-:W-:Y:S01]  /*51f0*/  @!P1 LOP3.LUT R38, R38, 0xffff0000, RZ, 0xc0, !PT ;  /* 0xffff000026269812 */ /* 0x000fe200078ec0ff */
[C---:B------:R-:W-:Y:S01]  /*5200*/  @!P1 IMAD.U32 R32, R68.reuse, 0x10000, RZ ;  /* 0x0001000044209824 */ /* 0x040fe200078e00ff */
[----:B------:R-:W-:Y:S01]  /*5210*/  @!P1 LOP3.LUT R34, R68, 0xffff0000, RZ, 0xc0, !PT ;  /* 0xffff000044229812 */ /* 0x000fe200078ec0ff */
[----:B-1----:R-:W-:Y:S01]  /*5220*/  @!P1 IMAD.U32 R10, R25, 0x10000, RZ ;  /* 0x00010000190a9824 */ /* 0x002fe200078e00ff */
        /* <DEDUP_REMOVED lines=19> */
[----:B------:R-:W-:Y:S02]  /*5360*/  @!P1 FFMA.FTZ R53, R23, R8, -R53 ;  /* 0x0000000817359223 */ /* 0x000fe40000010835 */
[----:B------:R-:W-:Y:S01]  /*5370*/  @!P1 IMAD.U32 R8, R9, 0x10000, RZ ;  /* 0x0001000009089824 */ /* 0x000fe200078e00ff */
[----:B------:R-:W-:Y:S01]  /*5380*/  @!P1 MOV R45, R51 ;  /* 0x00000033002d9202 */ /* 0x000fe20000000f00 */
[C---:B------:R-:W-:Y:S01]  /*5390*/  @!P1 FMUL.FTZ R56, R10.reuse, R36 ;  /* 0x000000240a389220 */ /* 0x040fe20000410000 */
[----:B------:R-:W-:Y:S01]  /*53a0*/  @!P1 F2FP.BF16.PACK_AB R50, R53, R50 ;  /* 0x000000323532923e */ /* 0x000fe200000010ff */
[----:B------:R-:W-:Y:S01]  /*53b0*/  @!P1 FMUL.FTZ R58, R11, R38 ;  /* 0x000000260b3a9220 */ /* 0x000fe20000410000 */
[----:B------:R-:W-:Y:S01]  /*53c0*/  @!P1 LOP3.LUT R9, R9, 0xffff0000, RZ, 0xc0, !PT ;  /* 0xffff000009099812 */ /* 0x000fe200078ec0ff */
        /* <DEDUP_REMOVED lines=10> */
[-C--:B------:R-:W-:Y:S02]  /*5470*/  @!P1 FMUL.FTZ R8, R8, R9.reuse ;  /* 0x0000000908089220 */ /* 0x080fe40000410000 */
[----:B------:R-:W-:Y:S02]  /*5480*/  @!P1 FFMA.FTZ R57, R33, R9, -R57 ;  /* 0x0000000921399223 */ /* 0x000fe40000010839 */
[-C--:B------:R-:W-:Y:S02]  /*5490*/  @!P1 FMUL.FTZ R9, R21, R20.reuse ;  /* 0x0000001415099220 */ /* 0x080fe40000410000 */
[----:B------:R-:W-:Y:S02]  /*54a0*/  @!P1 FFMA.FTZ R20, R35, R20, -R59 ;  /* 0x0000001423149223 */ /* 0x000fe4000001083b */
[----:B------:R-:W-:Y:S02]  /*54b0*/  @!P1 IMAD.MOV.U32 R44, RZ, RZ, R50 ;  /* 0x000000ffff2c9224 */ /* 0x000fe400078e0032 */
[----:B------:R-:W-:Y:S01]  /*54c0*/  @!P1 IMAD.MOV.U32 R47, RZ, RZ, R56 ;  /* 0x000000ffff2f9224 */ /* 0x000fe200078e0038 */
[----:B------:R-:W-:Y:S01]  /*54d0*/  @!P1 F2FP.BF16.PACK_AB R20, R20, R57 ;  /* 0x000000391414923e */ /* 0x000fe200000010ff */
[----:B------:R-:W-:Y:S02]  /*54e0*/  @!P1 FFMA.FTZ R4, R22, R23, R4 ;  /* 0x0000001716049223 */ /* 0x000fe40000010004 */
[----:B------:R-:W-:Y:S02]  /*54f0*/  @!P1 FFMA.FTZ R5, R28, R29, R5 ;  /* 0x0000001d1c059223 */ /* 0x000fe40000010005 */
[----:B------:R-:W-:Y:S01]  /*5500*/  @!P1 IMAD.MOV.U32 R46, RZ, RZ, R20 ;  /* 0x000000ffff2e9224 */ /* 0x000fe200078e0014 */
[----:B------:R-:W-:Y:S01]  /*5510*/  @!P1 F2FP.BF16.PACK_AB R3, R4, R3 ;  /* 0x000000030403923e */ /* 0x000fe200000010ff */
[----:B------:R-:W-:Y:S02]  /*5520*/  @!P1 FFMA.FTZ R6, R30, R31, R6 ;  /* 0x0000001f1e069223 */ /* 0x000fe40000010006 */
[----:B------:R-:W-:Y:S01]  /*5530*/  @!P1 FFMA.FTZ R8, R32, R33, R8 ;  /* 0x0000002120089223 */ /* 0x000fe20000010008 */
[----:B------:R1:W-:Y:S01]  /*5540*/  ST.E.128 [R48.64], R44 ;  /* 0x0000002c30007985 */ /* 0x0003e2000c101d12 */
[----:B------:R-:W-:Y:S01]  /*5550*/  @!P1 FFMA.FTZ R9, R34, R35, R9 ;  /* 0x0000002322099223 */ /* 0x000fe20000010009 */
[----:B------:R-:W-:Y:S01]  /*5560*/  @!P1 F2FP.BF16.PACK_AB R5, R6, R5 ;  /* 0x000000050605923e */ /* 0x000fe200000010ff */
[----:B------:R-:W-:Y:S02]  /*5570*/  @!P1 FFMA.FTZ R10, R36, R37, R10 ;  /* 0x00000025240a9223 */ /* 0x000fe4000001000a */
        /* <DEDUP_REMOVED lines=12> */
.L_x_2486:
        /* <DEDUP_REMOVED lines=19> */
.L_x_2510:
[----:B-12---:R-:W-:Y:S05]  /*5770*/  BSYNC B0 ;  /* 0x0000000000007941 */ /* 0x006fea0003800000 */
.L_x_2509:
        /* <DEDUP_REMOVED lines=15> */
.L_x_2512:
[----:B------:R-:W-:Y:S05]  /*5870*/  BSYNC B0 ;  /* 0x0000000000007941 */ /* 0x000fea0003800000 */
.L_x_2511:
[----:B-1----:R-:W1:Y:S01]  /*5880*/  SHFL.IDX PT, R146, R146, 0x2, 0x181f ;  /* 0x00581f0092927f89 */ /* 0x002e6200000e0000 */
[----:B------:R-:W-:Y:S03]  /*5890*/  ISETP.GE.AND P0, PT, R3, 0x41, PT ;  /* 0x000000410300780c */ /* 0x000fe60003f06270 */
[----:B------:R-:W4:Y:S10]  /*58a0*/  SHFL.IDX PT, R147, R147, 0x2, 0x181f ;  /* 0x00581f0093937f89 */ /* 0x000f3400000e0000 */
[----:B------:R-:W-:-:S05]  /*58b0*/  @!P0 BRA `(.L_x_2502) ;  /* 0x000000a000008947 */ /* 0x000fca0003800000 */
[----:B--2---:R-:W2:Y:S01]  /*58c0*/  @!P5 LDS.128 R8, [R89+0xa100] ;  /* 0x00a100005908d984 */ /* 0x004ea20000000c00 */
[CC--:B----4-:R-:W-:Y:S04]  /*58d0*/  @!P5 LEA R20, P0, R16.reuse, R147.reuse, 0x1 ;  /* 0x000000931014d211 */ /* 0x0d0fe800078008ff */
[-C--:B-1----:R-:W-:Y:S02]  /*58e0*/  @!P5 LEA.HI.X R21, R16, R146.reuse, R17, 0x1, P0 ;  /* 0x000000921015d211 */ /* 0x082fe400000f0c11 */
[----:B------:R-:W-:Y:S11]  /*58f0*/  ISETP.GE.AND P0, PT, R92, c[0x0][0x1d4], PT ;  /* 0x000075005c007a0c */ /* 0x000ff60003f06270 */
[----:B------:R-:W-:Y:S02]  /*5900*/  @!UPT UIADD3 URZ, URZ, URZ, URZ ;  /* 0x0000003f3f3ff290 */ /* 0x000fe4000fffe03f */
[C---:B---3--:R-:W-:Y:S04]  /*5910*/  @!P0 LEA R4, P1, R103.reuse, R147, 0x1 ;  /* 0x0000009367048211 */ /* 0x048fe800078208ff */
[----:B------:R-:W-:Y:S01]  /*5920*/  @!P0 LEA.HI.X R5, R103, R146, R102, 0x1, P1 ;  /* 0x0000009267058211 */ /* 0x000fe200008f0c66 */
[----:B--2---:R-:W-:Y:S04]  /*5930*/  @!P5 ST.E.128 [R20.64], R8 ;  /* 0x000000081400d985 */ /* 0x004fe8000c101d12 */
[----:B------:R-:W1:Y:S04]  /*5940*/  @!P0 LDS.128 R8, [R89+0xd100] ;  /* 0x00d1000059088984 */ /* 0x000e680000000c00 */
[----:B-1----:R1:W-:Y:S02]  /*5950*/  @!P0 ST.E.128 [R4.64], R8 ;  /* 0x0000000804008985 */ /* 0x0023e4000c101d12 */
.L_x_2502:
[----:B------:R-:W-:Y:S05]  /*5960*/  BSYNC B2 ;  /* 0x0000000000027941 */ /* 0x000fea0003800000 */
.L_x_2485:
[----:B------:R-:W-:Y:S01]  /*5970*/  IMAD R3, R39, -0x60, RZ ;  /* 0xffffffa027037824 */ /* 0x000fe200078e02ff */
[----:B------:R-:W-:Y:S01]  /*5980*/  ISETP.NE.AND P6, PT, R93, RZ, PT ;  /* 0x000000ff5d00720c */ /* 0x000fe20003fc5270 */
[----:B-1----:R-:W-:Y:S01]  /*5990*/  IMAD.WIDE R22, R39, 0x60, R124 ;  /* 0x0000006027167825 */ /* 0x002fe200078e027c */
[----:B------:R-:W-:Y:S03]  /*59a0*/  BSSY B0, `(.L_x_2513) ;  /* 0x000004b000007945 */ /* 0x000fe60003800000 */
[----:B--23--:R-:W-:Y:S01]  /*59b0*/  IMAD.IADD R4, R77, 0x1, R3 ;  /* 0x000000014d047824 */ /* 0x00cfe200078e0203 */
[----:B------:R-:W-:Y:S01]  /*59c0*/  IADD3 R3, R3, R2, RZ ;  /* 0x0000000203037210 */ /* 0x000fe20007ffe0ff */
[----:B------:R-:W-:Y:S02]  /*59d0*/  IMAD R5, R119, c[0x0][0x208], RZ ;  /* 0x0000820077057a24 */ /* 0x000fe400078e02ff */
[----:B------:R-:W-:Y:S01]  /*59e0*/  IMAD.WIDE.U32 R20, R120, c[0x0][0x208], RZ ;  /* 0x0000820078147a25 */ /* 0x000fe200078e00ff */
[----:B------:R-:W-:Y:S02]  /*59f0*/  ISETP.GE.AND P1, PT, R4, 0x21, PT ;  /* 0x000000210400780c */ /* 0x000fe40003f26270 */
[----:B------:R-:W-:Y:S01]  /*5a00*/  IMNMX R3, R3, 0x60, PT ;  /* 0x0000006003037817 */ /* 0x000fe20003800200 */
[----:B------:R-:W-:Y:S02]  /*5a10*/  IMAD R5, R120, c[0x0][0x20c], R5 ;  /* 0x0000830078057a24 */ /* 0x000fe400078e0205 */
[----:B------:R-:W-:Y:S02]  /*5a20*/  IMAD R11, R118, c[0x0][0x218], RZ ;  /* 0x00008600760b7a24 */ /* 0x000fe400078e02ff */
[----:B------:R-:W-:Y:S01]  /*5a30*/  IMAD.IADD R3, R3, 0x1, -R15 ;  /* 0x0000000103037824 */ /* 0x000fe200078e0a0f */
[----:B------:R-:W-:Y:S01]  /*5a40*/  IADD3 R21, R21, R5, RZ ;  /* 0x0000000515157210 */ /* 0x000fe20007ffe0ff */
[C---:B------:R-:W-:Y:S04]  /*5a50*/  IMAD R11, R121.reuse, c[0x0][0x21c], R11 ;  /* 0x00008700790b7a24 */ /* 0x040fe800078e020b */
[----:B------:R-:W-:Y:S01]  /*5a60*/  @P1 IADD3 R8, P0, R22, 0x20, RZ ;  /* 0x0000002016081810 */ /* 0x000fe20007f1e0ff */
[----:B------:R-:W-:Y:S03]  /*5a70*/  IMAD.WIDE.U32 R20, R121, c[0x0][0x218], R20 ;  /* 0x0000860079147a25 */ /* 0x000fe600078e0014 */
[----:B------:R-:W-:Y:S02]  /*5a80*/  @P1 IADD3.X R6, RZ, R23, RZ, P0, !PT ;  /* 0x00000017ff061210 */ /* 0x000fe400007fe4ff */
[----:B------:R-:W-:Y:S03]  /*5a90*/  ISETP.GE.AND P0, PT, R4, 0x41, PT ;  /* 0x000000410400780c */ /* 0x000fe60003f06270 */
[----:B------:R-:W-:Y:S04]  /*5aa0*/  @P1 IMAD R6, R6, c[0x0][0x258], RZ ;  /* 0x0000960006061a24 */ /* 0x000fe800078e02ff */
[----:B------:R-:W-:Y:S06]  /*5ab0*/  @P1 IMAD R6, R8, c[0x0][0x25c], R6 ;  /* 0x0000970008061a24 */ /* 0x000fec00078e0206 */
[----:B------:R-:W-:Y:S05]  /*5ac0*/  @P0 IADD3 R10, P3, R22, 0x40, RZ ;  /* 0x00000040160a0810 */ /* 0x000fea0007f7e0ff */
[----:B------:R-:W-:Y:S01]  /*5ad0*/  @P0 IMAD.X R9, RZ, RZ, R23, P3 ;  /* 0x000000ffff090224 */ /* 0x000fe200018e0617 */
[----:B------:R-:W-:Y:S03]  /*5ae0*/  IADD3 R20, P3, R134, R20, RZ ;  /* 0x0000001486147210 */ /* 0x000fe60007f7e0ff */
[----:B------:R-:W-:Y:S01]  /*5af0*/  @P0 IMAD R9, R9, c[0x0][0x258], RZ ;  /* 0x0000960009090a24 */ /* 0x000fe200078e02ff */
[----:B------:R-:W-:Y:S01]  /*5b00*/  IADD3.X R11, R99, R21, R11, P3, !PT ;  /* 0x00000015630b7210 */ /* 0x000fe20001ffe40b */
[----:B------:R-:W-:Y:S01]  /*5b10*/  @P1 IMAD.MOV.U32 R21, RZ, RZ, R107 ;  /* 0x000000ffff151224 */ /* 0x000fe200078e006b */
[----:B------:R-:W-:Y:S01]  /*5b20*/  ISETP.GE.AND P3, PT, R4, 0x1, PT ;  /* 0x000000010400780c */ /* 0x000fe20003f66270 */
[----:B------:R-:W-:Y:S11]  /*5b30*/  @P0 IMAD R9, R10, c[0x0][0x25c], R9 ;  /* 0x000097000a090a24 */ /* 0x000ff600078e0209 */
[----:B------:R-:W-:Y:S01]  /*5b40*/  @!UPT UIADD3 URZ, URZ, URZ, URZ ;  /* 0x0000003f3f3ff290 */ /* 0x000fe2000fffe03f */
[-C--:B------:R-:W-:Y:S01]  /*5b50*/  @P3 MOV R25, R107.reuse ;  /* 0x0000006b00193202 */ /* 0x080fe20000000f00 */
[----:B------:R-:W-:Y:S02]  /*5b60*/  @P3 IMAD R4, R23, c[0x0][0x258], RZ ;  /* 0x0000960017043a24 */ /* 0x000fe400078e02ff */
[----:B------:R-:W-:Y:S02]  /*5b70*/  @P3 IMAD.MOV.U32 R24, RZ, RZ, R130 ;  /* 0x000000ffff183224 */ /* 0x000fe400078e0082 */
[C---:B------:R-:W-:Y:S02]  /*5b80*/  @P3 IMAD R4, R22.reuse, c[0x0][0x25c], R4 ;  /* 0x0000970016043a24 */ /* 0x040fe400078e0204 */
[----:B------:R-:W-:Y:S04]  /*5b90*/  @P3 IMAD.WIDE.U32 R24, R22, c[0x0][0x258], R24 ;  /* 0x0000960016183a25 */ /* 0x000fe800078e0018 */
[----:B------:R-:W-:Y:S01]  /*5ba0*/  @P3 IMAD.IADD R4, R25, 0x1, R4 ;  /* 0x0000000119043824 */ /* 0x000fe200078e0204 */
[C---:B------:R-:W-:Y:S04]  /*5bb0*/  @P3 LEA R22, P4, R24.reuse, c[0x0][0x250], 0x1 ;  /* 0x0000940018163a11 */ /* 0x040fe800078808ff */
[----:B------:R-:W-:Y:S02]  /*5bc0*/  @P3 LEA.HI.X R23, R24, c[0x0][0x254], R4, 0x1, P4 ;  /* 0x0000950018173a11 */ /* 0x000fe400020f0c04 */
[C---:B------:R-:W-:Y:S04]  /*5bd0*/  LEA R5, P4, R20.reuse, c[0x0][0x1f8], 0x1 ;  /* 0x00007e0014057a11 */ /* 0x040fe800078808ff */
[----:B------:R-:W-:Y:S02]  /*5be0*/  LEA.HI.X R4, R20, c[0x0][0x1fc], R11, 0x1, P4 ;  /* 0x00007f0014047a11 */ /* 0x000fe400020f0c0b */
[----:B------:R-:W-:Y:S05]  /*5bf0*/  @P1 MOV R20, R130 ;  /* 0x0000008200141202 */ /* 0x000fea0000000f00 */
[----:B------:R-:W-:Y:S05]  /*5c00*/  @P1 IMAD.WIDE.U32 R20, R8, c[0x0][0x258], R20 ;  /* 0x0000960008141a25 */ /* 0x000fea00078e0014 */
[C---:B------:R-:W-:Y:S02]  /*5c10*/  @P1 LEA R24, P4, R20.reuse, c[0x0][0x250], 0x1 ;  /* 0x0000940014181a11 */ /* 0x040fe400078808ff */
[----:B------:R-:W-:Y:S02]  /*5c20*/  @P1 IADD3 R6, R21, R6, RZ ;  /* 0x0000000615061210 */ /* 0x000fe40007ffe0ff */
[----:B------:R-:W-:Y:S02]  /*5c30*/  @P0 MOV R21, R107 ;  /* 0x0000006b00150202 */ /* 0x000fe40000000f00 */
[----:B------:R-:W-:Y:S01]  /*5c40*/  @P1 LEA.HI.X R25, R20, c[0x0][0x254], R6, 0x1, P4 ;  /* 0x0000950014191a11 */ /* 0x000fe200020f0c06 */
[----:B------:R-:W-:Y:S01]  /*5c50*/  @P0 IMAD.MOV.U32 R20, RZ, RZ, R130 ;  /* 0x000000ffff140224 */ /* 0x000fe200078e0082 */
[----:B------:R1:W2:Y:S03]  /*5c60*/  SHFL.IDX PT, R6, R5, RZ, 0x181f ;  /* 0x00181fff05067589 */ /* 0x0002a600000e0000 */
[----:B------:R-:W-:Y:S04]  /*5c70*/  @P0 IMAD.WIDE.U32 R20, R10, c[0x0][0x258], R20 ;  /* 0x000096000a140a25 */ /* 0x000fe800078e0014 */
[----:B------:R-:W-:Y:S01]  /*5c80*/  @P0 IMAD.IADD R9, R21, 0x1, R9 ;  /* 0x0000000115090824 */ /* 0x000fe200078e0209 */
[C---:B------:R-:W-:Y:S04]  /*5c90*/  @P0 LEA R8, P4, R20.reuse, c[0x0][0x250], 0x1 ;  /* 0x0000940014080a11 */ /* 0x040fe800078808ff */
[----:B------:R-:W-:Y:S02]  /*5ca0*/  @P0 LEA.HI.X R9, R20, c[0x0][0x254], R9, 0x1, P4 ;  /* 0x0000950014090a11 */ /* 0x000fe400020f0c09 */
[----:B------:R-:W-:Y:S11]  /*5cb0*/  ISETP.NE.AND P4, PT, R94, RZ, PT ;  /* 0x000000ff5e00720c */ /* 0x000ff60003f85270 */
[----:B------:R-:W-:Y:S02]  /*5cc0*/  @!UPT UIADD3 URZ, URZ, URZ, URZ ;  /* 0x0000003f3f3ff290 */ /* 0x000fe4000fffe03f */
[----:B------:R-:W-:Y:S01]  /*5cd0*/  @!PT LDS RZ, [RZ] ;  /* 0x00000000fffff984 */ /* 0x000fe20000000800 */
        /* <DEDUP_REMOVED lines=8> */
[----:B------:R-:W0:Y:S05]  /*5d60*/  LDGDEPBAR ;  /* 0x00000000000079af */ /* 0x000e2a0000000000 */
[----:B---3--:R1:W3:Y:S01]  /*5d70*/  SHFL.IDX PT, R8, R4, RZ, 0x181f ;  /* 0x00181fff04087589 */ /* 0x0082e200000e0000 */
[----:B------:R-:W-:Y:S04]  /*5d80*/  DEPBAR.LE SB0, 0x0 ;  /* 0x000080000000791a */ /* 0x000fe80000000000 */
[----:B------:R-:W-:Y:S06]  /*5d90*/  BAR.SYNC.DEFER_BLOCKING 0x0 ;  /* 0x0000000000007b1d */ /* 0x000fec0000010000 */
[----:B------:R-:W-:-:S05]  /*5da0*/  @!P0 BRA `(.L_x_2514) ;  /* 0x000000a000008947 */ /* 0x000fca0003800000 */
[C---:B-12---:R-:W-:Y:S04]  /*5db0*/  @!P5 LEA R22, P0, R16.reuse, R6, 0x1 ;  /* 0x000000061016d211 */ /* 0x046fe800078008ff */
[----:B---3--:R-:W-:Y:S02]  /*5dc0*/  @!P5 LEA.HI.X R23, R16, R8, R17, 0x1, P0 ;  /* 0x000000081017d211 */ /* 0x008fe400000f0c11 */
        /* <DEDUP_REMOVED lines=8> */
.L_x_2514:
[----:B--2---:R-:W-:Y:S05]  /*5e50*/  BSYNC B0 ;  /* 0x0000000000007941 */ /* 0x004fea0003800000 */
.L_x_2513:
[----:B-1-3--:R1:W2:Y:S01]  /*5e60*/  SHFL.IDX PT, R8, R4, 0x1, 0x181f ;  /* 0x00381f0004087f89 */ /* 0x00a2a200000e0000 */
[----:B------:R-:W-:Y:S01]  /*5e70*/  ISETP.GE.AND P0, PT, R3, 0x21, PT ;  /* 0x000000210300780c */ /* 0x000fe20003f06270 */
[----:B------:R-:W-:Y:S02]  /*5e80*/  BSSY B0, `(.L_x_2515) ;  /* 0x000000d000007945 */ /* 0x000fe40003800000 */
[----:B------:R1:W3:Y:S10]  /*5e90*/  SHFL.IDX PT, R6, R5, 0x1, 0x181f ;  /* 0x00381f0005067f89 */ /* 0x0002f400000e0000 */
[----:B------:R-:W-:-:S05]  /*5ea0*/  @!P0 BRA `(.L_x_2516) ;  /* 0x000000a000008947 */ /* 0x000fca0003800000 */
[C---:B---3--:R-:W-:Y:S04]  /*5eb0*/  @!P5 LEA R22, P0, R16.reuse, R6, 0x1 ;  /* 0x000000061016d211 */ /* 0x048fe800078008ff */
[----:B--2---:R-:W-:Y:S02]  /*5ec0*/  @!P5 LEA.HI.X R23, R16, R8, R17, 0x1, P0 ;  /* 0x000000081017d211 */ /* 0x004fe400000f0c11 */
[----:B------:R-:W-:Y:S11]  /*5ed0*/  ISETP.GE.AND P0, PT, R92, c[0x0][0x1d4], PT ;  /* 0x000075005c007a0c */ /* 0x000ff60003f06270 */
[----:B------:R-:W-:Y:S02]  /*5ee0*/  @!UPT UIADD3 URZ, URZ, URZ, URZ ;  /* 0x0000003f3f3ff290 */ /* 0x000fe4000fffe03f */
[C---:B------:R-:W-:Y:S04]  /*5ef0*/  @!P0 LEA R20, P1, R103.reuse, R6, 0x1 ;  /* 0x0000000667148211 */ /* 0x040fe800078208ff */
[----:B------:R-:W-:Y:S02]  /*5f00*/  @!P0 LEA.HI.X R21, R103, R8, R102, 0x1, P1 ;  /* 0x0000000867158211 */ /* 0x000fe400008f0c66 */
[----:B------:R-:W2:Y:S04]  /*5f10*/  @!P5 LDS.128 R8, [R89+0x1100] ;  /* 0x001100005908d984 */ /* 0x000ea80000000c00 */
[----:B--2---:R-:W-:Y:S04]  /*5f20*/  @!P5 ST.E.128 [R22.64], R8 ;  /* 0x000000081600d985 */ /* 0x004fe8000c101d12 */
[----:B------:R-:W2:Y:S04]  /*5f30*/  @!P0 LDS.128 R8, [R89+0x4100] ;  /* 0x0041000059088984 */ /* 0x000ea80000000c00 */
[----:B--2---:R2:W-:Y:S02]  /*5f40*/  @!P0 ST.E.128 [R20.64], R8 ;  /* 0x0000000814008985 */ /* 0x0045e4000c101d12 */
.L_x_2516:
[----:B------:R-:W-:Y:S05]  /*5f50*/  BSYNC B0 ;  /* 0x0000000000007941 */ /* 0x000fea0003800000 */
.L_x_2515:
[----:B-1----:R-:W1:Y:S01]  /*5f60*/  SHFL.IDX PT, R4, R4, 0x2, 0x181f ;  /* 0x00581f0004047f89 */ /* 0x002e6200000e0000 */
[----:B------:R-:W-:Y:S01]  /*5f70*/  ISETP.GE.AND P0, PT, R3, 0x41, PT ;  /* 0x000000410300780c */ /* 0x000fe20003f06270 */
[----:B------:R-:W-:Y:S02]  /*5f80*/  BSSY B0, `(.L_x_2517) ;  /* 0x000000d000007945 */ /* 0x000fe40003800000 */
[----:B------:R-:W4:Y:S10]  /*5f90*/  SHFL.IDX PT, R5, R5, 0x2, 0x181f ;  /* 0x00581f0005057f89 */ /* 0x000f3400000e0000 */
[----:B------:R-:W-:-:S05]  /*5fa0*/  @!P0 BRA `(.L_x_2518) ;  /* 0x000000a000008947 */ /* 0x000fca0003800000 */
[----:B--2---:R-:W2:Y:S01]  /*5fb0*/  @!P5 LDS.128 R8, [R89+0x2100] ;  /* 0x002100005908d984 */ /* 0x004ea20000000c00 */
[CC--:B----4-:R-:W-:Y:S04]  /*5fc0*/  @!P5 LEA R22, P0, R16.reuse, R5.reuse, 0x1 ;  /* 0x000000051016d211 */ /* 0x0d0fe800078008ff */
[-C--:B-1----:R-:W-:Y:S02]  /*5fd0*/  @!P5 LEA.HI.X R23, R16, R4.reuse, R17, 0x1, P0 ;  /* 0x000000041017d211 */ /* 0x082fe400000f0c11 */
[----:B------:R-:W-:Y:S11]  /*5fe0*/  ISETP.GE.AND P0, PT, R92, c[0x0][0x1d4], PT ;  /* 0x000075005c007a0c */ /* 0x000ff60003f06270 */
[----:B------:R-:W-:Y:S02]  /*5ff0*/  @!UPT UIADD3 URZ, URZ, URZ, URZ ;  /* 0x0000003f3f3ff290 */ /* 0x000fe4000fffe03f */
[C---:B------:R-:W-:Y:S04]  /*6000*/  @!P0 LEA R20, P1, R103.reuse, R5, 0x1 ;  /* 0x0000000567148211 */ /* 0x040fe800078208ff */
[----:B------:R-:W-:Y:S01]  /*6010*/  @!P0 LEA.HI.X R21, R103, R4, R102, 0x1, P1 ;  /* 0x0000000467158211 */ /* 0x000fe200008f0c66 */
[----:B--2---:R-:W-:Y:S04]  /*6020*/  @!P5 ST.E.128 [R22.64], R8 ;  /* 0x000000081600d985 */ /* 0x004fe8000c101d12 */
[----:B------:R-:W1:Y:S04]  /*6030*/  @!P0 LDS.128 R8, [R89+0x5100] ;  /* 0x0051000059088984 */ /* 0x000e680000000c00 */
[----:B-1----:R1:W-:Y:S02]  /*6040*/  @!P0 ST.E.128 [R20.64], R8 ;  /* 0x0000000814008985 */ /* 0x0023e4000c101d12 */
.L_x_2518:
[----:B------:R-:W-:Y:S05]  /*6050*/  BSYNC B0 ;  /* 0x0000000000007941 */ /* 0x000fea0003800000 */
.L_x_2517:
[C---:B------:R-:W-:Y:S02]  /*6060*/  ISETP.GT.AND P0, PT, R39.reuse, R78, PT ;  /* 0x0000004e2700720c */ /* 0x040fe40003f04270 */
[----:B------:R-:W-:Y:S11]  /*6070*/  IADD3 R39, R39, -0x1, RZ ;  /* 0xffffffff27277810 */ /* 0x000ff60007ffe0ff */
[----:B-1----:R-:W-:Y:S01]  /*6080*/  @P0 SHF.R.S32.HI R4, RZ, 0x1f, R39 ;  /* 0x0000001fff040819 */ /* 0x002fe20000011427 */
[----:B------:R-:W-:Y:S02]  /*6090*/  @P0 IMAD R3, R81, R39, RZ ;  /* 0x0000002751030224 */ /* 0x000fe400078e02ff */
[----:B--2---:R-:W-:Y:S02]  /*60a0*/  @P0 IMAD.MOV.U32 R8, RZ, RZ, R122 ;  /* 0x000000ffff080224 */ /* 0x004fe400078e007a */
[----:B------:R-:W-:Y:S02]  /*60b0*/  @P0 IMAD.MOV.U32 R9, RZ, RZ, R127 ;  /* 0x000000ffff090224 */ /* 0x000fe400078e007f */
[-C--:B------:R-:W-:Y:S02]  /*60c0*/  @P0 IMAD R3, R4, R128.reuse, R3 ;  /* 0x0000008004030224 */ /* 0x080fe400078e0203 */
[----:B------:R-:W-:Y:S04]  /*60d0*/  @P0 IMAD.WIDE.U32 R8, R39, R128, R8 ;  /* 0x0000008027080225 */ /* 0x000fe800078e0008 */
[----:B------:R-:W-:Y:S01]  /*60e0*/  @P0 IMAD.IADD R3, R9, 0x1, R3 ;  /* 0x0000000109030824 */ /* 0x000fe200078e0203 */
[C---:B------:R-:W-:Y:S04]  /*60f0*/  @P0 LEA R4, P1, R8.reuse, c[0x0][0x220], 0x1 ;  /* 0x0000880008040a11 */ /* 0x040fe800078208ff */
[----:B----4-:R-:W-:Y:S02]  /*6100*/  @P0 LEA.HI.X R5, R8, c[0x0][0x224], R3, 0x1, P1 ;  /* 0x0000890008050a11 */ /* 0x010fe400008f0c03 */
        /* <DEDUP_REMOVED lines=20> */
.L_x_2484:
[----:B------:R-:W-:Y:S02]  /*6250*/  ISETP.NE.AND P3, PT, R213, 0x1, PT ;  /* 0x00000001d500780c */ /* 0x000fe40003f65270 */
[----:B------:R-:W-:-:S02]  /*6260*/  IADD3 R2, R117, 0x7f, RZ ;  /* 0x0000007f75027810 */ /* 0x000fc40007ffe0ff */
[----:B------:R-:W-:-:S03]  /*6270*/  ISETP.GE.AND P1, PT, R212, 0x1, PT ;  /* 0x00000001d400780c */ /* 0x000fc60003f26270 */
[----:B------:R-:W-:-:S06]  /*6280*/  IMAD.MOV.U32 R3, RZ, RZ, R2 ;  /* 0x000000ffff037224 */ /* 0x000fcc00078e0002 */
[----:B------:R-:W-:-:S05]  /*6290*/  @P3 IMAD.HI.U32 R0, R2, c[0x0][0x2c8], RZ ;  /* 0x0000b20002003a27 */ /* 0x000fca00078e00ff */
[----:B------:R-:W-:-:S05]  /*62a0*/  @P3 SHF.R.U32.HI R3, RZ, c[0x0][0x2cc], R0 ;  /* 0x0000b300ff033a19 */ /* 0x000fca0000011600 */
[----:B------:R-:W-:-:S05]  /*62b0*/  IMAD.IADD R3, R80, 0x1, R3 ;  /* 0x0000000150037824 */ /* 0x000fca00078e0203 */
[----:B-1----:R-:W-:Y:S01]  /*62c0*/  IADD3 R4, R3, c[0x0][0x328], RZ ;  /* 0x0000ca0003047a10 */ /* 0x002fe20007ffe0ff */
[----:B------:R-:W-:Y:S05]  /*62d0*/  @!P1 BRA `(.L_x_2520) ;  /* 0x000000f000009947 */ /* 0x000fea0003800000 */
[C---:B------:R-:W-:Y:S01]  /*62e0*/  ISETP.GT.AND P0, PT, R3.reuse, RZ, PT ;  /* 0x000000ff0300720c */ /* 0x040fe20003f04270 */
[----:B------:R-:W-:Y:S01]  /*62f0*/  IMAD.MOV.U32 R0, RZ, RZ, c[0x0][0x32c] ;  /* 0x0000cb00ff007624 */ /* 0x000fe200078e00ff */
        /* <DEDUP_REMOVED lines=8> */
.L_x_2521:
[----:B------:R-:W-:-:S13]  /*6380*/  ISETP.NE.AND P0, PT, R0, 0x1, PT ;  /* 0x000000010000780c */ /* 0x000fda0003f05270 */
[----:B------:R-:W-:-:S05]  /*6390*/  @P0 IMAD.HI.U32 R3, R2, c[0x0][0x330], RZ ;  /* 0x0000cc0002030a27 */ /* 0x000fca00078e00ff */
[----:B------:R-:W-:-:S05]  /*63a0*/  @P0 SHF.R.U32.HI R2, RZ, c[0x0][0x334], R3 ;  /* 0x0000cd00ff020a19 */ /* 0x000fca0000011603 */
.L_x_2522:
[----:B------:R-:W-:-:S05]  /*63b0*/  IMAD R0, R2, R0, c[0x0][0x32c] ;  /* 0x0000cb0002007624 */ /* 0x000fca00078e0200 */
[----:B------:R-:W-:-:S04]  /*63c0*/  IMNMX R4, R4, R0, PT ;  /* 0x0000000004047217 */ /* 0x000fc80003800200 */
.L_x_2520:
[----:B------:R-:W-:Y:S01]  /*63d0*/  IADD3 R2, R4, 0x5f, RZ ;  /* 0x0000005f04027810 */ /* 0x000fe20007ffe0ff */
[----:B------:R-:W-:-:S04]  /*63e0*/  @P3 IMAD.HI.U32 R0, R117, c[0x0][0x2c8], RZ ;  /* 0x0000b20075003a27 */ /* 0x000fc800078e00ff */
[----:B------:R-:W-:-:S04]  /*63f0*/  IMAD.HI R2, R2, 0x2aaaaaab, RZ ;  /* 0x2aaaaaab02027827 */ /* 0x000fc800078e02ff */
[----:B------:R-:W-:Y:S01]  /*6400*/  IMAD.MOV.U32 R3, RZ, RZ, R117 ;  /* 0x000000ffff037224 */ /* 0x000fe200078e0075 */
[----:B------:R-:W-:Y:S02]  /*6410*/  @P3 SHF.R.U32.HI R3, RZ, c[0x0][0x2cc], R0 ;  /* 0x0000b300ff033a19 */ /* 0x000fe40000011600 */
[----:B------:R-:W-:-:S03]  /*6420*/  SHF.R.U32.HI R0, RZ, 0x1f, R2 ;  /* 0x0000001fff007819 */ /* 0x000fc60000011602 */
[----:B------:R-:W-:Y:S01]  /*6430*/  IMAD.IADD R3, R116, 0x1, R3 ;  /* 0x0000000174037824 */ /* 0x000fe200078e0203 */
[----:B------:R-:W-:-:S04]  /*6440*/  LEA.HI.SX32 R17, R2, R0, 0x1c ;  /* 0x0000000002117211 */ /* 0x000fc800078fe2ff */
[----:B------:R-:W-:Y:S02]  /*6450*/  IADD3 R0, R3, -c[0x0][0x324], RZ ;  /* 0x8000c90003007a10 */ /* 0x000fe40007ffe0ff */
[----:B------:R-:W-:Y:S01]  /*6460*/  IMNMX R17, R17, R79, PT ;  /* 0x0000004f11117217 */ /* 0x000fe20003800200 */
        /* <DEDUP_REMOVED lines=10> */
.L_x_2524:
[----:B------:R-:W-:-:S04]  /*6510*/  MOV R2, c[0x0][0x32c] ;  /* 0x0000cb0000027a02 */ /* 0x000fc80000000f00 */
[----:B------:R-:W-:-:S13]  /*6520*/  ISETP.NE.AND P0, PT, R2, 0x1, PT ;  /* 0x000000010200780c */ /* 0x000fda0003f05270 */
[----:B------:R-:W-:-:S05]  /*6530*/  @P0 IMAD.HI.U32 R2, R3, c[0x0][0x330], RZ ;  /* 0x0000cc0003020a27 */ /* 0x000fca00078e00ff */
[----:B------:R-:W-:-:S05]  /*6540*/  @P0 SHF.R.U32.HI R3, RZ, c[0x0][0x334], R2 ;  /* 0x0000cd00ff030a19 */ /* 0x000fca0000011602 */
.L_x_2525:
[----:B------:R-:W-:-:S05]  /*6550*/  IMAD R3, R3, c[0x0][0x32c], RZ ;  /* 0x0000cb0003037a24 */ /* 0x000fca00078e02ff */
[----:B------:R-:W-:-:S05]  /*6560*/  IMNMX R0, R0, R3, !PT ;  /* 0x0000000300007217 */ /* 0x000fca0007800200 */
.L_x_2523:
[----:B------:R-:W-:Y:S01]  /*6570*/  IMAD.HI R0, R0, 0x2aaaaaab, RZ ;  /* 0x2aaaaaab00007827 */ /* 0x000fe200078e02ff */
[----:B------:R-:W-:Y:S01]  /*6580*/  PLOP3.LUT P2, PT, PT, PT, PT, 0x80, 0x0 ;  /* 0x000000000000781c */ /* 0x000fe20003f4f070 */
[----:B------:R-:W-:Y:S01]  /*6590*/  CS2R R4, SRZ ;  /* 0x0000000000047805 */ /* 0x000fe2000001ff00 */
[----:B------:R-:W-:Y:S01]  /*65a0*/  CS2R R62, SRZ ;  /* 0x00000000003e7805 */ /* 0x000fe2000001ff00 */
[----:B------:R-:W-:Y:S01]  /*65b0*/  IMAD.MOV.U32 R66, RZ, RZ, RZ ;  /* 0x000000ffff427224 */ /* 0x000fe200078e00ff */
[----:B------:R-:W-:Y:S01]  /*65c0*/  SHF.R.U32.HI R226, RZ, 0x1f, R0 ;  /* 0x0000001fffe27819 */ /* 0x000fe20000011600 */
[----:B---3--:R-:W-:Y:S01]  /*65d0*/  IMAD.MOV.U32 R6, RZ, RZ, RZ ;  /* 0x000000ffff067224 */ /* 0x008fe200078e00ff */
[----:B------:R-:W-:Y:S01]  /*65e0*/  CS2R R60, SRZ ;  /* 0x00000000003c7805 */ /* 0x000fe2000001ff00 */
[----:B------:R-:W-:Y:S01]  /*65f0*/  IMAD.MOV.U32 R64, RZ, RZ, RZ ;  /* 0x000000ffff407224 */ /* 0x000fe200078e00ff */
        /* <DEDUP_REMOVED lines=32> */
[----:B------:R-:W-:Y:S01]  /*6800*/  MOV R10, RZ ;  /* 0x000000ff000a7202 */ /* 0x000fe20000000f00 */
[----:B------:R-:W-:Y:S05]  /*6810*/  @!P0 BRA `(.L_x_2526) ;  /* 0x00014da000008947 */ /* 0x000fea0003800000 */
[----:B------:R-:W-:-:S04]  /*6820*/  ISETP.NE.U32.AND P0, PT, RZ, c[0x0][0x340], PT ;  /* 0x0000d000ff007a0c */ /* 0x000fc80003f05070 */
[----:B------:R-:W-:-:S13]  /*6830*/  ISETP.NE.AND.EX P0, PT, RZ, c[0x0][0x344], PT, P0 ;  /* 0x0000d100ff007a0c */ /* 0x000fda0003f05300 */
[----:B------:R-:W-:-:S04]  /*6840*/  @P0 IMAD.MOV.U32 R236, RZ, RZ, 0x4 ;  /* 0x00000004ffec0424 */ /* 0x000fc800078e00ff */
[----:B------:R-:W-:-:S06]  /*6850*/  @P0 IMAD.WIDE R236, R217, R236, c[0x0][0x340] ;  /* 0x0000d000d9ec0625 */ /* 0x000fcc00078e02ec */
[----:B------:R-:W2:Y:S01]  /*6860*/  @P0 LDG.E R236, [R236.64] ;  /* 0x00000012ecec0981 */ /* 0x000ea2000c1e1900 */
[----:B------:R-:W-:Y:S01]  /*6870*/  SHF.R.S32.HI R7, RZ, 0x1f, R73 ;  /* 0x0000001fff077819 */ /* 0x000fe20000011449 */
[----:B------:R-:W-:Y:S01]  /*6880*/  IMAD.MOV.U32 R5, RZ, RZ, 0x60 ;  /* 0x00000060ff057424 */ /* 0x000fe200078e00ff */
[----:B------:R-:W-:Y:S01]  /*6890*/  LOP3.LUT R218, R218, 0xffdfffff, RZ, 0xc0, !PT ;  /* 0xffdfffffdada7812 */ /* 0x000fe200078ec0ff */
        /* <DEDUP_REMOVED lines=9> */
[----:B------:R-:W-:-:S04]  /*6930*/  IMAD.IADD R228, R222, 0x1, R16 ;  /* 0x00000001dee47824 */ /* 0x000fc800078e0210 */
[----:B------:R-:W-:Y:S01]  /*6940*/  @P1 LOP3.LUT R218, R218, 0x200000, RZ, 0xfc, !PT ;  /* 0x00200000dada1812 */ /* 0x000fe200078efcff */
[----:B------:R-:W-:Y:S01]  /*6950*/  BAR.SYNC.DEFER_BLOCKING 0x0 ;  /* 0x0000000000007b1d */ /* 0x000fe20000010000 */
[----:B------:R-:W-:Y:S01]  /*6960*/  @!P0 IMAD.MOV.U32 R236, RZ, RZ, R217 ;  /* 0x000000ffffec8224 */ /* 0x000fe200078e00d9 */
[C---:B------:R-:W-:Y:S01]  /*6970*/  ISETP.GE.AND P0, PT, R228.reuse, R211, PT ;  /* 0x000000d3e400720c */ /* 0x040fe20003f06270 */
[----:B------:R-:W-:-:S03]  /*6980*/  IMAD.IADD R228, R228, 0x1, R215 ;  /* 0x00000001e4e47824 */ /* 0x000fc600078e02d7 */
[----:B--2---:R-:W-:Y:S01]  /*6990*/  SHF.R.S32.HI R225, RZ, 0x1f, R236 ;  /* 0x0000001fffe17819 */ /* 0x004fe200000114ec */
[----:B------:R-:W-:Y:S01]  /*69a0*/  @P1 IMAD.HI.U32 R2, R228, c[0x0][0x2bc], RZ ;  /* 0x0000af00e4021a27 */ /* 0x000fe200078e00ff */
[----:B------:R-:W-:-:S03]  /*69b0*/  ISETP.GT.OR P0, PT, R222, 0x5f, P0 ;  /* 0x0000005fde00780c */ /* 0x000fc60000704670 */
[----:B------:R-:W-:Y:S02]  /*69c0*/  IMAD R225, R225, c[0x0][0x2b0], RZ ;  /* 0x0000ac00e1e17a24 */ /* 0x000fe400078e02ff */
[----:B------:R-:W-:Y:S01]  /*69d0*/  IMAD.MOV.U32 R3, RZ, RZ, R228 ;  /* 0x000000ffff037224 */ /* 0x000fe200078e00e4 */
[----:B------:R-:W-:Y:S01]  /*69e0*/  @P1 SHF.R.U32.HI R3, RZ, c[0x0][0x2c0], R2 ;  /* 0x0000b000ff031a19 */ /* 0x000fe20000011602 */
        /* <DEDUP_REMOVED lines=9> */
[----:B------:R-:W-:Y:S01]  /*6a80*/  IMAD R6, R75, c[0x0][0x1b8], RZ ;  /* 0x00006e004b067a24 */ /* 0x000fe200078e02ff */
[----:B------:R-:W-:Y:S01]  /*6a90*/  ISETP.NE.U32.AND P0, PT, RZ, c[0x0][0x348], PT ;  /* 0x0000d200ff007a0c */ /* 0x000fe20003f05070 */
[----:B------:R-:W-:Y:S01]  /*6aa0*/  IMAD.IADD R22, R117, 0x1, R222 ;  /* 0x0000000175167824 */ /* 0x000fe200078e02de */
[----:B------:R-:W-:Y:S01]  /*6ab0*/  LEA.HI R20, R7, R73, RZ, 0x4 ;  /* 0x0000004907147211 */ /* 0x000fe200078f20ff */
[----:B------:R-:W-:Y:S01]  /*6ac0*/  IMAD R2, R2, c[0x0][0x178], RZ ;  /* 0x00005e0002027a24 */ /* 0x000fe200078e02ff */
[----:B------:R-:W-:Y:S01]  /*6ad0*/  ISETP.NE.AND.EX P0, PT, RZ, c[0x0][0x34c], PT, P0 ;  /* 0x0000d300ff007a0c */ /* 0x000fe20003f05300 */
[----:B------:R-:W-:Y:S01]  /*6ae0*/  IMAD R6, R214, c[0x0][0x1bc], R6 ;  /* 0x00006f00d6067a24 */ /* 0x000fe200078e0206 */
[----:B------:R-:W-:Y:S01]  /*6af0*/  LOP3.LUT R218, R218, 0xfffbffff, RZ, 0xc0, !PT ;  /* 0xfffbffffdada7812 */ /* 0x000fe200078ec0ff */
[----:B------:R-:W-:Y:S01]  /*6b00*/  IMAD R2, R76, c[0x0][0x17c], R2 ;  /* 0x00005f004c027a24 */ /* 0x000fe200078e0202 */
[----:B------:R-:W-:Y:S01]  /*6b10*/  SEL R4, R217, RZ, !P0 ;  /* 0x000000ffd9047207 */ /* 0x000fe20004000000 */
[----:B------:R-:W-:Y:S01]  /*6b20*/  IMAD R220, R75, c[0x0][0x1e8], RZ ;  /* 0x00007a004bdc7a24 */ /* 0x000fe200078e02ff */
[----:B------:R-:W-:Y:S01]  /*6b30*/  IADD3 R72, R17, -0x1, RZ ;  /* 0xffffffff11487810 */ /* 0x000fe20007ffe0ff */
[----:B------:R-:W-:-:S04]  /*6b40*/  IMAD.WIDE.U32 R234, R214, c[0x0][0x1e8], RZ ;  /* 0x00007a00d6ea7a25 */ /* 0x000fc800078e00ff */
[----:B------:R-:W-:Y:S02]  /*6b50*/  IMAD R220, R214, c[0x0][0x1ec], R220 ;  /* 0x00007b00d6dc7a24 */ /* 0x000fe400078e02dc */
[----:B------:R-:W-:Y:S02]  /*6b60*/  IMAD.IADD R12, R117, 0x1, R18 ;  /* 0x00000001750c7824 */ /* 0x000fe400078e0212 */
[----:B------:R-:W-:Y:S02]  /*6b70*/  IMAD.IADD R220, R235, 0x1, R220 ;  /* 0x00000001ebdc7824 */ /* 0x000fe400078e02dc */
[----:B------:R-:W-:Y:S02]  /*6b80*/  IMAD.SHL.U32 R224, R0, 0x8, RZ ;  /* 0x0000000800e07824 */ /* 0x000fe400078e00ff */
[----:B-1----:R-:W-:-:S03]  /*6b90*/  IMAD.WIDE.U32 R8, R76, c[0x0][0x178], RZ ;  /* 0x00005e004c087a25 */ /* 0x002fc600078e00ff */
[----:B------:R-:W-:Y:S01]  /*6ba0*/  IADD3 R223, R224, 0x40, RZ ;  /* 0x00000040e0df7810 */ /* 0x000fe20007ffe0ff */
[----:B------:R-:W-:Y:S01]  /*6bb0*/  IMAD.IADD R9, R9, 0x1, R2 ;  /* 0x0000000109097824 */ /* 0x000fe200078e0202 */
[----:B------:R-:W-:Y:S01]  /*6bc0*/  SHF.R.S32.HI R2, RZ, 0x1f, R217 ;  /* 0x0000001fff027819 */ /* 0x000fe200000114d9 */
[----:B------:R-:W-:Y:S02]  /*6bd0*/  IMAD R5, R17, -0x60, R5 ;  /* 0xffffffa011057824 */ /* 0x000fe400078e0205 */
[----:B------:R-:W-:Y:S01]  /*6be0*/  IMAD.WIDE.U32 R10, R214, c[0x0][0x1b8], R8 ;  /* 0x00006e00d60a7a25 */ /* 0x000fe200078e0008 */
[----:B------:R-:W-:-:S03]  /*6bf0*/  SEL R2, R2, RZ, !P0 ;  /* 0x000000ff02027207 */ /* 0x000fc60004000000 */
[----:B------:R-:W-:-:S04]  /*6c00*/  @P3 IMAD.HI.U32 R8, R22, c[0x0][0x2c8], RZ ;  /* 0x0000b20016083a27 */ /* 0x000fc800078e00ff */
[----:B------:R-:W-:Y:S02]  /*6c10*/  IMAD.IADD R11, R11, 0x1, R6 ;  /* 0x000000010b0b7824 */ /* 0x000fe400078e0206 */
[----:B------:R-:W-:Y:S01]  /*6c20*/  IMAD.MOV.U32 R6, RZ, RZ, R22 ;  /* 0x000000ffff067224 */ /* 0x000fe200078e0016 */
[----:B------:R-:W-:Y:S01]  /*6c30*/  @P3 SHF.R.U32.HI R6, RZ, c[0x0][0x2cc], R8 ;  /* 0x0000b300ff063a19 */ /* 0x000fe20000011608 */
[----:B------:R-:W-:Y:S02]  /*6c40*/  IMAD R2, R2, c[0x0][0x1c0], RZ ;  /* 0x0000700002027a24 */ /* 0x000fe400078e02ff */
[----:B------:R-:W-:-:S04]  /*6c50*/  IMAD.WIDE.U32 R8, R4, c[0x0][0x1c0], R10 ;  /* 0x0000700004087a25 */ /* 0x000fc800078e000a */
[----:B------:R-:W-:Y:S01]  /*6c60*/  IMAD R2, R4, c[0x0][0x1c4], R2 ;  /* 0x0000710004027a24 */ /* 0x000fe200078e0202 */
[----:B------:R-:W-:Y:S01]  /*6c70*/  SHF.R.S32.HI R4, RZ, 0x1f, R6 ;  /* 0x0000001fff047819 */ /* 0x000fe20000011406 */
[----:B------:R-:W-:Y:S02]  /*6c80*/  IMAD R219, R75, c[0x0][0x210], RZ ;  /* 0x000084004bdb7a24 */ /* 0x000fe400078e02ff */
[----:B------:R-:W-:Y:S02]  /*6c90*/  IMAD.IADD R9, R9, 0x1, R2 ;  /* 0x0000000109097824 */ /* 0x000fe400078e0202 */
[----:B------:R-:W-:Y:S02]  /*6ca0*/  IMAD R2, R4, c[0x0][0x1b0], RZ ;  /* 0x00006c0004027a24 */ /* 0x000fe400078e02ff */
[----:B------:R-:W-:Y:S02]  /*6cb0*/  IMAD.MOV R4, RZ, RZ, -R3 ;  /* 0x000000ffff047224 */ /* 0x000fe400078e0a03 */
[----:B------:R-:W-:-:S02]  /*6cc0*/  IMAD.MOV R3, RZ, RZ, -R6 ;  /* 0x000000ffff037224 */ /* 0x000fc400078e0a06 */
[----:B------:R-:W-:Y:S02]  /*6cd0*/  IMAD R228, R4, c[0x0][0x2b8], R228 ;  /* 0x0000ae0004e47a24 */ /* 0x000fe400078e02e4 */
[----:B------:R-:W-:Y:S01]  /*6ce0*/  IMAD R22, R3, c[0x0][0x2c4], R22 ;  /* 0x0000b10003167a24 */ /* 0x000fe200078e0216 */
[----:B------:R-:W-:Y:S01]  /*6cf0*/  LOP3.LUT R3, R20, 0xfffffff0, RZ, 0xc0, !PT ;  /* 0xfffffff014037812 */ /* 0x000fe200078ec0ff */
[C---:B------:R-:W-:Y:S01]  /*6d00*/  IMAD R2, R6.reuse, c[0x0][0x1b4], R2 ;  /* 0x00006d0006027a24 */ /* 0x040fe200078e0202 */
[----:B------:R-:W-:Y:S01]  /*6d10*/  SHF.R.S32.HI R29, RZ, 0x1f, R228 ;  /* 0x0000001fff1d7819 */ /* 0x000fe200000114e4 */
[----:B------:R-:W-:Y:S01]  /*6d20*/  IMAD.WIDE.U32 R8, R6, c[0x0][0x1b0], R8 ;  /* 0x00006c0006087a25 */ /* 0x000fe200078e0008 */
[----:B------:R-:W-:-:S03]  /*6d30*/  SHF.R.S32.HI R21, RZ, 0x1f, R22 ;  /* 0x0000001fff157819 */ /* 0x000fc60000011416 */
[----:B------:R-:W-:Y:S02]  /*6d40*/  IMAD.IADD R9, R9, 0x1, R2 ;  /* 0x0000000109097824 */ /* 0x000fe400078e0202 */
[----:B------:R-:W-:Y:S02]  /*6d50*/  IMAD R2, R29, c[0x0][0x1e0], RZ ;  /* 0x000078001d027a24 */ /* 0x000fe400078e02ff */
[----:B------:R-:W-:Y:S02]  /*6d60*/  IMAD R21, R21, c[0x0][0x1a8], RZ ;  /* 0x00006a0015157a24 */ /* 0x000fe400078e02ff */
[----:B------:R-:W-:-:S04]  /*6d70*/  IMAD.WIDE.U32 R10, R228, c[0x0][0x1e0], RZ ;  /* 0x00007800e40a7a25 */ /* 0x000fc800078e00ff */
[----:B------:R-:W-:Y:S02]  /*6d80*/  IMAD R2, R228, c[0x0][0x1e4], R2 ;  /* 0x00007900e4027a24 */ /* 0x000fe400078e0202 */
[C---:B------:R-:W-:Y:S02]  /*6d90*/  IMAD R21, R22.reuse, c[0x0][0x1ac], R21 ;  /* 0x00006b0016157a24 */ /* 0x040fe400078e0215 */
[----:B------:R-:W-:-:S04]  /*6da0*/  IMAD.WIDE.U32 R22, R22, c[0x0][0x1a8], R8 ;  /* 0x00006a0016167a25 */ /* 0x000fc800078e0008 */
[----:B------:R-:W-:Y:S02]  /*6db0*/  IMAD.IADD R11, R11, 0x1, R2 ;  /* 0x000000010b0b7824 */ /* 0x000fe400078e0202 */
[----:B------:R-:W-:Y:S01]  /*6dc0*/  IMAD.IADD R21, R23, 0x1, R21 ;  /* 0x0000000117157824 */ /* 0x000fe200078e0215 */
[----:B------:R-:W-:Y:S01]  /*6dd0*/  LEA R23, P1, R22, c[0x0][0x160], 0x1 ;  /* 0x0000580016177a11 */ /* 0x000fe200078208ff */
[----:B------:R-:W-:Y:S02]  /*6de0*/  IMAD.IADD R3, R73, 0x1, -R3 ;  /* 0x0000000149037824 */ /* 0x000fe400078e0a03 */
[----:B------:R-:W-:Y:S01]  /*6df0*/  IMAD R8, R216, c[0x0][0x2c4], RZ ;  /* 0x0000b100d8087a24 */ /* 0x000fe200078e02ff */
[----:B------:R-:W-:Y:S01]  /*6e00*/  LEA.HI.X R21, R22, c[0x0][0x164], R21, 0x1, P1 ;  /* 0x0000590016157a11 */ /* 0x000fe200008f0c15 */
[----:B------:R-:W-:Y:S01]  /*6e10*/  SHFL.IDX PT, R24, R23, RZ, 0x181f ;  /* 0x00181fff17187589 */ /* 0x000fe200000e0000 */
[----:B------:R-:W-:Y:S01]  /*6e20*/  SHF.R.S32.HI R4, RZ, 0x1f, R3 ;  /* 0x0000001fff047819 */ /* 0x000fe20000011403 */
[----:B------:R-:W-:Y:S01]  /*6e30*/  IMAD.WIDE.U32 R232, R214, c[0x0][0x210], RZ ;  /* 0x00008400d6e87a25 */ /* 0x000fe200078e00ff */
[----:B------:R-:W-:Y:S01]  /*6e40*/  ISETP.GE.AND P4, PT, R12, R8, PT ;  /* 0x000000080c00720c */ /* 0x000fe20003f86270 */
[----:B------:R-:W1:Y:S01]  /*6e50*/  SHFL.IDX PT, R25, R21, RZ, 0x181f ;  /* 0x00181fff15197589 */ /* 0x000e6200000e0000 */
[----:B------:R-:W-:Y:S01]  /*6e60*/  LEA.HI R4, R4, R3, RZ, 0x3 ;  /* 0x0000000304047211 */ /* 0x000fe200078f18ff */
[----:B------:R-:W-:Y:S01]  /*6e70*/  IMAD R219, R214, c[0x0][0x214], R219 ;  /* 0x00008500d6db7a24 */ /* 0x000fe200078e02db */
[----:B------:R-:W-:Y:S01]  /*6e80*/  IADD3 R22, R12, 0x20, RZ ;  /* 0x000000200c167810 */ /* 0x000fe20007ffe0ff */
[----:B------:R-:W-:Y:S01]  /*6e90*/  SHFL.IDX PT, R30, R23, 0x3, 0x181f ;  /* 0x00781f00171e7f89 */ /* 0x000fe200000e0000 */
[C---:B------:R-:W-:Y:S01]  /*6ea0*/  LOP3.LUT R13, R4.reuse, 0xfffffff8, RZ, 0xc0, !PT ;  /* 0xfffffff8040d7812 */ /* 0x040fe200078ec0ff */
[----:B------:R-:W-:-:S02]  /*6eb0*/  IMAD.SHL.U32 R4, R4, 0x40, RZ ;  /* 0x0000004004047824 */ /* 0x000fc400078e00ff */
[----:B------:R-:W-:Y:S01]  /*6ec0*/  SHFL.IDX PT, R31, R21, 0x3, 0x181f ;  /* 0x00781f00151f7f89 */ /* 0x000fe200000e0000 */
[----:B------:R-:W-:Y:S02]  /*6ed0*/  IMAD.IADD R219, R233, 0x1, R219 ;  /* 0x00000001e9db7824 */ /* 0x000fe400078e02db */
[----:B------:R-:W-:Y:S02]  /*6ee0*/  IMAD.IADD R13, R3, 0x1, -R13 ;  /* 0x00000001030d7824 */ /* 0x000fe400078e0a0d */
[----:B------:R-:W-:Y:S02]  /*6ef0*/  IMAD.MOV.U32 R3, RZ, RZ, 0x10 ;  /* 0x00000010ff037424 */ /* 0x000fe400078e00ff */
[----:B-1----:R-:W-:Y:S01]  /*6f00*/  @!P4 IMAD.WIDE R26, R224, 0x2, R24 ;  /* 0x00000002e01ac825 */ /* 0x002fe200078e0218 */
[----:B--2---:R-:W-:-:S03]  /*6f10*/  SHF.R.S32.HI R19, RZ, 0x1f, R227 ;  /* 0x0000001fff137819 */ /* 0x004fc600000114e3 */
[----:B------:R-:W-:-:S04]  /*6f20*/  IMAD.WIDE.U32 R10, R227, c[0x0][0x1f0], R10 ;  /* 0x00007c00e30a7a25 */ /* 0x000fc800078e000a */
[----:B------:R-:W-:Y:S01]  /*6f30*/  IMAD R14, R19, c[0x0][0x1f0], RZ ;  /* 0x00007c00130e7a24 */ /* 0x000fe200078e02ff */
[----:B------:R-:W-:Y:S02]  /*6f40*/  IADD3 R2, P0, R234, R10, RZ ;  /* 0x0000000aea027210 */ /* 0x000fe40007f1e0ff */
[----:B------:R-:W-:Y:S01]  /*6f50*/  LEA.HI R10, R7, R73, RZ, 0x6 ;  /* 0x00000049070a7211 */ /* 0x000fe200078f30ff */
[----:B------:R-:W-:-:S04]  /*6f60*/  IMAD R14, R227, c[0x0][0x1f4], R14 ;  /* 0x00007d00e30e7a24 */ /* 0x000fc800078e020e */
[----:B------:R-:W-:Y:S01]  /*6f70*/  IMAD.SHL.U32 R10, R10, 0x8, RZ ;  /* 0x000000080a0a7824 */ /* 0x000fe200078e00ff */
[----:B------:R-:W-:Y:S01]  /*6f80*/  IADD3.X R14, R220, R11, R14, P0, !PT ;  /* 0x0000000bdc0e7210 */ /* 0x000fe200007fe40e */
[----:B------:R-:W-:Y:S01]  /*6f90*/  IMAD.SHL.U32 R11, R18, 0x40, RZ ;  /* 0x00000040120b7824 */ /* 0x000fe200078e00ff */
[----:B------:R-:W-:Y:S02]  /*6fa0*/  LEA R15, P0, R2, c[0x0][0x1c8], 0x1 ;  /* 0x00007200020f7a11 */ /* 0x000fe400078008ff */
[----:B------:R-:W-:Y:S02]  /*6fb0*/  LOP3.LUT R10, R10, 0xfffffe00, RZ, 0xc0, !PT ;  /* 0xfffffe000a0a7812 */ /* 0x000fe400078ec0ff */
[----:B------:R-:W-:Y:S02]  /*6fc0*/  LOP3.LUT R11, R11, 0x1c0, RZ, 0xc0, !PT ;  /* 0x000001c00b0b7812 */ /* 0x000fe400078ec0ff */
[----:B------:R-:W-:Y:S02]  /*6fd0*/  LEA.HI.X R14, R2, c[0x0][0x1cc], R14, 0x1, P0 ;  /* 0x00007300020e7a11 */ /* 0x000fe400000f0c0e */
[----:B------:R-:W-:-:S02]  /*6fe0*/  SHF.R.U32.HI R9, RZ, 0x3, R11 ;  /* 0x00000003ff097819 */ /* 0x000fc4000001160b */
[----:B------:R-:W-:Y:S02]  /*6ff0*/  LOP3.LUT R28, R11, 0x38, R224, 0xf8, !PT ;  /* 0x000000380b1c7812 */ /* 0x000fe400078ef8e0 */
[----:B------:R-:W-:Y:S02]  /*7000*/  @!P4 SHF.R.S32.HI R2, RZ, 0x1f, R223 ;  /* 0x0000001fff02c819 */ /* 0x000fe400000114df */
[C---:B------:R-:W-:Y:S01]  /*7010*/  R2P PR, R13.reuse, 0x6 ;  /* 0x000000060d007804 */ /* 0x040fe20000000000 */
[----:B------:R-:W-:Y:S01]  /*7020*/  IMAD.SHL.U32 R13, R13, 0x40, RZ ;  /* 0x000000400d0d7824 */ /* 0x000fe200078e00ff */
[----:B------:R-:W-:Y:S02]  /*7030*/  LOP3.LUT R28, R28, R9, RZ, 0x3c, !PT ;  /* 0x000000091c1c7212 */ /* 0x000fe400078e3cff */
[----:B------:R-:W-:Y:S02]  /*7040*/  @!P4 LEA.HI R2, R2, R223, RZ, 0x3 ;  /* 0x000000df0202c211 */ /* 0x000fe400078f18ff */
[----:B------:R-:W-:Y:S01]  /*7050*/  ISETP.GE.AND P3, PT, R224, c[0x0][0x198], PT ;  /* 0x00006600e0007a0c */ /* 0x000fe20003f66270 */
[----:B------:R-:W-:Y:S01]  /*7060*/  IMAD.IADD R28, R10, 0x1, R28 ;  /* 0x000000010a1c7824 */ /* 0x000fe200078e021c */
[----:B------:R-:W-:-:S02]  /*7070*/  ISETP.GE.AND P0, PT, R223, c[0x0][0x198], PT ;  /* 0x00006600df007a0c */ /* 0x000fc40003f06270 */
[----:B------:R-:W-:Y:S01]  /*7080*/  @!P4 LOP3.LUT R2, R2, 0xfffffff8, RZ, 0xc0, !PT ;  /* 0xfffffff80202c812 */ /* 0x000fe200078ec0ff */
[----:B------:R-:W-:Y:S01]  /*7090*/  @!P4 IMAD.SHL.U32 R6, R28, 0x2, RZ ;  /* 0x000000021c06c824 */ /* 0x000fe200078e00ff */
[----:B------:R-:W-:Y:S02]  /*70a0*/  SEL R3, R3, 0xfffffff0, !P1 ;  /* 0xfffffff003037807 */ /* 0x000fe40004800000 */
[-C--:B------:R-:W-:Y:S01]  /*70b0*/  ISETP.GE.AND P1, PT, R22, R8.reuse, PT ;  /* 0x000000081600720c */ /* 0x080fe20003f26270 */
[----:B------:R-:W-:Y:S01]  /*70c0*/  @!P4 IMAD.WIDE R24, R2, 0x2, R24 ;  /* 0x000000020218c825 */ /* 0x000fe200078e0218 */
[----:B------:R-:W-:Y:S02]  /*70d0*/  IADD3 R2, R12, 0x40, RZ ;  /* 0x000000400c027810 */ /* 0x000fe40007ffe0ff */
[----:B------:R-:W-:Y:S01]  /*70e0*/  LOP3.LUT R13, R13, 0x1c0, RZ, 0xc0, !PT ;  /* 0x000001c00d0d7812 */ /* 0x000fe200078ec0ff */
[----:B------:R1:W-:Y:S01]  /*70f0*/  @!P4 LDGSTS.E.BYPASS.LTC128B.128 [R6+0x100], [R26.64], !P3 ;  /* 0x001000001a06cfae */ /* 0x0003e2000d901d52 */
[----:B------:R-:W-:-:S02]  /*7100*/  ISETP.GE.AND P5, PT, R2, R8, PT ;  /* 0x000000080200720c */ /* 0x000fc40003fa6270 */
[----:B------:R-:W-:Y:S01]  /*7110*/  IADD3 R2, R12, 0x60, RZ ;  /* 0x000000600c027810 */ /* 0x000fe20007ffe0ff */
[----:B------:R2:W-:Y:S03]  /*7120*/  @!P4 LDGSTS.E.BYPASS.LTC128B.128 [R6+0x4100], [R24.64], !P0 ;  /* 0x041000001806cfae */ /* 0x0005e6000c101d52 */
[----:B------:R-:W-:Y:S02]  /*7130*/  ISETP.GE.AND P6, PT, R2, R8, PT ;  /* 0x000000080200720c */ /* 0x000fe40003fc6270 */
[----:B------:R-:W-:-:S04]  /*7140*/  @!P1 SHF.R.S32.HI R22, RZ, 0x1f, R223 ;  /* 0x0000001fff169819 */ /* 0x000fc800000114df */
[----:B------:R-:W-:-:S04]  /*7150*/  @!P1 LEA.HI R22, R22, R223, RZ, 0x3 ;  /* 0x000000df16169211 */ /* 0x000fc800078f18ff */
[----:B------:R-:W-:-:S03]  /*7160*/  @!P1 LOP3.LUT R22, R22, 0xfffffff8, RZ, 0xc0, !PT ;  /* 0xfffffff816169812 */ /* 0x000fc600078ec0ff */
[----:B------:R-:W-:Y:S01]  /*7170*/  @!P6 IMAD.SHL.U32 R2, R28, 0x2, RZ ;  /* 0x000000021c02e824 */ /* 0x000fe200078e00ff */
[----:B-1----:R-:W-:Y:S04]  /*7180*/  SHFL.IDX PT, R26, R23, 0x1, 0x181f ;  /* 0x00381f00171a7f89 */ /* 0x002fe800000e0000 */
[----:B--2---:R1:W-:Y:S01]  /*7190*/  SHFL.IDX PT, R24, R23, 0x2, 0x181f ;  /* 0x00581f0017187f89 */ /* 0x0043e200000e0000 */
[----:B------:R-:W-:-:S03]  /*71a0*/  @!P5 SHF.R.S32.HI R6, RZ, 0x1f, R223 ;  /* 0x0000001fff06d819 */ /* 0x000fc600000114df */
[----:B------:R-:W2:Y:S01]  /*71b0*/  SHFL.IDX PT, R25, R21, 0x2, 0x181f ;  /* 0x00581f0015197f89 */ /* 0x000ea200000e0000 */
[----:B------:R-:W-:-:S03]  /*71c0*/  @!P5 LEA.HI R6, R6, R223, RZ, 0x3 ;  /* 0x000000df0606d211 */ /* 0x000fc600078f18ff */
[----:B------:R-:W3:Y:S01]  /*71d0*/  SHFL.IDX PT, R27, R21, 0x1, 0x181f ;  /* 0x00381f00151b7f89 */ /* 0x000ee200000e0000 */
[----:B------:R-:W-:Y:S01]  /*71e0*/  @!P5 LOP3.LUT R6, R6, 0xfffffff8, RZ, 0xc0, !PT ;  /* 0xfffffff80606d812 */ /* 0x000fe200078ec0ff */
[----:B-1----:R-:W-:-:S04]  /*71f0*/  @!P1 IMAD.SHL.U32 R23, R28, 0x2, RZ ;  /* 0x000000021c179824 */ /* 0x002fc800078e00ff */
[----:B--2---:R-:W-:Y:S01]  /*7200*/  @!P5 IMAD.WIDE R34, R6, 0x2, R24 ;  /* 0x000000020622d825 */ /* 0x004fe200078e0218 */
[----:B------:R-:W-:-:S03]  /*7210*/  @!P6 SHF.R.S32.HI R6, RZ, 0x1f, R223 ;  /* 0x0000001fff06e819 */ /* 0x000fc600000114df */
[----:B---3--:R-:W-:Y:S01]  /*7220*/  @!P1 IMAD.WIDE R32, R22, 0x2, R26 ;  /* 0x0000000216209825 */ /* 0x008fe200078e021a */
[----:B------:R-:W-:-:S03]  /*7230*/  @!P6 LEA.HI R6, R6, R223, RZ, 0x3 ;  /* 0x000000df0606e211 */ /* 0x000fc600078f18ff */
[----:B------:R-:W-:Y:S01]  /*7240*/  @!P5 IMAD.WIDE R36, R224, 0x2, R24 ;  /* 0x00000002e024d825 */ /* 0x000fe200078e0218 */
[----:B------:R-:W-:-:S03]  /*7250*/  @!P6 LOP3.LUT R6, R6, 0xfffffff8, RZ, 0xc0, !PT ;  /* 0xfffffff80606e812 */ /* 0x000fc600078ec0ff */
[----:B------:R-:W-:-:S04]  /*7260*/  @!P1 IMAD.WIDE R26, R224, 0x2, R26 ;  /* 0x00000002e01a9825 */ /* 0x000fc800078e021a */
[--C-:B------:R-:W-:Y:S01]  /*7270*/  @!P6 IMAD.WIDE R24, R224, 0x2, R30.reuse ;  /* 0x00000002e018e825 */ /* 0x100fe200078e021e */
[----:B------:R1:W-:Y:S03]  /*7280*/  @!P1 LDGSTS.E.BYPASS.LTC128B.128 [R23+0x1100], [R26.64], !P3 ;  /* 0x011000001a179fae */ /* 0x0003e6000d901d52 */
[----:B------:R-:W-:Y:S01]  /*7290*/  @!P6 IMAD.WIDE R30, R6, 0x2, R30 ;  /* 0x00000002061ee825 */ /* 0x000fe200078e021e */
[----:B------:R1:W-:Y:S03]  /*72a0*/  @!P1 LDGSTS.E.BYPASS.LTC128B.128 [R23+0x5100], [R32.64], !P0 ;  /* 0x0510000020179fae */ /* 0x0003e6000c101d52 */
[----:B------:R-:W-:Y:S02]  /*72b0*/  @!P5 IMAD.SHL.U32 R21, R28, 0x2, RZ ;  /* 0x000000021c15d824 */ /* 0x000fe400078e00ff */
[----:B------:R-:W-:-:S03]  /*72c0*/  IMAD.IADD R6, R211, 0x1, R5 ;  /* 0x00000001d3067824 */ /* 0x000fc600078e0205 */
[----:B------:R2:W-:Y:S01]  /*72d0*/  @!P5 LDGSTS.E.BYPASS.LTC128B.128 [R21+0x2100], [R36.64], !P3 ;  /* 0x021000002415dfae */ /* 0x0005e2000d901d52 */
[----:B------:R-:W-:-:S03]  /*72e0*/  IMAD.IADD R48, R6, 0x1, -R18 ;  /* 0x0000000106307824 */ /* 0x000fc600078e0a12 */
[----:B------:R2:W-:Y:S04]  /*72f0*/  @!P5 LDGSTS.E.BYPASS.LTC128B.128 [R21+0x6100], [R34.64], !P0 ;  /* 0x061000002215dfae */ /* 0x0005e8000c101d52 */
[----:B------:R3:W-:Y:S01]  /*7300*/  @!P6 LDGSTS.E.BYPASS.LTC128B.128 [R2+0x3100], [R24.64], !P3 ;  /* 0x031000001802efae */ /* 0x0007e2000d901d52 */
[----:B------:R-:W-:-:S03]  /*7310*/  ISETP.GE.AND P3, PT, R223, c[0x0][0x1d4], PT ;  /* 0x00007500df007a0c */ /* 0x000fc60003f66270 */
[----:B------:R4:W-:Y:S01]  /*7320*/  @!P6 LDGSTS.E.BYPASS.LTC128B.128 [R2+0x7100], [R30.64], !P0 ;  /* 0x071000001e02efae */ /* 0x0009e2000c101d52 */
[----:B------:R-:W-:Y:S02]  /*7330*/  ISETP.GE.AND P0, PT, R48, 0x1, PT ;  /* 0x000000013000780c */ /* 0x000fe40003f06270 */
[----:B------:R-:W-:Y:S01]  /*7340*/  SEL R246, RZ, 0x10, P3 ;  /* 0x00000010fff67807 */ /* 0x000fe20001800000 */
[----:B------:R-:W0:Y:S04]  /*7350*/  LDGDEPBAR ;  /* 0x00000000000079af */ /* 0x000e280000000000 */
[----:B-1----:R-:W-:Y:S06]  /*7360*/  SHFL.IDX PT, R23, R14, 0x1, 0x181f ;  /* 0x00381f000e177f89 */ /* 0x002fec00000e0000 */
[----:B------:R-:W-:Y:S01]  /*7370*/  @P0 IMAD.SHL.U32 R22, R28, 0x2, RZ ;  /* 0x000000021c160824 */ /* 0x000fe200078e00ff */
[----:B--2---:R-:W-:Y:S01]  /*7380*/  @P0 SHF.R.S32.HI R21, RZ, 0x1f, R223 ;  /* 0x0000001fff150819 */ /* 0x004fe200000114df */
[----:B---3--:R-:W-:Y:S03]  /*7390*/  SHFL.IDX PT, R24, R15, RZ, 0x181f ;  /* 0x00181fff0f187589 */ /* 0x008fe600000e0000 */
[----:B------:R-:W-:Y:S01]  /*73a0*/  @P0 LEA.HI R21, R21, R223, RZ, 0x3 ;  /* 0x000000df15150211 */ /* 0x000fe200078f18ff */
[----:B------:R-:W1:Y:S01]  /*73b0*/  SHFL.IDX PT, R25, R14, RZ, 0x181f ;  /* 0x00181fff0e197589 */ /* 0x000e6200000e0000 */
[----:B----4-:R-:W-:-:S02]  /*73c0*/  IMAD.MOV.U32 R2, RZ, RZ, 0x20 ;  /* 0x00000020ff027424 */ /* 0x010fc400078e00ff */
[----:B------:R-:W-:Y:S02]  /*73d0*/  @P0 LOP3.LUT R21, R21, 0xfffffff8, RZ, 0xc0, !PT ;  /* 0xfffffff815150812 */ /* 0x000fe400078ec0ff */
[----:B------:R-:W-:Y:S02]  /*73e0*/  SHF.R.S32.HI R30, RZ, 0x4, R20 ;  /* 0x00000004ff1e7819 */ /* 0x000fe40000011414 */
[----:B------:R-:W-:Y:S02]  /*73f0*/  SEL R2, R2, 0xffffffe0, !P2 ;  /* 0xffffffe002027807 */ /* 0x000fe40005000000 */
[----:B------:R-:W-:-:S13]  /*7400*/  ISETP.GE.AND P2, PT, R224, c[0x0][0x1d4], PT ;  /* 0x00007500e0007a0c */ /* 0x000fda0003f46270 */
[----:B------:R-:W-:Y:S01]  /*7410*/  @P2 LOP3.LUT R218, R218, 0x40000, RZ, 0xfc, !PT ;  /* 0x00040000dada2812 */ /* 0x000fe200078efcff */
[----:B-1----:R-:W-:-:S03]  /*7420*/  @P0 IMAD.WIDE R26, R21, 0x2, R24 ;  /* 0x00000002151a0825 */ /* 0x002fc600078e0218 */
[----:B------:R-:W-:Y:S01]  /*7430*/  LOP3.LUT R218, R218, 0xffefffff, RZ, 0xc0, !PT ;  /* 0xffefffffdada7812 */ /* 0x000fe200078ec0ff */
[----:B------:R-:W-:-:S03]  /*7440*/  @P0 IMAD.WIDE R24, R224, 0x2, R24 ;  /* 0x00000002e0180825 */ /* 0x000fc600078e0218 */
[----:B------:R-:W-:Y:S02]  /*7450*/  @P3 LOP3.LUT R218, R218, 0x100000, RZ, 0xfc, !PT ;  /* 0x00100000dada3812 */ /* 0x000fe400078efcff */
[----:B------:R1:W-:Y:S02]  /*7460*/  @P0 LDGSTS.E.BYPASS.LTC128B.128 [R22+0x8100], [R24.64], !P2 ;  /* 0x0810000018160fae */ /* 0x0003e4000d101d52 */
[----:B------:R-:W-:Y:S02]  /*7470*/  LOP3.LUT R218, R218, 0xfff7ffff, RZ, 0xc0, !PT ;  /* 0xfff7ffffdada7812 */ /* 0x000fe400078ec0ff */
[----:B------:R1:W-:Y:S01]  /*7480*/  @P0 LDGSTS.E.BYPASS.LTC128B.128 [R22+0xb100], [R26.64], !P3 ;  /* 0x0b1000001a160fae */ /* 0x0003e2000d901d52 */
[----:B------:R-:W-:-:S13]  /*7490*/  ISETP.GE.AND P0, PT, R48, 0x21, PT ;  /* 0x000000213000780c */ /* 0x000fda0003f06270 */
[----:B------:R-:W-:Y:S01]  /*74a0*/  @P0 IMAD.SHL.U32 R21, R28, 0x2, RZ ;  /* 0x000000021c150824 */ /* 0x000fe200078e00ff */
[----:B-1----:R1:W2:Y:S02]  /*74b0*/  SHFL.IDX PT, R22, R15, 0x1, 0x181f ;  /* 0x00381f000f167f89 */ /* 0x0022a400000e0000 */
[----:B-1----:R-:W-:Y:S01]  /*74c0*/  @P0 SHF.R.S32.HI R15, RZ, 0x1f, R223 ;  /* 0x0000001fff0f0819 */ /* 0x002fe200000114df */
[----:B--2---:R-:W-:-:S03]  /*74d0*/  @P0 IMAD.WIDE R24, R224, 0x2, R22 ;  /* 0x00000002e0180825 */ /* 0x004fc600078e0216 */
[----:B------:R-:W-:Y:S02]  /*74e0*/  @P0 LEA.HI R15, R15, R223, RZ, 0x3 ;  /* 0x000000df0f0f0211 */ /* 0x000fe400078f18ff */
[----:B------:R1:W-:Y:S02]  /*74f0*/  @P0 LDGSTS.E.BYPASS.LTC128B.128 [R21+0x9100], [R24.64], !P2 ;  /* 0x0910000018150fae */ /* 0x0003e4000d101d52 */
[----:B------:R-:W-:-:S05]  /*7500*/  @P0 LOP3.LUT R15, R15, 0xfffffff8, RZ, 0xc0, !PT ;  /* 0xfffffff80f0f0812 */ /* 0x000fca00078ec0ff */
[----:B------:R-:W-:-:S04]  /*7510*/  @P0 IMAD.WIDE R22, R15, 0x2, R22 ;  /* 0x000000020f160825 */ /* 0x000fc800078e0216 */
[----:B------:R-:W-:Y:S01]  /*7520*/  IMAD R15, R228, c[0x0][0x1e0], RZ ;  /* 0x00007800e40f7a24 */ /* 0x000fe200078e02ff */
[----:B------:R2:W-:Y:S01]  /*7530*/  @P0 LDGSTS.E.BYPASS.LTC128B.128 [R21+0xc100], [R22.64], !P3 ;  /* 0x0c10000016150fae */ /* 0x0005e2000d901d52 */
[----:B------:R-:W-:Y:S02]  /*7540*/  ISETP.GE.AND P0, PT, R48, 0x41, PT ;  /* 0x000000413000780c */ /* 0x000fe40003f06270 */
[----:B------:R-:W-:-:S04]  /*7550*/  IMAD R15, R227, c[0x0][0x1f0], R15 ;  /* 0x00007c00e30f7a24 */ /* 0x000fc800078e020f */
[----:B------:R-:W-:-:S05]  /*7560*/  IMAD R15, R214, c[0x0][0x1e8], R15 ;  /* 0x00007a00d60f7a24 */ /* 0x000fca00078e020f */
[----:B------:R-:W-:-:S05]  /*7570*/  LEA R15, R15, c[0x0][0x1c8], 0x1 ;  /* 0x000072000f0f7a11 */ /* 0x000fca00078e08ff */
[----:B--2---:R2:W-:Y:S04]  /*7580*/  SHFL.IDX PT, R22, R15, 0x2, 0x181f ;  /* 0x00581f000f167f89 */ /* 0x0045e800000e0000 */
[----:B------:R3:W1:Y:S01]  /*7590*/  SHFL.IDX PT, R23, R14, 0x2, 0x181f ;  /* 0x00581f000e177f89 */ /* 0x00066200000e0000 */
[----:B--2---:R-:W-:Y:S01]  /*75a0*/  @P0 IMAD.SHL.U32 R15, R28, 0x2, RZ ;  /* 0x000000021c0f0824 */ /* 0x004fe200078e00ff */
[----:B---3--:R-:W-:Y:S01]  /*75b0*/  @P0 SHF.R.S32.HI R14, RZ, 0x1f, R223 ;  /* 0x0000001fff0e0819 */ /* 0x008fe200000114df */
[----:B-1----:R-:W-:-:S03]  /*75c0*/  @P0 IMAD.WIDE R24, R224, 0x2, R22 ;  /* 0x00000002e0180825 */ /* 0x002fc600078e0216 */
[----:B------:R-:W-:Y:S02]  /*75d0*/  @P0 LEA.HI R14, R14, R223, RZ, 0x3 ;  /* 0x000000df0e0e0211 */ /* 0x000fe400078f18ff */
[----:B------:R1:W-:Y:S01]  /*75e0*/  @P0 LDGSTS.E.BYPASS.LTC128B.128 [R15+0xa100], [R24.64], !P2 ;  /* 0x0a100000180f0fae */ /* 0x0003e2000d101d52 */
[----:B------:R-:W-:Y:S02]  /*75f0*/  ISETP.GT.AND P2, PT, R222, 0x5f, PT ;  /* 0x0000005fde00780c */ /* 0x000fe40003f44270 */
[----:B------:R-:W-:-:S05]  /*7600*/  @P0 LOP3.LUT R14, R14, 0xfffffff8, RZ, 0xc0, !PT ;  /* 0xfffffff80e0e0812 */ /* 0x000fca00078ec0ff */
[----:B------:R-:W-:Y:S01]  /*7610*/  @P0 IMAD.WIDE R22, R14, 0x2, R22 ;  /* 0x000000020e160825 */ /* 0x000fe200078e0216 */
[----:B------:R-:W-:-:S04]  /*7620*/  LEA.HI R14, R20, R30, RZ, 0x1 ;  /* 0x0000001e140e7211 */ /* 0x000fc800078f08ff */
[----:B------:R-:W-:Y:S01]  /*7630*/  LOP3.LUT R14, R14, 0xfffffffe, RZ, 0xc0, !PT ;  /* 0xfffffffe0e0e7812 */ /* 0x000fe200078ec0ff */
[----:B------:R1:W-:Y:S01]  /*7640*/  @P0 LDGSTS.E.BYPASS.LTC128B.128 [R15+0xd100], [R22.64], !P3 ;  /* 0x0d100000160f0fae */ /* 0x0003e2000d901d52 */
[----:B------:R-:W-:Y:S02]  /*7650*/  ISETP.LT.AND P0, PT, RZ, c[0x0][0x27c], PT ;  /* 0x00009f00ff007a0c */ /* 0x000fe40003f01270 */
[----:B------:R-:W-:Y:S01]  /*7660*/  ISETP.NE.AND P3, PT, R213, 0x1, PT ;  /* 0x00000001d500780c */ /* 0x000fe20003f65270 */
[----:B------:R-:W-:Y:S01]  /*7670*/  IMAD.IADD R30, R30, 0x1, -R14 ;  /* 0x000000011e1e7824 */ /* 0x000fe200078e0a0e */
[----:B------:R-:W0:Y:S01]  /*7680*/  LDGDEPBAR ;  /* 0x00000000000079af */ /* 0x000e220000000000 */
[----:B------:R-:W-:Y:S02]  /*7690*/  @P2 LOP3.LUT R218, R218, 0x80000, RZ, 0xfc, !PT ;  /* 0x00080000dada2812 */ /* 0x000fe400078efcff */
[----:B------:R-:W-:-:S05]  /*76a0*/  IMAD.SHL.U32 R14, R30, 0x8, RZ ;  /* 0x000000081e0e7824 */ /* 0x000fca00078e00ff */
[----:B------:R-:W-:Y:S02]  /*76b0*/  LOP3.LUT R14, R13, 0x8, R14, 0xf8, !PT ;  /* 0x000000080d0e7812 */ /* 0x000fe400078ef80e */
[----:B------:R-:W-:-:S04]  /*76c0*/  SHF.R.U32.HI R13, RZ, 0x3, R13 ;  /* 0x00000003ff0d7819 */ /* 0x000fc8000001160d */
[----:B------:R-:W-:-:S04]  /*76d0*/  LOP3.LUT R13, R14, R13, RZ, 0x3c, !PT ;  /* 0x0000000d0e0d7212 */ /* 0x000fc800078e3cff */
[----:B------:R-:W-:Y:S01]  /*76e0*/  LOP3.LUT R4, R13, 0xfffffe00, R4, 0xf8, !PT ;  /* 0xfffffe000d047812 */ /* 0x000fe200078ef804 */
[----:B------:R-:W-:Y:S05]  /*76f0*/  @P0 BRA `(.L_x_2527) ;  /* 0x0000002000000947 */ /* 0x000fea0003800000 */
[----:B------:R-:W-:-:S04]  /*7700*/  DEPBAR.LE SB0, 0x1 ;  /* 0x000080400000791a */ /* 0x000fc80000000000 */
[----:B------:R-:W-:Y:S05]  /*7710*/  BRA `(.L_x_2528) ;  /* 0x00004d0000007947 */ /* 0x000fea0003800000 */
.L_x_2527:
[----:B------:R-:W-:Y:S01]  /*7720*/  ULDC.U8 UR4, c[0x0][0x298] ;  /* 0x0000a60000047ab9 */ /* 0x000fe20000000000 */
[----:B-1---5:R-:W-:Y:S01]  /*7730*/  SHF.R.S32.HI R22, RZ, 0x1f, R74 ;  /* 0x0000001fff167819 */ /* 0x022fe2000001144a */
[----:B------:R-:W-:Y:S01]  /*7740*/  IMAD.WIDE.U32 R20, R74, c[0x0][0x280], RZ ;  /* 0x0000a0004a147a25 */ /* 0x000fe200078e00ff */
[----:B------:R-:W-:Y:S01]  /*7750*/  ISETP.NE.AND P0, PT, RZ, UR4, PT ;  /* 0x00000004ff007c0c */ /* 0x000fe2000bf05270 */
[----:B------:R-:W-:Y:S01]  /*7760*/  BSSY B2, `(.L_x_2528) ;  /* 0x00004cb000027945 */ /* 0x000fe20003800000 */
[----:B------:R-:W-:Y:S01]  /*7770*/  LEA R12, R0, R12, 0x5 ;  /* 0x0000000c000c7211 */ /* 0x000fe200078e28ff */
[----:B------:R-:W-:Y:S01]  /*7780*/  IMAD R13, R22, c[0x0][0x280], RZ ;  /* 0x0000a000160d7a24 */ /* 0x000fe200078e02ff */
[----:B------:R-:W-:Y:S01]  /*7790*/  SHF.L.U32 R31, R28, 0x1, RZ ;  /* 0x000000011c1f7819 */ /* 0x000fe200000006ff */
[----:B------:R-:W-:Y:S02]  /*77a0*/  IMAD R22, R22, c[0x0][0x290], RZ ;  /* 0x0000a40016167a24 */ /* 0x000fe400078e02ff */
[----:B------:R-:W-:-:S02]  /*77b0*/  IMAD R13, R74, c[0x0][0x284], R13 ;  /* 0x0000a1004a0d7a24 */ /* 0x000fc400078e020d */
[C---:B------:R-:W-:Y:S02]  /*77c0*/  IMAD R22, R74.reuse, c[0x0][0x294], R22 ;  /* 0x0000a5004a167a24 */ /* 0x040fe400078e0216 */
        /* <DEDUP_REMOVED lines=8> */
[----:B------:R-:W-:Y:S01]  /*7850*/  IMAD.MOV.U32 R22, RZ, RZ, R74 ;  /* 0x000000ffff167224 */ /* 0x000fe200078e004a */
[----:B------:R-:W-:Y:S01]  /*7860*/  @P3 SHF.R.U32.HI R12, RZ, c[0x0][0x2cc], R9 ;  /* 0x0000b300ff0c3a19 */ /* 0x000fe20000011609 */
[----:B------:R-:W-:Y:S01]  /*7870*/  IMAD.SHL.U32 R13, R0, 0x4, RZ ;  /* 0x00000004000d7824 */ /* 0x000fe200078e00ff */
[----:B------:R-:W-:Y:S01]  /*7880*/  CS2R R78, SRZ ;  /* 0x00000000004e7805 */ /* 0x000fe2000001ff00 */
[----:B------:R-:W-:Y:S01]  /*7890*/  CS2R R62, SRZ ;  /* 0x00000000003e7805 */ /* 0x000fe2000001ff00 */
[----:B------:R-:W-:Y:S01]  /*78a0*/  SHF.R.S32.HI R9, RZ, 0x1f, R12 ;  /* 0x0000001fff097819 */ /* 0x000fe2000001140c */
[----:B------:R-:W-:Y:S01]  /*78b0*/  IMAD.WIDE.U32 R14, R12, c[0x0][0x280], R14 ;  /* 0x0000a0000c0e7a25 */ /* 0x000fe200078e000e */
[----:B------:R-:W-:Y:S01]  /*78c0*/  CS2R R76, SRZ ;  /* 0x00000000004c7805 */ /* 0x000fe2000001ff00 */
[----:B------:R-:W-:-:S02]  /*78d0*/  CS2R R66, SRZ ;  /* 0x0000000000427805 */ /* 0x000fc4000001ff00 */
[C---:B------:R-:W-:Y:S02]  /*78e0*/  IMAD R10, R9.reuse, c[0x0][0x280], RZ ;  /* 0x0000a000090a7a24 */ /* 0x040fe400078e02ff */
[----:B------:R-:W-:Y:S02]  /*78f0*/  IMAD R9, R9, c[0x0][0x290], RZ ;  /* 0x0000a40009097a24 */ /* 0x000fe400078e02ff */
[C---:B------:R-:W-:Y:S02]  /*7900*/  IMAD R10, R12.reuse, c[0x0][0x284], R10 ;  /* 0x0000a1000c0a7a24 */ /* 0x040fe400078e020a */
[----:B------:R-:W-:-:S03]  /*7910*/  IMAD.WIDE.U32 R22, R12, c[0x0][0x290], R22 ;  /* 0x0000a4000c167a25 */ /* 0x000fc600078e0016 */
[----:B------:R-:W-:Y:S01]  /*7920*/  IADD3 R20, R15, R10, RZ ;  /* 0x0000000a0f147210 */ /* 0x000fe20007ffe0ff */
[----:B------:R-:W-:Y:S01]  /*7930*/  IMAD R9, R12, c[0x0][0x294], R9 ;  /* 0x0000a5000c097a24 */ /* 0x000fe200078e0209 */
[----:B------:R-:W-:-:S04]  /*7940*/  LEA R10, P0, R14, c[0x0][0x270], 0x1 ;  /* 0x00009c000e0a7a11 */ /* 0x000fc800078008ff */
[----:B------:R-:W-:Y:S01]  /*7950*/  LEA.HI.X R20, R14, c[0x0][0x274], R20, 0x1, P0 ;  /* 0x00009d000e147a11 */ /* 0x000fe200000f0c14 */
[----:B------:R1:W2:Y:S01]  /*7960*/  SHFL.IDX PT, R24, R10, RZ, 0x181f ;  /* 0x00181fff0a187589 */ /* 0x0002a200000e0000 */
[----:B------:R-:W-:Y:S02]  /*7970*/  IADD3 R14, R23, R9, RZ ;  /* 0x00000009170e7210 */ /* 0x000fe40007ffe0ff */
[C---:B------:R-:W-:Y:S01]  /*7980*/  LEA R9, P0, R22.reuse, c[0x0][0x288], 0x1 ;  /* 0x0000a20016097a11 */ /* 0x040fe200078008ff */
[----:B------:R1:W3:Y:S03]  /*7990*/  SHFL.IDX PT, R25, R20, RZ, 0x181f ;  /* 0x00181fff14197589 */ /* 0x0002e600000e0000 */
        /* <DEDUP_REMOVED lines=22> */
.L_x_2531:
[----:B------:R-:W-:Y:S05]  /*7b00*/  BSYNC B0 ;  /* 0x0000000000007941 */ /* 0x000fea0003800000 */
.L_x_2530:
[----:B-----5:R-:W-:Y:S01]  /*7b10*/  IMAD.MOV.U32 R21, RZ, RZ, R78 ;  /* 0x000000ffff157224 */ /* 0x020fe200078e004e */
[----:B-1-3--:R1:W3:Y:S01]  /*7b20*/  SHFL.IDX PT, R25, R20, 0x1, 0x181f ;  /* 0x00381f0014197f89 */ /* 0x00a2e200000e0000 */
[----:B------:R-:W-:Y:S01]  /*7b30*/  IMAD.MOV.U32 R15, RZ, RZ, R79 ;  /* 0x000000ffff0f7224 */ /* 0x000fe200078e004f */
[----:B------:R-:W-:Y:S01]  /*7b40*/  BSSY B0, `(.L_x_2532) ;  /* 0x0000026000007945 */ /* 0x000fe20003800000 */
[----:B------:R-:W-:Y:S01]  /*7b50*/  IMAD.MOV.U32 R12, RZ, RZ, R62 ;  /* 0x000000ffff0c7224 */ /* 0x000fe200078e003e */
[----:B--2---:R1:W2:Y:S01]  /*7b60*/  SHFL.IDX PT, R24, R10, 0x1, 0x181f ;  /* 0x00381f000a187f89 */ /* 0x0042a200000e0000 */
[----:B------:R-:W-:Y:S01]  /*7b70*/  IMAD.MOV.U32 R11, RZ, RZ, R63 ;  /* 0x000000ffff0b7224 */ /* 0x000fe200078e003f */
[----:B------:R-:W-:Y:S01]  /*7b80*/  PRMT R52, R15, 0x5410, R21 ;  /* 0x000054100f347816 */ /* 0x000fe20000000015 */
[----:B------:R-:W-:Y:S01]  /*7b90*/  IMAD.MOV.U32 R15, RZ, RZ, R77 ;  /* 0x000000ffff0f7224 */ /* 0x000fe200078e004d */
[----:B------:R-:W-:Y:S01]  /*7ba0*/  PRMT R60, R12, 0x7610, R60 ;  /* 0x000076100c3c7816 */ /* 0x000fe2000000003c */
[----:B------:R-:W-:Y:S01]  /*7bb0*/  IMAD.MOV.U32 R12, RZ, RZ, R66 ;  /* 0x000000ffff0c7224 */ /* 0x000fe200078e0042 */
[----:B------:R-:W-:Y:S01]  /*7bc0*/  PRMT R59, R11, 0x7610, R59 ;  /* 0x000076100b3b7816 */ /* 0x000fe2000000003b */
[----:B------:R1:W4:Y:S01]  /*7bd0*/  SHFL.IDX PT, R23, R14, 0x1, 0x181f ;  /* 0x00381f000e177f89 */ /* 0x00032200000e0000 */
[----:B------:R-:W-:Y:S01]  /*7be0*/  MOV R21, R76 ;  /* 0x0000004c00157202 */ /* 0x000fe20000000f00 */
[----:B------:R-:W-:Y:S01]  /*7bf0*/  CS2R R70, SRZ ;  /* 0x0000000000467805 */ /* 0x000fe2000001ff00 */
[----:B------:R-:W-:Y:S01]  /*7c00*/  MOV R11, R67 ;  /* 0x00000043000b7202 */ /* 0x000fe20000000f00 */
[----:B----4-:R1:W4:Y:S01]  /*7c10*/  SHFL.IDX PT, R22, R9, 0x1, 0x181f ;  /* 0x00381f0009167f89 */ /* 0x01032200000e0000 */
[----:B------:R-:W-:Y:S01]  /*7c20*/  PRMT R49, R15, 0x5410, R21 ;  /* 0x000054100f317816 */ /* 0x000fe20000000015 */
[----:B------:R-:W-:Y:S01]  /*7c30*/  CS2R R54, SRZ ;  /* 0x0000000000367805 */ /* 0x000fe2000001ff00 */
[----:B------:R-:W-:Y:S01]  /*7c40*/  PRMT R58, R12, 0x7610, R58 ;  /* 0x000076100c3a7816 */ /* 0x000fe2000000003a */
[----:B------:R-:W-:Y:S01]  /*7c50*/  CS2R R68, SRZ ;  /* 0x0000000000447805 */ /* 0x000fe2000001ff00 */
[----:B------:R-:W-:Y:S01]  /*7c60*/  PRMT R53, R11, 0x7610, R53 ;  /* 0x000076100b357816 */ /* 0x000fe20000000035 */
        /* <DEDUP_REMOVED lines=19> */
.L_x_2533:
[----:B------:R-:W-:Y:S05]  /*7da0*/  BSYNC B0 ;  /* 0x0000000000007941 */ /* 0x000fea0003800000 */
.L_x_2532:
[----:B-----5:R-:W-:Y:S01]  /*7db0*/  IMAD.MOV.U32 R21, RZ, RZ, R56 ;  /* 0x000000ffff157224 */ /* 0x020fe200078e0038 */
[----:B------:R-:W-:Y:S01]  /*7dc0*/  MOV R12, R70 ;  /* 0x00000046000c7202 */ /* 0x000fe20000000f00 */
[----:B------:R-:W-:Y:S01]  /*7dd0*/  IMAD.MOV.U32 R15, RZ, RZ, R57 ;  /* 0x000000ffff0f7224 */ /* 0x000fe200078e0039 */
[----:B--23--:R2:W3:Y:S01]  /*7de0*/  SHFL.IDX PT, R25, R20, 0x2, 0x181f ;  /* 0x00581f0014197f89 */ /* 0x00c4e200000e0000 */
        /* <DEDUP_REMOVED lines=37> */
.L_x_2535:
[----:B------:R-:W-:Y:S05]  /*8040*/  BSYNC B0 ;  /* 0x0000000000007941 */ /* 0x000fea0003800000 */
.L_x_2534:
[----:B------:R-:W2:Y:S01]  /*8050*/  SHFL.IDX PT, R15, R14, 0x3, 0x181f ;  /* 0x00781f000e0f7f89 */ /* 0x000ea200000e0000 */
[----:B-----5:R-:W-:Y:S01]  /*8060*/  IMAD.MOV.U32 R12, RZ, RZ, R42 ;  /* 0x000000ffff0c7224 */ /* 0x020fe200078e002a */
[----:B------:R-:W-:Y:S01]  /*8070*/  BSSY B0, `(.L_x_2536) ;  /* 0x0000025000007945 */ /* 0x000fe20003800000 */
[----:B------:R-:W-:Y:S01]  /*8080*/  IMAD.MOV.U32 R11, RZ, RZ, R43 ;  /* 0x000000ffff0b7224 */ /* 0x000fe200078e002b */
[----:B------:R-:W4:Y:S01]  /*8090*/  SHFL.IDX PT, R21, R20, 0x3, 0x181f ;  /* 0x00781f0014157f89 */ /* 0x000f2200000e0000 */
[----:B------:R-:W-:Y:S01]  /*80a0*/  CS2R R36, SRZ ;  /* 0x0000000000247805 */ /* 0x000fe2000001ff00 */
[----:B-1----:R-:W-:Y:S01]  /*80b0*/  CS2R R26, SRZ ;  /* 0x00000000001a7805 */ /* 0x002fe2000001ff00 */
[----:B------:R-:W-:Y:S01]  /*80c0*/  CS2R R34, SRZ ;  /* 0x0000000000227805 */ /* 0x000fe2000001ff00 */
[----:B--2---:R1:W2:Y:S01]  /*80d0*/  SHFL.IDX PT, R14, R9, 0x3, 0x181f ;  /* 0x00781f00090e7f89 */ /* 0x0042a200000e0000 */
[----:B------:R-:W-:Y:S01]  /*80e0*/  PRMT R23, R11, 0x5410, R12 ;  /* 0x000054100b177816 */ /* 0x000fe2000000000c */
[----:B------:R-:W-:Y:S01]  /*80f0*/  IMAD.MOV.U32 R12, RZ, RZ, R40 ;  /* 0x000000ffff0c7224 */ /* 0x000fe200078e0028 */
[----:B------:R-:W-:Y:S01]  /*8100*/  MOV R11, R41 ;  /* 0x00000029000b7202 */ /* 0x000fe20000000f00 */
[----:B------:R3:W2:Y:S03]  /*8110*/  SHFL.IDX PT, R20, R10, 0x3, 0x181f ;  /* 0x00781f000a147f89 */ /* 0x0006a600000e0000 */
[----:B----4-:R-:W-:Y:S01]  /*8120*/  PRMT R22, R11, 0x5410, R12 ;  /* 0x000054100b167816 */ /* 0x010fe2000000000c */
[----:B-1----:R-:W-:Y:S01]  /*8130*/  IMAD.MOV.U32 R9, RZ, RZ, R51 ;  /* 0x000000ffff097224 */ /* 0x002fe200078e0033 */
[----:B---3--:R-:W-:-:S04]  /*8140*/  MOV R10, R50 ;  /* 0x00000032000a7202 */ /* 0x008fc80000000f00 */
[----:B------:R-:W-:Y:S01]  /*8150*/  PRMT R25, R9, 0x5410, R10 ;  /* 0x0000541009197816 */ /* 0x000fe2000000000a */
[----:B------:R-:W-:Y:S01]  /*8160*/  IMAD.MOV.U32 R10, RZ, RZ, R46 ;  /* 0x000000ffff0a7224 */ /* 0x000fe200078e002e */
[----:B------:R-:W-:-:S04]  /*8170*/  MOV R9, R47 ;  /* 0x0000002f00097202 */ /* 0x000fc80000000f00 */
[----:B------:R-:W-:Y:S01]  /*8180*/  PRMT R24, R9, 0x5410, R10 ;  /* 0x0000541009187816 */ /* 0x000fe2000000000a */
[----:B------:R-:W-:Y:S05]  /*8190*/  @P6 BRA `(.L_x_2537) ;  /* 0x0000012000006947 */ /* 0x000fea0003800000 */
[C---:B--2---:R-:W-:Y:S01]  /*81a0*/  ISETP.GE.AND P0, PT, R13.reuse, c[0x0][0x27c], PT ;  /* 0x00009f000d007a0c */ /* 0x044fe20003f06270 */
[----:B------:R-:W-:Y:S01]  /*81b0*/  CS2R R36, SRZ ;  /* 0x0000000000247805 */ /* 0x000fe2000001ff00 */
[----:B------:R-:W-:Y:S01]  /*81c0*/  CS2R R34, SRZ ;  /* 0x0000000000227805 */ /* 0x000fe2000001ff00 */
[----:B------:R-:W-:-:S10]  /*81d0*/  IADD3 R10, R13, 0x20, RZ ;  /* 0x000000200d0a7810 */ /* 0x000fd40007ffe0ff */
[----:B------:R-:W-:-:S04]  /*81e0*/  @!P0 IMAD.WIDE R32, R13, 0x2, R20 ;  /* 0x000000020d208825 */ /* 0x000fc800078e0214 */
[----:B------:R-:W-:Y:S01]  /*81f0*/  @!P0 IMAD.WIDE R26, R13, 0x2, R14 ;  /* 0x000000020d1a8825 */ /* 0x000fe200078e020e */
[----:B------:R1:W5:Y:S04]  /*8200*/  @!P0 LD.E.64 R36, [R32.64] ;  /* 0x0000001220248980 */ /* 0x000368000c101b00 */
[----:B------:R2:W5:Y:S01]  /*8210*/  @!P0 LD.E.64 R34, [R26.64] ;  /* 0x000000121a228980 */ /* 0x000562000c101b00 */
[----:B------:R-:W-:-:S13]  /*8220*/  ISETP.GE.AND P0, PT, R10, c[0x0][0x27c], PT ;  /* 0x00009f000a007a0c */ /* 0x000fda0003f06270 */
[----:B------:R-:W-:-:S04]  /*8230*/  @!P0 SHF.R.S32.HI R9, RZ, 0x1f, R10 ;  /* 0x0000001fff098819 */ /* 0x000fc8000001140a */
[----:B------:R-:W-:Y:S01]  /*8240*/  @!P0 LEA.HI R9, R9, R10, RZ, 0x2 ;  /* 0x0000000a09098211 */ /* 0x000fe200078f10ff */
[----:B-1----:R-:W-:-:S03]  /*8250*/  CS2R R32, SRZ ;  /* 0x0000000000207805 */ /* 0x002fc6000001ff00 */
[----:B------:R-:W-:Y:S01]  /*8260*/  @!P0 LOP3.LUT R9, R9, 0xfffffffc, RZ, 0xc0, !PT ;  /* 0xfffffffc09098812 */ /* 0x000fe200078ec0ff */
[----:B--2---:R-:W-:-:S04]  /*8270*/  CS2R R26, SRZ ;  /* 0x00000000001a7805 */ /* 0x004fc8000001ff00 */
[----:B------:R-:W-:-:S04]  /*8280*/  @!P0 IMAD.WIDE R20, R9, 0x2, R20 ;  /* 0x0000000209148825 */ /* 0x000fc800078e0214 */
[----:B------:R-:W-:Y:S01]  /*8290*/  @!P0 IMAD.WIDE R14, R9, 0x2, R14 ;  /* 0x00000002090e8825 */ /* 0x000fe200078e020e */
[----:B------:R1:W5:Y:S04]  /*82a0*/  @!P0 LD.E.64 R32, [R20.64] ;  /* 0x0000001214208980 */ /* 0x000368000c101b00 */
[----:B------:R1:W5:Y:S02]  /*82b0*/  @!P0 LD.E.64 R26, [R14.64] ;  /* 0x000000120e1a8980 */ /* 0x000364000c101b00 */
.L_x_2537:
[----:B--2---:R-:W-:Y:S05]  /*82c0*/  BSYNC B0 ;  /* 0x0000000000007941 */ /* 0x004fea0003800000 */
.L_x_2536:
[----:B-1----:R-:W-:Y:S01]  /*82d0*/  IMAD.IADD R21, R8, 0x1, -R117 ;  /* 0x0000000108157824 */ /* 0x002fe200078e0a75 */
[----:B-----5:R-:W-:Y:S01]  /*82e0*/  MOV R8, R37 ;  /* 0x0000002500087202 */ /* 0x020fe20000000f00 */
[----:B------:R-:W-:Y:S01]  /*82f0*/  IMAD.MOV.U32 R9, RZ, RZ, R32 ;  /* 0x000000ffff097224 */ /* 0x000fe200078e0020 */
[----:B------:R-:W-:-:S04]  /*8300*/  DEPBAR.LE SB0, 0x1 ;  /* 0x000080400000791a */ /* 0x000fc80000000000 */
[----:B------:R-:W-:Y:S01]  /*8310*/  IMNMX R21, R21, 0x80, PT ;  /* 0x0000008015157817 */ /* 0x000fe20003800200 */
[----:B------:R-:W-:Y:S01]  /*8320*/  IMAD.MOV.U32 R10, RZ, RZ, R33 ;  /* 0x000000ffff0a7224 */ /* 0x000fe200078e0021 */
[----:B------:R-:W-:Y:S01]  /*8330*/  PRMT R12, R9, 0x7610, R12 ;  /* 0x00007610090c7816 */ /* 0x000fe2000000000c */
[----:B------:R-:W-:Y:S01]  /*8340*/  IMAD.MOV.U32 R9, RZ, RZ, R36 ;  /* 0x000000ffff097224 */ /* 0x000fe200078e0024 */
[----:B------:R-:W-:Y:S01]  /*8350*/  BAR.SYNC.DEFER_BLOCKING 0x0 ;  /* 0x0000000000007b1d */ /* 0x000fe20000010000 */
[----:B------:R-:W-:Y:S01]  /*8360*/  ISETP.GE.AND P0, PT, R18, R21, PT ;  /* 0x000000151200720c */ /* 0x000fe20003f06270 */
[----:B------:R-:W-:Y:S01]  /*8370*/  IMAD.MOV.U32 R11, RZ, RZ, R26 ;  /* 0x000000ffff0b7224 */ /* 0x000fe200078e001a */
[----:B------:R-:W-:Y:S01]  /*8380*/  PRMT R14, R14, 0x5410, R10 ;  /* 0x000054100e0e7816 */ /* 0x000fe2000000000a */
[----:B------:R-:W-:Y:S01]  /*8390*/  IMAD.MOV.U32 R10, RZ, RZ, R27 ;  /* 0x000000ffff0a7224 */ /* 0x000fe200078e001b */
[----:B------:R-:W-:Y:S01]  /*83a0*/  PRMT R20, R8, 0x5410, R9 ;  /* 0x0000541008147816 */ /* 0x000fe20000000009 */
[----:B------:R-:W-:Y:S01]  /*83b0*/  IMAD.MOV.U32 R8, RZ, RZ, R35 ;  /* 0x000000ffff087224 */ /* 0x000fe200078e0023 */
[----:B------:R-:W-:Y:S01]  /*83c0*/  MOV R9, R34 ;  /* 0x0000002200097202 */ /* 0x000fe20000000f00 */
[----:B------:R-:W-:Y:S01]  /*83d0*/  BSSY B1, `(.L_x_2538) ;  /* 0x0000068000017945 */ /* 0x000fe20003800000 */
[----:B------:R-:W-:-:S02]  /*83e0*/  PRMT R14, R11, 0x7610, R14 ;  /* 0x000076100b0e7816 */ /* 0x000fc4000000000e */
        /* <DEDUP_REMOVED lines=14> */
[----:B------:R-:W-:Y:S02]  /*84d0*/  LOP3.LUT R67, R59, 0xffff0000, RZ, 0xc0, !PT ;  /* 0xffff00003b437812 */ /* 0x000fe400078ec0ff */
[----:B------:R-:W-:Y:S01]  /*84e0*/  PRMT R60, R60, 0x5410, R64 ;  /* 0x000054103c3c7816 */ /* 0x000fe20000000040 */
[C---:B-1----:R-:W-:Y:S01]  /*84f0*/  IMAD.U32 R62, R10.reuse, 0x10000, RZ ;  /* 0x000100000a3e7824 */ /* 0x042fe200078e00ff */
[----:B------:R-:W-:Y:S01]  /*8500*/  LOP3.LUT R61, R10, 0xffff0000, RZ, 0xc0, !PT ;  /* 0xffff00000a3d7812 */ /* 0x000fe200078ec0ff */
[----:B------:R-:W-:Y:S01]  /*8510*/  IMAD.U32 R10, R11, 0x10000, RZ ;  /* 0x000100000b0a7824 */ /* 0x000fe200078e00ff */
[C---:B------:R-:W-:Y:S02]  /*8520*/  SHF.L.U32 R66, R8.reuse, 0x10, RZ ;  /* 0x0000001008427819 */ /* 0x040fe400000006ff */
[----:B------:R-:W-:Y:S01]  /*8530*/  LOP3.LUT R65, R8, 0xffff0000, RZ, 0xc0, !PT ;  /* 0xffff000008417812 */ /* 0x000fe200078ec0ff */
[----:B------:R-:W-:Y:S01]  /*8540*/  IMAD.U32 R8, R53, 0x10000, RZ ;  /* 0x0001000035087824 */ /* 0x000fe200078e00ff */
[----:B------:R-:W-:Y:S01]  /*8550*/  LOP3.LUT R63, R11, 0xffff0000, RZ, 0xc0, !PT ;  /* 0xffff00000b3f7812 */ /* 0x000fe200078ec0ff */
[----:B------:R-:W-:Y:S01]  /*8560*/  IMAD.U32 R11, R59, 0x10000, RZ ;  /* 0x000100003b0b7824 */ /* 0x000fe200078e00ff */
[----:B------:R-:W-:Y:S01]  /*8570*/  LOP3.LUT R53, R53, 0xffff0000, RZ, 0xc0, !PT ;  /* 0xffff000035357812 */ /* 0x000fe200078ec0ff */
[----:B------:R-:W-:Y:S01]  /*8580*/  FMUL.FTZ R59, R61, R8 ;  /* 0x000000083d3b7220 */ /* 0x000fe20000410000 */
[----:B------:R-:W-:Y:S01]  /*8590*/  SHF.L.U32 R64, R9, 0x10, RZ ;  /* 0x0000001009407819 */ /* 0x000fe200000006ff */
[----:B------:R-:W-:Y:S01]  /*85a0*/  FMUL.FTZ R61, R61, R11 ;  /* 0x0000000b3d3d7220 */ /* 0x000fe20000410000 */
[----:B------:R-:W-:Y:S01]  /*85b0*/  LOP3.LUT R74, R9, 0xffff0000, RZ, 0xc0, !PT ;  /* 0xffff0000094a7812 */ /* 0x000fe200078ec0ff */
[----:B------:R-:W-:-:S02]  /*85c0*/  FMUL.FTZ R9, R63, R53 ;  /* 0x000000353f097220 */ /* 0x000fc40000410000 */
[C---:B------:R-:W-:Y:S02]  /*85d0*/  FFMA.FTZ R61, R62.reuse, R8, R61 ;  /* 0x000000083e3d7223 */ /* 0x040fe4000001003d */
[----:B------:R-:W-:Y:S01]  /*85e0*/  FFMA.FTZ R59, R62, R11, -R59 ;  /* 0x0000000b3e3b7223 */ /* 0x000fe2000001083b */
[----:B------:R-:W-:Y:S01]  /*85f0*/  SHF.L.U32 R11, R60, 0x10, RZ ;  /* 0x000000103c0b7819 */ /* 0x000fe200000006ff */
[C---:B------:R-:W-:Y:S01]  /*8600*/  IMAD.U32 R8, R58.reuse, 0x10000, RZ ;  /* 0x000100003a087824 */ /* 0x040fe200078e00ff */
[----:B------:R-:W-:Y:S01]  /*8610*/  LOP3.LUT R58, R58, 0xffff0000, RZ, 0xc0, !PT ;  /* 0xffff00003a3a7812 */ /* 0x000fe200078ec0ff */
[-C--:B------:R-:W-:Y:S01]  /*8620*/  FMUL.FTZ R63, R63, R67.reuse ;  /* 0x000000433f3f7220 */ /* 0x080fe20000410000 */
[----:B------:R-:W-:Y:S01]  /*8630*/  LOP3.LUT R60, R60, 0xffff0000, RZ, 0xc0, !PT ;  /* 0xffff00003c3c7812 */ /* 0x000fe200078ec0ff */
[C---:B------:R-:W-:Y:S02]  /*8640*/  FFMA.FTZ R9, R10.reuse, R67, -R9 ;  /* 0x000000430a097223 */ /* 0x040fe40000010809 */
[----:B------:R-:W-:-:S02]  /*8650*/  FFMA.FTZ R63, R10, R53, R63 ;  /* 0x000000350a3f7223 */ /* 0x000fc4000001003f */
[C---:B------:R-:W-:Y:S02]  /*8660*/  FMUL.FTZ R10, R65.reuse, R8 ;  /* 0x00000008410a7220 */ /* 0x040fe40000410000 */
[C---:B------:R-:W-:Y:S02]  /*8670*/  FMUL.FTZ R53, R74.reuse, R58 ;  /* 0x0000003a4a357220 */ /* 0x040fe40000410000 */
[-C--:B------:R-:W-:Y:S02]  /*8680*/  FMUL.FTZ R65, R65, R11.reuse ;  /* 0x0000000b41417220 */ /* 0x080fe40000410000 */
[----:B------:R-:W-:Y:S02]  /*8690*/  FMUL.FTZ R74, R74, R60 ;  /* 0x0000003c4a4a7220 */ /* 0x000fe40000410000 */
[C---:B------:R-:W-:Y:S01]  /*86a0*/  FFMA.FTZ R62, R66.reuse, R11, -R10 ;  /* 0x0000000b423e7223 */ /* 0x040fe2000001080a */
        /* <DEDUP_REMOVED lines=8> */
.L_x_2541:
[----:B------:R-:W-:Y:S05]  /*8730*/  BSYNC B0 ;  /* 0x0000000000007941 */ /* 0x000fea0003800000 */
.L_x_2540:
[----:B-1----:R-:W-:-:S04]  /*8740*/  IADD3 R8, R13, 0x20, RZ ;  /* 0x000000200d087810 */ /* 0x002fc80007ffe0ff */
[----:B------:R-:W-:-:S13]  /*8750*/  ISETP.GE.AND P0, PT, R8, c[0x0][0x27c], PT ;  /* 0x00009f0008007a0c */ /* 0x000fda0003f06270 */
[----:B------:R-:W-:Y:S05]  /*8760*/  @P0 BRA `(.L_x_2539) ;  /* 0x000002e000000947 */ /* 0x000fea0003800000 */
[----:B------:R-:W1:Y:S01]  /*8770*/  LDS.128 R8, [R31+0x4100] ;  /* 0x004100001f087984 */ /* 0x000e620000000c00 */
[----:B------:R-:W-:Y:S02]  /*8780*/  SHF.R.U64 R58, R76, 0x10, R77 ;  /* 0x000000104c3a7819 */ /* 0x000fe4000000124d */
[----:B------:R-:W-:Y:S02]  /*8790*/  SHF.R.U64 R53, R78, 0x10, R79 ;  /* 0x000000104e357819 */ /* 0x000fe4000000124f */
[----:B------:R-:W-:Y:S02]  /*87a0*/  SHF.R.U32.HI R76, RZ, 0x10, R77 ;  /* 0x00000010ff4c7819 */ /* 0x000fe4000001164d */
[----:B------:R-:W-:Y:S02]  /*87b0*/  SHF.R.U32.HI R78, RZ, 0x10, R79 ;  /* 0x00000010ff4e7819 */ /* 0x000fe4000001164f */
[----:B------:R-:W-:Y:S02]  /*87c0*/  PRMT R58, R49, 0x5432, R58 ;  /* 0x00005432313a7816 */ /* 0x000fe4000000003a */
[----:B------:R-:W-:-:S02]  /*87d0*/  PRMT R53, R52, 0x5432, R53 ;  /* 0x0000543234357816 */ /* 0x000fc40000000035 */
[----:B------:R-:W-:Y:S02]  /*87e0*/  PRMT R49, R49, 0x5410, R76 ;  /* 0x0000541031317816 */ /* 0x000fe4000000004c */
[----:B------:R-:W-:-:S04]  /*87f0*/  PRMT R52, R52, 0x5410, R78 ;  /* 0x0000541034347816 */ /* 0x000fc8000000004e */
[----:B------:R-:W-:Y:S01]  /*8800*/  LOP3.LUT R65, R52, 0xffff0000, RZ, 0xc0, !PT ;  /* 0xffff000034417812 */ /* 0x000fe200078ec0ff */
        /* <DEDUP_REMOVED lines=25> */
[----:B------:R-:W-:Y:S02]  /*89a0*/  FMUL.FTZ R63, R63, R11 ;  /* 0x0000000b3f3f7220 */ /* 0x000fe40000410000 */
        /* <DEDUP_REMOVED lines=10> */
.L_x_2539:
[----:B------:R-:W-:Y:S05]  /*8a50*/  BSYNC B1 ;  /* 0x0000000000017941 */ /* 0x000fea0003800000 */
.L_x_2538:
[----:B-1----:R-:W-:Y:S01]  /*8a60*/  IADD3 R8, R18, 0x20, RZ ;  /* 0x0000002012087810 */ /* 0x002fe20007ffe0ff */
[----:B------:R-:W-:Y:S03]  /*8a70*/  BSSY B1, `(.L_x_2542) ;  /* 0x0000066000017945 */ /* 0x000fe60003800000 */
[----:B------:R-:W-:-:S13]  /*8a80*/  ISETP.GE.AND P0, PT, R8, R21, PT ;  /* 0x000000150800720c */ /* 0x000fda0003f06270 */
[----:B------:R-:W-:Y:S05]  /*8a90*/  @P0 BRA `(.L_x_2543) ;  /* 0x0000063000000947 */ /* 0x000fea0003800000 */
[----:B------:R-:W-:Y:S01]  /*8aa0*/  ISETP.GE.AND P0, PT, R13, c[0x0][0x27c], PT ;  /* 0x00009f000d007a0c */ /* 0x000fe20003f06270 */
[----:B------:R-:W-:-:S12]  /*8ab0*/  BSSY B0, `(.L_x_2544) ;  /* 0x0000030000007945 */ /* 0x000fd80003800000 */
        /* <DEDUP_REMOVED lines=13> */
[C---:B------:R-:W-:Y:S01]  /*8b90*/  IMAD.U32 R10, R11.reuse, 0x10000, RZ ;  /* 0x000100000b0a7824 */ /* 0x040fe200078e00ff */
[C---:B------:R-:W-:Y:S02]  /*8ba0*/  SHF.L.U32 R62, R8.reuse, 0x10, RZ ;  /* 0x00000010083e7819 */ /* 0x040fe400000006ff */
[----:B------:R-:W-:Y:S01]  /*8bb0*/  LOP3.LUT R61, R8, 0xffff0000, RZ, 0xc0, !PT ;  /* 0xffff0000083d7812 */ /* 0x000fe200078ec0ff */
[C---:B------:R-:W-:Y:S01]  /*8bc0*/  IMAD.U32 R8, R44.reuse, 0x10000, RZ ;  /* 0x000100002c087824 */ /* 0x040fe200078e00ff */
        /* <DEDUP_REMOVED lines=30> */
.L_x_2545:
[----:B------:R-:W-:Y:S05]  /*8db0*/  BSYNC B0 ;  /* 0x0000000000007941 */ /* 0x000fea0003800000 */
.L_x_2544:
        /* <DEDUP_REMOVED lines=29> */
[C---:B------:R-:W-:Y:S01]  /*8f90*/  SHF.L.U32 R11, R44.reuse, 0x10, RZ ;  /* 0x000000102c0b7819 */ /* 0x040fe200000006ff */
        /* <DEDUP_REMOVED lines=19> */
.L_x_2543:
[----:B------:R-:W-:Y:S05]  /*90d0*/  BSYNC B1 ;  /* 0x0000000000017941 */ /* 0x000fea0003800000 */
.L_x_2542:
        /* <DEDUP_REMOVED lines=26> */
[C---:B------:R-:W-:Y:S01]  /*9280*/  FMUL.FTZ R25, R44.reuse, R8 ;  /* 0x000000082c197220 */ /* 0x040fe20000410000 */
[C---:B------:R-:W-:Y:S01]  /*9290*/  SHF.L.U32 R47, R9.reuse, 0x10, RZ ;  /* 0x00000010092f7819 */ /* 0x040fe200000006ff */
        /* <DEDUP_REMOVED lines=25> */
.L_x_2549:
[----:B------:R-:W-:Y:S05]  /*9430*/  BSYNC B0 ;  /* 0x0000000000007941 */ /* 0x000fea0003800000 */
.L_x_2548:
        /* <DEDUP_REMOVED lines=49> */
.L_x_2547:
[----:B------:R-:W-:Y:S05]  /*9750*/  BSYNC B1 ;  /* 0x0000000000017941 */ /* 0x000fea0003800000 */
.L_x_2546:
[----:B-1----:R-:W-:-:S04]  /*9760*/  IADD3 R8, R18, 0x60, RZ ;  /* 0x0000006012087810 */ /* 0x002fc80007ffe0ff */
        /* <DEDUP_REMOVED lines=51> */
.L_x_2552:
[----:B------:R-:W-:Y:S05]  /*9aa0*/  BSYNC B0 ;  /* 0x0000000000007941 */ /* 0x000fea0003800000 */
.L_x_2551:
[----:B------:R-:W-:-:S04]  /*9ab0*/  IADD3 R13, R13, 0x20, RZ ;  /* 0x000000200d0d7810 */ /* 0x000fc80007ffe0ff */
[----:B------:R-:W-:-:S13]  /*9ac0*/  ISETP.GE.AND P0, PT, R13, c[0x0][0x27c], PT ;  /* 0x00009f000d007a0c */ /* 0x000fda0003f06270 */
[----:B------:R-:W-:Y:S05]  /*9ad0*/  @P0 BRA `(.L_x_2550) ;  /* 0x0000293000000947 */ /* 0x000fea0003800000 */
[----:B-1----:R-:W1:Y:S01]  /*9ae0*/  LDS.128 R8, [R31+0x7100] ;  /* 0x007100001f087984 */ /* 0x002e620000000c00 */
[----:B------:R-:W-:Y:S02]  /*9af0*/  SHF.R.U64 R13, R32, 0x10, R33 ;  /* 0x00000010200d7819 */ /* 0x000fe40000001221 */
[--C-:B------:R-:W-:Y:S02]  /*9b00*/  SHF.R.U64 R20, R26, 0x10, R27.reuse ;  /* 0x000000101a147819 */ /* 0x100fe4000000121b */
[----:B------:R-:W-:Y:S02]  /*9b10*/  SHF.R.U32.HI R26, RZ, 0x10, R27 ;  /* 0x00000010ff1a7819 */ /* 0x000fe4000001161b */
[----:B------:R-:W-:Y:S02]  /*9b20*/  SHF.R.U32.HI R15, RZ, 0x10, R33 ;  /* 0x00000010ff0f7819 */ /* 0x000fe40000011621 */
[C---:B------:R-:W-:Y:S02]  /*9b30*/  PRMT R13, R12.reuse, 0x5410, R13 ;  /* 0x000054100c0d7816 */ /* 0x040fe4000000000d */
[----:B------:R-:W-:-:S02]  /*9b40*/  PRMT R12, R12, 0x5432, R26 ;  /* 0x000054320c0c7816 */ /* 0x000fc4000000001a */
[C---:B------:R-:W-:Y:S02]  /*9b50*/  PRMT R15, R14.reuse, 0x5432, R15 ;  /* 0x000054320e0f7816 */ /* 0x040fe4000000000f */
[----:B------:R-:W-:Y:S02]  /*9b60*/  PRMT R14, R14, 0x5410, R20 ;  /* 0x000054100e0e7816 */ /* 0x000fe40000000014 */
        /* <DEDUP_REMOVED lines=38> */
.L_x_2529:
[----:B------:R-:W-:Y:S01]  /*9dd0*/  @P3 IMAD.HI.U32 R13, R12, c[0x0][0x2c8], RZ ;  /* 0x0000b2000c0d3a27 */ /* 0x000fe200078e00ff */
[----:B------:R-:W-:Y:S01]  /*9de0*/  CS2R R58, SRZ ;  /* 0x00000000003a7805 */ /* 0x000fe2000001ff00 */
[----:B------:R-:W-:Y:S02]  /*9df0*/  CS2R R56, SRZ ;  /* 0x0000000000387805 */ /* 0x000fe4000001ff00 */
[----:B------:R-:W-:Y:S01]  /*9e00*/  IMAD.MOV.U32 R21, RZ, RZ, R15 ;  /* 0x000000ffff157224 */ /* 0x000fe200078e000f */
[----:B------:R-:W-:-:S04]  /*9e10*/  @P3 SHF.R.U32.HI R12, RZ, c[0x0][0x2cc], R13 ;  /* 0x0000b300ff0c3a19 */ /* 0x000fc8000001160d */
[----:B------:R-:W-:Y:S01]  /*9e20*/  SHF.R.S32.HI R13, RZ, 0x1f, R12 ;  /* 0x0000001fff0d7819 */ /* 0x000fe2000001140c */
[----:B------:R-:W-:-:S04]  /*9e30*/  IMAD.WIDE.U32 R20, R12, c[0x0][0x280], R20 ;  /* 0x0000a0000c147a25 */ /* 0x000fc800078e0014 */
[C---:B------:R-:W-:Y:S01]  /*9e40*/  IMAD R14, R13.reuse, c[0x0][0x280], RZ ;  /* 0x0000a0000d0e7a24 */ /* 0x040fe200078e02ff */
[----:B------:R-:W-:Y:S01]  /*9e50*/  LEA R15, P0, R20, c[0x0][0x270], 0x1 ;  /* 0x00009c00140f7a11 */ /* 0x000fe200078008ff */
[----:B------:R-:W-:Y:S02]  /*9e60*/  IMAD R13, R13, c[0x0][0x290], RZ ;  /* 0x0000a4000d0d7a24 */ /* 0x000fe400078e02ff */
[C---:B------:R-:W-:Y:S02]  /*9e70*/  IMAD R14, R12.reuse, c[0x0][0x284], R14 ;  /* 0x0000a1000c0e7a24 */ /* 0x040fe400078e020e */
[----:B------:R-:W-:Y:S01]  /*9e80*/  IMAD R13, R12, c[0x0][0x294], R13 ;  /* 0x0000a5000c0d7a24 */ /* 0x000fe200078e020d */
[----:B------:R-:W1:Y:S01]  /*9e90*/  SHFL.IDX PT, R24, R15, RZ, 0x181f ;  /* 0x00181fff0f187589 */ /* 0x000e6200000e0000 */
[----:B------:R-:W-:Y:S01]  /*9ea0*/  IMAD.IADD R49, R21, 0x1, R14 ;  /* 0x0000000115317824 */ /* 0x000fe200078e020e */
[----:B------:R-:W-:-:S04]  /*9eb0*/  MOV R21, R23 ;  /* 0x0000001700157202 */ /* 0x000fc80000000f00 */
[----:B------:R-:W-:Y:S01]  /*9ec0*/  LEA.HI.X R49, R20, c[0x0][0x274], R49, 0x1, P0 ;  /* 0x00009d0014317a11 */ /* 0x000fe200000f0c31 */
[----:B------:R-:W-:-:S04]  /*9ed0*/  IMAD.MOV.U32 R20, RZ, RZ, R74 ;  /* 0x000000ffff147224 */ /* 0x000fc800078e004a */
[----:B------:R-:W-:Y:S01]  /*9ee0*/  IMAD.WIDE.U32 R20, R12, c[0x0][0x290], R20 ;  /* 0x0000a4000c147a25 */ /* 0x000fe200078e0014 */
[----:B------:R-:W-:-:S03]  /*9ef0*/  SHF.R.S32.HI R12, RZ, 0x1f, R224 ;  /* 0x0000001fff0c7819 */ /* 0x000fc600000114e0 */
[----:B------:R-:W-:Y:S01]  /*9f00*/  IMAD.IADD R14, R21, 0x1, R13 ;  /* 0x00000001150e7824 */ /* 0x000fe200078e020d */
[----:B------:R-:W-:-:S04]  /*9f10*/  LEA R13, P0, R20, c[0x0][0x288], 0x1 ;  /* 0x0000a200140d7a11 */ /* 0x000fc800078008ff */
[----:B------:R-:W-:Y:S02]  /*9f20*/  LEA.HI.X R14, R20, c[0x0][0x28c], R14, 0x1, P0 ;  /* 0x0000a300140e7a11 */ /* 0x000fe400000f0c0e */
[----:B------:R-:W2:Y:S01]  /*9f30*/  SHFL.IDX PT, R20, R49, RZ, 0x181f ;  /* 0x00181fff31147589 */ /* 0x000ea200000e0000 */
[----:B------:R-:W-:-:S03]  /*9f40*/  ISETP.GE.OR P0, PT, R224, c[0x0][0x27c], P4 ;  /* 0x00009f00e0007a0c */ /* 0x000fc60002706670 */
[----:B------:R-:W-:Y:S10]  /*9f50*/  SHFL.IDX PT, R21, R14, RZ, 0x181f ;  /* 0x00181fff0e157589 */ /* 0x000ff400000e0000 */
[C---:B------:R-:W-:Y:S01]  /*9f60*/  @!P0 IMAD.SHL.U32 R23, R224.reuse, 0x2, RZ ;  /* 0x00000002e0178824 */ /* 0x040fe200078e00ff */
[----:B------:R-:W-:-:S04]  /*9f70*/  @!P0 SHF.L.U64.HI R22, R224, 0x1, R12 ;  /* 0x00000001e0168819 */ /* 0x000fc8000001020c */
[----:B-1----:R-:W-:-:S04]  /*9f80*/  @!P0 IADD3 R24, P2, R24, R23, RZ ;  /* 0x0000001718188210 */ /* 0x002fc80007f5e0ff */
[----:B--2---:R-:W-:Y:S02]  /*9f90*/  @!P0 IADD3.X R25, R20, R22, RZ, P2, !PT ;  /* 0x0000001614198210 */ /* 0x004fe400017fe4ff */
[----:B------:R-:W1:Y:S01]  /*9fa0*/  SHFL.IDX PT, R20, R13, RZ, 0x181f ;  /* 0x00181fff0d147589 */ /* 0x000e6200000e0000 */
[----:B------:R-:W-:Y:S01]  /*9fb0*/  CS2R R54, SRZ ;  /* 0x0000000000367805 */ /* 0x000fe2000001ff00 */
[----:B------:R-:W-:Y:S02]  /*9fc0*/  CS2R R52, SRZ ;  /* 0x0000000000347805 */ /* 0x000fe4000001ff00 */
[----:B------:R-:W2:Y:S01]  /*9fd0*/  @!P0 LD.E.128 R56, [R24.64] ;  /* 0x0000001218388980 */ /* 0x000ea2000c101d00 */
[----:B-1----:R-:W-:-:S05]  /*9fe0*/  @!P0 IADD3 R20, P2, R20, R23, RZ ;  /* 0x0000001714148210 */ /* 0x002fca0007f5e0ff */
[----:B------:R-:W-:-:S05]  /*9ff0*/  @!P0 IMAD.X R21, R21, 0x1, R22, P2 ;  /* 0x0000000115158824 */ /* 0x000fca00010e0616 */
[----:B------:R1:W3:Y:S01]  /*a000*/  @!P0 LD.E.128 R52, [R20.64] ;  /* 0x0000001214348980 */ /* 0x0002e2000c101d00 */
[----:B------:R-:W-:Y:S01]  /*a010*/  BSSY B0, `(.L_x_2553) ;  /* 0x0000023000007945 */ /* 0x000fe20003800000 */
[----:B------:R-:W-:Y:S01]  /*a020*/  CS2R R46, SRZ ;  /* 0x00000000002e7805 */ /* 0x000fe2000001ff00 */
[----:B------:R-:W-:Y:S01]  /*a030*/  CS2R R44, SRZ ;  /* 0x00000000002c7805 */ /* 0x000fe2000001ff00 */
[----:B------:R-:W-:Y:S01]  /*a040*/  CS2R R42, SRZ ;  /* 0x00000000002a7805 */ /* 0x000fe2000001ff00 */
[----:B------:R-:W-:Y:S01]  /*a050*/  CS2R R40, SRZ ;  /* 0x0000000000287805 */ /* 0x000fe2000001ff00 */
[----:B------:R-:W-:Y:S01]  /*a060*/  ISETP.GE.AND P2, PT, R224, c[0x0][0x27c], PT ;  /* 0x00009f00e0007a0c */ /* 0x000fe20003f46270 */
[----:B--2---:R-:W-:Y:S01]  /*a070*/  IMAD.MOV.U32 R23, RZ, RZ, R58 ;  /* 0x000000ffff177224 */ /* 0x004fe200078e003a */
[----:B------:R-:W-:Y:S01]  /*a080*/  MOV R22, R59 ;  /* 0x0000003b00167202 */ /* 0x000fe20000000f00 */
[----:B-1----:R-:W-:Y:S02]  /*a090*/  IMAD.MOV.U32 R21, RZ, RZ, R56 ;  /* 0x000000ffff157224 */ /* 0x002fe400078e0038 */
[----:B------:R-:W-:Y:S01]  /*a0a0*/  IMAD.MOV.U32 R20, RZ, RZ, R57 ;  /* 0x000000ffff147224 */ /* 0x000fe200078e0039 */
[----:B------:R-:W-:-:S02]  /*a0b0*/  PRMT R76, R22, 0x5410, R23 ;  /* 0x00005410164c7816 */ /* 0x000fc40000000017 */
[----:B------:R1:W2:Y:S02]  /*a0c0*/  SHFL.IDX PT, R22, R15, 0x1, 0x181f ;  /* 0x00381f000f167f89 */ /* 0x0002a400000e0000 */
[----:B------:R-:W-:Y:S02]  /*a0d0*/  PRMT R75, R20, 0x5410, R21 ;  /* 0x00005410144b7816 */ /* 0x000fe40000000015 */
[----:B------:R1:W4:Y:S04]  /*a0e0*/  SHFL.IDX PT, R20, R13, 0x1, 0x181f ;  /* 0x00381f000d147f89 */ /* 0x00032800000e0000 */
[----:B------:R1:W1:Y:S04]  /*a0f0*/  SHFL.IDX PT, R23, R49, 0x1, 0x181f ;  /* 0x00381f0031177f89 */ /* 0x00026800000e0000 */
[----:B------:R1:W1:Y:S01]  /*a100*/  SHFL.IDX PT, R21, R14, 0x1, 0x181f ;  /* 0x00381f000e157f89 */ /* 0x00026200000e0000 */
[----:B---3--:R-:W-:Y:S01]  /*a110*/  IMAD.MOV.U32 R26, RZ, RZ, R55 ;  /* 0x000000ffff1a7224 */ /* 0x008fe200078e0037 */
[----:B------:R-:W-:Y:S01]  /*a120*/  MOV R27, R54 ;  /* 0x00000036001b7202 */ /* 0x000fe20000000f00 */
[----:B------:R-:W-:Y:S01]  /*a130*/  IMAD.MOV.U32 R25, RZ, RZ, R52 ;  /* 0x000000ffff197224 */ /* 0x000fe200078e0034 */
[----:B------:R-:W-:-:S02]  /*a140*/  MOV R24, R53 ;  /* 0x0000003500187202 */ /* 0x000fc40000000f00 */
[----:B------:R-:W-:Y:S02]  /*a150*/  PRMT R74, R26, 0x5410, R27 ;  /* 0x000054101a4a7816 */ /* 0x000fe4000000001b */
[----:B------:R-:W-:Y:S01]  /*a160*/  PRMT R71, R24, 0x5410, R25 ;  /* 0x0000541018477816 */ /* 0x000fe20000000019 */
[----:B------:R-:W-:Y:S05]  /*a170*/  @P1 BRA `(.L_x_2554) ;  /* 0x000000c000001947 */ /* 0x000fea0003800000 */
[----:B--2-4-:R-:W-:Y:S01]  /*a180*/  CS2R R44, SRZ ;  /* 0x00000000002c7805 */ /* 0x014fe2000001ff00 */
[----:B------:R-:W-:Y:S01]  /*a190*/  CS2R R42, SRZ ;  /* 0x00000000002a7805 */ /* 0x000fe2000001ff00 */
[----:B------:R-:W-:Y:S01]  /*a1a0*/  CS2R R40, SRZ ;  /* 0x0000000000287805 */ /* 0x000fe2000001ff00 */
[----:B------:R-:W-:Y:S05]  /*a1b0*/  @P2 BRA `(.L_x_2554) ;  /* 0x0000008000002947 */ /* 0x000fea0003800000 */
[C---:B------:R-:W-:Y:S01]  /*a1c0*/  IMAD.SHL.U32 R24, R224.reuse, 0x2, RZ ;  /* 0x00000002e0187824 */ /* 0x040fe200078e00ff */
[----:B------:R-:W-:-:S04]  /*a1d0*/  SHF.L.U64.HI R25, R224, 0x1, R12 ;  /* 0x00000001e0197819 */ /* 0x000fc8000001020c */
[----:B------:R-:W-:-:S05]  /*a1e0*/  IADD3 R22, P0, R22, R24, RZ ;  /* 0x0000001816167210 */ /* 0x000fca0007f1e0ff */
[----:B-1----:R-:W-:Y:S01]  /*a1f0*/  IMAD.X R23, R23, 0x1, R25, P0 ;  /* 0x0000000117177824 */ /* 0x002fe200000e0619 */
[----:B------:R-:W-:-:S04]  /*a200*/  IADD3 R20, P0, R20, R24, RZ ;  /* 0x0000001814147210 */ /* 0x000fc80007f1e0ff */
[----:B------:R1:W5:Y:S01]  /*a210*/  LD.E.128 R44, [R22.64] ;  /* 0x00000012162c7980 */ /* 0x000362000c101d00 */
[----:B------:R-:W-:-:S05]  /*a220*/  IMAD.X R21, R21, 0x1, R25, P0 ;  /* 0x0000000115157824 */ /* 0x000fca00000e0619 */
[----:B------:R1:W5:Y:S03]  /*a230*/  LD.E.128 R40, [R20.64] ;  /* 0x0000001214287980 */ /* 0x000366000c101d00 */
.L_x_2554:
[----:B--2-4-:R-:W-:Y:S05]  /*a240*/  BSYNC B0 ;  /* 0x0000000000007941 */ /* 0x014fea0003800000 */
.L_x_2553:
[----:B-1----:R-:W1:Y:S01]  /*a250*/  SHFL.IDX PT, R22, R15, 0x2, 0x181f ;  /* 0x00581f000f167f89 */ /* 0x002e6200000e0000 */
[C---:B------:R-:W-:Y:S01]  /*a260*/  ISETP.GE.OR P0, PT, R224.reuse, c[0x0][0x27c], P5 ;  /* 0x00009f00e0007a0c */ /* 0x040fe20002f06670 */
[----:B------:R-:W-:Y:S01]  /*a270*/  CS2R R38, SRZ ;  /* 0x0000000000267805 */ /* 0x000fe2000001ff00 */
[----:B------:R-:W-:Y:S01]  /*a280*/  CS2R R36, SRZ ;  /* 0x0000000000247805 */ /* 0x000fe2000001ff00 */
[----:B------:R-:W2:Y:S10]  /*a290*/  SHFL.IDX PT, R23, R49, 0x2, 0x181f ;  /* 0x00581f0031177f89 */ /* 0x000eb400000e0000 */
[C---:B------:R-:W-:Y:S01]  /*a2a0*/  @!P0 IMAD.SHL.U32 R20, R224.reuse, 0x2, RZ ;  /* 0x00000002e0148824 */ /* 0x040fe200078e00ff */
[----:B------:R-:W-:-:S04]  /*a2b0*/  @!P0 SHF.L.U64.HI R21, R224, 0x1, R12 ;  /* 0x00000001e0158819 */ /* 0x000fc8000001020c */
[-C--:B-1----:R-:W-:Y:S02]  /*a2c0*/  @!P0 IADD3 R24, P1, R22, R20.reuse, RZ ;  /* 0x0000001416188210 */ /* 0x082fe40007f3e0ff */
[----:B------:R-:W1:Y:S03]  /*a2d0*/  SHFL.IDX PT, R22, R13, 0x2, 0x181f ;  /* 0x00581f000d167f89 */ /* 0x000e6600000e0000 */
[----:B--2---:R-:W-:Y:S02]  /*a2e0*/  @!P0 IMAD.X R25, R23, 0x1, R21, P1 ;  /* 0x0000000117198824 */ /* 0x004fe400008e0615 */
[----:B------:R-:W2:Y:S01]  /*a2f0*/  SHFL.IDX PT, R23, R14, 0x2, 0x181f ;  /* 0x00581f000e177f89 */ /* 0x000ea200000e0000 */
[----:B------:R-:W-:Y:S01]  /*a300*/  CS2R R34, SRZ ;  /* 0x0000000000227805 */ /* 0x000fe2000001ff00 */
[----:B------:R-:W-:Y:S02]  /*a310*/  CS2R R32, SRZ ;  /* 0x0000000000207805 */ /* 0x000fe4000001ff00 */
[----:B------:R3:W4:Y:S01]  /*a320*/  @!P0 LD.E.128 R36, [R24.64] ;  /* 0x0000001218248980 */ /* 0x000722000c101d00 */
[----:B-1----:R-:W-:-:S05]  /*a330*/  @!P0 IADD3 R20, P1, R22, R20, RZ ;  /* 0x0000001416148210 */ /* 0x002fca0007f3e0ff */
[----:B--2---:R-:W-:-:S05]  /*a340*/  @!P0 IMAD.X R21, R23, 0x1, R21, P1 ;  /* 0x0000000117158824 */ /* 0x004fca00008e0615 */
[----:B------:R1:W2:Y:S01]  /*a350*/  @!P0 LD.E.128 R32, [R20.64] ;  /* 0x0000001214208980 */ /* 0x0002a2000c101d00 */
[----:B-----5:R-:W-:Y:S01]  /*a360*/  IMAD.MOV.U32 R22, RZ, RZ, R47 ;  /* 0x000000ffff167224 */ /* 0x020fe200078e002f */
[----:B------:R-:W-:-:S04]  /*a370*/  MOV R23, R46 ;  /* 0x0000002e00177202 */ /* 0x000fc80000000f00 */
[----:B------:R-:W-:Y:S01]  /*a380*/  PRMT R69, R22, 0x5410, R23 ;  /* 0x0000541016457816 */ /* 0x000fe20000000017 */
[----:B------:R-:W-:Y:S01]  /*a390*/  IMAD.MOV.U32 R22, RZ, RZ, R43 ;  /* 0x000000ffff167224 */ /* 0x000fe200078e002b */
[----:B------:R-:W-:-:S04]  /*a3a0*/  MOV R23, R42 ;  /* 0x0000002a00177202 */ /* 0x000fc80000000f00 */
[----:B------:R-:W-:Y:S01]  /*a3b0*/  PRMT R67, R22, 0x5410, R23 ;  /* 0x0000541016437816 */ /* 0x000fe20000000017 */
[----:B-1----:R-:W-:Y:S02]  /*a3c0*/  IMAD.MOV.U32 R21, RZ, RZ, R44 ;  /* 0x000000ffff157224 */ /* 0x002fe400078e002c */
[----:B------:R-:W-:-:S05]  /*a3d0*/  IMAD.MOV.U32 R20, RZ, RZ, R45 ;  /* 0x000000ffff147224 */ /* 0x000fca00078e002d */
[----:B------:R-:W-:Y:S01]  /*a3e0*/  PRMT R68, R20, 0x5410, R21 ;  /* 0x0000541014447816 */ /* 0x000fe20000000015 */
[----:B------:R-:W-:Y:S02]  /*a3f0*/  IMAD.MOV.U32 R21, RZ, RZ, R40 ;  /* 0x000000ffff157224 */ /* 0x000fe400078e0028 */
[----:B------:R-:W-:-:S05]  /*a400*/  IMAD.MOV.U32 R20, RZ, RZ, R41 ;  /* 0x000000ffff147224 */ /* 0x000fca00078e0029 */
[----:B------:R-:W-:Y:S01]  /*a410*/  PRMT R66, R20, 0x5410, R21 ;  /* 0x0000541014427816 */ /* 0x000fe20000000015 */
[----:B------:R-:W1:Y:S01]  /*a420*/  SHFL.IDX PT, R49, R49, 0x3, 0x181f ;  /* 0x00781f0031317f89 */ /* 0x000e6200000e0000 */
[----:B------:R-:W-:Y:S03]  /*a430*/  BSSY B0, `(.L_x_2555) ;  /* 0x0000020000007945 */ /* 0x000fe60003800000 */
[----:B------:R-:W1:Y:S01]  /*a440*/  SHFL.IDX PT, R15, R15, 0x3, 0x181f ;  /* 0x00781f000f0f7f89 */ /* 0x000e6200000e0000 */
[----:B------:R-:W-:-:S03]  /*a450*/  CS2R R26, SRZ ;  /* 0x00000000001a7805 */ /* 0x000fc6000001ff00 */
[----:B------:R-:W1:Y:S01]  /*a460*/  SHFL.IDX PT, R13, R13, 0x3, 0x181f ;  /* 0x00781f000d0d7f89 */ /* 0x000e6200000e0000 */
[----:B---3--:R-:W-:-:S03]  /*a470*/  CS2R R24, SRZ ;  /* 0x0000000000187805 */ /* 0x008fc6000001ff00 */
[----:B------:R-:W3:Y:S01]  /*a480*/  SHFL.IDX PT, R14, R14, 0x3, 0x181f ;  /* 0x00781f000e0e7f89 */ /* 0x000ee200000e0000 */
[----:B----4-:R-:W-:Y:S01]  /*a490*/  IMAD.MOV.U32 R22, RZ, RZ, R39 ;  /* 0x000000ffff167224 */ /* 0x010fe200078e0027 */
[----:B------:R-:W-:Y:S01]  /*a4a0*/  MOV R23, R38 ;  /* 0x0000002600177202 */ /* 0x000fe20000000f00 */
[----:B------:R-:W-:Y:S01]  /*a4b0*/  IMAD.MOV.U32 R21, RZ, RZ, R36 ;  /* 0x000000ffff157224 */ /* 0x000fe200078e0024 */
[----:B------:R-:W-:Y:S02]  /*a4c0*/  MOV R20, R37 ;  /* 0x0000002500147202 */ /* 0x000fe40000000f00 */
[----:B------:R-:W-:Y:S02]  /*a4d0*/  PRMT R65, R22, 0x5410, R23 ;  /* 0x0000541016417816 */ /* 0x000fe40000000017 */
[----:B------:R-:W-:Y:S01]  /*a4e0*/  PRMT R64, R20, 0x5410, R21 ;  /* 0x0000541014407816 */ /* 0x000fe20000000015 */
[----:B--2---:R-:W-:Y:S01]  /*a4f0*/  IMAD.MOV.U32 R23, RZ, RZ, R34 ;  /* 0x000000ffff177224 */ /* 0x004fe200078e0022 */
[----:B------:R-:W-:Y:S01]  /*a500*/  MOV R21, R32 ;  /* 0x0000002000157202 */ /* 0x000fe20000000f00 */
[----:B------:R-:W-:-:S02]  /*a510*/  IMAD.MOV.U32 R22, RZ, RZ, R35 ;  /* 0x000000ffff167224 */ /* 0x000fc400078e0023 */
[----:B------:R-:W-:-:S03]  /*a520*/  IMAD.MOV.U32 R20, RZ, RZ, R33 ;  /* 0x000000ffff147224 */ /* 0x000fc600078e0021 */
[----:B------:R-:W-:Y:S02]  /*a530*/  PRMT R63, R22, 0x5410, R23 ;  /* 0x00005410163f7816 */ /* 0x000fe40000000017 */
[----:B------:R-:W-:Y:S01]  /*a540*/  PRMT R62, R20, 0x5410, R21 ;  /* 0x00005410143e7816 */ /* 0x000fe20000000015 */
[----:B------:R-:W-:Y:S01]  /*a550*/  CS2R R22, SRZ ;  /* 0x0000000000167805 */ /* 0x000fe2000001ff00 */
[----:B------:R-:W-:Y:S01]  /*a560*/  CS2R R20, SRZ ;  /* 0x0000000000147805 */ /* 0x000fe2000001ff00 */
[----:B------:R-:W-:Y:S05]  /*a570*/  @P6 BRA `(.L_x_2556) ;  /* 0x000000b000006947 */ /* 0x000fea0003800000 */
[C---:B-1-3--:R-:W-:Y:S01]  /*a580*/  IMAD.SHL.U32 R20, R224.reuse, 0x2, RZ ;  /* 0x00000002e0147824 */ /* 0x04afe200078e00ff */
[----:B------:R-:W-:Y:S01]  /*a590*/  SHF.L.U64.HI R12, R224, 0x1, R12 ;  /* 0x00000001e00c7819 */ /* 0x000fe2000001020c */
[----:B------:R-:W-:Y:S01]  /*a5a0*/  CS2R R24, SRZ ;  /* 0x0000000000187805 */ /* 0x000fe2000001ff00 */
[----:B------:R-:W-:Y:S02]  /*a5b0*/  CS2R R22, SRZ ;  /* 0x0000000000167805 */ /* 0x000fe4000001ff00 */
[----:B------:R-:W-:-:S05]  /*a5c0*/  IADD3 R50, P0, R15, R20, RZ ;  /* 0x000000140f327210 */ /* 0x000fca0007f1e0ff */
[--C-:B------:R-:W-:Y:S01]  /*a5d0*/  IMAD.X R51, R49, 0x1, R12.reuse, P0 ;  /* 0x0000000131337824 */ /* 0x100fe200000e060c */
[----:B------:R-:W-:Y:S02]  /*a5e0*/  IADD3 R60, P0, R13, R20, RZ ;  /* 0x000000140d3c7210 */ /* 0x000fe40007f1e0ff */
[----:B------:R-:W-:Y:S02]  /*a5f0*/  CS2R R20, SRZ ;  /* 0x0000000000147805 */ /* 0x000fe4000001ff00 */
[----:B------:R1:W5:Y:S01]  /*a600*/  @!P2 LD.E.128 R24, [R50.64] ;  /* 0x000000123218a980 */ /* 0x000362000c101d00 */
[----:B------:R-:W-:-:S05]  /*a610*/  IMAD.X R61, R14, 0x1, R12, P0 ;  /* 0x000000010e3d7824 */ /* 0x000fca00000e060c */
[----:B------:R1:W5:Y:S03]  /*a620*/  @!P2 LD.E.128 R20, [R60.64] ;  /* 0x000000123c14a980 */ /* 0x000366000c101d00 */
.L_x_2556:
[----:B-1-3--:R-:W-:Y:S05]  /*a630*/  BSYNC B0 ;  /* 0x0000000000007941 */ /* 0x00afea0003800000 */
.L_x_2555:
        /* <DEDUP_REMOVED lines=8> */
[----:B------:R-:W-:Y:S01]  /*a6c0*/  ISETP.GE.OR P0, PT, R18, R61, P2 ;  /* 0x0000003d1200720c */ /* 0x000fe20001706670 */
[----:B------:R-:W-:Y:S01]  /*a6d0*/  IMAD.MOV.U32 R8, RZ, RZ, R21 ;  /* 0x000000ffff087224 */ /* 0x000fe200078e0015 */
[----:B------:R-:W-:Y:S01]  /*a6e0*/  PRMT R60, R13, 0x5410, R14 ;  /* 0x000054100d3c7816 */ /* 0x000fe2000000000e */
[----:B------:R-:W-:Y:S01]  /*a6f0*/  IMAD.MOV.U32 R13, RZ, RZ, R25 ;  /* 0x000000ffff0d7224 */ /* 0x000fe200078e0019 */
[----:B------:R-:W-:-:S02]  /*a700*/  PRMT R51, R51, 0x5410, R12 ;  /* 0x0000541033337816 */ /* 0x000fc4000000000c */
[----:B------:R-:W-:Y:S02]  /*a710*/  MOV R12, R22 ;  /* 0x00000016000c7202 */ /* 0x000fe40000000f00 */
[----:B------:R-:W-:Y:S01]  /*a720*/  PRMT R51, R13, 0x7610, R51 ;  /* 0x000076100d337816 */ /* 0x000fe20000000033 */
[----:B------:R-:W-:Y:S01]  /*a730*/  IMAD.MOV.U32 R13, RZ, RZ, R23 ;  /* 0x000000ffff0d7224 */ /* 0x000fe200078e0017 */
[----:B------:R-:W-:Y:S02]  /*a740*/  PRMT R50, R50, 0x5410, R12 ;  /* 0x0000541032327816 */ /* 0x000fe4000000000c */
[----:B------:R-:W-:Y:S02]  /*a750*/  MOV R12, R20 ;  /* 0x00000014000c7202 */ /* 0x000fe40000000f00 */
[----:B------:R-:W-:Y:S02]  /*a760*/  PRMT R50, R13, 0x7610, R50 ;  /* 0x000076100d327816 */ /* 0x000fe40000000032 */
[----:B------:R-:W-:Y:S01]  /*a770*/  PRMT R49, R8, 0x5410, R12 ;  /* 0x0000541008317816 */ /* 0x000fe2000000000c */
[----:B------:R-:W-:Y:S05]  /*a780*/  @P0 BRA `(.L_x_2558) ;  /* 0x0000067000000947 */ /* 0x000fea0003800000 */
[----:B------:R-:W-:Y:S01]  /*a790*/  IMAD.MOV.U32 R13, RZ, RZ, c[0x0][0x27c] ;  /* 0x00009f00ff0d7624 */ /* 0x000fe200078e00ff */
[----:B------:R-:W-:-:S02]  /*a7a0*/  SHF.R.U64 R52, R52, 0x10, R53 ;  /* 0x0000001034347819 */ /* 0x000fc40000001235 */
[----:B------:R-:W-:Y:S02]  /*a7b0*/  SHF.R.U64 R56, R56, 0x10, R57 ;  /* 0x0000001038387819 */ /* 0x000fe40000001239 */
[----:B------:R-:W-:Y:S02]  /*a7c0*/  LEA.HI R13, R13, R0, RZ, 0x1d ;  /* 0x000000000d0d7211 */ /* 0x000fe400078fe8ff */
[----:B------:R-:W-:Y:S02]  /*a7d0*/  SHF.R.U64 R58, R58, 0x10, R59 ;  /* 0x000000103a3a7819 */ /* 0x000fe4000000123b */
[----:B------:R-:W-:Y:S01]  /*a7e0*/  SHF.R.S32.HI R8, RZ, 0x1f, R13 ;  /* 0x0000001fff087819 */ /* 0x000fe2000001140d */
[----:B------:R-:W-:Y:S01]  /*a7f0*/  IMAD.SHL.U32 R12, R13, 0x8, RZ ;  /* 0x000000080d0c7824 */ /* 0x000fe200078e00ff */
[----:B------:R-:W-:Y:S02]  /*a800*/  SHF.R.U32.HI R59, RZ, 0x10, R59 ;  /* 0x00000010ff3b7819 */ /* 0x000fe4000001163b */
[----:B------:R-:W-:-:S02]  /*a810*/  LEA.HI R8, R8, R13, RZ, 0x3 ;  /* 0x0000000d08087211 */ /* 0x000fc400078f18ff */
[----:B------:R-:W-:Y:S02]  /*a820*/  LOP3.LUT R12, R11, 0x38, R12, 0xf8, !PT ;  /* 0x000000380b0c7812 */ /* 0x000fe400078ef80c */
[----:B------:R-:W-:Y:S01]  /*a830*/  SHF.R.U32.HI R53, RZ, 0x10, R53 ;  /* 0x00000010ff357819 */ /* 0x000fe20000011635 */
[----:B------:R-:W-:Y:S01]  /*a840*/  IMAD.SHL.U32 R8, R8, 0x400, RZ ;  /* 0x0000040008087824 */ /* 0x000fe200078e00ff */
[----:B------:R-:W-:Y:S02]  /*a850*/  LOP3.LUT R12, R12, R9, RZ, 0x3c, !PT ;  /* 0x000000090c0c7212 */ /* 0x000fe400078e3cff */
[----:B------:R-:W-:Y:S02]  /*a860*/  PRMT R52, R71, 0x5432, R52 ;  /* 0x0000543247347816 */ /* 0x000fe40000000034 */
[----:B------:R-:W-:Y:S02]  /*a870*/  LOP3.LUT R8, R8, 0x7fffe000, RZ, 0xc0, !PT ;  /* 0x7fffe00008087812 */ /* 0x000fe400078ec0ff */
[----:B------:R-:W-:Y:S01]  /*a880*/  PRMT R56, R75, 0x5432, R56 ;  /* 0x000054324b387816 */ /* 0x000fe20000000038 */
[----:B------:R-:W-:Y:S01]  /*a890*/  IMAD.U32 R84, R52, 0x10000, RZ ;  /* 0x0001000034547824 */ /* 0x000fe200078e00ff */
[----:B------:R-:W-:-:S02]  /*a8a0*/  IADD3 R70, R12, R8, R10 ;  /* 0x000000080c467210 */ /* 0x000fc40007ffe00a */
[----:B------:R-:W1:Y:S01]  /*a8b0*/  LDS.128 R12, [R31+0x100] ;  /* 0x000100001f0c7984 */ /* 0x000e620000000c00 */
[--C-:B------:R-:W-:Y:S01]  /*a8c0*/  SHF.R.U64 R54, R54, 0x10, R55.reuse ;  /* 0x0000001036367819 */ /* 0x100fe20000001237 */
[----:B------:R-:W-:Y:S01]  /*a8d0*/  IMAD.U32 R81, R56, 0x10000, RZ ;  /* 0x0001000038517824 */ /* 0x000fe200078e00ff */
[----:B------:R-:W-:Y:S01]  /*a8e0*/  SHF.R.U32.HI R55, RZ, 0x10, R55 ;  /* 0x00000010ff377819 */ /* 0x000fe20000011637 */
[----:B------:R-:W-:Y:S01]  /*a8f0*/  IMAD.SHL.U32 R70, R70, 0x2, RZ ;  /* 0x0000000246467824 */ /* 0x000fe200078e00ff */
[C---:B------:R-:W-:Y:S02]  /*a900*/  PRMT R58, R76.reuse, 0x5432, R58 ;  /* 0x000054324c3a7816 */ /* 0x040fe4000000003a */
[----:B------:R-:W-:Y:S02]  /*a910*/  PRMT R59, R76, 0x5410, R59 ;  /* 0x000054104c3b7816 */ /* 0x000fe4000000003b */
[----:B------:R-:W2:Y:S01]  /*a920*/  LDS.128 R8, [R70+0x100] ;  /* 0x0001000046087984 */ /* 0x000ea20000000c00 */
[----:B------:R-:W-:-:S02]  /*a930*/  PRMT R53, R71, 0x5410, R53 ;  /* 0x0000541047357816 */ /* 0x000fc40000000035 */
[----:B------:R-:W-:Y:S02]  /*a940*/  SHF.R.U32.HI R57, RZ, 0x10, R57 ;  /* 0x00000010ff397819 */ /* 0x000fe40000011639 */
[C---:B------:R-:W-:Y:S01]  /*a950*/  PRMT R54, R74.reuse, 0x5432, R54 ;  /* 0x000054324a367816 */ /* 0x040fe20000000036 */
[----:B------:R-:W-:Y:S01]  /*a960*/  IMAD.U32 R83, R53, 0x10000, RZ ;  /* 0x0001000035537824 */ /* 0x000fe200078e00ff */
[----:B------:R-:W-:Y:S02]  /*a970*/  PRMT R55, R74, 0x5410, R55 ;  /* 0x000054104a377816 */ /* 0x000fe40000000037 */
[----:B------:R-:W-:Y:S02]  /*a980*/  PRMT R57, R75, 0x5410, R57 ;  /* 0x000054104b397816 */ /* 0x000fe40000000039 */
[----:B------:R-:W-:Y:S02]  /*a990*/  LOP3.LUT R52, R52, 0xffff0000, RZ, 0xc0, !PT ;  /* 0xffff000034347812 */ /* 0x000fe400078ec0ff */
[----:B------:R-:W-:Y:S01]  /*a9a0*/  LOP3.LUT R56, R56, 0xffff0000, RZ, 0xc0, !PT ;  /* 0xffff000038387812 */ /* 0x000fe200078ec0ff */
[----:B------:R-:W-:Y:S01]  /*a9b0*/  IMAD.U32 R86, R57, 0x10000, RZ ;  /* 0x0001000039567824 */ /* 0x000fe200078e00ff */
[----:B------:R-:W-:-:S02]  /*a9c0*/  LOP3.LUT R53, R53, 0xffff0000, RZ, 0xc0, !PT ;  /* 0xffff000035357812 */ /* 0x000fc400078ec0ff */
[----:B------:R-:W-:Y:S02]  /*a9d0*/  LOP3.LUT R57, R57, 0xffff0000, RZ, 0xc0, !PT ;  /* 0xffff000039397812 */ /* 0x000fe400078ec0ff */
[C---:B-1----:R-:W-:Y:S01]  /*a9e0*/  SHF.L.U32 R71, R13.reuse, 0x10, RZ ;  /* 0x000000100d477819 */ /* 0x042fe200000006ff */
[----:B------:R-:W-:Y:S01]  /*a9f0*/  IMAD.U32 R74, R12, 0x10000, RZ ;  /* 0x000100000c4a7824 */ /* 0x000fe200078e00ff */
[----:B------:R-:W-:Y:S01]  /*aa00*/  LOP3.LUT R76, R13, 0xffff0000, RZ, 0xc0, !PT ;  /* 0xffff00000d4c7812 */ /* 0x000fe200078ec0ff */
[C---:B------:R-:W-:Y:S01]  /*aa10*/  IMAD.U32 R13, R15.reuse, 0x10000, RZ ;  /* 0x000100000f0d7824 */ /* 0x040fe200078e00ff */
[----:B------:R-:W-:Y:S01]  /*aa20*/  LOP3.LUT R77, R15, 0xffff0000, RZ, 0xc0, !PT ;  /* 0xffff00000f4d7812 */ /* 0x000fe200078ec0ff */
[----:B------:R-:W-:Y:S01]  /*aa30*/  IMAD.U32 R75, R14, 0x10000, RZ ;  /* 0x000100000e4b7824 */ /* 0x000fe200078e00ff */
[----:B------:R-:W-:Y:S02]  /*aa40*/  LOP3.LUT R12, R12, 0xffff0000, RZ, 0xc0, !PT ;  /* 0xffff00000c0c7812 */ /* 0x000fe400078ec0ff */
[----:B------:R-:W-:Y:S01]  /*aa50*/  LOP3.LUT R14, R14, 0xffff0000, RZ, 0xc0, !PT ;  /* 0xffff00000e0e7812 */ /* 0x000fe200078ec0ff */
[----:B--2---:R-:W-:Y:S01]  /*aa60*/  IMAD.U32 R85, R8, 0x10000, RZ ;  /* 0x0001000008557824 */ /* 0x004fe200078e00ff */
[----:B------:R-:W-:Y:S01]  /*aa70*/  SHF.L.U32 R15, R9, 0x10, RZ ;  /* 0x00000010090f7819 */ /* 0x000fe200000006ff */
[----:B------:R-:W-:Y:S01]  /*aa80*/  IMAD.U32 R80, R11, 0x10000, RZ ;  /* 0x000100000b507824 */ /* 0x000fe200078e00ff */
[----:B------:R-:W-:-:S02]  /*aa90*/  LOP3.LUT R79, R9, 0xffff0000, RZ, 0xc0, !PT ;  /* 0xffff0000094f7812 */ /* 0x000fc400078ec0ff */
[C---:B------:R-:W-:Y:S02]  /*aaa0*/  SHF.L.U32 R78, R10.reuse, 0x10, RZ ;  /* 0x000000100a4e7819 */ /* 0x040fe400000006ff */
[----:B------:R-:W-:Y:S01]  /*aab0*/  LOP3.LUT R9, R10, 0xffff0000, RZ, 0xc0, !PT ;  /* 0xffff00000a097812 */ /* 0x000fe200078ec0ff */
[-C--:B------:R-:W-:Y:S01]  /*aac0*/  FMUL.FTZ R10, R85, R84.reuse ;  /* 0x00000054550a7220 */ /* 0x080fe20000410000 */
[----:B------:R-:W-:Y:S01]  /*aad0*/  LOP3.LUT R82, R11, 0xffff0000, RZ, 0xc0, !PT ;  /* 0xffff00000b527812 */ /* 0x000fe200078ec0ff */
[-C--:B------:R-:W-:Y:S01]  /*aae0*/  FMUL.FTZ R85, R85, R81.reuse ;  /* 0x0000005155557220 */ /* 0x080fe20000410000 */
[----:B------:R-:W-:Y:S01]  /*aaf0*/  LOP3.LUT R8, R8, 0xffff0000, RZ, 0xc0, !PT ;  /* 0xffff000008087812 */ /* 0x000fe200078ec0ff */
[C---:B------:R-:W-:Y:S02]  /*ab00*/  FFMA.FTZ R11, R74.reuse, R81, -R10 ;  /* 0x000000514a0b7223 */ /* 0x040fe4000001080a */
[----:B------:R-:W-:Y:S01]  /*ab10*/  FFMA.FTZ R74, R74, R84, R85 ;  /* 0x000000544a4a7223 */ /* 0x000fe20000010055 */
[----:B------:R-:W-:Y:S01]  /*ab20*/  SHF.L.U32 R84, R59, 0x10, RZ ;  /* 0x000000103b547819 */ /* 0x000fe200000006ff */
[C---:B------:R-:W-:Y:S01]  /*ab30*/  IMAD.U32 R81, R55.reuse, 0x10000, RZ ;  /* 0x0001000037517824 */ /* 0x040fe200078e00ff */
[----:B------:R-:W-:Y:S01]  /*ab40*/  LOP3.LUT R55, R55, 0xffff0000, RZ, 0xc0, !PT ;  /* 0xffff000037377812 */ /* 0x000fe200078ec0ff */
[----:B------:R-:W-:Y:S01]  /*ab50*/  FMUL.FTZ R10, R15, R83 ;  /* 0x000000530f0a7220 */ /* 0x000fe20000410000 */
[----:B------:R-:W-:Y:S01]  /*ab60*/  LOP3.LUT R59, R59, 0xffff0000, RZ, 0xc0, !PT ;  /* 0xffff00003b3b7812 */ /* 0x000fe200078ec0ff */
[----:B------:R-:W-:-:S02]  /*ab70*/  FMUL.FTZ R85, R15, R86 ;  /* 0x000000560f557220 */ /* 0x000fc40000410000 */
[CC--:B------:R-:W-:Y:S02]  /*ab80*/  FMUL.FTZ R15, R80.reuse, R81.reuse ;  /* 0x00000051500f7220 */ /* 0x0c0fe40000410000 */
[-C--:B------:R-:W-:Y:S02]  /*ab90*/  FMUL.FTZ R80, R80, R84.reuse ;  /* 0x0000005450507220 */ /* 0x080fe40000410000 */
[C---:B------:R-:W-:Y:S02]  /*aba0*/  FFMA.FTZ R15, R13.reuse, R84, -R15 ;  /* 0x000000540d0f7223 */ /* 0x040fe4000001080f */
[----:B------:R-:W-:Y:S02]  /*abb0*/  FFMA.FTZ R80, R13, R81, R80 ;  /* 0x000000510d507223 */ /* 0x000fe40000010050 */
[C---:B------:R-:W-:Y:S02]  /*abc0*/  FMUL.FTZ R13, R8.reuse, R52 ;  /* 0x00000034080d7220 */ /* 0x040fe40000410000 */
[----:B------:R-:W-:-:S02]  /*abd0*/  FMUL.FTZ R8, R8, R56 ;  /* 0x0000003808087220 */ /* 0x000fc40000410000 */
[C---:B------:R-:W-:Y:S01]  /*abe0*/  IMAD.U32 R81, R54.reuse, 0x10000, RZ ;  /* 0x0001000036517824 */ /* 0x040fe200078e00ff */
[----:B------:R-:W-:Y:S01]  /*abf0*/  LOP3.LUT R54, R54, 0xffff0000, RZ, 0xc0, !PT ;  /* 0xffff000036367812 */ /* 0x000fe200078ec0ff */
[C---:B------:R-:W-:Y:S02]  /*ac00*/  FFMA.FTZ R10, R71.reuse, R86, -R10 ;  /* 0x00000056470a7223 */ /* 0x040fe4000001080a */
[----:B------:R-:W-:Y:S02]  /*ac10*/  FFMA.FTZ R71, R71, R83, R85 ;  /* 0x0000005347477223 */ /* 0x000fe40000010055 */
[----:B------:R-:W-:Y:S02]  /*ac20*/  FFMA.FTZ R56, R12, R56, -R13 ;  /* 0x000000380c387223 */ /* 0x000fe4000001080d */
[C---:B------:R-:W-:Y:S01]  /*ac30*/  IMAD.U32 R83, R58.reuse, 0x10000, RZ ;  /* 0x000100003a537824 */ /* 0x040fe200078e00ff */
[----:B------:R-:W-:Y:S01]  /*ac40*/  LOP3.LUT R58, R58, 0xffff0000, RZ, 0xc0, !PT ;  /* 0xffff00003a3a7812 */ /* 0x000fe200078ec0ff */
[----:B------:R-:W-:-:S02]  /*ac50*/  FFMA.FTZ R8, R12, R52, R8 ;  /* 0x000000340c087223 */ /* 0x000fc40000010008 */
[C---:B------:R-:W-:Y:S02]  /*ac60*/  FMUL.FTZ R12, R78.reuse, R81 ;  /* 0x000000514e0c7220 */ /* 0x040fe40000410000 */
[-C--:B------:R-:W-:Y:S01]  /*ac70*/  FMUL.FTZ R78, R78, R83.reuse ;  /* 0x000000534e4e7220 */ /* 0x080fe20000410000 */
[----:B------:R-:W-:Y:S01]  /*ac80*/  F2FP.BF16.PACK_AB R8, R8, R74 ;  /* 0x0000004a0808723e */ /* 0x000fe200000010ff */
[----:B------:R-:W-:Y:S02]  /*ac90*/  FFMA.FTZ R83, R75, R83, -R12 ;  /* 0x000000534b537223 */ /* 0x000fe4000001080c */
[C---:B------:R-:W-:Y:S02]  /*aca0*/  FMUL.FTZ R52, R9.reuse, R54 ;  /* 0x0000003609347220 */ /* 0x040fe40000410000 */
[----:B------:R-:W-:Y:S02]  /*acb0*/  FMUL.FTZ R12, R9, R58 ;  /* 0x0000003a090c7220 */ /* 0x000fe40000410000 */
[----:B------:R-:W-:-:S02]  /*acc0*/  FMUL.FTZ R13, R79, R53 ;  /* 0x000000354f0d7220 */ /* 0x000fc40000410000 */
[C---:B------:R-:W-:Y:S02]  /*acd0*/  FMUL.FTZ R9, R82.reuse, R55 ;  /* 0x0000003752097220 */ /* 0x040fe40000410000 */
[----:B------:R-:W-:Y:S02]  /*ace0*/  FMUL.FTZ R79, R79, R57 ;  /* 0x000000394f4f7220 */ /* 0x000fe40000410000 */
[----:B------:R-:W-:Y:S02]  /*acf0*/  FMUL.FTZ R82, R82, R59 ;  /* 0x0000003b52527220 */ /* 0x000fe40000410000 */
[----:B------:R-:W-:Y:S02]  /*ad00*/  FFMA.FTZ R13, R76, R57, -R13 ;  /* 0x000000394c0d7223 */ /* 0x000fe4000001080d */
[----:B------:R-:W-:Y:S02]  /*ad10*/  FFMA.FTZ R58, R14, R58, -R52 ;  /* 0x0000003a0e3a7223 */ /* 0x000fe40000010834 */
[----:B------:R-:W-:Y:S01]  /*ad20*/  FFMA.FTZ R59, R77, R59, -R9 ;  /* 0x0000003b4d3b7223 */ /* 0x000fe20000010809 */
[----:B------:R-:W-:Y:S01]  /*ad30*/  F2FP.BF16.PACK_AB R13, R13, R10 ;  /* 0x0000000a0d0d723e */ /* 0x000fe200000010ff */
[----:B------:R-:W-:-:S02]  /*ad40*/  FFMA.FTZ R79, R76, R53, R79 ;  /* 0x000000354c4f7223 */ /* 0x000fc4000001004f */
[----:B------:R-:W-:Y:S01]  /*ad50*/  FFMA.FTZ R78, R75, R81, R78 ;  /* 0x000000514b4e7223 */ /* 0x000fe2000001004e */
[----:B------:R-:W-:Y:S01]  /*ad60*/  F2FP.BF16.PACK_AB R15, R59, R15 ;  /* 0x0000000f3b0f723e */ /* 0x000fe200000010ff */
[----:B------:R-:W-:Y:S01]  /*ad70*/  FFMA.FTZ R54, R14, R54, R12 ;  /* 0x000000360e367223 */ /* 0x000fe2000001000c */
[----:B------:R-:W-:Y:S01]  /*ad80*/  F2FP.BF16.PACK_AB R12, R56, R11 ;  /* 0x0000000b380c723e */ /* 0x000fe200000010ff */
[----:B------:R-:W-:Y:S01]  /*ad90*/  FFMA.FTZ R82, R77, R55, R82 ;  /* 0x000000374d527223 */ /* 0x000fe20000010052 */
[----:B------:R-:W-:Y:S02]  /*ada0*/  F2FP.BF16.PACK_AB R14, R58, R83 ;  /* 0x000000533a0e723e */ /* 0x000fe400000010ff */
[----:B------:R-:W-:Y:S02]  /*adb0*/  F2FP.BF16.PACK_AB R9, R79, R71 ;  /* 0x000000474f09723e */ /* 0x000fe400000010ff */
[----:B------:R-:W-:Y:S01]  /*adc0*/  F2FP.BF16.PACK_AB R10, R54, R78 ;  /* 0x0000004e360a723e */ /* 0x000fe200000010ff */
[----:B------:R1:W-:Y:S01]  /*add0*/  STS.128 [R31+0x100], R12 ;  /* 0x0001000c1f007388 */ /* 0x0003e20000000c00 */
[----:B------:R-:W-:-:S05]  /*ade0*/  F2FP.BF16.PACK_AB R11, R82, R80 ;  /* 0x00000050520b723e */ /* 0x000fca00000010ff */
[----:B------:R1:W-:Y:S02]  /*adf0*/  STS.128 [R70+0x100], R8 ;  /* 0x0001000846007388 */ /* 0x0003e40000000c00 */
.L_x_2558:
[----:B------:R-:W-:Y:S05]  /*ae00*/  BSYNC B0 ;  /* 0x0000000000007941 */ /* 0x000fea0003800000 */
.L_x_2557:
[----:B-1----:R-:W-:Y:S01]  /*ae10*/  IADD3 R9, R18, 0x20, RZ ;  /* 0x0000002012097810 */ /* 0x002fe20007ffe0ff */
        /* <DEDUP_REMOVED lines=9> */
[----:B------:R-:W-:Y:S01]  /*aeb0*/  SHF.R.S32.HI R9, RZ, 0x1f, R11 ;  /* 0x0000001fff097819 */ /* 0x000fe2000001140b */
[----:B------:R-:W-:Y:S01]  /*aec0*/  IMAD.SHL.U32 R10, R11, 0x8, RZ ;  /* 0x000000080b0a7824 */ /* 0x000fe200078e00ff */
[----:B------:R-:W-:Y:S01]  /*aed0*/  LOP3.LUT R13, R13, 0x1c0, RZ, 0xc0, !PT ;  /* 0x000001c00d0d7812 */ /* 0x000fe200078ec0ff */
[----:B------:R-:W-:Y:S01]  /*aee0*/  IMAD.SHL.U32 R8, R8, 0x40, RZ ;  /* 0x0000004008087824 */ /* 0x000fe200078e00ff */
[----:B------:R-:W-:-:S02]  /*aef0*/  LEA.HI R9, R9, R11, RZ, 0x3 ;  /* 0x0000000b09097211 */ /* 0x000fc400078f18ff */
[----:B------:R-:W-:Y:S02]  /*af00*/  SHF.R.U32.HI R12, RZ, 0x3, R13 ;  /* 0x00000003ff0c7819 */ /* 0x000fe4000001160d */
[----:B------:R-:W-:Y:S01]  /*af10*/  LOP3.LUT R10, R13, 0x38, R10, 0xf8, !PT ;  /* 0x000000380d0a7812 */ /* 0x000fe200078ef80a */
[----:B------:R-:W-:Y:S01]  /*af20*/  IMAD.SHL.U32 R9, R9, 0x400, RZ ;  /* 0x0000040009097824 */ /* 0x000fe200078e00ff */
[----:B------:R-:W-:Y:S02]  /*af30*/  LOP3.LUT R14, R13, 0x38, R224, 0xf8, !PT ;  /* 0x000000380d0e7812 */ /* 0x000fe400078ef8e0 */
[----:B------:R-:W-:Y:S02]  /*af40*/  LOP3.LUT R8, R8, 0xfffffe00, RZ, 0xc0, !PT ;  /* 0xfffffe0008087812 */ /* 0x000fe400078ec0ff */
[----:B------:R-:W-:Y:S02]  /*af50*/  LOP3.LUT R10, R10, R12, RZ, 0x3c, !PT ;  /* 0x0000000c0a0a7212 */ /* 0x000fe400078e3cff */
[----:B------:R-:W-:-:S02]  /*af60*/  LOP3.LUT R9, R9, 0x7fffe000, RZ, 0xc0, !PT ;  /* 0x7fffe00009097812 */ /* 0x000fc400078ec0ff */
[----:B------:R-:W-:Y:S02]  /*af70*/  LOP3.LUT R14, R8, R14, R12, 0xf6, !PT ;  /* 0x0000000e080e7212 */ /* 0x000fe400078ef60c */
[----:B------:R-:W-:Y:S02]  /*af80*/  IADD3 R31, R10, R9, R8 ;  /* 0x000000090a1f7210 */ /* 0x000fe40007ffe008 */
[----:B------:R-:W-:Y:S01]  /*af90*/  SHF.R.U64 R44, R44, 0x10, R45 ;  /* 0x000000102c2c7819 */ /* 0x000fe2000000122d */
[----:B------:R-:W-:Y:S01]  /*afa0*/  IMAD.SHL.U32 R52, R14, 0x2, RZ ;  /* 0x000000020e347824 */ /* 0x000fe200078e00ff */
[----:B------:R-:W-:Y:S01]  /*afb0*/  PRMT R40, R66, 0x5432, R40 ;  /* 0x0000543242287816 */ /* 0x000fe20000000028 */
[----:B------:R-:W-:Y:S01]  /*afc0*/  IMAD.SHL.U32 R31, R31, 0x2, RZ ;  /* 0x000000021f1f7824 */ /* 0x000fe200078e00ff */
[----:B------:R-:W-:Y:S02]  /*afd0*/  SHF.R.U32.HI R41, RZ, 0x10, R41 ;  /* 0x00000010ff297819 */ /* 0x000fe40000011629 */
[----:B------:R-:W1:Y:S01]  /*afe0*/  LDS.128 R12, [R52+0x100] ;  /* 0x00010000340c7984 */ /* 0x000e620000000c00 */
[----:B------:R-:W-:Y:S01]  /*aff0*/  PRMT R44, R68, 0x5432, R44 ;  /* 0x00005432442c7816 */ /* 0x000fe2000000002c */
[----:B------:R-:W-:Y:S01]  /*b000*/  IMAD.U32 R59, R40, 0x10000, RZ ;  /* 0x00010000283b7824 */ /* 0x000fe200078e00ff */
[--C-:B------:R-:W-:Y:S01]  /*b010*/  SHF.R.U64 R46, R46, 0x10, R47.reuse ;  /* 0x000000102e2e7819 */ /* 0x100fe2000000122f */
[----:B------:R-:W2:Y:S01]  /*b020*/  LDS.128 R8, [R31+0x100] ;  /* 0x000100001f087984 */ /* 0x000ea20000000c00 */
[----:B------:R-:W-:-:S02]  /*b030*/  SHF.R.U32.HI R47, RZ, 0x10, R47 ;  /* 0x00000010ff2f7819 */ /* 0x000fc4000001162f */
[----:B------:R-:W-:Y:S01]  /*b040*/  PRMT R41, R66, 0x5410, R41 ;  /* 0x0000541042297816 */ /* 0x000fe20000000029 */
[----:B------:R-:W-:Y:S01]  /*b050*/  IMAD.U32 R66, R44, 0x10000, RZ ;  /* 0x000100002c427824 */ /* 0x000fe200078e00ff */
[----:B------:R-:W-:Y:S02]  /*b060*/  SHF.R.U32.HI R45, RZ, 0x10, R45 ;  /* 0x00000010ff2d7819 */ /* 0x000fe4000001162d */
[C---:B------:R-:W-:Y:S02]  /*b070*/  PRMT R46, R69.reuse, 0x5432, R46 ;  /* 0x00005432452e7816 */ /* 0x040fe4000000002e */
[----:B------:R-:W-:Y:S02]  /*b080*/  PRMT R47, R69, 0x5410, R47 ;  /* 0x00005410452f7816 */ /* 0x000fe4000000002f */
[----:B------:R-:W-:Y:S02]  /*b090*/  LOP3.LUT R40, R40, 0xffff0000, RZ, 0xc0, !PT ;  /* 0xffff000028287812 */ /* 0x000fe400078ec0ff */
[----:B------:R-:W-:-:S02]  /*b0a0*/  SHF.R.U64 R42, R42, 0x10, R43 ;  /* 0x000000102a2a7819 */ /* 0x000fc4000000122b */
[----:B------:R-:W-:Y:S02]  /*b0b0*/  PRMT R45, R68, 0x5410, R45 ;  /* 0x00005410442d7816 */ /* 0x000fe4000000002d */
[----:B------:R-:W-:Y:S02]  /*b0c0*/  SHF.R.U32.HI R43, RZ, 0x10, R43 ;  /* 0x00000010ff2b7819 */ /* 0x000fe4000001162b */
[----:B------:R-:W-:Y:S02]  /*b0d0*/  LOP3.LUT R70, R44, 0xffff0000, RZ, 0xc0, !PT ;  /* 0xffff00002c467812 */ /* 0x000fe400078ec0ff */
[C---:B------:R-:W-:Y:S02]  /*b0e0*/  PRMT R43, R67.reuse, 0x5410, R43 ;  /* 0x00005410432b7816 */ /* 0x040fe4000000002b */
[----:B------:R-:W-:Y:S01]  /*b0f0*/  PRMT R42, R67, 0x5432, R42 ;  /* 0x00005432432a7816 */ /* 0x000fe2000000002a */
[C---:B-1----:R-:W-:Y:S01]  /*b100*/  IMAD.U32 R54, R12.reuse, 0x10000, RZ ;  /* 0x000100000c367824 */ /* 0x042fe200078e00ff */
[----:B------:R-:W-:Y:S01]  /*b110*/  LOP3.LUT R53, R12, 0xffff0000, RZ, 0xc0, !PT ;  /* 0xffff00000c357812 */ /* 0x000fe200078ec0ff */
[C---:B------:R-:W-:Y:S01]  /*b120*/  IMAD.U32 R12, R13.reuse, 0x10000, RZ ;  /* 0x000100000d0c7824 */ /* 0x040fe200078e00ff */
[----:B------:R-:W-:Y:S01]  /*b130*/  LOP3.LUT R56, R13, 0xffff0000, RZ, 0xc0, !PT ;  /* 0xffff00000d387812 */ /* 0x000fe200078ec0ff */
[----:B------:R-:W-:Y:S01]  /*b140*/  IMAD.U32 R13, R15, 0x10000, RZ ;  /* 0x000100000f0d7824 */ /* 0x000fe200078e00ff */
[----:B--2---:R-:W-:Y:S01]  /*b150*/  SHF.L.U32 R57, R8, 0x10, RZ ;  /* 0x0000001008397819 */ /* 0x004fe200000006ff */
[----:B------:R-:W-:Y:S01]  /*b160*/  IMAD.U32 R67, R11, 0x10000, RZ ;  /* 0x000100000b437824 */ /* 0x000fe200078e00ff */
[----:B------:R-:W-:Y:S01]  /*b170*/  LOP3.LUT R58, R15, 0xffff0000, RZ, 0xc0, !PT ;  /* 0xffff00000f3a7812 */ /* 0x000fe200078ec0ff */
[----:B------:R-:W-:Y:S01]  /*b180*/  IMAD.U32 R68, R10, 0x10000, RZ ;  /* 0x000100000a447824 */ /* 0x000fe200078e00ff */
[----:B------:R-:W-:Y:S01]  /*b190*/  LOP3.LUT R15, R8, 0xffff0000, RZ, 0xc0, !PT ;  /* 0xffff0000080f7812 */ /* 0x000fe200078ec0ff */
[C---:B------:R-:W-:Y:S01]  /*b1a0*/  IMAD.U32 R8, R9.reuse, 0x10000, RZ ;  /* 0x0001000009087824 */ /* 0x040fe200078e00ff */
[----:B------:R-:W-:Y:S01]  /*b1b0*/  LOP3.LUT R69, R9, 0xffff0000, RZ, 0xc0, !PT ;  /* 0xffff000009457812 */ /* 0x000fe200078ec0ff */
[C---:B------:R-:W-:Y:S01]  /*b1c0*/  FMUL.FTZ R9, R57.reuse, R59 ;  /* 0x0000003b39097220 */ /* 0x040fe20000410000 */
[----:B------:R-:W-:Y:S01]  /*b1d0*/  LOP3.LUT R10, R10, 0xffff0000, RZ, 0xc0, !PT ;  /* 0xffff00000a0a7812 */ /* 0x000fe200078ec0ff */
[-C--:B------:R-:W-:Y:S01]  /*b1e0*/  FMUL.FTZ R57, R57, R66.reuse ;  /* 0x0000004239397220 */ /* 0x080fe20000410000 */
[----:B------:R-:W-:Y:S01]  /*b1f0*/  LOP3.LUT R11, R11, 0xffff0000, RZ, 0xc0, !PT ;  /* 0xffff00000b0b7812 */ /* 0x000fe200078ec0ff */
[----:B------:R-:W-:-:S02]  /*b200*/  FFMA.FTZ R9, R54, R66, -R9 ;  /* 0x0000004236097223 */ /* 0x000fc40000010809 */
[----:B------:R-:W-:Y:S02]  /*b210*/  FMUL.FTZ R44, R15, R40 ;  /* 0x000000280f2c7220 */ /* 0x000fe40000410000 */
[----:B------:R-:W-:Y:S01]  /*b220*/  FFMA.FTZ R57, R54, R59, R57 ;  /* 0x0000003b36397223 */ /* 0x000fe20000010039 */
[----:B------:R-:W-:Y:S01]  /*b230*/  SHF.L.U32 R54, R45, 0x10, RZ ;  /* 0x000000102d367819 */ /* 0x000fe200000006ff */
[C---:B------:R-:W-:Y:S01]  /*b240*/  IMAD.U32 R66, R41.reuse, 0x10000, RZ ;  /* 0x0001000029427824 */ /* 0x040fe200078e00ff */
[----:B------:R-:W-:Y:S01]  /*b250*/  LOP3.LUT R41, R41, 0xffff0000, RZ, 0xc0, !PT ;  /* 0xffff000029297812 */ /* 0x000fe200078ec0ff */
[-C--:B------:R-:W-:Y:S01]  /*b260*/  FMUL.FTZ R15, R15, R70.reuse ;  /* 0x000000460f0f7220 */ /* 0x080fe20000410000 */
[----:B------:R-:W-:Y:S01]  /*b270*/  LOP3.LUT R45, R45, 0xffff0000, RZ, 0xc0, !PT ;  /* 0xffff00002d2d7812 */ /* 0x000fe200078ec0ff */
[----:B------:R-:W-:Y:S02]  /*b280*/  FFMA.FTZ R70, R53, R70, -R44 ;  /* 0x0000004635467223 */ /* 0x000fe4000001082c */
[----:B------:R-:W-:-:S02]  /*b290*/  FMUL.FTZ R44, R8, R66 ;  /* 0x00000042082c7220 */ /* 0x000fc40000410000 */
[----:B------:R-:W-:Y:S02]  /*b2a0*/  FMUL.FTZ R8, R8, R54 ;  /* 0x0000003608087220 */ /* 0x000fe40000410000 */
[C---:B------:R-:W-:Y:S01]  /*b2b0*/  IMAD.U32 R59, R43.reuse, 0x10000, RZ ;  /* 0x000100002b3b7824 */ /* 0x040fe200078e00ff */
[----:B------:R-:W-:Y:S01]  /*b2c0*/  LOP3.LUT R43, R43, 0xffff0000, RZ, 0xc0, !PT ;  /* 0xffff00002b2b7812 */ /* 0x000fe200078ec0ff */
[----:B------:R-:W-:Y:S02]  /*b2d0*/  FFMA.FTZ R15, R53, R40, R15 ;  /* 0x00000028350f7223 */ /* 0x000fe4000001000f */
[C---:B------:R-:W-:Y:S01]  /*b2e0*/  IMAD.U32 R40, R47.reuse, 0x10000, RZ ;  /* 0x000100002f287824 */ /* 0x040fe200078e00ff */
[----:B------:R-:W-:Y:S01]  /*b2f0*/  LOP3.LUT R47, R47, 0xffff0000, RZ, 0xc0, !PT ;  /* 0xffff00002f2f7812 */ /* 0x000fe200078ec0ff */
[----:B------:R-:W-:Y:S02]  /*b300*/  FFMA.FTZ R66, R12, R66, R8 ;  /* 0x000000420c427223 */ /* 0x000fe40000010008 */
[----:B------:R-:W-:-:S02]  /*b310*/  FMUL.FTZ R8, R67, R59 ;  /* 0x0000003b43087220 */ /* 0x000fc40000410000 */
[----:B------:R-:W-:Y:S02]  /*b320*/  FFMA.FTZ R44, R12, R54, -R44 ;  /* 0x000000360c2c7223 */ /* 0x000fe4000001082c */
[-C--:B------:R-:W-:Y:S02]  /*b330*/  FMUL.FTZ R67, R67, R40.reuse ;  /* 0x0000002843437220 */ /* 0x080fe40000410000 */
[C---:B------:R-:W-:Y:S01]  /*b340*/  IMAD.U32 R12, R42.reuse, 0x10000, RZ ;  /* 0x000100002a0c7824 */ /* 0x040fe200078e00ff */
[----:B------:R-:W-:Y:S01]  /*b350*/  LOP3.LUT R42, R42, 0xffff0000, RZ, 0xc0, !PT ;  /* 0xffff00002a2a7812 */ /* 0x000fe200078ec0ff */
[C---:B------:R-:W-:Y:S01]  /*b360*/  IMAD.U32 R53, R46.reuse, 0x10000, RZ ;  /* 0x000100002e357824 */ /* 0x040fe200078e00ff */
[----:B------:R-:W-:Y:S01]  /*b370*/  LOP3.LUT R46, R46, 0xffff0000, RZ, 0xc0, !PT ;  /* 0xffff00002e2e7812 */ /* 0x000fe200078ec0ff */
[C---:B------:R-:W-:Y:S02]  /*b380*/  FFMA.FTZ R40, R13.reuse, R40, -R8 ;  /* 0x000000280d287223 */ /* 0x040fe40000010808 */
[----:B------:R-:W-:-:S02]  /*b390*/  FFMA.FTZ R59, R13, R59, R67 ;  /* 0x0000003b0d3b7223 */ /* 0x000fc40000010043 */
[----:B------:R-:W-:Y:S02]  /*b3a0*/  FMUL.FTZ R13, R68, R12 ;  /* 0x0000000c440d7220 */ /* 0x000fe40000410000 */
[C---:B------:R-:W-:Y:S01]  /*b3b0*/  IMAD.U32 R55, R14.reuse, 0x10000, RZ ;  /* 0x000100000e377824 */ /* 0x040fe200078e00ff */
[----:B------:R-:W-:Y:S01]  /*b3c0*/  LOP3.LUT R14, R14, 0xffff0000, RZ, 0xc0, !PT ;  /* 0xffff00000e0e7812 */ /* 0x000fe200078ec0ff */
[C---:B------:R-:W-:Y:S02]  /*b3d0*/  FMUL.FTZ R8, R69.reuse, R41 ;  /* 0x0000002945087220 */ /* 0x040fe40000410000 */
[----:B------:R-:W-:Y:S02]  /*b3e0*/  FMUL.FTZ R68, R68, R53 ;  /* 0x0000003544447220 */ /* 0x000fe40000410000 */
[-C--:B------:R-:W-:Y:S02]  /*b3f0*/  FMUL.FTZ R69, R69, R45.reuse ;  /* 0x0000002d45457220 */ /* 0x080fe40000410000 */
[----:B------:R-:W-:-:S02]  /*b400*/  FFMA.FTZ R45, R56, R45, -R8 ;  /* 0x0000002d382d7223 */ /* 0x000fc40000010808 */
[----:B------:R-:W-:Y:S02]  /*b410*/  FFMA.FTZ R68, R55, R12, R68 ;  /* 0x0000000c37447223 */ /* 0x000fe40000010044 */
        /* <DEDUP_REMOVED lines=10> */
[----:B------:R-:W-:-:S02]  /*b4c0*/  FFMA.FTZ R69, R56, R41, R69 ;  /* 0x0000002938457223 */ /* 0x000fc40000010045 */
        /* <DEDUP_REMOVED lines=9> */
.L_x_2560:
[----:B------:R-:W-:Y:S05]  /*b560*/  BSYNC B0 ;  /* 0x0000000000007941 */ /* 0x000fea0003800000 */
.L_x_2559:
        /* <DEDUP_REMOVED lines=28> */
[----:B------:R-:W-:Y:S02]  /*b730*/  PRMT R36, R64, 0x5432, R36 ;  /* 0x0000543240247816 */ /* 0x000fe40000000024 */
[----:B------:R-:W1:Y:S01]  /*b740*/  LDS.128 R12, [R40+0x100] ;  /* 0x00010000280c7984 */ /* 0x000e620000000c00 */
[----:B------:R-:W-:Y:S01]  /*b750*/  IMAD.U32 R47, R32, 0x10000, RZ ;  /* 0x00010000202f7824 */ /* 0x000fe200078e00ff */
[----:B------:R-:W-:Y:S01]  /*b760*/  SHF.R.U32.HI R33, RZ, 0x10, R33 ;  /* 0x00000010ff217819 */ /* 0x000fe20000011621 */
[----:B------:R-:W-:Y:S01]  /*b770*/  IMAD.U32 R52, R36, 0x10000, RZ ;  /* 0x0001000024347824 */ /* 0x000fe200078e00ff */
[----:B------:R-:W2:Y:S01]  /*b780*/  LDS.128 R8, [R31+0x100] ;  /* 0x000100001f087984 */ /* 0x000ea20000000c00 */
[----:B------:R-:W-:-:S02]  /*b790*/  SHF.R.U32.HI R37, RZ, 0x10, R37 ;  /* 0x00000010ff257819 */ /* 0x000fc40000011625 */
[----:B------:R-:W-:Y:S02]  /*b7a0*/  LOP3.LUT R32, R32, 0xffff0000, RZ, 0xc0, !PT ;  /* 0xffff000020207812 */ /* 0x000fe400078ec0ff */
[----:B------:R-:W-:Y:S02]  /*b7b0*/  PRMT R33, R62, 0x5410, R33 ;  /* 0x000054103e217816 */ /* 0x000fe40000000021 */
[----:B------:R-:W-:Y:S02]  /*b7c0*/  SHF.R.U64 R34, R34, 0x10, R35 ;  /* 0x0000001022227819 */ /* 0x000fe40000001223 */
[----:B------:R-:W-:Y:S02]  /*b7d0*/  PRMT R37, R64, 0x5410, R37 ;  /* 0x0000541040257816 */ /* 0x000fe40000000025 */
[----:B------:R-:W-:Y:S02]  /*b7e0*/  SHF.R.U64 R38, R38, 0x10, R39 ;  /* 0x0000001026267819 */ /* 0x000fe40000001227 */
[----:B------:R-:W-:-:S02]  /*b7f0*/  SHF.R.U32.HI R35, RZ, 0x10, R35 ;  /* 0x00000010ff237819 */ /* 0x000fc40000011623 */
[----:B------:R-:W-:Y:S02]  /*b800*/  LOP3.LUT R56, R36, 0xffff0000, RZ, 0xc0, !PT ;  /* 0xffff000024387812 */ /* 0x000fe400078ec0ff */
[----:B------:R-:W-:Y:S02]  /*b810*/  SHF.R.U32.HI R39, RZ, 0x10, R39 ;  /* 0x00000010ff277819 */ /* 0x000fe40000011627 */
[----:B------:R-:W-:Y:S02]  /*b820*/  PRMT R35, R63, 0x5410, R35 ;  /* 0x000054103f237816 */ /* 0x000fe40000000023 */
[----:B------:R-:W-:Y:S02]  /*b830*/  PRMT R39, R65, 0x5410, R39 ;  /* 0x0000541041277816 */ /* 0x000fe40000000027 */
[----:B------:R-:W-:Y:S02]  /*b840*/  PRMT R34, R63, 0x5432, R34 ;  /* 0x000054323f227816 */ /* 0x000fe40000000022 */
        /* <DEDUP_REMOVED lines=71> */
.L_x_2562:
[----:B------:R-:W-:Y:S05]  /*bcc0*/  BSYNC B0 ;  /* 0x0000000000007941 */ /* 0x000fea0003800000 */
.L_x_2561:
[----:B-1----:R-:W-:-:S04]  /*bcd0*/  IADD3 R8, R18, 0x60, RZ ;  /* 0x0000006012087810 */ /* 0x002fc80007ffe0ff */
        /* <DEDUP_REMOVED lines=14> */
[C---:B------:R-:W-:Y:S01]  /*bdc0*/  LOP3.LUT R10, R14.reuse, 0x38, R10, 0xf8, !PT ;  /* 0x000000380e0a7812 */ /* 0x040fe200078ef80a */
        /* <DEDUP_REMOVED lines=100> */
.L_x_2550:
[----:B------:R-:W-:Y:S05]  /*c410*/  BSYNC B2 ;  /* 0x0000000000027941 */ /* 0x000fea0003800000 */
.L_x_2528:
[----:B-1----:R-:W-:Y:S01]  /*c420*/  IMAD R8, R29, c[0x0][0x208], RZ ;  /* 0x000082001d087a24 */ /* 0x002fe200078e02ff */
[----:B------:R-:W-:Y:S01]  /*c430*/  BAR.SYNC.DEFER_BLOCKING 0x0 ;  /* 0x0000000000007b1d */ /* 0x000fe20000010000 */
[----:B------:R-:W-:Y:S01]  /*c440*/  IMAD.WIDE.U32 R12, R228, c[0x0][0x208], RZ ;  /* 0x00008200e40c7a25 */ /* 0x000fe200078e00ff */
[----:B------:R-:W-:Y:S02]  /*c450*/  SHF.R.S32.HI R229, RZ, 0x1f, R223 ;  /* 0x0000001fffe57819 */ /* 0x000fe400000114df */
[----:B------:R-:W-:Y:S01]  /*c460*/  ISETP.GE.AND P1, PT, R224, c[0x0][0x1d4], PT ;  /* 0x00007500e0007a0c */ /* 0x000fe20003f26270 */
[----:B------:R-:W-:Y:S01]  /*c470*/  IMAD R8, R228, c[0x0][0x20c], R8 ;  /* 0x00008300e4087a24 */ /* 0x000fe200078e0208 */
[----:B------:R-:W-:Y:S01]  /*c480*/  LEA.HI R229, R229, R223, RZ, 0x3 ;  /* 0x000000dfe5e57211 */ /* 0x000fe200078f18ff */
[----:B------:R-:W-:Y:S01]  /*c490*/  IMAD R10, R19, c[0x0][0x218], RZ ;  /* 0x00008600130a7a24 */ /* 0x000fe200078e02ff */
[----:B------:R-:W-:Y:S01]  /*c4a0*/  LEA.HI R19, R7, R73, RZ, 0x5 ;  /* 0x0000004907137211 */ /* 0x000fe200078f28ff */
[----:B------:R-:W-:Y:S01]  /*c4b0*/  IMAD.IADD R13, R13, 0x1, R8 ;  /* 0x000000010d0d7824 */ /* 0x000fe200078e0208 */
[----:B------:R-:W-:Y:S01]  /*c4c0*/  LOP3.LUT R229, R229, 0xfffffff8, RZ, 0xc0, !PT ;  /* 0xfffffff8e5e57812 */ /* 0x000fe200078ec0ff */
[C---:B------:R-:W-:Y:S01]  /*c4d0*/  IMAD R10, R227.reuse, c[0x0][0x21c], R10 ;  /* 0x00008700e30a7a24 */ /* 0x040fe200078e020a */
[----:B------:R-:W-:Y:S01]  /*c4e0*/  SHF.R.S32.HI R247, RZ, 0x1f, R224 ;  /* 0x0000001ffff77819 */ /* 0x000fe200000114e0 */
[----:B------:R-:W-:Y:S01]  /*c4f0*/  IMAD.WIDE.U32 R12, R227, c[0x0][0x218], R12 ;  /* 0x00008600e30c7a25 */ /* 0x000fe200078e000c */
[----:B------:R-:W-:-:S03]  /*c500*/  SHF.R.S32.HI R231, RZ, 0x1f, R229 ;  /* 0x0000001fffe77819 */ /* 0x000fc600000114e5 */
[----:B------:R-:W-:Y:S01]  /*c510*/  IMAD.SHL.U32 R9, R0, 0x40, RZ ;  /* 0x0000004000097824 */ /* 0x000fe200078e00ff */
[----:B------:R-:W-:Y:S01]  /*c520*/  IADD3 R8, P0, R232, R12, RZ ;  /* 0x0000000ce8087210 */ /* 0x000fe20007f1e0ff */
[----:B------:R-:W-:Y:S01]  /*c530*/  IMAD.SHL.U32 R210, R18, 0x8, RZ ;  /* 0x0000000812d27824 */ /* 0x000fe200078e00ff */
[----:B------:R-:W-:Y:S01]  /*c540*/  SHF.R.S32.HI R18, RZ, 0x5, R19 ;  /* 0x00000005ff127819 */ /* 0x000fe20000011413 */
[----:B------:R-:W-:Y:S01]  /*c550*/  IMAD.WIDE R20, R229, 0x2, RZ ;  /* 0x00000002e5147825 */ /* 0x000fe200078e02ff */
[----:B------:R-:W-:Y:S02]  /*c560*/  IADD3.X R10, R219, R13, R10, P0, !PT ;  /* 0x0000000ddb0a7210 */ /* 0x000fe400007fe40a */
[----:B-----5:R-:W-:Y:S01]  /*c570*/  LEA R74, P0, R8, c[0x0][0x1f8], 0x1 ;  /* 0x00007e00084a7a11 */ /* 0x020fe200078008ff */
[----:B------:R-:W-:Y:S01]  /*c580*/  IMAD R172, R18, 0x400, R4 ;  /* 0x0000040012ac7824 */ /* 0x000fe200078e0204 */
[----:B------:R-:W-:Y:S01]  /*c590*/  LOP3.LUT R9, R9, 0x1c0, RZ, 0xc0, !PT ;  /* 0x000001c009097812 */ /* 0x000fe200078ec0ff */
[----:B------:R-:W-:Y:S01]  /*c5a0*/  IMAD.WIDE R12, R224, 0x2, RZ ;  /* 0x00000002e00c7825 */ /* 0x000fe200078e02ff */
[----:B------:R-:W-:Y:S01]  /*c5b0*/  LEA.HI.X R8, R8, c[0x0][0x1fc], R10, 0x1, P0 ;  /* 0x00007f0008087a11 */ /* 0x000fe200000f0c0a */
[----:B------:R-:W1:Y:S01]  /*c5c0*/  SHFL.IDX PT, R56, R74, RZ, 0x181f ;  /* 0x00181fff4a387589 */ /* 0x000e6200000e0000 */
[----:B------:R-:W-:Y:S01]  /*c5d0*/  LOP3.LUT R210, R9, 0x8, R210, 0xf8, !PT ;  /* 0x0000000809d27812 */ /* 0x000fe200078ef8d2 */
[----:B------:R-:W-:Y:S01]  /*c5e0*/  IMAD.SHL.U32 R230, R28, 0x2, RZ ;  /* 0x000000021ce67824 */ /* 0x000fe200078e00ff */
        /* <DEDUP_REMOVED lines=11> */
[----:B------:R-:W-:Y:S01]  /*c6a0*/  IMAD R180, R2, 0x2, R180 ;  /* 0x0000000202b47824 */ /* 0x000fe200078e02b4 */
[----:B------:R-:W-:Y:S01]  /*c6b0*/  IADD3 R242, R230, 0x3100, RZ ;  /* 0x00003100e6f27810 */ /* 0x000fe20007ffe0ff */
[----:B------:R-:W-:Y:S01]  /*c6c0*/  IMAD.SHL.U32 R210, R210, 0x2, RZ ;  /* 0x00000002d2d27824 */ /* 0x000fe200078e00ff */
[----:B------:R-:W4:Y:S01]  /*c6d0*/  SHFL.IDX PT, R74, R74, 0x2, 0x181f ;  /* 0x00581f004a4a7f89 */ /* 0x000f2200000e0000 */
[----:B------:R-:W-:Y:S01]  /*c6e0*/  IMAD R184, R2, 0x2, R176 ;  /* 0x0000000202b87824 */ /* 0x000fe200078e02b0 */
[----:B------:R-:W-:-:S02]  /*c6f0*/  IADD3 R241, R230, 0x1100, RZ ;  /* 0x00001100e6f17810 */ /* 0x000fc40007ffe0ff */
[----:B------:R-:W4:Y:S01]  /*c700*/  SHFL.IDX PT, R8, R8, 0x2, 0x181f ;  /* 0x00581f0008087f89 */ /* 0x000f2200000e0000 */
[C---:B------:R-:W-:Y:S02]  /*c710*/  IADD3 R11, R210.reuse, 0x8100, RZ ;  /* 0x00008100d20b7810 */ /* 0x040fe40007ffe0ff */
[----:B------:R-:W-:Y:S01]  /*c720*/  IADD3 R209, R210, 0x8120, RZ ;  /* 0x00008120d2d17810 */ /* 0x000fe20007ffe0ff */
[----:B------:R-:W-:Y:S01]  /*c730*/  LDSM.16.M88.4 R120, [R172+0x100] ;  /* 0x00010000ac78783b */ /* 0x000fe20000000200 */
[----:B------:R-:W-:Y:S02]  /*c740*/  @P0 IADD3 R209, R11, -0x20, RZ ;  /* 0xffffffe00bd10810 */ /* 0x000fe40007ffe0ff */
[----:B-1----:R-:W-:Y:S01]  /*c750*/  IADD3 R58, P0, R56, R12, RZ ;  /* 0x0000000c383a7210 */ /* 0x002fe20007f1e0ff */
[----:B------:R-:W-:Y:S01]  /*c760*/  LDSM.16.M88.4 R124, [R176] ;  /* 0x00000000b07c783b */ /* 0x000fe20000000200 */
[----:B------:R-:W-:Y:S02]  /*c770*/  IADD3 R240, R230, 0x4100, RZ ;  /* 0x00004100e6f07810 */ /* 0x000fe40007ffe0ff */
[----:B------:R-:W-:Y:S01]  /*c780*/  IADD3 R203, R209, 0x800, RZ ;  /* 0x00000800d1cb7810 */ /* 0x000fe20007ffe0ff */
[----:B------:R-:W-:Y:S01]  /*c790*/  LDSM.16.M88.4 R148, [R180] ;  /* 0x00000000b494783b */ /* 0x000fe20000000200 */
[----:B--2---:R-:W-:Y:S01]  /*c7a0*/  IMAD.X R59, R10, 0x1, R13, P0 ;  /* 0x000000010a3b7824 */ /* 0x004fe200000e060d */
[----:B---3--:R-:W-:-:S02]  /*c7b0*/  IADD3 R50, P0, R12, R14, RZ ;  /* 0x0000000e0c327210 */ /* 0x008fc40007f1e0ff */
[----:B------:R-:W-:Y:S01]  /*c7c0*/  LDSM.16.M88.4 R156, [R184] ;  /* 0x00000000b89c783b */ /* 0x000fe20000000200 */
[----:B------:R-:W-:Y:S02]  /*c7d0*/  IADD3 R202, R209, 0x1000, RZ ;  /* 0x00001000d1ca7810 */ /* 0x000fe40007ffe0ff */
[----:B----4-:R-:W-:Y:S01]  /*c7e0*/  IMAD.X R51, R13, 0x1, R9, P0 ;  /* 0x000000010d337824 */ /* 0x010fe200000e0609 */
[----:B------:R-:W-:Y:S01]  /*c7f0*/  LDSM.16.M88.4 R172, [R172+0x4100] ;  /* 0x00410000acac783b */ /* 0x000fe20000000200 */
[----:B------:R-:W-:Y:S02]  /*c800*/  IADD3 R12, P0, R12, R74, RZ ;  /* 0x0000004a0c0c7210 */ /* 0x000fe40007f1e0ff */
[C---:B------:R-:W-:Y:S01]  /*c810*/  IADD3 R201, R209.reuse, 0x1800, RZ ;  /* 0x00001800d1c97810 */ /* 0x040fe20007ffe0ff */
[----:B------:R-:W-:Y:S01]  /*c820*/  LDSM.16.M88.4 R176, [R176+0x4000] ;  /* 0x00400000b0b0783b */ /* 0x000fe20000000200 */
[----:B------:R-:W-:Y:S01]  /*c830*/  IADD3 R200, R209, 0x2000, RZ ;  /* 0x00002000d1c87810 */ /* 0x000fe20007ffe0ff */
[----:B------:R-:W-:Y:S01]  /*c840*/  IMAD.X R13, R13, 0x1, R8, P0 ;  /* 0x000000010d0d7824 */ /* 0x000fe200000e0608 */
[----:B------:R-:W-:Y:S01]  /*c850*/  IADD3 R56, P0, R56, R20, RZ ;  /* 0x0000001438387210 */ /* 0x000fe20007f1e0ff */
[----:B------:R-:W-:Y:S01]  /*c860*/  LDSM.16.M88.4 R180, [R180+0x4000] ;  /* 0x00400000b4b4783b */ /* 0x000fe20000000200 */
[----:B------:R-:W-:-:S02]  /*c870*/  IADD3 R199, R209, 0x2800, RZ ;  /* 0x00002800d1c77810 */ /* 0x000fc40007ffe0ff */
[----:B------:R-:W-:Y:S01]  /*c880*/  IADD3 R197, R209, 0x3000, RZ ;  /* 0x00003000d1c57810 */ /* 0x000fe20007ffe0ff */
[----:B------:R-:W-:Y:S01]  /*c890*/  LDSM.16.M88.4 R184, [R184+0x4000] ;  /* 0x00400000b8b8783b */ /* 0x000fe20000000200 */
[----:B------:R-:W-:-:S03]  /*c8a0*/  IMAD.X R57, R10, 0x1, R21, P0 ;  /* 0x000000010a397824 */ /* 0x000fc600000e0615 */
[----:B------:R-:W-:Y:S01]  /*c8b0*/  BAR.SYNC.DEFER_BLOCKING 0x0 ;  /* 0x0000000000007b1d */ /* 0x000fe20000010000 */
[C---:B------:R-:W-:Y:S02]  /*c8c0*/  IADD3 R14, P0, R20.reuse, R14, RZ ;  /* 0x0000000e140e7210 */ /* 0x040fe40007f1e0ff */
[C---:B------:R-:W-:Y:S02]  /*c8d0*/  IADD3 R196, R209.reuse, 0x3800, RZ ;  /* 0x00003800d1c47810 */ /* 0x040fe40007ffe0ff */
[----:B------:R-:W-:Y:S01]  /*c8e0*/  IADD3 R195, R209, 0x4000, RZ ;  /* 0x00004000d1c37810 */ /* 0x000fe20007ffe0ff */
[----:B------:R-:W-:Y:S01]  /*c8f0*/  IMAD.X R15, R21, 0x1, R9, P0 ;  /* 0x00000001150f7824 */ /* 0x000fe200000e0609 */
[----:B------:R-:W-:Y:S02]  /*c900*/  IADD3 R74, P0, R20, R74, RZ ;  /* 0x0000004a144a7210 */ /* 0x000fe40007f1e0ff */
[C---:B------:R-:W-:Y:S02]  /*c910*/  IADD3 R194, R209.reuse, 0x4800, RZ ;  /* 0x00004800d1c27810 */ /* 0x040fe40007ffe0ff */
[----:B------:R-:W-:Y:S01]  /*c920*/  IADD3 R193, R209, 0x5000, RZ ;  /* 0x00005000d1c17810 */ /* 0x000fe20007ffe0ff */
[----:B------:R-:W-:Y:S01]  /*c930*/  IMAD.X R75, R21, 0x1, R8, P0 ;  /* 0x00000001154b7824 */ /* 0x000fe200000e0608 */
[----:B------:R-:W-:-:S02]  /*c940*/  ISETP.LT.OR P0, PT, R48, 0x1, P1 ;  /* 0x000000013000780c */ /* 0x000fc40000f01670 */
[----:B------:R-:W-:Y:S01]  /*c950*/  IADD3 R192, R209, 0x5800, RZ ;  /* 0x00005800d1c07810 */ /* 0x000fe20007ffe0ff */
[----:B------:R-:W-:-:S04]  /*c960*/  DEPBAR.LE SB0, 0x0 ;  /* 0x000080000000791a */ /* 0x000fc80000000000 */
[----:B------:R-:W-:Y:S06]  /*c970*/  BAR.SYNC.DEFER_BLOCKING 0x0 ;  /* 0x0000000000007b1d */ /* 0x000fec0000010000 */
[----:B------:R-:W-:Y:S04]  /*c980*/  LDSM.16.M88.4 R8, [R210+0x8100] ;  /* 0x00810000d208783b */ /* 0x000fe80000000200 */
[----:B------:R-:W1:Y:S04]  /*c990*/  LDSM.16.M88.4 R80, [R210+0x8900] ;  /* 0x00890000d250783b */ /* 0x000e680000000200 */
[----:B------:R-:W2:Y:S04]  /*c9a0*/  LDSM.16.M88.4 R68, [R210+0x9100] ;  /* 0x00910000d244783b */ /* 0x000ea80000000200 */
[----:B------:R-:W3:Y:S04]  /*c9b0*/  LDSM.16.M88.4 R60, [R210+0x9900] ;  /* 0x00990000d23c783b */ /* 0x000ee80000000200 */
[----:B------:R-:W4:Y:S04]  /*c9c0*/  LDSM.16.M88.4 R52, [R210+0xa100] ;  /* 0x00a10000d234783b */ /* 0x000f280000000200 */
[----:B------:R-:W-:Y:S04]  /*c9d0*/  LDSM.16.M88.4 R44, [R210+0xa900] ;  /* 0x00a90000d22c783b */ /* 0x000fe80000000200 */
[----:B------:R-:W-:Y:S04]  /*c9e0*/  LDSM.16.M88.4 R36, [R209] ;  /* 0x00000000d124783b */ /* 0x000fe80000000200 */
[----:B------:R-:W3:Y:S04]  /*c9f0*/  LDSM.16.M88.4 R32, [R209+0x800] ;  /* 0x00080000d120783b */ /* 0x000ee80000000200 */
[----:B------:R-:W4:Y:S04]  /*ca00*/  LDSM.16.M88.4 R28, [R209+0x1000] ;  /* 0x00100000d11c783b */ /* 0x000f280000000200 */
[----:B------:R-:W4:Y:S04]  /*ca10*/  LDSM.16.M88.4 R24, [R209+0x1800] ;  /* 0x00180000d118783b */ /* 0x000f280000000200 */
[----:B------:R-:W4:Y:S04]  /*ca20*/  LDSM.16.M88.4 R20, [R209+0x2000] ;  /* 0x00200000d114783b */ /* 0x000f280000000200 */
[----:B------:R-:W4:Y:S01]  /*ca30*/  LDSM.16.M88.4 R40, [R209+0x2800] ;  /* 0x00280000d128783b */ /* 0x000f220000000200 */
[----:B-1----:R-:W-:Y:S03]  /*ca40*/  HMMA.16816.F32.BF16 R84, R120, R80, RZ ;  /* 0x000000507854723c */ /* 0x002fe600000418ff */
[----:B------:R-:W-:Y:S01]  /*ca50*/  @!PT LDS RZ, [RZ] ;  /* 0x00000000fffff984 */ /* 0x000fe20000000800 */
[----:B------:R-:W-:Y:S01]  /*ca60*/  @!PT LDS RZ, [RZ] ;  /* 0x00000000fffff984 */ /* 0x000fe20000000800 */
[----:B------:R-:W-:Y:S01]  /*ca70*/  @!PT LDS RZ, [RZ] ;  /* 0x00000000fffff984 */ /* 0x000fe20000000800 */
[----:B------:R4:W-:Y:S01]  /*ca80*/  LDGSTS.E.BYPASS.LTC128B.128 [R230+0x100], [R58.64], !P0 ;  /* 0x001000003ae67fae */ /* 0x0009e2000c101d52 */
[----:B------:R-:W-:-:S04]  /*ca90*/  ISETP.GE.AND P0, PT, R223, c[0x0][0x1d4], PT ;  /* 0x00007500df007a0c */ /* 0x000fc80003f06270 */
[C---:B------:R-:W-:Y:S01]  /*caa0*/  ISETP.LT.OR P2, PT, R48.reuse, 0x1, P0 ;  /* 0x000000013000780c */ /* 0x040fe20000741670 */
[C---:B------:R-:W-:Y:S08]  /*cab0*/  HMMA.16816.F32.BF16 R80, R120.reuse, R82, RZ ;  /* 0x000000527850723c */ /* 0x040ff000000418ff */
[----:B--2---:R-:W-:Y:S04]  /*cac0*/  HMMA.16816.F32.BF16 R76, R120, R68, RZ ;  /* 0x00000044784c723c */ /* 0x004fe800000418ff */
[----:B------:R4:W-:Y:S01]  /*cad0*/  LDGSTS.E.BYPASS.LTC128B.128 [R230+0x3100], [R56.64], !P2 ;  /* 0x0310000038e67fae */ /* 0x0009e2000d101d52 */
[----:B------:R-:W-:-:S02]  /*cae0*/  ISETP.LT.OR P2, PT, R48, 0x21, P1 ;  /* 0x000000213000780c */ /* 0x000fc40000f41670 */
[C---:B------:R-:W-:Y:S01]  /*caf0*/  ISETP.LT.OR P1, PT, R48.reuse, 0x41, P1 ;  /* 0x000000413000780c */ /* 0x040fe20000f21670 */
[C---:B---3--:R-:W-:Y:S08]  /*cb00*/  HMMA.16816.F32.BF16 R64, R120.reuse, R60, RZ ;  /* 0x0000003c7840723c */ /* 0x048ff000000418ff */
[----:B------:R-:W-:Y:S02]  /*cb10*/  HMMA.16816.F32.BF16 R68, R120, R70, RZ ;  /* 0x000000467844723c */ /* 0x000fe400000418ff */
[----:B------:R1:W-:Y:S01]  /*cb20*/  LDGSTS.E.BYPASS.LTC128B.128 [R230+0x1100], [R50.64], !P2 ;  /* 0x0110000032e67fae */ /* 0x0003e2000d101d52 */
[----:B------:R-:W-:-:S02]  /*cb30*/  ISETP.LT.OR P2, PT, R48, 0x21, P0 ;  /* 0x000000213000780c */ /* 0x000fc40000741670 */
[----:B------:R-:W-:-:S03]  /*cb40*/  ISETP.LT.OR P0, PT, R48, 0x41, P0 ;  /* 0x000000413000780c */ /* 0x000fc60000701670 */
[C---:B------:R-:W-:Y:S08]  /*cb50*/  HMMA.16816.F32.BF16 R60, R120.reuse, R62, RZ ;  /* 0x0000003e783c723c */ /* 0x040ff000000418ff */
[----:B------:R2:W-:Y:S01]  /*cb60*/  LDGSTS.E.BYPASS.LTC128B.128 [R230+0x4100], [R14.64], !P2 ;  /* 0x041000000ee67fae */ /* 0x0005e2000d101d52 */
[----:B------:R-:W-:Y:S01]  /*cb70*/  LOP3.LUT P2, RZ, R0, 0x4, RZ, 0xc0, !PT ;  /* 0x0000000400ff7812 */ /* 0x000fe2000784c0ff */
[C---:B----4-:R-:W-:Y:S02]  /*cb80*/  HMMA.16816.F32.BF16 R56, R120.reuse, R52, RZ ;  /* 0x000000347838723c */ /* 0x050fe400000418ff */
[----:B------:R3:W-:Y:S04]  /*cb90*/  LDGSTS.E.BYPASS.LTC128B.128 [R230+0x2100], [R12.64], !P1 ;  /* 0x021000000ce67fae */ /* 0x0007e8000c901d52 */
[----:B------:R4:W-:Y:S01]  /*cba0*/  LDGSTS.E.BYPASS.LTC128B.128 [R230+0x5100], [R74.64], !P0 ;  /* 0x051000004ae67fae */ /* 0x0009e2000c101d52 */
[----:B------:R-:W-:Y:S01]  /*cbb0*/  ISETP.GT.AND P0, PT, R72, R226, PT ;  /* 0x000000e24800720c */ /* 0x000fe20003f04270 */
[----:B------:R-:W-:Y:S02]  /*cbc0*/  HMMA.16816.F32.BF16 R52, R120, R54, RZ ;  /* 0x000000367834723c */ /* 0x000fe400000418ff */
[----:B------:R-:W0:Y:S06]  /*cbd0*/  LDGDEPBAR ;  /* 0x00000000000079af */ /* 0x000e2c0000000000 */
[C---:B------:R-:W-:Y:S08]  /*cbe0*/  HMMA.16816.F32.BF16 R84, R124.reuse, R32, R84 ;  /* 0x000000207c54723c */ /* 0x040ff00000041854 */
[----:B------:R-:W-:Y:S01]  /*cbf0*/  HMMA.16816.F32.BF16 R80, R124, R34, R80 ;  /* 0x000000227c50723c */ /* 0x000fe20000041850 */
[----:B--2---:R-:W-:-:S05]  /*cc00*/  IMAD.MOV.U32 R14, RZ, RZ, 0x40 ;  /* 0x00000040ff0e7424 */ /* 0x004fca00078e00ff */
[----:B------:R-:W-:Y:S02]  /*cc10*/  SEL R0, R14, 0xffffffc0, !P2 ;  /* 0xffffffc00e007807 */ /* 0x000fe40005000000 */
[----:B---3--:R-:W-:Y:S03]  /*cc20*/  HMMA.16816.F32.BF16 R12, R120, R8, RZ ;  /* 0x00000008780c723c */ /* 0x008fe600000418ff */
[----:B------:R-:W-:Y:S02]  /*cc30*/  IMAD.IADD R207, R210, 0x1, R0 ;  /* 0x00000001d2cf7824 */ /* 0x000fe400078e0200 */
[----:B------:R-:W-:-:S03]  /*cc40*/  IMAD.IADD R198, R0, 0x1, R209 ;  /* 0x0000000100c67824 */ /* 0x000fc600078e02d1 */
[C---:B------:R-:W-:Y:S01]  /*cc50*/  HMMA.16816.F32.BF16 R8, R120.reuse, R10, RZ ;  /* 0x0000000a7808723c */ /* 0x040fe200000418ff */
[----:B------:R-:W-:Y:S04]  /*cc60*/  LDSM.16.M88.4 R100, [R207+0x8900] ;  /* 0x00890000cf64783b */ /* 0x000fe80000000200 */
[----:B------:R-:W-:Y:S03]  /*cc70*/  LDSM.16.M88.4 R32, [R207+0x9100] ;  /* 0x00910000cf20783b */ /* 0x000fe60000000200 */
[----:B-1----:R-:W-:Y:S01]  /*cc80*/  HMMA.16816.F32.BF16 R48, R120, R44, RZ ;  /* 0x0000002c7830723c */ /* 0x002fe200000418ff */
[----:B------:R-:W-:Y:S04]  /*cc90*/  LDSM.16.M88.4 R96, [R198] ;  /* 0x00000000c660783b */ /* 0x000fe80000000200 */
[----:B------:R-:W-:Y:S03]  /*cca0*/  LDSM.16.M88.4 R92, [R198+0x800] ;  /* 0x00080000c65c783b */ /* 0x000fe60000000200 */
[C---:B------:R-:W-:Y:S01]  /*ccb0*/  HMMA.16816.F32.BF16 R12, R124.reuse, R36, R12 ;  /* 0x000000247c0c723c */ /* 0x040fe2000004180c */
[----:B------:R-:W-:Y:S04]  /*ccc0*/  LDSM.16.M88.4 R88, [R198+0x1000] ;  /* 0x00100000c658783b */ /* 0x000fe80000000200 */
[----:B------:R-:W-:Y:S03]  /*ccd0*/  LDSM.16.M88.4 R104, [R207+0xb900] ;  /* 0x00b90000cf68783b */ /* 0x000fe60000000200 */
        /* <DEDUP_REMOVED lines=8> */
[----:B------:R-:W-:Y:S08]  /*cd60*/  HMMA.16816.F32.BF16 R44, R120, R46, RZ ;  /* 0x0000002e782c723c */ /* 0x000ff000000418ff */
        /* <DEDUP_REMOVED lines=65> */
[----:B------:R-:W3:Y:S07]  /*d180*/  LDSM.16.M88.4 R40, [R198+0x3000] ;  /* 0x00300000c628783b */ /* 0x000eee0000000200 */
[C---:B-1----:R-:W-:Y:S08]  /*d190*/  HMMA.16816.F32.BF16 R76, R176.reuse, R36, R76 ;  /* 0x00000024b04c723c */ /* 0x042ff0000004184c */
        /* <DEDUP_REMOVED lines=13> */
[----:B------:R-:W1:Y:S01]  /*d270*/  LDSM.16.M88.4 R20, [R198+0x5800] ;  /* 0x00580000c614783b */ /* 0x000e620000000200 */
        /* <DEDUP_REMOVED lines=16> */
[C---:B------:R-:W-:Y:S08]  /*d380*/  HMMA.16816.F32.BF16 R68, R184.reuse, R34, R68 ;  /* 0x00000022b844723c */ /* 0x040ff00000041844 */
[C---:B--2---:R-:W-:Y:S08]  /*d390*/  HMMA.16816.F32.BF16 R64, R184.reuse, R28, R64 ;  /* 0x0000001cb840723c */ /* 0x044ff00000041840 */
[C---:B------:R-:W-:Y:S08]  /*d3a0*/  HMMA.16816.F32.BF16 R60, R184.reuse, R30, R60 ;  /* 0x0000001eb83c723c */ /* 0x040ff0000004183c */
[C---:B---3--:R-:W-:Y:S08]  /*d3b0*/  HMMA.16816.F32.BF16 R56, R184.reuse, R24, R56 ;  /* 0x00000018b838723c */ /* 0x048ff00000041838 */
        /* <DEDUP_REMOVED lines=20> */
[----:B------:R-:W-:Y:S01]  /*d500*/  IADD3 R25, -R246, 0x10, RZ ;  /* 0x00000010f6197810 */ /* 0x000fe20007ffe1ff */
[----:B------:R-:W-:Y:S01]  /*d510*/  IMAD R228, R0, c[0x0][0x2b8], R228 ;  /* 0x0000ae0000e47a24 */ /* 0x000fe200078e02e4 */
[----:B------:R-:W-:Y:S02]  /*d520*/  SHF.L.U64.HI R16, R229, 0x1, R231 ;  /* 0x00000001e5107819 */ /* 0x000fe400000102e7 */
[----:B------:R-:W-:Y:S01]  /*d530*/  LOP3.LUT R25, R25, 0xf, RZ, 0xc0, !PT ;  /* 0x0000000f19197812 */ /* 0x000fe200078ec0ff */
[----:B------:R-:W-:Y:S01]  /*d540*/  IMAD.WIDE.U32 R20, R228, c[0x0][0x1e0], RZ ;  /* 0x00007800e4147a25 */ /* 0x000fe200078e00ff */
[----:B------:R-:W-:-:S02]  /*d550*/  SHF.R.S32.HI R0, RZ, 0x1f, R228 ;  /* 0x0000001fff007819 */ /* 0x000fc400000114e4 */
[----:B------:R-:W-:-:S03]  /*d560*/  ISETP.GE.AND P4, PT, R223, c[0x0][0x1d4], PT ;  /* 0x00007500df007a0c */ /* 0x000fc60003f86270 */
[----:B------:R-:W-:-:S04]  /*d570*/  IMAD R0, R0, c[0x0][0x1e0], RZ ;  /* 0x0000780000007a24 */ /* 0x000fc800078e02ff */
[----:B------:R-:W-:-:S04]  /*d580*/  IMAD R0, R228, c[0x0][0x1e4], R0 ;  /* 0x00007900e4007a24 */ /* 0x000fc800078e0200 */
[----:B------:R-:W-:Y:S01]  /*d590*/  IMAD.IADD R21, R21, 0x1, R0 ;  /* 0x0000000115157824 */ /* 0x000fe200078e0200 */
[----:B-1----:R-:W-:Y:S02]  /*d5a0*/  SHF.L.U64.HI R22, R224, 0x1, R247 ;  /* 0x00000001e0167819 */ /* 0x002fe400000102f7 */
[----:B--2---:R-:W-:Y:S01]  /*d5b0*/  SHF.R.S32.HI R0, RZ, 0x1f, R227 ;  /* 0x0000001fff007819 */ /* 0x004fe200000114e3 */
[----:B------:R-:W-:-:S04]  /*d5c0*/  IMAD.WIDE.U32 R20, R227, c[0x0][0x1f0], R20 ;  /* 0x00007c00e3147a25 */ /* 0x000fc800078e0014 */
[----:B------:R-:W-:-:S04]  /*d5d0*/  IMAD R0, R0, c[0x0][0x1f0], RZ ;  /* 0x00007c0000007a24 */ /* 0x000fc800078e02ff */
[----:B------:R-:W-:Y:S01]  /*d5e0*/  IMAD R23, R227, c[0x0][0x1f4], R0 ;  /* 0x00007d00e3177a24 */ /* 0x000fe200078e0200 */
[----:B------:R-:W-:Y:S02]  /*d5f0*/  IADD3 R0, P0, R234, R20, RZ ;  /* 0x00000014ea007210 */ /* 0x000fe40007f1e0ff */
[----:B------:R-:W-:Y:S02]  /*d600*/  SEL R20, RZ, 0x10, P5 ;  /* 0x00000010ff147807 */ /* 0x000fe40002800000 */
[----:B------:R-:W-:Y:S01]  /*d610*/  IADD3.X R23, R220, R21, R23, P0, !PT ;  /* 0x00000015dc177210 */ /* 0x000fe200007fe417 */
[----:B------:R-:W-:Y:S01]  /*d620*/  IMAD.SHL.U32 R21, R224, 0x2, RZ ;  /* 0x00000002e0157824 */ /* 0x000fe200078e00ff */
[----:B------:R-:W-:Y:S02]  /*d630*/  LEA R24, P0, R0, c[0x0][0x1c8], 0x1 ;  /* 0x0000720000187a11 */ /* 0x000fe400078008ff */
[----:B------:R-:W-:Y:S02]  /*d640*/  IADD3 R28, -R20, 0x10, RZ ;  /* 0x00000010141c7810 */ /* 0x000fe40007ffe1ff */
[----:B------:R-:W-:Y:S01]  /*d650*/  LEA.HI.X R23, R0, c[0x0][0x1cc], R23, 0x1, P0 ;  /* 0x0000730000177a11 */ /* 0x000fe200000f0c17 */
[----:B------:R-:W1:Y:S01]  /*d660*/  SHFL.IDX PT, R26, R24, 0x2, 0x181f ;  /* 0x00581f00181a7f89 */ /* 0x000e6200000e0000 */
[----:B------:R-:W-:Y:S01]  /*d670*/  LOP3.LUT R28, R28, 0xf, RZ, 0xc0, !PT ;  /* 0x0000000f1c1c7812 */ /* 0x000fe200078ec0ff */
[----:B------:R-:W-:-:S02]  /*d680*/  IMAD.SHL.U32 R0, R229, 0x2, RZ ;  /* 0x00000002e5007824 */ /* 0x000fc400078e00ff */
[----:B------:R-:W2:Y:S01]  /*d690*/  SHFL.IDX PT, R27, R23, 0x2, 0x181f ;  /* 0x00581f00171b7f89 */ /* 0x000ea200000e0000 */
[----:B-1----:R-:W-:-:S04]  /*d6a0*/  IADD3 R28, P1, P0, R28, R26, R21 ;  /* 0x0000001a1c1c7210 */ /* 0x002fc8000783e015 */
[-C--:B--2---:R-:W-:Y:S02]  /*d6b0*/  IADD3.X R29, RZ, R27.reuse, R22, P1, P0 ;  /* 0x0000001bff1d7210 */ /* 0x084fe40000fe0416 */
[----:B------:R-:W-:Y:S02]  /*d6c0*/  IADD3 R30, P1, P0, R25, R26, R0 ;  /* 0x0000001a191e7210 */ /* 0x000fe4000783e000 */
[----:B------:R-:W1:Y:S02]  /*d6d0*/  SHFL.IDX PT, R25, R24, RZ, 0x181f ;  /* 0x00181fff18197589 */ /* 0x000e6400000e0000 */
[----:B------:R-:W-:Y:S02]  /*d6e0*/  IADD3.X R31, RZ, R27, R16, P1, P0 ;  /* 0x0000001bff1f7210 */ /* 0x000fe40000fe0410 */
[----:B------:R-:W2:Y:S04]  /*d6f0*/  SHFL.IDX PT, R26, R23, RZ, 0x181f ;  /* 0x00181fff171a7589 */ /* 0x000ea800000e0000 */
[----:B------:R-:W3:Y:S04]  /*d700*/  SHFL.IDX PT, R24, R24, 0x1, 0x181f ;  /* 0x00381f0018187f89 */ /* 0x000ee800000e0000 */
[----:B------:R-:W4:Y:S01]  /*d710*/  SHFL.IDX PT, R23, R23, 0x1, 0x181f ;  /* 0x00381f0017177f89 */ /* 0x000f2200000e0000 */
[----:B-1----:R-:W-:-:S05]  /*d720*/  IADD3 R32, P0, R25, R21, RZ ;  /* 0x0000001519207210 */ /* 0x002fca0007f1e0ff */
[----:B--2---:R-:W-:Y:S01]  /*d730*/  IMAD.X R33, R26, 0x1, R22, P0 ;  /* 0x000000011a217824 */ /* 0x004fe200000e0616 */
[----:B------:R-:W-:-:S04]  /*d740*/  IADD3 R34, P0, R25, R0, RZ ;  /* 0x0000000019227210 */ /* 0x000fc80007f1e0ff */
[----:B------:R1:W-:Y:S01]  /*d750*/  LDGSTS.E.BYPASS.LTC128B.128 [R230+0x8100], [R32.64], !P5 ;  /* 0x0810000020e67fae */ /* 0x0003e2000e901d52 */
[----:B------:R-:W-:Y:S01]  /*d760*/  IMAD.X R35, R26, 0x1, R16, P0 ;  /* 0x000000011a237824 */ /* 0x000fe200000e0610 */
[----:B---3--:R-:W-:-:S04]  /*d770*/  IADD3 R26, P0, R24, R21, RZ ;  /* 0x00000015181a7210 */ /* 0x008fc80007f1e0ff */
[----:B------:R1:W-:Y:S01]  /*d780*/  LDGSTS.E.BYPASS.LTC128B.128 [R230+0xb100], [R34.64], !P4 ;  /* 0x0b10000022e67fae */ /* 0x0003e2000e101d52 */
[----:B----4-:R-:W-:Y:S01]  /*d790*/  IMAD.X R27, R23, 0x1, R22, P0 ;  /* 0x00000001171b7824 */ /* 0x010fe200000e0616 */
        /* <DEDUP_REMOVED lines=8> */
.L_x_2563:
[----:B----4-:R-:W-:Y:S01]  /*d820*/  LOP3.LUT R0, R19, 0xffffffe0, RZ, 0xc0, !PT ;  /* 0xffffffe013007812 */ /* 0x010fe200078ec0ff */
        /* <DEDUP_REMOVED lines=15> */
[----:B------:R-:W-:Y:S02]  /*d920*/  LOP3.LUT R16, R16, 0x1ffffffe, RZ, 0xc0, !PT ;  /* 0x1ffffffe10107812 */ /* 0x000fe400078ec0ff */
[----:B------:R-:W-:Y:S01]  /*d930*/  ISETP.GE.AND P0, PT, R212, 0x1, PT ;  /* 0x00000001d400780c */ /* 0x000fe20003f06270 */
[----:B------:R-:W-:Y:S02]  /*d940*/  IMAD R18, R19, 0x10, R18 ;  /* 0x0000001013127824 */ /* 0x000fe400078e0212 */
[----:B------:R-:W-:-:S04]  /*d950*/  IMAD.IADD R16, R73, 0x1, -R16 ;  /* 0x0000000149107824 */ /* 0x000fc800078e0a10 */
[----:B------:R-:W-:-:S04]  /*d960*/  IMAD R238, R16, 0x8, R18 ;  /* 0x0000000810ee7824 */ /* 0x000fc800078e0212 */
[----:B------:R-:W-:-:S04]  /*d970*/  @P3 IMAD.HI.U32 R16, R238, c[0x0][0x2c8], RZ ;  /* 0x0000b200ee103a27 */ /* 0x000fc800078e00ff */
[----:B------:R-:W-:Y:S01]  /*d980*/  IMAD.MOV.U32 R20, RZ, RZ, R238 ;  /* 0x000000ffff147224 */ /* 0x000fe200078e00ee */
[----:B------:R-:W-:Y:S02]  /*d990*/  @P3 SHF.R.U32.HI R20, RZ, c[0x0][0x2cc], R16 ;  /* 0x0000b300ff143a19 */ /* 0x000fe40000011610 */
[----:B------:R-:W-:-:S03]  /*d9a0*/  LOP3.LUT R16, R0, 0x7ffffffc, RZ, 0xc0, !PT ;  /* 0x7ffffffc00107812 */ /* 0x000fc600078ec0ff */
[----:B------:R-:W2:Y:S02]  /*d9b0*/  SHFL.IDX PT, R0, R20, RZ, 0x1c1f ;  /* 0x001c1fff14007589 */ /* 0x000ea400000e0000 */
[----:B------:R-:W-:-:S04]  /*d9c0*/  IMAD.IADD R16, R7, 0x1, -R16 ;  /* 0x0000000107107824 */ /* 0x000fc800078e0a10 */
[----:B------:R-:W-:-:S04]  /*d9d0*/  IMAD.SHL.U32 R239, R16, 0x2, RZ ;  /* 0x0000000210ef7824 */ /* 0x000fc800078e00ff */
[----:B------:R-:W-:Y:S01]  /*d9e0*/  IMAD.IADD R21, R5, 0x1, -R239 ;  /* 0x0000000105157824 */ /* 0x000fe200078e0aef */
[C---:B------:R-:W-:Y:S02]  /*d9f0*/  IADD3 R23, -R239.reuse, 0x1, R6 ;  /* 0x00000001ef177810 */ /* 0x040fe40007ffe106 */
[----:B------:R-:W-:-:S03]  /*da00*/  IADD3 R22, -R239, R211, R5 ;  /* 0x000000d3ef167210 */ /* 0x000fc60007ffe105 */
[----:B------:R-:W-:-:S05]  /*da10*/  IMAD.IADD R23, R23, 0x1, -R216 ;  /* 0x0000000117177824 */ /* 0x000fca00078e0ad8 */
[C---:B-1----:R-:W-:Y:S02]  /*da20*/  IADD3 R24, R23.reuse, c[0x0][0x328], RZ ;  /* 0x0000ca0017187a10 */ /* 0x042fe40007ffe0ff */
        /* <DEDUP_REMOVED lines=16> */
.L_x_2566:
[----:B------:R-:W-:-:S04]  /*db30*/  MOV R0, c[0x0][0x32c] ;  /* 0x0000cb0000007a02 */ /* 0x000fc80000000f00 */
[----:B------:R-:W-:-:S13]  /*db40*/  ISETP.NE.AND P0, PT, R0, 0x1, PT ;  /* 0x000000010000780c */ /* 0x000fda0003f05270 */
[----:B------:R-:W-:-:S05]  /*db50*/  @P0 IMAD.HI.U32 R0, R6, c[0x0][0x330], RZ ;  /* 0x0000cc0006000a27 */ /* 0x000fca00078e00ff */
[----:B------:R-:W-:Y:S02]  /*db60*/  @P0 SHF.R.U32.HI R6, RZ, c[0x0][0x334], R0 ;  /* 0x0000cd00ff060a19 */ /* 0x000fe40000011600 */
.L_x_2567:
[----:B------:R-:W-:Y:S05]  /*db70*/  BSYNC B0 ;  /* 0x0000000000007941 */ /* 0x000fea0003800000 */
.L_x_2565:
[----:B------:R-:W-:-:S05]  /*db80*/  IMAD R6, R6, c[0x0][0x32c], R21 ;  /* 0x0000cb0006067a24 */ /* 0x000fca00078e0215 */
[----:B------:R-:W-:Y:S02]  /*db90*/  IADD3 R0, R6, c[0x0][0x32c], RZ ;  /* 0x0000cb0006007a10 */ /* 0x000fe40007ffe0ff */
[----:B------:R-:W-:Y:S02]  /*dba0*/  IMNMX R25, R25, R6, !PT ;  /* 0x0000000619197217 */ /* 0x000fe40007800200 */
[----:B------:R-:W-:Y:S02]  /*dbb0*/  IMNMX R26, R26, R0, PT ;  /* 0x000000001a1a7217 */ /* 0x000fe40003800200 */
.L_x_2564:
[C---:B------:R-:W-:Y:S02]  /*dbc0*/  ISETP.GE.AND P0, PT, R5.reuse, 0x2, PT ;  /* 0x000000020500780c */ /* 0x040fe40003f06270 */
        /* <DEDUP_REMOVED lines=70> */
[----:B------:R-:W-:Y:S02]  /*e030*/  ISETP.GE.AND P5, PT, R5, 0x42, PT ;  /* 0x000000420500780c */ /* 0x000fe40003fa6270 */
[----:B------:R-:W-:Y:S02]  /*e040*/  FSEL R147, R60, -INF , !P0 ;  /* 0xff8000003c937808 */ /* 0x000fe40004000000 */
[----:B------:R-:W-:Y:S02]  /*e050*/  ISETP.GT.AND P0, PT, R25, 0x39, !P1 ;  /* 0x000000391900780c */ /* 0x000fe40004f04270 */
[----:B------:R-:W-:Y:S02]  /*e060*/  ISETP.GE.AND P4, PT, R5, 0x49, PT ;  /* 0x000000490500780c */ /* 0x000fe40003f86270 */
[----:B------:R-:W-:-:S02]  /*e070*/  ISETP.LT.OR P0, PT, R26, 0x3a, P0 ;  /* 0x0000003a1a00780c */ /* 0x000fc40000701670 */
[----:B------:R-:W-:Y:S02]  /*e080*/  ISETP.GE.AND P3, PT, R5, 0x4a, PT ;  /* 0x0000004a0500780c */ /* 0x000fe40003f66270 */
        /* <DEDUP_REMOVED lines=32> */
[----:B------:R-:W-:Y:S02]  /*e290*/  ISETP.GE.AND P0, PT, R5, 0x5a, PT ;  /* 0x0000005a0500780c */ /* 0x000fe40003f06270 */
[----:B------:R-:W1:Y:S02]  /*e2a0*/  SHFL.IDX PT, R5, R20, 0x1, 0x1c1f ;  /* 0x003c1f0014057f89 */ /* 0x000e6400000e0000 */
[----:B------:R-:W-:Y:S02]  /*e2b0*/  P2R R42, PR, RZ, 0x1 ;  /* 0x00000001ff2a7803 */ /* 0x000fe40000000000 */
[----:B------:R-:W-:-:S04]  /*e2c0*/  ISETP.GT.AND P0, PT, R25, 0x59, !P0 ;  /* 0x000000591900780c */ /* 0x000fc80004704270 */
[----:B------:R-:W-:-:S04]  /*e2d0*/  ISETP.LT.OR P0, PT, R26, 0x5a, P0 ;  /* 0x0000005a1a00780c */ /* 0x000fc80000701670 */
[----:B------:R-:W-:Y:S02]  /*e2e0*/  FSEL R138, R45, -INF , !P0 ;  /* 0xff8000002d8a7808 */ /* 0x000fe40004000000 */
[----:B------:R-:W-:Y:S01]  /*e2f0*/  ISETP.GE.AND P0, PT, R212, 0x1, PT ;  /* 0x00000001d400780c */ /* 0x000fe20003f06270 */
[--C-:B-1----:R-:W-:Y:S02]  /*e300*/  IMAD.IADD R24, R24, 0x1, R5.reuse ;  /* 0x0000000118187824 */ /* 0x102fe400078e0205 */
[----:B------:R-:W-:-:S03]  /*e310*/  IMAD.IADD R23, R23, 0x1, R5 ;  /* 0x0000000117177824 */ /* 0x000fc600078e0205 */
[----:B------:R-:W-:-:S07]  /*e320*/  IMNMX R22, R24, R22, PT ;  /* 0x0000001618167217 */ /* 0x000fce0003800200 */
        /* <DEDUP_REMOVED lines=12> */
.L_x_2570:
[----:B------:R-:W-:-:S04]  /*e3f0*/  MOV R5, c[0x0][0x32c] ;  /* 0x0000cb0000057a02 */ /* 0x000fc80000000f00 */
[----:B------:R-:W-:-:S13]  /*e400*/  ISETP.NE.AND P0, PT, R5, 0x1, PT ;  /* 0x000000010500780c */ /* 0x000fda0003f05270 */
[----:B------:R-:W-:-:S05]  /*e410*/  @P0 IMAD.HI.U32 R5, R12, c[0x0][0x330], RZ ;  /* 0x0000cc000c050a27 */ /* 0x000fca00078e00ff */
[----:B------:R-:W-:Y:S02]  /*e420*/  @P0 SHF.R.U32.HI R12, RZ, c[0x0][0x334], R5 ;  /* 0x0000cd00ff0c0a19 */ /* 0x000fe40000011605 */
.L_x_2571:
[----:B------:R-:W-:Y:S05]  /*e430*/  BSYNC B0 ;  /* 0x0000000000007941 */ /* 0x000fea0003800000 */
.L_x_2569:
[----:B------:R-:W-:-:S05]  /*e440*/  IMAD R12, R12, c[0x0][0x32c], R21 ;  /* 0x0000cb000c0c7a24 */ /* 0x000fca00078e0215 */
[----:B------:R-:W-:Y:S02]  /*e450*/  IADD3 R5, R12, c[0x0][0x32c], RZ ;  /* 0x0000cb000c057a10 */ /* 0x000fe40007ffe0ff */
[----:B------:R-:W-:Y:S02]  /*e460*/  IMNMX R23, R23, R12, !PT ;  /* 0x0000000c17177217 */ /* 0x000fe40007800200 */
[----:B------:R-:W-:Y:S02]  /*e470*/  IMNMX R22, R22, R5, PT ;  /* 0x0000000516167217 */ /* 0x000fe40003800200 */
.L_x_2568:
        /* <DEDUP_REMOVED lines=70> */
[----:B------:R-:W-:Y:S02]  /*e8e0*/  ISETP.GT.AND P0, PT, R23, 0x40, !P6 ;  /* 0x000000401700780c */ /* 0x000fe40007704270 */
[----:B------:R-:W-:Y:S02]  /*e8f0*/  ISETP.NE.AND P6, PT, R43, RZ, PT ;  /* 0x000000ff2b00720c */ /* 0x000fe40003fc5270 */
[----:B------:R-:W-:-:S04]  /*e900*/  ISETP.LT.OR P0, PT, R22, 0x41, P0 ;  /* 0x000000411600780c */ /* 0x000fc80000701670 */
[----:B------:R-:W-:Y:S02]  /*e910*/  FSEL R164, R58, -INF , !P0 ;  /* 0xff8000003aa47808 */ /* 0x000fe40004000000 */
[----:B------:R-:W-:Y:S02]  /*e920*/  ISETP.GT.AND P0, PT, R23, 0x41, !P5 ;  /* 0x000000411700780c */ /* 0x000fe40006f04270 */
[----:B------:R-:W-:Y:S02]  /*e930*/  ISETP.NE.AND P5, PT, R44, RZ, PT ;  /* 0x000000ff2c00720c */ /* 0x000fe40003fa5270 */
[----:B------:R-:W-:-:S04]  /*e940*/  ISETP.LT.OR P0, PT, R22, 0x42, P0 ;  /* 0x000000421600780c */ /* 0x000fc80000701670 */
[----:B------:R-:W-:Y:S02]  /*e950*/  FSEL R166, R59, -INF , !P0 ;  /* 0xff8000003ba67808 */ /* 0x000fe40004000000 */
[----:B------:R-:W-:Y:S01]  /*e960*/  ISETP.GT.AND P0, PT, R23, 0x48, !P4 ;  /* 0x000000481700780c */ /* 0x000fe20006704270 */
[----:B------:R-:W-:Y:S01]  /*e970*/  LDSM.16.MT88.4 R56, [R205+0x3100] ;  /* 0x00310000cd38783b */ /* 0x000fe20000004200 */
[----:B------:R-:W-:Y:S02]  /*e980*/  ISETP.NE.AND P4, PT, R0, RZ, PT ;  /* 0x000000ff0000720c */ /* 0x000fe40003f85270 */
[----:B------:R-:W-:Y:S02]  /*e990*/  ISETP.LT.OR P0, PT, R22, 0x49, P0 ;  /* 0x000000491600780c */ /* 0x000fe40000701670 */
[----:B------:R-:W-:Y:S02]  /*e9a0*/  FMNMX.FTZ R0, R19, R16, !PT ;  /* 0x0000001013007209 */ /* 0x000fe40007810000 */
[----:B------:R-:W-:-:S02]  /*e9b0*/  FSEL R154, R54, -INF , !P0 ;  /* 0xff800000369a7808 */ /* 0x000fc40004000000 */
[----:B------:R-:W-:Y:S02]  /*e9c0*/  ISETP.GT.AND P0, PT, R23, 0x49, !P3 ;  /* 0x000000491700780c */ /* 0x000fe40005f04270 */
[----:B------:R-:W-:Y:S02]  /*e9d0*/  FMNMX.FTZ R0, R18, R0, !PT ;  /* 0x0000000012007209 */ /* 0x000fe40007810000 */
[----:B------:R-:W-:Y:S02]  /*e9e0*/  ISETP.LT.OR P0, PT, R22, 0x4a, P0 ;  /* 0x0000004a1600780c */ /* 0x000fe40000701670 */
[----:B------:R-:W-:Y:S02]  /*e9f0*/  FMNMX.FTZ R0, R7, R0, !PT ;  /* 0x0000000007007209 */ /* 0x000fe40007810000 */
[----:B------:R-:W-:Y:S02]  /*ea00*/  FSEL R152, R55, -INF , !P0 ;  /* 0xff80000037987808 */ /* 0x000fe40004000000 */
[----:B------:R-:W-:-:S02]  /*ea10*/  ISETP.GT.AND P0, PT, R23, 0x50, !P2 ;  /* 0x000000501700780c */ /* 0x000fc40005704270 */
[----:B------:R-:W-:Y:S02]  /*ea20*/  FMNMX.FTZ R0, R84, R0, !PT ;  /* 0x0000000054007209 */ /* 0x000fe40007810000 */
[----:B------:R-:W-:Y:S02]  /*ea30*/  ISETP.LT.OR P0, PT, R22, 0x51, P0 ;  /* 0x000000511600780c */ /* 0x000fe40000701670 */
[----:B------:R-:W-:Y:S02]  /*ea40*/  FMNMX.FTZ R0, R85, R0, !PT ;  /* 0x0000000055007209 */ /* 0x000fe40007810000 */
[----:B------:R-:W-:Y:S02]  /*ea50*/  FSEL R139, R50, -INF , !P0 ;  /* 0xff800000328b7808 */ /* 0x000fe40004000000 */
[----:B------:R-:W-:Y:S02]  /*ea60*/  ISETP.GT.AND P0, PT, R23, 0x51, !P1 ;  /* 0x000000511700780c */ /* 0x000fe40004f04270 */
[----:B------:R-:W-:-:S02]  /*ea70*/  FMNMX.FTZ R0, R6, R0, !PT ;  /* 0x0000000006007209 */ /* 0x000fc40007810000 */
[----:B------:R-:W-:Y:S02]  /*ea80*/  ISETP.LT.OR P0, PT, R22, 0x52, P0 ;  /* 0x000000521600780c */ /* 0x000fe40000701670 */
[----:B------:R-:W-:Y:S02]  /*ea90*/  FMNMX.FTZ R0, R13, R0, !PT ;  /* 0x000000000d007209 */ /* 0x000fe40007810000 */
[----:B------:R-:W-:Y:S02]  /*eaa0*/  FSEL R136, R51, -INF , !P0 ;  /* 0xff80000033887808 */ /* 0x000fe40004000000 */
[----:B------:R-:W-:Y:S02]  /*eab0*/  ISETP.GT.AND P0, PT, R23, 0x1, !P4 ;  /* 0x000000011700780c */ /* 0x000fe40006704270 */
[----:B------:R-:W-:Y:S02]  /*eac0*/  FMNMX.FTZ R0, R34, R0, !PT ;  /* 0x0000000022007209 */ /* 0x000fe40007810000 */
[----:B------:R-:W-:-:S02]  /*ead0*/  ISETP.LT.OR P0, PT, R22, 0x2, P0 ;  /* 0x000000021600780c */ /* 0x000fc40000701670 */
[----:B------:R-:W-:Y:S02]  /*eae0*/  FMNMX.FTZ R0, R33, R0, !PT ;  /* 0x0000000021007209 */ /* 0x000fe40007810000 */
[----:B------:R-:W-:Y:S02]  /*eaf0*/  FSEL R15, R15, -INF , !P0 ;  /* 0xff8000000f0f7808 */ /* 0x000fe40004000000 */
[----:B------:R-:W-:Y:S02]  /*eb00*/  ISETP.GT.AND P0, PT, R23, RZ, !P5 ;  /* 0x000000ff1700720c */ /* 0x000fe40006f04270 */
[----:B------:R-:W-:Y:S02]  /*eb10*/  FMNMX.FTZ R0, R32, R0, !PT ;  /* 0x0000000020007209 */ /* 0x000fe40007810000 */
[----:B------:R-:W-:Y:S02]  /*eb20*/  ISETP.LT.OR P0, PT, R22, 0x1, P0 ;  /* 0x000000011600780c */ /* 0x000fe40000701670 */
[----:B------:R-:W-:-:S02]  /*eb30*/  FMNMX.FTZ R0, R128, R0, !PT ;  /* 0x0000000080007209 */ /* 0x000fc40007810000 */
[----:B------:R-:W-:Y:S02]  /*eb40*/  FSEL R14, R14, -INF , !P0 ;  /* 0xff8000000e0e7808 */ /* 0x000fe40004000000 */
        /* <DEDUP_REMOVED lines=24> */
[----:B------:R-:W-:Y:S01]  /*ecd0*/  ISETP.GT.AND P0, PT, R23, 0x58, !P6 ;  /* 0x000000581700780c */ /* 0x000fe20007704270 */
[----:B------:R-:W1:Y:S01]  /*ece0*/  SHFL.BFLY PT, R20, R0, 0x2, 0x1f ;  /* 0x0c401f0000147f89 */ /* 0x000e6200000e0000 */
[----:B------:R-:W-:Y:S02]  /*ecf0*/  FMNMX.FTZ R21, R162, R21, !PT ;  /* 0x00000015a2157209 */ /* 0x000fe40007810000 */
[----:B------:R-:W-:Y:S02]  /*ed00*/  ISETP.LT.OR P0, PT, R22, 0x59, P0 ;  /* 0x000000591600780c */ /* 0x000fe40000701670 */
[----:B------:R-:W-:Y:S02]  /*ed10*/  FMNMX.FTZ R21, R163, R21, !PT ;  /* 0x00000015a3157209 */ /* 0x000fe40007810000 */
[----:B------:R-:W-:-:S02]  /*ed20*/  ISETP.NE.AND P6, PT, R42, RZ, PT ;  /* 0x000000ff2a00720c */ /* 0x000fc40003fc5270 */
        /* <DEDUP_REMOVED lines=8> */
[----:B------:R-:W-:Y:S02]  /*edb0*/  FMNMX.FTZ R21, R152, R21, !PT ;  /* 0x0000001598157209 */ /* 0x000fe40007810000 */
[----:B-1----:R-:W-:Y:S02]  /*edc0*/  FMNMX.FTZ R0, R0, R20, !PT ;  /* 0x0000001400007209 */ /* 0x002fe40007810000 */
[----:B------:R-:W-:Y:S02]  /*edd0*/  FMNMX.FTZ R21, R139, R21, !PT ;  /* 0x000000158b157209 */ /* 0x000fe40007810000 */
[----:B------:R-:W-:Y:S01]  /*ede0*/  ISETP.NE.AND P6, PT, R213, 0x1, PT ;  /* 0x00000001d500780c */ /* 0x000fe20003fc5270 */
[----:B------:R-:W1:Y:S01]  /*edf0*/  SHFL.BFLY PT, R20, R0, 0x1, 0x1f ;  /* 0x0c201f0000147f89 */ /* 0x000e6200000e0000 */
[----:B------:R-:W-:-:S04]  /*ee00*/  FMNMX.FTZ R21, R136, R21, !PT ;  /* 0x0000001588157209 */ /* 0x000fc80007810000 */
[----:B------:R-:W-:-:S04]  /*ee10*/  FMNMX.FTZ R21, R132, R21, !PT ;  /* 0x0000001584157209 */ /* 0x000fc80007810000 */
[----:B------:R-:W-:-:S05]  /*ee20*/  FMNMX.FTZ R21, R131, R21, !PT ;  /* 0x0000001583157209 */ /* 0x000fca0007810000 */
[----:B------:R-:W2:Y:S01]  /*ee30*/  SHFL.BFLY PT, R22, R21, 0x2, 0x1f ;  /* 0x0c401f0015167f89 */ /* 0x000ea200000e0000 */
[----:B-1----:R-:W-:-:S04]  /*ee40*/  FMNMX.FTZ R0, R0, R20, !PT ;  /* 0x0000001400007209 */ /* 0x002fc80007810000 */
[C---:B------:R-:W-:Y:S01]  /*ee50*/  FSETP.NEU.FTZ.AND P0, PT, R0.reuse, -INF , PT ;  /* 0xff8000000000780b */ /* 0x040fe20003f1d000 */
[----:B------:R-:W-:-:S05]  /*ee60*/  FMUL.FTZ R143, R0, c[0x0][0x2d0] ;  /* 0x0000b400008f7a20 */ /* 0x000fca0000410000 */
[----:B------:R-:W-:Y:S02]  /*ee70*/  FSEL R143, R143, RZ, P0 ;  /* 0x000000ff8f8f7208 */ /* 0x000fe40000000000 */
[----:B--2---:R-:W-:-:S03]  /*ee80*/  FMNMX.FTZ R21, R21, R22, !PT ;  /* 0x0000001615157209 */ /* 0x004fc60007810000 */
[--C-:B------:R-:W-:Y:S02]  /*ee90*/  FFMA.FTZ R48, R16, c[0x0][0x2d0], -R143.reuse ;  /* 0x0000b40010307a23 */ /* 0x100fe4000001088f */
[--C-:B------:R-:W-:Y:S01]  /*eea0*/  FFMA.FTZ R49, R19, c[0x0][0x2d0], -R143.reuse ;  /* 0x0000b40013317a23 */ /* 0x100fe2000001088f */
[----:B------:R-:W1:Y:S01]  /*eeb0*/  SHFL.BFLY PT, R20, R21, 0x1, 0x1f ;  /* 0x0c201f0015147f89 */ /* 0x000e6200000e0000 */
[--C-:B------:R-:W-:Y:S02]  /*eec0*/  FFMA.FTZ R45, R18, c[0x0][0x2d0], -R143.reuse ;  /* 0x0000b400122d7a23 */ /* 0x100fe4000001088f */
[----:B------:R-:W-:Y:S01]  /*eed0*/  MUFU.EX2 R48, R48 ;  /* 0x0000003000307308 */ /* 0x000fe20000000800 */
[--C-:B------:R-:W-:Y:S02]  /*eee0*/  FFMA.FTZ R44, R7, c[0x0][0x2d0], -R143.reuse ;  /* 0x0000b400072c7a23 */ /* 0x100fe4000001088f */
[--C-:B------:R-:W-:Y:S02]  /*eef0*/  FFMA.FTZ R18, R6, c[0x0][0x2d0], -R143.reuse ;  /* 0x0000b40006127a23 */ /* 0x100fe4000001088f */
[----:B------:R-:W-:-:S02]  /*ef00*/  FFMA.FTZ R3, R13, c[0x0][0x2d0], -R143 ;  /* 0x0000b4000d037a23 */ /* 0x000fc4000001088f */
[--C-:B------:R-:W-:Y:S01]  /*ef10*/  FFMA.FTZ R43, R84, c[0x0][0x2d0], -R143.reuse ;  /* 0x0000b400542b7a23 */ /* 0x100fe2000001088f */
[----:B------:R-:W2:Y:S01]  /*ef20*/  MUFU.EX2 R49, R49 ;  /* 0x0000003100317308 */ /* 0x000ea20000000800 */
[--C-:B------:R-:W-:Y:S02]  /*ef30*/  FFMA.FTZ R42, R85, c[0x0][0x2d0], -R143.reuse ;  /* 0x0000b400552a7a23 */ /* 0x100fe4000001088f */
[--C-:B------:R-:W-:Y:S02]  /*ef40*/  FFMA.FTZ R118, R34, c[0x0][0x2d0], -R143.reuse ;  /* 0x0000b40022767a23 */ /* 0x100fe4000001088f */
[--C-:B------:R-:W-:Y:S02]  /*ef50*/  FFMA.FTZ R119, R33, c[0x0][0x2d0], -R143.reuse ;  /* 0x0000b40021777a23 */ /* 0x100fe4000001088f */
[--C-:B------:R-:W-:Y:S01]  /*ef60*/  FFMA.FTZ R129, R32, c[0x0][0x2d0], -R143.reuse ;  /* 0x0000b40020817a23 */ /* 0x100fe2000001088f */
[----:B------:R-:W-:Y:S01]  /*ef70*/  MUFU.EX2 R45, R45 ;  /* 0x0000002d002d7308 */ /* 0x000fe20000000800 */
[----:B------:R-:W-:Y:S01]  /*ef80*/  LDSM.16.MT88.4 R32, [R205+0x3900] ;  /* 0x00390000cd20783b */ /* 0x000fe20000004200 */
[----:B------:R-:W-:-:S02]  /*ef90*/  FFMA.FTZ R128, R128, c[0x0][0x2d0], -R143 ;  /* 0x0000b40080807a23 */ /* 0x000fc4000001088f */
[--C-:B------:R-:W-:Y:S01]  /*efa0*/  FFMA.FTZ R144, R144, c[0x0][0x2d0], -R143.reuse ;  /* 0x0000b40090907a23 */ /* 0x100fe2000001088f */
[----:B-1----:R-:W-:Y:S01]  /*efb0*/  FMNMX.FTZ R16, R20, R21, !PT ;  /* 0x0000001514107209 */ /* 0x002fe20007810000 */
[--C-:B------:R-:W-:Y:S02]  /*efc0*/  FFMA.FTZ R145, R145, c[0x0][0x2d0], -R143.reuse ;  /* 0x0000b40091917a23 */ /* 0x100fe4000001088f */
[----:B------:R-:W1:Y:S01]  /*efd0*/  MUFU.EX2 R44, R44 ;  /* 0x0000002c002c7308 */ /* 0x000e620000000800 */
[----:B--2---:R-:W-:Y:S01]  /*efe0*/  F2FP.BF16.PACK_AB R64, R48, R49 ;  /* 0x000000313040723e */ /* 0x004fe200000010ff */
[----:B------:R-:W-:Y:S01]  /*eff0*/  LDSM.16.MT88.4 R20, [R205+0x900] ;  /* 0x00090000cd14783b */ /* 0x000fe20000004200 */
[C---:B------:R-:W-:Y:S01]  /*f000*/  FMUL.FTZ R133, R16.reuse, c[0x0][0x2d0] ;  /* 0x0000b40010857a20 */ /* 0x040fe20000410000 */
[----:B------:R-:W-:Y:S01]  /*f010*/  FSETP.NEU.FTZ.AND P0, PT, R16, -INF , PT ;  /* 0xff8000001000780b */ /* 0x000fe20003f1d000 */
[--C-:B------:R-:W-:Y:S02]  /*f020*/  FFMA.FTZ R147, R147, c[0x0][0x2d0], -R143.reuse ;  /* 0x0000b40093937a23 */ /* 0x100fe4000001088f */
[--C-:B------:R-:W-:Y:S01]  /*f030*/  FFMA.FTZ R146, R146, c[0x0][0x2d0], -R143.reuse ;  /* 0x0000b40092927a23 */ /* 0x100fe2000001088f */
[----:B------:R-:W-:Y:S01]  /*f040*/  FSEL R133, R133, RZ, P0 ;  /* 0x000000ff85857208 */ /* 0x000fe20000000000 */
[----:B------:R-:W-:Y:S01]  /*f050*/  MUFU.EX2 R43, R43 ;  /* 0x0000002b002b7308 */ /* 0x000fe20000000800 */
[----:B------:R-:W-:-:S02]  /*f060*/  FFMA.FTZ R165, R165, c[0x0][0x2d0], -R143 ;  /* 0x0000b400a5a57a23 */ /* 0x000fc4000001088f */
[----:B------:R-:W-:Y:S02]  /*f070*/  FFMA.FTZ R160, R160, c[0x0][0x2d0], -R143 ;  /* 0x0000b400a0a07a23 */ /* 0x000fe4000001088f */
[--C-:B------:R-:W-:Y:S02]  /*f080*/  FFMA.FTZ R50, R14, c[0x0][0x2d0], -R133.reuse ;  /* 0x0000b4000e327a23 */ /* 0x100fe40000010885 */
[--C-:B------:R-:W-:Y:S01]  /*f090*/  FFMA.FTZ R51, R15, c[0x0][0x2d0], -R133.reuse ;  /* 0x0000b4000f337a23 */ /* 0x100fe20000010885 */
[----:B-1----:R-:W-:Y:S01]  /*f0a0*/  F2FP.BF16.PACK_AB R66, R44, R45 ;  /* 0x0000002d2c42723e */ /* 0x002fe200000010ff */
[--C-:B------:R-:W-:Y:S01]  /*f0b0*/  FFMA.FTZ R47, R12, c[0x0][0x2d0], -R133.reuse ;  /* 0x0000b4000c2f7a23 */ /* 0x100fe20000010885 */
[----:B------:R-:W-:Y:S01]  /*f0c0*/  MUFU.EX2 R42, R42 ;  /* 0x0000002a002a7308 */ /* 0x000fe20000000800 */
[--C-:B------:R-:W-:Y:S01]  /*f0d0*/  FFMA.FTZ R46, R5, c[0x0][0x2d0], -R133.reuse ;  /* 0x0000b400052e7a23 */ /* 0x100fe20000010885 */
[----:B------:R-:W-:Y:S01]  /*f0e0*/  LDSM.16.MT88.4 R12, [R204+0x900] ;  /* 0x00090000cc0c783b */ /* 0x000fe20000004200 */
[----:B------:R-:W-:-:S02]  /*f0f0*/  FFMA.FTZ R41, R11, c[0x0][0x2d0], -R133 ;  /* 0x0000b4000b297a23 */ /* 0x000fc40000010885 */
[--C-:B------:R-:W-:Y:S01]  /*f100*/  FFMA.FTZ R40, R10, c[0x0][0x2d0], -R133.reuse ;  /* 0x0000b4000a287a23 */ /* 0x100fe20000010885 */
[----:B------:R-:W1:Y:S01]  /*f110*/  LDSM.16.MT88.4 R4, [R204+0x3100] ;  /* 0x00310000cc04783b */ /* 0x000e620000004200 */
[--C-:B------:R-:W-:Y:S01]  /*f120*/  FFMA.FTZ R2, R9, c[0x0][0x2d0], -R133.reuse ;  /* 0x0000b40009027a23 */ /* 0x100fe20000010885 */
[----:B------:R-:W-:Y:S01]  /*f130*/  MUFU.EX2 R50, R50 ;  /* 0x0000003200327308 */ /* 0x000fe20000000800 */
[--C-:B------:R-:W-:Y:S02]  /*f140*/  FFMA.FTZ R19, R8, c[0x0][0x2d0], -R133.reuse ;  /* 0x0000b40008137a23 */ /* 0x100fe40000010885 */
[----:B------:R-:W2:Y:S01]  /*f150*/  LDSM.16.MT88.4 R8, [R208+0x3900] ;  /* 0x00390000d008783b */ /* 0x000ea20000004200 */
[--C-:B------:R-:W-:Y:S02]  /*f160*/  FFMA.FTZ R130, R130, c[0x0][0x2d0], -R133.reuse ;  /* 0x0000b40082827a23 */ /* 0x100fe40000010885 */
[--C-:B------:R-:W-:Y:S02]  /*f170*/  FFMA.FTZ R134, R134, c[0x0][0x2d0], -R133.reuse ;  /* 0x0000b40086867a23 */ /* 0x100fe40000010885 */
[----:B------:R-:W3:Y:S01]  /*f180*/  MUFU.EX2 R51, R51 ;  /* 0x0000003300337308 */ /* 0x000ee20000000800 */
[----:B------:R-:W-:-:S02]  /*f190*/  FFMA.FTZ R135, R135, c[0x0][0x2d0], -R133 ;  /* 0x0000b40087877a23 */ /* 0x000fc40000010885 */
[--C-:B------:R-:W-:Y:S02]  /*f1a0*/  FFMA.FTZ R137, R137, c[0x0][0x2d0], -R133.reuse ;  /* 0x0000b40089897a23 */ /* 0x100fe40000010885 */
[--C-:B------:R-:W-:Y:S02]  /*f1b0*/  FFMA.FTZ R155, R155, c[0x0][0x2d0], -R133.reuse ;  /* 0x0000b4009b9b7a23 */ /* 0x100fe40000010885 */
[--C-:B------:R-:W-:Y:S01]  /*f1c0*/  FFMA.FTZ R162, R162, c[0x0][0x2d0], -R133.reuse ;  /* 0x0000b400a2a27a23 */ /* 0x100fe20000010885 */
[----:B------:R-:W-:Y:S01]  /*f1d0*/  MUFU.EX2 R47, R47 ;  /* 0x0000002f002f7308 */ /* 0x000fe20000000800 */
[--C-:B------:R-:W-:Y:S02]  /*f1e0*/  FFMA.FTZ R163, R163, c[0x0][0x2d0], -R133.reuse ;  /* 0x0000b400a3a37a23 */ /* 0x100fe40000010885 */
[----:B------:R-:W-:Y:S02]  /*f1f0*/  FFMA.FTZ R167, R167, c[0x0][0x2d0], -R133 ;  /* 0x0000b400a7a77a23 */ /* 0x000fe40000010885 */
[----:B------:R-:W-:-:S02]  /*f200*/  FFMA.FTZ R161, R161, c[0x0][0x2d0], -R143 ;  /* 0x0000b400a1a17a23 */ /* 0x000fc4000001088f */
[----:B------:R-:W-:Y:S01]  /*f210*/  FFMA.FTZ R153, R153, c[0x0][0x2d0], -R143 ;  /* 0x0000b40099997a23 */ /* 0x000fe2000001088f */
[----:B------:R-:W4:Y:S01]  /*f220*/  MUFU.EX2 R46, R46 ;  /* 0x0000002e002e7308 */ /* 0x000f220000000800 */
[----:B---3--:R-:W-:Y:S01]  /*f230*/  F2FP.BF16.PACK_AB R65, R51, R50 ;  /* 0x000000323341723e */ /* 0x008fe200000010ff */
[--C-:B------:R-:W-:Y:S02]  /*f240*/  FFMA.FTZ R164, R164, c[0x0][0x2d0], -R133.reuse ;  /* 0x0000b400a4a47a23 */ /* 0x100fe40000010885 */
[--C-:B------:R-:W-:Y:S02]  /*f250*/  FFMA.FTZ R166, R166, c[0x0][0x2d0], -R133.reuse ;  /* 0x0000b400a6a67a23 */ /* 0x100fe40000010885 */
[--C-:B------:R-:W-:Y:S02]  /*f260*/  FFMA.FTZ R154, R154, c[0x0][0x2d0], -R133.reuse ;  /* 0x0000b4009a9a7a23 */ /* 0x100fe40000010885 */
[----:B------:R-:W-:Y:S01]  /*f270*/  MUFU.EX2 R18, R18 ;  /* 0x0000001200127308 */ /* 0x000fe20000000800 */
[----:B------:R-:W-:-:S02]  /*f280*/  FFMA.FTZ R152, R152, c[0x0][0x2d0], -R133 ;  /* 0x0000b40098987a23 */ /* 0x000fc40000010885 */
[----:B------:R-:W-:Y:S02]  /*f290*/  FADD.FTZ R48, R49, R48 ;  /* 0x0000003031307221 */ /* 0x000fe40000010000 */
[----:B------:R-:W-:Y:S02]  /*f2a0*/  FADD.FTZ R50, R50, R51 ;  /* 0x0000003332327221 */ /* 0x000fe40000010000 */
[----:B------:R-:W-:Y:S01]  /*f2b0*/  FADD.FTZ R48, R45, R48 ;  /* 0x000000302d307221 */ /* 0x000fe20000010000 */
[----:B----4-:R-:W-:Y:S01]  /*f2c0*/  F2FP.BF16.PACK_AB R67, R46, R47 ;  /* 0x0000002f2e43723e */ /* 0x010fe200000010ff */
[----:B------:R-:W-:Y:S01]  /*f2d0*/  MUFU.EX2 R3, R3 ;  /* 0x0000000300037308 */ /* 0x000fe20000000800 */
[----:B------:R-:W-:Y:S02]  /*f2e0*/  FADD.FTZ R50, R47, R50 ;  /* 0x000000322f327221 */ /* 0x000fe40000010000 */
[----:B------:R-:W-:Y:S02]  /*f2f0*/  FADD.FTZ R44, R44, R48 ;  /* 0x000000302c2c7221 */ /* 0x000fe40000010000 */
[----:B------:R-:W-:Y:S01]  /*f300*/  FADD.FTZ R46, R46, R50 ;  /* 0x000000322e2e7221 */ /* 0x000fe20000010000 */
[----:B------:R-:W-:Y:S01]  /*f310*/  HMMA.16816.F32.BF16 R84, R64, R88, RZ ;  /* 0x000000584054723c */ /* 0x000fe200000418ff */
[----:B------:R-:W-:Y:S01]  /*f320*/  FADD.FTZ R44, R43, R44 ;  /* 0x0000002c2b2c7221 */ /* 0x000fe20000010000 */
[----:B------:R-:W3:Y:S01]  /*f330*/  MUFU.EX2 R41, R41 ;  /* 0x0000002900297308 */ /* 0x000ee20000000800 */
[----:B------:R-:W-:-:S02]  /*f340*/  FFMA.FTZ R245, R138, c[0x0][0x2d0], -R143 ;  /* 0x0000b4008af57a23 */ /* 0x000fc4000001088f */
[--C-:B------:R-:W-:Y:S02]  /*f350*/  FFMA.FTZ R142, R142, c[0x0][0x2d0], -R143.reuse ;  /* 0x0000b4008e8e7a23 */ /* 0x100fe4000001088f */
[--C-:B------:R-:W-:Y:S01]  /*f360*/  FFMA.FTZ R141, R141, c[0x0][0x2d0], -R143.reuse ;  /* 0x0000b4008d8d7a23 */ /* 0x100fe2000001088f */
[C---:B------:R-:W-:Y:S01]  /*f370*/  HMMA.16816.F32.BF16 R88, R64.reuse, R90, RZ ;  /* 0x0000005a4058723c */ /* 0x040fe200000418ff */
[----:B------:R-:W-:Y:S01]  /*f380*/  FFMA.FTZ R140, R140, c[0x0][0x2d0], -R143 ;  /* 0x0000b4008c8c7a23 */ /* 0x000fe2000001088f */
[----:B------:R-:W4:Y:S01]  /*f390*/  MUFU.EX2 R40, R40 ;  /* 0x0000002800287308 */ /* 0x000f220000000800 */
[--C-:B------:R-:W-:Y:S02]  /*f3a0*/  FFMA.FTZ R138, R139, c[0x0][0x2d0], -R133.reuse ;  /* 0x0000b4008b8a7a23 */ /* 0x100fe40000010885 */
[--C-:B------:R-:W-:Y:S02]  /*f3b0*/  FFMA.FTZ R136, R136, c[0x0][0x2d0], -R133.reuse ;  /* 0x0000b40088887a23 */ /* 0x100fe40000010885 */
[----:B------:R-:W-:Y:S01]  /*f3c0*/  FFMA.FTZ R244, R131, c[0x0][0x2d0], -R133 ;  /* 0x0000b40083f47a23 */ /* 0x000fe20000010885 */
[----:B------:R-:W-:Y:S02]  /*f3d0*/  HMMA.16816.F32.BF16 R92, R64, R96, RZ ;  /* 0x00000060405c723c */ /* 0x000fe400000418ff */
[----:B------:R-:W-:Y:S01]  /*f3e0*/  MUFU.EX2 R2, R2 ;  /* 0x0000000200027308 */ /* 0x000fe20000000800 */
[----:B---3--:R-:W-:-:S05]  /*f3f0*/  FADD.FTZ R46, R41, R46 ;  /* 0x0000002e292e7221 */ /* 0x008fca0000010000 */
[C---:B------:R-:W-:Y:S02]  /*f400*/  HMMA.16816.F32.BF16 R96, R64.reuse, R98, RZ ;  /* 0x000000624060723c */ /* 0x040fe400000418ff */
[----:B------:R-:W3:Y:S06]  /*f410*/  MUFU.EX2 R19, R19 ;  /* 0x0000001300137308 */ /* 0x000eec0000000800 */
[C---:B------:R-:W-:Y:S02]  /*f420*/  HMMA.16816.F32.BF16 R112, R64.reuse, R108, RZ ;  /* 0x0000006c4070723c */ /* 0x040fe400000418ff */
[----:B------:R-:W5:Y:S06]  /*f430*/  MUFU.EX2 R118, R118 ;  /* 0x0000007600767308 */ /* 0x000f6c0000000800 */
        /* <DEDUP_REMOVED lines=9> */
[----:B------:R-:W1:Y:S06]  /*f4d0*/  MUFU.EX2 R134, R134 ;  /* 0x0000008600867308 */ /* 0x000e6c0000000800 */
[C---:B------:R-:W-:Y:S02]  /*f4e0*/  HMMA.16816.F32.BF16 R72, R64.reuse, R74, RZ ;  /* 0x0000004a4048723c */ /* 0x040fe400000418ff */
[----:B------:R-:W-:Y:S06]  /*f4f0*/  MUFU.EX2 R135, R135 ;  /* 0x0000008700877308 */ /* 0x000fec0000000800 */
[C---:B------:R-:W-:Y:S02]  /*f500*/  HMMA.16816.F32.BF16 R80, R64.reuse, R82, RZ ;  /* 0x000000524050723c */ /* 0x040fe400000418ff */
[----:B------:R-:W1:Y:S06]  /*f510*/  MUFU.EX2 R137, R137 ;  /* 0x0000008900897308 */ /* 0x000e6c0000000800 */
[C---:B------:R-:W-:Y:S02]  /*f520*/  HMMA.16816.F32.BF16 R100, R64.reuse, R102, RZ ;  /* 0x000000664064723c */ /* 0x040fe400000418ff */
[----:B------:R-:W2:Y:S06]  /*f530*/  MUFU.EX2 R144, R144 ;  /* 0x0000009000907308 */ /* 0x000eac0000000800 */
[C---:B------:R-:W-:Y:S02]  /*f540*/  HMMA.16816.F32.BF16 R56, R64.reuse, R58, RZ ;  /* 0x0000003a4038723c */ /* 0x040fe400000418ff */
[----:B------:R-:W-:Y:S06]  /*f550*/  MUFU.EX2 R145, R145 ;  /* 0x0000009100917308 */ /* 0x000fec0000000800 */
[C---:B-1----:R-:W-:Y:S02]  /*f560*/  HMMA.16816.F32.BF16 R60, R64.reuse, R4, RZ ;  /* 0x00000004403c723c */ /* 0x042fe400000418ff */
        /* <DEDUP_REMOVED lines=9> */
[----:B---3--:R-:W-:Y:S01]  /*f600*/  F2FP.BF16.PACK_AB R7, R19, R2 ;  /* 0x000000021307723e */ /* 0x008fe200000010ff */
[----:B------:R-:W1:Y:S01]  /*f610*/  MUFU.EX2 R155, R155 ;  /* 0x0000009b009b7308 */ /* 0x000e620000000800 */
[----:B------:R-:W-:Y:S02]  /*f620*/  FADD.FTZ R40, R2, R40 ;  /* 0x0000002802287221 */ /* 0x000fe40000010000 */
[----:B------:R-:W-:Y:S02]  /*f630*/  FADD.FTZ R3, R3, R42 ;  /* 0x0000002a03037221 */ /* 0x000fe40000010000 */
[----:B------:R-:W-:Y:S01]  /*f640*/  FADD.FTZ R19, R19, R40 ;  /* 0x0000002813137221 */ /* 0x000fe20000010000 */
[----:B------:R-:W-:Y:S01]  /*f650*/  HMMA.16816.F32.BF16 R84, R4, R12, R84 ;  /* 0x0000000c0454723c */ /* 0x000fe20000041854 */
[----:B-----5:R-:W-:Y:S01]  /*f660*/  FADD.FTZ R3, R118, R3 ;  /* 0x0000000376037221 */ /* 0x020fe20000010000 */
[----:B------:R-:W3:Y:S01]  /*f670*/  MUFU.EX2 R162, R162 ;  /* 0x000000a200a27308 */ /* 0x000ee20000000800 */
[----:B------:R-:W-:-:S02]  /*f680*/  FADD.FTZ R19, R130, R19 ;  /* 0x0000001382137221 */ /* 0x000fc40000010000 */
[----:B------:R-:W-:-:S03]  /*f690*/  @P6 IMAD.HI.U32 R2, R117, c[0x0][0x2c8], RZ ;  /* 0x0000b20075026a27 */ /* 0x000fc600078e00ff */
[----:B------:R-:W-:Y:S01]  /*f6a0*/  HMMA.16816.F32.BF16 R88, R4, R14, R88 ;  /* 0x0000000e0458723c */ /* 0x000fe20000041858 */
[----:B------:R-:W4:Y:S01]  /*f6b0*/  LDSM.16.MT88.4 R12, [R204+0x3900] ;  /* 0x00390000cc0c783b */ /* 0x000f220000004200 */
[----:B------:R-:W-:Y:S01]  /*f6c0*/  MUFU.EX2 R163, R163 ;  /* 0x000000a300a37308 */ /* 0x000fe20000000800 */
[----:B------:R-:W-:Y:S02]  /*f6d0*/  @P6 SHF.R.U32.HI R117, RZ, c[0x0][0x2cc], R2 ;  /* 0x0000b300ff756a19 */ /* 0x000fe40000011602 */
[----:B------:R-:W-:-:S03]  /*f6e0*/  ISETP.GE.AND P6, PT, R212, 0x1, PT ;  /* 0x00000001d400780c */ /* 0x000fc60003fc6270 */
[C---:B--2---:R-:W-:Y:S01]  /*f6f0*/  HMMA.16816.F32.BF16 R92, R4.reuse, R8, R92 ;  /* 0x00000008045c723c */ /* 0x044fe2000004185c */
[----:B------:R-:W-:Y:S01]  /*f700*/  IMAD.IADD R116, R116, 0x1, R117 ;  /* 0x0000000174747824 */ /* 0x000fe200078e0275 */
[----:B------:R-:W2:Y:S06]  /*f710*/  MUFU.EX2 R167, R167 ;  /* 0x000000a700a77308 */ /* 0x000eac0000000800 */
[C---:B------:R-:W-:Y:S01]  /*f720*/  HMMA.16816.F32.BF16 R96, R4.reuse, R10, R96 ;  /* 0x0000000a0460723c */ /* 0x040fe20000041860 */
[----:B------:R-:W5:Y:S01]  /*f730*/  LDSM.16.MT88.4 R8, [R204+0x1100] ;  /* 0x00110000cc08783b */ /* 0x000f620000004200 */
[----:B------:R-:W1:Y:S06]  /*f740*/  MUFU.EX2 R165, R165 ;  /* 0x000000a500a57308 */ /* 0x000e6c0000000800 */
[C---:B------:R-:W-:Y:S02]  /*f750*/  HMMA.16816.F32.BF16 R112, R4.reuse, R28, R112 ;  /* 0x0000001c0470723c */ /* 0x040fe40000041870 */
[----:B------:R-:W-:Y:S06]  /*f760*/  MUFU.EX2 R160, R160 ;  /* 0x000000a000a07308 */ /* 0x000fec0000000800 */
[C---:B------:R-:W-:Y:S01]  /*f770*/  HMMA.16816.F32.BF16 R108, R4.reuse, R30, R108 ;  /* 0x0000001e046c723c */ /* 0x040fe2000004186c */
[----:B------:R-:W1:Y:S01]  /*f780*/  LDSM.16.MT88.4 R28, [R208+0x1100] ;  /* 0x00110000d01c783b */ /* 0x000e620000004200 */
[----:B------:R-:W-:Y:S06]  /*f790*/  MUFU.EX2 R161, R161 ;  /* 0x000000a100a17308 */ /* 0x000fec0000000800 */
[C---:B------:R-:W-:Y:S02]  /*f7a0*/  HMMA.16816.F32.BF16 R68, R4.reuse, R24, R68 ;  /* 0x000000180444723c */ /* 0x040fe40000041844 */
[----:B------:R-:W-:Y:S06]  /*f7b0*/  MUFU.EX2 R153, R153 ;  /* 0x0000009900997308 */ /* 0x000fec0000000800 */
[C---:B------:R-:W-:Y:S01]  /*f7c0*/  HMMA.16816.F32.BF16 R72, R4.reuse, R26, R72 ;  /* 0x0000001a0448723c */ /* 0x040fe20000041848 */
[----:B------:R-:W-:Y:S01]  /*f7d0*/  LDSM.16.MT88.4 R24, [R206+0x1100] ;  /* 0x00110000ce18783b */ /* 0x000fe20000004200 */
[----:B------:R-:W1:Y:S06]  /*f7e0*/  MUFU.EX2 R164, R164 ;  /* 0x000000a400a47308 */ /* 0x000e6c0000000800 */
        /* <DEDUP_REMOVED lines=9> */
[----:B------:R-:W1:Y:S06]  /*f880*/  MUFU.EX2 R142, R142 ;  /* 0x0000008e008e7308 */ /* 0x000e6c0000000800 */
[C---:B------:R-:W-:Y:S02]  /*f890*/  HMMA.16816.F32.BF16 R52, R4.reuse, R32, R52 ;  /* 0x000000200434723c */ /* 0x040fe40000041834 */
[----:B------:R-:W-:Y:S06]  /*f8a0*/  MUFU.EX2 R141, R141 ;  /* 0x0000008d008d7308 */ /* 0x000fec0000000800 */
[C---:B------:R-:W-:Y:S01]  /*f8b0*/  HMMA.16816.F32.BF16 R56, R4.reuse, R34, R56 ;  /* 0x000000220438723c */ /* 0x040fe20000041838 */
[----:B------:R-:W-:Y:S01]  /*f8c0*/  LDSM.16.MT88.4 R32, [R205+0x4100] ;  /* 0x00410000cd20783b */ /* 0x000fe20000004200 */
[----:B------:R-:W-:Y:S06]  /*f8d0*/  MUFU.EX2 R140, R140 ;  /* 0x0000008c008c7308 */ /* 0x000fec0000000800 */
[C---:B----4-:R-:W-:Y:S02]  /*f8e0*/  HMMA.16816.F32.BF16 R60, R4.reuse, R12, R60 ;  /* 0x0000000c043c723c */ /* 0x050fe4000004183c */
[----:B------:R-:W-:Y:S06]  /*f8f0*/  MUFU.EX2 R245, R245 ;  /* 0x000000f500f57308 */ /* 0x000fec0000000800 */
[----:B------:R-:W-:Y:S01]  /*f900*/  HMMA.16816.F32.BF16 R64, R4, R14, R64 ;  /* 0x0000000e0440723c */ /* 0x000fe20000041840 */
[----:B------:R-:W4:Y:S01]  /*f910*/  LDSM.16.MT88.4 R12, [R208+0x4100] ;  /* 0x00410000d00c783b */ /* 0x000f220000004200 */
[----:B------:R-:W1:Y:S05]  /*f920*/  MUFU.EX2 R138, R138 ;  /* 0x0000008a008a7308 */ /* 0x000e6a0000000800 */
[C---:B------:R-:W-:Y:S01]  /*f930*/  F2FP.BF16.PACK_AB R4, R119.reuse, R118 ;  /* 0x000000767704723e */ /* 0x040fe200000010ff */
[----:B------:R-:W-:Y:S01]  /*f940*/  FADD.FTZ R119, R119, R3 ;  /* 0x0000000377777221 */ /* 0x000fe20000010000 */
[----:B------:R-:W-:Y:S01]  /*f950*/  F2FP.BF16.PACK_AB R6, R128, R129 ;  /* 0x000000818006723e */ /* 0x000fe200000010ff */
[----:B------:R-:W2:Y:S01]  /*f960*/  MUFU.EX2 R136, R136 ;  /* 0x0000008800887308 */ /* 0x000ea20000000800 */
[C---:B------:R-:W-:Y:S01]  /*f970*/  F2FP.BF16.PACK_AB R5, R134.reuse, R130 ;  /* 0x000000828605723e */ /* 0x040fe200000010ff */
[----:B------:R-:W-:Y:S01]  /*f980*/  FADD.FTZ R134, R134, R19 ;  /* 0x0000001386867221 */ /* 0x000fe20000010000 */
[----:B------:R-:W-:Y:S01]  /*f990*/  F2FP.BF16.PACK_AB R7, R137, R135 ;  /* 0x000000878907723e */ /* 0x000fe200000010ff */
[----:B------:R-:W-:Y:S01]  /*f9a0*/  FADD.FTZ R119, R129, R119 ;  /* 0x0000007781777221 */ /* 0x000fe20000010000 */
[----:B------:R-:W-:Y:S01]  /*f9b0*/  IADD3 R3, R116, c[0x0][0x328], RZ ;  /* 0x0000ca0074037a10 */ /* 0x000fe20007ffe0ff */
[----:B------:R-:W-:-:S02]  /*f9c0*/  FADD.FTZ R134, R135, R134 ;  /* 0x0000008687867221 */ /* 0x000fc40000010000 */
[----:B------:R-:W-:Y:S01]  /*f9d0*/  MUFU.EX2 R244, R244 ;  /* 0x000000f400f47308 */ /* 0x000fe20000000800 */
[----:B------:R-:W-:Y:S01]  /*f9e0*/  FADD.FTZ R128, R128, R119 ;  /* 0x0000007780807221 */ /* 0x000fe20000010000 */
[----:B-----5:R-:W-:Y:S01]  /*f9f0*/  HMMA.16816.F32.BF16 R84, R4, R8, R84 ;  /* 0x000000080454723c */ /* 0x020fe20000041854 */
[----:B------:R-:W-:Y:S02]  /*fa00*/  FADD.FTZ R137, R137, R134 ;  /* 0x0000008689897221 */ /* 0x000fe40000010000 */
[----:B------:R-:W-:Y:S02]  /*fa10*/  FADD.FTZ R128, R144, R128 ;  /* 0x0000008090807221 */ /* 0x000fe40000010000 */
[----:B-1----:R-:W-:-:S03]  /*fa20*/  FADD.FTZ R137, R155, R137 ;  /* 0x000000899b897221 */ /* 0x002fc60000010000 */
[C---:B------:R-:W-:Y:S01]  /*fa30*/  HMMA.16816.F32.BF16 R88, R4.reuse, R10, R88 ;  /* 0x0000000a0458723c */ /* 0x040fe20000041858 */
[----:B------:R-:W1:Y:S07]  /*fa40*/  LDSM.16.MT88.4 R8, [R204+0x4100] ;  /* 0x00410000cc08783b */ /* 0x000e6e0000004200 */
[C---:B------:R-:W-:Y:S08]  /*fa50*/  HMMA.16816.F32.BF16 R112, R4.reuse, R28, R112 ;  /* 0x0000001c0470723c */ /* 0x040ff00000041870 */
[C---:B----4-:R-:W-:Y:S08]  /*fa60*/  HMMA.16816.F32.BF16 R92, R4.reuse, R12, R92 ;  /* 0x0000000c045c723c */ /* 0x050ff0000004185c */
[C---:B------:R-:W-:Y:S01]  /*fa70*/  HMMA.16816.F32.BF16 R96, R4.reuse, R14, R96 ;  /* 0x0000000e0460723c */ /* 0x040fe20000041860 */
[----:B------:R-:W4:Y:S07]  /*fa80*/  LDSM.16.MT88.4 R12, [R204+0x1900] ;  /* 0x00190000cc0c783b */ /* 0x000f2e0000004200 */
[C---:B------:R-:W-:Y:S01]  /*fa90*/  HMMA.16816.F32.BF16 R108, R4.reuse, R30, R108 ;  /* 0x0000001e046c723c */ /* 0x040fe2000004186c */
[----:B------:R-:W-:Y:S07]  /*faa0*/  LDSM.16.MT88.4 R28, [R208+0x1900] ;  /* 0x00190000d01c783b */ /* 0x000fee0000004200 */
[C---:B------:R-:W-:Y:S08]  /*fab0*/  HMMA.16816.F32.BF16 R68, R4.reuse, R24, R68 ;  /* 0x000000180444723c */ /* 0x040ff00000041844 */
[C---:B-1----:R-:W-:Y:S08]  /*fac0*/  HMMA.16816.F32.BF16 R60, R4.reuse, R8, R60 ;  /* 0x00000008043c723c */ /* 0x042ff0000004183c */
[C---:B------:R-:W-:Y:S01]  /*fad0*/  HMMA.16816.F32.BF16 R64, R4.reuse, R10, R64 ;  /* 0x0000000a0440723c */ /* 0x040fe20000041840 */
[----:B------:R-:W1:Y:S07]  /*fae0*/  LDSM.16.MT88.4 R8, [R208+0x4900] ;  /* 0x00490000d008783b */ /* 0x000e6e0000004200 */
[C---:B------:R-:W-:Y:S01]  /*faf0*/  HMMA.16816.F32.BF16 R72, R4.reuse, R26, R72 ;  /* 0x0000001a0448723c */ /* 0x040fe20000041848 */
[----:B------:R-:W5:Y:S07]  /*fb00*/  LDSM.16.MT88.4 R24, [R206+0x1900] ;  /* 0x00190000ce18783b */ /* 0x000f6e0000004200 */
[C---:B------:R-:W-:Y:S08]  /*fb10*/  HMMA.16816.F32.BF16 R76, R4.reuse, R20, R76 ;  /* 0x00000014044c723c */ /* 0x040ff0000004184c */
[C---:B------:R-:W-:Y:S01]  /*fb20*/  HMMA.16816.F32.BF16 R80, R4.reuse, R22, R80 ;  /* 0x000000160450723c */ /* 0x040fe20000041850 */
[----:B------:R-:W1:Y:S07]  /*fb30*/  LDSM.16.MT88.4 R20, [R205+0x1900] ;  /* 0x00190000cd14783b */ /* 0x000e6e0000004200 */
[C---:B------:R-:W-:Y:S08]  /*fb40*/  HMMA.16816.F32.BF16 R104, R4.reuse, R36, R104 ;  /* 0x000000240468723c */ /* 0x040ff00000041868 */
[C---:B------:R-:W-:Y:S01]  /*fb50*/  HMMA.16816.F32.BF16 R100, R4.reuse, R38, R100 ;  /* 0x000000260464723c */ /* 0x040fe20000041864 */
[----:B------:R-:W1:Y:S07]  /*fb60*/  LDSM.16.MT88.4 R36, [R206+0x4900] ;  /* 0x00490000ce24783b */ /* 0x000e6e0000004200 */
[C---:B------:R-:W-:Y:S08]  /*fb70*/  HMMA.16816.F32.BF16 R52, R4.reuse, R32, R52 ;  /* 0x000000200434723c */ /* 0x040ff00000041834 */
[----:B------:R-:W-:Y:S01]  /*fb80*/  HMMA.16816.F32.BF16 R56, R4, R34, R56 ;  /* 0x000000220438723c */ /* 0x000fe20000041838 */
[----:B------:R-:W5:Y:S06]  /*fb90*/  LDSM.16.MT88.4 R32, [R205+0x4900] ;  /* 0x00490000cd20783b */ /* 0x000f6c0000004200 */
[C---:B------:R-:W-:Y:S01]  /*fba0*/  F2FP.BF16.PACK_AB R4, R145.reuse, R144 ;  /* 0x000000909104723e */ /* 0x040fe200000010ff */
[----:B------:R-:W-:Y:S01]  /*fbb0*/  FADD.FTZ R145, R145, R128 ;  /* 0x0000008091917221 */ /* 0x000fe20000010000 */
[----:B------:R-:W-:-:S02]  /*fbc0*/  F2FP.BF16.PACK_AB R6, R146, R147 ;  /* 0x000000939206723e */ /* 0x000fc400000010ff */
[C---:B---3--:R-:W-:Y:S01]  /*fbd0*/  F2FP.BF16.PACK_AB R5, R162.reuse, R155 ;  /* 0x0000009ba205723e */ /* 0x048fe200000010ff */
[----:B------:R-:W-:Y:S01]  /*fbe0*/  FADD.FTZ R162, R162, R137 ;  /* 0x00000089a2a27221 */ /* 0x000fe20000010000 */
[----:B--2---:R-:W-:Y:S01]  /*fbf0*/  F2FP.BF16.PACK_AB R7, R167, R163 ;  /* 0x000000a3a707723e */ /* 0x004fe200000010ff */
        /* <DEDUP_REMOVED lines=15> */
[C---:B-----5:R-:W-:Y:S08]  /*fcf0*/  HMMA.16816.F32.BF16 R68, R4.reuse, R24, R68 ;  /* 0x000000180444723c */ /* 0x060ff00000041844 */
[C---:B------:R-:W-:Y:S01]  /*fd00*/  HMMA.16816.F32.BF16 R72, R4.reuse, R26, R72 ;  /* 0x0000001a0448723c */ /* 0x040fe20000041848 */
[----:B------:R-:W-:Y:S07]  /*fd10*/  LDSM.16.MT88.4 R24, [R206+0x2100] ;  /* 0x00210000ce18783b */ /* 0x000fee0000004200 */
        /* <DEDUP_REMOVED lines=9> */
[C---:B--2---:R-:W-:Y:S08]  /*fdb0*/  HMMA.16816.F32.BF16 R60, R4.reuse, R12, R60 ;  /* 0x0000000c043c723c */ /* 0x044ff0000004183c */
[----:B------:R-:W-:Y:S01]  /*fdc0*/  HMMA.16816.F32.BF16 R64, R4, R14, R64 ;  /* 0x0000000e0440723c */ /* 0x000fe20000041840 */
[----:B------:R-:W2:Y:S06]  /*fdd0*/  LDSM.16.MT88.4 R12, [R208+0x5100] ;  /* 0x00510000d00c783b */ /* 0x000eac0000004200 */
[C---:B------:R-:W-:Y:S01]  /*fde0*/  F2FP.BF16.PACK_AB R4, R160.reuse, R165 ;  /* 0x000000a5a004723e */ /* 0x040fe200000010ff */
        /* <DEDUP_REMOVED lines=8> */
[----:B-1----:R-:W-:Y:S01]  /*fe70*/  HMMA.16816.F32.BF16 R84, R4, R8, R84 ;  /* 0x000000080454723c */ /* 0x002fe20000041854 */
[----:B------:R-:W-:-:S02]  /*fe80*/  FADD.FTZ R152, R152, R166 ;  /* 0x000000a698987221 */ /* 0x000fc40000010000 */
[----:B------:R-:W-:Y:S02]  /*fe90*/  FADD.FTZ R153, R142, R153 ;  /* 0x000000998e997221 */ /* 0x000fe40000010000 */
[----:B------:R-:W-:Y:S02]  /*fea0*/  FADD.FTZ R152, R138, R152 ;  /* 0x000000988a987221 */ /* 0x000fe40000010000 */
[----:B------:R-:W-:Y:S01]  /*feb0*/  FADD.FTZ R153, R141, R153 ;  /* 0x000000998d997221 */ /* 0x000fe20000010000 */
[----:B------:R-:W-:Y:S01]  /*fec0*/  HMMA.16816.F32.BF16 R88, R4, R10, R88 ;  /* 0x0000000a0458723c */ /* 0x000fe20000041858 */
[----:B------:R-:W1:Y:S01]  /*fed0*/  LDSM.16.MT88.4 R8, [R204+0x5100] ;  /* 0x00510000cc08783b */ /* 0x000e620000004200 */
[----:B------:R-:W-:Y:S02]  /*fee0*/  FADD.FTZ R152, R136, R152 ;  /* 0x0000009888987221 */ /* 0x000fe40000010000 */
[----:B------:R-:W-:-:S04]  /*fef0*/  FADD.FTZ R153, R140, R153 ;  /* 0x000000998c997221 */ /* 0x000fc80000010000 */
[C---:B---3--:R-:W-:Y:S08]  /*ff00*/  HMMA.16816.F32.BF16 R76, R4.reuse, R20, R76 ;  /* 0x00000014044c723c */ /* 0x048ff0000004184c */
[C---:B------:R-:W-:Y:S01]  /*ff10*/  HMMA.16816.F32.BF16 R80, R4.reuse, R22, R80 ;  /* 0x000000160450723c */ /* 0x040fe20000041850 */
[----:B------:R-:W3:Y:S07]  /*ff20*/  LDSM.16.MT88.4 R20, [R205+0x2900] ;  /* 0x00290000cd14783b */ /* 0x000eee0000004200 */
[C---:B--2---:R-:W-:Y:S08]  /*ff30*/  HMMA.16816.F32.BF16 R92, R4.reuse, R12, R92 ;  /* 0x0000000c045c723c */ /* 0x044ff0000004185c */
[C---:B------:R-:W-:Y:S01]  /*ff40*/  HMMA.16816.F32.BF16 R96, R4.reuse, R14, R96 ;  /* 0x0000000e0460723c */ /* 0x040fe20000041860 */
[----:B------:R-:W2:Y:S07]  /*ff50*/  LDSM.16.MT88.4 R12, [R204+0x2900] ;  /* 0x00290000cc0c783b */ /* 0x000eae0000004200 */
[C---:B------:R-:W-:Y:S07]  /*ff60*/  HMMA.16816.F32.BF16 R104, R4.reuse, R36, R104 ;  /* 0x000000240468723c */ /* 0x040fee0000041868 */
[----:B------:R-:W-:Y:S01]  /*ff70*/  FFMA.FTZ R36, R132, c[0x0][0x2d0], -R133 ;  /* 0x0000b40084247a23 */ /* 0x000fe20000010885 */
[C---:B-1----:R-:W-:Y:S05]  /*ff80*/  HMMA.16816.F32.BF16 R60, R4.reuse, R8, R60 ;  /* 0x00000008043c723c */ /* 0x042fea000004183c */
[----:B------:R-:W1:Y:S03]  /*ff90*/  MUFU.EX2 R36, R36 ;  /* 0x0000002400247308 */ /* 0x000e660000000800 */
[C---:B------:R-:W-:Y:S01]  /*ffa0*/  HMMA.16816.F32.BF16 R64, R4.reuse, R10, R64 ;  /* 0x0000000a0440723c */ /* 0x040fe20000041840 */
[----:B------:R-:W4:Y:S07]  /*ffb0*/  LDSM.16.MT88.4 R8, [R208+0x5900] ;  /* 0x00590000d008783b */ /* 0x000f2e0000004200 */
[----:B------:R-:W-:Y:S01]  /*ffc0*/  HMMA.16816.F32.BF16 R112, R4, R28, R112 ;  /* 0x0000001c0470723c */ /* 0x000fe20000041870 */
[----:B-1----:R-:W-:-:S07]  /*ffd0*/  FADD.FTZ R152, R36, R152 ;  /* 0x0000009824987221 */ /* 0x002fce0000010000 */
[C---:B------:R-:W-:Y:S01]  /*ffe0*/  HMMA.16816.F32.BF16 R108, R4.reuse, R30, R108 ;  /* 0x0000001e046c723c */ /* 0x040fe2000004186c */
[----:B------:R-:W1:Y:S07]  /*fff0*/  LDSM.16.MT88.4 R28, [R208+0x2900] ;  /* 0x00290000d01c783b */ /* 0x000e6e0000004200 */
[C---:B------:R-:W-:Y:S08]  /*10000*/  HMMA.16816.F32.BF16 R68, R4.reuse, R24, R68 ;  /* 0x000000180444723c */ /* 0x040ff00000041844 */
[C---:B------:R-:W-:Y:S01]  /*10010*/  HMMA.16816.F32.BF16 R72, R4.reuse, R26, R72 ;  /* 0x0000001a0448723c */ /* 0x040fe20000041848 */
[----:B------:R-:W5:Y:S07]  /*10020*/  LDSM.16.MT88.4 R24, [R206+0x2900] ;  /* 0x00290000ce18783b */ /* 0x000f6e0000004200 */
[C---:B------:R-:W-:Y:S08]  /*10030*/  HMMA.16816.F32.BF16 R100, R4.reuse, R38, R100 ;  /* 0x000000260464723c */ /* 0x040ff00000041864 */
[C---:B------:R-:W-:Y:S08]  /*10040*/  HMMA.16816.F32.BF16 R52, R4.reuse, R32, R52 ;  /* 0x000000200434723c */ /* 0x040ff00000041834 */
[----:B------:R-:W-:Y:S07]  /*10050*/  HMMA.16816.F32.BF16 R56, R4, R34, R56 ;  /* 0x000000220438723c */ /* 0x000fee0000041838 */
[----:B------:R-:W-:-:S02]  /*10060*/  F2FP.BF16.PACK_AB R4, R141, R142 ;  /* 0x0000008e8d04723e */ /* 0x000fc400000010ff */
[C---:B------:R-:W-:Y:S01]  /*10070*/  F2FP.BF16.PACK_AB R6, R245.reuse, R140 ;  /* 0x0000008cf506723e */ /* 0x040fe200000010ff */
[----:B------:R-:W-:Y:S01]  /*10080*/  FADD.FTZ R245, R245, R153 ;  /* 0x00000099f5f57221 */ /* 0x000fe20000010000 */
[----:B------:R-:W-:Y:S02]  /*10090*/  F2FP.BF16.PACK_AB R5, R136, R138 ;  /* 0x0000008a8805723e */ /* 0x000fe400000010ff */
[C---:B------:R-:W-:Y:S01]  /*100a0*/  F2FP.BF16.PACK_AB R7, R244.reuse, R36 ;  /* 0x00000024f407723e */ /* 0x040fe200000010ff */
[----:B------:R-:W-:-:S06]  /*100b0*/  FADD.FTZ R244, R244, R152 ;  /* 0x00000098f4f47221 */ /* 0x000fcc0000010000 */
        /* <DEDUP_REMOVED lines=9> */
[C---:B-1----:R-:W-:Y:S08]  /*10150*/  HMMA.16816.F32.BF16 R112, R4.reuse, R28, R112 ;  /* 0x0000001c0470723c */ /* 0x042ff00000041870 */
[C---:B------:R-:W-:Y:S08]  /*10160*/  HMMA.16816.F32.BF16 R108, R4.reuse, R30, R108 ;  /* 0x0000001e046c723c */ /* 0x040ff0000004186c */
[C---:B-----5:R-:W-:Y:S08]  /*10170*/  HMMA.16816.F32.BF16 R68, R4.reuse, R24, R68 ;  /* 0x000000180444723c */ /* 0x060ff00000041844 */
[C---:B------:R-:W-:Y:S08]  /*10180*/  HMMA.16816.F32.BF16 R72, R4.reuse, R26, R72 ;  /* 0x0000001a0448723c */ /* 0x040ff00000041848 */
[C---:B---3--:R-:W-:Y:S08]  /*10190*/  HMMA.16816.F32.BF16 R104, R4.reuse, R20, R104 ;  /* 0x000000140468723c */ /* 0x048ff00000041868 */
[C---:B------:R-:W-:Y:S08]  /*101a0*/  HMMA.16816.F32.BF16 R100, R4.reuse, R22, R100 ;  /* 0x000000160464723c */ /* 0x040ff00000041864 */
[C---:B--2---:R-:W-:Y:S08]  /*101b0*/  HMMA.16816.F32.BF16 R52, R4.reuse, R12, R52 ;  /* 0x0000000c0434723c */ /* 0x044ff00000041834 */
[C---:B------:R-:W-:Y:S08]  /*101c0*/  HMMA.16816.F32.BF16 R56, R4.reuse, R14, R56 ;  /* 0x0000000e0438723c */ /* 0x040ff00000041838 */
[C---:B----4-:R-:W-:Y:S08]  /*101d0*/  HMMA.16816.F32.BF16 R60, R4.reuse, R8, R60 ;  /* 0x00000008043c723c */ /* 0x050ff0000004183c */
        /* <DEDUP_REMOVED lines=12> */
.L_x_2573:
[----:B------:R-:W-:-:S04]  /*102a0*/  MOV R4, 0x1 ;  /* 0x0000000100047802 */ /* 0x000fc80000000f00 */
[----:B------:R-:W-:-:S13]  /*102b0*/  ISETP.NE.AND P0, PT, R4, c[0x0][0x32c], PT ;  /* 0x0000cb0004007a0c */ /* 0x000fda0003f05270 */
[----:B------:R-:W-:-:S05]  /*102c0*/  @P0 IMAD.HI.U32 R4, R2, c[0x0][0x330], RZ ;  /* 0x0000cc0002040a27 */ /* 0x000fca00078e00ff */
[----:B------:R-:W-:Y:S02]  /*102d0*/  @P0 SHF.R.U32.HI R2, RZ, c[0x0][0x334], R4 ;  /* 0x0000cd00ff020a19 */ /* 0x000fe40000011604 */
.L_x_2574:
[----:B------:R-:W-:-:S05]  /*102e0*/  MOV R4, c[0x0][0x32c] ;  /* 0x0000cb0000047a02 */ /* 0x000fca0000000f00 */
[----:B------:R-:W-:-:S05]  /*102f0*/  IMAD R4, R2, R4, c[0x0][0x32c] ;  /* 0x0000cb0002047624 */ /* 0x000fca00078e0204 */
[----:B------:R-:W-:-:S05]  /*10300*/  IMNMX R3, R3, R4, PT ;  /* 0x0000000403037217 */ /* 0x000fca0003800200 */
.L_x_2572:
        /* <DEDUP_REMOVED lines=11> */
.L_x_2586:
[----:B------:R-:W-:Y:S04]  /*103c0*/  DEPBAR.LE SB0, 0x0 ;  /* 0x000080000000791a */ /* 0x000fe80000000000 */
[----:B------:R-:W-:Y:S01]  /*103d0*/  BAR.SYNC.DEFER_BLOCKING 0x0 ;  /* 0x0000000000007b1d */ /* 0x000fe20000010000 */
[----:B------:R-:W-:Y:S02]  /*103e0*/  ISETP.GT.AND P0, PT, R226, R250, PT ;  /* 0x000000fae200720c */ /* 0x000fe40003f04270 */
[----:B------:R-:W-:Y:S02]  /*103f0*/  ISETP.GE.AND P2, PT, R224, c[0x0][0x1d4], PT ;  /* 0x00007500e0007a0c */ /* 0x000fe40003f46270 */
[----:B------:R-:W-:Y:S01]  /*10400*/  ISETP.GE.AND P3, PT, R223, c[0x0][0x1d4], PT ;  /* 0x00007500df007a0c */ /* 0x000fe20003f66270 */
        /* <DEDUP_REMOVED lines=22> */
[----:B------:R-:W-:Y:S02]  /*10570*/  IMAD.IADD R5, R5, 0x1, R0 ;  /* 0x0000000105057824 */ /* 0x000fe400078e0200 */
[----:B------:R-:W-:Y:S02]  /*10580*/  IMAD.SHL.U32 R6, R229, 0x2, RZ ;  /* 0x00000002e5067824 */ /* 0x000fe400078e00ff */
[----:B------:R-:W-:Y:S05]  /*10590*/  IMAD.WIDE.U32 R4, R227, c[0x0][0x218], R4 ;  /* 0x00008600e3047a25 */ /* 0x000fea00078e0004 */
[----:B------:R-:W-:Y:S01]  /*105a0*/  IADD3 R0, P0, R232, R4, RZ ;  /* 0x00000004e8007210 */ /* 0x000fe20007f1e0ff */
[----:B------:R-:W-:Y:S03]  /*105b0*/  IMAD.SHL.U32 R4, R224, 0x2, RZ ;  /* 0x00000002e0047824 */ /* 0x000fe600078e00ff */
[----:B------:R-:W-:Y:S02]  /*105c0*/  IADD3.X R14, R219, R5, R14, P0, !PT ;  /* 0x00000005db0e7210 */ /* 0x000fe400007fe40e */
[----:B------:R-:W-:Y:S02]  /*105d0*/  LEA R13, P0, R0, c[0x0][0x1f8], 0x1 ;  /* 0x00007e00000d7a11 */ /* 0x000fe400078008ff */
[----:B------:R-:W-:Y:S02]  /*105e0*/  SHF.L.U64.HI R5, R224, 0x1, R247 ;  /* 0x00000001e0057819 */ /* 0x000fe400000102f7 */
[----:B------:R-:W-:Y:S01]  /*105f0*/  LEA.HI.X R14, R0, c[0x0][0x1fc], R14, 0x1, P0 ;  /* 0x00007f00000e7a11 */ /* 0x000fe200000f0c0e */
[----:B------:R-:W2:Y:S01]  /*10600*/  SHFL.IDX PT, R7, R13, 0x2, 0x181f ;  /* 0x00581f000d077f89 */ /* 0x000ea200000e0000 */
[----:B------:R-:W-:Y:S03]  /*10610*/  SHF.L.U64.HI R0, R229, 0x1, R231 ;  /* 0x00000001e5007819 */ /* 0x000fe600000102e7 */
[----:B------:R-:W3:Y:S04]  /*10620*/  SHFL.IDX PT, R12, R14, 0x2, 0x181f ;  /* 0x00581f000e0c7f89 */ /* 0x000ee800000e0000 */
[----:B------:R-:W5:Y:S04]  /*10630*/  SHFL.IDX PT, R15, R13, RZ, 0x181f ;  /* 0x00181fff0d0f7589 */ /* 0x000f6800000e0000 */
[----:B------:R-:W4:Y:S04]  /*10640*/  SHFL.IDX PT, R20, R14, RZ, 0x181f ;  /* 0x00181fff0e147589 */ /* 0x000f2800000e0000 */
[----:B------:R-:W1:Y:S04]  /*10650*/  SHFL.IDX PT, R13, R13, 0x1, 0x181f ;  /* 0x00381f000d0d7f89 */ /* 0x000e6800000e0000 */
[----:B------:R-:W1:Y:S01]  /*10660*/  SHFL.IDX PT, R14, R14, 0x1, 0x181f ;  /* 0x00381f000e0e7f89 */ /* 0x000e6200000e0000 */
[----:B--2---:R-:W-:Y:S04]  /*10670*/  IADD3 R22, P1, P0, R22, R7, R6 ;  /* 0x0000000716167210 */ /* 0x004fe8000783e006 */
[--C-:B---3--:R-:W-:Y:S02]  /*10680*/  IADD3.X R23, RZ, R12, R0.reuse, P1, P0 ;  /* 0x0000000cff177210 */ /* 0x108fe40000fe0400 */
[C---:B-----5:R-:W-:Y:S05]  /*10690*/  IADD3 R28, P0, R15.reuse, R4, RZ ;  /* 0x000000040f1c7210 */ /* 0x060fea0007f1e0ff */
[C-C-:B----4-:R-:W-:Y:S01]  /*106a0*/  IMAD.X R29, R20.reuse, 0x1, R5.reuse, P0 ;  /* 0x00000001141d7824 */ /* 0x150fe200000e0605 */
[-C--:B------:R-:W-:Y:S04]  /*106b0*/  IADD3 R30, P0, R15, R6.reuse, RZ ;  /* 0x000000060f1e7210 */ /* 0x080fe80007f1e0ff */
[----:B------:R2:W-:Y:S01]  /*106c0*/  LDGSTS.E.BYPASS.LTC128B.128 [R243], [R28.64], !P2 ;  /* 0x000000001cf37fae */ /* 0x0005e2000d101d52 */
[--C-:B------:R-:W-:Y:S01]  /*106d0*/  IMAD.X R31, R20, 0x1, R0.reuse, P0 ;  /* 0x00000001141f7824 */ /* 0x100fe200000e0600 */
[C---:B-1----:R-:W-:Y:S04]  /*106e0*/  IADD3 R20, P0, R13.reuse, R6, RZ ;  /* 0x000000060d147210 */ /* 0x042fe80007f1e0ff */
[----:B------:R2:W-:Y:S01]  /*106f0*/  LDGSTS.E.BYPASS.LTC128B.128 [R242], [R30.64], !P3 ;  /* 0x000000001ef27fae */ /* 0x0005e2000d901d52 */
[C---:B------:R-:W-:Y:S01]  /*10700*/  IMAD.X R21, R14.reuse, 0x1, R0, P0 ;  /* 0x000000010e157824 */ /* 0x040fe200000e0600 */
        /* <DEDUP_REMOVED lines=9> */
.L_x_2576:
[C---:B--23--:R-:W-:Y:S01]  /*107a0*/  HMMA.16816.F32.BF16 R4, R120.reuse, R8, RZ ;  /* 0x000000087804723c */ /* 0x04cfe200000418ff */
[----:B------:R-:W-:Y:S02]  /*107b0*/  LDSM.16.M88.4 R152, [R207+0xa900] ;  /* 0x00a90000cf98783b */ /* 0x000fe40000000200 */
[----:B------:R-:W-:Y:S05]  /*107c0*/  ISETP.GT.AND P0, PT, R250, R226, PT ;  /* 0x000000e2fa00720c */ /* 0x000fea0003f04270 */
[C---:B------:R-:W-:Y:S01]  /*107d0*/  HMMA.16816.F32.BF16 R8, R120.reuse, R10, RZ ;  /* 0x0000000a7808723c */ /* 0x040fe200000418ff */
[----:B------:R-:W0:Y:S07]  /*107e0*/  LDGDEPBAR ;  /* 0x00000000000079af */ /* 0x000e2e0000000000 */
[C---:B------:R-:W-:Y:S01]  /*107f0*/  HMMA.16816.F32.BF16 R12, R120.reuse, R16, RZ ;  /* 0x00000010780c723c */ /* 0x040fe200000418ff */
[----:B------:R-:W-:Y:S07]  /*10800*/  LDSM.16.M88.4 R160, [R198+0x1000] ;  /* 0x00100000c6a0783b */ /* 0x000fee0000000200 */
        /* <DEDUP_REMOVED lines=28> */
[----:B------:R-:W-:Y:S01]  /*109d0*/  HMMA.16816.F32.BF16 R48, R124, R146, R48 ;  /* 0x000000927c30723c */ /* 0x000fe20000041830 */
[----:B------:R-:W4:Y:S07]  /*109e0*/  LDSM.16.M88.4 R144, [R198] ;  /* 0x00000000c690783b */ /* 0x000f2e0000000200 */
        /* <DEDUP_REMOVED lines=33> */
[C---:B--2---:R-:W-:Y:S08]  /*10c00*/  HMMA.16816.F32.BF16 R44, R156.reuse, R128, R44 ;  /* 0x000000809c2c723c */ /* 0x044ff0000004182c */
[----:B------:R-:W-:Y:S01]  /*10c10*/  HMMA.16816.F32.BF16 R48, R156, R130, R48 ;  /* 0x000000829c30723c */ /* 0x000fe20000041830 */
        /* <DEDUP_REMOVED lines=13> */
[C---:B-1----:R-:W-:Y:S08]  /*10cf0*/  HMMA.16816.F32.BF16 R36, R172.reuse, R116, R36 ;  /* 0x00000074ac24723c */ /* 0x042ff00000041824 */
        /* <DEDUP_REMOVED lines=27> */
[C---:B-1----:R-:W-:Y:S01]  /*10eb0*/  HMMA.16816.F32.BF16 R12, R180.reuse, R116, R12 ;  /* 0x00000074b40c723c */ /* 0x042fe2000004180c */
        /* <DEDUP_REMOVED lines=23> */
[----:B------:R-:W-:Y:S01]  /*11030*/  ISETP.NE.AND P4, PT, R221, 0x1, PT ;  /* 0x00000001dd00780c */ /* 0x000fe20003f85270 */
[----:B------:R-:W-:Y:S01]  /*11040*/  IMAD R228, R250, 0x60, R215 ;  /* 0x00000060fae47824 */ /* 0x000fe200078e02d7 */
[----:B------:R-:W-:Y:S01]  /*11050*/  ISETP.GT.AND P1, PT, R222, 0x5f, PT ;  /* 0x0000005fde00780c */ /* 0x000fe20003f24270 */
[----:B------:R-:W-:Y:S01]  /*11060*/  IMAD.MOV.U32 R227, RZ, RZ, RZ ;  /* 0x000000ffffe37224 */ /* 0x000fe200078e00ff */
[----:B------:R-:W-:Y:S02]  /*11070*/  IADD3 R134, -R246, 0x10, RZ ;  /* 0x00000010f6867810 */ /* 0x000fe40007ffe1ff */
[----:B------:R-:W-:Y:S02]  /*11080*/  IADD3 R228, R228, -0x60, R222 ;  /* 0xffffffa0e4e47810 */ /* 0x000fe40007ffe0de */
[----:B------:R-:W-:Y:S03]  /*11090*/  LOP3.LUT R134, R134, 0xf, RZ, 0xc0, !PT ;  /* 0x0000000f86867812 */ /* 0x000fe600078ec0ff */
[----:B------:R-:W-:Y:S02]  /*110a0*/  IMAD.MOV.U32 R0, RZ, RZ, R228 ;  /* 0x000000ffff007224 */ /* 0x000fe400078e00e4 */
[----:B------:R-:W-:Y:S05]  /*110b0*/  @P4 IMAD.HI.U32 R116, R228, c[0x0][0x2bc], RZ ;  /* 0x0000af00e4744a27 */ /* 0x000fea00078e00ff */
[----:B------:R-:W-:Y:S04]  /*110c0*/  @P4 SHF.R.U32.HI R0, RZ, c[0x0][0x2c0], R116 ;  /* 0x0000b000ff004a19 */ /* 0x000fe80000011674 */
        /* <DEDUP_REMOVED lines=8> */
[----:B------:R1:W2:Y:S04]  /*11150*/  @!P1 LDG.E R227, [R118.64] ;  /* 0x0000001276e39981 */ /* 0x0002a8000c1e1900 */
[----:B------:R-:W-:Y:S04]  /*11160*/  IMAD R0, R0, c[0x0][0x1e0], RZ ;  /* 0x0000780000007a24 */ /* 0x000fe800078e02ff */
[----:B------:R-:W-:Y:S04]  /*11170*/  IMAD R0, R228, c[0x0][0x1e4], R0 ;  /* 0x00007900e4007a24 */ /* 0x000fe800078e0200 */
[----:B------:R-:W-:Y:S02]  /*11180*/  IMAD.IADD R117, R117, 0x1, R0 ;  /* 0x0000000175757824 */ /* 0x000fe400078e0200 */
[----:B-1----:R-:W-:Y:S01]  /*11190*/  IMAD.SHL.U32 R118, R224, 0x2, RZ ;  /* 0x00000002e0767824 */ /* 0x002fe200078e00ff */
[----:B--2---:R-:W-:Y:S01]  /*111a0*/  SHF.R.S32.HI R130, RZ, 0x1f, R227 ;  /* 0x0000001fff827819 */ /* 0x004fe200000114e3 */
[----:B------:R-:W-:Y:S04]  /*111b0*/  IMAD.WIDE.U32 R116, R227, c[0x0][0x1f0], R116 ;  /* 0x00007c00e3747a25 */ /* 0x000fe800078e0074 */
[----:B------:R-:W-:Y:S01]  /*111c0*/  IMAD R130, R130, c[0x0][0x1f0], RZ ;  /* 0x00007c0082827a24 */ /* 0x000fe200078e02ff */
[----:B------:R-:W-:Y:S02]  /*111d0*/  IADD3 R0, P0, R234, R116, RZ ;  /* 0x00000074ea007210 */ /* 0x000fe40007f1e0ff */
[----:B------:R-:W-:Y:S01]  /*111e0*/  SHF.L.U64.HI R116, R229, 0x1, R231 ;  /* 0x00000001e5747819 */ /* 0x000fe200000102e7 */
[----:B------:R-:W-:Y:S05]  /*111f0*/  IMAD R130, R227, c[0x0][0x1f4], R130 ;  /* 0x00007d00e3827a24 */ /* 0x000fea00078e0282 */
[----:B------:R-:W-:Y:S02]  /*11200*/  IADD3.X R130, R220, R117, R130, P0, !PT ;  /* 0x00000075dc827210 */ /* 0x000fe400007fe482 */
[----:B------:R-:W-:Y:S02]  /*11210*/  LEA R129, P0, R0, c[0x0][0x1c8], 0x1 ;  /* 0x0000720000817a11 */ /* 0x000fe400078008ff */
[----:B------:R-:W-:Y:S02]  /*11220*/  SHF.L.U64.HI R117, R224, 0x1, R247 ;  /* 0x00000001e0757819 */ /* 0x000fe400000102f7 */
[----:B------:R-:W-:Y:S01]  /*11230*/  LEA.HI.X R130, R0, c[0x0][0x1cc], R130, 0x1, P0 ;  /* 0x0000730000827a11 */ /* 0x000fe200000f0c82 */
[----:B------:R-:W1:Y:S01]  /*11240*/  SHFL.IDX PT, R119, R129, 0x2, 0x181f ;  /* 0x00581f0081777f89 */ /* 0x000e6200000e0000 */
[----:B------:R-:W-:Y:S03]  /*11250*/  IMAD.SHL.U32 R0, R229, 0x2, RZ ;  /* 0x00000002e5007824 */ /* 0x000fe600078e00ff */
[----:B------:R-:W2:Y:S04]  /*11260*/  SHFL.IDX PT, R128, R130, 0x2, 0x181f ;  /* 0x00581f0082807f89 */ /* 0x000ea800000e0000 */
[----:B------:R-:W3:Y:S04]  /*11270*/  SHFL.IDX PT, R131, R129, RZ, 0x181f ;  /* 0x00181fff81837589 */ /* 0x000ee800000e0000 */
[----:B------:R-:W4:Y:S04]  /*11280*/  SHFL.IDX PT, R132, R130, RZ, 0x181f ;  /* 0x00181fff82847589 */ /* 0x000f2800000e0000 */
[----:B------:R-:W5:Y:S04]  /*11290*/  SHFL.IDX PT, R129, R129, 0x1, 0x181f ;  /* 0x00381f0081817f89 */ /* 0x000f6800000e0000 */
[----:B------:R-:W5:Y:S01]  /*112a0*/  SHFL.IDX PT, R130, R130, 0x1, 0x181f ;  /* 0x00381f0082827f89 */ /* 0x000f6200000e0000 */
[----:B-1----:R-:W-:Y:S04]  /*112b0*/  IADD3 R134, P1, P0, R134, R119, R0 ;  /* 0x0000007786867210 */ /* 0x002fe8000783e000 */
[--C-:B--2---:R-:W-:Y:S02]  /*112c0*/  IADD3.X R135, RZ, R128, R116.reuse, P1, P0 ;  /* 0x00000080ff877210 */ /* 0x104fe40000fe0474 */
[C---:B---3--:R-:W-:Y:S05]  /*112d0*/  IADD3 R136, P0, R131.reuse, R118, RZ ;  /* 0x0000007683887210 */ /* 0x048fea0007f1e0ff */
[C-C-:B----4-:R-:W-:Y:S01]  /*112e0*/  IMAD.X R137, R132.reuse, 0x1, R117.reuse, P0 ;  /* 0x0000000184897824 */ /* 0x150fe200000e0675 */
[-C--:B------:R-:W-:Y:S04]  /*112f0*/  IADD3 R138, P0, R131, R0.reuse, RZ ;  /* 0x00000000838a7210 */ /* 0x080fe80007f1e0ff */
[----:B------:R1:W-:Y:S01]  /*11300*/  LDGSTS.E.BYPASS.LTC128B.128 [R230+0x8100], [R136.64], !P2 ;  /* 0x0810000088e67fae */ /* 0x0003e2000d101d52 */
[--C-:B------:R-:W-:Y:S01]  /*11310*/  IMAD.X R139, R132, 0x1, R116.reuse, P0 ;  /* 0x00000001848b7824 */ /* 0x100fe200000e0674 */
[C---:B-----5:R-:W-:Y:S04]  /*11320*/  IADD3 R132, P0, R129.reuse, R0, RZ ;  /* 0x0000000081847210 */ /* 0x060fe80007f1e0ff */
[----:B------:R1:W-:Y:S01]  /*11330*/  LDGSTS.E.BYPASS.LTC128B.128 [R230+0xb100], [R138.64], !P3 ;  /* 0x0b1000008ae67fae */ /* 0x0003e2000d901d52 */
[C---:B------:R-:W-:Y:S01]  /*11340*/  IMAD.X R133, R130.reuse, 0x1, R116, P0 ;  /* 0x0000000182857824 */ /* 0x040fe200000e0674 */
        /* <DEDUP_REMOVED lines=9> */
.L_x_2577:
[----:B------:R-:W-:Y:S01]  /*113e0*/  ISETP.NE.AND P0, PT, R213, 0x1, PT ;  /* 0x00000001d500780c */ /* 0x000fe20003f05270 */
[----:B------:R-:W0:Y:S01]  /*113f0*/  LDGDEPBAR ;  /* 0x00000000000079af */ /* 0x000e220000000000 */
[----:B------:R-:W-:Y:S02]  /*11400*/  IMAD.MOV.U32 R128, RZ, RZ, R238 ;  /* 0x000000ffff807224 */ /* 0x000fe400078e00ee */
[----:B-1----:R-:W-:Y:S09]  /*11410*/  IMAD R119, R250, -0x60, RZ ;  /* 0xffffffa0fa777824 */ /* 0x002ff200078e02ff */
[----:B------:R-:W-:Y:S05]  /*11420*/  @P0 IMAD.HI.U32 R0, R238, c[0x0][0x2c8], RZ ;  /* 0x0000b200ee000a27 */ /* 0x000fea00078e00ff */
[----:B------:R-:W-:Y:S02]  /*11430*/  @P0 SHF.R.U32.HI R128, RZ, c[0x0][0x2cc], R0 ;  /* 0x0000b300ff800a19 */ /* 0x000fe40000011600 */
[----:B------:R-:W-:Y:S02]  /*11440*/  ISETP.GE.AND P0, PT, R212, 0x1, PT ;  /* 0x00000001d400780c */ /* 0x000fe40003f06270 */
[----:B------:R-:W-:Y:S01]  /*11450*/  IADD3 R0, -R239, 0x1, R119 ;  /* 0x00000001ef007810 */ /* 0x000fe20007ffe177 */
[----:B------:R-:W1:Y:S03]  /*11460*/  SHFL.IDX PT, R118, R128, RZ, 0x1c1f ;  /* 0x001c1fff80767589 */ /* 0x000e6600000e0000 */
        /* <DEDUP_REMOVED lines=19> */
.L_x_2580:
[----:B------:R-:W-:Y:S04]  /*115a0*/  MOV R116, c[0x0][0x32c] ;  /* 0x0000cb0000747a02 */ /* 0x000fe80000000f00 */
[----:B------:R-:W-:Y:S11]  /*115b0*/  ISETP.NE.AND P0, PT, R116, 0x1, PT ;  /* 0x000000017400780c */ /* 0x000ff60003f05270 */
[----:B------:R-:W-:Y:S02]  /*115c0*/  @!UPT UIADD3 URZ, URZ, URZ, URZ ;  /* 0x0000003f3f3ff290 */ /* 0x000fe4000fffe03f */
[----:B------:R-:W-:Y:S05]  /*115d0*/  @P0 IMAD.HI.U32 R116, R118, c[0x0][0x330], RZ ;  /* 0x0000cc0076740a27 */ /* 0x000fea00078e00ff */
[----:B------:R-:W-:Y:S02]  /*115e0*/  @P0 SHF.R.U32.HI R118, RZ, c[0x0][0x334], R116 ;  /* 0x0000cd00ff760a19 */ /* 0x000fe40000011674 */
.L_x_2581:
[----:B------:R-:W-:Y:S05]  /*115f0*/  BSYNC B0 ;  /* 0x0000000000007941 */ /* 0x000fea0003800000 */
.L_x_2579:
[----:B------:R-:W-:Y:S04]  /*11600*/  IMAD.IADD R116, R119, 0x1, -R239 ;  /* 0x0000000177747824 */ /* 0x000fe800078e0aef */
[----:B------:R-:W-:Y:S05]  /*11610*/  IMAD R118, R118, c[0x0][0x32c], R116 ;  /* 0x0000cb0076767a24 */ /* 0x000fea00078e0274 */
[----:B------:R-:W-:Y:S02]  /*11620*/  IADD3 R116, R118, c[0x0][0x32c], RZ ;  /* 0x0000cb0076747a10 */ /* 0x000fe40007ffe0ff */
[----:B------:R-:W-:Y:S02]  /*11630*/  IMNMX R129, R129, R118, !PT ;  /* 0x0000007681817217 */ /* 0x000fe40007800200 */
[----:B------:R-:W-:Y:S02]  /*11640*/  IMNMX R130, R130, R116, PT ;  /* 0x0000007482827217 */ /* 0x000fe40003800200 */
.L_x_2578:
        /* <DEDUP_REMOVED lines=105> */
[C---:B------:R-:W-:Y:S02]  /*11ce0*/  ISETP.GT.AND P0, PT, R129.reuse, 0x40, !P1 ;  /* 0x000000408100780c */ /* 0x040fe40004f04270 */
        /* <DEDUP_REMOVED lines=46> */
.L_x_2584:
[----:B------:R-:W-:Y:S04]  /*11fd0*/  MOV R4, c[0x0][0x32c] ;  /* 0x0000cb0000047a02 */ /* 0x000fe80000000f00 */
[----:B------:R-:W-:Y:S11]  /*11fe0*/  ISETP.NE.AND P0, PT, R4, 0x1, PT ;  /* 0x000000010400780c */ /* 0x000ff60003f05270 */
[----:B------:R-:W-:Y:S02]  /*11ff0*/  @!UPT UIADD3 URZ, URZ, URZ, URZ ;  /* 0x0000003f3f3ff290 */ /* 0x000fe4000fffe03f */
[----:B------:R-:W-:Y:S05]  /*12000*/  @P0 IMAD.HI.U32 R4, R5, c[0x0][0x330], RZ ;  /* 0x0000cc0005040a27 */ /* 0x000fea00078e00ff */
[----:B------:R-:W-:Y:S02]  /*12010*/  @P0 SHF.R.U32.HI R5, RZ, c[0x0][0x334], R4 ;  /* 0x0000cd00ff050a19 */ /* 0x000fe40000011604 */
.L_x_2585:
[----:B------:R-:W-:Y:S05]  /*12020*/  BSYNC B0 ;  /* 0x0000000000007941 */ /* 0x000fea0003800000 */
.L_x_2583:
[----:B------:R-:W-:Y:S04]  /*12030*/  IMAD.IADD R119, R119, 0x1, -R239 ;  /* 0x0000000177777824 */ /* 0x000fe800078e0aef */
[----:B------:R-:W-:Y:S05]  /*12040*/  IMAD R119, R5, c[0x0][0x32c], R119 ;  /* 0x0000cb0005777a24 */ /* 0x000fea00078e0277 */
[----:B------:R-:W-:Y:S02]  /*12050*/  IADD3 R4, R119, c[0x0][0x32c], RZ ;  /* 0x0000cb0077047a10 */ /* 0x000fe40007ffe0ff */
[----:B------:R-:W-:Y:S02]  /*12060*/  IMNMX R0, R0, R119, !PT ;  /* 0x0000007700007217 */ /* 0x000fe40007800200 */
[----:B------:R-:W-:Y:S02]  /*12070*/  IMNMX R117, R117, R4, PT ;  /* 0x0000000475757217 */ /* 0x000fe40003800200 */
.L_x_2582:
[----:B------:R-:W-:Y:S01]  /*12080*/  LOP3.LUT P0, RZ, R218, 0x10000, RZ, 0xc0, !PT ;  /* 0x00010000daff7812 */ /* 0x000fe2000780c0ff */
[----:B------:R-:W-:Y:S03]  /*12090*/  IMAD.MOV.U32 R48, RZ, RZ, R17 ;  /* 0x000000ffff307224 */ /* 0x000fe600078e0011 */
[----:B------:R-:W-:Y:S04]  /*120a0*/  ISETP.GT.AND P0, PT, R0, RZ, !P0 ;  /* 0x000000ff0000720c */ /* 0x000fe80004704270 */
[C---:B------:R-:W-:Y:S04]  /*120b0*/  ISETP.LT.OR P0, PT, R117.reuse, 0x1, P0 ;  /* 0x000000017500780c */ /* 0x040fe80000701670 */
        /* <DEDUP_REMOVED lines=95> */
[C---:B------:R-:W-:Y:S02]  /*126b0*/  ISETP.LT.OR P0, PT, R117.reuse, 0x39, P0 ;  /* 0x000000397500780c */ /* 0x040fe40000701670 */
        /* <DEDUP_REMOVED lines=21> */
[C---:B------:R-:W-:Y:S04]  /*12810*/  ISETP.LT.OR P0, PT, R117.reuse, 0x49, P0 ;  /* 0x000000497500780c */ /* 0x040fe80000701670 */
[----:B------:R-:W-:Y:S02]  /*12820*/  FSEL R160, R42, -INF , !P0 ;  /* 0xff8000002aa07808 */ /* 0x000fe40004000000 */
[----:B------:R-:W-:Y:S02]  /*12830*/  ISETP.GT.AND P0, PT, R0, 0x49, !P4 ;  /* 0x000000490000780c */ /* 0x000fe40006704270 */
[----:B------:R-:W-:Y:S02]  /*12840*/  FMNMX.FTZ R5, R160, R5, !PT ;  /* 0x00000005a0057209 */ /* 0x000fe40007810000 */
[----:B------:R-:W-:Y:S04]  /*12850*/  ISETP.LT.OR P0, PT, R117, 0x4a, P0 ;  /* 0x0000004a7500780c */ /* 0x000fe80000701670 */
[----:B------:R-:W-:Y:S02]  /*12860*/  FSEL R155, R43, -INF , !P0 ;  /* 0xff8000002b9b7808 */ /* 0x000fe40004000000 */
[----:B------:R-:W-:Y:S02]  /*12870*/  ISETP.GT.AND P0, PT, R0, 0x50, !P3 ;  /* 0x000000500000780c */ /* 0x000fe40005f04270 */
[----:B------:R-:W-:Y:S02]  /*12880*/  FMNMX.FTZ R5, R155, R5, !PT ;  /* 0x000000059b057209 */ /* 0x000fe40007810000 */
[C---:B------:R-:W-:Y:S04]  /*12890*/  ISETP.LT.OR P0, PT, R117.reuse, 0x51, P0 ;  /* 0x000000517500780c */ /* 0x040fe80000701670 */
[----:B------:R-:W-:Y:S02]  /*128a0*/  FSEL R152, R46, -INF , !P0 ;  /* 0xff8000002e987808 */ /* 0x000fe40004000000 */
[C---:B------:R-:W-:Y:S04]  /*128b0*/  ISETP.GT.AND P0, PT, R0.reuse, 0x51, !P2 ;  /* 0x000000510000780c */ /* 0x040fe80005704270 */
[----:B------:R-:W-:Y:S04]  /*128c0*/  ISETP.LT.OR P0, PT, R117, 0x52, P0 ;  /* 0x000000527500780c */ /* 0x000fe80000701670 */
[----:B------:R-:W-:Y:S02]  /*128d0*/  FSEL R142, R47, -INF , !P0 ;  /* 0xff8000002f8e7808 */ /* 0x000fe40004000000 */
[----:B------:R-:W-:Y:S01]  /*128e0*/  ISETP.GT.AND P0, PT, R0, 0x58, !P1 ;  /* 0x000000580000780c */ /* 0x000fe20004f04270 */
[----:B------:R-:W-:Y:S03]  /*128f0*/  LDSM.16.MT88.4 R44, [R208+0x3100] ;  /* 0x00310000d02c783b */ /* 0x000fe60000004200 */
[C---:B------:R-:W-:Y:S04]  /*12900*/  ISETP.LT.OR P0, PT, R117.reuse, 0x59, P0 ;  /* 0x000000597500780c */ /* 0x040fe80000701670 */
[----:B------:R-:W-:Y:S02]  /*12910*/  FSEL R139, R50, -INF , !P0 ;  /* 0xff800000328b7808 */ /* 0x000fe40004000000 */
[----:B------:R-:W-:Y:S02]  /*12920*/  ISETP.GT.AND P0, PT, R0, 0x59, !P6 ;  /* 0x000000590000780c */ /* 0x000fe40007704270 */
[----:B------:R-:W-:Y:S02]  /*12930*/  FMNMX.FTZ R0, R152, R5, !PT ;  /* 0x0000000598007209 */ /* 0x000fe40007810000 */
[----:B------:R-:W-:Y:S02]  /*12940*/  ISETP.LT.OR P0, PT, R117, 0x5a, P0 ;  /* 0x0000005a7500780c */ /* 0x000fe40000701670 */
[----:B------:R-:W-:Y:S02]  /*12950*/  FMNMX.FTZ R0, R142, R0, !PT ;  /* 0x000000008e007209 */ /* 0x000fe40007810000 */
[----:B------:R-:W-:Y:S02]  /*12960*/  FSEL R117, R51, -INF , !P0 ;  /* 0xff80000033757808 */ /* 0x000fe40004000000 */
        /* <DEDUP_REMOVED lines=11> */
[----:B------:R-:W-:Y:S02]  /*12a20*/  FMUL.FTZ R3, R3, c[0x0][0x2d0] ;  /* 0x0000b40003037a20 */ /* 0x000fe40000410000 */
        /* <DEDUP_REMOVED lines=20> */
[----:B------:R-:W-:Y:S01]  /*12b70*/  MUFU.EX2 R118, R118 ;  /* 0x0000007600767308 */ /* 0x000fe20000000800 */
[----:B------:R-:W-:Y:S01]  /*12b80*/  FFMA.FTZ R161, R161, c[0x0][0x2d0], -R153 ;  /* 0x0000b400a1a17a23 */ /* 0x000fe20000010899 */
[----:B-1----:R-:W-:Y:S01]  /*12b90*/  FMNMX.FTZ R116, R4, R5, !PT ;  /* 0x0000000504747209 */ /* 0x002fe20007810000 */
[C---:B--2---:R-:W-:Y:S01]  /*12ba0*/  FMUL.FTZ R5, R3.reuse, R113 ;  /* 0x0000007103057220 */ /* 0x044fe20000410000 */
[----:B------:R-:W-:Y:S01]  /*12bb0*/  MOV R113, R25 ;  /* 0x0000001900717202 */ /* 0x000fe20000000f00 */
[C---:B------:R-:W-:Y:S01]  /*12bc0*/  FMUL.FTZ R8, R3.reuse, R108 ;  /* 0x0000006c03087220 */ /* 0x040fe20000410000 */
[C---:B------:R-:W-:Y:S01]  /*12bd0*/  FSETP.NEU.FTZ.AND P0, PT, R116.reuse, -INF , PT ;  /* 0xff8000007400780b */ /* 0x040fe20003f1d000 */
[C---:B------:R-:W-:Y:S03]  /*12be0*/  FMUL.FTZ R138, R116.reuse, c[0x0][0x2d0] ;  /* 0x0000b400748a7a20 */ /* 0x040fe60000410000 */
[----:B------:R-:W1:Y:S01]  /*12bf0*/  MUFU.EX2 R132, R132 ;  /* 0x0000008400847308 */ /* 0x000e620000000800 */
[----:B------:R-:W-:Y:S01]  /*12c00*/  FSEL R4, R116, RZ, P0 ;  /* 0x000000ff74047208 */ /* 0x000fe20000000000 */
[----:B------:R-:W-:Y:S01]  /*12c10*/  FMUL.FTZ R9, R3, R109 ;  /* 0x0000006d03097220 */ /* 0x000fe20000410000 */
[----:B------:R-:W-:Y:S01]  /*12c20*/  FSEL R138, R138, RZ, P0 ;  /* 0x000000ff8a8a7208 */ /* 0x000fe20000000000 */
[----:B------:R-:W-:Y:S01]  /*12c30*/  IMAD.MOV.U32 R108, RZ, RZ, R18 ;  /* 0x000000ffff6c7224 */ /* 0x000fe200078e0012 */
[----:B---3--:R-:W-:Y:S01]  /*12c40*/  F2FP.BF16.PACK_AB R128, R119, R133 ;  /* 0x000000857780723e */ /* 0x008fe200000010ff */
[----:B------:R-:W-:Y:S01]  /*12c50*/  FADD.FTZ R2, -R4, R2 ;  /* 0x0000000204027221 */ /* 0x000fe20000010100 */
[----:B------:R-:W-:Y:S01]  /*12c60*/  MOV R109, R17 ;  /* 0x00000011006d7202 */ /* 0x000fe20000000f00 */
[--C-:B------:R-:W-:Y:S01]  /*12c70*/  FFMA.FTZ R137, R12, c[0x0][0x2d0], -R138.reuse ;  /* 0x0000b4000c897a23 */ /* 0x100fe2000001088a */
[----:B------:R-:W-:Y:S01]  /*12c80*/  ISETP.GT.AND P0, PT, R250, R249, PT ;  /* 0x000000f9fa00720c */ /* 0x000fe20003f04270 */
[----:B------:R-:W2:Y:S01]  /*12c90*/  LDSM.16.MT88.4 R12, [R208+0x100] ;  /* 0x00010000d00c783b */ /* 0x000ea20000004200 */
[--C-:B------:R-:W-:Y:S01]  /*12ca0*/  FFMA.FTZ R134, R11, c[0x0][0x2d0], -R138.reuse ;  /* 0x0000b4000b867a23 */ /* 0x100fe2000001088a */
[----:B------:R-:W-:Y:S01]  /*12cb0*/  MUFU.EX2 R251, R251 ;  /* 0x000000fb00fb7308 */ /* 0x000fe20000000800 */
[--C-:B------:R-:W-:Y:S02]  /*12cc0*/  FFMA.FTZ R136, R7, c[0x0][0x2d0], -R138.reuse ;  /* 0x0000b40007887a23 */ /* 0x100fe4000001088a */
[----:B------:R-:W-:Y:S02]  /*12cd0*/  FFMA.FTZ R135, R10, c[0x0][0x2d0], -R138 ;  /* 0x0000b4000a877a23 */ /* 0x000fe4000001088a */
[----:B------:R-:W-:Y:S02]  /*12ce0*/  FMUL.FTZ R2, R2, c[0x0][0x2d0] ;  /* 0x0000b40002027a20 */ /* 0x000fe40000410000 */
[C---:B------:R-:W-:Y:S02]  /*12cf0*/  FMUL.FTZ R4, R3.reuse, R112 ;  /* 0x0000007003047220 */ /* 0x040fe40000410000 */
[C---:B------:R-:W-:Y:S01]  /*12d00*/  FMUL.FTZ R17, R3.reuse, R73 ;  /* 0x0000004903117220 */ /* 0x040fe20000410000 */
[----:B------:R-:W-:Y:S01]  /*12d10*/  MUFU.EX2 R137, R137 ;  /* 0x0000008900897308 */ /* 0x000fe20000000800 */
[C---:B------:R-:W-:Y:S01]  /*12d20*/  FMUL.FTZ R25, R3.reuse, R81 ;  /* 0x0000005103197220 */ /* 0x040fe20000410000 */
[----:B-1----:R-:W-:Y:S01]  /*12d30*/  F2FP.BF16.PACK_AB R130, R132, R118 ;  /* 0x000000768482723e */ /* 0x002fe200000010ff */
[----:B------:R-:W-:Y:S02]  /*12d40*/  IMAD.MOV.U32 R112, RZ, RZ, R24 ;  /* 0x000000ffff707224 */ /* 0x000fe400078e0018 */
        /* <DEDUP_REMOVED lines=14> */
[----:B------:R-:W-:Y:S01]  /*12e30*/  FMUL.FTZ R65, R3, R65 ;  /* 0x0000004103417220 */ /* 0x000fe20000410000 */
[----:B------:R-:W-:Y:S01]  /*12e40*/  MUFU.EX2 R135, R135 ;  /* 0x0000008700877308 */ /* 0x000fe20000000800 */
[--C-:B------:R-:W-:Y:S02]  /*12e50*/  FFMA.FTZ R154, R154, c[0x0][0x2d0], -R138.reuse ;  /* 0x0000b4009a9a7a23 */ /* 0x100fe4000001088a */
[----:B------:R-:W-:Y:S02]  /*12e60*/  FFMA.FTZ R171, R171, c[0x0][0x2d0], -R138 ;  /* 0x0000b400abab7a23 */ /* 0x000fe4000001088a */
[C---:B-1----:R-:W-:Y:S02]  /*12e70*/  FMUL.FTZ R6, R2.reuse, R114 ;  /* 0x0000007202067220 */ /* 0x042fe40000410000 */
[C---:B------:R-:W-:Y:S02]  /*12e80*/  FMUL.FTZ R7, R2.reuse, R115 ;  /* 0x0000007302077220 */ /* 0x040fe40000410000 */
[C---:B------:R-:W-:Y:S01]  /*12e90*/  FMUL.FTZ R11, R2.reuse, R111 ;  /* 0x0000006f020b7220 */ /* 0x040fe20000410000 */
[----:B------:R-:W1:Y:S01]  /*12ea0*/  MUFU.EX2 R134, R134 ;  /* 0x0000008600867308 */ /* 0x000e620000000800 */
[----:B------:R-:W-:Y:S02]  /*12eb0*/  FMUL.FTZ R10, R2, R110 ;  /* 0x0000006e020a7220 */ /* 0x000fe40000410000 */
[----:B------:R-:W-:Y:S01]  /*12ec0*/  IMAD.MOV.U32 R114, RZ, RZ, R28 ;  /* 0x000000ffff727224 */ /* 0x000fe200078e001c */
[----:B---3--:R-:W-:Y:S01]  /*12ed0*/  F2FP.BF16.PACK_AB R129, R136, R137 ;  /* 0x000000898881723e */ /* 0x008fe200000010ff */
[----:B------:R-:W3:Y:S01]  /*12ee0*/  LDSM.16.MT88.4 R28, [R205+0x100] ;  /* 0x00010000cd1c783b */ /* 0x000ee20000004200 */
[----:B------:R-:W-:Y:S02]  /*12ef0*/  IMAD.MOV.U32 R110, RZ, RZ, R16 ;  /* 0x000000ffff6e7224 */ /* 0x000fe400078e0010 */
        /* <DEDUP_REMOVED lines=8> */
[----:B------:R-:W-:Y:S01]  /*12f80*/  FMUL.FTZ R35, R2, R91 ;  /* 0x0000005b02237220 */ /* 0x000fe20000410000 */
[----:B------:R-:W4:Y:S01]  /*12f90*/  MUFU.EX2 R144, R144 ;  /* 0x0000009000907308 */ /* 0x000f220000000800 */
[----:B------:R-:W-:Y:S01]  /*12fa0*/  IMAD.MOV.U32 R115, RZ, RZ, R33 ;  /* 0x000000ffff737224 */ /* 0x000fe200078e0021 */
[----:B------:R-:W-:Y:S01]  /*12fb0*/  LDSM.16.MT88.4 R80, [R208+0x900] ;  /* 0x00090000d050783b */ /* 0x000fe20000004200 */
[----:B-1----:R-:W-:Y:S01]  /*12fc0*/  F2FP.BF16.PACK_AB R131, R134, R135 ;  /* 0x000000878683723e */ /* 0x002fe200000010ff */
[C---:B------:R-:W-:Y:S02]  /*12fd0*/  FMUL.FTZ R33, R3.reuse, R89 ;  /* 0x0000005903217220 */ /* 0x040fe40000410000 */
[C---:B------:R-:W-:Y:S02]  /*12fe0*/  FMUL.FTZ R50, R2.reuse, R102 ;  /* 0x0000006602327220 */ /* 0x040fe40000410000 */
[C---:B------:R-:W-:Y:S02]  /*12ff0*/  FMUL.FTZ R51, R2.reuse, R103 ;  /* 0x0000006702337220 */ /* 0x040fe40000410000 */
[C---:B--2---:R-:W-:Y:S01]  /*13000*/  HMMA.16816.F32.BF16 R4, R128.reuse, R12, R4 ;  /* 0x0000000c8004723c */ /* 0x044fe20000041804 */
[----:B------:R-:W-:Y:S01]  /*13010*/  LDSM.16.MT88.4 R88, [R204+0x900] ;  /* 0x00090000cc58783b */ /* 0x000fe20000004200 */
[----:B------:R-:W-:Y:S03]  /*13020*/  MUFU.EX2 R147, R147 ;  /* 0x0000009300937308 */ /* 0x000fe60000000800 */
[C---:B------:R-:W-:Y:S02]  /*13030*/  FMUL.FTZ R42, R2.reuse, R98 ;  /* 0x00000062022a7220 */ /* 0x040fe40000410000 */
[C---:B------:R-:W-:Y:S01]  /*13040*/  FMUL.FTZ R12, R3.reuse, R68 ;  /* 0x00000044030c7220 */ /* 0x040fe20000410000 */
[C---:B------:R-:W-:Y:S04]  /*13050*/  HMMA.16816.F32.BF16 R8, R128.reuse, R14, R8 ;  /* 0x0000000e8008723c */ /* 0x040fe80000041808 */
[C---:B------:R-:W-:Y:S01]  /*13060*/  FMUL.FTZ R13, R3.reuse, R69 ;  /* 0x00000045030d7220 */ /* 0x040fe20000410000 */
[----:B------:R-:W-:Y:S01]  /*13070*/  MUFU.EX2 R154, R154 ;  /* 0x0000009a009a7308 */ /* 0x000fe20000000800 */
[C---:B------:R-:W-:Y:S02]  /*13080*/  FMUL.FTZ R43, R2.reuse, R99 ;  /* 0x00000063022b7220 */ /* 0x040fe40000410000 */
[C---:B------:R-:W-:Y:S04]  /*13090*/  FMUL.FTZ R14, R2.reuse, R70 ;  /* 0x00000046020e7220 */ /* 0x040fe80000410000 */
[C---:B------:R-:W-:Y:S02]  /*130a0*/  FMUL.FTZ R15, R2.reuse, R71 ;  /* 0x00000047020f7220 */ /* 0x040fe40000410000 */
[----:B------:R-:W1:Y:S01]  /*130b0*/  LDSM.16.MT88.4 R68, [R206+0x3100] ;  /* 0x00310000ce44783b */ /* 0x000e620000004200 */
[C---:B------:R-:W-:Y:S01]  /*130c0*/  FMUL.FTZ R54, R2.reuse, R54 ;  /* 0x0000003602367220 */ /* 0x040fe20000410000 */
[----:B------:R-:W-:Y:S01]  /*130d0*/  MUFU.EX2 R165, R165 ;  /* 0x000000a500a57308 */ /* 0x000fe20000000800 */
[C---:B------:R-:W-:Y:S02]  /*130e0*/  FMUL.FTZ R55, R2.reuse, R55 ;  /* 0x0000003702377220 */ /* 0x040fe40000410000 */
[C---:B------:R-:W-:Y:S03]  /*130f0*/  HMMA.16816.F32.BF16 R12, R128.reuse, R20, R12 ;  /* 0x00000014800c723c */ /* 0x040fe6000004180c */
[C---:B------:R-:W-:Y:S02]  /*13100*/  FMUL.FTZ R58, R2.reuse, R58 ;  /* 0x0000003a023a7220 */ /* 0x040fe40000410000 */
[C---:B------:R-:W-:Y:S02]  /*13110*/  FMUL.FTZ R59, R2.reuse, R59 ;  /* 0x0000003b023b7220 */ /* 0x040fe40000410000 */
[C---:B------:R-:W-:Y:S01]  /*13120*/  FMUL.FTZ R20, R3.reuse, R76 ;  /* 0x0000004c03147220 */ /* 0x040fe20000410000 */
[C---:B------:R-:W-:Y:S01]  /*13130*/  HMMA.16816.F32.BF16 R16, R128.reuse, R22, R16 ;  /* 0x000000168010723c */ /* 0x040fe20000041810 */
[----:B------:R-:W-:Y:S03]  /*13140*/  MUFU.EX2 R164, R164 ;  /* 0x000000a400a47308 */ /* 0x000fe60000000800 */
[C---:B------:R-:W-:Y:S02]  /*13150*/  FMUL.FTZ R21, R3.reuse, R77 ;  /* 0x0000004d03157220 */ /* 0x040fe40000410000 */
[C---:B------:R-:W-:Y:S02]  /*13160*/  FMUL.FTZ R62, R2.reuse, R62 ;  /* 0x0000003e023e7220 */ /* 0x040fe40000410000 */
[C---:B------:R-:W-:Y:S03]  /*13170*/  FMUL.FTZ R22, R2.reuse, R78 ;  /* 0x0000004e02167220 */ /* 0x040fe60000410000 */
[----:B------:R-:W-:Y:S01]  /*13180*/  MUFU.EX2 R167, R167 ;  /* 0x000000a700a77308 */ /* 0x000fe20000000800 */
[C---:B------:R-:W-:Y:S02]  /*13190*/  FMUL.FTZ R23, R2.reuse, R79 ;  /* 0x0000004f02177220 */ /* 0x040fe40000410000 */
[----:B------:R-:W2:Y:S01]  /*131a0*/  LDSM.16.MT88.4 R76, [R204+0x3100] ;  /* 0x00310000cc4c783b */ /* 0x000ea20000004200 */
[C---:B------:R-:W-:Y:S02]  /*131b0*/  FMUL.FTZ R63, R2.reuse, R63 ;  /* 0x0000003f023f7220 */ /* 0x040fe40000410000 */
[C---:B------:R-:W-:Y:S02]  /*131c0*/  FMUL.FTZ R66, R2.reuse, R66 ;  /* 0x0000004202427220 */ /* 0x040fe40000410000 */
[C---:B---3--:R-:W-:Y:S02]  /*131d0*/  HMMA.16816.F32.BF16 R20, R128.reuse, R28, R20 ;  /* 0x0000001c8014723c */ /* 0x048fe40000041814 */
[----:B------:R-:W-:Y:S01]  /*131e0*/  MUFU.EX2 R168, R168 ;  /* 0x000000a800a87308 */ /* 0x000fe20000000800 */
[----:B------:R-:W-:Y:S02]  /*131f0*/  FMUL.FTZ R67, R2, R67 ;  /* 0x0000004302437220 */ /* 0x000fe40000410000 */
        /* <DEDUP_REMOVED lines=8> */
[----:B------:R-:W-:Y:S01]  /*13280*/  LDSM.16.MT88.4 R84, [R205+0x900] ;  /* 0x00090000cd54783b */ /* 0x000fe20000004200 */
[--C-:B------:R-:W-:Y:S01]  /*13290*/  FFMA.FTZ R190, R190, c[0x0][0x2d0], -R138.reuse ;  /* 0x0000b400bebe7a23 */ /* 0x100fe2000001088a */
[----:B------:R-:W-:Y:S01]  /*132a0*/  MUFU.EX2 R188, R188 ;  /* 0x000000bc00bc7308 */ /* 0x000fe20000000800 */
[--C-:B------:R-:W-:Y:S02]  /*132b0*/  FFMA.FTZ R252, R252, c[0x0][0x2d0], -R138.reuse ;  /* 0x0000b400fcfc7a23 */ /* 0x100fe4000001088a */
[C---:B------:R-:W-:Y:S03]  /*132c0*/  HMMA.16816.F32.BF16 R28, R128.reuse, R36, R28 ;  /* 0x00000024801c723c */ /* 0x040fe6000004181c */
[--C-:B------:R-:W-:Y:S02]  /*132d0*/  FFMA.FTZ R169, R169, c[0x0][0x2d0], -R138.reuse ;  /* 0x0000b400a9a97a23 */ /* 0x100fe4000001088a */
        /* <DEDUP_REMOVED lines=24> */
[----:B------:R-:W3:Y:S01]  /*13460*/  MUFU.EX2 R104, R104 ;  /* 0x0000006800687308 */ /* 0x000ee20000000800 */
[----:B------:R-:W-:Y:S01]  /*13470*/  LDSM.16.MT88.4 R100, [R208+0x5900] ;  /* 0x00590000d064783b */ /* 0x000fe20000004200 */
[--C-:B------:R-:W-:Y:S02]  /*13480*/  FFMA.FTZ R105, R110, c[0x0][0x2d0], -R138.reuse ;  /* 0x0000b4006e697a23 */ /* 0x100fe4000001088a */
[C---:B-1----:R-:W-:Y:S03]  /*13490*/  HMMA.16816.F32.BF16 R44, R128.reuse, R68, R44 ;  /* 0x00000044802c723c */ /* 0x042fe6000004182c */
[--C-:B------:R-:W-:Y:S02]  /*134a0*/  FFMA.FTZ R106, R109, c[0x0][0x2d0], -R138.reuse ;  /* 0x0000b4006d6a7a23 */ /* 0x100fe4000001088a */
[----:B------:R-:W-:Y:S01]  /*134b0*/  FFMA.FTZ R107, R108, c[0x0][0x2d0], -R138 ;  /* 0x0000b4006c6b7a23 */ /* 0x000fe2000001088a */
[----:B------:R-:W-:Y:S01]  /*134c0*/  MUFU.EX2 R105, R105 ;  /* 0x0000006900697308 */ /* 0x000fe20000000800 */
[----:B------:R-:W-:Y:S01]  /*134d0*/  LDSM.16.MT88.4 R108, [R208+0x2900] ;  /* 0x00290000d06c783b */ /* 0x000fe20000004200 */
[C---:B------:R-:W-:Y:S04]  /*134e0*/  HMMA.16816.F32.BF16 R48, R128.reuse, R70, R48 ;  /* 0x000000468030723c */ /* 0x040fe80000041830 */
[----:B----4-:R-:W-:Y:S01]  /*134f0*/  F2FP.BF16.PACK_AB R68, R144, R141 ;  /* 0x0000008d9044723e */ /* 0x010fe200000010ff */
[--C-:B------:R-:W-:Y:S02]  /*13500*/  FFMA.FTZ R145, R145, c[0x0][0x2d0], -R153.reuse ;  /* 0x0000b40091917a23 */ /* 0x100fe40000010899 */
[----:B------:R-:W-:Y:S01]  /*13510*/  FFMA.FTZ R143, R143, c[0x0][0x2d0], -R153 ;  /* 0x0000b4008f8f7a23 */ /* 0x000fe20000010899 */
[C---:B------:R-:W-:Y:S01]  /*13520*/  HMMA.16816.F32.BF16 R52, R128.reuse, R72, R52 ;  /* 0x000000488034723c */ /* 0x040fe20000041834 */
[----:B------:R-:W1:Y:S03]  /*13530*/  MUFU.EX2 R106, R106 ;  /* 0x0000006a006a7308 */ /* 0x000e660000000800 */
[----:B---3--:R-:W-:Y:S01]  /*13540*/  F2FP.BF16.PACK_AB R70, R104, R147 ;  /* 0x000000936846723e */ /* 0x008fe200000010ff */
[----:B------:R-:W-:Y:S02]  /*13550*/  FFMA.FTZ R133, R3, R245, R133 ;  /* 0x000000f503857223 */ /* 0x000fe40000010085 */
[----:B------:R-:W-:Y:S01]  /*13560*/  FFMA.FTZ R137, R2, R244, R137 ;  /* 0x000000f402897223 */ /* 0x000fe20000010089 */
[C---:B------:R-:W-:Y:S01]  /*13570*/  HMMA.16816.F32.BF16 R56, R128.reuse, R74, R56 ;  /* 0x0000004a8038723c */ /* 0x040fe20000041838 */
[----:B------:R-:W3:Y:S02]  /*13580*/  LDSM.16.MT88.4 R72, [R206+0x900] ;  /* 0x00090000ce48783b */ /* 0x000ee40000004200 */
[----:B------:R-:W4:Y:S01]  /*13590*/  MUFU.EX2 R107, R107 ;  /* 0x0000006b006b7308 */ /* 0x000f220000000800 */
[----:B------:R-:W-:Y:S02]  /*135a0*/  FADD.FTZ R133, R119, R133 ;  /* 0x0000008577857221 */ /* 0x000fe40000010000 */
[----:B------:R-:W-:Y:S02]  /*135b0*/  FADD.FTZ R137, R136, R137 ;  /* 0x0000008988897221 */ /* 0x000fe40000010000 */
[C---:B--2---:R-:W-:Y:S04]  /*135c0*/  HMMA.16816.F32.BF16 R60, R128.reuse, R76, R60 ;  /* 0x0000004c803c723c */ /* 0x044fe8000004183c */
[----:B------:R-:W-:Y:S01]  /*135d0*/  FADD.FTZ R118, R118, R133 ;  /* 0x0000008576767221 */ /* 0x000fe20000010000 */
[----:B------:R-:W-:Y:S01]  /*135e0*/  MUFU.EX2 R248, R248 ;  /* 0x000000f800f87308 */ /* 0x000fe20000000800 */
[----:B------:R-:W-:Y:S02]  /*135f0*/  FADD.FTZ R137, R135, R137 ;  /* 0x0000008987897221 */ /* 0x000fe40000010000 */
[----:B------:R-:W-:Y:S01]  /*13600*/  HMMA.16816.F32.BF16 R64, R128, R78, R64 ;  /* 0x0000004e8040723c */ /* 0x000fe20000041840 */
[----:B------:R-:W2:Y:S03]  /*13610*/  LDSM.16.MT88.4 R76, [R208+0x3900] ;  /* 0x00390000d04c783b */ /* 0x000ea60000004200 */
[----:B-1----:R-:W-:Y:S01]  /*13620*/  F2FP.BF16.PACK_AB R69, R106, R105 ;  /* 0x000000696a45723e */ /* 0x002fe200000010ff */
[----:B------:R-:W-:Y:S02]  /*13630*/  FADD.FTZ R118, R132, R118 ;  /* 0x0000007684767221 */ /* 0x000fe40000010000 */
[----:B------:R-:W-:Y:S01]  /*13640*/  MUFU.EX2 R170, R170 ;  /* 0x000000aa00aa7308 */ /* 0x000fe20000000800 */
[----:B------:R-:W-:Y:S01]  /*13650*/  FADD.FTZ R134, R134, R137 ;  /* 0x0000008986867221 */ /* 0x000fe20000010000 */
[----:B----4-:R-:W-:Y:S03]  /*13660*/  F2FP.BF16.PACK_AB R71, R154, R107 ;  /* 0x0000006b9a47723e */ /* 0x010fe600000010ff */
[----:B------:R-:W-:Y:S02]  /*13670*/  FADD.FTZ R141, R141, R118 ;  /* 0x000000768d8d7221 */ /* 0x000fe40000010000 */
[----:B------:R-:W-:Y:S03]  /*13680*/  FADD.FTZ R134, R105, R134 ;  /* 0x0000008669867221 */ /* 0x000fe60000010000 */
[----:B------:R-:W-:Y:S01]  /*13690*/  MUFU.EX2 R166, R166 ;  /* 0x000000a600a67308 */ /* 0x000fe20000000800 */
[----:B------:R-:W-:Y:S01]  /*136a0*/  FADD.FTZ R141, R144, R141 ;  /* 0x0000008d908d7221 */ /* 0x000fe20000010000 */
        /* <DEDUP_REMOVED lines=11> */
[----:B------:R-:W-:Y:S01]  /*13760*/  IMAD.MOV.U32 R3, RZ, RZ, R0 ;  /* 0x000000ffff037224 */ /* 0x000fe200078e0000 */
[C---:B------:R-:W-:Y:S01]  /*13770*/  HMMA.16816.F32.BF16 R16, R68.reuse, R74, R16 ;  /* 0x0000004a4410723c */ /* 0x040fe20000041810 */
[----:B------:R-:W1:Y:S03]  /*13780*/  LDSM.16.MT88.4 R72, [R206+0x3900] ;  /* 0x00390000ce48783b */ /* 0x000e660000004200 */
[----:B------:R-:W-:Y:S02]  /*13790*/  FADD.FTZ R154, R171, R154 ;  /* 0x0000009aab9a7221 */ /* 0x000fe40000010000 */
[----:B------:R-:W-:Y:S02]  /*137a0*/  MUFU.EX2 R169, R169 ;  /* 0x000000a900a97308 */ /* 0x000fe40000000800 */
[C---:B------:R-:W-:Y:S08]  /*137b0*/  HMMA.16816.F32.BF16 R20, R68.reuse, R84, R20 ;  /* 0x000000544414723c */ /* 0x040ff00000041814 */
[C---:B------:R-:W-:Y:S01]  /*137c0*/  HMMA.16816.F32.BF16 R24, R68.reuse, R86, R24 ;  /* 0x000000564418723c */ /* 0x040fe20000041818 */
[----:B------:R-:W3:Y:S01]  /*137d0*/  LDSM.16.MT88.4 R84, [R204+0x3900] ;  /* 0x00390000cc54783b */ /* 0x000ee20000004200 */
[----:B------:R-:W-:Y:S06]  /*137e0*/  MUFU.EX2 R162, R162 ;  /* 0x000000a200a27308 */ /* 0x000fec0000000800 */
[C---:B------:R-:W-:Y:S04]  /*137f0*/  HMMA.16816.F32.BF16 R28, R68.reuse, R88, R28 ;  /* 0x00000058441c723c */ /* 0x040fe8000004181c */
[----:B------:R-:W-:Y:S04]  /*13800*/  MUFU.EX2 R160, R160 ;  /* 0x000000a000a07308 */ /* 0x000fe80000000800 */
[C---:B------:R-:W-:Y:S01]  /*13810*/  HMMA.16816.F32.BF16 R32, R68.reuse, R90, R32 ;  /* 0x0000005a4420723c */ /* 0x040fe20000041820 */
[----:B------:R-:W-:Y:S05]  /*13820*/  LDSM.16.MT88.4 R88, [R204+0x4100] ;  /* 0x00410000cc58783b */ /* 0x000fea0000004200 */
[----:B------:R-:W-:Y:S02]  /*13830*/  MUFU.EX2 R155, R155 ;  /* 0x0000009b009b7308 */ /* 0x000fe40000000800 */
[C---:B--2---:R-:W-:Y:S08]  /*13840*/  HMMA.16816.F32.BF16 R36, R68.reuse, R76, R36 ;  /* 0x0000004c4424723c */ /* 0x044ff00000041824 */
[C---:B------:R-:W-:Y:S01]  /*13850*/  HMMA.16816.F32.BF16 R40, R68.reuse, R78, R40 ;  /* 0x0000004e4428723c */ /* 0x040fe20000041828 */
[----:B------:R-:W-:Y:S01]  /*13860*/  LDSM.16.MT88.4 R76, [R206+0x1100] ;  /* 0x00110000ce4c783b */ /* 0x000fe20000004200 */
[----:B------:R-:W-:Y:S06]  /*13870*/  MUFU.EX2 R146, R146 ;  /* 0x0000009200927308 */ /* 0x000fec0000000800 */
[C---:B-1----:R-:W-:Y:S04]  /*13880*/  HMMA.16816.F32.BF16 R44, R68.reuse, R72, R44 ;  /* 0x00000048442c723c */ /* 0x042fe8000004182c */
[----:B------:R-:W1:Y:S04]  /*13890*/  MUFU.EX2 R145, R145 ;  /* 0x0000009100917308 */ /* 0x000e680000000800 */
[C---:B------:R-:W-:Y:S01]  /*138a0*/  HMMA.16816.F32.BF16 R48, R68.reuse, R74, R48 ;  /* 0x0000004a4430723c */ /* 0x040fe20000041830 */
[----:B------:R-:W2:Y:S05]  /*138b0*/  LDSM.16.MT88.4 R72, [R208+0x1100] ;  /* 0x00110000d048783b */ /* 0x000eaa0000004200 */
[----:B------:R-:W-:Y:S02]  /*138c0*/  MUFU.EX2 R143, R143 ;  /* 0x0000008f008f7308 */ /* 0x000fe40000000800 */
[C---:B------:R-:W-:Y:S08]  /*138d0*/  HMMA.16816.F32.BF16 R52, R68.reuse, R80, R52 ;  /* 0x000000504434723c */ /* 0x040ff00000041834 */
[C---:B------:R-:W-:Y:S01]  /*138e0*/  HMMA.16816.F32.BF16 R56, R68.reuse, R82, R56 ;  /* 0x000000524438723c */ /* 0x040fe20000041838 */
[----:B------:R-:W4:Y:S01]  /*138f0*/  LDSM.16.MT88.4 R80, [R205+0x1100] ;  /* 0x00110000cd50783b */ /* 0x000f220000004200 */
[----:B------:R-:W-:Y:S02]  /*13900*/  MUFU.EX2 R142, R142 ;  /* 0x0000008e008e7308 */ /* 0x000fe40000000800 */
[----:B-1----:R-:W-:Y:S04]  /*13910*/  F2FP.BF16.PACK_AB R128, R145, R146 ;  /* 0x000000929180723e */ /* 0x002fe800000010ff */
[C---:B---3--:R-:W-:Y:S04]  /*13920*/  HMMA.16816.F32.BF16 R60, R68.reuse, R84, R60 ;  /* 0x00000054443c723c */ /* 0x048fe8000004183c */
[----:B------:R-:W-:Y:S04]  /*13930*/  MUFU.EX2 R139, R139 ;  /* 0x0000008b008b7308 */ /* 0x000fe80000000800 */
        /* <DEDUP_REMOVED lines=13> */
[----:B------:R-:W-:Y:S03]  /*13a10*/  FADD.FTZ R190, R190, R188 ;  /* 0x000000bcbebe7221 */ /* 0x000fe60000010000 */
[C---:B------:R-:W-:Y:S01]  /*13a20*/  HMMA.16816.F32.BF16 R8, R68.reuse, R74, R8 ;  /* 0x0000004a4408723c */ /* 0x040fe20000041808 */
[----:B------:R-:W2:Y:S07]  /*13a30*/  LDSM.16.MT88.4 R72, [R208+0x4100] ;  /* 0x00410000d048783b */ /* 0x000eae0000004200 */
[C---:B------:R-:W-:Y:S07]  /*13a40*/  HMMA.16816.F32.BF16 R12, R68.reuse, R76, R12 ;  /* 0x0000004c440c723c */ /* 0x040fee000004180c */
[--C-:B------:R-:W-:Y:S01]  /*13a50*/  FFMA.FTZ R76, R115, c[0x0][0x2d0], -R153.reuse ;  /* 0x0000b400734c7a23 */ /* 0x100fe20000010899 */
[C---:B------:R-:W-:Y:S03]  /*13a60*/  HMMA.16816.F32.BF16 R16, R68.reuse, R78, R16 ;  /* 0x0000004e4410723c */ /* 0x040fe60000041810 */
[----:B------:R3:W5:Y:S01]  /*13a70*/  MUFU.EX2 R99, R76 ;  /* 0x0000004c00637308 */ /* 0x0007620000000800 */
[----:B------:R-:W-:Y:S02]  /*13a80*/  FFMA.FTZ R153, R140, c[0x0][0x2d0], -R153 ;  /* 0x0000b4008c997a23 */ /* 0x000fe40000010899 */
[--C-:B------:R-:W-:Y:S02]  /*13a90*/  FFMA.FTZ R140, R152, c[0x0][0x2d0], -R138.reuse ;  /* 0x0000b400988c7a23 */ /* 0x100fe4000001088a */
[C---:B----4-:R-:W-:Y:S05]  /*13aa0*/  HMMA.16816.F32.BF16 R20, R68.reuse, R80, R20 ;  /* 0x000000504414723c */ /* 0x050fea0000041814 */
[----:B------:R-:W4:Y:S02]  /*13ab0*/  MUFU.EX2 R153, R153 ;  /* 0x0000009900997308 */ /* 0x000f240000000800 */
[--C-:B------:R-:W-:Y:S01]  /*13ac0*/  FFMA.FTZ R80, R114, c[0x0][0x2d0], -R138.reuse ;  /* 0x0000b40072507a23 */ /* 0x100fe2000001088a */
[C---:B------:R-:W-:Y:S07]  /*13ad0*/  HMMA.16816.F32.BF16 R24, R68.reuse, R82, R24 ;  /* 0x000000524418723c */ /* 0x040fee0000041818 */
[----:B------:R2:W-:Y:S01]  /*13ae0*/  MUFU.EX2 R96, R80 ;  /* 0x0000005000607308 */ /* 0x0005e20000000800 */
[C---:B-1----:R-:W-:Y:S01]  /*13af0*/  HMMA.16816.F32.BF16 R28, R68.reuse, R84, R28 ;  /* 0x00000054441c723c */ /* 0x042fe2000004181c */
[----:B---3--:R-:W1:Y:S03]  /*13b00*/  LDSM.16.MT88.4 R76, [R206+0x4100] ;  /* 0x00410000ce4c783b */ /* 0x008e660000004200 */
[----:B-----5:R-:W-:Y:S03]  /*13b10*/  IMAD.MOV.U32 R152, RZ, RZ, R99 ;  /* 0x000000ffff987224 */ /* 0x020fe600078e0063 */
[--C-:B------:R-:W-:Y:S01]  /*13b20*/  FFMA.FTZ R84, R113, c[0x0][0x2d0], -R138.reuse ;  /* 0x0000b40071547a23 */ /* 0x100fe2000001088a */
[C---:B------:R-:W-:Y:S01]  /*13b30*/  HMMA.16816.F32.BF16 R32, R68.reuse, R86, R32 ;  /* 0x000000564420723c */ /* 0x040fe20000041820 */
[----:B------:R-:W3:Y:S03]  /*13b40*/  MUFU.EX2 R140, R140 ;  /* 0x0000008c008c7308 */ /* 0x000ee60000000800 */
[----:B----4-:R-:W-:Y:S04]  /*13b50*/  F2FP.BF16.PACK_AB R130, R153, R143 ;  /* 0x0000008f9982723e */ /* 0x010fe800000010ff */
[C---:B--2---:R-:W-:Y:S03]  /*13b60*/  HMMA.16816.F32.BF16 R36, R68.reuse, R72, R36 ;  /* 0x000000484424723c */ /* 0x044fe60000041824 */
[----:B------:R2:W-:Y:S01]  /*13b70*/  MUFU.EX2 R97, R84 ;  /* 0x0000005400617308 */ /* 0x0005e20000000800 */
[----:B------:R-:W4:Y:S04]  /*13b80*/  LDSM.16.MT88.4 R80, [R205+0x4100] ;  /* 0x00410000cd50783b */ /* 0x000f280000004200 */
[C---:B------:R-:W-:Y:S04]  /*13b90*/  HMMA.16816.F32.BF16 R40, R68.reuse, R74, R40 ;  /* 0x0000004a4428723c */ /* 0x040fe80000041828 */
[----:B------:R-:W-:Y:S01]  /*13ba0*/  LDSM.16.MT88.4 R72, [R206+0x1900] ;  /* 0x00190000ce48783b */ /* 0x000fe20000004200 */
[----:B---3--:R-:W-:Y:S03]  /*13bb0*/  F2FP.BF16.PACK_AB R129, R142, R140 ;  /* 0x0000008c8e81723e */ /* 0x008fe600000010ff */
[C---:B-1----:R-:W-:Y:S04]  /*13bc0*/  HMMA.16816.F32.BF16 R44, R68.reuse, R76, R44 ;  /* 0x0000004c442c723c */ /* 0x042fe8000004182c */
[--C-:B--2---:R-:W-:Y:S02]  /*13bd0*/  FFMA.FTZ R84, R112, c[0x0][0x2d0], -R138.reuse ;  /* 0x0000b40070547a23 */ /* 0x104fe4000001088a */
[----:B------:R-:W-:Y:S02]  /*13be0*/  FFMA.FTZ R138, R117, c[0x0][0x2d0], -R138 ;  /* 0x0000b400758a7a23 */ /* 0x000fe4000001088a */
[----:B------:R-:W1:Y:S01]  /*13bf0*/  MUFU.EX2 R98, R84 ;  /* 0x0000005400627308 */ /* 0x000e620000000800 */
[C---:B------:R-:W-:Y:S01]  /*13c00*/  HMMA.16816.F32.BF16 R48, R68.reuse, R78, R48 ;  /* 0x0000004e4430723c */ /* 0x040fe20000041830 */
[----:B------:R-:W-:Y:S08]  /*13c10*/  LDSM.16.MT88.4 R76, [R205+0x1900] ;  /* 0x00190000cd4c783b */ /* 0x000ff00000004200 */
[----:B------:R-:W2:Y:S01]  /*13c20*/  MUFU.EX2 R138, R138 ;  /* 0x0000008a008a7308 */ /* 0x000ea20000000800 */
[C---:B----4-:R-:W-:Y:S08]  /*13c30*/  HMMA.16816.F32.BF16 R52, R68.reuse, R80, R52 ;  /* 0x000000504434723c */ /* 0x050ff00000041834 */
[C---:B------:R-:W-:Y:S01]  /*13c40*/  HMMA.16816.F32.BF16 R56, R68.reuse, R82, R56 ;  /* 0x000000524438723c */ /* 0x040fe20000041838 */
[----:B------:R-:W-:Y:S03]  /*13c50*/  LDSM.16.MT88.4 R80, [R204+0x1900] ;  /* 0x00190000cc50783b */ /* 0x000fe60000004200 */
[----:B-1----:R-:W-:Y:S04]  /*13c60*/  MOV R117, R98 ;  /* 0x0000006200757202 */ /* 0x002fe80000000f00 */
[C---:B------:R-:W-:Y:S01]  /*13c70*/  HMMA.16816.F32.BF16 R60, R68.reuse, R88, R60 ;  /* 0x00000058443c723c */ /* 0x040fe2000004183c */
[----:B------:R-:W1:Y:S03]  /*13c80*/  LDSM.16.MT88.4 R84, [R208+0x1900] ;  /* 0x00190000d054783b */ /* 0x000e660000004200 */
[----:B--2---:R-:W-:Y:S04]  /*13c90*/  F2FP.BF16.PACK_AB R131, R138, R139 ;  /* 0x0000008b8a83723e */ /* 0x004fe800000010ff */
[----:B------:R-:W-:Y:S01]  /*13ca0*/  HMMA.16816.F32.BF16 R64, R68, R90, R64 ;  /* 0x0000005a4440723c */ /* 0x000fe20000041840 */
[----:B------:R-:W-:Y:S06]  /*13cb0*/  LDSM.16.MT88.4 R88, [R205+0x4900] ;  /* 0x00490000cd58783b */ /* 0x000fec0000004200 */
[----:B------:R-:W-:Y:S02]  /*13cc0*/  F2FP.BF16.PACK_AB R70, R99, R251 ;  /* 0x000000fb6346723e */ /* 0x000fe400000010ff */
[----:B------:R-:W-:Y:S03]  /*13cd0*/  F2FP.BF16.PACK_AB R69, R97, R96 ;  /* 0x000000606145723e */ /* 0x000fe600000010ff */
[----:B------:R-:W-:Y:S02]  /*13ce0*/  F2FP.BF16.PACK_AB R71, R252, R98 ;  /* 0x00000062fc47723e */ /* 0x000fe400000010ff */
[C---:B------:R-:W-:Y:S01]  /*13cf0*/  F2FP.BF16.PACK_AB R68, R248.reuse, R191 ;  /* 0x000000bff844723e */ /* 0x040fe200000010ff */
[----:B------:R-:W-:Y:S04]  /*13d00*/  FADD.FTZ R191, R191, R167 ;  /* 0x000000a7bfbf7221 */ /* 0x000fe80000010000 */
[----:B------:R-:W-:Y:S01]  /*13d10*/  FADD.FTZ R191, R248, R191 ;  /* 0x000000bff8bf7221 */ /* 0x000fe20000010000 */
[----:B------:R-:W-:Y:S03]  /*13d20*/  IADD3 R248, R250, -0x1, RZ ;  /* 0xfffffffffaf87810 */ /* 0x000fe60007ffe0ff */
[----:B------:R-:W-:Y:S02]  /*13d30*/  FADD.FTZ R251, R251, R191 ;  /* 0x000000bffbfb7221 */ /* 0x000fe40000010000 */
[----:B------:R-:W-:Y:S02]  /*13d40*/  IMAD.MOV.U32 R250, RZ, RZ, R248 ;  /* 0x000000fffffa7224 */ /* 0x000fe400078e00f8 */
[----:B------:R-:W-:Y:S01]  /*13d50*/  FADD.FTZ R251, R152, R251 ;  /* 0x000000fb98fb7221 */ /* 0x000fe20000010000 */
[C---:B-1----:R-:W-:Y:S08]  /*13d60*/  HMMA.16816.F32.BF16 R4, R68.reuse, R84, R4 ;  /* 0x000000544404723c */ /* 0x042ff00000041804 */
        /* <DEDUP_REMOVED lines=9> */
[C---:B------:R-:W-:Y:S01]  /*13e00*/  HMMA.16816.F32.BF16 R32, R68.reuse, R82, R32 ;  /* 0x000000524420723c */ /* 0x040fe20000041820 */
[----:B------:R-:W4:Y:S07]  /*13e10*/  LDSM.16.MT88.4 R80, [R206+0x2100] ;  /* 0x00210000ce50783b */ /* 0x000f2e0000004200 */
[C---:B-1----:R-:W-:Y:S08]  /*13e20*/  HMMA.16816.F32.BF16 R36, R68.reuse, R84, R36 ;  /* 0x000000544424723c */ /* 0x042ff00000041824 */
[C---:B------:R-:W-:Y:S01]  /*13e30*/  HMMA.16816.F32.BF16 R40, R68.reuse, R86, R40 ;  /* 0x000000564428723c */ /* 0x040fe20000041828 */
[----:B------:R-:W-:Y:S07]  /*13e40*/  LDSM.16.MT88.4 R84, [R204+0x2100] ;  /* 0x00210000cc54783b */ /* 0x000fee0000004200 */
[C---:B--2---:R-:W-:Y:S08]  /*13e50*/  HMMA.16816.F32.BF16 R44, R68.reuse, R72, R44 ;  /* 0x00000048442c723c */ /* 0x044ff0000004182c */
        /* <DEDUP_REMOVED lines=19> */
[----:B------:R-:W2:Y:S03]  /*13f90*/  LDSM.16.MT88.4 R76, [R208+0x5100] ;  /* 0x00510000d04c783b */ /* 0x000ea60000004200 */
[----:B------:R-:W-:Y:S04]  /*13fa0*/  FADD.FTZ R146, R145, R146 ;  /* 0x0000009291927221 */ /* 0x000fe80000010000 */
[C---:B----4-:R-:W-:Y:S04]  /*13fb0*/  HMMA.16816.F32.BF16 R12, R68.reuse, R80, R12 ;  /* 0x00000050440c723c */ /* 0x050fe8000004180c */
        /* <DEDUP_REMOVED lines=10> */
[C---:B--2---:R-:W-:Y:S07]  /*14060*/  HMMA.16816.F32.BF16 R36, R68.reuse, R76, R36 ;  /* 0x0000004c4424723c */ /* 0x044fee0000041824 */
[----:B------:R-:W-:Y:S01]  /*14070*/  IMAD.MOV.U32 R76, RZ, RZ, R97 ;  /* 0x000000ffff4c7224 */ /* 0x000fe200078e0061 */
[C---:B------:R-:W-:Y:S04]  /*14080*/  HMMA.16816.F32.BF16 R40, R68.reuse, R78, R40 ;  /* 0x0000004e4428723c */ /* 0x040fe80000041828 */
[----:B------:R-:W-:Y:S02]  /*14090*/  IMAD.MOV.U32 R77, RZ, RZ, R96 ;  /* 0x000000ffff4d7224 */ /* 0x000fe400078e0060 */
[----:B------:R-:W2:Y:S02]  /*140a0*/  LDSM.16.MT88.4 R96, [R204+0x2900] ;  /* 0x00290000cc60783b */ /* 0x000ea40000004200 */
[C---:B---3--:R-:W-:Y:S08]  /*140b0*/  HMMA.16816.F32.BF16 R44, R68.reuse, R80, R44 ;  /* 0x00000050442c723c */ /* 0x048ff0000004182c */
[C---:B------:R-:W-:Y:S08]  /*140c0*/  HMMA.16816.F32.BF16 R48, R68.reuse, R82, R48 ;  /* 0x000000524430723c */ /* 0x040ff00000041830 */
[C---:B------:R-:W-:Y:S08]  /*140d0*/  HMMA.16816.F32.BF16 R52, R68.reuse, R88, R52 ;  /* 0x000000584434723c */ /* 0x040ff00000041834 */
[C---:B------:R-:W-:Y:S08]  /*140e0*/  HMMA.16816.F32.BF16 R56, R68.reuse, R90, R56 ;  /* 0x0000005a4438723c */ /* 0x040ff00000041838 */
[C---:B-1----:R-:W-:Y:S08]  /*140f0*/  HMMA.16816.F32.BF16 R60, R68.reuse, R72, R60 ;  /* 0x00000048443c723c */ /* 0x042ff0000004183c */
[----:B------:R-:W-:Y:S08]  /*14100*/  HMMA.16816.F32.BF16 R64, R68, R74, R64 ;  /* 0x0000004a4440723c */ /* 0x000ff00000041840 */
[C---:B------:R-:W-:Y:S01]  /*14110*/  HMMA.16816.F32.BF16 R112, R128.reuse, R108, R4 ;  /* 0x0000006c8070723c */ /* 0x040fe20000041804 */
[----:B------:R-:W1:Y:S07]  /*14120*/  LDSM.16.MT88.4 R4, [R206+0x5900] ;  /* 0x00590000ce04783b */ /* 0x000e6e0000004200 */
[C---:B------:R-:W-:Y:S01]  /*14130*/  HMMA.16816.F32.BF16 R108, R128.reuse, R110, R8 ;  /* 0x0000006e806c723c */ /* 0x040fe20000041808 */
[----:B------:R-:W3:Y:S07]  /*14140*/  LDSM.16.MT88.4 R8, [R205+0x5900] ;  /* 0x00590000cd08783b */ /* 0x000eee0000004200 */
[C---:B----4-:R-:W-:Y:S01]  /*14150*/  HMMA.16816.F32.BF16 R68, R128.reuse, R84, R12 ;  /* 0x000000548044723c */ /* 0x050fe2000004180c */
[----:B------:R-:W4:Y:S07]  /*14160*/  LDSM.16.MT88.4 R12, [R204+0x5900] ;  /* 0x00590000cc0c783b */ /* 0x000f2e0000004200 */
[C---:B------:R-:W-:Y:S07]  /*14170*/  HMMA.16816.F32.BF16 R72, R128.reuse, R86, R16 ;  /* 0x000000568048723c */ /* 0x040fee0000041810 */
[----:B------:R-:W-:Y:S01]  /*14180*/  MOV R19, R76 ;  /* 0x0000004c00137202 */ /* 0x000fe20000000f00 */
[----:B------:R-:W-:Y:S01]  /*14190*/  IMAD.MOV.U32 R18, RZ, RZ, R77 ;  /* 0x000000ffff127224 */ /* 0x000fe200078e004d */
[-C--:B------:R-:W-:Y:S01]  /*141a0*/  MOV R16, R116.reuse ;  /* 0x0000007400107202 */ /* 0x080fe20000000f00 */
[C---:B------:R-:W-:Y:S03]  /*141b0*/  HMMA.16816.F32.BF16 R76, R128.reuse, R92, R20 ;  /* 0x0000005c804c723c */ /* 0x040fe60000041814 */
[----:B------:R-:W-:Y:S04]  /*141c0*/  FADD.FTZ R2, R18, R190 ;  /* 0x000000be12027221 */ /* 0x000fe80000010000 */
[----:B------:R-:W-:Y:S01]  /*141d0*/  FADD.FTZ R2, R19, R2 ;  /* 0x0000000213027221 */ /* 0x000fe20000010000 */
[C---:B------:R-:W-:Y:S04]  /*141e0*/  HMMA.16816.F32.BF16 R80, R128.reuse, R94, R24 ;  /* 0x0000005e8050723c */ /* 0x040fe80000041818 */
[----:B------:R-:W-:Y:S04]  /*141f0*/  FADD.FTZ R2, R117, R2 ;  /* 0x0000000275027221 */ /* 0x000fe80000010000 */
[C---:B--2---:R-:W-:Y:S04]  /*14200*/  HMMA.16816.F32.BF16 R84, R128.reuse, R96, R28 ;  /* 0x000000608054723c */ /* 0x044fe8000004181c */
[----:B------:R-:W-:Y:S01]  /*14210*/  FADD.FTZ R252, R252, R2 ;  /* 0x00000002fcfc7221 */ /* 0x000fe20000010000 */
[----:B------:R-:W-:Y:S03]  /*14220*/  MOV R2, R116 ;  /* 0x0000007400027202 */ /* 0x000fe60000000f00 */
[C---:B------:R-:W-:Y:S04]  /*14230*/  HMMA.16816.F32.BF16 R88, R128.reuse, R98, R32 ;  /* 0x000000628058723c */ /* 0x040fe80000041820 */
[----:B------:R-:W-:Y:S04]  /*14240*/  FADD.FTZ R252, R169, R252 ;  /* 0x000000fca9fc7221 */ /* 0x000fe80000010000 */
[C---:B------:R-:W-:Y:S04]  /*14250*/  HMMA.16816.F32.BF16 R92, R128.reuse, R100, R36 ;  /* 0x00000064805c723c */ /* 0x040fe80000041824 */
[----:B------:R-:W-:Y:S04]  /*14260*/  FADD.FTZ R162, R162, R252 ;  /* 0x000000fca2a27221 */ /* 0x000fe80000010000 */
[C---:B------:R-:W-:Y:S04]  /*14270*/  HMMA.16816.F32.BF16 R96, R128.reuse, R102, R40 ;  /* 0x000000668060723c */ /* 0x040fe80000041828 */
[----:B------:R-:W-:Y:S04]  /*14280*/  FADD.FTZ R162, R160, R162 ;  /* 0x000000a2a0a27221 */ /* 0x000fe80000010000 */
[C---:B-1----:R-:W-:Y:S04]  /*14290*/  HMMA.16816.F32.BF16 R104, R128.reuse, R4, R44 ;  /* 0x000000048068723c */ /* 0x042fe8000004182c */
[----:B------:R-:W-:Y:S04]  /*142a0*/  FADD.FTZ R155, R155, R162 ;  /* 0x000000a29b9b7221 */ /* 0x000fe80000010000 */
[C---:B------:R-:W-:Y:S04]  /*142b0*/  HMMA.16816.F32.BF16 R100, R128.reuse, R6, R48 ;  /* 0x000000068064723c */ /* 0x040fe80000041830 */
[----:B------:R-:W-:Y:S04]  /*142c0*/  FADD.FTZ R155, R140, R155 ;  /* 0x0000009b8c9b7221 */ /* 0x000fe80000010000 */
[C---:B---3--:R-:W-:Y:S04]  /*142d0*/  HMMA.16816.F32.BF16 R52, R128.reuse, R8, R52 ;  /* 0x000000088034723c */ /* 0x048fe80000041834 */
[----:B------:R-:W-:Y:S04]  /*142e0*/  FADD.FTZ R155, R142, R155 ;  /* 0x0000009b8e9b7221 */ /* 0x000fe80000010000 */
[C---:B------:R-:W-:Y:S04]  /*142f0*/  HMMA.16816.F32.BF16 R56, R128.reuse, R10, R56 ;  /* 0x0000000a8038723c */ /* 0x040fe80000041838 */
[----:B------:R-:W-:Y:S04]  /*14300*/  FADD.FTZ R155, R139, R155 ;  /* 0x0000009b8b9b7221 */ /* 0x000fe80000010000 */
[C---:B----4-:R-:W-:Y:S04]  /*14310*/  HMMA.16816.F32.BF16 R60, R128.reuse, R12, R60 ;  /* 0x0000000c803c723c */ /* 0x050fe8000004183c */
[----:B------:R-:W-:Y:S04]  /*14320*/  FADD.FTZ R244, R138, R155 ;  /* 0x0000009b8af47221 */ /* 0x000fe80000010000 */
[----:B------:R-:W-:Y:S01]  /*14330*/  HMMA.16816.F32.BF16 R64, R128, R14, R64 ;  /* 0x0000000e8040723c */ /* 0x000fe20000041840 */
[----:B------:R-:W-:-:S07]  /*14340*/  @P0 BRA `(.L_x_2586) ;  /* 0xffffc07000000947 */ /* 0x000fce000383ffff */
.L_x_2575:
[----:B------:R-:W1:Y:S01]  /*14350*/  S2R R4, SR_CTAID.X ;  /* 0x0000000000047919 */ /* 0x000e620000002500 */
[----:B------:R-:W-:-:S02]  /*14360*/  ISETP.NE.AND P1, PT, R213, 0x1, PT ;  /* 0x00000001d500780c */ /* 0x000fc40003f25270 */
[----:B------:R-:W-:Y:S02]  /*14370*/  ISETP.GE.AND P0, PT, R212, 0x1, PT ;  /* 0x00000001d400780c */ /* 0x000fe40003f06270 */
[----:B------:R-:W-:Y:S02]  /*14380*/  IADD3 R2, R211, 0x1, -R216 ;  /* 0x00000001d3027810 */ /* 0x000fe40007ffe8d8 */
[----:B-1----:R-:W-:-:S07]  /*14390*/  LEA R4, R4, 0x7f, 0x7 ;  /* 0x0000007f04047811 */ /* 0x002fce00078e38ff */
        /* <DEDUP_REMOVED lines=14> */
.L_x_2588:
[----:B------:R-:W-:-:S04]  /*14480*/  MOV R2, 0x1 ;  /* 0x0000000100027802 */ /* 0x000fc80000000f00 */
[----:B------:R-:W-:-:S13]  /*14490*/  ISETP.NE.AND P0, PT, R2, c[0x0][0x32c], PT ;  /* 0x0000cb0002007a0c */ /* 0x000fda0003f05270 */
[----:B------:R-:W-:-:S05]  /*144a0*/  @P0 IMAD.HI.U32 R2, R4, c[0x0][0x330], RZ ;  /* 0x0000cc0004020a27 */ /* 0x000fca00078e00ff */
[----:B------:R-:W-:-:S05]  /*144b0*/  @P0 SHF.R.U32.HI R4, RZ, c[0x0][0x334], R2 ;  /* 0x0000cd00ff040a19 */ /* 0x000fca0000011602 */
.L_x_2589:
[----:B------:R-:W-:-:S05]  /*144c0*/  IMAD R4, R4, c[0x0][0x32c], RZ ;  /* 0x0000cb0004047a24 */ /* 0x000fca00078e02ff */
[----:B------:R-:W-:-:S04]  /*144d0*/  IMNMX R3, R3, R4, !PT ;  /* 0x0000000403037217 */ /* 0x000fc80007800200 */
.L_x_2587:
[----:B------:R-:W-:-:S05]  /*144e0*/  IADD3 R3, R3, 0x5f, RZ ;  /* 0x0000005f03037810 */ /* 0x000fca0007ffe0ff */
[----:B------:R-:W-:-:S05]  /*144f0*/  IMAD.HI R3, R3, 0x2aaaaaab, RZ ;  /* 0x2aaaaaab03037827 */ /* 0x000fca00078e02ff */
[----:B------:R-:W-:-:S04]  /*14500*/  SHF.R.U32.HI R2, RZ, 0x1f, R3 ;  /* 0x0000001fff027819 */ /* 0x000fc80000011603 */
[----:B------:R-:W-:-:S04]  /*14510*/  LEA.HI.SX32 R2, R3, R2, 0x1c ;  /* 0x0000000203027211 */ /* 0x000fc800078fe2ff */
[----:B------:R-:W-:-:S04]  /*14520*/  IMNMX R249, R226, R2, !PT ;  /* 0x00000002e2f97217 */ /* 0x000fc80007800200 */
[----:B------:R-:W-:-:S13]  /*14530*/  ISETP.GE.AND P0, PT, R248, R249, PT ;  /* 0x000000f9f800720c */ /* 0x000fda0003f06270 */
[----:B------:R-:W-:Y:S05]  /*14540*/  @!P0 BRA `(.L_x_2590) ;  /* 0x00002c5000008947 */ /* 0x000fea0003800000 */
[----:B------:R-:W-:Y:S02]  /*14550*/  MOV R2, R16 ;  /* 0x0000001000027202 */ /* 0x000fe40000000f00 */
[----:B------:R-:W-:Y:S02]  /*14560*/  MOV R3, R0 ;  /* 0x0000000000037202 */ /* 0x000fe40000000f00 */
[----:B------:R-:W-:Y:S02]  /*14570*/  MOV R250, R248 ;  /* 0x000000f800fa7202 */ /* 0x000fe40000000f00 */
.L_x_2593:
        /* <DEDUP_REMOVED lines=22> */
[----:B------:R-:W-:Y:S01]  /*146e0*/  IMAD R0, R0, c[0x0][0x208], RZ ;  /* 0x0000820000007a24 */ /* 0x000fe200078e02ff */
[----:B------:R-:W-:Y:S01]  /*146f0*/  SHF.L.U64.HI R6, R224, 0x1, R247 ;  /* 0x00000001e0067819 */ /* 0x000fe200000102f7 */
[----:B------:R-:W-:Y:S01]  /*14700*/  IMAD R14, R14, c[0x0][0x218], RZ ;  /* 0x000086000e0e7a24 */ /* 0x000fe200078e02ff */
[----:B------:R-:W-:Y:S01]  /*14710*/  LOP3.LUT R22, R22, 0xf, RZ, 0xc0, !PT ;  /* 0x0000000f16167812 */ /* 0x000fe200078ec0ff */
[----:B------:R-:W-:Y:S02]  /*14720*/  IMAD R0, R228, c[0x0][0x20c], R0 ;  /* 0x00008300e4007a24 */ /* 0x000fe400078e0200 */
[----:B------:R-:W-:Y:S02]  /*14730*/  IMAD R14, R227, c[0x0][0x21c], R14 ;  /* 0x00008700e30e7a24 */ /* 0x000fe400078e020e */
[----:B------:R-:W-:Y:S04]  /*14740*/  IMAD.IADD R5, R5, 0x1, R0 ;  /* 0x0000000105057824 */ /* 0x000fe800078e0200 */
[----:B------:R-:W-:Y:S05]  /*14750*/  IMAD.WIDE.U32 R4, R227, c[0x0][0x218], R4 ;  /* 0x00008600e3047a25 */ /* 0x000fea00078e0004 */
[----:B------:R-:W-:Y:S02]  /*14760*/  IADD3 R0, P0, R232, R4, RZ ;  /* 0x00000004e8007210 */ /* 0x000fe40007f1e0ff */
[----:B------:R-:W-:Y:S02]  /*14770*/  SHF.L.U64.HI R4, R229, 0x1, R231 ;  /* 0x00000001e5047819 */ /* 0x000fe400000102e7 */
[----:B------:R-:W-:Y:S01]  /*14780*/  IADD3.X R14, R219, R5, R14, P0, !PT ;  /* 0x00000005db0e7210 */ /* 0x000fe200007fe40e */
[----:B------:R-:W-:Y:S01]  /*14790*/  IMAD.SHL.U32 R5, R224, 0x2, RZ ;  /* 0x00000002e0057824 */ /* 0x000fe200078e00ff */
[C---:B------:R-:W-:Y:S04]  /*147a0*/  LEA R13, P0, R0.reuse, c[0x0][0x1f8], 0x1 ;  /* 0x00007e00000d7a11 */ /* 0x040fe800078008ff */
[----:B------:R-:W-:Y:S01]  /*147b0*/  LEA.HI.X R14, R0, c[0x0][0x1fc], R14, 0x1, P0 ;  /* 0x00007f00000e7a11 */ /* 0x000fe200000f0c0e */
[----:B------:R-:W2:Y:S01]  /*147c0*/  SHFL.IDX PT, R7, R13, 0x2, 0x181f ;  /* 0x00581f000d077f89 */ /* 0x000ea200000e0000 */
[----:B------:R-:W-:Y:S03]  /*147d0*/  IMAD.SHL.U32 R0, R229, 0x2, RZ ;  /* 0x00000002e5007824 */ /* 0x000fe600078e00ff */
[----:B------:R-:W3:Y:S04]  /*147e0*/  SHFL.IDX PT, R12, R14, 0x2, 0x181f ;  /* 0x00581f000e0c7f89 */ /* 0x000ee800000e0000 */
[----:B------:R-:W5:Y:S04]  /*147f0*/  SHFL.IDX PT, R15, R13, RZ, 0x181f ;  /* 0x00181fff0d0f7589 */ /* 0x000f6800000e0000 */
[----:B------:R-:W4:Y:S04]  /*14800*/  SHFL.IDX PT, R20, R14, RZ, 0x181f ;  /* 0x00181fff0e147589 */ /* 0x000f2800000e0000 */
[----:B------:R-:W1:Y:S04]  /*14810*/  SHFL.IDX PT, R13, R13, 0x1, 0x181f ;  /* 0x00381f000d0d7f89 */ /* 0x000e6800000e0000 */
[----:B------:R-:W1:Y:S01]  /*14820*/  SHFL.IDX PT, R14, R14, 0x1, 0x181f ;  /* 0x00381f000e0e7f89 */ /* 0x000e6200000e0000 */
[----:B--2---:R-:W-:Y:S04]  /*14830*/  IADD3 R22, P1, P0, R22, R7, R0 ;  /* 0x0000000716167210 */ /* 0x004fe8000783e000 */
[----:B---3--:R-:W-:Y:S02]  /*14840*/  IADD3.X R23, RZ, R12, R4, P1, P0 ;  /* 0x0000000cff177210 */ /* 0x008fe40000fe0404 */
[CC--:B-----5:R-:W-:Y:S05]  /*14850*/  IADD3 R28, P0, R15.reuse, R5.reuse, RZ ;  /* 0x000000050f1c7210 */ /* 0x0e0fea0007f1e0ff */
[C---:B----4-:R-:W-:Y:S01]  /*14860*/  IMAD.X R29, R20.reuse, 0x1, R6, P0 ;  /* 0x00000001141d7824 */ /* 0x050fe200000e0606 */
        /* <DEDUP_REMOVED lines=15> */
.L_x_2591:
        /* <DEDUP_REMOVED lines=158> */
[----:B------:R-:W-:Y:S01]  /*15340*/  IMAD.IADD R117, R117, 0x1, R0 ;  /* 0x0000000175757824 */ /* 0x000fe200078e0200 */
[----:B-1----:R-:W-:Y:S02]  /*15350*/  SHF.L.U64.HI R118, R224, 0x1, R247 ;  /* 0x00000001e0767819 */ /* 0x002fe400000102f7 */
[----:B--2---:R-:W-:Y:S01]  /*15360*/  SHF.R.S32.HI R130, RZ, 0x1f, R227 ;  /* 0x0000001fff827819 */ /* 0x004fe200000114e3 */
[C---:B------:R-:W-:Y:S04]  /*15370*/  IMAD.WIDE.U32 R116, R227.reuse, c[0x0][0x1f0], R116 ;  /* 0x00007c00e3747a25 */ /* 0x040fe800078e0074 */
[----:B------:R-:W-:Y:S01]  /*15380*/  IMAD R130, R130, c[0x0][0x1f0], RZ ;  /* 0x00007c0082827a24 */ /* 0x000fe200078e02ff */
[----:B------:R-:W-:Y:S01]  /*15390*/  IADD3 R0, P0, R234, R116, RZ ;  /* 0x00000074ea007210 */ /* 0x000fe20007f1e0ff */
[----:B------:R-:W-:Y:S02]  /*153a0*/  IMAD.SHL.U32 R116, R224, 0x2, RZ ;  /* 0x00000002e0747824 */ /* 0x000fe400078e00ff */
[----:B------:R-:W-:Y:S05]  /*153b0*/  IMAD R130, R227, c[0x0][0x1f4], R130 ;  /* 0x00007d00e3827a24 */ /* 0x000fea00078e0282 */
[----:B------:R-:W-:Y:S02]  /*153c0*/  IADD3.X R130, R220, R117, R130, P0, !PT ;  /* 0x00000075dc827210 */ /* 0x000fe400007fe482 */
[C---:B------:R-:W-:Y:S02]  /*153d0*/  LEA R129, P0, R0.reuse, c[0x0][0x1c8], 0x1 ;  /* 0x0000720000817a11 */ /* 0x040fe400078008ff */
[C---:B------:R-:W-:Y:S02]  /*153e0*/  SHF.L.U64.HI R117, R229.reuse, 0x1, R231 ;  /* 0x00000001e5757819 */ /* 0x040fe400000102e7 */
        /* <DEDUP_REMOVED lines=27> */
.L_x_2592:
[----:B------:R-:W-:Y:S01]  /*155a0*/  FMNMX.FTZ R118, R4, R3, !PT ;  /* 0x0000000304767209 */ /* 0x000fe20007810000 */
[----:B------:R-:W-:Y:S01]  /*155b0*/  LDSM.16.MT88.4 R128, [R208+0x100] ;  /* 0x00010000d080783b */ /* 0x000fe20000004200 */
[----:B------:R-:W-:Y:S02]  /*155c0*/  FMNMX.FTZ R0, R6, R2, !PT ;  /* 0x0000000206007209 */ /* 0x000fe40007810000 */
[----:B------:R-:W-:Y:S02]  /*155d0*/  FMNMX.FTZ R118, R5, R118, !PT ;  /* 0x0000007605767209 */ /* 0x000fe40007810000 */
[----:B------:R-:W-:Y:S02]  /*155e0*/  FMNMX.FTZ R0, R7, R0, !PT ;  /* 0x0000000007007209 */ /* 0x000fe40007810000 */
        /* <DEDUP_REMOVED lines=47> */
[C---:B------:R-:W-:Y:S01]  /*158e0*/  ISETP.GT.AND P0, PT, R250.reuse, R249, PT ;  /* 0x000000f9fa00720c */ /* 0x040fe20003f04270 */
[----:B------:R-:W-:Y:S01]  /*158f0*/  SHFL.BFLY PT, R116, R118, 0x2, 0x1f ;  /* 0x0c401f0076747f89 */ /* 0x000fe200000e0000 */
[----:B------:R-:W-:Y:S04]  /*15900*/  IADD3 R248, R250, -0x1, RZ ;  /* 0xfffffffffaf87810 */ /* 0x000fe80007ffe0ff */
[----:B------:R-:W-:Y:S03]  /*15910*/  MOV R250, R248 ;  /* 0x000000f800fa7202 */ /* 0x000fe60000000f00 */
        /* <DEDUP_REMOVED lines=40> */
[C---:B-1----:R-:W-:Y:S01]  /*15ba0*/  FMUL.FTZ R4, R3.reuse, R112 ;  /* 0x0000007003047220 */ /* 0x042fe20000410000 */
[----:B------:R-:W-:Y:S01]  /*15bb0*/  LDSM.16.MT88.4 R40, [R205+0x2900] ;  /* 0x00290000cd28783b */ /* 0x000fe20000004200 */
[C---:B------:R-:W-:Y:S02]  /*15bc0*/  FMUL.FTZ R5, R3.reuse, R113 ;  /* 0x0000007103057220 */ /* 0x040fe40000410000 */
[C---:B------:R-:W-:Y:S01]  /*15bd0*/  FMUL.FTZ R8, R3.reuse, R108 ;  /* 0x0000006c03087220 */ /* 0x040fe20000410000 */
[----:B------:R-:W1:Y:S01]  /*15be0*/  MUFU.EX2 R117, R117 ;  /* 0x0000007500757308 */ /* 0x000e620000000800 */
[C---:B------:R-:W-:Y:S02]  /*15bf0*/  FMUL.FTZ R9, R3.reuse, R109 ;  /* 0x0000006d03097220 */ /* 0x040fe40000410000 */
[C---:B------:R-:W-:Y:S02]  /*15c00*/  FMUL.FTZ R68, R3.reuse, R68 ;  /* 0x0000004403447220 */ /* 0x040fe40000410000 */
[C---:B--2---:R-:W-:Y:S02]  /*15c10*/  FMUL.FTZ R6, R2.reuse, R114 ;  /* 0x0000007202067220 */ /* 0x044fe40000410000 */
[C---:B------:R-:W-:Y:S02]  /*15c20*/  FMUL.FTZ R7, R2.reuse, R115 ;  /* 0x0000007302077220 */ /* 0x040fe40000410000 */
[C---:B------:R-:W-:Y:S01]  /*15c30*/  FMUL.FTZ R10, R2.reuse, R110 ;  /* 0x0000006e020a7220 */ /* 0x040fe20000410000 */
[----:B------:R-:W2:Y:S01]  /*15c40*/  MUFU.EX2 R119, R119 ;  /* 0x0000007700777308 */ /* 0x000ea20000000800 */
[C---:B------:R-:W-:Y:S02]  /*15c50*/  FMUL.FTZ R11, R2.reuse, R111 ;  /* 0x0000006f020b7220 */ /* 0x040fe40000410000 */
[----:B------:R-:W3:Y:S01]  /*15c60*/  LDSM.16.MT88.4 R108, [R204+0x100] ;  /* 0x00010000cc6c783b */ /* 0x000ee20000004200 */
[C---:B------:R-:W-:Y:S02]  /*15c70*/  FMUL.FTZ R69, R3.reuse, R69 ;  /* 0x0000004503457220 */ /* 0x040fe40000410000 */
[C---:B------:R-:W-:Y:S02]  /*15c80*/  FMUL.FTZ R70, R2.reuse, R70 ;  /* 0x0000004602467220 */ /* 0x040fe40000410000 */
[C---:B------:R-:W-:Y:S02]  /*15c90*/  FMUL.FTZ R71, R2.reuse, R71 ;  /* 0x0000004702477220 */ /* 0x040fe40000410000 */
[----:B------:R-:W-:Y:S01]  /*15ca0*/  MUFU.EX2 R140, R140 ;  /* 0x0000008c008c7308 */ /* 0x000fe20000000800 */
[C---:B------:R-:W-:Y:S02]  /*15cb0*/  FMUL.FTZ R72, R3.reuse, R72 ;  /* 0x0000004803487220 */ /* 0x040fe40000410000 */
[----:B------:R-:W-:Y:S01]  /*15cc0*/  FMUL.FTZ R73, R3, R73 ;  /* 0x0000004903497220 */ /* 0x000fe20000410000 */
[----:B-1----:R-:W-:Y:S01]  /*15cd0*/  F2FP.BF16.PACK_AB R112, R117, R141 ;  /* 0x0000008d7570723e */ /* 0x002fe200000010ff */
[C---:B------:R-:W-:Y:S02]  /*15ce0*/  FMUL.FTZ R74, R2.reuse, R74 ;  /* 0x0000004a024a7220 */ /* 0x040fe40000410000 */
[C---:B------:R-:W-:Y:S02]  /*15cf0*/  FMUL.FTZ R75, R2.reuse, R75 ;  /* 0x0000004b024b7220 */ /* 0x040fe40000410000 */
[C---:B------:R-:W-:Y:S01]  /*15d00*/  FMUL.FTZ R76, R3.reuse, R76 ;  /* 0x0000004c034c7220 */ /* 0x040fe20000410000 */
[----:B------:R-:W1:Y:S01]  /*15d10*/  MUFU.EX2 R142, R142 ;  /* 0x0000008e008e7308 */ /* 0x000e620000000800 */
[----:B------:R-:W-:Y:S02]  /*15d20*/  FMUL.FTZ R77, R3, R77 ;  /* 0x0000004d034d7220 */ /* 0x000fe40000410000 */
[C---:B------:R-:W-:Y:S01]  /*15d30*/  FMUL.FTZ R78, R2.reuse, R78 ;  /* 0x0000004e024e7220 */ /* 0x040fe20000410000 */
        /* <DEDUP_REMOVED lines=11> */
[----:B------:R-:W-:Y:S02]  /*15df0*/  FMUL.FTZ R87, R2, R87 ;  /* 0x0000005702577220 */ /* 0x000fe40000410000 */
[C---:B------:R-:W-:Y:S01]  /*15e00*/  FMUL.FTZ R88, R3.reuse, R88 ;  /* 0x0000005803587220 */ /* 0x040fe20000410000 */
[----:B-1----:R-:W-:Y:S01]  /*15e10*/  F2FP.BF16.PACK_AB R113, R142, R140 ;  /* 0x0000008c8e71723e */ /* 0x002fe200000010ff */
[C---:B------:R-:W-:Y:S02]  /*15e20*/  FMUL.FTZ R89, R3.reuse, R89 ;  /* 0x0000005903597220 */ /* 0x040fe40000410000 */
[C---:B------:R-:W-:Y:S02]  /*15e30*/  FMUL.FTZ R90, R2.reuse, R90 ;  /* 0x0000005a025a7220 */ /* 0x040fe40000410000 */
[----:B------:R-:W-:Y:S01]  /*15e40*/  FMUL.FTZ R91, R2, R91 ;  /* 0x0000005b025b7220 */ /* 0x000fe20000410000 */
[----:B------:R-:W-:Y:S01]  /*15e50*/  MUFU.EX2 R164, R164 ;  /* 0x000000a400a47308 */ /* 0x000fe20000000800 */
[C---:B------:R-:W-:Y:S02]  /*15e60*/  FMUL.FTZ R92, R3.reuse, R92 ;  /* 0x0000005c035c7220 */ /* 0x040fe40000410000 */
[C---:B------:R-:W-:Y:S01]  /*15e70*/  FMUL.FTZ R93, R3.reuse, R93 ;  /* 0x0000005d035d7220 */ /* 0x040fe20000410000 */
[----:B--2---:R-:W-:Y:S01]  /*15e80*/  F2FP.BF16.PACK_AB R115, R144, R143 ;  /* 0x0000008f9073723e */ /* 0x004fe200000010ff */
        /* <DEDUP_REMOVED lines=20> */
[----:B------:R-:W4:Y:S01]  /*15fd0*/  MUFU.EX2 R147, R147 ;  /* 0x0000009300937308 */ /* 0x000f220000000800 */
[C---:B------:R-:W-:Y:S04]  /*15fe0*/  HMMA.16816.F32.BF16 R76, R112.reuse, R136, R76 ;  /* 0x00000088704c723c */ /* 0x040fe8000004184c */
[C---:B------:R-:W-:Y:S02]  /*15ff0*/  FMUL.FTZ R14, R2.reuse, R106 ;  /* 0x0000006a020e7220 */ /* 0x040fe40000410000 */
[--C-:B------:R-:W-:Y:S02]  /*16000*/  FFMA.FTZ R154, R15, c[0x0][0x2d0], -R146.reuse ;  /* 0x0000b4000f9a7a23 */ /* 0x100fe40000010892 */
[C---:B------:R-:W-:Y:S01]  /*16010*/  HMMA.16816.F32.BF16 R80, R112.reuse, R138, R80 ;  /* 0x0000008a7050723c */ /* 0x040fe20000041850 */
[----:B------:R-:W-:Y:S01]  /*16020*/  LDSM.16.MT88.4 R136, [R204+0x900] ;  /* 0x00090000cc88783b */ /* 0x000fe20000004200 */
[----:B------:R-:W-:Y:S02]  /*16030*/  MUFU.EX2 R152, R152 ;  /* 0x0000009800987308 */ /* 0x000fe40000000800 */
[C---:B------:R-:W-:Y:S02]  /*16040*/  FMUL.FTZ R15, R2.reuse, R107 ;  /* 0x0000006b020f7220 */ /* 0x040fe40000410000 */
[C---:B------:R-:W-:Y:S02]  /*16050*/  FMUL.FTZ R100, R3.reuse, R100 ;  /* 0x0000006403647220 */ /* 0x040fe40000410000 */
[C---:B---3--:R-:W-:Y:S01]  /*16060*/  HMMA.16816.F32.BF16 R84, R112.reuse, R108, R84 ;  /* 0x0000006c7054723c */ /* 0x048fe20000041854 */
[----:B------:R-:W-:Y:S03]  /*16070*/  LDSM.16.MT88.4 R104, [R204+0x3100] ;  /* 0x00310000cc68783b */ /* 0x000fe60000004200 */
[C---:B------:R-:W-:Y:S01]  /*16080*/  FMUL.FTZ R101, R3.reuse, R101 ;  /* 0x0000006503657220 */ /* 0x040fe20000410000 */
[----:B------:R-:W3:Y:S01]  /*16090*/  MUFU.EX2 R154, R154 ;  /* 0x0000009a009a7308 */ /* 0x000ee20000000800 */
[C---:B------:R-:W-:Y:S02]  /*160a0*/  FMUL.FTZ R102, R2.reuse, R102 ;  /* 0x0000006602667220 */ /* 0x040fe40000410000 */
        /* <DEDUP_REMOVED lines=13> */
[C---:B--2---:R-:W-:Y:S04]  /*16180*/  HMMA.16816.F32.BF16 R12, R112.reuse, R132, R12 ;  /* 0x00000084700c723c */ /* 0x044fe8000004180c */
[----:B------:R-:W-:Y:S01]  /*16190*/  FMUL.FTZ R57, R3, R57 ;  /* 0x0000003903397220 */ /* 0x000fe20000410000 */
[----:B------:R-:W-:Y:S01]  /*161a0*/  MUFU.EX2 R169, R169 ;  /* 0x000000a900a97308 */ /* 0x000fe20000000800 */
[----:B------:R-:W-:Y:S02]  /*161b0*/  FMUL.FTZ R58, R2, R58 ;  /* 0x0000003a023a7220 */ /* 0x000fe40000410000 */
[C---:B------:R-:W-:Y:S01]  /*161c0*/  HMMA.16816.F32.BF16 R100, R112.reuse, R134, R100 ;  /* 0x000000867064723c */ /* 0x040fe20000041864 */
[----:B------:R-:W2:Y:S03]  /*161d0*/  LDSM.16.MT88.4 R132, [R206+0x900] ;  /* 0x00090000ce84783b */ /* 0x000ea60000004200 */
[--C-:B------:R-:W-:Y:S01]  /*161e0*/  FFMA.FTZ R155, R16, c[0x0][0x2d0], -R153.reuse ;  /* 0x0000b400109b7a23 */ /* 0x100fe20000010899 */
[----:B----4-:R-:W-:Y:S01]  /*161f0*/  F2FP.BF16.PACK_AB R16, R147, R145 ;  /* 0x000000919310723e */ /* 0x010fe200000010ff */
[--C-:B------:R-:W-:Y:S01]  /*16200*/  FFMA.FTZ R160, R17, c[0x0][0x2d0], -R153.reuse ;  /* 0x0000b40011a07a23 */ /* 0x100fe20000010899 */
[----:B---3--:R-:W-:Y:S01]  /*16210*/  F2FP.BF16.PACK_AB R17, R154, R152 ;  /* 0x000000989a11723e */ /* 0x008fe200000010ff */
[--C-:B------:R-:W-:Y:S01]  /*16220*/  FFMA.FTZ R161, R18, c[0x0][0x2d0], -R146.reuse ;  /* 0x0000b40012a17a23 */ /* 0x100fe20000010892 */
[C---:B-----5:R-:W-:Y:S01]  /*16230*/  HMMA.16816.F32.BF16 R52, R112.reuse, R108, R52 ;  /* 0x0000006c7034723c */ /* 0x060fe20000041834 */
[----:B------:R-:W-:Y:S02]  /*16240*/  MUFU.EX2 R155, R155 ;  /* 0x0000009b009b7308 */ /* 0x000fe40000000800 */
[--C-:B------:R-:W-:Y:S02]  /*16250*/  FFMA.FTZ R162, R19, c[0x0][0x2d0], -R146.reuse ;  /* 0x0000b40013a27a23 */ /* 0x100fe40000010892 */
[C---:B------:R-:W-:Y:S02]  /*16260*/  FMUL.FTZ R59, R2.reuse, R59 ;  /* 0x0000003b023b7220 */ /* 0x040fe40000410000 */
[C---:B------:R-:W-:Y:S02]  /*16270*/  FMUL.FTZ R60, R3.reuse, R60 ;  /* 0x0000003c033c7220 */ /* 0x040fe40000410000 */
[C---:B------:R-:W-:Y:S02]  /*16280*/  FMUL.FTZ R61, R3.reuse, R61 ;  /* 0x0000003d033d7220 */ /* 0x040fe40000410000 */
[----:B------:R-:W3:Y:S01]  /*16290*/  MUFU.EX2 R160, R160 ;  /* 0x000000a000a07308 */ /* 0x000ee20000000800 */
[C---:B------:R-:W-:Y:S01]  /*162a0*/  HMMA.16816.F32.BF16 R56, R112.reuse, R110, R56 ;  /* 0x0000006e7038723c */ /* 0x040fe20000041838 */
[----:B------:R-:W4:Y:S02]  /*162b0*/  LDSM.16.MT88.4 R108, [R205+0x900] ;  /* 0x00090000cd6c783b */ /* 0x000f240000004200 */
[C---:B------:R-:W-:Y:S02]  /*162c0*/  FMUL.FTZ R62, R2.reuse, R62 ;  /* 0x0000003e023e7220 */ /* 0x040fe40000410000 */
[C---:B------:R-:W-:Y:S02]  /*162d0*/  FMUL.FTZ R63, R2.reuse, R63 ;  /* 0x0000003f023f7220 */ /* 0x040fe40000410000 */
[C---:B------:R-:W-:Y:S02]  /*162e0*/  FMUL.FTZ R64, R3.reuse, R64 ;  /* 0x0000004003407220 */ /* 0x040fe40000410000 */
[----:B------:R-:W-:Y:S03]  /*162f0*/  MUFU.EX2 R161, R161 ;  /* 0x000000a100a17308 */ /* 0x000fe60000000800 */
[C---:B------:R-:W-:Y:S03]  /*16300*/  HMMA.16816.F32.BF16 R60, R112.reuse, R104, R60 ;  /* 0x00000068703c723c */ /* 0x040fe6000004183c */
[----:B------:R-:W-:Y:S02]  /*16310*/  FMUL.FTZ R65, R3, R65 ;  /* 0x0000004103417220 */ /* 0x000fe40000410000 */
[C---:B------:R-:W-:Y:S02]  /*16320*/  FMUL.FTZ R66, R2.reuse, R66 ;  /* 0x0000004202427220 */ /* 0x040fe40000410000 */
[----:B------:R-:W5:Y:S01]  /*16330*/  MUFU.EX2 R162, R162 ;  /* 0x000000a200a27308 */ /* 0x000f620000000800 */
[----:B------:R-:W-:Y:S01]  /*16340*/  FMUL.FTZ R67, R2, R67 ;  /* 0x0000004302437220 */ /* 0x000fe20000410000 */
[----:B---3--:R-:W-:Y:S03]  /*16350*/  F2FP.BF16.PACK_AB R18, R160, R155 ;  /* 0x0000009ba012723e */ /* 0x008fe600000010ff */
[--C-:B------:R-:W-:Y:S03]  /*16360*/  FFMA.FTZ R44, R44, c[0x0][0x2d0], -R153.reuse ;  /* 0x0000b4002c2c7a23 */ /* 0x100fe60000010899 */
[----:B------:R-:W-:Y:S01]  /*16370*/  HMMA.16816.F32.BF16 R64, R112, R106, R64 ;  /* 0x0000006a7040723c */ /* 0x000fe20000041840 */
[----:B------:R-:W3:Y:S01]  /*16380*/  LDSM.16.MT88.4 R104, [R208+0x3900] ;  /* 0x00390000d068783b */ /* 0x000ee20000004200 */
[----:B------:R-:W-:Y:S01]  /*16390*/  MUFU.EX2 R170, R170 ;  /* 0x000000aa00aa7308 */ /* 0x000fe20000000800 */
[--C-:B------:R-:W-:Y:S02]  /*163a0*/  FFMA.FTZ R45, R45, c[0x0][0x2d0], -R153.reuse ;  /* 0x0000b4002d2d7a23 */ /* 0x100fe40000010899 */
[--C-:B------:R-:W-:Y:S02]  /*163b0*/  FFMA.FTZ R46, R46, c[0x0][0x2d0], -R146.reuse ;  /* 0x0000b4002e2e7a23 */ /* 0x100fe40000010892 */
[----:B------:R-:W-:Y:S02]  /*163c0*/  FFMA.FTZ R47, R47, c[0x0][0x2d0], -R146 ;  /* 0x0000b4002f2f7a23 */ /* 0x000fe40000010892 */
[----:B------:R-:W3:Y:S03]  /*163d0*/  LDSM.16.MT88.4 R112, [R206+0x3900] ;  /* 0x00390000ce70783b */ /* 0x000ee60000004200 */
[----:B------:R-:W-:Y:S01]  /*163e0*/  MUFU.EX2 R171, R171 ;  /* 0x000000ab00ab7308 */ /* 0x000fe20000000800 */
[----:B------:R-:W-:Y:S02]  /*163f0*/  FFMA.FTZ R48, R48, c[0x0][0x2d0], -R153 ;  /* 0x0000b40030307a23 */ /* 0x000fe40000010899 */
[----:B------:R-:W-:Y:S01]  /*16400*/  FFMA.FTZ R141, R3, R245, R141 ;  /* 0x000000f5038d7223 */ /* 0x000fe2000001008d */
[----:B-----5:R-:W-:Y:S01]  /*16410*/  F2FP.BF16.PACK_AB R19, R162, R161 ;  /* 0x000000a1a213723e */ /* 0x020fe200000010ff */
[----:B------:R-:W-:Y:S01]  /*16420*/  FFMA.FTZ R140, R2, R244, R140 ;  /* 0x000000f4028c7223 */ /* 0x000fe2000001008c */
[----:B------:R-:W-:Y:S01]  /*16430*/  MOV R2, R116 ;  /* 0x0000007400027202 */ /* 0x000fe20000000f00 */
[----:B------:R-:W-:Y:S01]  /*16440*/  FADD.FTZ R141, R117, R141 ;  /* 0x0000008d758d7221 */ /* 0x000fe20000010000 */
[----:B------:R-:W-:Y:S01]  /*16450*/  MOV R3, R0 ;  /* 0x0000000000037202 */ /* 0x000fe20000000f00 */
[----:B------:R-:W-:Y:S01]  /*16460*/  FADD.FTZ R140, R142, R140 ;  /* 0x0000008c8e8c7221 */ /* 0x000fe20000010000 */
[----:B------:R-:W-:Y:S01]  /*16470*/  MUFU.EX2 R188, R188 ;  /* 0x000000bc00bc7308 */ /* 0x000fe20000000800 */
[C---:B-1----:R-:W-:Y:S05]  /*16480*/  HMMA.16816.F32.BF16 R4, R16.reuse, R128, R4 ;  /* 0x000000801004723c */ /* 0x042fea0000041804 */
[----:B------:R-:W-:Y:S02]  /*16490*/  FADD.FTZ R118, R118, R141 ;  /* 0x0000008d76767221 */ /* 0x000fe40000010000 */
[--C-:B------:R-:W-:Y:S01]  /*164a0*/  FFMA.FTZ R129, R20, c[0x0][0x2d0], -R153.reuse ;  /* 0x0000b40014817a23 */ /* 0x100fe20000010899 */
[C---:B------:R-:W-:Y:S01]  /*164b0*/  HMMA.16816.F32.BF16 R8, R16.reuse, R130, R8 ;  /* 0x000000821008723c */ /* 0x040fe20000041808 */
[----:B------:R-:W-:Y:S03]  /*164c0*/  MUFU.EX2 R189, R189 ;  /* 0x000000bd00bd7308 */ /* 0x000fe60000000800 */
[--C-:B------:R-:W-:Y:S02]  /*164d0*/  FFMA.FTZ R128, R21, c[0x0][0x2d0], -R153.reuse ;  /* 0x0000b40015807a23 */ /* 0x100fe40000010899 */
[----:B------:R-:W-:Y:S02]  /*164e0*/  FADD.FTZ R140, R143, R140 ;  /* 0x0000008c8f8c7221 */ /* 0x000fe40000010000 */
[C---:B--2---:R-:W-:Y:S03]  /*164f0*/  HMMA.16816.F32.BF16 R68, R16.reuse, R132, R68 ;  /* 0x000000841044723c */ /* 0x044fe60000041844 */
[----:B------:R-:W-:Y:S01]  /*16500*/  MUFU.EX2 R129, R129 ;  /* 0x0000008100817308 */ /* 0x000fe20000000800 */
[--C-:B------:R-:W-:Y:S02]  /*16510*/  FFMA.FTZ R130, R22, c[0x0][0x2d0], -R146.reuse ;  /* 0x0000b40016827a23 */ /* 0x100fe40000010892 */
[--C-:B------:R-:W-:Y:S02]  /*16520*/  FFMA.FTZ R131, R23, c[0x0][0x2d0], -R146.reuse ;  /* 0x0000b40017837a23 */ /* 0x100fe40000010892 */
[C---:B------:R-:W-:Y:S01]  /*16530*/  HMMA.16816.F32.BF16 R72, R16.reuse, R134, R72 ;  /* 0x000000861048723c */ /* 0x040fe20000041848 */
[----:B------:R-:W-:Y:S03]  /*16540*/  LDSM.16.MT88.4 R20, [R204+0x3900] ;  /* 0x00390000cc14783b */ /* 0x000fe60000004200 */
[--C-:B------:R-:W-:Y:S01]  /*16550*/  FFMA.FTZ R132, R24, c[0x0][0x2d0], -R153.reuse ;  /* 0x0000b40018847a23 */ /* 0x100fe20000010899 */
[----:B------:R-:W-:Y:S01]  /*16560*/  MUFU.EX2 R128, R128 ;  /* 0x0000008000807308 */ /* 0x000fe20000000800 */
[--C-:B------:R-:W-:Y:S02]  /*16570*/  FFMA.FTZ R133, R25, c[0x0][0x2d0], -R153.reuse ;  /* 0x0000b40019857a23 */ /* 0x100fe40000010899 */
[C---:B----4-:R-:W-:Y:S04]  /*16580*/  HMMA.16816.F32.BF16 R76, R16.reuse, R108, R76 ;  /* 0x0000006c104c723c */ /* 0x050fe8000004184c */
[--C-:B------:R-:W-:Y:S02]  /*16590*/  FFMA.FTZ R134, R26, c[0x0][0x2d0], -R146.reuse ;  /* 0x0000b4001a867a23 */ /* 0x100fe40000010892 */
[----:B------:R-:W-:Y:S01]  /*165a0*/  FFMA.FTZ R135, R27, c[0x0][0x2d0], -R146 ;  /* 0x0000b4001b877a23 */ /* 0x000fe20000010892 */
[----:B------:R-:W1:Y:S01]  /*165b0*/  MUFU.EX2 R130, R130 ;  /* 0x0000008200827308 */ /* 0x000e620000000800 */
[C---:B------:R-:W-:Y:S01]  /*165c0*/  HMMA.16816.F32.BF16 R80, R16.reuse, R110, R80 ;  /* 0x0000006e1050723c */ /* 0x040fe20000041850 */
[----:B------:R-:W2:Y:S03]  /*165d0*/  LDSM.16.MT88.4 R108, [R205+0x3900] ;  /* 0x00390000cd6c783b */ /* 0x000ea60000004200 */
[----:B------:R-:W-:Y:S02]  /*165e0*/  FADD.FTZ R118, R119, R118 ;  /* 0x0000007677767221 */ /* 0x000fe40000010000 */
[----:B------:R-:W-:Y:S02]  /*165f0*/  FADD.FTZ R144, R144, R140 ;  /* 0x0000008c90907221 */ /* 0x000fe40000010000 */
[C---:B------:R-:W-:Y:S01]  /*16600*/  HMMA.16816.F32.BF16 R84, R16.reuse, R136, R84 ;  /* 0x000000881054723c */ /* 0x040fe20000041854 */
[----:B------:R-:W-:Y:S01]  /*16610*/  LDSM.16.MT88.4 R24, [R206+0x1100] ;  /* 0x00110000ce18783b */ /* 0x000fe20000004200 */
[----:B------:R-:W4:Y:S02]  /*16620*/  MUFU.EX2 R131, R131 ;  /* 0x0000008300837308 */ /* 0x000f240000000800 */
[----:B------:R-:W-:Y:S02]  /*16630*/  FADD.FTZ R145, R145, R118 ;  /* 0x0000007691917221 */ /* 0x000fe40000010000 */
[----:B------:R-:W-:Y:S02]  /*16640*/  FADD.FTZ R144, R152, R144 ;  /* 0x0000009098907221 */ /* 0x000fe40000010000 */
[C---:B------:R-:W-:Y:S04]  /*16650*/  HMMA.16816.F32.BF16 R88, R16.reuse, R138, R88 ;  /* 0x0000008a1058723c */ /* 0x040fe80000041858 */
[--C-:B------:R-:W-:Y:S01]  /*16660*/  FFMA.FTZ R136, R28, c[0x0][0x2d0], -R153.reuse ;  /* 0x0000b4001c887a23 */ /* 0x100fe20000010899 */
[----:B------:R-:W-:Y:S01]  /*16670*/  MUFU.EX2 R132, R132 ;  /* 0x0000008400847308 */ /* 0x000fe20000000800 */
[--C-:B------:R-:W-:Y:S02]  /*16680*/  FFMA.FTZ R137, R29, c[0x0][0x2d0], -R153.reuse ;  /* 0x0000b4001d897a23 */ /* 0x100fe40000010899 */
[C---:B---3--:R-:W-:Y:S04]  /*16690*/  HMMA.16816.F32.BF16 R92, R16.reuse, R104, R92 ;  /* 0x00000068105c723c */ /* 0x048fe8000004185c */
[--C-:B------:R-:W-:Y:S02]  /*166a0*/  FFMA.FTZ R138, R30, c[0x0][0x2d0], -R146.reuse ;  /* 0x0000b4001e8a7a23 */ /* 0x100fe40000010892 */
[--C-:B------:R-:W-:Y:S01]  /*166b0*/  FFMA.FTZ R139, R31, c[0x0][0x2d0], -R146.reuse ;  /* 0x0000b4001f8b7a23 */ /* 0x100fe20000010892 */
[----:B------:R-:W3:Y:S01]  /*166c0*/  MUFU.EX2 R133, R133 ;  /* 0x0000008500857308 */ /* 0x000ee20000000800 */
[C---:B------:R-:W-:Y:S01]  /*166d0*/  HMMA.16816.F32.BF16 R96, R16.reuse, R106, R96 ;  /* 0x0000006a1060723c */ /* 0x040fe20000041860 */
[----:B------:R-:W5:Y:S03]  /*166e0*/  LDSM.16.MT88.4 R104, [R208+0x1100] ;  /* 0x00110000d068783b */ /* 0x000f660000004200 */
[----:B------:R-:W-:Y:S02]  /*166f0*/  FFMA.FTZ R153, R49, c[0x0][0x2d0], -R153 ;  /* 0x0000b40031997a23 */ /* 0x000fe40000010899 */
[--C-:B------:R-:W-:Y:S02]  /*16700*/  FFMA.FTZ R49, R50, c[0x0][0x2d0], -R146.reuse ;  /* 0x0000b40032317a23 */ /* 0x100fe40000010892 */
[C---:B------:R-:W-:Y:S01]  /*16710*/  HMMA.16816.F32.BF16 R12, R16.reuse, R112, R12 ;  /* 0x00000070100c723c */ /* 0x040fe2000004180c */
[----:B------:R-:W-:Y:S01]  /*16720*/  LDSM.16.MT88.4 R28, [R205+0x4100] ;  /* 0x00410000cd1c783b */ /* 0x000fe20000004200 */
[----:B------:R-:W-:Y:S02]  /*16730*/  MUFU.EX2 R134, R134 ;  /* 0x0000008600867308 */ /* 0x000fe40000000800 */
[----:B------:R-:W-:Y:S02]  /*16740*/  FFMA.FTZ R146, R51, c[0x0][0x2d0], -R146 ;  /* 0x0000b40033927a23 */ /* 0x000fe40000010892 */
[----:B------:R-:W-:Y:S02]  /*16750*/  FADD.FTZ R145, R147, R145 ;  /* 0x0000009193917221 */ /* 0x000fe40000010000 */
[C---:B------:R-:W-:Y:S04]  /*16760*/  HMMA.16816.F32.BF16 R100, R16.reuse, R114, R100 ;  /* 0x000000721064723c */ /* 0x040fe80000041864 */
[----:B------:R-:W1:Y:S01]  /*16770*/  MUFU.EX2 R135, R135 ;  /* 0x0000008700877308 */ /* 0x000e620000000800 */
[----:B------:R-:W-:Y:S02]  /*16780*/  FADD.FTZ R154, R154, R144 ;  /* 0x000000909a9a7221 */ /* 0x000fe40000010000 */
[----:B------:R-:W-:Y:S01]  /*16790*/  FADD.FTZ R155, R155, R145 ;  /* 0x000000919b9b7221 */ /* 0x000fe20000010000 */
[C---:B--2---:R-:W-:Y:S04]  /*167a0*/  HMMA.16816.F32.BF16 R52, R16.reuse, R108, R52 ;  /* 0x0000006c1034723c */ /* 0x044fe80000041834 */
[----:B------:R-:W-:Y:S02]  /*167b0*/  FADD.FTZ R154, R161, R154 ;  /* 0x0000009aa19a7221 */ /* 0x000fe40000010000 */
[----:B------:R-:W-:Y:S01]  /*167c0*/  MUFU.EX2 R136, R136 ;  /* 0x0000008800887308 */ /* 0x000fe20000000800 */
[----:B------:R-:W-:Y:S01]  /*167d0*/  FADD.FTZ R155, R160, R155 ;  /* 0x0000009ba09b7221 */ /* 0x000fe20000010000 */
[C---:B------:R-:W-:Y:S01]  /*167e0*/  HMMA.16816.F32.BF16 R56, R16.reuse, R110, R56 ;  /* 0x0000006e1038723c */ /* 0x040fe20000041838 */
[----:B------:R-:W2:Y:S03]  /*167f0*/  LDSM.16.MT88.4 R108, [R205+0x1100] ;  /* 0x00110000cd6c783b */ /* 0x000ea60000004200 */
[----:B------:R-:W-:Y:S04]  /*16800*/  FADD.FTZ R162, R162, R154 ;  /* 0x0000009aa2a27221 */ /* 0x000fe80000010000 */
[C---:B------:R-:W-:Y:S01]  /*16810*/  HMMA.16816.F32.BF16 R60, R16.reuse, R20, R60 ;  /* 0x00000014103c723c */ /* 0x040fe2000004183c */
[----:B------:R-:W-:Y:S03]  /*16820*/  MUFU.EX2 R137, R137 ;  /* 0x0000008900897308 */ /* 0x000fe60000000800 */
[----:B-1----:R-:W-:Y:S04]  /*16830*/  FADD.FTZ R162, R130, R162 ;  /* 0x000000a282a27221 */ /* 0x002fe80000010000 */
[----:B------:R-:W-:Y:S01]  /*16840*/  HMMA.16816.F32.BF16 R64, R16, R22, R64 ;  /* 0x000000161040723c */ /* 0x000fe20000041840 */
[----:B------:R-:W1:Y:S02]  /*16850*/  LDSM.16.MT88.4 R20, [R204+0x1100] ;  /* 0x00110000cc14783b */ /* 0x000e640000004200 */
[----:B------:R-:W2:Y:S04]  /*16860*/  MUFU.EX2 R138, R138 ;  /* 0x0000008a008a7308 */ /* 0x000ea80000000800 */
[C---:B------:R-:W-:Y:S01]  /*16870*/  F2FP.BF16.PACK_AB R16, R128.reuse, R129 ;  /* 0x000000818010723e */ /* 0x040fe200000010ff */
[----:B------:R-:W-:Y:S01]  /*16880*/  FADD.FTZ R129, R129, R155 ;  /* 0x0000009b81817221 */ /* 0x000fe20000010000 */
[----:B----4-:R-:W-:Y:S03]  /*16890*/  F2FP.BF16.PACK_AB R17, R131, R130 ;  /* 0x000000828311723e */ /* 0x010fe600000010ff */
[----:B---3--:R-:W-:Y:S01]  /*168a0*/  F2FP.BF16.PACK_AB R18, R133, R132 ;  /* 0x000000848512723e */ /* 0x008fe200000010ff */
[----:B------:R-:W3:Y:S01]  /*168b0*/  MUFU.EX2 R139, R139 ;  /* 0x0000008b008b7308 */ /* 0x000ee20000000800 */
[----:B------:R-:W-:Y:S01]  /*168c0*/  F2FP.BF16.PACK_AB R19, R135, R134 ;  /* 0x000000868713723e */ /* 0x000fe200000010ff */
[----:B------:R-:W-:Y:S02]  /*168d0*/  FADD.FTZ R129, R128, R129 ;  /* 0x0000008180817221 */ /* 0x000fe40000010000 */
[----:B------:R-:W-:Y:S02]  /*168e0*/  FADD.FTZ R131, R131, R162 ;  /* 0x000000a283837221 */ /* 0x000fe40000010000 */
[----:B------:R-:W-:Y:S02]  /*168f0*/  FADD.FTZ R132, R132, R129 ;  /* 0x0000008184847221 */ /* 0x000fe40000010000 */
[C---:B-----5:R-:W-:Y:S02]  /*16900*/  HMMA.16816.F32.BF16 R4, R16.reuse, R104, R4 ;  /* 0x000000681004723c */ /* 0x060fe40000041804 */
[----:B------:R-:W4:Y:S01]  /*16910*/  MUFU.EX2 R190, R190 ;  /* 0x000000be00be7308 */ /* 0x000f220000000800 */
[----:B------:R-:W-:Y:S02]  /*16920*/  FADD.FTZ R131, R134, R131 ;  /* 0x0000008386837221 */ /* 0x000fe40000010000 */
[----:B------:R-:W-:Y:S02]  /*16930*/  FADD.FTZ R132, R133, R132 ;  /* 0x0000008485847221 */ /* 0x000fe40000010000 */
[----:B------:R-:W-:Y:S01]  /*16940*/  FADD.FTZ R135, R135, R131 ;  /* 0x0000008387877221 */ /* 0x000fe20000010000 */
[C---:B------:R-:W-:Y:S01]  /*16950*/  HMMA.16816.F32.BF16 R8, R16.reuse, R106, R8 ;  /* 0x0000006a1008723c */ /* 0x040fe20000041808 */
[----:B------:R-:W5:Y:S03]  /*16960*/  LDSM.16.MT88.4 R104, [R208+0x4100] ;  /* 0x00410000d068783b */ /* 0x000f660000004200 */
[----:B------:R-:W-:Y:S01]  /*16970*/  MUFU.EX2 R44, R44 ;  /* 0x0000002c002c7308 */ /* 0x000fe20000000800 */
[----:B--2---:R-:W-:Y:S03]  /*16980*/  FADD.FTZ R135, R138, R135 ;  /* 0x000000878a877221 */ /* 0x004fe60000010000 */
[C---:B------:R-:W-:Y:S06]  /*16990*/  HMMA.16816.F32.BF16 R68, R16.reuse, R24, R68 ;  /* 0x000000181044723c */ /* 0x040fec0000041844 */
[----:B------:R-:W-:Y:S02]  /*169a0*/  MUFU.EX2 R45, R45 ;  /* 0x0000002d002d7308 */ /* 0x000fe40000000800 */
[C---:B------:R-:W-:Y:S01]  /*169b0*/  HMMA.16816.F32.BF16 R72, R16.reuse, R26, R72 ;  /* 0x0000001a1048723c */ /* 0x040fe20000041848 */
[----:B------:R-:W2:Y:S07]  /*169c0*/  LDSM.16.MT88.4 R24, [R206+0x4100] ;  /* 0x00410000ce18783b */ /* 0x000eae0000004200 */
[C---:B------:R-:W-:Y:S01]  /*169d0*/  HMMA.16816.F32.BF16 R76, R16.reuse, R108, R76 ;  /* 0x0000006c104c723c */ /* 0x040fe2000004184c */
[----:B------:R-:W2:Y:S07]  /*169e0*/  MUFU.EX2 R46, R46 ;  /* 0x0000002e002e7308 */ /* 0x000eae0000000800 */
[C---:B------:R-:W-:Y:S01]  /*169f0*/  HMMA.16816.F32.BF16 R80, R16.reuse, R110, R80 ;  /* 0x0000006e1050723c */ /* 0x040fe20000041850 */
[----:B------:R-:W3:Y:S02]  /*16a00*/  LDSM.16.MT88.4 R108, [R204+0x4100] ;  /* 0x00410000cc6c783b */ /* 0x000ee40000004200 */
[----:B------:R-:W2:Y:S05]  /*16a10*/  MUFU.EX2 R47, R47 ;  /* 0x0000002f002f7308 */ /* 0x000eaa0000000800 */
[C---:B-1----:R-:W-:Y:S05]  /*16a20*/  HMMA.16816.F32.BF16 R84, R16.reuse, R20, R84 ;  /* 0x000000141054723c */ /* 0x042fea0000041854 */
[----:B------:R-:W-:Y:S03]  /*16a30*/  MUFU.EX2 R48, R48 ;  /* 0x0000003000307308 */ /* 0x000fe60000000800 */
[C---:B------:R-:W-:Y:S01]  /*16a40*/  HMMA.16816.F32.BF16 R88, R16.reuse, R22, R88 ;  /* 0x000000161058723c */ /* 0x040fe20000041858 */
[----:B------:R-:W1:Y:S06]  /*16a50*/  LDSM.16.MT88.4 R20, [R208+0x1900] ;  /* 0x00190000d014783b */ /* 0x000e6c0000004200 */
[----:B------:R-:W-:Y:S01]  /*16a60*/  MUFU.EX2 R153, R153 ;  /* 0x0000009900997308 */ /* 0x000fe20000000800 */
[C---:B-----5:R-:W-:Y:S08]  /*16a70*/  HMMA.16816.F32.BF16 R92, R16.reuse, R104, R92 ;  /* 0x00000068105c723c */ /* 0x060ff0000004185c */
[C---:B------:R-:W-:Y:S01]  /*16a80*/  HMMA.16816.F32.BF16 R96, R16.reuse, R106, R96 ;  /* 0x0000006a1060723c */ /* 0x040fe20000041860 */
[----:B------:R-:W-:Y:S01]  /*16a90*/  LDSM.16.MT88.4 R104, [R204+0x4900] ;  /* 0x00490000cc68783b */ /* 0x000fe20000004200 */
[----:B------:R-:W5:Y:S06]  /*16aa0*/  MUFU.EX2 R49, R49 ;  /* 0x0000003100317308 */ /* 0x000f6c0000000800 */
[C---:B--2---:R-:W-:Y:S04]  /*16ab0*/  HMMA.16816.F32.BF16 R12, R16.reuse, R24, R12 ;  /* 0x00000018100c723c */ /* 0x044fe8000004180c */
[----:B------:R-:W2:Y:S04]  /*16ac0*/  MUFU.EX2 R146, R146 ;  /* 0x0000009200927308 */ /* 0x000ea80000000800 */
[C---:B------:R-:W-:Y:S01]  /*16ad0*/  HMMA.16816.F32.BF16 R100, R16.reuse, R26, R100 ;  /* 0x0000001a1064723c */ /* 0x040fe20000041864 */
[----:B------:R-:W1:Y:S07]  /*16ae0*/  LDSM.16.MT88.4 R24, [R205+0x1900] ;  /* 0x00190000cd18783b */ /* 0x000e6e0000004200 */
[C---:B------:R-:W-:Y:S08]  /*16af0*/  HMMA.16816.F32.BF16 R52, R16.reuse, R28, R52 ;  /* 0x0000001c1034723c */ /* 0x040ff00000041834 */
[C---:B------:R-:W-:Y:S01]  /*16b00*/  HMMA.16816.F32.BF16 R56, R16.reuse, R30, R56 ;  /* 0x0000001e1038723c */ /* 0x040fe20000041838 */
[----:B------:R-:W2:Y:S07]  /*16b10*/  LDSM.16.MT88.4 R28, [R204+0x1900] ;  /* 0x00190000cc1c783b */ /* 0x000eae0000004200 */
[C---:B---3--:R-:W-:Y:S08]  /*16b20*/  HMMA.16816.F32.BF16 R60, R16.reuse, R108, R60 ;  /* 0x0000006c103c723c */ /* 0x048ff0000004183c */
        /* <DEDUP_REMOVED lines=20> */
[C---:B------:R-:W-:Y:S08]  /*16c70*/  HMMA.16816.F32.BF16 R76, R16.reuse, R24, R76 ;  /* 0x00000018104c723c */ /* 0x040ff0000004184c */
        /* <DEDUP_REMOVED lines=21> */
[----:B----4-:R-:W-:Y:S01]  /*16dd0*/  F2FP.BF16.PACK_AB R19, R190, R189 ;  /* 0x000000bdbe13723e */ /* 0x010fe200000010ff */
[----:B------:R-:W-:Y:S02]  /*16de0*/  FADD.FTZ R170, R170, R166 ;  /* 0x000000a6aaaa7221 */ /* 0x000fe40000010000 */
[----:B------:R-:W-:Y:S02]  /*16df0*/  FADD.FTZ R171, R171, R167 ;  /* 0x000000a7abab7221 */ /* 0x000fe40000010000 */
[----:B------:R-:W-:Y:S02]  /*16e00*/  FADD.FTZ R170, R189, R170 ;  /* 0x000000aabdaa7221 */ /* 0x000fe40000010000 */
[C---:B------:R-:W-:Y:S03]  /*16e10*/  HMMA.16816.F32.BF16 R4, R16.reuse, R24, R4 ;  /* 0x000000181004723c */ /* 0x040fe60000041804 */
[----:B------:R-:W-:Y:S02]  /*16e20*/  FADD.FTZ R171, R188, R171 ;  /* 0x000000abbcab7221 */ /* 0x000fe40000010000 */
[----:B------:R-:W-:Y:S03]  /*16e30*/  FADD.FTZ R190, R190, R170 ;  /* 0x000000aabebe7221 */ /* 0x000fe60000010000 */
[C---:B------:R-:W-:Y:S01]  /*16e40*/  HMMA.16816.F32.BF16 R8, R16.reuse, R26, R8 ;  /* 0x0000001a1008723c */ /* 0x040fe20000041808 */
[----:B------:R-:W3:Y:S03]  /*16e50*/  LDSM.16.MT88.4 R24, [R208+0x5100] ;  /* 0x00510000d018783b */ /* 0x000ee60000004200 */
[----:B------:R-:W-:Y:S04]  /*16e60*/  FADD.FTZ R190, R46, R190 ;  /* 0x000000be2ebe7221 */ /* 0x000fe80000010000 */
[C---:B-1----:R-:W-:Y:S04]  /*16e70*/  HMMA.16816.F32.BF16 R68, R16.reuse, R20, R68 ;  /* 0x000000141044723c */ /* 0x042fe80000041844 */
[----:B------:R-:W-:Y:S04]  /*16e80*/  FADD.FTZ R190, R47, R190 ;  /* 0x000000be2fbe7221 */ /* 0x000fe80000010000 */
[C---:B------:R-:W-:Y:S01]  /*16e90*/  HMMA.16816.F32.BF16 R72, R16.reuse, R22, R72 ;  /* 0x000000161048723c */ /* 0x040fe20000041848 */
[----:B------:R-:W1:Y:S03]  /*16ea0*/  LDSM.16.MT88.4 R20, [R206+0x5100] ;  /* 0x00510000ce14783b */ /* 0x000e660000004200 */
[----:B-----5:R-:W-:Y:S04]  /*16eb0*/  FADD.FTZ R190, R49, R190 ;  /* 0x000000be31be7221 */ /* 0x020fe80000010000 */
[C---:B------:R-:W-:Y:S04]  /*16ec0*/  HMMA.16816.F32.BF16 R76, R16.reuse, R28, R76 ;  /* 0x0000001c104c723c */ /* 0x040fe8000004184c */
[----:B------:R-:W-:Y:S04]  /*16ed0*/  FADD.FTZ R244, R146, R190 ;  /* 0x000000be92f47221 */ /* 0x000fe80000010000 */
        /* <DEDUP_REMOVED lines=20> */
[----:B------:R-:W-:Y:S03]  /*17020*/  F2FP.BF16.PACK_AB R19, R146, R49 ;  /* 0x000000319213723e */ /* 0x000fe600000010ff */
[----:B------:R-:W-:Y:S04]  /*17030*/  FADD.FTZ R44, R48, R44 ;  /* 0x0000002c302c7221 */ /* 0x000fe80000010000 */
[C---:B------:R-:W-:Y:S01]  /*17040*/  HMMA.16816.F32.BF16 R112, R16.reuse, R108, R4 ;  /* 0x0000006c1070723c */ /* 0x040fe20000041804 */
[----:B------:R-:W4:Y:S02]  /*17050*/  LDSM.16.MT88.4 R4, [R206+0x5900] ;  /* 0x00590000ce04783b */ /* 0x000f240000004200 */
[----:B------:R-:W-:Y:S05]  /*17060*/  FADD.FTZ R245, R153, R44 ;  /* 0x0000002c99f57221 */ /* 0x000fea0000010000 */
[C---:B------:R-:W-:Y:S01]  /*17070*/  HMMA.16816.F32.BF16 R108, R16.reuse, R110, R8 ;  /* 0x0000006e106c723c */ /* 0x040fe20000041808 */
[----:B------:R-:W5:Y:S07]  /*17080*/  LDSM.16.MT88.4 R8, [R205+0x5900] ;  /* 0x00590000cd08783b */ /* 0x000f6e0000004200 */
[C---:B--2---:R-:W-:Y:S08]  /*17090*/  HMMA.16816.F32.BF16 R68, R16.reuse, R32, R68 ;  /* 0x000000201044723c */ /* 0x044ff00000041844 */
[C---:B------:R-:W-:Y:S08]  /*170a0*/  HMMA.16816.F32.BF16 R72, R16.reuse, R34, R72 ;  /* 0x000000221048723c */ /* 0x040ff00000041848 */
[C---:B------:R-:W-:Y:S08]  /*170b0*/  HMMA.16816.F32.BF16 R76, R16.reuse, R40, R76 ;  /* 0x00000028104c723c */ /* 0x040ff0000004184c */
[C---:B------:R-:W-:Y:S08]  /*170c0*/  HMMA.16816.F32.BF16 R80, R16.reuse, R42, R80 ;  /* 0x0000002a1050723c */ /* 0x040ff00000041850 */
[C---:B---3--:R-:W-:Y:S08]  /*170d0*/  HMMA.16816.F32.BF16 R84, R16.reuse, R24, R84 ;  /* 0x000000181054723c */ /* 0x048ff00000041854 */
[C---:B------:R-:W-:Y:S08]  /*170e0*/  HMMA.16816.F32.BF16 R88, R16.reuse, R26, R88 ;  /* 0x0000001a1058723c */ /* 0x040ff00000041858 */
[C---:B-1----:R-:W-:Y:S08]  /*170f0*/  HMMA.16816.F32.BF16 R92, R16.reuse, R20, R92 ;  /* 0x00000014105c723c */ /* 0x042ff0000004185c */
[C---:B------:R-:W-:Y:S01]  /*17100*/  HMMA.16816.F32.BF16 R96, R16.reuse, R22, R96 ;  /* 0x000000161060723c */ /* 0x040fe20000041860 */
[----:B------:R-:W1:Y:S07]  /*17110*/  LDSM.16.MT88.4 R20, [R204+0x5900] ;  /* 0x00590000cc14783b */ /* 0x000e6e0000004200 */
[C---:B----4-:R-:W-:Y:S08]  /*17120*/  HMMA.16816.F32.BF16 R104, R16.reuse, R4, R12 ;  /* 0x000000041068723c */ /* 0x050ff0000004180c */
[C---:B------:R-:W-:Y:S08]  /*17130*/  HMMA.16816.F32.BF16 R100, R16.reuse, R6, R100 ;  /* 0x000000061064723c */ /* 0x040ff00000041864 */
[C---:B-----5:R-:W-:Y:S08]  /*17140*/  HMMA.16816.F32.BF16 R52, R16.reuse, R8, R52 ;  /* 0x000000081034723c */ /* 0x060ff00000041834 */
[C---:B------:R-:W-:Y:S08]  /*17150*/  HMMA.16816.F32.BF16 R56, R16.reuse, R10, R56 ;  /* 0x0000000a1038723c */ /* 0x040ff00000041838 */
[C---:B-1----:R-:W-:Y:S08]  /*17160*/  HMMA.16816.F32.BF16 R60, R16.reuse, R20, R60 ;  /* 0x00000014103c723c */ /* 0x042ff0000004183c */
[----:B------:R-:W-:Y:S07]  /*17170*/  HMMA.16816.F32.BF16 R64, R16, R22, R64 ;  /* 0x000000161040723c */ /* 0x000fee0000041840 */
[----:B------:R-:W-:Y:S01]  /*17180*/  MOV R16, R116 ;  /* 0x0000007400107202 */ /* 0x000fe20000000f00 */
[----:B------:R-:W-:-:S05]  /*17190*/  @P0 BRA `(.L_x_2593) ;  /* 0xffffd3e000000947 */ /* 0x000fca000383ffff */
.L_x_2590:
[----:B------:R-:W-:-:S13]  /*171a0*/  ISETP.GE.AND P0, PT, R248, R226, PT ;  /* 0x000000e2f800720c */ /* 0x000fda0003f06270 */
[----:B------:R-:W-:Y:S05]  /*171b0*/  @!P0 BRA `(.L_x_2594) ;  /* 0x00003e5000008947 */ /* 0x000fea0003800000 */
[C---:B------:R-:W-:Y:S01]  /*171c0*/  SHF.L.U64.HI R250, R224.reuse, 0x1, R247 ;  /* 0x00000001e0fa7819 */ /* 0x040fe200000102f7 */
[----:B------:R-:W-:Y:S01]  /*171d0*/  IMAD.SHL.U32 R249, R224, 0x2, RZ ;  /* 0x00000002e0f97824 */ /* 0x000fe200078e00ff */
[----:B------:R-:W-:Y:S01]  /*171e0*/  MOV R3, R0 ;  /* 0x0000000000037202 */ /* 0x000fe20000000f00 */
[----:B------:R-:W-:Y:S01]  /*171f0*/  IMAD.MOV.U32 R2, RZ, RZ, R16 ;  /* 0x000000ffff027224 */ /* 0x000fe200078e0010 */
[C---:B------:R-:W-:Y:S01]  /*17200*/  SHF.L.U64.HI R247, R229.reuse, 0x1, R231 ;  /* 0x00000001e5f77819 */ /* 0x040fe200000102e7 */
[----:B------:R-:W-:Y:S01]  /*17210*/  IMAD.SHL.U32 R246, R229, 0x2, RZ ;  /* 0x00000002e5f67824 */ /* 0x000fe200078e00ff */
[----:B------:R-:W-:Y:S02]  /*17220*/  ULDC UR4, c[0x0][0x324] ;  /* 0x0000c90000047ab9 */ /* 0x000fe40000000800 */
[----:B------:R-:W-:Y:S02]  /*17230*/  ULOP3.LUT UR4, URZ, UR4, URZ, 0x33, !UPT ;  /* 0x000000043f047292 */ /* 0x000fe4000f8e333f */
.L_x_2604:
[----:B------:R-:W-:Y:S04]  /*17240*/  DEPBAR.LE SB0, 0x0 ;  /* 0x000080000000791a */ /* 0x000fe80000000000 */
[----:B------:R-:W-:Y:S01]  /*17250*/  BAR.SYNC.DEFER_BLOCKING 0x0 ;  /* 0x0000000000007b1d */ /* 0x000fe20000010000 */
[----:B------:R-:W-:Y:S01]  /*17260*/  ISETP.GE.AND P2, PT, R224, c[0x0][0x1d4], PT ;  /* 0x00007500e0007a0c */ /* 0x000fe20003f46270 */
[----:B------:R-:W-:Y:S01]  /*17270*/  IMAD.WIDE.U32 R46, R228, c[0x0][0x208], RZ ;  /* 0x00008200e42e7a25 */ /* 0x000fe200078e00ff */
[----:B------:R-:W-:Y:S02]  /*17280*/  ISETP.GE.AND P1, PT, R223, c[0x0][0x1d4], PT ;  /* 0x00007500df007a0c */ /* 0x000fe40003f26270 */
        /* <DEDUP_REMOVED lines=32> */
[----:B------:R-:W1:Y:S03]  /*17490*/  SHFL.IDX PT, R0, R0, 0x2, 0x181f ;  /* 0x00581f0000007f89 */ /* 0x000e6600000e0000 */
[C-C-:B---3--:R-:W-:Y:S01]  /*174a0*/  IMAD.X R145, R136.reuse, 0x1, R250.reuse, P0 ;  /* 0x0000000188917824 */ /* 0x148fe200000e06fa */
[-C--:B------:R-:W-:Y:S03]  /*174b0*/  IADD3 R146, P0, R137, R246.reuse, RZ ;  /* 0x000000f689927210 */ /* 0x080fe60007f1e0ff */
[C---:B------:R-:W-:Y:S04]  /*174c0*/  HMMA.16816.F32.BF16 R24, R120.reuse, R26, RZ ;  /* 0x0000001a7818723c */ /* 0x040fe800000418ff */
[--C-:B------:R-:W-:Y:S01]  /*174d0*/  IMAD.X R147, R136, 0x1, R247.reuse, P0 ;  /* 0x0000000188937824 */ /* 0x100fe200000e06f7 */
[CC--:B--2---:R-:W-:Y:S01]  /*174e0*/  IADD3 R152, P0, R141.reuse, R249.reuse, RZ ;  /* 0x000000f98d987210 */ /* 0x0c4fe20007f1e0ff */
[----:B------:R-:W-:Y:S02]  /*174f0*/  LDSM.16.M88.4 R136, [R200] ;  /* 0x00000000c888783b */ /* 0x000fe40000000200 */
[C---:B------:R-:W-:Y:S04]  /*17500*/  HMMA.16816.F32.BF16 R28, R120.reuse, R32, RZ ;  /* 0x00000020781c723c */ /* 0x040fe800000418ff */
[C-C-:B----4-:R-:W-:Y:S01]  /*17510*/  IMAD.X R153, R142.reuse, 0x1, R250.reuse, P0 ;  /* 0x000000018e997824 */ /* 0x150fe200000e06fa */
[-C--:B------:R-:W-:Y:S03]  /*17520*/  IADD3 R154, P0, R141, R246.reuse, RZ ;  /* 0x000000f68d9a7210 */ /* 0x080fe60007f1e0ff */
[C---:B------:R-:W-:Y:S04]  /*17530*/  HMMA.16816.F32.BF16 R32, R120.reuse, R34, RZ ;  /* 0x000000227820723c */ /* 0x040fe800000418ff */
[--C-:B------:R-:W-:Y:S01]  /*17540*/  IMAD.X R155, R142, 0x1, R247.reuse, P0 ;  /* 0x000000018e9b7824 */ /* 0x100fe200000e06f7 */
[----:B-1----:R-:W-:Y:S03]  /*17550*/  IADD3 R160, P0, R0, R249, RZ ;  /* 0x000000f900a07210 */ /* 0x002fe60007f1e0ff */
[C---:B------:R-:W-:Y:S04]  /*17560*/  HMMA.16816.F32.BF16 R36, R120.reuse, R40, RZ ;  /* 0x000000287824723c */ /* 0x040fe800000418ff */
[----:B------:R-:W-:Y:S01]  /*17570*/  IMAD.X R161, R140, 0x1, R250, P0 ;  /* 0x000000018ca17824 */ /* 0x000fe200000e06fa */
        /* <DEDUP_REMOVED lines=25> */
[----:B------:R-:W1:Y:S04]  /*17710*/  LDSM.16.M88.4 R132, [R207+0x8100] ;  /* 0x00810000cf84783b */ /* 0x000e680000000200 */
[C---:B------:R-:W-:Y:S01]  /*17720*/  HMMA.16816.F32.BF16 R36, R124.reuse, R136, R36 ;  /* 0x000000887c24723c */ /* 0x040fe20000041824 */
[----:B------:R-:W0:Y:S05]  /*17730*/  LDGDEPBAR ;  /* 0x00000000000079af */ /* 0x000e2a0000000000 */
[----:B------:R-:W-:Y:S02]  /*17740*/  LDSM.16.M88.4 R116, [R207+0x9100] ;  /* 0x00910000cf74783b */ /* 0x000fe40000000200 */
[C---:B------:R-:W-:Y:S03]  /*17750*/  HMMA.16816.F32.BF16 R40, R124.reuse, R138, R40 ;  /* 0x0000008a7c28723c */ /* 0x040fe60000041828 */
[----:B------:R-:W-:Y:S05]  /*17760*/  LDSM.16.M88.4 R136, [R207+0x9900] ;  /* 0x00990000cf88783b */ /* 0x000fea0000000200 */
[C---:B--2---:R-:W-:Y:S01]  /*17770*/  HMMA.16816.F32.BF16 R44, R124.reuse, R128, R44 ;  /* 0x000000807c2c723c */ /* 0x044fe2000004182c */
[----:B---3--:R-:W-:Y:S05]  /*17780*/  LDSM.16.M88.4 R144, [R207+0xa100] ;  /* 0x00a10000cf90783b */ /* 0x008fea0000000200 */
[----:B-----5:R-:W2:Y:S02]  /*17790*/  LDSM.16.M88.4 R140, [R207+0x8900] ;  /* 0x00890000cf8c783b */ /* 0x020ea40000000200 */
[----:B------:R-:W-:Y:S03]  /*177a0*/  HMMA.16816.F32.BF16 R48, R124, R130, R48 ;  /* 0x000000827c30723c */ /* 0x000fe60000041830 */
[----:B----4-:R-:W3:Y:S05]  /*177b0*/  LDSM.16.M88.4 R152, [R207+0xa900] ;  /* 0x00a90000cf98783b */ /* 0x010eea0000000200 */
[----:B------:R-:W4:Y:S01]  /*177c0*/  LDSM.16.M88.4 R128, [R198] ;  /* 0x00000000c680783b */ /* 0x000f220000000200 */
[C---:B-1----:R-:W-:Y:S04]  /*177d0*/  HMMA.16816.F32.BF16 R4, R148.reuse, R132, R4 ;  /* 0x000000849404723c */ /* 0x042fe80000041804 */
[----:B------:R-:W-:Y:S05]  /*177e0*/  LDSM.16.M88.4 R160, [R198+0x1000] ;  /* 0x00100000c6a0783b */ /* 0x000fea0000000200 */
[----:B------:R-:W-:Y:S01]  /*177f0*/  LDSM.16.M88.4 R164, [R198+0x1800] ;  /* 0x00180000c6a4783b */ /* 0x000fe20000000200 */
[C---:B------:R-:W-:Y:S04]  /*17800*/  HMMA.16816.F32.BF16 R8, R148.reuse, R134, R8 ;  /* 0x000000869408723c */ /* 0x040fe80000041808 */
[----:B------:R-:W1:Y:S05]  /*17810*/  LDSM.16.M88.4 R132, [R198+0x800] ;  /* 0x00080000c684783b */ /* 0x000e6a0000000200 */
[----:B------:R-:W5:Y:S05]  /*17820*/  LDSM.16.M88.4 R168, [R198+0x2000] ;  /* 0x00200000c6a8783b */ /* 0x000f6a0000000200 */
[----:B------:R-:W-:Y:S01]  /*17830*/  LDSM.16.M88.4 R188, [R198+0x5000] ;  /* 0x00500000c6bc783b */ /* 0x000fe20000000200 */
[C---:B--2---:R-:W-:Y:S08]  /*17840*/  HMMA.16816.F32.BF16 R12, R148.reuse, R140, R12 ;  /* 0x0000008c940c723c */ /* 0x044ff0000004180c */
[C---:B------:R-:W-:Y:S01]  /*17850*/  HMMA.16816.F32.BF16 R16, R148.reuse, R142, R16 ;  /* 0x0000008e9410723c */ /* 0x040fe20000041810 */
[----:B------:R-:W-:Y:S07]  /*17860*/  LDSM.16.M88.4 R140, [R210+0xb900] ;  /* 0x00b90000d28c783b */ /* 0x000fee0000000200 */
        /* <DEDUP_REMOVED lines=27> */
[C---:B--2---:R-:W-:Y:S08]  /*17a20*/  HMMA.16816.F32.BF16 R44, R156.reuse, R116, R44 ;  /* 0x000000749c2c723c */ /* 0x044ff0000004182c */
[----:B------:R-:W-:Y:S01]  /*17a30*/  HMMA.16816.F32.BF16 R48, R156, R118, R48 ;  /* 0x000000769c30723c */ /* 0x000fe20000041830 */
[----:B------:R-:W2:Y:S07]  /*17a40*/  LDSM.16.M88.4 R116, [R194] ;  /* 0x00000000c274783b */ /* 0x000eae0000000200 */
        /* <DEDUP_REMOVED lines=8> */
[----:B------:R-:W2:Y:S07]  /*17ad0*/  LDSM.16.M88.4 R144, [R207+0xb100] ;  /* 0x00b10000cf90783b */ /* 0x000eae0000000200 */
[C---:B---3--:R-:W-:Y:S08]  /*17ae0*/  HMMA.16816.F32.BF16 R28, R172.reuse, R152, R28 ;  /* 0x00000098ac1c723c */ /* 0x048ff0000004181c */
[C---:B------:R-:W-:Y:S01]  /*17af0*/  HMMA.16816.F32.BF16 R32, R172.reuse, R154, R32 ;  /* 0x0000009aac20723c */ /* 0x040fe20000041820 */
[----:B------:R-:W-:Y:S07]  /*17b00*/  LDSM.16.M88.4 R152, [R207+0xc900] ;  /* 0x00c90000cf98783b */ /* 0x000fee0000000200 */
[C---:B----4-:R-:W-:Y:S08]  /*17b10*/  HMMA.16816.F32.BF16 R36, R172.reuse, R128, R36 ;  /* 0x00000080ac24723c */ /* 0x050ff00000041824 */
[C---:B------:R-:W-:Y:S01]  /*17b20*/  HMMA.16816.F32.BF16 R40, R172.reuse, R130, R40 ;  /* 0x00000082ac28723c */ /* 0x040fe20000041828 */
[----:B------:R-:W3:Y:S07]  /*17b30*/  LDSM.16.M88.4 R128, [R207+0xb900] ;  /* 0x00b90000cf80783b */ /* 0x000eee0000000200 */
[C---:B-1----:R-:W-:Y:S08]  /*17b40*/  HMMA.16816.F32.BF16 R44, R172.reuse, R132, R44 ;  /* 0x00000084ac2c723c */ /* 0x042ff0000004182c */
[----:B------:R-:W-:Y:S01]  /*17b50*/  HMMA.16816.F32.BF16 R48, R172, R134, R48 ;  /* 0x00000086ac30723c */ /* 0x000fe20000041830 */
[----:B------:R-:W1:Y:S07]  /*17b60*/  LDSM.16.M88.4 R132, [R207+0xc100] ;  /* 0x00c10000cf84783b */ /* 0x000e6e0000000200 */
[C---:B------:R-:W-:Y:S08]  /*17b70*/  HMMA.16816.F32.BF16 R4, R176.reuse, R160, R4 ;  /* 0x000000a0b004723c */ /* 0x040ff00000041804 */
[C---:B------:R-:W-:Y:S01]  /*17b80*/  HMMA.16816.F32.BF16 R8, R176.reuse, R162, R8 ;  /* 0x000000a2b008723c */ /* 0x040fe20000041808 */
[----:B------:R-:W4:Y:S07]  /*17b90*/  LDSM.16.M88.4 R160, [R207+0xd100] ;  /* 0x00d10000cfa0783b */ /* 0x000f2e0000000200 */
[C---:B------:R-:W-:Y:S08]  /*17ba0*/  HMMA.16816.F32.BF16 R12, R176.reuse, R164, R12 ;  /* 0x000000a4b00c723c */ /* 0x040ff0000004180c */
[C---:B------:R-:W-:Y:S01]  /*17bb0*/  HMMA.16816.F32.BF16 R16, R176.reuse, R166, R16 ;  /* 0x000000a6b010723c */ /* 0x040fe20000041810 */
[----:B------:R-:W1:Y:S07]  /*17bc0*/  LDSM.16.M88.4 R164, [R207+0xd900] ;  /* 0x00d90000cfa4783b */ /* 0x000e6e0000000200 */
[C---:B-----5:R-:W-:Y:S08]  /*17bd0*/  HMMA.16816.F32.BF16 R20, R176.reuse, R168, R20 ;  /* 0x000000a8b014723c */ /* 0x060ff00000041814 */
[C---:B------:R-:W-:Y:S01]  /*17be0*/  HMMA.16816.F32.BF16 R24, R176.reuse, R170, R24 ;  /* 0x000000aab018723c */ /* 0x040fe20000041818 */
[----:B------:R-:W-:Y:S07]  /*17bf0*/  LDSM.16.M88.4 R168, [R198+0x4800] ;  /* 0x00480000c6a8783b */ /* 0x000fee0000000200 */
[C---:B--2---:R-:W-:Y:S08]  /*17c00*/  HMMA.16816.F32.BF16 R28, R176.reuse, R116, R28 ;  /* 0x00000074b01c723c */ /* 0x044ff0000004181c */
[C---:B------:R-:W-:Y:S01]  /*17c10*/  HMMA.16816.F32.BF16 R32, R176.reuse, R118, R32 ;  /* 0x00000076b020723c */ /* 0x040fe20000041820 */
[----:B------:R-:W2:Y:S07]  /*17c20*/  LDSM.16.M88.4 R116, [R198+0x3000] ;  /* 0x00300000c674783b */ /* 0x000eae0000000200 */
[C---:B------:R-:W-:Y:S08]  /*17c30*/  HMMA.16816.F32.BF16 R36, R176.reuse, R136, R36 ;  /* 0x00000088b024723c */ /* 0x040ff00000041824 */
[C---:B------:R-:W-:Y:S01]  /*17c40*/  HMMA.16816.F32.BF16 R40, R176.reuse, R138, R40 ;  /* 0x0000008ab028723c */ /* 0x040fe20000041828 */
[----:B------:R-:W5:Y:S07]  /*17c50*/  LDSM.16.M88.4 R136, [R198+0x3800] ;  /* 0x00380000c688783b */ /* 0x000f6e0000000200 */
[C---:B------:R-:W-:Y:S08]  /*17c60*/  HMMA.16816.F32.BF16 R44, R176.reuse, R140, R44 ;  /* 0x0000008cb02c723c */ /* 0x040ff0000004182c */
[----:B------:R-:W-:Y:S01]  /*17c70*/  HMMA.16816.F32.BF16 R48, R176, R142, R48 ;  /* 0x0000008eb030723c */ /* 0x000fe20000041830 */
[----:B------:R-:W2:Y:S07]  /*17c80*/  LDSM.16.M88.4 R140, [R198+0x4000] ;  /* 0x00400000c68c783b */ /* 0x000eae0000000200 */
[C---:B------:R-:W-:Y:S08]  /*17c90*/  HMMA.16816.F32.BF16 R4, R180.reuse, R144, R4 ;  /* 0x00000090b404723c */ /* 0x040ff00000041804 */
[C---:B------:R-:W-:Y:S01]  /*17ca0*/  HMMA.16816.F32.BF16 R8, R180.reuse, R146, R8 ;  /* 0x00000092b408723c */ /* 0x040fe20000041808 */
[----:B------:R-:W2:Y:S01]  /*17cb0*/  LDSM.16.M88.4 R144, [R198+0x5800] ;  /* 0x00580000c690783b */ /* 0x000ea20000000200 */
[----:B------:R-:W-:Y:S04]  /*17cc0*/  DEPBAR.LE SB0, 0x0 ;  /* 0x000080000000791a */ /* 0x000fe80000000000 */
[----:B------:R-:W-:Y:S02]  /*17cd0*/  BAR.SYNC.DEFER_BLOCKING 0x0 ;  /* 0x0000000000007b1d */ /* 0x000fe40000010000 */
[C---:B---3--:R-:W-:Y:S08]  /*17ce0*/  HMMA.16816.F32.BF16 R12, R180.reuse, R128, R12 ;  /* 0x00000080b40c723c */ /* 0x048ff0000004180c */
[C---:B------:R-:W-:Y:S08]  /*17cf0*/  HMMA.16816.F32.BF16 R16, R180.reuse, R130, R16 ;  /* 0x00000082b410723c */ /* 0x040ff00000041810 */
[C---:B-1----:R-:W-:Y:S08]  /*17d00*/  HMMA.16816.F32.BF16 R20, R180.reuse, R132, R20 ;  /* 0x00000084b414723c */ /* 0x042ff00000041814 */
[C---:B------:R-:W-:Y:S08]  /*17d10*/  HMMA.16816.F32.BF16 R24, R180.reuse, R134, R24 ;  /* 0x00000086b418723c */ /* 0x040ff00000041818 */
[C---:B------:R-:W-:Y:S08]  /*17d20*/  HMMA.16816.F32.BF16 R28, R180.reuse, R152, R28 ;  /* 0x00000098b41c723c */ /* 0x040ff0000004181c */
[C---:B------:R-:W-:Y:S08]  /*17d30*/  HMMA.16816.F32.BF16 R32, R180.reuse, R154, R32 ;  /* 0x0000009ab420723c */ /* 0x040ff00000041820 */
[C---:B----4-:R-:W-:Y:S08]  /*17d40*/  HMMA.16816.F32.BF16 R36, R180.reuse, R160, R36 ;  /* 0x000000a0b424723c */ /* 0x050ff00000041824 */
[C---:B------:R-:W-:Y:S08]  /*17d50*/  HMMA.16816.F32.BF16 R40, R180.reuse, R162, R40 ;  /* 0x000000a2b428723c */ /* 0x040ff00000041828 */
[C---:B------:R-:W-:Y:S08]  /*17d60*/  HMMA.16816.F32.BF16 R44, R180.reuse, R164, R44 ;  /* 0x000000a4b42c723c */ /* 0x040ff0000004182c */
[----:B------:R-:W-:Y:S08]  /*17d70*/  HMMA.16816.F32.BF16 R48, R180, R166, R48 ;  /* 0x000000a6b430723c */ /* 0x000ff00000041830 */
[C---:B--2---:R-:W-:Y:S08]  /*17d80*/  HMMA.16816.F32.BF16 R4, R184.reuse, R116, R4 ;  /* 0x00000074b804723c */ /* 0x044ff00000041804 */
        /* <DEDUP_REMOVED lines=11> */
[----:B------:R-:W-:-:S07]  /*17e40*/  @!P0 BRA `(.L_x_2595) ;  /* 0x0000035000008947 */ /* 0x000fce0003800000 */
[----:B------:R-:W-:Y:S01]  /*17e50*/  ISETP.NE.AND P4, PT, R221, 0x1, PT ;  /* 0x00000001dd00780c */ /* 0x000fe20003f85270 */
[----:B------:R-:W-:Y:S01]  /*17e60*/  IMAD R228, R248, 0x60, R215 ;  /* 0x00000060f8e47824 */ /* 0x000fe200078e02d7 */
[----:B------:R-:W-:Y:S01]  /*17e70*/  ISETP.GT.AND P3, PT, R222, 0x5f, PT ;  /* 0x0000005fde00780c */ /* 0x000fe20003f64270 */
[----:B------:R-:W-:Y:S03]  /*17e80*/  IMAD.MOV.U32 R227, RZ, RZ, RZ ;  /* 0x000000ffffe37224 */ /* 0x000fe600078e00ff */
[----:B------:R-:W-:Y:S05]  /*17e90*/  IADD3 R228, R228, -0x60, R222 ;  /* 0xffffffa0e4e47810 */ /* 0x000fea0007ffe0de */
        /* <DEDUP_REMOVED lines=23> */
[----:B------:R-:W1:Y:S01]  /*18010*/  SHFL.IDX PT, R128, R116, RZ, 0x181f ;  /* 0x00181fff74807589 */ /* 0x000e6200000e0000 */
[----:B------:R-:W-:Y:S03]  /*18020*/  SHF.L.U64.HI R0, R229, 0x1, R231 ;  /* 0x00000001e5007819 */ /* 0x000fe600000102e7 */
[----:B------:R-:W2:Y:S04]  /*18030*/  SHFL.IDX PT, R129, R117, RZ, 0x181f ;  /* 0x00181fff75817589 */ /* 0x000ea800000e0000 */
[----:B------:R-:W3:Y:S04]  /*18040*/  SHFL.IDX PT, R118, R116, 0x1, 0x181f ;  /* 0x00381f0074767f89 */ /* 0x000ee800000e0000 */
[----:B------:R-:W4:Y:S04]  /*18050*/  SHFL.IDX PT, R119, R117, 0x1, 0x181f ;  /* 0x00381f0075777f89 */ /* 0x000f2800000e0000 */
[----:B------:R-:W5:Y:S04]  /*18060*/  SHFL.IDX PT, R116, R116, 0x2, 0x181f ;  /* 0x00581f0074747f89 */ /* 0x000f6800000e0000 */
[----:B------:R-:W5:Y:S01]  /*18070*/  SHFL.IDX PT, R117, R117, 0x2, 0x181f ;  /* 0x00581f0075757f89 */ /* 0x000f6200000e0000 */
[CC--:B-1----:R-:W-:Y:S05]  /*18080*/  IADD3 R130, P0, R128.reuse, R249.reuse, RZ ;  /* 0x000000f980827210 */ /* 0x0c2fea0007f1e0ff */
[C---:B--2---:R-:W-:Y:S01]  /*18090*/  IMAD.X R131, R129.reuse, 0x1, R250, P0 ;  /* 0x0000000181837824 */ /* 0x044fe200000e06fa */
[-C--:B------:R-:W-:Y:S04]  /*180a0*/  IADD3 R128, P0, R128, R246.reuse, RZ ;  /* 0x000000f680807210 */ /* 0x080fe80007f1e0ff */
[----:B------:R1:W-:Y:S01]  /*180b0*/  LDGSTS.E.BYPASS.LTC128B.128 [R230+0x8100], [R130.64], !P2 ;  /* 0x0810000082e67fae */ /* 0x0003e2000d101d52 */
[----:B------:R-:W-:Y:S01]  /*180c0*/  IMAD.X R129, R129, 0x1, R0, P0 ;  /* 0x0000000181817824 */ /* 0x000fe200000e0600 */
[CC--:B---3--:R-:W-:Y:S04]  /*180d0*/  IADD3 R132, P0, R118.reuse, R249.reuse, RZ ;  /* 0x000000f976847210 */ /* 0x0c8fe80007f1e0ff */
[----:B------:R1:W-:Y:S01]  /*180e0*/  LDGSTS.E.BYPASS.LTC128B.128 [R230+0xb100], [R128.64], !P1 ;  /* 0x0b10000080e67fae */ /* 0x0003e2000c901d52 */
[C---:B----4-:R-:W-:Y:S01]  /*180f0*/  IMAD.X R133, R119.reuse, 0x1, R250, P0 ;  /* 0x0000000177857824 */ /* 0x050fe200000e06fa */
[-C--:B------:R-:W-:Y:S04]  /*18100*/  IADD3 R118, P0, R118, R246.reuse, RZ ;  /* 0x000000f676767210 */ /* 0x080fe80007f1e0ff */
[----:B------:R1:W-:Y:S01]  /*18110*/  LDGSTS.E.BYPASS.LTC128B.128 [R230+0x9100], [R132.64], !P2 ;  /* 0x0910000084e67fae */ /* 0x0003e2000d101d52 */
[--C-:B------:R-:W-:Y:S01]  /*18120*/  IMAD.X R119, R119, 0x1, R0.reuse, P0 ;  /* 0x0000000177777824 */ /* 0x100fe200000e0600 */
[C---:B-----5:R-:W-:Y:S04]  /*18130*/  IADD3 R134, P0, R116.reuse, R246, RZ ;  /* 0x000000f674867210 */ /* 0x060fe80007f1e0ff */
[----:B------:R1:W-:Y:S01]  /*18140*/  LDGSTS.E.BYPASS.LTC128B.128 [R230+0xc100], [R118.64], !P1 ;  /* 0x0c10000076e67fae */ /* 0x0003e2000c901d52 */
[C---:B------:R-:W-:Y:S01]  /*18150*/  IMAD.X R135, R117.reuse, 0x1, R0, P0 ;  /* 0x0000000175877824 */ /* 0x040fe200000e0600 */
[----:B------:R-:W-:Y:S05]  /*18160*/  IADD3 R116, P0, R116, R249, RZ ;  /* 0x000000f974747210 */ /* 0x000fea0007f1e0ff */
[----:B------:R-:W-:Y:S05]  /*18170*/  IMAD.X R117, R117, 0x1, R250, P0 ;  /* 0x0000000175757824 */ /* 0x000fea00000e06fa */
[----:B------:R1:W-:Y:S04]  /*18180*/  LDGSTS.E.BYPASS.LTC128B.128 [R230+0xa100], [R116.64], !P2 ;  /* 0x0a10000074e67fae */ /* 0x0003e8000d101d52 */
[----:B------:R1:W-:Y:S02]  /*18190*/  LDGSTS.E.BYPASS.LTC128B.128 [R230+0xd100], [R134.64], !P1 ;  /* 0x0d10000086e67fae */ /* 0x0003e4000c901d52 */
.L_x_2595:
[----:B-1----:R-:W-:Y:S01]  /*181a0*/  IMAD.MOV.U32 R119, RZ, RZ, R238 ;  /* 0x000000ffff777224 */ /* 0x002fe200078e00ee */
[----:B------:R-:W-:Y:S01]  /*181b0*/  ISETP.NE.AND P0, PT, R213, 0x1, PT ;  /* 0x00000001d500780c */ /* 0x000fe20003f05270 */
[----:B------:R-:W0:Y:S01]  /*181c0*/  LDGDEPBAR ;  /* 0x00000000000079af */ /* 0x000e220000000000 */
[----:B------:R-:W-:Y:S05]  /*181d0*/  IMAD R128, R248, -0x60, RZ ;  /* 0xffffffa0f8807824 */ /* 0x000fea00078e02ff */
[----:B------:R-:W-:Y:S04]  /*181e0*/  IADD3 R117, -R239, 0x1, R128 ;  /* 0x00000001ef757810 */ /* 0x000fe80007ffe180 */
[----:B------:R-:W-:Y:S02]  /*181f0*/  IADD3 R117, -R216, R117, R211 ;  /* 0x00000075d8757210 */ /* 0x000fe40007ffe1d3 */
[----:B------:R-:W-:Y:S02]  /*18200*/  @P0 IMAD.HI.U32 R0, R238, c[0x0][0x2c8], RZ ;  /* 0x0000b200ee000a27 */ /* 0x000fe400078e00ff */
[C---:B------:R-:W-:Y:S02]  /*18210*/  IADD3 R118, R117.reuse, c[0x0][0x328], RZ ;  /* 0x0000ca0075767a10 */ /* 0x040fe40007ffe0ff */
[----:B------:R-:W-:Y:S02]  /*18220*/  IADD3 R117, R117, UR4, RZ ;  /* 0x0000000475757c10 */ /* 0x000fe4000fffe0ff */
[----:B------:R-:W-:Y:S01]  /*18230*/  @P0 SHF.R.U32.HI R119, RZ, c[0x0][0x2cc], R0 ;  /* 0x0000b300ff770a19 */ /* 0x000fe20000011600 */
[----:B------:R-:W-:Y:S01]  /*18240*/  IMAD.IADD R0, R128, 0x1, -R239 ;  /* 0x0000000180007824 */ /* 0x000fe200078e0aef */
[----:B------:R-:W-:Y:S03]  /*18250*/  ISETP.GE.AND P0, PT, R212, 0x1, PT ;  /* 0x00000001d400780c */ /* 0x000fe60003f06270 */
[----:B------:R-:W1:Y:S02]  /*18260*/  SHFL.IDX PT, R129, R119, RZ, 0x1c1f ;  /* 0x001c1fff77817589 */ /* 0x000e6400000e0000 */
[--C-:B-1----:R-:W-:Y:S02]  /*18270*/  IMAD.IADD R136, R118, 0x1, R129.reuse ;  /* 0x0000000176887824 */ /* 0x102fe400078e0281 */
[----:B------:R-:W-:Y:S06]  /*18280*/  IMAD.IADD R130, R117, 0x1, R129 ;  /* 0x0000000175827824 */ /* 0x000fec00078e0281 */
        /* <DEDUP_REMOVED lines=14> */
.L_x_2598:
[----:B------:R-:W-:Y:S04]  /*18370*/  MOV R116, c[0x0][0x32c] ;  /* 0x0000cb0000747a02 */ /* 0x000fe80000000f00 */
[----:B------:R-:W-:Y:S11]  /*18380*/  ISETP.NE.AND P0, PT, R116, 0x1, PT ;  /* 0x000000017400780c */ /* 0x000ff60003f05270 */
[----:B------:R-:W-:Y:S02]  /*18390*/  @!UPT UIADD3 URZ, URZ, URZ, URZ ;  /* 0x0000003f3f3ff290 */ /* 0x000fe4000fffe03f */
[----:B------:R-:W-:Y:S05]  /*183a0*/  @P0 IMAD.HI.U32 R116, R129, c[0x0][0x330], RZ ;  /* 0x0000cc0081740a27 */ /* 0x000fea00078e00ff */
[----:B------:R-:W-:Y:S02]  /*183b0*/  @P0 SHF.R.U32.HI R129, RZ, c[0x0][0x334], R116 ;  /* 0x0000cd00ff810a19 */ /* 0x000fe40000011674 */
.L_x_2599:
[----:B------:R-:W-:Y:S05]  /*183c0*/  BSYNC B0 ;  /* 0x0000000000007941 */ /* 0x000fea0003800000 */
.L_x_2597:
[----:B------:R-:W-:Y:S05]  /*183d0*/  IMAD R129, R129, c[0x0][0x32c], R0 ;  /* 0x0000cb0081817a24 */ /* 0x000fea00078e0200 */
[----:B------:R-:W-:Y:S02]  /*183e0*/  IADD3 R116, R129, c[0x0][0x32c], RZ ;  /* 0x0000cb0081747a10 */ /* 0x000fe40007ffe0ff */
[----:B------:R-:W-:Y:S02]  /*183f0*/  IMNMX R130, R130, R129, !PT ;  /* 0x0000008182827217 */ /* 0x000fe40007800200 */
[----:B------:R-:W-:Y:S02]  /*18400*/  IMNMX R136, R136, R116, PT ;  /* 0x0000007488887217 */ /* 0x000fe40003800200 */
.L_x_2596:
[C---:B------:R-:W-:Y:S02]  /*18410*/  ISETP.GE.AND P0, PT, R128.reuse, 0x2, PT ;  /* 0x000000028000780c */ /* 0x040fe40003f06270 */
[----:B------:R-:W-:Y:S02]  /*18420*/  ISETP.GE.AND P1, PT, R128, 0x9, PT ;  /* 0x000000098000780c */ /* 0x000fe40003f26270 */
        /* <DEDUP_REMOVED lines=125> */
[----:B------:R-:W-:Y:S01]  /*18c00*/  ISETP.GE.AND P0, PT, R128, 0x5a, PT ;  /* 0x0000005a8000780c */ /* 0x000fe20003f06270 */
[----:B------:R-:W1:Y:S11]  /*18c10*/  SHFL.IDX PT, R4, R119, 0x1, 0x1c1f ;  /* 0x003c1f0077047f89 */ /* 0x000e7600000e0000 */
[----:B------:R-:W-:Y:S01]  /*18c20*/  @!UPT UIADD3 URZ, URZ, URZ, URZ ;  /* 0x0000003f3f3ff290 */ /* 0x000fe2000fffe03f */
[----:B------:R-:W-:Y:S02]  /*18c30*/  @P0 LOP3.LUT R218, R218, 0x20000, RZ, 0xfc, !PT ;  /* 0x00020000dada0812 */ /* 0x000fe400078efcff */
[----:B------:R-:W-:Y:S04]  /*18c40*/  ISETP.GT.AND P0, PT, R130, 0x59, !P0 ;  /* 0x000000598200780c */ /* 0x000fe80004704270 */
[----:B------:R-:W-:Y:S04]  /*18c50*/  ISETP.LT.OR P0, PT, R136, 0x5a, P0 ;  /* 0x0000005a8800780c */ /* 0x000fe80000701670 */
[----:B------:R-:W-:Y:S01]  /*18c60*/  FSEL R128, R49, -INF , !P0 ;  /* 0xff80000031807808 */ /* 0x000fe20004000000 */
[--C-:B-1----:R-:W-:Y:S01]  /*18c70*/  IMAD.IADD R118, R118, 0x1, R4.reuse ;  /* 0x0000000176767824 */ /* 0x102fe200078e0204 */
[----:B------:R-:W-:Y:S01]  /*18c80*/  ISETP.GE.AND P0, PT, R212, 0x1, PT ;  /* 0x00000001d400780c */ /* 0x000fe20003f06270 */
[----:B------:R-:W-:Y:S11]  /*18c90*/  IMAD.IADD R117, R117, 0x1, R4 ;  /* 0x0000000175757824 */ /* 0x000ff600078e0204 */
[----:B------:R-:W-:Y:S01]  /*18ca0*/  @!UPT UIADD3 URZ, URZ, URZ, URZ ;  /* 0x0000003f3f3ff290 */ /* 0x000fe2000fffe03f */
        /* <DEDUP_REMOVED lines=14> */
.L_x_2602:
[----:B------:R-:W-:Y:S04]  /*18d90*/  MOV R4, c[0x0][0x32c] ;  /* 0x0000cb0000047a02 */ /* 0x000fe80000000f00 */
[----:B------:R-:W-:Y:S11]  /*18da0*/  ISETP.NE.AND P0, PT, R4, 0x1, PT ;  /* 0x000000010400780c */ /* 0x000ff60003f05270 */
[----:B------:R-:W-:Y:S02]  /*18db0*/  @!UPT UIADD3 URZ, URZ, URZ, URZ ;  /* 0x0000003f3f3ff290 */ /* 0x000fe4000fffe03f */
[----:B------:R-:W-:Y:S05]  /*18dc0*/  @P0 IMAD.HI.U32 R4, R5, c[0x0][0x330], RZ ;  /* 0x0000cc0005040a27 */ /* 0x000fea00078e00ff */
[----:B------:R-:W-:Y:S02]  /*18dd0*/  @P0 SHF.R.U32.HI R5, RZ, c[0x0][0x334], R4 ;  /* 0x0000cd00ff050a19 */ /* 0x000fe40000011604 */
.L_x_2603:
[----:B------:R-:W-:Y:S05]  /*18de0*/  BSYNC B0 ;  /* 0x0000000000007941 */ /* 0x000fea0003800000 */
.L_x_2601:
[----:B------:R-:W-:Y:S05]  /*18df0*/  IMAD R0, R5, c[0x0][0x32c], R0 ;  /* 0x0000cb0005007a24 */ /* 0x000fea00078e0200 */
[----:B------:R-:W-:Y:S02]  /*18e00*/  IADD3 R4, R0, c[0x0][0x32c], RZ ;  /* 0x0000cb0000047a10 */ /* 0x000fe40007ffe0ff */
[----:B------:R-:W-:Y:S02]  /*18e10*/  IMNMX R117, R117, R0, !PT ;  /* 0x0000000075757217 */ /* 0x000fe40007800200 */
[----:B------:R-:W-:Y:S02]  /*18e20*/  IMNMX R118, R118, R4, PT ;  /* 0x0000000476767217 */ /* 0x000fe40003800200 */
.L_x_2600:
        /* <DEDUP_REMOVED lines=93> */
[----:B------:R-:W1:Y:S01]  /*19400*/  SHFL.BFLY PT, R0, R5, 0x2, 0x1f ;  /* 0x0c401f0005007f89 */ /* 0x000e6200000e0000 */
[----:B------:R-:W-:Y:S02]  /*19410*/  FSEL R167, R31, -INF , !P0 ;  /* 0xff8000001fa77808 */ /* 0x000fe40004000000 */
[----:B------:R-:W-:Y:S02]  /*19420*/  LOP3.LUT P0, RZ, R218, 0x8, RZ, 0xc0, !PT ;  /* 0x00000008daff7812 */ /* 0x000fe4000780c0ff */
[----:B------:R-:W-:Y:S02]  /*19430*/  FMNMX.FTZ R4, R167, R4, !PT ;  /* 0x00000004a7047209 */ /* 0x000fe40007810000 */
[C---:B------:R-:W-:Y:S01]  /*19440*/  ISETP.GT.AND P0, PT, R117.reuse, 0x38, !P0 ;  /* 0x000000387500780c */ /* 0x040fe20004704270 */
        /* <DEDUP_REMOVED lines=8> */
[----:B------:R-:W-:Y:S01]  /*194d0*/  LOP3.LUT P0, RZ, R218, 0x2, RZ, 0xc0, !PT ;  /* 0x00000002daff7812 */ /* 0x000fe2000780c0ff */
[----:B------:R-:W-:Y:S01]  /*194e0*/  LDSM.16.MT88.4 R32, [R205+0x3100] ;  /* 0x00310000cd20783b */ /* 0x000fe20000004200 */
[----:B------:R-:W-:Y:S02]  /*194f0*/  FMNMX.FTZ R4, R45, R4, !PT ;  /* 0x000000042d047209 */ /* 0x000fe40007810000 */
[C---:B------:R-:W-:Y:S04]  /*19500*/  ISETP.GT.AND P0, PT, R117.reuse, 0x40, !P0 ;  /* 0x000000407500780c */ /* 0x040fe80004704270 */
[----:B------:R-:W-:Y:S04]  /*19510*/  ISETP.LT.OR P0, PT, R118, 0x41, P0 ;  /* 0x000000417600780c */ /* 0x000fe80000701670 */
[----:B------:R-:W-:Y:S02]  /*19520*/  FSEL R44, R38, -INF , !P0 ;  /* 0xff800000262c7808 */ /* 0x000fe40004000000 */
[----:B------:R-:W-:Y:S02]  /*19530*/  ISETP.GT.AND P0, PT, R117, 0x41, !P1 ;  /* 0x000000417500780c */ /* 0x000fe40004f04270 */
[----:B------:R-:W-:Y:S02]  /*19540*/  FMNMX.FTZ R4, R44, R4, !PT ;  /* 0x000000042c047209 */ /* 0x000fe40007810000 */
[----:B------:R-:W-:Y:S02]  /*19550*/  ISETP.LT.OR P0, PT, R118, 0x42, P0 ;  /* 0x000000427600780c */ /* 0x000fe40000701670 */
[----:B------:R-:W-:Y:S02]  /*19560*/  LOP3.LUT P1, RZ, R218, 0x20000, RZ, 0xc0, !PT ;  /* 0x00020000daff7812 */ /* 0x000fe4000782c0ff */
[----:B------:R-:W-:Y:S02]  /*19570*/  FSEL R142, R39, -INF , !P0 ;  /* 0xff800000278e7808 */ /* 0x000fe40004000000 */
[C---:B------:R-:W-:Y:S02]  /*19580*/  ISETP.GT.AND P0, PT, R117.reuse, 0x48, !P6 ;  /* 0x000000487500780c */ /* 0x040fe40007704270 */
[----:B------:R-:W-:Y:S02]  /*19590*/  FMNMX.FTZ R4, R142, R4, !PT ;  /* 0x000000048e047209 */ /* 0x000fe40007810000 */
[----:B------:R-:W-:Y:S04]  /*195a0*/  ISETP.LT.OR P0, PT, R118, 0x49, P0 ;  /* 0x000000497600780c */ /* 0x000fe80000701670 */
[----:B------:R-:W-:Y:S02]  /*195b0*/  FSEL R140, R42, -INF , !P0 ;  /* 0xff8000002a8c7808 */ /* 0x000fe40004000000 */
[----:B------:R-:W-:Y:S02]  /*195c0*/  ISETP.GT.AND P0, PT, R117, 0x49, !P5 ;  /* 0x000000497500780c */ /* 0x000fe40006f04270 */
[----:B------:R-:W-:Y:S02]  /*195d0*/  FMNMX.FTZ R4, R140, R4, !PT ;  /* 0x000000048c047209 */ /* 0x000fe40007810000 */
[C---:B------:R-:W-:Y:S04]  /*195e0*/  ISETP.LT.OR P0, PT, R118.reuse, 0x4a, P0 ;  /* 0x0000004a7600780c */ /* 0x040fe80000701670 */
[----:B------:R-:W-:Y:S02]  /*195f0*/  FSEL R139, R43, -INF , !P0 ;  /* 0xff8000002b8b7808 */ /* 0x000fe40004000000 */
[----:B------:R-:W-:Y:S02]  /*19600*/  ISETP.GT.AND P0, PT, R117, 0x50, !P4 ;  /* 0x000000507500780c */ /* 0x000fe40006704270 */
[----:B------:R-:W-:Y:S02]  /*19610*/  FMNMX.FTZ R4, R139, R4, !PT ;  /* 0x000000048b047209 */ /* 0x000fe40007810000 */
[----:B------:R-:W-:Y:S02]  /*19620*/  ISETP.LT.OR P0, PT, R118, 0x51, P0 ;  /* 0x000000517600780c */ /* 0x000fe40000701670 */
[----:B-1----:R-:W-:Y:S02]  /*19630*/  FMNMX.FTZ R5, R5, R0, !PT ;  /* 0x0000000005057209 */ /* 0x002fe40007810000 */
[----:B------:R-:W-:Y:S02]  /*19640*/  FSEL R136, R46, -INF , !P0 ;  /* 0xff8000002e887808 */ /* 0x000fe40004000000 */
[----:B------:R-:W-:Y:S01]  /*19650*/  ISETP.GT.AND P0, PT, R117, 0x51, !P3 ;  /* 0x000000517500780c */ /* 0x000fe20005f04270 */
[----:B------:R-:W1:Y:S01]  /*19660*/  SHFL.BFLY PT, R14, R5, 0x1, 0x1f ;  /* 0x0c201f00050e7f89 */ /* 0x000e6200000e0000 */
        /* <DEDUP_REMOVED lines=10> */
[----:B------:R-:W-:Y:S04]  /*19710*/  FSEL R17, R51, -INF , !P0 ;  /* 0xff80000033117808 */ /* 0x000fe80004000000 */
[----:B------:R-:W-:Y:S02]  /*19720*/  FMNMX.FTZ R6, R17, R0, !PT ;  /* 0x0000000011067209 */ /* 0x000fe40007810000 */
[----:B-1----:R-:W-:Y:S03]  /*19730*/  FMNMX.FTZ R0, R5, R14, !PT ;  /* 0x0000000e05007209 */ /* 0x002fe60007810000 */
[----:B------:R-:W1:Y:S01]  /*19740*/  SHFL.BFLY PT, R4, R6, 0x2, 0x1f ;  /* 0x0c401f0006047f89 */ /* 0x000e6200000e0000 */
[C---:B------:R-:W-:Y:S01]  /*19750*/  FSETP.NEU.FTZ.AND P0, PT, R0.reuse, -INF , PT ;  /* 0xff8000000000780b */ /* 0x040fe20003f1d000 */
[----:B------:R-:W-:Y:S05]  /*19760*/  FMUL.FTZ R137, R0, c[0x0][0x2d0] ;  /* 0x0000b40000897a20 */ /* 0x000fea0000410000 */
[----:B------:R-:W-:Y:S05]  /*19770*/  FSEL R137, R137, RZ, P0 ;  /* 0x000000ff89897208 */ /* 0x000fea0000000000 */
        /* <DEDUP_REMOVED lines=9> */
[----:B------:R-:W-:Y:S01]  /*19810*/  FSEL R4, R0, RZ, P0 ;  /* 0x000000ff00047208 */ /* 0x000fe20000000000 */
[----:B------:R-:W-:Y:S02]  /*19820*/  FFMA.FTZ R145, R145, c[0x0][0x2d0], -R137 ;  /* 0x0000b40091917a23 */ /* 0x000fe40000010889 */
[----:B------:R-:W1:Y:S01]  /*19830*/  SHFL.BFLY PT, R5, R6, 0x1, 0x1f ;  /* 0x0c201f0006057f89 */ /* 0x000e6200000e0000 */
[----:B------:R-:W2:Y:S01]  /*19840*/  MUFU.EX2 R19, R19 ;  /* 0x0000001300137308 */ /* 0x000ea20000000800 */
[----:B------:R-:W-:Y:S02]  /*19850*/  FADD.FTZ R3, -R4, R3 ;  /* 0x0000000304037221 */ /* 0x000fe40000010100 */
[--C-:B------:R-:W-:Y:S02]  /*19860*/  FFMA.FTZ R144, R144, c[0x0][0x2d0], -R137.reuse ;  /* 0x0000b40090907a23 */ /* 0x100fe40000010889 */
[----:B------:R-:W-:Y:S02]  /*19870*/  FMUL.FTZ R3, R3, c[0x0][0x2d0] ;  /* 0x0000b40003037a20 */ /* 0x000fe40000410000 */
        /* <DEDUP_REMOVED lines=8> */
[----:B------:R-:W3:Y:S01]  /*19900*/  MUFU.EX2 R3, R3 ;  /* 0x0000000300037308 */ /* 0x000ee20000000800 */
[--C-:B------:R-:W-:Y:S01]  /*19910*/  FFMA.FTZ R146, R146, c[0x0][0x2d0], -R137.reuse ;  /* 0x0000b40092927a23 */ /* 0x100fe20000010889 */
[----:B-1----:R-:W-:Y:S01]  /*19920*/  FMNMX.FTZ R16, R5, R6, !PT ;  /* 0x0000000605107209 */ /* 0x002fe20007810000 */
[--C-:B------:R-:W-:Y:S01]  /*19930*/  FFMA.FTZ R143, R143, c[0x0][0x2d0], -R137.reuse ;  /* 0x0000b4008f8f7a23 */ /* 0x100fe20000010889 */
[----:B--2---:R-:W-:Y:S01]  /*19940*/  F2FP.BF16.PACK_AB R20, R19, R49 ;  /* 0x000000311314723e */ /* 0x004fe200000010ff */
[--C-:B------:R-:W-:Y:S01]  /*19950*/  FFMA.FTZ R141, R141, c[0x0][0x2d0], -R137.reuse ;  /* 0x0000b4008d8d7a23 */ /* 0x100fe20000010889 */
[C---:B------:R-:W-:Y:S01]  /*19960*/  FSETP.NEU.FTZ.AND P0, PT, R16.reuse, -INF , PT ;  /* 0xff8000001000780b */ /* 0x040fe20003f1d000 */
[C---:B------:R-:W-:Y:S03]  /*19970*/  FMUL.FTZ R118, R16.reuse, c[0x0][0x2d0] ;  /* 0x0000b40010767a20 */ /* 0x040fe60000410000 */
[----:B------:R-:W1:Y:S01]  /*19980*/  MUFU.EX2 R48, R48 ;  /* 0x0000003000307308 */ /* 0x000e620000000800 */
[----:B------:R-:W-:Y:S01]  /*19990*/  FSEL R4, R16, RZ, P0 ;  /* 0x000000ff10047208 */ /* 0x000fe20000000000 */
[--C-:B------:R-:W-:Y:S01]  /*199a0*/  FFMA.FTZ R134, R134, c[0x0][0x2d0], -R137.reuse ;  /* 0x0000b40086867a23 */ /* 0x100fe20000010889 */
[----:B------:R-:W-:Y:S01]  /*199b0*/  FSEL R118, R118, RZ, P0 ;  /* 0x000000ff76767208 */ /* 0x000fe20000000000 */
[--C-:B------:R-:W-:Y:S01]  /*199c0*/  FFMA.FTZ R133, R133, c[0x0][0x2d0], -R137.reuse ;  /* 0x0000b40085857a23 */ /* 0x100fe20000010889 */
[----:B------:R-:W-:Y:S01]  /*199d0*/  ISETP.GT.AND P0, PT, R248, R226, PT ;  /* 0x000000e2f800720c */ /* 0x000fe20003f04270 */
[----:B------:R-:W-:Y:S02]  /*199e0*/  FADD.FTZ R2, -R4, R2 ;  /* 0x0000000204027221 */ /* 0x000fe40000010100 */
[--C-:B------:R-:W-:Y:S02]  /*199f0*/  FFMA.FTZ R117, R12, c[0x0][0x2d0], -R118.reuse ;  /* 0x0000b4000c757a23 */ /* 0x100fe40000010876 */
[----:B------:R-:W2:Y:S01]  /*19a00*/  LDSM.16.MT88.4 R12, [R208+0x100] ;  /* 0x00010000d00c783b */ /* 0x000ea20000004200 */
[--C-:B------:R-:W-:Y:S01]  /*19a10*/  FFMA.FTZ R51, R10, c[0x0][0x2d0], -R118.reuse ;  /* 0x0000b4000a337a23 */ /* 0x100fe20000010876 */
[----:B------:R-:W-:Y:S01]  /*19a20*/  MUFU.EX2 R129, R129 ;  /* 0x0000008100817308 */ /* 0x000fe20000000800 */
[--C-:B------:R-:W-:Y:S02]  /*19a30*/  FFMA.FTZ R50, R11, c[0x0][0x2d0], -R118.reuse ;  /* 0x0000b4000b327a23 */ /* 0x100fe40000010876 */
[--C-:B------:R-:W-:Y:S02]  /*19a40*/  FFMA.FTZ R116, R7, c[0x0][0x2d0], -R118.reuse ;  /* 0x0000b40007747a23 */ /* 0x100fe40000010876 */
[----:B------:R-:W-:Y:S02]  /*19a50*/  FMUL.FTZ R2, R2, c[0x0][0x2d0] ;  /* 0x0000b40002027a20 */ /* 0x000fe40000410000 */
[C---:B---3--:R-:W-:Y:S02]  /*19a60*/  FMUL.FTZ R4, R3.reuse, R112 ;  /* 0x0000007003047220 */ /* 0x048fe40000410000 */
[C---:B------:R-:W-:Y:S01]  /*19a70*/  FMUL.FTZ R5, R3.reuse, R113 ;  /* 0x0000007103057220 */ /* 0x040fe20000410000 */
[----:B------:R-:W-:Y:S01]  /*19a80*/  MUFU.EX2 R117, R117 ;  /* 0x0000007500757308 */ /* 0x000fe20000000800 */
[C---:B------:R-:W-:Y:S01]  /*19a90*/  FMUL.FTZ R8, R3.reuse, R108 ;  /* 0x0000006c03087220 */ /* 0x040fe20000410000 */
[----:B-1----:R-:W-:Y:S01]  /*19aa0*/  F2FP.BF16.PACK_AB R22, R48, R18 ;  /* 0x000000123016723e */ /* 0x002fe200000010ff */
        /* <DEDUP_REMOVED lines=13> */
[--C-:B------:R-:W-:Y:S02]  /*19b80*/  FFMA.FTZ R169, R45, c[0x0][0x2d0], -R118.reuse ;  /* 0x0000b4002da97a23 */ /* 0x100fe40000010876 */
[--C-:B------:R-:W-:Y:S02]  /*19b90*/  FFMA.FTZ R170, R44, c[0x0][0x2d0], -R118.reuse ;  /* 0x0000b4002caa7a23 */ /* 0x100fe40000010876 */
[----:B------:R-:W-:Y:S01]  /*19ba0*/  LDSM.16.MT88.4 R44, [R204+0x4900] ;  /* 0x00490000cc2c783b */ /* 0x000fe20000004200 */
        /* <DEDUP_REMOVED lines=23> */
[----:B-1----:R-:W-:Y:S01]  /*19d20*/  F2FP.BF16.PACK_AB R23, R50, R51 ;  /* 0x000000333217723e */ /* 0x002fe200000010ff */
[C---:B------:R-:W-:Y:S02]  /*19d30*/  FMUL.FTZ R95, R2.reuse, R95 ;  /* 0x0000005f025f7220 */ /* 0x040fe40000410000 */
[C---:B------:R-:W-:Y:S02]  /*19d40*/  FMUL.FTZ R96, R3.reuse, R96 ;  /* 0x0000006003607220 */ /* 0x040fe40000410000 */
[C---:B------:R-:W-:Y:S01]  /*19d50*/  FMUL.FTZ R97, R3.reuse, R97 ;  /* 0x0000006103617220 */ /* 0x040fe20000410000 */
[----:B------:R-:W-:Y:S01]  /*19d60*/  MUFU.EX2 R145, R145 ;  /* 0x0000009100917308 */ /* 0x000fe20000000800 */
[C---:B--2---:R-:W-:Y:S05]  /*19d70*/  HMMA.16816.F32.BF16 R4, R20.reuse, R12, R4 ;  /* 0x0000000c1404723c */ /* 0x044fea0000041804 */
[C---:B------:R-:W-:Y:S02]  /*19d80*/  FMUL.FTZ R98, R2.reuse, R98 ;  /* 0x0000006202627220 */ /* 0x040fe40000410000 */
[C---:B------:R-:W-:Y:S01]  /*19d90*/  FMUL.FTZ R99, R2.reuse, R99 ;  /* 0x0000006302637220 */ /* 0x040fe20000410000 */
[C---:B------:R-:W-:Y:S01]  /*19da0*/  HMMA.16816.F32.BF16 R8, R20.reuse, R14, R8 ;  /* 0x0000000e1408723c */ /* 0x040fe20000041808 */
[----:B------:R-:W1:Y:S01]  /*19db0*/  LDSM.16.MT88.4 R12, [R204+0x100] ;  /* 0x00010000cc0c783b */ /* 0x000e620000004200 */
[----:B------:R-:W-:Y:S02]  /*19dc0*/  MUFU.EX2 R144, R144 ;  /* 0x0000009000907308 */ /* 0x000fe40000000800 */
[C---:B------:R-:W-:Y:S02]  /*19dd0*/  FMUL.FTZ R100, R3.reuse, R100 ;  /* 0x0000006403647220 */ /* 0x040fe40000410000 */
[C---:B------:R-:W-:Y:S02]  /*19de0*/  FMUL.FTZ R101, R3.reuse, R101 ;  /* 0x0000006503657220 */ /* 0x040fe40000410000 */
[C---:B------:R-:W-:Y:S04]  /*19df0*/  HMMA.16816.F32.BF16 R68, R20.reuse, R24, R68 ;  /* 0x000000181444723c */ /* 0x040fe80000041844 */
[C---:B------:R-:W-:Y:S01]  /*19e00*/  FMUL.FTZ R102, R2.reuse, R102 ;  /* 0x0000006602667220 */ /* 0x040fe20000410000 */
[----:B------:R-:W-:Y:S01]  /*19e10*/  MUFU.EX2 R147, R147 ;  /* 0x0000009300937308 */ /* 0x000fe20000000800 */
[C---:B------:R-:W-:Y:S02]  /*19e20*/  FMUL.FTZ R103, R2.reuse, R103 ;  /* 0x0000006702677220 */ /* 0x040fe40000410000 */
[C---:B------:R-:W-:Y:S01]  /*19e30*/  HMMA.16816.F32.BF16 R72, R20.reuse, R26, R72 ;  /* 0x0000001a1448723c */ /* 0x040fe20000041848 */
[----:B------:R-:W2:Y:S03]  /*19e40*/  LDSM.16.MT88.4 R24, [R208+0x3100] ;  /* 0x00310000d018783b */ /* 0x000ea60000004200 */
[C---:B------:R-:W-:Y:S02]  /*19e50*/  FMUL.FTZ R52, R3.reuse, R52 ;  /* 0x0000003403347220 */ /* 0x040fe40000410000 */
[C---:B------:R-:W-:Y:S01]  /*19e60*/  FMUL.FTZ R53, R3.reuse, R53 ;  /* 0x0000003503357220 */ /* 0x040fe20000410000 */
[----:B------:R-:W-:Y:S01]  /*19e70*/  MUFU.EX2 R152, R152 ;  /* 0x0000009800987308 */ /* 0x000fe20000000800 */
[C---:B------:R-:W-:Y:S04]  /*19e80*/  HMMA.16816.F32.BF16 R76, R20.reuse, R28, R76 ;  /* 0x0000001c144c723c */ /* 0x040fe8000004184c */
[C---:B------:R-:W-:Y:S02]  /*19e90*/  FMUL.FTZ R54, R2.reuse, R54 ;  /* 0x0000003602367220 */ /* 0x040fe40000410000 */
[C---:B------:R-:W-:Y:S02]  /*19ea0*/  FMUL.FTZ R55, R2.reuse, R55 ;  /* 0x0000003702377220 */ /* 0x040fe40000410000 */
[C---:B------:R-:W-:Y:S01]  /*19eb0*/  HMMA.16816.F32.BF16 R80, R20.reuse, R30, R80 ;  /* 0x0000001e1450723c */ /* 0x040fe20000041850 */
[----:B------:R-:W4:Y:S01]  /*19ec0*/  LDSM.16.MT88.4 R28, [R206+0x3100] ;  /* 0x00310000ce1c783b */ /* 0x000f220000004200 */
[----:B------:R-:W-:Y:S02]  /*19ed0*/  MUFU.EX2 R162, R162 ;  /* 0x000000a200a27308 */ /* 0x000fe40000000800 */
[C---:B------:R-:W-:Y:S02]  /*19ee0*/  FMUL.FTZ R56, R3.reuse, R56 ;  /* 0x0000003803387220 */ /* 0x040fe40000410000 */
[C---:B------:R-:W-:Y:S02]  /*19ef0*/  FMUL.FTZ R57, R3.reuse, R57 ;  /* 0x0000003903397220 */ /* 0x040fe40000410000 */
        /* <DEDUP_REMOVED lines=8> */
[----:B------:R-:W-:Y:S01]  /*19f80*/  FMUL.FTZ R13, R3, R105 ;  /* 0x00000069030d7220 */ /* 0x000fe20000410000 */
[----:B------:R-:W-:Y:S01]  /*19f90*/  MUFU.EX2 R164, R164 ;  /* 0x000000a400a47308 */ /* 0x000fe20000000800 */
[C---:B------:R-:W-:Y:S03]  /*19fa0*/  HMMA.16816.F32.BF16 R88, R20.reuse, R14, R88 ;  /* 0x0000000e1458723c */ /* 0x040fe60000041858 */
[--C-:B------:R-:W-:Y:S02]  /*19fb0*/  FFMA.FTZ R105, R41, c[0x0][0x2d0], -R118.reuse ;  /* 0x0000b40029697a23 */ /* 0x100fe40000010876 */
[--C-:B------:R-:W-:Y:S02]  /*19fc0*/  FFMA.FTZ R104, R138, c[0x0][0x2d0], -R137.reuse ;  /* 0x0000b4008a687a23 */ /* 0x100fe40000010889 */
[--C-:B------:R-:W-:Y:S01]  /*19fd0*/  FFMA.FTZ R138, R36, c[0x0][0x2d0], -R118.reuse ;  /* 0x0000b400248a7a23 */ /* 0x100fe20000010876 */
[C---:B--2---:R-:W-:Y:S01]  /*19fe0*/  HMMA.16816.F32.BF16 R92, R20.reuse, R24, R92 ;  /* 0x00000018145c723c */ /* 0x044fe2000004185c */
[----:B------:R-:W-:Y:S03]  /*19ff0*/  MUFU.EX2 R105, R105 ;  /* 0x0000006900697308 */ /* 0x000fe60000000800 */
[----:B------:R-:W-:Y:S02]  /*1a000*/  FMUL.FTZ R14, R2, R106 ;  /* 0x0000006a020e7220 */ /* 0x000fe40000410000 */
[--C-:B------:R-:W-:Y:S02]  /*1a010*/  FFMA.FTZ R106, R40, c[0x0][0x2d0], -R118.reuse ;  /* 0x0000b400286a7a23 */ /* 0x100fe40000010876 */
[C---:B------:R-:W-:Y:S01]  /*1a020*/  HMMA.16816.F32.BF16 R96, R20.reuse, R26, R96 ;  /* 0x0000001a1460723c */ /* 0x040fe20000041860 */
[----:B------:R-:W1:Y:S02]  /*1a030*/  LDSM.16.MT88.4 R24, [R204+0x3100] ;  /* 0x00310000cc18783b */ /* 0x000e640000004200 */
[----:B------:R-:W2:Y:S01]  /*1a040*/  MUFU.EX2 R104, R104 ;  /* 0x0000006800687308 */ /* 0x000ea20000000800 */
[C---:B------:R-:W-:Y:S02]  /*1a050*/  FMUL.FTZ R15, R2.reuse, R107 ;  /* 0x0000006b020f7220 */ /* 0x040fe40000410000 */
[--C-:B------:R-:W-:Y:S02]  /*1a060*/  FFMA.FTZ R107, R37, c[0x0][0x2d0], -R118.reuse ;  /* 0x0000b400256b7a23 */ /* 0x100fe40000010876 */
[C---:B------:R-:W-:Y:S01]  /*1a070*/  FMUL.FTZ R59, R2.reuse, R59 ;  /* 0x0000003b023b7220 */ /* 0x040fe20000410000 */
[----:B------:R-:W-:Y:S02]  /*1a080*/  LDSM.16.MT88.4 R36, [R205+0x900] ;  /* 0x00090000cd24783b */ /* 0x000fe40000004200 */
[C---:B----4-:R-:W-:Y:S02]  /*1a090*/  HMMA.16816.F32.BF16 R12, R20.reuse, R28, R12 ;  /* 0x0000001c140c723c */ /* 0x050fe4000004180c */
[----:B------:R-:W4:Y:S01]  /*1a0a0*/  MUFU.EX2 R106, R106 ;  /* 0x0000006a006a7308 */ /* 0x000f220000000800 */
[C---:B------:R-:W-:Y:S02]  /*1a0b0*/  FMUL.FTZ R60, R3.reuse, R60 ;  /* 0x0000003c033c7220 */ /* 0x040fe40000410000 */
[C---:B------:R-:W-:Y:S01]  /*1a0c0*/  FMUL.FTZ R61, R3.reuse, R61 ;  /* 0x0000003d033d7220 */ /* 0x040fe20000410000 */
[----:B------:R-:W-:Y:S01]  /*1a0d0*/  LDSM.16.MT88.4 R40, [R204+0x900] ;  /* 0x00090000cc28783b */ /* 0x000fe20000004200 */
[C---:B------:R-:W-:Y:S01]  /*1a0e0*/  FMUL.FTZ R62, R2.reuse, R62 ;  /* 0x0000003e023e7220 */ /* 0x040fe20000410000 */
[C---:B------:R-:W-:Y:S04]  /*1a0f0*/  HMMA.16816.F32.BF16 R100, R20.reuse, R30, R100 ;  /* 0x0000001e1464723c */ /* 0x040fe80000041864 */
[C---:B------:R-:W-:Y:S01]  /*1a100*/  FMUL.FTZ R63, R2.reuse, R63 ;  /* 0x0000003f023f7220 */ /* 0x040fe20000410000 */
[----:B------:R-:W-:Y:S01]  /*1a110*/  MUFU.EX2 R107, R107 ;  /* 0x0000006b006b7308 */ /* 0x000fe20000000800 */
[----:B------:R-:W5:Y:S01]  /*1a120*/  LDSM.16.MT88.4 R28, [R208+0x900] ;  /* 0x00090000d01c783b */ /* 0x000f620000004200 */
[C---:B------:R-:W-:Y:S01]  /*1a130*/  FMUL.FTZ R64, R3.reuse, R64 ;  /* 0x0000004003407220 */ /* 0x040fe20000410000 */
[C---:B------:R-:W-:Y:S04]  /*1a140*/  HMMA.16816.F32.BF16 R52, R20.reuse, R32, R52 ;  /* 0x000000201434723c */ /* 0x040fe80000041834 */
[----:B------:R-:W-:Y:S02]  /*1a150*/  FMUL.FTZ R65, R3, R65 ;  /* 0x0000004103417220 */ /* 0x000fe40000410000 */
[C---:B------:R-:W-:Y:S01]  /*1a160*/  FMUL.FTZ R66, R2.reuse, R66 ;  /* 0x0000004202427220 */ /* 0x040fe20000410000 */
[----:B------:R-:W2:Y:S01]  /*1a170*/  MUFU.EX2 R138, R138 ;  /* 0x0000008a008a7308 */ /* 0x000ea20000000800 */
[C---:B------:R-:W-:Y:S01]  /*1a180*/  HMMA.16816.F32.BF16 R56, R20.reuse, R34, R56 ;  /* 0x000000221438723c */ /* 0x040fe20000041838 */
[----:B------:R-:W5:Y:S03]  /*1a190*/  LDSM.16.MT88.4 R32, [R206+0x900] ;  /* 0x00090000ce20783b */ /* 0x000f660000004200 */
[----:B------:R-:W-:Y:S02]  /*1a1a0*/  FMUL.FTZ R67, R2, R67 ;  /* 0x0000004302437220 */ /* 0x000fe40000410000 */
[--C-:B------:R-:W-:Y:S02]  /*1a1b0*/  FFMA.FTZ R154, R154, c[0x0][0x2d0], -R118.reuse ;  /* 0x0000b4009a9a7a23 */ /* 0x100fe40000010876 */
[C---:B-1----:R-:W-:Y:S01]  /*1a1c0*/  HMMA.16816.F32.BF16 R60, R20.reuse, R24, R60 ;  /* 0x00000018143c723c */ /* 0x042fe2000004183c */
[----:B------:R-:W-:Y:S03]  /*1a1d0*/  MUFU.EX2 R165, R165 ;  /* 0x000000a500a57308 */ /* 0x000fe60000000800 */
[--C-:B------:R-:W-:Y:S02]  /*1a1e0*/  FFMA.FTZ R155, R155, c[0x0][0x2d0], -R118.reuse ;  /* 0x0000b4009b9b7a23 */ /* 0x100fe40000010876 */
[--C-:B------:R-:W-:Y:S02]  /*1a1f0*/  FFMA.FTZ R160, R160, c[0x0][0x2d0], -R118.reuse ;  /* 0x0000b400a0a07a23 */ /* 0x100fe40000010876 */
[----:B------:R-:W-:Y:S01]  /*1a200*/  HMMA.16816.F32.BF16 R64, R20, R26, R64 ;  /* 0x0000001a1440723c */ /* 0x000fe20000041840 */
[----:B------:R-:W1:Y:S02]  /*1a210*/  LDSM.16.MT88.4 R24, [R208+0x3900] ;  /* 0x00390000d018783b */ /* 0x000e640000004200 */
[----:B------:R-:W1:Y:S01]  /*1a220*/  MUFU.EX2 R154, R154 ;  /* 0x0000009a009a7308 */ /* 0x000e620000000800 */
[--C-:B------:R-:W-:Y:S02]  /*1a230*/  FFMA.FTZ R161, R161, c[0x0][0x2d0], -R118.reuse ;  /* 0x0000b400a1a17a23 */ /* 0x100fe40000010876 */
[--C-:B------:R-:W-:Y:S01]  /*1a240*/  FFMA.FTZ R168, R168, c[0x0][0x2d0], -R118.reuse ;  /* 0x0000b400a8a87a23 */ /* 0x100fe20000010876 */
[----:B---3--:R-:W-:Y:S01]  /*1a250*/  F2FP.BF16.PACK_AB R20, R132, R129 ;  /* 0x000000818414723e */ /* 0x008fe200000010ff */
[--C-:B------:R-:W-:Y:S01]  /*1a260*/  FFMA.FTZ R167, R167, c[0x0][0x2d0], -R118.reuse ;  /* 0x0000b400a7a77a23 */ /* 0x100fe20000010876 */
[----:B--2---:R-:W-:Y:S03]  /*1a270*/  F2FP.BF16.PACK_AB R22, R104, R135 ;  /* 0x000000876816723e */ /* 0x004fe600000010ff */
[----:B----4-:R-:W-:Y:S01]  /*1a280*/  F2FP.BF16.PACK_AB R21, R106, R105 ;  /* 0x000000696a15723e */ /* 0x010fe200000010ff */
[----:B------:R-:W2:Y:S01]  /*1a290*/  MUFU.EX2 R155, R155 ;  /* 0x0000009b009b7308 */ /* 0x000ea20000000800 */
[----:B------:R-:W-:Y:S01]  /*1a2a0*/  F2FP.BF16.PACK_AB R23, R138, R107 ;  /* 0x0000006b8a17723e */ /* 0x000fe200000010ff */
[--C-:B------:R-:W-:Y:S02]  /*1a2b0*/  FFMA.FTZ R166, R166, c[0x0][0x2d0], -R118.reuse ;  /* 0x0000b400a6a67a23 */ /* 0x100fe40000010876 */
[--C-:B------:R-:W-:Y:S02]  /*1a2c0*/  FFMA.FTZ R142, R142, c[0x0][0x2d0], -R118.reuse ;  /* 0x0000b4008e8e7a23 */ /* 0x100fe40000010876 */
[--C-:B------:R-:W-:Y:S02]  /*1a2d0*/  FFMA.FTZ R140, R140, c[0x0][0x2d0], -R118.reuse ;  /* 0x0000b4008c8c7a23 */ /* 0x100fe40000010876 */
[C---:B-----5:R-:W-:Y:S02]  /*1a2e0*/  HMMA.16816.F32.BF16 R4, R20.reuse, R28, R4 ;  /* 0x0000001c1404723c */ /* 0x060fe40000041804 */
[----:B------:R-:W-:Y:S01]  /*1a2f0*/  MUFU.EX2 R160, R160 ;  /* 0x000000a000a07308 */ /* 0x000fe20000000800 */
[--C-:B------:R-:W-:Y:S02]  /*1a300*/  FFMA.FTZ R139, R139, c[0x0][0x2d0], -R118.reuse ;  /* 0x0000b4008b8b7a23 */ /* 0x100fe40000010876 */
[--C-:B------:R-:W-:Y:S02]  /*1a310*/  FFMA.FTZ R131, R131, c[0x0][0x2d0], -R137.reuse ;  /* 0x0000b40083837a23 */ /* 0x100fe40000010889 */
[----:B------:R-:W-:Y:S01]  /*1a320*/  FFMA.FTZ R137, R128, c[0x0][0x2d0], -R137 ;  /* 0x0000b40080897a23 */ /* 0x000fe20000010889 */
[C---:B------:R-:W-:Y:S01]  /*1a330*/  HMMA.16816.F32.BF16 R8, R20.reuse, R30, R8 ;  /* 0x0000001e1408723c */ /* 0x040fe20000041808 */
[----:B------:R-:W3:Y:S03]  /*1a340*/  LDSM.16.MT88.4 R28, [R206+0x3900] ;  /* 0x00390000ce1c783b */ /* 0x000ee60000004200 */
[----:B------:R-:W4:Y:S01]  /*1a350*/  MUFU.EX2 R161, R161 ;  /* 0x000000a100a17308 */ /* 0x000f220000000800 */
[--C-:B------:R-:W-:Y:S02]  /*1a360*/  FFMA.FTZ R128, R136, c[0x0][0x2d0], -R118.reuse ;  /* 0x0000b40088807a23 */ /* 0x100fe40000010876 */
[--C-:B------:R-:W-:Y:S01]  /*1a370*/  FFMA.FTZ R130, R130, c[0x0][0x2d0], -R118.reuse ;  /* 0x0000b40082827a23 */ /* 0x100fe20000010876 */
[C---:B------:R-:W-:Y:S04]  /*1a380*/  HMMA.16816.F32.BF16 R68, R20.reuse, R32, R68 ;  /* 0x000000201444723c */ /* 0x040fe80000041844 */
[--C-:B------:R-:W-:Y:S02]  /*1a390*/  FFMA.FTZ R119, R119, c[0x0][0x2d0], -R118.reuse ;  /* 0x0000b40077777a23 */ /* 0x100fe40000010876 */
[----:B------:R-:W5:Y:S01]  /*1a3a0*/  MUFU.EX2 R168, R168 ;  /* 0x000000a800a87308 */ /* 0x000f620000000800 */
[----:B------:R-:W-:Y:S01]  /*1a3b0*/  FFMA.FTZ R118, R17, c[0x0][0x2d0], -R118 ;  /* 0x0000b40011767a23 */ /* 0x000fe20000010876 */
[C---:B------:R-:W-:Y:S01]  /*1a3c0*/  HMMA.16816.F32.BF16 R72, R20.reuse, R34, R72 ;  /* 0x000000221448723c */ /* 0x040fe20000041848 */
[----:B------:R-:W2:Y:S03]  /*1a3d0*/  LDSM.16.MT88.4 R32, [R205+0x3900] ;  /* 0x00390000cd20783b */ /* 0x000ea60000004200 */
[----:B------:R-:W-:Y:S02]  /*1a3e0*/  FFMA.FTZ R49, R3, R245, R49 ;  /* 0x000000f503317223 */ /* 0x000fe40000010031 */
[----:B------:R-:W-:Y:S01]  /*1a3f0*/  FFMA.FTZ R117, R2, R244, R117 ;  /* 0x000000f402757223 */ /* 0x000fe20000010075 */
[----:B------:R-:W-:Y:S01]  /*1a400*/  IADD3 R2, R248, -0x1, RZ ;  /* 0xfffffffff8027810 */ /* 0x000fe20007ffe0ff */
[C---:B------:R-:W-:Y:S01]  /*1a410*/  HMMA.16816.F32.BF16 R76, R20.reuse, R36, R76 ;  /* 0x00000024144c723c */ /* 0x040fe2000004184c */
[----:B------:R-:W1:Y:S03]  /*1a420*/  MUFU.EX2 R167, R167 ;  /* 0x000000a700a77308 */ /* 0x000e660000000800 */
[----:B------:R-:W-:Y:S02]  /*1a430*/  FADD.FTZ R49, R19, R49 ;  /* 0x0000003113317221 */ /* 0x000fe40000010000 */
[----:B------:R-:W-:Y:S02]  /*1a440*/  FADD.FTZ R117, R116, R117 ;  /* 0x0000007574757221 */ /* 0x000fe40000010000 */
[C---:B------:R-:W-:Y:S01]  /*1a450*/  HMMA.16816.F32.BF16 R80, R20.reuse, R38, R80 ;  /* 0x000000261450723c */ /* 0x040fe20000041850 */
[----:B------:R-:W2:Y:S02]  /*1a460*/  LDSM.16.MT88.4 R36, [R204+0x3900] ;  /* 0x00390000cc24783b */ /* 0x000ea40000004200 */
[----:B------:R-:W-:Y:S01]  /*1a470*/  MUFU.EX2 R166, R166 ;  /* 0x000000a600a67308 */ /* 0x000fe20000000800 */
[----:B------:R-:W-:Y:S02]  /*1a480*/  FADD.FTZ R18, R18, R49 ;  /* 0x0000003112127221 */ /* 0x000fe40000010000 */
[----:B------:R-:W-:Y:S02]  /*1a490*/  FADD.FTZ R117, R51, R117 ;  /* 0x0000007533757221 */ /* 0x000fe40000010000 */
[C---:B------:R-:W-:Y:S04]  /*1a4a0*/  HMMA.16816.F32.BF16 R84, R20.reuse, R40, R84 ;  /* 0x000000281454723c */ /* 0x040fe80000041854 */
[----:B------:R-:W-:Y:S01]  /*1a4b0*/  FADD.FTZ R18, R48, R18 ;  /* 0x0000001230127221 */ /* 0x000fe20000010000 */
[----:B------:R-:W2:Y:S01]  /*1a4c0*/  MUFU.EX2 R169, R169 ;  /* 0x000000a900a97308 */ /* 0x000ea20000000800 */
[----:B------:R-:W-:Y:S02]  /*1a4d0*/  FADD.FTZ R50, R50, R117 ;  /* 0x0000007532327221 */ /* 0x000fe40000010000 */
[C---:B------:R-:W-:Y:S01]  /*1a4e0*/  HMMA.16816.F32.BF16 R88, R20.reuse, R42, R88 ;  /* 0x0000002a1458723c */ /* 0x040fe20000041858 */
[----:B------:R-:W-:Y:S03]  /*1a4f0*/  LDSM.16.MT88.4 R40, [R204+0x4100] ;  /* 0x00410000cc28783b */ /* 0x000fe60000004200 */
        /* <DEDUP_REMOVED lines=16> */
[----:B------:R-:W3:Y:S03]  /*1a600*/  LDSM.16.MT88.4 R28, [R206+0x1100] ;  /* 0x00110000ce1c783b */ /* 0x000ee60000004200 */
[----:B------:R-:W-:Y:S02]  /*1a610*/  FADD.FTZ R138, R154, R138 ;  /* 0x0000008a9a8a7221 */ /* 0x000fe40000010000 */
[----:B------:R-:W-:Y:S01]  /*1a620*/  MUFU.EX2 R141, R141 ;  /* 0x0000008d008d7308 */ /* 0x000fe20000000800 */
[----:B------:R-:W-:Y:S01]  /*1a630*/  IMAD.MOV.U32 R248, RZ, RZ, R2 ;  /* 0x000000fffff87224 */ /* 0x000fe200078e0002 */
[C---:B--2---:R-:W-:Y:S04]  /*1a640*/  HMMA.16816.F32.BF16 R52, R20.reuse, R32, R52 ;  /* 0x000000201434723c */ /* 0x044fe80000041834 */
[----:B------:R-:W-:Y:S02]  /*1a650*/  IMAD.MOV.U32 R3, RZ, RZ, R0 ;  /* 0x000000ffff037224 */ /* 0x000fe400078e0000 */
[----:B------:R-:W-:Y:S02]  /*1a660*/  IMAD.MOV.U32 R2, RZ, RZ, R16 ;  /* 0x000000ffff027224 */ /* 0x000fe400078e0010 */
[C---:B------:R-:W-:Y:S01]  /*1a670*/  HMMA.16816.F32.BF16 R56, R20.reuse, R34, R56 ;  /* 0x000000221438723c */ /* 0x040fe20000041838 */
[----:B------:R-:W2:Y:S01]  /*1a680*/  LDSM.16.MT88.4 R32, [R205+0x1100] ;  /* 0x00110000cd20783b */ /* 0x000ea20000004200 */
[----:B------:R-:W1:Y:S06]  /*1a690*/  MUFU.EX2 R170, R170 ;  /* 0x000000aa00aa7308 */ /* 0x000e6c0000000800 */
[C---:B------:R-:W-:Y:S04]  /*1a6a0*/  HMMA.16816.F32.BF16 R60, R20.reuse, R36, R60 ;  /* 0x00000024143c723c */ /* 0x040fe8000004183c */
[----:B------:R-:W1:Y:S04]  /*1a6b0*/  MUFU.EX2 R142, R142 ;  /* 0x0000008e008e7308 */ /* 0x000e680000000800 */
[----:B------:R-:W-:Y:S01]  /*1a6c0*/  HMMA.16816.F32.BF16 R64, R20, R38, R64 ;  /* 0x000000261440723c */ /* 0x000fe20000041840 */
[----:B------:R-:W2:Y:S05]  /*1a6d0*/  LDSM.16.MT88.4 R36, [R204+0x1100] ;  /* 0x00110000cc24783b */ /* 0x000eaa0000004200 */
[----:B------:R-:W-:Y:S01]  /*1a6e0*/  MUFU.EX2 R140, R140 ;  /* 0x0000008c008c7308 */ /* 0x000fe20000000800 */
[----:B------:R-:W-:Y:S01]  /*1a6f0*/  F2FP.BF16.PACK_AB R20, R144, R145 ;  /* 0x000000919014723e */ /* 0x000fe200000010ff */
[----:B------:R-:W-:Y:S01]  /*1a700*/  FADD.FTZ R145, R145, R135 ;  /* 0x0000008791917221 */ /* 0x000fe20000010000 */
[----:B------:R-:W-:Y:S03]  /*1a710*/  F2FP.BF16.PACK_AB R22, R152, R147 ;  /* 0x000000939816723e */ /* 0x000fe600000010ff */
[----:B------:R-:W-:Y:S01]  /*1a720*/  F2FP.BF16.PACK_AB R21, R155, R154 ;  /* 0x0000009a9b15723e */ /* 0x000fe200000010ff */
[----:B------:R-:W-:Y:S01]  /*1a730*/  FADD.FTZ R145, R144, R145 ;  /* 0x0000009190917221 */ /* 0x000fe20000010000 */
[----:B----4-:R-:W-:Y:S01]  /*1a740*/  F2FP.BF16.PACK_AB R23, R161, R160 ;  /* 0x000000a0a117723e */ /* 0x010fe200000010ff */
[----:B------:R-:W-:Y:S01]  /*1a750*/  FADD.FTZ R155, R155, R138 ;  /* 0x0000008a9b9b7221 */ /* 0x000fe20000010000 */
[----:B------:R-:W4:Y:S01]  /*1a760*/  MUFU.EX2 R139, R139 ;  /* 0x0000008b008b7308 */ /* 0x000f220000000800 */
[----:B------:R-:W-:Y:S02]  /*1a770*/  FADD.FTZ R147, R147, R145 ;  /* 0x0000009193937221 */ /* 0x000fe40000010000 */
[----:B------:R-:W-:Y:S02]  /*1a780*/  FADD.FTZ R155, R160, R155 ;  /* 0x0000009ba09b7221 */ /* 0x000fe40000010000 */
[C---:B-1----:R-:W-:Y:S03]  /*1a790*/  HMMA.16816.F32.BF16 R4, R20.reuse, R24, R4 ;  /* 0x000000181404723c */ /* 0x042fe60000041804 */
[----:B------:R-:W-:Y:S02]  /*1a7a0*/  FADD.FTZ R147, R152, R147 ;  /* 0x0000009398937221 */ /* 0x000fe40000010000 */
[----:B------:R-:W-:Y:S01]  /*1a7b0*/  MUFU.EX2 R134, R134 ;  /* 0x0000008600867308 */ /* 0x000fe20000000800 */
[----:B------:R-:W-:Y:S02]  /*1a7c0*/  FADD.FTZ R161, R161, R155 ;  /* 0x0000009ba1a17221 */ /* 0x000fe40000010000 */
[C---:B------:R-:W-:Y:S01]  /*1a7d0*/  HMMA.16816.F32.BF16 R8, R20.reuse, R26, R8 ;  /* 0x0000001a1408723c */ /* 0x040fe20000041808 */
[----:B------:R-:W1:Y:S03]  /*1a7e0*/  LDSM.16.MT88.4 R24, [R208+0x4100] ;  /* 0x00410000d018783b */ /* 0x000e660000004200 */
[----:B-----5:R-:W-:Y:S03]  /*1a7f0*/  FADD.FTZ R161, R168, R161 ;  /* 0x000000a1a8a17221 */ /* 0x020fe60000010000 */
[----:B------:R-:W-:Y:S01]  /*1a800*/  MUFU.EX2 R133, R133 ;  /* 0x0000008500857308 */ /* 0x000fe20000000800 */
[C---:B---3--:R-:W-:Y:S08]  /*1a810*/  HMMA.16816.F32.BF16 R68, R20.reuse, R28, R68 ;  /* 0x0000001c1444723c */ /* 0x048ff00000041844 */
[C---:B------:R-:W-:Y:S01]  /*1a820*/  HMMA.16816.F32.BF16 R72, R20.reuse, R30, R72 ;  /* 0x0000001e1448723c */ /* 0x040fe20000041848 */
[----:B------:R-:W3:Y:S01]  /*1a830*/  LDSM.16.MT88.4 R28, [R206+0x4100] ;  /* 0x00410000ce1c783b */ /* 0x000ee20000004200 */
[----:B------:R-:W-:Y:S06]  /*1a840*/  MUFU.EX2 R131, R131 ;  /* 0x0000008300837308 */ /* 0x000fec0000000800 */
[C---:B--2---:R-:W-:Y:S04]  /*1a850*/  HMMA.16816.F32.BF16 R76, R20.reuse, R32, R76 ;  /* 0x00000020144c723c */ /* 0x044fe8000004184c */
[----:B------:R-:W-:Y:S04]  /*1a860*/  MUFU.EX2 R137, R137 ;  /* 0x0000008900897308 */ /* 0x000fe80000000800 */
[C---:B------:R-:W-:Y:S01]  /*1a870*/  HMMA.16816.F32.BF16 R80, R20.reuse, R34, R80 ;  /* 0x000000221450723c */ /* 0x040fe20000041850 */
[----:B------:R-:W2:Y:S05]  /*1a880*/  LDSM.16.MT88.4 R32, [R205+0x4100] ;  /* 0x00410000cd20783b */ /* 0x000eaa0000004200 */
[----:B------:R-:W5:Y:S02]  /*1a890*/  MUFU.EX2 R128, R128 ;  /* 0x0000008000807308 */ /* 0x000f640000000800 */
[C---:B------:R-:W-:Y:S08]  /*1a8a0*/  HMMA.16816.F32.BF16 R84, R20.reuse, R36, R84 ;  /* 0x000000241454723c */ /* 0x040ff00000041854 */
[C---:B------:R-:W-:Y:S01]  /*1a8b0*/  HMMA.16816.F32.BF16 R88, R20.reuse, R38, R88 ;  /* 0x000000261458723c */ /* 0x040fe20000041858 */
[----:B------:R-:W4:Y:S01]  /*1a8c0*/  LDSM.16.MT88.4 R36, [R208+0x1900] ;  /* 0x00190000d024783b */ /* 0x000f220000004200 */
[----:B------:R-:W2:Y:S06]  /*1a8d0*/  MUFU.EX2 R130, R130 ;  /* 0x0000008200827308 */ /* 0x000eac0000000800 */
[C---:B-1----:R-:W-:Y:S04]  /*1a8e0*/  HMMA.16816.F32.BF16 R92, R20.reuse, R24, R92 ;  /* 0x00000018145c723c */ /* 0x042fe8000004185c */
[----:B------:R-:W1:Y:S04]  /*1a8f0*/  MUFU.EX2 R119, R119 ;  /* 0x0000007700777308 */ /* 0x000e680000000800 */
[C---:B------:R-:W-:Y:S01]  /*1a900*/  HMMA.16816.F32.BF16 R96, R20.reuse, R26, R96 ;  /* 0x0000001a1460723c */ /* 0x040fe20000041860 */
[----:B------:R-:W1:Y:S05]  /*1a910*/  LDSM.16.MT88.4 R24, [R206+0x1900] ;  /* 0x00190000ce18783b */ /* 0x000e6a0000004200 */
[----:B------:R-:W1:Y:S02]  /*1a920*/  MUFU.EX2 R118, R118 ;  /* 0x0000007600767308 */ /* 0x000e640000000800 */
[C---:B---3--:R-:W-:Y:S08]  /*1a930*/  HMMA.16816.F32.BF16 R12, R20.reuse, R28, R12 ;  /* 0x0000001c140c723c */ /* 0x048ff0000004180c */
[C---:B------:R-:W-:Y:S01]  /*1a940*/  HMMA.16816.F32.BF16 R100, R20.reuse, R30, R100 ;  /* 0x0000001e1464723c */ /* 0x040fe20000041864 */
[----:B------:R-:W3:Y:S07]  /*1a950*/  LDSM.16.MT88.4 R28, [R205+0x1900] ;  /* 0x00190000cd1c783b */ /* 0x000eee0000004200 */
        /* <DEDUP_REMOVED lines=17> */
[----:B------:R-:W-:Y:S03]  /*1aa70*/  FADD.FTZ R169, R169, R167 ;  /* 0x000000a7a9a97221 */ /* 0x000fe60000010000 */
[C---:B------:R-:W-:Y:S01]  /*1aa80*/  HMMA.16816.F32.BF16 R8, R20.reuse, R38, R8 ;  /* 0x000000261408723c */ /* 0x040fe20000041808 */
[----:B------:R-:W4:Y:S03]  /*1aa90*/  LDSM.16.MT88.4 R36, [R208+0x4900] ;  /* 0x00490000d024783b */ /* 0x000f260000004200 */
[----:B------:R-:W-:Y:S04]  /*1aaa0*/  FADD.FTZ R169, R170, R169 ;  /* 0x000000a9aaa97221 */ /* 0x000fe80000010000 */
        /* <DEDUP_REMOVED lines=11> */
[----:B------:R-:W-:Y:S07]  /*1ab60*/  LDSM.16.MT88.4 R36, [R204+0x2100] ;  /* 0x00210000cc24783b */ /* 0x000fee0000004200 */
        /* <DEDUP_REMOVED lines=20> */
[----:B------:R-:W-:Y:S03]  /*1acb0*/  FADD.FTZ R139, R139, R142 ;  /* 0x0000008e8b8b7221 */ /* 0x000fe60000010000 */
[C---:B------:R-:W-:Y:S01]  /*1acc0*/  HMMA.16816.F32.BF16 R8, R20.reuse, R30, R8 ;  /* 0x0000001e1408723c */ /* 0x040fe20000041808 */
[----:B------:R-:W3:Y:S03]  /*1acd0*/  LDSM.16.MT88.4 R28, [R208+0x5100] ;  /* 0x00510000d01c783b */ /* 0x000ee60000004200 */
[----:B-----5:R-:W-:Y:S04]  /*1ace0*/  FADD.FTZ R139, R128, R139 ;  /* 0x0000008b808b7221 */ /* 0x020fe80000010000 */
[C---:B--2---:R-:W-:Y:S04]  /*1acf0*/  HMMA.16816.F32.BF16 R68, R20.reuse, R32, R68 ;  /* 0x000000201444723c */ /* 0x044fe80000041844 */
[----:B------:R-:W-:Y:S04]  /*1ad00*/  FADD.FTZ R139, R130, R139 ;  /* 0x0000008b828b7221 */ /* 0x000fe80000010000 */
[C---:B------:R-:W-:Y:S01]  /*1ad10*/  HMMA.16816.F32.BF16 R72, R20.reuse, R34, R72 ;  /* 0x000000221448723c */ /* 0x040fe20000041848 */
[----:B------:R-:W2:Y:S03]  /*1ad20*/  LDSM.16.MT88.4 R32, [R206+0x5100] ;  /* 0x00510000ce20783b */ /* 0x000ea60000004200 */
[----:B------:R-:W-:Y:S04]  /*1ad30*/  FADD.FTZ R139, R119, R139 ;  /* 0x0000008b778b7221 */ /* 0x000fe80000010000 */
[C---:B-1----:R-:W-:Y:S04]  /*1ad40*/  HMMA.16816.F32.BF16 R76, R20.reuse, R24, R76 ;  /* 0x00000018144c723c */ /* 0x042fe8000004184c */
[----:B------:R-:W-:Y:S04]  /*1ad50*/  FADD.FTZ R244, R118, R139 ;  /* 0x0000008b76f47221 */ /* 0x000fe80000010000 */
        /* <DEDUP_REMOVED lines=23> */
[----:B------:R-:W2:Y:S02]  /*1aed0*/  LDSM.16.MT88.4 R4, [R206+0x5900] ;  /* 0x00590000ce04783b */ /* 0x000ea40000004200 */
[----:B------:R-:W-:Y:S05]  /*1aee0*/  FADD.FTZ R245, R137, R134 ;  /* 0x0000008689f57221 */ /* 0x000fea0000010000 */
[C---:B------:R-:W-:Y:S01]  /*1aef0*/  HMMA.16816.F32.BF16 R108, R20.reuse, R110, R8 ;  /* 0x0000006e146c723c */ /* 0x040fe20000041808 */
[----:B------:R-:W5:Y:S07]  /*1af00*/  LDSM.16.MT88.4 R8, [R205+0x5900] ;  /* 0x00590000cd08783b */ /* 0x000f6e0000004200 */
[C---:B----4-:R-:W-:Y:S08]  /*1af10*/  HMMA.16816.F32.BF16 R68, R20.reuse, R36, R68 ;  /* 0x000000241444723c */ /* 0x050ff00000041844 */
        /* <DEDUP_REMOVED lines=8> */
[C---:B--2---:R-:W-:Y:S08]  /*1afa0*/  HMMA.16816.F32.BF16 R104, R20.reuse, R4, R12 ;  /* 0x000000041468723c */ /* 0x044ff0000004180c */
[C---:B------:R-:W-:Y:S08]  /*1afb0*/  HMMA.16816.F32.BF16 R100, R20.reuse, R6, R100 ;  /* 0x000000061464723c */ /* 0x040ff00000041864 */
[C---:B-----5:R-:W-:Y:S08]  /*1afc0*/  HMMA.16816.F32.BF16 R52, R20.reuse, R8, R52 ;  /* 0x000000081434723c */ /* 0x060ff00000041834 */
[C---:B------:R-:W-:Y:S08]  /*1afd0*/  HMMA.16816.F32.BF16 R56, R20.reuse, R10, R56 ;  /* 0x0000000a1438723c */ /* 0x040ff00000041838 */
[C---:B-1----:R-:W-:Y:S08]  /*1afe0*/  HMMA.16816.F32.BF16 R60, R20.reuse, R24, R60 ;  /* 0x00000018143c723c */ /* 0x042ff0000004183c */
[----:B------:R-:W-:Y:S01]  /*1aff0*/  HMMA.16816.F32.BF16 R64, R20, R26, R64 ;  /* 0x0000001a1440723c */ /* 0x000fe20000041840 */
[----:B------:R-:W-:-:S07]  /*1b000*/  @P0 BRA `(.L_x_2604) ;  /* 0xffffc23000000947 */ /* 0x000fce000383ffff */
.L_x_2594:
[----:B------:R-:W1:Y:S01]  /*1b010*/  SHFL.BFLY PT, R7, R245, 0x2, 0x1f ;  /* 0x0c401f00f5077f89 */ /* 0x000e6200000e0000 */
[----:B------:R-:W-:-:S02]  /*1b020*/  MOV R6, RZ ;  /* 0x000000ff00067202 */ /* 0x000fc40000000f00 */
[----:B------:R-:W-:Y:S01]  /*1b030*/  MOV R5, RZ ;  /* 0x000000ff00057202 */ /* 0x000fe20000000f00 */
[----:B------:R-:W2:Y:S01]  /*1b040*/  SHFL.BFLY PT, R3, R244, 0x2, 0x1f ;  /* 0x0c401f00f4037f89 */ /* 0x000ea200000e0000 */
[----:B------:R-:W-:Y:S02]  /*1b050*/  MOV R10, 0xff800000 ;  /* 0xff800000000a7802 */ /* 0x000fe40000000f00 */
        /* <DEDUP_REMOVED lines=8> */
[----:B------:R-:W-:-:S11]  /*1b0e0*/  FSETP.NE.FTZ.AND P0, PT, R4, RZ, PT ;  /* 0x000000ff0400720b */ /* 0x000fd60003f15000 */
[----:B------:R-:W1:Y:S01]  /*1b0f0*/  @P1 MUFU.RCP R6, R7 ;  /* 0x0000000700061308 */ /* 0x000e620000001000 */
[----:B------:R-:W-:Y:S02]  /*1b100*/  @P1 MOV R12, 0x3f317218 ;  /* 0x3f317218000c1802 */ /* 0x000fe40000000f00 */
[----:B------:R-:W-:-:S03]  /*1b110*/  @P0 MOV R14, 0x3f317218 ;  /* 0x3f317218000e0802 */ /* 0x000fc60000000f00 */
[----:B------:R-:W-:Y:S02]  /*1b120*/  @P1 FMUL.FTZ R12, R12, c[0x0][0x2d0] ;  /* 0x0000b4000c0c1a20 */ /* 0x000fe40000410000 */
[----:B------:R-:W2:Y:S08]  /*1b130*/  @P0 MUFU.LG2 R11, R4 ;  /* 0x00000004000b0308 */ /* 0x000eb00000000c00 */
[----:B------:R-:W3:Y:S01]  /*1b140*/  @P1 MUFU.LG2 R7, R7 ;  /* 0x0000000700071308 */ /* 0x000ee20000000c00 */
[----:B-1----:R-:W-:-:S02]  /*1b150*/  FMUL.FTZ R112, R6, R112 ;  /* 0x0000007006707220 */ /* 0x002fc40000410000 */
[C---:B------:R-:W-:Y:S02]  /*1b160*/  FMUL.FTZ R113, R6.reuse, R113 ;  /* 0x0000007106717220 */ /* 0x040fe40000410000 */
[C---:B------:R-:W-:Y:S02]  /*1b170*/  FMUL.FTZ R108, R6.reuse, R108 ;  /* 0x0000006c066c7220 */ /* 0x040fe40000410000 */
[----:B------:R-:W-:Y:S01]  /*1b180*/  FMUL.FTZ R109, R6, R109 ;  /* 0x0000006d066d7220 */ /* 0x000fe20000410000 */
[----:B------:R1:W4:Y:S01]  /*1b190*/  @P0 MUFU.RCP R5, R4 ;  /* 0x0000000400050308 */ /* 0x0003220000001000 */
[----:B--2---:R-:W-:Y:S02]  /*1b1a0*/  @P0 FMUL.FTZ R13, R11, 0.69314718246459960938 ;  /* 0x3f3172180b0d0820 */ /* 0x004fe40000410000 */
[----:B------:R-:W-:Y:S02]  /*1b1b0*/  @P0 FMUL.FTZ R11, R14, c[0x0][0x2d0] ;  /* 0x0000b4000e0b0a20 */ /* 0x000fe40000410000 */
[----:B------:R-:W-:-:S02]  /*1b1c0*/  FMUL.FTZ R68, R6, R68 ;  /* 0x0000004406447220 */ /* 0x000fc40000410000 */
[C---:B------:R-:W-:Y:S02]  /*1b1d0*/  FMUL.FTZ R69, R6.reuse, R69 ;  /* 0x0000004506457220 */ /* 0x040fe40000410000 */
[----:B---3--:R-:W-:Y:S02]  /*1b1e0*/  @P1 FMUL.FTZ R7, R7, 0.69314718246459960938 ;  /* 0x3f31721807071820 */ /* 0x008fe40000410000 */
[C---:B------:R-:W-:Y:S02]  /*1b1f0*/  FMUL.FTZ R72, R6.reuse, R72 ;  /* 0x0000004806487220 */ /* 0x040fe40000410000 */
[C---:B------:R-:W-:Y:S02]  /*1b200*/  FMUL.FTZ R2, R6.reuse, R73 ;  /* 0x0000004906027220 */ /* 0x040fe40000410000 */
[C---:B------:R-:W-:Y:S01]  /*1b210*/  FMUL.FTZ R3, R6.reuse, R76 ;  /* 0x0000004c06037220 */ /* 0x040fe20000410000 */
[----:B-1----:R-:W-:Y:S01]  /*1b220*/  MOV R4, 0xff800000 ;  /* 0xff80000000047802 */ /* 0x002fe20000000f00 */
        /* <DEDUP_REMOVED lines=22> */
[C---:B----4-:R-:W-:Y:S02]  /*1b390*/  FMUL.FTZ R114, R5.reuse, R114 ;  /* 0x0000007205727220 */ /* 0x050fe40000410000 */
        /* <DEDUP_REMOVED lines=32> */
[----:B------:R-:W-:Y:S02]  /*1b5a0*/  @P1 FFMA.FTZ R4, R12, R0, R7 ;  /* 0x000000000c041223 */ /* 0x000fe40000010007 */
[----:B------:R-:W-:Y:S02]  /*1b5b0*/  @P0 FFMA.FTZ R10, R11, R16, R13 ;  /* 0x000000100b0a0223 */ /* 0x000fe4000001000d */
.L_x_2526:
        /* <DEDUP_REMOVED lines=56> */
[----:B------:R-:W-:Y:S01]  /*1b940*/  IMAD.IADD R13, R13, 0x1, R6 ;  /* 0x000000010d0d7824 */ /* 0x000fe200078e0206 */
[----:B------:R-:W-:Y:S01]  /*1b950*/  SEL R16, R16, 0xffffffc0, !P2 ;  /* 0xffffffc010107807 */ /* 0x000fe20005000000 */
[----:B------:R-:W-:Y:S01]  /*1b960*/  STS [R6], R108 ;  /* 0x0000006c06007388 */ /* 0x000fe20000000800 */
[----:B------:R-:W-:Y:S02]  /*1b970*/  F2FP.BF16.PACK_AB R100, R101, R100 ;  /* 0x000000646564723e */ /* 0x000fe400000010ff */
[----:B------:R-:W-:Y:S01]  /*1b980*/  F2FP.BF16.PACK_AB R102, R103, R102 ;  /* 0x000000666766723e */ /* 0x000fe200000010ff */
[----:B------:R-:W-:Y:S01]  /*1b990*/  IMAD.IADD R18, R15, 0x1, R16 ;  /* 0x000000010f127824 */ /* 0x000fe200078e0210 */
        /* <DEDUP_REMOVED lines=9> */
[----:B------:R1:W-:Y:S01]  /*1ba30*/  STS [R13], R2 ;  /* 0x000000020d007388 */ /* 0x0003e20000000800 */
[----:B------:R-:W-:Y:S02]  /*1ba40*/  F2FP.BF16.PACK_AB R5, R5, R66 ;  /* 0x000000420505723e */ /* 0x000fe400000010ff */
[----:B------:R-:W-:Y:S01]  /*1ba50*/  ISETP.NE.U32.AND P1, PT, RZ, c[0x0][0x508], PT ;  /* 0x00014200ff007a0c */ /* 0x000fe20003f25070 */
[----:B------:R-:W-:Y:S01]  /*1ba60*/  STS [R13+0x400], R9 ;  /* 0x000400090d007388 */ /* 0x000fe20000000800 */
[----:B------:R-:W-:-:S02]  /*1ba70*/  ISETP.NE.U32.AND P0, PT, RZ, c[0x0][0x500], PT ;  /* 0x00014000ff007a0c */ /* 0x000fc40003f05070 */
[----:B------:R-:W-:Y:S01]  /*1ba80*/  ISETP.NE.AND.EX P1, PT, RZ, c[0x0][0x50c], PT, P1 ;  /* 0x00014300ff007a0c */ /* 0x000fe20003f25310 */
[----:B------:R2:W-:Y:S01]  /*1ba90*/  STS [R18+0x80], R3 ;  /* 0x0000800312007388 */ /* 0x0005e20000000800 */
[----:B------:R-:W-:-:S03]  /*1baa0*/  ISETP.NE.AND.EX P0, PT, RZ, c[0x0][0x504], PT, P0 ;  /* 0x00014100ff007a0c */ /* 0x000fc60003f05300 */
[----:B------:R-:W-:Y:S01]  /*1bab0*/  STS [R18+0x480], R78 ;  /* 0x0004804e12007388 */ /* 0x000fe20000000800 */
[----:B-1----:R-:W-:-:S05]  /*1bac0*/  IMAD.IADD R2, R16, 0x1, R6 ;  /* 0x0000000110027824 */ /* 0x002fca00078e0206 */
[----:B------:R-:W-:Y:S01]  /*1bad0*/  STS [R2], R80 ;  /* 0x0000005002007388 */ /* 0x000fe20000000800 */
[----:B--2---:R-:W-:-:S03]  /*1bae0*/  IMAD.IADD R3, R16, 0x1, R17 ;  /* 0x0000000110037824 */ /* 0x004fc600078e0211 */
[----:B------:R-:W-:Y:S01]  /*1baf0*/  STS [R2+0x400], R82 ;  /* 0x0004005202007388 */ /* 0x000fe20000000800 */
        /* <DEDUP_REMOVED lines=17> */
[----:B------:R1:W-:Y:S04]  /*1bc10*/  STS [R2+0x4400], R58 ;  /* 0x0044003a02007388 */ /* 0x0003e80000000800 */
[----:B------:R-:W-:Y:S04]  /*1bc20*/  STS [R3+0x4080], R60 ;  /* 0x0040803c03007388 */ /* 0x000fe80000000800 */
[----:B------:R-:W-:Y:S04]  /*1bc30*/  STS [R3+0x4480], R62 ;  /* 0x0044803e03007388 */ /* 0x000fe80000000800 */
[----:B------:R-:W-:Y:S04]  /*1bc40*/  STS [R16+0x4000], R64 ;  /* 0x0040004010007388 */ /* 0x000fe80000000800 */
[----:B------:R3:W-:Y:S01]  /*1bc50*/  STS [R16+0x4400], R5 ;  /* 0x0044000510007388 */ /* 0x0007e20000000800 */
[----:B--2---:R-:W-:-:S03]  /*1bc60*/  IMAD.WIDE R18, R217, R6, c[0x0][0x500] ;  /* 0x00014000d9127625 */ /* 0x004fc600078e0206 */
[----:B------:R-:W-:Y:S01]  /*1bc70*/  BAR.SYNC.DEFER_BLOCKING 0x1, 0x100 ;  /* 0x0044000000007b1d */ /* 0x000fe20000010000 */
[----:B-1----:R-:W-:Y:S02]  /*1bc80*/  IMAD.MOV.U32 R2, RZ, RZ, c[0x0][0x388] ;  /* 0x0000e200ff027624 */ /* 0x002fe400078e00ff */
[----:B---3--:R-:W-:-:S03]  /*1bc90*/  @P1 IMAD.WIDE R16, R217, R6, c[0x0][0x508] ;  /* 0x00014200d9101625 */ /* 0x008fc600078e0206 */
[----:B------:R-:W2:Y:S04]  /*1bca0*/  @P0 LDG.E R3, [R18.64] ;  /* 0x0000001212030981 */ /* 0x000ea8000c1e1900 */
[----:B------:R1:W5:Y:S01]  /*1bcb0*/  @P1 LDG.E R2, [R16.64] ;  /* 0x0000001210021981 */ /* 0x000362000c1e1900 */
[----:B------:R-:W-:Y:S02]  /*1bcc0*/  CS2R R20, SRZ ;  /* 0x0000000000147805 */ /* 0x000fe4000001ff00 */
[--C-:B--2---:R-:W-:Y:S01]  /*1bcd0*/  @P0 SHF.R.S32.HI R21, RZ, 0x1f, R3.reuse ;  /* 0x0000001fff150819 */ /* 0x104fe20000011403 */
[----:B------:R-:W-:Y:S01]  /*1bce0*/  @P0 IMAD.MOV.U32 R20, RZ, RZ, R3 ;  /* 0x000000ffff140224 */ /* 0x000fe200078e0003 */
[----:B------:R-:W-:Y:S05]  /*1bcf0*/  @P1 BRA `(.L_x_2606) ;  /* 0x0000004000001947 */ /* 0x000fea0003800000 */
[----:B-1----:R-:W-:Y:S05]  /*1bd00*/  @!P0 BRA `(.L_x_2606) ;  /* 0x0000003000008947 */ /* 0x002fea0003800000 */
[----:B-----5:R1:W2:Y:S04]  /*1bd10*/  LDG.E R2, [R18.64] ;  /* 0x0000001212027981 */ /* 0x0202a8000c1e1900 */
[----:B-1----:R-:W2:Y:S02]  /*1bd20*/  LDG.E R18, [R18.64+0x4] ;  /* 0x0000041212127981 */ /* 0x002ea4000c1e1900 */
[----:B--2---:R-:W-:-:S02]  /*1bd30*/  IADD3 R2, -R2, R18, RZ ;  /* 0x0000001202027210 */ /* 0x004fc40007ffe1ff */
.L_x_2606:
[----:B-1----:R-:W-:Y:S01]  /*1bd40*/  LOP3.LUT R9, R12, 0xffffffe0, RZ, 0xc0, !PT ;  /* 0xffffffe00c097812 */ /* 0x002fe200078ec0ff */
[----:B------:R-:W1:Y:S01]  /*1bd50*/  S2R R39, SR_CTAID.X ;  /* 0x0000000000277919 */ /* 0x000e620000002500 */
[----:B------:R-:W-:Y:S01]  /*1bd60*/  SHF.R.S32.HI R5, RZ, 0x1f, R14 ;  /* 0x0000001fff057819 */ /* 0x000fe2000001140e */
[----:B------:R-:W-:Y:S01]  /*1bd70*/  IMAD.MOV.U32 R12, RZ, RZ, c[0x0][0x4e8] ;  /* 0x00013a00ff0c7624 */ /* 0x000fe200078e00ff */
[----:B------:R-:W-:Y:S01]  /*1bd80*/  LEA.HI R3, R8, R8, RZ, 0x1 ;  /* 0x0000000808037211 */ /* 0x000fe200078f08ff */
[----:B------:R-:W-:Y:S01]  /*1bd90*/  IMAD.IADD R9, R7, 0x1, -R9 ;  /* 0x0000000107097824 */ /* 0x000fe200078e0a09 */
[----:B------:R-:W-:Y:S01]  /*1bda0*/  LEA.HI R5, R5, R14, RZ, 0x3 ;  /* 0x0000000e05057211 */ /* 0x000fe200078f18ff */
[----:B------:R-:W-:Y:S01]  /*1bdb0*/  IMAD.MOV.U32 R23, RZ, RZ, R21 ;  /* 0x000000ffff177224 */ /* 0x000fe200078e0015 */
[----:B------:R-:W-:Y:S01]  /*1bdc0*/  LOP3.LUT R3, R3, 0x1ffffffe, RZ, 0xc0, !PT ;  /* 0x1ffffffe03037812 */ /* 0x000fe200078ec0ff */
[----:B-----5:R-:W-:Y:S01]  /*1bdd0*/  IMAD R2, R2, c[0x0][0x4e8], RZ ;  /* 0x00013a0002027a24 */ /* 0x020fe200078e02ff */
[----:B------:R-:W-:Y:S01]  /*1bde0*/  SHF.R.S32.HI R6, RZ, 0x1f, R9 ;  /* 0x0000001fff067819 */ /* 0x000fe20000011409 */
[----:B------:R-:W-:Y:S01]  /*1bdf0*/  BSSY B0, `(.L_x_2607) ;  /* 0x0000074000007945 */ /* 0x000fe20003800000 */
[----:B------:R-:W-:-:S02]  /*1be00*/  LOP3.LUT R5, R5, 0xffffff8, RZ, 0xc0, !PT ;  /* 0x0ffffff805057812 */ /* 0x000fc400078ec0ff */
[----:B------:R-:W-:Y:S02]  /*1be10*/  LEA.HI R6, R6, R9, RZ, 0x2 ;  /* 0x0000000906067211 */ /* 0x000fe400078f10ff */
[----:B------:R-:W-:Y:S02]  /*1be20*/  IADD3 R5, R14, -R5, RZ ;  /* 0x800000050e057210 */ /* 0x000fe40007ffe0ff */
[----:B------:R-:W-:Y:S01]  /*1be30*/  SHF.R.S32.HI R13, RZ, 0x2, R6 ;  /* 0x00000002ff0d7819 */ /* 0x000fe20000011406 */
[----:B------:R-:W-:Y:S01]  /*1be40*/  IMAD.IADD R6, R8, 0x1, -R3 ;  /* 0x0000000108067824 */ /* 0x000fe200078e0a03 */
[----:B------:R-:W-:Y:S01]  /*1be50*/  ISETP.NE.AND P1, PT, R12, 0x1, PT ;  /* 0x000000010c00780c */ /* 0x000fe20003f25270 */
[----:B------:R-:W-:Y:S01]  /*1be60*/  IMAD R12, R21, c[0x0][0x3a0], RZ ;  /* 0x0000e800150c7a24 */ /* 0x000fe200078e02ff */
[----:B------:R-:W-:Y:S01]  /*1be70*/  LOP3.LUT P2, RZ, R9, 0x3, RZ, 0xc0, !PT ;  /* 0x0000000309ff7812 */ /* 0x000fe2000784c0ff */
[----:B------:R-:W-:Y:S01]  /*1be80*/  IMAD R5, R5, 0x10, R13 ;  /* 0x0000001005057824 */ /* 0x000fe200078e020d */
[----:B------:R-:W-:Y:S01]  /*1be90*/  MOV R22, R20 ;  /* 0x0000001400167202 */ /* 0x000fe20000000f00 */
[----:B------:R-:W-:Y:S01]  /*1bea0*/  IMAD R9, R0, c[0x0][0x490], RZ ;  /* 0x0001240000097a24 */ /* 0x000fe200078e02ff */
[CC--:B------:R-:W-:Y:S01]  /*1beb0*/  LEA.HI R3, R11.reuse, R7.reuse, RZ, 0x3 ;  /* 0x000000070b037211 */ /* 0x0c0fe200078f18ff */
[----:B------:R-:W-:Y:S01]  /*1bec0*/  IMAD R6, R6, 0x8, R5 ;  /* 0x0000000806067824 */ /* 0x000fe200078e0205 */
[----:B------:R-:W-:Y:S01]  /*1bed0*/  LEA.HI R11, R11, R7, RZ, 0x6 ;  /* 0x000000070b0b7211 */ /* 0x000fe200078f30ff */
[----:B------:R-:W-:Y:S01]  /*1bee0*/  IMAD R12, R20, c[0x0][0x3a4], R12 ;  /* 0x0000e900140c7a24 */ /* 0x000fe200078e020c */
[----:B------:R-:W-:Y:S01]  /*1bef0*/  SEL R16, R217, RZ, !P0 ;  /* 0x000000ffd9107207 */ /* 0x000fe20004000000 */
[----:B------:R-:W-:Y:S01]  /*1bf00*/  IMAD.WIDE.U32 R22, R214, c[0x0][0x490], R22 ;  /* 0x00012400d6167a25 */ /* 0x000fe200078e0016 */
[----:B-1----:R-:W-:-:S03]  /*1bf10*/  LEA R5, R39, R5, 0x7 ;  /* 0x0000000527057211 */ /* 0x002fc600078e38ff */
[----:B------:R-:W-:Y:S02]  /*1bf20*/  IMAD R9, R214, c[0x0][0x494], R9 ;  /* 0x00012500d6097a24 */ /* 0x000fe400078e0209 */
[----:B------:R-:W-:-:S03]  /*1bf30*/  IMAD.WIDE.U32 R20, R20, c[0x0][0x3a0], RZ ;  /* 0x0000e80014147a25 */ /* 0x000fc600078e00ff */
[----:B------:R-:W-:Y:S01]  /*1bf40*/  IADD3 R23, R23, R9, RZ ;  /* 0x0000000917177210 */ /* 0x000fe20007ffe0ff */
[----:B------:R-:W-:Y:S01]  /*1bf50*/  IMAD R6, R39, 0x80, R6 ;  /* 0x0000008027067824 */ /* 0x000fe200078e0206 */
[----:B------:R-:W-:Y:S01]  /*1bf60*/  IADD3 R21, R21, R12, RZ ;  /* 0x0000000c15157210 */ /* 0x000fe20007ffe0ff */
[----:B------:R-:W-:Y:S01]  /*1bf70*/  IMAD R8, R0, c[0x0][0x3e8], RZ ;  /* 0x0000fa0000087a24 */ /* 0x000fe200078e02ff */
[----:B------:R-:W-:Y:S01]  /*1bf80*/  LOP3.LUT R0, R3, 0xfffffff8, RZ, 0xc0, !PT ;  /* 0xfffffff803007812 */ /* 0x000fe200078ec0ff */
[----:B------:R-:W-:Y:S01]  /*1bf90*/  @P1 IMAD.HI.U32 R9, R6, c[0x0][0x4ec], RZ ;  /* 0x00013b0006091a27 */ /* 0x000fe200078e00ff */
[----:B------:R-:W-:-:S03]  /*1bfa0*/  SHF.R.S32.HI R3, RZ, 0x3, R3 ;  /* 0x00000003ff037819 */ /* 0x000fc60000011403 */
[----:B------:R-:W-:Y:S02]  /*1bfb0*/  IMAD.IADD R0, R7, 0x1, -R0 ;  /* 0x0000000107007824 */ /* 0x000fe400078e0a00 */
[C---:B------:R-:W-:Y:S01]  /*1bfc0*/  IMAD R7, R214.reuse, c[0x0][0x3ec], R8 ;  /* 0x0000fb00d6077a24 */ /* 0x040fe200078e0208 */
[----:B------:R-:W-:Y:S01]  /*1bfd0*/  SHF.R.S32.HI R8, RZ, 0x1f, R217 ;  /* 0x0000001fff087819 */ /* 0x000fe200000114d9 */
[----:B------:R-:W-:Y:S01]  /*1bfe0*/  IMAD.MOV.U32 R18, RZ, RZ, R6 ;  /* 0x000000ffff127224 */ /* 0x000fe200078e0006 */
[----:B------:R-:W-:Y:S01]  /*1bff0*/  @P1 SHF.R.U32.HI R18, RZ, c[0x0][0x4f0], R9 ;  /* 0x00013c00ff121a19 */ /* 0x000fe20000011609 */
[----:B------:R-:W-:Y:S01]  /*1c000*/  IMAD.WIDE.U32 R20, R214, c[0x0][0x3e8], R20 ;  /* 0x0000fa00d6147a25 */ /* 0x000fe200078e0014 */
[----:B------:R-:W-:Y:S02]  /*1c010*/  SEL R8, R8, RZ, !P0 ;  /* 0x000000ff08087207 */ /* 0x000fe40004000000 */
[--C-:B------:R-:W-:Y:S01]  /*1c020*/  SHF.R.S32.HI R14, RZ, 0x1f, R18.reuse ;  /* 0x0000001fff0e7819 */ /* 0x100fe20000011412 */
[----:B------:R-:W-:Y:S01]  /*1c030*/  IMAD.IADD R21, R21, 0x1, R7 ;  /* 0x0000000115157824 */ /* 0x000fe200078e0207 */
[----:B------:R-:W-:Y:S01]  /*1c040*/  LEA R15, R0, R3, 0x5 ;  /* 0x00000003000f7211 */ /* 0x000fe200078e28ff */
[----:B------:R-:W-:-:S02]  /*1c050*/  IMAD.MOV R7, RZ, RZ, -R18 ;  /* 0x000000ffff077224 */ /* 0x000fc400078e0a12 */
[----:B------:R-:W-:Y:S02]  /*1c060*/  IMAD R12, R8, c[0x0][0x498], RZ ;  /* 0x00012600080c7a24 */ /* 0x000fe400078e02ff */
[----:B------:R-:W-:-:S04]  /*1c070*/  IMAD.WIDE.U32 R22, R16, c[0x0][0x498], R22 ;  /* 0x0001260010167a25 */ /* 0x000fc800078e0016 */
[----:B------:R-:W-:Y:S01]  /*1c080*/  IMAD R6, R7, c[0x0][0x4e8], R6 ;  /* 0x00013a0007067a24 */ /* 0x000fe200078e0206 */
[----:B------:R-:W-:Y:S01]  /*1c090*/  IADD3 R18, P0, R18, R22, RZ ;  /* 0x0000001612127210 */ /* 0x000fe20007f1e0ff */
[----:B------:R-:W-:Y:S02]  /*1c0a0*/  IMAD R12, R16, c[0x0][0x49c], R12 ;  /* 0x00012700100c7a24 */ /* 0x000fe400078e020c */
[----:B------:R-:W-:Y:S01]  /*1c0b0*/  IMAD R15, R39, 0x80, R15 ;  /* 0x00000080270f7824 */ /* 0x000fe200078e020f */
[----:B------:R-:W-:Y:S01]  /*1c0c0*/  SHF.R.S32.HI R7, RZ, 0x1f, R6 ;  /* 0x0000001fff077819 */ /* 0x000fe20000011406 */
[----:B------:R-:W-:Y:S01]  /*1c0d0*/  IMAD.SHL.U32 R0, R0, 0x8, RZ ;  /* 0x0000000800007824 */ /* 0x000fe200078e00ff */
[----:B------:R-:W-:Y:S01]  /*1c0e0*/  IADD3.X R19, R14, R23, R12, P0, !PT ;  /* 0x000000170e137210 */ /* 0x000fe200007fe40c */
[----:B------:R-:W-:Y:S01]  /*1c0f0*/  IMAD.SHL.U32 R12, R3, 0x40, RZ ;  /* 0x00000040030c7824 */ /* 0x000fe200078e00ff */
[----:B------:R-:W-:Y:S01]  /*1c100*/  MOV R13, R15 ;  /* 0x0000000f000d7202 */ /* 0x000fe20000000f00 */
[----:B------:R-:W-:Y:S01]  /*1c110*/  IMAD R7, R7, c[0x0][0x488], RZ ;  /* 0x0001220007077a24 */ /* 0x000fe200078e02ff */
[----:B------:R-:W-:Y:S01]  /*1c120*/  LEA R39, R39, R3, 0x7 ;  /* 0x0000000327277211 */ /* 0x000fe200078e38ff */
[----:B------:R-:W-:Y:S01]  /*1c130*/  IMAD.WIDE.U32 R18, R6, c[0x0][0x488], R18 ;  /* 0x0001220006127a25 */ /* 0x000fe200078e0012 */
[----:B------:R-:W-:-:S02]  /*1c140*/  LOP3.LUT R12, R12, 0x1c0, RZ, 0xc0, !PT ;  /* 0x000001c00c0c7812 */ /* 0x000fc400078ec0ff */
[----:B------:R-:W-:Y:S01]  /*1c150*/  IADD3 R36, R0, 0x40, RZ ;  /* 0x0000004000247810 */ /* 0x000fe20007ffe0ff */
[----:B------:R-:W-:Y:S01]  /*1c160*/  IMAD R7, R6, c[0x0][0x48c], R7 ;  /* 0x0001230006077a24 */ /* 0x000fe200078e0207 */
[----:B------:R-:W-:Y:S01]  /*1c170*/  LEA R6, P0, R18, c[0x0][0x450], 0x2 ;  /* 0x0001140012067a11 */ /* 0x000fe200078010ff */
[----:B------:R-:W-:-:S03]  /*1c180*/  @P1 IMAD.HI.U32 R9, R15, c[0x0][0x4ec], RZ ;  /* 0x00013b000f091a27 */ /* 0x000fc600078e00ff */
[----:B------:R-:W-:Y:S01]  /*1c190*/  IADD3 R7, R19, R7, RZ ;  /* 0x0000000713077210 */ /* 0x000fe20007ffe0ff */
[----:B------:R-:W-:Y:S01]  /*1c1a0*/  IMAD R8, R8, c[0x0][0x3f0], RZ ;  /* 0x0000fc0008087a24 */ /* 0x000fe200078e02ff */
[----:B------:R-:W-:Y:S01]  /*1c1b0*/  @P1 SHF.R.U32.HI R13, RZ, c[0x0][0x4f0], R9 ;  /* 0x00013c00ff0d1a19 */ /* 0x000fe20000011609 */
[----:B------:R-:W-:Y:S01]  /*1c1c0*/  IMAD.SHL.U32 R11, R11, 0x8, RZ ;  /* 0x000000080b0b7824 */ /* 0x000fe200078e00ff */
[----:B------:R-:W-:Y:S01]  /*1c1d0*/  LOP3.LUT R9, R12, 0x38, R0, 0xf8, !PT ;  /* 0x000000380c097812 */ /* 0x000fe200078ef800 */
[C---:B------:R-:W-:Y:S01]  /*1c1e0*/  IMAD R8, R16.reuse, c[0x0][0x3f4], R8 ;  /* 0x0000fd0010087a24 */ /* 0x040fe200078e0208 */
[----:B------:R-:W-:Y:S01]  /*1c1f0*/  SHF.R.U32.HI R12, RZ, 0x3, R12 ;  /* 0x00000003ff0c7819 */ /* 0x000fe2000001160c */
[----:B------:R-:W-:Y:S01]  /*1c200*/  IMAD.WIDE.U32 R16, R16, c[0x0][0x3f0], R20 ;  /* 0x0000fc0010107a25 */ /* 0x000fe200078e0014 */
[----:B------:R-:W-:Y:S02]  /*1c210*/  LEA.HI.X R7, R18, c[0x0][0x454], R7, 0x2, P0 ;  /* 0x0001150012077a11 */ /* 0x000fe400000f1407 */
[----:B------:R-:W-:Y:S01]  /*1c220*/  LOP3.LUT R12, R9, R12, RZ, 0x3c, !PT ;  /* 0x0000000c090c7212 */ /* 0x000fe200078e3cff */
[----:B------:R-:W-:Y:S01]  /*1c230*/  IMAD.IADD R17, R17, 0x1, R8 ;  /* 0x0000000111117824 */ /* 0x000fe200078e0208 */
[--C-:B------:R-:W-:Y:S01]  /*1c240*/  SHF.R.S32.HI R14, RZ, 0x1f, R13.reuse ;  /* 0x0000001fff0e7819 */ /* 0x100fe2000001140d */
[----:B------:R-:W-:Y:S01]  /*1c250*/  SHFL.IDX PT, R8, R6, RZ, 0x1c1f ;  /* 0x001c1fff06087589 */ /* 0x000fe200000e0000 */
[----:B------:R-:W-:Y:S01]  /*1c260*/  IMAD.MOV R18, RZ, RZ, -R13 ;  /* 0x000000ffff127224 */ /* 0x000fe200078e0a0d */
[----:B------:R-:W-:Y:S01]  /*1c270*/  ISETP.GE.OR P1, PT, R5, R2, P2 ;  /* 0x000000020500720c */ /* 0x000fe20001726670 */
[----:B------:R-:W-:Y:S01]  /*1c280*/  IMAD.WIDE.U32 R16, R13, c[0x0][0x3e0], R16 ;  /* 0x0000f8000d107a25 */ /* 0x000fe200078e0010 */
[----:B------:R-:W1:Y:S01]  /*1c290*/  SHFL.IDX PT, R9, R7, RZ, 0x1c1f ;  /* 0x001c1fff07097589 */ /* 0x000e6200000e0000 */
[----:B------:R-:W-:-:S02]  /*1c2a0*/  LOP3.LUT R11, R12, 0x7ffffe00, R11, 0xf8, !PT ;  /* 0x7ffffe000c0b7812 */ /* 0x000fc400078ef80b */
[----:B------:R-:W-:Y:S01]  /*1c2b0*/  IMAD R18, R18, c[0x0][0x4e8], R15 ;  /* 0x00013a0012127a24 */ /* 0x000fe200078e020f */
[----:B------:R-:W-:Y:S01]  /*1c2c0*/  SHFL.IDX PT, R6, R6, 0x1, 0x1c1f ;  /* 0x003c1f0006067f89 */ /* 0x000fe200000e0000 */
[----:B------:R-:W-:Y:S01]  /*1c2d0*/  IADD3 R15, R5, 0x8, RZ ;  /* 0x00000008050f7810 */ /* 0x000fe20007ffe0ff */
[----:B------:R-:W-:Y:S02]  /*1c2e0*/  IMAD R14, R14, c[0x0][0x3e0], RZ ;  /* 0x0000f8000e0e7a24 */ /* 0x000fe400078e02ff */
[----:B------:R-:W2:Y:S01]  /*1c2f0*/  SHFL.IDX PT, R7, R7, 0x1, 0x1c1f ;  /* 0x003c1f0007077f89 */ /* 0x000ea200000e0000 */
[----:B------:R-:W-:Y:S01]  /*1c300*/  ISETP.GE.OR P0, PT, R15, R2, P2 ;  /* 0x000000020f00720c */ /* 0x000fe20001706670 */
[----:B------:R-:W-:Y:S01]  /*1c310*/  IMAD R14, R13, c[0x0][0x3e4], R14 ;  /* 0x0000f9000d0e7a24 */ /* 0x000fe200078e020e */
[----:B------:R-:W-:-:S04]  /*1c320*/  SHF.R.S32.HI R5, RZ, 0x1f, R18 ;  /* 0x0000001fff057819 */ /* 0x000fc80000011412 */
[----:B------:R-:W-:Y:S01]  /*1c330*/  IADD3 R15, R17, R14, RZ ;  /* 0x0000000e110f7210 */ /* 0x000fe20007ffe0ff */
[----:B------:R-:W-:Y:S02]  /*1c340*/  IMAD R5, R5, c[0x0][0x3d8], RZ ;  /* 0x0000f60005057a24 */ /* 0x000fe400078e02ff */
[----:B------:R-:W-:Y:S01]  /*1c350*/  IMAD.MOV.U32 R14, RZ, RZ, R16 ;  /* 0x000000ffff0e7224 */ /* 0x000fe200078e0010 */
[----:B------:R-:W-:Y:S01]  /*1c360*/  SHF.L.U32 R16, R11, 0x1, RZ ;  /* 0x000000010b107819 */ /* 0x000fe200000006ff */
[C---:B------:R-:W-:Y:S02]  /*1c370*/  IMAD R17, R18.reuse, c[0x0][0x3dc], R5 ;  /* 0x0000f70012117a24 */ /* 0x040fe400078e0205 */
[----:B------:R-:W-:Y:S01]  /*1c380*/  IMAD.WIDE.U32 R18, R18, c[0x0][0x3d8], R14 ;  /* 0x0000f60012127a25 */ /* 0x000fe200078e000e */
[----:B-1----:R1:W-:Y:S03]  /*1c390*/  @!P1 ST.E [R8.64], R4 ;  /* 0x0000000408009985 */ /* 0x0023e6000c101912 */
[----:B------:R-:W-:Y:S01]  /*1c3a0*/  IMAD.IADD R17, R19, 0x1, R17 ;  /* 0x0000000113117824 */ /* 0x000fe200078e0211 */
[----:B--2---:R1:W-:Y:S01]  /*1c3b0*/  @!P0 ST.E [R6.64], R10 ;  /* 0x0000000a06008985 */ /* 0x0043e2000c101912 */
        /* <DEDUP_REMOVED lines=23> */
.L_x_2608:
[----:B------:R-:W-:Y:S05]  /*1c530*/  BSYNC B0 ;  /* 0x0000000000007941 */ /* 0x000fea0003800000 */
.L_x_2607:
        /* <DEDUP_REMOVED lines=15> */
.L_x_2610:
[----:B------:R-:W-:Y:S05]  /*1c630*/  BSYNC B0 ;  /* 0x0000000000007941 */ /* 0x000fea0003800000 */
.L_x_2609:
        /* <DEDUP_REMOVED lines=15> */
.L_x_2612:
[----:B------:R-:W-:Y:S05]  /*1c730*/  BSYNC B0 ;  /* 0x0000000000007941 */ /* 0x000fea0003800000 */
.L_x_2611:
        /* <DEDUP_REMOVED lines=16> */
.L_x_2605:
        /* <DEDUP_REMOVED lines=18> */
.L_x_2613:
        /* <DEDUP_REMOVED lines=13> */
[----:B------:R-:W-:Y:S01]  /*1ca30*/  IMAD.MOV.U32 R13, RZ, RZ, R11 ;  /* 0x000000ffff0d7224 */ /* 0x000fe200078e000b */
[----:B------:R-:W-:Y:S02]  /*1ca40*/  MOV R12, R10 ;  /* 0x0000000a000c7202 */ /* 0x000fe40000000f00 */
[----:B------:R-:W-:Y:S01]  /*1ca50*/  ISETP.NE.AND P0, PT, R4, 0x1, PT ;  /* 0x000000010400780c */ /* 0x000fe20003f05270 */
[----:B------:R-:W-:Y:S01]  /*1ca60*/  IMAD R4, R0, c[0x0][0x490], RZ ;  /* 0x0001240000047a24 */ /* 0x000fe200078e02ff */
[----:B------:R-:W-:Y:S01]  /*1ca70*/  MOV R7, R8 ;  /* 0x0000000800077202 */ /* 0x000fe20000000f00 */
[----:B------:R-:W-:-:S04]  /*1ca80*/  IMAD.WIDE.U32 R12, R214, c[0x0][0x490], R12 ;  /* 0x00012400d60c7a25 */ /* 0x000fc800078e000c */
[----:B------:R-:W-:-:S05]  /*1ca90*/  IMAD R4, R214, c[0x0][0x494], R4 ;  /* 0x00012500d6047a24 */ /* 0x000fca00078e0204 */
[----:B------:R-:W-:Y:S01]  /*1caa0*/  IADD3 R13, R4, R13, RZ ;  /* 0x0000000d040d7210 */ /* 0x000fe20007ffe0ff */
[----:B------:R-:W-:-:S04]  /*1cab0*/  @P0 IMAD.HI.U32 R6, R8, c[0x0][0x4ec], RZ ;  /* 0x00013b0008060a27 */ /* 0x000fc800078e00ff */
[----:B------:R-:W-:Y:S01]  /*1cac0*/  IMAD.WIDE.U32 R12, R217, c[0x0][0x498], R12 ;  /* 0x00012600d90c7a25 */ /* 0x000fe200078e000c */
[----:B------:R-:W-:-:S03]  /*1cad0*/  @P0 SHF.R.U32.HI R7, RZ, c[0x0][0x4f0], R6 ;  /* 0x00013c00ff070a19 */ /* 0x000fc60000011606 */
[----:B------:R-:W-:Y:S01]  /*1cae0*/  IMAD R6, R5, c[0x0][0x498], RZ ;  /* 0x0001260005067a24 */ /* 0x000fe200078e02ff */
[----:B------:R-:W-:Y:S01]  /*1caf0*/  IADD3 R12, P0, R7, R12, RZ ;  /* 0x0000000c070c7210 */ /* 0x000fe20007f1e0ff */
[--C-:B------:R-:W-:Y:S02]  /*1cb00*/  IMAD.MOV R4, RZ, RZ, -R7.reuse ;  /* 0x000000ffff047224 */ /* 0x100fe400078e0a07 */
        /* <DEDUP_REMOVED lines=13> */
.L_x_2615:
[----:B------:R-:W-:Y:S05]  /*1cbe0*/  BSYNC B0 ;  /* 0x0000000000007941 */ /* 0x000fea0003800000 */
.L_x_2614:
        /* <DEDUP_REMOVED lines=14> */
[----:B------:R-:W-:Y:S01]  /*1ccd0*/  IMAD R5, R5, c[0x0][0x3f0], RZ ;  /* 0x0000fc0005057a24 */ /* 0x000fe200078e02ff */
[----:B------:R-:W-:Y:S01]  /*1cce0*/  IADD3 R11, R11, R7, RZ ;  /* 0x000000070b0b7210 */ /* 0x000fe20007ffe0ff */
[----:B-----5:R-:W-:-:S02]  /*1ccf0*/  IMAD R3, R3, c[0x0][0x4e8], RZ ;  /* 0x00013a0003037a24 */ /* 0x020fc400078e02ff */
[C---:B------:R-:W-:Y:S01]  /*1cd00*/  IMAD R2, R9.reuse, 0x20, R4 ;  /* 0x0000002009027824 */ /* 0x040fe200078e0204 */
[----:B------:R-:W-:Y:S01]  /*1cd10*/  SHF.L.U32 R9, R9, 0x3, RZ ;  /* 0x0000000309097819 */ /* 0x000fe200000006ff */
[----:B------:R-:W-:-:S03]  /*1cd20*/  IMAD.WIDE.U32 R10, R214, c[0x0][0x3e8], R10 ;  /* 0x0000fa00d60a7a25 */ /* 0x000fc600078e000a */
[----:B-1----:R-:W-:Y:S01]  /*1cd30*/  LEA R2, R6, R2, 0x7 ;  /* 0x0000000206027211 */ /* 0x002fe200078e38ff */
[----:B------:R-:W-:Y:S01]  /*1cd40*/  IMAD R5, R217, c[0x0][0x3f4], R5 ;  /* 0x0000fd00d9057a24 */ /* 0x000fe200078e0205 */
[----:B------:R-:W-:Y:S02]  /*1cd50*/  IADD3 R11, R0, R11, RZ ;  /* 0x0000000b000b7210 */ /* 0x000fe40007ffe0ff */
[----:B------:R-:W-:Y:S01]  /*1cd60*/  LEA R4, R6, R4, 0x7 ;  /* 0x0000000406047211 */ /* 0x000fe200078e38ff */
[----:B------:R-:W-:-:S04]  /*1cd70*/  @P0 IMAD.HI.U32 R0, R2, c[0x0][0x4ec], RZ ;  /* 0x00013b0002000a27 */ /* 0x000fc800078e00ff */
[----:B------:R-:W-:Y:S01]  /*1cd80*/  IMAD.MOV.U32 R7, RZ, RZ, R2 ;  /* 0x000000ffff077224 */ /* 0x000fe200078e0002 */
[----:B------:R-:W-:Y:S01]  /*1cd90*/  @P0 SHF.R.U32.HI R7, RZ, c[0x0][0x4f0], R0 ;  /* 0x00013c00ff070a19 */ /* 0x000fe20000011600 */
[----:B------:R-:W-:-:S03]  /*1cda0*/  IMAD.WIDE.U32 R10, R217, c[0x0][0x3f0], R10 ;  /* 0x0000fc00d90a7a25 */ /* 0x000fc600078e000a */
[----:B------:R-:W-:Y:S02]  /*1cdb0*/  IADD3 R0, -R7, RZ, RZ ;  /* 0x000000ff07007210 */ /* 0x000fe40007ffe1ff */
[----:B------:R-:W-:Y:S02]  /*1cdc0*/  SHF.R.S32.HI R8, RZ, 0x1f, R7 ;  /* 0x0000001fff087819 */ /* 0x000fe40000011407 */
[----:B------:R-:W-:Y:S01]  /*1cdd0*/  IADD3 R11, R11, R5, RZ ;  /* 0x000000050b0b7210 */ /* 0x000fe20007ffe0ff */
[----:B------:R-:W-:Y:S01]  /*1cde0*/  IMAD R0, R0, c[0x0][0x4e8], R2 ;  /* 0x00013a0000007a24 */ /* 0x000fe200078e0202 */
[----:B------:R-:W-:Y:S01]  /*1cdf0*/  IADD3 R5, R9, 0x40, RZ ;  /* 0x0000004009057810 */ /* 0x000fe20007ffe0ff */
[----:B------:R-:W-:Y:S02]  /*1ce00*/  IMAD R8, R8, c[0x0][0x3e0], RZ ;  /* 0x0000f80008087a24 */ /* 0x000fe400078e02ff */
[----:B------:R-:W-:Y:S01]  /*1ce10*/  IMAD.WIDE.U32 R10, R7, c[0x0][0x3e0], R10 ;  /* 0x0000f800070a7a25 */ /* 0x000fe200078e000a */
[----:B------:R-:W-:-:S03]  /*1ce20*/  SHF.R.S32.HI R2, RZ, 0x1f, R0 ;  /* 0x0000001fff027819 */ /* 0x000fc60000011400 */
[----:B------:R-:W-:Y:S02]  /*1ce30*/  IMAD R8, R7, c[0x0][0x3e4], R8 ;  /* 0x0000f90007087a24 */ /* 0x000fe400078e0208 */
        /* <DEDUP_REMOVED lines=20> */
.L_x_2617:
[----:B------:R-:W-:Y:S05]  /*1cf80*/  BSYNC B0 ;  /* 0x0000000000007941 */ /* 0x000fea0003800000 */
.L_x_2616:
        /* <DEDUP_REMOVED lines=15> */
.L_x_2619:
[----:B------:R-:W-:Y:S05]  /*1d080*/  BSYNC B0 ;  /* 0x0000000000007941 */ /* 0x000fea0003800000 */
.L_x_2618:
        /* <DEDUP_REMOVED lines=15> */
.L_x_2621:
[----:B------:R-:W-:Y:S05]  /*1d180*/  BSYNC B0 ;  /* 0x0000000000007941 */ /* 0x000fea0003800000 */
.L_x_2620:
        /* <DEDUP_REMOVED lines=16> */
.L_x_2622:
        /* <DEDUP_REMOVED lines=15> */
.L_x_4363:


//--------------------- .text._ZN7cutlass13device_kernelIN5flash19enable_sm80_to_sm89INS1_16FlashAttnFwdSm80INS1_25CollectiveMainloopFwdSm80ILi8ELi1ELb1EN4cute5tupleIJNS5_1CILi128EEES8_S8_EEELi128ENS_10bfloat16_tEfNS_4arch4Sm80ELb1ELb0ELb0ELb0ELb1ELb0ELb1ELb0EEENS1_21CollectiveEpilogueFwdIS9_NS6_IJNS7_ILi1EEESF_SF_EEESA_SC_Li256ELb0ELb1ELb0ELb0EEENS1_30DynamicPersistentTileSchedulerILi256ELi256ELb0ELb1ELb0EEEEEEEEEvNT_6ParamsE --------------------------
	.section	.text._ZN7cutlass13device_kernelIN5flash19enable_sm80_to_sm89INS1_16FlashAttnFwdSm80INS1_25CollectiveMainloopFwdSm80ILi8ELi1ELb1EN4cute5tupleIJNS5_1CILi128EEES8_S8_EEELi128ENS_10bfloat16_tEfNS_4arch4Sm80ELb1ELb0ELb0ELb0ELb1ELb0ELb1ELb0EEENS1_21CollectiveEpilogueFwdIS9_NS6_IJNS7_ILi1EEESF_SF_EEESA_SC_Li256ELb0ELb1ELb0ELb0EEENS1_30DynamicPersistentTileSchedulerILi256ELi256ELb0ELb1ELb0EEEEEEEEEvNT_6ParamsE,"ax",@progbits
	.sectioninfo	@"SHI_REGISTERS=255"
	.align	128
.text._ZN7cutlass13device_kernelIN5flash19enable_sm80_to_sm89INS1_16FlashAttnFwdSm80INS1_25CollectiveMainloopFwdSm80ILi8ELi1ELb1EN4cute5tupleIJNS5_1CILi128EEES8_S8_EEELi128ENS_10bfloat16_tEfNS_4arch4Sm80ELb1ELb0ELb0ELb0ELb1ELb0ELb1ELb0EEENS1_21CollectiveEpilogueFwdIS9_NS6_IJNS7_ILi1EEESF_SF_EEESA_SC_Li256ELb0ELb1ELb0ELb0EEENS1_30DynamicPersistentTileSchedulerILi256ELi256ELb0ELb1ELb0EEEEEEEEEvNT_6ParamsE:
        .type           _ZN7cutlass13device_kernelIN5flash19enable_sm80_to_sm89INS1_16FlashAttnFwdSm80INS1_25CollectiveMainloopFwdSm80ILi8ELi1ELb1EN4cute5tupleIJNS5_1CILi128EEES8_S8_EEELi128ENS_10bfloat16_tEfNS_4arch4Sm80ELb1ELb0ELb0ELb0ELb1ELb0ELb1ELb0EEENS1_21CollectiveEpilogueFwdIS9_NS6_IJNS7_ILi1EEESF_SF_EEESA_SC_Li256ELb0ELb1ELb0ELb0EEENS1_30DynamicPersistentTileSchedulerILi256ELi256ELb0ELb1ELb0EEEEEEEEEvNT_6ParamsE,@function
        .size           _ZN7cutlass13device_kernelIN5flash19enable_sm80_to_sm89INS1_16FlashAttnFwdSm80INS1_25CollectiveMainloopFwdSm80ILi8ELi1ELb1EN4cute5tupleIJNS5_1CILi128EEES8_S8_EEELi128ENS_10bfloat16_tEfNS_4arch4Sm80ELb1ELb0ELb0ELb0ELb1ELb0ELb1ELb0EEENS1_21CollectiveEpilogueFwdIS9_NS6_IJNS7_ILi1EEESF_SF_EEESA_SC_Li256ELb0ELb1ELb0ELb0EEENS1_30DynamicPersistentTileSchedulerILi256ELi256ELb0ELb1ELb0EEEEEEEEEvNT_6ParamsE,(.L_x_4364 - _ZN7cutlass13device_kernelIN5flash19enable_sm80_to_sm89INS1_16FlashAttnFwdSm80INS1_25CollectiveMainloopFwdSm80ILi8ELi1ELb1EN4cute5tupleIJNS5_1CILi128EEES8_S8_EEELi128ENS_10bfloat16_tEfNS_4arch4Sm80ELb1ELb0ELb0ELb0ELb1ELb0ELb1ELb0EEENS1_21CollectiveEpilogueFwdIS9_NS6_IJNS7_ILi1EEESF_SF_EEESA_SC_Li256ELb0ELb1ELb0ELb0EEENS1_30DynamicPersistentTileSchedulerILi256ELi256ELb0ELb1ELb0EEEEEEEEEvNT_6ParamsE)
        .other          _ZN7cutlass13device_kernelIN5flash19enable_sm80_to_sm89INS1_16FlashAttnFwdSm80INS1_25CollectiveMainloopFwdSm80ILi8ELi1ELb1EN4cute5tupleIJNS5_1CILi128EEES8_S8_EEELi128ENS_10bfloat16_tEfNS_4arch4Sm80ELb1ELb0ELb0ELb0ELb1ELb0ELb1ELb0EEENS1_21CollectiveEpilogueFwdIS9_NS6_IJNS7_ILi1EEESF_SF_EEESA_SC_Li256ELb0ELb1ELb0ELb0EEENS1_30DynamicPersistentTileSchedulerILi256ELi256ELb0ELb1ELb0EEEEEEEEEvNT_6ParamsE,@"STO_CUDA_ENTRY STV_DEFAULT"
_ZN7cutlass13device_kernelIN5flash19enable_sm80_to_sm89INS1_16FlashAttnFwdSm80INS1_25CollectiveMainloopFwdSm80ILi8ELi1ELb1EN4cute5tupleIJNS5_1CILi128EEES8_S8_EEELi128ENS_10bfloat16_tEfNS_4arch4Sm80ELb1ELb0ELb0ELb0ELb1ELb0ELb1ELb0EEENS1_21CollectiveEpilogueFwdIS9_NS6_IJNS7_ILi1EEESF_SF_EEESA_SC_Li256ELb0ELb1ELb0ELb0EEENS1_30DynamicPersistentTileSchedulerILi256ELi256ELb0ELb1ELb0EEEEEEEEEvNT_6ParamsE:
        /* <DEDUP_REMOVED lines=137> */
.L_x_2684:
        /* <DEDUP_REMOVED lines=19> */
.L_x_2624:
[----:B------:R-:W-:-:S04]  /*09c0*/  MOV R0, c[0x0][0x554] ;  /* 0x0001550000007a02 */ /* 0x000fc80000000f00 */
[----:B------:R-:W-:Y:S02]  /*09d0*/  ISETP.NE.AND P0, PT, R0, 0x1, PT ;  /* 0x000000010000780c */ /* 0x000fe40003f05270 */
[----:B------:R-:W-:-:S11]  /*09e0*/  MOV R0, R2 ;  /* 0x0000000200007202 */ /* 0x000fd60000000f00 */
[----:B------:R-:W-:-:S05]  /*09f0*/  @P0 IMAD.HI.U32 R4, R2, c[0x0][0x558], RZ ;  /* 0x0001560002040a27 */ /* 0x000fca00078e00ff */
[----:B------:R-:W-:-:S05]  /*0a00*/  @P0 SHF.R.U32.HI R0, RZ, c[0x0][0x55c], R4 ;  /* 0x00015700ff000a19 */ /* 0x000fca0000011604 */
[----:B------:R-:W-:Y:S02]  /*0a10*/  IMAD R4, R0, c[0x0][0x554], RZ ;  /* 0x0001550000047a24 */ /* 0x000fe400078e02ff */
.L_x_2625:
[----:B------:R-:W-:Y:S05]  /*0a20*/  BSYNC B0 ;  /* 0x0000000000007941 */ /* 0x000fea0003800000 */
.L_x_2623:
        /* <DEDUP_REMOVED lines=16> */
[----:B------:R-:W-:Y:S01]  /*0b30*/  IMAD.MOV.U32 R4, RZ, RZ, 0x80 ;  /* 0x00000080ff047424 */ /* 0x000fe200078e00ff */
[----:B------:R-:W-:Y:S01]  /*0b40*/  IADD3 R0, R0, c[0x0][0x53c], RZ ;  /* 0x00014f0000007a10 */ /* 0x000fe20007ffe0ff */
[----:B------:R-:W-:Y:S01]  /*0b50*/  CS2R R114, SRZ ;  /* 0x0000000000727805 */ /* 0x000fe2000001ff00 */
[----:B------:R-:W-:Y:S01]  /*0b60*/  ISETP.NE.AND P4, PT, R35, 0x1, PT ;  /* 0x000000012300780c */ /* 0x000fe20003f85270 */
[----:B------:R-:W-:Y:S01]  /*0b70*/  CS2R R112, SRZ ;  /* 0x0000000000707805 */ /* 0x000fe2000001ff00 */
[----:B------:R-:W-:Y:S01]  /*0b80*/  IADD3 R4, R4, -c[0x0][0x168], RZ ;  /* 0x80005a0004047a10 */ /* 0x000fe20007ffe0ff */
[----:B------:R-:W-:Y:S01]  /*0b90*/  IMAD.SHL.U32 R38, R0, 0x80, RZ ;  /* 0x0000008000267824 */ /* 0x000fe200078e00ff */
[----:B------:R-:W-:Y:S01]  /*0ba0*/  CS2R R134, SRZ ;  /* 0x0000000000867805 */ /* 0x000fe2000001ff00 */
[----:B------:R-:W-:Y:S01]  /*0bb0*/  MOV R132, RZ ;  /* 0x000000ff00847202 */ /* 0x000fe20000000f00 */
[----:B------:R-:W-:Y:S01]  /*0bc0*/  IMAD.MOV.U32 R110, RZ, RZ, RZ ;  /* 0x000000ffff6e7224 */ /* 0x000fe200078e00ff */
[----:B------:R-:W-:Y:S01]  /*0bd0*/  CS2R R6, SRZ ;  /* 0x0000000000067805 */ /* 0x000fe2000001ff00 */
[----:B------:R-:W-:Y:S01]  /*0be0*/  IADD3 R0, R38, 0x7f, RZ ;  /* 0x0000007f26007810 */ /* 0x000fe20007ffe0ff */
[----:B------:R1:W-:Y:S01]  /*0bf0*/  STL [R1+0x38], R38 ;  /* 0x0000382601007387 */ /* 0x0003e20000100800 */
[----:B------:R-:W-:Y:S01]  /*0c00*/  IMAD.MOV.U32 R108, RZ, RZ, RZ ;  /* 0x000000ffff6c7224 */ /* 0x000fe200078e00ff */
[----:B------:R-:W-:Y:S01]  /*0c10*/  MOV R130, RZ ;  /* 0x000000ff00827202 */ /* 0x000fe20000000f00 */
[----:B------:R-:W-:Y:S01]  /*0c20*/  CS2R R128, SRZ ;  /* 0x0000000000807805 */ /* 0x000fe2000001ff00 */
[----:B------:R-:W-:Y:S01]  /*0c30*/  IMAD.MOV.U32 R9, RZ, RZ, RZ ;  /* 0x000000ffff097224 */ /* 0x000fe200078e00ff */
[----:B------:R-:W-:Y:S01]  /*0c40*/  CS2R R10, SRZ ;  /* 0x00000000000a7805 */ /* 0x000fe2000001ff00 */
[----:B------:R-:W-:Y:S01]  /*0c50*/  IMAD.MOV.U32 R106, RZ, RZ, RZ ;  /* 0x000000ffff6a7224 */ /* 0x000fe200078e00ff */
[----:B------:R-:W-:Y:S01]  /*0c60*/  MOV R104, RZ ;  /* 0x000000ff00687202 */ /* 0x000fe20000000f00 */
[----:B------:R-:W-:Y:S01]  /*0c70*/  IMAD.MOV.U32 R102, RZ, RZ, RZ ;  /* 0x000000ffff667224 */ /* 0x000fe200078e00ff */
[----:B------:R-:W-:Y:S01]  /*0c80*/  CS2R R12, SRZ ;  /* 0x00000000000c7805 */ /* 0x000fe2000001ff00 */
[----:B------:R-:W-:Y:S01]  /*0c90*/  IMAD.MOV.U32 R100, RZ, RZ, RZ ;  /* 0x000000ffff647224 */ /* 0x000fe200078e00ff */
[----:B--2---:R-:W-:Y:S01]  /*0ca0*/  MOV R2, c[0x0][0x2ac] ;  /* 0x0000ab0000027a02 */ /* 0x004fe20000000f00 */
[----:B------:R-:W-:Y:S01]  /*0cb0*/  @P4 IMAD.HI.U32 R3, R0, c[0x0][0x2c8], RZ ;  /* 0x0000b20000034a27 */ /* 0x000fe200078e00ff */
[----:B------:R-:W-:Y:S01]  /*0cc0*/  MOV R98, RZ ;  /* 0x000000ff00627202 */ /* 0x000fe20000000f00 */
[----:B------:R-:W-:Y:S01]  /*0cd0*/  CS2R R14, SRZ ;  /* 0x00000000000e7805 */ /* 0x000fe2000001ff00 */
[----:B------:R-:W-:Y:S01]  /*0ce0*/  CS2R R16, SRZ ;  /* 0x0000000000107805 */ /* 0x000fe2000001ff00 */
[C---:B------:R-:W-:Y:S01]  /*0cf0*/  IMAD R37, R2.reuse, c[0x0][0x1d0], RZ ;  /* 0x0000740002257a24 */ /* 0x040fe200078e02ff */
[----:B------:R-:W-:Y:S01]  /*0d00*/  @P4 SHF.R.U32.HI R0, RZ, c[0x0][0x2cc], R3 ;  /* 0x0000b300ff004a19 */ /* 0x000fe20000011603 */
[----:B------:R-:W-:Y:S01]  /*0d10*/  IMAD R2, R2, c[0x0][0x1d0], R4 ;  /* 0x0000740002027a24 */ /* 0x000fe200078e0204 */
[----:B------:R-:W-:Y:S01]  /*0d20*/  MOV R92, RZ ;  /* 0x000000ff005c7202 */ /* 0x000fe20000000f00 */
[----:B------:R-:W-:Y:S01]  /*0d30*/  IMAD.MOV.U32 R96, RZ, RZ, RZ ;  /* 0x000000ffff607224 */ /* 0x000fe200078e00ff */
[----:B------:R-:W-:Y:S01]  /*0d40*/  IADD3 R3, R37, 0x7f, RZ ;  /* 0x0000007f25037810 */ /* 0x000fe20007ffe0ff */
[----:B------:R-:W-:Y:S01]  /*0d50*/  IMAD.IADD R0, R2, 0x1, R0 ;  /* 0x0000000102007824 */ /* 0x000fe200078e0200 */
[----:B------:R-:W-:Y:S01]  /*0d60*/  CS2R R18, SRZ ;  /* 0x0000000000127805 */ /* 0x000fe2000001ff00 */
[----:B------:R-:W-:Y:S01]  /*0d70*/  IMAD.MOV.U32 R94, RZ, RZ, RZ ;  /* 0x000000ffff5e7224 */ /* 0x000fe200078e00ff */
[----:B------:R-:W-:Y:S01]  /*0d80*/  SHF.R.S32.HI R2, RZ, 0x1f, R3 ;  /* 0x0000001fff027819 */ /* 0x000fe20000011403 */
        /* <DEDUP_REMOVED lines=10> */
[----:B------:R-:W-:Y:S01]  /*0e30*/  IMAD.MOV.U32 R84, RZ, RZ, RZ ;  /* 0x000000ffff547224 */ /* 0x000fe200078e00ff */
        /* <DEDUP_REMOVED lines=35> */
[----:B------:R-:W-:Y:S02]  /*1070*/  IMAD.MOV.U32 R3, RZ, RZ, c[0x0][0x2b8] ;  /* 0x0000ae00ff037624 */ /* 0x000fe400078e00ff */
[----:B-----5:R-:W-:-:S03]  /*1080*/  IMAD.WIDE.U32 R172, R0, c[0x0][0x2b0], RZ ;  /* 0x0000ac0000ac7a25 */ /* 0x020fc600078e00ff */
[----:B------:R-:W-:Y:S01]  /*1090*/  ISETP.NE.AND P3, PT, R3, 0x1, PT ;  /* 0x000000010300780c */ /* 0x000fe20003f65270 */
[----:B------:R-:W-:Y:S01]  /*10a0*/  IMAD.MOV.U32 R221, RZ, RZ, RZ ;  /* 0x000000ffffdd7224 */ /* 0x000fe200078e00ff */
        /* <DEDUP_REMOVED lines=9> */
[----:B------:R-:W-:Y:S02]  /*1140*/  SHF.R.S32.HI R52, RZ, 0x1f, R237 ;  /* 0x0000001fff347819 */ /* 0x000fe400000114ed */
[----:B------:R-:W-:-:S02]  /*1150*/  ISETP.GE.AND P2, PT, R226, c[0x0][0x198], PT ;  /* 0x00006600e2007a0c */ /* 0x000fc40003f46270 */
[----:B------:R-:W-:Y:S01]  /*1160*/  ISETP.GE.AND P6, PT, R237, c[0x0][0x198], PT ;  /* 0x00006600ed007a0c */ /* 0x000fe20003fc6270 */
[----:B------:R-:W-:Y:S01]  /*1170*/  IMAD.WIDE.U32 R168, R54, c[0x0][0x1e8], RZ ;  /* 0x00007a0036a87a25 */ /* 0x000fe200078e00ff */
[----:B------:R-:W-:Y:S01]  /*1180*/  IADD3 R204, R205, 0x20, RZ ;  /* 0x00000020cdcc7810 */ /* 0x000fe20007ffe0ff */
[----:B------:R-:W-:Y:S02]  /*1190*/  STL.64 [R1+0x20], R172 ;  /* 0x000020ac01007387 */ /* 0x000fe40000100a00 */
[----:B--2---:R-:W-:-:S05]  /*11a0*/  IMAD R2, R223, 0x80, R171 ;  /* 0x00000080df027824 */ /* 0x004fca00078e02ab */
[----:B------:R-:W-:-:S04]  /*11b0*/  IADD3 R2, R2, -0x80, RZ ;  /* 0xffffff8002027810 */ /* 0x000fc80007ffe0ff */
[C---:B------:R-:W-:Y:S01]  /*11c0*/  ISETP.GE.AND P1, PT, R2.reuse, R37, PT ;  /* 0x000000250200720c */ /* 0x040fe20003f26270 */
[----:B------:R-:W-:Y:S02]  /*11d0*/  IMAD.IADD R222, R2, 0x1, R174 ;  /* 0x0000000102de7824 */ /* 0x000fe400078e02ae */
[----:B------:R-:W-:Y:S01]  /*11e0*/  IMAD R2, R3, c[0x0][0x2b0], RZ ;  /* 0x0000ac0003027a24 */ /* 0x000fe200078e02ff */
[----:B------:R-:W-:Y:S01]  /*11f0*/  ISETP.GT.OR P1, PT, R171, 0x7f, P1 ;  /* 0x0000007fab00780c */ /* 0x000fe20000f24670 */
[----:B------:R-:W-:-:S04]  /*1200*/  @P3 IMAD.HI.U32 R3, R222, c[0x0][0x2bc], RZ ;  /* 0x0000af00de033a27 */ /* 0x000fc800078e00ff */
[----:B------:R-:W-:Y:S01]  /*1210*/  IMAD.MOV.U32 R12, RZ, RZ, R222 ;  /* 0x000000ffff0c7224 */ /* 0x000fe200078e00de */
[----:B------:R-:W-:Y:S01]  /*1220*/  @P3 SHF.R.U32.HI R12, RZ, c[0x0][0x2c0], R3 ;  /* 0x0000b000ff0c3a19 */ /* 0x000fe20000011603 */
[----:B------:R-:W-:-:S04]  /*1230*/  IMAD R2, R0, c[0x0][0x2b4], R2 ;  /* 0x0000ad0000027a24 */ /* 0x000fc800078e0202 */
[----:B------:R-:W-:Y:S02]  /*1240*/  IMAD.IADD R170, R173, 0x1, R2 ;  /* 0x00000001adaa7824 */ /* 0x000fe400078e0202 */
[----:B------:R-:W-:Y:S01]  /*1250*/  @!P1 IADD3 R0, P0, R12, R172, RZ ;  /* 0x000000ac0c009210 */ /* 0x000fe20007f1e0ff */
[----:B------:R-:W-:Y:S01]  /*1260*/  IMAD.IADD R4, R171, 0x1, R38 ;  /* 0x00000001ab047824 */ /* 0x000fe200078e0226 */
[----:B---3--:R-:W-:Y:S01]  /*1270*/  SHF.R.S32.HI R36, RZ, 0x1f, R39 ;  /* 0x0000001fff247819 */ /* 0x008fe20000011427 */
[----:B------:R-:W-:Y:S01]  /*1280*/  IMAD.WIDE.U32 R46, R54, c[0x0][0x210], RZ ;  /* 0x00008400362e7a25 */ /* 0x000fe200078e00ff */
[----:B------:R-:W-:Y:S01]  /*1290*/  @!P1 LEA.HI.X.SX32 R3, R12, R170, 0x1, P0 ;  /* 0x000000aa0c039211 */ /* 0x000fe200000f0eff */
[----:B------:R-:W-:Y:S01]  /*12a0*/  STL [R1+0x30], R170 ;  /* 0x000030aa01007387 */ /* 0x000fe20000100800 */
[----:B------:R-:W-:-:S04]  /*12b0*/  @!P1 LEA R2, P0, R0, c[0x0][0x2a0], 0x2 ;  /* 0x0000a80000029a11 */ /* 0x000fc800078010ff */
[----:B------:R-:W-:-:S05]  /*12c0*/  @!P1 LEA.HI.X R3, R0, c[0x0][0x2a4], R3, 0x2, P0 ;  /* 0x0000a90000039a11 */ /* 0x000fca00000f1403 */
[----:B------:R2:W3:Y:S01]  /*12d0*/  @!P1 LDG.E R221, [R2.64] ;  /* 0x0000000602dd9981 */ /* 0x0004e2000c1e1900 */
[----:B------:R-:W-:Y:S01]  /*12e0*/  @P4 IMAD.HI.U32 R7, R4, c[0x0][0x2c8], RZ ;  /* 0x0000b20004074a27 */ /* 0x000fe200078e00ff */
[----:B------:R-:W-:Y:S01]  /*12f0*/  LEA.HI R36, R36, R39, RZ, 0x3 ;  /* 0x0000002724247211 */ /* 0x000fe200078f18ff */
[----:B------:R-:W-:Y:S01]  /*1300*/  BSSY B0, `(.L_x_2627) ;  /* 0x00001ef000007945 */ /* 0x000fe20003800000 */
[----:B------:R-:W-:Y:S01]  /*1310*/  STL.64 [R1+0x18], R168 ;  /* 0x000018a801007387 */ /* 0x000fe20000100a00 */
[----:B------:R-:W-:Y:S01]  /*1320*/  IMAD.MOV.U32 R0, RZ, RZ, R4 ;  /* 0x000000ffff007224 */ /* 0x000fe200078e0004 */
[----:B------:R-:W-:Y:S01]  /*1330*/  @P4 SHF.R.U32.HI R0, RZ, c[0x0][0x2cc], R7 ;  /* 0x0000b300ff004a19 */ /* 0x000fe20000011607 */
[----:B------:R-:W-:Y:S01]  /*1340*/  IMAD.SHL.U32 R165, R226, 0x2, RZ ;  /* 0x00000002e2a57824 */ /* 0x000fe200078e00ff */
[----:B------:R-:W-:Y:S01]  /*1350*/  SHF.R.S32.HI R36, RZ, 0x3, R36 ;  /* 0x00000003ff247819 */ /* 0x000fe20000011424 */
[----:B------:R-:W-:Y:S01]  /*1360*/  IMAD.SHL.U32 R166, R237, 0x2, RZ ;  /* 0x00000002eda67824 */ /* 0x000fe200078e00ff */
[----:B------:R-:W-:-:S03]  /*1370*/  SHF.R.S32.HI R7, RZ, 0x1f, R0 ;  /* 0x0000001fff077819 */ /* 0x000fc60000011400 */
[----:B------:R-:W-:-:S05]  /*1380*/  IMAD.IADD R11, R36, 0x1, R38 ;  /* 0x00000001240b7824 */ /* 0x000fca00078e0226 */
[C---:B------:R-:W-:Y:S02]  /*1390*/  ISETP.GE.AND P1, PT, R11.reuse, R16, PT ;  /* 0x000000100b00720c */ /* 0x040fe40003f26270 */
[----:B------:R-:W-:Y:S01]  /*13a0*/  IADD3 R14, R11, 0x40, RZ ;  /* 0x000000400b0e7810 */ /* 0x000fe20007ffe0ff */
[----:B--2---:R-:W-:-:S04]  /*13b0*/  IMAD.WIDE.U32 R2, R54, c[0x0][0x1b8], RZ ;  /* 0x00006e0036027a25 */ /* 0x004fc800078e00ff */
[----:B------:R-:W-:Y:S02]  /*13c0*/  IMAD.IADD R3, R3, 0x1, R5 ;  /* 0x0000000103037824 */ /* 0x000fe400078e0205 */
[----:B------:R-:W-:Y:S02]  /*13d0*/  IMAD R5, R6, c[0x0][0x1c0], RZ ;  /* 0x0000700006057a24 */ /* 0x000fe400078e02ff */
[----:B------:R-:W-:-:S04]  /*13e0*/  IMAD.WIDE.U32 R2, R8, c[0x0][0x1c0], R2 ;  /* 0x0000700008027a25 */ /* 0x000fc800078e0002 */
[----:B------:R-:W-:Y:S02]  /*13f0*/  IMAD R6, R8, c[0x0][0x1c4], R5 ;  /* 0x0000710008067a24 */ /* 0x000fe400078e0205 */
[----:B------:R-:W-:Y:S02]  /*1400*/  IMAD.MOV R5, RZ, RZ, -R0 ;  /* 0x000000ffff057224 */ /* 0x000fe400078e0a00 */
[----:B------:R-:W-:Y:S02]  /*1410*/  IMAD.IADD R3, R3, 0x1, R6 ;  /* 0x0000000103037824 */ /* 0x000fe400078e0206 */
[----:B------:R-:W-:Y:S02]  /*1420*/  IMAD R4, R5, c[0x0][0x2c4], R4 ;  /* 0x0000b10005047a24 */ /* 0x000fe400078e0204 */
[----:B------:R-:W-:Y:S01]  /*1430*/  IMAD R5, R7, c[0x0][0x1b0], RZ ;  /* 0x00006c0007057a24 */ /* 0x000fe200078e02ff */
[C---:B------:R-:W-:Y:S01]  /*1440*/  IADD3 R7, R11.reuse, 0x20, RZ ;  /* 0x000000200b077810 */ /* 0x040fe20007ffe0ff */
[----:B------:R-:W-:Y:S01]  /*1450*/  IMAD.WIDE.U32 R2, R0, c[0x0][0x1b0], R2 ;  /* 0x00006c0000027a25 */ /* 0x000fe200078e0002 */
[----:B------:R-:W-:-:S03]  /*1460*/  IADD3 R11, R11, 0x60, RZ ;  /* 0x000000600b0b7810 */ /* 0x000fc60007ffe0ff */
[----:B------:R-:W-:Y:S01]  /*1470*/  IMAD R6, R0, c[0x0][0x1b4], R5 ;  /* 0x00006d0000067a24 */ /* 0x000fe200078e0205 */
[----:B------:R-:W-:-:S03]  /*1480*/  SHF.R.S32.HI R5, RZ, 0x1f, R4 ;  /* 0x0000001fff057819 */ /* 0x000fc60000011404 */
[----:B------:R-:W-:Y:S02]  /*1490*/  IMAD.IADD R3, R3, 0x1, R6 ;  /* 0x0000000103037824 */ /* 0x000fe400078e0206 */
[----:B------:R-:W-:Y:S02]  /*14a0*/  IMAD R0, R5, c[0x0][0x1a8], RZ ;  /* 0x00006a0005007a24 */ /* 0x000fe400078e02ff */
[----:B------:R-:W-:-:S04]  /*14b0*/  IMAD.WIDE.U32 R2, R4, c[0x0][0x1a8], R2 ;  /* 0x00006a0004027a25 */ /* 0x000fc800078e0002 */
[----:B------:R-:W-:Y:S01]  /*14c0*/  IMAD R0, R4, c[0x0][0x1ac], R0 ;  /* 0x00006b0004007a24 */ /* 0x000fe200078e0200 */
[----:B-1----:R-:W-:Y:S01]  /*14d0*/  LEA R8, P0, R2, c[0x0][0x160], 0x1 ;  /* 0x0000580002087a11 */ /* 0x002fe200078008ff */
[----:B------:R-:W-:Y:S02]  /*14e0*/  IMAD.MOV R6, RZ, RZ, -R12 ;  /* 0x000000ffff067224 */ /* 0x000fe400078e0a0c */
[----:B------:R-:W-:Y:S02]  /*14f0*/  IMAD.IADD R9, R3, 0x1, R0 ;  /* 0x0000000103097824 */ /* 0x000fe400078e0200 */
[----:B------:R-:W1:Y:S01]  /*1500*/  SHFL.IDX PT, R0, R8, RZ, 0x181f ;  /* 0x00181fff08007589 */ /* 0x000e6200000e0000 */
[----:B------:R-:W-:Y:S02]  /*1510*/  IMAD R222, R6, c[0x0][0x2b8], R222 ;  /* 0x0000ae0006de7a24 */ /* 0x000fe400078e02de */
[----:B------:R-:W-:Y:S01]  /*1520*/  LEA.HI.X R9, R2, c[0x0][0x164], R9, 0x1, P0 ;  /* 0x0000590002097a11 */ /* 0x000fe200000f0c09 */
[----:B------:R-:W-:Y:S02]  /*1530*/  SHFL.IDX PT, R10, R8, 0x1, 0x181f ;  /* 0x00381f00080a7f89 */ /* 0x000fe400000e0000 */
[----:B------:R-:W-:-:S02]  /*1540*/  SHF.R.S32.HI R15, RZ, 0x1f, R222 ;  /* 0x0000001fff0f7819 */ /* 0x000fc400000114de */
[----:B------:R-:W2:Y:S04]  /*1550*/  SHFL.IDX PT, R3, R9, RZ, 0x181f ;  /* 0x00181fff09037589 */ /* 0x000ea800000e0000 */
[----:B------:R-:W4:Y:S04]  /*1560*/  SHFL.IDX PT, R12, R9, 0x1, 0x181f ;  /* 0x00381f00090c7f89 */ /* 0x000f2800000e0000 */
[----:B------:R-:W-:Y:S04]  /*1570*/  SHFL.IDX PT, R13, R9, 0x2, 0x181f ;  /* 0x00581f00090d7f89 */ /* 0x000fe800000e0000 */
[----:B------:R-:W-:Y:S01]  /*1580*/  SHFL.IDX PT, R9, R9, 0x3, 0x181f ;  /* 0x00781f0009097f89 */ /* 0x000fe200000e0000 */
[----:B-1----:R-:W-:-:S02]  /*1590*/  @!P1 LEA R4, P5, R226, R0, 0x1 ;  /* 0x00000000e2049211 */ /* 0x002fc400078a08ff */
[----:B------:R-:W-:Y:S02]  /*15a0*/  @!P1 LEA R2, P0, R237, R0, 0x1 ;  /* 0x00000000ed029211 */ /* 0x000fe400078008ff */
[----:B------:R-:W1:Y:S01]  /*15b0*/  SHFL.IDX PT, R0, R8, 0x2, 0x181f ;  /* 0x00581f0008007f89 */ /* 0x000e6200000e0000 */
[----:B--2---:R-:W-:-:S03]  /*15c0*/  @!P1 LEA.HI.X R5, R226, R3, R53, 0x1, P5 ;  /* 0x00000003e2059211 */ /* 0x004fc600028f0c35 */
[----:B------:R-:W2:Y:S01]  /*15d0*/  SHFL.IDX PT, R8, R8, 0x3, 0x181f ;  /* 0x00781f0008087f89 */ /* 0x000ea200000e0000 */
[----:B------:R-:W-:Y:S02]  /*15e0*/  @!P1 LEA.HI.X R3, R237, R3, R52, 0x1, P0 ;  /* 0x00000003ed039211 */ /* 0x000fe400000f0c34 */
[-C--:B------:R-:W-:Y:S01]  /*15f0*/  ISETP.GE.AND P0, PT, R7, R16.reuse, PT ;  /* 0x000000100700720c */ /* 0x080fe20003f06270 */
[----:B------:R1:W-:Y:S01]  /*1600*/  @!P1 LDGSTS.E.BYPASS.LTC128B.128 [R219+0x100], [R4.64], !P2 ;  /* 0x0010000004db9fae */ /* 0x0003e2000d101d46 */
[----:B------:R-:W-:-:S03]  /*1610*/  ISETP.GE.AND P5, PT, R14, R16, PT ;  /* 0x000000100e00720c */ /* 0x000fc60003fa6270 */
[----:B------:R2:W-:Y:S08]  /*1620*/  @!P1 LDGSTS.E.BYPASS.LTC128B.128 [R219+0x4100], [R2.64], !P6 ;  /* 0x0410000002db9fae */ /* 0x0005f0000f101d46 */
[----:B------:R-:W-:-:S04]  /*1630*/  @!P0 LEA R6, P1, R226, R10, 0x1 ;  /* 0x0000000ae2068211 */ /* 0x000fc800078208ff */
[----:B----4-:R-:W-:-:S05]  /*1640*/  @!P0 LEA.HI.X R7, R226, R12, R53, 0x1, P1 ;  /* 0x0000000ce2078211 */ /* 0x010fca00008f0c35 */
[----:B------:R4:W-:Y:S01]  /*1650*/  @!P0 LDGSTS.E.BYPASS.LTC128B.128 [R219+0x1100], [R6.64], !P2 ;  /* 0x0110000006db8fae */ /* 0x0009e2000d101d46 */
[----:B-1----:R-:W-:Y:S02]  /*1660*/  IMAD R4, R15, c[0x0][0x1e0], RZ ;  /* 0x000078000f047a24 */ /* 0x002fe400078e02ff */
[----:B--2---:R-:W-:-:S04]  /*1670*/  IMAD.WIDE.U32 R2, R222, c[0x0][0x1e0], RZ ;  /* 0x00007800de027a25 */ /* 0x004fc800078e00ff */
        /* <DEDUP_REMOVED lines=8> */
[----:B------:R-:W-:Y:S02]  /*1700*/  IMAD.IADD R167, R169, 0x1, R6 ;  /* 0x00000001a9a77824 */ /* 0x000fe400078e0206 */
[----:B------:R-:W-:-:S03]  /*1710*/  IMAD.IADD R164, R37, 0x1, -R10 ;  /* 0x0000000125a47824 */ /* 0x000fc600078e0a0a */
        /* <DEDUP_REMOVED lines=9> */
[----:B------:R-:W-:Y:S02]  /*17b0*/  @!P5 LEA R2, P1, R237, R0, 0x1 ;  /* 0x00000000ed02d211 */ /* 0x000fe400078208ff */
[----:B------:R-:W-:Y:S01]  /*17c0*/  IADD3.X R7, R167, R3, R7, P0, !PT ;  /* 0x00000003a7077210 */ /* 0x000fe200007fe407 */
[----:B------:R1:W-:Y:S01]  /*17d0*/  @!P5 LDGSTS.E.BYPASS.LTC128B.128 [R219+0x2100], [R4.64], !P2 ;  /* 0x0210000004dbdfae */ /* 0x0003e2000d101d46 */
[----:B------:R-:W-:Y:S02]  /*17e0*/  LEA R0, P0, R6, c[0x0][0x1c8], 0x1 ;  /* 0x0000720006007a11 */ /* 0x000fe400078008ff */
        /* <DEDUP_REMOVED lines=70> */
[----:B------:R-:W-:Y:S02]  /*1c50*/  IMAD.IADD R3, R3, 0x1, R0 ;  /* 0x0000000103037824 */ /* 0x000fe400078e0200 */
[----:B------:R-:W-:Y:S02]  /*1c60*/  IMAD R0, R45, c[0x0][0x210], RZ ;  /* 0x000084002d007a24 */ /* 0x000fe400078e02ff */
[----:B------:R-:W-:-:S04]  /*1c70*/  IMAD.WIDE.U32 R2, R221, c[0x0][0x218], R2 ;  /* 0x00008600dd027a25 */ /* 0x000fc800078e0002 */
[----:B------:R-:W-:Y:S01]  /*1c80*/  IMAD R0, R54, c[0x0][0x214], R0 ;  /* 0x0000850036007a24 */ /* 0x000fe200078e0200 */
        /* <DEDUP_REMOVED lines=12> */
[----:B------:R-:W2:Y:S04]  /*1d50*/  LDSM.16.M88.4 R8, [R205] ;  /* 0x00000000cd08783b */ /* 0x000ea80000000200 */
[----:B-1----:R-:W1:Y:S04]  /*1d60*/  LDSM.16.M88.4 R4, [R205+0x800] ;  /* 0x00080000cd04783b */ /* 0x002e680000000200 */
[----:B------:R-:W3:Y:S04]  /*1d70*/  LDSM.16.M88.4 R36, [R205+0x1000] ;  /* 0x00100000cd24783b */ /* 0x000ee80000000200 */
[----:B------:R-:W4:Y:S04]  /*1d80*/  LDSM.16.M88.4 R32, [R204] ;  /* 0x00000000cc20783b */ /* 0x000f280000000200 */
[----:B------:R-:W3:Y:S04]  /*1d90*/  LDSM.16.M88.4 R28, [R204+0x800] ;  /* 0x00080000cc1c783b */ /* 0x000ee80000000200 */
[----:B------:R-:W3:Y:S04]  /*1da0*/  LDSM.16.M88.4 R40, [R205+0x1800] ;  /* 0x00180000cd28783b */ /* 0x000ee80000000200 */
[----:B------:R-:W3:Y:S04]  /*1db0*/  LDSM.16.M88.4 R48, [R204+0x1000] ;  /* 0x00100000cc30783b */ /* 0x000ee80000000200 */
[----:B------:R-:W-:Y:S04]  /*1dc0*/  LDSM.16.M88.4 R56, [R204+0x3000] ;  /* 0x00300000cc38783b */ /* 0x000fe80000000200 */
[----:B------:R-:W-:Y:S01]  /*1dd0*/  LDSM.16.M88.4 R68, [R204+0x3800] ;  /* 0x00380000cc44783b */ /* 0x000fe20000000200 */
[C---:B--2---:R-:W-:Y:S08]  /*1de0*/  HMMA.16816.F32.BF16 R24, R136.reuse, R8, RZ ;  /* 0x000000088818723c */ /* 0x044ff000000418ff */
[C---:B-1----:R-:W-:Y:S08]  /*1df0*/  HMMA.16816.F32.BF16 R16, R136.reuse, R4, RZ ;  /* 0x000000048810723c */ /* 0x042ff000000418ff */
[C---:B------:R-:W-:Y:S08]  /*1e00*/  HMMA.16816.F32.BF16 R4, R136.reuse, R6, RZ ;  /* 0x000000068804723c */ /* 0x040ff000000418ff */
[C---:B------:R-:W-:Y:S08]  /*1e10*/  HMMA.16816.F32.BF16 R20, R136.reuse, R10, RZ ;  /* 0x0000000a8814723c */ /* 0x040ff000000418ff */
[----:B---3--:R-:W-:Y:S08]  /*1e20*/  HMMA.16816.F32.BF16 R8, R136, R36, RZ ;  /* 0x000000248808723c */ /* 0x008ff000000418ff */
[C---:B----4-:R-:W-:Y:S01]  /*1e30*/  HMMA.16816.F32.BF16 R100, R140.reuse, R32, R24 ;  /* 0x000000208c64723c */ /* 0x050fe20000041818 */
[----:B------:R-:W-:Y:S07]  /*1e40*/  LDSM.16.M88.4 R24, [R204+0x1800] ;  /* 0x00180000cc18783b */ /* 0x000fee0000000200 */
[C---:B------:R-:W-:Y:S07]  /*1e50*/  HMMA.16816.F32.BF16 R104, R140.reuse, R30, R4 ;  /* 0x0000001e8c68723c */ /* 0x040fee0000041804 */
[----:B------:R-:W-:Y:S01]  /*1e60*/  IMAD R4, R44, c[0x0][0x218], RZ ;  /* 0x000086002c047a24 */ /* 0x000fe200078e02ff */
[----:B------:R-:W-:Y:S01]  /*1e70*/  HMMA.16816.F32.BF16 R96, R140, R28, R16 ;  /* 0x0000001c8c60723c */ /* 0x000fe20000041810 */
[----:B------:R-:W-:Y:S01]  /*1e80*/  IMAD.IADD R5, R47, 0x1, R0 ;  /* 0x000000012f057824 */ /* 0x000fe200078e0200 */
[----:B------:R-:W-:Y:S01]  /*1e90*/  LDSM.16.M88.4 R28, [R205+0x2000] ;  /* 0x00200000cd1c783b */ /* 0x000fe20000000200 */
[----:B------:R-:W-:-:S03]  /*1ea0*/  IMAD R0, R221, c[0x0][0x21c], R4 ;  /* 0x00008700dd007a24 */ /* 0x000fc600078e0204 */
[----:B------:R1:W-:Y:S02]  /*1eb0*/  STL [R1+0x34], R5 ;  /* 0x0000340501007387 */ /* 0x0003e40000100800 */
[----:B------:R-:W-:Y:S01]  /*1ec0*/  HMMA.16816.F32.BF16 R16, R136, R38, RZ ;  /* 0x000000268810723c */ /* 0x000fe200000418ff */
[----:B------:R-:W-:Y:S01]  /*1ed0*/  IADD3.X R3, R5, R3, R0, P0, !PT ;  /* 0x0000000305037210 */ /* 0x000fe200007fe400 */
[----:B------:R-:W-:Y:S01]  /*1ee0*/  LDSM.16.M88.4 R44, [R204+0x2000] ;  /* 0x00200000cc2c783b */ /* 0x000fe20000000200 */
[----:B------:R-:W-:-:S03]  /*1ef0*/  LEA R0, P0, R2, c[0x0][0x1f8], 0x1 ;  /* 0x00007e0002007a11 */ /* 0x000fc600078008ff */
[----:B------:R-:W-:Y:S01]  /*1f00*/  LDSM.16.M88.4 R36, [R205+0x3000] ;  /* 0x00300000cd24783b */ /* 0x000fe20000000200 */
[----:B------:R-:W-:Y:S01]  /*1f10*/  LEA.HI.X R4, R2, c[0x0][0x1fc], R3, 0x1, P0 ;  /* 0x00007f0002047a11 */ /* 0x000fe200000f0c03 */
[----:B------:R-:W-:Y:S02]  /*1f20*/  HMMA.16816.F32.BF16 R112, R140, R34, R20 ;  /* 0x000000228c70723c */ /* 0x000fe40000041814 */
[----:B------:R-:W2:Y:S04]  /*1f30*/  SHFL.IDX PT, R2, R0, RZ, 0x181f ;  /* 0x00181fff00027589 */ /* 0x000ea800000e0000 */
[----:B------:R-:W3:Y:S02]  /*1f40*/  SHFL.IDX PT, R3, R0, 0x1, 0x181f ;  /* 0x00381f0000037f89 */ /* 0x000ee400000e0000 */
[----:B------:R-:W-:Y:S02]  /*1f50*/  HMMA.16816.F32.BF16 R20, R136, R42, RZ ;  /* 0x0000002a8814723c */ /* 0x000fe400000418ff */
[----:B------:R-:W4:Y:S04]  /*1f60*/  SHFL.IDX PT, R6, R4, RZ, 0x181f ;  /* 0x00181fff04067589 */ /* 0x000f2800000e0000 */
[----:B------:R-:W3:Y:S01]  /*1f70*/  SHFL.IDX PT, R7, R4, 0x1, 0x181f ;  /* 0x00381f0004077f89 */ /* 0x000ee200000e0000 */
[----:B-1----:R-:W-:Y:S01]  /*1f80*/  SHF.L.U64.HI R5, R237, 0x1, R52 ;  /* 0x00000001ed057819 */ /* 0x002fe20000010234 */
[----:B------:R-:W-:Y:S02]  /*1f90*/  HMMA.16816.F32.BF16 R92, R140, R48, R8 ;  /* 0x000000308c5c723c */ /* 0x000fe40000041808 */
[----:B------:R-:W1:Y:S04]  /*1fa0*/  SHFL.IDX PT, R12, R0, 0x2, 0x181f ;  /* 0x00581f00000c7f89 */ /* 0x000e6800000e0000 */
[----:B------:R-:W-:Y:S02]  /*1fb0*/  SHFL.IDX PT, R0, R0, 0x3, 0x181f ;  /* 0x00781f0000007f89 */ /* 0x000fe400000e0000 */
[----:B------:R-:W-:Y:S01]  /*1fc0*/  HMMA.16816.F32.BF16 R8, R136, R40, RZ ;  /* 0x000000288808723c */ /* 0x000fe200000418ff */
[CC--:B--2---:R-:W-:Y:S01]  /*1fd0*/  IADD3 R14, P0, R2.reuse, R165.reuse, RZ ;  /* 0x000000a5020e7210 */ /* 0x0c4fe20007f1e0ff */
[----:B------:R-:W2:Y:S06]  /*1fe0*/  LDSM.16.M88.4 R40, [R205+0x2800] ;  /* 0x00280000cd28783b */ /* 0x000eac0000000200 */
[C---:B------:R-:W-:Y:S01]  /*1ff0*/  HMMA.16816.F32.BF16 R76, R140.reuse, R50, R16 ;  /* 0x000000328c4c723c */ /* 0x040fe20000041810 */
[----:B------:R-:W1:Y:S04]  /*2000*/  SHFL.IDX PT, R17, R4, 0x2, 0x181f ;  /* 0x00581f0004117f89 */ /* 0x000e6800000e0000 */
[----:B------:R-:W-:Y:S03]  /*2010*/  LDSM.16.M88.4 R48, [R204+0x2800] ;  /* 0x00280000cc30783b */ /* 0x000fe60000000200 */
[C---:B------:R-:W-:Y:S01]  /*2020*/  HMMA.16816.F32.BF16 R108, R140.reuse, R26, R20 ;  /* 0x0000001a8c6c723c */ /* 0x040fe20000041814 */
[----:B------:R1:W2:Y:S07]  /*2030*/  SHFL.IDX PT, R20, R4, 0x3, 0x181f ;  /* 0x00781f0004147f89 */ /* 0x0002ae00000e0000 */
[----:B------:R-:W-:Y:S07]  /*2040*/  HMMA.16816.F32.BF16 R80, R140, R24, R8 ;  /* 0x000000188c50723c */ /* 0x000fee0000041808 */
[----:B------:R-:W-:Y:S01]  /*2050*/  IADD3 R10, P1, R2, R166, RZ ;  /* 0x000000a6020a7210 */ /* 0x000fe20007f3e0ff */
[----:B------:R-:W-:Y:S01]  /*2060*/  HMMA.16816.F32.BF16 R32, R136, R28, RZ ;  /* 0x0000001c8820723c */ /* 0x000fe200000418ff */
[----:B---3--:R-:W-:-:S03]  /*2070*/  IADD3 R8, P6, R3, R165, RZ ;  /* 0x000000a503087210 */ /* 0x008fc60007fde0ff */
[----:B----4-:R-:W-:Y:S01]  /*2080*/  IMAD.X R11, R6, 0x1, R5, P1 ;  /* 0x00000001060b7824 */ /* 0x010fe200008e0605 */
[----:B-1----:R-:W-:-:S03]  /*2090*/  SHF.L.U64.HI R4, R226, 0x1, R53 ;  /* 0x00000001e2047819 */ /* 0x002fc60000010235 */
[----:B------:R-:W-:Y:S01]  /*20a0*/  HMMA.16816.F32.BF16 R28, R136, R30, RZ ;  /* 0x0000001e881c723c */ /* 0x000fe200000418ff */
[----:B------:R-:W1:Y:S01]  /*20b0*/  LDSM.16.M88.4 R52, [R205+0x3800] ;  /* 0x00380000cd34783b */ /* 0x000e620000000200 */
[--C-:B------:R-:W-:Y:S01]  /*20c0*/  IMAD.X R15, R6, 0x1, R4.reuse, P0 ;  /* 0x00000001060f7824 */ /* 0x100fe200000e0604 */
[----:B------:R-:W-:Y:S01]  /*20d0*/  IADD3 R6, P1, R3, R166, RZ ;  /* 0x000000a603067210 */ /* 0x000fe20007f3e0ff */
[----:B------:R-:W-:Y:S01]  /*20e0*/  IMAD.X R9, R7, 0x1, R4, P6 ;  /* 0x0000000107097824 */ /* 0x000fe200030e0604 */
[----:B------:R-:W-:-:S03]  /*20f0*/  IADD3 R2, P6, R12, R165, RZ ;  /* 0x000000a50c027210 */ /* 0x000fc60007fde0ff */
[----:B--2---:R-:W-:Y:S01]  /*2100*/  HMMA.16816.F32.BF16 R24, R136, R40, RZ ;  /* 0x000000288818723c */ /* 0x004fe200000418ff */
[----:B------:R-:W-:Y:S01]  /*2110*/  ISETP.LT.OR P0, PT, R13, 0x1, P5 ;  /* 0x000000010d00780c */ /* 0x000fe20002f01670 */
[----:B------:R-:W-:Y:S01]  /*2120*/  IMAD.X R7, R7, 0x1, R5, P1 ;  /* 0x0000000107077824 */ /* 0x000fe200008e0605 */
[----:B------:R-:W-:Y:S01]  /*2130*/  IADD3 R16, P1, R12, R166, RZ ;  /* 0x000000a60c107210 */ /* 0x000fe20007f3e0ff */
[----:B------:R-:W-:Y:S01]  /*2140*/  IMAD.X R3, R17, 0x1, R4, P6 ;  /* 0x0000000111037824 */ /* 0x000fe200030e0604 */
[----:B------:R-:W-:-:S03]  /*2150*/  IADD3 R18, P6, R0, R165, RZ ;  /* 0x000000a500127210 */ /* 0x000fc60007fde0ff */
[----:B------:R-:W-:Y:S01]  /*2160*/  IMAD.X R17, R17, 0x1, R5, P1 ;  /* 0x0000000111117824 */ /* 0x000fe200008e0605 */
[----:B------:R-:W-:Y:S01]  /*2170*/  ISETP.GE.AND P1, PT, R237, c[0x0][0x1d4], PT ;  /* 0x00007500ed007a0c */ /* 0x000fe20003f26270 */
[----:B------:R-:W-:Y:S01]  /*2180*/  IMAD.X R19, R20, 0x1, R4, P6 ;  /* 0x0000000114137824 */ /* 0x000fe200030e0604 */
[----:B------:R-:W-:Y:S02]  /*2190*/  HMMA.16816.F32.BF16 R88, R140, R44, R32 ;  /* 0x0000002c8c58723c */ /* 0x000fe40000041820 */
[C---:B------:R-:W-:Y:S01]  /*21a0*/  ISETP.LT.OR P6, PT, R13.reuse, 0x1, P1 ;  /* 0x000000010d00780c */ /* 0x040fe20000fc1670 */
[----:B------:R-:W-:Y:S01]  /*21b0*/  @!PT LDS RZ, [RZ] ;  /* 0x00000000fffff984 */ /* 0x000fe20000000800 */
[----:B------:R-:W-:Y:S01]  /*21c0*/  @!PT LDS RZ, [RZ] ;  /* 0x00000000fffff984 */ /* 0x000fe20000000800 */
[----:B------:R-:W-:Y:S01]  /*21d0*/  @!PT LDS RZ, [RZ] ;  /* 0x00000000fffff984 */ /* 0x000fe20000000800 */
[----:B------:R2:W-:Y:S01]  /*21e0*/  LDGSTS.E.BYPASS.LTC128B.128 [R219+0x100], [R14.64], !P0 ;  /* 0x001000000edb7fae */ /* 0x0005e2000c101d46 */
[----:B------:R-:W-:-:S04]  /*21f0*/  ISETP.LT.OR P0, PT, R13, 0x21, P5 ;  /* 0x000000210d00780c */ /* 0x000fc80002f01670 */
[----:B------:R-:W-:Y:S07]  /*2200*/  HMMA.16816.F32.BF16 R84, R140, R46, R28 ;  /* 0x0000002e8c54723c */ /* 0x000fee000004181c */
[----:B------:R3:W-:Y:S01]  /*2210*/  LDGSTS.E.BYPASS.LTC128B.128 [R219+0x4100], [R10.64], !P6 ;  /* 0x041000000adb7fae */ /* 0x0007e2000f101d46 */
[C---:B------:R-:W-:Y:S01]  /*2220*/  ISETP.LT.OR P6, PT, R13.reuse, 0x21, P1 ;  /* 0x000000210d00780c */ /* 0x040fe20000fc1670 */
[----:B------:R-:W-:Y:S02]  /*2230*/  HMMA.16816.F32.BF16 R28, R136, R42, RZ ;  /* 0x0000002a881c723c */ /* 0x000fe400000418ff */
[----:B------:R3:W-:Y:S01]  /*2240*/  LDGSTS.E.BYPASS.LTC128B.128 [R219+0x1100], [R8.64], !P0 ;  /* 0x0110000008db7fae */ /* 0x0007e2000c101d46 */
[----:B------:R-:W-:-:S02]  /*2250*/  ISETP.LT.OR P0, PT, R13, 0x41, P5 ;  /* 0x000000410d00780c */ /* 0x000fc40002f01670 */
[----:B------:R-:W-:-:S03]  /*2260*/  ISETP.LT.OR P5, PT, R13, 0x61, P5 ;  /* 0x000000610d00780c */ /* 0x000fc60002fa1670 */
[----:B------:R-:W-:Y:S04]  /*2270*/  HMMA.16816.F32.BF16 R72, R140, R48, R24 ;  /* 0x000000308c48723c */ /* 0x000fe80000041818 */
[----:B------:R4:W-:Y:S01]  /*2280*/  LDGSTS.E.BYPASS.LTC128B.128 [R219+0x5100], [R6.64], !P6 ;  /* 0x0510000006db7fae */ /* 0x0009e2000f101d46 */
[C---:B------:R-:W-:Y:S02]  /*2290*/  ISETP.LT.OR P6, PT, R13.reuse, 0x41, P1 ;  /* 0x000000410d00780c */ /* 0x040fe40000fc1670 */
[----:B------:R-:W-:Y:S01]  /*22a0*/  ISETP.LT.OR P1, PT, R13, 0x61, P1 ;  /* 0x000000610d00780c */ /* 0x000fe20000f21670 */
[----:B------:R1:W-:Y:S01]  /*22b0*/  LDGSTS.E.BYPASS.LTC128B.128 [R219+0x2100], [R2.64], !P0 ;  /* 0x0210000002db7fae */ /* 0x0003e2000c101d46 */
[----:B--2---:R-:W-:Y:S08]  /*22c0*/  HMMA.16816.F32.BF16 R12, R136, R36, RZ ;  /* 0x00000024880c723c */ /* 0x004ff000000418ff */
[----:B------:R-:W-:Y:S01]  /*22d0*/  HMMA.16816.F32.BF16 R64, R140, R50, R28 ;  /* 0x000000328c40723c */ /* 0x000fe2000004181c */
[----:B------:R2:W-:Y:S04]  /*22e0*/  LDGSTS.E.BYPASS.LTC128B.128 [R219+0x6100], [R16.64], !P6 ;  /* 0x0610000010db7fae */ /* 0x0005e8000f101d46 */
[----:B------:R2:W-:Y:S03]  /*22f0*/  LDGSTS.E.BYPASS.LTC128B.128 [R219+0x3100], [R18.64], !P5 ;  /* 0x0310000012db7fae */ /* 0x0005e6000e901d46 */
[----:B---3--:R-:W-:Y:S01]  /*2300*/  HMMA.16816.F32.BF16 R8, R136, R38, RZ ;  /* 0x000000268808723c */ /* 0x008fe200000418ff */
[----:B----4-:R-:W-:-:S07]  /*2310*/  IMAD.MOV.U32 R6, RZ, RZ, 0x40 ;  /* 0x00000040ff067424 */ /* 0x010fce00078e00ff */
[----:B------:R-:W-:Y:S01]  /*2320*/  HMMA.16816.F32.BF16 R60, R140, R56, R12 ;  /* 0x000000388c3c723c */ /* 0x000fe2000004180c */
[----:B-1----:R-:W-:Y:S02]  /*2330*/  IADD3 R2, P0, R0, R166, RZ ;  /* 0x000000a600027210 */ /* 0x002fe40007f1e0ff */
[----:B------:R-:W-:-:S03]  /*2340*/  SEL R0, R6, 0xffffffc0, !P2 ;  /* 0xffffffc006007807 */ /* 0x000fc60005000000 */
[----:B------:R-:W-:Y:S01]  /*2350*/  IMAD.X R3, R20, 0x1, R5, P0 ;  /* 0x0000000114037824 */ /* 0x000fe200000e0605 */
[----:B------:R-:W-:Y:S01]  /*2360*/  ISETP.GE.AND P0, PT, R223, 0x2, PT ;  /* 0x00000002df00780c */ /* 0x000fe20003f06270 */
[----:B------:R-:W-:Y:S01]  /*2370*/  IMAD.IADD R207, R205, 0x1, R0 ;  /* 0x00000001cdcf7824 */ /* 0x000fe200078e0200 */
[----:B------:R-:W-:Y:S02]  /*2380*/  HMMA.16816.F32.BF16 R20, R136, R52, RZ ;  /* 0x000000348814723c */ /* 0x000fe400000418ff */
[----:B------:R1:W-:Y:S01]  /*2390*/  LDGSTS.E.BYPASS.LTC128B.128 [R219+0x7100], [R2.64], !P1 ;  /* 0x0710000002db7fae */ /* 0x0003e2000c901d46 */
[----:B------:R-:W-:-:S03]  /*23a0*/  ISETP.GT.AND P1, PT, R171, 0x7f, PT ;  /* 0x0000007fab00780c */ /* 0x000fc60003f24270 */
[----:B------:R-:W3:Y:S02]  /*23b0*/  LDSM.16.M88.4 R24, [R207] ;  /* 0x00000000cf18783b */ /* 0x000ee40000000200 */
[----:B--2---:R-:W-:Y:S02]  /*23c0*/  HMMA.16816.F32.BF16 R16, R136, R54, RZ ;  /* 0x000000368810723c */ /* 0x004fe400000418ff */
[----:B------:R-:W2:Y:S04]  /*23d0*/  LDSM.16.M88.4 R28, [R207+0x1000] ;  /* 0x00100000cf1c783b */ /* 0x000ea80000000200 */
[----:B------:R-:W4:Y:S02]  /*23e0*/  LDSM.16.M88.4 R32, [R207+0x800] ;  /* 0x00080000cf20783b */ /* 0x000f240000000200 */
[C---:B------:R-:W-:Y:S02]  /*23f0*/  HMMA.16816.F32.BF16 R56, R140.reuse, R58, R8 ;  /* 0x0000003a8c38723c */ /* 0x040fe40000041808 */
[----:B------:R-:W2:Y:S04]  /*2400*/  LDSM.16.M88.4 R8, [R207+0x1800] ;  /* 0x00180000cf08783b */ /* 0x000ea80000000200 */
[----:B------:R-:W2:Y:S02]  /*2410*/  LDSM.16.M88.4 R12, [R207+0x2000] ;  /* 0x00200000cf0c783b */ /* 0x000ea40000000200 */
[----:B------:R-:W-:Y:S02]  /*2420*/  HMMA.16816.F32.BF16 R52, R140, R68, R20 ;  /* 0x000000448c34723c */ /* 0x000fe40000041814 */
[----:B------:R-:W0:Y:S01]  /*2430*/  LDGDEPBAR ;  /* 0x00000000000079af */ /* 0x000e220000000000 */
[----:B-1----:R-:W-:-:S05]  /*2440*/  IADD3 R2, R204, 0x4000, RZ ;  /* 0x00004000cc027810 */ /* 0x002fca0007ffe0ff */
[----:B------:R-:W-:Y:S01]  /*2450*/  HMMA.16816.F32.BF16 R40, R140, R70, R16 ;  /* 0x000000468c28723c */ /* 0x000fe20000041810 */
[----:B------:R-:W1:Y:S01]  /*2460*/  LDSM.16.M88.4 R16, [R207+0x2800] ;  /* 0x00280000cf10783b */ /* 0x000e620000000200 */
[----:B------:R-:W-:-:S05]  /*2470*/  IMAD.IADD R206, R2, 0x1, R0 ;  /* 0x0000000102ce7824 */ /* 0x000fca00078e0200 */
[----:B------:R-:W-:Y:S01]  /*2480*/  LDSM.16.M88.4 R20, [R206+-0x4000] ;  /* 0xffc00000ce14783b */ /* 0x000fe20000000200 */
[C---:B---3--:R-:W-:Y:S08]  /*2490*/  HMMA.16816.F32.BF16 R48, R176.reuse, R24, R100 ;  /* 0x00000018b030723c */ /* 0x048ff00000041864 */
[C---:B------:R-:W-:Y:S01]  /*24a0*/  HMMA.16816.F32.BF16 R36, R176.reuse, R26, R112 ;  /* 0x0000001ab024723c */ /* 0x040fe20000041870 */
[----:B------:R-:W-:Y:S07]  /*24b0*/  LDSM.16.M88.4 R24, [R207+0x3800] ;  /* 0x00380000cf18783b */ /* 0x000fee0000000200 */
[C---:B--2---:R-:W-:Y:S08]  /*24c0*/  HMMA.16816.F32.BF16 R68, R176.reuse, R28, R92 ;  /* 0x0000001cb044723c */ /* 0x044ff0000004185c */
[C---:B------:R-:W-:Y:S01]  /*24d0*/  HMMA.16816.F32.BF16 R76, R176.reuse, R30, R76 ;  /* 0x0000001eb04c723c */ /* 0x040fe2000004184c */
[----:B------:R-:W2:Y:S07]  /*24e0*/  LDSM.16.M88.4 R28, [R207+0x3000] ;  /* 0x00300000cf1c783b */ /* 0x000eae0000000200 */
[C---:B----4-:R-:W-:Y:S08]  /*24f0*/  HMMA.16816.F32.BF16 R44, R176.reuse, R32, R96 ;  /* 0x00000020b02c723c */ /* 0x050ff00000041860 */
[C---:B------:R-:W-:Y:S08]  /*2500*/  HMMA.16816.F32.BF16 R32, R176.reuse, R34, R104 ;  /* 0x00000022b020723c */ /* 0x040ff00000041868 */
[C---:B------:R-:W-:Y:S08]  /*2510*/  HMMA.16816.F32.BF16 R80, R176.reuse, R8, R80 ;  /* 0x00000008b050723c */ /* 0x040ff00000041850 */
[C---:B------:R-:W-:Y:S01]  /*2520*/  HMMA.16816.F32.BF16 R108, R176.reuse, R10, R108 ;  /* 0x0000000ab06c723c */ /* 0x040fe2000004186c */
[----:B------:R-:W3:Y:S07]  /*2530*/  LDSM.16.M88.4 R8, [R206+-0x3800] ;  /* 0xffc80000ce08783b */ /* 0x000eee0000000200 */
[C---:B------:R-:W-:Y:S08]  /*2540*/  HMMA.16816.F32.BF16 R100, R176.reuse, R14, R84 ;  /* 0x0000000eb064723c */ /* 0x040ff00000041854 */
[C---:B-1----:R-:W-:Y:S08]  /*2550*/  HMMA.16816.F32.BF16 R96, R176.reuse, R16, R72 ;  /* 0x00000010b060723c */ /* 0x042ff00000041848 */
[C---:B--2---:R-:W-:Y:S08]  /*2560*/  HMMA.16816.F32.BF16 R104, R176.reuse, R28, R60 ;  /* 0x0000001cb068723c */ /* 0x044ff0000004183c */
[C---:B------:R-:W-:Y:S01]  /*2570*/  HMMA.16816.F32.BF16 R92, R176.reuse, R30, R56 ;  /* 0x0000001eb05c723c */ /* 0x040fe20000041838 */
[----:B------:R-:W1:Y:S07]  /*2580*/  LDSM.16.M88.4 R28, [R206+-0x2800] ;  /* 0xffd80000ce1c783b */ /* 0x000e6e0000000200 */
[C---:B------:R-:W-:Y:S08]  /*2590*/  HMMA.16816.F32.BF16 R84, R176.reuse, R24, R52 ;  /* 0x00000018b054723c */ /* 0x040ff00000041834 */
[C---:B------:R-:W-:Y:S01]  /*25a0*/  HMMA.16816.F32.BF16 R72, R176.reuse, R26, R40 ;  /* 0x0000001ab048723c */ /* 0x040fe20000041828 */
[----:B------:R-:W2:Y:S07]  /*25b0*/  LDSM.16.M88.4 R24, [R206+-0x2000] ;  /* 0xffe00000ce18783b */ /* 0x000eae0000000200 */
[C---:B------:R-:W-:Y:S01]  /*25c0*/  HMMA.16816.F32.BF16 R88, R176.reuse, R12, R88 ;  /* 0x0000000cb058723c */ /* 0x040fe20000041858 */
[----:B------:R-:W-:Y:S07]  /*25d0*/  LDSM.16.M88.4 R12, [R206+-0x1000] ;  /* 0xfff00000ce0c783b */ /* 0x000fee0000000200 */
[----:B------:R-:W-:Y:S01]  /*25e0*/  HMMA.16816.F32.BF16 R112, R176, R18, R64 ;  /* 0x00000012b070723c */ /* 0x000fe20000041840 */
[----:B------:R-:W4:Y:S07]  /*25f0*/  LDSM.16.M88.4 R16, [R206+-0x3000] ;  /* 0xffd00000ce10783b */ /* 0x000f2e0000000200 */
[C---:B------:R-:W-:Y:S08]  /*2600*/  HMMA.16816.F32.BF16 R64, R180.reuse, R20, R48 ;  /* 0x00000014b440723c */ /* 0x040ff00000041830 */
[C---:B------:R-:W-:Y:S01]  /*2610*/  HMMA.16816.F32.BF16 R56, R180.reuse, R22, R36 ;  /* 0x00000016b438723c */ /* 0x040fe20000041824 */
[----:B------:R-:W4:Y:S07]  /*2620*/  LDSM.16.M88.4 R20, [R206+-0x1800] ;  /* 0xffe80000ce14783b */ /* 0x000f2e0000000200 */
[C---:B---3--:R-:W-:Y:S08]  /*2630*/  HMMA.16816.F32.BF16 R48, R180.reuse, R10, R32 ;  /* 0x0000000ab430723c */ /* 0x048ff00000041820 */
[C---:B------:R-:W-:Y:S01]  /*2640*/  HMMA.16816.F32.BF16 R52, R180.reuse, R8, R44 ;  /* 0x00000008b434723c */ /* 0x040fe2000004182c */
[----:B------:R-:W3:Y:S07]  /*2650*/  LDSM.16.M88.4 R8, [R206+-0x800] ;  /* 0xfff80000ce08783b */ /* 0x000eee0000000200 */
[C---:B-1----:R-:W-:Y:S01]  /*2660*/  HMMA.16816.F32.BF16 R36, R180.reuse, R28, R80 ;  /* 0x0000001cb424723c */ /* 0x042fe20000041850 */
[----:B------:R-:W-:Y:S07]  /*2670*/  LDSM.16.M88.4 R80, [R204+0x5000] ;  /* 0x00500000cc50783b */ /* 0x000fee0000000200 */
[C---:B------:R-:W-:Y:S01]  /*2680*/  HMMA.16816.F32.BF16 R32, R180.reuse, R30, R108 ;  /* 0x0000001eb420723c */ /* 0x040fe2000004186c */
[----:B------:R-:W1:Y:S07]  /*2690*/  LDSM.16.M88.4 R28, [R205+0x4000] ;  /* 0x00400000cd1c783b */ /* 0x000e6e0000000200 */
[C---:B--2---:R-:W-:Y:S08]  /*26a0*/  HMMA.16816.F32.BF16 R60, R180.reuse, R24, R88 ;  /* 0x00000018b43c723c */ /* 0x044ff00000041858 */
[C---:B------:R-:W-:Y:S01]  /*26b0*/  HMMA.16816.F32.BF16 R88, R180.reuse, R26, R100 ;  /* 0x0000001ab458723c */ /* 0x040fe20000041864 */
[----:B------:R-:W2:Y:S07]  /*26c0*/  LDSM.16.M88.4 R24, [R205+0x4800] ;  /* 0x00480000cd18783b */ /* 0x000eae0000000200 */
[C---:B----4-:R-:W-:Y:S01]  /*26d0*/  HMMA.16816.F32.BF16 R44, R180.reuse, R16, R68 ;  /* 0x00000010b42c723c */ /* 0x050fe20000041844 */
[----:B------:R-:W-:Y:S07]  /*26e0*/  LDSM.16.M88.4 R68, [R204+0x4800] ;  /* 0x00480000cc44783b */ /* 0x000fee0000000200 */
[C---:B------:R-:W-:Y:S01]  /*26f0*/  HMMA.16816.F32.BF16 R40, R180.reuse, R18, R76 ;  /* 0x00000012b428723c */ /* 0x040fe2000004184c */
[----:B------:R-:W4:Y:S04]  /*2700*/  LDSM.16.M88.4 R16, [R205+0x5800] ;  /* 0x00580000cd10783b */ /* 0x000f280000000200 */
[----:B------:R-:W-:Y:S03]  /*2710*/  LDSM.16.M88.4 R76, [R204+0x5800] ;  /* 0x00580000cc4c783b */ /* 0x000fe60000000200 */
[C---:B------:R-:W-:Y:S08]  /*2720*/  HMMA.16816.F32.BF16 R96, R180.reuse, R20, R96 ;  /* 0x00000014b460723c */ /* 0x040ff00000041860 */
[C---:B------:R-:W-:Y:S01]  /*2730*/  HMMA.16816.F32.BF16 R112, R180.reuse, R22, R112 ;  /* 0x00000016b470723c */ /* 0x040fe20000041870 */
[----:B------:R-:W2:Y:S07]  /*2740*/  LDSM.16.M88.4 R20, [R205+0x5000] ;  /* 0x00500000cd14783b */ /* 0x000eae0000000200 */
[C---:B------:R-:W-:Y:S08]  /*2750*/  HMMA.16816.F32.BF16 R148, R180.reuse, R12, R104 ;  /* 0x0000000cb494723c */ /* 0x040ff00000041868 */
[C---:B------:R-:W-:Y:S01]  /*2760*/  HMMA.16816.F32.BF16 R144, R180.reuse, R14, R92 ;  /* 0x0000000eb490723c */ /* 0x040fe2000004185c */
[----:B------:R-:W4:Y:S07]  /*2770*/  LDSM.16.M88.4 R12, [R205+0x6000] ;  /* 0x00600000cd0c783b */ /* 0x000f2e0000000200 */
[C---:B---3--:R-:W-:Y:S08]  /*2780*/  HMMA.16816.F32.BF16 R132, R180.reuse, R8, R84 ;  /* 0x00000008b484723c */ /* 0x048ff00000041854 */
[----:B------:R-:W-:Y:S01]  /*2790*/  HMMA.16816.F32.BF16 R128, R180, R10, R72 ;  /* 0x0000000ab480723c */ /* 0x000fe20000041848 */
[----:B------:R-:W3:Y:S07]  /*27a0*/  LDSM.16.M88.4 R8, [R205+0x6800] ;  /* 0x00680000cd08783b */ /* 0x000eee0000000200 */
[C---:B-1----:R-:W-:Y:S01]  /*27b0*/  HMMA.16816.F32.BF16 R120, R184.reuse, R30, R56 ;  /* 0x0000001eb878723c */ /* 0x042fe20000041838 */
[----:B------:R-:W1:Y:S07]  /*27c0*/  LDSM.16.M88.4 R56, [R205+0x7000] ;  /* 0x00700000cd38783b */ /* 0x000e6e0000000200 */
[C---:B--2---:R-:W-:Y:S01]  /*27d0*/  HMMA.16816.F32.BF16 R108, R184.reuse, R26, R48 ;  /* 0x0000001ab86c723c */ /* 0x044fe20000041830 */
[----:B------:R-:W2:Y:S07]  /*27e0*/  LDSM.16.M88.4 R48, [R205+0x7800] ;  /* 0x00780000cd30783b */ /* 0x000eae0000000200 */
[C---:B------:R-:W-:Y:S01]  /*27f0*/  HMMA.16816.F32.BF16 R116, R184.reuse, R24, R52 ;  /* 0x00000018b874723c */ /* 0x040fe20000041834 */
[----:B------:R-:W1:Y:S07]  /*2800*/  LDSM.16.M88.4 R52, [R204+0x4000] ;  /* 0x00400000cc34783b */ /* 0x000e6e0000000200 */
[C---:B----4-:R-:W-:Y:S01]  /*2810*/  HMMA.16816.F32.BF16 R92, R184.reuse, R16, R36 ;  /* 0x00000010b85c723c */ /* 0x050fe20000041824 */
[----:B------:R-:W4:Y:S07]  /*2820*/  LDSM.16.M88.4 R36, [R204+0x6800] ;  /* 0x00680000cc24783b */ /* 0x000f2e0000000200 */
[C---:B------:R-:W-:Y:S01]  /*2830*/  HMMA.16816.F32.BF16 R84, R184.reuse, R18, R32 ;  /* 0x00000012b854723c */ /* 0x040fe20000041820 */
[----:B------:R-:W1:Y:S07]  /*2840*/  LDSM.16.M88.4 R32, [R204+0x7000] ;  /* 0x00700000cc20783b */ /* 0x000e6e0000000200 */
[C---:B------:R-:W-:Y:S01]  /*2850*/  HMMA.16816.F32.BF16 R124, R184.reuse, R28, R64 ;  /* 0x0000001cb87c723c */ /* 0x040fe20000041840 */
[----:B------:R-:W1:Y:S07]  /*2860*/  LDSM.16.M88.4 R28, [R204+0x7800] ;  /* 0x00780000cc1c783b */ /* 0x000e6e0000000200 */
[C---:B------:R-:W-:Y:S01]  /*2870*/  HMMA.16816.F32.BF16 R104, R184.reuse, R20, R44 ;  /* 0x00000014b868723c */ /* 0x040fe2000004182c */
[----:B------:R-:W2:Y:S07]  /*2880*/  LDSM.16.M88.4 R44, [R204+0x6000] ;  /* 0x00600000cc2c783b */ /* 0x000eae0000000200 */
[C---:B------:R-:W-:Y:S08]  /*2890*/  HMMA.16816.F32.BF16 R100, R184.reuse, R22, R40 ;  /* 0x00000016b864723c */ /* 0x040ff00000041828 */
[C---:B------:R-:W-:Y:S01]  /*28a0*/  HMMA.16816.F32.BF16 R72, R184.reuse, R12, R60 ;  /* 0x0000000cb848723c */ /* 0x040fe2000004183c */
[----:B------:R-:W-:Y:S07]  /*28b0*/  LDSM.16.M88.4 R60, [R207+0x4800] ;  /* 0x00480000cf3c783b */ /* 0x000fee0000000200 */
[C---:B------:R-:W-:Y:S08]  /*28c0*/  HMMA.16816.F32.BF16 R64, R184.reuse, R14, R88 ;  /* 0x0000000eb840723c */ /* 0x040ff00000041858 */
[C---:B---3--:R-:W-:Y:S08]  /*28d0*/  HMMA.16816.F32.BF16 R24, R184.reuse, R10, R112 ;  /* 0x0000000ab818723c */ /* 0x048ff00000041870 */
[C---:B-1----:R-:W-:Y:S08]  /*28e0*/  HMMA.16816.F32.BF16 R16, R184.reuse, R58, R144 ;  /* 0x0000003ab810723c */ /* 0x042ff00000041890 */
[C---:B------:R-:W-:Y:S01]  /*28f0*/  HMMA.16816.F32.BF16 R40, R184.reuse, R8, R96 ;  /* 0x00000008b828723c */ /* 0x040fe20000041860 */
[----:B------:R-:W1:Y:S07]  /*2900*/  LDSM.16.M88.4 R96, [R207+0x4000] ;  /* 0x00400000cf60783b */ /* 0x000e6e0000000200 */
[C---:B--2---:R-:W-:Y:S08]  /*2910*/  HMMA.16816.F32.BF16 R12, R184.reuse, R48, R132 ;  /* 0x00000030b80c723c */ /* 0x044ff00000041884 */
[----:B------:R-:W-:Y:S08]  /*2920*/  HMMA.16816.F32.BF16 R8, R184, R50, R128 ;  /* 0x00000032b808723c */ /* 0x000ff00000041880 */
[----:B------:R-:W-:Y:S01]  /*2930*/  HMMA.16816.F32.BF16 R88, R188, R68, R116 ;  /* 0x00000044bc58723c */ /* 0x000fe20000041874 */
[----:B------:R-:W2:Y:S07]  /*2940*/  LDSM.16.M88.4 R116, [R207+0x5000] ;  /* 0x00500000cf74783b */ /* 0x000eae0000000200 */
[----:B------:R-:W-:Y:S08]  /*2950*/  HMMA.16816.F32.BF16 R20, R184, R56, R148 ;  /* 0x00000038b814723c */ /* 0x000ff00000041894 */
[C---:B------:R-:W-:Y:S08]  /*2960*/  HMMA.16816.F32.BF16 R48, R188.reuse, R52, R124 ;  /* 0x00000034bc30723c */ /* 0x040ff0000004187c */
[C---:B------:R-:W-:Y:S08]  /*2970*/  HMMA.16816.F32.BF16 R56, R188.reuse, R54, R120 ;  /* 0x00000036bc38723c */ /* 0x040ff00000041878 */
[C---:B------:R-:W-:Y:S01]  /*2980*/  HMMA.16816.F32.BF16 R52, R188.reuse, R70, R108 ;  /* 0x00000046bc34723c */ /* 0x040fe2000004186c */
[----:B------:R-:W-:Y:S07]  /*2990*/  LDSM.16.M88.4 R108, [R206] ;  /* 0x00000000ce6c783b */ /* 0x000fee0000000200 */
[C---:B------:R-:W-:Y:S08]  /*29a0*/  HMMA.16816.F32.BF16 R68, R188.reuse, R80, R104 ;  /* 0x00000050bc44723c */ /* 0x040ff00000041868 */
[C---:B----4-:R-:W-:Y:S01]  /*29b0*/  HMMA.16816.F32.BF16 R128, R188.reuse, R38, R24 ;  /* 0x00000026bc80723c */ /* 0x050fe20000041818 */
[----:B------:R-:W-:Y:S07]  /*29c0*/  LDSM.16.M88.4 R24, [R207+0x7000] ;  /* 0x00700000cf18783b */ /* 0x000fee0000000200 */
[C---:B------:R-:W-:Y:S01]  /*29d0*/  HMMA.16816.F32.BF16 R124, R188.reuse, R34, R16 ;  /* 0x00000022bc7c723c */ /* 0x040fe20000041810 */
[----:B------:R-:W3:Y:S07]  /*29e0*/  LDSM.16.M88.4 R16, [R207+0x5800] ;  /* 0x00580000cf10783b */ /* 0x000eee0000000200 */
[C---:B------:R-:W-:Y:S01]  /*29f0*/  HMMA.16816.F32.BF16 R120, R188.reuse, R28, R12 ;  /* 0x0000001cbc78723c */ /* 0x040fe2000004180c */
[----:B------:R-:W4:Y:S07]  /*2a00*/  LDSM.16.M88.4 R12, [R207+0x6000] ;  /* 0x00600000cf0c783b */ /* 0x000f2e0000000200 */
[C---:B------:R-:W-:Y:S01]  /*2a10*/  HMMA.16816.F32.BF16 R160, R188.reuse, R76, R92 ;  /* 0x0000004cbca0723c */ /* 0x040fe2000004185c */
[----:B------:R-:W-:Y:S07]  /*2a20*/  LDSM.16.M88.4 R92, [R207+0x7800] ;  /* 0x00780000cf5c783b */ /* 0x000fee0000000200 */
[C---:B------:R-:W-:Y:S01]  /*2a30*/  HMMA.16816.F32.BF16 R112, R188.reuse, R30, R8 ;  /* 0x0000001ebc70723c */ /* 0x040fe20000041808 */
[----:B------:R-:W1:Y:S07]  /*2a40*/  LDSM.16.M88.4 R8, [R207+0x6800] ;  /* 0x00680000cf08783b */ /* 0x000e6e0000000200 */
[C---:B------:R-:W-:Y:S01]  /*2a50*/  HMMA.16816.F32.BF16 R152, R188.reuse, R78, R84 ;  /* 0x0000004ebc98723c */ /* 0x040fe20000041854 */
[----:B------:R-:W-:Y:S04]  /*2a60*/  LDSM.16.M88.4 R84, [R206+0x1000] ;  /* 0x00100000ce54783b */ /* 0x000fe80000000200 */
[----:B------:R-:W-:Y:S03]  /*2a70*/  LDSM.16.M88.4 R76, [R206+0x2000] ;  /* 0x00200000ce4c783b */ /* 0x000fe60000000200 */
[C---:B------:R-:W-:Y:S08]  /*2a80*/  HMMA.16816.F32.BF16 R20, R188.reuse, R32, R20 ;  /* 0x00000020bc14723c */ /* 0x040ff00000041814 */
[C---:B------:R-:W-:Y:S01]  /*2a90*/  HMMA.16816.F32.BF16 R148, R188.reuse, R44, R72 ;  /* 0x0000002cbc94723c */ /* 0x040fe20000041848 */
[----:B------:R-:W-:Y:S07]  /*2aa0*/  LDSM.16.M88.4 R72, [R206+0x2800] ;  /* 0x00280000ce48783b */ /* 0x000fee0000000200 */
[C---:B------:R-:W-:Y:S01]  /*2ab0*/  HMMA.16816.F32.BF16 R144, R188.reuse, R46, R64 ;  /* 0x0000002ebc90723c */ /* 0x040fe20000041840 */
[----:B------:R-:W-:Y:S07]  /*2ac0*/  LDSM.16.M88.4 R64, [R206+0x3800] ;  /* 0x00380000ce40783b */ /* 0x000fee0000000200 */
[C---:B------:R-:W-:Y:S08]  /*2ad0*/  HMMA.16816.F32.BF16 R132, R188.reuse, R36, R40 ;  /* 0x00000024bc84723c */ /* 0x040ff00000041828 */
[----:B------:R-:W-:Y:S01]  /*2ae0*/  HMMA.16816.F32.BF16 R156, R188, R82, R100 ;  /* 0x00000052bc9c723c */ /* 0x000fe20000041864 */
[----:B------:R-:W-:Y:S04]  /*2af0*/  LDSM.16.M88.4 R100, [R206+0x800] ;  /* 0x00080000ce64783b */ /* 0x000fe80000000200 */
[----:B------:R-:W-:Y:S03]  /*2b00*/  LDSM.16.M88.4 R80, [R206+0x1800] ;  /* 0x00180000ce50783b */ /* 0x000fe60000000200 */
[C---:B-1----:R-:W-:Y:S08]  /*2b10*/  HMMA.16816.F32.BF16 R104, R192.reuse, R96, R48 ;  /* 0x00000060c068723c */ /* 0x042ff00000041830 */
[C---:B------:R-:W-:Y:S08]  /*2b20*/  HMMA.16816.F32.BF16 R96, R192.reuse, R98, R56 ;  /* 0x00000062c060723c */ /* 0x040ff00000041838 */
[----:B--2---:R-:W-:Y:S01]  /*2b30*/  HMMA.16816.F32.BF16 R56, R192, R116, R68 ;  /* 0x00000074c038723c */ /* 0x004fe20000041844 */
[----:B------:R-:W1:Y:S01]  /*2b40*/  LDSM.16.M88.4 R68, [R206+0x3000] ;  /* 0x00300000ce44783b */ /* 0x000e620000000200 */
[----:B------:R-:W-:-:S06]  /*2b50*/  DEPBAR.LE SB0, 0x0 ;  /* 0x000080000000791a */ /* 0x000fcc0000000000 */
[C---:B---3--:R-:W-:Y:S08]  /*2b60*/  HMMA.16816.F32.BF16 R48, R192.reuse, R16, R160 ;  /* 0x00000010c030723c */ /* 0x048ff000000418a0 */
        /* <DEDUP_REMOVED lines=31> */
[----:B------:R-:W-:Y:S01]  /*2d60*/  IMAD R2, R223, 0x80, R174 ;  /* 0x00000080df027824 */ /* 0x000fe200078e02ae */
        /* <DEDUP_REMOVED lines=27> */
.L_x_2685:
        /* <DEDUP_REMOVED lines=9> */
[----:B---3--:R-:W-:-:S02]  /*2fb0*/  IADD3 R8, P6, R2, R165, RZ ;  /* 0x000000a502087210 */ /* 0x008fc40007fde0ff */
[----:B------:R-:W-:-:S03]  /*2fc0*/  IADD3 R2, P5, R2, R166, RZ ;  /* 0x000000a602027210 */ /* 0x000fc60007fbe0ff */
[C-C-:B--2---:R-:W-:Y:S01]  /*2fd0*/  IMAD.X R9, R10.reuse, 0x1, R4.reuse, P6 ;  /* 0x000000010a097824 */ /* 0x144fe200030e0604 */
[C---:B----4-:R-:W-:Y:S01]  /*2fe0*/  IADD3 R12, P6, R7.reuse, R165, RZ ;  /* 0x000000a5070c7210 */ /* 0x050fe20007fde0ff */
[--C-:B------:R-:W-:Y:S01]  /*2ff0*/  IMAD.X R3, R10, 0x1, R5.reuse, P5 ;  /* 0x000000010a037824 */ /* 0x100fe200028e0605 */
[-C--:B------:R-:W-:Y:S02]  /*3000*/  IADD3 R10, P5, R7, R166.reuse, RZ ;  /* 0x000000a6070a7210 */ /* 0x080fe40007fbe0ff */
[----:B------:R2:W-:Y:S01]  /*3010*/  LDGSTS.E.BYPASS.LTC128B.128 [R219+0x8100], [R8.64], !P2 ;  /* 0x0810000008db7fae */ /* 0x0005e2000d101d46 */
[C---:B-----5:R-:W-:Y:S01]  /*3020*/  IMAD.X R13, R11.reuse, 0x1, R4, P6 ;  /* 0x000000010b0d7824 */ /* 0x060fe200030e0604 */
[----:B------:R-:W-:Y:S01]  /*3030*/  SEL R7, RZ, 0x10, P0 ;  /* 0x00000010ff077807 */ /* 0x000fe20000000000 */
[----:B------:R-:W-:Y:S01]  /*3040*/  IMAD.X R11, R11, 0x1, R5, P5 ;  /* 0x000000010b0b7824 */ /* 0x000fe200028e0605 */
[----:B------:R3:W-:Y:S04]  /*3050*/  LDGSTS.E.BYPASS.LTC128B.128 [R219+0xc100], [R2.64], !P0 ;  /* 0x0c10000002db7fae */ /* 0x0007e8000c101d46 */
[----:B------:R4:W-:Y:S04]  /*3060*/  LDGSTS.E.BYPASS.LTC128B.128 [R219+0x9100], [R12.64], !P2 ;  /* 0x091000000cdb7fae */ /* 0x0009e8000d101d46 */
[----:B------:R4:W-:Y:S01]  /*3070*/  LDGSTS.E.BYPASS.LTC128B.128 [R219+0xd100], [R10.64], !P0 ;  /* 0x0d1000000adb7fae */ /* 0x0009e2000c101d46 */
[----:B--2---:R-:W-:-:S02]  /*3080*/  IADD3 R8, P5, R14, R166, RZ ;  /* 0x000000a60e087210 */ /* 0x004fc40007fbe0ff */
[----:B---3--:R-:W-:-:S03]  /*3090*/  IADD3 R2, P6, R14, R165, RZ ;  /* 0x000000a50e027210 */ /* 0x008fc60007fde0ff */
[C---:B------:R-:W-:Y:S02]  /*30a0*/  IMAD.X R9, R15.reuse, 0x1, R5, P5 ;  /* 0x000000010f097824 */ /* 0x040fe400028e0605 */
[----:B------:R-:W-:-:S05]  /*30b0*/  IMAD.X R3, R15, 0x1, R4, P6 ;  /* 0x000000010f037824 */ /* 0x000fca00030e0604 */
[----:B------:R2:W-:Y:S04]  /*30c0*/  LDGSTS.E.BYPASS.LTC128B.128 [R219+0xa100], [R2.64], !P2 ;  /* 0x0a10000002db7fae */ /* 0x0005e8000d101d46 */
[----:B------:R3:W-:Y:S04]  /*30d0*/  LDGSTS.E.BYPASS.LTC128B.128 [R219+0xe100], [R8.64], !P0 ;  /* 0x0e10000008db7fae */ /* 0x0007e8000c101d46 */
[----:B--2---:R4:W2:Y:S01]  /*30e0*/  SHFL.IDX PT, R2, R6, 0x3, 0x181f ;  /* 0x00781f0006027f89 */ /* 0x0048a200000e0000 */
[----:B---3--:R-:W-:-:S04]  /*30f0*/  SEL R8, RZ, 0x10, P2 ;  /* 0x00000010ff087807 */ /* 0x008fc80001000000 */
.L_x_2686:
[----:B-1----:R-:W-:Y:S02]  /*3100*/  IADD3 R3, -R8, 0x10, RZ ;  /* 0x0000001008037810 */ /* 0x002fe40007ffe1ff */
[----:B------:R-:W-:-:S02]  /*3110*/  IADD3 R9, -R7, 0x10, RZ ;  /* 0x0000001007097810 */ /* 0x000fc40007ffe1ff */
[----:B------:R-:W-:Y:S02]  /*3120*/  LOP3.LUT R3, R3, 0xf, RZ, 0xc0, !PT ;  /* 0x0000000f03037812 */ /* 0x000fe400078ec0ff */
[----:B------:R-:W-:Y:S02]  /*3130*/  ISETP.NE.U32.AND P6, PT, R8, RZ, PT ;  /* 0x000000ff0800720c */ /* 0x000fe40003fc5070 */
[----:B--2-4-:R-:W-:Y:S02]  /*3140*/  IADD3 R6, P2, P0, R3, R2, R165 ;  /* 0x0000000203067210 */ /* 0x014fe4000785e0a5 */
        /* <DEDUP_REMOVED lines=9> */
[----:B------:R1:W-:Y:S04]  /*31e0*/  LDGSTS.E.BYPASS.LTC128B.128.ZFILL [R219+0xf100], [R2.64], P5 ;  /* 0x0f10000002db7fae */ /* 0x0003e8000a941d46 */
.L_x_2628:
[----:B------:R-:W-:Y:S05]  /*31f0*/  BSYNC B0 ;  /* 0x0000000000007941 */ /* 0x000fea0003800000 */
.L_x_2627:
[----:B-1----:R-:W2:Y:S04]  /*3200*/  LDL R3, [R1+0x38] ;  /* 0x0000380001037983 */ /* 0x002ea80000100800 */
[----:B------:R-:W2:Y:S04]  /*3210*/  LDL R0, [R1+0x44] ;  /* 0x0000440001007983 */ /* 0x000ea80000100800 */
[----:B------:R-:W3:Y:S01]  /*3220*/  LDL R7, [R1+0x48] ;  /* 0x0000480001077983 */ /* 0x000ee20000100800 */
[----:B------:R-:W-:Y:S01]  /*3230*/  MOV R2, 0xffffff80 ;  /* 0xffffff8000027802 */ /* 0x000fe20000000f00 */
[----:B------:R-:W-:-:S02]  /*3240*/  IMAD.MOV.U32 R5, RZ, RZ, c[0x0][0x2ac] ;  /* 0x0000ab00ff057624 */ /* 0x000fc400078e00ff */
[----:B------:R-:W0:Y:S02]  /*3250*/  LDGDEPBAR ;  /* 0x00000000000079af */ /* 0x000e240000000000 */
[----:B------:R-:W-:-:S04]  /*3260*/  IMAD R2, R223, R2, 0x81 ;  /* 0x00000081df027424 */ /* 0x000fc800078e0202 */
[----:B------:R-:W-:Y:S01]  /*3270*/  IMAD R2, R5, c[0x0][0x1d0], R2 ;  /* 0x0000740005027a24 */ /* 0x000fe200078e0202 */
[----:B--2---:R-:W-:-:S04]  /*3280*/  IADD3 R0, R0, R3, RZ ;  /* 0x0000000300007210 */ /* 0x004fc80007ffe0ff */
[----:B------:R-:W-:Y:S01]  /*3290*/  MOV R4, R0 ;  /* 0x0000000000047202 */ /* 0x000fe20000000f00 */
[----:B------:R-:W-:Y:S01]  /*32a0*/  @P4 IMAD.HI.U32 R3, R0, c[0x0][0x2c8], RZ ;  /* 0x0000b20000034a27 */ /* 0x000fe200078e00ff */
[----:B---3--:R-:W-:-:S03]  /*32b0*/  IADD3 R5, R2, -c[0x0][0x168], -R7 ;  /* 0x80005a0002057a10 */ /* 0x008fc60007ffe807 */
[----:B------:R-:W-:Y:S01]  /*32c0*/  IMAD.IADD R6, R164, 0x1, -R7 ;  /* 0x00000001a4067824 */ /* 0x000fe200078e0a07 */
[----:B------:R-:W-:Y:S01]  /*32d0*/  @P4 SHF.R.U32.HI R4, RZ, c[0x0][0x2cc], R3 ;  /* 0x0000b300ff044a19 */ /* 0x000fe20000011603 */
[----:B------:R-:W-:Y:S05]  /*32e0*/  BRA.DIV ~URZ, `(.L_x_2631) ;  /* 0x0000ce827f007947 */ /* 0x000fea000b800000 */
[----:B------:R1:W2:Y:S02]  /*32f0*/  SHFL.IDX PT, R0, R4, RZ, 0x1c1f ;  /* 0x001c1fff04007589 */ /* 0x0002a400000e0000 */
.L_x_2687:
        /* <DEDUP_REMOVED lines=81> */
[----:B-1----:R-:W-:Y:S02]  /*3810*/  FSEL R4, R106, -INF , P5 ;  /* 0xff8000006a047808 */ /* 0x002fe40002800000 */
[----:B------:R-:W-:Y:S02]  /*3820*/  FSEL R5, R107, -INF , P2 ;  /* 0xff8000006b057808 */ /* 0x000fe40001000000 */
[----:B------:R-:W-:Y:S02]  /*3830*/  ISETP.GT.AND P2, PT, R0, 0x9, PT ;  /* 0x000000090000780c */ /* 0x000fe40003f44270 */
[----:B------:R-:W-:Y:S02]  /*3840*/  FSEL R6, R98, -INF , P0 ;  /* 0xff80000062067808 */ /* 0x000fe40000000000 */
[----:B------:R-:W-:Y:S02]  /*3850*/  FMNMX.FTZ R3, R4, R5, !PT ;  /* 0x0000000504037209 */ /* 0x000fe40007810000 */
[----:B------:R-:W-:-:S02]  /*3860*/  FSEL R11, R99, -INF , P2 ;  /* 0xff800000630b7808 */ /* 0x000fc40001000000 */
[----:B------:R-:W-:Y:S02]  /*3870*/  ISETP.GT.AND P2, PT, R0, 0x10, PT ;  /* 0x000000100000780c */ /* 0x000fe40003f44270 */
[----:B------:R-:W-:Y:S02]  /*3880*/  FMNMX.FTZ R3, R6, R3, !PT ;  /* 0x0000000306037209 */ /* 0x000fe40007810000 */
[----:B------:R-:W-:Y:S02]  /*3890*/  ISETP.GT.AND P0, PT, R0, 0x11, PT ;  /* 0x000000110000780c */ /* 0x000fe40003f04270 */
[----:B------:R-:W-:Y:S02]  /*38a0*/  FSEL R61, R90, -INF , P2 ;  /* 0xff8000005a3d7808 */ /* 0x000fe40001000000 */
[----:B------:R-:W-:Y:S02]  /*38b0*/  FMNMX.FTZ R3, R11, R3, !PT ;  /* 0x000000030b037209 */ /* 0x000fe40007810000 */
[----:B------:R-:W-:-:S02]  /*38c0*/  FSEL R60, R91, -INF , P0 ;  /* 0xff8000005b3c7808 */ /* 0x000fc40000000000 */
[C---:B------:R-:W-:Y:S02]  /*38d0*/  ISETP.GT.AND P2, PT, R0.reuse, 0x18, PT ;  /* 0x000000180000780c */ /* 0x040fe40003f44270 */
[----:B------:R-:W-:Y:S02]  /*38e0*/  FMNMX.FTZ R3, R61, R3, !PT ;  /* 0x000000033d037209 */ /* 0x000fe40007810000 */
        /* <DEDUP_REMOVED lines=18> */
[----:B------:R-:W-:Y:S02]  /*3a10*/  FSEL R125, R55, -INF , P0 ;  /* 0xff800000377d7808 */ /* 0x000fe40000000000 */
[----:B------:R-:W-:Y:S02]  /*3a20*/  ISETP.GT.AND P2, PT, R0, 0x30, PT ;  /* 0x000000300000780c */ /* 0x000fe40003f44270 */
[----:B------:R-:W-:Y:S02]  /*3a30*/  FMNMX.FTZ R3, R124, R3, !PT ;  /* 0x000000037c037209 */ /* 0x000fe40007810000 */
[----:B------:R-:W-:-:S02]  /*3a40*/  FMNMX.FTZ R2, R144, R2, !PT ;  /* 0x0000000290027209 */ /* 0x000fc40007810000 */
[----:B------:R-:W-:Y:S02]  /*3a50*/  ISETP.GT.AND P0, PT, R0, 0x31, PT ;  /* 0x000000310000780c */ /* 0x000fe40003f04270 */
[----:B------:R-:W-:Y:S02]  /*3a60*/  FSEL R130, R50, -INF , P2 ;  /* 0xff80000032827808 */ /* 0x000fe40001000000 */
[----:B------:R-:W-:Y:S02]  /*3a70*/  FMNMX.FTZ R3, R125, R3, !PT ;  /* 0x000000037d037209 */ /* 0x000fe40007810000 */
[----:B------:R-:W-:Y:S02]  /*3a80*/  FMNMX.FTZ R2, R135, R2, !PT ;  /* 0x0000000287027209 */ /* 0x000fe40007810000 */
        /* <DEDUP_REMOVED lines=74> */
[----:B------:R-:W1:Y:S02]  /*3f30*/  SHFL.BFLY PT, R3, R0, 0x2, 0x1f ;  /* 0x0c401f0000037f89 */ /* 0x000e6400000e0000 */
[----:B------:R-:W-:-:S05]  /*3f40*/  FMNMX.FTZ R2, R172, R2, !PT ;  /* 0x00000002ac027209 */ /* 0x000fca0007810000 */
[----:B------:R-:W2:Y:S01]  /*3f50*/  SHFL.BFLY PT, R8, R2, 0x2, 0x1f ;  /* 0x0c401f0002087f89 */ /* 0x000ea200000e0000 */
[----:B-1----:R-:W-:-:S05]  /*3f60*/  FMNMX.FTZ R0, R3, R0, !PT ;  /* 0x0000000003007209 */ /* 0x002fca0007810000 */
[----:B------:R-:W1:Y:S01]  /*3f70*/  SHFL.BFLY PT, R117, R0, 0x1, 0x1f ;  /* 0x0c201f0000757f89 */ /* 0x000e6200000e0000 */
[----:B--2---:R-:W-:-:S05]  /*3f80*/  FMNMX.FTZ R8, R2, R8, !PT ;  /* 0x0000000802087209 */ /* 0x004fca0007810000 */
[----:B------:R2:W3:Y:S01]  /*3f90*/  SHFL.BFLY PT, R3, R8, 0x1, 0x1f ;  /* 0x0c201f0008037f89 */ /* 0x0004e200000e0000 */
[----:B-1----:R-:W-:-:S05]  /*3fa0*/  FMNMX.FTZ R117, R0, R117, !PT ;  /* 0x0000007500757209 */ /* 0x002fca0007810000 */
.L_x_2688:
[C---:B------:R-:W-:Y:S01]  /*3fb0*/  FMUL.FTZ R2, R117.reuse, c[0x0][0x2d0] ;  /* 0x0000b40075027a20 */ /* 0x040fe20000410000 */
[----:B------:R-:W-:Y:S01]  /*3fc0*/  FSETP.NEU.FTZ.AND P0, PT, R117, -INF , PT ;  /* 0xff8000007500780b */ /* 0x000fe20003f1d000 */
[----:B------:R-:W-:Y:S01]  /*3fd0*/  WARPSYNC 0xffffffff ;  /* 0xffffffff00007948 */ /* 0x000fe20003800000 */
[----:B--23--:R-:W-:Y:S01]  /*3fe0*/  FMNMX.FTZ R8, R3, R8, !PT ;  /* 0x0000000803087209 */ /* 0x00cfe20007810000 */
[----:B------:R-:W-:Y:S01]  /*3ff0*/  LDSM.16.MT88.4 R28, [R213] ;  /* 0x00000000d51c783b */ /* 0x000fe20000004200 */
[----:B------:R-:W-:Y:S02]  /*4000*/  FSEL R2, R2, RZ, P0 ;  /* 0x000000ff02027208 */ /* 0x000fe40000000000 */
[----:B------:R-:W-:Y:S01]  /*4010*/  FSETP.NEU.FTZ.AND P0, PT, R8, -INF , PT ;  /* 0xff8000000800780b */ /* 0x000fe20003f1d000 */
[----:B------:R-:W-:Y:S02]  /*4020*/  LDSM.16.MT88.4 R20, [R208] ;  /* 0x00000000d014783b */ /* 0x000fe40000004200 */
[----:B------:R-:W-:-:S02]  /*4030*/  FFMA.FTZ R0, R7, c[0x0][0x2d0], -R2 ;  /* 0x0000b40007007a23 */ /* 0x000fc40000010802 */
[--C-:B------:R-:W-:Y:S01]  /*4040*/  FFMA.FTZ R3, R10, c[0x0][0x2d0], -R2.reuse ;  /* 0x0000b4000a037a23 */ /* 0x100fe20000010802 */
[----:B------:R-:W-:Y:S01]  /*4050*/  LDSM.16.MT88.4 R24, [R208+0x4000] ;  /* 0x00400000d018783b */ /* 0x000fe20000004200 */
[----:B------:R1:W-:Y:S03]  /*4060*/  MUFU.EX2 R248, R0 ;  /* 0x0000000000f87308 */ /* 0x0003e60000000800 */
[----:B------:R-:W-:Y:S04]  /*4070*/  LDSM.16.MT88.4 R16, [R210] ;  /* 0x00000000d210783b */ /* 0x000fe80000004200 */
[----:B------:R-:W-:Y:S01]  /*4080*/  LDSM.16.MT88.4 R36, [R210+0x4000] ;  /* 0x00400000d224783b */ /* 0x000fe20000004200 */
[----:B------:R2:W-:Y:S03]  /*4090*/  MUFU.EX2 R251, R3 ;  /* 0x0000000300fb7308 */ /* 0x0005e60000000800 */
[----:B------:R-:W-:Y:S01]  /*40a0*/  LDSM.16.MT88.4 R32, [R209+0x4000] ;  /* 0x00400000d120783b */ /* 0x000fe20000004200 */
[----:B-1----:R-:W-:-:S04]  /*40b0*/  FFMA.FTZ R0, R9, c[0x0][0x2d0], -R2 ;  /* 0x0000b40009007a23 */ /* 0x002fc80000010802 */
[----:B------:R1:W3:Y:S01]  /*40c0*/  MUFU.EX2 R247, R0 ;  /* 0x0000000000f77308 */ /* 0x0002e20000000800 */
[----:B--2---:R-:W-:Y:S02]  /*40d0*/  FFMA.FTZ R3, R12, c[0x0][0x2d0], -R2 ;  /* 0x0000b4000c037a23 */ /* 0x004fe40000010802 */
[----:B------:R-:W2:Y:S05]  /*40e0*/  LDSM.16.MT88.4 R12, [R209] ;  /* 0x00000000d10c783b */ /* 0x000eaa0000004200 */
[----:B------:R4:W5:Y:S01]  /*40f0*/  MUFU.EX2 R202, R3 ;  /* 0x0000000300ca7308 */ /* 0x0009620000000800 */
[----:B-1----:R-:W-:-:S05]  /*4100*/  FMUL.FTZ R0, R8, c[0x0][0x2d0] ;  /* 0x0000b40008007a20 */ /* 0x002fca0000410000 */
[----:B------:R-:W-:-:S05]  /*4110*/  FSEL R0, R0, RZ, P0 ;  /* 0x000000ff00007208 */ /* 0x000fca0000000000 */
[----:B----4-:R-:W-:Y:S01]  /*4120*/  FFMA.FTZ R3, R4, c[0x0][0x2d0], -R0 ;  /* 0x0000b40004037a23 */ /* 0x010fe20000010800 */
[----:B---3--:R-:W-:-:S03]  /*4130*/  F2FP.BF16.PACK_AB R4, R247, R248 ;  /* 0x000000f8f704723e */ /* 0x008fc600000010ff */
[----:B------:R1:W-:Y:S02]  /*4140*/  MUFU.EX2 R9, R3 ;  /* 0x0000000300097308 */ /* 0x0003e40000000800 */
[----:B-1----:R-:W-:-:S06]  /*4150*/  FFMA.FTZ R3, R5, c[0x0][0x2d0], -R0 ;  /* 0x0000b40005037a23 */ /* 0x002fcc0000010800 */
[----:B------:R1:W3:Y:S02]  /*4160*/  MUFU.EX2 R116, R3 ;  /* 0x0000000300747308 */ /* 0x0002e40000000800 */
[----:B-1----:R-:W-:Y:S01]  /*4170*/  FFMA.FTZ R3, R6, c[0x0][0x2d0], -R0 ;  /* 0x0000b40006037a23 */ /* 0x002fe20000010800 */
[----:B-----5:R-:W-:Y:S02]  /*4180*/  F2FP.BF16.PACK_AB R6, R202, R251 ;  /* 0x000000fbca06723e */ /* 0x020fe400000010ff */
[----:B---3--:R-:W-:-:S03]  /*4190*/  F2FP.BF16.PACK_AB R5, R116, R9 ;  /* 0x000000097405723e */ /* 0x008fc600000010ff */
[----:B------:R1:W-:Y:S02]  /*41a0*/  MUFU.EX2 R203, R3 ;  /* 0x0000000300cb7308 */ /* 0x0003e40000000800 */
[----:B-1----:R-:W-:-:S06]  /*41b0*/  FFMA.FTZ R3, R11, c[0x0][0x2d0], -R0 ;  /* 0x0000b4000b037a23 */ /* 0x002fcc0000010800 */
[----:B------:R-:W1:Y:S02]  /*41c0*/  MUFU.EX2 R212, R3 ;  /* 0x0000000300d47308 */ /* 0x000e640000000800 */
[----:B-1----:R-:W-:Y:S01]  /*41d0*/  F2FP.BF16.PACK_AB R7, R212, R203 ;  /* 0x000000cbd407723e */ /* 0x002fe200000010ff */
[----:B------:R-:W-:-:S05]  /*41e0*/  FFMA.FTZ R3, R76, c[0x0][0x2d0], -R2 ;  /* 0x0000b4004c037a23 */ /* 0x000fca0000010802 */
[----:B------:R1:W-:Y:S01]  /*41f0*/  MUFU.EX2 R250, R3 ;  /* 0x0000000300fa7308 */ /* 0x0003e20000000800 */
[C---:B--2---:R-:W-:Y:S08]  /*4200*/  HMMA.16816.F32.BF16 R64, R4.reuse, R12, RZ ;  /* 0x0000000c0440723c */ /* 0x044ff000000418ff */
[----:B------:R-:W-:Y:S01]  /*4210*/  HMMA.16816.F32.BF16 R56, R4, R14, RZ ;  /* 0x0000000e0438723c */ /* 0x000fe200000418ff */
[----:B------:R-:W2:Y:S01]  /*4220*/  LDSM.16.MT88.4 R12, [R211+0x4000] ;  /* 0x00400000d30c783b */ /* 0x000ea20000004200 */
[----:B-1----:R-:W-:-:S06]  /*4230*/  FFMA.FTZ R3, R77, c[0x0][0x2d0], -R2 ;  /* 0x0000b4004d037a23 */ /* 0x002fcc0000010802 */
[C---:B------:R-:W-:Y:S01]  /*4240*/  HMMA.16816.F32.BF16 R52, R4.reuse, R28, RZ ;  /* 0x0000001c0434723c */ /* 0x040fe200000418ff */
[----:B------:R1:W-:Y:S07]  /*4250*/  MUFU.EX2 R218, R3 ;  /* 0x0000000300da7308 */ /* 0x0003ee0000000800 */
[C---:B------:R-:W-:Y:S01]  /*4260*/  HMMA.16816.F32.BF16 R48, R4.reuse, R30, RZ ;  /* 0x0000001e0430723c */ /* 0x040fe200000418ff */
[----:B------:R-:W3:Y:S07]  /*4270*/  LDSM.16.MT88.4 R28, [R208+0x800] ;  /* 0x00080000d01c783b */ /* 0x000eee0000004200 */
[----:B------:R-:W-:Y:S01]  /*4280*/  HMMA.16816.F32.BF16 R84, R4, R20, RZ ;  /* 0x000000140454723c */ /* 0x000fe200000418ff */
[----:B-1----:R-:W-:-:S04]  /*4290*/  FFMA.FTZ R3, R78, c[0x0][0x2d0], -R2 ;  /* 0x0000b4004e037a23 */ /* 0x002fc80000010802 */
[----:B------:R1:W-:Y:S03]  /*42a0*/  MUFU.EX2 R249, R3 ;  /* 0x0000000300f97308 */ /* 0x0003e60000000800 */
[C---:B------:R-:W-:Y:S01]  /*42b0*/  HMMA.16816.F32.BF16 R80, R4.reuse, R22, RZ ;  /* 0x000000160450723c */ /* 0x040fe200000418ff */
[----:B------:R-:W-:Y:S07]  /*42c0*/  LDSM.16.MT88.4 R20, [R209+0x800] ;  /* 0x00080000d114783b */ /* 0x000fee0000004200 */
[----:B------:R-:W-:Y:S01]  /*42d0*/  HMMA.16816.F32.BF16 R44, R4, R24, RZ ;  /* 0x00000018042c723c */ /* 0x000fe200000418ff */
[----:B-1----:R-:W-:-:S07]  /*42e0*/  FFMA.FTZ R3, R79, c[0x0][0x2d0], -R2 ;  /* 0x0000b4004f037a23 */ /* 0x002fce0000010802 */
[C---:B------:R-:W-:Y:S01]  /*42f0*/  HMMA.16816.F32.BF16 R40, R4.reuse, R26, RZ ;  /* 0x0000001a0428723c */ /* 0x040fe200000418ff */
[----:B------:R-:W1:Y:S01]  /*4300*/  LDSM.16.MT88.4 R24, [R210+0x800] ;  /* 0x00080000d218783b */ /* 0x000e620000004200 */
[----:B------:R4:W5:Y:S06]  /*4310*/  MUFU.EX2 R252, R3 ;  /* 0x0000000300fc7308 */ /* 0x00096c0000000800 */
[C---:B------:R-:W-:Y:S08]  /*4320*/  HMMA.16816.F32.BF16 R72, R4.reuse, R16, RZ ;  /* 0x000000100448723c */ /* 0x040ff000000418ff */
[----:B------:R-:W-:Y:S01]  /*4330*/  HMMA.16816.F32.BF16 R68, R4, R18, RZ ;  /* 0x000000120444723c */ /* 0x000fe200000418ff */
[----:B------:R-:W1:Y:S01]  /*4340*/  LDSM.16.MT88.4 R16, [R211+0x800] ;  /* 0x00080000d310783b */ /* 0x000e620000004200 */
[----:B----4-:R-:W-:-:S04]  /*4350*/  FFMA.FTZ R3, R61, c[0x0][0x2d0], -R0 ;  /* 0x0000b4003d037a23 */ /* 0x010fc80000010800 */
[----:B------:R4:W-:Y:S02]  /*4360*/  MUFU.EX2 R246, R3 ;  /* 0x0000000300f67308 */ /* 0x0009e40000000800 */
[C---:B--2---:R-:W-:Y:S08]  /*4370*/  HMMA.16816.F32.BF16 R104, R4.reuse, R12, RZ ;  /* 0x0000000c0468723c */ /* 0x044ff000000418ff */
[----:B------:R-:W-:Y:S01]  /*4380*/  HMMA.16816.F32.BF16 R92, R4, R14, RZ ;  /* 0x0000000e045c723c */ /* 0x000fe200000418ff */
[----:B------:R-:W2:Y:S01]  /*4390*/  LDSM.16.MT88.4 R12, [R208+0x4800] ;  /* 0x00480000d00c783b */ /* 0x000ea20000004200 */
[----:B----4-:R-:W-:-:S06]  /*43a0*/  FFMA.FTZ R3, R60, c[0x0][0x2d0], -R0 ;  /* 0x0000b4003c037a23 */ /* 0x010fcc0000010800 */
[C---:B------:R-:W-:Y:S01]  /*43b0*/  HMMA.16816.F32.BF16 R88, R4.reuse, R36, RZ ;  /* 0x000000240458723c */ /* 0x040fe200000418ff */
[----:B------:R4:W1:Y:S07]  /*43c0*/  MUFU.EX2 R244, R3 ;  /* 0x0000000300f47308 */ /* 0x00086e0000000800 */
[C---:B------:R-:W-:Y:S08]  /*43d0*/  HMMA.16816.F32.BF16 R36, R4.reuse, R38, RZ ;  /* 0x000000260424723c */ /* 0x040ff000000418ff */
[----:B------:R-:W-:Y:S01]  /*43e0*/  HMMA.16816.F32.BF16 R96, R4, R32, RZ ;  /* 0x000000200460723c */ /* 0x000fe200000418ff */
[----:B----4-:R-:W-:-:S04]  /*43f0*/  FFMA.FTZ R3, R63, c[0x0][0x2d0], -R0 ;  /* 0x0000b4003f037a23 */ /* 0x010fc80000010800 */
[----:B------:R4:W-:Y:S03]  /*4400*/  MUFU.EX2 R245, R3 ;  /* 0x0000000300f57308 */ /* 0x0009e60000000800 */
[----:B------:R-:W-:Y:S01]  /*4410*/  HMMA.16816.F32.BF16 R100, R4, R34, RZ ;  /* 0x000000220464723c */ /* 0x000fe200000418ff */
[----:B------:R-:W2:Y:S06]  /*4420*/  LDSM.16.MT88.4 R32, [R210+0x4800] ;  /* 0x00480000d220783b */ /* 0x000eac0000004200 */
[----:B------:R-:W-:Y:S01]  /*4430*/  FFMA.FTZ R4, R62, c[0x0][0x2d0], -R0 ;  /* 0x0000b4003e047a23 */ /* 0x000fe20000010800 */
[----:B-----5:R-:W-:-:S02]  /*4440*/  F2FP.BF16.PACK_AB R6, R252, R249 ;  /* 0x000000f9fc06723e */ /* 0x020fc400000010ff */
[----:B-1----:R-:W-:Y:S01]  /*4450*/  F2FP.BF16.PACK_AB R5, R244, R246 ;  /* 0x000000f6f405723e */ /* 0x002fe200000010ff */
[----:B------:R1:W5:Y:S01]  /*4460*/  MUFU.EX2 R243, R4 ;  /* 0x0000000400f37308 */ /* 0x0003620000000800 */
[----:B----4-:R-:W-:-:S07]  /*4470*/  FFMA.FTZ R3, R128, c[0x0][0x2d0], -R2 ;  /* 0x0000b40080037a23 */ /* 0x010fce0000010802 */
[----:B------:R4:W-:Y:S01]  /*4480*/  MUFU.EX2 R239, R3 ;  /* 0x0000000300ef7308 */ /* 0x0009e20000000800 */
[----:B-1----:R-:W-:Y:S02]  /*4490*/  F2FP.BF16.PACK_AB R4, R218, R250 ;  /* 0x000000fada04723e */ /* 0x002fe400000010ff */
[----:B-----5:R-:W-:Y:S01]  /*44a0*/  F2FP.BF16.PACK_AB R7, R245, R243 ;  /* 0x000000f3f507723e */ /* 0x020fe200000010ff */
[----:B----4-:R-:W-:-:S06]  /*44b0*/  FFMA.FTZ R3, R127, c[0x0][0x2d0], -R2 ;  /* 0x0000b4007f037a23 */ /* 0x010fcc0000010802 */
[C---:B---3--:R-:W-:Y:S01]  /*44c0*/  HMMA.16816.F32.BF16 R112, R4.reuse, R30, R80 ;  /* 0x0000001e0470723c */ /* 0x048fe20000041850 */
[----:B------:R1:W-:Y:S07]  /*44d0*/  MUFU.EX2 R242, R3 ;  /* 0x0000000300f27308 */ /* 0x0003ee0000000800 */
[C---:B------:R-:W-:Y:S08]  /*44e0*/  HMMA.16816.F32.BF16 R108, R4.reuse, R24, R72 ;  /* 0x00000018046c723c */ /* 0x040ff00000041848 */
[----:B------:R-:W-:Y:S01]  /*44f0*/  HMMA.16816.F32.BF16 R80, R4, R20, R64 ;  /* 0x000000140450723c */ /* 0x000fe20000041840 */
[----:B-1----:R-:W-:-:S04]  /*4500*/  FFMA.FTZ R3, R126, c[0x0][0x2d0], -R2 ;  /* 0x0000b4007e037a23 */ /* 0x002fc80000010802 */
[----:B------:R1:W-:Y:S03]  /*4510*/  MUFU.EX2 R241, R3 ;  /* 0x0000000300f17308 */ /* 0x0003e60000000800 */
[C---:B------:R-:W-:Y:S08]  /*4520*/  HMMA.16816.F32.BF16 R72, R4.reuse, R16, R52 ;  /* 0x000000100448723c */ /* 0x040ff00000041834 */
[----:B------:R-:W-:Y:S01]  /*4530*/  HMMA.16816.F32.BF16 R64, R4, R18, R48 ;  /* 0x000000120440723c */ /* 0x000fe20000041830 */
[----:B------:R-:W3:Y:S01]  /*4540*/  LDSM.16.MT88.4 R16, [R211+0x4800] ;  /* 0x00480000d310783b */ /* 0x000ee20000004200 */
[----:B-1----:R-:W-:-:S06]  /*4550*/  FFMA.FTZ R3, R129, c[0x0][0x2d0], -R2 ;  /* 0x0000b40081037a23 */ /* 0x002fcc0000010802 */
[C---:B--2---:R-:W-:Y:S01]  /*4560*/  HMMA.16816.F32.BF16 R60, R4.reuse, R12, R44 ;  /* 0x0000000c043c723c */ /* 0x044fe2000004182c */
[----:B------:R1:W2:Y:S07]  /*4570*/  MUFU.EX2 R240, R3 ;  /* 0x0000000300f07308 */ /* 0x0002ae0000000800 */
[C---:B------:R-:W-:Y:S01]  /*4580*/  HMMA.16816.F32.BF16 R44, R4.reuse, R14, R40 ;  /* 0x0000000e042c723c */ /* 0x040fe20000041828 */
[----:B------:R-:W4:Y:S07]  /*4590*/  LDSM.16.MT88.4 R12, [R209+0x4800] ;  /* 0x00480000d10c783b */ /* 0x000f2e0000004200 */
[----:B------:R-:W-:Y:S01]  /*45a0*/  HMMA.16816.F32.BF16 R120, R4, R28, R84 ;  /* 0x0000001c0478723c */ /* 0x000fe20000041854 */
[----:B------:R-:W-:Y:S01]  /*45b0*/  LDSM.16.MT88.4 R28, [R208+0x1000] ;  /* 0x00100000d01c783b */ /* 0x000fe20000004200 */
[----:B-1----:R-:W-:-:S04]  /*45c0*/  FFMA.FTZ R3, R118, c[0x0][0x2d0], -R0 ;  /* 0x0000b40076037a23 */ /* 0x002fc80000010800 */
[----:B------:R1:W-:Y:S02]  /*45d0*/  MUFU.EX2 R238, R3 ;  /* 0x0000000300ee7308 */ /* 0x0003e40000000800 */
[C---:B------:R-:W-:Y:S01]  /*45e0*/  HMMA.16816.F32.BF16 R84, R4.reuse, R26, R68 ;  /* 0x0000001a0454723c */ /* 0x040fe20000041844 */
[----:B------:R-:W5:Y:S07]  /*45f0*/  LDSM.16.MT88.4 R24, [R210+0x1000] ;  /* 0x00100000d218783b */ /* 0x000f6e0000004200 */
[----:B------:R-:W-:Y:S01]  /*4600*/  HMMA.16816.F32.BF16 R76, R4, R22, R56 ;  /* 0x00000016044c723c */ /* 0x000fe20000041838 */
[----:B------:R-:W2:Y:S01]  /*4610*/  LDSM.16.MT88.4 R20, [R209+0x1000] ;  /* 0x00100000d114783b */ /* 0x000ea20000004200 */
[----:B-1----:R-:W-:-:S06]  /*4620*/  FFMA.FTZ R3, R119, c[0x0][0x2d0], -R0 ;  /* 0x0000b40077037a23 */ /* 0x002fcc0000010800 */
[C---:B------:R-:W-:Y:S01]  /*4630*/  HMMA.16816.F32.BF16 R56, R4.reuse, R34, R36 ;  /* 0x000000220438723c */ /* 0x040fe20000041824 */
[----:B------:R1:W1:Y:S07]  /*4640*/  MUFU.EX2 R236, R3 ;  /* 0x0000000300ec7308 */ /* 0x00026e0000000800 */
[C---:B---3--:R-:W-:Y:S08]  /*4650*/  HMMA.16816.F32.BF16 R68, R4.reuse, R16, R104 ;  /* 0x000000100444723c */ /* 0x048ff00000041868 */
[----:B------:R-:W-:Y:S01]  /*4660*/  HMMA.16816.F32.BF16 R36, R4, R18, R92 ;  /* 0x000000120424723c */ /* 0x000fe2000004185c */
[----:B------:R-:W3:Y:S01]  /*4670*/  LDSM.16.MT88.4 R16, [R211+0x1000] ;  /* 0x00100000d310783b */ /* 0x000ee20000004200 */
[----:B-1----:R-:W-:-:S04]  /*4680*/  FFMA.FTZ R3, R125, c[0x0][0x2d0], -R0 ;  /* 0x0000b4007d037a23 */ /* 0x002fc80000010800 */
[----:B------:R1:W-:Y:S02]  /*4690*/  MUFU.EX2 R235, R3 ;  /* 0x0000000300eb7308 */ /* 0x0003e40000000800 */
[C---:B----4-:R-:W-:Y:S08]  /*46a0*/  HMMA.16816.F32.BF16 R48, R4.reuse, R12, R96 ;  /* 0x0000000c0430723c */ /* 0x050ff00000041860 */
[----:B------:R-:W-:Y:S01]  /*46b0*/  HMMA.16816.F32.BF16 R40, R4, R14, R100 ;  /* 0x0000000e0428723c */ /* 0x000fe20000041864 */
[----:B------:R-:W4:Y:S01]  /*46c0*/  LDSM.16.MT88.4 R12, [R208+0x5000] ;  /* 0x00500000d00c783b */ /* 0x000f220000004200 */
[----:B-1----:R-:W-:-:S06]  /*46d0*/  FFMA.FTZ R3, R144, c[0x0][0x2d0], -R2 ;  /* 0x0000b40090037a23 */ /* 0x002fcc0000010802 */
[----:B------:R-:W-:Y:S01]  /*46e0*/  HMMA.16816.F32.BF16 R52, R4, R32, R88 ;  /* 0x000000200434723c */ /* 0x000fe20000041858 */
[----:B------:R-:W-:Y:S01]  /*46f0*/  LDSM.16.MT88.4 R32, [R210+0x5000] ;  /* 0x00500000d220783b */ /* 0x000fe20000004200 */
[----:B------:R1:W-:Y:S05]  /*4700*/  MUFU.EX2 R230, R3 ;  /* 0x0000000300e67308 */ /* 0x0003ea0000000800 */
[----:B------:R-:W-:Y:S01]  /*4710*/  FFMA.FTZ R4, R124, c[0x0][0x2d0], -R0 ;  /* 0x0000b4007c047a23 */ /* 0x000fe20000010800 */
[----:B--2---:R-:W-:Y:S01]  /*4720*/  F2FP.BF16.PACK_AB R6, R240, R241 ;  /* 0x000000f1f006723e */ /* 0x004fe200000010ff */
[----:B------:R-:W-:Y:S01]  /*4730*/  LDSM.16.MT88.4 R124, [R208+0x3800] ;  /* 0x00380000d07c783b */ /* 0x000fe20000004200 */
[----:B------:R-:W-:Y:S01]  /*4740*/  F2FP.BF16.PACK_AB R5, R236, R238 ;  /* 0x000000eeec05723e */ /* 0x000fe200000010ff */
[----:B------:R2:W2:Y:S01]  /*4750*/  MUFU.EX2 R234, R4 ;  /* 0x0000000400ea7308 */ /* 0x0004a20000000800 */
[----:B-1----:R-:W-:-:S07]  /*4760*/  FFMA.FTZ R3, R135, c[0x0][0x2d0], -R2 ;  /* 0x0000b40087037a23 */ /* 0x002fce0000010802 */
[----:B------:R1:W-:Y:S01]  /*4770*/  MUFU.EX2 R233, R3 ;  /* 0x0000000300e97308 */ /* 0x0003e20000000800 */
[----:B--2---:R-:W-:Y:S02]  /*4780*/  F2FP.BF16.PACK_AB R4, R242, R239 ;  /* 0x000000eff204723e */ /* 0x004fe400000010ff */
[----:B------:R-:W-:-:S07]  /*4790*/  F2FP.BF16.PACK_AB R7, R235, R234 ;  /* 0x000000eaeb07723e */ /* 0x000fce00000010ff */
[----:B-----5:R-:W-:Y:S01]  /*47a0*/  HMMA.16816.F32.BF16 R88, R4, R26, R84 ;  /* 0x0000001a0458723c */ /* 0x020fe20000041854 */
[----:B-1----:R-:W-:-:S04]  /*47b0*/  FFMA.FTZ R3, R134, c[0x0][0x2d0], -R2 ;  /* 0x0000b40086037a23 */ /* 0x002fc80000010802 */
[----:B------:R1:W-:Y:S03]  /*47c0*/  MUFU.EX2 R232, R3 ;  /* 0x0000000300e87308 */ /* 0x0003e60000000800 */
[C---:B------:R-:W-:Y:S08]  /*47d0*/  HMMA.16816.F32.BF16 R84, R4.reuse, R20, R80 ;  /* 0x000000140454723c */ /* 0x040ff00000041850 */
[----:B------:R-:W-:Y:S01]  /*47e0*/  HMMA.16816.F32.BF16 R80, R4, R22, R76 ;  /* 0x000000160450723c */ /* 0x000fe2000004184c */
[----:B------:R-:W-:Y:S01]  /*47f0*/  LDSM.16.MT88.4 R20, [R209+0x1800] ;  /* 0x00180000d114783b */ /* 0x000fe20000004200 */
[----:B-1----:R-:W-:-:S06]  /*4800*/  FFMA.FTZ R3, R145, c[0x0][0x2d0], -R2 ;  /* 0x0000b40091037a23 */ /* 0x002fcc0000010802 */
[C---:B---3--:R-:W-:Y:S01]  /*4810*/  HMMA.16816.F32.BF16 R76, R4.reuse, R16, R72 ;  /* 0x00000010044c723c */ /* 0x048fe20000041848 */
[----:B------:R1:W2:Y:S07]  /*4820*/  MUFU.EX2 R231, R3 ;  /* 0x0000000300e77308 */ /* 0x0002ae0000000800 */
[C---:B------:R-:W-:Y:S01]  /*4830*/  HMMA.16816.F32.BF16 R72, R4.reuse, R18, R64 ;  /* 0x000000120448723c */ /* 0x040fe20000041840 */
[----:B------:R-:W3:Y:S07]  /*4840*/  LDSM.16.MT88.4 R16, [R211+0x5000] ;  /* 0x00500000d310783b */ /* 0x000eee0000004200 */
[----:B----4-:R-:W-:Y:S01]  /*4850*/  HMMA.16816.F32.BF16 R64, R4, R12, R60 ;  /* 0x0000000c0440723c */ /* 0x010fe2000004183c */
[----:B-1----:R-:W-:-:S04]  /*4860*/  FFMA.FTZ R3, R130, c[0x0][0x2d0], -R0 ;  /* 0x0000b40082037a23 */ /* 0x002fc80000010800 */
[----:B------:R1:W-:Y:S03]  /*4870*/  MUFU.EX2 R229, R3 ;  /* 0x0000000300e57308 */ /* 0x0003e60000000800 */
[C---:B------:R-:W-:Y:S01]  /*4880*/  HMMA.16816.F32.BF16 R60, R4.reuse, R14, R44 ;  /* 0x0000000e043c723c */ /* 0x040fe2000004182c */
[----:B------:R-:W4:Y:S07]  /*4890*/  LDSM.16.MT88.4 R12, [R209+0x5000] ;  /* 0x00500000d10c783b */ /* 0x000f2e0000004200 */
[----:B------:R-:W-:Y:S01]  /*48a0*/  HMMA.16816.F32.BF16 R104, R4, R28, R120 ;  /* 0x0000001c0468723c */ /* 0x000fe20000041878 */
[----:B-1----:R-:W-:-:S07]  /*48b0*/  FFMA.FTZ R3, R131, c[0x0][0x2d0], -R0 ;  /* 0x0000b40083037a23 */ /* 0x002fce0000010800 */
[C---:B------:R-:W-:Y:S01]  /*48c0*/  HMMA.16816.F32.BF16 R100, R4.reuse, R30, R112 ;  /* 0x0000001e0464723c */ /* 0x040fe20000041870 */
[----:B------:R-:W-:Y:S01]  /*48d0*/  LDSM.16.MT88.4 R28, [R208+0x1800] ;  /* 0x00180000d01c783b */ /* 0x000fe20000004200 */
[----:B------:R1:W5:Y:S06]  /*48e0*/  MUFU.EX2 R228, R3 ;  /* 0x0000000300e47308 */ /* 0x00036c0000000800 */
[C---:B------:R-:W-:Y:S01]  /*48f0*/  HMMA.16816.F32.BF16 R92, R4.reuse, R24, R108 ;  /* 0x00000018045c723c */ /* 0x040fe2000004186c */
[----:B------:R-:W-:Y:S06]  /*4900*/  LDSM.16.MT88.4 R24, [R210+0x1800] ;  /* 0x00180000d218783b */ /* 0x000fec0000004200 */
[----:B------:R-:W-:Y:S01]  /*4910*/  MOV R110, R212 ;  /* 0x000000d4006e7202 */ /* 0x000fe20000000f00 */
[----:B---3--:R-:W-:Y:S01]  /*4920*/  HMMA.16816.F32.BF16 R36, R4, R18, R36 ;  /* 0x000000120424723c */ /* 0x008fe20000041824 */
[----:B------:R-:W-:Y:S01]  /*4930*/  MOV R111, R218 ;  /* 0x000000da006f7202 */ /* 0x000fe20000000f00 */
[----:B-1----:R-:W-:Y:S01]  /*4940*/  FFMA.FTZ R3, R133, c[0x0][0x2d0], -R0 ;  /* 0x0000b40085037a23 */ /* 0x002fe20000010800 */
[----:B------:R-:W-:-:S02]  /*4950*/  MOV R109, R203 ;  /* 0x000000cb006d7202 */ /* 0x000fc40000000f00 */
[----:B------:R-:W-:Y:S01]  /*4960*/  MOV R108, R202 ;  /* 0x000000ca006c7202 */ /* 0x000fe20000000f00 */
[----:B------:R1:W-:Y:S02]  /*4970*/  MUFU.EX2 R227, R3 ;  /* 0x0000000300e37308 */ /* 0x0003e40000000800 */
[C---:B------:R-:W-:Y:S08]  /*4980*/  HMMA.16816.F32.BF16 R52, R4.reuse, R32, R52 ;  /* 0x000000200434723c */ /* 0x040ff00000041834 */
[----:B----4-:R-:W-:Y:S01]  /*4990*/  HMMA.16816.F32.BF16 R44, R4, R14, R40 ;  /* 0x0000000e042c723c */ /* 0x010fe20000041828 */
        /* <DEDUP_REMOVED lines=8> */
[----:B---3--:R-:W-:-:S05]  /*4a20*/  FFMA.FTZ R3, R151, c[0x0][0x2d0], -R2 ;  /* 0x0000b40097037a23 */ /* 0x008fca0000010802 */
[----:B------:R-:W-:Y:S01]  /*4a30*/  FFMA.FTZ R4, R132, c[0x0][0x2d0], -R0 ;  /* 0x0000b40084047a23 */ /* 0x000fe20000010800 */
[----:B--2---:R-:W-:Y:S01]  /*4a40*/  F2FP.BF16.PACK_AB R6, R231, R232 ;  /* 0x000000e8e706723e */ /* 0x004fe200000010ff */
        /* <DEDUP_REMOVED lines=19> */
[----:B------:R-:W5:Y:S01]  /*4b80*/  LDSM.16.MT88.4 R24, [R210+0x2000] ;  /* 0x00200000d218783b */ /* 0x000f620000004200 */
[----:B----4-:R-:W-:-:S04]  /*4b90*/  FFMA.FTZ R3, R147, c[0x0][0x2d0], -R0 ;  /* 0x0000b40093037a23 */ /* 0x010fc80000010800 */
[----:B------:R4:W1:Y:S02]  /*4ba0*/  MUFU.EX2 R202, R3 ;  /* 0x0000000300ca7308 */ /* 0x0008640000000800 */
[C---:B------:R-:W-:Y:S08]  /*4bb0*/  HMMA.16816.F32.BF16 R84, R4.reuse, R20, R84 ;  /* 0x000000140454723c */ /* 0x040ff00000041854 */
[----:B---3--:R-:W-:Y:S01]  /*4bc0*/  HMMA.16816.F32.BF16 R40, R4, R16, R40 ;  /* 0x000000100428723c */ /* 0x008fe20000041828 */
[----:B----4-:R-:W-:-:S07]  /*4bd0*/  FFMA.FTZ R3, R149, c[0x0][0x2d0], -R0 ;  /* 0x0000b40095037a23 */ /* 0x010fce0000010800 */
[C---:B------:R-:W-:Y:S01]  /*4be0*/  HMMA.16816.F32.BF16 R36, R4.reuse, R18, R36 ;  /* 0x000000120424723c */ /* 0x040fe20000041824 */
[----:B------:R-:W3:Y:S01]  /*4bf0*/  LDSM.16.MT88.4 R16, [R211+0x2000] ;  /* 0x00200000d310783b */ /* 0x000ee20000004200 */
[----:B------:R4:W-:Y:S06]  /*4c00*/  MUFU.EX2 R131, R3 ;  /* 0x0000000300837308 */ /* 0x0009ec0000000800 */
[C---:B------:R-:W-:Y:S01]  /*4c10*/  HMMA.16816.F32.BF16 R80, R4.reuse, R22, R80 ;  /* 0x000000160450723c */ /* 0x040fe20000041850 */
[----:B------:R-:W2:Y:S07]  /*4c20*/  LDSM.16.MT88.4 R20, [R209+0x2000] ;  /* 0x00200000d114783b */ /* 0x000eae0000004200 */
[----:B-1----:R-:W-:Y:S01]  /*4c30*/  HMMA.16816.F32.BF16 R48, R4, R12, R48 ;  /* 0x0000000c0430723c */ /* 0x002fe20000041830 */
[----:B----4-:R-:W-:Y:S01]  /*4c40*/  FFMA.FTZ R3, R160, c[0x0][0x2d0], -R2 ;  /* 0x0000b400a0037a23 */ /* 0x010fe20000010802 */
[----:B------:R-:W-:-:S03]  /*4c50*/  MOV R160, R9 ;  /* 0x0000000900a07202 */ /* 0x000fc60000000f00 */
[----:B------:R1:W-:Y:S03]  /*4c60*/  MUFU.EX2 R129, R3 ;  /* 0x0000000300817308 */ /* 0x0003e60000000800 */
[C---:B------:R-:W-:Y:S01]  /*4c70*/  HMMA.16816.F32.BF16 R44, R4.reuse, R14, R44 ;  /* 0x0000000e042c723c */ /* 0x040fe2000004182c */
[----:B------:R-:W4:Y:S07]  /*4c80*/  LDSM.16.MT88.4 R12, [R208+0x6000] ;  /* 0x00600000d00c783b */ /* 0x000f2e0000004200 */
[----:B------:R-:W-:Y:S01]  /*4c90*/  HMMA.16816.F32.BF16 R104, R4, R28, R104 ;  /* 0x0000001c0468723c */ /* 0x000fe20000041868 */
[----:B-1----:R-:W-:-:S07]  /*4ca0*/  FFMA.FTZ R3, R159, c[0x0][0x2d0], -R2 ;  /* 0x0000b4009f037a23 */ /* 0x002fce0000010802 */
[C---:B------:R-:W-:Y:S01]  /*4cb0*/  HMMA.16816.F32.BF16 R100, R4.reuse, R30, R100 ;  /* 0x0000001e0464723c */ /* 0x040fe20000041864 */
[----:B------:R-:W-:Y:S01]  /*4cc0*/  LDSM.16.MT88.4 R28, [R208+0x2000] ;  /* 0x00200000d01c783b */ /* 0x000fe20000004200 */
[----:B------:R-:W-:Y:S01]  /*4cd0*/  MOV R159, R116 ;  /* 0x00000074009f7202 */ /* 0x000fe20000000f00 */
[----:B------:R1:W-:Y:S05]  /*4ce0*/  MUFU.EX2 R153, R3 ;  /* 0x0000000300997308 */ /* 0x0003ea0000000800 */
[C---:B------:R-:W-:Y:S08]  /*4cf0*/  HMMA.16816.F32.BF16 R52, R4.reuse, R32, R52 ;  /* 0x000000200434723c */ /* 0x040ff00000041834 */
[----:B------:R-:W-:Y:S01]  /*4d00*/  HMMA.16816.F32.BF16 R56, R4, R34, R56 ;  /* 0x000000220438723c */ /* 0x000fe20000041838 */
[----:B------:R-:W3:Y:S01]  /*4d10*/  LDSM.16.MT88.4 R32, [R210+0x6000] ;  /* 0x00600000d220783b */ /* 0x000ee20000004200 */
[----:B-1----:R-:W-:-:S05]  /*4d20*/  FFMA.FTZ R3, R158, c[0x0][0x2d0], -R2 ;  /* 0x0000b4009e037a23 */ /* 0x002fca0000010802 */
[----:B------:R-:W-:Y:S01]  /*4d30*/  FFMA.FTZ R4, R148, c[0x0][0x2d0], -R0 ;  /* 0x0000b40094047a23 */ /* 0x000fe20000010800 */
[----:B--2---:R-:W-:Y:S01]  /*4d40*/  F2FP.BF16.PACK_AB R6, R218, R220 ;  /* 0x000000dcda06723e */ /* 0x004fe200000010ff */
[----:B------:R1:W-:Y:S01]  /*4d50*/  MUFU.EX2 R152, R3 ;  /* 0x0000000300987308 */ /* 0x0003e20000000800 */
[----:B------:R-:W-:-:S07]  /*4d60*/  F2FP.BF16.PACK_AB R5, R202, R203 ;  /* 0x000000cbca05723e */ /* 0x000fce00000010ff */
[----:B------:R2:W2:Y:S01]  /*4d70*/  MUFU.EX2 R130, R4 ;  /* 0x0000000400827308 */ /* 0x0004a20000000800 */
[----:B-1----:R-:W-:-:S07]  /*4d80*/  FFMA.FTZ R3, R161, c[0x0][0x2d0], -R2 ;  /* 0x0000b400a1037a23 */ /* 0x002fce0000010802 */
[----:B------:R1:W1:Y:S01]  /*4d90*/  MUFU.EX2 R151, R3 ;  /* 0x0000000300977308 */ /* 0x0002620000000800 */
[----:B--2---:R-:W-:Y:S02]  /*4da0*/  F2FP.BF16.PACK_AB R4, R224, R212 ;  /* 0x000000d4e004723e */ /* 0x004fe400000010ff */
[----:B------:R-:W-:-:S07]  /*4db0*/  F2FP.BF16.PACK_AB R7, R131, R130 ;  /* 0x000000828307723e */ /* 0x000fce00000010ff */
[----:B-----5:R-:W-:Y:S01]  /*4dc0*/  HMMA.16816.F32.BF16 R96, R4, R24, R92 ;  /* 0x000000180460723c */ /* 0x020fe2000004185c */
[----:B-1----:R-:W-:-:S04]  /*4dd0*/  FFMA.FTZ R3, R154, c[0x0][0x2d0], -R0 ;  /* 0x0000b4009a037a23 */ /* 0x002fc80000010800 */
[----:B------:R1:W-:Y:S03]  /*4de0*/  MUFU.EX2 R128, R3 ;  /* 0x0000000300807308 */ /* 0x0003e60000000800 */
[C---:B------:R-:W-:Y:S01]  /*4df0*/  HMMA.16816.F32.BF16 R92, R4.reuse, R26, R88 ;  /* 0x0000001a045c723c */ /* 0x040fe20000041858 */
[----:B------:R-:W-:Y:S07]  /*4e00*/  LDSM.16.MT88.4 R24, [R208+0x2800] ;  /* 0x00280000d018783b */ /* 0x000fee0000004200 */
[----:B---3--:R-:W-:Y:S01]  /*4e10*/  HMMA.16816.F32.BF16 R72, R4, R18, R68 ;  /* 0x000000120448723c */ /* 0x008fe20000041844 */
[----:B-1----:R-:W-:-:S07]  /*4e20*/  FFMA.FTZ R3, R155, c[0x0][0x2d0], -R0 ;  /* 0x0000b4009b037a23 */ /* 0x002fce0000010800 */
[C---:B------:R-:W-:Y:S01]  /*4e30*/  HMMA.16816.F32.BF16 R88, R4.reuse, R20, R84 ;  /* 0x000000140458723c */ /* 0x040fe20000041854 */
[----:B------:R1:W2:Y:S07]  /*4e40*/  MUFU.EX2 R150, R3 ;  /* 0x0000000300967308 */ /* 0x0002ae0000000800 */
[C---:B----4-:R-:W-:Y:S08]  /*4e50*/  HMMA.16816.F32.BF16 R68, R4.reuse, R12, R64 ;  /* 0x0000000c0444723c */ /* 0x050ff00000041840 */
[----:B------:R-:W-:Y:S01]  /*4e60*/  HMMA.16816.F32.BF16 R84, R4, R22, R80 ;  /* 0x000000160454723c */ /* 0x000fe20000041850 */
[----:B------:R-:W-:Y:S01]  /*4e70*/  LDSM.16.MT88.4 R20, [R210+0x2800] ;  /* 0x00280000d214783b */ /* 0x000fe20000004200 */
[----:B-1----:R-:W-:-:S04]  /*4e80*/  FFMA.FTZ R3, R156, c[0x0][0x2d0], -R0 ;  /* 0x0000b4009c037a23 */ /* 0x002fc80000010800 */
[----:B------:R1:W-:Y:S02]  /*4e90*/  MUFU.EX2 R134, R3 ;  /* 0x0000000300867308 */ /* 0x0003e40000000800 */
[C---:B------:R-:W-:Y:S01]  /*4ea0*/  HMMA.16816.F32.BF16 R64, R4.reuse, R14, R60 ;  /* 0x0000000e0440723c */ /* 0x040fe2000004183c */
[----:B------:R-:W3:Y:S07]  /*4eb0*/  LDSM.16.MT88.4 R12, [R209+0x6000] ;  /* 0x00600000d10c783b */ /* 0x000eee0000004200 */
[----:B------:R-:W-:Y:S01]  /*4ec0*/  HMMA.16816.F32.BF16 R80, R4, R16, R76 ;  /* 0x000000100450723c */ /* 0x000fe2000004184c */
[----:B------:R-:W4:Y:S01]  /*4ed0*/  LDSM.16.MT88.4 R16, [R211+0x6000] ;  /* 0x00600000d310783b */ /* 0x000f220000004200 */
[----:B-1----:R-:W-:-:S06]  /*4ee0*/  FFMA.FTZ R3, R157, c[0x0][0x2d0], -R0 ;  /* 0x0000b4009d037a23 */ /* 0x002fcc0000010800 */
[C---:B------:R-:W-:Y:S01]  /*4ef0*/  HMMA.16816.F32.BF16 R60, R4.reuse, R32, R52 ;  /* 0x00000020043c723c */ /* 0x040fe20000041834 */
[----:B------:R1:W5:Y:S07]  /*4f00*/  MUFU.EX2 R135, R3 ;  /* 0x0000000300877308 */ /* 0x00036e0000000800 */
[C---:B------:R-:W-:Y:S08]  /*4f10*/  HMMA.16816.F32.BF16 R100, R4.reuse, R30, R100 ;  /* 0x0000001e0464723c */ /* 0x040ff00000041864 */
[----:B------:R-:W-:Y:S01]  /*4f20*/  HMMA.16816.F32.BF16 R104, R4, R28, R104 ;  /* 0x0000001c0468723c */ /* 0x000fe20000041868 */
[----:B------:R-:W-:Y:S01]  /*4f30*/  LDSM.16.MT88.4 R28, [R208+0x6800] ;  /* 0x00680000d01c783b */ /* 0x000fe20000004200 */
[----:B-1----:R-:W-:-:S04]  /*4f40*/  FFMA.FTZ R3, R168, c[0x0][0x2d0], -R2 ;  /* 0x0000b400a8037a23 */ /* 0x002fc80000010802 */
[----:B------:R1:W-:Y:S02]  /*4f50*/  MUFU.EX2 R133, R3 ;  /* 0x0000000300857308 */ /* 0x0003e40000000800 */
[C---:B------:R-:W-:Y:S08]  /*4f60*/  HMMA.16816.F32.BF16 R56, R4.reuse, R34, R56 ;  /* 0x000000220438723c */ /* 0x040ff00000041838 */
[----:B---3--:R-:W-:Y:S01]  /*4f70*/  HMMA.16816.F32.BF16 R52, R4, R12, R48 ;  /* 0x0000000c0434723c */ /* 0x008fe20000041830 */
[----:B-1----:R-:W-:-:S07]  /*4f80*/  FFMA.FTZ R3, R167, c[0x0][0x2d0], -R2 ;  /* 0x0000b400a7037a23 */ /* 0x002fce0000010802 */
[C---:B----4-:R-:W-:Y:S01]  /*4f90*/  HMMA.16816.F32.BF16 R48, R4.reuse, R16, R40 ;  /* 0x000000100430723c */ /* 0x050fe20000041828 */
[----:B------:R1:W-:Y:S07]  /*4fa0*/  MUFU.EX2 R148, R3 ;  /* 0x0000000300947308 */ /* 0x0003ee0000000800 */
[C---:B------:R-:W-:Y:S01]  /*4fb0*/  HMMA.16816.F32.BF16 R36, R4.reuse, R18, R36 ;  /* 0x000000120424723c */ /* 0x040fe20000041824 */
[----:B------:R-:W3:Y:S07]  /*4fc0*/  LDSM.16.MT88.4 R16, [R209+0x2800] ;  /* 0x00280000d110783b */ /* 0x000eee0000004200 */
[----:B------:R-:W-:Y:S01]  /*4fd0*/  HMMA.16816.F32.BF16 R44, R4, R14, R44 ;  /* 0x0000000e042c723c */ /* 0x000fe2000004182c */
[----:B------:R-:W4:Y:S01]  /*4fe0*/  LDSM.16.MT88.4 R12, [R211+0x2800] ;  /* 0x00280000d30c783b */ /* 0x000f220000004200 */
[----:B-1----:R-:W-:-:S05]  /*4ff0*/  FFMA.FTZ R3, R166, c[0x0][0x2d0], -R2 ;  /* 0x0000b400a6037a23 */ /* 0x002fca0000010802 */
[----:B------:R-:W-:Y:S01]  /*5000*/  F2FP.BF16.PACK_AB R4, R153, R129 ;  /* 0x000000819904723e */ /* 0x000fe200000010ff */
[----:B------:R1:W-:Y:S01]  /*5010*/  MUFU.EX2 R149, R3 ;  /* 0x0000000300957308 */ /* 0x0003e20000000800 */
[----:B------:R-:W-:Y:S02]  /*5020*/  F2FP.BF16.PACK_AB R6, R151, R152 ;  /* 0x000000989706723e */ /* 0x000fe400000010ff */
[----:B--2---:R-:W-:Y:S02]  /*5030*/  F2FP.BF16.PACK_AB R5, R150, R128 ;  /* 0x000000809605723e */ /* 0x004fe400000010ff */
[----:B-----5:R-:W-:-:S07]  /*5040*/  F2FP.BF16.PACK_AB R7, R135, R134 ;  /* 0x000000868707723e */ /* 0x020fce00000010ff */
[----:B------:R-:W-:Y:S01]  /*5050*/  HMMA.16816.F32.BF16 R76, R4, R20, R96 ;  /* 0x00000014044c723c */ /* 0x000fe20000041860 */
[----:B-1----:R-:W-:-:S07]  /*5060*/  FFMA.FTZ R3, R169, c[0x0][0x2d0], -R2 ;  /* 0x0000b400a9037a23 */ /* 0x002fce0000010802 */
[C---:B------:R-:W-:Y:S01]  /*5070*/  HMMA.16816.F32.BF16 R40, R4.reuse, R26, R100 ;  /* 0x0000001a0428723c */ /* 0x040fe20000041864 */
[----:B------:R1:W-:Y:S07]  /*5080*/  MUFU.EX2 R147, R3 ;  /* 0x0000000300937308 */ /* 0x0003ee0000000800 */
[C---:B------:R-:W-:Y:S01]  /*5090*/  HMMA.16816.F32.BF16 R96, R4.reuse, R22, R92 ;  /* 0x000000160460723c */ /* 0x040fe2000004185c */
[----:B------:R-:W-:Y:S07]  /*50a0*/  LDSM.16.MT88.4 R20, [R208+0x7000] ;  /* 0x00700000d014783b */ /* 0x000fee0000004200 */
[----:B---3--:R-:W-:Y:S01]  /*50b0*/  HMMA.16816.F32.BF16 R100, R4, R16, R88 ;  /* 0x000000100464723c */ /* 0x008fe20000041858 */
[----:B-1----:R-:W-:-:S04]  /*50c0*/  FFMA.FTZ R3, R162, c[0x0][0x2d0], -R0 ;  /* 0x0000b400a2037a23 */ /* 0x002fc80000010800 */
[----:B------:R1:W-:Y:S03]  /*50d0*/  MUFU.EX2 R132, R3 ;  /* 0x0000000300847308 */ /* 0x0003e60000000800 */
[C---:B------:R-:W-:Y:S01]  /*50e0*/  HMMA.16816.F32.BF16 R92, R4.reuse, R18, R84 ;  /* 0x00000012045c723c */ /* 0x040fe20000041854 */
[----:B------:R-:W2:Y:S07]  /*50f0*/  LDSM.16.MT88.4 R16, [R209+0x6800] ;  /* 0x00680000d110783b */ /* 0x000eae0000004200 */
[----:B----4-:R-:W-:Y:S01]  /*5100*/  HMMA.16816.F32.BF16 R84, R4, R12, R80 ;  /* 0x0000000c0454723c */ /* 0x010fe20000041850 */
[----:B-1----:R-:W-:-:S07]  /*5110*/  FFMA.FTZ R3, R164, c[0x0][0x2d0], -R0 ;  /* 0x0000b400a4037a23 */ /* 0x002fce0000010800 */
[C---:B------:R-:W-:Y:S01]  /*5120*/  HMMA.16816.F32.BF16 R88, R4.reuse, R14, R72 ;  /* 0x0000000e0458723c */ /* 0x040fe20000041848 */
[----:B------:R-:W1:Y:S01]  /*5130*/  LDSM.16.MT88.4 R12, [R210+0x6800] ;  /* 0x00680000d20c783b */ /* 0x000e620000004200 */
[----:B------:R3:W-:Y:S06]  /*5140*/  MUFU.EX2 R146, R3 ;  /* 0x0000000300927308 */ /* 0x0007ec0000000800 */
[C---:B------:R-:W-:Y:S01]  /*5150*/  HMMA.16816.F32.BF16 R32, R4.reuse, R24, R104 ;  /* 0x000000180420723c */ /* 0x040fe20000041868 */
[----:B------:R-:W-:Y:S04]  /*5160*/  LDSM.16.MT88.4 R24, [R210+0x3000] ;  /* 0x00300000d218783b */ /* 0x000fe80000004200 */
[----:B------:R-:W-:Y:S03]  /*5170*/  LDSM.16.MT88.4 R104, [R210+0x7800] ;  /* 0x00780000d268783b */ /* 0x000fe60000004200 */
[----:B------:R-:W-:Y:S01]  /*5180*/  HMMA.16816.F32.BF16 R80, R4, R28, R68 ;  /* 0x0000001c0450723c */ /* 0x000fe20000041844 */
[----:B---3--:R-:W-:-:S04]  /*5190*/  FFMA.FTZ R3, R163, c[0x0][0x2d0], -R0 ;  /* 0x0000b400a3037a23 */ /* 0x008fc80000010800 */
[----:B------:R3:W-:Y:S03]  /*51a0*/  MUFU.EX2 R144, R3 ;  /* 0x0000000300907308 */ /* 0x0007e60000000800 */
[C---:B------:R-:W-:Y:S08]  /*51b0*/  HMMA.16816.F32.BF16 R72, R4.reuse, R30, R64 ;  /* 0x0000001e0448723c */ /* 0x040ff00000041840 */
[----:B--2---:R-:W-:Y:S01]  /*51c0*/  HMMA.16816.F32.BF16 R52, R4, R16, R52 ;  /* 0x000000100434723c */ /* 0x004fe20000041834 */
[----:B---3--:R-:W-:-:S07]  /*51d0*/  FFMA.FTZ R3, R165, c[0x0][0x2d0], -R0 ;  /* 0x0000b400a5037a23 */ /* 0x008fce0000010800 */
[C---:B------:R-:W-:Y:S01]  /*51e0*/  HMMA.16816.F32.BF16 R44, R4.reuse, R18, R44 ;  /* 0x00000012042c723c */ /* 0x040fe2000004182c */
[----:B------:R-:W-:Y:S01]  /*51f0*/  LDSM.16.MT88.4 R16, [R208+0x3000] ;  /* 0x00300000d010783b */ /* 0x000fe20000004200 */
[----:B------:R2:W-:Y:S06]  /*5200*/  MUFU.EX2 R145, R3 ;  /* 0x0000000300917308 */ /* 0x0005ec0000000800 */
[C---:B-1----:R-:W-:Y:S08]  /*5210*/  HMMA.16816.F32.BF16 R60, R4.reuse, R12, R60 ;  /* 0x0000000c043c723c */ /* 0x042ff0000004183c */
[----:B------:R-:W-:Y:S01]  /*5220*/  HMMA.16816.F32.BF16 R56, R4, R14, R56 ;  /* 0x0000000e0438723c */ /* 0x000fe20000041838 */
[----:B------:R-:W1:Y:S01]  /*5230*/  LDSM.16.MT88.4 R12, [R211+0x6800] ;  /* 0x00680000d30c783b */ /* 0x000e620000004200 */
[----:B--2---:R-:W-:-:S04]  /*5240*/  FFMA.FTZ R3, R174, c[0x0][0x2d0], -R2 ;  /* 0x0000b400ae037a23 */ /* 0x004fc80000010802 */
[----:B------:R2:W-:Y:S02]  /*5250*/  MUFU.EX2 R116, R3 ;  /* 0x0000000300747308 */ /* 0x0005e40000000800 */
[----:B--2---:R-:W-:-:S06]  /*5260*/  FFMA.FTZ R3, R175, c[0x0][0x2d0], -R2 ;  /* 0x0000b400af037a23 */ /* 0x004fcc0000010802 */
[----:B------:R2:W3:Y:S01]  /*5270*/  MUFU.EX2 R118, R3 ;  /* 0x0000000300767308 */ /* 0x0004e20000000800 */
[----:B-1----:R-:W-:Y:S01]  /*5280*/  HMMA.16816.F32.BF16 R48, R4, R12, R48 ;  /* 0x0000000c0430723c */ /* 0x002fe20000041830 */
[--C-:B--2---:R-:W-:Y:S01]  /*5290*/  FFMA.FTZ R3, R200, c[0x0][0x2d0], -R2.reuse ;  /* 0x0000b400c8037a23 */ /* 0x104fe20000010802 */
[----:B------:R-:W-:Y:S01]  /*52a0*/  IADD3 R223, R223, -0x2, RZ ;  /* 0xfffffffedfdf7810 */ /* 0x000fe20007ffe0ff */
[----:B------:R-:W-:Y:S01]  /*52b0*/  FFMA.FTZ R2, R201, c[0x0][0x2d0], -R2 ;  /* 0x0000b400c9027a23 */ /* 0x000fe20000010802 */
[----:B---3--:R-:W-:-:S03]  /*52c0*/  F2FP.BF16.PACK_AB R112, R118, R116 ;  /* 0x000000747670723e */ /* 0x008fc600000010ff */
[----:B------:R-:W-:Y:S01]  /*52d0*/  MUFU.EX2 R119, R3 ;  /* 0x0000000300777308 */ /* 0x000fe20000000800 */
[----:B------:R-:W-:Y:S01]  /*52e0*/  HMMA.16816.F32.BF16 R28, R4, R14, R36 ;  /* 0x0000000e041c723c */ /* 0x000fe20000041824 */
[----:B------:R-:W1:Y:S06]  /*52f0*/  LDSM.16.MT88.4 R12, [R211+0x3000] ;  /* 0x00300000d30c783b */ /* 0x000e6c0000004200 */
[----:B------:R-:W-:Y:S02]  /*5300*/  F2FP.BF16.PACK_AB R4, R148, R133 ;  /* 0x000000859404723e */ /* 0x000fe400000010ff */
[----:B------:R-:W-:-:S02]  /*5310*/  F2FP.BF16.PACK_AB R6, R147, R149 ;  /* 0x000000959306723e */ /* 0x000fc400000010ff */
[----:B------:R-:W-:Y:S02]  /*5320*/  F2FP.BF16.PACK_AB R5, R146, R132 ;  /* 0x000000849205723e */ /* 0x000fe400000010ff */
[----:B------:R-:W-:-:S07]  /*5330*/  F2FP.BF16.PACK_AB R7, R145, R144 ;  /* 0x000000909107723e */ /* 0x000fce00000010ff */
[C---:B------:R-:W-:Y:S08]  /*5340*/  HMMA.16816.F32.BF16 R32, R4.reuse, R16, R32 ;  /* 0x000000100420723c */ /* 0x040ff00000041820 */
[C---:B------:R-:W-:Y:S01]  /*5350*/  HMMA.16816.F32.BF16 R40, R4.reuse, R18, R40 ;  /* 0x000000120428723c */ /* 0x040fe20000041828 */
[----:B------:R-:W2:Y:S07]  /*5360*/  LDSM.16.MT88.4 R16, [R209+0x3000] ;  /* 0x00300000d110783b */ /* 0x000eae0000004200 */
[C---:B------:R-:W-:Y:S08]  /*5370*/  HMMA.16816.F32.BF16 R68, R4.reuse, R24, R76 ;  /* 0x000000180444723c */ /* 0x040ff0000004184c */
[C---:B------:R-:W-:Y:S01]  /*5380*/  HMMA.16816.F32.BF16 R36, R4.reuse, R26, R96 ;  /* 0x0000001a0424723c */ /* 0x040fe20000041860 */
[----:B------:R-:W3:Y:S04]  /*5390*/  LDSM.16.MT88.4 R24, [R210+0x7000] ;  /* 0x00700000d218783b */ /* 0x000ee80000004200 */
[----:B------:R-:W-:Y:S03]  /*53a0*/  LDSM.16.MT88.4 R96, [R208+0x7800] ;  /* 0x00780000d060783b */ /* 0x000fe60000004200 */
[C---:B-1----:R-:W-:Y:S08]  /*53b0*/  HMMA.16816.F32.BF16 R84, R4.reuse, R12, R84 ;  /* 0x0000000c0454723c */ /* 0x042ff00000041854 */
[C---:B--2---:R-:W-:Y:S08]  /*53c0*/  HMMA.16816.F32.BF16 R64, R4.reuse, R18, R92 ;  /* 0x000000120440723c */ /* 0x044ff0000004185c */
[C---:B------:R-:W-:Y:S01]  /*53d0*/  HMMA.16816.F32.BF16 R76, R4.reuse, R16, R100 ;  /* 0x00000010044c723c */ /* 0x040fe20000041864 */
[----:B------:R-:W1:Y:S07]  /*53e0*/  LDSM.16.MT88.4 R16, [R211+0x7000] ;  /* 0x00700000d310783b */ /* 0x000e6e0000004200 */
[C---:B------:R-:W-:Y:S01]  /*53f0*/  HMMA.16816.F32.BF16 R92, R4.reuse, R14, R88 ;  /* 0x0000000e045c723c */ /* 0x040fe20000041858 */
[----:B------:R-:W2:Y:S04]  /*5400*/  LDSM.16.MT88.4 R12, [R209+0x7000] ;  /* 0x00700000d10c783b */ /* 0x000ea80000004200 */
[----:B------:R-:W4:Y:S03]  /*5410*/  LDSM.16.MT88.4 R88, [R211+0x3800] ;  /* 0x00380000d358783b */ /* 0x000f260000004200 */
[C---:B------:R-:W-:Y:S01]  /*5420*/  HMMA.16816.F32.BF16 R100, R4.reuse, R20, R80 ;  /* 0x000000140464723c */ /* 0x040fe20000041850 */
[----:B------:R-:W-:Y:S07]  /*5430*/  LDSM.16.MT88.4 R80, [R209+0x3800] ;  /* 0x00380000d150783b */ /* 0x000fee0000004200 */
[C---:B------:R-:W-:Y:S01]  /*5440*/  HMMA.16816.F32.BF16 R20, R4.reuse, R22, R72 ;  /* 0x000000160414723c */ /* 0x040fe20000041848 */
[----:B------:R-:W5:Y:S07]  /*5450*/  LDSM.16.MT88.4 R72, [R210+0x3800] ;  /* 0x00380000d248783b */ /* 0x000f6e0000004200 */
[C---:B---3--:R-:W-:Y:S01]  /*5460*/  HMMA.16816.F32.BF16 R60, R4.reuse, R24, R60 ;  /* 0x00000018043c723c */ /* 0x048fe2000004183c */
[----:B------:R3:W2:Y:S07]  /*5470*/  MUFU.EX2 R25, R2 ;  /* 0x0000000200197308 */ /* 0x0006ae0000000800 */
[C---:B------:R-:W-:Y:S08]  /*5480*/  HMMA.16816.F32.BF16 R56, R4.reuse, R26, R56 ;  /* 0x0000001a0438723c */ /* 0x040ff00000041838 */
[----:B-1----:R-:W-:Y:S01]  /*5490*/  HMMA.16816.F32.BF16 R48, R4, R16, R48 ;  /* 0x000000100430723c */ /* 0x002fe20000041830 */
[----:B---3--:R-:W-:Y:S01]  /*54a0*/  FFMA.FTZ R2, R170, c[0x0][0x2d0], -R0 ;  /* 0x0000b400aa027a23 */ /* 0x008fe20000010800 */
[----:B--2---:R-:W-:-:S03]  /*54b0*/  F2FP.BF16.PACK_AB R114, R25, R119 ;  /* 0x000000771972723e */ /* 0x004fc600000010ff */
[----:B------:R1:W-:Y:S03]  /*54c0*/  MUFU.EX2 R24, R2 ;  /* 0x0000000200187308 */ /* 0x0003e60000000800 */
[C---:B------:R-:W-:Y:S08]  /*54d0*/  HMMA.16816.F32.BF16 R52, R4.reuse, R12, R52 ;  /* 0x0000000c0434723c */ /* 0x040ff00000041834 */
[----:B------:R-:W-:Y:S01]  /*54e0*/  HMMA.16816.F32.BF16 R44, R4, R14, R44 ;  /* 0x0000000e042c723c */ /* 0x000fe2000004182c */
[----:B------:R-:W-:Y:S01]  /*54f0*/  LDSM.16.MT88.4 R12, [R211+0x7800] ;  /* 0x00780000d30c783b */ /* 0x000fe20000004200 */
[----:B-1----:R-:W-:-:S06]  /*5500*/  FFMA.FTZ R2, R171, c[0x0][0x2d0], -R0 ;  /* 0x0000b400ab027a23 */ /* 0x002fcc0000010800 */
[----:B------:R-:W-:Y:S01]  /*5510*/  HMMA.16816.F32.BF16 R28, R4, R18, R28 ;  /* 0x00000012041c723c */ /* 0x000fe2000004181c */
[----:B------:R-:W2:Y:S01]  /*5520*/  LDL R5, [R1+0x38] ;  /* 0x0000380001057983 */ /* 0x000ea20000100800 */
[----:B------:R1:W3:Y:S02]  /*5530*/  MUFU.EX2 R11, R2 ;  /* 0x00000002000b7308 */ /* 0x0002e40000000800 */
[--C-:B-1----:R-:W-:Y:S01]  /*5540*/  FFMA.FTZ R2, R173, c[0x0][0x2d0], -R0.reuse ;  /* 0x0000b400ad027a23 */ /* 0x102fe20000010800 */
[----:B---3--:R-:W-:Y:S01]  /*5550*/  F2FP.BF16.PACK_AB R113, R11, R24 ;  /* 0x000000180b71723e */ /* 0x008fe200000010ff */
[----:B------:R-:W-:-:S04]  /*5560*/  FFMA.FTZ R0, R172, c[0x0][0x2d0], -R0 ;  /* 0x0000b400ac007a23 */ /* 0x000fc80000010800 */
[----:B------:R1:W-:Y:S08]  /*5570*/  MUFU.EX2 R10, R2 ;  /* 0x00000002000a7308 */ /* 0x0003f00000000800 */
[----:B------:R3:W3:Y:S01]  /*5580*/  MUFU.EX2 R9, R0 ;  /* 0x0000000000097308 */ /* 0x0006e20000000800 */
[----:B-1----:R-:W-:-:S04]  /*5590*/  FADD.FTZ R2, R160, R159 ;  /* 0x0000009fa0027221 */ /* 0x002fc80000010000 */
[----:B------:R-:W-:Y:S02]  /*55a0*/  FADD.FTZ R2, R109, R2 ;  /* 0x000000026d027221 */ /* 0x000fe40000010000 */
[----:B---3--:R-:W-:Y:S01]  /*55b0*/  FADD.FTZ R0, R248, R247 ;  /* 0x000000f7f8007221 */ /* 0x008fe20000010000 */
[----:B------:R-:W-:Y:S01]  /*55c0*/  F2FP.BF16.PACK_AB R115, R9, R10 ;  /* 0x0000000a0973723e */ /* 0x000fe200000010ff */
[----:B------:R-:W-:Y:S02]  /*55d0*/  FADD.FTZ R2, R110, R2 ;  /* 0x000000026e027221 */ /* 0x000fe40000010000 */
[----:B------:R-:W-:Y:S02]  /*55e0*/  FADD.FTZ R0, R251, R0 ;  /* 0x00000000fb007221 */ /* 0x000fe40000010000 */
[----:B------:R-:W-:Y:S02]  /*55f0*/  FADD.FTZ R2, R246, R2 ;  /* 0x00000002f6027221 */ /* 0x000fe40000010000 */
[----:B------:R-:W-:Y:S01]  /*5600*/  FADD.FTZ R0, R108, R0 ;  /* 0x000000006c007221 */ /* 0x000fe20000010000 */
[----:B----4-:R-:W-:Y:S03]  /*5610*/  HMMA.16816.F32.BF16 R84, R112, R88, R84 ;  /* 0x000000587054723c */ /* 0x010fe60000041854 */
        /* <DEDUP_REMOVED lines=14> */
[----:B-----5:R-:W-:Y:S01]  /*5700*/  HMMA.16816.F32.BF16 R68, R112, R72, R68 ;  /* 0x000000487044723c */ /* 0x020fe20000041844 */
        /* <DEDUP_REMOVED lines=36> */
[C---:B------:R-:W-:Y:S08]  /*5950*/  HMMA.16816.F32.BF16 R100, R112.reuse, R104, R60 ;  /* 0x000000687064723c */ /* 0x040ff0000004183c */
[C---:B-1----:R-:W-:Y:S08]  /*5960*/  HMMA.16816.F32.BF16 R128, R112.reuse, R108, R52 ;  /* 0x0000006c7080723c */ /* 0x042ff00000041834 */
[C---:B------:R-:W-:Y:S08]  /*5970*/  HMMA.16816.F32.BF16 R80, R112.reuse, R82, R64 ;  /* 0x000000527050723c */ /* 0x040ff00000041840 */
[C---:B------:R-:W-:Y:S08]  /*5980*/  HMMA.16816.F32.BF16 R96, R112.reuse, R98, R20 ;  /* 0x000000627060723c */ /* 0x040ff00000041814 */
[C---:B------:R-:W-:Y:S08]  /*5990*/  HMMA.16816.F32.BF16 R104, R112.reuse, R106, R56 ;  /* 0x0000006a7068723c */ /* 0x040ff00000041838 */
[C---:B------:R-:W-:Y:S08]  /*59a0*/  HMMA.16816.F32.BF16 R108, R112.reuse, R110, R44 ;  /* 0x0000006e706c723c */ /* 0x040ff0000004182c */
[C---:B------:R-:W-:Y:S08]  /*59b0*/  HMMA.16816.F32.BF16 R132, R112.reuse, R12, R48 ;  /* 0x0000000c7084723c */ /* 0x040ff00000041830 */
[----:B------:R-:W-:Y:S01]  /*59c0*/  HMMA.16816.F32.BF16 R112, R112, R14, R28 ;  /* 0x0000000e7070723c */ /* 0x000fe2000004181c */
[----:B--2---:R-:W-:Y:S01]  /*59d0*/  @P4 IMAD.HI.U32 R4, R5, c[0x0][0x2c8], RZ ;  /* 0x0000b20005044a27 */ /* 0x004fe200078e00ff */
        /* <DEDUP_REMOVED lines=23> */
[----:B------:R1:W-:Y:S01]  /*5b50*/  STL [R1], R2 ;  /* 0x0000000201007387 */ /* 0x0003e20000100800 */
[----:B------:R-:W-:Y:S11]  /*5b60*/  ISETP.GE.AND P0, PT, R223, R6, PT ;  /* 0x00000006df00720c */ /* 0x000ff60003f06270 */
[----:B------:R-:W-:Y:S02]  /*5b70*/  @!UPT UIADD3 URZ, URZ, URZ, URZ ;  /* 0x0000003f3f3ff290 */ /* 0x000fe4000fffe03f */
[----:B------:R-:W-:Y:S05]  /*5b80*/  @!P0 BRA `(.L_x_2633) ;  /* 0x000044b000008947 */ /* 0x000fea0003800000 */
[----:B------:R-:W-:Y:S02]  /*5b90*/  MOV R119, R8 ;  /* 0x0000000800777202 */ /* 0x000fe40000000f00 */
[----:B------:R-:W-:Y:S02]  /*5ba0*/  MOV R118, R117 ;  /* 0x0000007500767202 */ /* 0x000fe40000000f00 */
.L_x_2644:
        /* <DEDUP_REMOVED lines=45> */
.L_x_2689:
        /* <DEDUP_REMOVED lines=8> */
[CC--:B----4-:R-:W-:Y:S02]  /*5f00*/  IADD3 R12, P6, R2.reuse, R28.reuse, RZ ;  /* 0x0000001c020c7210 */ /* 0x0d0fe40007fde0ff */
[-C--:B------:R-:W-:Y:S03]  /*5f10*/  IADD3 R2, P5, R2, R29.reuse, RZ ;  /* 0x0000001d02027210 */ /* 0x080fe60007fbe0ff */
[C-C-:B---3--:R-:W-:Y:S01]  /*5f20*/  IMAD.X R13, R7.reuse, 0x1, R5.reuse, P6 ;  /* 0x00000001070d7824 */ /* 0x148fe200030e0605 */
[CC--:B-----5:R-:W-:Y:S01]  /*5f30*/  IADD3 R20, P6, R14.reuse, R28.reuse, RZ ;  /* 0x0000001c0e147210 */ /* 0x0e0fe20007fde0ff */
[--C-:B------:R-:W-:Y:S01]  /*5f40*/  IMAD.X R3, R7, 0x1, R6.reuse, P5 ;  /* 0x0000000107037824 */ /* 0x100fe200028e0606 */
[-C--:B------:R-:W-:Y:S02]  /*5f50*/  IADD3 R14, P5, R14, R29.reuse, RZ ;  /* 0x0000001d0e0e7210 */ /* 0x080fe40007fbe0ff */
        /* <DEDUP_REMOVED lines=16> */
.L_x_2690:
        /* <DEDUP_REMOVED lines=15> */
.L_x_2635:
[----:B---34-:R-:W-:Y:S05]  /*6150*/  BSYNC B0 ;  /* 0x0000000000007941 */ /* 0x018fea0003800000 */
.L_x_2634:
        /* <DEDUP_REMOVED lines=37> */
[----:B------:R-:W-:Y:S07]  /*63b0*/  LDSM.16.M88.4 R164, [R206+-0x3800] ;  /* 0xffc80000cea4783b */ /* 0x000fee0000000200 */
        /* <DEDUP_REMOVED lines=16> */
[----:B------:R-:W5:Y:S07]  /*64c0*/  LDSM.16.M88.4 R156, [R206+-0x4000] ;  /* 0xffc00000ce9c783b */ /* 0x000f6e0000000200 */
[C---:B--2---:R-:W-:Y:S08]  /*64d0*/  HMMA.16816.F32.BF16 R36, R176.reuse, R160, R36 ;  /* 0x000000a0b024723c */ /* 0x044ff00000041824 */
[C---:B------:R-:W-:Y:S01]  /*64e0*/  HMMA.16816.F32.BF16 R40, R176.reuse, R162, R40 ;  /* 0x000000a2b028723c */ /* 0x040fe20000041828 */
[----:B------:R-:W2:Y:S07]  /*64f0*/  LDSM.16.M88.4 R160, [R206+-0x2800] ;  /* 0xffd80000cea0783b */ /* 0x000eae0000000200 */
[C---:B-1----:R-:W-:Y:S08]  /*6500*/  HMMA.16816.F32.BF16 R44, R176.reuse, R144, R44 ;  /* 0x00000090b02c723c */ /* 0x042ff0000004182c */
[C---:B------:R-:W-:Y:S01]  /*6510*/  HMMA.16816.F32.BF16 R48, R176.reuse, R146, R48 ;  /* 0x00000092b030723c */ /* 0x040fe20000041830 */
[----:B------:R-:W1:Y:S07]  /*6520*/  LDSM.16.M88.4 R144, [R206+-0x2000] ;  /* 0xffe00000ce90783b */ /* 0x000e6e0000000200 */
[C---:B---3--:R-:W-:Y:S08]  /*6530*/  HMMA.16816.F32.BF16 R52, R176.reuse, R148, R52 ;  /* 0x00000094b034723c */ /* 0x048ff00000041834 */
[C---:B------:R-:W-:Y:S01]  /*6540*/  HMMA.16816.F32.BF16 R56, R176.reuse, R150, R56 ;  /* 0x00000096b038723c */ /* 0x040fe20000041838 */
[----:B------:R-:W3:Y:S07]  /*6550*/  LDSM.16.M88.4 R148, [R206+-0x1800] ;  /* 0xffe80000ce94783b */ /* 0x000eee0000000200 */
[C---:B----4-:R-:W-:Y:S08]  /*6560*/  HMMA.16816.F32.BF16 R60, R176.reuse, R152, R60 ;  /* 0x00000098b03c723c */ /* 0x050ff0000004183c */
[----:B------:R-:W-:Y:S01]  /*6570*/  HMMA.16816.F32.BF16 R64, R176, R154, R64 ;  /* 0x0000009ab040723c */ /* 0x000fe20000041840 */
[----:B------:R-:W4:Y:S07]  /*6580*/  LDSM.16.M88.4 R152, [R206+-0x1000] ;  /* 0xfff00000ce98783b */ /* 0x000f2e0000000200 */
[C---:B-----5:R-:W-:Y:S08]  /*6590*/  HMMA.16816.F32.BF16 R4, R180.reuse, R156, R4 ;  /* 0x0000009cb404723c */ /* 0x060ff00000041804 */
[C---:B------:R-:W-:Y:S01]  /*65a0*/  HMMA.16816.F32.BF16 R8, R180.reuse, R158, R8 ;  /* 0x0000009eb408723c */ /* 0x040fe20000041808 */
[----:B------:R-:W5:Y:S07]  /*65b0*/  LDSM.16.M88.4 R156, [R206+-0x800] ;  /* 0xfff80000ce9c783b */ /* 0x000f6e0000000200 */
[C---:B------:R-:W-:Y:S08]  /*65c0*/  HMMA.16816.F32.BF16 R12, R180.reuse, R164, R12 ;  /* 0x000000a4b40c723c */ /* 0x040ff0000004180c */
[C---:B------:R-:W-:Y:S01]  /*65d0*/  HMMA.16816.F32.BF16 R16, R180.reuse, R166, R16 ;  /* 0x000000a6b410723c */ /* 0x040fe20000041810 */
[----:B------:R-:W3:Y:S07]  /*65e0*/  LDSM.16.M88.4 R164, [R205+0x4000] ;  /* 0x00400000cda4783b */ /* 0x000eee0000000200 */
[C---:B------:R-:W-:Y:S08]  /*65f0*/  HMMA.16816.F32.BF16 R20, R180.reuse, R168, R20 ;  /* 0x000000a8b414723c */ /* 0x040ff00000041814 */
[C---:B------:R-:W-:Y:S01]  /*6600*/  HMMA.16816.F32.BF16 R24, R180.reuse, R170, R24 ;  /* 0x000000aab418723c */ /* 0x040fe20000041818 */
[----:B------:R-:W4:Y:S07]  /*6610*/  LDSM.16.M88.4 R168, [R205+0x4800] ;  /* 0x00480000cda8783b */ /* 0x000f2e0000000200 */
        /* <DEDUP_REMOVED lines=66> */
[C---:B-1----:R-:W-:Y:S08]  /*6a40*/  HMMA.16816.F32.BF16 R12, R192.reuse, R144, R12 ;  /* 0x00000090c00c723c */ /* 0x042ff0000004180c */
[C---:B------:R-:W-:Y:S01]  /*6a50*/  HMMA.16816.F32.BF16 R16, R192.reuse, R146, R16 ;  /* 0x00000092c010723c */ /* 0x040fe20000041810 */
[----:B------:R-:W1:Y:S07]  /*6a60*/  LDSM.16.M88.4 R144, [R206] ;  /* 0x00000000ce90783b */ /* 0x000e6e0000000200 */
        /* <DEDUP_REMOVED lines=20> */
[----:B------:R-:W1:Y:S01]  /*6bb0*/  LDSM.16.M88.4 R144, [R206+0x3800] ;  /* 0x00380000ce90783b */ /* 0x000e620000000200 */
[----:B------:R-:W-:Y:S06]  /*6bc0*/  DEPBAR.LE SB0, 0x0 ;  /* 0x000080000000791a */ /* 0x000fec0000000000 */
[C---:B---3--:R-:W-:Y:S01]  /*6bd0*/  HMMA.16816.F32.BF16 R12, R196.reuse, R148, R12 ;  /* 0x00000094c40c723c */ /* 0x048fe2000004180c */
[----:B------:R-:W-:Y:S07]  /*6be0*/  BAR.SYNC.DEFER_BLOCKING 0x0 ;  /* 0x0000000000007b1d */ /* 0x000fee0000010000 */
        /* <DEDUP_REMOVED lines=11> */
[C---:B-1----:R-:W-:Y:S08]  /*6ca0*/  HMMA.16816.F32.BF16 R60, R196.reuse, R144, R60 ;  /* 0x00000090c43c723c */ /* 0x042ff0000004183c */
[----:B------:R-:W-:Y:S01]  /*6cb0*/  HMMA.16816.F32.BF16 R64, R196, R146, R64 ;  /* 0x00000092c440723c */ /* 0x000fe20000041840 */
[----:B------:R-:W-:Y:S07]  /*6cc0*/  @!UPT UIADD3 URZ, URZ, URZ, URZ ;  /* 0x0000003f3f3ff290 */ /* 0x000fee000fffe03f */
[----:B------:R-:W-:-:S11]  /*6cd0*/  @!P0 BRA `(.L_x_2639) ;  /* 0x0000055000008947 */ /* 0x000fd60003800000 */
[----:B------:R-:W-:Y:S01]  /*6ce0*/  IMAD.MOV.U32 R221, RZ, RZ, RZ ;  /* 0x000000ffffdd7224 */ /* 0x000fe200078e00ff */
[----:B------:R-:W2:Y:S01]  /*6cf0*/  LDL R2, [R1+0x10] ;  /* 0x0000100001027983 */ /* 0x000ea20000100800 */
[C---:B------:R-:W-:Y:S01]  /*6d00*/  IMAD.SHL.U32 R155, R237.reuse, 0x2, RZ ;  /* 0x00000002ed9b7824 */ /* 0x040fe200078e00ff */
[----:B------:R-:W-:Y:S01]  /*6d10*/  SHF.R.S32.HI R201, RZ, 0x1f, R237 ;  /* 0x0000001fffc97819 */ /* 0x000fe200000114ed */
[----:B------:R-:W-:Y:S01]  /*6d20*/  IMAD.SHL.U32 R154, R226, 0x2, RZ ;  /* 0x00000002e29a7824 */ /* 0x000fe200078e00ff */
[----:B------:R-:W3:Y:S02]  /*6d30*/  LDL R0, [R1+0x8] ;  /* 0x0000080001007983 */ /* 0x000ee40000100800 */
[----:B------:R-:W-:Y:S02]  /*6d40*/  SHF.L.U64.HI R144, R237, 0x1, R201 ;  /* 0x00000001ed907819 */ /* 0x000fe400000102c9 */
        /* <DEDUP_REMOVED lines=32> */
[----:B------:R1:W2:Y:S02]  /*6f50*/  SHFL.IDX PT, R145, R0, RZ, 0x181f ;  /* 0x00181fff00917589 */ /* 0x0002a400000e0000 */
.L_x_2691:
[----:B------:R-:W-:-:S05]  /*6f60*/  BRA.DIV ~URZ, `(.L_x_2641) ;  /* 0x0000a2227f007947 */ /* 0x000fca000b800000 */
[----:B------:R-:W3:Y:S01]  /*6f70*/  SHFL.IDX PT, R2, R116, RZ, 0x181f ;  /* 0x00181fff74027589 */ /* 0x000ee200000e0000 */
[----:B------:R-:W-:Y:S02]  /*6f80*/  ISETP.GE.AND P2, PT, R226, c[0x0][0x1d4], PT ;  /* 0x00007500e2007a0c */ /* 0x000fe40003f46270 */
[----:B------:R-:W-:Y:S01]  /*6f90*/  ISETP.GE.AND P0, PT, R237, c[0x0][0x1d4], PT ;  /* 0x00007500ed007a0c */ /* 0x000fe20003f06270 */
[----:B------:R-:W4:Y:S04]  /*6fa0*/  SHFL.IDX PT, R148, R116, 0x1, 0x181f ;  /* 0x00381f0074947f89 */ /* 0x000f2800000e0000 */
[----:B------:R-:W5:Y:S04]  /*6fb0*/  SHFL.IDX PT, R149, R0, 0x1, 0x181f ;  /* 0x00381f0000957f89 */ /* 0x000f6800000e0000 */
[----:B------:R-:W1:Y:S04]  /*6fc0*/  SHFL.IDX PT, R152, R116, 0x2, 0x181f ;  /* 0x00581f0074987f89 */ /* 0x000e6800000e0000 */
[----:B------:R-:W2:Y:S01]  /*6fd0*/  SHFL.IDX PT, R153, R0, 0x2, 0x181f ;  /* 0x00581f0000997f89 */ /* 0x000ea200000e0000 */
[CC--:B---3--:R-:W-:Y:S02]  /*6fe0*/  IADD3 R146, P6, R2.reuse, R154.reuse, RZ ;  /* 0x0000009a02927210 */ /* 0x0c8fe40007fde0ff */
[-C--:B------:R-:W-:Y:S03]  /*6ff0*/  IADD3 R2, P5, R2, R155.reuse, RZ ;  /* 0x0000009b02027210 */ /* 0x080fe60007fbe0ff */
[C-C-:B--2---:R-:W-:Y:S01]  /*7000*/  IMAD.X R147, R145.reuse, 0x1, R117.reuse, P6 ;  /* 0x0000000191937824 */ /* 0x144fe200030e0675 */
[CC--:B----4-:R-:W-:Y:S01]  /*7010*/  IADD3 R150, P6, R148.reuse, R154.reuse, RZ ;  /* 0x0000009a94967210 */ /* 0x0d0fe20007fde0ff */
[--C-:B------:R-:W-:Y:S01]  /*7020*/  IMAD.X R3, R145, 0x1, R144.reuse, P5 ;  /* 0x0000000191037824 */ /* 0x100fe200028e0690 */
[-C--:B------:R-:W-:Y:S02]  /*7030*/  IADD3 R148, P5, R148, R155.reuse, RZ ;  /* 0x0000009b94947210 */ /* 0x080fe40007fbe0ff */
[----:B------:R1:W-:Y:S01]  /*7040*/  LDGSTS.E.BYPASS.LTC128B.128 [R219+0x8100], [R146.64], !P2 ;  /* 0x0810000092db7fae */ /* 0x0003e2000d101d46 */
[C-C-:B-----5:R-:W-:Y:S01]  /*7050*/  IMAD.X R151, R149.reuse, 0x1, R117.reuse, P6 ;  /* 0x0000000195977824 */ /* 0x160fe200030e0675 */
[----:B------:R-:W-:Y:S01]  /*7060*/  SEL R145, RZ, 0x10, P0 ;  /* 0x00000010ff917807 */ /* 0x000fe20000000000 */
[--C-:B------:R-:W-:Y:S01]  /*7070*/  IMAD.X R149, R149, 0x1, R144.reuse, P5 ;  /* 0x0000000195957824 */ /* 0x100fe200028e0690 */
[----:B------:R2:W-:Y:S04]  /*7080*/  LDGSTS.E.BYPASS.LTC128B.128 [R219+0xc100], [R2.64], !P0 ;  /* 0x0c10000002db7fae */ /* 0x0005e8000c101d46 */
[----:B------:R3:W-:Y:S04]  /*7090*/  LDGSTS.E.BYPASS.LTC128B.128 [R219+0x9100], [R150.64], !P2 ;  /* 0x0910000096db7fae */ /* 0x0007e8000d101d46 */
[----:B------:R4:W-:Y:S01]  /*70a0*/  LDGSTS.E.BYPASS.LTC128B.128 [R219+0xd100], [R148.64], !P0 ;  /* 0x0d10000094db7fae */ /* 0x0009e2000c101d46 */
[C---:B-1----:R-:W-:Y:S02]  /*70b0*/  IADD3 R146, P6, R152.reuse, R154, RZ ;  /* 0x0000009a98927210 */ /* 0x042fe40007fde0ff */
[----:B--2---:R-:W-:Y:S03]  /*70c0*/  IADD3 R2, P5, R152, R155, RZ ;  /* 0x0000009b98027210 */ /* 0x004fe60007fbe0ff */
[C---:B------:R-:W-:Y:S02]  /*70d0*/  IMAD.X R147, R153.reuse, 0x1, R117, P6 ;  /* 0x0000000199937824 */ /* 0x040fe400030e0675 */
[----:B------:R-:W-:Y:S03]  /*70e0*/  IMAD.X R3, R153, 0x1, R144, P5 ;  /* 0x0000000199037824 */ /* 0x000fe600028e0690 */
[----:B------:R1:W-:Y:S04]  /*70f0*/  LDGSTS.E.BYPASS.LTC128B.128 [R219+0xa100], [R146.64], !P2 ;  /* 0x0a10000092db7fae */ /* 0x0003e8000d101d46 */
[----:B----4-:R3:W2:Y:S04]  /*7100*/  SHFL.IDX PT, R148, R0, 0x3, 0x181f ;  /* 0x00781f0000947f89 */ /* 0x0106a800000e0000 */
[----:B------:R3:W4:Y:S04]  /*7110*/  SHFL.IDX PT, R0, R116, 0x3, 0x181f ;  /* 0x00781f0074007f89 */ /* 0x00072800000e0000 */
[----:B------:R3:W-:Y:S01]  /*7120*/  LDGSTS.E.BYPASS.LTC128B.128 [R219+0xe100], [R2.64], !P0 ;  /* 0x0e10000002db7fae */ /* 0x0007e2000c101d46 */
[----:B-1----:R-:W-:Y:S04]  /*7130*/  SEL R146, RZ, 0x10, P2 ;  /* 0x00000010ff927807 */ /* 0x002fe80001000000 */
.L_x_2692:
        /* <DEDUP_REMOVED lines=15> */
.L_x_2639:
[----:B------:R-:W-:Y:S05]  /*7230*/  BSYNC B0 ;  /* 0x0000000000007941 */ /* 0x000fea0003800000 */
.L_x_2638:
        /* <DEDUP_REMOVED lines=15> */
.L_x_2693:
[----:B--2---:R-:W-:Y:S05]  /*7330*/  IMAD.IADD R0, R117, 0x1, R0 ;  /* 0x0000000175007824 */ /* 0x004fea00078e0200 */
[C---:B------:R-:W-:Y:S02]  /*7340*/  ISETP.GT.AND P6, PT, R0.reuse, RZ, PT ;  /* 0x000000ff0000720c */ /* 0x040fe40003fc4270 */
[C---:B------:R-:W-:Y:S02]  /*7350*/  ISETP.GT.AND P5, PT, R0.reuse, 0x1, PT ;  /* 0x000000010000780c */ /* 0x040fe40003fa4270 */
[C---:B------:R-:W-:Y:S02]  /*7360*/  ISETP.GT.AND P2, PT, R0.reuse, 0x8, PT ;  /* 0x000000080000780c */ /* 0x040fe40003f44270 */
        /* <DEDUP_REMOVED lines=73> */
[----:B------:R-:W-:Y:S02]  /*7800*/  ISETP.GT.AND P0, PT, R0, 0x1, PT ;  /* 0x000000010000780c */ /* 0x000fe40003f04270 */
[----:B------:R-:W-:Y:S02]  /*7810*/  FSEL R6, R6, -INF , P2 ;  /* 0xff80000006067808 */ /* 0x000fe40001000000 */
[----:B------:R-:W-:Y:S02]  /*7820*/  FSEL R7, R7, -INF , P0 ;  /* 0xff80000007077808 */ /* 0x000fe40000000000 */
[----:B------:R-:W-:Y:S02]  /*7830*/  ISETP.GT.AND P2, PT, R0, 0x8, PT ;  /* 0x000000080000780c */ /* 0x000fe40003f44270 */
[----:B-1----:R-:W-:Y:S02]  /*7840*/  FMNMX.FTZ R116, R6, R119, !PT ;  /* 0x0000007706747209 */ /* 0x002fe40007810000 */
        /* <DEDUP_REMOVED lines=16> */
[C---:B------:R-:W-:Y:S02]  /*7950*/  ISETP.GT.AND P2, PT, R0.reuse, 0x20, PT ;  /* 0x000000200000780c */ /* 0x040fe40003f44270 */
[----:B------:R-:W-:Y:S02]  /*7960*/  FMNMX.FTZ R116, R57, R116, !PT ;  /* 0x0000007439747209 */ /* 0x000fe40007810000 */
[----:B------:R-:W-:Y:S02]  /*7970*/  FMNMX.FTZ R2, R157, R2, !PT ;  /* 0x000000029d027209 */ /* 0x000fe40007810000 */
[----:B------:R-:W-:Y:S02]  /*7980*/  ISETP.GT.AND P0, PT, R0, 0x21, PT ;  /* 0x000000210000780c */ /* 0x000fe40003f04270 */
[----:B------:R-:W-:Y:S02]  /*7990*/  FSEL R153, R22, -INF , P2 ;  /* 0xff80000016997808 */ /* 0x000fe40001000000 */
[----:B------:R-:W-:Y:S02]  /*79a0*/  FMNMX.FTZ R116, R64, R116, !PT ;  /* 0x0000007440747209 */ /* 0x000fe40007810000 */
        /* <DEDUP_REMOVED lines=99> */
.L_x_2694:
[C---:B------:R-:W-:Y:S01]  /*7fe0*/  FMUL.FTZ R148, R117.reuse, c[0x0][0x2d0] ;  /* 0x0000b40075947a20 */ /* 0x040fe20000410000 */
[----:B------:R-:W-:Y:S01]  /*7ff0*/  FSETP.NEU.FTZ.AND P0, PT, R117, -INF , PT ;  /* 0xff8000007500780b */ /* 0x000fe20003f1d000 */
[----:B------:R-:W-:Y:S01]  /*8000*/  WARPSYNC 0xffffffff ;  /* 0xffffffff00007948 */ /* 0x000fe20003800000 */
[----:B---3--:R-:W-:Y:S01]  /*8010*/  FMNMX.FTZ R3, R0, R116, !PT ;  /* 0x0000007400037209 */ /* 0x008fe20007810000 */
[----:B------:R-:W-:Y:S01]  /*8020*/  LDSM.16.MT88.4 R20, [R210] ;  /* 0x00000000d214783b */ /* 0x000fe20000004200 */
[----:B------:R-:W-:Y:S03]  /*8030*/  FSEL R148, R148, RZ, P0 ;  /* 0x000000ff94947208 */ /* 0x000fe60000000000 */
[----:B--2---:R-:W-:Y:S02]  /*8040*/  FMUL.FTZ R116, R3, c[0x0][0x2d0] ;  /* 0x0000b40003747a20 */ /* 0x004fe40000410000 */
[--C-:B------:R-:W-:Y:S02]  /*8050*/  FFMA.FTZ R2, R4, c[0x0][0x2d0], -R148.reuse ;  /* 0x0000b40004027a23 */ /* 0x100fe40000010894 */
[--C-:B------:R-:W-:Y:S01]  /*8060*/  FFMA.FTZ R4, R9, c[0x0][0x2d0], -R148.reuse ;  /* 0x0000b40009047a23 */ /* 0x100fe20000010894 */
[----:B------:R-:W-:Y:S01]  /*8070*/  LDSM.16.MT88.4 R28, [R209] ;  /* 0x00000000d11c783b */ /* 0x000fe20000004200 */
[----:B------:R1:W-:Y:S01]  /*8080*/  MUFU.EX2 R250, R2 ;  /* 0x0000000200fa7308 */ /* 0x0003e20000000800 */
[--C-:B------:R-:W-:Y:S02]  /*8090*/  FFMA.FTZ R32, R149, c[0x0][0x2d0], -R148.reuse ;  /* 0x0000b40095207a23 */ /* 0x100fe40000010894 */
[--C-:B------:R-:W-:Y:S04]  /*80a0*/  FFMA.FTZ R40, R151, c[0x0][0x2d0], -R148.reuse ;  /* 0x0000b40097287a23 */ /* 0x100fe80000010894 */
[----:B------:R-:W-:Y:S03]  /*80b0*/  LDSM.16.MT88.4 R36, [R213] ;  /* 0x00000000d524783b */ /* 0x000fe60000004200 */
[----:B------:R-:W-:Y:S05]  /*80c0*/  MUFU.EX2 R16, R4 ;  /* 0x0000000400107308 */ /* 0x000fea0000000800 */
[----:B------:R-:W-:Y:S08]  /*80d0*/  LDSM.16.MT88.4 R44, [R208+0x4000] ;  /* 0x00400000d02c783b */ /* 0x000ff00000004200 */
[----:B------:R-:W-:Y:S01]  /*80e0*/  LDSM.16.MT88.4 R52, [R210+0x4000] ;  /* 0x00400000d234783b */ /* 0x000fe20000004200 */
[--C-:B-1----:R-:W-:Y:S04]  /*80f0*/  FFMA.FTZ R2, R5, c[0x0][0x2d0], -R148.reuse ;  /* 0x0000b40005027a23 */ /* 0x102fe80000010894 */
[----:B------:R1:W-:Y:S03]  /*8100*/  MUFU.EX2 R12, R2 ;  /* 0x00000002000c7308 */ /* 0x0003e60000000800 */
[----:B------:R-:W-:Y:S01]  /*8110*/  LDSM.16.MT88.4 R60, [R209+0x4000] ;  /* 0x00400000d13c783b */ /* 0x000fe20000004200 */
[----:B-1----:R-:W-:Y:S06]  /*8120*/  FFMA.FTZ R2, R8, c[0x0][0x2d0], -R148 ;  /* 0x0000b40008027a23 */ /* 0x002fec0000010894 */
[----:B------:R1:W2:Y:S02]  /*8130*/  MUFU.EX2 R18, R2 ;  /* 0x0000000200127308 */ /* 0x0002a40000000800 */
[----:B-1----:R-:W-:Y:S02]  /*8140*/  FSEL R2, R117, RZ, P0 ;  /* 0x000000ff75027208 */ /* 0x002fe40000000000 */
[----:B------:R-:W-:Y:S02]  /*8150*/  FSETP.NEU.FTZ.AND P0, PT, R3, -INF , PT ;  /* 0xff8000000300780b */ /* 0x000fe40003f1d000 */
[----:B--2---:R-:W-:Y:S01]  /*8160*/  F2FP.BF16.PACK_AB R146, R16, R18 ;  /* 0x000000121092723e */ /* 0x004fe200000010ff */
[----:B------:R-:W-:Y:S01]  /*8170*/  FADD.FTZ R0, -R2, R118 ;  /* 0x0000007602007221 */ /* 0x000fe20000010100 */
[----:B------:R-:W-:Y:S03]  /*8180*/  FSEL R116, R116, RZ, P0 ;  /* 0x000000ff74747208 */ /* 0x000fe60000000000 */
[----:B------:R-:W-:Y:S02]  /*8190*/  FMUL.FTZ R0, R0, c[0x0][0x2d0] ;  /* 0x0000b40000007a20 */ /* 0x000fe40000410000 */
[--C-:B------:R-:W-:Y:S02]  /*81a0*/  FFMA.FTZ R4, R11, c[0x0][0x2d0], -R116.reuse ;  /* 0x0000b4000b047a23 */ /* 0x100fe40000010874 */
[----:B------:R1:W2:Y:S01]  /*81b0*/  MUFU.EX2 R2, R0 ;  /* 0x0000000000027308 */ /* 0x0002a20000000800 */
[--C-:B------:R-:W-:Y:S09]  /*81c0*/  FFMA.FTZ R48, R48, c[0x0][0x2d0], -R116.reuse ;  /* 0x0000b40030307a23 */ /* 0x100ff20000010874 */
[----:B------:R3:W4:Y:S10]  /*81d0*/  MUFU.EX2 R5, R4 ;  /* 0x0000000400057308 */ /* 0x0007340000000800 */
[----:B------:R5:W-:Y:S01]  /*81e0*/  MUFU.EX2 R251, R48 ;  /* 0x0000003000fb7308 */ /* 0x000be20000000800 */
[----:B-1----:R-:W-:Y:S02]  /*81f0*/  FFMA.FTZ R0, R6, c[0x0][0x2d0], -R116 ;  /* 0x0000b40006007a23 */ /* 0x002fe40000010874 */
[C---:B--2---:R-:W-:Y:S02]  /*8200*/  FMUL.FTZ R8, R2.reuse, R124 ;  /* 0x0000007c02087220 */ /* 0x044fe40000410000 */
[C---:B------:R-:W-:Y:S05]  /*8210*/  FMUL.FTZ R9, R2.reuse, R125 ;  /* 0x0000007d02097220 */ /* 0x040fea0000410000 */
[----:B------:R1:W-:Y:S01]  /*8220*/  MUFU.EX2 R118, R0 ;  /* 0x0000000000767308 */ /* 0x0003e20000000800 */
[C---:B------:R-:W-:Y:S02]  /*8230*/  FMUL.FTZ R24, R2.reuse, R80 ;  /* 0x0000005002187220 */ /* 0x040fe40000410000 */
[C---:B------:R-:W-:Y:S02]  /*8240*/  FMUL.FTZ R25, R2.reuse, R81 ;  /* 0x0000005102197220 */ /* 0x040fe40000410000 */
[C---:B---3--:R-:W-:Y:S01]  /*8250*/  FMUL.FTZ R4, R2.reuse, R120 ;  /* 0x0000007802047220 */ /* 0x048fe20000410000 */
[----:B----4-:R-:W-:Y:S01]  /*8260*/  MOV R120, R5 ;  /* 0x0000000500787202 */ /* 0x010fe20000000f00 */
[C---:B------:R-:W-:Y:S01]  /*8270*/  FMUL.FTZ R5, R2.reuse, R121 ;  /* 0x0000007902057220 */ /* 0x040fe20000410000 */
[----:B------:R-:W-:Y:S01]  /*8280*/  MOV R121, R16 ;  /* 0x0000001000797202 */ /* 0x000fe20000000f00 */
[C---:B------:R-:W-:Y:S01]  /*8290*/  FMUL.FTZ R16, R2.reuse, R72 ;  /* 0x0000004802107220 */ /* 0x040fe20000410000 */
[----:B------:R2:W-:Y:S01]  /*82a0*/  MUFU.EX2 R125, R32 ;  /* 0x00000020007d7308 */ /* 0x0005e20000000800 */
[C---:B------:R-:W-:Y:S02]  /*82b0*/  FMUL.FTZ R33, R2.reuse, R89 ;  /* 0x0000005902217220 */ /* 0x040fe40000410000 */
[C---:B------:R-:W-:Y:S02]  /*82c0*/  FMUL.FTZ R41, R2.reuse, R97 ;  /* 0x0000006102297220 */ /* 0x040fe40000410000 */
[C---:B-----5:R-:W-:Y:S02]  /*82d0*/  FMUL.FTZ R48, R2.reuse, R104 ;  /* 0x0000006802307220 */ /* 0x060fe40000410000 */
[C---:B------:R-:W-:Y:S02]  /*82e0*/  FMUL.FTZ R49, R2.reuse, R105 ;  /* 0x0000006902317220 */ /* 0x040fe40000410000 */
[----:B------:R-:W-:Y:S02]  /*82f0*/  FMUL.FTZ R65, R2, R113 ;  /* 0x0000007102417220 */ /* 0x000fe40000410000 */
[----:B------:R-:W-:Y:S02]  /*8300*/  FFMA.FTZ R97, R242, c[0x0][0x2d0], -R148 ;  /* 0x0000b400f2617a23 */ /* 0x000fe40000010894 */
[--C-:B-1----:R-:W-:Y:S04]  /*8310*/  FFMA.FTZ R0, R7, c[0x0][0x2d0], -R116.reuse ;  /* 0x0000b40007007a23 */ /* 0x102fe80000010874 */
[----:B------:R1:W3:Y:S01]  /*8320*/  MUFU.EX2 R19, R0 ;  /* 0x0000000000137308 */ /* 0x0002e20000000800 */
[----:B--2---:R-:W-:Y:S02]  /*8330*/  FMUL.FTZ R32, R2, R88 ;  /* 0x0000005802207220 */ /* 0x004fe40000410000 */
[--C-:B------:R-:W-:Y:S02]  /*8340*/  FFMA.FTZ R88, R154, c[0x0][0x2d0], -R116.reuse ;  /* 0x0000b4009a587a23 */ /* 0x100fe40000010874 */
[----:B-1----:R-:W-:Y:S01]  /*8350*/  FFMA.FTZ R0, R10, c[0x0][0x2d0], -R116 ;  /* 0x0000b4000a007a23 */ /* 0x002fe20000010874 */
[----:B---3--:R-:W-:Y:S02]  /*8360*/  F2FP.BF16.PACK_AB R145, R19, R118 ;  /* 0x000000761391723e */ /* 0x008fe400000010ff */
[----:B------:R-:W-:Y:S02]  /*8370*/  MOV R124, R19 ;  /* 0x00000013007c7202 */ /* 0x000fe40000000f00 */
[----:B------:R1:W2:Y:S02]  /*8380*/  MUFU.EX2 R17, R0 ;  /* 0x0000000000117308 */ /* 0x0002a40000000800 */
[----:B-1----:R-:W-:Y:S02]  /*8390*/  FSEL R0, R3, RZ, P0 ;  /* 0x000000ff03007208 */ /* 0x002fe40000000000 */
[----:B--2---:R-:W-:Y:S03]  /*83a0*/  F2FP.BF16.PACK_AB R147, R120, R17 ;  /* 0x000000117893723e */ /* 0x004fe600000010ff */
[----:B------:R-:W-:Y:S01]  /*83b0*/  FADD.FTZ R0, -R0, R119 ;  /* 0x0000007700007221 */ /* 0x000fe20000010100 */
[----:B------:R-:W-:Y:S02]  /*83c0*/  MOV R119, R12 ;  /* 0x0000000c00777202 */ /* 0x000fe40000000f00 */
[----:B------:R-:W1:Y:S01]  /*83d0*/  LDSM.16.MT88.4 R12, [R208] ;  /* 0x00000000d00c783b */ /* 0x000e620000004200 */
[----:B------:R-:W-:Y:S01]  /*83e0*/  FMUL.FTZ R0, R0, c[0x0][0x2d0] ;  /* 0x0000b40000007a20 */ /* 0x000fe20000410000 */
[----:B------:R-:W-:Y:S02]  /*83f0*/  F2FP.BF16.PACK_AB R144, R119, R250 ;  /* 0x000000fa7790723e */ /* 0x000fe400000010ff */
[----:B------:R-:W-:Y:S03]  /*8400*/  MOV R113, R119 ;  /* 0x0000007700717202 */ /* 0x000fe60000000f00 */
[----:B------:R-:W2:Y:S02]  /*8410*/  MUFU.EX2 R0, R0 ;  /* 0x0000000000007308 */ /* 0x000ea40000000800 */
[C---:B--2---:R-:W-:Y:S01]  /*8420*/  FMUL.FTZ R6, R0.reuse, R122 ;  /* 0x0000007a00067220 */ /* 0x044fe20000410000 */
[----:B------:R-:W-:Y:S01]  /*8430*/  MOV R122, R17 ;  /* 0x00000011007a7202 */ /* 0x000fe20000000f00 */
[----:B------:R-:W-:Y:S01]  /*8440*/  FMUL.FTZ R7, R0, R123 ;  /* 0x0000007b00077220 */ /* 0x000fe20000410000 */
[----:B------:R-:W-:Y:S01]  /*8450*/  MOV R123, R18 ;  /* 0x00000012007b7202 */ /* 0x000fe20000000f00 */
[----:B------:R-:W-:Y:S02]  /*8460*/  FMUL.FTZ R17, R2, R73 ;  /* 0x0000004902117220 */ /* 0x000fe40000410000 */
[C---:B------:R-:W-:Y:S02]  /*8470*/  FMUL.FTZ R18, R0.reuse, R74 ;  /* 0x0000004a00127220 */ /* 0x040fe40000410000 */
[C---:B------:R-:W-:Y:S01]  /*8480*/  FMUL.FTZ R19, R0.reuse, R75 ;  /* 0x0000004b00137220 */ /* 0x040fe20000410000 */
[C---:B-1----:R-:W-:Y:S01]  /*8490*/  HMMA.16816.F32.BF16 R4, R144.reuse, R12, R4 ;  /* 0x0000000c9004723c */ /* 0x042fe20000041804 */
[----:B------:R-:W-:Y:S04]  /*84a0*/  LDSM.16.MT88.4 R72, [R208+0x800] ;  /* 0x00080000d048783b */ /* 0x000fe80000004200 */
[C---:B------:R-:W-:Y:S02]  /*84b0*/  FMUL.FTZ R10, R0.reuse, R126 ;  /* 0x0000007e000a7220 */ /* 0x040fe40000410000 */
[----:B------:R-:W-:Y:S02]  /*84c0*/  FMUL.FTZ R11, R0, R127 ;  /* 0x0000007f000b7220 */ /* 0x000fe40000410000 */
[C---:B------:R-:W-:Y:S01]  /*84d0*/  FMUL.FTZ R12, R2.reuse, R68 ;  /* 0x00000044020c7220 */ /* 0x040fe20000410000 */
[----:B------:R1:W-:Y:S02]  /*84e0*/  MUFU.EX2 R127, R40 ;  /* 0x00000028007f7308 */ /* 0x0003e40000000800 */
[----:B------:R-:W-:Y:S02]  /*84f0*/  FMUL.FTZ R13, R2, R69 ;  /* 0x00000045020d7220 */ /* 0x000fe40000410000 */
[C---:B------:R-:W-:Y:S03]  /*8500*/  HMMA.16816.F32.BF16 R8, R144.reuse, R14, R8 ;  /* 0x0000000e9008723c */ /* 0x040fe60000041808 */
[C---:B------:R-:W-:Y:S02]  /*8510*/  FMUL.FTZ R26, R0.reuse, R82 ;  /* 0x00000052001a7220 */ /* 0x040fe40000410000 */
[C---:B------:R-:W-:Y:S02]  /*8520*/  FMUL.FTZ R27, R0.reuse, R83 ;  /* 0x00000053001b7220 */ /* 0x040fe40000410000 */
[C---:B------:R-:W-:Y:S01]  /*8530*/  FMUL.FTZ R14, R0.reuse, R70 ;  /* 0x00000046000e7220 */ /* 0x040fe20000410000 */
[----:B------:R-:W-:Y:S01]  /*8540*/  LDSM.16.MT88.4 R80, [R209+0x800] ;  /* 0x00080000d150783b */ /* 0x000fe20000004200 */
[C---:B------:R-:W-:Y:S03]  /*8550*/  FMUL.FTZ R15, R0.reuse, R71 ;  /* 0x00000047000f7220 */ /* 0x040fe60000410000 */
[C---:B------:R-:W-:Y:S02]  /*8560*/  FMUL.FTZ R34, R0.reuse, R90 ;  /* 0x0000005a00227220 */ /* 0x040fe40000410000 */
[C---:B------:R-:W-:Y:S02]  /*8570*/  FMUL.FTZ R35, R0.reuse, R91 ;  /* 0x0000005b00237220 */ /* 0x040fe40000410000 */
[C---:B------:R-:W-:Y:S01]  /*8580*/  HMMA.16816.F32.BF16 R12, R144.reuse, R20, R12 ;  /* 0x00000014900c723c */ /* 0x040fe2000004180c */
[----:B------:R-:W2:Y:S02]  /*8590*/  LDSM.16.MT88.4 R68, [R211+0x4000] ;  /* 0x00400000d344783b */ /* 0x000ea40000004200 */
[----:B------:R-:W-:Y:S02]  /*85a0*/  FMUL.FTZ R42, R0, R98 ;  /* 0x00000062002a7220 */ /* 0x000fe40000410000 */
[--C-:B------:R-:W-:Y:S02]  /*85b0*/  FFMA.FTZ R98, R241, c[0x0][0x2d0], -R148.reuse ;  /* 0x0000b400f1627a23 */ /* 0x100fe40000010894 */
[C---:B------:R-:W-:Y:S01]  /*85c0*/  FMUL.FTZ R20, R2.reuse, R76 ;  /* 0x0000004c02147220 */ /* 0x040fe20000410000 */
[C---:B------:R-:W-:Y:S04]  /*85d0*/  HMMA.16816.F32.BF16 R16, R144.reuse, R22, R16 ;  /* 0x000000169010723c */ /* 0x040fe80000041810 */
[C---:B------:R-:W-:Y:S02]  /*85e0*/  FMUL.FTZ R21, R2.reuse, R77 ;  /* 0x0000004d02157220 */ /* 0x040fe40000410000 */
[----:B-1----:R-:W-:Y:S02]  /*85f0*/  FMUL.FTZ R40, R2, R96 ;  /* 0x0000006002287220 */ /* 0x002fe40000410000 */
[C---:B------:R-:W-:Y:S04]  /*8600*/  FMUL.FTZ R22, R0.reuse, R78 ;  /* 0x0000004e00167220 */ /* 0x040fe80000410000 */
[C---:B------:R-:W-:Y:S02]  /*8610*/  FMUL.FTZ R23, R0.reuse, R79 ;  /* 0x0000004f00177220 */ /* 0x040fe40000410000 */
[----:B------:R-:W1:Y:S01]  /*8620*/  LDSM.16.MT88.4 R76, [R210+0x800] ;  /* 0x00080000d24c783b */ /* 0x000e620000004200 */
[----:B------:R-:W-:Y:S02]  /*8630*/  FFMA.FTZ R96, R243, c[0x0][0x2d0], -R148 ;  /* 0x0000b400f3607a23 */ /* 0x000fe40000010894 */
[----:B------:R-:W-:Y:S02]  /*8640*/  FMUL.FTZ R43, R0, R99 ;  /* 0x00000063002b7220 */ /* 0x000fe40000410000 */
[C---:B------:R-:W-:Y:S03]  /*8650*/  HMMA.16816.F32.BF16 R20, R144.reuse, R28, R20 ;  /* 0x0000001c9014723c */ /* 0x040fe60000041814 */
[----:B------:R-:W-:Y:S02]  /*8660*/  FFMA.FTZ R99, R234, c[0x0][0x2d0], -R116 ;  /* 0x0000b400ea637a23 */ /* 0x000fe40000010874 */
[----:B------:R-:W-:Y:S02]  /*8670*/  FMUL.FTZ R51, R0, R107 ;  /* 0x0000006b00337220 */ /* 0x000fe40000410000 */
[C---:B------:R-:W-:Y:S01]  /*8680*/  FMUL.FTZ R28, R2.reuse, R84 ;  /* 0x00000054021c7220 */ /* 0x040fe20000410000 */
[C---:B------:R-:W-:Y:S04]  /*8690*/  HMMA.16816.F32.BF16 R24, R144.reuse, R30, R24 ;  /* 0x0000001e9018723c */ /* 0x040fe80000041818 */
[----:B------:R-:W-:Y:S02]  /*86a0*/  FMUL.FTZ R29, R2, R85 ;  /* 0x00000055021d7220 */ /* 0x000fe40000410000 */
[C---:B------:R-:W-:Y:S02]  /*86b0*/  FMUL.FTZ R50, R0.reuse, R106 ;  /* 0x0000006a00327220 */ /* 0x040fe40000410000 */
[C---:B------:R-:W-:Y:S04]  /*86c0*/  FMUL.FTZ R30, R0.reuse, R86 ;  /* 0x00000056001e7220 */ /* 0x040fe80000410000 */
[C---:B------:R-:W-:Y:S02]  /*86d0*/  FMUL.FTZ R31, R0.reuse, R87 ;  /* 0x00000057001f7220 */ /* 0x040fe40000410000 */
[----:B------:R-:W3:Y:S01]  /*86e0*/  LDSM.16.MT88.4 R84, [R211+0x800] ;  /* 0x00080000d354783b */ /* 0x000ee20000004200 */
[C---:B------:R-:W-:Y:S02]  /*86f0*/  FMUL.FTZ R58, R0.reuse, R110 ;  /* 0x0000006e003a7220 */ /* 0x040fe40000410000 */
[C---:B------:R-:W-:Y:S02]  /*8700*/  FMUL.FTZ R59, R0.reuse, R111 ;  /* 0x0000006f003b7220 */ /* 0x040fe40000410000 */
[C---:B------:R-:W-:Y:S01]  /*8710*/  HMMA.16816.F32.BF16 R28, R144.reuse, R36, R28 ;  /* 0x00000024901c723c */ /* 0x040fe2000004181c */
[----:B------:R4:W-:Y:S02]  /*8720*/  MUFU.EX2 R111, R88 ;  /* 0x00000058006f7308 */ /* 0x0009e40000000800 */
[C---:B------:R-:W-:Y:S02]  /*8730*/  FMUL.FTZ R66, R0.reuse, R114 ;  /* 0x0000007200427220 */ /* 0x040fe40000410000 */
[----:B------:R-:W-:Y:S02]  /*8740*/  FMUL.FTZ R67, R0, R115 ;  /* 0x0000007300437220 */ /* 0x000fe40000410000 */
[----:B------:R-:W-:Y:S01]  /*8750*/  FFMA.FTZ R36, R150, c[0x0][0x2d0], -R148 ;  /* 0x0000b40096247a23 */ /* 0x000fe20000010894 */
[C---:B------:R-:W-:Y:S03]  /*8760*/  HMMA.16816.F32.BF16 R32, R144.reuse, R38, R32 ;  /* 0x000000269020723c */ /* 0x040fe60000041820 */
[----:B------:R5:W1:Y:S01]  /*8770*/  MUFU.EX2 R126, R36 ;  /* 0x00000024007e7308 */ /* 0x000a620000000800 */
[----:B------:R-:W-:Y:S02]  /*8780*/  FMUL.FTZ R37, R2, R93 ;  /* 0x0000005d02257220 */ /* 0x000fe40000410000 */
[----:B------:R-:W3:Y:S01]  /*8790*/  LDL.LU R93, [R1+0x4] ;  /* 0x00000400015d7983 */ /* 0x000ee20000300800 */
[C---:B------:R-:W-:Y:S02]  /*87a0*/  FMUL.FTZ R38, R0.reuse, R94 ;  /* 0x0000005e00267220 */ /* 0x040fe40000410000 */
[----:B------:R-:W-:Y:S01]  /*87b0*/  FMUL.FTZ R39, R0, R95 ;  /* 0x0000005f00277220 */ /* 0x000fe20000410000 */
[----:B------:R-:W3:Y:S04]  /*87c0*/  LDL.LU R94, [R1] ;  /* 0x00000000015e7983 */ /* 0x000ee80000300800 */
[----:B----4-:R-:W-:Y:S01]  /*87d0*/  LDSM.16.MT88.4 R88, [R210+0x1000] ;  /* 0x00100000d258783b */ /* 0x010fe20000004200 */
[----:B-----5:R-:W-:Y:S02]  /*87e0*/  FMUL.FTZ R36, R2, R92 ;  /* 0x0000005c02247220 */ /* 0x020fe40000410000 */
[----:B------:R-:W-:Y:S05]  /*87f0*/  FFMA.FTZ R92, R156, c[0x0][0x2d0], -R116 ;  /* 0x0000b4009c5c7a23 */ /* 0x000fea0000010874 */
[C---:B------:R-:W-:Y:S07]  /*8800*/  HMMA.16816.F32.BF16 R36, R144.reuse, R44, R36 ;  /* 0x0000002c9024723c */ /* 0x040fee0000041824 */
[----:B------:R-:W-:Y:S01]  /*8810*/  FFMA.FTZ R44, R152, c[0x0][0x2d0], -R148 ;  /* 0x0000b400982c7a23 */ /* 0x000fe20000010894 */
[C---:B------:R-:W-:Y:S03]  /*8820*/  HMMA.16816.F32.BF16 R40, R144.reuse, R46, R40 ;  /* 0x0000002e9028723c */ /* 0x040fe60000041828 */
[----:B------:R4:W-:Y:S01]  /*8830*/  MUFU.EX2 R252, R44 ;  /* 0x0000002c00fc7308 */ /* 0x0009e20000000800 */
[----:B------:R-:W-:Y:S02]  /*8840*/  FMUL.FTZ R45, R2, R101 ;  /* 0x00000065022d7220 */ /* 0x000fe40000410000 */
[--C-:B------:R-:W-:Y:S02]  /*8850*/  FFMA.FTZ R101, R232, c[0x0][0x2d0], -R116.reuse ;  /* 0x0000b400e8657a23 */ /* 0x100fe40000010874 */
[C---:B------:R-:W-:Y:S04]  /*8860*/  FMUL.FTZ R46, R0.reuse, R102 ;  /* 0x00000066002e7220 */ /* 0x040fe80000410000 */
[----:B------:R-:W-:Y:S02]  /*8870*/  FMUL.FTZ R47, R0, R103 ;  /* 0x00000067002f7220 */ /* 0x000fe40000410000 */
[----:B----4-:R-:W-:Y:S02]  /*8880*/  FMUL.FTZ R44, R2, R100 ;  /* 0x00000064022c7220 */ /* 0x010fe40000410000 */
[--C-:B------:R-:W-:Y:S04]  /*8890*/  FFMA.FTZ R100, R233, c[0x0][0x2d0], -R116.reuse ;  /* 0x0000b400e9647a23 */ /* 0x100fe80000010874 */
[----:B------:R-:W-:Y:S01]  /*88a0*/  MUFU.EX2 R119, R100 ;  /* 0x0000006400777308 */ /* 0x000fe20000000800 */
[C---:B------:R-:W-:Y:S07]  /*88b0*/  HMMA.16816.F32.BF16 R44, R144.reuse, R52, R44 ;  /* 0x00000034902c723c */ /* 0x040fee000004182c */
[--C-:B------:R-:W-:Y:S01]  /*88c0*/  FFMA.FTZ R52, R56, c[0x0][0x2d0], -R116.reuse ;  /* 0x0000b40038347a23 */ /* 0x100fe20000010874 */
[C---:B------:R-:W-:Y:S03]  /*88d0*/  HMMA.16816.F32.BF16 R48, R144.reuse, R54, R48 ;  /* 0x000000369030723c */ /* 0x040fe60000041830 */
[----:B------:R4:W5:Y:S01]  /*88e0*/  MUFU.EX2 R107, R52 ;  /* 0x00000034006b7308 */ /* 0x0009620000000800 */
[----:B------:R-:W-:Y:S02]  /*88f0*/  FMUL.FTZ R53, R2, R129 ;  /* 0x0000008102357220 */ /* 0x000fe40000410000 */
[--C-:B------:R-:W-:Y:S02]  /*8900*/  FFMA.FTZ R56, R57, c[0x0][0x2d0], -R116.reuse ;  /* 0x0000b40039387a23 */ /* 0x100fe40000010874 */
[C---:B------:R-:W-:Y:S04]  /*8910*/  FMUL.FTZ R55, R0.reuse, R131 ;  /* 0x0000008300377220 */ /* 0x040fe80000410000 */
[----:B------:R-:W-:Y:S01]  /*8920*/  FMUL.FTZ R54, R0, R130 ;  /* 0x0000008200367220 */ /* 0x000fe20000410000 */
[----:B------:R1:W-:Y:S01]  /*8930*/  MUFU.EX2 R106, R56 ;  /* 0x00000038006a7308 */ /* 0x0003e20000000800 */
[C---:B------:R-:W-:Y:S09]  /*8940*/  FMUL.FTZ R57, R2.reuse, R109 ;  /* 0x0000006d02397220 */ /* 0x040ff20000410000 */
[----:B------:R2:W-:Y:S01]  /*8950*/  MUFU.EX2 R109, R92 ;  /* 0x0000005c006d7308 */ /* 0x0005e20000000800 */
[C---:B----4-:R-:W-:Y:S07]  /*8960*/  FMUL.FTZ R52, R2.reuse, R128 ;  /* 0x0000008002347220 */ /* 0x050fee0000410000 */
[C---:B------:R-:W-:Y:S03]  /*8970*/  HMMA.16816.F32.BF16 R52, R144.reuse, R60, R52 ;  /* 0x0000003c9034723c */ /* 0x040fe60000041834 */
[----:B-1----:R-:W-:Y:S04]  /*8980*/  FMUL.FTZ R56, R2, R108 ;  /* 0x0000006c02387220 */ /* 0x002fe80000410000 */
[--C-:B------:R-:W-:Y:S02]  /*8990*/  FFMA.FTZ R60, R64, c[0x0][0x2d0], -R116.reuse ;  /* 0x0000b400403c7a23 */ /* 0x100fe40000010874 */
[C---:B------:R-:W-:Y:S01]  /*89a0*/  FMUL.FTZ R61, R2.reuse, R133 ;  /* 0x00000085023d7220 */ /* 0x040fe20000410000 */
[C---:B------:R-:W-:Y:S01]  /*89b0*/  HMMA.16816.F32.BF16 R56, R144.reuse, R62, R56 ;  /* 0x0000003e9038723c */ /* 0x040fe20000041838 */
[----:B------:R1:W4:Y:S02]  /*89c0*/  MUFU.EX2 R105, R60 ;  /* 0x0000003c00697308 */ /* 0x0003240000000800 */
[----:B------:R-:W-:Y:S01]  /*89d0*/  FMUL.FTZ R64, R2, R112 ;  /* 0x0000007002407220 */ /* 0x000fe20000410000 */
[----:B------:R-:W-:Y:S01]  /*89e0*/  MOV R112, R124 ;  /* 0x0000007c00707202 */ /* 0x000fe20000000f00 */
[----:B--2---:R-:W-:Y:S02]  /*89f0*/  FFMA.FTZ R92, R164, c[0x0][0x2d0], -R116 ;  /* 0x0000b400a45c7a23 */ /* 0x004fe40000010874 */
[C---:B------:R-:W-:Y:S02]  /*8a00*/  FMUL.FTZ R63, R0.reuse, R135 ;  /* 0x00000087003f7220 */ /* 0x040fe40000410000 */
[----:B------:R-:W-:Y:S02]  /*8a10*/  FMUL.FTZ R62, R0, R134 ;  /* 0x00000086003e7220 */ /* 0x000fe40000410000 */
[----:B------:R-:W-:Y:S01]  /*8a20*/  MUFU.EX2 R164, R92 ;  /* 0x0000005c00a47308 */ /* 0x000fe20000000800 */
[----:B-1----:R-:W-:Y:S07]  /*8a30*/  FMUL.FTZ R60, R2, R132 ;  /* 0x00000084023c7220 */ /* 0x002fee0000410000 */
[C---:B------:R-:W-:Y:S07]  /*8a40*/  HMMA.16816.F32.BF16 R60, R144.reuse, R68, R60 ;  /* 0x00000044903c723c */ /* 0x040fee000004183c */
[----:B------:R-:W-:Y:S01]  /*8a50*/  F2FP.BF16.PACK_AB R68, R126, R125 ;  /* 0x0000007d7e44723e */ /* 0x000fe200000010ff */
[----:B------:R-:W-:Y:S01]  /*8a60*/  HMMA.16816.F32.BF16 R64, R144, R70, R64 ;  /* 0x000000469040723c */ /* 0x000fe20000041840 */
[----:B------:R-:W-:Y:S03]  /*8a70*/  MUFU.EX2 R147, R96 ;  /* 0x0000006000937308 */ /* 0x000fe60000000800 */
[----:B-----5:R-:W-:Y:S03]  /*8a80*/  F2FP.BF16.PACK_AB R69, R107, R251 ;  /* 0x000000fb6b45723e */ /* 0x020fe600000010ff */
[----:B------:R-:W-:Y:S02]  /*8a90*/  F2FP.BF16.PACK_AB R70, R252, R127 ;  /* 0x0000007ffc46723e */ /* 0x000fe400000010ff */
[----:B----4-:R-:W-:Y:S02]  /*8aa0*/  F2FP.BF16.PACK_AB R71, R105, R106 ;  /* 0x0000006a6947723e */ /* 0x010fe400000010ff */
[----:B------:R-:W-:Y:S05]  /*8ab0*/  MUFU.EX2 R146, R97 ;  /* 0x0000006100927308 */ /* 0x000fea0000000800 */
[C---:B------:R-:W-:Y:S05]  /*8ac0*/  HMMA.16816.F32.BF16 R4, R68.reuse, R72, R4 ;  /* 0x000000484404723c */ /* 0x040fea0000041804 */
[----:B------:R-:W-:Y:S03]  /*8ad0*/  MUFU.EX2 R145, R98 ;  /* 0x0000006200917308 */ /* 0x000fe60000000800 */
[C---:B------:R-:W-:Y:S01]  /*8ae0*/  HMMA.16816.F32.BF16 R8, R68.reuse, R74, R8 ;  /* 0x0000004a4408723c */ /* 0x040fe20000041808 */
[----:B------:R-:W1:Y:S06]  /*8af0*/  LDSM.16.MT88.4 R72, [R208+0x4800] ;  /* 0x00480000d048783b */ /* 0x000e6c0000004200 */
[----:B------:R2:W4:Y:S01]  /*8b00*/  MUFU.EX2 R144, R99 ;  /* 0x0000006300907308 */ /* 0x0005220000000800 */
[C---:B------:R-:W-:Y:S07]  /*8b10*/  HMMA.16816.F32.BF16 R12, R68.reuse, R76, R12 ;  /* 0x0000004c440c723c */ /* 0x040fee000004180c */
[--C-:B------:R-:W-:Y:S01]  /*8b20*/  FFMA.FTZ R76, R157, c[0x0][0x2d0], -R148.reuse ;  /* 0x0000b4009d4c7a23 */ /* 0x100fe20000010894 */
[C---:B------:R-:W-:Y:S03]  /*8b30*/  HMMA.16816.F32.BF16 R16, R68.reuse, R78, R16 ;  /* 0x0000004e4410723c */ /* 0x040fe60000041810 */
[----:B------:R5:W-:Y:S05]  /*8b40*/  MUFU.EX2 R104, R76 ;  /* 0x0000004c00687308 */ /* 0x000bea0000000800 */
[C---:B------:R-:W-:Y:S07]  /*8b50*/  HMMA.16816.F32.BF16 R20, R68.reuse, R80, R20 ;  /* 0x000000504414723c */ /* 0x040fee0000041814 */
[--C-:B------:R-:W-:Y:S01]  /*8b60*/  FFMA.FTZ R80, R159, c[0x0][0x2d0], -R148.reuse ;  /* 0x0000b4009f507a23 */ /* 0x100fe20000010894 */
[C---:B------:R-:W-:Y:S01]  /*8b70*/  HMMA.16816.F32.BF16 R24, R68.reuse, R82, R24 ;  /* 0x000000524418723c */ /* 0x040fe20000041818 */
[----:B--2---:R-:W-:Y:S02]  /*8b80*/  LDSM.16.MT88.4 R96, [R208+0x7800] ;  /* 0x00780000d060783b */ /* 0x004fe40000004200 */
[----:B------:R2:W-:Y:S05]  /*8b90*/  MUFU.EX2 R248, R80 ;  /* 0x0000005000f87308 */ /* 0x0005ea0000000800 */
[C---:B---3--:R-:W-:Y:S04]  /*8ba0*/  HMMA.16816.F32.BF16 R28, R68.reuse, R84, R28 ;  /* 0x00000054441c723c */ /* 0x048fe8000004181c */
[--C-:B-----5:R-:W-:Y:S04]  /*8bb0*/  FFMA.FTZ R76, R158, c[0x0][0x2d0], -R148.reuse ;  /* 0x0000b4009e4c7a23 */ /* 0x120fe80000010894 */
[C---:B------:R-:W-:Y:S01]  /*8bc0*/  HMMA.16816.F32.BF16 R32, R68.reuse, R86, R32 ;  /* 0x000000564420723c */ /* 0x040fe20000041820 */
[----:B------:R3:W-:Y:S01]  /*8bd0*/  MUFU.EX2 R249, R76 ;  /* 0x0000004c00f97308 */ /* 0x0007e20000000800 */
[----:B------:R-:W-:Y:S06]  /*8be0*/  LDSM.16.MT88.4 R84, [R211+0x4800] ;  /* 0x00480000d354783b */ /* 0x000fec0000004200 */
[C---:B-1----:R-:W-:Y:S04]  /*8bf0*/  HMMA.16816.F32.BF16 R36, R68.reuse, R72, R36 ;  /* 0x000000484424723c */ /* 0x042fe80000041824 */
[----:B--2---:R-:W-:Y:S03]  /*8c00*/  FFMA.FTZ R80, R160, c[0x0][0x2d0], -R148 ;  /* 0x0000b400a0507a23 */ /* 0x004fe60000010894 */
[--C-:B------:R-:W-:Y:S01]  /*8c10*/  FFMA.FTZ R72, R155, c[0x0][0x2d0], -R116.reuse ;  /* 0x0000b4009b487a23 */ /* 0x100fe20000010874 */
[C---:B------:R-:W-:Y:S01]  /*8c20*/  HMMA.16816.F32.BF16 R40, R68.reuse, R74, R40 ;  /* 0x0000004a4428723c */ /* 0x040fe20000041828 */
[----:B------:R1:W-:Y:S01]  /*8c30*/  MUFU.EX2 R247, R80 ;  /* 0x0000005000f77308 */ /* 0x0003e20000000800 */
[----:B---3--:R-:W2:Y:S09]  /*8c40*/  LDSM.16.MT88.4 R76, [R210+0x4800] ;  /* 0x00480000d24c783b */ /* 0x008eb20000004200 */
[----:B------:R3:W-:Y:S01]  /*8c50*/  MUFU.EX2 R110, R72 ;  /* 0x00000048006e7308 */ /* 0x0007e20000000800 */
[----:B-1----:R-:W-:Y:S09]  /*8c60*/  FFMA.FTZ R80, R153, c[0x0][0x2d0], -R116 ;  /* 0x0000b40099507a23 */ /* 0x002ff20000010874 */
[----:B------:R1:W5:Y:S01]  /*8c70*/  MUFU.EX2 R246, R80 ;  /* 0x0000005000f67308 */ /* 0x0003620000000800 */
[----:B---3--:R-:W-:Y:S01]  /*8c80*/  LDSM.16.MT88.4 R72, [R208+0x1000] ;  /* 0x00100000d048783b */ /* 0x008fe20000004200 */
[C---:B--2---:R-:W-:Y:S07]  /*8c90*/  HMMA.16816.F32.BF16 R44, R68.reuse, R76, R44 ;  /* 0x0000004c442c723c */ /* 0x044fee000004182c */
[----:B-1----:R-:W1:Y:S01]  /*8ca0*/  LDSM.16.MT88.4 R80, [R209+0x4800] ;  /* 0x00480000d150783b */ /* 0x002e620000004200 */
[----:B------:R-:W-:Y:S04]  /*8cb0*/  FFMA.FTZ R102, R2, R94, R250 ;  /* 0x0000005e02667223 */ /* 0x000fe800000100fa */
[----:B------:R-:W-:Y:S01]  /*8cc0*/  FFMA.FTZ R2, R0, R93, R118 ;  /* 0x0000005d00027223 */ /* 0x000fe20000010076 */
[C---:B------:R-:W-:Y:S01]  /*8cd0*/  HMMA.16816.F32.BF16 R48, R68.reuse, R78, R48 ;  /* 0x0000004e4430723c */ /* 0x040fe20000041830 */
[----:B------:R-:W-:Y:S01]  /*8ce0*/  MUFU.EX2 R118, R101 ;  /* 0x0000006500767308 */ /* 0x000fe20000000800 */
[----:B------:R-:W2:Y:S01]  /*8cf0*/  LDSM.16.MT88.4 R76, [R209+0x1000] ;  /* 0x00100000d14c783b */ /* 0x000ea20000004200 */
[----:B------:R-:W-:Y:S01]  /*8d00*/  FADD.FTZ R0, R113, R102 ;  /* 0x0000006671007221 */ /* 0x000fe20000010000 */
[----:B----4-:R-:W-:Y:S01]  /*8d10*/  F2FP.BF16.PACK_AB R113, R119, R144 ;  /* 0x000000907771723e */ /* 0x010fe200000010ff */
[----:B------:R-:W-:Y:S01]  /*8d20*/  FADD.FTZ R2, R112, R2 ;  /* 0x0000000270027221 */ /* 0x000fe20000010000 */
[----:B------:R-:W-:Y:S01]  /*8d30*/  F2FP.BF16.PACK_AB R112, R146, R147 ;  /* 0x000000939270723e */ /* 0x000fe200000010ff */
[----:B------:R-:W-:Y:S03]  /*8d40*/  FADD.FTZ R0, R123, R0 ;  /* 0x000000007b007221 */ /* 0x000fe60000010000 */
[----:B------:R-:W-:Y:S02]  /*8d50*/  LDSM.16.MT88.4 R92, [R210+0x7000] ;  /* 0x00700000d25c783b */ /* 0x000fe40000004200 */
[----:B------:R-:W-:Y:S02]  /*8d60*/  FADD.FTZ R2, R122, R2 ;  /* 0x000000027a027221 */ /* 0x000fe40000010000 */
[----:B------:R-:W-:Y:S02]  /*8d70*/  FADD.FTZ R0, R121, R0 ;  /* 0x0000000079007221 */ /* 0x000fe40000010000 */
[----:B------:R-:W-:Y:S04]  /*8d80*/  FADD.FTZ R2, R120, R2 ;  /* 0x0000000278027221 */ /* 0x000fe80000010000 */
[----:B------:R-:W-:Y:S04]  /*8d90*/  FADD.FTZ R2, R251, R2 ;  /* 0x00000002fb027221 */ /* 0x000fe80000010000 */
[----:B------:R-:W-:Y:S04]  /*8da0*/  FADD.FTZ R2, R107, R2 ;  /* 0x000000026b027221 */ /* 0x000fe80000010000 */
[----:B------:R-:W-:Y:S04]  /*8db0*/  FADD.FTZ R2, R106, R2 ;  /* 0x000000026a027221 */ /* 0x000fe80000010000 */
[----:B------:R-:W-:Y:S01]  /*8dc0*/  FADD.FTZ R2, R105, R2 ;  /* 0x0000000269027221 */ /* 0x000fe20000010000 */
[C---:B-1----:R-:W-:Y:S03]  /*8dd0*/  HMMA.16816.F32.BF16 R52, R68.reuse, R80, R52 ;  /* 0x000000504434723c */ /* 0x042fe60000041834 */
[----:B-----5:R-:W-:Y:S04]  /*8de0*/  FADD.FTZ R2, R246, R2 ;  /* 0x00000002f6027221 */ /* 0x020fe80000010000 */
[----:B------:R-:W-:Y:S01]  /*8df0*/  FADD.FTZ R2, R111, R2 ;  /* 0x000000026f027221 */ /* 0x000fe20000010000 */
[C---:B------:R-:W-:Y:S01]  /*8e00*/  HMMA.16816.F32.BF16 R56, R68.reuse, R82, R56 ;  /* 0x000000524438723c */ /* 0x040fe20000041838 */
[----:B------:R-:W1:Y:S03]  /*8e10*/  LDSM.16.MT88.4 R80, [R211+0x1000] ;  /* 0x00100000d350783b */ /* 0x000e660000004200 */
[----:B------:R-:W-:Y:S04]  /*8e20*/  FADD.FTZ R2, R110, R2 ;  /* 0x000000026e027221 */ /* 0x000fe80000010000 */
[C---:B------:R-:W-:Y:S04]  /*8e30*/  HMMA.16816.F32.BF16 R60, R68.reuse, R84, R60 ;  /* 0x00000054443c723c */ /* 0x040fe8000004183c */
[----:B------:R-:W-:Y:S03]  /*8e40*/  FADD.FTZ R2, R109, R2 ;  /* 0x000000026d027221 */ /* 0x000fe60000010000 */
[--C-:B------:R-:W-:Y:S01]  /*8e50*/  FFMA.FTZ R84, R165, c[0x0][0x2d0], -R148.reuse ;  /* 0x0000b400a5547a23 */ /* 0x100fe20000010894 */
[----:B------:R-:W-:Y:S03]  /*8e60*/  HMMA.16816.F32.BF16 R64, R68, R86, R64 ;  /* 0x000000564440723c */ /* 0x000fe60000041840 */
[----:B------:R3:W-:Y:S04]  /*8e70*/  MUFU.EX2 R108, R84 ;  /* 0x00000054006c7308 */ /* 0x0007e80000000800 */
[----:B------:R-:W-:Y:S02]  /*8e80*/  F2FP.BF16.PACK_AB R68, R249, R104 ;  /* 0x00000068f944723e */ /* 0x000fe400000010ff */
[----:B------:R-:W-:Y:S03]  /*8e90*/  F2FP.BF16.PACK_AB R69, R111, R246 ;  /* 0x000000f66f45723e */ /* 0x000fe600000010ff */
[----:B------:R-:W-:Y:S02]  /*8ea0*/  F2FP.BF16.PACK_AB R71, R109, R110 ;  /* 0x0000006e6d47723e */ /* 0x000fe400000010ff */
[----:B------:R-:W-:Y:S07]  /*8eb0*/  F2FP.BF16.PACK_AB R70, R247, R248 ;  /* 0x000000f8f746723e */ /* 0x000fee00000010ff */
[C---:B------:R-:W-:Y:S03]  /*8ec0*/  HMMA.16816.F32.BF16 R4, R68.reuse, R72, R4 ;  /* 0x000000484404723c */ /* 0x040fe60000041804 */
[----:B---3--:R-:W-:Y:S05]  /*8ed0*/  FFMA.FTZ R84, R166, c[0x0][0x2d0], -R148 ;  /* 0x0000b400a6547a23 */ /* 0x008fea0000010894 */
[C---:B------:R-:W-:Y:S01]  /*8ee0*/  HMMA.16816.F32.BF16 R8, R68.reuse, R74, R8 ;  /* 0x0000004a4408723c */ /* 0x040fe20000041808 */
[----:B------:R-:W3:Y:S01]  /*8ef0*/  LDSM.16.MT88.4 R72, [R208+0x5000] ;  /* 0x00500000d048783b */ /* 0x000ee20000004200 */
[----:B------:R4:W-:Y:S06]  /*8f00*/  MUFU.EX2 R245, R84 ;  /* 0x0000005400f57308 */ /* 0x0009ec0000000800 */
[C---:B------:R-:W-:Y:S07]  /*8f10*/  HMMA.16816.F32.BF16 R12, R68.reuse, R88, R12 ;  /* 0x00000058440c723c */ /* 0x040fee000004180c */
[----:B------:R-:W-:Y:S01]  /*8f20*/  FFMA.FTZ R88, R162, c[0x0][0x2d0], -R116 ;  /* 0x0000b400a2587a23 */ /* 0x000fe20000010874 */
[C---:B------:R-:W-:Y:S03]  /*8f30*/  HMMA.16816.F32.BF16 R16, R68.reuse, R90, R16 ;  /* 0x0000005a4410723c */ /* 0x040fe60000041810 */
[----:B------:R5:W-:Y:S05]  /*8f40*/  MUFU.EX2 R166, R88 ;  /* 0x0000005800a67308 */ /* 0x000bea0000000800 */
[C---:B--2---:R-:W-:Y:S01]  /*8f50*/  HMMA.16816.F32.BF16 R20, R68.reuse, R76, R20 ;  /* 0x0000004c4414723c */ /* 0x044fe20000041814 */
[----:B----4-:R-:W2:Y:S06]  /*8f60*/  LDSM.16.MT88.4 R84, [R210+0x5000] ;  /* 0x00500000d254783b */ /* 0x010eac0000004200 */
[--C-:B------:R-:W-:Y:S01]  /*8f70*/  FFMA.FTZ R76, R167, c[0x0][0x2d0], -R148.reuse ;  /* 0x0000b400a74c7a23 */ /* 0x100fe20000010894 */
[C---:B------:R-:W-:Y:S03]  /*8f80*/  HMMA.16816.F32.BF16 R24, R68.reuse, R78, R24 ;  /* 0x0000004e4418723c */ /* 0x040fe60000041818 */
[----:B------:R4:W-:Y:S05]  /*8f90*/  MUFU.EX2 R244, R76 ;  /* 0x0000004c00f47308 */ /* 0x0009ea0000000800 */
[C---:B-1----:R-:W-:Y:S01]  /*8fa0*/  HMMA.16816.F32.BF16 R28, R68.reuse, R80, R28 ;  /* 0x00000050441c723c */ /* 0x042fe2000004181c */
[----:B-----5:R-:W-:Y:S07]  /*8fb0*/  LDSM.16.MT88.4 R88, [R210+0x1800] ;  /* 0x00180000d258783b */ /* 0x020fee0000004200 */
[C---:B------:R-:W-:Y:S01]  /*8fc0*/  HMMA.16816.F32.BF16 R32, R68.reuse, R82, R32 ;  /* 0x000000524420723c */ /* 0x040fe20000041820 */
[----:B------:R-:W-:Y:S07]  /*8fd0*/  LDSM.16.MT88.4 R80, [R211+0x5000] ;  /* 0x00500000d350783b */ /* 0x000fee0000004200 */
[C---:B---3--:R-:W-:Y:S04]  /*8fe0*/  HMMA.16816.F32.BF16 R36, R68.reuse, R72, R36 ;  /* 0x000000484424723c */ /* 0x048fe80000041824 */
[----:B----4-:R-:W-:Y:S03]  /*8ff0*/  FFMA.FTZ R76, R168, c[0x0][0x2d0], -R148 ;  /* 0x0000b400a84c7a23 */ /* 0x010fe60000010894 */
[--C-:B------:R-:W-:Y:S01]  /*9000*/  FFMA.FTZ R72, R163, c[0x0][0x2d0], -R116.reuse ;  /* 0x0000b400a3487a23 */ /* 0x100fe20000010874 */
[C---:B------:R-:W-:Y:S01]  /*9010*/  HMMA.16816.F32.BF16 R40, R68.reuse, R74, R40 ;  /* 0x0000004a4428723c */ /* 0x040fe20000041828 */
[----:B------:R1:W-:Y:S07]  /*9020*/  MUFU.EX2 R168, R76 ;  /* 0x0000004c00a87308 */ /* 0x0003ee0000000800 */
[C---:B--2---:R-:W-:Y:S03]  /*9030*/  HMMA.16816.F32.BF16 R44, R68.reuse, R84, R44 ;  /* 0x00000054442c723c */ /* 0x044fe6000004182c */
[----:B------:R2:W-:Y:S05]  /*9040*/  MUFU.EX2 R165, R72 ;  /* 0x0000004800a57308 */ /* 0x0005ea0000000800 */
[C---:B------:R-:W-:Y:S01]  /*9050*/  HMMA.16816.F32.BF16 R48, R68.reuse, R86, R48 ;  /* 0x000000564430723c */ /* 0x040fe20000041830 */
[----:B------:R-:W-:Y:S03]  /*9060*/  LDSM.16.MT88.4 R84, [R209+0x1800] ;  /* 0x00180000d154783b */ /* 0x000fe60000004200 */
[----:B-1----:R-:W-:Y:S04]  /*9070*/  FFMA.FTZ R76, R161, c[0x0][0x2d0], -R116 ;  /* 0x0000b400a14c7a23 */ /* 0x002fe80000010874 */
[----:B------:R1:W3:Y:S01]  /*9080*/  MUFU.EX2 R167, R76 ;  /* 0x0000004c00a77308 */ /* 0x0002e20000000800 */
[----:B--2---:R-:W-:Y:S08]  /*9090*/  LDSM.16.MT88.4 R72, [R208+0x1800] ;  /* 0x00180000d048783b */ /* 0x004ff00000004200 */
[----:B-1----:R-:W1:Y:S01]  /*90a0*/  LDSM.16.MT88.4 R76, [R209+0x5000] ;  /* 0x00500000d14c783b */ /* 0x002e620000004200 */
[----:B---3--:R-:W-:Y:S04]  /*90b0*/  FADD.FTZ R2, R167, R2 ;  /* 0x00000002a7027221 */ /* 0x008fe80000010000 */
[----:B------:R-:W-:Y:S04]  /*90c0*/  FADD.FTZ R2, R166, R2 ;  /* 0x00000002a6027221 */ /* 0x000fe80000010000 */
[----:B------:R-:W-:Y:S04]  /*90d0*/  FADD.FTZ R2, R165, R2 ;  /* 0x00000002a5027221 */ /* 0x000fe80000010000 */
[----:B------:R-:W-:Y:S01]  /*90e0*/  FADD.FTZ R2, R164, R2 ;  /* 0x00000002a4027221 */ /* 0x000fe20000010000 */
[C---:B-1----:R-:W-:Y:S08]  /*90f0*/  HMMA.16816.F32.BF16 R52, R68.reuse, R76, R52 ;  /* 0x0000004c4434723c */ /* 0x042ff00000041834 */
[C---:B------:R-:W-:Y:S01]  /*9100*/  HMMA.16816.F32.BF16 R56, R68.reuse, R78, R56 ;  /* 0x0000004e4438723c */ /* 0x040fe20000041838 */
[----:B------:R-:W1:Y:S07]  /*9110*/  LDSM.16.MT88.4 R76, [R211+0x1800] ;  /* 0x00180000d34c783b */ /* 0x000e6e0000004200 */
[C---:B------:R-:W-:Y:S07]  /*9120*/  HMMA.16816.F32.BF16 R60, R68.reuse, R80, R60 ;  /* 0x00000050443c723c */ /* 0x040fee000004183c */
[--C-:B------:R-:W-:Y:S01]  /*9130*/  FFMA.FTZ R80, R173, c[0x0][0x2d0], -R148.reuse ;  /* 0x0000b400ad507a23 */ /* 0x100fe20000010894 */
[----:B------:R-:W-:Y:S03]  /*9140*/  HMMA.16816.F32.BF16 R64, R68, R82, R64 ;  /* 0x000000524440723c */ /* 0x000fe60000041840 */
[----:B------:R2:W-:Y:S01]  /*9150*/  MUFU.EX2 R162, R80 ;  /* 0x0000005000a27308 */ /* 0x0005e20000000800 */
[----:B------:R-:W-:Y:S03]  /*9160*/  MOV R173, R127 ;  /* 0x0000007f00ad7202 */ /* 0x000fe60000000f00 */
[----:B------:R-:W-:Y:S02]  /*9170*/  F2FP.BF16.PACK_AB R68, R245, R108 ;  /* 0x0000006cf544723e */ /* 0x000fe400000010ff */
[----:B------:R-:W-:Y:S03]  /*9180*/  F2FP.BF16.PACK_AB R70, R168, R244 ;  /* 0x000000f4a846723e */ /* 0x000fe600000010ff */
[----:B------:R-:W-:Y:S02]  /*9190*/  F2FP.BF16.PACK_AB R69, R166, R167 ;  /* 0x000000a7a645723e */ /* 0x000fe400000010ff */
[----:B------:R-:W-:Y:S07]  /*91a0*/  F2FP.BF16.PACK_AB R71, R164, R165 ;  /* 0x000000a5a447723e */ /* 0x000fee00000010ff */
[C---:B------:R-:W-:Y:S01]  /*91b0*/  HMMA.16816.F32.BF16 R4, R68.reuse, R72, R4 ;  /* 0x000000484404723c */ /* 0x040fe20000041804 */
[----:B--2---:R-:W-:Y:S07]  /*91c0*/  LDSM.16.MT88.4 R80, [R210+0x5800] ;  /* 0x00580000d250783b */ /* 0x004fee0000004200 */
[C---:B------:R-:W-:Y:S01]  /*91d0*/  HMMA.16816.F32.BF16 R8, R68.reuse, R74, R8 ;  /* 0x0000004a4408723c */ /* 0x040fe20000041808 */
[----:B------:R-:W2:Y:S07]  /*91e0*/  LDSM.16.MT88.4 R72, [R208+0x5800] ;  /* 0x00580000d048783b */ /* 0x000eae0000004200 */
[C---:B------:R-:W-:Y:S08]  /*91f0*/  HMMA.16816.F32.BF16 R12, R68.reuse, R88, R12 ;  /* 0x00000058440c723c */ /* 0x040ff0000004180c */
[C---:B------:R-:W-:Y:S01]  /*9200*/  HMMA.16816.F32.BF16 R16, R68.reuse, R90, R16 ;  /* 0x0000005a4410723c */ /* 0x040fe20000041810 */
[----:B------:R-:W-:Y:S07]  /*9210*/  LDSM.16.MT88.4 R88, [R211+0x5800] ;  /* 0x00580000d358783b */ /* 0x000fee0000004200 */
[C---:B------:R-:W-:Y:S07]  /*9220*/  HMMA.16816.F32.BF16 R20, R68.reuse, R84, R20 ;  /* 0x000000544414723c */ /* 0x040fee0000041814 */
[--C-:B------:R-:W-:Y:S01]  /*9230*/  FFMA.FTZ R84, R174, c[0x0][0x2d0], -R148.reuse ;  /* 0x0000b400ae547a23 */ /* 0x100fe20000010894 */
[C---:B------:R-:W-:Y:S03]  /*9240*/  HMMA.16816.F32.BF16 R24, R68.reuse, R86, R24 ;  /* 0x000000564418723c */ /* 0x040fe60000041818 */
[----:B------:R3:W-:Y:S01]  /*9250*/  MUFU.EX2 R163, R84 ;  /* 0x0000005400a37308 */ /* 0x0007e20000000800 */
[----:B------:R-:W-:Y:S04]  /*9260*/  MOV R174, R126 ;  /* 0x0000007e00ae7202 */ /* 0x000fe80000000f00 */
[C---:B-1----:R-:W-:Y:S07]  /*9270*/  HMMA.16816.F32.BF16 R28, R68.reuse, R76, R28 ;  /* 0x0000004c441c723c */ /* 0x042fee000004181c */
[--C-:B------:R-:W-:Y:S01]  /*9280*/  FFMA.FTZ R76, R200, c[0x0][0x2d0], -R148.reuse ;  /* 0x0000b400c84c7a23 */ /* 0x100fe20000010894 */
[C---:B------:R-:W-:Y:S03]  /*9290*/  HMMA.16816.F32.BF16 R32, R68.reuse, R78, R32 ;  /* 0x0000004e4420723c */ /* 0x040fe60000041820 */
[----:B------:R1:W-:Y:S05]  /*92a0*/  MUFU.EX2 R160, R76 ;  /* 0x0000004c00a07308 */ /* 0x0003ea0000000800 */
[C---:B--2---:R-:W-:Y:S04]  /*92b0*/  HMMA.16816.F32.BF16 R36, R68.reuse, R72, R36 ;  /* 0x000000484424723c */ /* 0x044fe80000041824 */
[----:B---3--:R-:W-:Y:S01]  /*92c0*/  FFMA.FTZ R84, R175, c[0x0][0x2d0], -R148 ;  /* 0x0000b400af547a23 */ /* 0x008fe20000010894 */
[----:B------:R-:W-:Y:S02]  /*92d0*/  MOV R175, R125 ;  /* 0x0000007d00af7202 */ /* 0x000fe40000000f00 */
[----:B------:R-:W-:Y:S01]  /*92e0*/  FFMA.FTZ R72, R170, c[0x0][0x2d0], -R116 ;  /* 0x0000b400aa487a23 */ /* 0x000fe20000010874 */
[C---:B------:R-:W-:Y:S01]  /*92f0*/  HMMA.16816.F32.BF16 R40, R68.reuse, R74, R40 ;  /* 0x0000004a4428723c */ /* 0x040fe20000041828 */
[----:B------:R2:W-:Y:S01]  /*9300*/  MUFU.EX2 R161, R84 ;  /* 0x0000005400a17308 */ /* 0x0005e20000000800 */
[----:B------:R-:W-:Y:S02]  /*9310*/  LDSM.16.MT88.4 R124, [R208+0x3800] ;  /* 0x00380000d07c783b */ /* 0x000fe40000004200 */
[----:B------:R-:W-:Y:S04]  /*9320*/  FADD.FTZ R0, R175, R0 ;  /* 0x00000000af007221 */ /* 0x000fe80000010000 */
[C---:B------:R-:W-:Y:S03]  /*9330*/  HMMA.16816.F32.BF16 R44, R68.reuse, R80, R44 ;  /* 0x00000050442c723c */ /* 0x040fe6000004182c */
[----:B------:R3:W-:Y:S01]  /*9340*/  MUFU.EX2 R103, R72 ;  /* 0x0000004800677308 */ /* 0x0007e20000000800 */
[----:B-1----:R-:W-:Y:S02]  /*9350*/  FFMA.FTZ R76, R169, c[0x0][0x2d0], -R116 ;  /* 0x0000b400a94c7a23 */ /* 0x002fe40000010874 */
[----:B------:R-:W-:Y:S02]  /*9360*/  FADD.FTZ R0, R174, R0 ;  /* 0x00000000ae007221 */ /* 0x000fe40000010000 */
[C---:B------:R-:W-:Y:S04]  /*9370*/  HMMA.16816.F32.BF16 R48, R68.reuse, R82, R48 ;  /* 0x000000524430723c */ /* 0x040fe80000041830 */
[----:B------:R-:W-:Y:S01]  /*9380*/  FFMA.FTZ R80, R172, c[0x0][0x2d0], -R116 ;  /* 0x0000b400ac507a23 */ /* 0x000fe20000010874 */
[----:B------:R1:W4:Y:S01]  /*9390*/  MUFU.EX2 R159, R76 ;  /* 0x0000004c009f7308 */ /* 0x0003220000000800 */
[----:B------:R-:W-:Y:S01]  /*93a0*/  FADD.FTZ R0, R173, R0 ;  /* 0x00000000ad007221 */ /* 0x000fe20000010000 */
[----:B--2---:R-:W2:Y:S05]  /*93b0*/  LDSM.16.MT88.4 R84, [R209+0x5800] ;  /* 0x00580000d154783b */ /* 0x004eaa0000004200 */
[----:B------:R-:W-:Y:S03]  /*93c0*/  FADD.FTZ R0, R252, R0 ;  /* 0x00000000fc007221 */ /* 0x000fe60000010000 */
[----:B------:R5:W-:Y:S01]  /*93d0*/  MUFU.EX2 R157, R80 ;  /* 0x00000050009d7308 */ /* 0x000be20000000800 */
[----:B------:R-:W-:Y:S02]  /*93e0*/  FADD.FTZ R0, R104, R0 ;  /* 0x0000000068007221 */ /* 0x000fe40000010000 */
[----:B------:R-:W-:Y:S01]  /*93f0*/  LDSM.16.MT88.4 R104, [R210+0x7800] ;  /* 0x00780000d268783b */ /* 0x000fe20000004200 */
[----:B---3--:R-:W-:Y:S02]  /*9400*/  FFMA.FTZ R72, R171, c[0x0][0x2d0], -R116 ;  /* 0x0000b400ab487a23 */ /* 0x008fe40000010874 */
[----:B------:R-:W-:Y:S04]  /*9410*/  FADD.FTZ R0, R249, R0 ;  /* 0x00000000f9007221 */ /* 0x000fe80000010000 */
[----:B------:R-:W3:Y:S01]  /*9420*/  MUFU.EX2 R158, R72 ;  /* 0x00000048009e7308 */ /* 0x000ee20000000800 */
[----:B------:R-:W-:Y:S01]  /*9430*/  FADD.FTZ R0, R248, R0 ;  /* 0x00000000f8007221 */ /* 0x000fe20000010000 */
[----:B-1----:R-:W-:Y:S03]  /*9440*/  LDSM.16.MT88.4 R76, [R210+0x2000] ;  /* 0x00200000d24c783b */ /* 0x002fe60000004200 */
[----:B------:R-:W-:Y:S02]  /*9450*/  FADD.FTZ R0, R247, R0 ;  /* 0x00000000f7007221 */ /* 0x000fe40000010000 */
[----:B----4-:R-:W-:Y:S02]  /*9460*/  FADD.FTZ R2, R159, R2 ;  /* 0x000000029f027221 */ /* 0x010fe40000010000 */
[----:B------:R-:W-:Y:S02]  /*9470*/  FADD.FTZ R0, R108, R0 ;  /* 0x000000006c007221 */ /* 0x000fe40000010000 */
[----:B------:R-:W-:Y:S01]  /*9480*/  FADD.FTZ R2, R103, R2 ;  /* 0x0000000267027221 */ /* 0x000fe20000010000 */
[----:B------:R-:W-:Y:S01]  /*9490*/  LDSM.16.MT88.4 R108, [R209+0x7800] ;  /* 0x00780000d16c783b */ /* 0x000fe20000004200 */
[----:B------:R-:W-:Y:S04]  /*94a0*/  FADD.FTZ R0, R245, R0 ;  /* 0x00000000f5007221 */ /* 0x000fe80000010000 */
[----:B------:R-:W-:Y:S03]  /*94b0*/  FADD.FTZ R0, R244, R0 ;  /* 0x00000000f4007221 */ /* 0x000fe60000010000 */
[----:B-----5:R-:W-:Y:S01]  /*94c0*/  LDSM.16.MT88.4 R80, [R209+0x2000] ;  /* 0x00200000d150783b */ /* 0x020fe20000004200 */
[----:B------:R-:W-:Y:S01]  /*94d0*/  FADD.FTZ R0, R168, R0 ;  /* 0x00000000a8007221 */ /* 0x000fe20000010000 */
[C---:B--2---:R-:W-:Y:S03]  /*94e0*/  HMMA.16816.F32.BF16 R52, R68.reuse, R84, R52 ;  /* 0x000000544434723c */ /* 0x044fe60000041834 */
[----:B---3--:R-:W-:Y:S03]  /*94f0*/  FADD.FTZ R2, R158, R2 ;  /* 0x000000029e027221 */ /* 0x008fe60000010000 */
[----:B------:R-:W1:Y:S01]  /*9500*/  LDSM.16.MT88.4 R72, [R208+0x2000] ;  /* 0x00200000d048783b */ /* 0x000e620000004200 */
[----:B------:R-:W-:Y:S02]  /*9510*/  FADD.FTZ R0, R162, R0 ;  /* 0x00000000a2007221 */ /* 0x000fe40000010000 */
[----:B------:R-:W-:Y:S01]  /*9520*/  FADD.FTZ R2, R157, R2 ;  /* 0x000000029d027221 */ /* 0x000fe20000010000 */
[C---:B------:R-:W-:Y:S04]  /*9530*/  HMMA.16816.F32.BF16 R56, R68.reuse, R86, R56 ;  /* 0x000000564438723c */ /* 0x040fe80000041838 */
[----:B------:R-:W2:Y:S01]  /*9540*/  LDSM.16.MT88.4 R84, [R211+0x2000] ;  /* 0x00200000d354783b */ /* 0x000ea20000004200 */
[----:B------:R-:W-:Y:S03]  /*9550*/  FADD.FTZ R0, R163, R0 ;  /* 0x00000000a3007221 */ /* 0x000fe60000010000 */
[C---:B------:R-:W-:Y:S04]  /*9560*/  HMMA.16816.F32.BF16 R60, R68.reuse, R88, R60 ;  /* 0x00000058443c723c */ /* 0x040fe8000004183c */
[----:B------:R-:W-:Y:S03]  /*9570*/  FADD.FTZ R0, R161, R0 ;  /* 0x00000000a1007221 */ /* 0x000fe60000010000 */
[----:B------:R-:W-:Y:S01]  /*9580*/  FFMA.FTZ R88, R202, c[0x0][0x2d0], -R116 ;  /* 0x0000b400ca587a23 */ /* 0x000fe20000010874 */
[----:B------:R-:W-:Y:S03]  /*9590*/  HMMA.16816.F32.BF16 R64, R68, R90, R64 ;  /* 0x0000005a4440723c */ /* 0x000fe60000041840 */
[----:B------:R3:W-:Y:S01]  /*95a0*/  MUFU.EX2 R128, R88 ;  /* 0x0000005800807308 */ /* 0x0007e20000000800 */
[C---:B------:R-:W-:Y:S03]  /*95b0*/  FADD.FTZ R0, R160.reuse, R0 ;  /* 0x00000000a0007221 */ /* 0x040fe60000010000 */
[----:B------:R-:W-:Y:S02]  /*95c0*/  F2FP.BF16.PACK_AB R68, R163, R162 ;  /* 0x000000a2a344723e */ /* 0x000fe400000010ff */
[----:B------:R-:W-:Y:S03]  /*95d0*/  F2FP.BF16.PACK_AB R70, R160, R161 ;  /* 0x000000a1a046723e */ /* 0x000fe600000010ff */
[----:B------:R-:W-:Y:S02]  /*95e0*/  F2FP.BF16.PACK_AB R69, R103, R159 ;  /* 0x0000009f6745723e */ /* 0x000fe400000010ff */
[----:B------:R-:W-:Y:S07]  /*95f0*/  F2FP.BF16.PACK_AB R71, R157, R158 ;  /* 0x0000009e9d47723e */ /* 0x000fee00000010ff */
[C---:B-1----:R-:W-:Y:S01]  /*9600*/  HMMA.16816.F32.BF16 R4, R68.reuse, R72, R4 ;  /* 0x000000484404723c */ /* 0x042fe20000041804 */
[----:B---3--:R-:W-:Y:S06]  /*9610*/  LDSM.16.MT88.4 R88, [R210+0x2800] ;  /* 0x00280000d258783b */ /* 0x008fec0000004200 */
[--C-:B------:R-:W-:Y:S01]  /*9620*/  FFMA.FTZ R72, R218, c[0x0][0x2d0], -R148.reuse ;  /* 0x0000b400da487a23 */ /* 0x100fe20000010894 */
[C---:B------:R-:W-:Y:S03]  /*9630*/  HMMA.16816.F32.BF16 R8, R68.reuse, R74, R8 ;  /* 0x0000004a4408723c */ /* 0x040fe60000041808 */
[----:B------:R1:W3:Y:S05]  /*9640*/  MUFU.EX2 R156, R72 ;  /* 0x00000048009c7308 */ /* 0x0002ea0000000800 */
[C---:B------:R-:W-:Y:S07]  /*9650*/  HMMA.16816.F32.BF16 R12, R68.reuse, R76, R12 ;  /* 0x0000004c440c723c */ /* 0x040fee000004180c */
[----:B------:R-:W-:Y:S01]  /*9660*/  FFMA.FTZ R76, R220, c[0x0][0x2d0], -R148 ;  /* 0x0000b400dc4c7a23 */ /* 0x000fe20000010894 */
[C---:B------:R-:W-:Y:S03]  /*9670*/  HMMA.16816.F32.BF16 R16, R68.reuse, R78, R16 ;  /* 0x0000004e4410723c */ /* 0x040fe60000041810 */
[----:B------:R4:W5:Y:S05]  /*9680*/  MUFU.EX2 R131, R76 ;  /* 0x0000004c00837308 */ /* 0x00096a0000000800 */
[C---:B------:R-:W-:Y:S01]  /*9690*/  HMMA.16816.F32.BF16 R20, R68.reuse, R80, R20 ;  /* 0x000000504414723c */ /* 0x040fe20000041814 */
[----:B-1----:R-:W1:Y:S03]  /*96a0*/  LDSM.16.MT88.4 R72, [R208+0x6000] ;  /* 0x00600000d048783b */ /* 0x002e660000004200 */
[----:B---3--:R-:W-:Y:S03]  /*96b0*/  FADD.FTZ R0, R156, R0 ;  /* 0x000000009c007221 */ /* 0x008fe60000010000 */
[----:B------:R-:W-:Y:S01]  /*96c0*/  FFMA.FTZ R80, R224, c[0x0][0x2d0], -R148 ;  /* 0x0000b400e0507a23 */ /* 0x000fe20000010894 */
[C---:B------:R-:W-:Y:S03]  /*96d0*/  HMMA.16816.F32.BF16 R24, R68.reuse, R82, R24 ;  /* 0x000000524418723c */ /* 0x040fe60000041818 */
[----:B------:R3:W3:Y:S05]  /*96e0*/  MUFU.EX2 R130, R80 ;  /* 0x0000005000827308 */ /* 0x0006ea0000000800 */
[C---:B--2---:R-:W-:Y:S01]  /*96f0*/  HMMA.16816.F32.BF16 R28, R68.reuse, R84, R28 ;  /* 0x00000054441c723c */ /* 0x044fe2000004181c */
[----:B----4-:R-:W2:Y:S03]  /*9700*/  LDSM.16.MT88.4 R76, [R210+0x6000] ;  /* 0x00600000d24c783b */ /* 0x010ea60000004200 */
[----:B-----5:R-:W-:Y:S04]  /*9710*/  FADD.FTZ R0, R131, R0 ;  /* 0x0000000083007221 */ /* 0x020fe80000010000 */
[C---:B------:R-:W-:Y:S01]  /*9720*/  HMMA.16816.F32.BF16 R32, R68.reuse, R86, R32 ;  /* 0x000000564420723c */ /* 0x040fe20000041820 */
[----:B------:R-:W-:Y:S03]  /*9730*/  LDSM.16.MT88.4 R84, [R211+0x6000] ;  /* 0x00600000d354783b */ /* 0x000fe60000004200 */
[----:B---3--:R-:W-:Y:S02]  /*9740*/  FFMA.FTZ R80, R225, c[0x0][0x2d0], -R148 ;  /* 0x0000b400e1507a23 */ /* 0x008fe40000010894 */
[----:B------:R-:W-:Y:S02]  /*9750*/  FADD.FTZ R0, R130, R0 ;  /* 0x0000000082007221 */ /* 0x000fe40000010000 */
[----:B------:R3:W4:Y:S01]  /*9760*/  MUFU.EX2 R155, R80 ;  /* 0x00000050009b7308 */ /* 0x0007220000000800 */
[C---:B-1----:R-:W-:Y:S07]  /*9770*/  HMMA.16816.F32.BF16 R36, R68.reuse, R72, R36 ;  /* 0x000000484424723c */ /* 0x042fee0000041824 */
[--C-:B------:R-:W-:Y:S01]  /*9780*/  FFMA.FTZ R72, R203, c[0x0][0x2d0], -R116.reuse ;  /* 0x0000b400cb487a23 */ /* 0x100fe20000010874 */
[C---:B------:R-:W-:Y:S03]  /*9790*/  HMMA.16816.F32.BF16 R40, R68.reuse, R74, R40 ;  /* 0x0000004a4428723c */ /* 0x040fe60000041828 */
[----:B------:R1:W-:Y:S05]  /*97a0*/  MUFU.EX2 R154, R72 ;  /* 0x00000048009a7308 */ /* 0x0003ea0000000800 */
[C---:B--2---:R-:W-:Y:S04]  /*97b0*/  HMMA.16816.F32.BF16 R44, R68.reuse, R76, R44 ;  /* 0x0000004c442c723c */ /* 0x044fe8000004182c */
[--C-:B---3--:R-:W-:Y:S03]  /*97c0*/  FFMA.FTZ R80, R201, c[0x0][0x2d0], -R116.reuse ;  /* 0x0000b400c9507a23 */ /* 0x108fe60000010874 */
[----:B------:R-:W-:Y:S01]  /*97d0*/  FFMA.FTZ R76, R212, c[0x0][0x2d0], -R116 ;  /* 0x0000b400d44c7a23 */ /* 0x000fe20000010874 */
[C---:B------:R-:W-:Y:S01]  /*97e0*/  HMMA.16816.F32.BF16 R48, R68.reuse, R78, R48 ;  /* 0x0000004e4430723c */ /* 0x040fe20000041830 */
[----:B------:R2:W3:Y:S03]  /*97f0*/  MUFU.EX2 R129, R80 ;  /* 0x0000005000817308 */ /* 0x0004e60000000800 */
[----:B----4-:R-:W-:Y:S01]  /*9800*/  FADD.FTZ R0, R155, R0 ;  /* 0x000000009b007221 */ /* 0x010fe20000010000 */
[----:B-1----:R-:W-:Y:S06]  /*9810*/  LDSM.16.MT88.4 R72, [R208+0x2800] ;  /* 0x00280000d048783b */ /* 0x002fec0000004200 */
[----:B------:R1:W4:Y:S02]  /*9820*/  MUFU.EX2 R153, R76 ;  /* 0x0000004c00997308 */ /* 0x0003240000000800 */
[----:B--2---:R-:W2:Y:S01]  /*9830*/  LDSM.16.MT88.4 R80, [R209+0x6000] ;  /* 0x00600000d150783b */ /* 0x004ea20000004200 */
[----:B---3--:R-:W-:Y:S04]  /*9840*/  FADD.FTZ R2, R129, R2 ;  /* 0x0000000281027221 */ /* 0x008fe80000010000 */
[----:B------:R-:W-:Y:S04]  /*9850*/  FADD.FTZ R2, R128, R2 ;  /* 0x0000000280027221 */ /* 0x000fe80000010000 */
[----:B------:R-:W-:Y:S01]  /*9860*/  FADD.FTZ R2, R154, R2 ;  /* 0x000000029a027221 */ /* 0x000fe20000010000 */
[----:B-1----:R-:W1:Y:S03]  /*9870*/  LDSM.16.MT88.4 R76, [R209+0x2800] ;  /* 0x00280000d14c783b */ /* 0x002e660000004200 */
[----:B----4-:R-:W-:Y:S01]  /*9880*/  FADD.FTZ R2, R153, R2 ;  /* 0x0000000299027221 */ /* 0x010fe20000010000 */
[C---:B--2---:R-:W-:Y:S08]  /*9890*/  HMMA.16816.F32.BF16 R52, R68.reuse, R80, R52 ;  /* 0x000000504434723c */ /* 0x044ff00000041834 */
[C---:B------:R-:W-:Y:S01]  /*98a0*/  HMMA.16816.F32.BF16 R56, R68.reuse, R82, R56 ;  /* 0x000000524438723c */ /* 0x040fe20000041838 */
[----:B------:R-:W2:Y:S07]  /*98b0*/  LDSM.16.MT88.4 R80, [R211+0x2800] ;  /* 0x00280000d350783b */ /* 0x000eae0000004200 */
[C---:B------:R-:W-:Y:S07]  /*98c0*/  HMMA.16816.F32.BF16 R60, R68.reuse, R84, R60 ;  /* 0x00000054443c723c */ /* 0x040fee000004183c */
[----:B------:R-:W-:Y:S01]  /*98d0*/  FFMA.FTZ R84, R235, c[0x0][0x2d0], -R148 ;  /* 0x0000b400eb547a23 */ /* 0x000fe20000010894 */
[----:B------:R-:W-:Y:S03]  /*98e0*/  HMMA.16816.F32.BF16 R64, R68, R86, R64 ;  /* 0x000000564440723c */ /* 0x000fe60000041840 */
[----:B------:R3:W4:Y:S04]  /*98f0*/  MUFU.EX2 R152, R84 ;  /* 0x0000005400987308 */ /* 0x0007280000000800 */
[----:B------:R-:W-:Y:S02]  /*9900*/  F2FP.BF16.PACK_AB R68, R131, R156 ;  /* 0x0000009c8344723e */ /* 0x000fe400000010ff */
[----:B------:R-:W-:Y:S03]  /*9910*/  F2FP.BF16.PACK_AB R70, R155, R130 ;  /* 0x000000829b46723e */ /* 0x000fe600000010ff */
[----:B------:R-:W-:Y:S02]  /*9920*/  F2FP.BF16.PACK_AB R69, R128, R129 ;  /* 0x000000818045723e */ /* 0x000fe400000010ff */
[----:B------:R-:W-:Y:S07]  /*9930*/  F2FP.BF16.PACK_AB R71, R153, R154 ;  /* 0x0000009a9947723e */ /* 0x000fee00000010ff */
[C---:B------:R-:W-:Y:S01]  /*9940*/  HMMA.16816.F32.BF16 R4, R68.reuse, R72, R4 ;  /* 0x000000484404723c */ /* 0x040fe20000041804 */
[----:B---3--:R-:W-:Y:S02]  /*9950*/  LDSM.16.MT88.4 R84, [R210+0x6800] ;  /* 0x00680000d254783b */ /* 0x008fe40000004200 */
[----:B----4-:R-:W-:Y:S05]  /*9960*/  FADD.FTZ R0, R152, R0 ;  /* 0x0000000098007221 */ /* 0x010fea0000010000 */
[C---:B------:R-:W-:Y:S01]  /*9970*/  HMMA.16816.F32.BF16 R8, R68.reuse, R74, R8 ;  /* 0x0000004a4408723c */ /* 0x040fe20000041808 */
[----:B------:R-:W3:Y:S07]  /*9980*/  LDSM.16.MT88.4 R72, [R208+0x6800] ;  /* 0x00680000d048783b */ /* 0x000eee0000004200 */
[C---:B------:R-:W-:Y:S08]  /*9990*/  HMMA.16816.F32.BF16 R12, R68.reuse, R88, R12 ;  /* 0x00000058440c723c */ /* 0x040ff0000004180c */
[C---:B------:R-:W-:Y:S01]  /*99a0*/  HMMA.16816.F32.BF16 R16, R68.reuse, R90, R16 ;  /* 0x0000005a4410723c */ /* 0x040fe20000041810 */
[----:B------:R-:W-:Y:S07]  /*99b0*/  LDSM.16.MT88.4 R88, [R211+0x3000] ;  /* 0x00300000d358783b */ /* 0x000fee0000004200 */
[C---:B-1----:R-:W-:Y:S07]  /*99c0*/  HMMA.16816.F32.BF16 R20, R68.reuse, R76, R20 ;  /* 0x0000004c4414723c */ /* 0x042fee0000041814 */
[--C-:B------:R-:W-:Y:S01]  /*99d0*/  FFMA.FTZ R76, R236, c[0x0][0x2d0], -R148.reuse ;  /* 0x0000b400ec4c7a23 */ /* 0x100fe20000010894 */
[C---:B------:R-:W-:Y:S03]  /*99e0*/  HMMA.16816.F32.BF16 R24, R68.reuse, R78, R24 ;  /* 0x0000004e4418723c */ /* 0x040fe60000041818 */
[----:B------:R1:W4:Y:S05]  /*99f0*/  MUFU.EX2 R135, R76 ;  /* 0x0000004c00877308 */ /* 0x00032a0000000800 */
[C---:B--2---:R-:W-:Y:S07]  /*9a00*/  HMMA.16816.F32.BF16 R28, R68.reuse, R80, R28 ;  /* 0x00000050441c723c */ /* 0x044fee000004181c */
[----:B------:R-:W-:Y:S01]  /*9a10*/  FFMA.FTZ R80, R238, c[0x0][0x2d0], -R148 ;  /* 0x0000b400ee507a23 */ /* 0x000fe20000010894 */
[C---:B------:R-:W-:Y:S03]  /*9a20*/  HMMA.16816.F32.BF16 R32, R68.reuse, R82, R32 ;  /* 0x000000524420723c */ /* 0x040fe60000041820 */
[----:B------:R2:W5:Y:S05]  /*9a30*/  MUFU.EX2 R134, R80 ;  /* 0x0000005000867308 */ /* 0x00056a0000000800 */
[C---:B---3--:R-:W-:Y:S01]  /*9a40*/  HMMA.16816.F32.BF16 R36, R68.reuse, R72, R36 ;  /* 0x000000484424723c */ /* 0x048fe20000041824 */
[----:B-1----:R-:W1:Y:S03]  /*9a50*/  LDSM.16.MT88.4 R76, [R209+0x6800] ;  /* 0x00680000d14c783b */ /* 0x002e660000004200 */
[----:B----4-:R-:W-:Y:S03]  /*9a60*/  FADD.FTZ R0, R135, R0 ;  /* 0x0000000087007221 */ /* 0x010fe60000010000 */
[----:B------:R-:W-:Y:S01]  /*9a70*/  FFMA.FTZ R72, R227, c[0x0][0x2d0], -R116 ;  /* 0x0000b400e3487a23 */ /* 0x000fe20000010874 */
[C---:B------:R-:W-:Y:S03]  /*9a80*/  HMMA.16816.F32.BF16 R40, R68.reuse, R74, R40 ;  /* 0x0000004a4428723c */ /* 0x040fe60000041828 */
[----:B------:R3:W4:Y:S05]  /*9a90*/  MUFU.EX2 R133, R72 ;  /* 0x0000004800857308 */ /* 0x00072a0000000800 */
[C---:B------:R-:W-:Y:S04]  /*9aa0*/  HMMA.16816.F32.BF16 R44, R68.reuse, R84, R44 ;  /* 0x00000054442c723c */ /* 0x040fe8000004182c */
[--C-:B--2---:R-:W-:Y:S02]  /*9ab0*/  FFMA.FTZ R80, R239, c[0x0][0x2d0], -R148.reuse ;  /* 0x0000b400ef507a23 */ /* 0x104fe40000010894 */
[----:B------:R-:W-:Y:S02]  /*9ac0*/  FFMA.FTZ R148, R240, c[0x0][0x2d0], -R148 ;  /* 0x0000b400f0947a23 */ /* 0x000fe40000010894 */
[C---:B------:R-:W-:Y:S01]  /*9ad0*/  HMMA.16816.F32.BF16 R48, R68.reuse, R86, R48 ;  /* 0x000000564430723c */ /* 0x040fe20000041830 */
[----:B------:R2:W2:Y:S01]  /*9ae0*/  MUFU.EX2 R151, R80 ;  /* 0x0000005000977308 */ /* 0x0004a20000000800 */
[----:B------:R-:W-:Y:S02]  /*9af0*/  LDSM.16.MT88.4 R84, [R209+0x3000] ;  /* 0x00300000d154783b */ /* 0x000fe40000004200 */
[----:B-----5:R-:W-:Y:S07]  /*9b00*/  FADD.FTZ R0, R134, R0 ;  /* 0x0000000086007221 */ /* 0x020fee0000010000 */
[----:B------:R-:W5:Y:S01]  /*9b10*/  MUFU.EX2 R148, R148 ;  /* 0x0000009400947308 */ /* 0x000f620000000800 */
[----:B---3--:R-:W-:Y:S02]  /*9b20*/  FFMA.FTZ R72, R228, c[0x0][0x2d0], -R116 ;  /* 0x0000b400e4487a23 */ /* 0x008fe40000010874 */
[----:B----4-:R-:W-:Y:S01]  /*9b30*/  FADD.FTZ R2, R133, R2 ;  /* 0x0000000285027221 */ /* 0x010fe20000010000 */
[C---:B-1----:R-:W-:Y:S06]  /*9b40*/  HMMA.16816.F32.BF16 R52, R68.reuse, R76, R52 ;  /* 0x0000004c4434723c */ /* 0x042fec0000041834 */
[----:B------:R1:W3:Y:S01]  /*9b50*/  MUFU.EX2 R132, R72 ;  /* 0x0000004800847308 */ /* 0x0002e20000000800 */
[----:B--2---:R-:W2:Y:S01]  /*9b60*/  LDSM.16.MT88.4 R80, [R211+0x6800] ;  /* 0x00680000d350783b */ /* 0x004ea20000004200 */
[----:B------:R-:W-:Y:S01]  /*9b70*/  FFMA.FTZ R76, R230, c[0x0][0x2d0], -R116 ;  /* 0x0000b400e64c7a23 */ /* 0x000fe20000010874 */
[C---:B------:R-:W-:Y:S07]  /*9b80*/  HMMA.16816.F32.BF16 R56, R68.reuse, R78, R56 ;  /* 0x0000004e4438723c */ /* 0x040fee0000041838 */
[----:B------:R4:W-:Y:S01]  /*9b90*/  MUFU.EX2 R149, R76 ;  /* 0x0000004c00957308 */ /* 0x0009e20000000800 */
[----:B------:R-:W-:Y:S01]  /*9ba0*/  FADD.FTZ R0, R151, R0 ;  /* 0x0000000097007221 */ /* 0x000fe20000010000 */
[----:B-----5:R-:W-:Y:S03]  /*9bb0*/  F2FP.BF16.PACK_AB R114, R148, R145 ;  /* 0x000000919472723e */ /* 0x020fe600000010ff */
[--C-:B-1----:R-:W-:Y:S02]  /*9bc0*/  FFMA.FTZ R72, R229, c[0x0][0x2d0], -R116.reuse ;  /* 0x0000b400e5487a23 */ /* 0x102fe40000010874 */
[----:B------:R-:W-:Y:S03]  /*9bd0*/  FFMA.FTZ R116, R231, c[0x0][0x2d0], -R116 ;  /* 0x0000b400e7747a23 */ /* 0x000fe60000010874 */
[----:B------:R1:W5:Y:S01]  /*9be0*/  MUFU.EX2 R150, R72 ;  /* 0x0000004800967308 */ /* 0x0003620000000800 */
[----:B---3--:R-:W-:Y:S01]  /*9bf0*/  FADD.FTZ R2, R132, R2 ;  /* 0x0000000284027221 */ /* 0x008fe20000010000 */
[----:B----4-:R-:W-:Y:S08]  /*9c00*/  LDSM.16.MT88.4 R76, [R210+0x3000] ;  /* 0x00300000d24c783b */ /* 0x010ff00000004200 */
[----:B------:R-:W3:Y:S01]  /*9c10*/  MUFU.EX2 R116, R116 ;  /* 0x0000007400747308 */ /* 0x000ee20000000800 */
[C---:B--2---:R-:W-:Y:S08]  /*9c20*/  HMMA.16816.F32.BF16 R60, R68.reuse, R80, R60 ;  /* 0x00000050443c723c */ /* 0x044ff0000004183c */
[----:B------:R-:W-:Y:S01]  /*9c30*/  HMMA.16816.F32.BF16 R64, R68, R82, R64 ;  /* 0x000000524440723c */ /* 0x000fe20000041840 */
[----:B-1----:R-:W1:Y:S03]  /*9c40*/  LDSM.16.MT88.4 R72, [R208+0x3000] ;  /* 0x00300000d048783b */ /* 0x002e660000004200 */
[----:B-----5:R-:W-:Y:S03]  /*9c50*/  FADD.FTZ R2, R150, R2 ;  /* 0x0000000296027221 */ /* 0x020fe60000010000 */
[----:B------:R-:W-:Y:S02]  /*9c60*/  F2FP.BF16.PACK_AB R68, R135, R152 ;  /* 0x000000988744723e */ /* 0x000fe400000010ff */
[----:B------:R-:W-:Y:S01]  /*9c70*/  F2FP.BF16.PACK_AB R70, R151, R134 ;  /* 0x000000869746723e */ /* 0x000fe200000010ff */
[----:B------:R-:W2:Y:S02]  /*9c80*/  LDSM.16.MT88.4 R80, [R208+0x7000] ;  /* 0x00700000d050783b */ /* 0x000ea40000004200 */
[----:B------:R-:W-:Y:S02]  /*9c90*/  F2FP.BF16.PACK_AB R69, R132, R133 ;  /* 0x000000858445723e */ /* 0x000fe400000010ff */
[C---:B------:R-:W-:Y:S02]  /*9ca0*/  F2FP.BF16.PACK_AB R71, R149.reuse, R150 ;  /* 0x000000969547723e */ /* 0x040fe400000010ff */
[----:B---3--:R-:W-:Y:S05]  /*9cb0*/  F2FP.BF16.PACK_AB R115, R116, R118 ;  /* 0x000000767473723e */ /* 0x008fea00000010ff */
[C---:B-1----:R-:W-:Y:S08]  /*9cc0*/  HMMA.16816.F32.BF16 R4, R68.reuse, R72, R4 ;  /* 0x000000484404723c */ /* 0x042ff00000041804 */
[C---:B------:R-:W-:Y:S01]  /*9cd0*/  HMMA.16816.F32.BF16 R8, R68.reuse, R74, R8 ;  /* 0x0000004a4408723c */ /* 0x040fe20000041808 */
[----:B------:R-:W1:Y:S07]  /*9ce0*/  LDSM.16.MT88.4 R72, [R209+0x7000] ;  /* 0x00700000d148783b */ /* 0x000e6e0000004200 */
        /* <DEDUP_REMOVED lines=10> */
[C---:B------:R-:W-:Y:S01]  /*9d90*/  HMMA.16816.F32.BF16 R40, R68.reuse, R82, R40 ;  /* 0x000000524428723c */ /* 0x040fe20000041828 */
[----:B------:R-:W2:Y:S07]  /*9da0*/  LDSM.16.MT88.4 R80, [R210+0x3800] ;  /* 0x00380000d250783b */ /* 0x000eae0000004200 */
[C---:B------:R-:W-:Y:S08]  /*9db0*/  HMMA.16816.F32.BF16 R44, R68.reuse, R92, R44 ;  /* 0x0000005c442c723c */ /* 0x040ff0000004182c */
[C---:B------:R-:W-:Y:S08]  /*9dc0*/  HMMA.16816.F32.BF16 R48, R68.reuse, R94, R48 ;  /* 0x0000005e4430723c */ /* 0x040ff00000041830 */
[C---:B-1----:R-:W-:Y:S08]  /*9dd0*/  HMMA.16816.F32.BF16 R52, R68.reuse, R72, R52 ;  /* 0x000000484434723c */ /* 0x042ff00000041834 */
[C---:B------:R-:W-:Y:S08]  /*9de0*/  HMMA.16816.F32.BF16 R56, R68.reuse, R74, R56 ;  /* 0x0000004a4438723c */ /* 0x040ff00000041838 */
[C---:B---3--:R-:W-:Y:S08]  /*9df0*/  HMMA.16816.F32.BF16 R60, R68.reuse, R76, R60 ;  /* 0x0000004c443c723c */ /* 0x048ff0000004183c */
[----:B------:R-:W-:Y:S08]  /*9e00*/  HMMA.16816.F32.BF16 R64, R68, R78, R64 ;  /* 0x0000004e4440723c */ /* 0x000ff00000041840 */
[C---:B------:R-:W-:Y:S01]  /*9e10*/  HMMA.16816.F32.BF16 R120, R112.reuse, R124, R4 ;  /* 0x0000007c7078723c */ /* 0x040fe20000041804 */
[----:B------:R-:W1:Y:S07]  /*9e20*/  LDSM.16.MT88.4 R4, [R211+0x7800] ;  /* 0x00780000d304783b */ /* 0x000e6e0000004200 */
[C---:B------:R-:W-:Y:S01]  /*9e30*/  HMMA.16816.F32.BF16 R124, R112.reuse, R126, R8 ;  /* 0x0000007e707c723c */ /* 0x040fe20000041808 */
[----:B------:R-:W3:Y:S07]  /*9e40*/  LDL R8, [R1+0xc] ;  /* 0x00000c0001087983 */ /* 0x000eee0000100800 */
        /* <DEDUP_REMOVED lines=18> */
[----:B------:R-:W-:Y:S02]  /*9f70*/  FADD.FTZ R2, R145, R2 ;  /* 0x0000000291027221 */ /* 0x000fe40000010000 */
[----:B------:R-:W-:Y:S01]  /*9f80*/  FADD.FTZ R0, R119, R0 ;  /* 0x0000000077007221 */ /* 0x000fe20000010000 */
[----:B------:R-:W-:Y:S01]  /*9f90*/  MOV R119, R3 ;  /* 0x0000000300777202 */ /* 0x000fe20000000f00 */
[----:B------:R-:W-:Y:S02]  /*9fa0*/  FADD.FTZ R2, R148, R2 ;  /* 0x0000000294027221 */ /* 0x000fe40000010000 */
[----:B------:R-:W-:Y:S01]  /*9fb0*/  FADD.FTZ R0, R118, R0 ;  /* 0x0000000076007221 */ /* 0x000fe20000010000 */
[----:B------:R-:W-:Y:S02]  /*9fc0*/  MOV R118, R117 ;  /* 0x0000007500767202 */ /* 0x000fe40000000f00 */
[----:B------:R1:W-:Y:S01]  /*9fd0*/  STL [R1], R2 ;  /* 0x0000000201007387 */ /* 0x0003e20000100800 */
[----:B------:R-:W-:Y:S05]  /*9fe0*/  FADD.FTZ R0, R116, R0 ;  /* 0x0000000074007221 */ /* 0x000fea0000010000 */
[----:B------:R1:W-:Y:S01]  /*9ff0*/  STL [R1+0x4], R0 ;  /* 0x0000040001007387 */ /* 0x0003e20000100800 */
[C---:B---3--:R-:W-:Y:S02]  /*a000*/  ISETP.GT.AND P0, PT, R223.reuse, R8, PT ;  /* 0x00000008df00720c */ /* 0x048fe40003f04270 */
[----:B------:R-:W-:Y:S02]  /*a010*/  IADD3 R223, R223, -0x1, RZ ;  /* 0xffffffffdfdf7810 */ /* 0x000fe40007ffe0ff */
[----:B------:R-:W-:Y:S09]  /*a020*/  MOV R8, R3 ;  /* 0x0000000300087202 */ /* 0x000ff20000000f00 */
[----:B-1----:R-:W-:-:S05]  /*a030*/  @P0 BRA `(.L_x_2644) ;  /* 0xffffbb7000000947 */ /* 0x002fca000383ffff */
.L_x_2633:
[----:B------:R-:W-:-:S13]  /*a040*/  ISETP.GE.AND P0, PT, R223, RZ, PT ;  /* 0x000000ffdf00720c */ /* 0x000fda0003f06270 */
[----:B------:R-:W-:Y:S05]  /*a050*/  @!P0 BRA `(.L_x_2645) ;  /* 0x00003a4000008947 */ /* 0x000fea0003800000 */
[----:B------:R-:W-:Y:S02]  /*a060*/  MOV R119, R8 ;  /* 0x0000000800777202 */ /* 0x000fe40000000f00 */
[----:B------:R-:W-:Y:S02]  /*a070*/  MOV R118, R117 ;  /* 0x0000007500767202 */ /* 0x000fe40000000f00 */
.L_x_2652:
        /* <DEDUP_REMOVED lines=9> */
[C---:B------:R-:W-:Y:S01]  /*a110*/  IADD3 R212, R204.reuse, 0x7800, RZ ;  /* 0x00007800ccd47810 */ /* 0x040fe20007ffe0ff */
[----:B------:R-:W-:Y:S01]  /*a120*/  IMAD.SHL.U32 R220, R237, 0x2, RZ ;  /* 0x00000002eddc7824 */ /* 0x000fe200078e00ff */
[----:B------:R-:W-:Y:S01]  /*a130*/  IADD3 R203, R204, 0x7000, RZ ;  /* 0x00007000cccb7810 */ /* 0x000fe20007ffe0ff */
[----:B------:R-:W-:Y:S01]  /*a140*/  IMAD R0, R222, c[0x0][0x20c], R0 ;  /* 0x00008300de007a24 */ /* 0x000fe200078e0200 */
[----:B------:R-:W-:Y:S01]  /*a150*/  IADD3 R202, R204, 0x6800, RZ ;  /* 0x00006800ccca7810 */ /* 0x000fe20007ffe0ff */
[----:B------:R-:W-:Y:S01]  /*a160*/  IMAD.SHL.U32 R55, R226, 0x2, RZ ;  /* 0x00000002e2377824 */ /* 0x000fe200078e00ff */
[C---:B------:R-:W-:Y:S01]  /*a170*/  IADD3 R201, R204.reuse, 0x6000, RZ ;  /* 0x00006000ccc97810 */ /* 0x040fe20007ffe0ff */
[----:B------:R-:W-:Y:S01]  /*a180*/  IMAD.IADD R3, R3, 0x1, R0 ;  /* 0x0000000103037824 */ /* 0x000fe200078e0200 */
[----:B------:R-:W-:Y:S02]  /*a190*/  SHF.R.S32.HI R0, RZ, 0x1f, R221 ;  /* 0x0000001fff007819 */ /* 0x000fe400000114dd */
[C---:B------:R-:W-:Y:S01]  /*a1a0*/  IADD3 R200, R204.reuse, 0x5800, RZ ;  /* 0x00005800ccc87810 */ /* 0x040fe20007ffe0ff */
        /* <DEDUP_REMOVED lines=31> */
.L_x_2695:
        /* <DEDUP_REMOVED lines=17> */
[----:B------:R1:W2:Y:S07]  /*a4b0*/  SHFL.IDX PT, R62, R28, 0x3, 0x181f ;  /* 0x00781f001c3e7f89 */ /* 0x0002ae00000e0000 */
[----:B------:R2:W2:Y:S01]  /*a4c0*/  SHFL.IDX PT, R61, R36, 0x3, 0x181f ;  /* 0x00781f00243d7f89 */ /* 0x0004a200000e0000 */
[CC--:B---3--:R-:W-:Y:S03]  /*a4d0*/  IADD3 R2, P4, R38.reuse, R55.reuse, RZ ;  /* 0x0000003726027210 */ /* 0x0c8fe60007f9e0ff */
[-C--:B------:R-:W-:Y:S02]  /*a4e0*/  IADD3 R38, P5, R38, R220.reuse, RZ ;  /* 0x000000dc26267210 */ /* 0x080fe40007fbe0ff */
[C---:B--2---:R-:W-:Y:S01]  /*a4f0*/  IMAD.X R3, R29.reuse, 0x1, R44, P4 ;  /* 0x000000011d037824 */ /* 0x044fe200020e062c */
[CC--:B----4-:R-:W-:Y:S02]  /*a500*/  IADD3 R52, P4, R46.reuse, R55.reuse, RZ ;  /* 0x000000372e347210 */ /* 0x0d0fe40007f9e0ff */
[----:B------:R-:W-:Y:S01]  /*a510*/  IMAD.X R39, R29, 0x1, R60, P5 ;  /* 0x000000011d277824 */ /* 0x000fe200028e063c */
[-C--:B------:R-:W-:Y:S01]  /*a520*/  IADD3 R46, P5, R46, R220.reuse, RZ ;  /* 0x000000dc2e2e7210 */ /* 0x080fe20007fbe0ff */
[----:B------:R2:W-:Y:S01]  /*a530*/  LDGSTS.E.BYPASS.LTC128B.128 [R219+0x100], [R2.64], !P0 ;  /* 0x0010000002db7fae */ /* 0x0005e2000c101d46 */
[C---:B-----5:R-:W-:Y:S03]  /*a540*/  IMAD.X R53, R37.reuse, 0x1, R44, P4 ;  /* 0x0000000125357824 */ /* 0x060fe600020e062c */
[----:B------:R-:W-:Y:S01]  /*a550*/  IMAD.X R47, R37, 0x1, R60, P5 ;  /* 0x00000001252f7824 */ /* 0x000fe200028e063c */
[C---:B-1----:R-:W-:Y:S01]  /*a560*/  HMMA.16816.F32.BF16 R28, R136.reuse, R32, RZ ;  /* 0x00000020881c723c */ /* 0x042fe200000418ff */
[C---:B------:R-:W-:Y:S01]  /*a570*/  ISETP.NE.U32.AND P5, PT, R63.reuse, RZ, PT ;  /* 0x000000ff3f00720c */ /* 0x040fe20003fa5070 */
[----:B------:R1:W-:Y:S01]  /*a580*/  LDGSTS.E.BYPASS.LTC128B.128 [R219+0x4100], [R38.64], !P2 ;  /* 0x0410000026db7fae */ /* 0x0003e2000d101d46 */
[----:B------:R-:W-:Y:S04]  /*a590*/  IADD3 R63, -R63, 0x10, RZ ;  /* 0x000000103f3f7810 */ /* 0x000fe80007ffe1ff */
[----:B------:R-:W-:Y:S01]  /*a5a0*/  LOP3.LUT R63, R63, 0xf, RZ, 0xc0, !PT ;  /* 0x0000000f3f3f7812 */ /* 0x000fe200078ec0ff */
[C---:B------:R-:W-:Y:S01]  /*a5b0*/  HMMA.16816.F32.BF16 R32, R136.reuse, R34, RZ ;  /* 0x000000228820723c */ /* 0x040fe200000418ff */
[----:B------:R3:W-:Y:S07]  /*a5c0*/  LDGSTS.E.BYPASS.LTC128B.128 [R219+0x1100], [R52.64], !P0 ;  /* 0x0110000034db7fae */ /* 0x0007ee000c101d46 */
[----:B------:R4:W-:Y:S01]  /*a5d0*/  LDGSTS.E.BYPASS.LTC128B.128 [R219+0x5100], [R46.64], !P2 ;  /* 0x051000002edb7fae */ /* 0x0009e2000d101d46 */
[C---:B--2---:R-:W-:Y:S05]  /*a5e0*/  IADD3 R2, P4, R45.reuse, R55, RZ ;  /* 0x000000372d027210 */ /* 0x044fea0007f9e0ff */
[----:B------:R-:W-:Y:S01]  /*a5f0*/  IMAD.X R3, R54, 0x1, R44, P4 ;  /* 0x0000000136037824 */ /* 0x000fe200020e062c */
[C---:B-1----:R-:W-:Y:S04]  /*a600*/  HMMA.16816.F32.BF16 R36, R136.reuse, R40, RZ ;  /* 0x000000288824723c */ /* 0x042fe800000418ff */
[----:B------:R1:W-:Y:S01]  /*a610*/  LDGSTS.E.BYPASS.LTC128B.128 [R219+0x2100], [R2.64], !P0 ;  /* 0x0210000002db7fae */ /* 0x0003e2000c101d46 */
[----:B---3--:R-:W-:Y:S03]  /*a620*/  IADD3 R52, -R218, 0x10, RZ ;  /* 0x00000010da347810 */ /* 0x008fe60007ffe1ff */
[C---:B------:R-:W-:Y:S01]  /*a630*/  HMMA.16816.F32.BF16 R40, R136.reuse, R42, RZ ;  /* 0x0000002a8828723c */ /* 0x040fe200000418ff */
[----:B------:R-:W-:Y:S03]  /*a640*/  LOP3.LUT R52, R52, 0xf, RZ, 0xc0, !PT ;  /* 0x0000000f34347812 */ /* 0x000fe600078ec0ff */
[----:B-1----:R-:W-:Y:S05]  /*a650*/  IADD3 R2, P0, R45, R220, RZ ;  /* 0x000000dc2d027210 */ /* 0x002fea0007f1e0ff */
[----:B------:R-:W-:Y:S03]  /*a660*/  IMAD.X R3, R54, 0x1, R60, P0 ;  /* 0x0000000136037824 */ /* 0x000fe600000e063c */
[-C--:B------:R-:W-:Y:S02]  /*a670*/  IADD3 R52, P4, P0, R52, R62.reuse, R55 ;  /* 0x0000003e34347210 */ /* 0x080fe4000789e037 */
[----:B------:R1:W-:Y:S02]  /*a680*/  LDGSTS.E.BYPASS.LTC128B.128 [R219+0x6100], [R2.64], !P2 ;  /* 0x0610000002db7fae */ /* 0x0003e4000d101d46 */
[-C--:B------:R-:W-:Y:S02]  /*a690*/  IADD3.X R53, RZ, R61.reuse, R44, P4, P0 ;  /* 0x0000003dff357210 */ /* 0x080fe400027e042c */
[C---:B----4-:R-:W-:Y:S01]  /*a6a0*/  HMMA.16816.F32.BF16 R44, R136.reuse, R48, RZ ;  /* 0x00000030882c723c */ /* 0x050fe200000418ff */
[----:B------:R-:W-:Y:S02]  /*a6b0*/  IADD3 R62, P4, P0, R63, R62, R220 ;  /* 0x0000003e3f3e7210 */ /* 0x000fe4000789e0dc */
[----:B------:R2:W-:Y:S02]  /*a6c0*/  LDGSTS.E.BYPASS.LTC128B.128.ZFILL [R219+0x3100], [R52.64], P6 ;  /* 0x0310000034db7fae */ /* 0x0005e4000b141d46 */
[----:B------:R-:W-:Y:S02]  /*a6d0*/  IADD3.X R63, RZ, R61, R60, P4, P0 ;  /* 0x0000003dff3f7210 */ /* 0x000fe400027e043c */
[----:B------:R-:W-:Y:S01]  /*a6e0*/  ISETP.GE.AND P0, PT, R223, 0x1, PT ;  /* 0x00000001df00780c */ /* 0x000fe20003f06270 */
[C---:B------:R-:W-:Y:S02]  /*a6f0*/  HMMA.16816.F32.BF16 R48, R136.reuse, R50, RZ ;  /* 0x000000328830723c */ /* 0x040fe400000418ff */
[----:B------:R3:W-:Y:S07]  /*a700*/  LDGSTS.E.BYPASS.LTC128B.128.ZFILL [R219+0x7100], [R62.64], P5 ;  /* 0x071000003edb7fae */ /* 0x0007ee000a941d46 */
        /* <DEDUP_REMOVED lines=25> */
[----:B------:R-:W-:Y:S07]  /*a8a0*/  LDSM.16.M88.4 R168, [R206+-0x3800] ;  /* 0xffc80000cea8783b */ /* 0x000fee0000000200 */
        /* <DEDUP_REMOVED lines=21> */
[C---:B--2---:R-:W-:Y:S08]  /*aa00*/  HMMA.16816.F32.BF16 R52, R176.reuse, R144, R52 ;  /* 0x00000090b034723c */ /* 0x044ff00000041834 */
[C---:B------:R-:W-:Y:S01]  /*aa10*/  HMMA.16816.F32.BF16 R56, R176.reuse, R146, R56 ;  /* 0x00000092b038723c */ /* 0x040fe20000041838 */
[----:B------:R-:W2:Y:S07]  /*aa20*/  LDSM.16.M88.4 R144, [R206+-0x1800] ;  /* 0xffe80000ce90783b */ /* 0x000eae0000000200 */
[C---:B---3--:R-:W-:Y:S08]  /*aa30*/  HMMA.16816.F32.BF16 R60, R176.reuse, R148, R60 ;  /* 0x00000094b03c723c */ /* 0x048ff0000004183c */
[----:B------:R-:W-:Y:S01]  /*aa40*/  HMMA.16816.F32.BF16 R64, R176, R150, R64 ;  /* 0x00000096b040723c */ /* 0x000fe20000041840 */
[----:B------:R-:W3:Y:S07]  /*aa50*/  LDSM.16.M88.4 R148, [R206+-0x1000] ;  /* 0xfff00000ce94783b */ /* 0x000eee0000000200 */
[C---:B----4-:R-:W-:Y:S08]  /*aa60*/  HMMA.16816.F32.BF16 R4, R180.reuse, R152, R4 ;  /* 0x00000098b404723c */ /* 0x050ff00000041804 */
[C---:B------:R-:W-:Y:S01]  /*aa70*/  HMMA.16816.F32.BF16 R8, R180.reuse, R154, R8 ;  /* 0x0000009ab408723c */ /* 0x040fe20000041808 */
[----:B------:R-:W4:Y:S07]  /*aa80*/  LDSM.16.M88.4 R152, [R206+-0x800] ;  /* 0xfff80000ce98783b */ /* 0x000f2e0000000200 */
[C---:B------:R-:W-:Y:S08]  /*aa90*/  HMMA.16816.F32.BF16 R12, R180.reuse, R168, R12 ;  /* 0x000000a8b40c723c */ /* 0x040ff0000004180c */
[C---:B------:R-:W-:Y:S01]  /*aaa0*/  HMMA.16816.F32.BF16 R16, R180.reuse, R170, R16 ;  /* 0x000000aab410723c */ /* 0x040fe20000041810 */
[----:B------:R-:W-:Y:S07]  /*aab0*/  LDSM.16.M88.4 R168, [R205+0x4800] ;  /* 0x00480000cda8783b */ /* 0x000fee0000000200 */
        /* <DEDUP_REMOVED lines=21> */
[C---:B------:R-:W-:Y:S08]  /*ac10*/  HMMA.16816.F32.BF16 R12, R184.reuse, R168, R12 ;  /* 0x000000a8b80c723c */ /* 0x040ff0000004180c */
[C---:B------:R-:W-:Y:S01]  /*ac20*/  HMMA.16816.F32.BF16 R16, R184.reuse, R170, R16 ;  /* 0x000000aab810723c */ /* 0x040fe20000041810 */
[----:B------:R-:W-:Y:S07]  /*ac30*/  LDSM.16.M88.4 R168, [R116] ;  /* 0x0000000074a8783b */ /* 0x000fee0000000200 */
[C---:B-1----:R-:W-:Y:S08]  /*ac40*/  HMMA.16816.F32.BF16 R20, R184.reuse, R160, R20 ;  /* 0x000000a0b814723c */ /* 0x042ff00000041814 */
[C---:B------:R-:W-:Y:S01]  /*ac50*/  HMMA.16816.F32.BF16 R24, R184.reuse, R162, R24 ;  /* 0x000000a2b818723c */ /* 0x040fe20000041818 */
[----:B------:R-:W1:Y:S07]  /*ac60*/  LDSM.16.M88.4 R160, [R0] ;  /* 0x0000000000a0783b */ /* 0x000e6e0000000200 */
[C---:B------:R-:W-:Y:S08]  /*ac70*/  HMMA.16816.F32.BF16 R28, R184.reuse, R164, R28 ;  /* 0x000000a4b81c723c */ /* 0x040ff0000004181c */
        /* <DEDUP_REMOVED lines=11> */
[C---:B-----5:R-:W-:Y:S01]  /*ad30*/  HMMA.16816.F32.BF16 R60, R184.reuse, R156, R60 ;  /* 0x0000009cb83c723c */ /* 0x060fe2000004183c */
[----:B------:R-:W-:Y:S07]  /*ad40*/  LDSM.16.M88.4 R200, [R207+0x5800] ;  /* 0x00580000cfc8783b */ /* 0x000fee0000000200 */
[----:B------:R-:W-:Y:S01]  /*ad50*/  HMMA.16816.F32.BF16 R64, R184, R158, R64 ;  /* 0x0000009eb840723c */ /* 0x000fe20000041840 */
[----:B------:R-:W5:Y:S07]  /*ad60*/  LDSM.16.M88.4 R156, [R212] ;  /* 0x00000000d49c783b */ /* 0x000f6e0000000200 */
        /* <DEDUP_REMOVED lines=23> */
[----:B------:R-:W5:Y:S07]  /*aee0*/  LDSM.16.M88.4 R156, [R206] ;  /* 0x00000000ce9c783b */ /* 0x000f6e0000000200 */
        /* <DEDUP_REMOVED lines=17> */
[----:B------:R-:W1:Y:S07]  /*b000*/  LDSM.16.M88.4 R144, [R206+0x800] ;  /* 0x00080000ce90783b */ /* 0x000e6e0000000200 */
[C---:B---3--:R-:W-:Y:S08]  /*b010*/  HMMA.16816.F32.BF16 R52, R192.reuse, R148, R52 ;  /* 0x00000094c034723c */ /* 0x048ff00000041834 */
[C---:B------:R-:W-:Y:S01]  /*b020*/  HMMA.16816.F32.BF16 R56, R192.reuse, R150, R56 ;  /* 0x00000096c038723c */ /* 0x040fe20000041838 */
[----:B------:R-:W2:Y:S01]  /*b030*/  LDSM.16.M88.4 R148, [R206+0x3800] ;  /* 0x00380000ce94783b */ /* 0x000ea20000000200 */
[----:B------:R-:W-:Y:S06]  /*b040*/  DEPBAR.LE SB0, 0x0 ;  /* 0x000080000000791a */ /* 0x000fec0000000000 */
[C---:B----4-:R-:W-:Y:S01]  /*b050*/  HMMA.16816.F32.BF16 R60, R192.reuse, R152, R60 ;  /* 0x00000098c03c723c */ /* 0x050fe2000004183c */
[----:B------:R-:W-:Y:S07]  /*b060*/  BAR.SYNC.DEFER_BLOCKING 0x0 ;  /* 0x0000000000007b1d */ /* 0x000fee0000010000 */
[----:B------:R-:W-:Y:S08]  /*b070*/  HMMA.16816.F32.BF16 R64, R192, R154, R64 ;  /* 0x0000009ac040723c */ /* 0x000ff00000041840 */
[C---:B-----5:R-:W-:Y:S08]  /*b080*/  HMMA.16816.F32.BF16 R4, R196.reuse, R156, R4 ;  /* 0x0000009cc404723c */ /* 0x060ff00000041804 */
        /* <DEDUP_REMOVED lines=15> */
[----:B------:R-:W-:Y:S07]  /*b180*/  @!UPT UIADD3 URZ, URZ, URZ, URZ ;  /* 0x0000003f3f3ff290 */ /* 0x000fee000fffe03f */
[----:B------:R-:W-:-:S11]  /*b190*/  @!P0 BRA `(.L_x_2648) ;  /* 0x0000051000008947 */ /* 0x000fd60003800000 */
[----:B------:R-:W-:Y:S01]  /*b1a0*/  IMAD.MOV.U32 R221, RZ, RZ, RZ ;  /* 0x000000ffffdd7224 */ /* 0x000fe200078e00ff */
        /* <DEDUP_REMOVED lines=39> */
.L_x_2696:
[----:B------:R-:W-:-:S05]  /*b420*/  BRA.DIV ~URZ, `(.L_x_2650) ;  /* 0x00006d527f007947 */ /* 0x000fca000b800000 */
[----:B------:R-:W3:Y:S01]  /*b430*/  SHFL.IDX PT, R146, R116, RZ, 0x181f ;  /* 0x00181fff74927589 */ /* 0x000ee200000e0000 */
[C---:B------:R-:W-:Y:S02]  /*b440*/  IADD3 R2, -R218.reuse, 0x10, RZ ;  /* 0x00000010da027810 */ /* 0x040fe40007ffe1ff */
[----:B------:R-:W-:Y:S01]  /*b450*/  ISETP.NE.U32.AND P0, PT, R218, RZ, PT ;  /* 0x000000ffda00720c */ /* 0x000fe20003f05070 */
[----:B------:R-:W4:Y:S01]  /*b460*/  SHFL.IDX PT, R3, R116, 0x1, 0x181f ;  /* 0x00381f0074037f89 */ /* 0x000f2200000e0000 */
[----:B------:R-:W-:Y:S03]  /*b470*/  LOP3.LUT R2, R2, 0xf, RZ, 0xc0, !PT ;  /* 0x0000000f02027812 */ /* 0x000fe600078ec0ff */
[----:B------:R-:W5:Y:S04]  /*b480*/  SHFL.IDX PT, R153, R0, 0x1, 0x181f ;  /* 0x00381f0000997f89 */ /* 0x000f6800000e0000 */
[----:B------:R-:W1:Y:S04]  /*b490*/  SHFL.IDX PT, R152, R116, 0x2, 0x181f ;  /* 0x00581f0074987f89 */ /* 0x000e6800000e0000 */
[----:B------:R-:W2:Y:S04]  /*b4a0*/  SHFL.IDX PT, R154, R0, 0x2, 0x181f ;  /* 0x00581f00009a7f89 */ /* 0x000ea800000e0000 */
[----:B-1----:R-:W1:Y:S04]  /*b4b0*/  SHFL.IDX PT, R0, R0, 0x3, 0x181f ;  /* 0x00781f0000007f89 */ /* 0x002e6800000e0000 */
[----:B------:R-:W1:Y:S01]  /*b4c0*/  SHFL.IDX PT, R116, R116, 0x3, 0x181f ;  /* 0x00781f0074747f89 */ /* 0x000e6200000e0000 */
[----:B---3--:R-:W-:Y:S02]  /*b4d0*/  IADD3 R148, P6, P5, R2, R146, R155 ;  /* 0x0000009202947210 */ /* 0x008fe40007dde09b */
[----:B------:R-:W-:Y:S02]  /*b4e0*/  IADD3 R146, P4, R146, R156, RZ ;  /* 0x0000009c92927210 */ /* 0x000fe40007f9e0ff */
[----:B--2---:R-:W-:Y:S02]  /*b4f0*/  IADD3.X R149, RZ, R145, R117, P6, P5 ;  /* 0x00000091ff957210 */ /* 0x004fe400037ea475 */
[C---:B----4-:R-:W-:Y:S01]  /*b500*/  IADD3 R150, P6, P5, R2.reuse, R3, R155 ;  /* 0x0000000302967210 */ /* 0x050fe20007dde09b */
[--C-:B------:R-:W-:Y:S02]  /*b510*/  IMAD.X R147, R145, 0x1, R144.reuse, P4 ;  /* 0x0000000191937824 */ /* 0x100fe400020e0690 */
[----:B------:R2:W-:Y:S01]  /*b520*/  LDGSTS.E.BYPASS.LTC128B.128.ZFILL [R219+0x8100], [R148.64], P0 ;  /* 0x0810000094db7fae */ /* 0x0005e20008141d46 */
[----:B-----5:R-:W-:Y:S02]  /*b530*/  IADD3.X R151, RZ, R153, R117, P6, P5 ;  /* 0x00000099ff977210 */ /* 0x020fe400037ea475 */
[----:B------:R-:W-:Y:S01]  /*b540*/  IADD3 R2, P6, P5, R2, R152, R155 ;  /* 0x0000009802027210 */ /* 0x000fe20007dde09b */
[----:B------:R3:W-:Y:S04]  /*b550*/  LDGSTS.E.BYPASS.LTC128B.128 [R219+0xc100], [R146.64], !P2 ;  /* 0x0c10000092db7fae */ /* 0x0007e8000d101d46 */
[----:B------:R4:W-:Y:S01]  /*b560*/  LDGSTS.E.BYPASS.LTC128B.128.ZFILL [R219+0x9100], [R150.64], P0 ;  /* 0x0910000096db7fae */ /* 0x0009e20008141d46 */
[----:B--2---:R-:W-:Y:S02]  /*b570*/  IADD3 R148, P4, R3, R156, RZ ;  /* 0x0000009c03947210 */ /* 0x004fe40007f9e0ff */
[----:B------:R-:W-:Y:S03]  /*b580*/  IADD3.X R3, RZ, R154, R117, P6, P5 ;  /* 0x0000009aff037210 */ /* 0x000fe600037ea475 */
[--C-:B------:R-:W-:Y:S01]  /*b590*/  IMAD.X R149, R153, 0x1, R144.reuse, P4 ;  /* 0x0000000199957824 */ /* 0x100fe200020e0690 */
[----:B---3--:R-:W-:Y:S04]  /*b5a0*/  IADD3 R146, P4, R152, R156, RZ ;  /* 0x0000009c98927210 */ /* 0x008fe80007f9e0ff */
[----:B------:R4:W-:Y:S01]  /*b5b0*/  LDGSTS.E.BYPASS.LTC128B.128 [R219+0xd100], [R148.64], !P2 ;  /* 0x0d10000094db7fae */ /* 0x0009e2000d101d46 */
[----:B------:R-:W-:Y:S03]  /*b5c0*/  IMAD.X R147, R154, 0x1, R144, P4 ;  /* 0x000000019a937824 */ /* 0x000fe600020e0690 */
[----:B------:R4:W-:Y:S04]  /*b5d0*/  LDGSTS.E.BYPASS.LTC128B.128.ZFILL [R219+0xa100], [R2.64], P0 ;  /* 0x0a10000002db7fae */ /* 0x0009e80008141d46 */
[----:B------:R4:W-:Y:S02]  /*b5e0*/  LDGSTS.E.BYPASS.LTC128B.128 [R219+0xe100], [R146.64], !P2 ;  /* 0x0e10000092db7fae */ /* 0x0009e4000d101d46 */
.L_x_2697:
[C---:B-1--4-:R-:W-:Y:S02]  /*b5f0*/  IADD3 R3, -R218.reuse, 0x10, RZ ;  /* 0x00000010da037810 */ /* 0x052fe40007ffe1ff */
        /* <DEDUP_REMOVED lines=11> */
.L_x_2648:
[----:B------:R-:W-:Y:S05]  /*b6b0*/  BSYNC B0 ;  /* 0x0000000000007941 */ /* 0x000fea0003800000 */
.L_x_2647:
        /* <DEDUP_REMOVED lines=72> */
[----:B-1----:R-:W-:Y:S04]  /*bb40*/  FMNMX.FTZ R117, R117, R2, !PT ;  /* 0x0000000275757209 */ /* 0x002fe80007810000 */
.L_x_2698:
[----:B---3--:R-:W-:Y:S01]  /*bb50*/  FMNMX.FTZ R3, R0, R116, !PT ;  /* 0x0000007400037209 */ /* 0x008fe20007810000 */
[C---:B------:R-:W-:Y:S01]  /*bb60*/  FADD.FTZ R2, -R117.reuse, R118 ;  /* 0x0000007675027221 */ /* 0x040fe20000010100 */
[----:B------:R-:W-:Y:S01]  /*bb70*/  WARPSYNC 0xffffffff ;  /* 0xffffffff00007948 */ /* 0x000fe20003800000 */
[----:B------:R-:W-:Y:S01]  /*bb80*/  FMUL.FTZ R156, R117, c[0x0][0x2d0] ;  /* 0x0000b400759c7a20 */ /* 0x000fe20000410000 */
[----:B------:R-:W1:Y:S01]  /*bb90*/  LDSM.16.MT88.4 R148, [R208] ;  /* 0x00000000d094783b */ /* 0x000e620000004200 */
[----:B------:R-:W-:Y:S01]  /*bba0*/  FADD.FTZ R0, -R3, R119 ;  /* 0x0000007703007221 */ /* 0x000fe20000010100 */
[----:B------:R-:W-:Y:S01]  /*bbb0*/  ISETP.GT.AND P0, PT, R223, RZ, PT ;  /* 0x000000ffdf00720c */ /* 0x000fe20003f04270 */
[----:B------:R-:W-:Y:S02]  /*bbc0*/  FMUL.FTZ R118, R3, c[0x0][0x2d0] ;  /* 0x0000b40003767a20 */ /* 0x000fe40000410000 */
[----:B------:R-:W-:Y:S02]  /*bbd0*/  FMUL.FTZ R2, R2, c[0x0][0x2d0] ;  /* 0x0000b40002027a20 */ /* 0x000fe40000410000 */
[----:B------:R-:W-:Y:S01]  /*bbe0*/  FMUL.FTZ R0, R0, c[0x0][0x2d0] ;  /* 0x0000b40000007a20 */ /* 0x000fe20000410000 */
[----:B------:R-:W3:Y:S01]  /*bbf0*/  LDSM.16.MT88.4 R152, [R210] ;  /* 0x00000000d298783b */ /* 0x000ee20000004200 */
[--C-:B------:R-:W-:Y:S02]  /*bc00*/  FFMA.FTZ R6, R6, c[0x0][0x2d0], -R118.reuse ;  /* 0x0000b40006067a23 */ /* 0x100fe40000010876 */
[----:B------:R-:W-:Y:S01]  /*bc10*/  FFMA.FTZ R7, R7, c[0x0][0x2d0], -R118 ;  /* 0x0000b40007077a23 */ /* 0x000fe20000010876 */
[----:B------:R-:W4:Y:S01]  /*bc20*/  MUFU.EX2 R2, R2 ;  /* 0x0000000200027308 */ /* 0x000f220000000800 */
[--C-:B------:R-:W-:Y:S02]  /*bc30*/  FFMA.FTZ R4, R4, c[0x0][0x2d0], -R156.reuse ;  /* 0x0000b40004047a23 */ /* 0x100fe4000001089c */
[----:B------:R-:W-:Y:S01]  /*bc40*/  FFMA.FTZ R5, R5, c[0x0][0x2d0], -R156 ;  /* 0x0000b40005057a23 */ /* 0x000fe2000001089c */
[----:B------:R-:W5:Y:S01]  /*bc50*/  LDL.LU R203, [R1] ;  /* 0x0000000001cb7983 */ /* 0x000f620000300800 */
[--C-:B------:R-:W-:Y:S02]  /*bc60*/  FFMA.FTZ R10, R10, c[0x0][0x2d0], -R118.reuse ;  /* 0x0000b4000a0a7a23 */ /* 0x100fe40000010876 */
[----:B------:R-:W-:Y:S02]  /*bc70*/  FFMA.FTZ R11, R11, c[0x0][0x2d0], -R118 ;  /* 0x0000b4000b0b7a23 */ /* 0x000fe40000010876 */
[--C-:B------:R-:W-:Y:S01]  /*bc80*/  FFMA.FTZ R8, R8, c[0x0][0x2d0], -R156.reuse ;  /* 0x0000b40008087a23 */ /* 0x100fe2000001089c */
[----:B------:R4:W-:Y:S01]  /*bc90*/  MUFU.EX2 R166, R4 ;  /* 0x0000000400a67308 */ /* 0x0009e20000000800 */
[----:B------:R-:W-:Y:S02]  /*bca0*/  FFMA.FTZ R9, R9, c[0x0][0x2d0], -R156 ;  /* 0x0000b40009097a23 */ /* 0x000fe4000001089c */
[--C-:B------:R-:W-:Y:S02]  /*bcb0*/  FFMA.FTZ R14, R14, c[0x0][0x2d0], -R118.reuse ;  /* 0x0000b4000e0e7a23 */ /* 0x100fe40000010876 */
[----:B------:R-:W-:Y:S02]  /*bcc0*/  FFMA.FTZ R15, R15, c[0x0][0x2d0], -R118 ;  /* 0x0000b4000f0f7a23 */ /* 0x000fe40000010876 */
        /* <DEDUP_REMOVED lines=8> */
[----:B------:R-:W-:Y:S01]  /*bd50*/  MUFU.EX2 R0, R0 ;  /* 0x0000000000007308 */ /* 0x000fe20000000800 */
[--C-:B------:R-:W-:Y:S02]  /*bd60*/  FFMA.FTZ R27, R27, c[0x0][0x2d0], -R118.reuse ;  /* 0x0000b4001b1b7a23 */ /* 0x100fe40000010876 */
[--C-:B------:R-:W-:Y:S02]  /*bd70*/  FFMA.FTZ R22, R22, c[0x0][0x2d0], -R118.reuse ;  /* 0x0000b40016167a23 */ /* 0x100fe40000010876 */
[----:B------:R-:W-:Y:S02]  /*bd80*/  FFMA.FTZ R23, R23, c[0x0][0x2d0], -R118 ;  /* 0x0000b40017177a23 */ /* 0x000fe40000010876 */
[--C-:B------:R-:W-:Y:S02]  /*bd90*/  FFMA.FTZ R28, R28, c[0x0][0x2d0], -R156.reuse ;  /* 0x0000b4001c1c7a23 */ /* 0x100fe4000001089c */
[----:B------:R-:W-:Y:S01]  /*bda0*/  FFMA.FTZ R29, R29, c[0x0][0x2d0], -R156 ;  /* 0x0000b4001d1d7a23 */ /* 0x000fe2000001089c */
[----:B------:R-:W-:Y:S01]  /*bdb0*/  MUFU.EX2 R172, R6 ;  /* 0x0000000600ac7308 */ /* 0x000fe20000000800 */
[--C-:B------:R-:W-:Y:S02]  /*bdc0*/  FFMA.FTZ R30, R30, c[0x0][0x2d0], -R118.reuse ;  /* 0x0000b4001e1e7a23 */ /* 0x100fe40000010876 */
[----:B------:R-:W-:Y:S02]  /*bdd0*/  FFMA.FTZ R31, R31, c[0x0][0x2d0], -R118 ;  /* 0x0000b4001f1f7a23 */ /* 0x000fe40000010876 */
[--C-:B------:R-:W-:Y:S02]  /*bde0*/  FFMA.FTZ R32, R32, c[0x0][0x2d0], -R156.reuse ;  /* 0x0000b40020207a23 */ /* 0x100fe4000001089c */
[----:B------:R-:W-:Y:S02]  /*bdf0*/  FFMA.FTZ R33, R33, c[0x0][0x2d0], -R156 ;  /* 0x0000b40021217a23 */ /* 0x000fe4000001089c */
[--C-:B------:R-:W-:Y:S01]  /*be00*/  FFMA.FTZ R34, R34, c[0x0][0x2d0], -R118.reuse ;  /* 0x0000b40022227a23 */ /* 0x100fe20000010876 */
[----:B------:R-:W-:Y:S01]  /*be10*/  MUFU.EX2 R174, R7 ;  /* 0x0000000700ae7308 */ /* 0x000fe20000000800 */
[----:B--2---:R-:W-:Y:S02]  /*be20*/  FFMA.FTZ R116, R35, c[0x0][0x2d0], -R118 ;  /* 0x0000b40023747a23 */ /* 0x004fe40000010876 */
        /* <DEDUP_REMOVED lines=8> */
[--C-:B------:R-:W-:Y:S02]  /*beb0*/  FFMA.FTZ R43, R43, c[0x0][0x2d0], -R118.reuse ;  /* 0x0000b4002b2b7a23 */ /* 0x100fe40000010876 */
[--C-:B------:R-:W-:Y:S01]  /*bec0*/  FFMA.FTZ R50, R50, c[0x0][0x2d0], -R118.reuse ;  /* 0x0000b40032327a23 */ /* 0x100fe20000010876 */
[----:B------:R-:W2:Y:S01]  /*bed0*/  MUFU.EX2 R200, R9 ;  /* 0x0000000900c87308 */ /* 0x000ea20000000800 */
[----:B------:R-:W-:Y:S02]  /*bee0*/  FFMA.FTZ R51, R51, c[0x0][0x2d0], -R118 ;  /* 0x0000b40033337a23 */ /* 0x000fe40000010876 */
[--C-:B------:R-:W-:Y:S02]  /*bef0*/  FFMA.FTZ R44, R44, c[0x0][0x2d0], -R156.reuse ;  /* 0x0000b4002c2c7a23 */ /* 0x100fe4000001089c */
[----:B------:R-:W-:Y:S02]  /*bf00*/  FFMA.FTZ R45, R45, c[0x0][0x2d0], -R156 ;  /* 0x0000b4002d2d7a23 */ /* 0x000fe4000001089c */
        /* <DEDUP_REMOVED lines=11> */
[----:B------:R-:W-:Y:S02]  /*bfc0*/  FFMA.FTZ R67, R67, c[0x0][0x2d0], -R118 ;  /* 0x0000b40043437a23 */ /* 0x000fe40000010876 */
[----:B------:R-:W2:Y:S01]  /*bfd0*/  LDL.LU R118, [R1+0x4] ;  /* 0x0000040001767983 */ /* 0x000ea20000300800 */
[--C-:B------:R-:W-:Y:S02]  /*bfe0*/  FFMA.FTZ R16, R16, c[0x0][0x2d0], -R156.reuse ;  /* 0x0000b40010107a23 */ /* 0x100fe4000001089c */
[----:B------:R-:W-:Y:S01]  /*bff0*/  MUFU.EX2 R171, R12 ;  /* 0x0000000c00ab7308 */ /* 0x000fe20000000800 */
        /* <DEDUP_REMOVED lines=15> */
[----:B------:R-:W-:Y:S10]  /*c0f0*/  MUFU.EX2 R165, R15 ;  /* 0x0000000f00a57308 */ /* 0x000ff40000000800 */
        /* <DEDUP_REMOVED lines=11> */
[----:B------:R-:W1:Y:S10]  /*c1b0*/  MUFU.EX2 R162, R21 ;  /* 0x0000001500a27308 */ /* 0x000e740000000800 */
[----:B------:R1:W-:Y:S10]  /*c1c0*/  MUFU.EX2 R158, R22 ;  /* 0x00000016009e7308 */ /* 0x0003f40000000800 */
[----:B------:R-:W1:Y:S10]  /*c1d0*/  MUFU.EX2 R157, R23 ;  /* 0x00000017009d7308 */ /* 0x000e740000000800 */
        /* <DEDUP_REMOVED lines=15> */
[----:B------:R-:W-:Y:S01]  /*c2d0*/  MUFU.EX2 R66, R66 ;  /* 0x0000004200427308 */ /* 0x000fe20000000800 */
[C---:B----4-:R-:W-:Y:S01]  /*c2e0*/  FMUL.FTZ R4, R2.reuse, R120 ;  /* 0x0000007802047220 */ /* 0x050fe20000410000 */
[----:B------:R-:W-:Y:S01]  /*c2f0*/  F2FP.BF16.PACK_AB R144, R175, R166 ;  /* 0x000000a6af90723e */ /* 0x000fe200000010ff */
[----:B------:R-:W-:Y:S01]  /*c300*/  FMUL.FTZ R5, R2, R121 ;  /* 0x0000007902057220 */ /* 0x000fe20000410000 */
[----:B--2---:R-:W-:Y:S01]  /*c310*/  F2FP.BF16.PACK_AB R146, R200, R202 ;  /* 0x000000cac892723e */ /* 0x004fe200000010ff */
[----:B------:R-:W-:Y:S01]  /*c320*/  FMUL.FTZ R6, R0, R122 ;  /* 0x0000007a00067220 */ /* 0x000fe20000410000 */
[----:B------:R-:W-:Y:S01]  /*c330*/  F2FP.BF16.PACK_AB R145, R174, R172 ;  /* 0x000000acae91723e */ /* 0x000fe200000010ff */
[----:B------:R-:W-:Y:S01]  /*c340*/  FMUL.FTZ R7, R0, R123 ;  /* 0x0000007b00077220 */ /* 0x000fe20000410000 */
[----:B-1----:R-:W-:Y:S01]  /*c350*/  F2FP.BF16.PACK_AB R147, R201, R173 ;  /* 0x000000adc993723e */ /* 0x002fe200000010ff */
[----:B------:R-:W1:Y:S01]  /*c360*/  LDSM.16.MT88.4 R120, [R209] ;  /* 0x00000000d178783b */ /* 0x000e620000004200 */
[----:B------:R-:W-:Y:S01]  /*c370*/  FMUL.FTZ R8, R2, R124 ;  /* 0x0000007c02087220 */ /* 0x000fe20000410000 */
[----:B------:R-:W-:Y:S01]  /*c380*/  F2FP.BF16.PACK_AB R20, R162, R161 ;  /* 0x000000a1a214723e */ /* 0x000fe200000010ff */
[----:B------:R-:W-:Y:S01]  /*c390*/  FMUL.FTZ R9, R2, R125 ;  /* 0x0000007d02097220 */ /* 0x000fe20000410000 */
[----:B------:R-:W-:Y:S01]  /*c3a0*/  F2FP.BF16.PACK_AB R22, R159, R160 ;  /* 0x000000a09f16723e */ /* 0x000fe200000010ff */
[C---:B------:R-:W-:Y:S01]  /*c3b0*/  FMUL.FTZ R10, R0.reuse, R126 ;  /* 0x0000007e000a7220 */ /* 0x040fe20000410000 */
[C---:B------:R-:W-:Y:S05]  /*c3c0*/  HMMA.16816.F32.BF16 R4, R144.reuse, R148, R4 ;  /* 0x000000949004723c */ /* 0x040fea0000041804 */
[----:B------:R-:W-:Y:S01]  /*c3d0*/  FMUL.FTZ R11, R0, R127 ;  /* 0x0000007f000b7220 */ /* 0x000fe20000410000 */
[----:B------:R-:W-:Y:S01]  /*c3e0*/  F2FP.BF16.PACK_AB R21, R157, R158 ;  /* 0x0000009e9d15723e */ /* 0x000fe200000010ff */
[----:B------:R-:W2:Y:S01]  /*c3f0*/  LDSM.16.MT88.4 R124, [R213] ;  /* 0x00000000d57c783b */ /* 0x000ea20000004200 */
[C---:B------:R-:W-:Y:S04]  /*c400*/  FMUL.FTZ R12, R2.reuse, R128 ;  /* 0x00000080020c7220 */ /* 0x040fe80000410000 */
[C---:B------:R-:W-:Y:S03]  /*c410*/  HMMA.16816.F32.BF16 R8, R144.reuse, R150, R8 ;  /* 0x000000969008723c */ /* 0x040fe60000041808 */
[C---:B------:R-:W-:Y:S01]  /*c420*/  FMUL.FTZ R68, R2.reuse, R68 ;  /* 0x0000004402447220 */ /* 0x040fe20000410000 */
[----:B------:R-:W4:Y:S01]  /*c430*/  LDSM.16.MT88.4 R148, [R208+0x4000] ;  /* 0x00400000d094783b */ /* 0x000f220000004200 */
[----:B------:R-:W-:Y:S02]  /*c440*/  FMUL.FTZ R69, R2, R69 ;  /* 0x0000004502457220 */ /* 0x000fe40000410000 */
[C---:B------:R-:W-:Y:S02]  /*c450*/  FMUL.FTZ R70, R0.reuse, R70 ;  /* 0x0000004600467220 */ /* 0x040fe40000410000 */
[----:B------:R-:W-:Y:S03]  /*c460*/  FMUL.FTZ R71, R0, R71 ;  /* 0x0000004700477220 */ /* 0x000fe60000410000 */
[----:B------:R-:W-:Y:S02]  /*c470*/  FMUL.FTZ R13, R2, R129 ;  /* 0x00000081020d7220 */ /* 0x000fe40000410000 */
[----:B------:R-:W-:Y:S02]  /*c480*/  FMUL.FTZ R14, R0, R130 ;  /* 0x00000082000e7220 */ /* 0x000fe40000410000 */
[C---:B---3--:R-:W-:Y:S03]  /*c490*/  HMMA.16816.F32.BF16 R68, R144.reuse, R152, R68 ;  /* 0x000000989044723c */ /* 0x048fe60000041844 */
[C---:B------:R-:W-:Y:S02]  /*c4a0*/  FMUL.FTZ R72, R2.reuse, R72 ;  /* 0x0000004802487220 */ /* 0x040fe40000410000 */
[----:B------:R-:W-:Y:S02]  /*c4b0*/  FMUL.FTZ R73, R2, R73 ;  /* 0x0000004902497220 */ /* 0x000fe40000410000 */
[C---:B------:R-:W-:Y:S02]  /*c4c0*/  FMUL.FTZ R74, R0.reuse, R74 ;  /* 0x0000004a004a7220 */ /* 0x040fe40000410000 */
[C---:B------:R-:W-:Y:S03]  /*c4d0*/  FMUL.FTZ R75, R0.reuse, R75 ;  /* 0x0000004b004b7220 */ /* 0x040fe60000410000 */
[----:B------:R-:W-:Y:S02]  /*c4e0*/  FMUL.FTZ R15, R0, R131 ;  /* 0x00000083000f7220 */ /* 0x000fe40000410000 */
[----:B------:R-:W-:Y:S01]  /*c4f0*/  LDSM.16.MT88.4 R128, [R208+0x800] ;  /* 0x00080000d080783b */ /* 0x000fe20000004200 */
[C---:B------:R-:W-:Y:S01]  /*c500*/  FMUL.FTZ R16, R2.reuse, R132 ;  /* 0x0000008402107220 */ /* 0x040fe20000410000 */
[C---:B------:R-:W-:Y:S03]  /*c510*/  HMMA.16816.F32.BF16 R72, R144.reuse, R154, R72 ;  /* 0x0000009a9048723c */ /* 0x040fe60000041848 */
[C---:B------:R-:W-:Y:S02]  /*c520*/  FMUL.FTZ R76, R2.reuse, R76 ;  /* 0x0000004c024c7220 */ /* 0x040fe40000410000 */
[----:B------:R-:W-:Y:S01]  /*c530*/  FMUL.FTZ R77, R2, R77 ;  /* 0x0000004d024d7220 */ /* 0x000fe20000410000 */
[----:B------:R-:W-:Y:S01]  /*c540*/  LDSM.16.MT88.4 R152, [R210+0x800] ;  /* 0x00080000d298783b */ /* 0x000fe20000004200 */
[C---:B------:R-:W-:Y:S02]  /*c550*/  FMUL.FTZ R78, R0.reuse, R78 ;  /* 0x0000004e004e7220 */ /* 0x040fe40000410000 */
[----:B------:R-:W-:Y:S03]  /*c560*/  FMUL.FTZ R79, R0, R79 ;  /* 0x0000004f004f7220 */ /* 0x000fe60000410000 */
[----:B------:R-:W-:Y:S02]  /*c570*/  FMUL.FTZ R17, R2, R133 ;  /* 0x0000008502117220 */ /* 0x000fe40000410000 */
[----:B------:R-:W-:Y:S02]  /*c580*/  FMUL.FTZ R18, R0, R134 ;  /* 0x0000008600127220 */ /* 0x000fe40000410000 */
[C---:B-1----:R-:W-:Y:S03]  /*c590*/  HMMA.16816.F32.BF16 R76, R144.reuse, R120, R76 ;  /* 0x00000078904c723c */ /* 0x042fe6000004184c */
        /* <DEDUP_REMOVED lines=8> */
[----:B------:R-:W-:Y:S02]  /*c620*/  FMUL.FTZ R85, R2, R85 ;  /* 0x0000005502557220 */ /* 0x000fe40000410000 */
[C---:B------:R-:W-:Y:S01]  /*c630*/  FMUL.FTZ R86, R0.reuse, R86 ;  /* 0x0000005600567220 */ /* 0x040fe20000410000 */
[----:B------:R-:W1:Y:S01]  /*c640*/  LDSM.16.MT88.4 R120, [R210+0x4000] ;  /* 0x00400000d278783b */ /* 0x000e620000004200 */
[----:B------:R-:W-:Y:S02]  /*c650*/  FMUL.FTZ R87, R0, R87 ;  /* 0x0000005700577220 */ /* 0x000fe40000410000 */
[C---:B------:R-:W-:Y:S03]  /*c660*/  FMUL.FTZ R88, R2.reuse, R88 ;  /* 0x0000005802587220 */ /* 0x040fe60000410000 */
[----:B------:R-:W-:Y:S02]  /*c670*/  FMUL.FTZ R89, R2, R89 ;  /* 0x0000005902597220 */ /* 0x000fe40000410000 */
[C---:B--2---:R-:W-:Y:S03]  /*c680*/  HMMA.16816.F32.BF16 R84, R144.reuse, R124, R84 ;  /* 0x0000007c9054723c */ /* 0x044fe60000041854 */
[C---:B------:R-:W-:Y:S02]  /*c690*/  FMUL.FTZ R90, R0.reuse, R90 ;  /* 0x0000005a005a7220 */ /* 0x040fe40000410000 */
[----:B------:R-:W-:Y:S02]  /*c6a0*/  FMUL.FTZ R91, R0, R91 ;  /* 0x0000005b005b7220 */ /* 0x000fe40000410000 */
[C---:B------:R-:W-:Y:S02]  /*c6b0*/  FMUL.FTZ R92, R2.reuse, R92 ;  /* 0x0000005c025c7220 */ /* 0x040fe40000410000 */
[----:B------:R-:W-:Y:S03]  /*c6c0*/  FMUL.FTZ R93, R2, R93 ;  /* 0x0000005d025d7220 */ /* 0x000fe60000410000 */
[C---:B------:R-:W-:Y:S01]  /*c6d0*/  HMMA.16816.F32.BF16 R88, R144.reuse, R126, R88 ;  /* 0x0000007e9058723c */ /* 0x040fe20000041858 */
[----:B------:R-:W2:Y:S02]  /*c6e0*/  LDSM.16.MT88.4 R124, [R209+0x4000] ;  /* 0x00400000d17c783b */ /* 0x000ea40000004200 */
[C---:B------:R-:W-:Y:S02]  /*c6f0*/  FMUL.FTZ R94, R0.reuse, R94 ;  /* 0x0000005e005e7220 */ /* 0x040fe40000410000 */
[----:B------:R-:W-:Y:S02]  /*c700*/  FMUL.FTZ R95, R0, R95 ;  /* 0x0000005f005f7220 */ /* 0x000fe40000410000 */
[C---:B------:R-:W-:Y:S02]  /*c710*/  FMUL.FTZ R96, R2.reuse, R96 ;  /* 0x0000006002607220 */ /* 0x040fe40000410000 */
[----:B------:R-:W-:Y:S03]  /*c720*/  FMUL.FTZ R97, R2, R97 ;  /* 0x0000006102617220 */ /* 0x000fe60000410000 */
[C---:B----4-:R-:W-:Y:S03]  /*c730*/  HMMA.16816.F32.BF16 R92, R144.reuse, R148, R92 ;  /* 0x00000094905c723c */ /* 0x050fe6000004185c */
[C---:B------:R-:W-:Y:S02]  /*c740*/  FMUL.FTZ R98, R0.reuse, R98 ;  /* 0x0000006200627220 */ /* 0x040fe40000410000 */
[----:B------:R-:W-:Y:S02]  /*c750*/  FMUL.FTZ R99, R0, R99 ;  /* 0x0000006300637220 */ /* 0x000fe40000410000 */
[C---:B------:R-:W-:Y:S02]  /*c760*/  FMUL.FTZ R100, R2.reuse, R100 ;  /* 0x0000006402647220 */ /* 0x040fe40000410000 */
[----:B------:R-:W-:Y:S03]  /*c770*/  FMUL.FTZ R101, R2, R101 ;  /* 0x0000006502657220 */ /* 0x000fe60000410000 */
[C---:B------:R-:W-:Y:S01]  /*c780*/  HMMA.16816.F32.BF16 R96, R144.reuse, R150, R96 ;  /* 0x000000969060723c */ /* 0x040fe20000041860 */
[----:B------:R-:W3:Y:S02]  /*c790*/  LDSM.16.MT88.4 R148, [R211+0x4000] ;  /* 0x00400000d394783b */ /* 0x000ee40000004200 */
[C---:B------:R-:W-:Y:S02]  /*c7a0*/  FMUL.FTZ R102, R0.reuse, R102 ;  /* 0x0000006600667220 */ /* 0x040fe40000410000 */
[----:B------:R-:W-:Y:S02]  /*c7b0*/  FMUL.FTZ R103, R0, R103 ;  /* 0x0000006700677220 */ /* 0x000fe40000410000 */
[C---:B------:R-:W-:Y:S02]  /*c7c0*/  FMUL.FTZ R104, R2.reuse, R104 ;  /* 0x0000006802687220 */ /* 0x040fe40000410000 */
[----:B------:R-:W-:Y:S03]  /*c7d0*/  FMUL.FTZ R105, R2, R105 ;  /* 0x0000006902697220 */ /* 0x000fe60000410000 */
[C---:B-1----:R-:W-:Y:S03]  /*c7e0*/  HMMA.16816.F32.BF16 R100, R144.reuse, R120, R100 ;  /* 0x000000789064723c */ /* 0x042fe60000041864 */
[C---:B------:R-:W-:Y:S02]  /*c7f0*/  FMUL.FTZ R106, R0.reuse, R106 ;  /* 0x0000006a006a7220 */ /* 0x040fe40000410000 */
[----:B------:R-:W-:Y:S02]  /*c800*/  FMUL.FTZ R107, R0, R107 ;  /* 0x0000006b006b7220 */ /* 0x000fe40000410000 */
[----:B------:R-:W-:Y:S01]  /*c810*/  F2FP.BF16.PACK_AB R120, R170, R171 ;  /* 0x000000abaa78723e */ /* 0x000fe200000010ff */
[C---:B------:R-:W-:Y:S01]  /*c820*/  FMUL.FTZ R108, R2.reuse, R108 ;  /* 0x0000006c026c7220 */ /* 0x040fe20000410000 */
[----:B------:R-:W-:Y:S03]  /*c830*/  F2FP.BF16.PACK_AB R121, R165, R167 ;  /* 0x000000a7a579723e */ /* 0x000fe600000010ff */
[C---:B------:R-:W-:Y:S03]  /*c840*/  HMMA.16816.F32.BF16 R104, R144.reuse, R122, R104 ;  /* 0x0000007a9068723c */ /* 0x040fe60000041868 */
[----:B------:R-:W-:Y:S02]  /*c850*/  FMUL.FTZ R109, R2, R109 ;  /* 0x0000006d026d7220 */ /* 0x000fe40000410000 */
[----:B------:R-:W-:Y:S02]  /*c860*/  FMUL.FTZ R110, R0, R110 ;  /* 0x0000006e006e7220 */ /* 0x000fe40000410000 */
[----:B------:R-:W-:Y:S01]  /*c870*/  F2FP.BF16.PACK_AB R122, R168, R169 ;  /* 0x000000a9a87a723e */ /* 0x000fe200000010ff */
[C---:B--2---:R-:W-:Y:S04]  /*c880*/  HMMA.16816.F32.BF16 R12, R144.reuse, R124, R12 ;  /* 0x0000007c900c723c */ /* 0x044fe8000004180c */
[----:B------:R-:W-:Y:S01]  /*c890*/  FMUL.FTZ R111, R0, R111 ;  /* 0x0000006f006f7220 */ /* 0x000fe20000410000 */
[----:B------:R-:W-:Y:S01]  /*c8a0*/  F2FP.BF16.PACK_AB R123, R163, R164 ;  /* 0x000000a4a37b723e */ /* 0x000fe200000010ff */
[C---:B------:R-:W-:Y:S02]  /*c8b0*/  FMUL.FTZ R112, R2.reuse, R112 ;  /* 0x0000007002707220 */ /* 0x040fe40000410000 */
[----:B------:R-:W-:Y:S03]  /*c8c0*/  FMUL.FTZ R113, R2, R113 ;  /* 0x0000007102717220 */ /* 0x000fe60000410000 */
[C---:B------:R-:W-:Y:S01]  /*c8d0*/  HMMA.16816.F32.BF16 R108, R144.reuse, R126, R108 ;  /* 0x0000007e906c723c */ /* 0x040fe2000004186c */
[----:B------:R-:W1:Y:S02]  /*c8e0*/  LDSM.16.MT88.4 R124, [R209+0x800] ;  /* 0x00080000d17c783b */ /* 0x000e640000004200 */
[C---:B------:R-:W-:Y:S02]  /*c8f0*/  FMUL.FTZ R114, R0.reuse, R114 ;  /* 0x0000007200727220 */ /* 0x040fe40000410000 */
[----:B------:R-:W-:Y:S02]  /*c900*/  FMUL.FTZ R115, R0, R115 ;  /* 0x0000007300737220 */ /* 0x000fe40000410000 */
[----:B-----5:R-:W-:Y:S01]  /*c910*/  FFMA.FTZ R2, R2, R203, R166 ;  /* 0x000000cb02027223 */ /* 0x020fe200000100a6 */
[C---:B---3--:R-:W-:Y:S04]  /*c920*/  HMMA.16816.F32.BF16 R16, R144.reuse, R148, R16 ;  /* 0x000000949010723c */ /* 0x048fe80000041810 */
[----:B------:R-:W-:Y:S01]  /*c930*/  FFMA.FTZ R0, R0, R118, R172 ;  /* 0x0000007600007223 */ /* 0x000fe200000100ac */
[----:B------:R-:W-:Y:S03]  /*c940*/  MOV R118, R117 ;  /* 0x0000007500767202 */ /* 0x000fe60000000f00 */
[----:B------:R-:W-:Y:S01]  /*c950*/  HMMA.16816.F32.BF16 R112, R144, R150, R112 ;  /* 0x000000969070723c */ /* 0x000fe20000041870 */
[----:B------:R-:W-:Y:S07]  /*c960*/  LDSM.16.MT88.4 R144, [R210+0x4800] ;  /* 0x00480000d290783b */ /* 0x000fee0000004200 */
[C---:B------:R-:W-:Y:S01]  /*c970*/  HMMA.16816.F32.BF16 R4, R120.reuse, R128, R4 ;  /* 0x000000807804723c */ /* 0x040fe20000041804 */
[----:B------:R-:W-:Y:S07]  /*c980*/  LDSM.16.MT88.4 R148, [R210+0x1000] ;  /* 0x00100000d294783b */ /* 0x000fee0000004200 */
[C---:B------:R-:W-:Y:S01]  /*c990*/  HMMA.16816.F32.BF16 R8, R120.reuse, R130, R8 ;  /* 0x000000827808723c */ /* 0x040fe20000041808 */
[----:B------:R-:W2:Y:S07]  /*c9a0*/  LDSM.16.MT88.4 R128, [R208+0x4800] ;  /* 0x00480000d080783b */ /* 0x000eae0000004200 */
[C---:B------:R-:W-:Y:S01]  /*c9b0*/  HMMA.16816.F32.BF16 R68, R120.reuse, R152, R68 ;  /* 0x000000987844723c */ /* 0x040fe20000041844 */
[----:B------:R-:W-:Y:S07]  /*c9c0*/  MUFU.EX2 R152, R28 ;  /* 0x0000001c00987308 */ /* 0x000fee0000000800 */
[C---:B------:R-:W-:Y:S03]  /*c9d0*/  HMMA.16816.F32.BF16 R72, R120.reuse, R154, R72 ;  /* 0x0000009a7848723c */ /* 0x040fe60000041848 */
[----:B------:R-:W-:Y:S05]  /*c9e0*/  MUFU.EX2 R155, R26 ;  /* 0x0000001a009b7308 */ /* 0x000fea0000000800 */
[C---:B-1----:R-:W-:Y:S05]  /*c9f0*/  HMMA.16816.F32.BF16 R76, R120.reuse, R124, R76 ;  /* 0x0000007c784c723c */ /* 0x042fea000004184c */
[----:B------:R-:W1:Y:S03]  /*ca00*/  MUFU.EX2 R154, R27 ;  /* 0x0000001b009a7308 */ /* 0x000e660000000800 */
[C---:B------:R-:W-:Y:S01]  /*ca10*/  HMMA.16816.F32.BF16 R80, R120.reuse, R126, R80 ;  /* 0x0000007e7850723c */ /* 0x040fe20000041850 */
[----:B------:R-:W3:Y:S06]  /*ca20*/  LDSM.16.MT88.4 R124, [R209+0x4800] ;  /* 0x00480000d17c783b */ /* 0x000eec0000004200 */
[----:B------:R-:W4:Y:S01]  /*ca30*/  MUFU.EX2 R153, R29 ;  /* 0x0000001d00997308 */ /* 0x000f220000000800 */
[C---:B------:R-:W-:Y:S08]  /*ca40*/  HMMA.16816.F32.BF16 R84, R120.reuse, R132, R84 ;  /* 0x000000847854723c */ /* 0x040ff00000041854 */
[C---:B------:R-:W-:Y:S01]  /*ca50*/  HMMA.16816.F32.BF16 R88, R120.reuse, R134, R88 ;  /* 0x000000867858723c */ /* 0x040fe20000041858 */
[----:B------:R-:W5:Y:S03]  /*ca60*/  LDSM.16.MT88.4 R132, [R211+0x4800] ;  /* 0x00480000d384783b */ /* 0x000f660000004200 */
[----:B-1----:R-:W-:Y:S04]  /*ca70*/  F2FP.BF16.PACK_AB R23, R154, R155 ;  /* 0x0000009b9a17723e */ /* 0x002fe800000010ff */
[C---:B--2---:R-:W-:Y:S01]  /*ca80*/  HMMA.16816.F32.BF16 R92, R120.reuse, R128, R92 ;  /* 0x00000080785c723c */ /* 0x044fe2000004185c */
[----:B------:R-:W-:Y:S07]  /*ca90*/  LDSM.16.MT88.4 R24, [R209+0x1000] ;  /* 0x00100000d118783b */ /* 0x000fee0000004200 */
[C---:B------:R-:W-:Y:S01]  /*caa0*/  HMMA.16816.F32.BF16 R96, R120.reuse, R130, R96 ;  /* 0x000000827860723c */ /* 0x040fe20000041860 */
[----:B------:R-:W1:Y:S07]  /*cab0*/  LDSM.16.MT88.4 R128, [R208+0x1000] ;  /* 0x00100000d080783b */ /* 0x000e6e0000004200 */
[C---:B------:R-:W-:Y:S01]  /*cac0*/  HMMA.16816.F32.BF16 R100, R120.reuse, R144, R100 ;  /* 0x000000907864723c */ /* 0x040fe20000041864 */
[----:B------:R-:W-:Y:S07]  /*cad0*/  MUFU.EX2 R144, R36 ;  /* 0x0000002400907308 */ /* 0x000fee0000000800 */
[C---:B------:R-:W-:Y:S03]  /*cae0*/  HMMA.16816.F32.BF16 R104, R120.reuse, R146, R104 ;  /* 0x000000927868723c */ /* 0x040fe60000041868 */
[----:B------:R-:W-:Y:S05]  /*caf0*/  MUFU.EX2 R147, R34 ;  /* 0x0000002200937308 */ /* 0x000fea0000000800 */
[C---:B---3--:R-:W-:Y:S05]  /*cb00*/  HMMA.16816.F32.BF16 R12, R120.reuse, R124, R12 ;  /* 0x0000007c780c723c */ /* 0x048fea000004180c */
[----:B------:R-:W-:Y:S03]  /*cb10*/  MUFU.EX2 R145, R37 ;  /* 0x0000002500917308 */ /* 0x000fe60000000800 */
[C---:B------:R-:W-:Y:S01]  /*cb20*/  HMMA.16816.F32.BF16 R108, R120.reuse, R126, R108 ;  /* 0x0000007e786c723c */ /* 0x040fe2000004186c */
[----:B------:R-:W2:Y:S06]  /*cb30*/  LDSM.16.MT88.4 R124, [R211+0x1000] ;  /* 0x00100000d37c783b */ /* 0x000eac0000004200 */
[----:B------:R-:W-:Y:S01]  /*cb40*/  MUFU.EX2 R146, R116 ;  /* 0x0000007400927308 */ /* 0x000fe20000000800 */
[C---:B-----5:R-:W-:Y:S08]  /*cb50*/  HMMA.16816.F32.BF16 R16, R120.reuse, R132, R16 ;  /* 0x000000847810723c */ /* 0x060ff00000041810 */
[----:B------:R-:W-:Y:S01]  /*cb60*/  HMMA.16816.F32.BF16 R112, R120, R134, R112 ;  /* 0x000000867870723c */ /* 0x000fe20000041870 */
[----:B------:R-:W3:Y:S01]  /*cb70*/  LDSM.16.MT88.4 R120, [R208+0x5000] ;  /* 0x00500000d078783b */ /* 0x000ee20000004200 */
[----:B------:R-:W-:Y:S06]  /*cb80*/  MUFU.EX2 R116, R49 ;  /* 0x0000003100747308 */ /* 0x000fec0000000800 */
[C---:B-1----:R-:W-:Y:S01]  /*cb90*/  HMMA.16816.F32.BF16 R4, R20.reuse, R128, R4 ;  /* 0x000000801404723c */ /* 0x042fe20000041804 */
[----:B------:R-:W-:Y:S03]  /*cba0*/  LDSM.16.MT88.4 R132, [R211+0x5000] ;  /* 0x00500000d384783b */ /* 0x000fe60000004200 */
[----:B------:R-:W-:Y:S04]  /*cbb0*/  MUFU.EX2 R49, R46 ;  /* 0x0000002e00317308 */ /* 0x000fe80000000800 */
[C---:B------:R-:W-:Y:S01]  /*cbc0*/  HMMA.16816.F32.BF16 R8, R20.reuse, R130, R8 ;  /* 0x000000821408723c */ /* 0x040fe20000041808 */
[----:B------:R-:W1:Y:S07]  /*cbd0*/  LDSM.16.MT88.4 R128, [R210+0x5000] ;  /* 0x00500000d280783b */ /* 0x000e6e0000004200 */
[C---:B------:R-:W-:Y:S01]  /*cbe0*/  HMMA.16816.F32.BF16 R68, R20.reuse, R148, R68 ;  /* 0x000000941444723c */ /* 0x040fe20000041844 */
[----:B------:R-:W-:Y:S07]  /*cbf0*/  MUFU.EX2 R149, R30 ;  /* 0x0000001e00957308 */ /* 0x000fee0000000800 */
[C---:B------:R-:W-:Y:S03]  /*cc00*/  HMMA.16816.F32.BF16 R72, R20.reuse, R150, R72 ;  /* 0x000000961448723c */ /* 0x040fe60000041848 */
[----:B------:R5:W-:Y:S05]  /*cc10*/  MUFU.EX2 R148, R31 ;  /* 0x0000001f00947308 */ /* 0x000bea0000000800 */
[C---:B------:R-:W-:Y:S05]  /*cc20*/  HMMA.16816.F32.BF16 R76, R20.reuse, R24, R76 ;  /* 0x00000018144c723c */ /* 0x040fea000004184c */
[----:B------:R-:W-:Y:S03]  /*cc30*/  MUFU.EX2 R151, R32 ;  /* 0x0000002000977308 */ /* 0x000fe60000000800 */
[C---:B------:R-:W-:Y:S01]  /*cc40*/  HMMA.16816.F32.BF16 R80, R20.reuse, R26, R80 ;  /* 0x0000001a1450723c */ /* 0x040fe20000041850 */
[----:B------:R-:W4:Y:S06]  /*cc50*/  LDSM.16.MT88.4 R24, [R209+0x5000] ;  /* 0x00500000d118783b */ /* 0x000f2c0000004200 */
[----:B------:R1:W1:Y:S01]  /*cc60*/  MUFU.EX2 R150, R33 ;  /* 0x0000002100967308 */ /* 0x0002620000000800 */
[C---:B--2---:R-:W-:Y:S01]  /*cc70*/  HMMA.16816.F32.BF16 R84, R20.reuse, R124, R84 ;  /* 0x0000007c1454723c */ /* 0x044fe20000041854 */
[----:B-----5:R-:W2:Y:S07]  /*cc80*/  LDSM.16.MT88.4 R28, [R208+0x1800] ;  /* 0x00180000d01c783b */ /* 0x020eae0000004200 */
[C---:B------:R-:W-:Y:S01]  /*cc90*/  HMMA.16816.F32.BF16 R88, R20.reuse, R126, R88 ;  /* 0x0000007e1458723c */ /* 0x040fe20000041858 */
[----:B------:R-:W-:Y:S07]  /*cca0*/  LDSM.16.MT88.4 R124, [R211+0x5800] ;  /* 0x00580000d37c783b */ /* 0x000fee0000004200 */
[C---:B---3--:R-:W-:Y:S01]  /*ccb0*/  HMMA.16816.F32.BF16 R92, R20.reuse, R120, R92 ;  /* 0x00000078145c723c */ /* 0x048fe2000004185c */
[----:B-1----:R-:W1:Y:S07]  /*ccc0*/  LDSM.16.MT88.4 R32, [R210+0x1800] ;  /* 0x00180000d220783b */ /* 0x002e6e0000004200 */
[C---:B------:R-:W-:Y:S01]  /*ccd0*/  HMMA.16816.F32.BF16 R96, R20.reuse, R122, R96 ;  /* 0x0000007a1460723c */ /* 0x040fe20000041860 */
[----:B------:R-:W-:Y:S07]  /*cce0*/  LDSM.16.MT88.4 R120, [R211+0x1800] ;  /* 0x00180000d378783b */ /* 0x000fee0000004200 */
[C---:B------:R-:W-:Y:S01]  /*ccf0*/  HMMA.16816.F32.BF16 R100, R20.reuse, R128, R100 ;  /* 0x000000801464723c */ /* 0x040fe20000041864 */
[----:B------:R-:W-:Y:S07]  /*cd00*/  MUFU.EX2 R129, R44 ;  /* 0x0000002c00817308 */ /* 0x000fee0000000800 */
[C---:B------:R-:W-:Y:S03]  /*cd10*/  HMMA.16816.F32.BF16 R104, R20.reuse, R130, R104 ;  /* 0x000000821468723c */ /* 0x040fe60000041868 */
[----:B------:R-:W-:Y:S05]  /*cd20*/  MUFU.EX2 R131, R42 ;  /* 0x0000002a00837308 */ /* 0x000fea0000000800 */
[C---:B----4-:R-:W-:Y:S05]  /*cd30*/  HMMA.16816.F32.BF16 R12, R20.reuse, R24, R12 ;  /* 0x00000018140c723c */ /* 0x050fea000004180c */
[----:B------:R-:W-:Y:S03]  /*cd40*/  MUFU.EX2 R130, R43 ;  /* 0x0000002b00827308 */ /* 0x000fe60000000800 */
[C---:B------:R-:W-:Y:S01]  /*cd50*/  HMMA.16816.F32.BF16 R108, R20.reuse, R26, R108 ;  /* 0x0000001a146c723c */ /* 0x040fe2000004186c */
[----:B------:R-:W3:Y:S06]  /*cd60*/  LDSM.16.MT88.4 R24, [R209+0x1800] ;  /* 0x00180000d118783b */ /* 0x000eec0000004200 */
[----:B------:R4:W-:Y:S01]  /*cd70*/  MUFU.EX2 R128, R45 ;  /* 0x0000002d00807308 */ /* 0x0009e20000000800 */
[C---:B------:R-:W-:Y:S08]  /*cd80*/  HMMA.16816.F32.BF16 R16, R20.reuse, R132, R16 ;  /* 0x000000841410723c */ /* 0x040ff00000041810 */
[----:B------:R-:W-:Y:S01]  /*cd90*/  HMMA.16816.F32.BF16 R112, R20, R134, R112 ;  /* 0x000000861470723c */ /* 0x000fe20000041870 */
[----:B------:R-:W-:Y:S06]  /*cda0*/  MUFU.EX2 R133, R38 ;  /* 0x0000002600857308 */ /* 0x000fec0000000800 */
[----:B------:R-:W-:Y:S02]  /*cdb0*/  F2FP.BF16.PACK_AB R20, R153, R152 ;  /* 0x000000989914723e */ /* 0x000fe400000010ff */
[----:B------:R-:W-:Y:S02]  /*cdc0*/  F2FP.BF16.PACK_AB R22, R150, R151 ;  /* 0x000000979616723e */ /* 0x000fe400000010ff */
[----:B------:R5:W-:Y:S01]  /*cdd0*/  MUFU.EX2 R132, R39 ;  /* 0x0000002700847308 */ /* 0x000be20000000800 */
[----:B------:R-:W-:Y:S02]  /*cde0*/  F2FP.BF16.PACK_AB R21, R148, R149 ;  /* 0x000000959415723e */ /* 0x000fe400000010ff */
[----:B------:R-:W-:Y:S01]  /*cdf0*/  F2FP.BF16.PACK_AB R23, R146, R147 ;  /* 0x000000939217723e */ /* 0x000fe200000010ff */
[----:B----4-:R-:W-:Y:S06]  /*ce00*/  LDSM.16.MT88.4 R44, [R210+0x7000] ;  /* 0x00700000d22c783b */ /* 0x010fec0000004200 */
[C---:B--2---:R-:W-:Y:S01]  /*ce10*/  HMMA.16816.F32.BF16 R4, R20.reuse, R28, R4 ;  /* 0x0000001c1404723c */ /* 0x044fe20000041804 */
[----:B------:R-:W-:Y:S07]  /*ce20*/  MUFU.EX2 R135, R40 ;  /* 0x0000002800877308 */ /* 0x000fee0000000800 */
[C---:B------:R-:W-:Y:S01]  /*ce30*/  HMMA.16816.F32.BF16 R8, R20.reuse, R30, R8 ;  /* 0x0000001e1408723c */ /* 0x040fe20000041808 */
[----:B------:R-:W2:Y:S02]  /*ce40*/  LDSM.16.MT88.4 R28, [R208+0x5800] ;  /* 0x00580000d01c783b */ /* 0x000ea40000004200 */
[----:B------:R4:W2:Y:S05]  /*ce50*/  MUFU.EX2 R134, R41 ;  /* 0x0000002900867308 */ /* 0x0008aa0000000800 */
[C---:B-1----:R-:W-:Y:S01]  /*ce60*/  HMMA.16816.F32.BF16 R68, R20.reuse, R32, R68 ;  /* 0x000000201444723c */ /* 0x042fe20000041844 */
[----:B-----5:R-:W-:Y:S07]  /*ce70*/  LDSM.16.MT88.4 R36, [R210+0x2000] ;  /* 0x00200000d224783b */ /* 0x020fee0000004200 */
[C---:B------:R-:W-:Y:S01]  /*ce80*/  HMMA.16816.F32.BF16 R72, R20.reuse, R34, R72 ;  /* 0x000000221448723c */ /* 0x040fe20000041848 */
[----:B------:R-:W1:Y:S07]  /*ce90*/  LDSM.16.MT88.4 R32, [R210+0x5800] ;  /* 0x00580000d220783b */ /* 0x000e6e0000004200 */
[C---:B---3--:R-:W-:Y:S01]  /*cea0*/  HMMA.16816.F32.BF16 R76, R20.reuse, R24, R76 ;  /* 0x00000018144c723c */ /* 0x048fe2000004184c */
[----:B----4-:R-:W-:Y:S07]  /*ceb0*/  LDSM.16.MT88.4 R40, [R208+0x6000] ;  /* 0x00600000d028783b */ /* 0x010fee0000004200 */
[C---:B------:R-:W-:Y:S01]  /*cec0*/  HMMA.16816.F32.BF16 R80, R20.reuse, R26, R80 ;  /* 0x0000001a1450723c */ /* 0x040fe20000041850 */
[----:B------:R-:W3:Y:S07]  /*ced0*/  LDSM.16.MT88.4 R24, [R209+0x5800] ;  /* 0x00580000d118783b */ /* 0x000eee0000004200 */
        /* <DEDUP_REMOVED lines=23> */
[----:B------:R-:W-:Y:S07]  /*d050*/  LDSM.16.MT88.4 R36, [R208+0x2800] ;  /* 0x00280000d024783b */ /* 0x000fee0000004200 */
        /* <DEDUP_REMOVED lines=16> */
[----:B------:R-:W-:Y:S01]  /*d160*/  HMMA.16816.F32.BF16 R112, R20, R34, R112 ;  /* 0x000000221470723c */ /* 0x000fe20000041870 */
[----:B------:R-:W4:Y:S06]  /*d170*/  LDSM.16.MT88.4 R32, [R208+0x6800] ;  /* 0x00680000d020783b */ /* 0x000f2c0000004200 */
[----:B------:R-:W-:Y:S02]  /*d180*/  F2FP.BF16.PACK_AB R20, R128, R129 ;  /* 0x000000818014723e */ /* 0x000fe400000010ff */
[----:B------:R-:W-:Y:S03]  /*d190*/  F2FP.BF16.PACK_AB R22, R116, R119 ;  /* 0x000000777416723e */ /* 0x000fe600000010ff */
[----:B------:R-:W-:Y:S02]  /*d1a0*/  F2FP.BF16.PACK_AB R21, R48, R49 ;  /* 0x000000313015723e */ /* 0x000fe400000010ff */
[----:B------:R-:W-:Y:S07]  /*d1b0*/  F2FP.BF16.PACK_AB R23, R51, R50 ;  /* 0x000000323317723e */ /* 0x000fee00000010ff */
[C---:B------:R-:W-:Y:S08]  /*d1c0*/  HMMA.16816.F32.BF16 R4, R20.reuse, R36, R4 ;  /* 0x000000241404723c */ /* 0x040ff00000041804 */
[C---:B------:R-:W-:Y:S01]  /*d1d0*/  HMMA.16816.F32.BF16 R8, R20.reuse, R38, R8 ;  /* 0x000000261408723c */ /* 0x040fe20000041808 */
[----:B------:R-:W5:Y:S07]  /*d1e0*/  LDSM.16.MT88.4 R36, [R210+0x6800] ;  /* 0x00680000d224783b */ /* 0x000f6e0000004200 */
[C---:B---3--:R-:W-:Y:S08]  /*d1f0*/  HMMA.16816.F32.BF16 R68, R20.reuse, R40, R68 ;  /* 0x000000281444723c */ /* 0x048ff00000041844 */
        /* <DEDUP_REMOVED lines=13> */
[----:B------:R-:W-:Y:S07]  /*d2d0*/  LDSM.16.MT88.4 R36, [R209+0x3000] ;  /* 0x00300000d124783b */ /* 0x000fee0000004200 */
[C---:B--2---:R-:W-:Y:S08]  /*d2e0*/  HMMA.16816.F32.BF16 R12, R20.reuse, R28, R12 ;  /* 0x0000001c140c723c */ /* 0x044ff0000004180c */
[C---:B------:R-:W-:Y:S01]  /*d2f0*/  HMMA.16816.F32.BF16 R108, R20.reuse, R30, R108 ;  /* 0x0000001e146c723c */ /* 0x040fe2000004186c */
[----:B------:R-:W2:Y:S07]  /*d300*/  LDSM.16.MT88.4 R28, [R210+0x3000] ;  /* 0x00300000d21c783b */ /* 0x000eae0000004200 */
        /* <DEDUP_REMOVED lines=10> */
[C---:B--2---:R-:W-:Y:S08]  /*d3b0*/  HMMA.16816.F32.BF16 R68, R20.reuse, R28, R68 ;  /* 0x0000001c1444723c */ /* 0x044ff00000041844 */
        /* <DEDUP_REMOVED lines=26> */
[C---:B---3--:R-:W-:Y:S04]  /*d560*/  HMMA.16816.F32.BF16 R12, R20.reuse, R32, R12 ;  /* 0x00000020140c723c */ /* 0x048fe8000004180c */
[----:B------:R-:W-:Y:S02]  /*d570*/  FADD.FTZ R2, R158, R2 ;  /* 0x000000029e027221 */ /* 0x000fe40000010000 */
[----:B------:R-:W-:Y:S02]  /*d580*/  FADD.FTZ R0, R162, R0 ;  /* 0x00000000a2007221 */ /* 0x000fe40000010000 */
[C---:B------:R-:W-:Y:S01]  /*d590*/  HMMA.16816.F32.BF16 R108, R20.reuse, R34, R108 ;  /* 0x00000022146c723c */ /* 0x040fe2000004186c */
[----:B------:R-:W3:Y:S03]  /*d5a0*/  LDSM.16.MT88.4 R32, [R209+0x3800] ;  /* 0x00380000d120783b */ /* 0x000ee60000004200 */
[----:B------:R-:W-:Y:S02]  /*d5b0*/  FADD.FTZ R2, R157, R2 ;  /* 0x000000029d027221 */ /* 0x000fe40000010000 */
[----:B------:R-:W-:Y:S02]  /*d5c0*/  FADD.FTZ R0, R160, R0 ;  /* 0x00000000a0007221 */ /* 0x000fe40000010000 */
[C---:B--2---:R-:W-:Y:S04]  /*d5d0*/  HMMA.16816.F32.BF16 R16, R20.reuse, R28, R16 ;  /* 0x0000001c1410723c */ /* 0x044fe80000041810 */
        /* <DEDUP_REMOVED lines=16> */
[----:B------:R-:W4:Y:S02]  /*d6e0*/  LDSM.16.MT88.4 R4, [R208+0x7800] ;  /* 0x00780000d004783b */ /* 0x000f240000004200 */
[----:B------:R-:W-:Y:S02]  /*d6f0*/  FADD.FTZ R2, R146, R2 ;  /* 0x0000000292027221 */ /* 0x000fe40000010000 */
[----:B------:R-:W-:Y:S02]  /*d700*/  FADD.FTZ R0, R150, R0 ;  /* 0x0000000096007221 */ /* 0x000fe40000010000 */
[----:B------:R-:W-:Y:S01]  /*d710*/  FADD.FTZ R2, R133, R2 ;  /* 0x0000000285027221 */ /* 0x000fe20000010000 */
[C---:B------:R-:W-:Y:S01]  /*d720*/  HMMA.16816.F32.BF16 R124, R20.reuse, R126, R8 ;  /* 0x0000007e147c723c */ /* 0x040fe20000041808 */
[----:B------:R-:W5:Y:S03]  /*d730*/  LDSM.16.MT88.4 R8, [R210+0x7800] ;  /* 0x00780000d208783b */ /* 0x000f660000004200 */
        /* <DEDUP_REMOVED lines=9> */
[C---:B---3--:R-:W-:Y:S04]  /*d7d0*/  HMMA.16816.F32.BF16 R76, R20.reuse, R32, R76 ;  /* 0x00000020144c723c */ /* 0x048fe8000004184c */
        /* <DEDUP_REMOVED lines=10> */
[----:B------:R-:W-:Y:S01]  /*d880*/  FADD.FTZ R0, R119, R0 ;  /* 0x0000000077007221 */ /* 0x000fe20000010000 */
[-C--:B------:R-:W-:Y:S01]  /*d890*/  MOV R119, R3.reuse ;  /* 0x0000000300777202 */ /* 0x080fe20000000f00 */
[C---:B----4-:R-:W-:Y:S04]  /*d8a0*/  HMMA.16816.F32.BF16 R92, R20.reuse, R4, R92 ;  /* 0x00000004145c723c */ /* 0x050fe8000004185c */
[----:B------:R-:W-:Y:S02]  /*d8b0*/  FADD.FTZ R2, R54, R2 ;  /* 0x0000000236027221 */ /* 0x000fe40000010000 */
[----:B------:R-:W-:Y:S02]  /*d8c0*/  FADD.FTZ R0, R116, R0 ;  /* 0x0000000074007221 */ /* 0x000fe40000010000 */
[C---:B------:R-:W-:Y:S01]  /*d8d0*/  HMMA.16816.F32.BF16 R96, R20.reuse, R6, R96 ;  /* 0x000000061460723c */ /* 0x040fe20000041860 */
[----:B------:R-:W2:Y:S03]  /*d8e0*/  LDSM.16.MT88.4 R4, [R211+0x7800] ;  /* 0x00780000d304783b */ /* 0x000ea60000004200 */
[----:B------:R-:W-:Y:S02]  /*d8f0*/  FADD.FTZ R2, R55, R2 ;  /* 0x0000000237027221 */ /* 0x000fe40000010000 */
[----:B------:R-:W-:Y:S02]  /*d900*/  FADD.FTZ R0, R52, R0 ;  /* 0x0000000034007221 */ /* 0x000fe40000010000 */
[C---:B-----5:R-:W-:Y:S04]  /*d910*/  HMMA.16816.F32.BF16 R100, R20.reuse, R8, R100 ;  /* 0x000000081464723c */ /* 0x060fe80000041864 */
[----:B------:R-:W-:Y:S02]  /*d920*/  FADD.FTZ R2, R58, R2 ;  /* 0x000000023a027221 */ /* 0x000fe40000010000 */
[----:B------:R-:W-:Y:S01]  /*d930*/  FADD.FTZ R0, R53, R0 ;  /* 0x0000000035007221 */ /* 0x000fe20000010000 */
[----:B------:R-:W-:Y:S01]  /*d940*/  MOV R8, R3 ;  /* 0x0000000300087202 */ /* 0x000fe20000000f00 */
[C---:B------:R-:W-:Y:S04]  /*d950*/  HMMA.16816.F32.BF16 R104, R20.reuse, R10, R104 ;  /* 0x0000000a1468723c */ /* 0x040fe80000041868 */
[----:B------:R-:W-:Y:S04]  /*d960*/  FADD.FTZ R0, R56, R0 ;  /* 0x0000000038007221 */ /* 0x000fe80000010000 */
[C---:B-1----:R-:W-:Y:S04]  /*d970*/  HMMA.16816.F32.BF16 R128, R20.reuse, R24, R12 ;  /* 0x000000181480723c */ /* 0x042fe8000004180c */
[----:B------:R-:W-:Y:S04]  /*d980*/  FADD.FTZ R0, R57, R0 ;  /* 0x0000000039007221 */ /* 0x000fe80000010000 */
[C---:B------:R-:W-:Y:S08]  /*d990*/  HMMA.16816.F32.BF16 R108, R20.reuse, R26, R108 ;  /* 0x0000001a146c723c */ /* 0x040ff0000004186c */
[C---:B--2---:R-:W-:Y:S07]  /*d9a0*/  HMMA.16816.F32.BF16 R132, R20.reuse, R4, R16 ;  /* 0x000000041484723c */ /* 0x044fee0000041810 */
        /* <DEDUP_REMOVED lines=12> */
[----:B------:R1:W-:Y:S04]  /*da70*/  STL [R1], R4 ;  /* 0x0000000401007387 */ /* 0x0003e80000100800 */
[----:B------:R1:W-:Y:S02]  /*da80*/  STL [R1+0x4], R2 ;  /* 0x0000040201007387 */ /* 0x0003e40000100800 */
[----:B-1----:R-:W-:-:S05]  /*da90*/  @P0 BRA `(.L_x_2652) ;  /* 0xffffc5e000000947 */ /* 0x002fca000383ffff */
.L_x_2645:
[----:B------:R-:W-:Y:S05]  /*daa0*/  BRA.DIV ~URZ, `(.L_x_2653) ;  /* 0x00004ca27f007947 */ /* 0x000fea000b800000 */
[----:B-1----:R-:W2:Y:S04]  /*dab0*/  LDL R0, [R1] ;  /* 0x0000000001007983 */ /* 0x002ea80000100800 */
[----:B--2---:R1:W2:Y:S02]  /*dac0*/  SHFL.BFLY PT, R4, R0, 0x2, 0x1f ;  /* 0x0c401f0000047f89 */ /* 0x0042a400000e0000 */
.L_x_2699:
[----:B-1----:R-:W3:Y:S02]  /*dad0*/  LDL.LU R0, [R1] ;  /* 0x0000000001007983 */ /* 0x002ee40000300800 */
        /* <DEDUP_REMOVED lines=8> */
.L_x_2700:
        /* <DEDUP_REMOVED lines=9> */
[----:B-1----:R-:W-:-:S05]  /*dbf0*/  @P1 MOV R5, 0x3f317218 ;  /* 0x3f31721800051802 */ /* 0x002fca0000000f00 */
[----:B------:R-:W-:Y:S02]  /*dc00*/  @P1 FMUL.FTZ R5, R5, c[0x0][0x2d0] ;  /* 0x0000b40005051a20 */ /* 0x000fe40000410000 */
[----:B------:R-:W1:Y:S01]  /*dc10*/  @P1 MUFU.LG2 R4, R4 ;  /* 0x0000000400041308 */ /* 0x000e620000000c00 */
[----:B--2---:R-:W-:-:S07]  /*dc20*/  FMUL.FTZ R120, R2, R120 ;  /* 0x0000007802787220 */ /* 0x004fce0000410000 */
[----:B------:R-:W2:Y:S01]  /*dc30*/  @P0 MUFU.RCP R0, R3 ;  /* 0x0000000300000308 */ /* 0x000ea20000001000 */
[C---:B------:R-:W-:Y:S02]  /*dc40*/  FMUL.FTZ R32, R2.reuse, R121 ;  /* 0x0000007902207220 */ /* 0x040fe40000410000 */
[C---:B------:R-:W-:Y:S02]  /*dc50*/  FMUL.FTZ R124, R2.reuse, R124 ;  /* 0x0000007c027c7220 */ /* 0x040fe40000410000 */
[----:B------:R-:W-:Y:S02]  /*dc60*/  FMUL.FTZ R30, R2, R125 ;  /* 0x0000007d021e7220 */ /* 0x000fe40000410000 */
[----:B-1----:R-:W-:Y:S02]  /*dc70*/  @P1 FMUL.FTZ R7, R4, 0.69314718246459960938 ;  /* 0x3f31721804071820 */ /* 0x002fe40000410000 */
        /* <DEDUP_REMOVED lines=28> */
[----:B------:R1:W3:Y:S01]  /*de40*/  @P0 MUFU.LG2 R2, R3 ;  /* 0x0000000300020308 */ /* 0x0002e20000000c00 */
[----:B------:R-:W-:Y:S02]  /*de50*/  @P1 FFMA.FTZ R34, R5, R117, R7 ;  /* 0x0000007505221223 */ /* 0x000fe40000010007 */
[C---:B--2---:R-:W-:Y:S02]  /*de60*/  FMUL.FTZ R122, R0.reuse, R122 ;  /* 0x0000007a007a7220 */ /* 0x044fe40000410000 */
[C---:B------:R-:W-:Y:S02]  /*de70*/  FMUL.FTZ R31, R0.reuse, R123 ;  /* 0x0000007b001f7220 */ /* 0x040fe40000410000 */
[----:B------:R-:W-:-:S02]  /*de80*/  FMUL.FTZ R126, R0, R126 ;  /* 0x0000007e007e7220 */ /* 0x000fc40000410000 */
[C---:B------:R-:W-:Y:S02]  /*de90*/  FMUL.FTZ R29, R0.reuse, R127 ;  /* 0x0000007f001d7220 */ /* 0x040fe40000410000 */
[C---:B------:R-:W-:Y:S02]  /*dea0*/  FMUL.FTZ R70, R0.reuse, R70 ;  /* 0x0000004600467220 */ /* 0x040fe40000410000 */
[C---:B------:R-:W-:Y:S02]  /*deb0*/  FMUL.FTZ R27, R0.reuse, R71 ;  /* 0x00000047001b7220 */ /* 0x040fe40000410000 */
[----:B------:R-:W-:Y:S01]  /*dec0*/  FMUL.FTZ R74, R0, R74 ;  /* 0x0000004a004a7220 */ /* 0x000fe20000410000 */
[----:B-1----:R-:W-:Y:S01]  /*ded0*/  @P0 MOV R3, 0x3f317218 ;  /* 0x3f31721800030802 */ /* 0x002fe20000000f00 */
[----:B---3--:R-:W-:Y:S02]  /*dee0*/  @P0 FMUL.FTZ R2, R2, 0.69314718246459960938 ;  /* 0x3f31721802020820 */ /* 0x008fe40000410000 */
[----:B------:R-:W-:-:S02]  /*def0*/  FMUL.FTZ R25, R0, R75 ;  /* 0x0000004b00197220 */ /* 0x000fc40000410000 */
[----:B------:R-:W-:Y:S02]  /*df00*/  @P0 FMUL.FTZ R3, R3, c[0x0][0x2d0] ;  /* 0x0000b40003030a20 */ /* 0x000fe40000410000 */
        /* <DEDUP_REMOVED lines=24> */
[----:B------:R-:W-:Y:S01]  /*e090*/  PRMT R0, R35, 0x7610, R0 ;  /* 0x0000761023007816 */ /* 0x000fe20000000000 */
[----:B------:R-:W-:Y:S02]  /*e0a0*/  @P0 FFMA.FTZ R33, R3, R8, R2 ;  /* 0x0000000803210223 */ /* 0x000fe40000010002 */
.L_x_2626:
[----:B------:R2:W5:Y:S01]  /*e0b0*/  LDL R35, [R1+0x4c] ;  /* 0x00004c0001237983 */ /* 0x0005620000100800 */
[----:B------:R-:W-:Y:S03]  /*e0c0*/  BSSY B0, `(.L_x_2655) ;  /* 0x0000012000007945 */ /* 0x000fe60003800000 */
[----:B-1----:R-:W1:Y:S02]  /*e0d0*/  S2R R38, SR_TID.X ;  /* 0x0000000000267919 */ /* 0x002e640000002100 */
[----:B-1----:R-:W-:-:S13]  /*e0e0*/  LOP3.LUT P4, RZ, R38, 0xff, RZ, 0xc0, !PT ;  /* 0x000000ff26ff7812 */ /* 0x002fda000788c0ff */
[----:B------:R-:W-:Y:S05]  /*e0f0*/  @P4 BRA `(.L_x_2656) ;  /* 0x000000e000004947 */ /* 0x000fea0003800000 */
[----:B--2---:R-:W1:Y:S01]  /*e100*/  S2R R8, SR_LANEID ;  /* 0x0000000000087919 */ /* 0x004e620000000000 */
        /* <DEDUP_REMOVED lines=13> */
.L_x_2656:
[----:B--2---:R-:W-:Y:S05]  /*e1e0*/  BSYNC B0 ;  /* 0x0000000000007941 */ /* 0x004fea0003800000 */
.L_x_2655:
        /* <DEDUP_REMOVED lines=11> */
[----:B------:R-:W5:Y:S04]  /*e2a0*/  LDL R36, [R1+0x68] ;  /* 0x0000680001247983 */ /* 0x000f680000100800 */
[----:B-1----:R-:W5:Y:S01]  /*e2b0*/  LDL R35, [R1+0x60] ;  /* 0x0000600001237983 */ /* 0x002f620000100800 */
        /* <DEDUP_REMOVED lines=75> */
[----:B------:R-:W-:Y:S05]  /*e770*/  CALL.REL.NOINC `($__internal_9_$__cuda_sm70_shflsync_idx_p) ;  /* 0x0000457000007944 */ /* 0x000fea0003c00000 */
.L_x_2659:
        /* <DEDUP_REMOVED lines=107> */
.L_x_2661:
[----:B---3--:R-:W-:Y:S05]  /*ee30*/  BSYNC B0 ;  /* 0x0000000000007941 */ /* 0x008fea0003800000 */
.L_x_2660:
        /* <DEDUP_REMOVED lines=14> */
.L_x_2663:
[----:B------:R-:W-:Y:S05]  /*ef20*/  BSYNC B0 ;  /* 0x0000000000007941 */ /* 0x000fea0003800000 */
.L_x_2662:
        /* <DEDUP_REMOVED lines=14> */
.L_x_2665:
[----:B------:R-:W-:Y:S05]  /*f010*/  BSYNC B0 ;  /* 0x0000000000007941 */ /* 0x000fea0003800000 */
.L_x_2664:
        /* <DEDUP_REMOVED lines=15> */
.L_x_2658:
        /* <DEDUP_REMOVED lines=22> */
[----:B------:R-:W-:-:S03]  /*f270*/  IMAD R8, R10, c[0x0][0x498], RZ ;  /* 0x000126000a087a24 */ /* 0x000fc600078e02ff */
        /* <DEDUP_REMOVED lines=19> */
.L_x_2668:
[----:B------:R-:W-:Y:S05]  /*f3b0*/  BSYNC B0 ;  /* 0x0000000000007941 */ /* 0x000fea0003800000 */
.L_x_2667:
[----:B------:R-:W3:Y:S01]  /*f3c0*/  LDL R2, [R1+0x8] ;  /* 0x0000080001027983 */ /* 0x000ee20000100800 */
[----:B--2---:R-:W-:Y:S01]  /*f3d0*/  MOV R0, c[0x0][0x4e8] ;  /* 0x00013a0000007a02 */ /* 0x004fe20000000f00 */
[----:B------:R-:W-:-:S03]  /*f3e0*/  IMAD R6, R10, c[0x0][0x3f0], RZ ;  /* 0x0000fc000a067a24 */ /* 0x000fc600078e02ff */
[----:B------:R-:W-:Y:S01]  /*f3f0*/  ISETP.NE.AND P0, PT, R0, 0x1, PT ;  /* 0x000000010000780c */ /* 0x000fe20003f05270 */
[----:B------:R-:W-:Y:S02]  /*f400*/  IMAD R0, R9, c[0x0][0x3e8], RZ ;  /* 0x0000fa0009007a24 */ /* 0x000fe400078e02ff */
[----:B------:R-:W-:Y:S02]  /*f410*/  IMAD R8, R11, c[0x0][0x3f4], R6 ;  /* 0x0000fd000b087a24 */ /* 0x000fe400078e0206 */
[----:B------:R-:W-:Y:S01]  /*f420*/  IMAD R5, R12, c[0x0][0x3ec], R0 ;  /* 0x0000fb000c057a24 */ /* 0x000fe200078e0200 */
[----:B---3--:R-:W-:Y:S01]  /*f430*/  IADD3 R4, R2, R13, RZ ;  /* 0x0000000d02047210 */ /* 0x008fe20007ffe0ff */
        /* <DEDUP_REMOVED lines=22> */
[----:B------:R2:W3:Y:S02]  /*f5a0*/  SHFL.IDX PT, R8, R7, RZ, 0x181f ;  /* 0x00181fff07087589 */ /* 0x0004e400000e0000 */
.L_x_2701:
[----:B------:R-:W-:Y:S05]  /*f5b0*/  BRA.DIV ~URZ, `(.L_x_2670) ;  /* 0x000033727f007947 */ /* 0x000fea000b800000 */
[----:B------:R4:W1:Y:S02]  /*f5c0*/  SHFL.IDX PT, R0, R9, RZ, 0x181f ;  /* 0x00181fff09007589 */ /* 0x00086400000e0000 */
.L_x_2702:
[----:B------:R-:W5:Y:S04]  /*f5d0*/  LDL.LU R3, [R1+0x38] ;  /* 0x0000380001037983 */ /* 0x000f680000300800 */
[----:B------:R-:W2:Y:S01]  /*f5e0*/  S2R R4, SR_TID.X ;  /* 0x0000000000047919 */ /* 0x000ea20000002100 */
[----:B------:R-:W-:-:S04]  /*f5f0*/  IMAD.MOV.U32 R10, RZ, RZ, c[0x0][0x4e8] ;  /* 0x00013a00ff0a7624 */ /* 0x000fc800078e00ff */
[----:B------:R-:W-:Y:S01]  /*f600*/  IMAD R10, R10, c[0x0][0x388], RZ ;  /* 0x0000e2000a0a7a24 */ /* 0x000fe200078e02ff */
[----:B--2---:R-:W-:-:S04]  /*f610*/  SHF.R.S32.HI R2, RZ, 0x1f, R4 ;  /* 0x0000001fff027819 */ /* 0x004fc80000011404 */
        /* <DEDUP_REMOVED lines=10> */
[CC--:B-1----:R-:W-:Y:S02]  /*f6c0*/  @!P1 LEA R4, P3, R226.reuse, R0.reuse, 0x1 ;  /* 0x00000000e2049211 */ /* 0x0c2fe400078608ff */
[C---:B------:R-:W-:Y:S02]  /*f6d0*/  @!P0 LEA R2, P2, R237.reuse, R0, 0x1 ;  /* 0x00000000ed028211 */ /* 0x040fe400078408ff */
[-C--:B---3--:R-:W-:Y:S02]  /*f6e0*/  @!P1 LEA.HI.X R5, R226, R8.reuse, R12, 0x1, P3 ;  /* 0x00000008e2059211 */ /* 0x088fe400018f0c0c */
[----:B------:R-:W-:-:S03]  /*f6f0*/  @!P0 LEA.HI.X R3, R237, R8, R11, 0x1, P2 ;  /* 0x00000008ed038211 */ /* 0x000fc600010f0c0b */
[----:B------:R1:W-:Y:S04]  /*f700*/  @!P1 ST.E.128 [R4.64], RZ ;  /* 0x000000ff04009985 */ /* 0x0003e8000c101d06 */
[----:B------:R1:W-:Y:S02]  /*f710*/  @!P0 ST.E.128 [R2.64], RZ ;  /* 0x000000ff02008985 */ /* 0x0003e4000c101d06 */
.L_x_2672:
[----:B------:R-:W-:Y:S05]  /*f720*/  BSYNC B0 ;  /* 0x0000000000007941 */ /* 0x000fea0003800000 */
.L_x_2671:
[----:B------:R-:W-:Y:S05]  /*f730*/  BRA.DIV ~URZ, `(.L_x_2673) ;  /* 0x000032627f007947 */ /* 0x000fea000b800000 */
[----:B---3--:R2:W3:Y:S04]  /*f740*/  SHFL.IDX PT, R8, R7, 0x1, 0x181f ;  /* 0x00381f0007087f89 */ /* 0x0084e800000e0000 */
[----:B-1----:R2:W1:Y:S02]  /*f750*/  SHFL.IDX PT, R0, R9, 0x1, 0x181f ;  /* 0x00381f0009007f89 */ /* 0x00246400000e0000 */
.L_x_2703:
[----:B------:R-:W-:Y:S01]  /*f760*/  IADD3 R2, R6, 0x20, RZ ;  /* 0x0000002006027810 */ /* 0x000fe20007ffe0ff */
[----:B------:R-:W-:Y:S03]  /*f770*/  BSSY B0, `(.L_x_2674) ;  /* 0x000000d000007945 */ /* 0x000fe60003800000 */
        /* <DEDUP_REMOVED lines=12> */
.L_x_2675:
[----:B------:R-:W-:Y:S05]  /*f840*/  BSYNC B0 ;  /* 0x0000000000007941 */ /* 0x000fea0003800000 */
.L_x_2674:
[----:B------:R-:W-:Y:S05]  /*f850*/  BRA.DIV ~URZ, `(.L_x_2676) ;  /* 0x000032127f007947 */ /* 0x000fea000b800000 */
[----:B---3--:R3:W2:Y:S02]  /*f860*/  SHFL.IDX PT, R8, R7, 0x2, 0x181f ;  /* 0x00581f0007087f89 */ /* 0x0086a400000e0000 */
.L_x_2704:
[----:B------:R-:W-:Y:S05]  /*f870*/  BRA.DIV ~URZ, `(.L_x_2677) ;  /* 0x000032627f007947 */ /* 0x000fea000b800000 */
[----:B-1----:R1:W3:Y:S02]  /*f880*/  SHFL.IDX PT, R0, R9, 0x2, 0x181f ;  /* 0x00581f0009007f89 */ /* 0x0022e400000e0000 */
.L_x_2705:
        /* <DEDUP_REMOVED lines=8> */
[CC--:B---3--:R-:W-:Y:S02]  /*f910*/  @!P1 LEA R4, P3, R226.reuse, R0.reuse, 0x1 ;  /* 0x00000000e2049211 */ /* 0x0c8fe400078608ff */
[C---:B------:R-:W-:Y:S02]  /*f920*/  @!P0 LEA R2, P2, R237.reuse, R0, 0x1 ;  /* 0x00000000ed028211 */ /* 0x040fe400078408ff */
[-C--:B--2---:R-:W-:Y:S02]  /*f930*/  @!P1 LEA.HI.X R5, R226, R8.reuse, R12, 0x1, P3 ;  /* 0x00000008e2059211 */ /* 0x084fe400018f0c0c */
[----:B------:R-:W-:-:S03]  /*f940*/  @!P0 LEA.HI.X R3, R237, R8, R11, 0x1, P2 ;  /* 0x00000008ed038211 */ /* 0x000fc600010f0c0b */
[----:B------:R2:W-:Y:S04]  /*f950*/  @!P1 ST.E.128 [R4.64], RZ ;  /* 0x000000ff04009985 */ /* 0x0005e8000c101d06 */
[----:B------:R2:W-:Y:S02]  /*f960*/  @!P0 ST.E.128 [R2.64], RZ ;  /* 0x000000ff02008985 */ /* 0x0005e4000c101d06 */
.L_x_2679:
[----:B------:R-:W-:Y:S05]  /*f970*/  BSYNC B0 ;  /* 0x0000000000007941 */ /* 0x000fea0003800000 */
.L_x_2678:
[----:B------:R-:W-:Y:S05]  /*f980*/  BRA.DIV ~URZ, `(.L_x_2680) ;  /* 0x000031c27f007947 */ /* 0x000fea000b800000 */
[----:B--23--:R-:W2:Y:S04]  /*f990*/  SHFL.IDX PT, R7, R7, 0x3, 0x181f ;  /* 0x00781f0007077f89 */ /* 0x00cea800000e0000 */
[----:B------:R3:W1:Y:S02]  /*f9a0*/  SHFL.IDX PT, R0, R9, 0x3, 0x181f ;  /* 0x00781f0009007f89 */ /* 0x00066400000e0000 */
.L_x_2706:
        /* <DEDUP_REMOVED lines=13> */
.L_x_2666:
[----:B------:R-:W-:Y:S05]  /*fa80*/  BSYNC B1 ;  /* 0x0000000000017941 */ /* 0x000fea0003800000 */
.L_x_2657:
[----:B-1--4-:R-:W4:Y:S02]  /*fa90*/  LDL R0, [R1+0x70] ;  /* 0x0000700001007983 */ /* 0x012f240000100800 */
[----:B----4-:R-:W-:-:S13]  /*faa0*/  ISETP.NE.AND P0, PT, R0, RZ, PT ;  /* 0x000000ff0000720c */ /* 0x010fda0003f05270 */
[----:B------:R-:W-:Y:S01]  /*fab0*/  @P0 WARPSYNC 0xffffffff ;  /* 0xffffffff00000948 */ /* 0x000fe20003800000 */
[----:B------:R-:W-:Y:S06]  /*fac0*/  @P0 BAR.SYNC.DEFER_BLOCKING 0x5, 0x100 ;  /* 0x0144000000000b1d */ /* 0x000fec0000010000 */
[----:B------:R-:W1:Y:S04]  /*fad0*/  @P0 LDS R0, [0x10100] ;  /* 0x01010000ff000984 */ /* 0x000e680000000800 */
[----:B-1----:R1:W-:Y:S04]  /*fae0*/  @P0 STL [R1+0x4c], R0 ;  /* 0x00004c0001000387 */ /* 0x0023e80000100800 */
[----:B------:R-:W-:Y:S06]  /*faf0*/  @P0 BAR.ARV 0x4, 0x100 ;  /* 0x0104000000000b1d */ /* 0x000fec0000002000 */
[----:B------:R-:W-:Y:S05]  /*fb00*/  @P0 BRA `(.L_x_2681) ;  /* 0x0000007000000947 */ /* 0x000fea0003800000 */
[----:B------:R-:W-:Y:S05]  /*fb10*/  BRA.DIV ~URZ, `(.L_x_2682) ;  /* 0x000031027f007947 */ /* 0x000fea000b800000 */
[----:B-1----:R1:W4:Y:S02]  /*fb20*/  SHFL.IDX PT, R0, R44, RZ, 0x1f ;  /* 0x00001fff2c007589 */ /* 0x00232400000e0000 */
.L_x_2707:
[----:B------:R-:W-:Y:S01]  /*fb30*/  WARPSYNC 0xffffffff ;  /* 0xffffffff00007948 */ /* 0x000fe20003800000 */
[----:B------:R-:W-:Y:S06]  /*fb40*/  BAR.SYNC.DEFER_BLOCKING 0x4, 0x100 ;  /* 0x0104000000007b1d */ /* 0x000fec0000010000 */
[----:B----4-:R4:W-:Y:S04]  /*fb50*/  STL [R1+0x4c], R0 ;  /* 0x00004c0001007387 */ /* 0x0109e80000100800 */
[----:B------:R4:W-:Y:S04]  /*fb60*/  @!P4 STS [0x10100], R44 ;  /* 0x0101002cff00c388 */ /* 0x0009e80000000800 */
[----:B------:R-:W-:Y:S06]  /*fb70*/  BAR.ARV 0x5, 0x100 ;  /* 0x0144000000007b1d */ /* 0x000fec0000002000 */
.L_x_2681:
[----:B-1--4-:R-:W4:Y:S02]  /*fb80*/  LDL R0, [R1+0x4c] ;  /* 0x00004c0001007983 */ /* 0x012f240000100800 */
[----:B----4-:R-:W-:-:S13]  /*fb90*/  ISETP.GE.AND P0, PT, R0, c[0x0][0x538], PT ;  /* 0x00014e0000007a0c */ /* 0x010fda0003f06270 */
[----:B--23--:R-:W-:Y:S01]  /*fba0*/  @P0 CALL.REL.NOINC `(.L_x_2683) ;  /* 0x0000001000000944 */ /* 0x00cfe20003c00000 */
[----:B------:R-:W-:Y:S05]  /*fbb0*/  BRA `(.L_x_2684) ;  /* 0xffff0cd000007947 */ /* 0x000fea000383ffff */
.L_x_2683:
[----:B------:R-:W-:Y:S05]  /*fbc0*/  EXIT ;  /* 0x000000000000794d */ /* 0x000fea0003800000 */
.L_x_2629:
[----:B------:R-:W-:Y:S01]  /*fbd0*/  IMAD.MOV.U32 R227, RZ, RZ, R0 ;  /* 0x000000ffffe37224 */ /* 0x000fe200078e0000 */
[----:B------:R-:W-:Y:S01]  /*fbe0*/  MOV R228, RZ ;  /* 0x000000ff00e47202 */ /* 0x000fe20000000f00 */
[----:B------:R-:W-:Y:S01]  /*fbf0*/  IMAD.MOV.U32 R3, RZ, RZ, 0x181f ;  /* 0x0000181fff037424 */ /* 0x000fe200078e00ff */
[----:B------:R-:W-:Y:S02]  /*fc00*/  MOV R2, 0xfc20 ;  /* 0x0000fc2000027802 */ /* 0x000fe40000000f00 */
[----:B------:R-:W-:Y:S05]  /*fc10*/  CALL.REL.NOINC `($__internal_9_$__cuda_sm70_shflsync_idx_p) ;  /* 0x000030d000007944 */ /* 0x000fea0003c00000 */
[----:B------:R-:W-:Y:S01]  /*fc20*/  MOV R10, R228 ;  /* 0x000000e4000a7202 */ /* 0x000fe20000000f00 */
[----:B------:R-:W-:Y:S05]  /*fc30*/  BRA `(.L_x_2685) ;  /* 0xffff32e000007947 */ /* 0x000fea000383ffff */
.L_x_2630:
[----:B------:R-:W-:Y:S01]  /*fc40*/  IMAD.MOV.U32 R227, RZ, RZ, R6 ;  /* 0x000000ffffe37224 */ /* 0x000fe200078e0006 */
[----:B------:R-:W-:Y:S01]  /*fc50*/  MOV R228, RZ ;  /* 0x000000ff00e47202 */ /* 0x000fe20000000f00 */
[----:B------:R-:W-:Y:S01]  /*fc60*/  IMAD.MOV.U32 R3, RZ, RZ, 0x181f ;  /* 0x0000181fff037424 */ /* 0x000fe200078e00ff */
[----:B------:R-:W-:Y:S02]  /*fc70*/  MOV R2, 0xfc90 ;  /* 0x0000fc9000027802 */ /* 0x000fe40000000f00 */
[----:B-12---:R-:W-:Y:S05]  /*fc80*/  CALL.REL.NOINC `($__internal_9_$__cuda_sm70_shflsync_idx_p) ;  /* 0x0000306000007944 */ /* 0x006fea0003c00000 */
[----:B------:R-:W-:Y:S01]  /*fc90*/  ISETP.GE.AND P2, PT, R226, c[0x0][0x1d4], PT ;  /* 0x00007500e2007a0c */ /* 0x000fe20003f46270 */
[----:B------:R-:W-:Y:S01]  /*fca0*/  IMAD.MOV.U32 R227, RZ, RZ, R0 ;  /* 0x000000ffffe37224 */ /* 0x000fe200078e0000 */
[----:B------:R-:W-:Y:S02]  /*fcb0*/  ISETP.GE.AND P0, PT, R237, c[0x0][0x1d4], PT ;  /* 0x00007500ed007a0c */ /* 0x000fe40003f06270 */
[----:B------:R-:W-:-:S02]  /*fcc0*/  IADD3 R8, P6, R228, R165, RZ ;  /* 0x000000a5e4087210 */ /* 0x000fc40007fde0ff */
[----:B------:R-:W-:Y:S01]  /*fcd0*/  IADD3 R2, P5, R228, R166, RZ ;  /* 0x000000a6e4027210 */ /* 0x000fe20007fbe0ff */
[----:B------:R-:W-:Y:S01]  /*fce0*/  IMAD.MOV.U32 R228, RZ, RZ, 0x1 ;  /* 0x00000001ffe47424 */ /* 0x000fe200078e00ff */
[----:B------:R-:W-:Y:S01]  /*fcf0*/  SEL R7, RZ, 0x10, P0 ;  /* 0x00000010ff077807 */ /* 0x000fe20000000000 */
[C---:B------:R-:W-:Y:S02]  /*fd00*/  IMAD.X R9, R10.reuse, 0x1, R4, P6 ;  /* 0x000000010a097824 */ /* 0x040fe400030e0604 */
[----:B------:R-:W-:-:S03]  /*fd10*/  IMAD.X R3, R10, 0x1, R5, P5 ;  /* 0x000000010a037824 */ /* 0x000fc600028e0605 */
[----:B------:R-:W-:Y:S01]  /*fd20*/  @!PT LDS RZ, [RZ] ;  /* 0x00000000fffff984 */ /* 0x000fe20000000800 */
[----:B------:R-:W-:Y:S01]  /*fd30*/  @!PT LDS RZ, [RZ] ;  /* 0x00000000fffff984 */ /* 0x000fe20000000800 */
[----:B------:R-:W-:Y:S01]  /*fd40*/  @!PT LDS RZ, [RZ] ;  /* 0x00000000fffff984 */ /* 0x000fe20000000800 */
[----:B------:R1:W-:Y:S04]  /*fd50*/  LDGSTS.E.BYPASS.LTC128B.128 [R219+0x8100], [R8.64], !P2 ;  /* 0x0810000008db7fae */ /* 0x0003e8000d101d46 */
[----:B------:R2:W-:Y:S01]  /*fd60*/  LDGSTS.E.BYPASS.LTC128B.128 [R219+0xc100], [R2.64], !P0 ;  /* 0x0c10000002db7fae */ /* 0x0005e2000c101d46 */
[----:B-1----:R-:W-:Y:S01]  /*fd70*/  SEL R8, RZ, 0x10, P2 ;  /* 0x00000010ff087807 */ /* 0x002fe20001000000 */
[----:B--2---:R-:W-:Y:S01]  /*fd80*/  IMAD.MOV.U32 R3, RZ, RZ, 0x181f ;  /* 0x0000181fff037424 */ /* 0x004fe200078e00ff */
[----:B------:R-:W-:Y:S02]  /*fd90*/  MOV R2, 0xfdb0 ;  /* 0x0000fdb000027802 */ /* 0x000fe40000000f00 */
[----:B------:R-:W-:Y:S05]  /*fda0*/  CALL.REL.NOINC `($__internal_9_$__cuda_sm70_shflsync_idx_p) ;  /* 0x00002f4000007944 */ /* 0x000fea0003c00000 */
[----:B------:R-:W-:Y:S01]  /*fdb0*/  IMAD.MOV.U32 R9, RZ, RZ, R228 ;  /* 0x000000ffff097224 */ /* 0x000fe200078e00e4 */
[----:B------:R-:W-:Y:S01]  /*fdc0*/  MOV R228, 0x1 ;  /* 0x0000000100e47802 */ /* 0x000fe20000000f00 */
[----:B------:R-:W-:Y:S01]  /*fdd0*/  IMAD.MOV.U32 R227, RZ, RZ, R6 ;  /* 0x000000ffffe37224 */ /* 0x000fe200078e0006 */
[----:B------:R-:W-:-:S02]  /*fde0*/  MOV R3, 0x181f ;  /* 0x0000181f00037802 */ /* 0x000fc40000000f00 */
[----:B------:R-:W-:Y:S02]  /*fdf0*/  MOV R2, 0xfe10 ;  /* 0x0000fe1000027802 */ /* 0x000fe40000000f00 */
[----:B------:R-:W-:Y:S05]  /*fe00*/  CALL.REL.NOINC `($__internal_9_$__cuda_sm70_shflsync_idx_p) ;  /* 0x00002ee000007944 */ /* 0x000fea0003c00000 */
        /* <DEDUP_REMOVED lines=8> */
[-C--:B------:R-:W-:Y:S02]  /*fe90*/  IADD3.X R11, RZ, R9.reuse, R4, P2, P0 ;  /* 0x00000009ff0b7210 */ /* 0x080fe400017e0404 */
        /* <DEDUP_REMOVED lines=10> */
[----:B-1----:R-:W-:Y:S05]  /*ff40*/  CALL.REL.NOINC `($__internal_9_$__cuda_sm70_shflsync_idx_p) ;  /* 0x00002da000007944 */ /* 0x002fea0003c00000 */
[----:B------:R-:W-:Y:S01]  /*ff50*/  IMAD.MOV.U32 R9, RZ, RZ, R228 ;  /* 0x000000ffff097224 */ /* 0x000fe200078e00e4 */
[----:B------:R-:W-:Y:S01]  /*ff60*/  MOV R228, 0x2 ;  /* 0x0000000200e47802 */ /* 0x000fe20000000f00 */
[----:B------:R-:W-:Y:S01]  /*ff70*/  IMAD.MOV.U32 R227, RZ, RZ, R6 ;  /* 0x000000ffffe37224 */ /* 0x000fe200078e0006 */
[----:B------:R-:W-:Y:S02]  /*ff80*/  MOV R3, 0x181f ;  /* 0x0000181f00037802 */ /* 0x000fe40000000f00 */
[----:B------:R-:W-:Y:S02]  /*ff90*/  MOV R2, 0xffb0 ;  /* 0x0000ffb000027802 */ /* 0x000fe40000000f00 */
[----:B------:R-:W-:Y:S05]  /*ffa0*/  CALL.REL.NOINC `($__internal_9_$__cuda_sm70_shflsync_idx_p) ;  /* 0x00002d4000007944 */ /* 0x000fea0003c00000 */
        /* <DEDUP_REMOVED lines=26> */
[----:B------:R-:W-:Y:S01]  /*10150*/  MOV R2, R228 ;  /* 0x000000e400027202 */ /* 0x000fe20000000f00 */
[----:B------:R-:W-:Y:S05]  /*10160*/  BRA `(.L_x_2686) ;  /* 0xffff2f9000007947 */ /* 0x000fea000383ffff */
.L_x_2631:
[----:B------:R-:W-:Y:S01]  /*10170*/  IMAD.MOV.U32 R227, RZ, RZ, R4 ;  /* 0x000000ffffe37224 */ /* 0x000fe200078e0004 */
[----:B------:R-:W-:Y:S01]  /*10180*/  MOV R228, RZ ;  /* 0x000000ff00e47202 */ /* 0x000fe20000000f00 */
[----:B------:R-:W-:Y:S01]  /*10190*/  IMAD.MOV.U32 R3, RZ, RZ, 0x1c1f ;  /* 0x00001c1fff037424 */ /* 0x000fe200078e00ff */
[----:B------:R-:W-:-:S02]  /*101a0*/  MOV R2, 0x101c0 ;  /* 0x000101c000027802 */ /* 0x000fc40000000f00 */
[----:B------:R-:W-:Y:S05]  /*101b0*/  CALL.REL.NOINC `($__internal_9_$__cuda_sm70_shflsync_idx_p) ;  /* 0x00002b3000007944 */ /* 0x000fea0003c00000 */
[----:B------:R-:W-:Y:S01]  /*101c0*/  MOV R0, R228 ;  /* 0x000000e400007202 */ /* 0x000fe20000000f00 */
[----:B------:R-:W-:Y:S05]  /*101d0*/  BRA `(.L_x_2687) ;  /* 0xffff312000007947 */ /* 0x000fea000383ffff */
.L_x_2632:
[----:B------:R-:W-:Y:S01]  /*101e0*/  IMAD.MOV.U32 R227, RZ, RZ, R4 ;  /* 0x000000ffffe37224 */ /* 0x000fe200078e0004 */
[----:B------:R-:W-:Y:S01]  /*101f0*/  MOV R228, 0x1 ;  /* 0x0000000100e47802 */ /* 0x000fe20000000f00 */
[----:B------:R-:W-:Y:S01]  /*10200*/  IMAD.MOV.U32 R3, RZ, RZ, 0x1c1f ;  /* 0x00001c1fff037424 */ /* 0x000fe200078e00ff */
[----:B------:R-:W-:-:S02]  /*10210*/  MOV R2, 0x10230 ;  /* 0x0001023000027802 */ /* 0x000fc40000000f00 */
[----:B-1----:R-:W-:Y:S05]  /*10220*/  CALL.REL.NOINC `($__internal_9_$__cuda_sm70_shflsync_idx_p) ;  /* 0x00002ac000007944 */ /* 0x002fea0003c00000 */
[----:B------:R-:W-:Y:S01]  /*10230*/  IMAD.IADD R0, R5, 0x1, R228 ;  /* 0x0000000105007824 */ /* 0x000fe200078e02e4 */
[----:B------:R-:W-:-:S02]  /*10240*/  FMNMX.FTZ R117, R7, R9, !PT ;  /* 0x0000000907757209 */ /* 0x000fc40007810000 */
[----:B------:R-:W-:Y:S02]  /*10250*/  MOV R2, 0x10a70 ;  /* 0x00010a7000027802 */ /* 0x000fe40000000f00 */
        /* <DEDUP_REMOVED lines=10> */
[----:B------:R-:W-:-:S02]  /*10300*/  FSEL R11, R99, -INF , P2 ;  /* 0xff800000630b7808 */ /* 0x000fc40001000000 */
[----:B------:R-:W-:Y:S02]  /*10310*/  FMNMX.FTZ R117, R12, R117, !PT ;  /* 0x000000750c757209 */ /* 0x000fe40007810000 */
        /* <DEDUP_REMOVED lines=107> */
[----:B------:R-:W-:Y:S01]  /*109d0*/  ISETP.GT.AND P0, PT, R0, 0x79, PT ;  /* 0x000000790000780c */ /* 0x000fe20003f04270 */
[----:B------:R-:W-:Y:S01]  /*109e0*/  IMAD.MOV.U32 R0, RZ, RZ, 0x2 ;  /* 0x00000002ff007424 */ /* 0x000fe200078e00ff */
[----:B------:R-:W-:Y:S02]  /*109f0*/  FSEL R173, R66, -INF , P2 ;  /* 0xff80000042ad7808 */ /* 0x000fe40001000000 */
[----:B------:R-:W-:Y:S02]  /*10a00*/  FMNMX.FTZ R8, R171, R8, !PT ;  /* 0x00000008ab087209 */ /* 0x000fe40007810000 */
[----:B------:R-:W-:Y:S02]  /*10a10*/  FMNMX.FTZ R117, R201, R117, !PT ;  /* 0x00000075c9757209 */ /* 0x000fe40007810000 */
[----:B------:R-:W-:Y:S02]  /*10a20*/  FSEL R172, R67, -INF , P0 ;  /* 0xff80000043ac7808 */ /* 0x000fe40000000000 */
[----:B------:R-:W-:Y:S01]  /*10a30*/  FMNMX.FTZ R8, R173, R8, !PT ;  /* 0x00000008ad087209 */ /* 0x000fe20007810000 */
[----:B------:R-:W-:-:S03]  /*10a40*/  IMAD.MOV.U32 R116, RZ, RZ, R117 ;  /* 0x000000ffff747224 */ /* 0x000fc600078e0075 */
[----:B------:R-:W-:Y:S02]  /*10a50*/  FMNMX.FTZ R8, R172, R8, !PT ;  /* 0x00000008ac087209 */ /* 0x000fe40007810000 */
[----:B------:R-:W-:Y:S05]  /*10a60*/  CALL.REL.NOINC `($__internal_8_$__cuda_sm70_shflsync_bfly_p) ;  /* 0x0000222000007944 */ /* 0x000fea0003c00000 */
[----:B------:R-:W-:Y:S01]  /*10a70*/  FMNMX.FTZ R117, R117, R0, !PT ;  /* 0x0000000075757209 */ /* 0x000fe20007810000 */
[----:B------:R-:W-:Y:S01]  /*10a80*/  IMAD.MOV.U32 R0, RZ, RZ, 0x1 ;  /* 0x00000001ff007424 */ /* 0x000fe200078e00ff */
[----:B------:R-:W-:-:S03]  /*10a90*/  MOV R2, 0x10ac0 ;  /* 0x00010ac000027802 */ /* 0x000fc60000000f00 */
[----:B------:R-:W-:Y:S02]  /*10aa0*/  IMAD.MOV.U32 R116, RZ, RZ, R117 ;  /* 0x000000ffff747224 */ /* 0x000fe400078e0075 */
[----:B------:R-:W-:Y:S05]  /*10ab0*/  CALL.REL.NOINC `($__internal_8_$__cuda_sm70_shflsync_bfly_p) ;  /* 0x000021d000007944 */ /* 0x000fea0003c00000 */
[----:B------:R-:W-:Y:S01]  /*10ac0*/  FMNMX.FTZ R117, R117, R0, !PT ;  /* 0x0000000075757209 */ /* 0x000fe20007810000 */
[----:B------:R-:W-:Y:S01]  /*10ad0*/  IMAD.MOV.U32 R116, RZ, RZ, R8 ;  /* 0x000000ffff747224 */ /* 0x000fe200078e0008 */
[----:B------:R-:W-:Y:S01]  /*10ae0*/  MOV R2, 0x10b10 ;  /* 0x00010b1000027802 */ /* 0x000fe20000000f00 */
[----:B------:R-:W-:Y:S02]  /*10af0*/  IMAD.MOV.U32 R0, RZ, RZ, 0x2 ;  /* 0x00000002ff007424 */ /* 0x000fe400078e00ff */
[----:B------:R-:W-:Y:S05]  /*10b00*/  CALL.REL.NOINC `($__internal_8_$__cuda_sm70_shflsync_bfly_p) ;  /* 0x0000218000007944 */ /* 0x000fea0003c00000 */
[----:B------:R-:W-:Y:S01]  /*10b10*/  FMNMX.FTZ R8, R8, R0, !PT ;  /* 0x0000000008087209 */ /* 0x000fe20007810000 */
[----:B------:R-:W-:Y:S01]  /*10b20*/  IMAD.MOV.U32 R0, RZ, RZ, 0x1 ;  /* 0x00000001ff007424 */ /* 0x000fe200078e00ff */
[----:B------:R-:W-:-:S03]  /*10b30*/  MOV R2, 0x10b60 ;  /* 0x00010b6000027802 */ /* 0x000fc60000000f00 */
[----:B------:R-:W-:Y:S02]  /*10b40*/  IMAD.MOV.U32 R116, RZ, RZ, R8 ;  /* 0x000000ffff747224 */ /* 0x000fe400078e0008 */
[----:B------:R-:W-:Y:S05]  /*10b50*/  CALL.REL.NOINC `($__internal_8_$__cuda_sm70_shflsync_bfly_p) ;  /* 0x0000213000007944 */ /* 0x000fea0003c00000 */
[----:B------:R-:W-:Y:S01]  /*10b60*/  MOV R3, R0 ;  /* 0x0000000000037202 */ /* 0x000fe20000000f00 */
[----:B------:R-:W-:Y:S05]  /*10b70*/  BRA `(.L_x_2688) ;  /* 0xffff343000007947 */ /* 0x000fea000383ffff */
.L_x_2636:
[----:B------:R-:W-:Y:S01]  /*10b80*/  MOV R228, RZ ;  /* 0x000000ff00e47202 */ /* 0x000fe20000000f00 */
[----:B------:R-:W-:Y:S01]  /*10b90*/  IMAD.MOV.U32 R227, RZ, RZ, R0 ;  /* 0x000000ffffe37224 */ /* 0x000fe200078e0000 */
[----:B------:R-:W-:Y:S01]  /*10ba0*/  MOV R2, 0x10bd0 ;  /* 0x00010bd000027802 */ /* 0x000fe20000000f00 */
[----:B------:R-:W-:Y:S02]  /*10bb0*/  IMAD.MOV.U32 R3, RZ, RZ, 0x181f ;  /* 0x0000181fff037424 */ /* 0x000fe400078e00ff */
[----:B--2---:R-:W-:Y:S05]  /*10bc0*/  CALL.REL.NOINC `($__internal_9_$__cuda_sm70_shflsync_idx_p) ;  /* 0x0000212000007944 */ /* 0x004fea0003c00000 */
[----:B------:R-:W-:Y:S01]  /*10bd0*/  MOV R7, R228 ;  /* 0x000000e400077202 */ /* 0x000fe20000000f00 */
[----:B------:R-:W-:-:S05]  /*10be0*/  BRA `(.L_x_2689) ;  /* 0xffff529000007947 */ /* 0x000fca000383ffff */
.L_x_2637:
[----:B------:R-:W-:Y:S01]  /*10bf0*/  MOV R228, RZ ;  /* 0x000000ff00e47202 */ /* 0x000fe20000000f00 */
[----:B------:R-:W-:Y:S01]  /*10c00*/  IMAD.MOV.U32 R227, RZ, RZ, R4 ;  /* 0x000000ffffe37224 */ /* 0x000fe200078e0004 */
[----:B------:R-:W-:Y:S01]  /*10c10*/  MOV R2, 0x10c40 ;  /* 0x00010c4000027802 */ /* 0x000fe20000000f00 */
[----:B------:R-:W-:Y:S02]  /*10c20*/  IMAD.MOV.U32 R3, RZ, RZ, 0x181f ;  /* 0x0000181fff037424 */ /* 0x000fe400078e00ff */
[----:B-123--:R-:W-:Y:S05]  /*10c30*/  CALL.REL.NOINC `($__internal_9_$__cuda_sm70_shflsync_idx_p) ;  /* 0x000020b000007944 */ /* 0x00efea0003c00000 */
[----:B------:R-:W-:Y:S01]  /*10c40*/  ISETP.GE.AND P5, PT, R226, c[0x0][0x1d4], PT ;  /* 0x00007500e2007a0c */ /* 0x000fe20003fa6270 */
[----:B------:R-:W-:Y:S01]  /*10c50*/  IMAD.MOV.U32 R227, RZ, RZ, R0 ;  /* 0x000000ffffe37224 */ /* 0x000fe200078e0000 */
[C---:B------:R-:W-:Y:S02]  /*10c60*/  IADD3 R12, P2, R228.reuse, R28, RZ ;  /* 0x0000001ce40c7210 */ /* 0x040fe40007f5e0ff */
[----:B------:R-:W-:Y:S03]  /*10c70*/  ISETP.GE.AND P0, PT, R237, c[0x0][0x1d4], PT ;  /* 0x00007500ed007a0c */ /* 0x000fe60003f06270 */
[C---:B------:R-:W-:Y:S01]  /*10c80*/  IMAD.X R13, R7.reuse, 0x1, R5, P2 ;  /* 0x00000001070d7824 */ /* 0x040fe200010e0605 */
        /* <DEDUP_REMOVED lines=12> */
[----:B------:R-:W-:Y:S05]  /*10d50*/  CALL.REL.NOINC `($__internal_9_$__cuda_sm70_shflsync_idx_p) ;  /* 0x00001f9000007944 */ /* 0x000fea0003c00000 */
[----:B------:R-:W-:Y:S01]  /*10d60*/  MOV R3, 0x181f ;  /* 0x0000181f00037802 */ /* 0x000fe20000000f00 */
[----:B------:R-:W-:Y:S01]  /*10d70*/  IMAD.MOV.U32 R13, RZ, RZ, R228 ;  /* 0x000000ffff0d7224 */ /* 0x000fe200078e00e4 */
[----:B------:R-:W-:Y:S01]  /*10d80*/  MOV R228, 0x1 ;  /* 0x0000000100e47802 */ /* 0x000fe20000000f00 */
[----:B------:R-:W-:Y:S01]  /*10d90*/  IMAD.MOV.U32 R227, RZ, RZ, R4 ;  /* 0x000000ffffe37224 */ /* 0x000fe200078e0004 */
[----:B------:R-:W-:Y:S02]  /*10da0*/  MOV R2, 0x10dc0 ;  /* 0x00010dc000027802 */ /* 0x000fe40000000f00 */
[----:B------:R-:W-:Y:S05]  /*10db0*/  CALL.REL.NOINC `($__internal_9_$__cuda_sm70_shflsync_idx_p) ;  /* 0x00001f3000007944 */ /* 0x000fea0003c00000 */
[C---:B------:R-:W-:Y:S01]  /*10dc0*/  IADD3 R2, -R12.reuse, 0x10, RZ ;  /* 0x000000100c027810 */ /* 0x040fe20007ffe1ff */
[----:B------:R-:W-:Y:S01]  /*10dd0*/  IMAD.MOV.U32 R227, RZ, RZ, R0 ;  /* 0x000000ffffe37224 */ /* 0x000fe200078e0000 */
[----:B------:R-:W-:Y:S02]  /*10de0*/  ISETP.NE.U32.AND P5, PT, R12, RZ, PT ;  /* 0x000000ff0c00720c */ /* 0x000fe40003fa5070 */
[----:B------:R-:W-:Y:S04]  /*10df0*/  LOP3.LUT R2, R2, 0xf, RZ, 0xc0, !PT ;  /* 0x0000000f02027812 */ /* 0x000fe800078ec0ff */
[-C--:B------:R-:W-:Y:S04]  /*10e00*/  IADD3 R2, P2, P0, R2, R228.reuse, R28 ;  /* 0x000000e402027210 */ /* 0x080fe8000785e01c */
[-C--:B------:R-:W-:Y:S05]  /*10e10*/  IADD3.X R3, RZ, R13.reuse, R5, P2, P0 ;  /* 0x0000000dff037210 */ /* 0x080fea00017e0405 */
        /* <DEDUP_REMOVED lines=46> */
[----:B------:R-:W-:Y:S01]  /*11100*/  MOV R0, R228 ;  /* 0x000000e400007202 */ /* 0x000fe20000000f00 */
[----:B------:R-:W-:-:S05]  /*11110*/  BRA `(.L_x_2690) ;  /* 0xffff4f4000007947 */ /* 0x000fca000383ffff */
.L_x_2640:
[----:B------:R-:W-:Y:S01]  /*11120*/  MOV R228, RZ ;  /* 0x000000ff00e47202 */ /* 0x000fe20000000f00 */
[----:B------:R-:W-:Y:S01]  /*11130*/  IMAD.MOV.U32 R227, RZ, RZ, R0 ;  /* 0x000000ffffe37224 */ /* 0x000fe200078e0000 */
[----:B------:R-:W-:Y:S01]  /*11140*/  MOV R2, 0x11170 ;  /* 0x0001117000027802 */ /* 0x000fe20000000f00 */
[----:B------:R-:W-:Y:S02]  /*11150*/  IMAD.MOV.U32 R3, RZ, RZ, 0x181f ;  /* 0x0000181fff037424 */ /* 0x000fe400078e00ff */
[----:B------:R-:W-:Y:S05]  /*11160*/  CALL.REL.NOINC `($__internal_9_$__cuda_sm70_shflsync_idx_p) ;  /* 0x00001b8000007944 */ /* 0x000fea0003c00000 */
[----:B------:R-:W-:Y:S01]  /*11170*/  MOV R145, R228 ;  /* 0x000000e400917202 */ /* 0x000fe20000000f00 */
[----:B------:R-:W-:-:S05]  /*11180*/  BRA `(.L_x_2691) ;  /* 0xffff5dd000007947 */ /* 0x000fca000383ffff */
.L_x_2641:
[----:B------:R-:W-:Y:S01]  /*11190*/  MOV R228, RZ ;  /* 0x000000ff00e47202 */ /* 0x000fe20000000f00 */
[----:B------:R-:W-:Y:S01]  /*111a0*/  IMAD.MOV.U32 R227, RZ, RZ, R116 ;  /* 0x000000ffffe37224 */ /* 0x000fe200078e0074 */
[----:B------:R-:W-:Y:S01]  /*111b0*/  MOV R2, 0x111e0 ;  /* 0x000111e000027802 */ /* 0x000fe20000000f00 */
[----:B------:R-:W-:Y:S02]  /*111c0*/  IMAD.MOV.U32 R3, RZ, RZ, 0x181f ;  /* 0x0000181fff037424 */ /* 0x000fe400078e00ff */
[----:B-12---:R-:W-:Y:S05]  /*111d0*/  CALL.REL.NOINC `($__internal_9_$__cuda_sm70_shflsync_idx_p) ;  /* 0x00001b1000007944 */ /* 0x006fea0003c00000 */
        /* <DEDUP_REMOVED lines=78> */
.L_x_2642:
[----:B------:R-:W-:Y:S01]  /*116c0*/  MOV R228, RZ ;  /* 0x000000ff00e47202 */ /* 0x000fe20000000f00 */
[----:B------:R-:W-:Y:S01]  /*116d0*/  IMAD.MOV.U32 R227, RZ, RZ, R116 ;  /* 0x000000ffffe37224 */ /* 0x000fe200078e0074 */
[----:B------:R-:W-:Y:S01]  /*116e0*/  MOV R2, 0x11710 ;  /* 0x0001171000027802 */ /* 0x000fe20000000f00 */
[----:B------:R-:W-:Y:S02]  /*116f0*/  IMAD.MOV.U32 R3, RZ, RZ, 0x1c1f ;  /* 0x00001c1fff037424 */ /* 0x000fe400078e00ff */
[----:B------:R-:W-:Y:S05]  /*11700*/  CALL.REL.NOINC `($__internal_9_$__cuda_sm70_shflsync_idx_p) ;  /* 0x000015e000007944 */ /* 0x000fea0003c00000 */
[----:B------:R-:W-:Y:S01]  /*11710*/  MOV R0, R228 ;  /* 0x000000e400007202 */ /* 0x000fe20000000f00 */
[----:B------:R-:W-:-:S05]  /*11720*/  BRA `(.L_x_2693) ;  /* 0xffff5c0000007947 */ /* 0x000fca000383ffff */
.L_x_2643:
[----:B------:R-:W-:Y:S01]  /*11730*/  MOV R228, 0x1 ;  /* 0x0000000100e47802 */ /* 0x000fe20000000f00 */
[----:B------:R-:W-:Y:S01]  /*11740*/  IMAD.MOV.U32 R227, RZ, RZ, R116 ;  /* 0x000000ffffe37224 */ /* 0x000fe200078e0074 */
[----:B------:R-:W-:Y:S01]  /*11750*/  MOV R2, 0x11780 ;  /* 0x0001178000027802 */ /* 0x000fe20000000f00 */
[----:B------:R-:W-:Y:S02]  /*11760*/  IMAD.MOV.U32 R3, RZ, RZ, 0x1c1f ;  /* 0x00001c1fff037424 */ /* 0x000fe400078e00ff */
[----:B-1----:R-:W-:Y:S05]  /*11770*/  CALL.REL.NOINC `($__internal_9_$__cuda_sm70_shflsync_idx_p) ;  /* 0x0000157000007944 */ /* 0x002fea0003c00000 */
[----:B------:R-:W-:Y:S01]  /*11780*/  FMNMX.FTZ R0, R4, R118, !PT ;  /* 0x0000007604007209 */ /* 0x000fe20007810000 */
[----:B------:R-:W-:Y:S03]  /*11790*/  IMAD.IADD R117, R117, 0x1, R228 ;  /* 0x0000000175757824 */ /* 0x000fe600078e02e4 */
[----:B------:R-:W-:Y:S02]  /*117a0*/  FMNMX.FTZ R0, R5, R0, !PT ;  /* 0x0000000005007209 */ /* 0x000fe40007810000 */
[C---:B------:R-:W-:Y:S02]  /*117b0*/  ISETP.GT.AND P6, PT, R117.reuse, RZ, PT ;  /* 0x000000ff7500720c */ /* 0x040fe40003fc4270 */
[C---:B------:R-:W-:Y:S02]  /*117c0*/  ISETP.GT.AND P5, PT, R117.reuse, 0x1, PT ;  /* 0x000000017500780c */ /* 0x040fe40003fa4270 */
[----:B------:R-:W-:Y:S02]  /*117d0*/  FSEL R6, R6, -INF , P6 ;  /* 0xff80000006067808 */ /* 0x000fe40003000000 */
[----:B------:R-:W-:Y:S02]  /*117e0*/  ISETP.GT.AND P2, PT, R117, 0x8, PT ;  /* 0x000000087500780c */ /* 0x000fe40003f44270 */
[----:B------:R-:W-:Y:S02]  /*117f0*/  FSEL R7, R7, -INF , P5 ;  /* 0xff80000007077808 */ /* 0x000fe40002800000 */
        /* <DEDUP_REMOVED lines=105> */
[----:B------:R-:W-:Y:S02]  /*11e90*/  FMNMX.FTZ R0, R239, R0, !PT ;  /* 0x00000000ef007209 */ /* 0x000fe40007810000 */
[----:B------:R-:W-:Y:S02]  /*11ea0*/  FSEL R234, R62, -INF , P6 ;  /* 0xff8000003eea7808 */ /* 0x000fe40003000000 */
[----:B------:R-:W-:Y:S02]  /*11eb0*/  FMNMX.FTZ R12, R230, R2, !PT ;  /* 0x00000002e60c7209 */ /* 0x000fe40007810000 */
[----:B------:R-:W-:Y:S02]  /*11ec0*/  ISETP.GT.AND P2, PT, R117, 0x78, PT ;  /* 0x000000787500780c */ /* 0x000fe40003f44270 */
[----:B------:R-:W-:Y:S01]  /*11ed0*/  FMNMX.FTZ R116, R243, R0, !PT ;  /* 0x00000000f3747209 */ /* 0x000fe20007810000 */
[----:B------:R-:W-:Y:S01]  /*11ee0*/  IMAD.MOV.U32 R0, RZ, RZ, 0x2 ;  /* 0x00000002ff007424 */ /* 0x000fe200078e00ff */
[----:B------:R-:W-:Y:S02]  /*11ef0*/  FSEL R233, R63, -INF , P5 ;  /* 0xff8000003fe97808 */ /* 0x000fe40002800000 */
[----:B------:R-:W-:Y:S02]  /*11f00*/  FMNMX.FTZ R12, R234, R12, !PT ;  /* 0x0000000cea0c7209 */ /* 0x000fe40007810000 */
[----:B------:R-:W-:Y:S02]  /*11f10*/  ISETP.GT.AND P0, PT, R117, 0x79, PT ;  /* 0x000000797500780c */ /* 0x000fe40003f04270 */
        /* <DEDUP_REMOVED lines=9> */
[----:B------:R-:W-:Y:S05]  /*11fb0*/  CALL.REL.NOINC `($__internal_8_$__cuda_sm70_shflsync_bfly_p) ;  /* 0x00000cd000007944 */ /* 0x000fea0003c00000 */
[----:B------:R-:W-:Y:S01]  /*11fc0*/  FMNMX.FTZ R116, R116, R0, !PT ;  /* 0x0000000074747209 */ /* 0x000fe20007810000 */
[----:B------:R-:W-:Y:S01]  /*11fd0*/  IMAD.MOV.U32 R0, RZ, RZ, 0x1 ;  /* 0x00000001ff007424 */ /* 0x000fe200078e00ff */
[----:B------:R-:W-:Y:S02]  /*11fe0*/  MOV R2, 0x12000 ;  /* 0x0001200000027802 */ /* 0x000fe40000000f00 */
        /* <DEDUP_REMOVED lines=8> */
[----:B------:R-:W-:Y:S02]  /*12070*/  MOV R2, 0x12090 ;  /* 0x0001209000027802 */ /* 0x000fe40000000f00 */
[----:B------:R-:W-:Y:S05]  /*12080*/  CALL.REL.NOINC `($__internal_8_$__cuda_sm70_shflsync_bfly_p) ;  /* 0x00000c0000007944 */ /* 0x000fea0003c00000 */
[----:B------:R-:W-:-:S05]  /*12090*/  BRA `(.L_x_2694) ;  /* 0xffff5f4000007947 */ /* 0x000fca000383ffff */
.L_x_2646:
[----:B-1--4-:R-:W-:Y:S01]  /*120a0*/  MOV R228, RZ ;  /* 0x000000ff00e47202 */ /* 0x012fe20000000f00 */
[----:B------:R-:W-:Y:S01]  /*120b0*/  IMAD.MOV.U32 R227, RZ, RZ, R36 ;  /* 0x000000ffffe37224 */ /* 0x000fe200078e0024 */
[----:B------:R-:W-:Y:S01]  /*120c0*/  MOV R2, 0x120f0 ;  /* 0x000120f000027802 */ /* 0x000fe20000000f00 */
[----:B------:R-:W-:Y:S02]  /*120d0*/  IMAD.MOV.U32 R3, RZ, RZ, 0x181f ;  /* 0x0000181fff037424 */ /* 0x000fe400078e00ff */
[----:B------:R-:W-:Y:S05]  /*120e0*/  CALL.REL.NOINC `($__internal_9_$__cuda_sm70_shflsync_idx_p) ;  /* 0x00000c0000007944 */ /* 0x000fea0003c00000 */
[----:B------:R-:W-:Y:S01]  /*120f0*/  MOV R29, R228 ;  /* 0x000000e4001d7202 */ /* 0x000fe20000000f00 */
[----:B------:R-:W-:-:S05]  /*12100*/  BRA `(.L_x_2695) ;  /* 0xffff829000007947 */ /* 0x000fca000383ffff */
.L_x_2649:
[----:B------:R-:W-:Y:S01]  /*12110*/  MOV R228, RZ ;  /* 0x000000ff00e47202 */ /* 0x000fe20000000f00 */
[----:B------:R-:W-:Y:S01]  /*12120*/  IMAD.MOV.U32 R227, RZ, RZ, R0 ;  /* 0x000000ffffe37224 */ /* 0x000fe200078e0000 */
[----:B------:R-:W-:Y:S01]  /*12130*/  MOV R2, 0x12160 ;  /* 0x0001216000027802 */ /* 0x000fe20000000f00 */
[----:B------:R-:W-:Y:S02]  /*12140*/  IMAD.MOV.U32 R3, RZ, RZ, 0x181f ;  /* 0x0000181fff037424 */ /* 0x000fe400078e00ff */
[----:B------:R-:W-:Y:S05]  /*12150*/  CALL.REL.NOINC `($__internal_9_$__cuda_sm70_shflsync_idx_p) ;  /* 0x00000b9000007944 */ /* 0x000fea0003c00000 */
[----:B------:R-:W-:Y:S01]  /*12160*/  MOV R145, R228 ;  /* 0x000000e400917202 */ /* 0x000fe20000000f00 */
[----:B------:R-:W-:-:S05]  /*12170*/  BRA `(.L_x_2696) ;  /* 0xffff92a000007947 */ /* 0x000fca000383ffff */
.L_x_2650:
[----:B------:R-:W-:Y:S01]  /*12180*/  MOV R228, RZ ;  /* 0x000000ff00e47202 */ /* 0x000fe20000000f00 */
[----:B------:R-:W-:Y:S01]  /*12190*/  IMAD.MOV.U32 R227, RZ, RZ, R116 ;  /* 0x000000ffffe37224 */ /* 0x000fe200078e0074 */
[----:B------:R-:W-:Y:S01]  /*121a0*/  MOV R2, 0x121d0 ;  /* 0x000121d000027802 */ /* 0x000fe20000000f00 */
[----:B------:R-:W-:Y:S02]  /*121b0*/  IMAD.MOV.U32 R3, RZ, RZ, 0x181f ;  /* 0x0000181fff037424 */ /* 0x000fe400078e00ff */
[----:B-12---:R-:W-:Y:S05]  /*121c0*/  CALL.REL.NOINC `($__internal_9_$__cuda_sm70_shflsync_idx_p) ;  /* 0x00000b2000007944 */ /* 0x006fea0003c00000 */
        /* <DEDUP_REMOVED lines=16> */
[----:B-1----:R-:W-:Y:S05]  /*122d0*/  CALL.REL.NOINC `($__internal_9_$__cuda_sm70_shflsync_idx_p) ;  /* 0x00000a1000007944 */ /* 0x002fea0003c00000 */
        /* <DEDUP_REMOVED lines=54> */
.L_x_2651:
[----:B------:R-:W-:Y:S02]  /*12640*/  MOV R0, 0x2 ;  /* 0x0000000200007802 */ /* 0x000fe40000000f00 */
        /* <DEDUP_REMOVED lines=16> */
.L_x_2653:
[----:B------:R2:W5:Y:S01]  /*12750*/  LDL R116, [R1] ;  /* 0x0000000001747983 */ /* 0x0005620000100800 */
[----:B-1----:R-:W-:-:S02]  /*12760*/  MOV R0, 0x2 ;  /* 0x0000000200007802 */ /* 0x002fc40000000f00 */
[----:B------:R-:W-:Y:S02]  /*12770*/  MOV R2, 0x12790 ;  /* 0x0001279000027802 */ /* 0x000fe40000000f00 */
[----:B--2--5:R-:W-:Y:S05]  /*12780*/  CALL.REL.NOINC `($__internal_8_$__cuda_sm70_shflsync_bfly_p) ;  /* 0x0000050000007944 */ /* 0x024fea0003c00000 */
[----:B------:R-:W-:Y:S01]  /*12790*/  MOV R4, R0 ;  /* 0x0000000000047202 */ /* 0x000fe20000000f00 */
[----:B------:R-:W-:Y:S05]  /*127a0*/  BRA `(.L_x_2699) ;  /* 0xffffb32000007947 */ /* 0x000fea000383ffff */
.L_x_2654:
[----:B------:R-:W-:Y:S01]  /*127b0*/  IMAD.MOV.U32 R116, RZ, RZ, R4 ;  /* 0x000000ffff747224 */ /* 0x000fe200078e0004 */
[----:B------:R-:W-:Y:S02]  /*127c0*/  MOV R0, 0x1 ;  /* 0x0000000100007802 */ /* 0x000fe40000000f00 */
[----:B------:R-:W-:Y:S02]  /*127d0*/  MOV R2, 0x127f0 ;  /* 0x000127f000027802 */ /* 0x000fe40000000f00 */
[----:B------:R-:W-:Y:S05]  /*127e0*/  CALL.REL.NOINC `($__internal_8_$__cuda_sm70_shflsync_bfly_p) ;  /* 0x000004a000007944 */ /* 0x000fea0003c00000 */
[----:B------:R1:W5:Y:S01]  /*127f0*/  LDL R116, [R1+0x4] ;  /* 0x0000040001747983 */ /* 0x0003620000100800 */
[----:B------:R-:W-:Y:S01]  /*12800*/  FADD.FTZ R4, R4, R0 ;  /* 0x0000000004047221 */ /* 0x000fe20000010000 */
[----:B------:R-:W-:Y:S02]  /*12810*/  MOV R0, 0x2 ;  /* 0x0000000200007802 */ /* 0x000fe40000000f00 */
[----:B------:R-:W-:Y:S02]  /*12820*/  MOV R2, 0x12840 ;  /* 0x0001284000027802 */ /* 0x000fe40000000f00 */
[----:B-1---5:R-:W-:Y:S05]  /*12830*/  CALL.REL.NOINC `($__internal_8_$__cuda_sm70_shflsync_bfly_p) ;  /* 0x0000045000007944 */ /* 0x022fea0003c00000 */
[----:B------:R-:W2:Y:S02]  /*12840*/  LDL.LU R2, [R1+0x4] ;  /* 0x0000040001027983 */ /* 0x000ea40000300800 */
[----:B--2---:R-:W-:Y:S01]  /*12850*/  FADD.FTZ R5, R2, R0 ;  /* 0x0000000002057221 */ /* 0x004fe20000010000 */
[----:B------:R-:W-:-:S02]  /*12860*/  MOV R0, 0x1 ;  /* 0x0000000100007802 */ /* 0x000fc40000000f00 */
[----:B------:R-:W-:Y:S02]  /*12870*/  MOV R2, 0x128a0 ;  /* 0x000128a000027802 */ /* 0x000fe40000000f00 */
[----:B------:R-:W-:Y:S02]  /*12880*/  MOV R116, R5 ;  /* 0x0000000500747202 */ /* 0x000fe40000000f00 */
[----:B------:R-:W-:Y:S05]  /*12890*/  CALL.REL.NOINC `($__internal_8_$__cuda_sm70_shflsync_bfly_p) ;  /* 0x000003f000007944 */ /* 0x000fea0003c00000 */
[----:B------:R-:W-:Y:S01]  /*128a0*/  MOV R3, R0 ;  /* 0x0000000000037202 */ /* 0x000fe20000000f00 */
[----:B------:R-:W-:Y:S05]  /*128b0*/  BRA `(.L_x_2700) ;  /* 0xffffb2a000007947 */ /* 0x000fea000383ffff */
.L_x_2669:
[----:B------:R-:W-:Y:S01]  /*128c0*/  IMAD.MOV.U32 R227, RZ, RZ, R7 ;  /* 0x000000ffffe37224 */ /* 0x000fe200078e0007 */
[----:B------:R-:W-:Y:S01]  /*128d0*/  MOV R228, RZ ;  /* 0x000000ff00e47202 */ /* 0x000fe20000000f00 */
[----:B------:R-:W-:Y:S01]  /*128e0*/  IMAD.MOV.U32 R3, RZ, RZ, 0x181f ;  /* 0x0000181fff037424 */ /* 0x000fe200078e00ff */
[----:B------:R-:W-:Y:S02]  /*128f0*/  MOV R2, 0x12910 ;  /* 0x0001291000027802 */ /* 0x000fe40000000f00 */
[----:B-1----:R-:W-:Y:S05]  /*12900*/  CALL.REL.NOINC `($__internal_9_$__cuda_sm70_shflsync_idx_p) ;  /* 0x000003e000007944 */ /* 0x002fea0003c00000 */
[----:B------:R-:W-:Y:S01]  /*12910*/  MOV R8, R228 ;  /* 0x000000e400087202 */ /* 0x000fe20000000f00 */
[----:B------:R-:W-:Y:S05]  /*12920*/  BRA `(.L_x_2701) ;  /* 0xffffcc8000007947 */ /* 0x000fea000383ffff */
.L_x_2670:
[----:B------:R-:W-:Y:S01]  /*12930*/  IMAD.MOV.U32 R227, RZ, RZ, R9 ;  /* 0x000000ffffe37224 */ /* 0x000fe200078e0009 */
[----:B------:R-:W-:Y:S01]  /*12940*/  MOV R228, RZ ;  /* 0x000000ff00e47202 */ /* 0x000fe20000000f00 */
[----:B------:R-:W-:Y:S01]  /*12950*/  IMAD.MOV.U32 R3, RZ, RZ, 0x181f ;  /* 0x0000181fff037424 */ /* 0x000fe200078e00ff */
[----:B------:R-:W-:-:S02]  /*12960*/  MOV R2, 0x12980 ;  /* 0x0001298000027802 */ /* 0x000fc40000000f00 */
[----:B-123--:R-:W-:Y:S05]  /*12970*/  CALL.REL.NOINC `($__internal_9_$__cuda_sm70_shflsync_idx_p) ;  /* 0x0000037000007944 */ /* 0x00efea0003c00000 */
[----:B------:R-:W-:Y:S01]  /*12980*/  MOV R0, R228 ;  /* 0x000000e400007202 */ /* 0x000fe20000000f00 */
[----:B------:R-:W-:Y:S05]  /*12990*/  BRA `(.L_x_2702) ;  /* 0xffffcc3000007947 */ /* 0x000fea000383ffff */
.L_x_2673:
[----:B------:R-:W-:Y:S01]  /*129a0*/  IMAD.MOV.U32 R227, RZ, RZ, R7 ;  /* 0x000000ffffe37224 */ /* 0x000fe200078e0007 */
[----:B------:R-:W-:Y:S01]  /*129b0*/  MOV R228, 0x1 ;  /* 0x0000000100e47802 */ /* 0x000fe20000000f00 */
[----:B-1----:R-:W-:Y:S01]  /*129c0*/  IMAD.MOV.U32 R3, RZ, RZ, 0x181f ;  /* 0x0000181fff037424 */ /* 0x002fe200078e00ff */
[----:B------:R-:W-:-:S02]  /*129d0*/  MOV R2, 0x129f0 ;  /* 0x000129f000027802 */ /* 0x000fc40000000f00 */
[----:B---34-:R-:W-:Y:S05]  /*129e0*/  CALL.REL.NOINC `($__internal_9_$__cuda_sm70_shflsync_idx_p) ;  /* 0x0000030000007944 */ /* 0x018fea0003c00000 */
[----:B------:R-:W-:Y:S01]  /*129f0*/  IMAD.MOV.U32 R8, RZ, RZ, R228 ;  /* 0x000000ffff087224 */ /* 0x000fe200078e00e4 */
[----:B------:R-:W-:Y:S01]  /*12a00*/  MOV R228, 0x1 ;  /* 0x0000000100e47802 */ /* 0x000fe20000000f00 */
[----:B------:R-:W-:Y:S01]  /*12a10*/  IMAD.MOV.U32 R227, RZ, RZ, R9 ;  /* 0x000000ffffe37224 */ /* 0x000fe200078e0009 */
[----:B------:R-:W-:-:S02]  /*12a20*/  MOV R3, 0x181f ;  /* 0x0000181f00037802 */ /* 0x000fc40000000f00 */
[----:B------:R-:W-:Y:S02]  /*12a30*/  MOV R2, 0x12a50 ;  /* 0x00012a5000027802 */ /* 0x000fe40000000f00 */
[----:B------:R-:W-:Y:S05]  /*12a40*/  CALL.REL.NOINC `($__internal_9_$__cuda_sm70_shflsync_idx_p) ;  /* 0x000002a000007944 */ /* 0x000fea0003c00000 */
[----:B------:R-:W-:Y:S01]  /*12a50*/  MOV R0, R228 ;  /* 0x000000e400007202 */ /* 0x000fe20000000f00 */
[----:B------:R-:W-:Y:S05]  /*12a60*/  BRA `(.L_x_2703) ;  /* 0xffffccf000007947 */ /* 0x000fea000383ffff */
.L_x_2676:
[----:B------:R-:W-:Y:S01]  /*12a70*/  IMAD.MOV.U32 R227, RZ, RZ, R7 ;  /* 0x000000ffffe37224 */ /* 0x000fe200078e0007 */
[----:B------:R-:W-:Y:S01]  /*12a80*/  MOV R228, 0x2 ;  /* 0x0000000200e47802 */ /* 0x000fe20000000f00 */
[----:B-1----:R-:W-:Y:S01]  /*12a90*/  IMAD.MOV.U32 R3, RZ, RZ, 0x181f ;  /* 0x0000181fff037424 */ /* 0x002fe200078e00ff */
[----:B------:R-:W-:Y:S02]  /*12aa0*/  MOV R2, 0x12ac0 ;  /* 0x00012ac000027802 */ /* 0x000fe40000000f00 */
[----:B--234-:R-:W-:Y:S05]  /*12ab0*/  CALL.REL.NOINC `($__internal_9_$__cuda_sm70_shflsync_idx_p) ;  /* 0x0000023000007944 */ /* 0x01cfea0003c00000 */
[----:B------:R-:W-:Y:S01]  /*12ac0*/  MOV R8, R228 ;  /* 0x000000e400087202 */ /* 0x000fe20000000f00 */
[----:B------:R-:W-:Y:S05]  /*12ad0*/  BRA `(.L_x_2704) ;  /* 0xffffcd9000007947 */ /* 0x000fea000383ffff */
.L_x_2677:
[----:B------:R-:W-:Y:S01]  /*12ae0*/  IMAD.MOV.U32 R227, RZ, RZ, R9 ;  /* 0x000000ffffe37224 */ /* 0x000fe200078e0009 */
[----:B------:R-:W-:Y:S01]  /*12af0*/  MOV R228, 0x2 ;  /* 0x0000000200e47802 */ /* 0x000fe20000000f00 */
[----:B-1----:R-:W-:Y:S01]  /*12b00*/  IMAD.MOV.U32 R3, RZ, RZ, 0x181f ;  /* 0x0000181fff037424 */ /* 0x002fe200078e00ff */
[----:B------:R-:W-:Y:S02]  /*12b10*/  MOV R2, 0x12b30 ;  /* 0x00012b3000027802 */ /* 0x000fe40000000f00 */
[----:B--234-:R-:W-:Y:S05]  /*12b20*/  CALL.REL.NOINC `($__internal_9_$__cuda_sm70_shflsync_idx_p) ;  /* 0x000001c000007944 */ /* 0x01cfea0003c00000 */
[----:B------:R-:W-:Y:S01]  /*12b30*/  MOV R0, R228 ;  /* 0x000000e400007202 */ /* 0x000fe20000000f00 */
[----:B------:R-:W-:Y:S05]  /*12b40*/  BRA `(.L_x_2705) ;  /* 0xffffcd4000007947 */ /* 0x000fea000383ffff */
.L_x_2680:
[----:B------:R-:W-:Y:S01]  /*12b50*/  IMAD.MOV.U32 R227, RZ, RZ, R7 ;  /* 0x000000ffffe37224 */ /* 0x000fe200078e0007 */
[----:B------:R-:W-:Y:S01]  /*12b60*/  MOV R228, 0x3 ;  /* 0x0000000300e47802 */ /* 0x000fe20000000f00 */
[----:B--2---:R-:W-:Y:S01]  /*12b70*/  IMAD.MOV.U32 R3, RZ, RZ, 0x181f ;  /* 0x0000181fff037424 */ /* 0x004fe200078e00ff */
[----:B------:R-:W-:-:S02]  /*12b80*/  MOV R2, 0x12ba0 ;  /* 0x00012ba000027802 */ /* 0x000fc40000000f00 */
[----:B-1-34-:R-:W-:Y:S05]  /*12b90*/  CALL.REL.NOINC `($__internal_9_$__cuda_sm70_shflsync_idx_p) ;  /* 0x0000015000007944 */ /* 0x01afea0003c00000 */
        /* <DEDUP_REMOVED lines=8> */
.L_x_2682:
[----:B------:R-:W-:Y:S01]  /*12c20*/  IMAD.MOV.U32 R227, RZ, RZ, R44 ;  /* 0x000000ffffe37224 */ /* 0x000fe200078e002c */
[----:B------:R-:W-:Y:S01]  /*12c30*/  MOV R228, RZ ;  /* 0x000000ff00e47202 */ /* 0x000fe20000000f00 */
[----:B------:R-:W-:Y:S01]  /*12c40*/  IMAD.MOV.U32 R3, RZ, RZ, 0x1f ;  /* 0x0000001fff037424 */ /* 0x000fe200078e00ff */
[----:B------:R-:W-:Y:S02]  /*12c50*/  MOV R2, 0x12c70 ;  /* 0x00012c7000027802 */ /* 0x000fe40000000f00 */
[----:B-123--:R-:W-:Y:S05]  /*12c60*/  CALL.REL.NOINC `($__internal_9_$__cuda_sm70_shflsync_idx_p) ;  /* 0x0000008000007944 */ /* 0x00efea0003c00000 */
[----:B------:R-:W-:Y:S01]  /*12c70*/  MOV R0, R228 ;  /* 0x000000e400007202 */ /* 0x000fe20000000f00 */
[----:B------:R-:W-:Y:S05]  /*12c80*/  BRA `(.L_x_2707) ;  /* 0xffffcea000007947 */ /* 0x000fea000383ffff */
        .weak           $__internal_8_$__cuda_sm70_shflsync_bfly_p
        .type           $__internal_8_$__cuda_sm70_shflsync_bfly_p,@function
        .size           $__internal_8_$__cuda_sm70_shflsync_bfly_p,($__internal_9_$__cuda_sm70_shflsync_idx_p - $__internal_8_$__cuda_sm70_shflsync_bfly_p)
$__internal_8_$__cuda_sm70_shflsync_bfly_p:
[----:B------:R-:W-:Y:S02]  /*12c90*/  MOV R244, 0xffffffff ;  /* 0xffffffff00f47802 */ /* 0x000fe40000000f00 */
[----:B------:R-:W-:Y:S02]  /*12ca0*/  MOV R3, 0x1f ;  /* 0x0000001f00037802 */ /* 0x000fe40000000f00 */
[----:B------:R-:W-:Y:S04]  /*12cb0*/  WARPSYNC R244 ;  /* 0x000000f400007348 */ /* 0x000fe80003800000 */
[----:B------:R1:W2:Y:S02]  /*12cc0*/  SHFL.BFLY PT, R0, R116, R0, R3 ;  /* 0x0c00000074007389 */ /* 0x0002a400000e0003 */
[----:B-1----:R-:W-:-:S04]  /*12cd0*/  MOV R3, 0x0 ;  /* 0x0000000000037802 */ /* 0x002fc80000000f00 */
[----:B--2---:R-:W-:Y:S05]  /*12ce0*/  RET.REL.NODEC R2 `(_ZN7cutlass13device_kernelIN5flash19enable_sm80_to_sm89INS1_16FlashAttnFwdSm80INS1_25CollectiveMainloopFwdSm80ILi8ELi1ELb1EN4cute5tupleIJNS5_1CILi128EEES8_S8_EEELi128ENS_10bfloat16_tEfNS_4arch4Sm80ELb1ELb0ELb0ELb0ELb1ELb0ELb1ELb0EEENS1_21CollectiveEpilogueFwdIS9_NS6_IJNS7_ILi1EEESF_SF_EEESA_SC_Li256ELb0ELb1ELb0ELb0EEENS1_30DynamicPersistentTileSchedulerILi256ELi256ELb0ELb1ELb0EEEEEEEEEvNT_6ParamsE) ;  /* 0xfffed31002007950 */ /* 0x004fea0003c3ffff */
        .weak           $__internal_9_$__cuda_sm70_shflsync_idx_p
        .type           $__internal_9_$__cuda_sm70_shflsync_idx_p,@function
        .size           $__internal_9_$__cuda_sm70_shflsync_idx_p,(.L_x_4364 - $__internal_9_$__cuda_sm70_shflsync_idx_p)
$__internal_9_$__cuda_sm70_shflsync_idx_p:
[----:B------:R-:W-:-:S04]  /*12cf0*/  MOV R229, 0xffffffff ;  /* 0xffffffff00e57802 */ /* 0x000fc80000000f00 */
[----:B------:R-:W-:Y:S04]  /*12d00*/  WARPSYNC R229 ;  /* 0x000000e500007348 */ /* 0x000fe80003800000 */
[----:B------:R1:W2:Y:S02]  /*12d10*/  SHFL.IDX PT, R228, R227, R228, R3 ;  /* 0x000000e4e3e47389 */ /* 0x0002a400000e0003 */
[----:B-1----:R-:W-:-:S04]  /*12d20*/  MOV R3, 0x0 ;  /* 0x0000000000037802 */ /* 0x002fc80000000f00 */
[----:B--2---:R-:W-:Y:S05]  /*12d30*/  RET.REL.NODEC R2 `(_ZN7cutlass13device_kernelIN5flash19enable_sm80_to_sm89INS1_16FlashAttnFwdSm80INS1_25CollectiveMainloopFwdSm80ILi8ELi1ELb1EN4cute5tupleIJNS5_1CILi128EEES8_S8_EEELi128ENS_10bfloat16_tEfNS_4arch4Sm80ELb1ELb0ELb0ELb0ELb1ELb0ELb1ELb0EEENS1_21CollectiveEpilogueFwdIS9_NS6_IJNS7_ILi1EEESF_SF_EEESA_SC_Li256ELb0ELb1ELb0ELb0EEENS1_30DynamicPersistentTileSchedulerILi256ELi256ELb0ELb1ELb0EEEEEEEEEvNT_6ParamsE) ;  /* 0xfffed2c002007950 */ /* 0x004fea0003c3ffff */
.L_x_2708:
        /* <DEDUP_REMOVED lines=12> */
.L_x_4364:


//--------------------- .text._ZN7cutlass13device_kernelIN5flash19enable_sm80_to_sm89INS1_16FlashAttnFwdSm80INS1_25CollectiveMainloopFwdSm80ILi8ELi1ELb1EN4cute5tupleIJNS5_1CILi128EEES8_S8_EEELi128ENS_10bfloat16_tEfNS_4arch4Sm80ELb1ELb0ELb0ELb1ELb1ELb0ELb1ELb0EEENS1_21CollectiveEpilogueFwdIS9_NS6_IJNS7_ILi1EEESF_SF_EEESA_SC_Li256ELb1ELb1ELb0ELb0EEENS1_19SingleTileSchedulerILb1ELb0ELb1ELi128EEEEEEEEEvNT_6ParamsE --------------------------
	.section	.text._ZN7cutlass13device_kernelIN5flash19enable_sm80_to_sm89INS1_16FlashAttnFwdSm80INS1_25CollectiveMainloopFwdSm80ILi8ELi1ELb1EN4cute5tupleIJNS5_1CILi128EEES8_S8_EEELi128ENS_10bfloat16_tEfNS_4arch4Sm80ELb1ELb0ELb0ELb1ELb1ELb0ELb1ELb0EEENS1_21CollectiveEpilogueFwdIS9_NS6_IJNS7_ILi1EEESF_SF_EEESA_SC_Li256ELb1ELb1ELb0ELb0EEENS1_19SingleTileSchedulerILb1ELb0ELb1ELi128EEEEEEEEEvNT_6ParamsE,"ax",@progbits
	.sectioninfo	@"SHI_REGISTERS=255"
	.align	128
.text._ZN7cutlass13device_kernelIN5flash19enable_sm80_to_sm89INS1_16FlashAttnFwdSm80INS1_25CollectiveMainloopFwdSm80ILi8ELi1ELb1EN4cute5tupleIJNS5_1CILi128EEES8_S8_EEELi128ENS_10bfloat16_tEfNS_4arch4Sm80ELb1ELb0ELb0ELb1ELb1ELb0ELb1ELb0EEENS1_21CollectiveEpilogueFwdIS9_NS6_IJNS7_ILi1EEESF_SF_EEESA_SC_Li256ELb1ELb1ELb0ELb0EEENS1_19SingleTileSchedulerILb1ELb0ELb1ELi128EEEEEEEEEvNT_6ParamsE:
        .type           _ZN7cutlass13device_kernelIN5flash19enable_sm80_to_sm89INS1_16FlashAttnFwdSm80INS1_25CollectiveMainloopFwdSm80ILi8ELi1ELb1EN4cute5tupleIJNS5_1CILi128EEES8_S8_EEELi128ENS_10bfloat16_tEfNS_4arch4Sm80ELb1ELb0ELb0ELb1ELb1ELb0ELb1ELb0EEENS1_21CollectiveEpilogueFwdIS9_NS6_IJNS7_ILi1EEESF_SF_EEESA_SC_Li256ELb1ELb1ELb0ELb0EEENS1_19SingleTileSchedulerILb1ELb0ELb1ELi128EEEEEEEEEvNT_6ParamsE,@function
        .size           _ZN7cutlass13device_kernelIN5flash19enable_sm80_to_sm89INS1_16FlashAttnFwdSm80INS1_25CollectiveMainloopFwdSm80ILi8ELi1ELb1EN4cute5tupleIJNS5_1CILi128EEES8_S8_EEELi128ENS_10bfloat16_tEfNS_4arch4Sm80ELb1ELb0ELb0ELb1ELb1ELb0ELb1ELb0EEENS1_21CollectiveEpilogueFwdIS9_NS6_IJNS7_ILi1EEESF_SF_EEESA_SC_Li256ELb1ELb1ELb0ELb0EEENS1_19SingleTileSchedulerILb1ELb0ELb1ELi128EEEEEEEEEvNT_6ParamsE,(.L_x_4367 - _ZN7cutlass13device_kernelIN5flash19enable_sm80_to_sm89INS1_16FlashAttnFwdSm80INS1_25CollectiveMainloopFwdSm80ILi8ELi1ELb1EN4cute5tupleIJNS5_1CILi128EEES8_S8_EEELi128ENS_10bfloat16_tEfNS_4arch4Sm80ELb1ELb0ELb0ELb1ELb1ELb0ELb1ELb0EEENS1_21CollectiveEpilogueFwdIS9_NS6_IJNS7_ILi1EEESF_SF_EEESA_SC_Li256ELb1ELb1ELb0ELb0EEENS1_19SingleTileSchedulerILb1ELb0ELb1ELi128EEEEEEEEEvNT_6ParamsE)
        .other          _ZN7cutlass13device_kernelIN5flash19enable_sm80_to_sm89INS1_16FlashAttnFwdSm80INS1_25CollectiveMainloopFwdSm80ILi8ELi1ELb1EN4cute5tupleIJNS5_1CILi128EEES8_S8_EEELi128ENS_10bfloat16_tEfNS_4arch4Sm80ELb1ELb0ELb0ELb1ELb1ELb0ELb1ELb0EEENS1_21CollectiveEpilogueFwdIS9_NS6_IJNS7_ILi1EEESF_SF_EEESA_SC_Li256ELb1ELb1ELb0ELb0EEENS1_19SingleTileSchedulerILb1ELb0ELb1ELi128EEEEEEEEEvNT_6ParamsE,@"STO_CUDA_ENTRY STV_DEFAULT"
_ZN7cutlass13device_kernelIN5flash19enable_sm80_to_sm89INS1_16FlashAttnFwdSm80INS1_25CollectiveMainloopFwdSm80ILi8ELi1ELb1EN4cute5tupleIJNS5_1CILi128EEES8_S8_EEELi128ENS_10bfloat16_tEfNS_4arch4Sm80ELb1ELb0ELb0ELb1ELb1ELb0ELb1ELb0EEENS1_21CollectiveEpilogueFwdIS9_NS6_IJNS7_ILi1EEESF_SF_EEESA_SC_Li256ELb1ELb1ELb0ELb0EEENS1_19SingleTileSchedulerILb1ELb0ELb1ELi128EEEEEEEEEvNT_6ParamsE:
        /* <DEDUP_REMOVED lines=20> */
.L_x_2710:
        /* <DEDUP_REMOVED lines=13> */
.L_x_2712:
[----:B------:R-:W-:Y:S02]  /*0210*/  ULDC UR5, c[0x0][0x54c] ;  /* 0x0001530000057ab9 */ /* 0x000fe40000000800 */
.L_x_2711:
[----:B------:R-:W-:Y:S02]  /*0220*/  ULDC UR4, c[0x0][0x548] ;  /* 0x0001520000047ab9 */ /* 0x000fe40000000800 */
[----:B------:R-:W-:-:S02]  /*0230*/  USHF.L.U32 UR7, UR7, 0x7, URZ ;  /* 0x0000000707077899 */ /* 0x000fc4000800063f */
[----:B------:R-:W-:-:S04]  /*0240*/  UIMAD UR4, UR5, UR4, URZ ;  /* 0x00000004050472a4 */ /* 0x000fc8000f8e023f */
[----:B------:R-:W-:-:S04]  /*0250*/  UISETP.GE.AND UP0, UPT, UR7, UR4, UPT ;  /* 0x000000040700728c */ /* 0x000fc8000bf06270 */
[----:B------:R-:W-:Y:S01]  /*0260*/  USEL UR13, UR13, 0xffffffff, !UP0 ;  /* 0xffffffff0d0d7887 */ /* 0x000fe2000c000000 */
[----:B------:R-:W-:Y:S05]  /*0270*/  BRA `(.L_x_2713) ;  /* 0x000001b000007947 */ /* 0x000fea0003800000 */
.L_x_2709:
        /* <DEDUP_REMOVED lines=8> */
.L_x_2714:
        /* <DEDUP_REMOVED lines=13> */
.L_x_2716:
[----:B------:R-:W-:Y:S02]  /*03d0*/  ULDC UR5, c[0x0][0x54c] ;  /* 0x0001530000057ab9 */ /* 0x000fe40000000800 */
.L_x_2715:
[----:B------:R-:W-:Y:S02]  /*03e0*/  ULDC UR4, c[0x0][0x548] ;  /* 0x0001520000047ab9 */ /* 0x000fe40000000800 */
[----:B------:R-:W-:-:S02]  /*03f0*/  USHF.L.U32 UR7, UR7, 0x7, URZ ;  /* 0x0000000707077899 */ /* 0x000fc4000800063f */
[----:B------:R-:W-:-:S04]  /*0400*/  UIMAD UR4, UR5, UR4, URZ ;  /* 0x00000004050472a4 */ /* 0x000fc8000f8e023f */
[----:B------:R-:W-:-:S04]  /*0410*/  UISETP.GE.AND UP0, UPT, UR7, UR4, UPT ;  /* 0x000000040700728c */ /* 0x000fc8000bf06270 */
[----:B------:R-:W-:-:S06]  /*0420*/  USEL UR13, UR13, 0xffffffff, !UP0 ;  /* 0xffffffff0d0d7887 */ /* 0x000fcc000c000000 */
.L_x_2713:
        /* <DEDUP_REMOVED lines=42> */
[----:B------:R1:W2:Y:S04]  /*06d0*/  LDG.E R0, [R6.64] ;  /* 0x0000000e06007981 */ /* 0x0002a8000c1e1900 */
[----:B-1----:R-:W3:Y:S01]  /*06e0*/  LDG.E R6, [R6.64+0x4] ;  /* 0x0000040e06067981 */ /* 0x002ee2000c1e1900 */
[----:B--2---:R-:W1:Y:S08]  /*06f0*/  R2UR UR12, R0 ;  /* 0x00000000000c73c2 */ /* 0x004e7000000e0000 */
[----:B---3--:R-:W1:Y:S02]  /*0700*/  R2UR UR4, R6 ;  /* 0x00000000060473c2 */ /* 0x008e6400000e0000 */
[----:B-1----:R-:W-:-:S06]  /*0710*/  UIADD3 UR12, -UR12, UR4, URZ ;  /* 0x000000040c0c7290 */ /* 0x002fcc000fffe13f */
.L_x_2717:
        /* <DEDUP_REMOVED lines=10> */
.L_x_2718:
        /* <DEDUP_REMOVED lines=12> */
.L_x_2719:
[----:B------:R-:W-:Y:S01]  /*0880*/  ULDC UR4, c[0x0][0x2c4] ;  /* 0x0000b10000047ab9 */ /* 0x000fe20000000800 */
[----:B------:R-:W-:Y:S01]  /*0890*/  PLOP3.LUT P2, PT, PT, PT, PT, 0x80, 0x0 ;  /* 0x000000000000781c */ /* 0x000fe20003f4f070 */
[----:B------:R-:W-:Y:S01]  /*08a0*/  UISETP.NE.AND UP1, UPT, UR4, 0x1, UPT ;  /* 0x000000010400788c */ /* 0x000fe2000bf25270 */
[----:B------:R-:W-:Y:S01]  /*08b0*/  IMAD.MOV.U32 R3, RZ, RZ, RZ ;  /* 0x000000ffff037224 */ /* 0x000fe200078e00ff */
[----:B------:R-:W-:Y:S01]  /*08c0*/  UMOV UR10, UR7 ;  /* 0x00000007000a7c82 */ /* 0x000fe20008000000 */
[----:B------:R-:W-:Y:S01]  /*08d0*/  IMAD.MOV.U32 R114, RZ, RZ, RZ ;  /* 0x000000ffff727224 */ /* 0x000fe200078e00ff */
[----:B------:R-:W-:Y:S01]  /*08e0*/  ULDC.64 UR4, c[0x0][0x2c8] ;  /* 0x0000b20000047ab9 */ /* 0x000fe20000000a00 */
[----:B------:R-:W-:Y:S01]  /*08f0*/  MOV R4, RZ ;  /* 0x000000ff00047202 */ /* 0x000fe20000000f00 */
[----:B------:R-:W-:Y:S01]  /*0900*/  UIADD3 UR8, -UR11, UR8, URZ ;  /* 0x000000080b087290 */ /* 0x000fe2000fffe13f */
[----:B------:R-:W-:Y:S01]  /*0910*/  IMAD.MOV.U32 R112, RZ, RZ, RZ ;  /* 0x000000ffff707224 */ /* 0x000fe200078e00ff */
        /* <DEDUP_REMOVED lines=36> */
[----:B------:R-:W-:Y:S01]  /*0b60*/  CS2R R74, SRZ ;  /* 0x00000000004a7805 */ /* 0x000fe2000001ff00 */
        /* <DEDUP_REMOVED lines=9> */
[----:B------:R-:W-:Y:S01]  /*0c00*/  CS2R R6, SRZ ;  /* 0x0000000000067805 */ /* 0x000fe2000001ff00 */
        /* <DEDUP_REMOVED lines=12> */
[CC--:B------:R-:W-:Y:S01]  /*0cd0*/  LEA.HI R237, R112.reuse, R5.reuse, RZ, 0x6 ;  /* 0x0000000570ed7211 */ /* 0x0c0fe200078f30ff */
[----:B------:R1:W2:Y:S01]  /*0ce0*/  @P0 LDG.E R0, [R2.64] ;  /* 0x0000000e02000981 */ /* 0x0002a2000c1e1900 */
[----:B------:R-:W-:Y:S01]  /*0cf0*/  IMAD.MOV.U32 R235, RZ, RZ, RZ ;  /* 0x000000ffffeb7224 */ /* 0x000fe200078e00ff */
[----:B-1----:R-:W-:Y:S01]  /*0d00*/  LEA.HI R3, R112, R5, RZ, 0x3 ;  /* 0x0000000570037211 */ /* 0x002fe200078f18ff */
[----:B------:R-:W-:-:S03]  /*0d10*/  IMAD.MOV.U32 R2, RZ, RZ, c[0x0][0x2b8] ;  /* 0x0000ae00ff027624 */ /* 0x000fc600078e00ff */
[----:B------:R-:W-:Y:S02]  /*0d20*/  LOP3.LUT R20, R3, 0xfffffff8, RZ, 0xc0, !PT ;  /* 0xfffffff803147812 */ /* 0x000fe400078ec0ff */
[----:B------:R-:W-:Y:S01]  /*0d30*/  SHF.R.S32.HI R3, RZ, 0x3, R3 ;  /* 0x00000003ff037819 */ /* 0x000fe20000011403 */
[----:B------:R-:W-:Y:S01]  /*0d40*/  BAR.SYNC.DEFER_BLOCKING 0x0 ;  /* 0x0000000000007b1d */ /* 0x000fe20000010000 */
[----:B------:R-:W-:Y:S01]  /*0d50*/  ISETP.NE.AND P3, PT, R2, 0x1, PT ;  /* 0x000000010200780c */ /* 0x000fe20003f65270 */
[----:B------:R-:W-:-:S04]  /*0d60*/  IMAD.IADD R20, R5, 0x1, -R20 ;  /* 0x0000000105147824 */ /* 0x000fc800078e0a14 */
[----:B------:R-:W-:Y:S01]  /*0d70*/  IMAD R238, R20, 0x20, R3 ;  /* 0x0000002014ee7824 */ /* 0x000fe200078e0203 */
[----:B--2---:R1:W2:Y:S02]  /*0d80*/  @P0 R2UR UR20, R0 ;  /* 0x00000000001403c2 */ /* 0x0042a400000e0000 */
[----:B--2---:R-:W-:Y:S02]  /*0d90*/  @!UP0 UMOV UR20, UR13 ;  /* 0x0000000d00148c82 */ /* 0x004fe40008000000 */
[----:B------:R-:W-:Y:S02]  /*0da0*/  USHF.R.S32.HI UR6, URZ, 0x1f, UR20 ;  /* 0x0000001f3f067899 */ /* 0x000fe40008011414 */
[----:B------:R-:W-:Y:S02]  /*0db0*/  UIMAD.WIDE.U32 UR18, UR20, UR4, URZ ;  /* 0x00000004141272a5 */ /* 0x000fe4000f8e003f */
[----:B------:R-:W-:-:S04]  /*0dc0*/  UIMAD UR6, UR6, UR4, URZ ;  /* 0x00000004060672a4 */ /* 0x000fc8000f8e023f */
[----:B------:R-:W-:Y:S01]  /*0dd0*/  UIMAD UR6, UR20, UR5, UR6 ;  /* 0x00000005140672a4 */ /* 0x000fe2000f8e0206 */
[----:B-1----:R-:W-:-:S03]  /*0de0*/  IMAD.U32 R0, RZ, RZ, UR7 ;  /* 0x00000007ff007e24 */ /* 0x002fc6000f8e00ff */
        /* <DEDUP_REMOVED lines=22> */
[----:B------:R-:W-:Y:S01]  /*0f50*/  USEL UR21, UR13, URZ, !UP2 ;  /* 0x0000003f0d157287 */ /* 0x000fe2000d000000 */
[----:B------:R-:W-:Y:S01]  /*0f60*/  IMAD.SHL.U32 R10, R3, 0x40, RZ ;  /* 0x00000040030a7824 */ /* 0x000fe200078e00ff */
[----:B------:R-:W-:Y:S01]  /*0f70*/  ULDC.64 UR4, c[0x0][0x1b8] ;  /* 0x00006e0000047ab9 */ /* 0x000fe20000000a00 */
[----:B------:R-:W-:Y:S01]  /*0f80*/  IMAD.SHL.U32 R205, R20, 0x8, RZ ;  /* 0x0000000814cd7824 */ /* 0x000fe200078e00ff */
[----:B------:R-:W-:Y:S01]  /*0f90*/  UIADD3 UR23, UR23, UR20, URZ ;  /* 0x0000001417177290 */ /* 0x000fe2000fffe03f */
[----:B------:R-:W-:Y:S01]  /*0fa0*/  IMAD.MOV.U32 R7, RZ, RZ, R0 ;  /* 0x000000ffff077224 */ /* 0x000fe200078e0000 */
[----:B------:R-:W-:Y:S01]  /*0fb0*/  UIMAD UR17, UR16, UR4, URZ ;  /* 0x00000004101172a4 */ /* 0x000fe2000f8e023f */
[----:B------:R-:W-:Y:S01]  /*0fc0*/  LOP3.LUT R10, R10, 0x1c0, RZ, 0xc0, !PT ;  /* 0x000001c00a0a7812 */ /* 0x000fe200078ec0ff */
[----:B------:R-:W-:Y:S01]  /*0fd0*/  USHF.R.S32.HI UR20, URZ, 0x1f, UR13 ;  /* 0x0000001f3f147899 */ /* 0x000fe2000801140d */
[----:B------:R-:W-:Y:S01]  /*0fe0*/  @P1 IMAD.HI.U32 R2, R0, c[0x0][0x2c8], RZ ;  /* 0x0000b20000021a27 */ /* 0x000fe200078e00ff */
[----:B------:R-:W-:Y:S01]  /*0ff0*/  UIMAD UR17, UR9, UR5, UR17 ;  /* 0x00000005091172a4 */ /* 0x000fe2000f8e0211 */
[----:B------:R-:W-:Y:S01]  /*1000*/  ISETP.GE.AND P6, PT, R205, c[0x0][0x198], PT ;  /* 0x00006600cd007a0c */ /* 0x000fe20003fc6270 */
[----:B------:R-:W-:Y:S01]  /*1010*/  UIMAD.WIDE.U32 UR22, UR9, UR4, UR22 ;  /* 0x00000004091672a5 */ /* 0x000fe2000f8e0016 */
[----:B------:R-:W-:Y:S01]  /*1020*/  IMAD.SHL.U32 R237, R237, 0x8, RZ ;  /* 0x00000008eded7824 */ /* 0x000fe200078e00ff */
[----:B------:R-:W-:Y:S01]  /*1030*/  USEL UR20, UR20, URZ, !UP2 ;  /* 0x0000003f14147287 */ /* 0x000fe2000d000000 */
[----:B------:R-:W-:Y:S01]  /*1040*/  @P0 SHF.R.U32.HI R7, RZ, c[0x0][0x2cc], R2 ;  /* 0x0000b300ff070a19 */ /* 0x000fe20000011602 */
[----:B------:R-:W-:Y:S01]  /*1050*/  ULDC.64 UR4, c[0x0][0x1c0] ;  /* 0x0000700000047ab9 */ /* 0x000fe20000000a00 */
[----:B------:R-:W-:Y:S01]  /*1060*/  LEA.HI R12, R112, R5, RZ, 0x4 ;  /* 0x00000005700c7211 */ /* 0x000fe200078f20ff */
[----:B------:R-:W-:Y:S01]  /*1070*/  UIMAD UR20, UR20, UR4, URZ ;  /* 0x00000004141472a4 */ /* 0x000fe2000f8e023f */
[--C-:B------:R-:W-:Y:S01]  /*1080*/  SHF.R.S32.HI R4, RZ, 0x1f, R7.reuse ;  /* 0x0000001fff047819 */ /* 0x100fe20000011407 */
[----:B------:R-:W-:Y:S01]  /*1090*/  UIADD3 UR23, UR23, UR17, URZ ;  /* 0x0000001117177290 */ /* 0x000fe2000fffe03f */
[----:B------:R-:W-:Y:S01]  /*10a0*/  IMAD.MOV R2, RZ, RZ, -R7 ;  /* 0x000000ffff027224 */ /* 0x000fe200078e0a07 */
[----:B------:R-:W-:Y:S01]  /*10b0*/  UIMAD UR5, UR21, UR5, UR20 ;  /* 0x00000005150572a4 */ /* 0x000fe2000f8e0214 */
[----:B------:R-:W-:Y:S01]  /*10c0*/  IADD3 R24, R205, 0x40, RZ ;  /* 0x00000040cd187810 */ /* 0x000fe20007ffe0ff */
[----:B------:R-:W-:Y:S01]  /*10d0*/  UIMAD.WIDE.U32 UR22, UR21, UR4, UR22 ;  /* 0x00000004151672a5 */ /* 0x000fe2000f8e0016 */
[----:B------:R-:W-:Y:S01]  /*10e0*/  IMAD R2, R2, c[0x0][0x2c4], R0 ;  /* 0x0000b10002027a24 */ /* 0x000fe200078e0200 */
[----:B------:R-:W-:Y:S01]  /*10f0*/  UISETP.GE.AND UP0, UPT, UR7, 0x2, UPT ;  /* 0x000000020700788c */ /* 0x000fe2000bf06270 */
[----:B------:R-:W-:Y:S01]  /*1100*/  IMAD R4, R4, c[0x0][0x1b0], RZ ;  /* 0x00006c0004047a24 */ /* 0x000fe200078e02ff */
[----:B------:R-:W-:Y:S01]  /*1110*/  UIADD3 UR5, UR23, UR5, URZ ;  /* 0x0000000517057290 */ /* 0x000fe2000fffe03f */
[----:B------:R-:W-:Y:S01]  /*1120*/  SHF.R.S32.HI R204, RZ, 0x1f, R24 ;  /* 0x0000001fffcc7819 */ /* 0x000fe20000011418 */
[----:B-1----:R-:W-:Y:S01]  /*1130*/  IMAD.U32 R9, RZ, RZ, UR23 ;  /* 0x00000017ff097e24 */ /* 0x002fe2000f8e00ff */
[----:B------:R-:W-:Y:S01]  /*1140*/  SHF.R.S32.HI R0, RZ, 0x1f, R2 ;  /* 0x0000001fff007819 */ /* 0x000fe20000011402 */
[----:B------:R-:W-:Y:S01]  /*1150*/  IMAD.U32 R8, RZ, RZ, UR22 ;  /* 0x00000016ff087e24 */ /* 0x000fe2000f8e00ff */
[----:B------:R-:W-:Y:S01]  /*1160*/  ULDC UR4, c[0x0][0x2c4] ;  /* 0x0000b10000047ab9 */ /* 0x000fe20000000800 */
[----:B------:R-:W-:Y:S01]  /*1170*/  IMAD.U32 R9, RZ, RZ, UR5 ;  /* 0x00000005ff097e24 */ /* 0x000fe2000f8e00ff */
[----:B------:R-:W-:Y:S01]  /*1180*/  UIMAD UR4, UR12, UR4, URZ ;  /* 0x000000040c0472a4 */ /* 0x000fe2000f8e023f */
[C---:B------:R-:W-:Y:S01]  /*1190*/  IMAD R4, R7.reuse, c[0x0][0x1b4], R4 ;  /* 0x00006d0007047a24 */ /* 0x040fe200078e0204 */
[----:B------:R-:W-:Y:S01]  /*11a0*/  LEA.HI R204, R204, R24, RZ, 0x3 ;  /* 0x00000018cccc7211 */ /* 0x000fe200078f18ff */
[----:B------:R-:W-:Y:S01]  /*11b0*/  IMAD.WIDE.U32 R8, R7, c[0x0][0x1b0], R8 ;  /* 0x00006c0007087a25 */ /* 0x000fe200078e0008 */
[----:B------:R-:W-:Y:S01]  /*11c0*/  ISETP.GE.AND P5, PT, R24, c[0x0][0x198], PT ;  /* 0x0000660018007a0c */ /* 0x000fe20003fa6270 */
[----:B------:R-:W-:Y:S01]  /*11d0*/  ULEA UR22, UR7, 0xffffff80, 0x7 ;  /* 0xffffff8007167891 */ /* 0x000fe2000f8e383f */
[----:B------:R-:W-:Y:S01]  /*11e0*/  LOP3.LUT R204, R204, 0xfffffff8, RZ, 0xc0, !PT ;  /* 0xfffffff8cccc7812 */ /* 0x000fe200078ec0ff */
[----:B------:R-:W-:-:S02]  /*11f0*/  IMAD R0, R0, c[0x0][0x1a8], RZ ;  /* 0x00006a0000007a24 */ /* 0x000fc400078e02ff */
[----:B------:R-:W-:Y:S01]  /*1200*/  IMAD.IADD R9, R9, 0x1, R4 ;  /* 0x0000000109097824 */ /* 0x000fe200078e0204 */
[----:B------:R-:W-:Y:S01]  /*1210*/  SHF.R.U32.HI R4, RZ, 0x3, R10 ;  /* 0x00000003ff047819 */ /* 0x000fe2000001160a */
[----:B------:R-:W-:Y:S01]  /*1220*/  IMAD R0, R2, c[0x0][0x1ac], R0 ;  /* 0x00006b0002007a24 */ /* 0x000fe200078e0200 */
[----:B------:R-:W-:Y:S01]  /*1230*/  LOP3.LUT R10, R10, 0x38, R205, 0xf8, !PT ;  /* 0x000000380a0a7812 */ /* 0x000fe200078ef8cd */
[----:B------:R-:W-:Y:S01]  /*1240*/  IMAD.WIDE.U32 R8, R2, c[0x0][0x1a8], R8 ;  /* 0x00006a0002087a25 */ /* 0x000fe200078e0008 */
[----:B------:R-:W-:Y:S01]  /*1250*/  UIADD3 UR22, UR8, -UR22, URZ ;  /* 0x8000001608167290 */ /* 0x000fe2000fffe03f */
[----:B------:R-:W-:Y:S02]  /*1260*/  SHF.R.S32.HI R206, RZ, 0x1f, R204 ;  /* 0x0000001fffce7819 */ /* 0x000fe400000114cc */
[----:B------:R-:W-:Y:S01]  /*1270*/  IMAD.MOV R2, RZ, RZ, -R6 ;  /* 0x000000ffff027224 */ /* 0x000fe200078e0a06 */
[----:B------:R-:W-:Y:S01]  /*1280*/  LEA R6, P0, R8, c[0x0][0x160], 0x1 ;  /* 0x0000580008067a11 */ /* 0x000fe200078008ff */
[----:B------:R-:W-:Y:S01]  /*1290*/  IMAD.IADD R0, R9, 0x1, R0 ;  /* 0x0000000109007824 */ /* 0x000fe200078e0200 */
[----:B------:R-:W-:Y:S01]  /*12a0*/  LOP3.LUT R10, R10, R4, RZ, 0x3c, !PT ;  /* 0x000000040a0a7212 */ /* 0x000fe200078e3cff */
[----:B------:R-:W-:Y:S01]  /*12b0*/  IMAD R236, R2, c[0x0][0x2b8], R236 ;  /* 0x0000ae0002ec7a24 */ /* 0x000fe200078e02ec */
[----:B------:R-:W-:Y:S01]  /*12c0*/  IADD3 R2, R3, UR10, RZ ;  /* 0x0000000a03027c10 */ /* 0x000fe2000fffe0ff */
[----:B------:R-:W-:Y:S01]  /*12d0*/  IMAD.WIDE R38, R205, 0x2, RZ ;  /* 0x00000002cd267825 */ /* 0x000fe200078e02ff */
[----:B------:R-:W-:-:S02]  /*12e0*/  LEA.HI.X R0, R8, c[0x0][0x164], R0, 0x1, P0 ;  /* 0x0000590008007a11 */ /* 0x000fc400000f0c00 */
[----:B------:R-:W-:Y:S01]  /*12f0*/  SHFL.IDX PT, R8, R6, RZ, 0x181f ;  /* 0x00181fff06087589 */ /* 0x000fe200000e0000 */
[----:B------:R-:W-:Y:S02]  /*1300*/  ISETP.GE.AND P0, PT, R2, UR4, PT ;  /* 0x0000000402007c0c */ /* 0x000fe4000bf06270 */
[----:B------:R-:W-:Y:S01]  /*1310*/  LOP3.LUT R237, R10, 0xfffffe00, R237, 0xf8, !PT ;  /* 0xfffffe000aed7812 */ /* 0x000fe200078ef8ed */
[----:B------:R-:W1:Y:S01]  /*1320*/  SHFL.IDX PT, R9, R0, RZ, 0x181f ;  /* 0x00181fff00097589 */ /* 0x000e6200000e0000 */
[----:B------:R-:W-:Y:S01]  /*1330*/  SHF.R.S32.HI R22, RZ, 0x1f, R236 ;  /* 0x0000001fff167819 */ /* 0x000fe200000114ec */
[----:B------:R-:W-:Y:S01]  /*1340*/  IMAD.WIDE.U32 R10, R236, c[0x0][0x1e0], RZ ;  /* 0x00007800ec0a7a25 */ /* 0x000fe200078e00ff */
[----:B------:R-:W-:Y:S02]  /*1350*/  IADD3 R7, R2, 0x20, RZ ;  /* 0x0000002002077810 */ /* 0x000fe40007ffe0ff */
[----:B------:R-:W-:Y:S01]  /*1360*/  SHF.R.S32.HI R4, RZ, 0x4, R12 ;  /* 0x00000004ff047819 */ /* 0x000fe2000001140c */
[----:B------:R-:W-:Y:S01]  /*1370*/  IMAD.SHL.U32 R237, R237, 0x2, RZ ;  /* 0x00000002eded7824 */ /* 0x000fe200078e00ff */
[----:B------:R-:W-:Y:S01]  /*1380*/  ISETP.GE.AND P4, PT, R7, UR4, PT ;  /* 0x0000000407007c0c */ /* 0x000fe2000bf86270 */
[----:B------:R-:W-:Y:S01]  /*1390*/  IMAD R18, R22, c[0x0][0x1e0], RZ ;  /* 0x0000780016127a24 */ /* 0x000fe200078e02ff */
[----:B------:R-:W-:Y:S01]  /*13a0*/  IADD3 R7, R2, 0x40, RZ ;  /* 0x0000004002077810 */ /* 0x000fe20007ffe0ff */
[----:B------:R-:W-:Y:S01]  /*13b0*/  IMAD R22, R22, c[0x0][0x208], RZ ;  /* 0x0000820016167a24 */ /* 0x000fe200078e02ff */
[----:B------:R-:W-:Y:S01]  /*13c0*/  IADD3 R2, R2, 0x60, RZ ;  /* 0x0000006002027810 */ /* 0x000fe20007ffe0ff */
[----:B------:R-:W-:Y:S01]  /*13d0*/  IMAD R18, R236, c[0x0][0x1e4], R18 ;  /* 0x00007900ec127a24 */ /* 0x000fe200078e0212 */
[----:B------:R-:W-:Y:S01]  /*13e0*/  LEA.HI R234, R12, R4, RZ, 0x1 ;  /* 0x000000040cea7211 */ /* 0x000fe200078f08ff */
[----:B------:R-:W-:Y:S01]  /*13f0*/  IMAD R22, R236, c[0x0][0x20c], R22 ;  /* 0x00008300ec167a24 */ /* 0x000fe200078e0216 */
[----:B------:R-:W-:Y:S01]  /*1400*/  ISETP.GE.AND P2, PT, R7, UR4, PT ;  /* 0x0000000407007c0c */ /* 0x000fe2000bf46270 */
[----:B------:R-:W-:Y:S01]  /*1410*/  IMAD.IADD R19, R11, 0x1, R18 ;  /* 0x000000010b137824 */ /* 0x000fe200078e0212 */
[----:B------:R-:W-:Y:S01]  /*1420*/  ISETP.GE.AND P1, PT, R2, UR4, PT ;  /* 0x0000000402007c0c */ /* 0x000fe2000bf26270 */
[----:B------:R-:W-:Y:S01]  /*1430*/  ULDC.64 UR4, c[0x0][0x1e8] ;  /* 0x00007a0000047ab9 */ /* 0x000fe20000000a00 */
[----:B------:R-:W-:Y:S01]  /*1440*/  IMAD.MOV.U32 R18, RZ, RZ, R10 ;  /* 0x000000ffff127224 */ /* 0x000fe200078e000a */
[----:B------:R-:W-:Y:S01]  /*1450*/  LOP3.LUT R234, R234, 0xfffffffe, RZ, 0xc0, !PT ;  /* 0xfffffffeeaea7812 */ /* 0x000fe200078ec0ff */
[----:B------:R-:W-:Y:S01]  /*1460*/  UIMAD.WIDE.U32 UR20, UR9, UR4, URZ ;  /* 0x00000004091472a5 */ /* 0x000fe2000f8e003f */
[----:B------:R-:W-:Y:S01]  /*1470*/  SHFL.IDX PT, R10, R6, 0x2, 0x181f ;  /* 0x00581f00060a7f89 */ /* 0x000fe200000e0000 */
[----:B------:R-:W-:Y:S01]  /*1480*/  UIMAD UR4, UR16, UR4, URZ ;  /* 0x00000004100472a4 */ /* 0x000fe2000f8e023f */
[----:B-1----:R-:W-:Y:S01]  /*1490*/  @!P0 IMAD.WIDE R14, R205, 0x2, R8 ;  /* 0x00000002cd0e8825 */ /* 0x002fe200078e0208 */
[----:B------:R-:W-:Y:S01]  /*14a0*/  LOP3.LUT R12, R12, 0xfffffff0, RZ, 0xc0, !PT ;  /* 0xfffffff00c0c7812 */ /* 0x000fe200078ec0ff */
[----:B------:R-:W1:Y:S01]  /*14b0*/  SHFL.IDX PT, R11, R0, 0x2, 0x181f ;  /* 0x00581f00000b7f89 */ /* 0x000e6200000e0000 */
[----:B------:R-:W-:Y:S01]  /*14c0*/  UIMAD UR4, UR9, UR5, UR4 ;  /* 0x00000005090472a4 */ /* 0x000fe2000f8e0204 */
[----:B------:R-:W-:Y:S01]  /*14d0*/  IMAD.IADD R234, R4, 0x1, -R234 ;  /* 0x0000000104ea7824 */ /* 0x000fe200078e0aea */
[----:B------:R-:W-:Y:S01]  /*14e0*/  IADD3 R36, -R3, UR22, RZ ;  /* 0x0000001603247c10 */ /* 0x000fe2000fffe1ff */
[----:B------:R3:W-:Y:S01]  /*14f0*/  @!P0 LDGSTS.E.BYPASS.LTC128B.128 [R237+0x100], [R14.64], !P6 ;  /* 0x001000000eed8fae */ /* 0x0007e2000f101d4e */
[----:B------:R-:W-:Y:S01]  /*1500*/  @!P0 IMAD.WIDE R8, R204, 0x2, R8 ;  /* 0x00000002cc088825 */ /* 0x000fe200078e0208 */
[----:B------:R-:W-:Y:S01]  /*1510*/  UIADD3 UR17, UR21, UR4, URZ ;  /* 0x0000000415117290 */ /* 0x000fe2000fffe03f */
[----:B------:R-:W-:Y:S01]  /*1520*/  IADD3 R244, R237, 0x100, RZ ;  /* 0x00000100edf47810 */ /* 0x000fe20007ffe0ff */
[----:B------:R-:W-:Y:S01]  /*1530*/  SHFL.IDX PT, R7, R0, 0x3, 0x181f ;  /* 0x00781f0000077f89 */ /* 0x000fe200000e0000 */
[----:B------:R-:W-:Y:S01]  /*1540*/  IMAD.IADD R12, R5, 0x1, -R12 ;  /* 0x00000001050c7824 */ /* 0x000fe200078e0a0c */
[----:B------:R-:W-:Y:S01]  /*1550*/  ULDC.64 UR4, c[0x0][0x210] ;  /* 0x0000840000047ab9 */ /* 0x000fe20000000a00 */
[----:B------:R-:W-:Y:S01]  /*1560*/  IMAD.SHL.U32 R3, R3, 0x8, RZ ;  /* 0x0000000803037824 */ /* 0x000fe200078e00ff */
[----:B------:R4:W-:Y:S01]  /*1570*/  @!P0 LDGSTS.E.BYPASS.LTC128B.128 [R237+0x4100], [R8.64], !P5 ;  /* 0x0410000008ed8fae */ /* 0x0009e2000e901d4e */
[----:B------:R-:W-:Y:S01]  /*1580*/  UIMAD UR16, UR16, UR4, URZ ;  /* 0x00000004101072a4 */ /* 0x000fe2000f8e023f */
[----:B------:R-:W-:Y:S01]  /*1590*/  SHF.R.S32.HI R2, RZ, 0x1f, R12 ;  /* 0x0000001fff027819 */ /* 0x000fe2000001140c */
[----:B------:R-:W-:Y:S01]  /*15a0*/  UIMAD.WIDE.U32 UR24, UR9, UR4, URZ ;  /* 0x00000004091872a5 */ /* 0x000fe2000f8e003f */
[----:B------:R-:W-:Y:S01]  /*15b0*/  IADD3 R243, R237, 0x4100, RZ ;  /* 0x00004100edf37810 */ /* 0x000fe20007ffe0ff */
[----:B------:R-:W-:Y:S01]  /*15c0*/  UIMAD UR16, UR9, UR5, UR16 ;  /* 0x00000005091072a4 */ /* 0x000fe2000f8e0210 */
[----:B------:R-:W-:-:S02]  /*15d0*/  LEA.HI R2, R2, R12, RZ, 0x3 ;  /* 0x0000000c02027211 */ /* 0x000fc400078f18ff */
[C---:B------:R-:W-:Y:S01]  /*15e0*/  IADD3 R242, R237.reuse, 0x1100, RZ ;  /* 0x00001100edf27810 */ /* 0x040fe20007ffe0ff */
[----:B------:R-:W-:Y:S01]  /*15f0*/  UIADD3 UR16, UR25, UR16, URZ ;  /* 0x0000001019107290 */ /* 0x000fe2000fffe03f */
[C---:B------:R-:W-:Y:S01]  /*1600*/  IADD3 R241, R237.reuse, 0x5100, RZ ;  /* 0x00005100edf17810 */ /* 0x040fe20007ffe0ff */
[----:B-1----:R-:W-:Y:S01]  /*1610*/  @!P2 IMAD.WIDE R26, R204, 0x2, R10 ;  /* 0x00000002cc1aa825 */ /* 0x002fe200078e020a */
[C---:B------:R-:W-:Y:S02]  /*1620*/  IADD3 R240, R237.reuse, 0x2100, RZ ;  /* 0x00002100edf07810 */ /* 0x040fe40007ffe0ff */
[----:B------:R-:W-:Y:S01]  /*1630*/  IADD3 R239, R237, 0x6100, RZ ;  /* 0x00006100edef7810 */ /* 0x000fe20007ffe0ff */
[----:B---3--:R-:W-:Y:S04]  /*1640*/  SHFL.IDX PT, R14, R6, 0x1, 0x181f ;  /* 0x00381f00060e7f89 */ /* 0x008fe800000e0000 */
[----:B------:R1:W3:Y:S04]  /*1650*/  SHFL.IDX PT, R15, R0, 0x1, 0x181f ;  /* 0x00381f00000f7f89 */ /* 0x0002e800000e0000 */
[----:B------:R-:W5:Y:S01]  /*1660*/  SHFL.IDX PT, R6, R6, 0x3, 0x181f ;  /* 0x00781f0006067f89 */ /* 0x000f6200000e0000 */
[----:B-1----:R-:W-:Y:S01]  /*1670*/  LOP3.LUT R0, R2, 0xfffffff8, RZ, 0xc0, !PT ;  /* 0xfffffff802007812 */ /* 0x002fe200078ec0ff */
[----:B---3--:R-:W-:-:S04]  /*1680*/  @!P4 IMAD.WIDE R16, R205, 0x2, R14 ;  /* 0x00000002cd10c825 */ /* 0x008fc800078e020e */
[----:B------:R-:W-:Y:S01]  /*1690*/  IMAD.IADD R0, R12, 0x1, -R0 ;  /* 0x000000010c007824 */ /* 0x000fe200078e0a00 */
[----:B------:R1:W-:Y:S01]  /*16a0*/  @!P4 LDGSTS.E.BYPASS.LTC128B.128 [R237+0x1100], [R16.64], !P6 ;  /* 0x0110000010edcfae */ /* 0x0003e2000f101d4e */
[----:B------:R-:W-:Y:S02]  /*16b0*/  IMAD.SHL.U32 R2, R2, 0x40, RZ ;  /* 0x0000004002027824 */ /* 0x000fe400078e00ff */
[----:B-1----:R-:W-:-:S04]  /*16c0*/  @!P2 IMAD.WIDE R16, R205, 0x2, R10 ;  /* 0x00000002cd10a825 */ /* 0x002fc800078e020a */
[----:B-----5:R-:W-:-:S04]  /*16d0*/  @!P1 IMAD.WIDE R10, R205, 0x2, R6 ;  /* 0x00000002cd0a9825 */ /* 0x020fc800078e0206 */
[----:B------:R-:W-:Y:S01]  /*16e0*/  @!P1 IMAD.WIDE R6, R204, 0x2, R6 ;  /* 0x00000002cc069825 */ /* 0x000fe200078e0206 */
[----:B--2---:R-:W-:-:S03]  /*16f0*/  SHF.R.S32.HI R21, RZ, 0x1f, R235 ;  /* 0x0000001fff157819 */ /* 0x004fc600000114eb */
[----:B------:R-:W-:-:S04]  /*1700*/  IMAD.WIDE.U32 R18, R235, c[0x0][0x1f0], R18 ;  /* 0x00007c00eb127a25 */ /* 0x000fc800078e0012 */
[----:B------:R-:W-:Y:S01]  /*1710*/  IMAD R4, R21, c[0x0][0x1f0], RZ ;  /* 0x00007c0015047a24 */ /* 0x000fe200078e02ff */
[----:B----4-:R-:W-:-:S03]  /*1720*/  IADD3 R9, P0, R18, UR20, RZ ;  /* 0x0000001412097c10 */ /* 0x010fc6000ff1e0ff */
        /* <DEDUP_REMOVED lines=9> */
[----:B------:R-:W2:Y:S04]  /*17c0*/  SHFL.IDX PT, R13, R4, 0x1, 0x181f ;  /* 0x00381f00040d7f89 */ /* 0x000ea800000e0000 */
[----:B------:R1:W-:Y:S01]  /*17d0*/  @!P4 LDGSTS.E.BYPASS.LTC128B.128 [R237+0x5100], [R18.64], !P5 ;  /* 0x0510000012edcfae */ /* 0x0003e2000e901d4e */
[----:B------:R-:W-:-:S03]  /*17e0*/  ISETP.GE.AND P4, PT, R24, c[0x0][0x1d4], PT ;  /* 0x0000750018007a0c */ /* 0x000fc60003f86270 */
[----:B------:R3:W-:Y:S01]  /*17f0*/  @!P2 LDGSTS.E.BYPASS.LTC128B.128 [R237+0x2100], [R16.64], !P6 ;  /* 0x0210000010edafae */ /* 0x0007e2000f101d4e */
[----:B------:R-:W-:-:S03]  /*1800*/  SEL R209, RZ, 0x10, P4 ;  /* 0x00000010ffd17807 */ /* 0x000fc60002000000 */
[----:B------:R4:W-:Y:S01]  /*1810*/  @!P2 LDGSTS.E.BYPASS.LTC128B.128 [R237+0x6100], [R26.64], !P5 ;  /* 0x061000001aedafae */ /* 0x0009e2000e901d4e */
[----:B------:R-:W-:-:S03]  /*1820*/  ISETP.GE.AND P2, PT, R36, 0x21, PT ;  /* 0x000000212400780c */ /* 0x000fc60003f46270 */
[----:B------:R5:W-:Y:S01]  /*1830*/  @!P1 LDGSTS.E.BYPASS.LTC128B.128 [R237+0x3100], [R10.64], !P6 ;  /* 0x031000000aed9fae */ /* 0x000be2000f101d4e */
[----:B------:R-:W-:-:S03]  /*1840*/  ISETP.GE.AND P6, PT, R36, 0x1, PT ;  /* 0x000000012400780c */ /* 0x000fc60003fc6270 */
[----:B------:R-:W-:Y:S04]  /*1850*/  SHFL.IDX PT, R9, R4, 0x3, 0x181f ;  /* 0x00781f0004097f89 */ /* 0x000fe800000e0000 */
[----:B------:R4:W-:Y:S01]  /*1860*/  @!P1 LDGSTS.E.BYPASS.LTC128B.128 [R237+0x7100], [R6.64], !P5 ;  /* 0x0710000006ed9fae */ /* 0x0009e2000e901d4e */
[----:B------:R-:W-:Y:S02]  /*1870*/  ISETP.GE.AND P5, PT, R205, c[0x0][0x1d4], PT ;  /* 0x00007500cd007a0c */ /* 0x000fe40003fa6270 */
[----:B------:R-:W-:Y:S01]  /*1880*/  ISETP.GE.AND P1, PT, R36, 0x41, PT ;  /* 0x000000412400780c */ /* 0x000fe20003f26270 */
[----:B------:R-:W0:Y:S02]  /*1890*/  LDGDEPBAR ;  /* 0x00000000000079af */ /* 0x000e240000000000 */
[----:B-1----:R-:W-:-:S04]  /*18a0*/  @P6 IMAD.WIDE R18, R204, 0x2, R14 ;  /* 0x00000002cc126825 */ /* 0x002fc800078e020e */
[----:B---3--:R-:W-:-:S04]  /*18b0*/  @P6 IMAD.WIDE R16, R205, 0x2, R14 ;  /* 0x00000002cd106825 */ /* 0x008fc800078e020e */
[--C-:B--2---:R-:W-:Y:S01]  /*18c0*/  @P2 IMAD.WIDE R14, R205, 0x2, R12.reuse ;  /* 0x00000002cd0e2825 */ /* 0x104fe200078e020c */
[----:B------:R1:W-:Y:S03]  /*18d0*/  @P6 LDGSTS.E.BYPASS.LTC128B.128 [R237+0x8100], [R16.64], !P5 ;  /* 0x0810000010ed6fae */ /* 0x0003e6000e901d4e */
[----:B------:R-:W-:Y:S01]  /*18e0*/  @P2 IMAD.WIDE R12, R204, 0x2, R12 ;  /* 0x00000002cc0c2825 */ /* 0x000fe200078e020c */
[----:B-----5:R-:W-:Y:S04]  /*18f0*/  SHFL.IDX PT, R10, R8, 0x2, 0x181f ;  /* 0x00581f00080a7f89 */ /* 0x020fe800000e0000 */
[----:B------:R2:W3:Y:S01]  /*1900*/  SHFL.IDX PT, R11, R4, 0x2, 0x181f ;  /* 0x00581f00040b7f89 */ /* 0x0004e200000e0000 */
[----:B----4-:R-:W-:-:S03]  /*1910*/  IMAD.SHL.U32 R6, R234, 0x8, RZ ;  /* 0x00000008ea067824 */ /* 0x010fc600078e00ff */
[----:B------:R-:W4:Y:S04]  /*1920*/  SHFL.IDX PT, R8, R8, 0x3, 0x181f ;  /* 0x00781f0008087f89 */ /* 0x000f2800000e0000 */
[----:B------:R1:W-:Y:S04]  /*1930*/  @P6 LDGSTS.E.BYPASS.LTC128B.128 [R237+0xc100], [R18.64], !P4 ;  /* 0x0c10000012ed6fae */ /* 0x0003e8000e101d4e */
[----:B------:R5:W-:Y:S04]  /*1940*/  @P2 LDGSTS.E.BYPASS.LTC128B.128 [R237+0x9100], [R14.64], !P5 ;  /* 0x091000000eed2fae */ /* 0x000be8000e901d4e */
[----:B------:R1:W-:Y:S01]  /*1950*/  @P2 LDGSTS.E.BYPASS.LTC128B.128 [R237+0xd100], [R12.64], !P4 ;  /* 0x0d1000000ced2fae */ /* 0x0003e2000e101d4e */
[----:B--2---:R-:W-:-:S05]  /*1960*/  IMAD.SHL.U32 R4, R0, 0x40, RZ ;  /* 0x0000004000047824 */ /* 0x004fca00078e00ff */
[----:B------:R-:W-:-:S04]  /*1970*/  LOP3.LUT R4, R4, 0x1c0, RZ, 0xc0, !PT ;  /* 0x000001c004047812 */ /* 0x000fc800078ec0ff */
[----:B------:R-:W-:Y:S02]  /*1980*/  LOP3.LUT R6, R4, 0x8, R6, 0xf8, !PT ;  /* 0x0000000804067812 */ /* 0x000fe400078ef806 */
[----:B------:R-:W-:-:S04]  /*1990*/  SHF.R.U32.HI R4, RZ, 0x3, R4 ;  /* 0x00000003ff047819 */ /* 0x000fc80000011604 */
[----:B------:R-:W-:Y:S01]  /*19a0*/  LOP3.LUT R4, R6, R4, RZ, 0x3c, !PT ;  /* 0x0000000406047212 */ /* 0x000fe200078e3cff */
[----:B---3--:R-:W-:-:S03]  /*19b0*/  @P1 IMAD.WIDE R6, R205, 0x2, R10 ;  /* 0x00000002cd061825 */ /* 0x008fc600078e020a */
[----:B------:R-:W-:Y:S01]  /*19c0*/  LOP3.LUT R4, R4, 0xfffffe00, R2, 0xf8, !PT ;  /* 0xfffffe0004047812 */ /* 0x000fe200078ef802 */
[----:B-----5:R-:W-:Y:S01]  /*19d0*/  @P1 IMAD.WIDE R14, R204, 0x2, R10 ;  /* 0x00000002cc0e1825 */ /* 0x020fe200078e020a */
[----:B------:R2:W-:Y:S03]  /*19e0*/  @P1 LDGSTS.E.BYPASS.LTC128B.128 [R237+0xa100], [R6.64], !P5 ;  /* 0x0a10000006ed1fae */ /* 0x0005e6000e901d4e */
[--C-:B----4-:R-:W-:Y:S01]  /*19f0*/  @P0 IMAD.WIDE R10, R205, 0x2, R8.reuse ;  /* 0x00000002cd0a0825 */ /* 0x110fe200078e0208 */
[----:B------:R3:W-:Y:S01]  /*1a00*/  @P1 LDGSTS.E.BYPASS.LTC128B.128 [R237+0xe100], [R14.64], !P4 ;  /* 0x0e1000000eed1fae */ /* 0x0007e2000e101d4e */
[----:B------:R-:W-:Y:S02]  /*1a10*/  R2P PR, R0, 0x6 ;  /* 0x0000000600007804 */ /* 0x000fe40000000000 */
[----:B------:R-:W-:Y:S01]  /*1a20*/  @P0 IMAD.WIDE R8, R204, 0x2, R8 ;  /* 0x00000002cc080825 */ /* 0x000fe200078e0208 */
[----:B------:R4:W-:Y:S03]  /*1a30*/  @P0 LDGSTS.E.BYPASS.LTC128B.128 [R237+0xb100], [R10.64], !P5 ;  /* 0x0b1000000aed0fae */ /* 0x0009e6000e901d4e */
[----:B------:R-:W-:Y:S01]  /*1a40*/  IMAD.MOV.U32 R0, RZ, RZ, 0x20 ;  /* 0x00000020ff007424 */ /* 0x000fe200078e00ff */
[----:B------:R5:W-:Y:S01]  /*1a50*/  @P0 LDGSTS.E.BYPASS.LTC128B.128 [R237+0xf100], [R8.64], !P4 ;  /* 0x0f10000008ed0fae */ /* 0x000be2000e101d4e */
[----:B------:R-:W-:-:S03]  /*1a60*/  LOP3.LUT P0, RZ, R20, 0x2, RZ, 0xc0, !PT ;  /* 0x0000000214ff7812 */ /* 0x000fc6000780c0ff */
[----:B------:R-:W0:Y:S01]  /*1a70*/  LDGDEPBAR ;  /* 0x00000000000079af */ /* 0x000e220000000000 */
[----:B--2---:R-:W-:Y:S01]  /*1a80*/  IMAD.SHL.U32 R6, R20, 0x40, RZ ;  /* 0x0000004014067824 */ /* 0x004fe200078e00ff */
[----:B------:R-:W-:-:S04]  /*1a90*/  LEA.HI R7, R112, R5, RZ, 0x5 ;  /* 0x0000000570077211 */ /* 0x000fc800078f28ff */
[----:B-----5:R-:W-:Y:S01]  /*1aa0*/  LOP3.LUT R8, R6, 0x1c0, RZ, 0xc0, !PT ;  /* 0x000001c006087812 */ /* 0x020fe200078ec0ff */
[----:B------:R-:W-:-:S04]  /*1ab0*/  DEPBAR.LE SB0, 0x1 ;  /* 0x000080400000791a */ /* 0x000fc80000000000 */
[----:B------:R-:W-:Y:S02]  /*1ac0*/  SHF.R.S32.HI R6, RZ, 0x5, R7 ;  /* 0x00000005ff067819 */ /* 0x000fe40000011407 */
[----:B------:R-:W-:Y:S01]  /*1ad0*/  LOP3.LUT R2, R8, 0x8, R3, 0xf8, !PT ;  /* 0x0000000808027812 */ /* 0x000fe200078ef803 */
[----:B------:R-:W-:Y:S01]  /*1ae0*/  IMAD.MOV.U32 R3, RZ, RZ, 0x10 ;  /* 0x00000010ff037424 */ /* 0x000fe200078e00ff */
[----:B------:R-:W-:Y:S01]  /*1af0*/  SHF.R.U32.HI R8, RZ, 0x3, R8 ;  /* 0x00000003ff087819 */ /* 0x000fe20000011608 */
[----:B------:R-:W-:-:S03]  /*1b00*/  IMAD R184, R6, 0x400, R4 ;  /* 0x0000040006b87824 */ /* 0x000fc600078e0204 */
[----:B------:R-:W-:Y:S02]  /*1b10*/  LOP3.LUT R2, R2, R8, RZ, 0x3c, !PT ;  /* 0x0000000802027212 */ /* 0x000fe400078e3cff */
        /* <DEDUP_REMOVED lines=8> */
[----:B------:R-:W-:-:S02]  /*1ba0*/  IMAD R196, R2, 0x2, R196 ;  /* 0x0000000202c47824 */ /* 0x000fc400078e02c4 */
[----:B------:R-:W-:Y:S01]  /*1bb0*/  IMAD R200, R2, 0x2, R188 ;  /* 0x0000000202c87824 */ /* 0x000fe200078e02bc */
[----:B------:R-:W-:Y:S01]  /*1bc0*/  SEL R0, R0, 0xffffffe0, !P2 ;  /* 0xffffffe000007807 */ /* 0x000fe20005000000 */
[----:B------:R-:W-:-:S04]  /*1bd0*/  IMAD.SHL.U32 R234, R234, 0x2, RZ ;  /* 0x00000002eaea7824 */ /* 0x000fc800078e00ff */
[----:B------:R-:W-:Y:S01]  /*1be0*/  IMAD R231, R0, 0x2, R234 ;  /* 0x0000000200e77824 */ /* 0x000fe200078e02ea */
[C---:B------:R-:W-:Y:S02]  /*1bf0*/  IADD3 R8, R234.reuse, 0x8100, RZ ;  /* 0x00008100ea087810 */ /* 0x040fe40007ffe0ff */
[----:B------:R-:W-:Y:S02]  /*1c00*/  IADD3 R233, R234, 0x8120, RZ ;  /* 0x00008120eae97810 */ /* 0x000fe40007ffe0ff */
[----:B------:R-:W-:-:S04]  /*1c10*/  @P0 IADD3 R233, R8, -0x20, RZ ;  /* 0xffffffe008e90810 */ /* 0x000fc80007ffe0ff */
[C---:B------:R-:W-:Y:S01]  /*1c20*/  IADD3 R227, R233.reuse, 0x800, RZ ;  /* 0x00000800e9e37810 */ /* 0x040fe20007ffe0ff */
        /* <DEDUP_REMOVED lines=26> */
[----:B------:R-:W2:Y:S04]  /*1dd0*/  LDSM.16.M88.4 R56, [R234+0x8900] ;  /* 0x00890000ea38783b */ /* 0x000ea80000000200 */
[----:B------:R-:W5:Y:S04]  /*1de0*/  LDSM.16.M88.4 R64, [R234+0x8100] ;  /* 0x00810000ea40783b */ /* 0x000f680000000200 */
[----:B-1----:R-:W1:Y:S04]  /*1df0*/  LDSM.16.M88.4 R16, [R233+0x800] ;  /* 0x00080000e910783b */ /* 0x002e680000000200 */
[----:B----4-:R-:W4:Y:S04]  /*1e00*/  LDSM.16.M88.4 R8, [R233] ;  /* 0x00000000e908783b */ /* 0x010f280000000200 */
[----:B------:R-:W1:Y:S04]  /*1e10*/  LDSM.16.M88.4 R40, [R234+0x9900] ;  /* 0x00990000ea28783b */ /* 0x000e680000000200 */
[----:B------:R-:W1:Y:S04]  /*1e20*/  LDSM.16.M88.4 R48, [R234+0x9100] ;  /* 0x00910000ea30783b */ /* 0x000e680000000200 */
[----:B---3--:R-:W-:Y:S04]  /*1e30*/  LDSM.16.M88.4 R12, [R233+0x1000] ;  /* 0x00100000e90c783b */ /* 0x008fe80000000200 */
[----:B------:R-:W-:Y:S04]  /*1e40*/  LDSM.16.M88.4 R28, [R234+0xa100] ;  /* 0x00a10000ea1c783b */ /* 0x000fe80000000200 */
[----:B------:R-:W-:Y:S04]  /*1e50*/  LDSM.16.M88.4 R148, [R234+0xb100] ;  /* 0x00b10000ea94783b */ /* 0x000fe80000000200 */
[----:B------:R-:W-:Y:S01]  /*1e60*/  LDSM.16.M88.4 R80, [R233+0x2800] ;  /* 0x00280000e950783b */ /* 0x000fe20000000200 */
[C---:B--2---:R-:W-:Y:S03]  /*1e70*/  HMMA.16816.F32.BF16 R60, R136.reuse, R56, RZ ;  /* 0x00000038883c723c */ /* 0x044fe600000418ff */
[----:B------:R-:W-:Y:S05]  /*1e80*/  LDSM.16.M88.4 R84, [R233+0x3800] ;  /* 0x00380000e954783b */ /* 0x000fea0000000200 */
[C---:B------:R-:W-:Y:S08]  /*1e90*/  HMMA.16816.F32.BF16 R56, R136.reuse, R58, RZ ;  /* 0x0000003a8838723c */ /* 0x040ff000000418ff */
[C---:B-----5:R-:W-:Y:S08]  /*1ea0*/  HMMA.16816.F32.BF16 R68, R136.reuse, R64, RZ ;  /* 0x000000408844723c */ /* 0x060ff000000418ff */
[----:B------:R-:W-:Y:S08]  /*1eb0*/  HMMA.16816.F32.BF16 R64, R136, R66, RZ ;  /* 0x000000428840723c */ /* 0x000ff000000418ff */
[C---:B-1----:R-:W-:Y:S07]  /*1ec0*/  HMMA.16816.F32.BF16 R60, R140.reuse, R16, R60 ;  /* 0x000000108c3c723c */ /* 0x042fee000004183c */
[----:B------:R-:W-:Y:S01]  /*1ed0*/  IMAD.WIDE.U32 R16, R236, c[0x0][0x208], RZ ;  /* 0x00008200ec107a25 */ /* 0x000fe200078e00ff */
[----:B------:R-:W-:Y:S03]  /*1ee0*/  HMMA.16816.F32.BF16 R56, R140, R18, R56 ;  /* 0x000000128c38723c */ /* 0x000fe60000041838 */
[----:B------:R-:W-:-:S04]  /*1ef0*/  IMAD.IADD R17, R17, 0x1, R22 ;  /* 0x0000000111117824 */ /* 0x000fc800078e0216 */
[----:B------:R-:W-:Y:S01]  /*1f00*/  IMAD R18, R21, c[0x0][0x218], RZ ;  /* 0x0000860015127a24 */ /* 0x000fe200078e02ff */
[C---:B----4-:R-:W-:Y:S01]  /*1f10*/  HMMA.16816.F32.BF16 R68, R140.reuse, R8, R68 ;  /* 0x000000088c44723c */ /* 0x050fe20000041844 */
[C---:B------:R-:W-:Y:S01]  /*1f20*/  IMAD.WIDE.U32 R16, R235.reuse, c[0x0][0x218], R16 ;  /* 0x00008600eb107a25 */ /* 0x040fe200078e0010 */
[----:B------:R-:W-:Y:S03]  /*1f30*/  LDSM.16.M88.4 R20, [R234+0xa900] ;  /* 0x00a90000ea14783b */ /* 0x000fe60000000200 */
[----:B------:R-:W-:Y:S01]  /*1f40*/  IMAD R18, R235, c[0x0][0x21c], R18 ;  /* 0x00008700eb127a24 */ /* 0x000fe200078e0212 */
[----:B------:R-:W-:Y:S02]  /*1f50*/  IADD3 R25, P0, R16, UR24, RZ ;  /* 0x0000001810197c10 */ /* 0x000fe4000ff1e0ff */
[----:B------:R-:W-:Y:S01]  /*1f60*/  HMMA.16816.F32.BF16 R64, R140, R10, R64 ;  /* 0x0000000a8c40723c */ /* 0x000fe20000041840 */
[----:B------:R-:W-:Y:S01]  /*1f70*/  LDSM.16.M88.4 R8, [R233+0x1800] ;  /* 0x00180000e908783b */ /* 0x000fe20000000200 */
[----:B------:R-:W-:-:S02]  /*1f80*/  IADD3.X R18, R17, UR16, R18, P0, !PT ;  /* 0x0000001011127c10 */ /* 0x000fc400087fe412 */
        /* <DEDUP_REMOVED lines=8> */
[----:B------:R-:W5:Y:S01]  /*2010*/  SHFL.IDX PT, R78, R78, 0x3, 0x181f ;  /* 0x00781f004e4e7f89 */ /* 0x000f6200000e0000 */
[C---:B------:R-:W-:Y:S03]  /*2020*/  HMMA.16816.F32.BF16 R48, R136.reuse, R50, RZ ;  /* 0x000000328830723c */ /* 0x040fe600000418ff */
[----:B------:R-:W5:Y:S04]  /*2030*/  SHFL.IDX PT, R17, R25, 0x1, 0x181f ;  /* 0x00381f0019117f89 */ /* 0x000f6800000e0000 */
[----:B------:R-:W5:Y:S01]  /*2040*/  SHFL.IDX PT, R37, R25, 0x2, 0x181f ;  /* 0x00581f0019257f89 */ /* 0x000f6200000e0000 */
[----:B-1----:R-:W-:Y:S01]  /*2050*/  IADD3 R26, P0, R90, R38, RZ ;  /* 0x000000265a1a7210 */ /* 0x002fe20007f1e0ff */
[----:B------:R-:W-:Y:S02]  /*2060*/  HMMA.16816.F32.BF16 R40, R136, R42, RZ ;  /* 0x0000002a8828723c */ /* 0x000fe400000418ff */
[----:B------:R-:W1:Y:S01]  /*2070*/  SHFL.IDX PT, R25, R25, 0x3, 0x181f ;  /* 0x00781f0019197f89 */ /* 0x000e6200000e0000 */
[----:B--2---:R-:W-:-:S02]  /*2080*/  IADD3 R18, P6, R38, R16, RZ ;  /* 0x0000001026127210 */ /* 0x004fc40007fde0ff */
[----:B---3--:R-:W-:-:S03]  /*2090*/  IADD3 R88, P1, R38, R76, RZ ;  /* 0x0000004c26587210 */ /* 0x008fc60007f3e0ff */
[----:B------:R-:W-:Y:S01]  /*20a0*/  HMMA.16816.F32.BF16 R44, R140, R8, R44 ;  /* 0x000000088c2c723c */ /* 0x000fe2000004182c */
[----:B----4-:R-:W-:Y:S01]  /*20b0*/  IMAD.X R27, R72, 0x1, R39, P0 ;  /* 0x00000001481b7824 */ /* 0x010fe200000e0627 */
[----:B-----5:R-:W-:-:S05]  /*20c0*/  IADD3 R38, P0, R38, R78, RZ ;  /* 0x0000004e26267210 */ /* 0x020fca0007f1e0ff */
[----:B------:R-:W-:Y:S01]  /*20d0*/  IMAD.WIDE R8, R204, 0x2, RZ ;  /* 0x00000002cc087825 */ /* 0x000fe200078e02ff */
[C---:B------:R-:W-:Y:S03]  /*20e0*/  HMMA.16816.F32.BF16 R52, R140.reuse, R12, R52 ;  /* 0x0000000c8c34723c */ /* 0x040fe60000041834 */
[C---:B------:R-:W-:Y:S01]  /*20f0*/  IMAD.X R19, R39.reuse, 0x1, R17, P6 ;  /* 0x0000000127137824 */ /* 0x040fe200030e0611 */
[----:B------:R-:W-:Y:S01]  /*2100*/  IADD3 R90, P6, R90, R8, RZ ;  /* 0x000000085a5a7210 */ /* 0x000fe20007fde0ff */
[----:B------:R-:W-:Y:S01]  /*2110*/  IMAD.X R89, R39, 0x1, R37, P1 ;  /* 0x0000000127597824 */ /* 0x000fe200008e0625 */
[----:B------:R-:W-:Y:S02]  /*2120*/  IADD3 R76, P1, R8, R76, RZ ;  /* 0x0000004c084c7210 */ /* 0x000fe40007f3e0ff */
[C---:B------:R-:W-:Y:S01]  /*2130*/  HMMA.16816.F32.BF16 R48, R140.reuse, R14, R48 ;  /* 0x0000000e8c30723c */ /* 0x040fe20000041830 */
[----:B------:R-:W-:Y:S01]  /*2140*/  IMAD.X R91, R72, 0x1, R9, P6 ;  /* 0x00000001485b7824 */ /* 0x000fe200030e0609 */
[----:B------:R-:W-:Y:S01]  /*2150*/  ISETP.GE.AND P6, PT, R205, c[0x0][0x1d4], PT ;  /* 0x00007500cd007a0c */ /* 0x000fe20003fc6270 */
[----:B-1----:R-:W-:Y:S01]  /*2160*/  IMAD.X R39, R39, 0x1, R25, P0 ;  /* 0x0000000127277824 */ /* 0x002fe200000e0619 */
[----:B------:R-:W-:Y:S01]  /*2170*/  IADD3 R16, P0, R8, R16, RZ ;  /* 0x0000001008107210 */ /* 0x000fe20007f1e0ff */
[C---:B------:R-:W-:Y:S01]  /*2180*/  IMAD.X R77, R9.reuse, 0x1, R37, P1 ;  /* 0x00000001094d7824 */ /* 0x040fe200008e0625 */
[----:B------:R-:W-:Y:S01]  /*2190*/  ISETP.GE.AND P1, PT, R24, c[0x0][0x1d4], PT ;  /* 0x0000750018007a0c */ /* 0x000fe20003f26270 */
[----:B------:R-:W1:Y:S01]  /*21a0*/  LDSM.16.M88.4 R12, [R233+0x2000] ;  /* 0x00200000e90c783b */ /* 0x000e620000000200 */
[----:B------:R-:W-:Y:S01]  /*21b0*/  HMMA.16816.F32.BF16 R40, R140, R10, R40 ;  /* 0x0000000a8c28723c */ /* 0x000fe20000041828 */
[----:B------:R-:W-:Y:S01]  /*21c0*/  IMAD.X R17, R9, 0x1, R17, P0 ;  /* 0x0000000109117824 */ /* 0x000fe200000e0611 */
[----:B------:R-:W-:Y:S01]  /*21d0*/  IADD3 R78, P0, R8, R78, RZ ;  /* 0x0000004e084e7210 */ /* 0x000fe20007f1e0ff */
[----:B------:R-:W-:Y:S01]  /*21e0*/  LDSM.16.M88.4 R72, [R233+0x3000] ;  /* 0x00300000e948783b */ /* 0x000fe20000000200 */
[----:B------:R-:W-:-:S03]  /*21f0*/  ISETP.LT.OR P2, PT, R36, 0x1, P1 ;  /* 0x000000012400780c */ /* 0x000fc60000f41670 */
[----:B------:R-:W-:Y:S01]  /*2200*/  IMAD.X R79, R9, 0x1, R25, P0 ;  /* 0x00000001094f7824 */ /* 0x000fe200000e0619 */
[C---:B------:R-:W-:Y:S01]  /*2210*/  ISETP.LT.OR P0, PT, R36.reuse, 0x1, P6 ;  /* 0x000000012400780c */ /* 0x040fe20003701670 */
[----:B------:R-:W2:Y:S01]  /*2220*/  LDSM.16.M88.4 R8, [R234+0xb900] ;  /* 0x00b90000ea08783b */ /* 0x000ea20000000200 */
[C---:B------:R-:W-:Y:S08]  /*2230*/  HMMA.16816.F32.BF16 R32, R136.reuse, R28, RZ ;  /* 0x0000001c8820723c */ /* 0x040ff000000418ff */
[----:B------:R-:W-:Y:S03]  /*2240*/  HMMA.16816.F32.BF16 R28, R136, R30, RZ ;  /* 0x0000001e881c723c */ /* 0x000fe600000418ff */
        /* <DEDUP_REMOVED lines=8> */
[C---:B------:R-:W-:Y:S02]  /*22d0*/  ISETP.LT.OR P0, PT, R36.reuse, 0x41, P6 ;  /* 0x000000412400780c */ /* 0x040fe40003701670 */
[C---:B------:R-:W-:Y:S01]  /*22e0*/  ISETP.LT.OR P6, PT, R36.reuse, 0x61, P6 ;  /* 0x000000612400780c */ /* 0x040fe200037c1670 */
[----:B------:R5:W-:Y:S01]  /*22f0*/  LDGSTS.E.BYPASS.LTC128B.128 [R237+0x5100], [R16.64], !P2 ;  /* 0x0510000010ed7fae */ /* 0x000be2000d101d4e */
[C---:B------:R-:W-:Y:S01]  /*2300*/  ISETP.LT.OR P2, PT, R36.reuse, 0x41, P1 ;  /* 0x000000412400780c */ /* 0x040fe20000f41670 */
[----:B-1----:R-:W-:Y:S01]  /*2310*/  HMMA.16816.F32.BF16 R32, R140, R12, R32 ;  /* 0x0000000c8c20723c */ /* 0x002fe20000041820 */
[----:B------:R-:W-:-:S07]  /*2320*/  ISETP.LT.OR P1, PT, R36, 0x61, P1 ;  /* 0x000000612400780c */ /* 0x000fce0000f21670 */
[----:B------:R4:W-:Y:S01]  /*2330*/  LDGSTS.E.BYPASS.LTC128B.128 [R237+0x2100], [R88.64], !P0 ;  /* 0x0210000058ed7fae */ /* 0x0009e2000c101d4e */
[----:B------:R-:W-:Y:S01]  /*2340*/  HMMA.16816.F32.BF16 R28, R140, R14, R28 ;  /* 0x0000000e8c1c723c */ /* 0x000fe2000004181c */
[----:B------:R-:W-:Y:S02]  /*2350*/  PLOP3.LUT P0, PT, PT, PT, UP0, 0x80, 0x0 ;  /* 0x000000000000781c */ /* 0x000fe40003f0f008 */
[----:B------:R1:W-:Y:S01]  /*2360*/  LDGSTS.E.BYPASS.LTC128B.128 [R237+0x6100], [R76.64], !P2 ;  /* 0x061000004ced7fae */ /* 0x0003e2000d101d4e */
[----:B------:R-:W-:-:S03]  /*2370*/  ISETP.GT.AND P2, PT, R238, 0x7f, PT ;  /* 0x0000007fee00780c */ /* 0x000fc60003f44270 */
[----:B------:R1:W-:Y:S01]  /*2380*/  LDGSTS.E.BYPASS.LTC128B.128 [R237+0x3100], [R38.64], !P6 ;  /* 0x0310000026ed7fae */ /* 0x0003e2000f101d4e */
[C---:B---3--:R-:W-:Y:S03]  /*2390*/  HMMA.16816.F32.BF16 R24, R136.reuse, R20, RZ ;  /* 0x000000148818723c */ /* 0x048fe600000418ff */
[----:B------:R3:W-:Y:S04]  /*23a0*/  LDGSTS.E.BYPASS.LTC128B.128 [R237+0x7100], [R78.64], !P1 ;  /* 0x071000004eed7fae */ /* 0x0007e8000c901d4e */
[----:B------:R-:W-:Y:S01]  /*23b0*/  LDSM.16.M88.4 R92, [R220+0x800] ;  /* 0x00080000dc5c783b */ /* 0x000fe20000000200 */
[C---:B-----5:R-:W-:Y:S03]  /*23c0*/  HMMA.16816.F32.BF16 R16, R136.reuse, R148, RZ ;  /* 0x000000948810723c */ /* 0x060fe600000418ff */
[----:B------:R-:W-:Y:S04]  /*23d0*/  LDSM.16.M88.4 R96, [R234+0xd100] ;  /* 0x00d10000ea60783b */ /* 0x000fe80000000200 */
[----:B------:R-:W-:Y:S01]  /*23e0*/  LDSM.16.M88.4 R100, [R233+0x5800] ;  /* 0x00580000e964783b */ /* 0x000fe20000000200 */
[C---:B------:R-:W-:Y:S03]  /*23f0*/  HMMA.16816.F32.BF16 R148, R136.reuse, R150, RZ ;  /* 0x000000968894723c */ /* 0x040fe600000418ff */
[----:B----4-:R-:W-:Y:S04]  /*2400*/  LDSM.16.M88.4 R88, [R220+0x1000] ;  /* 0x00100000dc58783b */ /* 0x010fe80000000200 */
[----:B------:R-:W-:Y:S01]  /*2410*/  LDSM.16.M88.4 R108, [R231+0xe900] ;  /* 0x00e90000e76c783b */ /* 0x000fe20000000200 */
[C---:B--2---:R-:W-:Y:S03]  /*2420*/  HMMA.16816.F32.BF16 R12, R136.reuse, R8, RZ ;  /* 0x00000008880c723c */ /* 0x044fe600000418ff */
[----:B-1----:R-:W1:Y:S04]  /*2430*/  LDSM.16.M88.4 R36, [R231+0x8900] ;  /* 0x00890000e724783b */ /* 0x002e680000000200 */
[----:B---3--:R-:W2:Y:S01]  /*2440*/  LDSM.16.M88.4 R76, [R231+0x8100] ;  /* 0x00810000e74c783b */ /* 0x008ea20000000200 */
[C---:B------:R-:W-:Y:S03]  /*2450*/  HMMA.16816.F32.BF16 R20, R136.reuse, R22, RZ ;  /* 0x000000168814723c */ /* 0x040fe600000418ff */
[----:B------:R-:W-:Y:S04]  /*2460*/  LDSM.16.M88.4 R104, [R231+0xf100] ;  /* 0x00f10000e768783b */ /* 0x000fe80000000200 */
[----:B------:R-:W0:Y:S01]  /*2470*/  LDGDEPBAR ;  /* 0x00000000000079af */ /* 0x000e220000000000 */
[----:B------:R-:W-:Y:S08]  /*2480*/  HMMA.16816.F32.BF16 R8, R136, R10, RZ ;  /* 0x0000000a8808723c */ /* 0x000ff000000418ff */
[C---:B------:R-:W-:Y:S08]  /*2490*/  HMMA.16816.F32.BF16 R16, R140.reuse, R72, R16 ;  /* 0x000000488c10723c */ /* 0x040ff00000041810 */
[C---:B------:R-:W-:Y:S01]  /*24a0*/  HMMA.16816.F32.BF16 R148, R140.reuse, R74, R148 ;  /* 0x0000004a8c94723c */ /* 0x040fe20000041894 */
[----:B------:R-:W3:Y:S07]  /*24b0*/  LDSM.16.M88.4 R72, [R231+0x9900] ;  /* 0x00990000e748783b */ /* 0x000eee0000000200 */
[----:B------:R-:W-:Y:S08]  /*24c0*/  HMMA.16816.F32.BF16 R24, R140, R80, R24 ;  /* 0x000000508c18723c */ /* 0x000ff00000041818 */
[C---:B-1----:R-:W-:Y:S08]  /*24d0*/  HMMA.16816.F32.BF16 R60, R172.reuse, R36, R60 ;  /* 0x00000024ac3c723c */ /* 0x042ff0000004183c */
[----:B------:R-:W-:Y:S01]  /*24e0*/  HMMA.16816.F32.BF16 R56, R172, R38, R56 ;  /* 0x00000026ac38723c */ /* 0x000fe20000041838 */
[----:B------:R-:W1:Y:S07]  /*24f0*/  LDSM.16.M88.4 R36, [R231+0xb100] ;  /* 0x00b10000e724783b */ /* 0x000e6e0000000200 */
        /* <DEDUP_REMOVED lines=8> */
[C---:B---3--:R-:W-:Y:S08]  /*2580*/  HMMA.16816.F32.BF16 R44, R172.reuse, R72, R44 ;  /* 0x00000048ac2c723c */ /* 0x048ff0000004182c */
[C---:B------:R-:W-:Y:S01]  /*2590*/  HMMA.16816.F32.BF16 R40, R172.reuse, R74, R40 ;  /* 0x0000004aac28723c */ /* 0x040fe20000041828 */
[----:B------:R-:W3:Y:S07]  /*25a0*/  LDSM.16.M88.4 R72, [R220] ;  /* 0x00000000dc48783b */ /* 0x000eee0000000200 */
        /* <DEDUP_REMOVED lines=10> */
[----:B------:R-:W-:Y:S01]  /*2650*/  HMMA.16816.F32.BF16 R20, R172, R78, R20 ;  /* 0x0000004eac14723c */ /* 0x000fe20000041814 */
[----:B------:R-:W2:Y:S07]  /*2660*/  LDSM.16.M88.4 R76, [R220+0x1800] ;  /* 0x00180000dc4c783b */ /* 0x000eae0000000200 */
[C---:B---3--:R-:W-:Y:S08]  /*2670*/  HMMA.16816.F32.BF16 R68, R176.reuse, R72, R68 ;  /* 0x00000048b044723c */ /* 0x048ff00000041844 */
[C---:B------:R-:W-:Y:S01]  /*2680*/  HMMA.16816.F32.BF16 R64, R176.reuse, R74, R64 ;  /* 0x0000004ab040723c */ /* 0x040fe20000041840 */
[----:B------:R-:W3:Y:S07]  /*2690*/  LDSM.16.M88.4 R72, [R220+0x3800] ;  /* 0x00380000dc48783b */ /* 0x000eee0000000200 */
[C---:B-1----:R-:W-:Y:S08]  /*26a0*/  HMMA.16816.F32.BF16 R32, R176.reuse, R36, R32 ;  /* 0x00000024b020723c */ /* 0x042ff00000041820 */
[----:B------:R-:W-:Y:S01]  /*26b0*/  HMMA.16816.F32.BF16 R28, R176, R38, R28 ;  /* 0x00000026b01c723c */ /* 0x000fe2000004181c */
[----:B------:R-:W1:Y:S07]  /*26c0*/  LDSM.16.M88.4 R36, [R234+0xc100] ;  /* 0x00c10000ea24783b */ /* 0x000e6e0000000200 */
[C---:B----4-:R-:W-:Y:S08]  /*26d0*/  HMMA.16816.F32.BF16 R12, R172.reuse, R80, R12 ;  /* 0x00000050ac0c723c */ /* 0x050ff0000004180c */
[----:B------:R-:W-:Y:S01]  /*26e0*/  HMMA.16816.F32.BF16 R8, R172, R82, R8 ;  /* 0x00000052ac08723c */ /* 0x000fe20000041808 */
[----:B------:R-:W4:Y:S07]  /*26f0*/  LDSM.16.M88.4 R80, [R220+0x3000] ;  /* 0x00300000dc50783b */ /* 0x000f2e0000000200 */
[C---:B--2---:R-:W-:Y:S08]  /*2700*/  HMMA.16816.F32.BF16 R44, R176.reuse, R76, R44 ;  /* 0x0000004cb02c723c */ /* 0x044ff0000004182c */
[C---:B------:R-:W-:Y:S01]  /*2710*/  HMMA.16816.F32.BF16 R40, R176.reuse, R78, R40 ;  /* 0x0000004eb028723c */ /* 0x040fe20000041828 */
[----:B------:R-:W2:Y:S07]  /*2720*/  LDSM.16.M88.4 R76, [R234+0xc900] ;  /* 0x00c90000ea4c783b */ /* 0x000eae0000000200 */
[C---:B---3--:R-:W-:Y:S08]  /*2730*/  HMMA.16816.F32.BF16 R12, R176.reuse, R72, R12 ;  /* 0x00000048b00c723c */ /* 0x048ff0000004180c */
[----:B------:R-:W-:Y:S01]  /*2740*/  HMMA.16816.F32.BF16 R8, R176, R74, R8 ;  /* 0x0000004ab008723c */ /* 0x000fe20000041808 */
[----:B------:R-:W3:Y:S07]  /*2750*/  LDSM.16.M88.4 R72, [R234+0xf100] ;  /* 0x00f10000ea48783b */ /* 0x000eee0000000200 */
[C---:B-1----:R-:W-:Y:S08]  /*2760*/  HMMA.16816.F32.BF16 R68, R184.reuse, R36, R68 ;  /* 0x00000024b844723c */ /* 0x042ff00000041844 */
[----:B------:R-:W-:Y:S01]  /*2770*/  HMMA.16816.F32.BF16 R64, R184, R38, R64 ;  /* 0x00000026b840723c */ /* 0x000fe20000041840 */
[----:B------:R-:W1:Y:S07]  /*2780*/  LDSM.16.M88.4 R36, [R234+0xf900] ;  /* 0x00f90000ea24783b */ /* 0x000e6e0000000200 */
[C---:B------:R-:W-:Y:S08]  /*2790*/  HMMA.16816.F32.BF16 R60, R176.reuse, R92, R60 ;  /* 0x0000005cb03c723c */ /* 0x040ff0000004183c */
[C---:B------:R-:W-:Y:S01]  /*27a0*/  HMMA.16816.F32.BF16 R56, R176.reuse, R94, R56 ;  /* 0x0000005eb038723c */ /* 0x040fe20000041838 */
[----:B------:R-:W-:Y:S07]  /*27b0*/  LDSM.16.M88.4 R92, [R234+0xd900] ;  /* 0x00d90000ea5c783b */ /* 0x000fee0000000200 */
[C---:B------:R-:W-:Y:S08]  /*27c0*/  HMMA.16816.F32.BF16 R24, R176.reuse, R84, R24 ;  /* 0x00000054b018723c */ /* 0x040ff00000041818 */
[C---:B------:R-:W-:Y:S01]  /*27d0*/  HMMA.16816.F32.BF16 R20, R176.reuse, R86, R20 ;  /* 0x00000056b014723c */ /* 0x040fe20000041814 */
[----:B------:R-:W5:Y:S07]  /*27e0*/  LDSM.16.M88.4 R84, [R234+0xe900] ;  /* 0x00e90000ea54783b */ /* 0x000f6e0000000200 */
[C---:B----4-:R-:W-:Y:S08]  /*27f0*/  HMMA.16816.F32.BF16 R16, R176.reuse, R80, R16 ;  /* 0x00000050b010723c */ /* 0x050ff00000041810 */
[C---:B------:R-:W-:Y:S01]  /*2800*/  HMMA.16816.F32.BF16 R148, R176.reuse, R82, R148 ;  /* 0x00000052b094723c */ /* 0x040fe20000041894 */
[----:B------:R-:W-:Y:S07]  /*2810*/  LDSM.16.M88.4 R80, [R233+0x4000] ;  /* 0x00400000e950783b */ /* 0x000fee0000000200 */
        /* <DEDUP_REMOVED lines=21> */
[C---:B----4-:R-:W-:Y:S08]  /*2970*/  HMMA.16816.F32.BF16 R32, R184.reuse, R88, R32 ;  /* 0x00000058b820723c */ /* 0x050ff00000041820 */
[----:B------:R-:W-:Y:S01]  /*2980*/  HMMA.16816.F32.BF16 R28, R184, R90, R28 ;  /* 0x0000005ab81c723c */ /* 0x000fe2000004181c */
[----:B------:R-:W4:Y:S07]  /*2990*/  LDSM.16.M88.4 R88, [R233+0x7800] ;  /* 0x00780000e958783b */ /* 0x000f2e0000000200 */
[C---:B------:R-:W-:Y:S08]  /*29a0*/  HMMA.16816.F32.BF16 R68, R188.reuse, R80, R68 ;  /* 0x00000050bc44723c */ /* 0x040ff00000041844 */
[C---:B------:R-:W-:Y:S01]  /*29b0*/  HMMA.16816.F32.BF16 R64, R188.reuse, R82, R64 ;  /* 0x00000052bc40723c */ /* 0x040fe20000041840 */
        /* <DEDUP_REMOVED lines=18> */
[----:B------:R-:W5:Y:S07]  /*2ae0*/  LDSM.16.M88.4 R92, [R220+0x4800] ;  /* 0x00480000dc5c783b */ /* 0x000f6e0000000200 */
[C---:B----4-:R-:W-:Y:S08]  /*2af0*/  HMMA.16816.F32.BF16 R12, R188.reuse, R88, R12 ;  /* 0x00000058bc0c723c */ /* 0x050ff0000004180c */
[----:B------:R-:W-:Y:S01]  /*2b00*/  HMMA.16816.F32.BF16 R8, R188, R90, R8 ;  /* 0x0000005abc08723c */ /* 0x000fe20000041808 */
[----:B------:R-:W4:Y:S07]  /*2b10*/  LDSM.16.M88.4 R88, [R220+0x5000] ;  /* 0x00500000dc58783b */ /* 0x000f2e0000000200 */
[C---:B------:R-:W-:Y:S08]  /*2b20*/  HMMA.16816.F32.BF16 R68, R196.reuse, R84, R68 ;  /* 0x00000054c444723c */ /* 0x040ff00000041844 */
[C---:B------:R-:W-:Y:S01]  /*2b30*/  HMMA.16816.F32.BF16 R64, R196.reuse, R86, R64 ;  /* 0x00000056c440723c */ /* 0x040fe20000041840 */
[----:B------:R-:W1:Y:S07]  /*2b40*/  LDSM.16.M88.4 R84, [R220+0x5800] ;  /* 0x00580000dc54783b */ /* 0x000e6e0000000200 */
        /* <DEDUP_REMOVED lines=33> */
[C---:B-1----:R-:W-:Y:S07]  /*2d60*/  HMMA.16816.F32.BF16 R12, R200.reuse, R36, R12 ;  /* 0x00000024c80c723c */ /* 0x042fee000004180c */
[----:B------:R-:W-:Y:S01]  /*2d70*/  SHF.R.S32.HI R36, RZ, 0x1f, R205 ;  /* 0x0000001fff247819 */ /* 0x000fe200000114cd */
[----:B------:R-:W-:Y:S01]  /*2d80*/  HMMA.16816.F32.BF16 R8, R200, R38, R8 ;  /* 0x00000026c808723c */ /* 0x000fe20000041808 */
        /* <DEDUP_REMOVED lines=15> */
[----:B------:R-:W-:Y:S02]  /*2e80*/  SHF.L.U64.HI R72, R205, 0x1, R36 ;  /* 0x00000001cd487819 */ /* 0x000fe40000010224 */
[----:B------:R-:W-:Y:S01]  /*2e90*/  SHF.L.U64.HI R37, R204, 0x1, R206 ;  /* 0x00000001cc257819 */ /* 0x000fe200000102ce */
[----:B------:R-:W-:Y:S01]  /*2ea0*/  IMAD R236, R0, c[0x0][0x2b8], R236 ;  /* 0x0000ae0000ec7a24 */ /* 0x000fe200078e02ec */
[----:B------:R-:W-:-:S04]  /*2eb0*/  IADD3 R73, -R209, 0x10, RZ ;  /* 0x00000010d1497810 */ /* 0x000fc80007ffe1ff */
        /* <DEDUP_REMOVED lines=18> */
[----:B------:R-:W1:Y:S01]  /*2fe0*/  SHFL.IDX PT, R84, R75, RZ, 0x181f ;  /* 0x00181fff4b547589 */ /* 0x000e6200000e0000 */
[----:B------:R-:W-:-:S03]  /*2ff0*/  IMAD.SHL.U32 R0, R204, 0x2, RZ ;  /* 0x00000002cc007824 */ /* 0x000fc600078e00ff */
[----:B------:R-:W2:Y:S04]  /*3000*/  SHFL.IDX PT, R81, R76, RZ, 0x181f ;  /* 0x00181fff4c517589 */ /* 0x000ea800000e0000 */
[----:B------:R-:W3:Y:S04]  /*3010*/  SHFL.IDX PT, R79, R75, 0x1, 0x181f ;  /* 0x00381f004b4f7f89 */ /* 0x000ee800000e0000 */
[----:B------:R-:W4:Y:S04]  /*3020*/  SHFL.IDX PT, R77, R75, 0x2, 0x181f ;  /* 0x00581f004b4d7f89 */ /* 0x000f2800000e0000 */
[----:B------:R-:W5:Y:S04]  /*3030*/  SHFL.IDX PT, R80, R76, 0x1, 0x181f ;  /* 0x00381f004c507f89 */ /* 0x000f6800000e0000 */
[----:B------:R-:W5:Y:S04]  /*3040*/  SHFL.IDX PT, R75, R75, 0x3, 0x181f ;  /* 0x00781f004b4b7f89 */ /* 0x000f6800000e0000 */
[----:B------:R-:W5:Y:S01]  /*3050*/  SHFL.IDX PT, R78, R76, 0x2, 0x181f ;  /* 0x00581f004c4e7f89 */ /* 0x000f6200000e0000 */
[----:B-1----:R-:W-:-:S02]  /*3060*/  IADD3 R86, P0, R84, R39, RZ ;  /* 0x0000002754567210 */ /* 0x002fc40007f1e0ff */
[-C--:B------:R-:W-:Y:S01]  /*3070*/  IADD3 R84, P6, R84, R0.reuse, RZ ;  /* 0x0000000054547210 */ /* 0x080fe20007fde0ff */
[----:B------:R-:W1:Y:S02]  /*3080*/  SHFL.IDX PT, R76, R76, 0x3, 0x181f ;  /* 0x00781f004c4c7f89 */ /* 0x000e6400000e0000 */
[----:B--2---:R-:W-:Y:S01]  /*3090*/  IMAD.X R87, R81, 0x1, R72, P0 ;  /* 0x0000000151577824 */ /* 0x004fe200000e0648 */
[-C--:B---3--:R-:W-:Y:S01]  /*30a0*/  IADD3 R82, P1, R79, R39.reuse, RZ ;  /* 0x000000274f527210 */ /* 0x088fe20007f3e0ff */
[----:B------:R-:W-:Y:S01]  /*30b0*/  IMAD.X R85, R81, 0x1, R37, P6 ;  /* 0x0000000151557824 */ /* 0x000fe200030e0625 */
[----:B------:R-:W-:Y:S02]  /*30c0*/  IADD3 R88, P0, R79, R0, RZ ;  /* 0x000000004f587210 */ /* 0x000fe40007f1e0ff */
[----:B------:R2:W-:Y:S01]  /*30d0*/  LDGSTS.E.BYPASS.LTC128B.128 [R237+0x8100], [R86.64], !P5 ;  /* 0x0810000056ed7fae */ /* 0x0005e2000e901d4e */
[----:B----4-:R-:W-:-:S03]  /*30e0*/  IADD3 R90, P6, R77, R39, RZ ;  /* 0x000000274d5a7210 */ /* 0x010fc60007fde0ff */
[----:B------:R2:W-:Y:S01]  /*30f0*/  LDGSTS.E.BYPASS.LTC128B.128 [R237+0xc100], [R84.64], !P4 ;  /* 0x0c10000054ed7fae */ /* 0x0005e2000e101d4e */
[C-C-:B-----5:R-:W-:Y:S02]  /*3100*/  IMAD.X R83, R80.reuse, 0x1, R72.reuse, P1 ;  /* 0x0000000150537824 */ /* 0x160fe400008e0648 */
[----:B------:R-:W-:Y:S01]  /*3110*/  IMAD.X R89, R80, 0x1, R37, P0 ;  /* 0x0000000150597824 */ /* 0x000fe200000e0625 */
[----:B------:R-:W-:Y:S02]  /*3120*/  IADD3 R80, P1, P0, R74, R75, R39 ;  /* 0x0000004b4a507210 */ /* 0x000fe4000783e027 */
[----:B------:R2:W-:Y:S01]  /*3130*/  LDGSTS.E.BYPASS.LTC128B.128 [R237+0x9100], [R82.64], !P5 ;  /* 0x0910000052ed7fae */ /* 0x0005e2000e901d4e */
[--C-:B------:R-:W-:Y:S01]  /*3140*/  IMAD.X R91, R78, 0x1, R72.reuse, P6 ;  /* 0x000000014e5b7824 */ /* 0x100fe200030e0648 */
[----:B------:R-:W-:Y:S02]  /*3150*/  IADD3 R74, P6, R77, R0, RZ ;  /* 0x000000004d4a7210 */ /* 0x000fe40007fde0ff */
[----:B------:R2:W-:Y:S01]  /*3160*/  LDGSTS.E.BYPASS.LTC128B.128 [R237+0xd100], [R88.64], !P4 ;  /* 0x0d10000058ed7fae */ /* 0x0005e2000e101d4e */
[----:B-1----:R-:W-:-:S02]  /*3170*/  IADD3.X R81, RZ, R76, R72, P1, P0 ;  /* 0x0000004cff517210 */ /* 0x002fc40000fe0448 */
[----:B------:R-:W-:Y:S01]  /*3180*/  IADD3 R72, P1, P0, R73, R75, R0 ;  /* 0x0000004b49487210 */ /* 0x000fe2000783e000 */
[--C-:B------:R-:W-:Y:S01]  /*3190*/  IMAD.X R75, R78, 0x1, R37.reuse, P6 ;  /* 0x000000014e4b7824 */ /* 0x100fe200030e0625 */
[----:B------:R-:W-:Y:S01]  /*31a0*/  ISETP.NE.U32.AND P6, PT, R38, RZ, PT ;  /* 0x000000ff2600720c */ /* 0x000fe20003fc5070 */
[----:B------:R2:W-:Y:S01]  /*31b0*/  LDGSTS.E.BYPASS.LTC128B.128 [R237+0xa100], [R90.64], !P5 ;  /* 0x0a1000005aed7fae */ /* 0x0005e2000e901d4e */
[----:B------:R-:W-:Y:S02]  /*31c0*/  IADD3.X R73, RZ, R76, R37, P1, P0 ;  /* 0x0000004cff497210 */ /* 0x000fe40000fe0425 */
[----:B------:R-:W-:Y:S01]  /*31d0*/  ISETP.NE.U32.AND P0, PT, R209, RZ, PT ;  /* 0x000000ffd100720c */ /* 0x000fe20003f05070 */
[----:B------:R2:W-:Y:S08]  /*31e0*/  LDGSTS.E.BYPASS.LTC128B.128 [R237+0xe100], [R74.64], !P4 ;  /* 0x0e1000004aed7fae */ /* 0x0005f0000e101d4e */
[----:B------:R2:W-:Y:S04]  /*31f0*/  LDGSTS.E.BYPASS.LTC128B.128.ZFILL [R237+0xb100], [R80.64], P6 ;  /* 0x0b10000050ed7fae */ /* 0x0005e8000b141d4e */
[----:B------:R2:W-:Y:S02]  /*3200*/  LDGSTS.E.BYPASS.LTC128B.128.ZFILL [R237+0xf100], [R72.64], P0 ;  /* 0x0f10000048ed7fae */ /* 0x0005e40008141d4e */
.L_x_2721:
[----:B------:R-:W-:Y:S01]  /*3210*/  LOP3.LUT R0, R7, 0xffffffe0, RZ, 0xc0, !PT ;  /* 0xffffffe007007812 */ /* 0x000fe200078ec0ff */
[----:B------:R-:W-:Y:S01]  /*3220*/  UMOV UR4, 0xffffff80 ;  /* 0xffffff8000047882 */ /* 0x000fe20000000000 */
[----:B------:R-:W-:Y:S01]  /*3230*/  LEA.HI R37, R112, R5, RZ, 0x2 ;  /* 0x0000000570257211 */ /* 0x000fe200078f10ff */
[----:B------:R-:W-:Y:S01]  /*3240*/  UIMAD UR4, UR7, UR4, 0x81 ;  /* 0x00000081070474a4 */ /* 0x000fe2000f8e0204 */
[----:B------:R-:W-:Y:S01]  /*3250*/  SHF.R.S32.HI R38, RZ, 0x1f, R6 ;  /* 0x0000001fff267819 */ /* 0x000fe20000011406 */
[----:B------:R-:W-:Y:S01]  /*3260*/  IMAD.IADD R0, R5, 0x1, -R0 ;  /* 0x0000000105007824 */ /* 0x000fe200078e0a00 */
[----:B------:R-:W-:Y:S01]  /*3270*/  LOP3.LUT R37, R37, 0xfffffffc, RZ, 0xc0, !PT ;  /* 0xfffffffc25257812 */ /* 0x000fe200078ec0ff */
[----:B------:R-:W-:Y:S01]  /*3280*/  IMAD.SHL.U32 R232, R4, 0x2, RZ ;  /* 0x0000000204e87824 */ /* 0x000fe200078e00ff */
[----:B------:R-:W-:Y:S01]  /*3290*/  LEA.HI R38, R38, R6, RZ, 0x3 ;  /* 0x0000000626267211 */ /* 0x000fe200078f18ff */
[----:B------:R-:W0:Y:S01]  /*32a0*/  LDGDEPBAR ;  /* 0x00000000000079af */ /* 0x000e220000000000 */
[----:B------:R-:W-:Y:S01]  /*32b0*/  SHF.R.S32.HI R7, RZ, 0x1f, R0 ;  /* 0x0000001fff077819 */ /* 0x000fe20000011400 */
[----:B------:R-:W-:Y:S01]  /*32c0*/  IMAD.IADD R37, R5, 0x1, -R37 ;  /* 0x0000000105257824 */ /* 0x000fe200078e0a25 */
[----:B------:R-:W-:Y:S01]  /*32d0*/  LOP3.LUT R38, R38, 0xffffff8, RZ, 0xc0, !PT ;  /* 0x0ffffff826267812 */ /* 0x000fe200078ec0ff */
[--C-:B------:R-:W-:Y:S01]  /*32e0*/  IMAD R230, R3, 0x2, R232.reuse ;  /* 0x0000000203e67824 */ /* 0x100fe200078e02e8 */
[----:B------:R-:W-:Y:S01]  /*32f0*/  LEA.HI R5, R7, R0, RZ, 0x2 ;  /* 0x0000000007057211 */ /* 0x000fe200078f10ff */
[----:B------:R-:W-:Y:S01]  /*3300*/  IMAD R229, R2, 0x2, R232 ;  /* 0x0000000202e57824 */ /* 0x000fe200078e02e8 */
[----:B------:R-:W-:Y:S01]  /*3310*/  LEA.HI R7, R37, R37, RZ, 0x1 ;  /* 0x0000002525077211 */ /* 0x000fe200078f08ff */
[----:B------:R-:W-:Y:S01]  /*3320*/  IMAD.IADD R38, R6, 0x1, -R38 ;  /* 0x0000000106267824 */ /* 0x000fe200078e0a26 */
[----:B------:R-:W-:Y:S01]  /*3330*/  PLOP3.LUT P1, PT, PT, PT, UP1, 0x80, 0x0 ;  /* 0x000000000000781c */ /* 0x000fe20003f2f018 */
[----:B------:R-:W-:Y:S01]  /*3340*/  IMAD R228, R2, 0x2, R230 ;  /* 0x0000000202e47824 */ /* 0x000fe200078e02e6 */
[----:B------:R-:W-:Y:S01]  /*3350*/  LEA.HI.SX32 R6, R5, UR10, 0x1e ;  /* 0x0000000a05067c11 */ /* 0x000fe2000f8ff2ff */
[----:B------:R-:W-:Y:S01]  /*3360*/  LDSM.16.MT88.4 R124, [R232+0x100] ;  /* 0x00010000e87c783b */ /* 0x000fe20000004200 */
[----:B------:R-:W-:-:S02]  /*3370*/  LOP3.LUT R7, R7, 0x1ffffffe, RZ, 0xc0, !PT ;  /* 0x1ffffffe07077812 */ /* 0x000fc400078ec0ff */
[----:B------:R-:W-:Y:S01]  /*3380*/  PLOP3.LUT P0, PT, PT, PT, UP1, 0x80, 0x0 ;  /* 0x000000000000781c */ /* 0x000fe20003f0f018 */
[----:B------:R-:W-:Y:S01]  /*3390*/  IMAD R6, R38, 0x10, R6 ;  /* 0x0000001026067824 */ /* 0x000fe200078e0206 */
[----:B------:R-:W-:Y:S01]  /*33a0*/  LOP3.LUT R208, R5, 0x7ffffffc, RZ, 0xc0, !PT ;  /* 0x7ffffffc05d07812 */ /* 0x000fe200078ec0ff */
[----:B------:R-:W-:Y:S01]  /*33b0*/  IMAD.IADD R7, R37, 0x1, -R7 ;  /* 0x0000000125077824 */ /* 0x000fe200078e0a07 */
[----:B--2---:R-:W-:Y:S03]  /*33c0*/  LDSM.16.MT88.4 R88, [R228+0x100] ;  /* 0x00010000e458783b */ /* 0x004fe60000004200 */
[----:B------:R-:W-:Y:S01]  /*33d0*/  IMAD R207, R7, 0x8, R6 ;  /* 0x0000000807cf7824 */ /* 0x000fe200078e0206 */
[----:B------:R-:W-:Y:S01]  /*33e0*/  LDSM.16.MT88.4 R80, [R229+0x100] ;  /* 0x00010000e550783b */ /* 0x000fe20000004200 */
[----:B------:R-:W-:Y:S02]  /*33f0*/  IMAD.IADD R208, R0, 0x1, -R208 ;  /* 0x0000000100d07824 */ /* 0x000fe400078e0ad0 */
[----:B------:R-:W-:Y:S01]  /*3400*/  @P1 IMAD.HI.U32 R7, R207, c[0x0][0x2c8], RZ ;  /* 0x0000b200cf071a27 */ /* 0x000fe200078e00ff */
[----:B------:R-:W-:Y:S03]  /*3410*/  LDSM.16.MT88.4 R96, [R232+0x4100] ;  /* 0x00410000e860783b */ /* 0x000fe60000004200 */
[----:B------:R-:W-:Y:S01]  /*3420*/  IMAD.MOV.U32 R6, RZ, RZ, R207 ;  /* 0x000000ffff067224 */ /* 0x000fe200078e00cf */
[----:B------:R-:W-:Y:S01]  /*3430*/  @P0 SHF.R.U32.HI R6, RZ, c[0x0][0x2cc], R7 ;  /* 0x0000b300ff060a19 */ /* 0x000fe20000011607 */
[----:B------:R-:W-:Y:S01]  /*3440*/  IMAD.U32 R0, RZ, RZ, UR4 ;  /* 0x00000004ff007e24 */ /* 0x000fe2000f8e00ff */
[----:B------:R-:W-:Y:S01]  /*3450*/  LDSM.16.MT88.4 R100, [R230+0x4100] ;  /* 0x00410000e664783b */ /* 0x000fe20000004200 */
[----:B------:R-:W-:Y:S01]  /*3460*/  IMAD.SHL.U32 R208, R208, 0x2, RZ ;  /* 0x00000002d0d07824 */ /* 0x000fe200078e00ff */
[----:B------:R-:W-:-:S02]  /*3470*/  ULDC.64 UR4, c[0x0][0x2c8] ;  /* 0x0000b20000047ab9 */ /* 0x000fc40000000a00 */
[----:B------:R-:W1:Y:S02]  /*3480*/  SHFL.IDX PT, R76, R6, RZ, 0x1c1f ;  /* 0x001c1fff064c7589 */ /* 0x000e6400000e0000 */
[----:B------:R-:W-:Y:S02]  /*3490*/  IADD3 R0, -R208, UR8, R0 ;  /* 0x00000008d0007c10 */ /* 0x000fe4000fffe100 */
[----:B------:R-:W2:Y:S02]  /*34a0*/  SHFL.IDX PT, R6, R6, 0x1, 0x1c1f ;  /* 0x003c1f0006067f89 */ /* 0x000ea400000e0000 */
[----:B------:R-:W-:Y:S02]  /*34b0*/  IADD3 R5, R0, -UR12, RZ ;  /* 0x8000000c00057c10 */ /* 0x000fe4000fffe0ff */
[----:B------:R-:W-:Y:S01]  /*34c0*/  IADD3 R0, -R208, UR22, RZ ;  /* 0x00000016d0007c10 */ /* 0x000fe2000fffe1ff */
[----:B------:R-:W-:Y:S01]  /*34d0*/  LDSM.16.MT88.4 R108, [R229+0x4100] ;  /* 0x00410000e56c783b */ /* 0x000fe20000004200 */
[----:B------:R-:W3:Y:S01]  /*34e0*/  @UP1 S2UR UR22, SR_CTAID.X ;  /* 0x00000000001619c3 */ /* 0x000ee20000002500 */
[----:B-1----:R-:W-:-:S02]  /*34f0*/  IMAD.IADD R76, R5, 0x1, R76 ;  /* 0x00000001054c7824 */ /* 0x002fc400078e024c */
[----:B--2---:R-:W-:-:S03]  /*3500*/  IMAD.IADD R5, R5, 0x1, R6 ;  /* 0x0000000105057824 */ /* 0x004fc600078e0206 */
[----:B------:R-:W-:-:S04]  /*3510*/  IMNMX R76, R0, R76, PT ;  /* 0x0000004c004c7217 */ /* 0x000fc80003800200 */
[----:B------:R-:W-:Y:S01]  /*3520*/  ISETP.GT.AND P0, PT, R76, RZ, PT ;  /* 0x000000ff4c00720c */ /* 0x000fe20003f04270 */
[----:B---3--:R-:W-:Y:S01]  /*3530*/  @UP1 USHF.L.U32 UR22, UR22, 0x7, URZ ;  /* 0x0000000716161899 */ /* 0x008fe2000800063f */
[----:B------:R-:W-:Y:S02]  /*3540*/  IMNMX R0, R0, R5, PT ;  /* 0x0000000500007217 */ /* 0x000fe40003800200 */
[----:B------:R-:W-:Y:S01]  /*3550*/  FSEL R73, R68, -INF , P0 ;  /* 0xff80000044497808 */ /* 0x000fe20000000000 */
[----:B------:R-:W-:Y:S01]  /*3560*/  UIMAD.WIDE.U32 UR22, UR22, UR4, URZ ;  /* 0x00000004161672a5 */ /* 0x000fe2000f8e003f */
[----:B------:R-:W-:Y:S02]  /*3570*/  ISETP.GT.AND P0, PT, R0, 0x1, PT ;  /* 0x000000010000780c */ /* 0x000fe40003f04270 */
[----:B------:R-:W-:Y:S01]  /*3580*/  ISETP.GT.AND P6, PT, R76, 0x1, PT ;  /* 0x000000014c00780c */ /* 0x000fe20003fc4270 */
[----:B------:R-:W-:Y:S01]  /*3590*/  @UP1 USHF.R.U32.HI UR10, URZ, UR5, UR23 ;  /* 0x000000053f0a1299 */ /* 0x000fe20008011617 */
[----:B------:R-:W-:-:S02]  /*35a0*/  FSEL R71, R71, -INF , P0 ;  /* 0xff80000047477808 */ /* 0x000fc40000000000 */
[----:B------:R-:W-:Y:S01]  /*35b0*/  ISETP.GT.AND P0, PT, R0, 0x8, PT ;  /* 0x000000080000780c */ /* 0x000fe20003f04270 */
[----:B------:R-:W-:Y:S01]  /*35c0*/  UIADD3 UR10, UR10, UR8, -UR12 ;  /* 0x000000080a0a7290 */ /* 0x000fe2000fffe80c */
[----:B------:R-:W-:Y:S02]  /*35d0*/  FSEL R72, R69, -INF , P6 ;  /* 0xff80000045487808 */ /* 0x000fe40003000000 */
[----:B------:R-:W-:Y:S01]  /*35e0*/  FSEL R69, R66, -INF , P0 ;  /* 0xff80000042457808 */ /* 0x000fe20000000000 */
[----:B------:R-:W-:Y:S01]  /*35f0*/  USHF.R.S32.HI UR4, URZ, 0x1f, UR10 ;  /* 0x0000001f3f047899 */ /* 0x000fe2000801140a */
[----:B------:R-:W-:Y:S02]  /*3600*/  ISETP.GT.AND P0, PT, R76, 0x11, PT ;  /* 0x000000114c00780c */ /* 0x000fe40003f04270 */
[----:B------:R-:W-:Y:S01]  /*3610*/  ISETP.GT.AND P1, PT, R0, RZ, PT ;  /* 0x000000ff0000720c */ /* 0x000fe20003f24270 */
[----:B------:R-:W-:Y:S01]  /*3620*/  ULEA.HI UR4, UR4, UR10, URZ, 0x7 ;  /* 0x0000000a04047291 */ /* 0x000fe2000f8f383f */
[----:B------:R-:W-:Y:S01]  /*3630*/  FSEL R5, R61, -INF , P0 ;  /* 0xff8000003d057808 */ /* 0x000fe20000000000 */
[----:B------:R-:W-:Y:S01]  /*3640*/  UIADD3 UR10, UR7, -0x2, URZ ;  /* 0xfffffffe070a7890 */ /* 0x000fe2000fffe03f */
[----:B------:R-:W-:Y:S01]  /*3650*/  ISETP.GT.AND P6, PT, R76, 0x8, PT ;  /* 0x000000084c00780c */ /* 0x000fe20003fc4270 */
[----:B------:R-:W-:Y:S01]  /*3660*/  USHF.R.S32.HI UR5, URZ, 0x7, UR4 ;  /* 0x000000073f057899 */ /* 0x000fe20008011404 */
[----:B------:R-:W-:-:S02]  /*3670*/  ISETP.GT.AND P0, PT, R0, 0x11, PT ;  /* 0x000000110000780c */ /* 0x000fc40003f04270 */
[----:B------:R-:W-:Y:S01]  /*3680*/  FSEL R70, R70, -INF , P1 ;  /* 0xff80000046467808 */ /* 0x000fe20000800000 */
[----:B------:R-:W-:Y:S01]  /*3690*/  UISETP.LT.AND UP0, UPT, URZ, UR5, UPT ;  /* 0x000000053f00728c */ /* 0x000fe2000bf01270 */
[----:B------:R-:W-:Y:S02]  /*36a0*/  ISETP.GT.AND P1, PT, R76, 0x9, PT ;  /* 0x000000094c00780c */ /* 0x000fe40003f24270 */
[----:B------:R-:W-:Y:S01]  /*36b0*/  FSEL R75, R64, -INF , P6 ;  /* 0xff800000404b7808 */ /* 0x000fe20003000000 */
[----:B------:R-:W-:Y:S01]  /*36c0*/  USEL UR5, URZ, UR5, !UP0 ;  /* 0x000000053f057287 */ /* 0x000fe2000c000000 */
[----:B------:R-:W-:Y:S02]  /*36d0*/  FSEL R92, R63, -INF , P0 ;  /* 0xff8000003f5c7808 */ /* 0x000fe40000000000 */
[----:B------:R-:W-:Y:S01]  /*36e0*/  ISETP.GT.AND P6, PT, R76, 0x10, PT ;  /* 0x000000104c00780c */ /* 0x000fe20003fc4270 */
[----:B------:R-:W-:Y:S01]  /*36f0*/  UISETP.GE.AND UP0, UPT, UR10, UR5, UPT ;  /* 0x000000050a00728c */ /* 0x000fe2000bf06270 */
[----:B------:R-:W-:-:S02]  /*3700*/  ISETP.GT.AND P0, PT, R0, 0x18, PT ;  /* 0x000000180000780c */ /* 0x000fc40003f04270 */
[----:B------:R-:W-:Y:S02]  /*3710*/  FSEL R74, R65, -INF , P1 ;  /* 0xff800000414a7808 */ /* 0x000fe40000800000 */
[----:B------:R-:W-:Y:S02]  /*3720*/  ISETP.GT.AND P1, PT, R0, 0x9, PT ;  /* 0x000000090000780c */ /* 0x000fe40003f24270 */
[----:B------:R-:W-:Y:S02]  /*3730*/  FSEL R7, R60, -INF , P6 ;  /* 0xff8000003c077808 */ /* 0x000fe40003000000 */
[----:B------:R-:W-:Y:S02]  /*3740*/  FSEL R105, R58, -INF , P0 ;  /* 0xff8000003a697808 */ /* 0x000fe40000000000 */
[C---:B------:R-:W-:Y:S02]  /*3750*/  ISETP.GT.AND P6, PT, R76.reuse, 0x18, PT ;  /* 0x000000184c00780c */ /* 0x040fe40003fc4270 */
[----:B------:R-:W-:-:S02]  /*3760*/  ISETP.GT.AND P0, PT, R76, 0x21, PT ;  /* 0x000000214c00780c */ /* 0x000fc40003f04270 */
[----:B------:R-:W-:Y:S02]  /*3770*/  FSEL R68, R67, -INF , P1 ;  /* 0xff80000043447808 */ /* 0x000fe40000800000 */
[----:B------:R-:W-:Y:S02]  /*3780*/  ISETP.GT.AND P1, PT, R0, 0x10, PT ;  /* 0x000000100000780c */ /* 0x000fe40003f24270 */
[----:B------:R-:W-:Y:S02]  /*3790*/  FSEL R6, R56, -INF , P6 ;  /* 0xff80000038067808 */ /* 0x000fe40003000000 */
[----:B------:R-:W-:Y:S02]  /*37a0*/  FSEL R39, R53, -INF , P0 ;  /* 0xff80000035277808 */ /* 0x000fe40000000000 */
[----:B------:R-:W-:Y:S02]  /*37b0*/  ISETP.GT.AND P6, PT, R76, 0x20, PT ;  /* 0x000000204c00780c */ /* 0x000fe40003fc4270 */
        /* <DEDUP_REMOVED lines=18> */
[----:B------:R-:W-:-:S02]  /*38e0*/  FMNMX.FTZ R44, R73, R72, !PT ;  /* 0x00000048492c7209 */ /* 0x000fc40007810000 */
[----:B------:R-:W-:Y:S02]  /*38f0*/  FSEL R195, R54, -INF , P1 ;  /* 0xff80000036c37808 */ /* 0x000fe40000800000 */
[C---:B------:R-:W-:Y:S02]  /*3900*/  ISETP.GT.AND P1, PT, R76.reuse, 0x29, PT ;  /* 0x000000294c00780c */ /* 0x040fe40003f24270 */
[C---:B------:R-:W-:Y:S02]  /*3910*/  ISETP.GT.AND P6, PT, R76.reuse, 0x38, PT ;  /* 0x000000384c00780c */ /* 0x040fe40003fc4270 */
[----:B------:R-:W-:Y:S02]  /*3920*/  FSEL R192, R47, -INF , P0 ;  /* 0xff8000002fc07808 */ /* 0x000fe40000000000 */
[----:B------:R-:W-:Y:S02]  /*3930*/  FMNMX.FTZ R44, R75, R44, !PT ;  /* 0x0000002c4b2c7209 */ /* 0x000fe40007810000 */
[----:B------:R-:W-:-:S02]  /*3940*/  ISETP.GT.AND P0, PT, R76, 0x39, PT ;  /* 0x000000394c00780c */ /* 0x000fc40003f04270 */
[----:B------:R-:W-:Y:S02]  /*3950*/  FSEL R38, R49, -INF , P1 ;  /* 0xff80000031267808 */ /* 0x000fe40000800000 */
[----:B------:R-:W-:Y:S02]  /*3960*/  ISETP.GT.AND P1, PT, R0, 0x29, PT ;  /* 0x000000290000780c */ /* 0x000fe40003f24270 */
[----:B------:R-:W-:Y:S02]  /*3970*/  FSEL R145, R40, -INF , P6 ;  /* 0xff80000028917808 */ /* 0x000fe40003000000 */
[----:B------:R-:W-:Y:S02]  /*3980*/  FMNMX.FTZ R40, R74, R44, !PT ;  /* 0x0000002c4a287209 */ /* 0x000fe40007810000 */
[----:B------:R-:W-:Y:S02]  /*3990*/  FSEL R144, R41, -INF , P0 ;  /* 0xff80000029907808 */ /* 0x000fe40000000000 */
[----:B------:R-:W-:-:S02]  /*39a0*/  ISETP.GT.AND P0, PT, R0, 0x39, PT ;  /* 0x000000390000780c */ /* 0x000fc40003f04270 */
[----:B------:R-:W-:Y:S02]  /*39b0*/  FSEL R193, R51, -INF , P1 ;  /* 0xff80000033c17808 */ /* 0x000fe40000800000 */
[----:B------:R-:W-:Y:S02]  /*39c0*/  ISETP.GT.AND P1, PT, R0, 0x30, PT ;  /* 0x000000300000780c */ /* 0x000fe40003f24270 */
[----:B------:R-:W-:Y:S02]  /*39d0*/  FMNMX.FTZ R40, R7, R40, !PT ;  /* 0x0000002807287209 */ /* 0x000fe40007810000 */
[----:B------:R-:W-:Y:S02]  /*39e0*/  FSEL R182, R43, -INF , P0 ;  /* 0xff8000002bb67808 */ /* 0x000fe40000000000 */
[----:B------:R-:W-:Y:S02]  /*39f0*/  ISETP.GT.AND P0, PT, R76, 0x41, PT ;  /* 0x000000414c00780c */ /* 0x000fe40003f04270 */
[----:B------:R-:W-:-:S02]  /*3a00*/  FSEL R147, R46, -INF , P1 ;  /* 0xff8000002e937808 */ /* 0x000fc40000800000 */
[----:B------:R-:W-:Y:S02]  /*3a10*/  FMNMX.FTZ R40, R5, R40, !PT ;  /* 0x0000002805287209 */ /* 0x000fe40007810000 */
[----:B------:R-:W-:Y:S02]  /*3a20*/  ISETP.GT.AND P1, PT, R0, 0x38, PT ;  /* 0x000000380000780c */ /* 0x000fe40003f24270 */
[----:B------:R-:W-:Y:S02]  /*3a30*/  FSEL R159, R33, -INF , P0 ;  /* 0xff800000219f7808 */ /* 0x000fe40000000000 */
[----:B------:R-:W-:Y:S02]  /*3a40*/  ISETP.GT.AND P6, PT, R76, 0x40, PT ;  /* 0x000000404c00780c */ /* 0x000fe40003fc4270 */
        /* <DEDUP_REMOVED lines=8> */
[----:B------:R-:W-:Y:S02]  /*3ad0*/  ISETP.GT.AND P1, PT, R76, 0x48, PT ;  /* 0x000000484c00780c */ /* 0x000fe40003f24270 */
[----:B------:R-:W-:Y:S02]  /*3ae0*/  FMNMX.FTZ R33, R211, R33, !PT ;  /* 0x00000021d3217209 */ /* 0x000fe40007810000 */
[----:B------:R-:W-:Y:S02]  /*3af0*/  FMNMX.FTZ R32, R69, R32, !PT ;  /* 0x0000002045207209 */ /* 0x000fe40007810000 */
[----:B------:R-:W-:Y:S02]  /*3b00*/  FSEL R163, R35, -INF , P0 ;  /* 0xff80000023a37808 */ /* 0x000fe40000000000 */
[----:B------:R-:W-:Y:S02]  /*3b10*/  FSEL R161, R28, -INF , P1 ;  /* 0xff8000001ca17808 */ /* 0x000fe40000800000 */
[----:B------:R-:W-:-:S02]  /*3b20*/  ISETP.GT.AND P0, PT, R76, 0x49, PT ;  /* 0x000000494c00780c */ /* 0x000fc40003f04270 */
[----:B------:R-:W-:Y:S02]  /*3b30*/  FMNMX.FTZ R28, R39, R33, !PT ;  /* 0x00000021271c7209 */ /* 0x000fe40007810000 */
[----:B------:R-:W-:Y:S02]  /*3b40*/  FMNMX.FTZ R32, R68, R32, !PT ;  /* 0x0000002044207209 */ /* 0x000fe40007810000 */
[----:B------:R-:W-:Y:S02]  /*3b50*/  FSEL R160, R29, -INF , P0 ;  /* 0xff8000001da07808 */ /* 0x000fe40000000000 */
[----:B------:R-:W-:Y:S02]  /*3b60*/  FMNMX.FTZ R28, R210, R28, !PT ;  /* 0x0000001cd21c7209 */ /* 0x000fe40007810000 */
[----:B------:R-:W-:Y:S02]  /*3b70*/  FMNMX.FTZ R29, R93, R32, !PT ;  /* 0x000000205d1d7209 */ /* 0x000fe40007810000 */
[----:B------:R-:W-:Y:S01]  /*3b80*/  ISETP.GT.AND P1, PT, R0, 0x48, PT ;  /* 0x000000480000780c */ /* 0x000fe20003f24270 */
[----:B------:R-:W-:Y:S01]  /*3b90*/  LDSM.16.MT88.4 R32, [R230+0x4900] ;  /* 0x00490000e620783b */ /* 0x000fe20000004200 */
[----:B------:R-:W-:-:S02]  /*3ba0*/  FMNMX.FTZ R28, R38, R28, !PT ;  /* 0x0000001c261c7209 */ /* 0x000fc40007810000 */
[----:B------:R-:W-:Y:S02]  /*3bb0*/  FMNMX.FTZ R29, R92, R29, !PT ;  /* 0x0000001d5c1d7209 */ /* 0x000fe40007810000 */
[----:B------:R-:W-:Y:S02]  /*3bc0*/  ISETP.GT.AND P0, PT, R0, 0x49, PT ;  /* 0x000000490000780c */ /* 0x000fe40003f04270 */
        /* <DEDUP_REMOVED lines=11> */
[----:B------:R-:W-:Y:S01]  /*3c80*/  FMNMX.FTZ R24, R195, R24, !PT ;  /* 0x00000018c3187209 */ /* 0x000fe20007810000 */
[----:B------:R-:W-:Y:S01]  /*3c90*/  LDSM.16.MT88.4 R28, [R229+0x4900] ;  /* 0x00490000e51c783b */ /* 0x000fe20000004200 */
[----:B------:R-:W-:Y:S02]  /*3ca0*/  ISETP.GT.AND P1, PT, R0, 0x50, PT ;  /* 0x000000500000780c */ /* 0x000fe40003f24270 */
[----:B------:R-:W-:Y:S02]  /*3cb0*/  FMNMX.FTZ R25, R144, R25, !PT ;  /* 0x0000001990197209 */ /* 0x000fe40007810000 */
[----:B------:R-:W-:Y:S02]  /*3cc0*/  FMNMX.FTZ R24, R37, R24, !PT ;  /* 0x0000001825187209 */ /* 0x000fe40007810000 */
[----:B------:R-:W-:-:S02]  /*3cd0*/  FSEL R169, R26, -INF , P1 ;  /* 0xff8000001aa97808 */ /* 0x000fc40000800000 */
[----:B------:R-:W-:Y:S02]  /*3ce0*/  ISETP.GT.AND P0, PT, R0, 0x51, PT ;  /* 0x000000510000780c */ /* 0x000fe40003f04270 */
[----:B------:R-:W-:Y:S02]  /*3cf0*/  ISETP.GT.AND P1, PT, R76, 0x58, PT ;  /* 0x000000584c00780c */ /* 0x000fe40003f24270 */
[----:B------:R-:W-:Y:S02]  /*3d00*/  FMNMX.FTZ R25, R158, R25, !PT ;  /* 0x000000199e197209 */ /* 0x000fe40007810000 */
[----:B------:R-:W-:Y:S02]  /*3d10*/  FMNMX.FTZ R24, R194, R24, !PT ;  /* 0x00000018c2187209 */ /* 0x000fe40007810000 */
[----:B------:R-:W-:Y:S02]  /*3d20*/  FSEL R168, R27, -INF , P0 ;  /* 0xff8000001ba87808 */ /* 0x000fe40000000000 */
[----:B------:R-:W-:-:S02]  /*3d30*/  FSEL R171, R20, -INF , P1 ;  /* 0xff80000014ab7808 */ /* 0x000fc40000800000 */
[----:B------:R-:W-:Y:S02]  /*3d40*/  ISETP.GT.AND P0, PT, R76, 0x59, PT ;  /* 0x000000594c00780c */ /* 0x000fe40003f04270 */
[----:B------:R-:W-:Y:S02]  /*3d50*/  FMNMX.FTZ R20, R159, R25, !PT ;  /* 0x000000199f147209 */ /* 0x000fe40007810000 */
[----:B------:R-:W-:Y:S02]  /*3d60*/  FMNMX.FTZ R24, R193, R24, !PT ;  /* 0x00000018c1187209 */ /* 0x000fe40007810000 */
[----:B------:R-:W-:Y:S02]  /*3d70*/  FSEL R170, R21, -INF , P0 ;  /* 0xff80000015aa7808 */ /* 0x000fe40000000000 */
[----:B------:R-:W-:Y:S02]  /*3d80*/  FMNMX.FTZ R20, R161, R20, !PT ;  /* 0x00000014a1147209 */ /* 0x000fe40007810000 */
[----:B------:R-:W-:-:S02]  /*3d90*/  FMNMX.FTZ R21, R147, R24, !PT ;  /* 0x0000001893157209 */ /* 0x000fc40007810000 */
[----:B------:R-:W-:Y:S01]  /*3da0*/  ISETP.GT.AND P1, PT, R0, 0x58, PT ;  /* 0x000000580000780c */ /* 0x000fe20003f24270 */
[----:B------:R-:W-:Y:S01]  /*3db0*/  LDSM.16.MT88.4 R24, [R232+0x900] ;  /* 0x00090000e818783b */ /* 0x000fe20000004200 */
[----:B------:R-:W-:Y:S02]  /*3dc0*/  FMNMX.FTZ R20, R160, R20, !PT ;  /* 0x00000014a0147209 */ /* 0x000fe40007810000 */
[----:B------:R-:W-:Y:S02]  /*3dd0*/  FMNMX.FTZ R21, R192, R21, !PT ;  /* 0x00000015c0157209 */ /* 0x000fe40007810000 */
[----:B------:R-:W-:Y:S02]  /*3de0*/  ISETP.GT.AND P0, PT, R0, 0x59, PT ;  /* 0x000000590000780c */ /* 0x000fe40003f04270 */
        /* <DEDUP_REMOVED lines=10> */
[----:B------:R-:W-:Y:S02]  /*3e90*/  FMNMX.FTZ R17, R171, R20, !PT ;  /* 0x00000014ab117209 */ /* 0x000fe40007810000 */
[----:B------:R-:W-:Y:S01]  /*3ea0*/  FMNMX.FTZ R16, R162, R16, !PT ;  /* 0x00000010a2107209 */ /* 0x000fe20007810000 */
[----:B------:R-:W-:Y:S01]  /*3eb0*/  LDSM.16.MT88.4 R20, [R230+0x900] ;  /* 0x00090000e614783b */ /* 0x000fe20000004200 */
[----:B------:R-:W-:Y:S02]  /*3ec0*/  ISETP.GT.AND P1, PT, R76, 0x68, PT ;  /* 0x000000684c00780c */ /* 0x000fe40003f24270 */
[----:B------:R-:W-:-:S02]  /*3ed0*/  FMNMX.FTZ R17, R170, R17, !PT ;  /* 0x00000011aa117209 */ /* 0x000fc40007810000 */
[----:B------:R-:W-:Y:S02]  /*3ee0*/  FMNMX.FTZ R16, R163, R16, !PT ;  /* 0x00000010a3107209 */ /* 0x000fe40007810000 */
[----:B------:R-:W-:Y:S02]  /*3ef0*/  FSEL R155, R148, -INF , P1 ;  /* 0xff800000949b7808 */ /* 0x000fe40000800000 */
[C---:B------:R-:W-:Y:S02]  /*3f00*/  ISETP.GT.AND P0, PT, R76.reuse, 0x69, PT ;  /* 0x000000694c00780c */ /* 0x040fe40003f04270 */
[----:B------:R-:W-:Y:S02]  /*3f10*/  ISETP.GT.AND P1, PT, R76, 0x70, PT ;  /* 0x000000704c00780c */ /* 0x000fe40003f24270 */
[----:B------:R-:W-:Y:S02]  /*3f20*/  FMNMX.FTZ R17, R157, R17, !PT ;  /* 0x000000119d117209 */ /* 0x000fe40007810000 */
[----:B------:R-:W-:-:S02]  /*3f30*/  FMNMX.FTZ R16, R165, R16, !PT ;  /* 0x00000010a5107209 */ /* 0x000fc40007810000 */
[----:B------:R-:W-:Y:S02]  /*3f40*/  FSEL R154, R149, -INF , P0 ;  /* 0xff800000959a7808 */ /* 0x000fe40000000000 */
[----:B------:R-:W-:Y:S02]  /*3f50*/  FSEL R133, R12, -INF , P1 ;  /* 0xff8000000c857808 */ /* 0x000fe40000800000 */
[----:B------:R-:W-:Y:S02]  /*3f60*/  ISETP.GT.AND P0, PT, R76, 0x71, PT ;  /* 0x000000714c00780c */ /* 0x000fe40003f04270 */
[----:B------:R-:W-:Y:S02]  /*3f70*/  FMNMX.FTZ R12, R156, R17, !PT ;  /* 0x000000119c0c7209 */ /* 0x000fe40007810000 */
[----:B------:R-:W-:Y:S02]  /*3f80*/  FMNMX.FTZ R16, R166, R16, !PT ;  /* 0x00000010a6107209 */ /* 0x000fe40007810000 */
[----:B------:R-:W-:-:S02]  /*3f90*/  FSEL R67, R13, -INF , P0 ;  /* 0xff8000000d437808 */ /* 0x000fc40000000000 */
[----:B------:R-:W-:Y:S02]  /*3fa0*/  FMNMX.FTZ R12, R155, R12, !PT ;  /* 0x0000000c9b0c7209 */ /* 0x000fe40007810000 */
[----:B------:R-:W-:Y:S02]  /*3fb0*/  FMNMX.FTZ R13, R169, R16, !PT ;  /* 0x00000010a90d7209 */ /* 0x000fe40007810000 */
[----:B------:R-:W-:Y:S02]  /*3fc0*/  FMNMX.FTZ R12, R154, R12, !PT ;  /* 0x0000000c9a0c7209 */ /* 0x000fe40007810000 */
[----:B------:R-:W-:Y:S02]  /*3fd0*/  FMNMX.FTZ R13, R168, R13, !PT ;  /* 0x0000000da80d7209 */ /* 0x000fe40007810000 */
[----:B------:R-:W-:Y:S02]  /*3fe0*/  ISETP.GT.AND P6, PT, R76, 0x78, PT ;  /* 0x000000784c00780c */ /* 0x000fe40003fc4270 */
[----:B------:R-:W-:-:S02]  /*3ff0*/  ISETP.GT.AND P1, PT, R0, 0x60, PT ;  /* 0x000000600000780c */ /* 0x000fc40003f24270 */
[----:B------:R-:W-:Y:S02]  /*4000*/  FMNMX.FTZ R12, R133, R12, !PT ;  /* 0x0000000c850c7209 */ /* 0x000fe40007810000 */
[----:B------:R-:W-:Y:S02]  /*4010*/  FMNMX.FTZ R13, R167, R13, !PT ;  /* 0x0000000da70d7209 */ /* 0x000fe40007810000 */
[----:B------:R-:W-:Y:S02]  /*4020*/  FSEL R153, R18, -INF , P1 ;  /* 0xff80000012997808 */ /* 0x000fe40000800000 */
[----:B------:R-:W-:Y:S02]  /*4030*/  FSEL R66, R8, -INF , P6 ;  /* 0xff80000008427808 */ /* 0x000fe40003000000 */
[----:B------:R-:W-:Y:S02]  /*4040*/  ISETP.GT.AND P0, PT, R0, 0x61, PT ;  /* 0x000000610000780c */ /* 0x000fe40003f04270 */
[----:B------:R-:W-:-:S02]  /*4050*/  ISETP.GT.AND P1, PT, R76, 0x79, PT ;  /* 0x000000794c00780c */ /* 0x000fc40003f24270 */
[----:B------:R-:W-:Y:S02]  /*4060*/  FMNMX.FTZ R8, R67, R12, !PT ;  /* 0x0000000c43087209 */ /* 0x000fe40007810000 */
[----:B------:R-:W-:Y:S02]  /*4070*/  FMNMX.FTZ R13, R164, R13, !PT ;  /* 0x0000000da40d7209 */ /* 0x000fe40007810000 */
[----:B------:R-:W-:Y:S02]  /*4080*/  FSEL R152, R19, -INF , P0 ;  /* 0xff80000013987808 */ /* 0x000fe40000000000 */
[----:B------:R-:W-:Y:S01]  /*4090*/  FSEL R64, R9, -INF , P1 ;  /* 0xff80000009407808 */ /* 0x000fe20000800000 */
[----:B------:R-:W-:Y:S01]  /*40a0*/  LDSM.16.MT88.4 R16, [R229+0x900] ;  /* 0x00090000e510783b */ /* 0x000fe20000004200 */
[----:B------:R-:W-:Y:S02]  /*40b0*/  FMNMX.FTZ R8, R66, R8, !PT ;  /* 0x0000000842087209 */ /* 0x000fe40007810000 */
[----:B------:R-:W-:-:S02]  /*40c0*/  ISETP.GT.AND P0, PT, R0, 0x68, PT ;  /* 0x000000680000780c */ /* 0x000fc40003f04270 */
[----:B------:R-:W-:Y:S02]  /*40d0*/  FMNMX.FTZ R12, R153, R13, !PT ;  /* 0x0000000d990c7209 */ /* 0x000fe40007810000 */
[----:B------:R-:W-:Y:S02]  /*40e0*/  ISETP.GT.AND P1, PT, R0, 0x69, PT ;  /* 0x000000690000780c */ /* 0x000fe40003f24270 */
[----:B------:R-:W-:Y:S02]  /*40f0*/  FMNMX.FTZ R8, R64, R8, !PT ;  /* 0x0000000840087209 */ /* 0x000fe40007810000 */
[----:B------:R-:W-:Y:S02]  /*4100*/  FSEL R150, R150, -INF , P0 ;  /* 0xff80000096967808 */ /* 0x000fe40000000000 */
[----:B------:R-:W-:Y:S01]  /*4110*/  FMNMX.FTZ R12, R152, R12, !PT ;  /* 0x0000000c980c7209 */ /* 0x000fe20007810000 */
[----:B------:R-:W1:Y:S01]  /*4120*/  SHFL.BFLY PT, R9, R8, 0x2, 0x1f ;  /* 0x0c401f0008097f89 */ /* 0x000e6200000e0000 */
        /* <DEDUP_REMOVED lines=13> */
[----:B------:R-:W-:Y:S02]  /*4200*/  FMNMX.FTZ R0, R61, R12, !PT ;  /* 0x0000000c3d007209 */ /* 0x000fe40007810000 */
[----:B-1----:R-:W-:Y:S01]  /*4210*/  FMNMX.FTZ R10, R9, R8, !PT ;  /* 0x00000008090a7209 */ /* 0x002fe20007810000 */
[----:B------:R-:W-:Y:S01]  /*4220*/  LDSM.16.MT88.4 R12, [R232+0x4900] ;  /* 0x00490000e80c783b */ /* 0x000fe20000004200 */
[----:B------:R-:W-:-:S03]  /*4230*/  FMNMX.FTZ R0, R60, R0, !PT ;  /* 0x000000003c007209 */ /* 0x000fc60007810000 */
[----:B------:R-:W-:Y:S04]  /*4240*/  SHFL.BFLY PT, R9, R10, 0x1, 0x1f ;  /* 0x0c201f000a097f89 */ /* 0x000fe800000e0000 */
[----:B------:R-:W1:Y:S02]  /*4250*/  SHFL.BFLY PT, R8, R0, 0x2, 0x1f ;  /* 0x0c401f0000087f89 */ /* 0x000e6400000e0000 */
[----:B-1----:R-:W-:Y:S02]  /*4260*/  FMNMX.FTZ R8, R0, R8, !PT ;  /* 0x0000000800087209 */ /* 0x002fe40007810000 */
[----:B------:R-:W-:-:S03]  /*4270*/  FMNMX.FTZ R0, R10, R9, !PT ;  /* 0x000000090a007209 */ /* 0x000fc60007810000 */
        /* <DEDUP_REMOVED lines=9> */
[----:B------:R-:W2:Y:S01]  /*4310*/  LDSM.16.MT88.4 R72, [R230+0x100] ;  /* 0x00010000e648783b */ /* 0x000ea20000004200 */
[--C-:B------:R-:W-:Y:S02]  /*4320*/  FFMA.FTZ R51, R7, c[0x0][0x2d0], -R65.reuse ;  /* 0x0000b40007337a23 */ /* 0x100fe40000010841 */
[--C-:B------:R-:W-:Y:S01]  /*4330*/  FFMA.FTZ R50, R5, c[0x0][0x2d0], -R65.reuse ;  /* 0x0000b40005327a23 */ /* 0x100fe20000010841 */
[----:B-1----:R-:W-:Y:S01]  /*4340*/  FMNMX.FTZ R132, R132, R8, !PT ;  /* 0x0000000884847209 */ /* 0x002fe20007810000 */
[--C-:B------:R-:W-:Y:S01]  /*4350*/  FFMA.FTZ R47, R6, c[0x0][0x2d0], -R65.reuse ;  /* 0x0000b400062f7a23 */ /* 0x100fe20000010841 */
[----:B------:R-:W-:Y:S01]  /*4360*/  LDSM.16.MT88.4 R8, [R228+0x900] ;  /* 0x00090000e408783b */ /* 0x000fe20000004200 */
[----:B------:R-:W1:Y:S01]  /*4370*/  MUFU.EX2 R55, R55 ;  /* 0x0000003700377308 */ /* 0x000e620000000800 */
[C---:B------:R-:W-:Y:S01]  /*4380*/  FSETP.NEU.FTZ.AND P0, PT, R132.reuse, -INF , PT ;  /* 0xff8000008400780b */ /* 0x040fe20003f1d000 */
[----:B------:R-:W-:Y:S01]  /*4390*/  FMUL.FTZ R59, R132, c[0x0][0x2d0] ;  /* 0x0000b400843b7a20 */ /* 0x000fe20000410000 */
[----:B------:R-:W3:Y:S01]  /*43a0*/  LDSM.16.MT88.4 R4, [R228+0x4100] ;  /* 0x00410000e404783b */ /* 0x000ee20000004200 */
[----:B------:R-:W-:-:S02]  /*43b0*/  FFMA.FTZ R46, R84, c[0x0][0x2d0], -R65 ;  /* 0x0000b400542e7a23 */ /* 0x000fc40000010841 */
[--C-:B------:R-:W-:Y:S01]  /*43c0*/  FFMA.FTZ R42, R39, c[0x0][0x2d0], -R65.reuse ;  /* 0x0000b400272a7a23 */ /* 0x100fe20000010841 */
[----:B------:R-:W-:Y:S01]  /*43d0*/  FSEL R59, R59, RZ, P0 ;  /* 0x000000ff3b3b7208 */ /* 0x000fe20000000000 */
[----:B------:R-:W-:Y:S01]  /*43e0*/  MUFU.EX2 R53, R53 ;  /* 0x0000003500357308 */ /* 0x000fe20000000800 */
[--C-:B------:R-:W-:Y:S01]  /*43f0*/  FFMA.FTZ R43, R211, c[0x0][0x2d0], -R65.reuse ;  /* 0x0000b400d32b7a23 */ /* 0x100fe20000010841 */
[----:B------:R-:W-:Y:S01]  /*4400*/  PLOP3.LUT P0, PT, PT, PT, UP0, 0x80, 0x0 ;  /* 0x000000000000781c */ /* 0x000fe20003f0f008 */
[----:B------:R-:W-:Y:S02]  /*4410*/  FFMA.FTZ R39, R210, c[0x0][0x2d0], -R65 ;  /* 0x0000b400d2277a23 */ /* 0x000fe40000010841 */
[--C-:B------:R-:W-:Y:S02]  /*4420*/  FFMA.FTZ R58, R70, c[0x0][0x2d0], -R59.reuse ;  /* 0x0000b400463a7a23 */ /* 0x100fe4000001083b */
[--C-:B------:R-:W-:Y:S01]  /*4430*/  FFMA.FTZ R57, R71, c[0x0][0x2d0], -R59.reuse ;  /* 0x0000b40047397a23 */ /* 0x100fe2000001083b */
[----:B------:R-:W4:Y:S01]  /*4440*/  MUFU.EX2 R52, R52 ;  /* 0x0000003400347308 */ /* 0x000f220000000800 */
[--C-:B------:R-:W-:Y:S01]  /*4450*/  FFMA.FTZ R54, R69, c[0x0][0x2d0], -R59.reuse ;  /* 0x0000b40045367a23 */ /* 0x100fe2000001083b */
[----:B-1----:R-:W-:Y:S01]  /*4460*/  F2FP.BF16.PACK_AB R112, R55, R56 ;  /* 0x000000383770723e */ /* 0x002fe200000010ff */
[----:B------:R-:W-:-:S02]  /*4470*/  FFMA.FTZ R48, R68, c[0x0][0x2d0], -R59 ;  /* 0x0000b40044307a23 */ /* 0x000fc4000001083b */
[--C-:B------:R-:W-:Y:S02]  /*4480*/  FFMA.FTZ R49, R93, c[0x0][0x2d0], -R59.reuse ;  /* 0x0000b4005d317a23 */ /* 0x100fe4000001083b */
[--C-:B------:R-:W-:Y:S01]  /*4490*/  FFMA.FTZ R45, R92, c[0x0][0x2d0], -R59.reuse ;  /* 0x0000b4005c2d7a23 */ /* 0x100fe2000001083b */
[----:B------:R-:W-:Y:S01]  /*44a0*/  MUFU.EX2 R58, R58 ;  /* 0x0000003a003a7308 */ /* 0x000fe20000000800 */
[--C-:B------:R-:W-:Y:S02]  /*44b0*/  FFMA.FTZ R44, R105, c[0x0][0x2d0], -R59.reuse ;  /* 0x0000b400692c7a23 */ /* 0x100fe4000001083b */
[----:B------:R-:W-:Y:S02]  /*44c0*/  FFMA.FTZ R41, R104, c[0x0][0x2d0], -R59 ;  /* 0x0000b40068297a23 */ /* 0x000fe4000001083b */
[----:B------:R-:W-:Y:S02]  /*44d0*/  FFMA.FTZ R38, R38, c[0x0][0x2d0], -R65 ;  /* 0x0000b40026267a23 */ /* 0x000fe40000010841 */
[--C-:B------:R-:W-:Y:S01]  /*44e0*/  FFMA.FTZ R40, R195, c[0x0][0x2d0], -R59.reuse ;  /* 0x0000b400c3287a23 */ /* 0x100fe2000001083b */
[----:B------:R-:W1:Y:S01]  /*44f0*/  MUFU.EX2 R57, R57 ;  /* 0x0000003900397308 */ /* 0x000e620000000800 */
[----:B----4-:R-:W-:Y:S01]  /*4500*/  F2FP.BF16.PACK_AB R114, R52, R53 ;  /* 0x000000353472723e */ /* 0x010fe200000010ff */
[----:B------:R-:W-:-:S02]  /*4510*/  FFMA.FTZ R37, R37, c[0x0][0x2d0], -R59 ;  /* 0x0000b40025257a23 */ /* 0x000fc4000001083b */
[--C-:B------:R-:W-:Y:S02]  /*4520*/  FFMA.FTZ R3, R194, c[0x0][0x2d0], -R59.reuse ;  /* 0x0000b400c2037a23 */ /* 0x100fe4000001083b */
[----:B------:R-:W-:Y:S02]  /*4530*/  FFMA.FTZ R2, R193, c[0x0][0x2d0], -R59 ;  /* 0x0000b400c1027a23 */ /* 0x000fe4000001083b */
[----:B------:R-:W-:Y:S01]  /*4540*/  MUFU.EX2 R54, R54 ;  /* 0x0000003600367308 */ /* 0x000fe20000000800 */
[--C-:B------:R-:W-:Y:S02]  /*4550*/  FFMA.FTZ R134, R134, c[0x0][0x2d0], -R65.reuse ;  /* 0x0000b40086867a23 */ /* 0x100fe40000010841 */
[--C-:B------:R-:W-:Y:S02]  /*4560*/  FFMA.FTZ R135, R135, c[0x0][0x2d0], -R65.reuse ;  /* 0x0000b40087877a23 */ /* 0x100fe40000010841 */
[--C-:B------:R-:W-:Y:S02]  /*4570*/  FFMA.FTZ R145, R145, c[0x0][0x2d0], -R65.reuse ;  /* 0x0000b40091917a23 */ /* 0x100fe40000010841 */
[----:B------:R-:W-:Y:S01]  /*4580*/  FFMA.FTZ R144, R144, c[0x0][0x2d0], -R65 ;  /* 0x0000b40090907a23 */ /* 0x000fe20000010841 */
[----:B------:R-:W4:Y:S01]  /*4590*/  MUFU.EX2 R48, R48 ;  /* 0x0000003000307308 */ /* 0x000f220000000800 */
[----:B-1----:R-:W-:Y:S01]  /*45a0*/  F2FP.BF16.PACK_AB R113, R57, R58 ;  /* 0x0000003a3971723e */ /* 0x002fe200000010ff */
[----:B------:R-:W-:-:S02]  /*45b0*/  FFMA.FTZ R147, R147, c[0x0][0x2d0], -R59 ;  /* 0x0000b40093937a23 */ /* 0x000fc4000001083b */
[--C-:B------:R-:W-:Y:S02]  /*45c0*/  FFMA.FTZ R148, R192, c[0x0][0x2d0], -R59.reuse ;  /* 0x0000b400c0947a23 */ /* 0x100fe4000001083b */
[--C-:B------:R-:W-:Y:S02]  /*45d0*/  FFMA.FTZ R151, R183, c[0x0][0x2d0], -R59.reuse ;  /* 0x0000b400b7977a23 */ /* 0x100fe4000001083b */
[----:B------:R-:W1:Y:S01]  /*45e0*/  MUFU.EX2 R51, R51 ;  /* 0x0000003300337308 */ /* 0x000e620000000800 */
[----:B------:R-:W-:Y:S02]  /*45f0*/  FFMA.FTZ R149, R182, c[0x0][0x2d0], -R59 ;  /* 0x0000b400b6957a23 */ /* 0x000fe4000001083b */
[--C-:B------:R-:W-:Y:S02]  /*4600*/  FFMA.FTZ R158, R158, c[0x0][0x2d0], -R65.reuse ;  /* 0x0000b4009e9e7a23 */ /* 0x100fe40000010841 */
[--C-:B------:R-:W-:Y:S02]  /*4610*/  FFMA.FTZ R159, R159, c[0x0][0x2d0], -R65.reuse ;  /* 0x0000b4009f9f7a23 */ /* 0x100fe40000010841 */
[--C-:B------:R-:W-:Y:S01]  /*4620*/  FFMA.FTZ R161, R161, c[0x0][0x2d0], -R65.reuse ;  /* 0x0000b400a1a17a23 */ /* 0x100fe20000010841 */
[----:B----4-:R-:W-:Y:S01]  /*4630*/  F2FP.BF16.PACK_AB R115, R48, R54 ;  /* 0x000000363073723e */ /* 0x010fe200000010ff */
        /* <DEDUP_REMOVED lines=22> */
[----:B--2---:R-:W-:Y:S01]  /*47a0*/  HMMA.16816.F32.BF16 R68, R112, R72, RZ ;  /* 0x000000487044723c */ /* 0x004fe200000418ff */
[--C-:B------:R-:W-:Y:S01]  /*47b0*/  FFMA.FTZ R155, R155, c[0x0][0x2d0], -R65.reuse ;  /* 0x0000b4009b9b7a23 */ /* 0x100fe20000010841 */
[----:B------:R-:W2:Y:S01]  /*47c0*/  MUFU.EX2 R45, R45 ;  /* 0x0000002d002d7308 */ /* 0x000ea20000000800 */
        /* <DEDUP_REMOVED lines=9> */
[----:B------:R-:W-:Y:S01]  /*4860*/  HMMA.16816.F32.BF16 R92, R112, R96, RZ ;  /* 0x00000060705c723c */ /* 0x000fe200000418ff */
[----:B------:R-:W-:Y:S01]  /*4870*/  FADD.FTZ R57, R54, R57 ;  /* 0x0000003936397221 */ /* 0x000fe20000010000 */
[----:B------:R-:W5:Y:S01]  /*4880*/  MUFU.EX2 R41, R41 ;  /* 0x0000002900297308 */ /* 0x000f620000000800 */
[----:B------:R-:W-:-:S02]  /*4890*/  FFMA.FTZ R66, R66, c[0x0][0x2d0], -R65 ;  /* 0x0000b40042427a23 */ /* 0x000fc40000010841 */
[----:B------:R-:W-:Y:S02]  /*48a0*/  FFMA.FTZ R245, R64, c[0x0][0x2d0], -R65 ;  /* 0x0000b40040f57a23 */ /* 0x000fe40000010841 */
[--C-:B------:R-:W-:Y:S01]  /*48b0*/  FFMA.FTZ R63, R63, c[0x0][0x2d0], -R59.reuse ;  /* 0x0000b4003f3f7a23 */ /* 0x100fe2000001083b */
[C---:B------:R-:W-:Y:S01]  /*48c0*/  HMMA.16816.F32.BF16 R120, R112.reuse, R100, RZ ;  /* 0x000000647078723c */ /* 0x040fe200000418ff */
[--C-:B------:R-:W-:Y:S01]  /*48d0*/  FFMA.FTZ R62, R62, c[0x0][0x2d0], -R59.reuse ;  /* 0x0000b4003e3e7a23 */ /* 0x100fe2000001083b */
[----:B------:R-:W2:Y:S01]  /*48e0*/  MUFU.EX2 R43, R43 ;  /* 0x0000002b002b7308 */ /* 0x000ea20000000800 */
[--C-:B------:R-:W-:Y:S02]  /*48f0*/  FFMA.FTZ R246, R60, c[0x0][0x2d0], -R59.reuse ;  /* 0x0000b4003cf67a23 */ /* 0x100fe4000001083b */
[----:B------:R-:W-:Y:S02]  /*4900*/  FFMA.FTZ R61, R61, c[0x0][0x2d0], -R59 ;  /* 0x0000b4003d3d7a23 */ /* 0x000fe4000001083b */
[----:B------:R-:W-:Y:S01]  /*4910*/  FADD.FTZ R52, R52, R55 ;  /* 0x0000003734347221 */ /* 0x000fe20000010000 */
[----:B------:R-:W-:Y:S01]  /*4920*/  HMMA.16816.F32.BF16 R104, R112, R108, RZ ;  /* 0x0000006c7068723c */ /* 0x000fe200000418ff */
[----:B------:R-:W-:Y:S01]  /*4930*/  FADD.FTZ R57, R48, R57 ;  /* 0x0000003930397221 */ /* 0x000fe20000010000 */
[----:B------:R-:W2:Y:S01]  /*4940*/  MUFU.EX2 R42, R42 ;  /* 0x0000002a002a7308 */ /* 0x000ea20000000800 */
[----:B-1----:R-:W-:-:S05]  /*4950*/  FADD.FTZ R52, R51, R52 ;  /* 0x0000003433347221 */ /* 0x002fca0000010000 */
        /* <DEDUP_REMOVED lines=12> */
[C---:B---3--:R-:W-:Y:S02]  /*4a20*/  HMMA.16816.F32.BF16 R116, R112.reuse, R4, RZ ;  /* 0x000000047074723c */ /* 0x048fe400000418ff */
[----:B------:R-:W3:Y:S05]  /*4a30*/  MUFU.EX2 R134, R134 ;  /* 0x0000008600867308 */ /* 0x000eea0000000800 */
[----:B----4-:R-:W-:Y:S01]  /*4a40*/  F2FP.BF16.PACK_AB R4, R50, R51 ;  /* 0x000000333204723e */ /* 0x010fe200000010ff */
[----:B------:R-:W-:Y:S01]  /*4a50*/  HMMA.16816.F32.BF16 R112, R112, R6, RZ ;  /* 0x000000067070723c */ /* 0x000fe200000418ff */
[----:B--2---:R-:W-:Y:S01]  /*4a60*/  F2FP.BF16.PACK_AB R5, R45, R49 ;  /* 0x000000312d05723e */ /* 0x004fe200000010ff */
[----:B------:R-:W2:Y:S01]  /*4a70*/  MUFU.EX2 R135, R135 ;  /* 0x0000008700877308 */ /* 0x000ea20000000800 */
[----:B------:R-:W-:-:S02]  /*4a80*/  FADD.FTZ R49, R49, R57 ;  /* 0x0000003931317221 */ /* 0x000fc40000010000 */
[----:B------:R-:W-:Y:S02]  /*4a90*/  FADD.FTZ R50, R50, R52 ;  /* 0x0000003432327221 */ /* 0x000fe40000010000 */
[----:B------:R-:W-:Y:S01]  /*4aa0*/  F2FP.BF16.PACK_AB R6, R46, R47 ;  /* 0x0000002f2e06723e */ /* 0x000fe200000010ff */
[----:B------:R-:W-:Y:S01]  /*4ab0*/  FADD.FTZ R49, R45, R49 ;  /* 0x000000312d317221 */ /* 0x000fe20000010000 */
[----:B-----5:R-:W-:Y:S01]  /*4ac0*/  F2FP.BF16.PACK_AB R7, R41, R44 ;  /* 0x0000002c2907723e */ /* 0x020fe200000010ff */
[----:B------:R-:W-:Y:S01]  /*4ad0*/  MUFU.EX2 R145, R145 ;  /* 0x0000009100917308 */ /* 0x000fe20000000800 */
[----:B------:R-:W-:Y:S02]  /*4ae0*/  FADD.FTZ R50, R47, R50 ;  /* 0x000000322f327221 */ /* 0x000fe40000010000 */
[----:B------:R-:W-:Y:S02]  /*4af0*/  FADD.FTZ R44, R44, R49 ;  /* 0x000000312c2c7221 */ /* 0x000fe40000010000 */
[----:B------:R-:W-:Y:S01]  /*4b00*/  FADD.FTZ R46, R46, R50 ;  /* 0x000000322e2e7221 */ /* 0x000fe20000010000 */
[----:B------:R-:W-:Y:S01]  /*4b10*/  HMMA.16816.F32.BF16 R84, R4, R8, R84 ;  /* 0x000000080454723c */ /* 0x000fe20000041854 */
[----:B------:R-:W-:Y:S01]  /*4b20*/  FADD.FTZ R44, R41, R44 ;  /* 0x0000002c292c7221 */ /* 0x000fe20000010000 */
[----:B------:R-:W-:Y:S01]  /*4b30*/  MUFU.EX2 R144, R144 ;  /* 0x0000009000907308 */ /* 0x000fe20000000800 */
[----:B------:R-:W-:-:S05]  /*4b40*/  FADD.FTZ R46, R43, R46 ;  /* 0x0000002e2b2e7221 */ /* 0x000fca0000010000 */
[C---:B------:R-:W-:Y:S01]  /*4b50*/  HMMA.16816.F32.BF16 R88, R4.reuse, R10, R88 ;  /* 0x0000000a0458723c */ /* 0x040fe20000041858 */
[----:B------:R-:W4:Y:S01]  /*4b60*/  LDSM.16.MT88.4 R8, [R228+0x4900] ;  /* 0x00490000e408783b */ /* 0x000f220000004200 */
[----:B------:R-:W-:Y:S06]  /*4b70*/  MUFU.EX2 R147, R147 ;  /* 0x0000009300937308 */ /* 0x000fec0000000800 */
[C---:B------:R-:W-:Y:S02]  /*4b80*/  HMMA.16816.F32.BF16 R92, R4.reuse, R12, R92 ;  /* 0x0000000c045c723c */ /* 0x040fe4000004185c */
        /* <DEDUP_REMOVED lines=8> */
[----:B------:R-:W1:Y:S06]  /*4c10*/  MUFU.EX2 R158, R158 ;  /* 0x0000009e009e7308 */ /* 0x000e6c0000000800 */
[C---:B------:R-:W-:Y:S02]  /*4c20*/  HMMA.16816.F32.BF16 R68, R4.reuse, R20, R68 ;  /* 0x000000140444723c */ /* 0x040fe40000041844 */
[----:B------:R-:W1:Y:S06]  /*4c30*/  MUFU.EX2 R159, R159 ;  /* 0x0000009f009f7308 */ /* 0x000e6c0000000800 */
[C---:B----4-:R-:W-:Y:S02]  /*4c40*/  HMMA.16816.F32.BF16 R116, R4.reuse, R8, R116 ;  /* 0x000000080474723c */ /* 0x050fe40000041874 */
[----:B------:R-:W-:Y:S06]  /*4c50*/  MUFU.EX2 R161, R161 ;  /* 0x000000a100a17308 */ /* 0x000fec0000000800 */
[C---:B------:R-:W-:Y:S01]  /*4c60*/  HMMA.16816.F32.BF16 R112, R4.reuse, R10, R112 ;  /* 0x0000000a0470723c */ /* 0x040fe20000041870 */
[----:B------:R-:W4:Y:S01]  /*4c70*/  LDSM.16.MT88.4 R8, [R232+0x5100] ;  /* 0x00510000e808783b */ /* 0x000f220000004200 */
[----:B------:R-:W-:Y:S06]  /*4c80*/  MUFU.EX2 R160, R160 ;  /* 0x000000a000a07308 */ /* 0x000fec0000000800 */
[C---:B------:R-:W-:Y:S01]  /*4c90*/  HMMA.16816.F32.BF16 R72, R4.reuse, R22, R72 ;  /* 0x000000160448723c */ /* 0x040fe20000041848 */
[----:B------:R-:W1:Y:S01]  /*4ca0*/  LDSM.16.MT88.4 R20, [R230+0x1100] ;  /* 0x00110000e614783b */ /* 0x000e620000004200 */
        /* <DEDUP_REMOVED lines=9> */
[----:B------:R-:W2:Y:S01]  /*4d40*/  LDSM.16.MT88.4 R32, [R230+0x5100] ;  /* 0x00510000e620783b */ /* 0x000ea20000004200 */
[----:B------:R-:W1:Y:S06]  /*4d50*/  MUFU.EX2 R181, R181 ;  /* 0x000000b500b57308 */ /* 0x000e6c0000000800 */
[C---:B------:R-:W-:Y:S02]  /*4d60*/  HMMA.16816.F32.BF16 R104, R4.reuse, R28, R104 ;  /* 0x0000001c0468723c */ /* 0x040fe40000041868 */
[----:B------:R-:W2:Y:S06]  /*4d70*/  MUFU.EX2 R180, R180 ;  /* 0x000000b400b47308 */ /* 0x000eac0000000800 */
[----:B------:R-:W-:Y:S01]  /*4d80*/  HMMA.16816.F32.BF16 R108, R4, R30, R108 ;  /* 0x0000001e046c723c */ /* 0x000fe2000004186c */
[----:B------:R-:W2:Y:S01]  /*4d90*/  LDSM.16.MT88.4 R28, [R229+0x5100] ;  /* 0x00510000e51c783b */ /* 0x000ea20000004200 */
[----:B------:R-:W-:Y:S05]  /*4da0*/  MUFU.EX2 R171, R171 ;  /* 0x000000ab00ab7308 */ /* 0x000fea0000000800 */
[C---:B------:R-:W-:Y:S01]  /*4db0*/  F2FP.BF16.PACK_AB R4, R42.reuse, R43 ;  /* 0x0000002b2a04723e */ /* 0x040fe200000010ff */
[----:B------:R-:W-:Y:S01]  /*4dc0*/  FADD.FTZ R42, R42, R46 ;  /* 0x0000002e2a2a7221 */ /* 0x000fe20000010000 */
[----:B-1----:R-:W-:Y:S01]  /*4dd0*/  F2FP.BF16.PACK_AB R5, R37, R40 ;  /* 0x000000282505723e */ /* 0x002fe200000010ff */
[----:B------:R-:W-:Y:S01]  /*4de0*/  MUFU.EX2 R170, R170 ;  /* 0x000000aa00aa7308 */ /* 0x000fe20000000800 */
[----:B------:R-:W-:Y:S01]  /*4df0*/  F2FP.BF16.PACK_AB R6, R38, R39 ;  /* 0x000000272606723e */ /* 0x000fe200000010ff */
[----:B------:R-:W-:Y:S01]  /*4e00*/  FADD.FTZ R40, R40, R44 ;  /* 0x0000002c28287221 */ /* 0x000fe20000010000 */
[----:B------:R-:W-:Y:S01]  /*4e10*/  F2FP.BF16.PACK_AB R7, R2, R3 ;  /* 0x000000030207723e */ /* 0x000fe200000010ff */
[----:B------:R-:W-:-:S02]  /*4e20*/  FADD.FTZ R42, R39, R42 ;  /* 0x0000002a272a7221 */ /* 0x000fc40000010000 */
[----:B------:R-:W-:Y:S02]  /*4e30*/  FADD.FTZ R40, R37, R40 ;  /* 0x0000002825287221 */ /* 0x000fe40000010000 */
[----:B------:R-:W1:Y:S01]  /*4e40*/  MUFU.EX2 R169, R169 ;  /* 0x000000a900a97308 */ /* 0x000e620000000800 */
[----:B------:R-:W-:Y:S01]  /*4e50*/  FADD.FTZ R38, R38, R42 ;  /* 0x0000002a26267221 */ /* 0x000fe20000010000 */
[C---:B------:R-:W-:Y:S01]  /*4e60*/  HMMA.16816.F32.BF16 R84, R4.reuse, R12, R84 ;  /* 0x0000000c0454723c */ /* 0x040fe20000041854 */
[----:B------:R-:W-:Y:S02]  /*4e70*/  FADD.FTZ R3, R3, R40 ;  /* 0x0000002803037221 */ /* 0x000fe40000010000 */
[----:B---3--:R-:W-:Y:S02]  /*4e80*/  FADD.FTZ R38, R134, R38 ;  /* 0x0000002686267221 */ /* 0x008fe40000010000 */
[----:B------:R-:W-:Y:S01]  /*4e90*/  FADD.FTZ R3, R2, R3 ;  /* 0x0000000302037221 */ /* 0x000fe20000010000 */
[----:B------:R-:W3:Y:S02]  /*4ea0*/  MUFU.EX2 R168, R168 ;  /* 0x000000a800a87308 */ /* 0x000ee40000000800 */
[C---:B------:R-:W-:Y:S01]  /*4eb0*/  HMMA.16816.F32.BF16 R88, R4.reuse, R14, R88 ;  /* 0x0000000e0458723c */ /* 0x040fe20000041858 */
[----:B------:R-:W1:Y:S05]  /*4ec0*/  LDSM.16.MT88.4 R12, [R228+0x5100] ;  /* 0x00510000e40c783b */ /* 0x000e6a0000004200 */
[----:B------:R-:W-:Y:S02]  /*4ed0*/  MUFU.EX2 R167, R167 ;  /* 0x000000a700a77308 */ /* 0x000fe40000000800 */
[C---:B----4-:R-:W-:Y:S06]  /*4ee0*/  HMMA.16816.F32.BF16 R92, R4.reuse, R8, R92 ;  /* 0x00000008045c723c */ /* 0x050fec000004185c */
[----:B------:R-:W4:Y:S02]  /*4ef0*/  MUFU.EX2 R164, R164 ;  /* 0x000000a400a47308 */ /* 0x000f240000000800 */
[C---:B------:R-:W-:Y:S01]  /*4f00*/  HMMA.16816.F32.BF16 R96, R4.reuse, R10, R96 ;  /* 0x0000000a0460723c */ /* 0x040fe20000041860 */
[----:B------:R-:W1:Y:S05]  /*4f10*/  LDSM.16.MT88.4 R8, [R228+0x1900] ;  /* 0x00190000e408783b */ /* 0x000e6a0000004200 */
[----:B------:R-:W-:Y:S02]  /*4f20*/  MUFU.EX2 R157, R157 ;  /* 0x0000009d009d7308 */ /* 0x000fe40000000800 */
[C---:B------:R-:W-:Y:S06]  /*4f30*/  HMMA.16816.F32.BF16 R128, R4.reuse, R24, R128 ;  /* 0x000000180480723c */ /* 0x040fec0000041880 */
[----:B------:R-:W1:Y:S02]  /*4f40*/  MUFU.EX2 R156, R156 ;  /* 0x0000009c009c7308 */ /* 0x000e640000000800 */
[C---:B------:R-:W-:Y:S01]  /*4f50*/  HMMA.16816.F32.BF16 R124, R4.reuse, R26, R124 ;  /* 0x0000001a047c723c */ /* 0x040fe2000004187c */
[----:B------:R-:W1:Y:S05]  /*4f60*/  LDSM.16.MT88.4 R24, [R232+0x1900] ;  /* 0x00190000e818783b */ /* 0x000e6a0000004200 */
[----:B------:R-:W-:Y:S02]  /*4f70*/  MUFU.EX2 R155, R155 ;  /* 0x0000009b009b7308 */ /* 0x000fe40000000800 */
[C---:B------:R-:W-:Y:S06]  /*4f80*/  HMMA.16816.F32.BF16 R68, R4.reuse, R20, R68 ;  /* 0x000000140444723c */ /* 0x040fec0000041844 */
[----:B------:R-:W-:Y:S02]  /*4f90*/  MUFU.EX2 R154, R154 ;  /* 0x0000009a009a7308 */ /* 0x000fe40000000800 */
[C---:B------:R-:W-:Y:S01]  /*4fa0*/  HMMA.16816.F32.BF16 R72, R4.reuse, R22, R72 ;  /* 0x000000160448723c */ /* 0x040fe20000041848 */
[----:B------:R-:W-:Y:S05]  /*4fb0*/  LDSM.16.MT88.4 R20, [R230+0x1900] ;  /* 0x00190000e614783b */ /* 0x000fea0000004200 */
[----:B------:R-:W-:Y:S02]  /*4fc0*/  MUFU.EX2 R153, R153 ;  /* 0x0000009900997308 */ /* 0x000fe40000000800 */
[C---:B------:R-:W-:Y:S06]  /*4fd0*/  HMMA.16816.F32.BF16 R76, R4.reuse, R16, R76 ;  /* 0x00000010044c723c */ /* 0x040fec000004184c */
[----:B------:R-:W1:Y:S02]  /*4fe0*/  MUFU.EX2 R152, R152 ;  /* 0x0000009800987308 */ /* 0x000e640000000800 */
[C---:B------:R-:W-:Y:S01]  /*4ff0*/  HMMA.16816.F32.BF16 R80, R4.reuse, R18, R80 ;  /* 0x000000120450723c */ /* 0x040fe20000041850 */
[----:B------:R-:W-:Y:S05]  /*5000*/  LDSM.16.MT88.4 R16, [R229+0x1900] ;  /* 0x00190000e510783b */ /* 0x000fea0000004200 */
[----:B------:R-:W-:Y:S02]  /*5010*/  MUFU.EX2 R66, R66 ;  /* 0x0000004200427308 */ /* 0x000fe40000000800 */
[C---:B--2---:R-:W-:Y:S06]  /*5020*/  HMMA.16816.F32.BF16 R120, R4.reuse, R32, R120 ;  /* 0x000000200478723c */ /* 0x044fec0000041878 */
[----:B------:R-:W-:Y:S02]  /*5030*/  MUFU.EX2 R245, R245 ;  /* 0x000000f500f57308 */ /* 0x000fe40000000800 */
[C---:B------:R-:W-:Y:S01]  /*5040*/  HMMA.16816.F32.BF16 R100, R4.reuse, R34, R100 ;  /* 0x000000220464723c */ /* 0x040fe20000041864 */
[----:B------:R-:W-:Y:S05]  /*5050*/  LDSM.16.MT88.4 R32, [R230+0x5900] ;  /* 0x00590000e620783b */ /* 0x000fea0000004200 */
[----:B------:R-:W-:Y:S02]  /*5060*/  MUFU.EX2 R63, R63 ;  /* 0x0000003f003f7308 */ /* 0x000fe40000000800 */
[C---:B------:R-:W-:Y:S06]  /*5070*/  HMMA.16816.F32.BF16 R104, R4.reuse, R28, R104 ;  /* 0x0000001c0468723c */ /* 0x040fec0000041868 */
[----:B------:R-:W-:Y:S02]  /*5080*/  MUFU.EX2 R62, R62 ;  /* 0x0000003e003e7308 */ /* 0x000fe40000000800 */
[C---:B------:R-:W-:Y:S01]  /*5090*/  HMMA.16816.F32.BF16 R108, R4.reuse, R30, R108 ;  /* 0x0000001e046c723c */ /* 0x040fe2000004186c */
[----:B------:R-:W-:Y:S05]  /*50a0*/  LDSM.16.MT88.4 R28, [R229+0x5900] ;  /* 0x00590000e51c783b */ /* 0x000fea0000004200 */
[----:B------:R-:W-:Y:S02]  /*50b0*/  MUFU.EX2 R246, R246 ;  /* 0x000000f600f67308 */ /* 0x000fe40000000800 */
[C---:B-1----:R-:W-:Y:S08]  /*50c0*/  HMMA.16816.F32.BF16 R116, R4.reuse, R12, R116 ;  /* 0x0000000c0474723c */ /* 0x042ff00000041874 */
[----:B------:R-:W-:Y:S01]  /*50d0*/  HMMA.16816.F32.BF16 R112, R4, R14, R112 ;  /* 0x0000000e0470723c */ /* 0x000fe20000041870 */
[----:B------:R-:W1:Y:S06]  /*50e0*/  LDSM.16.MT88.4 R12, [R232+0x5900] ;  /* 0x00590000e80c783b */ /* 0x000e6c0000004200 */
[C---:B------:R-:W-:Y:S01]  /*50f0*/  F2FP.BF16.PACK_AB R4, R135.reuse, R134 ;  /* 0x000000868704723e */ /* 0x040fe200000010ff */
[----:B------:R-:W-:Y:S01]  /*5100*/  FADD.FTZ R135, R135, R38 ;  /* 0x0000002687877221 */ /* 0x000fe20000010000 */
[----:B-----5:R-:W-:Y:S01]  /*5110*/  F2FP.BF16.PACK_AB R5, R148, R147 ;  /* 0x000000939405723e */ /* 0x020fe200000010ff */
[----:B------:R-:W-:Y:S01]  /*5120*/  FADD.FTZ R147, R147, R3 ;  /* 0x0000000393937221 */ /* 0x000fe20000010000 */
[----:B------:R-:W-:Y:S01]  /*5130*/  F2FP.BF16.PACK_AB R6, R144, R145 ;  /* 0x000000919006723e */ /* 0x000fe200000010ff */
[----:B------:R-:W-:Y:S01]  /*5140*/  FADD.FTZ R135, R145, R135 ;  /* 0x0000008791877221 */ /* 0x000fe20000010000 */
[----:B------:R-:W-:Y:S01]  /*5150*/  F2FP.BF16.PACK_AB R7, R149, R151 ;  /* 0x000000979507723e */ /* 0x000fe200000010ff */
[----:B------:R-:W-:-:S02]  /*5160*/  FADD.FTZ R147, R148, R147 ;  /* 0x0000009394937221 */ /* 0x000fc40000010000 */
[----:B------:R-:W-:Y:S02]  /*5170*/  FADD.FTZ R144, R144, R135 ;  /* 0x0000008790907221 */ /* 0x000fe40000010000 */
[----:B------:R-:W-:Y:S02]  /*5180*/  FADD.FTZ R151, R151, R147 ;  /* 0x0000009397977221 */ /* 0x000fe40000010000 */
[----:B------:R-:W-:Y:S01]  /*5190*/  HMMA.16816.F32.BF16 R84, R4, R8, R84 ;  /* 0x000000080454723c */ /* 0x000fe20000041854 */
[----:B------:R-:W-:Y:S02]  /*51a0*/  FADD.FTZ R144, R158, R144 ;  /* 0x000000909e907221 */ /* 0x000fe40000010000 */
[----:B------:R-:W-:-:S05]  /*51b0*/  FADD.FTZ R151, R149, R151 ;  /* 0x0000009795977221 */ /* 0x000fca0000010000 */
[C---:B------:R-:W-:Y:S01]  /*51c0*/  HMMA.16816.F32.BF16 R88, R4.reuse, R10, R88 ;  /* 0x0000000a0458723c */ /* 0x040fe20000041858 */
[----:B------:R-:W2:Y:S07]  /*51d0*/  LDSM.16.MT88.4 R8, [R228+0x5900] ;  /* 0x00590000e408783b */ /* 0x000eae0000004200 */
[C---:B------:R-:W-:Y:S08]  /*51e0*/  HMMA.16816.F32.BF16 R128, R4.reuse, R24, R128 ;  /* 0x000000180480723c */ /* 0x040ff00000041880 */
[C---:B-1----:R-:W-:Y:S08]  /*51f0*/  HMMA.16816.F32.BF16 R92, R4.reuse, R12, R92 ;  /* 0x0000000c045c723c */ /* 0x042ff0000004185c */
[C---:B------:R-:W-:Y:S01]  /*5200*/  HMMA.16816.F32.BF16 R96, R4.reuse, R14, R96 ;  /* 0x0000000e0460723c */ /* 0x040fe20000041860 */
[----:B------:R-:W1:Y:S07]  /*5210*/  LDSM.16.MT88.4 R12, [R228+0x2100] ;  /* 0x00210000e40c783b */ /* 0x000e6e0000004200 */
[C---:B------:R-:W-:Y:S01]  /*5220*/  HMMA.16816.F32.BF16 R124, R4.reuse, R26, R124 ;  /* 0x0000001a047c723c */ /* 0x040fe2000004187c */
[----:B------:R-:W-:Y:S07]  /*5230*/  LDSM.16.MT88.4 R24, [R232+0x2100] ;  /* 0x00210000e818783b */ /* 0x000fee0000004200 */
[C---:B------:R-:W-:Y:S08]  /*5240*/  HMMA.16816.F32.BF16 R68, R4.reuse, R20, R68 ;  /* 0x000000140444723c */ /* 0x040ff00000041844 */
[C---:B--2---:R-:W-:Y:S08]  /*5250*/  HMMA.16816.F32.BF16 R116, R4.reuse, R8, R116 ;  /* 0x000000080474723c */ /* 0x044ff00000041874 */
[C---:B------:R-:W-:Y:S01]  /*5260*/  HMMA.16816.F32.BF16 R112, R4.reuse, R10, R112 ;  /* 0x0000000a0470723c */ /* 0x040fe20000041870 */
[----:B------:R-:W2:Y:S07]  /*5270*/  LDSM.16.MT88.4 R8, [R232+0x6100] ;  /* 0x00610000e808783b */ /* 0x000eae0000004200 */
[C---:B------:R-:W-:Y:S01]  /*5280*/  HMMA.16816.F32.BF16 R72, R4.reuse, R22, R72 ;  /* 0x000000160448723c */ /* 0x040fe20000041848 */
[----:B------:R-:W5:Y:S07]  /*5290*/  LDSM.16.MT88.4 R20, [R230+0x2100] ;  /* 0x00210000e614783b */ /* 0x000f6e0000004200 */
        /* <DEDUP_REMOVED lines=9> */
[C---:B------:R-:W-:Y:S01]  /*5330*/  F2FP.BF16.PACK_AB R4, R159.reuse, R158 ;  /* 0x0000009e9f04723e */ /* 0x040fe200000010ff */
[----:B------:R-:W-:Y:S01]  /*5340*/  FADD.FTZ R159, R159, R144 ;  /* 0x000000909f9f7221 */ /* 0x000fe20000010000 */
[----:B------:R-:W-:Y:S01]  /*5350*/  F2FP.BF16.PACK_AB R5, R163, R162 ;  /* 0x000000a2a305723e */ /* 0x000fe200000010ff */
[----:B------:R-:W-:Y:S01]  /*5360*/  FADD.FTZ R162, R162, R151 ;  /* 0x00000097a2a27221 */ /* 0x000fe20000010000 */
[----:B------:R-:W-:Y:S01]  /*5370*/  F2FP.BF16.PACK_AB R6, R160, R161 ;  /* 0x000000a1a006723e */ /* 0x000fe200000010ff */
[----:B------:R-:W-:Y:S01]  /*5380*/  FADD.FTZ R159, R161, R159 ;  /* 0x0000009fa19f7221 */ /* 0x000fe20000010000 */
[----:B------:R-:W-:Y:S01]  /*5390*/  F2FP.BF16.PACK_AB R7, R166, R165 ;  /* 0x000000a5a607723e */ /* 0x000fe200000010ff */
[----:B------:R-:W-:-:S02]  /*53a0*/  FADD.FTZ R162, R163, R162 ;  /* 0x000000a2a3a27221 */ /* 0x000fc40000010000 */
[----:B------:R-:W-:Y:S02]  /*53b0*/  FADD.FTZ R160, R160, R159 ;  /* 0x0000009fa0a07221 */ /* 0x000fe40000010000 */
[----:B------:R-:W-:Y:S02]  /*53c0*/  FADD.FTZ R165, R165, R162 ;  /* 0x000000a2a5a57221 */ /* 0x000fe40000010000 */
[C---:B-1----:R-:W-:Y:S01]  /*53d0*/  HMMA.16816.F32.BF16 R84, R4.reuse, R12, R84 ;  /* 0x0000000c0454723c */ /* 0x042fe20000041854 */
[----:B------:R-:W-:Y:S02]  /*53e0*/  FADD.FTZ R160, R181, R160 ;  /* 0x000000a0b5a07221 */ /* 0x000fe40000010000 */
[----:B------:R-:W-:Y:S02]  /*53f0*/  FADD.FTZ R165, R166, R165 ;  /* 0x000000a5a6a57221 */ /* 0x000fe40000010000 */
[----:B------:R-:W-:Y:S02]  /*5400*/  FADD.FTZ R160, R180, R160 ;  /* 0x000000a0b4a07221 */ /* 0x000fe40000010000 */
[----:B------:R-:W-:Y:S01]  /*5410*/  FADD.FTZ R165, R169, R165 ;  /* 0x000000a5a9a57221 */ /* 0x000fe20000010000 */
[----:B------:R-:W-:Y:S01]  /*5420*/  HMMA.16816.F32.BF16 R88, R4, R14, R88 ;  /* 0x0000000e0458723c */ /* 0x000fe20000041858 */
[----:B------:R-:W1:Y:S02]  /*5430*/  LDSM.16.MT88.4 R12, [R228+0x6100] ;  /* 0x00610000e40c783b */ /* 0x000e640000004200 */
[----:B---3--:R-:W-:-:S05]  /*5440*/  FADD.FTZ R165, R168, R165 ;  /* 0x000000a5a8a57221 */ /* 0x008fca0000010000 */
[C---:B--2---:R-:W-:Y:S08]  /*5450*/  HMMA.16816.F32.BF16 R92, R4.reuse, R8, R92 ;  /* 0x00000008045c723c */ /* 0x044ff0000004185c */
[C---:B------:R-:W-:Y:S01]  /*5460*/  HMMA.16816.F32.BF16 R96, R4.reuse, R10, R96 ;  /* 0x0000000a0460723c */ /* 0x040fe20000041860 */
[----:B------:R-:W2:Y:S07]  /*5470*/  LDSM.16.MT88.4 R8, [R228+0x2900] ;  /* 0x00290000e408783b */ /* 0x000eae0000004200 */
[C---:B------:R-:W-:Y:S08]  /*5480*/  HMMA.16816.F32.BF16 R128, R4.reuse, R24, R128 ;  /* 0x000000180480723c */ /* 0x040ff00000041880 */
[C---:B------:R-:W-:Y:S01]  /*5490*/  HMMA.16816.F32.BF16 R124, R4.reuse, R26, R124 ;  /* 0x0000001a047c723c */ /* 0x040fe2000004187c */
[----:B------:R-:W3:Y:S07]  /*54a0*/  LDSM.16.MT88.4 R24, [R232+0x2900] ;  /* 0x00290000e818783b */ /* 0x000eee0000004200 */
[C---:B-----5:R-:W-:Y:S08]  /*54b0*/  HMMA.16816.F32.BF16 R68, R4.reuse, R20, R68 ;  /* 0x000000140444723c */ /* 0x060ff00000041844 */
        /* <DEDUP_REMOVED lines=15> */
[----:B------:R-:W-:Y:S02]  /*55b0*/  F2FP.BF16.PACK_AB R5, R168, R169 ;  /* 0x000000a9a805723e */ /* 0x000fe400000010ff */
[----:B------:R-:W-:Y:S01]  /*55c0*/  F2FP.BF16.PACK_AB R6, R170, R171 ;  /* 0x000000abaa06723e */ /* 0x000fe200000010ff */
[----:B------:R-:W-:Y:S01]  /*55d0*/  FADD.FTZ R171, R171, R160 ;  /* 0x000000a0abab7221 */ /* 0x000fe20000010000 */
[----:B------:R-:W-:Y:S01]  /*55e0*/  F2FP.BF16.PACK_AB R7, R164, R167 ;  /* 0x000000a7a407723e */ /* 0x000fe200000010ff */
[----:B------:R-:W-:Y:S02]  /*55f0*/  FADD.FTZ R167, R167, R165 ;  /* 0x000000a5a7a77221 */ /* 0x000fe40000010000 */
[----:B------:R-:W-:Y:S02]  /*5600*/  FADD.FTZ R171, R170, R171 ;  /* 0x000000abaaab7221 */ /* 0x000fe40000010000 */
[----:B------:R-:W-:Y:S02]  /*5610*/  FADD.FTZ R167, R164, R167 ;  /* 0x000000a7a4a77221 */ /* 0x000fe40000010000 */
        /* <DEDUP_REMOVED lines=9> */
[C---:B------:R-:W-:Y:S01]  /*56b0*/  HMMA.16816.F32.BF16 R120, R4.reuse, R32, R120 ;  /* 0x000000200478723c */ /* 0x040fe20000041878 */
[----:B------:R-:W-:Y:S06]  /*56c0*/  MUFU.EX2 R32, R150 ;  /* 0x0000009600207308 */ /* 0x000fec0000000800 */
[----:B------:R-:W-:Y:S01]  /*56d0*/  FFMA.FTZ R33, R146, c[0x0][0x2d0], -R59 ;  /* 0x0000b40092217a23 */ /* 0x000fe2000001083b */
[C---:B--2---:R-:W-:Y:S05]  /*56e0*/  HMMA.16816.F32.BF16 R116, R4.reuse, R8, R116 ;  /* 0x000000080474723c */ /* 0x044fea0000041874 */
[----:B------:R-:W2:Y:S03]  /*56f0*/  MUFU.EX2 R33, R33 ;  /* 0x0000002100217308 */ /* 0x000ea60000000800 */
[C---:B------:R-:W-:Y:S01]  /*5700*/  HMMA.16816.F32.BF16 R112, R4.reuse, R10, R112 ;  /* 0x0000000a0470723c */ /* 0x040fe20000041870 */
[----:B------:R-:W4:Y:S07]  /*5710*/  LDSM.16.MT88.4 R8, [R232+0x7100] ;  /* 0x00710000e808783b */ /* 0x000f2e0000004200 */
[C---:B------:R-:W-:Y:S08]  /*5720*/  HMMA.16816.F32.BF16 R68, R4.reuse, R20, R68 ;  /* 0x000000140444723c */ /* 0x040ff00000041844 */
        /* <DEDUP_REMOVED lines=8> */
[----:B------:R-:W-:Y:S07]  /*57b0*/  HMMA.16816.F32.BF16 R100, R4, R34, R100 ;  /* 0x000000220464723c */ /* 0x000fee0000041864 */
[----:B------:R-:W-:Y:S01]  /*57c0*/  F2FP.BF16.PACK_AB R4, R156, R157 ;  /* 0x0000009d9c04723e */ /* 0x000fe200000010ff */
[--C-:B------:R-:W-:Y:S01]  /*57d0*/  FFMA.FTZ R34, R133, c[0x0][0x2d0], -R65.reuse ;  /* 0x0000b40085227a23 */ /* 0x100fe20000010841 */
[----:B------:R-:W-:Y:S01]  /*57e0*/  F2FP.BF16.PACK_AB R5, R152, R153 ;  /* 0x000000999805723e */ /* 0x000fe200000010ff */
[----:B------:R-:W-:Y:S01]  /*57f0*/  FFMA.FTZ R35, R67, c[0x0][0x2d0], -R65 ;  /* 0x0000b40043237a23 */ /* 0x000fe20000010841 */
[----:B------:R-:W-:Y:S01]  /*5800*/  F2FP.BF16.PACK_AB R6, R154, R155 ;  /* 0x0000009b9a06723e */ /* 0x000fe200000010ff */
[----:B------:R-:W-:Y:S01]  /*5810*/  FADD.FTZ R157, R157, R171 ;  /* 0x000000ab9d9d7221 */ /* 0x000fe20000010000 */
[----:B--2---:R-:W-:Y:S01]  /*5820*/  F2FP.BF16.PACK_AB R7, R33, R32 ;  /* 0x000000202107723e */ /* 0x004fe200000010ff */
[----:B------:R-:W2:Y:S01]  /*5830*/  MUFU.EX2 R34, R34 ;  /* 0x0000002200227308 */ /* 0x000ea20000000800 */
[----:B------:R-:W-:-:S02]  /*5840*/  FADD.FTZ R153, R153, R167 ;  /* 0x000000a799997221 */ /* 0x000fc40000010000 */
[----:B------:R-:W-:Y:S02]  /*5850*/  FADD.FTZ R157, R156, R157 ;  /* 0x0000009d9c9d7221 */ /* 0x000fe40000010000 */
[----:B------:R-:W-:Y:S01]  /*5860*/  FADD.FTZ R153, R152, R153 ;  /* 0x0000009998997221 */ /* 0x000fe20000010000 */
[C---:B---3--:R-:W-:Y:S01]  /*5870*/  HMMA.16816.F32.BF16 R128, R4.reuse, R24, R128 ;  /* 0x000000180480723c */ /* 0x048fe20000041880 */
[----:B------:R-:W-:Y:S01]  /*5880*/  FADD.FTZ R155, R155, R157 ;  /* 0x0000009d9b9b7221 */ /* 0x000fe20000010000 */
[----:B------:R-:W3:Y:S01]  /*5890*/  MUFU.EX2 R35, R35 ;  /* 0x0000002300237308 */ /* 0x000ee20000000800 */
[----:B------:R-:W-:Y:S02]  /*58a0*/  FADD.FTZ R32, R32, R153 ;  /* 0x0000009920207221 */ /* 0x000fe40000010000 */
[----:B------:R-:W-:Y:S02]  /*58b0*/  FADD.FTZ R155, R154, R155 ;  /* 0x0000009b9a9b7221 */ /* 0x000fe40000010000 */
[----:B------:R-:W-:Y:S01]  /*58c0*/  FADD.FTZ R32, R33, R32 ;  /* 0x0000002021207221 */ /* 0x000fe20000010000 */
[----:B------:R-:W-:Y:S01]  /*58d0*/  HMMA.16816.F32.BF16 R124, R4, R26, R124 ;  /* 0x0000001a047c723c */ /* 0x000fe2000004187c */
[----:B------:R-:W5:Y:S01]  /*58e0*/  LDSM.16.MT88.4 R24, [R229+0x7100] ;  /* 0x00710000e518783b */ /* 0x000f620000004200 */
[----:B--2---:R-:W-:-:S02]  /*58f0*/  FADD.FTZ R155, R34, R155 ;  /* 0x0000009b229b7221 */ /* 0x004fc40000010000 */
[----:B------:R-:W-:-:S04]  /*5900*/  FADD.FTZ R32, R63, R32 ;  /* 0x000000203f207221 */ /* 0x000fc80000010000 */
[----:B-1----:R-:W-:Y:S01]  /*5910*/  HMMA.16816.F32.BF16 R84, R4, R12, R84 ;  /* 0x0000000c0454723c */ /* 0x002fe20000041854 */
[----:B------:R-:W-:Y:S02]  /*5920*/  FADD.FTZ R32, R62, R32 ;  /* 0x000000203e207221 */ /* 0x000fe40000010000 */
[----:B---3--:R-:W-:-:S04]  /*5930*/  FADD.FTZ R155, R35, R155 ;  /* 0x0000009b239b7221 */ /* 0x008fc80000010000 */
[----:B------:R-:W-:Y:S01]  /*5940*/  FADD.FTZ R155, R66, R155 ;  /* 0x0000009b429b7221 */ /* 0x000fe20000010000 */
[C---:B------:R-:W-:Y:S01]  /*5950*/  HMMA.16816.F32.BF16 R88, R4.reuse, R14, R88 ;  /* 0x0000000e0458723c */ /* 0x040fe20000041858 */
[----:B------:R-:W1:Y:S07]  /*5960*/  LDSM.16.MT88.4 R12, [R228+0x7100] ;  /* 0x00710000e40c783b */ /* 0x000e6e0000004200 */
[C---:B----4-:R-:W-:Y:S08]  /*5970*/  HMMA.16816.F32.BF16 R92, R4.reuse, R8, R92 ;  /* 0x00000008045c723c */ /* 0x050ff0000004185c */
[C---:B------:R-:W-:Y:S01]  /*5980*/  HMMA.16816.F32.BF16 R96, R4.reuse, R10, R96 ;  /* 0x0000000a0460723c */ /* 0x040fe20000041860 */
[----:B------:R-:W2:Y:S07]  /*5990*/  LDSM.16.MT88.4 R8, [R230+0x3900] ;  /* 0x00390000e608783b */ /* 0x000eae0000004200 */
[C---:B-----5:R-:W-:Y:S08]  /*59a0*/  HMMA.16816.F32.BF16 R68, R4.reuse, R20, R68 ;  /* 0x000000140444723c */ /* 0x060ff00000041844 */
[C---:B------:R-:W-:Y:S01]  /*59b0*/  HMMA.16816.F32.BF16 R72, R4.reuse, R22, R72 ;  /* 0x000000160448723c */ /* 0x040fe20000041848 */
[----:B------:R-:W-:Y:S07]  /*59c0*/  LDSM.16.MT88.4 R20, [R232+0x3900] ;  /* 0x00390000e814783b */ /* 0x000fee0000004200 */
[C---:B------:R-:W-:Y:S01]  /*59d0*/  HMMA.16816.F32.BF16 R120, R4.reuse, R28, R120 ;  /* 0x0000001c0478723c */ /* 0x040fe20000041878 */
[----:B------:R-:W3:Y:S07]  /*59e0*/  MUFU.EX2 R28, R61 ;  /* 0x0000003d001c7308 */ /* 0x000eee0000000800 */
[C---:B------:R-:W-:Y:S08]  /*59f0*/  HMMA.16816.F32.BF16 R76, R4.reuse, R16, R76 ;  /* 0x00000010044c723c */ /* 0x040ff0000004184c */
[----:B------:R-:W-:Y:S01]  /*5a00*/  HMMA.16816.F32.BF16 R80, R4, R18, R80 ;  /* 0x000000120450723c */ /* 0x000fe20000041850 */
[----:B------:R-:W4:Y:S01]  /*5a10*/  LDSM.16.MT88.4 R16, [R229+0x3900] ;  /* 0x00390000e510783b */ /* 0x000f220000004200 */
[----:B---3--:R-:W-:-:S06]  /*5a20*/  FADD.FTZ R32, R28, R32 ;  /* 0x000000201c207221 */ /* 0x008fcc0000010000 */
[C---:B------:R-:W-:Y:S08]  /*5a30*/  HMMA.16816.F32.BF16 R100, R4.reuse, R30, R100 ;  /* 0x0000001e0464723c */ /* 0x040ff00000041864 */
[C---:B------:R-:W-:Y:S08]  /*5a40*/  HMMA.16816.F32.BF16 R104, R4.reuse, R24, R104 ;  /* 0x000000180468723c */ /* 0x040ff00000041868 */
[C---:B------:R-:W-:Y:S08]  /*5a50*/  HMMA.16816.F32.BF16 R108, R4.reuse, R26, R108 ;  /* 0x0000001a046c723c */ /* 0x040ff0000004186c */
[C---:B-1----:R-:W-:Y:S08]  /*5a60*/  HMMA.16816.F32.BF16 R116, R4.reuse, R12, R116 ;  /* 0x0000000c0474723c */ /* 0x042ff00000041874 */
[----:B------:R-:W-:Y:S01]  /*5a70*/  HMMA.16816.F32.BF16 R112, R4, R14, R112 ;  /* 0x0000000e0470723c */ /* 0x000fe20000041870 */
[----:B------:R-:W1:Y:S06]  /*5a80*/  LDSM.16.MT88.4 R12, [R228+0x3900] ;  /* 0x00390000e40c783b */ /* 0x000e6c0000004200 */
[----:B------:R-:W-:-:S02]  /*5a90*/  F2FP.BF16.PACK_AB R4, R35, R34 ;  /* 0x000000222304723e */ /* 0x000fc400000010ff */
[----:B------:R-:W-:Y:S02]  /*5aa0*/  F2FP.BF16.PACK_AB R5, R62, R63 ;  /* 0x0000003f3e05723e */ /* 0x000fe400000010ff */
[C---:B------:R-:W-:Y:S01]  /*5ab0*/  F2FP.BF16.PACK_AB R6, R245.reuse, R66 ;  /* 0x00000042f506723e */ /* 0x040fe200000010ff */
[----:B------:R-:W-:Y:S01]  /*5ac0*/  FADD.FTZ R245, R245, R155 ;  /* 0x0000009bf5f57221 */ /* 0x000fe20000010000 */
[C---:B------:R-:W-:Y:S01]  /*5ad0*/  F2FP.BF16.PACK_AB R7, R246.reuse, R28 ;  /* 0x0000001cf607723e */ /* 0x040fe200000010ff */
[----:B------:R-:W-:-:S06]  /*5ae0*/  FADD.FTZ R246, R246, R32 ;  /* 0x00000020f6f67221 */ /* 0x000fcc0000010000 */
[C---:B--2---:R-:W-:Y:S08]  /*5af0*/  HMMA.16816.F32.BF16 R68, R4.reuse, R8, R68 ;  /* 0x000000080444723c */ /* 0x044ff00000041844 */
[C---:B------:R-:W-:Y:S01]  /*5b00*/  HMMA.16816.F32.BF16 R72, R4.reuse, R10, R72 ;  /* 0x0000000a0448723c */ /* 0x040fe20000041848 */
[----:B------:R-:W2:Y:S07]  /*5b10*/  LDSM.16.MT88.4 R8, [R232+0x7900] ;  /* 0x00790000e808783b */ /* 0x000eae0000004200 */
[C---:B----4-:R-:W-:Y:S08]  /*5b20*/  HMMA.16816.F32.BF16 R76, R4.reuse, R16, R76 ;  /* 0x00000010044c723c */ /* 0x050ff0000004184c */
[C---:B------:R-:W-:Y:S01]  /*5b30*/  HMMA.16816.F32.BF16 R80, R4.reuse, R18, R80 ;  /* 0x000000120450723c */ /* 0x040fe20000041850 */
[----:B------:R-:W3:Y:S07]  /*5b40*/  LDSM.16.MT88.4 R16, [R230+0x7900] ;  /* 0x00790000e610783b */ /* 0x000eee0000004200 */
[C---:B-1----:R-:W-:Y:S08]  /*5b50*/  HMMA.16816.F32.BF16 R84, R4.reuse, R12, R84 ;  /* 0x0000000c0454723c */ /* 0x042ff00000041854 */
[C---:B------:R-:W-:Y:S01]  /*5b60*/  HMMA.16816.F32.BF16 R88, R4.reuse, R14, R88 ;  /* 0x0000000e0458723c */ /* 0x040fe20000041858 */
[----:B------:R-:W1:Y:S07]  /*5b70*/  LDSM.16.MT88.4 R12, [R229+0x7900] ;  /* 0x00790000e50c783b */ /* 0x000e6e0000004200 */
[C---:B------:R-:W-:Y:S08]  /*5b80*/  HMMA.16816.F32.BF16 R128, R4.reuse, R20, R128 ;  /* 0x000000140480723c */ /* 0x040ff00000041880 */
[C---:B--2---:R-:W-:Y:S08]  /*5b90*/  HMMA.16816.F32.BF16 R92, R4.reuse, R8, R92 ;  /* 0x00000008045c723c */ /* 0x044ff0000004185c */
[C---:B------:R-:W-:Y:S01]  /*5ba0*/  HMMA.16816.F32.BF16 R96, R4.reuse, R10, R96 ;  /* 0x0000000a0460723c */ /* 0x040fe20000041860 */
[----:B------:R-:W2:Y:S07]  /*5bb0*/  LDSM.16.MT88.4 R8, [R228+0x7900] ;  /* 0x00790000e408783b */ /* 0x000eae0000004200 */
[C---:B------:R-:W-:Y:S08]  /*5bc0*/  HMMA.16816.F32.BF16 R124, R4.reuse, R22, R124 ;  /* 0x00000016047c723c */ /* 0x040ff0000004187c */
[C---:B---3--:R-:W-:Y:S08]  /*5bd0*/  HMMA.16816.F32.BF16 R120, R4.reuse, R16, R120 ;  /* 0x000000100478723c */ /* 0x048ff00000041878 */
[C---:B------:R-:W-:Y:S08]  /*5be0*/  HMMA.16816.F32.BF16 R100, R4.reuse, R18, R100 ;  /* 0x000000120464723c */ /* 0x040ff00000041864 */
[C---:B-1----:R-:W-:Y:S08]  /*5bf0*/  HMMA.16816.F32.BF16 R104, R4.reuse, R12, R104 ;  /* 0x0000000c0468723c */ /* 0x042ff00000041868 */
[C---:B------:R-:W-:Y:S08]  /*5c00*/  HMMA.16816.F32.BF16 R108, R4.reuse, R14, R108 ;  /* 0x0000000e046c723c */ /* 0x040ff0000004186c */
[C---:B--2---:R-:W-:Y:S08]  /*5c10*/  HMMA.16816.F32.BF16 R116, R4.reuse, R8, R116 ;  /* 0x000000080474723c */ /* 0x044ff00000041874 */
[----:B------:R-:W-:Y:S01]  /*5c20*/  HMMA.16816.F32.BF16 R112, R4, R10, R112 ;  /* 0x0000000a0470723c */ /* 0x000fe20000041870 */
[----:B------:R-:W-:Y:S07]  /*5c30*/  @!P0 BRA `(.L_x_2722) ;  /* 0x0000475000008947 */ /* 0x000fee0003800000 */
[----:B------:R-:W-:Y:S01]  /*5c40*/  PLOP3.LUT P1, PT, PT, PT, UP1, 0x80, 0x0 ;  /* 0x000000000000781c */ /* 0x000fe20003f2f018 */
[----:B------:R-:W-:Y:S01]  /*5c50*/  IMAD.MOV.U32 R2, RZ, RZ, R132 ;  /* 0x000000ffff027224 */ /* 0x000fe200078e0084 */
[----:B------:R-:W-:Y:S01]  /*5c60*/  PLOP3.LUT P0, PT, PT, PT, UP1, 0x80, 0x0 ;  /* 0x000000000000781c */ /* 0x000fe20003f0f018 */
[----:B------:R-:W-:Y:S01]  /*5c70*/  IMAD.MOV.U32 R3, RZ, RZ, R0 ;  /* 0x000000ffff037224 */ /* 0x000fe200078e0000 */
[C---:B------:R-:W-:Y:S01]  /*5c80*/  SHF.L.U64.HI R249, R205.reuse, 0x1, R36 ;  /* 0x00000001cdf97819 */ /* 0x040fe20000010224 */
[----:B------:R-:W-:Y:S01]  /*5c90*/  IMAD.SHL.U32 R248, R205, 0x2, RZ ;  /* 0x00000002cdf87824 */ /* 0x000fe200078e00ff */
[C---:B------:R-:W-:Y:S01]  /*5ca0*/  SHF.L.U64.HI R247, R204.reuse, 0x1, R206 ;  /* 0x00000001ccf77819 */ /* 0x040fe200000102ce */
[----:B------:R-:W-:Y:S01]  /*5cb0*/  IMAD.SHL.U32 R211, R204, 0x2, RZ ;  /* 0x00000002ccd37824 */ /* 0x000fe200078e00ff */
[----:B------:R-:W-:-:S05]  /*5cc0*/  UMOV UR4, 0xffffff80 ;  /* 0xffffff8000047882 */ /* 0x000fca0000000000 */
[----:B------:R-:W-:-:S05]  /*5cd0*/  @P1 IMAD.HI.U32 R210, R207, c[0x0][0x2c8], RZ ;  /* 0x0000b200cfd21a27 */ /* 0x000fca00078e00ff */
[----:B------:R-:W-:Y:S02]  /*5ce0*/  @P0 SHF.R.U32.HI R210, RZ, c[0x0][0x2cc], R210 ;  /* 0x0000b300ffd20a19 */ /* 0x000fe400000116d2 */
.L_x_2725:
[----:B------:R-:W-:Y:S04]  /*5cf0*/  DEPBAR.LE SB0, 0x0 ;  /* 0x000080000000791a */ /* 0x000fe80000000000 */
[----:B------:R-:W-:Y:S01]  /*5d00*/  BAR.SYNC.DEFER_BLOCKING 0x0 ;  /* 0x0000000000007b1d */ /* 0x000fe20000010000 */
[----:B------:R-:W-:Y:S05]  /*5d10*/  ISETP.LE.AND P0, PT, RZ, UR10, PT ;  /* 0x0000000aff007c0c */ /* 0x000fea000bf03270 */
[----:B------:R1:W2:Y:S04]  /*5d20*/  LDSM.16.M88.4 R8, [R234+0x8100] ;  /* 0x00810000ea08783b */ /* 0x0002a80000000200 */
        /* <DEDUP_REMOVED lines=16> */
[----:B--234-:R-:W-:Y:S01]  /*5e30*/  SHF.R.S32.HI R4, RZ, 0x1f, R236 ;  /* 0x0000001fff047819 */ /* 0x01cfe200000114ec */
        /* <DEDUP_REMOVED lines=14> */
[----:B------:R-:W-:Y:S01]  /*5f20*/  SHFL.IDX PT, R14, R5, RZ, 0x181f ;  /* 0x00181fff050e7589 */ /* 0x000fe200000e0000 */
[----:B------:R-:W-:Y:S03]  /*5f30*/  LOP3.LUT R0, R0, 0xf, RZ, 0xc0, !PT ;  /* 0x0000000f00007812 */ /* 0x000fe600078ec0ff */
[----:B------:R-:W3:Y:S04]  /*5f40*/  SHFL.IDX PT, R12, R4, 0x1, 0x181f ;  /* 0x00381f00040c7f89 */ /* 0x000ee800000e0000 */
[----:B------:R-:W4:Y:S04]  /*5f50*/  SHFL.IDX PT, R13, R5, 0x1, 0x181f ;  /* 0x00381f00050d7f89 */ /* 0x000f2800000e0000 */
[----:B------:R-:W5:Y:S04]  /*5f60*/  SHFL.IDX PT, R6, R4, 0x2, 0x181f ;  /* 0x00581f0004067f89 */ /* 0x000f6800000e0000 */
[----:B------:R-:W1:Y:S04]  /*5f70*/  SHFL.IDX PT, R7, R5, 0x2, 0x181f ;  /* 0x00581f0005077f89 */ /* 0x000e6800000e0000 */
[----:B------:R-:W1:Y:S04]  /*5f80*/  SHFL.IDX PT, R4, R4, 0x3, 0x181f ;  /* 0x00781f0004047f89 */ /* 0x000e6800000e0000 */
[----:B------:R-:W1:Y:S01]  /*5f90*/  SHFL.IDX PT, R5, R5, 0x3, 0x181f ;  /* 0x00781f0005057f89 */ /* 0x000e6200000e0000 */
[CC--:B--2---:R-:W-:Y:S02]  /*5fa0*/  IADD3 R28, P1, R22.reuse, R248.reuse, RZ ;  /* 0x000000f8161c7210 */ /* 0x0c4fe40007f3e0ff */
[-C--:B------:R-:W-:Y:S02]  /*5fb0*/  IADD3 R22, P0, R22, R211.reuse, RZ ;  /* 0x000000d316167210 */ /* 0x080fe40007f1e0ff */
[-C--:B---3--:R-:W-:Y:S01]  /*5fc0*/  IADD3 R20, P6, R12, R248.reuse, RZ ;  /* 0x000000f80c147210 */ /* 0x088fe20007fde0ff */
[----:B------:R-:W-:Y:S01]  /*5fd0*/  IMAD.X R29, R14, 0x1, R249, P1 ;  /* 0x000000010e1d7824 */ /* 0x000fe200008e06f9 */
[-C--:B------:R-:W-:Y:S01]  /*5fe0*/  IADD3 R12, P1, R12, R211.reuse, RZ ;  /* 0x000000d30c0c7210 */ /* 0x080fe20007f3e0ff */
[----:B------:R-:W-:Y:S02]  /*5ff0*/  IMAD.X R23, R14, 0x1, R247, P0 ;  /* 0x000000010e177824 */ /* 0x000fe400000e06f7 */
[C---:B----4-:R-:W-:Y:S01]  /*6000*/  IMAD.X R21, R13.reuse, 0x1, R249, P6 ;  /* 0x000000010d157824 */ /* 0x050fe200030e06f9 */
[----:B------:R2:W-:Y:S01]  /*6010*/  LDGSTS.E.BYPASS.LTC128B.128 [R244], [R28.64], !P5 ;  /* 0x000000001cf47fae */ /* 0x0005e2000e901d4e */
[CC--:B-----5:R-:W-:Y:S01]  /*6020*/  IADD3 R14, P0, R6.reuse, R248.reuse, RZ ;  /* 0x000000f8060e7210 */ /* 0x0e0fe20007f1e0ff */
[----:B------:R-:W-:Y:S01]  /*6030*/  IMAD.X R13, R13, 0x1, R247, P1 ;  /* 0x000000010d0d7824 */ /* 0x000fe200008e06f7 */
[----:B------:R-:W-:Y:S01]  /*6040*/  IADD3 R6, P6, R6, R211, RZ ;  /* 0x000000d306067210 */ /* 0x000fe20007fde0ff */
[----:B------:R2:W-:Y:S02]  /*6050*/  LDGSTS.E.BYPASS.LTC128B.128 [R243], [R22.64], !P4 ;  /* 0x0000000016f37fae */ /* 0x0005e4000e101d4e */
[C---:B-1----:R-:W-:Y:S02]  /*6060*/  IMAD.X R15, R7.reuse, 0x1, R249, P0 ;  /* 0x00000001070f7824 */ /* 0x042fe400000e06f9 */
[----:B------:R2:W-:Y:S01]  /*6070*/  LDGSTS.E.BYPASS.LTC128B.128 [R242], [R20.64], !P5 ;  /* 0x0000000014f27fae */ /* 0x0005e2000e901d4e */
[----:B------:R-:W-:Y:S01]  /*6080*/  IMAD.X R7, R7, 0x1, R247, P6 ;  /* 0x0000000107077824 */ /* 0x000fe200030e06f7 */
[----:B------:R-:W-:Y:S02]  /*6090*/  IADD3 R36, P6, R4, R248, RZ ;  /* 0x000000f804247210 */ /* 0x000fe40007fde0ff */
[----:B------:R2:W-:Y:S01]  /*60a0*/  LDGSTS.E.BYPASS.LTC128B.128 [R241], [R12.64], !P4 ;  /* 0x000000000cf17fae */ /* 0x0005e2000e101d4e */
[----:B------:R-:W-:Y:S02]  /*60b0*/  IADD3 R30, P1, P0, R0, R4, R211 ;  /* 0x00000004001e7210 */ /* 0x000fe4000783e0d3 */
[----:B------:R-:W-:Y:S01]  /*60c0*/  IMAD.X R37, R5, 0x1, R249, P6 ;  /* 0x0000000105257824 */ /* 0x000fe200030e06f9 */
[----:B------:R2:W-:Y:S01]  /*60d0*/  LDGSTS.E.BYPASS.LTC128B.128 [R240], [R14.64], !P5 ;  /* 0x000000000ef07fae */ /* 0x0005e2000e901d4e */
[----:B------:R-:W-:Y:S02]  /*60e0*/  ISETP.NE.U32.AND P6, PT, R209, RZ, PT ;  /* 0x000000ffd100720c */ /* 0x000fe40003fc5070 */
[----:B------:R-:W-:Y:S01]  /*60f0*/  IADD3.X R31, RZ, R5, R247, P1, P0 ;  /* 0x00000005ff1f7210 */ /* 0x000fe20000fe04f7 */
[----:B------:R2:W-:Y:S04]  /*6100*/  LDGSTS.E.BYPASS.LTC128B.128 [R239], [R6.64], !P4 ;  /* 0x0000000006ef7fae */ /* 0x0005e8000e101d4e */
[----:B------:R2:W-:Y:S06]  /*6110*/  LDGSTS.E.BYPASS.LTC128B.128 [R244+0x3000], [R36.64], !P5 ;  /* 0x0300000024f47fae */ /* 0x0005ec000e901d4e */
[----:B------:R2:W-:Y:S02]  /*6120*/  LDGSTS.E.BYPASS.LTC128B.128.ZFILL [R244+0x7000], [R30.64], P6 ;  /* 0x070000001ef47fae */ /* 0x0005e4000b141d4e */
.L_x_2723:
[C---:B--234-:R-:W-:Y:S01]  /*6130*/  HMMA.16816.F32.BF16 R4, R136.reuse, R8, RZ ;  /* 0x000000088804723c */ /* 0x05cfe200000418ff */
[----:B------:R-:W-:Y:S01]  /*6140*/  LDSM.16.M88.4 R180, [R220+0x3800] ;  /* 0x00380000dcb4783b */ /* 0x000fe20000000200 */
[----:B------:R-:W-:Y:S06]  /*6150*/  UISETP.GE.AND UP0, UPT, UR10, 0x1, UPT ;  /* 0x000000010a00788c */ /* 0x000fec000bf06270 */
[C---:B------:R-:W-:Y:S01]  /*6160*/  HMMA.16816.F32.BF16 R8, R136.reuse, R10, RZ ;  /* 0x0000000a8808723c */ /* 0x040fe200000418ff */
[----:B------:R-:W0:Y:S01]  /*6170*/  LDGDEPBAR ;  /* 0x00000000000079af */ /* 0x000e220000000000 */
[----:B------:R-:W-:Y:S06]  /*6180*/  PLOP3.LUT P0, PT, PT, PT, UP0, 0x80, 0x0 ;  /* 0x000000000000781c */ /* 0x000fec0003f0f008 */
[C---:B------:R-:W-:Y:S01]  /*6190*/  HMMA.16816.F32.BF16 R12, R136.reuse, R16, RZ ;  /* 0x00000010880c723c */ /* 0x040fe200000418ff */
[----:B------:R-:W-:Y:S07]  /*61a0*/  LDSM.16.M88.4 R192, [R219] ;  /* 0x00000000dbc0783b */ /* 0x000fee0000000200 */
[C---:B------:R-:W-:Y:S08]  /*61b0*/  HMMA.16816.F32.BF16 R16, R136.reuse, R18, RZ ;  /* 0x000000128810723c */ /* 0x040ff000000418ff */
[C---:B------:R-:W-:Y:S08]  /*61c0*/  HMMA.16816.F32.BF16 R20, R136.reuse, R24, RZ ;  /* 0x000000188814723c */ /* 0x040ff000000418ff */
[C---:B------:R-:W-:Y:S08]  /*61d0*/  HMMA.16816.F32.BF16 R24, R136.reuse, R26, RZ ;  /* 0x0000001a8818723c */ /* 0x040ff000000418ff */
[C---:B-1----:R-:W-:Y:S08]  /*61e0*/  HMMA.16816.F32.BF16 R28, R136.reuse, R32, RZ ;  /* 0x00000020881c723c */ /* 0x042ff000000418ff */
        /* <DEDUP_REMOVED lines=44> */
[----:B------:R-:W4:Y:S07]  /*64b0*/  LDSM.16.M88.4 R152, [R220] ;  /* 0x00000000dc98783b */ /* 0x000f2e0000000200 */
        /* <DEDUP_REMOVED lines=58> */
[----:B------:R-:W-:Y:S01]  /*6860*/  HMMA.16816.F32.BF16 R64, R184, R146, R64 ;  /* 0x00000092b840723c */ /* 0x000fe20000041840 */
[----:B------:R-:W2:Y:S07]  /*6870*/  LDSM.16.M88.4 R144, [R214] ;  /* 0x00000000d690783b */ /* 0x000eae0000000200 */
[C---:B------:R-:W-:Y:S08]  /*6880*/  HMMA.16816.F32.BF16 R4, R188.reuse, R192, R4 ;  /* 0x000000c0bc04723c */ /* 0x040ff00000041804 */
[C---:B------:R-:W-:Y:S01]  /*6890*/  HMMA.16816.F32.BF16 R8, R188.reuse, R194, R8 ;  /* 0x000000c2bc08723c */ /* 0x040fe20000041808 */
[----:B------:R-:W5:Y:S07]  /*68a0*/  LDSM.16.M88.4 R192, [R231+0xd100] ;  /* 0x00d10000e7c0783b */ /* 0x000f6e0000000200 */
[C---:B------:R-:W-:Y:S08]  /*68b0*/  HMMA.16816.F32.BF16 R12, R188.reuse, R180, R12 ;  /* 0x000000b4bc0c723c */ /* 0x040ff0000004180c */
        /* <DEDUP_REMOVED lines=37> */
[----:B------:R-:W4:Y:S01]  /*6b10*/  LDSM.16.M88.4 R152, [R220+0x7800] ;  /* 0x00780000dc98783b */ /* 0x000f220000000200 */
[----:B------:R-:W-:Y:S06]  /*6b20*/  DEPBAR.LE SB0, 0x0 ;  /* 0x000080000000791a */ /* 0x000fec0000000000 */
[C---:B-1----:R-:W-:Y:S01]  /*6b30*/  HMMA.16816.F32.BF16 R52, R196.reuse, R132, R52 ;  /* 0x00000084c434723c */ /* 0x042fe20000041834 */
[----:B------:R-:W-:Y:S07]  /*6b40*/  BAR.SYNC.DEFER_BLOCKING 0x0 ;  /* 0x0000000000007b1d */ /* 0x000fee0000010000 */
[C---:B------:R-:W-:Y:S08]  /*6b50*/  HMMA.16816.F32.BF16 R56, R196.reuse, R134, R56 ;  /* 0x00000086c438723c */ /* 0x040ff00000041838 */
[C---:B--2---:R-:W-:Y:S08]  /*6b60*/  HMMA.16816.F32.BF16 R60, R196.reuse, R144, R60 ;  /* 0x00000090c43c723c */ /* 0x044ff0000004183c */
        /* <DEDUP_REMOVED lines=16> */
[----:B------:R-:W-:Y:S01]  /*6c70*/  HMMA.16816.F32.BF16 R64, R200, R154, R64 ;  /* 0x0000009ac840723c */ /* 0x000fe20000041840 */
[----:B------:R-:W-:-:S07]  /*6c80*/  @!P0 BRA `(.L_x_2724) ;  /* 0x000003e000008947 */ /* 0x000fce0003800000 */
        /* <DEDUP_REMOVED lines=34> */
[----:B------:R-:W5:Y:S04]  /*6eb0*/  SHFL.IDX PT, R135, R133, 0x2, 0x181f ;  /* 0x00581f0085877f89 */ /* 0x000f6800000e0000 */
[----:B------:R-:W5:Y:S01]  /*6ec0*/  SHFL.IDX PT, R132, R132, 0x3, 0x181f ;  /* 0x00781f0084847f89 */ /* 0x000f6200000e0000 */
[CC--:B-1----:R-:W-:Y:S02]  /*6ed0*/  IADD3 R152, P1, R150.reuse, R248.reuse, RZ ;  /* 0x000000f896987210 */ /* 0x0c2fe40007f3e0ff */
[-C--:B------:R-:W-:Y:S01]  /*6ee0*/  IADD3 R150, P0, R150, R211.reuse, RZ ;  /* 0x000000d396967210 */ /* 0x080fe20007f1e0ff */
[----:B------:R-:W1:Y:S02]  /*6ef0*/  SHFL.IDX PT, R133, R133, 0x3, 0x181f ;  /* 0x00781f0085857f89 */ /* 0x000e6400000e0000 */
[----:B--2---:R-:W-:Y:S01]  /*6f00*/  IMAD.X R153, R146, 0x1, R249, P1 ;  /* 0x0000000192997824 */ /* 0x004fe200008e06f9 */
[-C--:B---3--:R-:W-:Y:S01]  /*6f10*/  IADD3 R148, P6, R144, R248.reuse, RZ ;  /* 0x000000f890947210 */ /* 0x088fe20007fde0ff */
[----:B------:R-:W-:Y:S01]  /*6f20*/  IMAD.X R151, R146, 0x1, R247, P0 ;  /* 0x0000000192977824 */ /* 0x000fe200000e06f7 */
[-C--:B------:R-:W-:Y:S02]  /*6f30*/  IADD3 R144, P1, R144, R211.reuse, RZ ;  /* 0x000000d390907210 */ /* 0x080fe40007f3e0ff */
[----:B------:R2:W-:Y:S01]  /*6f40*/  LDGSTS.E.BYPASS.LTC128B.128 [R237+0x8100], [R152.64], !P5 ;  /* 0x0810000098ed7fae */ /* 0x0005e2000e901d4e */
[C---:B----4-:R-:W-:Y:S03]  /*6f50*/  IMAD.X R149, R145.reuse, 0x1, R249, P6 ;  /* 0x0000000191957824 */ /* 0x050fe600030e06f9 */
[----:B------:R2:W-:Y:S01]  /*6f60*/  LDGSTS.E.BYPASS.LTC128B.128 [R237+0xc100], [R150.64], !P4 ;  /* 0x0c10000096ed7fae */ /* 0x0005e2000e101d4e */
[CC--:B-----5:R-:W-:Y:S01]  /*6f70*/  IADD3 R146, P0, R134.reuse, R248.reuse, RZ ;  /* 0x000000f886927210 */ /* 0x0e0fe20007f1e0ff */
        /* <DEDUP_REMOVED lines=8> */
[----:B------:R-:W-:Y:S02]  /*7000*/  IADD3 R154, P1, P0, R0, R132, R211 ;  /* 0x00000084009a7210 */ /* 0x000fe4000783e0d3 */
[----:B-1----:R-:W-:Y:S01]  /*7010*/  IMAD.X R157, R133, 0x1, R249, P6 ;  /* 0x00000001859d7824 */ /* 0x002fe200030e06f9 */
[----:B------:R2:W-:Y:S01]  /*7020*/  LDGSTS.E.BYPASS.LTC128B.128 [R237+0xe100], [R134.64], !P4 ;  /* 0x0e10000086ed7fae */ /* 0x0005e2000e101d4e */
[----:B------:R-:W-:Y:S02]  /*7030*/  ISETP.NE.U32.AND P6, PT, R209, RZ, PT ;  /* 0x000000ffd100720c */ /* 0x000fe40003fc5070 */
[----:B------:R-:W-:Y:S01]  /*7040*/  IADD3.X R155, RZ, R133, R247, P1, P0 ;  /* 0x00000085ff9b7210 */ /* 0x000fe20000fe04f7 */
[----:B------:R2:W-:Y:S10]  /*7050*/  LDGSTS.E.BYPASS.LTC128B.128 [R237+0xb100], [R156.64], !P5 ;  /* 0x0b1000009ced7fae */ /* 0x0005f4000e901d4e */
[----:B------:R2:W-:Y:S02]  /*7060*/  LDGSTS.E.BYPASS.LTC128B.128.ZFILL [R237+0xf100], [R154.64], P6 ;  /* 0x0f1000009aed7fae */ /* 0x0005e4000b141d4e */
.L_x_2724:
[----:B------:R-:W-:Y:S01]  /*7070*/  PLOP3.LUT P0, PT, PT, PT, UP1, 0x80, 0x0 ;  /* 0x000000000000781c */ /* 0x000fe20003f0f018 */
[----:B------:R-:W-:Y:S01]  /*7080*/  IMAD.MOV.U32 R132, RZ, RZ, R207 ;  /* 0x000000ffff847224 */ /* 0x000fe200078e00cf */
[----:B------:R-:W-:Y:S01]  /*7090*/  UIMAD UR7, UR10, UR4, 0x1 ;  /* 0x000000010a0774a4 */ /* 0x000fe2000f8e0204 */
[----:B------:R-:W0:Y:S01]  /*70a0*/  LDGDEPBAR ;  /* 0x00000000000079af */ /* 0x000e220000000000 */
[----:B------:R-:W-:Y:S02]  /*70b0*/  UISETP.GT.AND UP0, UPT, UR10, UR5, UPT ;  /* 0x000000050a00728c */ /* 0x000fe4000bf04270 */
[----:B------:R-:W-:Y:S07]  /*70c0*/  UIADD3 UR10, UR10, -0x1, URZ ;  /* 0xffffffff0a0a7890 */ /* 0x000fee000fffe03f */
[----:B------:R-:W-:Y:S05]  /*70d0*/  @P0 IMAD.MOV.U32 R132, RZ, RZ, R210 ;  /* 0x000000ffff840224 */ /* 0x000fea00078e00d2 */
[----:B------:R-:W-:Y:S08]  /*70e0*/  SHFL.IDX PT, R133, R132, RZ, 0x1c1f ;  /* 0x001c1fff84857589 */ /* 0x000ff000000e0000 */
[----:B------:R1:W3:Y:S02]  /*70f0*/  SHFL.IDX PT, R0, R132, 0x1, 0x1c1f ;  /* 0x003c1f0084007f89 */ /* 0x0002e400000e0000 */
[----:B-1----:R-:W-:Y:S04]  /*7100*/  MOV R132, UR8 ;  /* 0x0000000800847c02 */ /* 0x002fe80008000f00 */
[----:B------:R-:W-:Y:S04]  /*7110*/  IADD3 R132, R132, UR7, -R208 ;  /* 0x0000000784847c10 */ /* 0x000fe8000fffe8d0 */
[----:B------:R-:W-:Y:S05]  /*7120*/  IADD3 R132, R132, -UR12, RZ ;  /* 0x8000000c84847c10 */ /* 0x000fea000fffe0ff */
[C---:B---3--:R-:W-:Y:S02]  /*7130*/  IMAD.IADD R0, R132.reuse, 0x1, R0 ;  /* 0x0000000184007824 */ /* 0x048fe400078e0200 */
[----:B------:R-:W-:Y:S03]  /*7140*/  IMAD.IADD R132, R132, 0x1, R133 ;  /* 0x0000000184847824 */ /* 0x000fe600078e0285 */
[C---:B------:R-:W-:Y:S02]  /*7150*/  ISETP.GT.AND P0, PT, R0.reuse, RZ, PT ;  /* 0x000000ff0000720c */ /* 0x040fe40003f04270 */
[----:B------:R-:W-:Y:S02]  /*7160*/  ISETP.GT.AND P1, PT, R0, 0x1, PT ;  /* 0x000000010000780c */ /* 0x000fe40003f24270 */
[----:B--2---:R-:W-:Y:S02]  /*7170*/  FSEL R134, R6, -INF , P0 ;  /* 0xff80000006867808 */ /* 0x004fe40000000000 */
[----:B------:R-:W-:Y:S02]  /*7180*/  ISETP.GT.AND P0, PT, R132, 0x1, PT ;  /* 0x000000018400780c */ /* 0x000fe40003f04270 */
[----:B------:R-:W-:Y:S02]  /*7190*/  FSEL R7, R7, -INF , P1 ;  /* 0xff80000007077808 */ /* 0x000fe40000800000 */
[----:B------:R-:W-:Y:S02]  /*71a0*/  ISETP.GT.AND P1, PT, R0, 0x8, PT ;  /* 0x000000080000780c */ /* 0x000fe40003f24270 */
[----:B------:R-:W-:Y:S02]  /*71b0*/  FSEL R5, R5, -INF , P0 ;  /* 0xff80000005057808 */ /* 0x000fe40000000000 */
[----:B------:R-:W-:Y:S02]  /*71c0*/  FSEL R10, R10, -INF , P1 ;  /* 0xff8000000a0a7808 */ /* 0x000fe40000800000 */
[----:B------:R-:W-:Y:S02]  /*71d0*/  ISETP.GT.AND P1, PT, R132, 0x9, PT ;  /* 0x000000098400780c */ /* 0x000fe40003f24270 */
[----:B------:R-:W-:Y:S02]  /*71e0*/  ISETP.GT.AND P0, PT, R0, 0x9, PT ;  /* 0x000000090000780c */ /* 0x000fe40003f04270 */
[----:B------:R-:W-:Y:S02]  /*71f0*/  ISETP.GT.AND P6, PT, R132, RZ, PT ;  /* 0x000000ff8400720c */ /* 0x000fe40003fc4270 */
[----:B------:R-:W-:Y:S02]  /*7200*/  FSEL R11, R11, -INF , P0 ;  /* 0xff8000000b0b7808 */ /* 0x000fe40000000000 */
[----:B------:R-:W-:Y:S02]  /*7210*/  FSEL R9, R9, -INF , P1 ;  /* 0xff80000009097808 */ /* 0x000fe40000800000 */
[C---:B------:R-:W-:Y:S02]  /*7220*/  ISETP.GT.AND P1, PT, R0.reuse, 0x11, PT ;  /* 0x000000110000780c */ /* 0x040fe40003f24270 */
[----:B------:R-:W-:Y:S02]  /*7230*/  ISETP.GT.AND P0, PT, R0, 0x10, PT ;  /* 0x000000100000780c */ /* 0x000fe40003f04270 */
[----:B------:R-:W-:Y:S02]  /*7240*/  FSEL R163, R15, -INF , P1 ;  /* 0xff8000000fa37808 */ /* 0x000fe40000800000 */
[----:B------:R-:W-:Y:S02]  /*7250*/  FSEL R6, R4, -INF , P6 ;  /* 0xff80000004067808 */ /* 0x000fe40003000000 */
[----:B------:R-:W-:Y:S02]  /*7260*/  ISETP.GT.AND P6, PT, R132, 0x8, PT ;  /* 0x000000088400780c */ /* 0x000fe40003fc4270 */
        /* <DEDUP_REMOVED lines=18> */
[----:B------:R-:W-:Y:S02]  /*7390*/  FSEL R22, R22, -INF , P0 ;  /* 0xff80000016167808 */ /* 0x000fe40000000000 */
[----:B------:R-:W-:Y:S02]  /*73a0*/  FSEL R16, R16, -INF , P6 ;  /* 0xff80000010107808 */ /* 0x000fe40003000000 */
[C---:B------:R-:W-:Y:S02]  /*73b0*/  ISETP.GT.AND P6, PT, R132.reuse, 0x20, PT ;  /* 0x000000208400780c */ /* 0x040fe40003fc4270 */
[----:B------:R-:W-:Y:S02]  /*73c0*/  ISETP.GT.AND P0, PT, R132, 0x21, PT ;  /* 0x000000218400780c */ /* 0x000fe40003f04270 */
[----:B------:R-:W-:Y:S02]  /*73d0*/  FMNMX.FTZ R4, R10, R4, !PT ;  /* 0x000000040a047209 */ /* 0x000fe40007810000 */
[----:B------:R-:W-:Y:S02]  /*73e0*/  ISETP.GT.AND P1, PT, R0, 0x28, PT ;  /* 0x000000280000780c */ /* 0x000fe40003f24270 */
[----:B------:R-:W-:Y:S02]  /*73f0*/  FSEL R20, R20, -INF , P6 ;  /* 0xff80000014147808 */ /* 0x000fe40003000000 */
[----:B------:R-:W-:Y:S02]  /*7400*/  FSEL R135, R21, -INF , P0 ;  /* 0xff80000015877808 */ /* 0x000fe40000000000 */
[----:B------:R-:W-:Y:S02]  /*7410*/  ISETP.GT.AND P0, PT, R0, 0x29, PT ;  /* 0x000000290000780c */ /* 0x000fe40003f04270 */
[----:B------:R-:W-:Y:S02]  /*7420*/  ISETP.GT.AND P6, PT, R132, 0x28, PT ;  /* 0x000000288400780c */ /* 0x000fe40003fc4270 */
[----:B------:R-:W-:Y:S02]  /*7430*/  FSEL R144, R26, -INF , P1 ;  /* 0xff8000001a907808 */ /* 0x000fe40000800000 */
[----:B------:R-:W-:Y:S02]  /*7440*/  ISETP.GT.AND P1, PT, R132, 0x29, PT ;  /* 0x000000298400780c */ /* 0x000fe40003f24270 */
[----:B------:R-:W-:Y:S02]  /*7450*/  FMNMX.FTZ R4, R11, R4, !PT ;  /* 0x000000040b047209 */ /* 0x000fe40007810000 */
[----:B------:R-:W-:Y:S02]  /*7460*/  FSEL R21, R27, -INF , P0 ;  /* 0xff8000001b157808 */ /* 0x000fe40000000000 */
[----:B------:R-:W-:Y:S01]  /*7470*/  FSEL R12, R24, -INF , P6 ;  /* 0xff800000180c7808 */ /* 0x000fe20003000000 */
[----:B------:R-:W-:Y:S01]  /*7480*/  IMAD.MOV.U32 R24, RZ, RZ, R17 ;  /* 0x000000ffff187224 */ /* 0x000fe200078e0011 */
[----:B------:R-:W-:Y:S01]  /*7490*/  FSEL R14, R25, -INF , P1 ;  /* 0xff800000190e7808 */ /* 0x000fe20000800000 */
[----:B------:R-:W-:Y:S01]  /*74a0*/  IMAD.MOV.U32 R25, RZ, RZ, R19 ;  /* 0x000000ffff197224 */ /* 0x000fe200078e0013 */
[C---:B------:R-:W-:Y:S02]  /*74b0*/  ISETP.GT.AND P1, PT, R0.reuse, 0x31, PT ;  /* 0x000000310000780c */ /* 0x040fe40003f24270 */
[----:B------:R-:W-:Y:S02]  /*74c0*/  ISETP.GT.AND P0, PT, R0, 0x30, PT ;  /* 0x000000300000780c */ /* 0x000fe40003f04270 */
[----:B------:R-:W-:Y:S02]  /*74d0*/  FMNMX.FTZ R4, R161, R4, !PT ;  /* 0x00000004a1047209 */ /* 0x000fe40007810000 */
[----:B------:R-:W-:Y:S02]  /*74e0*/  FSEL R133, R30, -INF , P0 ;  /* 0xff8000001e857808 */ /* 0x000fe40000000000 */
[----:B------:R-:W-:Y:S02]  /*74f0*/  MOV R30, R22 ;  /* 0x00000016001e7202 */ /* 0x000fe40000000f00 */
[----:B------:R-:W-:Y:S02]  /*7500*/  FSEL R22, R31, -INF , P1 ;  /* 0xff8000001f167808 */ /* 0x000fe40000800000 */
[----:B------:R-:W-:Y:S02]  /*7510*/  MOV R31, R12 ;  /* 0x0000000c001f7202 */ /* 0x000fe40000000f00 */
        /* <DEDUP_REMOVED lines=10> */
[----:B------:R-:W-:Y:S01]  /*75c0*/  FSEL R19, R35, -INF , P0 ;  /* 0xff80000023137808 */ /* 0x000fe20000000000 */
[----:B------:R-:W-:Y:S01]  /*75d0*/  IMAD.MOV.U32 R35, RZ, RZ, R144 ;  /* 0x000000ffff237224 */ /* 0x000fe200078e0090 */
        /* <DEDUP_REMOVED lines=8> */
[----:B------:R-:W-:Y:S02]  /*7660*/  ISETP.GT.AND P1, PT, R0, 0x38, PT ;  /* 0x000000380000780c */ /* 0x000fe40003f24270 */
[----:B------:R-:W-:Y:S02]  /*7670*/  FMNMX.FTZ R4, R26, R4, !PT ;  /* 0x000000041a047209 */ /* 0x000fe40007810000 */
[----:B------:R-:W-:Y:S02]  /*7680*/  ISETP.GT.AND P6, PT, R132, 0x30, PT ;  /* 0x000000308400780c */ /* 0x000fe40003fc4270 */
[----:B------:R-:W-:Y:S02]  /*7690*/  FMNMX.FTZ R12, R22, R12, !PT ;  /* 0x0000000c160c7209 */ /* 0x000fe40007810000 */
[----:B------:R-:W-:Y:S02]  /*76a0*/  FSEL R34, R34, -INF , P1 ;  /* 0xff80000022227808 */ /* 0x000fe40000800000 */
[----:B------:R-:W-:Y:S02]  /*76b0*/  FMNMX.FTZ R4, R24, R4, !PT ;  /* 0x0000000418047209 */ /* 0x000fe40007810000 */
[----:B------:R-:W-:Y:S02]  /*76c0*/  ISETP.GT.AND P1, PT, R132, 0x39, PT ;  /* 0x000000398400780c */ /* 0x000fe40003f24270 */
[----:B------:R-:W-:Y:S01]  /*76d0*/  FSEL R16, R28, -INF , P6 ;  /* 0xff8000001c107808 */ /* 0x000fe20003000000 */
[----:B------:R-:W-:Y:S01]  /*76e0*/  IMAD.MOV.U32 R28, RZ, RZ, R135 ;  /* 0x000000ffff1c7224 */ /* 0x000fe200078e0087 */
[----:B------:R-:W-:Y:S02]  /*76f0*/  ISETP.GT.AND P6, PT, R132, 0x38, PT ;  /* 0x000000388400780c */ /* 0x000fe40003fc4270 */
[----:B------:R-:W-:Y:S02]  /*7700*/  FMNMX.FTZ R4, R20, R4, !PT ;  /* 0x0000000414047209 */ /* 0x000fe40007810000 */
[----:B------:R-:W-:Y:S02]  /*7710*/  FSEL R33, R33, -INF , P1 ;  /* 0xff80000021217808 */ /* 0x000fe40000800000 */
[----:B------:R-:W-:Y:S02]  /*7720*/  ISETP.GT.AND P1, PT, R0, 0x40, PT ;  /* 0x000000400000780c */ /* 0x000fe40003f24270 */
[----:B------:R-:W-:Y:S02]  /*7730*/  FMNMX.FTZ R12, R34, R12, !PT ;  /* 0x0000000c220c7209 */ /* 0x000fe40007810000 */
[----:B------:R-:W-:Y:S01]  /*7740*/  FSEL R13, R32, -INF , P6 ;  /* 0xff800000200d7808 */ /* 0x000fe20003000000 */
[----:B------:R-:W-:Y:S01]  /*7750*/  IMAD.MOV.U32 R32, RZ, RZ, R14 ;  /* 0x000000ffff207224 */ /* 0x000fe200078e000e */
[----:B------:R-:W-:Y:S02]  /*7760*/  ISETP.GT.AND P6, PT, R132, 0x40, PT ;  /* 0x000000408400780c */ /* 0x000fe40003fc4270 */
[----:B------:R-:W-:Y:S02]  /*7770*/  FSEL R38, R38, -INF , P1 ;  /* 0xff80000026267808 */ /* 0x000fe40000800000 */
[----:B------:R-:W-:Y:S02]  /*7780*/  FMNMX.FTZ R4, R28, R4, !PT ;  /* 0x000000041c047209 */ /* 0x000fe40007810000 */
[----:B------:R-:W-:Y:S02]  /*7790*/  ISETP.GT.AND P0, PT, R0, 0x41, PT ;  /* 0x000000410000780c */ /* 0x000fe40003f04270 */
[----:B------:R-:W-:Y:S02]  /*77a0*/  ISETP.GT.AND P1, PT, R132, 0x41, PT ;  /* 0x000000418400780c */ /* 0x000fe40003f24270 */
[----:B------:R-:W-:Y:S02]  /*77b0*/  FMNMX.FTZ R12, R19, R12, !PT ;  /* 0x0000000c130c7209 */ /* 0x000fe40007810000 */
[----:B------:R-:W-:Y:S02]  /*77c0*/  FSEL R36, R36, -INF , P6 ;  /* 0xff80000024247808 */ /* 0x000fe40003000000 */
[----:B------:R-:W-:Y:S02]  /*77d0*/  ISETP.GT.AND P6, PT, R132, 0x48, PT ;  /* 0x000000488400780c */ /* 0x000fe40003fc4270 */
[----:B------:R-:W-:Y:S02]  /*77e0*/  FSEL R17, R39, -INF , P0 ;  /* 0xff80000027117808 */ /* 0x000fe40000000000 */
[----:B------:R-:W-:Y:S02]  /*77f0*/  FSEL R37, R37, -INF , P1 ;  /* 0xff80000025257808 */ /* 0x000fe40000800000 */
[----:B------:R-:W-:Y:S02]  /*7800*/  FMNMX.FTZ R4, R31, R4, !PT ;  /* 0x000000041f047209 */ /* 0x000fe40007810000 */
[----:B------:R-:W-:Y:S02]  /*7810*/  FMNMX.FTZ R12, R38, R12, !PT ;  /* 0x0000000c260c7209 */ /* 0x000fe40007810000 */
[----:B------:R-:W-:Y:S02]  /*7820*/  ISETP.GT.AND P1, PT, R0, 0x48, PT ;  /* 0x000000480000780c */ /* 0x000fe40003f24270 */
[----:B------:R-:W-:Y:S02]  /*7830*/  FSEL R14, R40, -INF , P6 ;  /* 0xff800000280e7808 */ /* 0x000fe40003000000 */
[----:B------:R-:W-:Y:S02]  /*7840*/  ISETP.GT.AND P6, PT, R132, 0x50, PT ;  /* 0x000000508400780c */ /* 0x000fe40003fc4270 */
        /* <DEDUP_REMOVED lines=12> */
[----:B------:R-:W-:Y:S01]  /*7910*/  FSEL R195, R48, -INF , P6 ;  /* 0xff80000030c37808 */ /* 0x000fe20003000000 */
[----:B------:R-:W-:Y:S01]  /*7920*/  IMAD.MOV.U32 R48, RZ, RZ, R13 ;  /* 0x000000ffff307224 */ /* 0x000fe200078e000d */
[----:B------:R-:W-:Y:S02]  /*7930*/  FSEL R250, R46, -INF , P1 ;  /* 0xff8000002efa7808 */ /* 0x000fe40000800000 */
[----:B------:R-:W-:Y:S02]  /*7940*/  FMNMX.FTZ R12, R29, R12, !PT ;  /* 0x0000000c1d0c7209 */ /* 0x000fe40007810000 */
[----:B------:R-:W-:Y:S02]  /*7950*/  ISETP.GT.AND P0, PT, R0, 0x51, PT ;  /* 0x000000510000780c */ /* 0x000fe40003f04270 */
[----:B------:R-:W-:Y:S02]  /*7960*/  ISETP.GT.AND P1, PT, R132, 0x51, PT ;  /* 0x000000518400780c */ /* 0x000fe40003f24270 */
[----:B------:R-:W-:Y:S02]  /*7970*/  FMNMX.FTZ R4, R27, R4, !PT ;  /* 0x000000041b047209 */ /* 0x000fe40007810000 */
[----:B------:R-:W-:Y:S02]  /*7980*/  FSEL R194, R47, -INF , P0 ;  /* 0xff8000002fc27808 */ /* 0x000fe40000000000 */
[----:B------:R-:W-:Y:S02]  /*7990*/  FSEL R251, R45, -INF , P1 ;  /* 0xff8000002dfb7808 */ /* 0x000fe40000800000 */
[----:B------:R-:W-:Y:S01]  /*79a0*/  FMNMX.FTZ R13, R250, R12, !PT ;  /* 0x0000000cfa0d7209 */ /* 0x000fe20007810000 */
[----:B------:R-:W-:Y:S01]  /*79b0*/  LDSM.16.MT88.4 R44, [R232+0x4100] ;  /* 0x00410000e82c783b */ /* 0x000fe20000004200 */
[----:B------:R-:W-:Y:S02]  /*79c0*/  FMNMX.FTZ R4, R48, R4, !PT ;  /* 0x0000000430047209 */ /* 0x000fe40007810000 */
[----:B------:R-:W-:Y:S02]  /*79d0*/  ISETP.GT.AND P1, PT, R0, 0x58, PT ;  /* 0x000000580000780c */ /* 0x000fe40003f24270 */
[----:B------:R-:W-:Y:S02]  /*79e0*/  FMNMX.FTZ R12, R33, R4, !PT ;  /* 0x00000004210c7209 */ /* 0x000fe40007810000 */
[----:B------:R-:W-:Y:S02]  /*79f0*/  FMNMX.FTZ R4, R194, R13, !PT ;  /* 0x0000000dc2047209 */ /* 0x000fe40007810000 */
[----:B------:R-:W-:Y:S02]  /*7a00*/  ISETP.GT.AND P0, PT, R0, 0x59, PT ;  /* 0x000000590000780c */ /* 0x000fe40003f04270 */
[----:B------:R-:W-:Y:S01]  /*7a10*/  FSEL R192, R50, -INF , P1 ;  /* 0xff80000032c07808 */ /* 0x000fe20000800000 */
[----:B------:R-:W-:Y:S01]  /*7a20*/  IMAD.MOV.U32 R50, RZ, RZ, R133 ;  /* 0x000000ffff327224 */ /* 0x000fe200078e0085 */
[----:B------:R-:W-:Y:S02]  /*7a30*/  FMNMX.FTZ R12, R36, R12, !PT ;  /* 0x0000000c240c7209 */ /* 0x000fe40007810000 */
[----:B------:R-:W-:Y:S01]  /*7a40*/  FSEL R183, R51, -INF , P0 ;  /* 0xff80000033b77808 */ /* 0x000fe20000000000 */
[----:B------:R-:W-:Y:S01]  /*7a50*/  IMAD.MOV.U32 R51, RZ, RZ, R22 ;  /* 0x000000ffff337224 */ /* 0x000fe200078e0016 */
[----:B------:R-:W-:Y:S02]  /*7a60*/  ISETP.GT.AND P0, PT, R0, 0x60, PT ;  /* 0x000000600000780c */ /* 0x000fe40003f04270 */
[----:B------:R-:W-:Y:S02]  /*7a70*/  FMNMX.FTZ R4, R192, R4, !PT ;  /* 0x00000004c0047209 */ /* 0x000fe40007810000 */
[----:B------:R-:W-:Y:S02]  /*7a80*/  FSEL R180, R54, -INF , P0 ;  /* 0xff80000036b47808 */ /* 0x000fe40000000000 */
[----:B------:R-:W-:Y:S02]  /*7a90*/  FMNMX.FTZ R12, R37, R12, !PT ;  /* 0x0000000c250c7209 */ /* 0x000fe40007810000 */
[----:B------:R-:W-:Y:S02]  /*7aa0*/  ISETP.GT.AND P6, PT, R0, 0x61, PT ;  /* 0x000000610000780c */ /* 0x000fe40003fc4270 */
[----:B------:R-:W-:Y:S02]  /*7ab0*/  ISETP.GT.AND P1, PT, R132, 0x59, PT ;  /* 0x000000598400780c */ /* 0x000fe40003f24270 */
[----:B------:R-:W-:Y:S02]  /*7ac0*/  ISETP.GT.AND P0, PT, R0, 0x69, PT ;  /* 0x000000690000780c */ /* 0x000fe40003f04270 */
[----:B------:R-:W-:Y:S02]  /*7ad0*/  FMNMX.FTZ R4, R183, R4, !PT ;  /* 0x00000004b7047209 */ /* 0x000fe40007810000 */
[----:B------:R-:W-:Y:S02]  /*7ae0*/  FSEL R170, R55, -INF , P6 ;  /* 0xff80000037aa7808 */ /* 0x000fe40003000000 */
[----:B------:R-:W-:Y:S02]  /*7af0*/  FMNMX.FTZ R12, R14, R12, !PT ;  /* 0x0000000c0e0c7209 */ /* 0x000fe40007810000 */
[----:B------:R-:W-:Y:S02]  /*7b00*/  FSEL R193, R49, -INF , P1 ;  /* 0xff80000031c17808 */ /* 0x000fe40000800000 */
[----:B------:R-:W-:Y:S02]  /*7b10*/  ISETP.GT.AND P1, PT, R0, 0x68, PT ;  /* 0x000000680000780c */ /* 0x000fe40003f24270 */
[----:B------:R-:W-:Y:S02]  /*7b20*/  FSEL R167, R59, -INF , P0 ;  /* 0xff8000003ba77808 */ /* 0x000fe40000000000 */
[----:B------:R-:W-:Y:S02]  /*7b30*/  MOV R59, R41 ;  /* 0x00000029003b7202 */ /* 0x000fe40000000f00 */
[----:B------:R-:W-:Y:S02]  /*7b40*/  FMNMX.FTZ R4, R180, R4, !PT ;  /* 0x00000004b4047209 */ /* 0x000fe40007810000 */
[----:B------:R-:W-:Y:S01]  /*7b50*/  FSEL R168, R58, -INF , P1 ;  /* 0xff8000003aa87808 */ /* 0x000fe20000800000 */
[----:B------:R-:W-:Y:S01]  /*7b60*/  IMAD.MOV.U32 R58, RZ, RZ, R19 ;  /* 0x000000ffff3a7224 */ /* 0x000fe200078e0013 */
[----:B------:R-:W-:Y:S02]  /*7b70*/  FMNMX.FTZ R12, R59, R12, !PT ;  /* 0x0000000c3b0c7209 */ /* 0x000fe40007810000 */
[----:B------:R-:W-:Y:S02]  /*7b80*/  FMNMX.FTZ R4, R170, R4, !PT ;  /* 0x00000004aa047209 */ /* 0x000fe40007810000 */
[----:B------:R-:W-:Y:S02]  /*7b90*/  ISETP.GT.AND P6, PT, R0, 0x70, PT ;  /* 0x000000700000780c */ /* 0x000fe40003fc4270 */
[----:B------:R-:W-:Y:S02]  /*7ba0*/  FMNMX.FTZ R12, R252, R12, !PT ;  /* 0x0000000cfc0c7209 */ /* 0x000fe40007810000 */
[----:B------:R-:W-:Y:S02]  /*7bb0*/  FMNMX.FTZ R4, R168, R4, !PT ;  /* 0x00000004a8047209 */ /* 0x000fe40007810000 */
[----:B------:R-:W-:Y:S02]  /*7bc0*/  FSEL R164, R62, -INF , P6 ;  /* 0xff8000003ea47808 */ /* 0x000fe40003000000 */
[----:B------:R-:W-:Y:S02]  /*7bd0*/  ISETP.GT.AND P1, PT, R0, 0x71, PT ;  /* 0x000000710000780c */ /* 0x000fe40003f24270 */
[----:B------:R-:W-:Y:S02]  /*7be0*/  ISETP.GT.AND P0, PT, R132, 0x60, PT ;  /* 0x000000608400780c */ /* 0x000fe40003f04270 */
[----:B------:R-:W-:Y:S02]  /*7bf0*/  FMNMX.FTZ R12, R251, R12, !PT ;  /* 0x0000000cfb0c7209 */ /* 0x000fe40007810000 */
[----:B------:R-:W-:Y:S02]  /*7c00*/  FMNMX.FTZ R4, R167, R4, !PT ;  /* 0x00000004a7047209 */ /* 0x000fe40007810000 */
[----:B------:R-:W-:Y:S02]  /*7c10*/  FSEL R160, R63, -INF , P1 ;  /* 0xff8000003fa07808 */ /* 0x000fe40000800000 */
[----:B------:R-:W-:Y:S02]  /*7c20*/  FSEL R182, R52, -INF , P0 ;  /* 0xff80000034b67808 */ /* 0x000fe40000000000 */
[C---:B------:R-:W-:Y:S02]  /*7c30*/  ISETP.GT.AND P1, PT, R0.reuse, 0x78, PT ;  /* 0x000000780000780c */ /* 0x040fe40003f24270 */
[----:B------:R-:W-:Y:S02]  /*7c40*/  ISETP.GT.AND P0, PT, R0, 0x79, PT ;  /* 0x000000790000780c */ /* 0x000fe40003f04270 */
[----:B------:R-:W-:Y:S02]  /*7c50*/  FMNMX.FTZ R0, R195, R12, !PT ;  /* 0x0000000cc3007209 */ /* 0x000fe40007810000 */
[----:B------:R-:W-:Y:S02]  /*7c60*/  FMNMX.FTZ R4, R164, R4, !PT ;  /* 0x00000004a4047209 */ /* 0x000fe40007810000 */
        /* <DEDUP_REMOVED lines=8> */
[----:B------:R-:W-:Y:S01]  /*7cf0*/  ISETP.GT.AND P1, PT, R132, 0x68, PT ;  /* 0x000000688400780c */ /* 0x000fe20003f24270 */
[----:B------:R-:W-:Y:S01]  /*7d00*/  LDSM.16.MT88.4 R52, [R230+0x4100] ;  /* 0x00410000e634783b */ /* 0x000fe20000004200 */
[----:B------:R-:W-:Y:S02]  /*7d10*/  FMNMX.FTZ R4, R133, R0, !PT ;  /* 0x0000000085047209 */ /* 0x000fe40007810000 */
[----:B------:R-:W-:Y:S01]  /*7d20*/  FSEL R171, R56, -INF , P1 ;  /* 0xff80000038ab7808 */ /* 0x000fe20000800000 */
[----:B------:R-:W-:Y:S01]  /*7d30*/  IMAD.MOV.U32 R56, RZ, RZ, R15 ;  /* 0x000000ffff387224 */ /* 0x000fe200078e000f */
[C---:B------:R-:W-:Y:S02]  /*7d40*/  ISETP.GT.AND P0, PT, R132.reuse, 0x69, PT ;  /* 0x000000698400780c */ /* 0x040fe40003f04270 */
[----:B------:R-:W-:Y:S01]  /*7d50*/  FMNMX.FTZ R12, R181, R12, !PT ;  /* 0x0000000cb50c7209 */ /* 0x000fe20007810000 */
[----:B------:R-:W1:Y:S01]  /*7d60*/  SHFL.BFLY PT, R0, R4, 0x2, 0x1f ;  /* 0x0c401f0004007f89 */ /* 0x000e6200000e0000 */
[----:B------:R-:W-:Y:S01]  /*7d70*/  FSEL R169, R57, -INF , P0 ;  /* 0xff80000039a97808 */ /* 0x000fe20000000000 */
[----:B------:R-:W-:Y:S01]  /*7d80*/  IMAD.MOV.U32 R57, RZ, RZ, R14 ;  /* 0x000000ffff397224 */ /* 0x000fe200078e000e */
[----:B------:R-:W-:Y:S02]  /*7d90*/  ISETP.GT.AND P1, PT, R132, 0x70, PT ;  /* 0x000000708400780c */ /* 0x000fe40003f24270 */
[----:B------:R-:W-:Y:S02]  /*7da0*/  FMNMX.FTZ R12, R171, R12, !PT ;  /* 0x0000000cab0c7209 */ /* 0x000fe40007810000 */
[----:B------:R-:W-:Y:S02]  /*7db0*/  FSEL R165, R60, -INF , P1 ;  /* 0xff8000003ca57808 */ /* 0x000fe40000800000 */
[C---:B------:R-:W-:Y:S02]  /*7dc0*/  ISETP.GT.AND P0, PT, R132.reuse, 0x71, PT ;  /* 0x000000718400780c */ /* 0x040fe40003f04270 */
[----:B------:R-:W-:Y:S02]  /*7dd0*/  FMNMX.FTZ R12, R169, R12, !PT ;  /* 0x0000000ca90c7209 */ /* 0x000fe40007810000 */
[----:B------:R-:W-:Y:S02]  /*7de0*/  FSEL R166, R61, -INF , P0 ;  /* 0xff8000003da67808 */ /* 0x000fe40000000000 */
[----:B------:R-:W-:Y:S01]  /*7df0*/  ISETP.GT.AND P1, PT, R132, 0x78, PT ;  /* 0x000000788400780c */ /* 0x000fe20003f24270 */
[----:B------:R-:W-:Y:S01]  /*7e00*/  LDSM.16.MT88.4 R60, [R229+0x4100] ;  /* 0x00410000e53c783b */ /* 0x000fe20000004200 */
[----:B------:R-:W-:Y:S02]  /*7e10*/  FMNMX.FTZ R12, R165, R12, !PT ;  /* 0x0000000ca50c7209 */ /* 0x000fe40007810000 */
[----:B------:R-:W-:Y:S02]  /*7e20*/  FSEL R162, R64, -INF , P1 ;  /* 0xff80000040a27808 */ /* 0x000fe40000800000 */
[----:B------:R-:W-:Y:S02]  /*7e30*/  ISETP.GT.AND P0, PT, R132, 0x79, PT ;  /* 0x000000798400780c */ /* 0x000fe40003f04270 */
[----:B------:R-:W-:Y:S02]  /*7e40*/  FMNMX.FTZ R12, R166, R12, !PT ;  /* 0x0000000ca60c7209 */ /* 0x000fe40007810000 */
[----:B------:R-:W-:Y:S01]  /*7e50*/  FSEL R157, R65, -INF , P0 ;  /* 0xff800000419d7808 */ /* 0x000fe20000000000 */
[----:B------:R-:W-:Y:S01]  /*7e60*/  IMAD.MOV.U32 R65, RZ, RZ, R20 ;  /* 0x000000ffff417224 */ /* 0x000fe200078e0014 */
[----:B------:R-:W-:Y:S02]  /*7e70*/  FMNMX.FTZ R12, R162, R12, !PT ;  /* 0x0000000ca20c7209 */ /* 0x000fe40007810000 */
[----:B-1----:R-:W-:Y:S02]  /*7e80*/  FMNMX.FTZ R4, R4, R0, !PT ;  /* 0x0000000004047209 */ /* 0x002fe40007810000 */
[----:B------:R-:W-:Y:S02]  /*7e90*/  FMNMX.FTZ R12, R157, R12, !PT ;  /* 0x0000000c9d0c7209 */ /* 0x000fe40007810000 */
[----:B------:R-:W-:Y:S01]  /*7ea0*/  MOV R49, R21 ;  /* 0x0000001500317202 */ /* 0x000fe20000000f00 */
[----:B------:R-:W1:Y:S01]  /*7eb0*/  SHFL.BFLY PT, R0, R4, 0x1, 0x1f ;  /* 0x0c201f0004007f89 */ /* 0x000e6200000e0000 */
[----:B------:R-:W-:Y:S02]  /*7ec0*/  MOV R64, R23 ;  /* 0x0000001700407202 */ /* 0x000fe40000000f00 */
[----:B------:R-:W-:Y:S02]  /*7ed0*/  MOV R66, R17 ;  /* 0x0000001100427202 */ /* 0x000fe40000000f00 */
[----:B------:R-:W-:Y:S03]  /*7ee0*/  MOV R67, R27 ;  /* 0x0000001b00437202 */ /* 0x000fe60000000f00 */
[----:B------:R-:W2:Y:S08]  /*7ef0*/  SHFL.BFLY PT, R13, R12, 0x2, 0x1f ;  /* 0x0c401f000c0d7f89 */ /* 0x000eb000000e0000 */
[----:B------:R-:W-:Y:S01]  /*7f00*/  LDSM.16.MT88.4 R20, [R230+0x100] ;  /* 0x00010000e614783b */ /* 0x000fe20000004200 */
[----:B-1----:R-:W-:Y:S04]  /*7f10*/  FMNMX.FTZ R132, R0, R4, !PT ;  /* 0x0000000400847209 */ /* 0x002fe80007810000 */
[C---:B------:R-:W-:Y:S01]  /*7f20*/  FSETP.NEU.FTZ.AND P1, PT, R132.reuse, -INF , PT ;  /* 0xff8000008400780b */ /* 0x040fe20003f3d000 */
[----:B------:R-:W-:Y:S01]  /*7f30*/  FMUL.FTZ R155, R132, c[0x0][0x2d0] ;  /* 0x0000b400849b7a20 */ /* 0x000fe20000410000 */
[----:B--2---:R-:W-:Y:S04]  /*7f40*/  FMNMX.FTZ R12, R13, R12, !PT ;  /* 0x0000000c0d0c7209 */ /* 0x004fe80007810000 */
[----:B------:R-:W-:Y:S01]  /*7f50*/  FSEL R155, R155, RZ, P1 ;  /* 0x000000ff9b9b7208 */ /* 0x000fe20000800000 */
[----:B------:R-:W1:Y:S04]  /*7f60*/  SHFL.BFLY PT, R0, R12, 0x1, 0x1f ;  /* 0x0c201f000c007f89 */ /* 0x000e6800000e0000 */
        /* <DEDUP_REMOVED lines=14> */
[--C-:B------:R-:W-:Y:S01]  /*8050*/  FFMA.FTZ R170, R170, c[0x0][0x2d0], -R155.reuse ;  /* 0x0000b400aaaa7a23 */ /* 0x100fe2000001089b */
[----:B------:R-:W1:Y:S01]  /*8060*/  LDSM.16.MT88.4 R12, [R232+0x100] ;  /* 0x00010000e80c783b */ /* 0x000e620000004200 */
        /* <DEDUP_REMOVED lines=9> */
[----:B------:R-:W-:Y:S01]  /*8100*/  PLOP3.LUT P0, PT, PT, PT, UP0, 0x80, 0x0 ;  /* 0x000000000000781c */ /* 0x000fe20003f0f008 */
[----:B------:R-:W-:Y:S01]  /*8110*/  FADD.FTZ R3, -R4, R3 ;  /* 0x0000000304037221 */ /* 0x000fe20000010100 */
[----:B------:R-:W-:Y:S01]  /*8120*/  FSEL R4, R132, RZ, P1 ;  /* 0x000000ff84047208 */ /* 0x000fe20000800000 */
[--C-:B------:R-:W-:Y:S01]  /*8130*/  FFMA.FTZ R152, R6, c[0x0][0x2d0], -R159.reuse ;  /* 0x0000b40006987a23 */ /* 0x100fe2000001089f */
[----:B------:R-:W3:Y:S01]  /*8140*/  MUFU.EX2 R134, R134 ;  /* 0x0000008600867308 */ /* 0x000ee20000000800 */
[--C-:B------:R-:W-:Y:S02]  /*8150*/  FFMA.FTZ R151, R5, c[0x0][0x2d0], -R159.reuse ;  /* 0x0000b40005977a23 */ /* 0x100fe4000001089f */
[----:B------:R-:W-:Y:S01]  /*8160*/  FADD.FTZ R2, -R4, R2 ;  /* 0x0000000204027221 */ /* 0x000fe20000010100 */
[----:B--2---:R-:W-:Y:S01]  /*8170*/  F2FP.BF16.PACK_AB R145, R148, R153 ;  /* 0x000000999491723e */ /* 0x004fe200000010ff */
[--C-:B------:R-:W-:Y:S02]  /*8180*/  FFMA.FTZ R150, R8, c[0x0][0x2d0], -R159.reuse ;  /* 0x0000b40008967a23 */ /* 0x100fe4000001089f */
[--C-:B------:R-:W-:Y:S02]  /*8190*/  FFMA.FTZ R149, R9, c[0x0][0x2d0], -R159.reuse ;  /* 0x0000b40009957a23 */ /* 0x100fe4000001089f */
[----:B------:R-:W-:Y:S01]  /*81a0*/  FMUL.FTZ R3, R3, c[0x0][0x2d0] ;  /* 0x0000b40003037a20 */ /* 0x000fe20000410000 */
[----:B------:R-:W-:Y:S01]  /*81b0*/  MUFU.EX2 R152, R152 ;  /* 0x0000009800987308 */ /* 0x000fe20000000800 */
[----:B------:R-:W-:Y:S02]  /*81c0*/  FMUL.FTZ R2, R2, c[0x0][0x2d0] ;  /* 0x0000b40002027a20 */ /* 0x000fe40000410000 */
[--C-:B------:R-:W-:Y:S02]  /*81d0*/  FFMA.FTZ R154, R154, c[0x0][0x2d0], -R159.reuse ;  /* 0x0000b4009a9a7a23 */ /* 0x100fe4000001089f */
[--C-:B------:R-:W-:Y:S02]  /*81e0*/  FFMA.FTZ R158, R158, c[0x0][0x2d0], -R159.reuse ;  /* 0x0000b4009e9e7a23 */ /* 0x100fe4000001089f */
[--C-:B------:R-:W-:Y:S02]  /*81f0*/  FFMA.FTZ R252, R252, c[0x0][0x2d0], -R159.reuse ;  /* 0x0000b400fcfc7a23 */ /* 0x100fe4000001089f */
[--C-:B------:R-:W-:Y:S01]  /*8200*/  FFMA.FTZ R251, R251, c[0x0][0x2d0], -R159.reuse ;  /* 0x0000b400fbfb7a23 */ /* 0x100fe2000001089f */
[----:B------:R-:W2:Y:S01]  /*8210*/  MUFU.EX2 R3, R3 ;  /* 0x0000000300037308 */ /* 0x000ea20000000800 */
[--C-:B------:R-:W-:Y:S02]  /*8220*/  FFMA.FTZ R195, R195, c[0x0][0x2d0], -R159.reuse ;  /* 0x0000b400c3c37a23 */ /* 0x100fe4000001089f */
[--C-:B------:R-:W-:Y:S01]  /*8230*/  FFMA.FTZ R193, R193, c[0x0][0x2d0], -R159.reuse ;  /* 0x0000b400c1c17a23 */ /* 0x100fe2000001089f */
[----:B---3--:R-:W-:Y:S01]  /*8240*/  F2FP.BF16.PACK_AB R147, R134, R135 ;  /* 0x000000878693723e */ /* 0x008fe200000010ff */
[--C-:B------:R-:W-:Y:S02]  /*8250*/  FFMA.FTZ R182, R182, c[0x0][0x2d0], -R159.reuse ;  /* 0x0000b400b6b67a23 */ /* 0x100fe4000001089f */
[--C-:B------:R-:W-:Y:S02]  /*8260*/  FFMA.FTZ R181, R181, c[0x0][0x2d0], -R159.reuse ;  /* 0x0000b400b5b57a23 */ /* 0x100fe4000001089f */
[--C-:B------:R-:W-:Y:S01]  /*8270*/  FFMA.FTZ R171, R171, c[0x0][0x2d0], -R159.reuse ;  /* 0x0000b400abab7a23 */ /* 0x100fe2000001089f */
[----:B------:R-:W3:Y:S01]  /*8280*/  MUFU.EX2 R151, R151 ;  /* 0x0000009700977308 */ /* 0x000ee20000000800 */
[--C-:B------:R-:W-:Y:S02]  /*8290*/  FFMA.FTZ R169, R169, c[0x0][0x2d0], -R159.reuse ;  /* 0x0000b400a9a97a23 */ /* 0x100fe4000001089f */
[--C-:B------:R-:W-:Y:S02]  /*82a0*/  FFMA.FTZ R165, R165, c[0x0][0x2d0], -R159.reuse ;  /* 0x0000b400a5a57a23 */ /* 0x100fe4000001089f */
[--C-:B------:R-:W-:Y:S02]  /*82b0*/  FFMA.FTZ R166, R166, c[0x0][0x2d0], -R159.reuse ;  /* 0x0000b400a6a67a23 */ /* 0x100fe4000001089f */
[----:B------:R-:W-:Y:S02]  /*82c0*/  FFMA.FTZ R162, R162, c[0x0][0x2d0], -R159 ;  /* 0x0000b400a2a27a23 */ /* 0x000fe4000001089f */
[----:B------:R-:W-:Y:S01]  /*82d0*/  FFMA.FTZ R156, R156, c[0x0][0x2d0], -R155 ;  /* 0x0000b4009c9c7a23 */ /* 0x000fe2000001089b */
[----:B------:R-:W4:Y:S01]  /*82e0*/  MUFU.EX2 R150, R150 ;  /* 0x0000009600967308 */ /* 0x000f220000000800 */
[C---:B--2---:R-:W-:Y:S02]  /*82f0*/  FMUL.FTZ R4, R3.reuse, R128 ;  /* 0x0000008003047220 */ /* 0x044fe40000410000 */
[C---:B------:R-:W-:Y:S01]  /*8300*/  FMUL.FTZ R5, R3.reuse, R129 ;  /* 0x0000008103057220 */ /* 0x040fe20000410000 */
[----:B------:R-:W-:Y:S01]  /*8310*/  MOV R129, R28 ;  /* 0x0000001c00817202 */ /* 0x000fe20000000f00 */
[C---:B------:R-:W-:Y:S01]  /*8320*/  FMUL.FTZ R8, R3.reuse, R124 ;  /* 0x0000007c03087220 */ /* 0x040fe20000410000 */
[----:B------:R-:W-:Y:S04]  /*8330*/  MOV R124, R32 ;  /* 0x00000020007c7202 */ /* 0x000fe80000000f00 */
[----:B------:R-:W2:Y:S01]  /*8340*/  MUFU.EX2 R149, R149 ;  /* 0x0000009500957308 */ /* 0x000ea20000000800 */
[----:B------:R-:W-:Y:S01]  /*8350*/  FMUL.FTZ R9, R3, R125 ;  /* 0x0000007d03097220 */ /* 0x000fe20000410000 */
[----:B------:R-:W-:Y:S01]  /*8360*/  MOV R125, R38 ;  /* 0x00000026007d7202 */ /* 0x000fe20000000f00 */
[----:B------:R-:W-:Y:S01]  /*8370*/  IMAD.MOV.U32 R128, RZ, RZ, R29 ;  /* 0x000000ffff807224 */ /* 0x000fe200078e001d */
[----:B---3--:R-:W-:Y:S01]  /*8380*/  F2FP.BF16.PACK_AB R144, R151, R152 ;  /* 0x000000989790723e */ /* 0x008fe200000010ff */
[C---:B------:R-:W-:Y:S02]  /*8390*/  FMUL.FTZ R17, R3.reuse, R73 ;  /* 0x0000004903117220 */ /* 0x040fe40000410000 */
[----:B------:R-:W-:Y:S02]  /*83a0*/  IMAD.MOV.U32 R73, RZ, RZ, R18 ;  /* 0x000000ffff497224 */ /* 0x000fe400078e0012 */
[C---:B------:R-:W-:Y:S01]  /*83b0*/  FMUL.FTZ R32, R3.reuse, R88 ;  /* 0x0000005803207220 */ /* 0x040fe20000410000 */
[----:B------:R-:W3:Y:S01]  /*83c0*/  MUFU.EX2 R2, R2 ;  /* 0x0000000200027308 */ /* 0x000ee20000000800 */
[C---:B------:R-:W-:Y:S02]  /*83d0*/  FMUL.FTZ R40, R3.reuse, R96 ;  /* 0x0000006003287220 */ /* 0x040fe40000410000 */
[C---:B------:R-:W-:Y:S02]  /*83e0*/  FMUL.FTZ R41, R3.reuse, R97 ;  /* 0x0000006103297220 */ /* 0x040fe40000410000 */
[----:B------:R-:W-:Y:S04]  /*83f0*/  FFMA.FTZ R152, R3, R245, R152 ;  /* 0x000000f503987223 */ /* 0x000fe80000010098 */
[----:B------:R-:W-:Y:S01]  /*8400*/  FADD.FTZ R152, R151, R152 ;  /* 0x0000009897987221 */ /* 0x000fe20000010000 */
[----:B------:R-:W-:Y:S03]  /*8410*/  MUFU.EX2 R154, R154 ;  /* 0x0000009a009a7308 */ /* 0x000fe60000000800 */
[----:B----4-:R-:W-:Y:S01]  /*8420*/  FADD.FTZ R152, R150, R152 ;  /* 0x0000009896987221 */ /* 0x010fe20000010000 */
[C---:B--2---:R-:W-:Y:S03]  /*8430*/  F2FP.BF16.PACK_AB R146, R149.reuse, R150 ;  /* 0x000000969592723e */ /* 0x044fe600000010ff */
[----:B------:R-:W-:Y:S03]  /*8440*/  FADD.FTZ R149, R149, R152 ;  /* 0x0000009895957221 */ /* 0x000fe60000010000 */
[----:B------:R-:W2:Y:S01]  /*8450*/  MUFU.EX2 R158, R158 ;  /* 0x0000009e009e7308 */ /* 0x000ea20000000800 */
[C---:B---3--:R-:W-:Y:S02]  /*8460*/  FMUL.FTZ R6, R2.reuse, R130 ;  /* 0x0000008202067220 */ /* 0x048fe40000410000 */
[C---:B------:R-:W-:Y:S02]  /*8470*/  FMUL.FTZ R7, R2.reuse, R131 ;  /* 0x0000008302077220 */ /* 0x040fe40000410000 */
[----:B------:R-:W-:Y:S02]  /*8480*/  IMAD.MOV.U32 R130, RZ, RZ, R31 ;  /* 0x000000ffff827224 */ /* 0x000fe400078e001f */
[----:B------:R-:W-:Y:S03]  /*8490*/  IMAD.MOV.U32 R131, RZ, RZ, R30 ;  /* 0x000000ffff837224 */ /* 0x000fe600078e001e */
[----:B------:R-:W-:Y:S01]  /*84a0*/  MUFU.EX2 R161, R161 ;  /* 0x000000a100a17308 */ /* 0x000fe20000000800 */
[----:B------:R-:W3:Y:S01]  /*84b0*/  LDSM.16.MT88.4 R28, [R229+0x100] ;  /* 0x00010000e51c783b */ /* 0x000ee20000004200 */
[C---:B-1----:R-:W-:Y:S05]  /*84c0*/  HMMA.16816.F32.BF16 R4, R144.reuse, R12, R4 ;  /* 0x0000000c9004723c */ /* 0x042fea0000041804 */
[C---:B------:R-:W-:Y:S02]  /*84d0*/  FMUL.FTZ R10, R2.reuse, R126 ;  /* 0x0000007e020a7220 */ /* 0x040fe40000410000 */
[C---:B------:R-:W-:Y:S01]  /*84e0*/  FMUL.FTZ R11, R2.reuse, R127 ;  /* 0x0000007f020b7220 */ /* 0x040fe20000410000 */
[----:B------:R-:W1:Y:S01]  /*84f0*/  MUFU.EX2 R163, R163 ;  /* 0x000000a300a37308 */ /* 0x000e620000000800 */
[----:B------:R-:W-:Y:S03]  /*8500*/  IMAD.MOV.U32 R127, RZ, RZ, R36 ;  /* 0x000000ffff7f7224 */ /* 0x000fe600078e0024 */
[----:B------:R-:W-:Y:S02]  /*8510*/  IMAD.MOV.U32 R126, RZ, RZ, R37 ;  /* 0x000000ffff7e7224 */ /* 0x000fe400078e0025 */
[C---:B------:R-:W-:Y:S01]  /*8520*/  HMMA.16816.F32.BF16 R8, R144.reuse, R14, R8 ;  /* 0x0000000e9008723c */ /* 0x040fe20000041808 */
[----:B------:R-:W4:Y:S02]  /*8530*/  LDSM.16.MT88.4 R36, [R228+0x100] ;  /* 0x00010000e424783b */ /* 0x000f240000004200 */
[C---:B------:R-:W-:Y:S01]  /*8540*/  FMUL.FTZ R12, R3.reuse, R68 ;  /* 0x00000044030c7220 */ /* 0x040fe20000410000 */
[----:B------:R-:W-:Y:S01]  /*8550*/  MUFU.EX2 R252, R252 ;  /* 0x000000fc00fc7308 */ /* 0x000fe20000000800 */
[C---:B------:R-:W-:Y:S01]  /*8560*/  FMUL.FTZ R13, R3.reuse, R69 ;  /* 0x00000045030d7220 */ /* 0x040fe20000410000 */
[----:B------:R-:W-:Y:S01]  /*8570*/  MOV R69, R35 ;  /* 0x0000002300457202 */ /* 0x000fe20000000f00 */
[C---:B------:R-:W-:Y:S02]  /*8580*/  FMUL.FTZ R14, R2.reuse, R70 ;  /* 0x00000046020e7220 */ /* 0x040fe40000410000 */
[C---:B------:R-:W-:Y:S03]  /*8590*/  FMUL.FTZ R15, R2.reuse, R71 ;  /* 0x00000047020f7220 */ /* 0x040fe60000410000 */
[----:B------:R-:W-:Y:S02]  /*85a0*/  IMAD.MOV.U32 R71, RZ, RZ, R16 ;  /* 0x000000ffff477224 */ /* 0x000fe400078e0010 */
[----:B------:R-:W-:Y:S01]  /*85b0*/  IMAD.MOV.U32 R68, RZ, RZ, R33 ;  /* 0x000000ffff447224 */ /* 0x000fe200078e0021 */
[----:B------:R-:W-:Y:S01]  /*85c0*/  MUFU.EX2 R251, R251 ;  /* 0x000000fb00fb7308 */ /* 0x000fe20000000800 */
[C---:B------:R-:W-:Y:S03]  /*85d0*/  HMMA.16816.F32.BF16 R12, R144.reuse, R20, R12 ;  /* 0x00000014900c723c */ /* 0x040fe6000004180c */
[C---:B------:R-:W-:Y:S02]  /*85e0*/  FMUL.FTZ R16, R3.reuse, R72 ;  /* 0x0000004803107220 */ /* 0x040fe40000410000 */
[C---:B------:R-:W-:Y:S02]  /*85f0*/  FMUL.FTZ R18, R2.reuse, R74 ;  /* 0x0000004a02127220 */ /* 0x040fe40000410000 */
[C---:B------:R-:W-:Y:S02]  /*8600*/  FMUL.FTZ R19, R2.reuse, R75 ;  /* 0x0000004b02137220 */ /* 0x040fe40000410000 */
[----:B------:R-:W-:Y:S01]  /*8610*/  IMAD.MOV.U32 R70, RZ, RZ, R34 ;  /* 0x000000ffff467224 */ /* 0x000fe200078e0022 */
[----:B------:R-:W-:Y:S02]  /*8620*/  MUFU.EX2 R250, R250 ;  /* 0x000000fa00fa7308 */ /* 0x000fe40000000800 */
[C---:B------:R-:W-:Y:S01]  /*8630*/  FMUL.FTZ R20, R3.reuse, R76 ;  /* 0x0000004c03147220 */ /* 0x040fe20000410000 */
[----:B------:R-:W-:Y:S01]  /*8640*/  MOV R76, R68 ;  /* 0x00000044004c7202 */ /* 0x000fe20000000f00 */
[C---:B------:R-:W-:Y:S03]  /*8650*/  HMMA.16816.F32.BF16 R16, R144.reuse, R22, R16 ;  /* 0x000000169010723c */ /* 0x040fe60000041810 */
[C---:B------:R-:W-:Y:S02]  /*8660*/  FMUL.FTZ R21, R3.reuse, R77 ;  /* 0x0000004d03157220 */ /* 0x040fe40000410000 */
[----:B------:R-:W-:Y:S01]  /*8670*/  IMAD.MOV.U32 R72, RZ, RZ, R25 ;  /* 0x000000ffff487224 */ /* 0x000fe200078e0019 */
[----:B------:R-:W-:Y:S01]  /*8680*/  MUFU.EX2 R194, R194 ;  /* 0x000000c200c27308 */ /* 0x000fe20000000800 */
[C---:B------:R-:W-:Y:S02]  /*8690*/  FMUL.FTZ R22, R2.reuse, R78 ;  /* 0x0000004e02167220 */ /* 0x040fe40000410000 */
[C---:B------:R-:W-:Y:S03]  /*86a0*/  FMUL.FTZ R23, R2.reuse, R79 ;  /* 0x0000004f02177220 */ /* 0x040fe60000410000 */
[----:B------:R-:W-:Y:S01]  /*86b0*/  MOV R79, R71 ;  /* 0x00000047004f7202 */ /* 0x000fe20000000f00 */
[----:B------:R-:W-:Y:S02]  /*86c0*/  IMAD.MOV.U32 R78, RZ, RZ, R70 ;  /* 0x000000ffff4e7224 */ /* 0x000fe400078e0046 */
[----:B------:R-:W-:Y:S01]  /*86d0*/  IMAD.MOV.U32 R77, RZ, RZ, R69 ;  /* 0x000000ffff4d7224 */ /* 0x000fe200078e0045 */
[C---:B---3--:R-:W-:Y:S01]  /*86e0*/  HMMA.16816.F32.BF16 R20, R144.reuse, R28, R20 ;  /* 0x0000001c9014723c */ /* 0x048fe20000041814 */
[----:B------:R-:W3:Y:S01]  /*86f0*/  LDSM.16.MT88.4 R68, [R228+0x4100] ;  /* 0x00410000e444783b */ /* 0x000ee20000004200 */
[----:B------:R-:W-:Y:S01]  /*8700*/  MUFU.EX2 R195, R195 ;  /* 0x000000c300c37308 */ /* 0x000fe20000000800 */
[----:B------:R-:W-:Y:S02]  /*8710*/  IMAD.MOV.U32 R74, RZ, RZ, R24 ;  /* 0x000000ffff4a7224 */ /* 0x000fe400078e0018 */
[----:B------:R-:W-:Y:S02]  /*8720*/  IMAD.MOV.U32 R75, RZ, RZ, R26 ;  /* 0x000000ffff4b7224 */ /* 0x000fe400078e001a */
[C---:B------:R-:W-:Y:S02]  /*8730*/  FMUL.FTZ R24, R3.reuse, R80 ;  /* 0x0000005003187220 */ /* 0x040fe40000410000 */
[C---:B------:R-:W-:Y:S03]  /*8740*/  FMUL.FTZ R25, R3.reuse, R81 ;  /* 0x0000005103197220 */ /* 0x040fe60000410000 */
[C---:B------:R-:W-:Y:S01]  /*8750*/  FMUL.FTZ R27, R2.reuse, R83 ;  /* 0x00000053021b7220 */ /* 0x040fe20000410000 */
[----:B------:R-:W-:Y:S01]  /*8760*/  MUFU.EX2 R193, R193 ;  /* 0x000000c100c17308 */ /* 0x000fe20000000800 */
[C---:B------:R-:W-:Y:S01]  /*8770*/  FMUL.FTZ R26, R2.reuse, R82 ;  /* 0x00000052021a7220 */ /* 0x040fe20000410000 */
[----:B------:R-:W-:Y:S01]  /*8780*/  MOV R82, R74 ;  /* 0x0000004a00527202 */ /* 0x000fe20000000f00 */
[----:B------:R-:W-:Y:S01]  /*8790*/  IMAD.MOV.U32 R74, RZ, RZ, R131 ;  /* 0x000000ffff4a7224 */ /* 0x000fe200078e0083 */
[----:B------:R-:W-:Y:S01]  /*87a0*/  MOV R131, R64 ;  /* 0x0000004000837202 */ /* 0x000fe20000000f00 */
[C---:B------:R-:W-:Y:S02]  /*87b0*/  FMUL.FTZ R28, R3.reuse, R84 ;  /* 0x00000054031c7220 */ /* 0x040fe40000410000 */
[----:B------:R-:W-:Y:S01]  /*87c0*/  IMAD.MOV.U32 R84, RZ, RZ, R76 ;  /* 0x000000ffff547224 */ /* 0x000fe200078e004c */
[C---:B------:R-:W-:Y:S02]  /*87d0*/  HMMA.16816.F32.BF16 R24, R144.reuse, R30, R24 ;  /* 0x0000001e9018723c */ /* 0x040fe40000041818 */
[----:B------:R-:W-:Y:S01]  /*87e0*/  MUFU.EX2 R192, R192 ;  /* 0x000000c000c07308 */ /* 0x000fe20000000800 */
[C---:B------:R-:W-:Y:S02]  /*87f0*/  FMUL.FTZ R29, R3.reuse, R85 ;  /* 0x00000055031d7220 */ /* 0x040fe40000410000 */
[C---:B------:R-:W-:Y:S02]  /*8800*/  FMUL.FTZ R33, R3.reuse, R89 ;  /* 0x0000005903217220 */ /* 0x040fe40000410000 */
[C---:B------:R-:W-:Y:S01]  /*8810*/  FMUL.FTZ R30, R2.reuse, R86 ;  /* 0x00000056021e7220 */ /* 0x040fe20000410000 */
[----:B------:R-:W-:Y:S01]  /*8820*/  MOV R86, R78 ;  /* 0x0000004e00567202 */ /* 0x000fe20000000f00 */
[C---:B------:R-:W-:Y:S03]  /*8830*/  FMUL.FTZ R31, R2.reuse, R87 ;  /* 0x00000057021f7220 */ /* 0x040fe60000410000 */
[----:B------:R-:W-:Y:S01]  /*8840*/  IMAD.MOV.U32 R87, RZ, RZ, R79 ;  /* 0x000000ffff577224 */ /* 0x000fe200078e004f */
[----:B------:R-:W-:Y:S01]  /*8850*/  MOV R97, R86 ;  /* 0x0000005600617202 */ /* 0x000fe20000000f00 */
[----:B------:R-:W-:Y:S01]  /*8860*/  IMAD.MOV.U32 R85, RZ, RZ, R77 ;  /* 0x000000ffff557224 */ /* 0x000fe200078e004d */
[----:B------:R-:W-:Y:S01]  /*8870*/  MUFU.EX2 R183, R183 ;  /* 0x000000b700b77308 */ /* 0x000fe20000000800 */
[C---:B----4-:R-:W-:Y:S03]  /*8880*/  HMMA.16816.F32.BF16 R28, R144.reuse, R36, R28 ;  /* 0x00000024901c723c */ /* 0x050fe6000004181c */
[C---:B------:R-:W-:Y:S02]  /*8890*/  FMUL.FTZ R34, R2.reuse, R90 ;  /* 0x0000005a02227220 */ /* 0x040fe40000410000 */
[C---:B------:R-:W-:Y:S02]  /*88a0*/  FMUL.FTZ R35, R2.reuse, R91 ;  /* 0x0000005b02237220 */ /* 0x040fe40000410000 */
[----:B------:R-:W-:Y:S02]  /*88b0*/  IMAD.MOV.U32 R78, RZ, RZ, R131 ;  /* 0x000000ffff4e7224 */ /* 0x000fe400078e0083 */
[----:B------:R-:W-:Y:S01]  /*88c0*/  IMAD.MOV.U32 R96, RZ, RZ, R87 ;  /* 0x000000ffff607224 */ /* 0x000fe200078e0057 */
[----:B------:R-:W-:Y:S02]  /*88d0*/  MUFU.EX2 R182, R182 ;  /* 0x000000b600b67308 */ /* 0x000fe40000000800 */
[C---:B------:R-:W-:Y:S03]  /*88e0*/  HMMA.16816.F32.BF16 R32, R144.reuse, R38, R32 ;  /* 0x000000269020723c */ /* 0x040fe60000041820 */
[C---:B------:R-:W-:Y:S02]  /*88f0*/  FMUL.FTZ R36, R3.reuse, R92 ;  /* 0x0000005c03247220 */ /* 0x040fe40000410000 */
[C---:B------:R-:W-:Y:S02]  /*8900*/  FMUL.FTZ R37, R3.reuse, R93 ;  /* 0x0000005d03257220 */ /* 0x040fe40000410000 */
[C---:B------:R-:W-:Y:S01]  /*8910*/  FMUL.FTZ R38, R2.reuse, R94 ;  /* 0x0000005e02267220 */ /* 0x040fe20000410000 */
[----:B------:R-:W-:Y:S01]  /*8920*/  MUFU.EX2 R181, R181 ;  /* 0x000000b500b57308 */ /* 0x000fe20000000800 */
[C---:B------:R-:W-:Y:S03]  /*8930*/  FMUL.FTZ R39, R2.reuse, R95 ;  /* 0x0000005f02277220 */ /* 0x040fe60000410000 */
[----:B------:R-:W-:Y:S02]  /*8940*/  IMAD.MOV.U32 R95, RZ, RZ, R78 ;  /* 0x000000ffff5f7224 */ /* 0x000fe400078e004e */
[C---:B------:R-:W-:Y:S02]  /*8950*/  FMUL.FTZ R42, R2.reuse, R98 ;  /* 0x00000062022a7220 */ /* 0x040fe40000410000 */
[C---:B------:R-:W-:Y:S02]  /*8960*/  HMMA.16816.F32.BF16 R36, R144.reuse, R44, R36 ;  /* 0x0000002c9024723c */ /* 0x040fe40000041824 */
[----:B------:R-:W-:Y:S01]  /*8970*/  MUFU.EX2 R180, R180 ;  /* 0x000000b400b47308 */ /* 0x000fe20000000800 */
[C---:B------:R-:W-:Y:S02]  /*8980*/  FMUL.FTZ R43, R2.reuse, R99 ;  /* 0x00000063022b7220 */ /* 0x040fe40000410000 */
[----:B------:R-:W-:Y:S02]  /*8990*/  IMAD.MOV.U32 R99, RZ, RZ, R85 ;  /* 0x000000ffff637224 */ /* 0x000fe400078e0055 */
[----:B------:R-:W-:Y:S02]  /*89a0*/  IMAD.MOV.U32 R98, RZ, RZ, R84 ;  /* 0x000000ffff627224 */ /* 0x000fe400078e0054 */
[----:B------:R-:W-:Y:S01]  /*89b0*/  LDSM.16.MT88.4 R84, [R228+0x900] ;  /* 0x00090000e454783b */ /* 0x000fe20000004200 */
[C---:B------:R-:W-:Y:S02]  /*89c0*/  HMMA.16816.F32.BF16 R40, R144.reuse, R46, R40 ;  /* 0x0000002e9028723c */ /* 0x040fe40000041828 */
[----:B------:R-:W-:Y:S01]  /*89d0*/  MUFU.EX2 R170, R170 ;  /* 0x000000aa00aa7308 */ /* 0x000fe20000000800 */
[C---:B------:R-:W-:Y:S02]  /*89e0*/  FMUL.FTZ R44, R3.reuse, R120 ;  /* 0x00000078032c7220 */ /* 0x040fe40000410000 */
[----:B------:R-:W-:Y:S02]  /*89f0*/  FMUL.FTZ R45, R3, R121 ;  /* 0x00000079032d7220 */ /* 0x000fe40000410000 */
[C---:B------:R-:W-:Y:S02]  /*8a00*/  FMUL.FTZ R46, R2.reuse, R122 ;  /* 0x0000007a022e7220 */ /* 0x040fe40000410000 */
[C---:B------:R-:W-:Y:S03]  /*8a10*/  FMUL.FTZ R47, R2.reuse, R123 ;  /* 0x0000007b022f7220 */ /* 0x040fe60000410000 */
[----:B------:R-:W-:Y:S01]  /*8a20*/  FFMA.FTZ R120, R75, c[0x0][0x2d0], -R159 ;  /* 0x0000b4004b787a23 */ /* 0x000fe2000001089f */
[----:B------:R-:W-:Y:S01]  /*8a30*/  MUFU.EX2 R171, R171 ;  /* 0x000000ab00ab7308 */ /* 0x000fe20000000800 */
[----:B------:R-:W-:Y:S02]  /*8a40*/  IMAD.MOV.U32 R75, RZ, RZ, R124 ;  /* 0x000000ffff4b7224 */ /* 0x000fe400078e007c */
[C---:B------:R-:W-:Y:S03]  /*8a50*/  HMMA.16816.F32.BF16 R44, R144.reuse, R52, R44 ;  /* 0x00000034902c723c */ /* 0x040fe6000004182c */
[----:B------:R-:W-:Y:S01]  /*8a60*/  IMAD.MOV.U32 R81, RZ, RZ, R73 ;  /* 0x000000ffff517224 */ /* 0x000fe200078e0049 */
[----:B------:R-:W-:Y:S01]  /*8a70*/  MOV R73, R130 ;  /* 0x0000008200497202 */ /* 0x000fe20000000f00 */
[----:B------:R-:W-:Y:S01]  /*8a80*/  IMAD.MOV.U32 R80, RZ, RZ, R72 ;  /* 0x000000ffff507224 */ /* 0x000fe200078e0048 */
[----:B------:R-:W-:Y:S01]  /*8a90*/  MOV R83, R75 ;  /* 0x0000004b00537202 */ /* 0x000fe20000000f00 */
[----:B------:R-:W-:Y:S01]  /*8aa0*/  IMAD.MOV.U32 R72, RZ, RZ, R129 ;  /* 0x000000ffff487224 */ /* 0x000fe200078e0081 */
[----:B------:R-:W-:Y:S01]  /*8ab0*/  MUFU.EX2 R120, R120 ;  /* 0x0000007800787308 */ /* 0x000fe20000000800 */
[----:B------:R-:W-:Y:S03]  /*8ac0*/  IMAD.MOV.U32 R124, RZ, RZ, R65 ;  /* 0x000000ffff7c7224 */ /* 0x000fe600078e0041 */
[----:B------:R-:W-:Y:S01]  /*8ad0*/  IMAD.MOV.U32 R129, RZ, RZ, R56 ;  /* 0x000000ffff817224 */ /* 0x000fe200078e0038 */
[----:B------:R-:W-:Y:S01]  /*8ae0*/  MOV R65, R49 ;  /* 0x0000003100417202 */ /* 0x000fe20000000f00 */
[----:B------:R-:W-:Y:S01]  /*8af0*/  IMAD.MOV.U32 R64, RZ, RZ, R48 ;  /* 0x000000ffff407224 */ /* 0x000fe200078e0030 */
[----:B------:R-:W-:Y:S01]  /*8b00*/  MOV R56, R50 ;  /* 0x0000003200387202 */ /* 0x000fe20000000f00 */
[C---:B------:R-:W-:Y:S01]  /*8b10*/  FMUL.FTZ R48, R3.reuse, R100 ;  /* 0x0000006403307220 */ /* 0x040fe20000410000 */
[----:B------:R-:W-:Y:S01]  /*8b20*/  MOV R121, R83 ;  /* 0x0000005300797202 */ /* 0x000fe20000000f00 */
[C---:B------:R-:W-:Y:S01]  /*8b30*/  FMUL.FTZ R49, R3.reuse, R101 ;  /* 0x0000006503317220 */ /* 0x040fe20000410000 */
[----:B------:R-:W-:Y:S01]  /*8b40*/  MUFU.EX2 R169, R169 ;  /* 0x000000a900a97308 */ /* 0x000fe20000000800 */
[----:B------:R-:W-:Y:S02]  /*8b50*/  IMAD.MOV.U32 R130, RZ, RZ, R57 ;  /* 0x000000ffff827224 */ /* 0x000fe400078e0039 */
[----:B------:R-:W-:Y:S02]  /*8b60*/  IMAD.MOV.U32 R57, RZ, RZ, R51 ;  /* 0x000000ffff397224 */ /* 0x000fe400078e0033 */
[C---:B------:R-:W-:Y:S01]  /*8b70*/  FMUL.FTZ R51, R2.reuse, R103 ;  /* 0x0000006702337220 */ /* 0x040fe20000410000 */
[----:B------:R-:W-:Y:S01]  /*8b80*/  MOV R131, R130 ;  /* 0x0000008200837202 */ /* 0x000fe20000000f00 */
[C---:B------:R-:W-:Y:S02]  /*8b90*/  FMUL.FTZ R50, R2.reuse, R102 ;  /* 0x0000006602327220 */ /* 0x040fe40000410000 */
[----:B------:R-:W-:Y:S01]  /*8ba0*/  IMAD.MOV.U32 R79, RZ, RZ, R124 ;  /* 0x000000ffff4f7224 */ /* 0x000fe200078e007c */
[----:B------:R-:W-:Y:S01]  /*8bb0*/  MOV R124, R57 ;  /* 0x00000039007c7202 */ /* 0x000fe20000000f00 */
[----:B------:R-:W-:Y:S01]  /*8bc0*/  IMAD.MOV.U32 R77, RZ, RZ, R65 ;  /* 0x000000ffff4d7224 */ /* 0x000fe200078e0041 */
[----:B------:R-:W-:Y:S01]  /*8bd0*/  MUFU.EX2 R168, R168 ;  /* 0x000000a800a87308 */ /* 0x000fe20000000800 */
[----:B------:R-:W-:Y:S01]  /*8be0*/  IMAD.MOV.U32 R76, RZ, RZ, R64 ;  /* 0x000000ffff4c7224 */ /* 0x000fe200078e0040 */
[C---:B------:R-:W-:Y:S03]  /*8bf0*/  HMMA.16816.F32.BF16 R48, R144.reuse, R54, R48 ;  /* 0x000000369030723c */ /* 0x040fe60000041830 */
[C---:B------:R-:W-:Y:S01]  /*8c00*/  FMUL.FTZ R52, R3.reuse, R104 ;  /* 0x0000006803347220 */ /* 0x040fe20000410000 */
[----:B------:R-:W-:Y:S01]  /*8c10*/  MOV R64, R59 ;  /* 0x0000003b00407202 */ /* 0x000fe20000000f00 */
[C---:B------:R-:W-:Y:S01]  /*8c20*/  FMUL.FTZ R53, R3.reuse, R105 ;  /* 0x0000006903357220 */ /* 0x040fe20000410000 */
[----:B------:R-:W-:Y:S01]  /*8c30*/  MOV R94, R77 ;  /* 0x0000004d005e7202 */ /* 0x000fe20000000f00 */
[C---:B------:R-:W-:Y:S01]  /*8c40*/  FMUL.FTZ R55, R2.reuse, R107 ;  /* 0x0000006b02377220 */ /* 0x040fe20000410000 */
[----:B------:R-:W-:Y:S01]  /*8c50*/  MUFU.EX2 R167, R167 ;  /* 0x000000a700a77308 */ /* 0x000fe20000000800 */
[C---:B------:R-:W-:Y:S03]  /*8c60*/  FMUL.FTZ R54, R2.reuse, R106 ;  /* 0x0000006a02367220 */ /* 0x040fe60000410000 */
[----:B------:R-:W-:Y:S02]  /*8c70*/  IMAD.MOV.U32 R103, RZ, RZ, R79 ;  /* 0x000000ffff677224 */ /* 0x000fe400078e004f */
[----:B------:R-:W-:Y:S02]  /*8c80*/  IMAD.MOV.U32 R92, RZ, RZ, R76 ;  /* 0x000000ffff5c7224 */ /* 0x000fe400078e004c */
[C---:B------:R-:W-:Y:S01]  /*8c90*/  HMMA.16816.F32.BF16 R52, R144.reuse, R60, R52 ;  /* 0x0000003c9034723c */ /* 0x040fe20000041834 */
[----:B------:R-:W-:Y:S01]  /*8ca0*/  LDSM.16.MT88.4 R76, [R230+0x900] ;  /* 0x00090000e64c783b */ /* 0x000fe20000004200 */
[----:B------:R-:W-:Y:S01]  /*8cb0*/  MUFU.EX2 R165, R165 ;  /* 0x000000a500a57308 */ /* 0x000fe20000000800 */
[----:B------:R-:W-:Y:S02]  /*8cc0*/  IMAD.MOV.U32 R130, RZ, RZ, R56 ;  /* 0x000000ffff827224 */ /* 0x000fe400078e0038 */
[----:B------:R-:W-:Y:S02]  /*8cd0*/  IMAD.MOV.U32 R65, RZ, RZ, R67 ;  /* 0x000000ffff417224 */ /* 0x000fe400078e0043 */
[----:B------:R-:W-:Y:S01]  /*8ce0*/  IMAD.MOV.U32 R67, RZ, RZ, R58 ;  /* 0x000000ffff437224 */ /* 0x000fe200078e003a */
[----:B------:R-:W-:Y:S01]  /*8cf0*/  MOV R91, R130 ;  /* 0x00000082005b7202 */ /* 0x000fe20000000f00 */
[C---:B------:R-:W-:Y:S03]  /*8d00*/  FMUL.FTZ R56, R3.reuse, R108 ;  /* 0x0000006c03387220 */ /* 0x040fe60000410000 */
[----:B------:R-:W-:Y:S01]  /*8d10*/  FMUL.FTZ R57, R3, R109 ;  /* 0x0000006d03397220 */ /* 0x000fe20000410000 */
[----:B------:R-:W-:Y:S01]  /*8d20*/  MOV R89, R67 ;  /* 0x0000004300597202 */ /* 0x000fe20000000f00 */
[C---:B------:R-:W-:Y:S01]  /*8d30*/  FMUL.FTZ R59, R2.reuse, R111 ;  /* 0x0000006f023b7220 */ /* 0x040fe20000410000 */
[----:B------:R-:W-:Y:S01]  /*8d40*/  MUFU.EX2 R166, R166 ;  /* 0x000000a600a67308 */ /* 0x000fe20000000800 */
[----:B------:R-:W-:Y:S02]  /*8d50*/  FMUL.FTZ R58, R2, R110 ;  /* 0x0000006e023a7220 */ /* 0x000fe40000410000 */
[----:B------:R-:W-:Y:S02]  /*8d60*/  FFMA.FTZ R100, R82, c[0x0][0x2d0], -R159 ;  /* 0x0000b40052647a23 */ /* 0x000fe4000001089f */
[----:B------:R-:W-:Y:S02]  /*8d70*/  IMAD.MOV.U32 R82, RZ, RZ, R74 ;  /* 0x000000ffff527224 */ /* 0x000fe400078e004a */
[----:B------:R-:W-:Y:S01]  /*8d80*/  FFMA.FTZ R101, R81, c[0x0][0x2d0], -R155 ;  /* 0x0000b40051657a23 */ /* 0x000fe2000001089b */
[C---:B------:R-:W-:Y:S02]  /*8d90*/  HMMA.16816.F32.BF16 R56, R144.reuse, R62, R56 ;  /* 0x0000003e9038723c */ /* 0x040fe40000041838 */
[----:B------:R-:W4:Y:S01]  /*8da0*/  MUFU.EX2 R100, R100 ;  /* 0x0000006400647308 */ /* 0x000f220000000800 */
[----:B------:R-:W-:Y:S02]  /*8db0*/  IMAD.MOV.U32 R81, RZ, RZ, R73 ;  /* 0x000000ffff517224 */ /* 0x000fe400078e0049 */
[----:B------:R-:W-:Y:S01]  /*8dc0*/  IMAD.MOV.U32 R88, RZ, RZ, R80 ;  /* 0x000000ffff587224 */ /* 0x000fe200078e0050 */
[----:B------:R-:W-:Y:S01]  /*8dd0*/  MOV R80, R72 ;  /* 0x0000004800507202 */ /* 0x000fe20000000f00 */
[C---:B------:R-:W-:Y:S01]  /*8de0*/  FMUL.FTZ R60, R3.reuse, R116 ;  /* 0x00000074033c7220 */ /* 0x040fe20000410000 */
[----:B------:R-:W5:Y:S01]  /*8df0*/  LDSM.16.MT88.4 R72, [R232+0x900] ;  /* 0x00090000e848783b */ /* 0x000f620000004200 */
[----:B------:R-:W-:Y:S03]  /*8e00*/  FFMA.FTZ R102, R88, c[0x0][0x2d0], -R155 ;  /* 0x0000b40058667a23 */ /* 0x000fe6000001089b */
[----:B------:R-:W-:Y:S01]  /*8e10*/  MUFU.EX2 R101, R101 ;  /* 0x0000006500657308 */ /* 0x000fe20000000800 */
[C---:B------:R-:W-:Y:S01]  /*8e20*/  FMUL.FTZ R61, R3.reuse, R117 ;  /* 0x00000075033d7220 */ /* 0x040fe20000410000 */
[----:B------:R-:W-:Y:S01]  /*8e30*/  MOV R123, R80 ;  /* 0x00000050007b7202 */ /* 0x000fe20000000f00 */
[C---:B------:R-:W-:Y:S02]  /*8e40*/  FMUL.FTZ R62, R2.reuse, R118 ;  /* 0x00000076023e7220 */ /* 0x040fe40000410000 */
[----:B------:R-:W-:Y:S02]  /*8e50*/  FMUL.FTZ R63, R2, R119 ;  /* 0x00000077023f7220 */ /* 0x000fe40000410000 */
[----:B------:R-:W-:Y:S02]  /*8e60*/  IMAD.MOV.U32 R93, RZ, RZ, R124 ;  /* 0x000000ffff5d7224 */ /* 0x000fe400078e007c */
[----:B------:R-:W-:Y:S01]  /*8e70*/  IMAD.MOV.U32 R90, RZ, RZ, R65 ;  /* 0x000000ffff5a7224 */ /* 0x000fe200078e0041 */
[----:B------:R-:W4:Y:S01]  /*8e80*/  MUFU.EX2 R102, R102 ;  /* 0x0000006600667308 */ /* 0x000f220000000800 */
[----:B------:R-:W-:Y:S01]  /*8e90*/  IMAD.MOV.U32 R124, RZ, RZ, R66 ;  /* 0x000000ffff7c7224 */ /* 0x000fe200078e0042 */
[C---:B---3--:R-:W-:Y:S03]  /*8ea0*/  HMMA.16816.F32.BF16 R60, R144.reuse, R68, R60 ;  /* 0x00000044903c723c */ /* 0x048fe6000004183c */
[----:B------:R-:W-:Y:S02]  /*8eb0*/  IMAD.MOV.U32 R130, RZ, RZ, R64 ;  /* 0x000000ffff827224 */ /* 0x000fe400078e0040 */
[C---:B------:R-:W-:Y:S02]  /*8ec0*/  FMUL.FTZ R64, R3.reuse, R112 ;  /* 0x0000007003407220 */ /* 0x040fe40000410000 */
[----:B------:R-:W-:Y:S01]  /*8ed0*/  FMUL.FTZ R65, R3, R113 ;  /* 0x0000007103417220 */ /* 0x000fe20000410000 */
[----:B--2---:R-:W-:Y:S01]  /*8ee0*/  F2FP.BF16.PACK_AB R68, R158, R154 ;  /* 0x0000009a9e44723e */ /* 0x004fe200000010ff */
[C---:B------:R-:W-:Y:S01]  /*8ef0*/  FMUL.FTZ R66, R2.reuse, R114 ;  /* 0x0000007202427220 */ /* 0x040fe20000410000 */
[----:B------:R-:W-:Y:S02]  /*8f00*/  MUFU.EX2 R164, R164 ;  /* 0x000000a400a47308 */ /* 0x000fe40000000800 */
[----:B------:R-:W-:Y:S01]  /*8f10*/  FMUL.FTZ R67, R2, R115 ;  /* 0x0000007302437220 */ /* 0x000fe20000410000 */
[----:B-1----:R-:W-:Y:S01]  /*8f20*/  F2FP.BF16.PACK_AB R69, R163, R161 ;  /* 0x000000a1a345723e */ /* 0x002fe200000010ff */
[----:B------:R-:W-:Y:S02]  /*8f30*/  IMAD.MOV.U32 R122, RZ, RZ, R82 ;  /* 0x000000ffff7a7224 */ /* 0x000fe400078e0052 */
[----:B------:R-:W-:Y:S02]  /*8f40*/  IMAD.MOV.U32 R88, RZ, RZ, R81 ;  /* 0x000000ffff587224 */ /* 0x000fe400078e0051 */
[----:B------:R-:W1:Y:S01]  /*8f50*/  LDSM.16.MT88.4 R80, [R229+0x900] ;  /* 0x00090000e550783b */ /* 0x000e620000004200 */
[----:B------:R-:W-:Y:S01]  /*8f60*/  HMMA.16816.F32.BF16 R64, R144, R70, R64 ;  /* 0x000000469040723c */ /* 0x000fe20000041840 */
[----:B------:R-:W-:Y:S02]  /*8f70*/  MUFU.EX2 R160, R160 ;  /* 0x000000a000a07308 */ /* 0x000fe40000000800 */
[----:B------:R-:W-:Y:S02]  /*8f80*/  FFMA.FTZ R107, R88, c[0x0][0x2d0], -R159 ;  /* 0x0000b400586b7a23 */ /* 0x000fe4000001089f */
[----:B------:R-:W-:Y:S02]  /*8f90*/  FFMA.FTZ R118, R93, c[0x0][0x2d0], -R155 ;  /* 0x0000b4005d767a23 */ /* 0x000fe4000001089b */
[----:B----4-:R-:W-:Y:S01]  /*8fa0*/  F2FP.BF16.PACK_AB R70, R100, R120 ;  /* 0x000000786446723e */ /* 0x010fe200000010ff */
[--C-:B------:R-:W-:Y:S01]  /*8fb0*/  FFMA.FTZ R119, R92, c[0x0][0x2d0], -R159.reuse ;  /* 0x0000b4005c777a23 */ /* 0x100fe2000001089f */
[----:B------:R-:W-:Y:S02]  /*8fc0*/  F2FP.BF16.PACK_AB R71, R102, R101 ;  /* 0x000000656647723e */ /* 0x000fe400000010ff */
[----:B------:R-:W-:Y:S01]  /*8fd0*/  MUFU.EX2 R107, R107 ;  /* 0x0000006b006b7308 */ /* 0x000fe20000000800 */
[--C-:B------:R-:W-:Y:S02]  /*8fe0*/  FFMA.FTZ R144, R127, c[0x0][0x2d0], -R159.reuse ;  /* 0x0000b4007f907a23 */ /* 0x100fe4000001089f */
[----:B------:R-:W-:Y:S02]  /*8ff0*/  FFMA.FTZ R145, R126, c[0x0][0x2d0], -R159 ;  /* 0x0000b4007e917a23 */ /* 0x000fe4000001089f */
[C---:B-----5:R-:W-:Y:S05]  /*9000*/  HMMA.16816.F32.BF16 R4, R68.reuse, R72, R4 ;  /* 0x000000484404723c */ /* 0x060fea0000041804 */
[--C-:B------:R-:W-:Y:S01]  /*9010*/  FFMA.FTZ R147, R125, c[0x0][0x2d0], -R155.reuse ;  /* 0x0000b4007d937a23 */ /* 0x100fe2000001089b */
[----:B------:R-:W-:Y:S01]  /*9020*/  MUFU.EX2 R118, R118 ;  /* 0x0000007600767308 */ /* 0x000fe20000000800 */
[--C-:B------:R-:W-:Y:S01]  /*9030*/  FFMA.FTZ R146, R124, c[0x0][0x2d0], -R155.reuse ;  /* 0x0000b4007c927a23 */ /* 0x100fe2000001089b */
[C---:B------:R-:W-:Y:S01]  /*9040*/  HMMA.16816.F32.BF16 R8, R68.reuse, R74, R8 ;  /* 0x0000004a4408723c */ /* 0x040fe20000041808 */
[----:B------:R-:W2:Y:S03]  /*9050*/  LDSM.16.MT88.4 R72, [R232+0x4900] ;  /* 0x00490000e848783b */ /* 0x000ea60000004200 */
[----:B------:R-:W-:Y:S02]  /*9060*/  FFMA.FTZ R106, R95, c[0x0][0x2d0], -R155 ;  /* 0x0000b4005f6a7a23 */ /* 0x000fe4000001089b */
[----:B------:R-:W-:Y:S02]  /*9070*/  IMAD.MOV.U32 R95, RZ, RZ, R89 ;  /* 0x000000ffff5f7224 */ /* 0x000fe400078e0059 */
[C---:B------:R-:W-:Y:S01]  /*9080*/  HMMA.16816.F32.BF16 R12, R68.reuse, R76, R12 ;  /* 0x0000004c440c723c */ /* 0x040fe2000004180c */
[----:B------:R-:W-:Y:S01]  /*9090*/  LDSM.16.MT88.4 R124, [R232+0x3900] ;  /* 0x00390000e87c783b */ /* 0x000fe20000004200 */
[----:B------:R-:W-:Y:S02]  /*90a0*/  MUFU.EX2 R106, R106 ;  /* 0x0000006a006a7308 */ /* 0x000fe40000000800 */
[----:B------:R-:W-:Y:S02]  /*90b0*/  FFMA.FTZ R104, R103, c[0x0][0x2d0], -R159 ;  /* 0x0000b40067687a23 */ /* 0x000fe4000001089f */
[----:B------:R-:W-:Y:S01]  /*90c0*/  FFMA.FTZ R103, R122, c[0x0][0x2d0], -R155 ;  /* 0x0000b4007a677a23 */ /* 0x000fe2000001089b */
[----:B------:R-:W-:Y:S01]  /*90d0*/  MOV R122, R99 ;  /* 0x00000063007a7202 */ /* 0x000fe20000000f00 */
[C---:B------:R-:W-:Y:S01]  /*90e0*/  HMMA.16816.F32.BF16 R16, R68.reuse, R78, R16 ;  /* 0x0000004e4410723c */ /* 0x040fe20000041810 */
[----:B------:R-:W3:Y:S03]  /*90f0*/  LDSM.16.MT88.4 R76, [R230+0x4900] ;  /* 0x00490000e64c783b */ /* 0x000ee60000004200 */
[----:B------:R-:W-:Y:S01]  /*9100*/  IMAD.MOV.U32 R99, RZ, RZ, R96 ;  /* 0x000000ffff637224 */ /* 0x000fe200078e0060 */
[----:B------:R-:W-:Y:S01]  /*9110*/  MUFU.EX2 R103, R103 ;  /* 0x0000006700677308 */ /* 0x000fe20000000800 */
[----:B------:R-:W-:Y:S02]  /*9120*/  IMAD.MOV.U32 R96, RZ, RZ, R90 ;  /* 0x000000ffff607224 */ /* 0x000fe400078e005a */
[C---:B-1----:R-:W-:Y:S04]  /*9130*/  HMMA.16816.F32.BF16 R20, R68.reuse, R80, R20 ;  /* 0x000000504414723c */ /* 0x042fe80000041814 */
[----:B------:R-:W-:Y:S02]  /*9140*/  FFMA.FTZ R116, R99, c[0x0][0x2d0], -R159 ;  /* 0x0000b40063747a23 */ /* 0x000fe4000001089f */
[--C-:B------:R-:W-:Y:S01]  /*9150*/  FFMA.FTZ R109, R122, c[0x0][0x2d0], -R155.reuse ;  /* 0x0000b4007a6d7a23 */ /* 0x100fe2000001089b */
[----:B------:R-:W1:Y:S01]  /*9160*/  MUFU.EX2 R104, R104 ;  /* 0x0000006800687308 */ /* 0x000e620000000800 */
[C---:B------:R-:W-:Y:S01]  /*9170*/  HMMA.16816.F32.BF16 R24, R68.reuse, R82, R24 ;  /* 0x000000524418723c */ /* 0x040fe20000041818 */
[----:B------:R-:W4:Y:S03]  /*9180*/  LDSM.16.MT88.4 R80, [R229+0x4900] ;  /* 0x00490000e550783b */ /* 0x000f260000004200 */
[----:B------:R-:W-:Y:S02]  /*9190*/  FFMA.FTZ R122, R97, c[0x0][0x2d0], -R155 ;  /* 0x0000b400617a7a23 */ /* 0x000fe4000001089b */
[--C-:B------:R-:W-:Y:S01]  /*91a0*/  FFMA.FTZ R117, R96, c[0x0][0x2d0], -R159.reuse ;  /* 0x0000b40060757a23 */ /* 0x100fe2000001089f */
[----:B------:R-:W-:Y:S01]  /*91b0*/  MOV R96, R95 ;  /* 0x0000005f00607202 */ /* 0x000fe20000000f00 */
[C---:B------:R-:W-:Y:S01]  /*91c0*/  HMMA.16816.F32.BF16 R28, R68.reuse, R84, R28 ;  /* 0x00000054441c723c */ /* 0x040fe2000004181c */
[----:B------:R-:W-:Y:S03]  /*91d0*/  MUFU.EX2 R109, R109 ;  /* 0x0000006d006d7308 */ /* 0x000fe60000000800 */
[----:B------:R-:W-:Y:S02]  /*91e0*/  FFMA.FTZ R105, R123, c[0x0][0x2d0], -R159 ;  /* 0x0000b4007b697a23 */ /* 0x000fe4000001089f */
[----:B------:R-:W-:Y:S02]  /*91f0*/  IMAD.MOV.U32 R123, RZ, RZ, R121 ;  /* 0x000000ffff7b7224 */ /* 0x000fe400078e0079 */
[C---:B------:R-:W-:Y:S01]  /*9200*/  HMMA.16816.F32.BF16 R32, R68.reuse, R86, R32 ;  /* 0x000000564420723c */ /* 0x040fe20000041820 */
[----:B------:R-:W-:Y:S02]  /*9210*/  LDSM.16.MT88.4 R84, [R232+0x1100] ;  /* 0x00110000e854783b */ /* 0x000fe40000004200 */
[----:B------:R-:W-:Y:S01]  /*9220*/  MUFU.EX2 R105, R105 ;  /* 0x0000006900697308 */ /* 0x000fe20000000800 */
[----:B------:R-:W-:Y:S01]  /*9230*/  IMAD.MOV.U32 R121, RZ, RZ, R94 ;  /* 0x000000ffff797224 */ /* 0x000fe200078e005e */
[----:B------:R-:W-:Y:S01]  /*9240*/  MOV R94, R91 ;  /* 0x0000005b005e7202 */ /* 0x000fe20000000f00 */
[----:B------:R-:W-:Y:S02]  /*9250*/  FFMA.FTZ R108, R123, c[0x0][0x2d0], -R159 ;  /* 0x0000b4007b6c7a23 */ /* 0x000fe4000001089f */
[C---:B--2---:R-:W-:Y:S01]  /*9260*/  HMMA.16816.F32.BF16 R36, R68.reuse, R72, R36 ;  /* 0x000000484424723c */ /* 0x044fe20000041824 */
[----:B------:R-:W2:Y:S03]  /*9270*/  LDSM.16.MT88.4 R88, [R228+0x4900] ;  /* 0x00490000e458783b */ /* 0x000ea60000004200 */
[--C-:B------:R-:W-:Y:S01]  /*9280*/  FFMA.FTZ R111, R94, c[0x0][0x2d0], -R155.reuse ;  /* 0x0000b4005e6f7a23 */ /* 0x100fe2000001089b */
[----:B------:R-:W5:Y:S01]  /*9290*/  MUFU.EX2 R108, R108 ;  /* 0x0000006c006c7308 */ /* 0x000f620000000800 */
[--C-:B------:R-:W-:Y:S02]  /*92a0*/  FFMA.FTZ R123, R96, c[0x0][0x2d0], -R155.reuse ;  /* 0x0000b400607b7a23 */ /* 0x100fe4000001089b */
[C---:B------:R-:W-:Y:S01]  /*92b0*/  HMMA.16816.F32.BF16 R40, R68.reuse, R74, R40 ;  /* 0x0000004a4428723c */ /* 0x040fe20000041828 */
[----:B------:R-:W1:Y:S03]  /*92c0*/  LDSM.16.MT88.4 R72, [R230+0x1100] ;  /* 0x00110000e648783b */ /* 0x000e660000004200 */
[----:B------:R-:W-:Y:S02]  /*92d0*/  FFMA.FTZ R110, R121, c[0x0][0x2d0], -R155 ;  /* 0x0000b400796e7a23 */ /* 0x000fe4000001089b */
[----:B------:R-:W-:Y:S01]  /*92e0*/  FFMA.FTZ R121, R98, c[0x0][0x2d0], -R159 ;  /* 0x0000b40062797a23 */ /* 0x000fe2000001089f */
[----:B------:R-:W-:Y:S01]  /*92f0*/  MUFU.EX2 R111, R111 ;  /* 0x0000006f006f7308 */ /* 0x000fe20000000800 */
[C---:B---3--:R-:W-:Y:S01]  /*9300*/  HMMA.16816.F32.BF16 R44, R68.reuse, R76, R44 ;  /* 0x0000004c442c723c */ /* 0x048fe2000004182c */
[----:B------:R-:W-:Y:S03]  /*9310*/  LDSM.16.MT88.4 R92, [R228+0x5100] ;  /* 0x00510000e45c783b */ /* 0x000fe60000004200 */
[----:B------:R-:W-:Y:S02]  /*9320*/  FFMA.FTZ R153, R2, R246, R153 ;  /* 0x000000f602997223 */ /* 0x000fe40000010099 */
[----:B------:R-:W-:Y:S02]  /*9330*/  FADD.FTZ R149, R154, R149 ;  /* 0x000000959a957221 */ /* 0x000fe40000010000 */
[C---:B------:R-:W-:Y:S01]  /*9340*/  HMMA.16816.F32.BF16 R48, R68.reuse, R78, R48 ;  /* 0x0000004e4430723c */ /* 0x040fe20000041830 */
[----:B------:R-:W3:Y:S01]  /*9350*/  LDSM.16.MT88.4 R76, [R229+0x1100] ;  /* 0x00110000e54c783b */ /* 0x000ee20000004200 */
[----:B------:R-:W1:Y:S02]  /*9360*/  MUFU.EX2 R110, R110 ;  /* 0x0000006e006e7308 */ /* 0x000e640000000800 */
[----:B------:R-:W-:Y:S02]  /*9370*/  FADD.FTZ R158, R158, R149 ;  /* 0x000000959e9e7221 */ /* 0x000fe40000010000 */
[----:B------:R-:W-:Y:S02]  /*9380*/  FADD.FTZ R153, R148, R153 ;  /* 0x0000009994997221 */ /* 0x000fe40000010000 */
[C---:B----4-:R-:W-:Y:S01]  /*9390*/  HMMA.16816.F32.BF16 R52, R68.reuse, R80, R52 ;  /* 0x000000504434723c */ /* 0x050fe20000041834 */
[----:B------:R-:W-:Y:S03]  /*93a0*/  LDSM.16.MT88.4 R96, [R228+0x7100] ;  /* 0x00710000e460783b */ /* 0x000fe60000004200 */
[----:B------:R-:W-:Y:S01]  /*93b0*/  FADD.FTZ R2, R120, R158 ;  /* 0x0000009e78027221 */ /* 0x000fe20000010000 */
[----:B------:R-:W4:Y:S01]  /*93c0*/  MUFU.EX2 R116, R116 ;  /* 0x0000007400747308 */ /* 0x000f220000000800 */
[----:B------:R-:W-:Y:S02]  /*93d0*/  FADD.FTZ R135, R135, R153 ;  /* 0x0000009987877221 */ /* 0x000fe40000010000 */
[C---:B------:R-:W-:Y:S01]  /*93e0*/  HMMA.16816.F32.BF16 R56, R68.reuse, R82, R56 ;  /* 0x000000524438723c */ /* 0x040fe20000041838 */
[----:B------:R-:W3:Y:S03]  /*93f0*/  LDSM.16.MT88.4 R80, [R228+0x1100] ;  /* 0x00110000e450783b */ /* 0x000ee60000004200 */
[----:B------:R-:W-:Y:S02]  /*9400*/  FADD.FTZ R2, R100, R2 ;  /* 0x0000000264027221 */ /* 0x000fe40000010000 */
[----:B------:R-:W-:Y:S01]  /*9410*/  FADD.FTZ R135, R134, R135 ;  /* 0x0000008786877221 */ /* 0x000fe20000010000 */
[----:B------:R-:W3:Y:S01]  /*9420*/  MUFU.EX2 R117, R117 ;  /* 0x0000007500757308 */ /* 0x000ee20000000800 */
[C---:B--2---:R-:W-:Y:S04]  /*9430*/  HMMA.16816.F32.BF16 R60, R68.reuse, R88, R60 ;  /* 0x00000058443c723c */ /* 0x044fe8000004183c */
[----:B------:R-:W-:Y:S02]  /*9440*/  FADD.FTZ R161, R161, R135 ;  /* 0x00000087a1a17221 */ /* 0x000fe40000010000 */
[----:B-1----:R-:W-:Y:S02]  /*9450*/  FADD.FTZ R2, R104, R2 ;  /* 0x0000000268027221 */ /* 0x002fe40000010000 */
[----:B------:R-:W-:Y:S01]  /*9460*/  HMMA.16816.F32.BF16 R64, R68, R90, R64 ;  /* 0x0000005a4440723c */ /* 0x000fe20000041840 */
[----:B------:R-:W-:Y:S01]  /*9470*/  LDSM.16.MT88.4 R88, [R229+0x5100] ;  /* 0x00510000e558783b */ /* 0x000fe20000004200 */
[----:B------:R-:W-:Y:S02]  /*9480*/  MUFU.EX2 R119, R119 ;  /* 0x0000007700777308 */ /* 0x000fe40000000800 */
[----:B------:R-:W-:Y:S03]  /*9490*/  FADD.FTZ R161, R163, R161 ;  /* 0x000000a1a3a17221 */ /* 0x000fe60000010000 */
[----:B------:R-:W-:Y:S01]  /*94a0*/  F2FP.BF16.PACK_AB R69, R106, R103 ;  /* 0x000000676a45723e */ /* 0x000fe200000010ff */
[----:B------:R-:W-:Y:S01]  /*94b0*/  FADD.FTZ R101, R101, R161 ;  /* 0x000000a165657221 */ /* 0x000fe20000010000 */
[----:B-----5:R-:W-:Y:S03]  /*94c0*/  F2FP.BF16.PACK_AB R70, R108, R107 ;  /* 0x0000006b6c46723e */ /* 0x020fe600000010ff */
[----:B------:R-:W-:Y:S01]  /*94d0*/  F2FP.BF16.PACK_AB R71, R110, R109 ;  /* 0x0000006d6e47723e */ /* 0x000fe200000010ff */
[----:B------:R-:W-:Y:S01]  /*94e0*/  FADD.FTZ R3, R102, R101 ;  /* 0x0000006566037221 */ /* 0x000fe20000010000 */
[C---:B------:R-:W-:Y:S01]  /*94f0*/  F2FP.BF16.PACK_AB R68, R105.reuse, R104 ;  /* 0x000000686944723e */ /* 0x040fe200000010ff */
[----:B------:R-:W1:Y:S01]  /*9500*/  MUFU.EX2 R121, R121 ;  /* 0x0000007900797308 */ /* 0x000e620000000800 */
[----:B------:R-:W-:Y:S02]  /*9510*/  FADD.FTZ R105, R105, R2 ;  /* 0x0000000269697221 */ /* 0x000fe40000010000 */
[----:B------:R-:W-:Y:S02]  /*9520*/  FADD.FTZ R3, R103, R3 ;  /* 0x0000000367037221 */ /* 0x000fe40000010000 */
[----:B------:R-:W-:Y:S01]  /*9530*/  LDSM.16.MT88.4 R100, [R230+0x7900] ;  /* 0x00790000e664783b */ /* 0x000fe20000004200 */
[C---:B------:R-:W-:Y:S03]  /*9540*/  HMMA.16816.F32.BF16 R4, R68.reuse, R84, R4 ;  /* 0x000000544404723c */ /* 0x040fe60000041804 */
[----:B------:R-:W-:Y:S01]  /*9550*/  FADD.FTZ R3, R106, R3 ;  /* 0x000000036a037221 */ /* 0x000fe20000010000 */
[----:B------:R-:W-:Y:S01]  /*9560*/  MUFU.EX2 R122, R122 ;  /* 0x0000007a007a7308 */ /* 0x000fe20000000800 */
[----:B------:R-:W-:Y:S02]  /*9570*/  FADD.FTZ R2, R107, R105 ;  /* 0x000000696b027221 */ /* 0x000fe40000010000 */
[----:B------:R-:W-:Y:S01]  /*9580*/  FADD.FTZ R109, R109, R3 ;  /* 0x000000036d6d7221 */ /* 0x000fe20000010000 */
[C---:B------:R-:W-:Y:S01]  /*9590*/  HMMA.16816.F32.BF16 R8, R68.reuse, R86, R8 ;  /* 0x000000564408723c */ /* 0x040fe20000041808 */
[----:B------:R-:W2:Y:S03]  /*95a0*/  LDSM.16.MT88.4 R84, [R232+0x5100] ;  /* 0x00510000e854783b */ /* 0x000ea60000004200 */
[----:B------:R-:W-:Y:S02]  /*95b0*/  FADD.FTZ R3, R110, R109 ;  /* 0x0000006d6e037221 */ /* 0x000fe40000010000 */
[----:B------:R-:W-:Y:S01]  /*95c0*/  FADD.FTZ R2, R108, R2 ;  /* 0x000000026c027221 */ /* 0x000fe20000010000 */
[----:B------:R-:W5:Y:S01]  /*95d0*/  MUFU.EX2 R123, R123 ;  /* 0x0000007b007b7308 */ /* 0x000f620000000800 */
[C---:B------:R-:W-:Y:S04]  /*95e0*/  HMMA.16816.F32.BF16 R12, R68.reuse, R72, R12 ;  /* 0x00000048440c723c */ /* 0x040fe8000004180c */
[----:B------:R-:W-:Y:S02]  /*95f0*/  FADD.FTZ R3, R111, R3 ;  /* 0x000000036f037221 */ /* 0x000fe40000010000 */
[----:B----4-:R-:W-:Y:S02]  /*9600*/  FADD.FTZ R2, R116, R2 ;  /* 0x0000000274027221 */ /* 0x010fe40000010000 */
[C---:B------:R-:W-:Y:S01]  /*9610*/  HMMA.16816.F32.BF16 R16, R68.reuse, R74, R16 ;  /* 0x0000004a4410723c */ /* 0x040fe20000041810 */
[----:B------:R-:W4:Y:S01]  /*9620*/  LDSM.16.MT88.4 R72, [R230+0x5100] ;  /* 0x00510000e648783b */ /* 0x000f220000004200 */
[----:B------:R-:W1:Y:S02]  /*9630*/  MUFU.EX2 R144, R144 ;  /* 0x0000009000907308 */ /* 0x000e640000000800 */
[----:B------:R-:W-:Y:S04]  /*9640*/  FADD.FTZ R3, R118, R3 ;  /* 0x0000000376037221 */ /* 0x000fe80000010000 */
[C---:B---3--:R-:W-:Y:S04]  /*9650*/  HMMA.16816.F32.BF16 R20, R68.reuse, R76, R20 ;  /* 0x0000004c4414723c */ /* 0x048fe80000041814 */
[----:B------:R-:W-:Y:S04]  /*9660*/  MUFU.EX2 R145, R145 ;  /* 0x0000009100917308 */ /* 0x000fe80000000800 */
[C---:B------:R-:W-:Y:S01]  /*9670*/  HMMA.16816.F32.BF16 R24, R68.reuse, R78, R24 ;  /* 0x0000004e4418723c */ /* 0x040fe20000041818 */
[----:B------:R-:W3:Y:S05]  /*9680*/  LDSM.16.MT88.4 R76, [R232+0x1900] ;  /* 0x00190000e84c783b */ /* 0x000eea0000004200 */
[----:B------:R-:W-:Y:S02]  /*9690*/  MUFU.EX2 R147, R147 ;  /* 0x0000009300937308 */ /* 0x000fe40000000800 */
[C---:B------:R-:W-:Y:S08]  /*96a0*/  HMMA.16816.F32.BF16 R28, R68.reuse, R80, R28 ;  /* 0x00000050441c723c */ /* 0x040ff0000004181c */
[C---:B------:R-:W-:Y:S01]  /*96b0*/  HMMA.16816.F32.BF16 R32, R68.reuse, R82, R32 ;  /* 0x000000524420723c */ /* 0x040fe20000041820 */
[----:B------:R-:W1:Y:S01]  /*96c0*/  LDSM.16.MT88.4 R80, [R230+0x1900] ;  /* 0x00190000e650783b */ /* 0x000e620000004200 */
[----:B------:R-:W-:Y:S06]  /*96d0*/  MUFU.EX2 R146, R146 ;  /* 0x0000009200927308 */ /* 0x000fec0000000800 */
[C---:B--2---:R-:W-:Y:S04]  /*96e0*/  HMMA.16816.F32.BF16 R36, R68.reuse, R84, R36 ;  /* 0x000000544424723c */ /* 0x044fe80000041824 */
[----:B------:R-:W-:Y:S04]  /*96f0*/  MUFU.EX2 R162, R162 ;  /* 0x000000a200a27308 */ /* 0x000fe80000000800 */
[C---:B------:R-:W-:Y:S01]  /*9700*/  HMMA.16816.F32.BF16 R40, R68.reuse, R86, R40 ;  /* 0x000000564428723c */ /* 0x040fe20000041828 */
[----:B------:R-:W-:Y:S05]  /*9710*/  LDSM.16.MT88.4 R84, [R228+0x1900] ;  /* 0x00190000e454783b */ /* 0x000fea0000004200 */
[----:B------:R-:W-:Y:S02]  /*9720*/  MUFU.EX2 R156, R156 ;  /* 0x0000009c009c7308 */ /* 0x000fe40000000800 */
[C---:B----4-:R-:W-:Y:S08]  /*9730*/  HMMA.16816.F32.BF16 R44, R68.reuse, R72, R44 ;  /* 0x00000048442c723c */ /* 0x050ff0000004182c */
[C---:B------:R-:W-:Y:S01]  /*9740*/  HMMA.16816.F32.BF16 R48, R68.reuse, R74, R48 ;  /* 0x0000004a4430723c */ /* 0x040fe20000041830 */
[----:B------:R-:W2:Y:S07]  /*9750*/  LDSM.16.MT88.4 R72, [R229+0x1900] ;  /* 0x00190000e548783b */ /* 0x000eae0000004200 */
[C---:B------:R-:W-:Y:S08]  /*9760*/  HMMA.16816.F32.BF16 R52, R68.reuse, R88, R52 ;  /* 0x000000584434723c */ /* 0x040ff00000041834 */
[C---:B------:R-:W-:Y:S01]  /*9770*/  HMMA.16816.F32.BF16 R56, R68.reuse, R90, R56 ;  /* 0x0000005a4438723c */ /* 0x040fe20000041838 */
[----:B------:R-:W-:Y:S07]  /*9780*/  LDSM.16.MT88.4 R88, [R229+0x5900] ;  /* 0x00590000e558783b */ /* 0x000fee0000004200 */
[C---:B------:R-:W-:Y:S07]  /*9790*/  HMMA.16816.F32.BF16 R60, R68.reuse, R92, R60 ;  /* 0x0000005c443c723c */ /* 0x040fee000004183c */
[----:B------:R-:W-:Y:S01]  /*97a0*/  FFMA.FTZ R92, R130, c[0x0][0x2d0], -R159 ;  /* 0x0000b400825c7a23 */ /* 0x000fe2000001089f */
[----:B------:R-:W-:Y:S03]  /*97b0*/  HMMA.16816.F32.BF16 R64, R68, R94, R64 ;  /* 0x0000005e4440723c */ /* 0x000fe60000041840 */
[----:B------:R4:W2:Y:S04]  /*97c0*/  MUFU.EX2 R115, R92 ;  /* 0x0000005c00737308 */ /* 0x0008a80000000800 */
[----:B------:R-:W-:Y:S02]  /*97d0*/  F2FP.BF16.PACK_AB R69, R118, R111 ;  /* 0x0000006f7645723e */ /* 0x000fe400000010ff */
[----:B------:R-:W-:Y:S01]  /*97e0*/  F2FP.BF16.PACK_AB R68, R117, R116 ;  /* 0x000000747544723e */ /* 0x000fe200000010ff */
[----:B------:R-:W-:Y:S02]  /*97f0*/  LDSM.16.MT88.4 R108, [R229+0x7900] ;  /* 0x00790000e56c783b */ /* 0x000fe40000004200 */
[----:B-1----:R-:W-:Y:S01]  /*9800*/  F2FP.BF16.PACK_AB R70, R121, R119 ;  /* 0x000000777946723e */ /* 0x002fe200000010ff */
[----:B------:R-:W-:Y:S01]  /*9810*/  FADD.FTZ R117, R117, R2 ;  /* 0x0000000275757221 */ /* 0x000fe20000010000 */
[----:B-----5:R-:W-:Y:S01]  /*9820*/  F2FP.BF16.PACK_AB R71, R123, R122 ;  /* 0x0000007a7b47723e */ /* 0x020fe200000010ff */
[----:B------:R-:W-:Y:S02]  /*9830*/  FADD.FTZ R122, R122, R3 ;  /* 0x000000037a7a7221 */ /* 0x000fe40000010000 */
[----:B------:R-:W-:Y:S02]  /*9840*/  FADD.FTZ R117, R119, R117 ;  /* 0x0000007577757221 */ /* 0x000fe40000010000 */
[----:B------:R-:W-:Y:S02]  /*9850*/  FADD.FTZ R122, R123, R122 ;  /* 0x0000007a7b7a7221 */ /* 0x000fe40000010000 */
[C---:B---3--:R-:W-:Y:S03]  /*9860*/  HMMA.16816.F32.BF16 R4, R68.reuse, R76, R4 ;  /* 0x0000004c4404723c */ /* 0x048fe60000041804 */
[----:B------:R-:W-:Y:S02]  /*9870*/  FADD.FTZ R121, R121, R117 ;  /* 0x0000007579797221 */ /* 0x000fe40000010000 */
[----:B----4-:R-:W-:Y:S03]  /*9880*/  FFMA.FTZ R92, R128, c[0x0][0x2d0], -R155 ;  /* 0x0000b400805c7a23 */ /* 0x010fe6000001089b */
[C---:B------:R-:W-:Y:S01]  /*9890*/  HMMA.16816.F32.BF16 R8, R68.reuse, R78, R8 ;  /* 0x0000004e4408723c */ /* 0x040fe20000041808 */
[----:B------:R-:W1:Y:S01]  /*98a0*/  LDSM.16.MT88.4 R76, [R232+0x5900] ;  /* 0x00590000e84c783b */ /* 0x000e620000004200 */
[----:B------:R3:W4:Y:S02]  /*98b0*/  MUFU.EX2 R114, R92 ;  /* 0x0000005c00727308 */ /* 0x0007240000000800 */
[----:B------:R-:W-:Y:S04]  /*98c0*/  FADD.FTZ R121, R144, R121 ;  /* 0x0000007990797221 */ /* 0x000fe80000010000 */
[C---:B------:R-:W-:Y:S08]  /*98d0*/  HMMA.16816.F32.BF16 R12, R68.reuse, R80, R12 ;  /* 0x00000050440c723c */ /* 0x040ff0000004180c */
[C---:B------:R-:W-:Y:S01]  /*98e0*/  HMMA.16816.F32.BF16 R16, R68.reuse, R82, R16 ;  /* 0x000000524410723c */ /* 0x040fe20000041810 */
[----:B------:R-:W5:Y:S07]  /*98f0*/  LDSM.16.MT88.4 R80, [R230+0x5900] ;  /* 0x00590000e650783b */ /* 0x000f6e0000004200 */
[C---:B--2---:R-:W-:Y:S01]  /*9900*/  HMMA.16816.F32.BF16 R20, R68.reuse, R72, R20 ;  /* 0x000000484414723c */ /* 0x044fe20000041814 */
[----:B---3--:R-:W-:Y:S06]  /*9910*/  LDSM.16.MT88.4 R92, [R228+0x6100] ;  /* 0x00610000e45c783b */ /* 0x008fec0000004200 */
[--C-:B------:R-:W-:Y:S01]  /*9920*/  FFMA.FTZ R72, R131, c[0x0][0x2d0], -R159.reuse ;  /* 0x0000b40083487a23 */ /* 0x100fe2000001089f */
[C---:B------:R-:W-:Y:S03]  /*9930*/  HMMA.16816.F32.BF16 R24, R68.reuse, R74, R24 ;  /* 0x0000004a4418723c */ /* 0x040fe60000041818 */
[----:B------:R2:W3:Y:S01]  /*9940*/  MUFU.EX2 R113, R72 ;  /* 0x0000004800717308 */ /* 0x0004e20000000800 */
[----:B------:R-:W-:Y:S02]  /*9950*/  FFMA.FTZ R159, R157, c[0x0][0x2d0], -R159 ;  /* 0x0000b4009d9f7a23 */ /* 0x000fe4000001089f */
[----:B------:R-:W-:Y:S02]  /*9960*/  IMAD.MOV.U32 R157, RZ, RZ, R115 ;  /* 0x000000ffff9d7224 */ /* 0x000fe400078e0073 */
[C---:B------:R-:W-:Y:S05]  /*9970*/  HMMA.16816.F32.BF16 R28, R68.reuse, R84, R28 ;  /* 0x00000054441c723c */ /* 0x040fea000004181c */
[----:B------:R-:W-:Y:S02]  /*9980*/  MUFU.EX2 R159, R159 ;  /* 0x0000009f009f7308 */ /* 0x000fe40000000800 */
[--C-:B------:R-:W-:Y:S01]  /*9990*/  FFMA.FTZ R84, R129, c[0x0][0x2d0], -R155.reuse ;  /* 0x0000b40081547a23 */ /* 0x100fe2000001089b */
[C---:B------:R-:W-:Y:S04]  /*99a0*/  HMMA.16816.F32.BF16 R32, R68.reuse, R86, R32 ;  /* 0x000000564420723c */ /* 0x040fe80000041820 */
[----:B------:R-:W-:Y:S02]  /*99b0*/  FFMA.FTZ R155, R133, c[0x0][0x2d0], -R155 ;  /* 0x0000b400859b7a23 */ /* 0x000fe4000001089b */
[----:B----4-:R-:W-:Y:S01]  /*99c0*/  IMAD.MOV.U32 R133, RZ, RZ, R114 ;  /* 0x000000ffff857224 */ /* 0x010fe200078e0072 */
[----:B------:R4:W3:Y:S01]  /*99d0*/  MUFU.EX2 R112, R84 ;  /* 0x0000005400707308 */ /* 0x0008e20000000800 */
[C---:B-1----:R-:W-:Y:S01]  /*99e0*/  HMMA.16816.F32.BF16 R36, R68.reuse, R76, R36 ;  /* 0x0000004c4424723c */ /* 0x042fe20000041824 */
[----:B--2---:R-:W1:Y:S07]  /*99f0*/  LDSM.16.MT88.4 R72, [R228+0x5900] ;  /* 0x00590000e448783b */ /* 0x004e6e0000004200 */
[C---:B------:R-:W-:Y:S01]  /*9a00*/  HMMA.16816.F32.BF16 R40, R68.reuse, R78, R40 ;  /* 0x0000004e4428723c */ /* 0x040fe20000041828 */
[----:B------:R-:W2:Y:S01]  /*9a10*/  MUFU.EX2 R155, R155 ;  /* 0x0000009b009b7308 */ /* 0x000ea20000000800 */
[----:B------:R-:W-:Y:S06]  /*9a20*/  LDSM.16.MT88.4 R76, [R230+0x2100] ;  /* 0x00210000e64c783b */ /* 0x000fec0000004200 */
[C---:B-----5:R-:W-:Y:S02]  /*9a30*/  HMMA.16816.F32.BF16 R44, R68.reuse, R80, R44 ;  /* 0x00000050442c723c */ /* 0x060fe4000004182c */
[----:B----4-:R-:W4:Y:S06]  /*9a40*/  LDSM.16.MT88.4 R84, [R232+0x2100] ;  /* 0x00210000e854783b */ /* 0x010f2c0000004200 */
[C---:B------:R-:W-:Y:S02]  /*9a50*/  HMMA.16816.F32.BF16 R48, R68.reuse, R82, R48 ;  /* 0x000000524430723c */ /* 0x040fe40000041830 */
[----:B------:R-:W-:Y:S06]  /*9a60*/  LDSM.16.MT88.4 R80, [R228+0x2100] ;  /* 0x00210000e450783b */ /* 0x000fec0000004200 */
        /* <DEDUP_REMOVED lines=9> */
[----:B---3--:R-:W-:Y:S01]  /*9b00*/  F2FP.BF16.PACK_AB R70, R115, R113 ;  /* 0x000000717346723e */ /* 0x008fe200000010ff */
[----:B------:R-:W-:Y:S01]  /*9b10*/  FADD.FTZ R147, R147, R122 ;  /* 0x0000007a93937221 */ /* 0x000fe20000010000 */
[----:B------:R-:W-:Y:S02]  /*9b20*/  F2FP.BF16.PACK_AB R71, R114, R112 ;  /* 0x000000707247723e */ /* 0x000fe400000010ff */
[----:B------:R-:W-:Y:S01]  /*9b30*/  F2FP.BF16.PACK_AB R114, R159, R162 ;  /* 0x000000a29f72723e */ /* 0x000fe200000010ff */
[----:B------:R-:W-:Y:S01]  /*9b40*/  FADD.FTZ R2, R146, R147 ;  /* 0x0000009392027221 */ /* 0x000fe20000010000 */
[----:B--2---:R-:W-:Y:S03]  /*9b50*/  F2FP.BF16.PACK_AB R115, R155, R156 ;  /* 0x0000009c9b73723e */ /* 0x004fe600000010ff */
[C---:B----4-:R-:W-:Y:S08]  /*9b60*/  HMMA.16816.F32.BF16 R4, R68.reuse, R84, R4 ;  /* 0x000000544404723c */ /* 0x050ff00000041804 */
[C---:B------:R-:W-:Y:S01]  /*9b70*/  HMMA.16816.F32.BF16 R8, R68.reuse, R86, R8 ;  /* 0x000000564408723c */ /* 0x040fe20000041808 */
[----:B------:R-:W2:Y:S07]  /*9b80*/  LDSM.16.MT88.4 R84, [R232+0x6100] ;  /* 0x00610000e854783b */ /* 0x000eae0000004200 */
[C---:B------:R-:W-:Y:S08]  /*9b90*/  HMMA.16816.F32.BF16 R12, R68.reuse, R76, R12 ;  /* 0x0000004c440c723c */ /* 0x040ff0000004180c */
        /* <DEDUP_REMOVED lines=16> */
[----:B------:R-:W5:Y:S07]  /*9ca0*/  LDSM.16.MT88.4 R88, [R232+0x6900] ;  /* 0x00690000e858783b */ /* 0x000f6e0000004200 */
[C---:B------:R-:W-:Y:S08]  /*9cb0*/  HMMA.16816.F32.BF16 R60, R68.reuse, R92, R60 ;  /* 0x0000005c443c723c */ /* 0x040ff0000004183c */
        /* <DEDUP_REMOVED lines=9> */
[C---:B----4-:R-:W-:Y:S08]  /*9d50*/  HMMA.16816.F32.BF16 R12, R68.reuse, R80, R12 ;  /* 0x00000050440c723c */ /* 0x050ff0000004180c */
[C---:B------:R-:W-:Y:S01]  /*9d60*/  HMMA.16816.F32.BF16 R16, R68.reuse, R82, R16 ;  /* 0x000000524410723c */ /* 0x040fe20000041810 */
[----:B------:R-:W4:Y:S07]  /*9d70*/  LDSM.16.MT88.4 R80, [R229+0x6900] ;  /* 0x00690000e550783b */ /* 0x000f2e0000004200 */
[C---:B--2---:R-:W-:Y:S08]  /*9d80*/  HMMA.16816.F32.BF16 R20, R68.reuse, R84, R20 ;  /* 0x000000544414723c */ /* 0x044ff00000041814 */
[C---:B------:R-:W-:Y:S01]  /*9d90*/  HMMA.16816.F32.BF16 R24, R68.reuse, R86, R24 ;  /* 0x000000564418723c */ /* 0x040fe20000041818 */
[----:B------:R-:W-:Y:S07]  /*9da0*/  LDSM.16.MT88.4 R84, [R228+0x3100] ;  /* 0x00310000e454783b */ /* 0x000fee0000004200 */
[C---:B---3--:R-:W-:Y:S08]  /*9db0*/  HMMA.16816.F32.BF16 R28, R68.reuse, R76, R28 ;  /* 0x0000004c441c723c */ /* 0x048ff0000004181c */
[C---:B------:R-:W-:Y:S01]  /*9dc0*/  HMMA.16816.F32.BF16 R32, R68.reuse, R78, R32 ;  /* 0x0000004e4420723c */ /* 0x040fe20000041820 */
[----:B------:R-:W2:Y:S07]  /*9dd0*/  LDSM.16.MT88.4 R76, [R228+0x6900] ;  /* 0x00690000e44c783b */ /* 0x000eae0000004200 */
[C---:B-----5:R-:W-:Y:S08]  /*9de0*/  HMMA.16816.F32.BF16 R36, R68.reuse, R88, R36 ;  /* 0x000000584424723c */ /* 0x060ff00000041824 */
[C---:B------:R-:W-:Y:S01]  /*9df0*/  HMMA.16816.F32.BF16 R40, R68.reuse, R90, R40 ;  /* 0x0000005a4428723c */ /* 0x040fe20000041828 */
[----:B------:R-:W-:Y:S07]  /*9e00*/  LDSM.16.MT88.4 R88, [R230+0x7100] ;  /* 0x00710000e658783b */ /* 0x000fee0000004200 */
[C---:B-1----:R-:W-:Y:S08]  /*9e10*/  HMMA.16816.F32.BF16 R44, R68.reuse, R72, R44 ;  /* 0x00000048442c723c */ /* 0x042ff0000004182c */
[C---:B------:R-:W-:Y:S01]  /*9e20*/  HMMA.16816.F32.BF16 R48, R68.reuse, R74, R48 ;  /* 0x0000004a4430723c */ /* 0x040fe20000041830 */
[----:B------:R-:W1:Y:S07]  /*9e30*/  LDSM.16.MT88.4 R72, [R232+0x3100] ;  /* 0x00310000e848783b */ /* 0x000e6e0000004200 */
[C---:B----4-:R-:W-:Y:S08]  /*9e40*/  HMMA.16816.F32.BF16 R52, R68.reuse, R80, R52 ;  /* 0x000000504434723c */ /* 0x050ff00000041834 */
        /* <DEDUP_REMOVED lines=15> */
[C---:B--2---:R-:W-:Y:S08]  /*9f40*/  HMMA.16816.F32.BF16 R20, R68.reuse, R76, R20 ;  /* 0x0000004c4414723c */ /* 0x044ff00000041814 */
[C---:B------:R-:W-:Y:S01]  /*9f50*/  HMMA.16816.F32.BF16 R24, R68.reuse, R78, R24 ;  /* 0x0000004e4418723c */ /* 0x040fe20000041818 */
[----:B------:R-:W2:Y:S07]  /*9f60*/  LDSM.16.MT88.4 R76, [R230+0x3900] ;  /* 0x00390000e64c783b */ /* 0x000eae0000004200 */
[C---:B------:R-:W-:Y:S07]  /*9f70*/  HMMA.16816.F32.BF16 R28, R68.reuse, R84, R28 ;  /* 0x00000054441c723c */ /* 0x040fee000004181c */
[----:B------:R-:W-:Y:S01]  /*9f80*/  IMAD.MOV.U32 R85, RZ, RZ, R112 ;  /* 0x000000ffff557224 */ /* 0x000fe200078e0070 */
[C---:B------:R-:W-:Y:S04]  /*9f90*/  HMMA.16816.F32.BF16 R32, R68.reuse, R86, R32 ;  /* 0x000000564420723c */ /* 0x040fe80000041820 */
[----:B------:R-:W-:Y:S02]  /*9fa0*/  F2FP.BF16.PACK_AB R112, R166, R165 ;  /* 0x000000a5a670723e */ /* 0x000fe400000010ff */
[----:B------:R-:W-:Y:S02]  /*9fb0*/  MOV R84, R113 ;  /* 0x0000007100547202 */ /* 0x000fe40000000f00 */
[C---:B-1----:R-:W-:Y:S04]  /*9fc0*/  HMMA.16816.F32.BF16 R36, R68.reuse, R72, R36 ;  /* 0x000000484424723c */ /* 0x042fe80000041824 */
[----:B------:R-:W-:Y:S01]  /*9fd0*/  F2FP.BF16.PACK_AB R113, R160, R164 ;  /* 0x000000a4a071723e */ /* 0x000fe200000010ff */
[----:B------:R-:W-:Y:S03]  /*9fe0*/  IMAD.MOV.U32 R246, RZ, RZ, R84 ;  /* 0x000000fffff67224 */ /* 0x000fe600078e0054 */
[C---:B------:R-:W-:Y:S04]  /*9ff0*/  HMMA.16816.F32.BF16 R40, R68.reuse, R74, R40 ;  /* 0x0000004a4428723c */ /* 0x040fe80000041828 */
[----:B------:R-:W-:Y:S04]  /*a000*/  FADD.FTZ R145, R246, R145 ;  /* 0x00000091f6917221 */ /* 0x000fe80000010000 */
[C---:B------:R-:W-:Y:S08]  /*a010*/  HMMA.16816.F32.BF16 R44, R68.reuse, R88, R44 ;  /* 0x00000058442c723c */ /* 0x040ff0000004182c */
[C---:B------:R-:W-:Y:S01]  /*a020*/  HMMA.16816.F32.BF16 R48, R68.reuse, R90, R48 ;  /* 0x0000005a4430723c */ /* 0x040fe20000041830 */
[----:B------:R-:W1:Y:S07]  /*a030*/  LDSM.16.MT88.4 R88, [R228+0x3900] ;  /* 0x00390000e458783b */ /* 0x000e6e0000004200 */
[C---:B------:R-:W-:Y:S08]  /*a040*/  HMMA.16816.F32.BF16 R52, R68.reuse, R92, R52 ;  /* 0x0000005c4434723c */ /* 0x040ff00000041834 */
[C---:B------:R-:W-:Y:S08]  /*a050*/  HMMA.16816.F32.BF16 R56, R68.reuse, R94, R56 ;  /* 0x0000005e4438723c */ /* 0x040ff00000041838 */
[C---:B------:R-:W-:Y:S08]  /*a060*/  HMMA.16816.F32.BF16 R60, R68.reuse, R96, R60 ;  /* 0x00000060443c723c */ /* 0x040ff0000004183c */
[----:B------:R-:W-:Y:S01]  /*a070*/  HMMA.16816.F32.BF16 R64, R68, R98, R64 ;  /* 0x000000624440723c */ /* 0x000fe20000041840 */
[----:B------:R-:W3:Y:S07]  /*a080*/  LDSM.16.MT88.4 R96, [R232+0x7900] ;  /* 0x00790000e860783b */ /* 0x000eee0000004200 */
[C---:B------:R-:W-:Y:S01]  /*a090*/  HMMA.16816.F32.BF16 R128, R112.reuse, R124, R4 ;  /* 0x0000007c7080723c */ /* 0x040fe20000041804 */
[----:B------:R-:W4:Y:S07]  /*a0a0*/  LDSM.16.MT88.4 R4, [R228+0x7900] ;  /* 0x00790000e404783b */ /* 0x000f2e0000004200 */
[C---:B------:R-:W-:Y:S07]  /*a0b0*/  HMMA.16816.F32.BF16 R124, R112.reuse, R126, R8 ;  /* 0x0000007e707c723c */ /* 0x040fee0000041808 */
[----:B------:R-:W-:Y:S01]  /*a0c0*/  MOV R11, R85 ;  /* 0x00000055000b7202 */ /* 0x000fe20000000f00 */
[C---:B--2---:R-:W-:Y:S04]  /*a0d0*/  HMMA.16816.F32.BF16 R68, R112.reuse, R76, R12 ;  /* 0x0000004c7044723c */ /* 0x044fe8000004180c */
[----:B------:R-:W-:Y:S04]  /*a0e0*/  FADD.FTZ R2, R11, R2 ;  /* 0x000000020b027221 */ /* 0x000fe80000010000 */
[C---:B------:R-:W-:Y:S04]  /*a0f0*/  HMMA.16816.F32.BF16 R72, R112.reuse, R78, R16 ;  /* 0x0000004e7048723c */ /* 0x040fe80000041810 */
[----:B------:R-:W-:Y:S02]  /*a100*/  FADD.FTZ R3, R133, R2 ;  /* 0x0000000285037221 */ /* 0x000fe40000010000 */
[----:B------:R-:W-:Y:S02]  /*a110*/  FADD.FTZ R2, R157, R145 ;  /* 0x000000919d027221 */ /* 0x000fe40000010000 */
[C---:B------:R-:W-:Y:S04]  /*a120*/  HMMA.16816.F32.BF16 R76, R112.reuse, R80, R20 ;  /* 0x00000050704c723c */ /* 0x040fe80000041814 */
[----:B------:R-:W-:Y:S01]  /*a130*/  FADD.FTZ R250, R250, R3 ;  /* 0x00000003fafa7221 */ /* 0x000fe20000010000 */
[----:B------:R-:W-:Y:S01]  /*a140*/  MOV R3, R0 ;  /* 0x0000000000037202 */ /* 0x000fe20000000f00 */
        /* <DEDUP_REMOVED lines=28> */
[C---:B----4-:R-:W-:Y:S04]  /*a310*/  HMMA.16816.F32.BF16 R116, R112.reuse, R4, R60 ;  /* 0x000000047074723c */ /* 0x050fe8000004183c */
[----:B------:R-:W-:Y:S02]  /*a320*/  FADD.FTZ R164, R156, R164 ;  /* 0x000000a49ca47221 */ /* 0x000fe40000010000 */
[----:B------:R-:W-:Y:S02]  /*a330*/  FADD.FTZ R169, R162, R169 ;  /* 0x000000a9a2a97221 */ /* 0x000fe40000010000 */
[----:B------:R-:W-:Y:S04]  /*a340*/  HMMA.16816.F32.BF16 R112, R112, R6, R64 ;  /* 0x000000067070723c */ /* 0x000fe80000041840 */
[----:B------:R-:W-:Y:S02]  /*a350*/  FADD.FTZ R246, R155, R164 ;  /* 0x000000a49bf67221 */ /* 0x000fe40000010000 */
[----:B------:R-:W-:Y:S02]  /*a360*/  FADD.FTZ R245, R159, R169 ;  /* 0x000000a99ff57221 */ /* 0x000fe40000010000 */
[----:B------:R-:W-:Y:S01]  /*a370*/  IMAD.MOV.U32 R2, RZ, RZ, R132 ;  /* 0x000000ffff027224 */ /* 0x000fe200078e0084 */
[----:B------:R-:W-:-:S05]  /*a380*/  @P0 BRA `(.L_x_2725) ;  /* 0xffffb96000000947 */ /* 0x000fca000383ffff */
.L_x_2722:
[----:B------:R-:W-:-:S13]  /*a390*/  ISETP.LE.AND P0, PT, RZ, UR10, PT ;  /* 0x0000000aff007c0c */ /* 0x000fda000bf03270 */
[----:B------:R-:W-:Y:S05]  /*a3a0*/  @!P0 BRA `(.L_x_2726) ;  /* 0x0000372000008947 */ /* 0x000fea0003800000 */
[----:B------:R-:W-:Y:S01]  /*a3b0*/  SHF.R.S32.HI R247, RZ, 0x1f, R205 ;  /* 0x0000001ffff77819 */ /* 0x000fe200000114cd */
[----:B------:R-:W-:Y:S01]  /*a3c0*/  IMAD.MOV.U32 R2, RZ, RZ, R132 ;  /* 0x000000ffff027224 */ /* 0x000fe200078e0084 */
[C---:B------:R-:W-:Y:S01]  /*a3d0*/  SHF.L.U32 R248, R205.reuse, 0x1, RZ ;  /* 0x00000001cdf87819 */ /* 0x040fe200000006ff */
[----:B------:R-:W-:Y:S01]  /*a3e0*/  IMAD.MOV.U32 R3, RZ, RZ, R0 ;  /* 0x000000ffff037224 */ /* 0x000fe200078e0000 */
[----:B------:R-:W-:Y:S01]  /*a3f0*/  SHF.L.U64.HI R247, R205, 0x1, R247 ;  /* 0x00000001cdf77819 */ /* 0x000fe200000102f7 */
[C---:B------:R-:W-:Y:S01]  /*a400*/  IMAD.SHL.U32 R250, R204.reuse, 0x2, RZ ;  /* 0x00000002ccfa7824 */ /* 0x040fe200078e00ff */
[----:B------:R-:W-:Y:S01]  /*a410*/  SHF.L.U64.HI R249, R204, 0x1, R206 ;  /* 0x00000001ccf97819 */ /* 0x000fe200000102ce */
[----:B------:R-:W-:Y:S05]  /*a420*/  BRA `(.L_x_2727) ;  /* 0x000003c000007947 */ /* 0x000fea0003800000 */
.L_x_2729:
        /* <DEDUP_REMOVED lines=60> */
.L_x_2727:
[----:B------:R-:W-:Y:S04]  /*a7f0*/  DEPBAR.LE SB0, 0x0 ;  /* 0x000080000000791a */ /* 0x000fe80000000000 */
[----:B------:R-:W-:Y:S01]  /*a800*/  BAR.SYNC.DEFER_BLOCKING 0x0 ;  /* 0x0000000000007b1d */ /* 0x000fe20000010000 */
[----:B------:R-:W-:Y:S01]  /*a810*/  IMAD.WIDE.U32 R156, R236, c[0x0][0x208], RZ ;  /* 0x00008200ec9c7a25 */ /* 0x000fe200078e00ff */
[----:B------:R-:W-:Y:S01]  /*a820*/  SHF.R.S32.HI R0, RZ, 0x1f, R236 ;  /* 0x0000001fff007819 */ /* 0x000fe200000114ec */
[----:B------:R-:W-:Y:S04]  /*a830*/  UISETP.GE.AND UP0, UPT, UR10, 0x1, UPT ;  /* 0x000000010a00788c */ /* 0x000fe8000bf06270 */
[----:B------:R-:W-:Y:S04]  /*a840*/  IMAD R0, R0, c[0x0][0x208], RZ ;  /* 0x0000820000007a24 */ /* 0x000fe800078e02ff */
[----:B------:R-:W-:Y:S04]  /*a850*/  IMAD R0, R236, c[0x0][0x20c], R0 ;  /* 0x00008300ec007a24 */ /* 0x000fe800078e0200 */
[----:B------:R-:W-:Y:S01]  /*a860*/  IMAD.IADD R157, R157, 0x1, R0 ;  /* 0x000000019d9d7824 */ /* 0x000fe200078e0200 */
[----:B------:R-:W-:Y:S03]  /*a870*/  SHF.R.S32.HI R0, RZ, 0x1f, R235 ;  /* 0x0000001fff007819 */ /* 0x000fe600000114eb */
[C---:B------:R-:W-:Y:S04]  /*a880*/  IMAD.WIDE.U32 R156, R235.reuse, c[0x0][0x218], R156 ;  /* 0x00008600eb9c7a25 */ /* 0x040fe800078e009c */
[----:B------:R-:W-:Y:S01]  /*a890*/  IMAD R0, R0, c[0x0][0x218], RZ ;  /* 0x0000860000007a24 */ /* 0x000fe200078e02ff */
[----:B------:R-:W1:Y:S03]  /*a8a0*/  LDSM.16.M88.4 R8, [R234+0x8100] ;  /* 0x00810000ea08783b */ /* 0x000e660000000200 */
[----:B------:R-:W-:Y:S02]  /*a8b0*/  IMAD R0, R235, c[0x0][0x21c], R0 ;  /* 0x00008700eb007a24 */ /* 0x000fe400078e0200 */
[----:B------:R-:W2:Y:S05]  /*a8c0*/  LDSM.16.M88.4 R16, [R234+0x8900] ;  /* 0x00890000ea10783b */ /* 0x000eaa0000000200 */
[----:B------:R-:W3:Y:S05]  /*a8d0*/  LDSM.16.M88.4 R24, [R234+0x9100] ;  /* 0x00910000ea18783b */ /* 0x000eea0000000200 */
[----:B------:R-:W4:Y:S05]  /*a8e0*/  LDSM.16.M88.4 R32, [R234+0x9900] ;  /* 0x00990000ea20783b */ /* 0x000f2a0000000200 */
[----:B------:R-:W5:Y:S05]  /*a8f0*/  LDSM.16.M88.4 R40, [R234+0xa100] ;  /* 0x00a10000ea28783b */ /* 0x000f6a0000000200 */
[----:B------:R-:W3:Y:S05]  /*a900*/  LDSM.16.M88.4 R48, [R234+0xa900] ;  /* 0x00a90000ea30783b */ /* 0x000eea0000000200 */
[----:B------:R-:W3:Y:S05]  /*a910*/  LDSM.16.M88.4 R56, [R234+0xb100] ;  /* 0x00b10000ea38783b */ /* 0x000eea0000000200 */
[----:B------:R-:W4:Y:S01]  /*a920*/  LDSM.16.M88.4 R64, [R234+0xb900] ;  /* 0x00b90000ea40783b */ /* 0x000f220000000200 */
[C---:B-1----:R-:W-:Y:S04]  /*a930*/  HMMA.16816.F32.BF16 R4, R136.reuse, R8, RZ ;  /* 0x000000088804723c */ /* 0x042fe800000418ff */
[----:B------:R-:W1:Y:S05]  /*a940*/  LDSM.16.M88.4 R132, [R233] ;  /* 0x00000000e984783b */ /* 0x000e6a0000000200 */
[----:B------:R-:W1:Y:S01]  /*a950*/  LDSM.16.M88.4 R144, [R227] ;  /* 0x00000000e390783b */ /* 0x000e620000000200 */
[C---:B------:R-:W-:Y:S04]  /*a960*/  HMMA.16816.F32.BF16 R8, R136.reuse, R10, RZ ;  /* 0x0000000a8808723c */ /* 0x040fe800000418ff */
[----:B------:R-:W1:Y:S04]  /*a970*/  LDSM.16.M88.4 R148, [R226] ;  /* 0x00000000e294783b */ /* 0x000e680000000200 */
[C---:B--2---:R-:W-:Y:S01]  /*a980*/  HMMA.16816.F32.BF16 R12, R136.reuse, R16, RZ ;  /* 0x00000010880c723c */ /* 0x044fe200000418ff */
[----:B------:R-:W-:Y:S07]  /*a990*/  LDSM.16.M88.4 R152, [R225] ;  /* 0x00000000e198783b */ /* 0x000fee0000000200 */
[C---:B------:R-:W-:Y:S08]  /*a9a0*/  HMMA.16816.F32.BF16 R16, R136.reuse, R18, RZ ;  /* 0x000000128810723c */ /* 0x040ff000000418ff */
[C---:B---3--:R-:W-:Y:S08]  /*a9b0*/  HMMA.16816.F32.BF16 R20, R136.reuse, R24, RZ ;  /* 0x000000188814723c */ /* 0x048ff000000418ff */
[C---:B------:R-:W-:Y:S08]  /*a9c0*/  HMMA.16816.F32.BF16 R24, R136.reuse, R26, RZ ;  /* 0x0000001a8818723c */ /* 0x040ff000000418ff */
[C---:B----4-:R-:W-:Y:S08]  /*a9d0*/  HMMA.16816.F32.BF16 R28, R136.reuse, R32, RZ ;  /* 0x00000020881c723c */ /* 0x050ff000000418ff */
[C---:B------:R-:W-:Y:S08]  /*a9e0*/  HMMA.16816.F32.BF16 R32, R136.reuse, R34, RZ ;  /* 0x000000228820723c */ /* 0x040ff000000418ff */
[C---:B-----5:R-:W-:Y:S08]  /*a9f0*/  HMMA.16816.F32.BF16 R36, R136.reuse, R40, RZ ;  /* 0x000000288824723c */ /* 0x060ff000000418ff */
[C---:B------:R-:W-:Y:S08]  /*aa00*/  HMMA.16816.F32.BF16 R40, R136.reuse, R42, RZ ;  /* 0x0000002a8828723c */ /* 0x040ff000000418ff */
[C---:B------:R-:W-:Y:S08]  /*aa10*/  HMMA.16816.F32.BF16 R44, R136.reuse, R48, RZ ;  /* 0x00000030882c723c */ /* 0x040ff000000418ff */
[C---:B------:R-:W-:Y:S08]  /*aa20*/  HMMA.16816.F32.BF16 R48, R136.reuse, R50, RZ ;  /* 0x000000328830723c */ /* 0x040ff000000418ff */
[C---:B------:R-:W-:Y:S08]  /*aa30*/  HMMA.16816.F32.BF16 R52, R136.reuse, R56, RZ ;  /* 0x000000388834723c */ /* 0x040ff000000418ff */
[C---:B------:R-:W-:Y:S08]  /*aa40*/  HMMA.16816.F32.BF16 R56, R136.reuse, R58, RZ ;  /* 0x0000003a8838723c */ /* 0x040ff000000418ff */
[C---:B------:R-:W-:Y:S08]  /*aa50*/  HMMA.16816.F32.BF16 R60, R136.reuse, R64, RZ ;  /* 0x00000040883c723c */ /* 0x040ff000000418ff */
[----:B------:R-:W-:Y:S08]  /*aa60*/  HMMA.16816.F32.BF16 R64, R136, R66, RZ ;  /* 0x000000428840723c */ /* 0x000ff000000418ff */
[C---:B-1----:R-:W-:Y:S07]  /*aa70*/  HMMA.16816.F32.BF16 R4, R140.reuse, R132, R4 ;  /* 0x000000848c04723c */ /* 0x042fee0000041804 */
[----:B------:R-:W-:Y:S01]  /*aa80*/  IADD3 R132, P0, R156, UR24, RZ ;  /* 0x000000189c847c10 */ /* 0x000fe2000ff1e0ff */
[C---:B------:R-:W-:Y:S04]  /*aa90*/  HMMA.16816.F32.BF16 R8, R140.reuse, R134, R8 ;  /* 0x000000868c08723c */ /* 0x040fe80000041808 */
[----:B------:R-:W-:Y:S02]  /*aaa0*/  IADD3.X R0, R157, UR16, R0, P0, !PT ;  /* 0x000000109d007c10 */ /* 0x000fe400087fe400 */
[C---:B------:R-:W-:Y:S02]  /*aab0*/  LEA R157, P0, R132.reuse, c[0x0][0x1f8], 0x1 ;  /* 0x00007e00849d7a11 */ /* 0x040fe400078008ff */
[C---:B------:R-:W-:Y:S03]  /*aac0*/  HMMA.16816.F32.BF16 R12, R140.reuse, R144, R12 ;  /* 0x000000908c0c723c */ /* 0x040fe6000004180c */
[----:B------:R-:W1:Y:S01]  /*aad0*/  SHFL.IDX PT, R156, R157, RZ, 0x181f ;  /* 0x00181fff9d9c7589 */ /* 0x000e6200000e0000 */
[----:B------:R-:W-:Y:S04]  /*aae0*/  LEA.HI.X R0, R132, c[0x0][0x1fc], R0, 0x1, P0 ;  /* 0x00007f0084007a11 */ /* 0x000fe800000f0c00 */
[C---:B------:R-:W-:Y:S01]  /*aaf0*/  HMMA.16816.F32.BF16 R16, R140.reuse, R146, R16 ;  /* 0x000000928c10723c */ /* 0x040fe20000041810 */
[----:B------:R-:W2:Y:S05]  /*ab00*/  SHFL.IDX PT, R161, R0, RZ, 0x181f ;  /* 0x00181fff00a17589 */ /* 0x000eaa00000e0000 */
[----:B------:R-:W3:Y:S02]  /*ab10*/  SHFL.IDX PT, R160, R157, 0x1, 0x181f ;  /* 0x00381f009da07f89 */ /* 0x000ee400000e0000 */
[C---:B------:R-:W-:Y:S03]  /*ab20*/  HMMA.16816.F32.BF16 R20, R140.reuse, R148, R20 ;  /* 0x000000948c14723c */ /* 0x040fe60000041814 */
[----:B------:R-:W4:Y:S05]  /*ab30*/  SHFL.IDX PT, R162, R0, 0x1, 0x181f ;  /* 0x00381f0000a27f89 */ /* 0x000f2a00000e0000 */
[C---:B------:R-:W-:Y:S01]  /*ab40*/  HMMA.16816.F32.BF16 R24, R140.reuse, R150, R24 ;  /* 0x000000968c18723c */ /* 0x040fe20000041818 */
[----:B------:R-:W5:Y:S03]  /*ab50*/  LDSM.16.M88.4 R132, [R224] ;  /* 0x00000000e084783b */ /* 0x000f660000000200 */
[C---:B-1----:R-:W-:Y:S02]  /*ab60*/  IADD3 R166, P1, R156.reuse, R248, RZ ;  /* 0x000000f89ca67210 */ /* 0x042fe40007f3e0ff */
[----:B------:R-:W-:Y:S01]  /*ab70*/  IADD3 R168, P0, R156, R250, RZ ;  /* 0x000000fa9ca87210 */ /* 0x000fe20007f1e0ff */
[----:B------:R-:W-:Y:S01]  /*ab80*/  LDSM.16.M88.4 R144, [R223] ;  /* 0x00000000df90783b */ /* 0x000fe20000000200 */
[C---:B------:R-:W-:Y:S04]  /*ab90*/  HMMA.16816.F32.BF16 R28, R140.reuse, R152, R28 ;  /* 0x000000988c1c723c */ /* 0x040fe8000004181c */
[----:B------:R-:W-:Y:S01]  /*aba0*/  LDSM.16.M88.4 R148, [R222] ;  /* 0x00000000de94783b */ /* 0x000fe20000000200 */
[C---:B--2---:R-:W-:Y:S01]  /*abb0*/  IMAD.X R167, R161.reuse, 0x1, R247, P1 ;  /* 0x00000001a1a77824 */ /* 0x044fe200008e06f7 */
[C---:B---3--:R-:W-:Y:S01]  /*abc0*/  IADD3 R164, P1, R160.reuse, R248, RZ ;  /* 0x000000f8a0a47210 */ /* 0x048fe20007f3e0ff */
[----:B------:R-:W-:Y:S01]  /*abd0*/  IMAD.X R169, R161, 0x1, R249, P0 ;  /* 0x00000001a1a97824 */ /* 0x000fe200000e06f9 */
[C---:B------:R-:W-:Y:S01]  /*abe0*/  HMMA.16816.F32.BF16 R32, R140.reuse, R154, R32 ;  /* 0x0000009a8c20723c */ /* 0x040fe20000041820 */
[----:B------:R-:W1:Y:S03]  /*abf0*/  SHFL.IDX PT, R163, R157, 0x2, 0x181f ;  /* 0x00581f009da37f89 */ /* 0x000e6600000e0000 */
[----:B------:R-:W-:Y:S01]  /*ac00*/  IADD3 R160, P0, R160, R250, RZ ;  /* 0x000000faa0a07210 */ /* 0x000fe20007f1e0ff */
[C---:B----4-:R-:W-:Y:S01]  /*ac10*/  IMAD.X R165, R162.reuse, 0x1, R247, P1 ;  /* 0x00000001a2a57824 */ /* 0x050fe200008e06f7 */
[----:B------:R-:W2:Y:S03]  /*ac20*/  SHFL.IDX PT, R153, R157, 0x3, 0x181f ;  /* 0x00781f009d997f89 */ /* 0x000ea600000e0000 */
[----:B------:R-:W-:Y:S02]  /*ac30*/  IMAD.X R161, R162, 0x1, R249, P0 ;  /* 0x00000001a2a17824 */ /* 0x000fe400000e06f9 */
[----:B------:R-:W-:Y:S05]  /*ac40*/  LDSM.16.M88.4 R156, [R221] ;  /* 0x00000000dd9c783b */ /* 0x000fea0000000200 */
[----:B------:R-:W-:Y:S01]  /*ac50*/  @!PT LDS RZ, [RZ] ;  /* 0x00000000fffff984 */ /* 0x000fe20000000800 */
[----:B------:R-:W-:Y:S01]  /*ac60*/  @!PT LDS RZ, [RZ] ;  /* 0x00000000fffff984 */ /* 0x000fe20000000800 */
[----:B------:R-:W-:Y:S01]  /*ac70*/  @!PT LDS RZ, [RZ] ;  /* 0x00000000fffff984 */ /* 0x000fe20000000800 */
[----:B------:R3:W-:Y:S05]  /*ac80*/  LDGSTS.E.BYPASS.LTC128B.128 [R244], [R166.64], !P5 ;  /* 0x00000000a6f47fae */ /* 0x0007ea000e901d4e */
[----:B------:R4:W-:Y:S01]  /*ac90*/  LDGSTS.E.BYPASS.LTC128B.128 [R243], [R168.64], !P4 ;  /* 0x00000000a8f37fae */ /* 0x0009e2000e101d4e */
[C---:B-----5:R-:W-:Y:S04]  /*aca0*/  HMMA.16816.F32.BF16 R36, R140.reuse, R132, R36 ;  /* 0x000000848c24723c */ /* 0x060fe80000041824 */
[----:B------:R3:W-:Y:S01]  /*acb0*/  LDGSTS.E.BYPASS.LTC128B.128 [R242], [R164.64], !P5 ;  /* 0x00000000a4f27fae */ /* 0x0007e2000e901d4e */
[-C--:B-1----:R-:W-:Y:S04]  /*acc0*/  IADD3 R154, P0, R163, R248.reuse, RZ ;  /* 0x000000f8a39a7210 */ /* 0x082fe80007f1e0ff */
[----:B------:R1:W-:Y:S03]  /*acd0*/  LDGSTS.E.BYPASS.LTC128B.128 [R241], [R160.64], !P4 ;  /* 0x00000000a0f17fae */ /* 0x0003e6000e101d4e */
[----:B--2---:R-:W-:Y:S01]  /*ace0*/  IADD3 R132, P1, R153, R248, RZ ;  /* 0x000000f899847210 */ /* 0x004fe20007f3e0ff */
[C---:B------:R-:W-:Y:S01]  /*acf0*/  HMMA.16816.F32.BF16 R40, R140.reuse, R134, R40 ;  /* 0x000000868c28723c */ /* 0x040fe20000041828 */
[----:B------:R-:W2:Y:S07]  /*ad00*/  SHFL.IDX PT, R152, R0, 0x2, 0x181f ;  /* 0x00581f0000987f89 */ /* 0x000eae00000e0000 */
[C---:B------:R-:W-:Y:S01]  /*ad10*/  HMMA.16816.F32.BF16 R44, R140.reuse, R144, R44 ;  /* 0x000000908c2c723c */ /* 0x040fe2000004182c */
[----:B------:R-:W5:Y:S07]  /*ad20*/  SHFL.IDX PT, R0, R0, 0x3, 0x181f ;  /* 0x00781f0000007f89 */ /* 0x000f6e00000e0000 */
[C---:B------:R-:W-:Y:S08]  /*ad30*/  HMMA.16816.F32.BF16 R48, R140.reuse, R146, R48 ;  /* 0x000000928c30723c */ /* 0x040ff00000041830 */
[C---:B------:R-:W-:Y:S04]  /*ad40*/  HMMA.16816.F32.BF16 R52, R140.reuse, R148, R52 ;  /* 0x000000948c34723c */ /* 0x040fe80000041834 */
[-C--:B-1----:R-:W-:Y:S01]  /*ad50*/  IADD3 R160, P6, R163, R250.reuse, RZ ;  /* 0x000000faa3a07210 */ /* 0x082fe20007fde0ff */
[C---:B--2---:R-:W-:Y:S01]  /*ad60*/  IMAD.X R155, R152.reuse, 0x1, R247, P0 ;  /* 0x00000001989b7824 */ /* 0x044fe200000e06f7 */
[----:B------:R-:W-:Y:S02]  /*ad70*/  IADD3 R162, P0, R153, R250, RZ ;  /* 0x000000fa99a27210 */ /* 0x000fe40007f1e0ff */
[C---:B------:R-:W-:Y:S02]  /*ad80*/  HMMA.16816.F32.BF16 R56, R140.reuse, R150, R56 ;  /* 0x000000968c38723c */ /* 0x040fe40000041838 */
[----:B------:R1:W-:Y:S02]  /*ad90*/  LDGSTS.E.BYPASS.LTC128B.128 [R240], [R154.64], !P5 ;  /* 0x000000009af07fae */ /* 0x0003e4000e901d4e */
[----:B------:R-:W-:Y:S02]  /*ada0*/  IMAD.X R161, R152, 0x1, R249, P6 ;  /* 0x0000000198a17824 */ /* 0x000fe400030e06f9 */
[C---:B-----5:R-:W-:Y:S02]  /*adb0*/  IMAD.X R133, R0.reuse, 0x1, R247, P1 ;  /* 0x0000000100857824 */ /* 0x060fe400008e06f7 */
[C---:B------:R-:W-:Y:S01]  /*adc0*/  HMMA.16816.F32.BF16 R60, R140.reuse, R156, R60 ;  /* 0x0000009c8c3c723c */ /* 0x040fe2000004183c */
[----:B------:R2:W-:Y:S03]  /*add0*/  LDGSTS.E.BYPASS.LTC128B.128 [R239], [R160.64], !P4 ;  /* 0x00000000a0ef7fae */ /* 0x0005e6000e101d4e */
[----:B------:R-:W-:Y:S01]  /*ade0*/  IMAD.X R163, R0, 0x1, R249, P0 ;  /* 0x0000000100a37824 */ /* 0x000fe200000e06f9 */
[----:B------:R-:W-:Y:S01]  /*adf0*/  PLOP3.LUT P0, PT, PT, PT, UP0, 0x80, 0x0 ;  /* 0x000000000000781c */ /* 0x000fe20003f0f008 */
[----:B------:R5:W-:Y:S02]  /*ae00*/  LDGSTS.E.BYPASS.LTC128B.128 [R244+0x3000], [R132.64], !P5 ;  /* 0x0300000084f47fae */ /* 0x000be4000e901d4e */
[----:B------:R-:W-:Y:S03]  /*ae10*/  HMMA.16816.F32.BF16 R64, R140, R158, R64 ;  /* 0x0000009e8c40723c */ /* 0x000fe60000041840 */
[----:B------:R2:W-:Y:S05]  /*ae20*/  LDGSTS.E.BYPASS.LTC128B.128 [R244+0x7000], [R162.64], !P4 ;  /* 0x07000000a2f47fae */ /* 0x0005ea000e101d4e */
[----:B---3--:R-:W-:Y:S05]  /*ae30*/  LDSM.16.M88.4 R164, [R231+0x9900] ;  /* 0x00990000e7a4783b */ /* 0x008fea0000000200 */
[----:B-1----:R-:W-:Y:S05]  /*ae40*/  LDSM.16.M88.4 R152, [R231+0x8900] ;  /* 0x00890000e798783b */ /* 0x002fea0000000200 */
[----:B------:R-:W0:Y:S05]  /*ae50*/  LDGDEPBAR ;  /* 0x00000000000079af */ /* 0x000e2a0000000000 */
[----:B------:R-:W-:Y:S05]  /*ae60*/  LDSM.16.M88.4 R144, [R231+0xa100] ;  /* 0x00a10000e790783b */ /* 0x000fea0000000200 */
[----:B-----5:R-:W1:Y:S05]  /*ae70*/  LDSM.16.M88.4 R132, [R231+0x8100] ;  /* 0x00810000e784783b */ /* 0x020e6a0000000200 */
[----:B--2---:R-:W2:Y:S05]  /*ae80*/  LDSM.16.M88.4 R160, [R231+0x9100] ;  /* 0x00910000e7a0783b */ /* 0x004eaa0000000200 */
[----:B------:R-:W3:Y:S05]  /*ae90*/  LDSM.16.M88.4 R148, [R231+0xa900] ;  /* 0x00a90000e794783b */ /* 0x000eea0000000200 */
[----:B----4-:R-:W4:Y:S05]  /*aea0*/  LDSM.16.M88.4 R168, [R231+0xb100] ;  /* 0x00b10000e7a8783b */ /* 0x010f2a0000000200 */
[----:B------:R-:W5:Y:S05]  /*aeb0*/  LDSM.16.M88.4 R180, [R231+0xb900] ;  /* 0x00b90000e7b4783b */ /* 0x000f6a0000000200 */
[----:B------:R-:W2:Y:S05]  /*aec0*/  LDSM.16.M88.4 R192, [R220] ;  /* 0x00000000dcc0783b */ /* 0x000eaa0000000200 */
[----:B------:R-:W-:Y:S05]  /*aed0*/  LDSM.16.M88.4 R156, [R220+0x1800] ;  /* 0x00180000dc9c783b */ /* 0x000fea0000000200 */
[----:B------:R-:W-:Y:S01]  /*aee0*/  LDSM.16.M88.4 R204, [R231+0xc100] ;  /* 0x00c10000e7cc783b */ /* 0x000fe20000000200 */
[C---:B-1----:R-:W-:Y:S04]  /*aef0*/  HMMA.16816.F32.BF16 R4, R172.reuse, R132, R4 ;  /* 0x00000084ac04723c */ /* 0x042fe80000041804 */
[----:B------:R-:W-:Y:S04]  /*af00*/  LDSM.16.M88.4 R208, [R220+0x7000] ;  /* 0x00700000dcd0783b */ /* 0x000fe80000000200 */
        /* <DEDUP_REMOVED lines=40> */
[----:B------:R-:W-:Y:S07]  /*b190*/  LDSM.16.M88.4 R164, [R218] ;  /* 0x00000000daa4783b */ /* 0x000fee0000000200 */
[C---:B------:R-:W-:Y:S08]  /*b1a0*/  HMMA.16816.F32.BF16 R52, R176.reuse, R144, R52 ;  /* 0x00000090b034723c */ /* 0x040ff00000041834 */
[C---:B------:R-:W-:Y:S01]  /*b1b0*/  HMMA.16816.F32.BF16 R56, R176.reuse, R146, R56 ;  /* 0x00000092b038723c */ /* 0x040fe20000041838 */
[----:B------:R-:W1:Y:S07]  /*b1c0*/  LDSM.16.M88.4 R144, [R234+0xf900] ;  /* 0x00f90000ea90783b */ /* 0x000e6e0000000200 */
[C---:B---3--:R-:W-:Y:S08]  /*b1d0*/  HMMA.16816.F32.BF16 R60, R176.reuse, R148, R60 ;  /* 0x00000094b03c723c */ /* 0x048ff0000004183c */
[----:B------:R-:W-:Y:S01]  /*b1e0*/  HMMA.16816.F32.BF16 R64, R176, R150, R64 ;  /* 0x00000096b040723c */ /* 0x000fe20000041840 */
[----:B------:R-:W3:Y:S07]  /*b1f0*/  LDSM.16.M88.4 R148, [R219] ;  /* 0x00000000db94783b */ /* 0x000eee0000000200 */
[C---:B----4-:R-:W-:Y:S08]  /*b200*/  HMMA.16816.F32.BF16 R4, R184.reuse, R168, R4 ;  /* 0x000000a8b804723c */ /* 0x050ff00000041804 */
[C---:B------:R-:W-:Y:S01]  /*b210*/  HMMA.16816.F32.BF16 R8, R184.reuse, R170, R8 ;  /* 0x000000aab808723c */ /* 0x040fe20000041808 */
[----:B------:R-:W4:Y:S07]  /*b220*/  LDSM.16.M88.4 R168, [R217] ;  /* 0x00000000d9a8783b */ /* 0x000f2e0000000200 */
[C---:B-----5:R-:W-:Y:S08]  /*b230*/  HMMA.16816.F32.BF16 R12, R184.reuse, R180, R12 ;  /* 0x000000b4b80c723c */ /* 0x060ff0000004180c */
[C---:B------:R-:W-:Y:S01]  /*b240*/  HMMA.16816.F32.BF16 R16, R184.reuse, R182, R16 ;  /* 0x000000b6b810723c */ /* 0x040fe20000041810 */
[----:B------:R-:W5:Y:S07]  /*b250*/  LDSM.16.M88.4 R180, [R216] ;  /* 0x00000000d8b4783b */ /* 0x000f6e0000000200 */
        /* <DEDUP_REMOVED lines=13> */
[C---:B------:R-:W-:Y:S01]  /*b330*/  HMMA.16816.F32.BF16 R56, R184.reuse, R162, R56 ;  /* 0x000000a2b838723c */ /* 0x040fe20000041838 */
[----:B------:R-:W2:Y:S07]  /*b340*/  LDSM.16.M88.4 R160, [R231+0xc900] ;  /* 0x00c90000e7a0783b */ /* 0x000eae0000000200 */
        /* <DEDUP_REMOVED lines=8> */
[----:B------:R-:W-:Y:S07]  /*b3d0*/  LDSM.16.M88.4 R164, [R231+0xf900] ;  /* 0x00f90000e7a4783b */ /* 0x000fee0000000200 */
[C---:B----4-:R-:W-:Y:S08]  /*b3e0*/  HMMA.16816.F32.BF16 R20, R188.reuse, R168, R20 ;  /* 0x000000a8bc14723c */ /* 0x050ff00000041814 */
[C---:B------:R-:W-:Y:S01]  /*b3f0*/  HMMA.16816.F32.BF16 R24, R188.reuse, R170, R24 ;  /* 0x000000aabc18723c */ /* 0x040fe20000041818 */
[----:B------:R-:W-:Y:S07]  /*b400*/  LDSM.16.M88.4 R168, [R220+0x5000] ;  /* 0x00500000dca8783b */ /* 0x000fee0000000200 */
[C---:B-----5:R-:W-:Y:S08]  /*b410*/  HMMA.16816.F32.BF16 R28, R188.reuse, R180, R28 ;  /* 0x000000b4bc1c723c */ /* 0x060ff0000004181c */
[C---:B------:R-:W-:Y:S01]  /*b420*/  HMMA.16816.F32.BF16 R32, R188.reuse, R182, R32 ;  /* 0x000000b6bc20723c */ /* 0x040fe20000041820 */
[----:B------:R-:W-:Y:S07]  /*b430*/  LDSM.16.M88.4 R180, [R220+0x5800] ;  /* 0x00580000dcb4783b */ /* 0x000fee0000000200 */
[C---:B-1----:R-:W-:Y:S08]  /*b440*/  HMMA.16816.F32.BF16 R36, R188.reuse, R132, R36 ;  /* 0x00000084bc24723c */ /* 0x042ff00000041824 */
[C---:B------:R-:W-:Y:S01]  /*b450*/  HMMA.16816.F32.BF16 R40, R188.reuse, R134, R40 ;  /* 0x00000086bc28723c */ /* 0x040fe20000041828 */
[----:B------:R-:W1:Y:S07]  /*b460*/  LDSM.16.M88.4 R132, [R231+0xe100] ;  /* 0x00e10000e784783b */ /* 0x000e6e0000000200 */
        /* <DEDUP_REMOVED lines=18> */
[C---:B---3--:R-:W-:Y:S08]  /*b590*/  HMMA.16816.F32.BF16 R28, R196.reuse, R148, R28 ;  /* 0x00000094c41c723c */ /* 0x048ff0000004181c */
[C---:B------:R-:W-:Y:S01]  /*b5a0*/  HMMA.16816.F32.BF16 R32, R196.reuse, R150, R32 ;  /* 0x00000096c420723c */ /* 0x040fe20000041820 */
[----:B------:R-:W3:Y:S01]  /*b5b0*/  LDSM.16.M88.4 R148, [R220+0x7800] ;  /* 0x00780000dc94783b */ /* 0x000ee20000000200 */
[----:B------:R-:W-:Y:S04]  /*b5c0*/  DEPBAR.LE SB0, 0x0 ;  /* 0x000080000000791a */ /* 0x000fe80000000000 */
[----:B------:R-:W-:Y:S02]  /*b5d0*/  BAR.SYNC.DEFER_BLOCKING 0x0 ;  /* 0x0000000000007b1d */ /* 0x000fe40000010000 */
[C---:B-1----:R-:W-:Y:S08]  /*b5e0*/  HMMA.16816.F32.BF16 R36, R196.reuse, R132, R36 ;  /* 0x00000084c424723c */ /* 0x042ff00000041824 */
[C---:B------:R-:W-:Y:S08]  /*b5f0*/  HMMA.16816.F32.BF16 R40, R196.reuse, R134, R40 ;  /* 0x00000086c428723c */ /* 0x040ff00000041828 */
[C---:B----4-:R-:W-:Y:S08]  /*b600*/  HMMA.16816.F32.BF16 R44, R196.reuse, R152, R44 ;  /* 0x00000098c42c723c */ /* 0x050ff0000004182c */
[C---:B------:R-:W-:Y:S08]  /*b610*/  HMMA.16816.F32.BF16 R48, R196.reuse, R154, R48 ;  /* 0x0000009ac430723c */ /* 0x040ff00000041830 */
[C---:B-----5:R-:W-:Y:S08]  /*b620*/  HMMA.16816.F32.BF16 R52, R196.reuse, R156, R52 ;  /* 0x0000009cc434723c */ /* 0x060ff00000041834 */
[C---:B------:R-:W-:Y:S08]  /*b630*/  HMMA.16816.F32.BF16 R56, R196.reuse, R158, R56 ;  /* 0x0000009ec438723c */ /* 0x040ff00000041838 */
[C---:B------:R-:W-:Y:S08]  /*b640*/  HMMA.16816.F32.BF16 R60, R196.reuse, R164, R60 ;  /* 0x000000a4c43c723c */ /* 0x040ff0000004183c */
[----:B------:R-:W-:Y:S08]  /*b650*/  HMMA.16816.F32.BF16 R64, R196, R166, R64 ;  /* 0x000000a6c440723c */ /* 0x000ff00000041840 */
        /* <DEDUP_REMOVED lines=17> */
.L_x_2728:
        /* <DEDUP_REMOVED lines=81> */
[----:B------:R-:W-:Y:S02]  /*bc80*/  FFMA.FTZ R160, R11, c[0x0][0x2d0], -R161 ;  /* 0x0000b4000ba07a23 */ /* 0x000fe400000108a1 */
        /* <DEDUP_REMOVED lines=43> */
[----:B------:R-:W-:Y:S02]  /*bf40*/  FMUL.FTZ R71, R2, R71 ;  /* 0x0000004702477220 */ /* 0x000fe40000410000 */
[----:B------:R-:W-:Y:S01]  /*bf50*/  MUFU.EX2 R157, R157 ;  /* 0x0000009d009d7308 */ /* 0x000fe20000000800 */
        /* <DEDUP_REMOVED lines=28> */
[C---:B------:R-:W-:Y:S01]  /*c120*/  FMUL.FTZ R88, R3.reuse, R88 ;  /* 0x0000005803587220 */ /* 0x040fe20000410000 */
[----:B--2---:R-:W-:Y:S01]  /*c130*/  F2FP.BF16.PACK_AB R131, R160, R159 ;  /* 0x0000009fa083723e */ /* 0x004fe200000010ff */
[C---:B------:R-:W-:Y:S02]  /*c140*/  FMUL.FTZ R89, R3.reuse, R89 ;  /* 0x0000005903597220 */ /* 0x040fe40000410000 */
[C---:B------:R-:W-:Y:S02]  /*c150*/  FMUL.FTZ R90, R2.reuse, R90 ;  /* 0x0000005a025a7220 */ /* 0x040fe40000410000 */
[C---:B------:R-:W-:Y:S02]  /*c160*/  FMUL.FTZ R91, R2.reuse, R91 ;  /* 0x0000005b025b7220 */ /* 0x040fe40000410000 */
[----:B------:R-:W-:Y:S01]  /*c170*/  MUFU.EX2 R169, R169 ;  /* 0x000000a900a97308 */ /* 0x000fe20000000800 */
[C---:B------:R-:W-:Y:S05]  /*c180*/  HMMA.16816.F32.BF16 R4, R128.reuse, R144, R4 ;  /* 0x000000908004723c */ /* 0x040fea0000041804 */
        /* <DEDUP_REMOVED lines=14> */
[----:B------:R-:W-:Y:S01]  /*c270*/  FMUL.FTZ R99, R2, R99 ;  /* 0x0000006302637220 */ /* 0x000fe20000410000 */
[----:B------:R-:W-:Y:S01]  /*c280*/  MUFU.EX2 R180, R180 ;  /* 0x000000b400b47308 */ /* 0x000fe20000000800 */
[C---:B------:R-:W-:Y:S04]  /*c290*/  HMMA.16816.F32.BF16 R76, R128.reuse, R152, R76 ;  /* 0x00000098804c723c */ /* 0x040fe8000004184c */
[C---:B------:R-:W-:Y:S02]  /*c2a0*/  FMUL.FTZ R100, R3.reuse, R100 ;  /* 0x0000006403647220 */ /* 0x040fe40000410000 */
[C---:B------:R-:W-:Y:S02]  /*c2b0*/  FMUL.FTZ R101, R3.reuse, R101 ;  /* 0x0000006503657220 */ /* 0x040fe40000410000 */
[C---:B------:R-:W-:Y:S01]  /*c2c0*/  HMMA.16816.F32.BF16 R80, R128.reuse, R154, R80 ;  /* 0x0000009a8050723c */ /* 0x040fe20000041850 */
[----:B------:R-:W-:Y:S03]  /*c2d0*/  MUFU.EX2 R181, R181 ;  /* 0x000000b500b57308 */ /* 0x000fe60000000800 */
[--C-:B------:R-:W-:Y:S02]  /*c2e0*/  FFMA.FTZ R152, R12, c[0x0][0x2d0], -R162.reuse ;  /* 0x0000b4000c987a23 */ /* 0x100fe400000108a2 */
[----:B------:R-:W-:Y:S02]  /*c2f0*/  FMUL.FTZ R12, R3, R120 ;  /* 0x00000078030c7220 */ /* 0x000fe40000410000 */
        /* <DEDUP_REMOVED lines=16> */
[C---:B------:R-:W-:Y:S02]  /*c400*/  FMUL.FTZ R103, R2.reuse, R103 ;  /* 0x0000006702677220 */ /* 0x040fe40000410000 */
        /* <DEDUP_REMOVED lines=17> */
[C---:B------:R-:W-:Y:S03]  /*c520*/  FMUL.FTZ R109, R3.reuse, R109 ;  /* 0x0000006d036d7220 */ /* 0x040fe60000410000 */
[----:B------:R-:W3:Y:S01]  /*c530*/  MUFU.EX2 R164, R164 ;  /* 0x000000a400a47308 */ /* 0x000ee20000000800 */
[C---:B------:R-:W-:Y:S02]  /*c540*/  FMUL.FTZ R110, R2.reuse, R110 ;  /* 0x0000006e026e7220 */ /* 0x040fe40000410000 */
[C---:B------:R-:W-:Y:S02]  /*c550*/  FMUL.FTZ R111, R2.reuse, R111 ;  /* 0x0000006f026f7220 */ /* 0x040fe40000410000 */
[----:B------:R-:W-:Y:S01]  /*c560*/  FMUL.FTZ R16, R3, R116 ;  /* 0x0000007403107220 */ /* 0x000fe20000410000 */
[----:B----4-:R-:W-:Y:S01]  /*c570*/  F2FP.BF16.PACK_AB R116, R153, R152 ;  /* 0x000000989974723e */ /* 0x010fe200000010ff */
[----:B------:R-:W-:Y:S01]  /*c580*/  FMUL.FTZ R17, R3, R117 ;  /* 0x0000007503117220 */ /* 0x000fe20000410000 */
[----:B-----5:R-:W-:Y:S01]  /*c590*/  F2FP.BF16.PACK_AB R117, R155, R154 ;  /* 0x0000009a9b75723e */ /* 0x020fe200000010ff */
[C---:B------:R-:W-:Y:S01]  /*c5a0*/  FMUL.FTZ R18, R2.reuse, R118 ;  /* 0x0000007602127220 */ /* 0x040fe20000410000 */
[C---:B------:R-:W-:Y:S01]  /*c5b0*/  HMMA.16816.F32.BF16 R108, R128.reuse, R126, R108 ;  /* 0x0000007e806c723c */ /* 0x040fe2000004186c */
[----:B------:R-:W-:Y:S01]  /*c5c0*/  MUFU.EX2 R165, R165 ;  /* 0x000000a500a57308 */ /* 0x000fe20000000800 */
[----:B------:R-:W4:Y:S01]  /*c5d0*/  LDSM.16.MT88.4 R124, [R230+0x900] ;  /* 0x00090000e67c783b */ /* 0x000f220000004200 */
[C---:B------:R-:W-:Y:S02]  /*c5e0*/  FMUL.FTZ R19, R2.reuse, R119 ;  /* 0x0000007702137220 */ /* 0x040fe40000410000 */
        /* <DEDUP_REMOVED lines=334> */
.L_x_2726:
        /* <DEDUP_REMOVED lines=91> */
.L_x_2720:
        /* <DEDUP_REMOVED lines=113> */
[----:B---3--:R-:W2:Y:S03]  /*e790*/  @P1 LDG.E R3, [R14.64] ;  /* 0x0000000e0e031981 */ /* 0x008ea6000c1e1900 */
        /* <DEDUP_REMOVED lines=19> */
.L_x_2731:
[----:B-1----:R-:W-:Y:S01]  /*e8d0*/  LOP3.LUT R3, R8, 0xffffffe0, RZ, 0xc0, !PT ;  /* 0xffffffe008037812 */ /* 0x002fe200078ec0ff */
[----:B------:R-:W1:Y:S01]  /*e8e0*/  S2R R39, SR_CTAID.X ;  /* 0x0000000000277919 */ /* 0x000e620000002500 */
[----:B------:R-:W-:Y:S01]  /*e8f0*/  SHF.R.S32.HI R12, RZ, 0x1f, R10 ;  /* 0x0000001fff0c7819 */ /* 0x000fe2000001140a */
[----:B------:R-:W-:Y:S01]  /*e900*/  ULDC.64 UR4, c[0x0][0x490] ;  /* 0x0001240000047ab9 */ /* 0x000fe20000000a00 */
[C---:B------:R-:W-:Y:S01]  /*e910*/  LEA.HI R8, R5.reuse, R5, RZ, 0x1 ;  /* 0x0000000505087211 */ /* 0x040fe200078f08ff */
        /* <DEDUP_REMOVED lines=16> */
[----:B------:R-:W-:Y:S01]  /*ea20*/  LEA.HI R3, R2, R0, RZ, 0x3 ;  /* 0x0000000002037211 */ /* 0x000fe200078f18ff */
[----:B------:R-:W-:Y:S01]  /*ea30*/  UIMAD UR11, UR9, UR5, UR11 ;  /* 0x00000005090b72a4 */ /* 0x000fe2000f8e020b */
[----:B------:R-:W-:Y:S01]  /*ea40*/  IMAD R12, R12, 0x10, R9 ;  /* 0x000000100c0c7824 */ /* 0x000fe200078e0209 */
[----:B------:R-:W-:Y:S01]  /*ea50*/  ISETP.NE.AND P1, PT, R10, 0x1, PT ;  /* 0x000000010a00780c */ /* 0x000fe20003f25270 */
[----:B------:R-:W-:Y:S01]  /*ea60*/  USEL UR10, UR10, URZ, !UP1 ;  /* 0x0000003f0a0a7287 */ /* 0x000fe2000c800000 */
[----:B------:R-:W-:Y:S01]  /*ea70*/  LOP3.LUT R11, R3, 0xfffffff8, RZ, 0xc0, !PT ;  /* 0xfffffff8030b7812 */ /* 0x000fe200078ec0ff */
[--C-:B------:R-:W-:Y:S01]  /*ea80*/  IMAD R5, R8, 0x8, R12.reuse ;  /* 0x0000000808057824 */ /* 0x100fe200078e020c */
[----:B------:R-:W-:Y:S01]  /*ea90*/  ULDC.64 UR6, c[0x0][0x498] ;  /* 0x0001260000067ab9 */ /* 0x000fe20000000a00 */
[----:B------:R-:W-:Y:S01]  /*eaa0*/  SHF.R.S32.HI R3, RZ, 0x3, R3 ;  /* 0x00000003ff037819 */ /* 0x000fe20000011403 */
[----:B------:R-:W-:Y:S01]  /*eab0*/  UIADD3 UR21, UR21, UR11, URZ ;  /* 0x0000000b15157290 */ /* 0x000fe2000fffe03f */
[C---:B-1----:R-:W-:Y:S01]  /*eac0*/  IMAD R5, R39.reuse, 0x80, R5 ;  /* 0x0000008027057824 */ /* 0x042fe200078e0205 */
[----:B------:R-:W-:Y:S01]  /*ead0*/  USEL UR13, UR13, URZ, !UP1 ;  /* 0x0000003f0d0d7287 */ /* 0x000fe2000c800000 */
[----:B------:R-:W-:Y:S01]  /*eae0*/  IMAD R12, R39, 0x80, R12 ;  /* 0x00000080270c7824 */ /* 0x000fe200078e020c */
[----:B------:R-:W-:Y:S01]  /*eaf0*/  UIMAD UR11, UR10, UR6, URZ ;  /* 0x000000060a0b72a4 */ /* 0x000fe2000f8e023f */
[----:B------:R-:W-:Y:S01]  /*eb00*/  BSSY B0, `(.L_x_2732) ;  /* 0x0000067000007945 */ /* 0x000fe20003800000 */
[----:B------:R-:W-:Y:S01]  /*eb10*/  MOV R10, R5 ;  /* 0x00000005000a7202 */ /* 0x000fe20000000f00 */
[----:B------:R-:W-:Y:S01]  /*eb20*/  @P1 IMAD.HI.U32 R8, R5, c[0x0][0x4ec], RZ ;  /* 0x00013b0005081a27 */ /* 0x000fe200078e00ff */
[----:B------:R-:W-:-:S02]  /*eb30*/  UIMAD UR7, UR13, UR7, UR11 ;  /* 0x000000070d0772a4 */ /* 0x000fc4000f8e020b */
[----:B------:R-:W-:Y:S02]  /*eb40*/  UIMAD.WIDE.U32 UR20, UR13, UR6, UR20 ;  /* 0x000000060d1472a5 */ /* 0x000fe4000f8e0014 */
[----:B------:R-:W-:Y:S01]  /*eb50*/  @P1 SHF.R.U32.HI R10, RZ, c[0x0][0x4f0], R8 ;  /* 0x00013c00ff0a1a19 */ /* 0x000fe20000011608 */
[----:B------:R-:W-:Y:S02]  /*eb60*/  ULDC.64 UR4, c[0x0][0x3a0] ;  /* 0x0000e80000047ab9 */ /* 0x000fe40000000a00 */
[----:B------:R-:W-:Y:S01]  /*eb70*/  UIMAD.WIDE.U32 UR18, UR16, UR4, URZ ;  /* 0x00000004101272a5 */ /* 0x000fe2000f8e003f */
[--C-:B------:R-:W-:Y:S01]  /*eb80*/  SHF.R.S32.HI R8, RZ, 0x1f, R10.reuse ;  /* 0x0000001fff087819 */ /* 0x100fe2000001140a */
[----:B------:R-:W-:Y:S01]  /*eb90*/  IMAD.MOV R9, RZ, RZ, -R10 ;  /* 0x000000ffff097224 */ /* 0x000fe200078e0a0a */
[----:B------:R-:W-:Y:S01]  /*eba0*/  IADD3 R10, P0, R10, UR20, RZ ;  /* 0x000000140a0a7c10 */ /* 0x000fe2000ff1e0ff */
[----:B------:R-:W-:Y:S02]  /*ebb0*/  UIMAD UR4, UR17, UR4, URZ ;  /* 0x00000004110472a4 */ /* 0x000fe4000f8e023f */
[----:B------:R-:W-:Y:S01]  /*ebc0*/  IMAD R9, R9, c[0x0][0x4e8], R5 ;  /* 0x00013a0009097a24 */ /* 0x000fe200078e0205 */
[----:B------:R-:W-:Y:S01]  /*ebd0*/  LEA.HI R5, R2, R0, RZ, 0x6 ;  /* 0x0000000002057211 */ /* 0x000fe200078f30ff */
[----:B------:R-:W-:Y:S01]  /*ebe0*/  IMAD.U32 R2, RZ, RZ, UR7 ;  /* 0x00000007ff027e24 */ /* 0x000fe2000f8e00ff */
[----:B------:R-:W-:Y:S01]  /*ebf0*/  UIMAD UR16, UR16, UR5, UR4 ;  /* 0x00000005101072a4 */ /* 0x000fe2000f8e0204 */
[----:B------:R-:W-:Y:S01]  /*ec00*/  IMAD.IADD R0, R0, 0x1, -R11 ;  /* 0x0000000100007824 */ /* 0x000fe200078e0a0b */
[----:B------:R-:W-:Y:S01]  /*ec10*/  SHF.R.S32.HI R13, RZ, 0x1f, R9 ;  /* 0x0000001fff0d7819 */ /* 0x000fe20000011409 */
[----:B------:R-:W-:Y:S01]  /*ec20*/  ULDC.64 UR4, c[0x0][0x3e8] ;  /* 0x0000fa0000047ab9 */ /* 0x000fe20000000a00 */
[----:B------:R-:W-:Y:S01]  /*ec30*/  IADD3.X R11, R8, UR21, R2, P0, !PT ;  /* 0x00000015080b7c10 */ /* 0x000fe200087fe402 */
[C---:B------:R-:W-:Y:S01]  /*ec40*/  IMAD R15, R0.reuse, 0x20, R3 ;  /* 0x00000020000f7824 */ /* 0x040fe200078e0203 */
[----:B------:R-:W-:Y:S01]  /*ec50*/  UIADD3 UR17, UR19, UR16, URZ ;  /* 0x0000001013117290 */ /* 0x000fe2000fffe03f */
[----:B------:R-:W-:Y:S01]  /*ec60*/  IMAD R2, R13, c[0x0][0x488], RZ ;  /* 0x000122000d027a24 */ /* 0x000fe200078e02ff */
[----:B------:R-:W-:Y:S01]  /*ec70*/  UIMAD UR8, UR8, UR4, URZ ;  /* 0x00000004080872a4 */ /* 0x000fe2000f8e023f */
[----:B------:R-:W-:Y:S01]  /*ec80*/  IMAD.WIDE.U32 R10, R9, c[0x0][0x488], R10 ;  /* 0x00012200090a7a25 */ /* 0x000fe200078e000a */
[----:B------:R-:W-:Y:S01]  /*ec90*/  UMOV UR16, UR18 ;  /* 0x0000001200107c82 */ /* 0x000fe20008000000 */
[----:B------:R-:W-:Y:S01]  /*eca0*/  SHF.L.U32 R0, R0, 0x3, RZ ;  /* 0x0000000300007819 */ /* 0x000fe200000006ff */
[----:B------:R-:W-:Y:S01]  /*ecb0*/  UIMAD UR8, UR9, UR5, UR8 ;  /* 0x00000005090872a4 */ /* 0x000fe2000f8e0208 */
[----:B------:R-:W-:Y:S01]  /*ecc0*/  IMAD.SHL.U32 R13, R3, 0x40, RZ ;  /* 0x00000040030d7824 */ /* 0x000fe200078e00ff */
[C---:B------:R-:W-:Y:S01]  /*ecd0*/  LEA R8, P0, R10.reuse, c[0x0][0x450], 0x2 ;  /* 0x000114000a087a11 */ /* 0x040fe200078010ff */
[----:B------:R-:W-:Y:S01]  /*ece0*/  IMAD R9, R9, c[0x0][0x48c], R2 ;  /* 0x0001230009097a24 */ /* 0x000fe200078e0202 */
[----:B------:R-:W-:Y:S01]  /*ecf0*/  UIMAD.WIDE.U32 UR16, UR9, UR4, UR16 ;  /* 0x00000004091072a5 */ /* 0x000fe2000f8e0010 */
[----:B------:R-:W-:Y:S01]  /*ed00*/  IMAD R15, R39, 0x80, R15 ;  /* 0x00000080270f7824 */ /* 0x000fe200078e020f */
[----:B------:R-:W-:Y:S01]  /*ed10*/  LOP3.LUT R13, R13, 0x1c0, RZ, 0xc0, !PT ;  /* 0x000001c00d0d7812 */ /* 0x000fe200078ec0ff */
[----:B------:R-:W-:Y:S01]  /*ed20*/  IMAD.IADD R9, R11, 0x1, R9 ;  /* 0x000000010b097824 */ /* 0x000fe200078e0209 */
[----:B------:R-:W-:Y:S01]  /*ed30*/  ULDC.64 UR4, c[0x0][0x3f0] ;  /* 0x0000fc0000047ab9 */ /* 0x000fe20000000a00 */
[----:B------:R-:W-:Y:S01]  /*ed40*/  @P1 IMAD.HI.U32 R16, R15, c[0x0][0x4ec], RZ ;  /* 0x00013b000f101a27 */ /* 0x000fe200078e00ff */
[----:B------:R-:W-:Y:S01]  /*ed50*/  LOP3.LUT R2, R13, 0x38, R0, 0xf8, !PT ;  /* 0x000000380d027812 */ /* 0x000fe200078ef800 */
[----:B------:R-:W-:Y:S01]  /*ed60*/  UIADD3 UR9, UR17, UR8, URZ ;  /* 0x0000000811097290 */ /* 0x000fe2000fffe03f */
[----:B------:R-:W-:Y:S01]  /*ed70*/  SHF.R.U32.HI R13, RZ, 0x3, R13 ;  /* 0x00000003ff0d7819 */ /* 0x000fe2000001160d */
[----:B------:R-:W-:Y:S01]  /*ed80*/  IMAD.MOV.U32 R14, RZ, RZ, R15 ;  /* 0x000000ffff0e7224 */ /* 0x000fe200078e000f */
[----:B------:R-:W-:Y:S01]  /*ed90*/  @P1 SHF.R.U32.HI R14, RZ, c[0x0][0x4f0], R16 ;  /* 0x00013c00ff0e1a19 */ /* 0x000fe20000011610 */
[----:B------:R-:W-:Y:S01]  /*eda0*/  UIMAD UR10, UR10, UR4, URZ ;  /* 0x000000040a0a72a4 */ /* 0x000fe2000f8e023f */
[----:B------:R-:W-:Y:S01]  /*edb0*/  LEA.HI.X R9, R10, c[0x0][0x454], R9, 0x2, P0 ;  /* 0x000115000a097a11 */ /* 0x000fe200000f1409 */
[----:B------:R-:W-:Y:S01]  /*edc0*/  UMOV UR8, UR16 ;  /* 0x0000001000087c82 */ /* 0x000fe20008000000 */
[----:B------:R-:W-:Y:S01]  /*edd0*/  LOP3.LUT R13, R2, R13, RZ, 0x3c, !PT ;  /* 0x0000000d020d7212 */ /* 0x000fe200078e3cff */
[--C-:B------:R-:W-:Y:S01]  /*ede0*/  IMAD.MOV R18, RZ, RZ, -R14.reuse ;  /* 0x000000ffff127224 */ /* 0x100fe200078e0a0e */
[----:B------:R-:W-:Y:S01]  /*edf0*/  SHF.R.S32.HI R2, RZ, 0x1f, R14 ;  /* 0x0000001fff027819 */ /* 0x000fe2000001140e */
[----:B------:R-:W-:Y:S01]  /*ee00*/  SHFL.IDX PT, R10, R8, RZ, 0x1c1f ;  /* 0x001c1fff080a7589 */ /* 0x000fe200000e0000 */
[----:B------:R-:W-:Y:S01]  /*ee10*/  UIMAD UR5, UR13, UR5, UR10 ;  /* 0x000000050d0572a4 */ /* 0x000fe2000f8e020a */
[----:B------:R-:W-:Y:S01]  /*ee20*/  IMAD R18, R18, c[0x0][0x4e8], R15 ;  /* 0x00013a0012127a24 */ /* 0x000fe200078e020f */
[----:B------:R-:W-:Y:S01]  /*ee30*/  UIMAD.WIDE.U32 UR8, UR13, UR4, UR8 ;  /* 0x000000040d0872a5 */ /* 0x000fe2000f8e0008 */
[----:B------:R-:W1:Y:S01]  /*ee40*/  SHFL.IDX PT, R11, R9, RZ, 0x1c1f ;  /* 0x001c1fff090b7589 */ /* 0x000e6200000e0000 */
[----:B------:R-:W-:Y:S01]  /*ee50*/  IMAD R15, R2, c[0x0][0x3e0], RZ ;  /* 0x0000f800020f7a24 */ /* 0x000fe200078e02ff */
[----:B------:R-:W-:Y:S01]  /*ee60*/  IADD3 R36, R0, 0x40, RZ ;  /* 0x0000004000247810 */ /* 0x000fe20007ffe0ff */
[----:B------:R-:W-:Y:S01]  /*ee70*/  UIADD3 UR5, UR9, UR5, URZ ;  /* 0x0000000509057290 */ /* 0x000fe2000fffe03f */
[----:B------:R-:W-:Y:S01]  /*ee80*/  SHFL.IDX PT, R8, R8, 0x1, 0x1c1f ;  /* 0x003c1f0008087f89 */ /* 0x000fe200000e0000 */
[----:B-----5:R-:W-:Y:S01]  /*ee90*/  IMAD R2, R4, c[0x0][0x4e8], RZ ;  /* 0x00013a0004027a24 */ /* 0x020fe200078e02ff */
[C---:B------:R-:W-:Y:S01]  /*eea0*/  IADD3 R4, R12.reuse, 0x8, RZ ;  /* 0x000000080c047810 */ /* 0x040fe20007ffe0ff */
[----:B------:R-:W-:Y:S01]  /*eeb0*/  IMAD.U32 R16, RZ, RZ, UR8 ;  /* 0x00000008ff107e24 */ /* 0x000fe2000f8e00ff */
[----:B------:R-:W2:Y:S01]  /*eec0*/  SHFL.IDX PT, R9, R9, 0x1, 0x1c1f ;  /* 0x003c1f0009097f89 */ /* 0x000ea200000e0000 */
[----:B------:R-:W-:Y:S01]  /*eed0*/  MOV R17, UR9 ;  /* 0x0000000900117c02 */ /* 0x000fe20008000f00 */
[----:B------:R-:W-:Y:S01]  /*eee0*/  IMAD.U32 R17, RZ, RZ, UR5 ;  /* 0x00000005ff117e24 */ /* 0x000fe2000f8e00ff */
[-C--:B------:R-:W-:Y:S01]  /*eef0*/  ISETP.GE.OR P0, PT, R12, R2.reuse, P2 ;  /* 0x000000020c00720c */ /* 0x080fe20001706670 */
[----:B------:R-:W-:Y:S01]  /*ef00*/  IMAD.SHL.U32 R5, R5, 0x8, RZ ;  /* 0x0000000805057824 */ /* 0x000fe200078e00ff */
[----:B------:R-:W-:Y:S01]  /*ef10*/  ISETP.GE.OR P2, PT, R4, R2, P2 ;  /* 0x000000020400720c */ /* 0x000fe20001746670 */
[----:B------:R-:W-:Y:S01]  /*ef20*/  IMAD.WIDE.U32 R16, R14, c[0x0][0x3e0], R16 ;  /* 0x0000f8000e107a25 */ /* 0x000fe200078e0010 */
[----:B------:R-:W-:-:S02]  /*ef30*/  SHF.R.S32.HI R12, RZ, 0x1f, R18 ;  /* 0x0000001fff0c7819 */ /* 0x000fc40000011412 */
[----:B------:R-:W-:Y:S01]  /*ef40*/  LOP3.LUT R5, R13, 0x7ffffe00, R5, 0xf8, !PT ;  /* 0x7ffffe000d057812 */ /* 0x000fe200078ef805 */
[----:B------:R-:W-:Y:S01]  /*ef50*/  IMAD R15, R14, c[0x0][0x3e4], R15 ;  /* 0x0000f9000e0f7a24 */ /* 0x000fe200078e020f */
[----:B------:R-:W-:Y:S01]  /*ef60*/  MOV R14, R16 ;  /* 0x00000010000e7202 */ /* 0x000fe20000000f00 */
[----:B------:R-:W-:Y:S02]  /*ef70*/  IMAD R12, R12, c[0x0][0x3d8], RZ ;  /* 0x0000f6000c0c7a24 */ /* 0x000fe400078e02ff */
[----:B------:R-:W-:Y:S02]  /*ef80*/  IMAD.IADD R15, R17, 0x1, R15 ;  /* 0x00000001110f7824 */ /* 0x000fe400078e020f */
[----:B------:R-:W-:Y:S01]  /*ef90*/  IMAD.SHL.U32 R16, R5, 0x2, RZ ;  /* 0x0000000205107824 */ /* 0x000fe200078e00ff */
[----:B-1----:R1:W-:Y:S01]  /*efa0*/  @!P0 ST.E [R10.64], R6 ;  /* 0x000000060a008985 */ /* 0x0023e2000c10190e */
[C---:B------:R-:W-:Y:S02]  /*efb0*/  IMAD R17, R18.reuse, c[0x0][0x3dc], R12 ;  /* 0x0000f70012117a24 */ /* 0x040fe400078e020c */
[----:B------:R-:W-:Y:S01]  /*efc0*/  IMAD.WIDE.U32 R18, R18, c[0x0][0x3d8], R14 ;  /* 0x0000f60012127a25 */ /* 0x000fe200078e000e */
[----:B--2---:R1:W-:Y:S03]  /*efd0*/  @!P2 ST.E [R8.64], R7 ;  /* 0x000000070800a985 */ /* 0x0043e6000c10190e */
[----:B------:R-:W-:Y:S01]  /*efe0*/  IMAD.IADD R17, R19, 0x1, R17 ;  /* 0x0000000113117824 */ /* 0x000fe200078e0211 */
[C---:B------:R-:W-:Y:S01]  /*eff0*/  LEA R38, P0, R18.reuse, c[0x0][0x380], 0x1 ;  /* 0x0000e00012267a11 */ /* 0x040fe200078008ff */
        /* <DEDUP_REMOVED lines=23> */
.L_x_2733:
[----:B------:R-:W-:Y:S05]  /*f170*/  BSYNC B0 ;  /* 0x0000000000007941 */ /* 0x000fea0003800000 */
.L_x_2732:
        /* <DEDUP_REMOVED lines=15> */
.L_x_2735:
[----:B------:R-:W-:Y:S05]  /*f270*/  BSYNC B0 ;  /* 0x0000000000007941 */ /* 0x000fea0003800000 */
.L_x_2734:
        /* <DEDUP_REMOVED lines=15> */
.L_x_2737:
[----:B------:R-:W-:Y:S05]  /*f370*/  BSYNC B0 ;  /* 0x0000000000007941 */ /* 0x000fea0003800000 */
.L_x_2736:
        /* <DEDUP_REMOVED lines=16> */
.L_x_2730:
        /* <DEDUP_REMOVED lines=31> */
.L_x_2738:
        /* <DEDUP_REMOVED lines=43> */
.L_x_2740:
[----:B------:R-:W-:Y:S05]  /*f920*/  BSYNC B0 ;  /* 0x0000000000007941 */ /* 0x000fea0003800000 */
.L_x_2739:
        /* <DEDUP_REMOVED lines=63> */
.L_x_2742:
[----:B------:R-:W-:Y:S05]  /*fd20*/  BSYNC B0 ;  /* 0x0000000000007941 */ /* 0x000fea0003800000 */
.L_x_2741:
        /* <DEDUP_REMOVED lines=15> */
.L_x_2744:
[----:B------:R-:W-:Y:S05]  /*fe20*/  BSYNC B0 ;  /* 0x0000000000007941 */ /* 0x000fea0003800000 */
.L_x_2743:
        /* <DEDUP_REMOVED lines=15> */
.L_x_2746:
[----:B------:R-:W-:Y:S05]  /*ff20*/  BSYNC B0 ;  /* 0x0000000000007941 */ /* 0x000fea0003800000 */
.L_x_2745:
        /* <DEDUP_REMOVED lines=16> */
.L_x_2747:
        /* <DEDUP_REMOVED lines=13> */
.L_x_4367:


//--------------------- .text._ZN7cutlass13device_kernelIN5flash19enable_sm80_to_sm89INS1_16FlashAttnFwdSm80INS1_25CollectiveMainloopFwdSm80ILi8ELi1ELb1EN4cute5tupleIJNS5_1CILi128EEES8_S8_EEELi128ENS_10bfloat16_tEfNS_4arch4Sm80ELb1ELb0ELb0ELb1ELb1ELb1ELb1ELb0EEENS1_21CollectiveEpilogueFwdIS9_NS6_IJNS7_ILi1EEESF_SF_EEESA_SC_Li256ELb1ELb1ELb0ELb0EEENS1_19SingleTileSchedulerILb1ELb0ELb1ELi128EEEEEEEEEvNT_6ParamsE --------------------------
	.section	.text._ZN7cutlass13device_kernelIN5flash19enable_sm80_to_sm89INS1_16FlashAttnFwdSm80INS1_25CollectiveMainloopFwdSm80ILi8ELi1ELb1EN4cute5tupleIJNS5_1CILi128EEES8_S8_EEELi128ENS_10bfloat16_tEfNS_4arch4Sm80ELb1ELb0ELb0ELb1ELb1ELb1ELb1ELb0EEENS1_21CollectiveEpilogueFwdIS9_NS6_IJNS7_ILi1EEESF_SF_EEESA_SC_Li256ELb1ELb1ELb0ELb0EEENS1_19SingleTileSchedulerILb1ELb0ELb1ELi128EEEEEEEEEvNT_6ParamsE,"ax",@progbits
	.sectioninfo	@"SHI_REGISTERS=255"
	.align	128
.text._ZN7cutlass13device_kernelIN5flash19enable_sm80_to_sm89INS1_16FlashAttnFwdSm80INS1_25CollectiveMainloopFwdSm80ILi8ELi1ELb1EN4cute5tupleIJNS5_1CILi128EEES8_S8_EEELi128ENS_10bfloat16_tEfNS_4arch4Sm80ELb1ELb0ELb0ELb1ELb1ELb1ELb1ELb0EEENS1_21CollectiveEpilogueFwdIS9_NS6_IJNS7_ILi1EEESF_SF_EEESA_SC_Li256ELb1ELb1ELb0ELb0EEENS1_19SingleTileSchedulerILb1ELb0ELb1ELi128EEEEEEEEEvNT_6ParamsE:
        .type           _ZN7cutlass13device_kernelIN5flash19enable_sm80_to_sm89INS1_16FlashAttnFwdSm80INS1_25CollectiveMainloopFwdSm80ILi8ELi1ELb1EN4cute5tupleIJNS5_1CILi128EEES8_S8_EEELi128ENS_10bfloat16_tEfNS_4arch4Sm80ELb1ELb0ELb0ELb1ELb1ELb1ELb1ELb0EEENS1_21CollectiveEpilogueFwdIS9_NS6_IJNS7_ILi1EEESF_SF_EEESA_SC_Li256ELb1ELb1ELb0ELb0EEENS1_19SingleTileSchedulerILb1ELb0ELb1ELi128EEEEEEEEEvNT_6ParamsE,@function
        .size           _ZN7cutlass13device_kernelIN5flash19enable_sm80_to_sm89INS1_16FlashAttnFwdSm80INS1_25CollectiveMainloopFwdSm80ILi8ELi1ELb1EN4cute5tupleIJNS5_1CILi128EEES8_S8_EEELi128ENS_10bfloat16_tEfNS_4arch4Sm80ELb1ELb0ELb0ELb1ELb1ELb1ELb1ELb0EEENS1_21CollectiveEpilogueFwdIS9_NS6_IJNS7_ILi1EEESF_SF_EEESA_SC_Li256ELb1ELb1ELb0ELb0EEENS1_19SingleTileSchedulerILb1ELb0ELb1ELi128EEEEEEEEEvNT_6ParamsE,(.L_x_4368 - _ZN7cutlass13device_kernelIN5flash19enable_sm80_to_sm89INS1_16FlashAttnFwdSm80INS1_25CollectiveMainloopFwdSm80ILi8ELi1ELb1EN4cute5tupleIJNS5_1CILi128EEES8_S8_EEELi128ENS_10bfloat16_tEfNS_4arch4Sm80ELb1ELb0ELb0ELb1ELb1ELb1ELb1ELb0EEENS1_21CollectiveEpilogueFwdIS9_NS6_IJNS7_ILi1EEESF_SF_EEESA_SC_Li256ELb1ELb1ELb0ELb0EEENS1_19SingleTileSchedulerILb1ELb0ELb1ELi128EEEEEEEEEvNT_6ParamsE)
        .other          _ZN7cutlass13device_kernelIN5flash19enable_sm80_to_sm89INS1_16FlashAttnFwdSm80INS1_25CollectiveMainloopFwdSm80ILi8ELi1ELb1EN4cute5tupleIJNS5_1CILi128EEES8_S8_EEELi128ENS_10bfloat16_tEfNS_4arch4Sm80ELb1ELb0ELb0ELb1ELb1ELb1ELb1ELb0EEENS1_21CollectiveEpilogueFwdIS9_NS6_IJNS7_ILi1EEESF_SF_EEESA_SC_Li256ELb1ELb1ELb0ELb0EEENS1_19SingleTileSchedulerILb1ELb0ELb1ELi128EEEEEEEEEvNT_6ParamsE,@"STO_CUDA_ENTRY STV_DEFAULT"
_ZN7cutlass13device_kernelIN5flash19enable_sm80_to_sm89INS1_16FlashAttnFwdSm80INS1_25CollectiveMainloopFwdSm80ILi8ELi1ELb1EN4cute5tupleIJNS5_1CILi128EEES8_S8_EEELi128ENS_10bfloat16_tEfNS_4arch4Sm80ELb1ELb0ELb0ELb1ELb1ELb1ELb1ELb0EEENS1_21CollectiveEpilogueFwdIS9_NS6_IJNS7_ILi1EEESF_SF_EEESA_SC_Li256ELb1ELb1ELb0ELb0EEENS1_19SingleTileSchedulerILb1ELb0ELb1ELi128EEEEEEEEEvNT_6ParamsE:
        /* <DEDUP_REMOVED lines=21> */
.L_x_2749:
        /* <DEDUP_REMOVED lines=13> */
.L_x_2751:
[----:B------:R-:W-:Y:S02]  /*0220*/  ULDC UR5, c[0x0][0x54c] ;  /* 0x0001530000057ab9 */ /* 0x000fe40000000800 */
.L_x_2750:
[----:B------:R-:W-:Y:S02]  /*0230*/  ULDC UR4, c[0x0][0x548] ;  /* 0x0001520000047ab9 */ /* 0x000fe40000000800 */
[----:B------:R-:W-:-:S02]  /*0240*/  USHF.L.U32 UR14, UR14, 0x7, URZ ;  /* 0x000000070e0e7899 */ /* 0x000fc4000800063f */
[----:B------:R-:W-:-:S04]  /*0250*/  UIMAD UR4, UR5, UR4, URZ ;  /* 0x00000004050472a4 */ /* 0x000fc8000f8e023f */
[----:B------:R-:W-:-:S04]  /*0260*/  UISETP.GE.AND UP0, UPT, UR14, UR4, UPT ;  /* 0x000000040e00728c */ /* 0x000fc8000bf06270 */
[----:B------:R-:W-:Y:S01]  /*0270*/  USEL UR21, UR21, 0xffffffff, !UP0 ;  /* 0xffffffff15157887 */ /* 0x000fe2000c000000 */
[----:B------:R-:W-:Y:S05]  /*0280*/  BRA `(.L_x_2752) ;  /* 0x000001b000007947 */ /* 0x000fea0003800000 */
.L_x_2748:
        /* <DEDUP_REMOVED lines=8> */
.L_x_2753:
        /* <DEDUP_REMOVED lines=13> */
.L_x_2755:
[----:B------:R-:W-:Y:S02]  /*03e0*/  ULDC UR5, c[0x0][0x54c] ;  /* 0x0001530000057ab9 */ /* 0x000fe40000000800 */
.L_x_2754:
[----:B------:R-:W-:Y:S02]  /*03f0*/  ULDC UR4, c[0x0][0x548] ;  /* 0x0001520000047ab9 */ /* 0x000fe40000000800 */
[----:B------:R-:W-:-:S02]  /*0400*/  USHF.L.U32 UR14, UR14, 0x7, URZ ;  /* 0x000000070e0e7899 */ /* 0x000fc4000800063f */
[----:B------:R-:W-:-:S04]  /*0410*/  UIMAD UR4, UR5, UR4, URZ ;  /* 0x00000004050472a4 */ /* 0x000fc8000f8e023f */
[----:B------:R-:W-:-:S04]  /*0420*/  UISETP.GE.AND UP0, UPT, UR14, UR4, UPT ;  /* 0x000000040e00728c */ /* 0x000fc8000bf06270 */
[----:B------:R-:W-:-:S06]  /*0430*/  USEL UR21, UR21, 0xffffffff, !UP0 ;  /* 0xffffffff15157887 */ /* 0x000fcc000c000000 */
.L_x_2752:
        /* <DEDUP_REMOVED lines=36> */
[----:B------:R-:W-:Y:S01]  /*0680*/  MOV R88, RZ ;  /* 0x000000ff00587202 */ /* 0x000fe20000000f00 */
[----:B------:R-:W-:Y:S02]  /*0690*/  IMAD.MOV.U32 R0, RZ, RZ, RZ ;  /* 0x000000ffff007224 */ /* 0x000fe400078e00ff */
[----:B------:R-:W-:Y:S01]  /*06a0*/  IMAD.U32 R8, RZ, RZ, UR8 ;  /* 0x00000008ff087e24 */ /* 0x000fe2000f8e00ff */
[----:B------:R-:W-:Y:S01]  /*06b0*/  MOV R9, UR9 ;  /* 0x0000000900097c02 */ /* 0x000fe20008000f00 */
[----:B------:R-:W-:Y:S01]  /*06c0*/  IMAD.U32 R6, RZ, RZ, UR4 ;  /* 0x00000004ff067e24 */ /* 0x000fe2000f8e00ff */
[----:B------:R-:W-:-:S03]  /*06d0*/  MOV R7, UR5 ;  /* 0x0000000500077c02 */ /* 0x000fc60008000f00 */
[----:B------:R4:W5:Y:S04]  /*06e0*/  @P4 LDG.E R88, [R8.64] ;  /* 0x0000001608584981 */ /* 0x000968000c1e1900 */
[----:B------:R4:W5:Y:S04]  /*06f0*/  @P1 LDG.E R0, [R6.64] ;  /* 0x0000001606001981 */ /* 0x000968000c1e1900 */
        /* <DEDUP_REMOVED lines=8> */
[----:B------:R-:W-:-:S02]  /*0780*/  ULDC UR18, c[0x0][0x228] ;  /* 0x00008a0000127ab9 */ /* 0x000fc40000000800 */
        /* <DEDUP_REMOVED lines=11> */
.L_x_2756:
        /* <DEDUP_REMOVED lines=10> */
.L_x_2757:
[----:B------:R-:W-:Y:S05]  /*08e0*/  @!P4 BRA `(.L_x_2758) ;  /* 0x000000500000c947 */ /* 0x000fea0003800000 */
[----:B-1----:R1:W2:Y:S04]  /*08f0*/  LDG.E R2, [R8.64] ;  /* 0x0000001608027981 */ /* 0x0022a8000c1e1900 */
[----:B-1--4-:R-:W4:Y:S01]  /*0900*/  LDG.E R8, [R8.64+0x4] ;  /* 0x0000041608087981 */ /* 0x012f22000c1e1900 */
[----:B--2---:R-:W1:Y:S08]  /*0910*/  R2UR UR19, R2 ;  /* 0x00000000021373c2 */ /* 0x004e7000000e0000 */
[----:B----4-:R-:W1:Y:S02]  /*0920*/  R2UR UR4, R8 ;  /* 0x00000000080473c2 */ /* 0x010e6400000e0000 */
[----:B-1----:R-:W-:-:S06]  /*0930*/  UIADD3 UR19, -UR19, UR4, URZ ;  /* 0x0000000413137290 */ /* 0x002fcc000fffe13f */
.L_x_2758:
        /* <DEDUP_REMOVED lines=11> */
[----:B------:R-:W-:Y:S02]  /*09f0*/  ULDC UR6, c[0x0][0x2c4] ;  /* 0x0000b10000067ab9 */ /* 0x000fe40000000800 */
[----:B------:R-:W-:Y:S02]  /*0a00*/  UISETP.NE.AND UP2, UPT, UR6, 0x1, UPT ;  /* 0x000000010600788c */ /* 0x000fe4000bf45270 */
[----:B------:R-:W-:Y:S02]  /*0a10*/  UIADD3 UR6, -UR16, UR19, URZ ;  /* 0x0000001310067290 */ /* 0x000fe4000fffe13f */
[----:B------:R-:W-:-:S07]  /*0a20*/  UMOV UR15, UR19 ;  /* 0x00000013000f7c82 */ /* 0x000fce0008000000 */
[----:B------:R-:W-:Y:S01]  /*0a30*/  @UP2 UIADD3 UR24, UR14, 0x7f, URZ ;  /* 0x0000007f0e182890 */ /* 0x000fe2000fffe03f */
[----:B--2---:R-:W1:Y:S08]  /*0a40*/  @P1 R2UR UR4, R2 ;  /* 0x00000000020413c2 */ /* 0x004e7000000e0000 */
[----:B----4-:R-:W1:Y:S02]  /*0a50*/  @P1 R2UR UR5, R6 ;  /* 0x00000000060513c2 */ /* 0x010e6400000e0000 */
[----:B-1----:R-:W-:-:S03]  /*0a60*/  @UP3 UIADD3 UR18, -UR4, UR5, URZ ;  /* 0x0000000504123290 */ /* 0x002fc6000fffe13f */
[----:B------:R-:W-:Y:S02]  /*0a70*/  ULDC.64 UR4, c[0x0][0x2c8] ;  /* 0x0000b20000047ab9 */ /* 0x000fe40000000a00 */
[----:B------:R-:W-:Y:S01]  /*0a80*/  UIMAD.WIDE.U32 UR24, UR24, UR4, URZ ;  /* 0x00000004181872a5 */ /* 0x000fe2000f8e003f */
[----:B---3--:R1:W2:Y:S01]  /*0a90*/  @P0 R2UR UR15, R4 ;  /* 0x00000000040f03c2 */ /* 0x0082a200000e0000 */
[----:B------:R-:W-:Y:S02]  /*0aa0*/  UIADD3 UR11, UR6, UR18, URZ ;  /* 0x00000012060b7290 */ /* 0x000fe4000fffe03f */
[----:B------:R-:W-:Y:S02]  /*0ab0*/  UIADD3 UR4, UR14, 0x7f, URZ ;  /* 0x0000007f0e047890 */ /* 0x000fe4000fffe03f */
[----:B------:R-:W-:Y:S02]  /*0ac0*/  UIADD3 UR9, UR11, 0x80, -UR20 ;  /* 0x000000800b097890 */ /* 0x000fe4000fffe814 */
[----:B------:R-:W-:-:S02]  /*0ad0*/  @UP2 USHF.R.U32.HI UR4, URZ, UR5, UR25 ;  /* 0x000000053f042299 */ /* 0x000fc40008011619 */
[----:B------:R-:W-:Y:S02]  /*0ae0*/  UIADD3 UR10, UR11, 0x7f, URZ ;  /* 0x0000007f0b0a7890 */ /* 0x000fe4000fffe03f */
[----:B------:R-:W-:Y:S02]  /*0af0*/  UIADD3 UR5, UR9, UR4, URZ ;  /* 0x0000000409057290 */ /* 0x000fe4000fffe03f */
[----:B------:R-:W-:Y:S02]  /*0b00*/  USHF.R.S32.HI UR8, URZ, 0x1f, UR10 ;  /* 0x0000001f3f087899 */ /* 0x000fe4000801140a */
[----:B------:R-:W-:Y:S02]  /*0b10*/  USHF.R.S32.HI UR4, URZ, 0x1f, UR5 ;  /* 0x0000001f3f047899 */ /* 0x000fe40008011405 */
[----:B------:R-:W-:Y:S02]  /*0b20*/  ULEA.HI UR10, UR8, UR10, URZ, 0x7 ;  /* 0x0000000a080a7291 */ /* 0x000fe4000f8f383f */
[----:B------:R-:W-:-:S02]  /*0b30*/  ULEA.HI UR4, UR4, UR5, URZ, 0x7 ;  /* 0x0000000504047291 */ /* 0x000fc4000f8f383f */
[----:B------:R-:W-:Y:S02]  /*0b40*/  USHF.R.S32.HI UR10, URZ, 0x7, UR10 ;  /* 0x000000073f0a7899 */ /* 0x000fe4000801140a */
        /* <DEDUP_REMOVED lines=54> */
[----:B------:R-:W-:Y:S01]  /*0eb0*/  IMAD R0, R156, c[0x0][0x23c], R0 ;  /* 0x00008f009c007a24 */ /* 0x000fe200078e0200 */
[----:B------:R-:W-:Y:S01]  /*0ec0*/  SHF.L.U64.HI R90, R98, R104, c[0x0][0x23c] ;  /* 0x00008f00625a7619 */ /* 0x000fe20000010268 */
[----:B------:R-:W-:Y:S01]  /*0ed0*/  IMAD.WIDE.U32 R6, R156, c[0x0][0x238], R10 ;  /* 0x00008e009c067a25 */ /* 0x000fe200078e000a */
[----:B------:R-:W-:Y:S01]  /*0ee0*/  USHF.R.S32.HI UR5, URZ, 0x1f, UR25 ;  /* 0x0000001f3f057899 */ /* 0x000fe20008011419 */
[C---:B------:R-:W-:Y:S01]  /*0ef0*/  IADD3 R139, R10.reuse, 0x40, RZ ;  /* 0x000000400a8b7810 */ /* 0x040fe20007ffe0ff */
[----:B------:R-:W-:Y:S01]  /*0f00*/  USHF.R.S32.HI UR28, URZ, 0x1f, UR15 ;  /* 0x0000001f3f1c7899 */ /* 0x000fe2000801140f */
[----:B------:R-:W-:Y:S01]  /*0f10*/  IMAD.IADD R7, R7, 0x1, R0 ;  /* 0x0000000107077824 */ /* 0x000fe200078e0200 */
[----:B------:R-:W-:Y:S01]  /*0f20*/  ISETP.GE.AND P6, PT, R10, c[0x0][0x1d4], PT ;  /* 0x000075000a007a0c */ /* 0x000fe20003fc6270 */
[----:B------:R-:W-:Y:S01]  /*0f30*/  IMAD.U32 R0, RZ, RZ, UR13 ;  /* 0x0000000dff007e24 */ /* 0x000fe2000f8e00ff */
[----:B------:R-:W-:Y:S01]  /*0f40*/  ISETP.GE.AND P5, PT, R139, c[0x0][0x1d4], PT ;  /* 0x000075008b007a0c */ /* 0x000fe20003fa6270 */
[----:B-1----:R-:W-:Y:S01]  /*0f50*/  IMAD.U32 R2, RZ, RZ, UR25 ;  /* 0x00000019ff027e24 */ /* 0x002fe2000f8e00ff */
[----:B------:R-:W-:Y:S01]  /*0f60*/  IADD3 R129, R140, 0x20, RZ ;  /* 0x000000208c817810 */ /* 0x000fe20007ffe0ff */
[----:B------:R-:W-:Y:S01]  /*0f70*/  IMAD.WIDE.U32 R6, R0, c[0x0][0x240], R6 ;  /* 0x0000900000067a25 */ /* 0x000fe200078e0006 */
[----:B------:R-:W-:-:S02]  /*0f80*/  IADD3 R125, R140, 0x40, RZ ;  /* 0x000000408c7d7810 */ /* 0x000fc40007ffe0ff */
[----:B------:R-:W-:Y:S01]  /*0f90*/  IADD3 R121, R140, 0x60, RZ ;  /* 0x000000608c797810 */ /* 0x000fe20007ffe0ff */
[----:B------:R-:W-:Y:S01]  /*0fa0*/  IMAD.MOV.U32 R150, RZ, RZ, R6 ;  /* 0x000000ffff967224 */ /* 0x000fe200078e0006 */
[----:B------:R-:W-:Y:S01]  /*0fb0*/  IADD3 R151, R7, UR7, RZ ;  /* 0x0000000707977c10 */ /* 0x000fe2000fffe0ff */
[----:B------:R-:W-:Y:S01]  /*0fc0*/  IMAD R2, R2, -0x80, R85 ;  /* 0xffffff8002027824 */ /* 0x000fe200078e0255 */
[----:B------:R-:W-:Y:S01]  /*0fd0*/  ULDC.64 UR6, c[0x0][0x280] ;  /* 0x0000a00000067ab9 */ /* 0x000fe20000000a00 */
[----:B------:R-:W-:Y:S01]  /*0fe0*/  IMAD.SHL.U32 R138, R140, 0x40, RZ ;  /* 0x000000408c8a7824 */ /* 0x000fe200078e00ff */
[----:B------:R-:W-:Y:S01]  /*0ff0*/  UIMAD UR6, UR28, UR6, URZ ;  /* 0x000000061c0672a4 */ /* 0x000fe2000f8e023f */
[----:B------:R-:W-:Y:S01]  /*1000*/  IMAD.WIDE.U32 R150, R148, c[0x0][0x248], R150 ;  /* 0x0000920094967a25 */ /* 0x000fe200078e0096 */
[----:B------:R-:W-:Y:S02]  /*1010*/  ISETP.GE.AND P0, PT, R2, 0x1, PT ;  /* 0x000000010200780c */ /* 0x000fe40003f06270 */
[----:B------:R-:W-:Y:S01]  /*1020*/  LOP3.LUT R138, R138, 0x1c0, RZ, 0xc0, !PT ;  /* 0x000001c08a8a7812 */ /* 0x000fe200078ec0ff */
[----:B------:R-:W-:Y:S01]  /*1030*/  IMAD.SHL.U32 R137, R137, 0x8, RZ ;  /* 0x0000000889897824 */ /* 0x000fe200078e00ff */
[----:B------:R-:W-:Y:S01]  /*1040*/  IADD3 R163, R151, UR4, RZ ;  /* 0x0000000497a37c10 */ /* 0x000fe2000fffe0ff */
[----:B------:R-:W-:Y:S01]  /*1050*/  IMAD.SHL.U32 R91, R98, 0x80, RZ ;  /* 0x00000080625b7824 */ /* 0x000fe200078e00ff */
[----:B------:R-:W-:Y:S01]  /*1060*/  LOP3.LUT R135, R138, 0x38, R10, 0xf8, !PT ;  /* 0x000000388a877812 */ /* 0x000fe200078ef80a */
[----:B------:R-:W-:Y:S01]  /*1070*/  IMAD R0, R90, UR25, RZ ;  /* 0x000000195a007c24 */ /* 0x000fe2000f8e02ff */
[----:B------:R-:W-:Y:S01]  /*1080*/  LOP3.LUT R137, R137, 0xfffffe00, RZ, 0xc0, !PT ;  /* 0xfffffe0089897812 */ /* 0x000fe200078ec0ff */
[----:B------:R-:W-:Y:S01]  /*1090*/  IMAD.MOV.U32 R162, RZ, RZ, R150 ;  /* 0x000000ffffa27224 */ /* 0x000fe200078e0096 */
[----:B------:R-:W-:Y:S01]  /*10a0*/  SHF.R.U32.HI R136, RZ, 0x3, R138 ;  /* 0x00000003ff887819 */ /* 0x000fe2000001168a */
[C---:B------:R-:W-:Y:S01]  /*10b0*/  IMAD R0, R91.reuse, UR5, R0 ;  /* 0x000000055b007c24 */ /* 0x040fe2000f8e0200 */
[----:B------:R-:W-:Y:S01]  /*10c0*/  ISETP.GE.AND P2, PT, R2, 0x21, PT ;  /* 0x000000210200780c */ /* 0x000fe20003f46270 */
[----:B------:R-:W-:Y:S01]  /*10d0*/  IMAD.WIDE.U32 R6, R91, UR25, R162 ;  /* 0x000000195b067c25 */ /* 0x000fe2000f8e00a2 */
[----:B------:R-:W-:Y:S01]  /*10e0*/  LOP3.LUT R135, R137, R135, R136, 0xf6, !PT ;  /* 0x0000008789877212 */ /* 0x000fe200078ef688 */
[----:B------:R-:W-:Y:S01]  /*10f0*/  ULDC.64 UR4, c[0x0][0x260] ;  /* 0x0000980000047ab9 */ /* 0x000fe20000000a00 */
[----:B------:R-:W-:Y:S01]  /*1100*/  SHF.R.S32.HI R127, RZ, 0x1f, R129 ;  /* 0x0000001fff7f7819 */ /* 0x000fe20000011481 */
[----:B------:R-:W-:Y:S01]  /*1110*/  IMAD.IADD R7, R7, 0x1, R0 ;  /* 0x0000000107077824 */ /* 0x000fe200078e0200 */
[C---:B------:R-:W-:Y:S01]  /*1120*/  @P0 LEA R8, P1, R6.reuse, c[0x0][0x220], 0x1 ;  /* 0x0000880006080a11 */ /* 0x040fe200078208ff */
[----:B------:R-:W-:Y:S01]  /*1130*/  IMAD.U32 R4, RZ, RZ, UR13 ;  /* 0x0000000dff047e24 */ /* 0x000fe2000f8e00ff */
[----:B------:R-:W-:Y:S01]  /*1140*/  UIMAD UR4, UR12, UR4, URZ ;  /* 0x000000040c0472a4 */ /* 0x000fe2000f8e023f */
[----:B------:R-:W-:Y:S01]  /*1150*/  IMAD.SHL.U32 R135, R135, 0x2, RZ ;  /* 0x0000000287877824 */ /* 0x000fe200078e00ff */
[----:B------:R-:W-:Y:S01]  /*1160*/  @P0 LEA.HI.X R9, R6, c[0x0][0x224], R7, 0x1, P1 ;  /* 0x0000890006090a11 */ /* 0x000fe200008f0c07 */
[----:B------:R-:W-:Y:S01]  /*1170*/  IMAD.MOV.U32 R0, RZ, RZ, c[0x0][0x23c] ;  /* 0x00008f00ff007624 */ /* 0x000fe200078e00ff */
[----:B------:R-:W-:Y:S01]  /*1180*/  ISETP.GE.AND P1, PT, R2, 0x41, PT ;  /* 0x000000410200780c */ /* 0x000fe20003f26270 */
[----:B------:R-:W-:Y:S01]  /*1190*/  IMAD.WIDE.U32 R22, R4, c[0x0][0x260], R10 ;  /* 0x0000980004167a25 */ /* 0x000fe200078e000a */
[----:B------:R-:W-:Y:S01]  /*11a0*/  @P2 LEA R4, P3, R98, R6, 0x5 ;  /* 0x0000000662042211 */ /* 0x000fe200078628ff */
[----:B------:R-:W-:Y:S01]  /*11b0*/  @!PT LDS RZ, [RZ] ;  /* 0x00000000fffff984 */ /* 0x000fe20000000800 */
[----:B------:R-:W-:Y:S01]  /*11c0*/  @!PT LDS RZ, [RZ] ;  /* 0x00000000fffff984 */ /* 0x000fe20000000800 */
[----:B------:R-:W-:Y:S01]  /*11d0*/  @!PT LDS RZ, [RZ] ;  /* 0x00000000fffff984 */ /* 0x000fe20000000800 */
[----:B------:R1:W-:Y:S01]  /*11e0*/  @P0 LDGSTS.E.BYPASS.LTC128B.128 [R135+0x8100], [R8.64], !P6 ;  /* 0x0810000008870fae */ /* 0x0003e2000f101d56 */
[----:B------:R-:W-:Y:S01]  /*11f0*/  UIMAD UR4, UR13, UR5, UR4 ;  /* 0x000000050d0472a4 */ /* 0x000fe2000f8e0204 */
[----:B------:R-:W-:Y:S01]  /*1200*/  IMAD.SHL.U32 R12, R133, 0x4, RZ ;  /* 0x00000004850c7824 */ /* 0x000fe200078e00ff */
[----:B------:R-:W-:Y:S01]  /*1210*/  SHF.R.S32.HI R123, RZ, 0x1f, R125 ;  /* 0x0000001fff7b7819 */ /* 0x000fe2000001147d */
[----:B------:R1:W-:Y:S01]  /*1220*/  @P0 LDGSTS.E.BYPASS.LTC128B.128 [R135+0xc100], [R8.64+0x80], !P5 ;  /* 0x0c10008008870fae */ /* 0x0003e2000e901d56 */
[----:B------:R-:W-:Y:S01]  /*1230*/  ISETP.GT.AND P0, PT, R2, 0x60, PT ;  /* 0x000000600200780c */ /* 0x000fe20003f04270 */
[----:B------:R-:W-:Y:S01]  /*1240*/  IMAD R16, R5, c[0x0][0x280], RZ ;  /* 0x0000a00005107a24 */ /* 0x000fe200078e02ff */
[----:B------:R-:W-:Y:S01]  /*1250*/  @P2 LEA.HI.X R2, R98, R7, R0, 0x5, P3 ;  /* 0x0000000762022211 */ /* 0x000fe200018f2c00 */
[----:B------:R-:W-:Y:S01]  /*1260*/  IMAD.SHL.U32 R100, R0, 0x40, RZ ;  /* 0x0000004000647824 */ /* 0x000fe200078e00ff */
[----:B------:R-:W-:Y:S01]  /*1270*/  @P2 LEA R14, P3, R4, c[0x0][0x220], 0x1 ;  /* 0x00008800040e2a11 */ /* 0x000fe200078608ff */
[----:B------:R-:W-:Y:S01]  /*1280*/  IMAD.WIDE.U32 R24, R140, c[0x0][0x290], R10 ;  /* 0x0000a4008c187a25 */ /* 0x000fe200078e000a */
[----:B------:R-:W-:-:S02]  /*1290*/  SHF.R.S32.HI R13, RZ, 0x1f, R12 ;  /* 0x0000001fff0d7819 */ /* 0x000fc4000001140c */
[----:B------:R-:W-:Y:S01]  /*12a0*/  @P2 LEA.HI.X R15, R4, c[0x0][0x224], R2, 0x1, P3 ;  /* 0x00008900040f2a11 */ /* 0x000fe200018f0c02 */
[----:B------:R-:W-:Y:S01]  /*12b0*/  IMAD.U32 R144, RZ, RZ, UR15 ;  /* 0x0000000fff907e24 */ /* 0x000fe2000f8e00ff */
[----:B------:R-:W-:Y:S01]  /*12c0*/  ISETP.GE.AND P3, PT, R10, c[0x0][0x27c], PT ;  /* 0x00009f000a007a0c */ /* 0x000fe20003f66270 */
[----:B------:R-:W-:Y:S01]  /*12d0*/  IMAD.WIDE.U32 R18, R140, c[0x0][0x290], R12 ;  /* 0x0000a4008c127a25 */ /* 0x000fe200078e000c */
[----:B------:R-:W-:Y:S01]  /*12e0*/  IADD3 R23, R23, UR4, RZ ;  /* 0x0000000417177c10 */ /* 0x000fe2000fffe0ff */
[----:B------:R3:W-:Y:S01]  /*12f0*/  @P2 LDGSTS.E.BYPASS.LTC128B.128 [R135+0x9100], [R14.64], !P6 ;  /* 0x091000000e872fae */ /* 0x0007e2000f101d56 */
[----:B------:R-:W-:Y:S01]  /*1300*/  SEL R4, RZ, c[0x0][0x27c], !P3 ;  /* 0x00009f00ff047a07 */ /* 0x000fe20005800000 */
[----:B------:R-:W-:Y:S01]  /*1310*/  ULDC.64 UR4, c[0x0][0x290] ;  /* 0x0000a40000047ab9 */ /* 0x000fe20000000a00 */
[----:B------:R-:W-:Y:S01]  /*1320*/  P2R R141, PR, RZ, 0x8 ;  /* 0x00000008ff8d7803 */ /* 0x000fe20000000000 */
[----:B------:R3:W-:Y:S01]  /*1330*/  @P2 LDGSTS.E.BYPASS.LTC128B.128 [R135+0xd100], [R14.64+0x80], !P5 ;  /* 0x0d1000800e872fae */ /* 0x0007e2000e901d56 */
[----:B------:R-:W-:Y:S01]  /*1340*/  @P0 IMAD R0, R0, 0x60, RZ ;  /* 0x0000006000000824 */ /* 0x000fe200078e02ff */
[----:B------:R-:W-:Y:S01]  /*1350*/  UIMAD UR4, UR28, UR4, URZ ;  /* 0x000000041c0472a4 */ /* 0x000fe2000f8e023f */
[----:B------:R-:W-:Y:S01]  /*1360*/  IMAD.IADD R4, R10, 0x1, R4 ;  /* 0x000000010a047824 */ /* 0x000fe200078e0204 */
[----:B------:R-:W-:Y:S01]  /*1370*/  SHF.R.S32.HI R119, RZ, 0x1f, R121 ;  /* 0x0000001fff777819 */ /* 0x000fe20000011479 */
[----:B------:R-:W-:Y:S01]  /*1380*/  IMAD.SHL.U32 R128, R129, 0x40, RZ ;  /* 0x0000004081807824 */ /* 0x000fe200078e00ff */
[----:B------:R-:W-:Y:S01]  /*1390*/  UIMAD UR29, UR15, UR5, UR4 ;  /* 0x000000050f1d72a4 */ /* 0x000fe2000f8e0204 */
[----:B------:R-:W-:Y:S01]  /*13a0*/  IMAD.SHL.U32 R124, R125, 0x40, RZ ;  /* 0x000000407d7c7824 */ /* 0x000fe200078e00ff */
[----:B------:R-:W-:Y:S01]  /*13b0*/  SHF.R.S32.HI R2, RZ, 0x1f, R4 ;  /* 0x0000001fff027819 */ /* 0x000fe20000011404 */
[----:B-1----:R-:W-:Y:S01]  /*13c0*/  IMAD R8, R5, c[0x0][0x290], RZ ;  /* 0x0000a40005087a24 */ /* 0x002fe200078e02ff */
[----:B------:R-:W-:Y:S01]  /*13d0*/  ULDC.64 UR4, c[0x0][0x1e8] ;  /* 0x00007a0000047ab9 */ /* 0x000fe20000000a00 */
[----:B------:R-:W-:Y:S01]  /*13e0*/  IMAD.SHL.U32 R120, R121, 0x40, RZ ;  /* 0x0000004079787824 */ /* 0x000fe200078e00ff */
[-C--:B------:R-:W-:Y:S01]  /*13f0*/  LEA.HI R130, R2, R4.reuse, RZ, 0x3 ;  /* 0x0000000402827211 */ /* 0x080fe200078f18ff */
[----:B------:R-:W-:Y:S01]  /*1400*/  IMAD R8, R140, c[0x0][0x294], R8 ;  /* 0x0000a5008c087a24 */ /* 0x000fe200078e0208 */
[----:B------:R-:W-:Y:S01]  /*1410*/  LEA.HI R2, R2, R4, RZ, 0x6 ;  /* 0x0000000402027211 */ /* 0x000fe200078f30ff */
[----:B------:R-:W-:Y:S01]  /*1420*/  IMAD.WIDE.U32 R4, R98, 0x40, RZ ;  /* 0x0000004062047825 */ /* 0x000fe200078e00ff */
[----:B------:R-:W-:Y:S01]  /*1430*/  UIMAD UR31, UR12, UR4, URZ ;  /* 0x000000040c1f72a4 */ /* 0x000fe2000f8e023f */
[----:B------:R-:W-:Y:S01]  /*1440*/  LEA.HI R127, R127, R129, RZ, 0x3 ;  /* 0x000000817f7f7211 */ /* 0x000fe200078f18ff */
[----:B------:R-:W-:Y:S01]  /*1450*/  UIMAD.WIDE.U32 UR32, UR13, UR4, URZ ;  /* 0x000000040d2072a5 */ /* 0x000fe2000f8e003f */
[----:B------:R-:W-:Y:S01]  /*1460*/  IMAD.IADD R100, R5, 0x1, R100 ;  /* 0x0000000105647824 */ /* 0x000fe200078e0264 */
[----:B------:R-:W-:Y:S01]  /*1470*/  @P1 IADD3 R5, P2, R6, R4, RZ ;  /* 0x0000000406051210 */ /* 0x000fe20007f5e0ff */
[----:B------:R-:W-:Y:S01]  /*1480*/  IMAD.IADD R19, R19, 0x1, R8 ;  /* 0x0000000113137824 */ /* 0x000fe200078e0208 */
[----:B------:R-:W-:Y:S01]  /*1490*/  IADD3 R101, P3, R4, 0x80, RZ ;  /* 0x0000008004657810 */ /* 0x000fe20007f7e0ff */
[----:B------:R-:W-:Y:S01]  /*14a0*/  IMAD.IADD R9, R8, 0x1, R25 ;  /* 0x0000000108097824 */ /* 0x000fe200078e0219 */
[----:B------:R-:W-:Y:S01]  /*14b0*/  UIMAD UR31, UR13, UR5, UR31 ;  /* 0x000000050d1f72a4 */ /* 0x000fe2000f8e021f */
[----:B------:R-:W-:Y:S01]  /*14c0*/  IMAD.MOV.U32 R8, RZ, RZ, R24 ;  /* 0x000000ffff087224 */ /* 0x000fe200078e0018 */
[----:B------:R-:W-:Y:S01]  /*14d0*/  UIMAD UR28, UR15, UR7, UR6 ;  /* 0x000000070f1c72a4 */ /* 0x000fe2000f8e0206 */
[----:B------:R-:W-:Y:S01]  /*14e0*/  LEA.HI R123, R123, R125, RZ, 0x3 ;  /* 0x0000007d7b7b7211 */ /* 0x000fe200078f18ff */
[----:B------:R-:W-:Y:S01]  /*14f0*/  ULDC.64 UR4, c[0x0][0x210] ;  /* 0x0000840000047ab9 */ /* 0x000fe20000000a00 */
[----:B------:R-:W-:Y:S01]  /*1500*/  IMAD.WIDE.U32 R144, R144, c[0x0][0x290], R8 ;  /* 0x0000a40090907a25 */ /* 0x000fe200078e0008 */
[----:B------:R-:W-:Y:S01]  /*1510*/  ULDC.64 UR6, c[0x0][0x268] ;  /* 0x00009a0000067ab9 */ /* 0x000fe20000000a00 */
[----:B------:R-:W-:Y:S01]  /*1520*/  LEA.HI R119, R119, R121, RZ, 0x3 ;  /* 0x0000007977777211 */ /* 0x000fe200078f18ff */
[----:B------:R-:W-:Y:S01]  /*1530*/  UIMAD UR34, UR12, UR4, URZ ;  /* 0x000000040c2272a4 */ /* 0x000fe2000f8e023f */
[----:B------:R-:W-:Y:S01]  /*1540*/  LOP3.LUT R128, R128, 0x1c0, RZ, 0xc0, !PT ;  /* 0x000001c080807812 */ /* 0x000fe200078ec0ff */
[----:B------:R-:W-:Y:S01]  /*1550*/  UIMAD UR6, UR26, UR6, URZ ;  /* 0x000000061a0672a4 */ /* 0x000fe2000f8e023f */
[----:B------:R-:W-:Y:S01]  /*1560*/  LOP3.LUT R124, R124, 0x1c0, RZ, 0xc0, !PT ;  /* 0x000001c07c7c7812 */ /* 0x000fe200078ec0ff */
[----:B------:R-:W-:Y:S01]  /*1570*/  UIMAD.WIDE.U32 UR36, UR13, UR4, URZ ;  /* 0x000000040d2472a5 */ /* 0x000fe2000f8e003f */
[----:B------:R-:W-:Y:S01]  /*1580*/  LOP3.LUT R120, R120, 0x1c0, RZ, 0xc0, !PT ;  /* 0x000001c078787812 */ /* 0x000fe200078ec0ff */
[----:B------:R-:W-:Y:S01]  /*1590*/  UIMAD UR34, UR13, UR5, UR34 ;  /* 0x000000050d2272a4 */ /* 0x000fe2000f8e0222 */
[C---:B------:R-:W-:Y:S01]  /*15a0*/  IMAD R16, R140.reuse, c[0x0][0x284], R16 ;  /* 0x0000a1008c107a24 */ /* 0x040fe200078e0210 */
[----:B------:R-:W-:Y:S01]  /*15b0*/  UIMAD UR6, UR27, UR7, UR6 ;  /* 0x000000071b0672a4 */ /* 0x000fe2000f8e0206 */
[C---:B------:R-:W-:Y:S01]  /*15c0*/  IMAD.WIDE.U32 R20, R140.reuse, c[0x0][0x280], R12 ;  /* 0x0000a0008c147a25 */ /* 0x040fe200078e000c */
[----:B------:R-:W-:Y:S01]  /*15d0*/  ULDC.64 UR4, c[0x0][0x2b0] ;  /* 0x0000ac0000047ab9 */ /* 0x000fe20000000a00 */
[----:B------:R-:W-:Y:S01]  /*15e0*/  SHF.R.U32.HI R126, RZ, 0x3, R128 ;  /* 0x00000003ff7e7819 */ /* 0x000fe20000011680 */
[----:B------:R-:W-:Y:S01]  /*15f0*/  UIADD3 UR31, UR33, UR31, URZ ;  /* 0x0000001f211f7290 */ /* 0x000fe2000fffe03f */
[----:B------:R-:W-:Y:S01]  /*1600*/  IMAD.WIDE.U32 R26, R140, c[0x0][0x280], R10 ;  /* 0x0000a0008c1a7a25 */ /* 0x000fe200078e000a */
[----:B------:R-:W-:Y:S01]  /*1610*/  SHF.R.U32.HI R122, RZ, 0x3, R124 ;  /* 0x00000003ff7a7819 */ /* 0x000fe2000001167c */
[----:B------:R-:W-:Y:S01]  /*1620*/  UIADD3 UR34, UR37, UR34, URZ ;  /* 0x0000002225227290 */ /* 0x000fe2000fffe03f */
[----:B------:R-:W-:Y:S01]  /*1630*/  SHF.R.U32.HI R118, RZ, 0x3, R120 ;  /* 0x00000003ff767819 */ /* 0x000fe20000011678 */
[----:B------:R-:W-:Y:S01]  /*1640*/  IMAD.SHL.U32 R127, R127, 0x40, RZ ;  /* 0x000000407f7f7824 */ /* 0x000fe200078e00ff */
[--C-:B------:R-:W-:Y:S01]  /*1650*/  LOP3.LUT R115, R138, 0x38, R130.reuse, 0xf8, !PT ;  /* 0x000000388a737812 */ /* 0x100fe200078ef882 */
[----:B------:R-:W-:Y:S01]  /*1660*/  IMAD.SHL.U32 R123, R123, 0x40, RZ ;  /* 0x000000407b7b7824 */ /* 0x000fe200078e00ff */
[--C-:B------:R-:W-:Y:S01]  /*1670*/  LOP3.LUT R114, R128, 0x38, R130.reuse, 0xf8, !PT ;  /* 0x0000003880727812 */ /* 0x100fe200078ef882 */
[----:B------:R-:W-:Y:S01]  /*1680*/  IMAD.SHL.U32 R119, R119, 0x40, RZ ;  /* 0x0000004077777824 */ /* 0x000fe200078e00ff */
[--C-:B------:R-:W-:Y:S01]  /*1690*/  LOP3.LUT R113, R124, 0x38, R130.reuse, 0xf8, !PT ;  /* 0x000000387c717812 */ /* 0x100fe200078ef882 */
[----:B------:R-:W-:Y:S01]  /*16a0*/  IMAD.SHL.U32 R2, R2, 0x80, RZ ;  /* 0x0000008002027824 */ /* 0x000fe200078e00ff */
[----:B------:R-:W-:Y:S01]  /*16b0*/  LOP3.LUT R112, R120, 0x38, R130, 0xf8, !PT ;  /* 0x0000003878707812 */ /* 0x000fe200078ef882 */
[----:B------:R-:W-:Y:S01]  /*16c0*/  IMAD.MOV.U32 R94, RZ, RZ, 0x6 ;  /* 0x00000006ff5e7424 */ /* 0x000fe200078e00ff */
[----:B------:R-:W-:Y:S01]  /*16d0*/  SHF.R.S32.HI R132, RZ, 0x1f, R139 ;  /* 0x0000001fff847819 */ /* 0x000fe2000001148b */
[----:B------:R-:W-:Y:S01]  /*16e0*/  IMAD.MOV.U32 R160, RZ, RZ, c[0x0][0x280] ;  /* 0x0000a000ffa07624 */ /* 0x000fe200078e00ff */
[----:B------:R-:W-:Y:S01]  /*16f0*/  LOP3.LUT R127, R127, 0xfffffe00, RZ, 0xc0, !PT ;  /* 0xfffffe007f7f7812 */ /* 0x000fe200078ec0ff */
[----:B------:R-:W-:Y:S01]  /*1700*/  IMAD.MOV.U32 R108, RZ, RZ, 0x5 ;  /* 0x00000005ff6c7424 */ /* 0x000fe200078e00ff */
[----:B------:R-:W-:Y:S01]  /*1710*/  LOP3.LUT R123, R123, 0xfffffe00, RZ, 0xc0, !PT ;  /* 0xfffffe007b7b7812 */ /* 0x000fe200078ec0ff */
[----:B------:R-:W-:Y:S01]  /*1720*/  IMAD.MOV.U32 R158, RZ, RZ, c[0x0][0x290] ;  /* 0x0000a400ff9e7624 */ /* 0x000fe200078e00ff */
[----:B------:R-:W-:Y:S01]  /*1730*/  LOP3.LUT R119, R119, 0xfffffe00, RZ, 0xc0, !PT ;  /* 0xfffffe0077777812 */ /* 0x000fe200078ec0ff */
[----:B------:R-:W-:Y:S01]  /*1740*/  IMAD.IADD R21, R21, 0x1, R16 ;  /* 0x0000000115157824 */ /* 0x000fe200078e0210 */
[----:B------:R-:W-:Y:S01]  /*1750*/  LOP3.LUT R2, R2, 0xffffe000, RZ, 0xc0, !PT ;  /* 0xffffe00002027812 */ /* 0x000fe200078ec0ff */
[----:B------:R-:W-:Y:S01]  /*1760*/  IMAD.IADD R17, R16, 0x1, R27 ;  /* 0x0000000110117824 */ /* 0x000fe200078e021b */
[----:B------:R-:W-:Y:S01]  /*1770*/  LOP3.LUT R115, R115, R136, RZ, 0x3c, !PT ;  /* 0x0000008873737212 */ /* 0x000fe200078e3cff */
[----:B------:R-:W-:Y:S01]  /*1780*/  IMAD.MOV.U32 R16, RZ, RZ, R26 ;  /* 0x000000ffff107224 */ /* 0x000fe200078e001a */
[----:B------:R-:W-:Y:S01]  /*1790*/  LOP3.LUT R114, R114, R126, RZ, 0x3c, !PT ;  /* 0x0000007e72727212 */ /* 0x000fe200078e3cff */
[----:B------:R-:W-:Y:S01]  /*17a0*/  IMAD.U32 R154, RZ, RZ, UR15 ;  /* 0x0000000fff9a7e24 */ /* 0x000fe2000f8e00ff */
[----:B------:R-:W-:Y:S01]  /*17b0*/  LOP3.LUT R113, R113, R122, RZ, 0x3c, !PT ;  /* 0x0000007a71717212 */ /* 0x000fe200078e3cff */
[----:B------:R-:W-:Y:S01]  /*17c0*/  IMAD.U32 R152, RZ, RZ, UR15 ;  /* 0x0000000fff987e24 */ /* 0x000fe2000f8e00ff */
[----:B------:R-:W-:Y:S01]  /*17d0*/  LOP3.LUT R112, R112, R118, RZ, 0x3c, !PT ;  /* 0x0000007670707212 */ /* 0x000fe200078e3cff */
[----:B------:R-:W-:Y:S01]  /*17e0*/  IMAD.U32 R146, RZ, RZ, UR15 ;  /* 0x0000000fff927e24 */ /* 0x000fe2000f8e00ff */
[----:B------:R-:W-:Y:S01]  /*17f0*/  IADD3 R88, R88, UR19, RZ ;  /* 0x0000001358587c10 */ /* 0x000fe2000fffe0ff */
[----:B------:R-:W-:Y:S01]  /*1800*/  ULDC UR19, c[0x0][0x294] ;  /* 0x0000a50000137ab9 */ /* 0x000fe20000000800 */
[----:B------:R-:W-:Y:S01]  /*1810*/  IMAD.SHL.U32 R99, R98, 0x40, RZ ;  /* 0x0000004062637824 */ /* 0x000fe200078e00ff */
[----:B------:R-:W-:Y:S01]  /*1820*/  LEA.HI R132, R132, R139, RZ, 0x3 ;  /* 0x0000008b84847211 */ /* 0x000fe200078f18ff */
[----:B------:R-:W-:Y:S01]  /*1830*/  IMAD.SHL.U32 R95, R158, 0x40, RZ ;  /* 0x000000409e5f7824 */ /* 0x000fe200078e00ff */
[----:B------:R-:W-:Y:S01]  /*1840*/  SHF.L.U64.HI R92, R160, R94, c[0x0][0x284] ;  /* 0x0000a100a05c7619 */ /* 0x000fe2000001025e */
[----:B------:R-:W-:Y:S01]  /*1850*/  IMAD.SHL.U32 R105, R158, 0x80, RZ ;  /* 0x000000809e697824 */ /* 0x000fe200078e00ff */
[----:B------:R-:W-:Y:S01]  /*1860*/  SHF.L.U64.HI R102, R160, R104, c[0x0][0x284] ;  /* 0x0000a100a0667619 */ /* 0x000fe20000010268 */
[----:B------:R-:W-:Y:S01]  /*1870*/  IMAD.SHL.U32 R109, R158, 0x20, RZ ;  /* 0x000000209e6d7824 */ /* 0x000fe200078e00ff */
[----:B------:R-:W-:Y:S01]  /*1880*/  SHF.L.U64.HI R106, R160, R108, c[0x0][0x284] ;  /* 0x0000a100a06a7619 */ /* 0x000fe2000001026c */
[----:B------:R-:W-:Y:S01]  /*1890*/  IMAD.WIDE.U32 R148, R148, c[0x0][0x268], R22 ;  /* 0x00009a0094947a25 */ /* 0x000fe200078e0016 */
[----:B------:R-:W-:-:S02]  /*18a0*/  SHF.L.U64.HI R104, R158, R104, c[0x0][0x294] ;  /* 0x0000a5009e687619 */ /* 0x000fc40000010268 */
[----:B------:R-:W-:Y:S01]  /*18b0*/  SHF.L.U64.HI R108, R158, R108, c[0x0][0x294] ;  /* 0x0000a5009e6c7619 */ /* 0x000fe2000001026c */
[----:B------:R-:W-:Y:S01]  /*18c0*/  IMAD.WIDE.U32 R154, R154, c[0x0][0x280], R20 ;  /* 0x0000a0009a9a7a25 */ /* 0x000fe200078e0014 */
[-C--:B------:R-:W-:Y:S02]  /*18d0*/  IADD3 R115, R115, R2.reuse, R137 ;  /* 0x0000000273737210 */ /* 0x080fe40007ffe089 */
[-C--:B------:R-:W-:Y:S01]  /*18e0*/  IADD3 R114, R114, R2.reuse, R127 ;  /* 0x0000000272727210 */ /* 0x080fe20007ffe07f */
[----:B------:R-:W-:Y:S01]  /*18f0*/  IMAD.WIDE.U32 R152, R152, c[0x0][0x290], R18 ;  /* 0x0000a40098987a25 */ /* 0x000fe200078e0012 */
[-C--:B------:R-:W-:Y:S02]  /*1900*/  IADD3 R113, R113, R2.reuse, R123 ;  /* 0x0000000271717210 */ /* 0x080fe40007ffe07b */
[----:B------:R-:W-:Y:S01]  /*1910*/  IADD3 R112, R112, R2, R119 ;  /* 0x0000000270707210 */ /* 0x000fe20007ffe077 */
[----:B------:R-:W-:Y:S01]  /*1920*/  IMAD.WIDE.U32 R146, R146, c[0x0][0x280], R16 ;  /* 0x0000a00092927a25 */ /* 0x000fe200078e0010 */
[----:B------:R-:W-:-:S02]  /*1930*/  SHF.R.S32.HI R131, RZ, 0x3, R130 ;  /* 0x00000003ff837819 */ /* 0x000fc40000011482 */
[----:B------:R-:W-:Y:S01]  /*1940*/  LOP3.LUT R132, R132, 0xfffffff8, RZ, 0xc0, !PT ;  /* 0xfffffff884847812 */ /* 0x000fe200078ec0ff */
[----:B------:R-:W-:Y:S01]  /*1950*/  IMAD.MOV.U32 R89, RZ, RZ, c[0x0][0x2b8] ;  /* 0x0000ae00ff597624 */ /* 0x000fe200078e00ff */
[----:B------:R-:W-:Y:S01]  /*1960*/  LOP3.LUT R130, R130, 0xfffffff8, RZ, 0xc0, !PT ;  /* 0xfffffff882827812 */ /* 0x000fe200078ec0ff */
[----:B------:R-:W-:Y:S01]  /*1970*/  IMAD.MOV.U32 R76, RZ, RZ, c[0x0][0x27c] ;  /* 0x00009f00ff4c7624 */ /* 0x000fe200078e00ff */
[----:B------:R-:W-:Y:S01]  /*1980*/  P2R R142, PR, RZ, 0x20 ;  /* 0x00000020ff8e7803 */ /* 0x000fe20000000000 */
[----:B------:R-:W-:Y:S01]  /*1990*/  IMAD.MOV.U32 R116, RZ, RZ, c[0x0][0x27c] ;  /* 0x00009f00ff747624 */ /* 0x000fe200078e00ff */
[----:B------:R-:W-:Y:S01]  /*19a0*/  P2R R143, PR, RZ, 0x40 ;  /* 0x00000040ff8f7803 */ /* 0x000fe20000000000 */
[C---:B------:R-:W-:Y:S01]  /*19b0*/  IMAD.SHL.U32 R93, R160.reuse, 0x40, RZ ;  /* 0x00000040a05d7824 */ /* 0x040fe200078e00ff */
[----:B------:R-:W-:Y:S01]  /*19c0*/  SHF.R.S32.HI R111, RZ, 0x1f, R132 ;  /* 0x0000001fff6f7819 */ /* 0x000fe20000011484 */
[C---:B------:R-:W-:Y:S01]  /*19d0*/  IMAD.SHL.U32 R103, R160.reuse, 0x80, RZ ;  /* 0x00000080a0677824 */ /* 0x040fe200078e00ff */
[----:B------:R-:W-:Y:S01]  /*19e0*/  IADD3 R84, R149, UR6, RZ ;  /* 0x0000000695547c10 */ /* 0x000fe2000fffe0ff */
[C---:B------:R-:W-:Y:S01]  /*19f0*/  IMAD.SHL.U32 R107, R160.reuse, 0x20, RZ ;  /* 0x00000020a06b7824 */ /* 0x040fe200078e00ff */
[----:B------:R-:W-:Y:S01]  /*1a00*/  IADD3 R87, R155, UR28, RZ ;  /* 0x0000001c9b577c10 */ /* 0x000fe2000fffe0ff */
[----:B------:R-:W-:Y:S01]  /*1a10*/  IMAD.WIDE.U32 R160, R160, 0x60, RZ ;  /* 0x00000060a0a07825 */ /* 0x000fe200078e00ff */
[----:B------:R-:W-:-:S02]  /*1a20*/  IADD3 R83, R147, UR28, RZ ;  /* 0x0000001c93537c10 */ /* 0x000fc4000fffe0ff */
[----:B------:R-:W-:Y:S01]  /*1a30*/  IADD3 R86, R153, UR29, RZ ;  /* 0x0000001d99567c10 */ /* 0x000fe2000fffe0ff */
[----:B------:R-:W-:Y:S01]  /*1a40*/  IMAD.SHL.U32 R116, R116, 0x2, RZ ;  /* 0x0000000274747824 */ /* 0x000fe200078e00ff */
[----:B------:R-:W-:Y:S01]  /*1a50*/  IADD3 R82, R145, UR29, RZ ;  /* 0x0000001d91527c10 */ /* 0x000fe2000fffe0ff */
[----:B------:R-:W-:Y:S01]  /*1a60*/  IMAD.U32 R134, RZ, RZ, UR25 ;  /* 0x00000019ff867e24 */ /* 0x000fe2000f8e00ff */
[----:B------:R-:W-:Y:S01]  /*1a70*/  SHF.R.S32.HI R110, RZ, 0x1f, R130 ;  /* 0x0000001fff6e7819 */ /* 0x000fe20000011482 */
[----:B------:R-:W-:Y:S02]  /*1a80*/  IMAD R133, R133, 0x20, R140 ;  /* 0x0000002085857824 */ /* 0x000fe400078e028c */
[----:B------:R-:W-:Y:S02]  /*1a90*/  IMAD.SHL.U32 R115, R115, 0x2, RZ ;  /* 0x0000000273737824 */ /* 0x000fe400078e00ff */
[----:B------:R-:W-:Y:S02]  /*1aa0*/  IMAD.SHL.U32 R114, R114, 0x2, RZ ;  /* 0x0000000272727824 */ /* 0x000fe400078e00ff */
[----:B------:R-:W-:-:S02]  /*1ab0*/  IMAD.SHL.U32 R113, R113, 0x2, RZ ;  /* 0x0000000271717824 */ /* 0x000fc400078e00ff */
[----:B------:R-:W-:Y:S01]  /*1ac0*/  IMAD.SHL.U32 R112, R112, 0x2, RZ ;  /* 0x0000000270707824 */ /* 0x000fe200078e00ff */
[----:B--2---:R1:W2:Y:S02]  /*1ad0*/  @P4 R2UR UR30, R3 ;  /* 0x00000000031e43c2 */ /* 0x0042a400000e0000 */
[--C-:B-1----:R-:W-:Y:S01]  /*1ae0*/  @P1 IMAD.X R3, R100, 0x1, R7.reuse, P2 ;  /* 0x0000000164031824 */ /* 0x102fe200010e0607 */
[C---:B------:R-:W-:Y:S01]  /*1af0*/  @P1 LEA R4, P2, R5.reuse, c[0x0][0x220], 0x1 ;  /* 0x0000880005041a11 */ /* 0x040fe200078408ff */
[C---:B------:R-:W-:Y:S01]  /*1b00*/  @P0 IMAD.WIDE.U32 R6, R98.reuse, 0x60, R6 ;  /* 0x0000006062060825 */ /* 0x040fe200078e0006 */
[----:B--2---:R-:W-:Y:S01]  /*1b10*/  @UP0 USHF.R.S32.HI UR39, URZ, 0x1f, UR30 ;  /* 0x0000001f3f270899 */ /* 0x004fe2000801141e */
[-C--:B------:R-:W-:Y:S01]  /*1b20*/  SHF.L.U64.HI R98, R98, R94.reuse, c[0x0][0x23c] ;  /* 0x00008f0062627619 */ /* 0x080fe2000001025e */
[----:B------:R-:W-:Y:S01]  /*1b30*/  @UP0 UMOV UR38, UR30 ;  /* 0x0000001e00260c82 */ /* 0x000fe20008000000 */
[----:B------:R-:W-:Y:S01]  /*1b40*/  @P1 LEA.HI.X R5, R5, c[0x0][0x224], R3, 0x1, P2 ;  /* 0x0000890005051a11 */ /* 0x000fe200010f0c03 */
[----:B------:R-:W-:Y:S01]  /*1b50*/  @P0 IMAD.IADD R0, R7, 0x1, R0 ;  /* 0x0000000107000824 */ /* 0x000fe200078e0200 */
[----:B------:R-:W-:Y:S01]  /*1b60*/  @P0 LEA R8, P2, R6, c[0x0][0x220], 0x1 ;  /* 0x0000880006080a11 */ /* 0x000fe200078408ff */
[----:B------:R-:W-:Y:S01]  /*1b70*/  @!UP0 UMOV UR38, UR21 ;  /* 0x0000001500268c82 */ /* 0x000fe20008000000 */
[----:B------:R-:W-:Y:S01]  /*1b80*/  SHF.L.U64.HI R94, R158, R94, c[0x0][0x294] ;  /* 0x0000a5009e5e7619 */ /* 0x000fe2000001025e */
[----:B------:R3:W-:Y:S01]  /*1b90*/  @P1 LDGSTS.E.BYPASS.LTC128B.128 [R135+0xa100], [R4.64], !P6 ;  /* 0x0a10000004871fae */ /* 0x0007e2000f101d56 */
[----:B------:R-:W-:Y:S01]  /*1ba0*/  @P0 LEA.HI.X R9, R6, c[0x0][0x224], R0, 0x1, P2 ;  /* 0x0000890006090a11 */ /* 0x000fe200010f0c00 */
[----:B------:R-:W-:Y:S01]  /*1bb0*/  @!UP0 UMOV UR39, UR24 ;  /* 0x0000001800278c82 */ /* 0x000fe20008000000 */
[----:B------:R-:W-:Y:S01]  /*1bc0*/  IMAD.WIDE.U32 R158, R158, 0x60, RZ ;  /* 0x000000609e9e7825 */ /* 0x000fe200078e00ff */
[----:B------:R3:W-:Y:S01]  /*1bd0*/  @P1 LDGSTS.E.BYPASS.LTC128B.128 [R135+0xe100], [R4.64+0x80], !P5 ;  /* 0x0e10008004871fae */ /* 0x0007e2000e901d56 */
[----:B------:R-:W-:Y:S01]  /*1be0*/  UIMAD UR7, UR39, UR4, URZ ;  /* 0x00000004270772a4 */ /* 0x000fe2000f8e023f */
[----:B------:R-:W-:Y:S01]  /*1bf0*/  ISETP.NE.AND P1, PT, R89, 0x1, PT ;  /* 0x000000015900780c */ /* 0x000fe20003f25270 */
[----:B------:R-:W-:Y:S01]  /*1c00*/  UIMAD.WIDE.U32 UR26, UR38, UR4, URZ ;  /* 0x00000004261a72a5 */ /* 0x000fe2000f8e003f */
[----:B------:R1:W-:Y:S01]  /*1c10*/  @P0 LDGSTS.E.BYPASS.LTC128B.128 [R135+0xb100], [R8.64], !P6 ;  /* 0x0b10000008870fae */ /* 0x0003e2000f101d56 */
[----:B------:R-:W-:Y:S01]  /*1c20*/  UIMAD UR7, UR38, UR5, UR7 ;  /* 0x00000005260772a4 */ /* 0x000fe2000f8e0207 */
[----:B------:R-:W-:Y:S01]  /*1c30*/  IMAD.X R100, RZ, RZ, R100, P3 ;  /* 0x000000ffff647224 */ /* 0x000fe200018e0664 */
[----:B------:R-:W-:Y:S01]  /*1c40*/  ULDC UR4, c[0x0][0x284] ;  /* 0x0000a10000047ab9 */ /* 0x000fe20000000800 */
[----:B------:R1:W-:Y:S01]  /*1c50*/  @P0 LDGSTS.E.BYPASS.LTC128B.128 [R135+0xf100], [R8.64+0x80], !P5 ;  /* 0x0f10008008870fae */ /* 0x0003e2000e901d56 */
[----:B------:R-:W-:Y:S01]  /*1c60*/  UMOV UR5, 0x60 ;  /* 0x0000006000057882 */ /* 0x000fe20000000000 */
[----:B------:R-:W-:Y:S01]  /*1c70*/  ISETP.GE.AND P5, PT, R10, c[0x0][0x1d4], PT ;  /* 0x000075000a007a0c */ /* 0x000fe20003fa6270 */
[----:B------:R-:W-:Y:S01]  /*1c80*/  UIMAD UR19, UR5, UR19, URZ ;  /* 0x00000013051372a4 */ /* 0x000fe2000f8e023f */
[----:B------:R-:W0:Y:S01]  /*1c90*/  LDGDEPBAR ;  /* 0x00000000000079af */ /* 0x000e220000000000 */
[----:B------:R-:W-:-:S03]  /*1ca0*/  UIMAD UR4, UR5, UR4, URZ ;  /* 0x00000004050472a4 */ /* 0x000fc6000f8e023f */
[----:B------:R-:W-:Y:S01]  /*1cb0*/  BAR.SYNC.DEFER_BLOCKING 0x0 ;  /* 0x0000000000007b1d */ /* 0x000fe20000010000 */
[----:B------:R-:W-:Y:S01]  /*1cc0*/  IADD3 R97, R159, UR19, RZ ;  /* 0x000000139f617c10 */ /* 0x000fe2000fffe0ff */
[----:B------:R-:W-:Y:S01]  /*1cd0*/  UIADD3 UR7, UR27, UR7, URZ ;  /* 0x000000071b077290 */ /* 0x000fe2000fffe03f */
[----:B------:R-:W-:Y:S02]  /*1ce0*/  ISETP.GE.AND P0, PT, R76, 0x1, PT ;  /* 0x000000014c00780c */ /* 0x000fe40003f06270 */
[----:B------:R-:W-:Y:S01]  /*1cf0*/  IADD3 R96, R161, UR4, RZ ;  /* 0x00000004a1607c10 */ /* 0x000fe2000fffe0ff */
[----:B------:R-:W-:Y:S01]  /*1d00*/  ULDC.U8 UR4, c[0x0][0x298] ;  /* 0x0000a60000047ab9 */ /* 0x000fe20000000000 */
[----:B-1-3--:R-:W-:Y:S02]  /*1d10*/  IADD3 R9, R12, 0x20, RZ ;  /* 0x000000200c097810 */ /* 0x00afe40007ffe0ff */
.L_x_2806:
        /* <DEDUP_REMOVED lines=39> */
[-C--:B------:R-:W-:Y:S01]  /*1f90*/  IMAD.WIDE.U32 R68, R103, R134.reuse, RZ ;  /* 0x0000008667447225 */ /* 0x080fe200078e00ff */
        /* <DEDUP_REMOVED lines=36> */
.L_x_2764:
[----:B------:R-:W-:Y:S05]  /*21e0*/  BSYNC B0 ;  /* 0x0000000000007941 */ /* 0x000fea0003800000 */
.L_x_2763:
        /* <DEDUP_REMOVED lines=40> */
.L_x_2766:
[----:B------:R-:W-:Y:S05]  /*2470*/  BSYNC B0 ;  /* 0x0000000000007941 */ /* 0x000fea0003800000 */
.L_x_2765:
        /* <DEDUP_REMOVED lines=40> */
.L_x_2768:
[----:B------:R-:W-:Y:S05]  /*2700*/  BSYNC B0 ;  /* 0x0000000000007941 */ /* 0x000fea0003800000 */
.L_x_2767:
        /* <DEDUP_REMOVED lines=38> */
.L_x_2770:
[----:B------:R-:W-:Y:S05]  /*2970*/  BSYNC B0 ;  /* 0x0000000000007941 */ /* 0x000fea0003800000 */
.L_x_2769:
        /* <DEDUP_REMOVED lines=72> */
.L_x_2774:
[----:B------:R-:W-:Y:S05]  /*2e00*/  BSYNC B0 ;  /* 0x0000000000007941 */ /* 0x000fea0003800000 */
.L_x_2773:
        /* <DEDUP_REMOVED lines=57> */
.L_x_2772:
[----:B------:R-:W-:Y:S05]  /*31a0*/  BSYNC B1 ;  /* 0x0000000000017941 */ /* 0x000fea0003800000 */
.L_x_2771:
        /* <DEDUP_REMOVED lines=60> */
.L_x_2778:
[----:B------:R-:W-:Y:S05]  /*3570*/  BSYNC B0 ;  /* 0x0000000000007941 */ /* 0x000fea0003800000 */
.L_x_2777:
        /* <DEDUP_REMOVED lines=57> */
.L_x_2776:
[----:B------:R-:W-:Y:S05]  /*3910*/  BSYNC B1 ;  /* 0x0000000000017941 */ /* 0x000fea0003800000 */
.L_x_2775:
        /* <DEDUP_REMOVED lines=60> */
.L_x_2782:
[----:B------:R-:W-:Y:S05]  /*3ce0*/  BSYNC B0 ;  /* 0x0000000000007941 */ /* 0x000fea0003800000 */
.L_x_2781:
        /* <DEDUP_REMOVED lines=57> */
.L_x_2780:
[----:B------:R-:W-:Y:S05]  /*4080*/  BSYNC B1 ;  /* 0x0000000000017941 */ /* 0x000fea0003800000 */
.L_x_2779:
        /* <DEDUP_REMOVED lines=59> */
.L_x_2785:
[----:B------:R-:W-:Y:S05]  /*4440*/  BSYNC B0 ;  /* 0x0000000000007941 */ /* 0x000fea0003800000 */
.L_x_2784:
[----:B------:R-:W-:Y:S11]  /*4450*/  ISETP.GE.AND P0, PT, R139, c[0x0][0x1d4], PT ;  /* 0x000075008b007a0c */ /* 0x000ff60003f06270 */
[----:B------:R-:W-:Y:S02]  /*4460*/  @!UPT UIADD3 URZ, URZ, URZ, URZ ;  /* 0x0000003f3f3ff290 */ /* 0x000fe4000fffe03f */
[----:B------:R-:W-:-:S05]  /*4470*/  @P0 BRA `(.L_x_2783) ;  /* 0x00002d7000000947 */ /* 0x000fca0003800000 */
[C---:B-1--4-:R-:W-:Y:S01]  /*4480*/  LEA R22, P0, R132.reuse, R165, 0x1 ;  /* 0x000000a584167211 */ /* 0x052fe200078008ff */
[----:B------:R-:W1:Y:S03]  /*4490*/  LDS.128 R16, [R135+0xf100] ;  /* 0x00f1000087107984 */ /* 0x000e660000000c00 */
        /* <DEDUP_REMOVED lines=53> */
.L_x_2762:
        /* <DEDUP_REMOVED lines=15> */
[----:B------:R-:W-:Y:S02]  /*48e0*/  BSSY B0, `(.L_x_2786) ;  /* 0x00000dc000007945 */ /* 0x000fe40003800000 */
[----:B------:R-:W-:Y:S04]  /*48f0*/  @!P4 IADD3 R2, P1, P0, R146, R68, R107 ;  /* 0x000000449202c210 */ /* 0x000fe8000783e06b */
[----:B------:R-:W-:Y:S01]  /*4900*/  @!P4 IADD3.X R0, R83, R40, R106, P1, P0 ;  /* 0x000000285300c210 */ /* 0x000fe20000fe046a */
[----:B------:R1:W3:Y:S01]  /*4910*/  SHFL.IDX PT, R176, R165, RZ, 0x181f ;  /* 0x00181fffa5b07589 */ /* 0x0002e200000e0000 */
        /* <DEDUP_REMOVED lines=35> */
[----:B------:R4:W3:Y:S03]  /*4b50*/  @!P1 LDG.E.128 R56, [R6.64] ;  /* 0x0000001606389981 */ /* 0x0008e6000c1e1d00 */
[----:B------:R-:W-:Y:S01]  /*4b60*/  ISETP.GE.OR P0, PT, R10, c[0x0][0x27c], P0 ;  /* 0x00009f000a007a0c */ /* 0x000fe20000706670 */
[----:B-1----:R-:W-:Y:S04]  /*4b70*/  CS2R R22, SRZ ;  /* 0x0000000000167805 */ /* 0x002fe8000001ff00 */
        /* <DEDUP_REMOVED lines=44> */
[----:B----4-:R-:W-:Y:S01]  /*4e40*/  PRMT R15, R3, 0x5410, R8 ;  /* 0x00005410030f7816 */ /* 0x010fe20000000008 */
        /* <DEDUP_REMOVED lines=13> */
[--C-:B------:R-:W-:Y:S01]  /*4f20*/  IMAD.MOV.U32 R43, RZ, RZ, R37.reuse ;  /* 0x000000ffff2b7224 */ /* 0x100fe200078e0025 */
[----:B------:R-:W-:Y:S02]  /*4f30*/  @!P1 SHF.R.U64 R36, R36, 0x10, R37 ;  /* 0x0000001024249819 */ /* 0x000fe40000001225 */
[----:B------:R-:W-:Y:S02]  /*4f40*/  LEA.HI R0, R0, R2, RZ, 0x4 ;  /* 0x0000000200007211 */ /* 0x000fe400078f20ff */
[----:B------:R-:W-:Y:S02]  /*4f50*/  LEA R168, P0, R130, R176, 0x1 ;  /* 0x000000b082a87211 */ /* 0x000fe400078008ff */
[----:B------:R-:W-:Y:S02]  /*4f60*/  LEA.HI.SX32 R0, R0, R131, 0x1c ;  /* 0x0000008300007211 */ /* 0x000fe400078fe2ff */
[----:B------:R-:W-:Y:S02]  /*4f70*/  LEA.HI.X R169, R130, R177, R110, 0x1, P0 ;  /* 0x000000b182a97211 */ /* 0x000fe400000f0c6e */
[----:B------:R-:W-:Y:S01]  /*4f80*/  SHF.R.S32.HI R2, RZ, 0x1f, R0 ;  /* 0x0000001fff027819 */ /* 0x000fe20000011400 */
[----:B------:R-:W-:Y:S01]  /*4f90*/  IMAD.SHL.U32 R42, R0, 0x8, RZ ;  /* 0x00000008002a7824 */ /* 0x000fe200078e00ff */
[----:B------:R-:W-:Y:S02]  /*4fa0*/  @!P1 SHF.R.U32.HI R8, RZ, 0x10, R5 ;  /* 0x00000010ff089819 */ /* 0x000fe40000011605 */
[----:B------:R-:W-:Y:S02]  /*4fb0*/  LEA.HI R2, R2, R0, RZ, 0x3 ;  /* 0x0000000002027211 */ /* 0x000fe400078f18ff */
[----:B------:R-:W-:Y:S02]  /*4fc0*/  ISETP.GE.AND P0, PT, R42, c[0x0][0x1d4], PT ;  /* 0x000075002a007a0c */ /* 0x000fe40003f06270 */
[----:B------:R-:W-:Y:S01]  /*4fd0*/  LOP3.LUT R0, R138, 0x38, R42, 0xf8, !PT ;  /* 0x000000388a007812 */ /* 0x000fe200078ef82a */
[----:B------:R-:W-:Y:S01]  /*4fe0*/  IMAD.SHL.U32 R2, R2, 0x400, RZ ;  /* 0x0000040002027824 */ /* 0x000fe200078e00ff */
[----:B------:R-:W-:Y:S02]  /*4ff0*/  @!P1 SHF.R.U32.HI R37, RZ, 0x10, R37 ;  /* 0x00000010ff259819 */ /* 0x000fe40000011625 */
[----:B------:R-:W-:Y:S02]  /*5000*/  LOP3.LUT R0, R0, R136, RZ, 0x3c, !PT ;  /* 0x0000008800007212 */ /* 0x000fe400078e3cff */
[----:B------:R-:W-:Y:S02]  /*5010*/  LOP3.LUT R2, R2, 0x7fffe000, RZ, 0xc0, !PT ;  /* 0x7fffe00002027812 */ /* 0x000fe400078ec0ff */
[----:B------:R-:W-:Y:S02]  /*5020*/  @!P1 PRMT R43, R43, 0x5410, R37 ;  /* 0x000054102b2b9816 */ /* 0x000fe40000000025 */
[----:B------:R-:W-:Y:S01]  /*5030*/  IADD3 R0, R0, R2, R137 ;  /* 0x0000000200007210 */ /* 0x000fe20007ffe089 */
[----:B------:R-:W-:Y:S01]  /*5040*/  IMAD.MOV.U32 R2, RZ, RZ, R4 ;  /* 0x000000ffff027224 */ /* 0x000fe200078e0004 */
[----:B------:R-:W-:Y:S01]  /*5050*/  @!P1 SHF.R.U64 R3, R4, 0x10, R5 ;  /* 0x0000001004039819 */ /* 0x000fe20000001205 */
[----:B------:R-:W-:Y:S01]  /*5060*/  IMAD.MOV.U32 R4, RZ, RZ, R7 ;  /* 0x000000ffff047224 */ /* 0x000fe200078e0007 */
[----:B------:R-:W-:Y:S01]  /*5070*/  MOV R47, R38 ;  /* 0x00000026002f7202 */ /* 0x000fe20000000f00 */
[----:B------:R-:W-:Y:S01]  /*5080*/  IMAD.SHL.U32 R24, R0, 0x2, RZ ;  /* 0x0000000200187824 */ /* 0x000fe200078e00ff */
[----:B------:R-:W-:Y:S01]  /*5090*/  @!P1 SHF.R.U64 R38, R38, 0x10, R39 ;  /* 0x0000001026269819 */ /* 0x000fe20000001227 */
[----:B------:R-:W-:Y:S01]  /*50a0*/  IMAD.MOV.U32 R0, RZ, RZ, R5 ;  /* 0x000000ffff007224 */ /* 0x000fe200078e0005 */
[----:B-1----:R-:W-:Y:S01]  /*50b0*/  @!P1 SHF.L.U32 R37, R68, 0x10, RZ ;  /* 0x0000001044259819 */ /* 0x002fe200000006ff */
[----:B------:R-:W-:Y:S01]  /*50c0*/  IMAD.MOV.U32 R5, RZ, RZ, R6 ;  /* 0x000000ffff057224 */ /* 0x000fe200078e0006 */
[C---:B------:R-:W-:Y:S01]  /*50d0*/  @!P1 LOP3.LUT R44, R69.reuse, 0xffff0000, RZ, 0xc0, !PT ;  /* 0xffff0000452c9812 */ /* 0x040fe200078ec0ff */
[----:B------:R-:W-:Y:S01]  /*50e0*/  @!P0 IMAD.WIDE R176, R42, 0x2, R176 ;  /* 0x000000022ab08825 */ /* 0x000fe200078e02b0 */
[----:B------:R-:W1:Y:S01]  /*50f0*/  LDS.128 R24, [R24+0x8100] ;  /* 0x0081000018187984 */ /* 0x000e620000000c00 */
[----:B------:R-:W-:Y:S02]  /*5100*/  @!P1 SHF.L.U32 R42, R69, 0x10, RZ ;  /* 0x00000010452a9819 */ /* 0x000fe400000006ff */
[C---:B------:R-:W-:Y:S02]  /*5110*/  @!P1 SHF.L.U32 R46, R70.reuse, 0x10, RZ ;  /* 0x00000010462e9819 */ /* 0x040fe400000006ff */
[----:B------:R-:W-:Y:S02]  /*5120*/  @!P1 LOP3.LUT R48, R70, 0xffff0000, RZ, 0xc0, !PT ;  /* 0xffff000046309812 */ /* 0x000fe400078ec0ff */
[C---:B------:R-:W-:Y:S02]  /*5130*/  @!P1 SHF.L.U32 R50, R71.reuse, 0x10, RZ ;  /* 0x0000001047329819 */ /* 0x040fe400000006ff */
[----:B------:R-:W-:Y:S02]  /*5140*/  @!P1 LOP3.LUT R52, R71, 0xffff0000, RZ, 0xc0, !PT ;  /* 0xffff000047349812 */ /* 0x000fe400078ec0ff */
[----:B------:R-:W-:Y:S02]  /*5150*/  @!P1 PRMT R47, R47, 0x5410, R38 ;  /* 0x000054102f2f9816 */ /* 0x000fe40000000026 */
[----:B------:R-:W-:Y:S02]  /*5160*/  @!P1 SHF.R.U32.HI R41, RZ, 0x10, R39 ;  /* 0x00000010ff299819 */ /* 0x000fe40000011627 */
[----:B------:R-:W-:Y:S01]  /*5170*/  @!P1 PRMT R39, R40, 0x5410, R36 ;  /* 0x0000541028279816 */ /* 0x000fe20000000024 */
[----:B------:R-:W-:Y:S01]  /*5180*/  @!P1 IMAD.U32 R45, R47, 0x10000, RZ ;  /* 0x000100002f2d9824 */ /* 0x000fe200078e00ff */
        /* <DEDUP_REMOVED lines=14> */
[----:B------:R-:W-:Y:S01]  /*5270*/  @!P1 SHF.R.U32.HI R7, RZ, 0x10, R7 ;  /* 0x00000010ff079819 */ /* 0x000fe20000011607 */
[C---:B-1----:R-:W-:Y:S01]  /*5280*/  @!P1 IMAD.U32 R0, R24.reuse, 0x10000, RZ ;  /* 0x0001000018009824 */ /* 0x042fe200078e00ff */
[----:B------:R-:W-:Y:S01]  /*5290*/  @!P1 LOP3.LUT R8, R24, 0xffff0000, RZ, 0xc0, !PT ;  /* 0xffff000018089812 */ /* 0x000fe200078ec0ff */
[----:B------:R-:W-:Y:S01]  /*52a0*/  @!P1 IMAD.U32 R38, R27, 0x10000, RZ ;  /* 0x000100001b269824 */ /* 0x000fe200078e00ff */
[----:B------:R-:W-:Y:S01]  /*52b0*/  @!P1 PRMT R7, R4, 0x5410, R7 ;  /* 0x0000541004079816 */ /* 0x000fe20000000007 */
[----:B------:R-:W-:Y:S01]  /*52c0*/  @!P1 FMUL.FTZ R167, R0, R36 ;  /* 0x0000002400a79220 */ /* 0x000fe20000410000 */
[----:B------:R-:W-:Y:S01]  /*52d0*/  @!P1 LOP3.LUT R4, R2, 0xffff0000, RZ, 0xc0, !PT ;  /* 0xffff000002049812 */ /* 0x000fe200078ec0ff */
        /* <DEDUP_REMOVED lines=60> */
.L_x_2787:
[----:B------:R-:W-:Y:S05]  /*56a0*/  BSYNC B0 ;  /* 0x0000000000007941 */ /* 0x000fea0003800000 */
.L_x_2786:
[----:B-1----:R1:W2:Y:S01]  /*56b0*/  SHFL.IDX PT, R69, R164, 0x1, 0x181f ;  /* 0x00381f00a4457f89 */ /* 0x0022a200000e0000 */
        /* <DEDUP_REMOVED lines=10> */
[--C-:B-----5:R-:W-:Y:S02]  /*5760*/  @!P1 SHF.R.U64 R4, R30, 0x10, R31.reuse ;  /* 0x000000101e049819 */ /* 0x120fe4000000121f */
[----:B------:R-:W-:Y:S02]  /*5770*/  LEA.HI.SX32 R2, R2, R131, 0x1c ;  /* 0x0000008302027211 */ /* 0x000fe400078fe2ff */
[----:B------:R-:W-:Y:S02]  /*5780*/  @!P1 SHF.R.U32.HI R3, RZ, 0x10, R31 ;  /* 0x00000010ff039819 */ /* 0x000fe4000001161f */
[----:B------:R-:W-:Y:S01]  /*5790*/  SHF.R.S32.HI R0, RZ, 0x1f, R2 ;  /* 0x0000001fff007819 */ /* 0x000fe20000011402 */
[----:B------:R-:W-:Y:S01]  /*57a0*/  IMAD.SHL.U32 R7, R2, 0x8, RZ ;  /* 0x0000000802077824 */ /* 0x000fe200078e00ff */
[----:B------:R-:W-:Y:S02]  /*57b0*/  @!P1 PRMT R6, R35, 0x5410, R3 ;  /* 0x0000541023069816 */ /* 0x000fe40000000003 */
[----:B------:R-:W-:Y:S02]  /*57c0*/  LEA.HI R0, R0, R2, RZ, 0x3 ;  /* 0x0000000200007211 */ /* 0x000fe400078f18ff */
[C---:B------:R-:W-:Y:S02]  /*57d0*/  ISETP.GE.AND P0, PT, R7.reuse, c[0x0][0x1d4], PT ;  /* 0x0000750007007a0c */ /* 0x040fe40003f06270 */
[----:B------:R-:W-:Y:S01]  /*57e0*/  LOP3.LUT R2, R128, 0x38, R7, 0xf8, !PT ;  /* 0x0000003880027812 */ /* 0x000fe200078ef807 */
[----:B------:R-:W-:Y:S01]  /*57f0*/  IMAD.SHL.U32 R0, R0, 0x400, RZ ;  /* 0x0000040000007824 */ /* 0x000fe200078e00ff */
[--C-:B------:R-:W-:Y:S02]  /*5800*/  @!P1 SHF.R.U64 R5, R64, 0x10, R65.reuse ;  /* 0x0000001040059819 */ /* 0x100fe40000001241 */
[----:B------:R-:W-:Y:S02]  /*5810*/  LOP3.LUT R2, R2, R126, RZ, 0x3c, !PT ;  /* 0x0000007e02027212 */ /* 0x000fe400078e3cff */
[----:B------:R-:W-:Y:S02]  /*5820*/  LOP3.LUT R0, R0, 0x7fffe000, RZ, 0xc0, !PT ;  /* 0x7fffe00000007812 */ /* 0x000fe400078ec0ff */
[----:B------:R-:W-:Y:S02]  /*5830*/  @!P1 SHF.R.U32.HI R64, RZ, 0x10, R65 ;  /* 0x00000010ff409819 */ /* 0x000fe40000011641 */
[----:B------:R-:W-:Y:S01]  /*5840*/  IADD3 R0, R2, R0, R127 ;  /* 0x0000000002007210 */ /* 0x000fe20007ffe07f */
[----:B------:R-:W-:Y:S01]  /*5850*/  @!P0 IMAD.WIDE R68, R7, 0x2, R68 ;  /* 0x0000000207448825 */ /* 0x000fe200078e0244 */
[----:B------:R-:W-:Y:S02]  /*5860*/  @!P1 SHF.R.U32.HI R2, RZ, 0x10, R29 ;  /* 0x00000010ff029819 */ /* 0x000fe4000001161d */
[----:B------:R-:W-:Y:S01]  /*5870*/  @!P1 PRMT R30, R74, 0x5432, R5 ;  /* 0x000054324a1e9816 */ /* 0x000fe20000000005 */
[----:B------:R-:W-:Y:S01]  /*5880*/  IMAD.SHL.U32 R24, R0, 0x2, RZ ;  /* 0x0000000200187824 */ /* 0x000fe200078e00ff */
[----:B------:R-:W-:Y:S01]  /*5890*/  @!P1 SHF.R.U64 R0, R28, 0x10, R29 ;  /* 0x000000101c009819 */ /* 0x000fe2000000121d */
[----:B----4-:R-:W-:Y:S01]  /*58a0*/  @!P1 IMAD.U32 R29, R48, 0x10000, RZ ;  /* 0x00010000301d9824 */ /* 0x010fe200078e00ff */
[----:B------:R-:W-:Y:S01]  /*58b0*/  @!P1 LOP3.LUT R37, R49, 0xffff0000, RZ, 0xc0, !PT ;  /* 0xffff000031259812 */ /* 0x000fe200078ec0ff */
[----:B------:R-:W-:Y:S01]  /*58c0*/  @!P1 IMAD.U32 R8, R30, 0x10000, RZ ;  /* 0x000100001e089824 */ /* 0x000fe200078e00ff */
[----:B------:R-:W-:Y:S01]  /*58d0*/  @!P1 LOP3.LUT R31, R48, 0xffff0000, RZ, 0xc0, !PT ;  /* 0xffff0000301f9812 */ /* 0x000fe200078ec0ff */
[C---:B------:R-:W-:Y:S01]  /*58e0*/  @!P1 IMAD.U32 R43, R51.reuse, 0x10000, RZ ;  /* 0x00010000332b9824 */ /* 0x040fe200078e00ff */
[----:B------:R-:W2:Y:S01]  /*58f0*/  LDS.128 R24, [R24+0x8100] ;  /* 0x0081000018187984 */ /* 0x000ea20000000c00 */
[----:B------:R-:W-:Y:S02]  /*5900*/  @!P1 LOP3.LUT R45, R51, 0xffff0000, RZ, 0xc0, !PT ;  /* 0xffff0000332d9812 */ /* 0x000fe400078ec0ff */
[C---:B------:R-:W-:Y:S02]  /*5910*/  @!P1 SHF.L.U32 R39, R50.reuse, 0x10, RZ ;  /* 0x0000001032279819 */ /* 0x040fe400000006ff */
[----:B------:R-:W-:Y:S02]  /*5920*/  @!P1 LOP3.LUT R41, R50, 0xffff0000, RZ, 0xc0, !PT ;  /* 0xffff000032299812 */ /* 0x000fe400078ec0ff */
[----:B------:R-:W-:Y:S02]  /*5930*/  @!P1 PRMT R5, R34, 0x5432, R0 ;  /* 0x0000543222059816 */ /* 0x000fe40000000000 */
[----:B------:R-:W-:Y:S02]  /*5940*/  @!P1 PRMT R28, R35, 0x5432, R4 ;  /* 0x00005432231c9816 */ /* 0x000fe40000000004 */
[----:B------:R-:W-:Y:S01]  /*5950*/  @!P1 SHF.L.U32 R35, R49, 0x10, RZ ;  /* 0x0000001031239819 */ /* 0x000fe200000006ff */
[C---:B------:R-:W-:Y:S01]  /*5960*/  @!P1 IMAD.U32 R3, R5.reuse, 0x10000, RZ ;  /* 0x0001000005039824 */ /* 0x040fe200078e00ff */
[----:B------:R-:W-:Y:S02]  /*5970*/  @!P1 PRMT R74, R74, 0x5410, R64 ;  /* 0x000054104a4a9816 */ /* 0x000fe40000000040 */
        /* <DEDUP_REMOVED lines=10> */
[----:B------:R-:W-:Y:S03]  /*5a20*/  @!P1 PRMT R73, R73, 0x5410, R66 ;  /* 0x0000541049499816 */ /* 0x000fe60000000042 */
[C---:B------:R-:W-:Y:S01]  /*5a30*/  @!P1 IMAD.U32 R42, R44.reuse, 0x10000, RZ ;  /* 0x000100002c2a9824 */ /* 0x040fe200078e00ff */
[----:B------:R-:W-:Y:S01]  /*5a40*/  @!P1 LOP3.LUT R44, R44, 0xffff0000, RZ, 0xc0, !PT ;  /* 0xffff00002c2c9812 */ /* 0x000fe200078ec0ff */
[C---:B------:R-:W-:Y:S01]  /*5a50*/  @!P1 IMAD.U32 R38, R73.reuse, 0x10000, RZ ;  /* 0x0001000049269824 */ /* 0x040fe200078e00ff */
[----:B------:R-:W-:Y:S01]  /*5a60*/  @!P1 LOP3.LUT R40, R73, 0xffff0000, RZ, 0xc0, !PT ;  /* 0xffff000049289812 */ /* 0x000fe200078ec0ff */
[----:B--2---:R-:W-:Y:S01]  /*5a70*/  @!P1 IMAD.U32 R7, R25, 0x10000, RZ ;  /* 0x0001000019079824 */ /* 0x004fe200078e00ff */
[----:B------:R-:W-:Y:S03]  /*5a80*/  @!P1 SHF.L.U32 R0, R24, 0x10, RZ ;  /* 0x0000001018009819 */ /* 0x000fe600000006ff */
[----:B------:R-:W-:Y:S02]  /*5a90*/  @!P1 FMUL.FTZ R64, R7, R34 ;  /* 0x0000002207409220 */ /* 0x000fe40000410000 */
        /* <DEDUP_REMOVED lines=18> */
[C---:B------:R-:W-:Y:S01]  /*5bc0*/  @!P1 IMAD.U32 R5, R6.reuse, 0x10000, RZ ;  /* 0x0001000006059824 */ /* 0x040fe200078e00ff */
[----:B------:R-:W-:Y:S01]  /*5bd0*/  @!P1 MOV R49, R64 ;  /* 0x0000004000319202 */ /* 0x000fe20000000f00 */
[C---:B------:R-:W-:Y:S01]  /*5be0*/  @!P1 FMUL.FTZ R67, R7.reuse, R42 ;  /* 0x0000002a07439220 */ /* 0x040fe20000410000 */
[----:B------:R-:W-:Y:S01]  /*5bf0*/  @!P1 LOP3.LUT R6, R6, 0xffff0000, RZ, 0xc0, !PT ;  /* 0xffff000006069812 */ /* 0x000fe200078ec0ff */
[----:B------:R-:W-:Y:S01]  /*5c00*/  @!P1 FMUL.FTZ R70, R8, R44 ;  /* 0x0000002c08469220 */ /* 0x000fe20000410000 */
        /* <DEDUP_REMOVED lines=36> */
.L_x_2789:
[----:B------:R-:W-:Y:S05]  /*5e50*/  BSYNC B0 ;  /* 0x0000000000007941 */ /* 0x000fea0003800000 */
.L_x_2788:
[----:B--2---:R2:W4:Y:S01]  /*5e60*/  SHFL.IDX PT, R51, R164, 0x2, 0x181f ;  /* 0x00581f00a4337f89 */ /* 0x00452200000e0000 */
[----:B------:R-:W-:Y:S01]  /*5e70*/  ISETP.GE.OR P0, PT, R125, R77, P5 ;  /* 0x0000004d7d00720c */ /* 0x000fe20002f06670 */
[----:B------:R-:W-:Y:S02]  /*5e80*/  BSSY B0, `(.L_x_2790) ;  /* 0x0000078000007945 */ /* 0x000fe40003800000 */
[----:B------:R2:W1:Y:S10]  /*5e90*/  SHFL.IDX PT, R50, R165, 0x2, 0x181f ;  /* 0x00581f00a5327f89 */ /* 0x00047400000e0000 */
[----:B------:R-:W-:-:S05]  /*5ea0*/  @P0 BRA `(.L_x_2791) ;  /* 0x0000075000000947 */ /* 0x000fca0003800000 */
[----:B------:R-:W-:Y:S01]  /*5eb0*/  SEL R2, R116, R166, !P6 ;  /* 0x000000a674027207 */ /* 0x000fe20007000000 */
[----:B------:R-:W2:Y:S01]  /*5ec0*/  LDS.128 R40, [R113+0x8100] ;  /* 0x0081000071287984 */ /* 0x000ea20000000c00 */
[C---:B-1----:R-:W-:Y:S02]  /*5ed0*/  LEA R44, P0, R130.reuse, R50, 0x1 ;  /* 0x00000032822c7211 */ /* 0x042fe400078008ff */
[----:B------:R-:W-:Y:S02]  /*5ee0*/  SHF.R.S32.HI R0, RZ, 0x1f, R2 ;  /* 0x0000001fff007819 */ /* 0x000fe40000011402 */
[----:B----4-:R-:W-:Y:S02]  /*5ef0*/  LEA.HI.X R45, R130, R51, R110, 0x1, P0 ;  /* 0x00000033822d7211 */ /* 0x010fe400000f0c6e */
        /* <DEDUP_REMOVED lines=11> */
[----:B------:R-:W-:Y:S02]  /*5fb0*/  @!P1 SHF.R.U64 R5, R60, 0x10, R61 ;  /* 0x000000103c059819 */ /* 0x000fe4000000123d */
[----:B------:R-:W-:Y:S02]  /*5fc0*/  LOP3.LUT R2, R2, R122, RZ, 0x3c, !PT ;  /* 0x0000007a02027212 */ /* 0x000fe400078e3cff */
[----:B------:R-:W-:Y:S02]  /*5fd0*/  LOP3.LUT R0, R0, 0x7fffe000, RZ, 0xc0, !PT ;  /* 0x7fffe00000007812 */ /* 0x000fe400078ec0ff */
[----:B------:R-:W-:Y:S02]  /*5fe0*/  @!P1 PRMT R22, R72, 0x5432, R5 ;  /* 0x0000543248169816 */ /* 0x000fe40000000005 */
[----:B------:R-:W-:Y:S01]  /*5ff0*/  IADD3 R0, R2, R0, R123 ;  /* 0x0000000002007210 */ /* 0x000fe20007ffe07b */
[----:B------:R-:W-:Y:S01]  /*6000*/  @!P0 IMAD.WIDE R50, R7, 0x2, R50 ;  /* 0x0000000207328825 */ /* 0x000fe200078e0232 */
[----:B------:R-:W-:Y:S02]  /*6010*/  @!P1 SHF.R.U32.HI R2, RZ, 0x10, R21 ;  /* 0x00000010ff029819 */ /* 0x000fe40000011615 */
[----:B------:R-:W-:Y:S01]  /*6020*/  @!P1 SHF.R.U32.HI R60, RZ, 0x10, R61 ;  /* 0x00000010ff3c9819 */ /* 0x000fe2000001163d */
[----:B------:R-:W-:Y:S01]  /*6030*/  IMAD.SHL.U32 R24, R0, 0x2, RZ ;  /* 0x0000000200187824 */ /* 0x000fe200078e00ff */
[----:B------:R-:W-:Y:S01]  /*6040*/  @!P1 SHF.R.U64 R0, R20, 0x10, R21 ;  /* 0x0000001014009819 */ /* 0x000fe20000001215 */
[----:B------:R-:W-:Y:S01]  /*6050*/  @!P1 IMAD.U32 R8, R22, 0x10000, RZ ;  /* 0x0001000016089824 */ /* 0x000fe200078e00ff */
[C---:B--2---:R-:W-:Y:S01]  /*6060*/  @!P1 SHF.L.U32 R29, R41.reuse, 0x10, RZ ;  /* 0x00000010291d9819 */ /* 0x044fe200000006ff */
[C---:B------:R-:W-:Y:S01]  /*6070*/  @!P1 IMAD.U32 R21, R40.reuse, 0x10000, RZ ;  /* 0x0001000028159824 */ /* 0x040fe200078e00ff */
[----:B------:R-:W-:Y:S01]  /*6080*/  @!P1 LOP3.LUT R31, R41, 0xffff0000, RZ, 0xc0, !PT ;  /* 0xffff0000291f9812 */ /* 0x000fe200078ec0ff */
[C---:B------:R-:W-:Y:S01]  /*6090*/  @!P1 IMAD.U32 R37, R43.reuse, 0x10000, RZ ;  /* 0x000100002b259824 */ /* 0x040fe200078e00ff */
[----:B------:R-:W1:Y:S01]  /*60a0*/  LDS.128 R24, [R24+0x8100] ;  /* 0x0081000018187984 */ /* 0x000e620000000c00 */
[----:B------:R-:W-:Y:S02]  /*60b0*/  @!P1 LOP3.LUT R23, R40, 0xffff0000, RZ, 0xc0, !PT ;  /* 0xffff000028179812 */ /* 0x000fe400078ec0ff */
[----:B------:R-:W-:Y:S02]  /*60c0*/  @!P1 LOP3.LUT R39, R43, 0xffff0000, RZ, 0xc0, !PT ;  /* 0xffff00002b279812 */ /* 0x000fe400078ec0ff */
[----:B------:R-:W-:Y:S02]  /*60d0*/  @!P1 LOP3.LUT R35, R42, 0xffff0000, RZ, 0xc0, !PT ;  /* 0xffff00002a239812 */ /* 0x000fe400078ec0ff */
[----:B------:R-:W-:Y:S02]  /*60e0*/  @!P1 PRMT R5, R32, 0x5432, R0 ;  /* 0x0000543220059816 */ /* 0x000fe40000000000 */
[----:B------:R-:W-:Y:S02]  /*60f0*/  @!P1 PRMT R20, R33, 0x5432, R4 ;  /* 0x0000543221149816 */ /* 0x000fe40000000004 */
[----:B------:R-:W-:Y:S01]  /*6100*/  @!P1 SHF.L.U32 R33, R42, 0x10, RZ ;  /* 0x000000102a219819 */ /* 0x000fe200000006ff */
[C---:B------:R-:W-:Y:S01]  /*6110*/  @!P1 IMAD.U32 R3, R5.reuse, 0x10000, RZ ;  /* 0x0001000005039824 */ /* 0x040fe200078e00ff */
[----:B------:R-:W-:Y:S02]  /*6120*/  @!P1 PRMT R2, R32, 0x5410, R2 ;  /* 0x0000541020029816 */ /* 0x000fe40000000002 */
[----:B------:R-:W-:Y:S02]  /*6130*/  @!P1 LOP3.LUT R22, R22, 0xffff0000, RZ, 0xc0, !PT ;  /* 0xffff000016169812 */ /* 0x000fe400078ec0ff */
[----:B------:R-:W-:Y:S01]  /*6140*/  @!P1 LOP3.LUT R5, R5, 0xffff0000, RZ, 0xc0, !PT ;  /* 0xffff000005059812 */ /* 0x000fe200078ec0ff */
[C---:B------:R-:W-:Y:S01]  /*6150*/  @!P1 IMAD.U32 R4, R2.reuse, 0x10000, RZ ;  /* 0x0001000002049824 */ /* 0x040fe200078e00ff */
[----:B------:R-:W-:Y:S02]  /*6160*/  @!P1 LOP3.LUT R2, R2, 0xffff0000, RZ, 0xc0, !PT ;  /* 0xffff000002029812 */ /* 0x000fe400078ec0ff */
[----:B------:R-:W-:Y:S02]  /*6170*/  @!P1 PRMT R72, R72, 0x5410, R60 ;  /* 0x0000541048489816 */ /* 0x000fe4000000003c */
[--C-:B------:R-:W-:Y:S02]  /*6180*/  @!P1 SHF.R.U32.HI R38, RZ, 0x10, R63.reuse ;  /* 0x00000010ff269819 */ /* 0x100fe4000001163f */
[C---:B------:R-:W-:Y:S01]  /*6190*/  @!P1 LOP3.LUT R30, R72.reuse, 0xffff0000, RZ, 0xc0, !PT ;  /* 0xffff0000481e9812 */ /* 0x040fe200078ec0ff */
[----:B------:R-:W-:Y:S01]  /*61a0*/  @!P1 IMAD.U32 R28, R72, 0x10000, RZ ;  /* 0x00010000481c9824 */ /* 0x000fe200078e00ff */
[C---:B------:R-:W-:Y:S02]  /*61b0*/  @!P1 PRMT R38, R55.reuse, 0x5432, R38 ;  /* 0x0000543237269816 */ /* 0x040fe40000000026 */
[----:B------:R-:W-:Y:S03]  /*61c0*/  @!P1 SHF.R.U64 R62, R62, 0x10, R63 ;  /* 0x000000103e3e9819 */ /* 0x000fe6000000123f */
[C---:B------:R-:W-:Y:S01]  /*61d0*/  @!P1 IMAD.U32 R36, R38.reuse, 0x10000, RZ ;  /* 0x0001000026249824 */ /* 0x040fe200078e00ff */
[----:B------:R-:W-:Y:S02]  /*61e0*/  @!P1 LOP3.LUT R38, R38, 0xffff0000, RZ, 0xc0, !PT ;  /* 0xffff000026269812 */ /* 0x000fe400078ec0ff */
[----:B------:R-:W-:Y:S04]  /*61f0*/  @!P1 PRMT R55, R55, 0x5410, R62 ;  /* 0x0000541037379816 */ /* 0x000fe8000000003e */
[----:B------:R-:W-:Y:S01]  /*6200*/  @!P1 LOP3.LUT R34, R55, 0xffff0000, RZ, 0xc0, !PT ;  /* 0xffff000037229812 */ /* 0x000fe200078ec0ff */
[----:B-1----:R-:W-:Y:S01]  /*6210*/  @!P1 IMAD.U32 R7, R25, 0x10000, RZ ;  /* 0x0001000019079824 */ /* 0x002fe200078e00ff */
[----:B------:R-:W-:Y:S01]  /*6220*/  @!P1 SHF.L.U32 R0, R24, 0x10, RZ ;  /* 0x0000001018009819 */ /* 0x000fe200000006ff */
[----:B------:R-:W-:Y:S02]  /*6230*/  @!P1 IMAD.U32 R32, R55, 0x10000, RZ ;  /* 0x0001000037209824 */ /* 0x000fe400078e00ff */
        /* <DEDUP_REMOVED lines=60> */
.L_x_2791:
[----:B------:R-:W-:Y:S05]  /*6600*/  BSYNC B0 ;  /* 0x0000000000007941 */ /* 0x000fea0003800000 */
.L_x_2790:
[----:B-----5:R2:W4:Y:S01]  /*6610*/  SHFL.IDX PT, R39, R164, 0x3, 0x181f ;  /* 0x00781f00a4277f89 */ /* 0x02052200000e0000 */
[----:B------:R-:W-:Y:S03]  /*6620*/  ISETP.GE.OR P0, PT, R121, R77, P5 ;  /* 0x0000004d7900720c */ /* 0x000fe60002f06670 */
[----:B------:R2:W3:Y:S10]  /*6630*/  SHFL.IDX PT, R38, R165, 0x3, 0x181f ;  /* 0x00781f00a5267f89 */ /* 0x0004f400000e0000 */
[----:B------:R-:W-:-:S05]  /*6640*/  @P0 BRA `(.L_x_2783) ;  /* 0x00000ba000000947 */ /* 0x000fca0003800000 */
[----:B------:R-:W-:Y:S01]  /*6650*/  SEL R166, R116, R166, !P6 ;  /* 0x000000a674a67207 */ /* 0x000fe20007000000 */
[----:B-1----:R-:W1:Y:S01]  /*6660*/  LDS.128 R40, [R112+0x8100] ;  /* 0x0081000070287984 */ /* 0x002e620000000c00 */
[----:B------:R-:W-:Y:S02]  /*6670*/  @!P1 SHF.R.U32.HI R27, RZ, 0x10, R57 ;  /* 0x00000010ff1b9819 */ /* 0x000fe40000011639 */
[----:B------:R-:W-:Y:S02]  /*6680*/  SHF.R.S32.HI R0, RZ, 0x1f, R166 ;  /* 0x0000001fff007819 */ /* 0x000fe400000114a6 */
[----:B---3--:R-:W-:Y:S02]  /*6690*/  LEA R44, P0, R130, R38, 0x1 ;  /* 0x00000026822c7211 */ /* 0x008fe400078008ff */
        /* <DEDUP_REMOVED lines=9> */
[----:B------:R-:W-:Y:S01]  /*6730*/  @!P1 PRMT R27, R54, 0x5432, R27 ;  /* 0x00005432361b9816 */ /* 0x000fe2000000001b */
[----:B------:R-:W-:Y:S01]  /*6740*/  IMAD.SHL.U32 R0, R0, 0x400, RZ ;  /* 0x0000040000007824 */ /* 0x000fe200078e00ff */
[----:B------:R-:W-:Y:S02]  /*6750*/  LOP3.LUT R2, R2, R118, RZ, 0x3c, !PT ;  /* 0x0000007602027212 */ /* 0x000fe400078e3cff */
[----:B------:R-:W-:Y:S01]  /*6760*/  @!P1 SHF.R.U32.HI R4, RZ, 0x10, R19 ;  /* 0x00000010ff049819 */ /* 0x000fe20000011613 */
[----:B------:R-:W-:Y:S01]  /*6770*/  @!P1 IMAD.U32 R25, R27, 0x10000, RZ ;  /* 0x000100001b199824 */ /* 0x000fe200078e00ff */
[----:B------:R-:W-:Y:S02]  /*6780*/  LOP3.LUT R0, R0, 0x7fffe000, RZ, 0xc0, !PT ;  /* 0x7fffe00000007812 */ /* 0x000fe400078ec0ff */
[----:B------:R-:W-:Y:S02]  /*6790*/  @!P1 PRMT R8, R15, 0x5410, R4 ;  /* 0x000054100f089816 */ /* 0x000fe40000000004 */
[----:B------:R-:W-:Y:S02]  /*67a0*/  IADD3 R0, R2, R0, R119 ;  /* 0x0000000002007210 */ /* 0x000fe40007ffe077 */
[----:B------:R-:W-:Y:S02]  /*67b0*/  @!P1 LOP3.LUT R27, R27, 0xffff0000, RZ, 0xc0, !PT ;  /* 0xffff00001b1b9812 */ /* 0x000fe400078ec0ff */
[--C-:B------:R-:W-:Y:S01]  /*67c0*/  @!P1 SHF.R.U64 R2, R16, 0x10, R17.reuse ;  /* 0x0000001010029819 */ /* 0x100fe20000001211 */
        /* <DEDUP_REMOVED lines=8> */
[----:B------:R-:W-:Y:S02]  /*6850*/  @!P1 LOP3.LUT R24, R40, 0xffff0000, RZ, 0xc0, !PT ;  /* 0xffff000028189812 */ /* 0x000fe400078ec0ff */
[----:B------:R-:W-:Y:S02]  /*6860*/  @!P1 LOP3.LUT R36, R43, 0xffff0000, RZ, 0xc0, !PT ;  /* 0xffff00002b249812 */ /* 0x000fe400078ec0ff */
[----:B------:R-:W-:Y:S02]  /*6870*/  @!P1 LOP3.LUT R32, R42, 0xffff0000, RZ, 0xc0, !PT ;  /* 0xffff00002a209812 */ /* 0x000fe400078ec0ff */
[C---:B------:R-:W-:Y:S02]  /*6880*/  @!P1 PRMT R0, R14.reuse, 0x5410, R0 ;  /* 0x000054100e009816 */ /* 0x040fe40000000000 */
[----:B------:R-:W-:Y:S02]  /*6890*/  @!P1 PRMT R2, R14, 0x5432, R2 ;  /* 0x000054320e029816 */ /* 0x000fe40000000002 */
[----:B------:R-:W-:Y:S01]  /*68a0*/  @!P1 SHF.R.U64 R56, R56, 0x10, R57 ;  /* 0x0000001038389819 */ /* 0x000fe20000001239 */
[C---:B------:R-:W-:Y:S01]  /*68b0*/  @!P1 IMAD.U32 R7, R0.reuse, 0x10000, RZ ;  /* 0x0001000000079824 */ /* 0x040fe200078e00ff */
[----:B------:R-:W-:Y:S02]  /*68c0*/  @!P1 LOP3.LUT R0, R0, 0xffff0000, RZ, 0xc0, !PT ;  /* 0xffff000000009812 */ /* 0x000fe400078ec0ff */
[----:B------:R-:W-:Y:S02]  /*68d0*/  @!P1 LOP3.LUT R14, R2, 0xffff0000, RZ, 0xc0, !PT ;  /* 0xffff0000020e9812 */ /* 0x000fe400078ec0ff */
[----:B------:R-:W-:Y:S02]  /*68e0*/  @!P1 PRMT R54, R54, 0x5410, R56 ;  /* 0x0000541036369816 */ /* 0x000fe40000000038 */
[----:B------:R-:W-:Y:S02]  /*68f0*/  @!P1 SHF.R.U64 R31, R58, 0x10, R59 ;  /* 0x000000103a1f9819 */ /* 0x000fe4000000123b */
[C---:B------:R-:W-:Y:S01]  /*6900*/  @!P1 LOP3.LUT R19, R54.reuse, 0xffff0000, RZ, 0xc0, !PT ;  /* 0xffff000036139812 */ /* 0x040fe200078ec0ff */
[----:B------:R-:W-:Y:S01]  /*6910*/  @!P1 IMAD.U32 R17, R54, 0x10000, RZ ;  /* 0x0001000036119824 */ /* 0x000fe200078e00ff */
        /* <DEDUP_REMOVED lines=8> */
[C---:B-1----:R-:W-:Y:S01]  /*69a0*/  @!P1 IMAD.U32 R5, R21.reuse, 0x10000, RZ ;  /* 0x0001000015059824 */ /* 0x042fe200078e00ff */
[----:B------:R-:W-:Y:S01]  /*69b0*/  @!P1 LOP3.LUT R4, R21, 0xffff0000, RZ, 0xc0, !PT ;  /* 0xffff000015049812 */ /* 0x000fe200078ec0ff */
[----:B------:R-:W-:Y:S01]  /*69c0*/  @!P1 IMAD.U32 R16, R23, 0x10000, RZ ;  /* 0x0001000017109824 */ /* 0x000fe200078e00ff */
[----:B------:R-:W-:Y:S01]  /*69d0*/  @!P1 LOP3.LUT R15, R20, 0xffff0000, RZ, 0xc0, !PT ;  /* 0xffff0000140f9812 */ /* 0x000fe200078ec0ff */
[C---:B------:R-:W-:Y:S02]  /*69e0*/  @!P1 FMUL.FTZ R46, R5.reuse, R25 ;  /* 0x00000019052e9220 */ /* 0x040fe40000410000 */
[-C--:B------:R-:W-:Y:S02]  /*69f0*/  @!P1 FMUL.FTZ R3, R5, R7.reuse ;  /* 0x0000000705039220 */ /* 0x080fe40000410000 */
[----:B------:R-:W-:Y:S02]  /*6a00*/  @!P1 FFMA.FTZ R46, R26, R7, -R46 ;  /* 0x000000071a2e9223 */ /* 0x000fe4000001082e */
[----:B------:R-:W-:Y:S02]  /*6a10*/  @!P1 IMAD.U32 R7, R20, 0x10000, RZ ;  /* 0x0001000014079824 */ /* 0x000fe400078e00ff */
        /* <DEDUP_REMOVED lines=8> */
[C---:B------:R-:W-:Y:S01]  /*6aa0*/  @!P1 FMUL.FTZ R49, R15.reuse, R19 ;  /* 0x000000130f319220 */ /* 0x040fe20000410000 */
[----:B------:R-:W-:Y:S01]  /*6ab0*/  @!P1 SHF.L.U32 R5, R22, 0x10, RZ ;  /* 0x0000001016059819 */ /* 0x000fe200000006ff */
[C---:B------:R-:W-:Y:S02]  /*6ac0*/  @!P1 IMAD.U32 R7, R6.reuse, 0x10000, RZ ;  /* 0x0001000006079824 */ /* 0x040fe400078e00ff */
[-C--:B------:R-:W-:Y:S01]  /*6ad0*/  @!P1 FMUL.FTZ R2, R15, R14.reuse ;  /* 0x0000000e0f029220 */ /* 0x080fe20000410000 */
[----:B------:R-:W-:Y:S01]  /*6ae0*/  @!P1 LOP3.LUT R15, R6, 0xffff0000, RZ, 0xc0, !PT ;  /* 0xffff0000060f9812 */ /* 0x000fe200078ec0ff */
[----:B------:R-:W-:Y:S01]  /*6af0*/  @!P1 FMUL.FTZ R50, R5, R29 ;  /* 0x0000001d05329220 */ /* 0x000fe20000410000 */
[----:B------:R-:W-:Y:S01]  /*6b00*/  @!P1 LOP3.LUT R6, R22, 0xffff0000, RZ, 0xc0, !PT ;  /* 0xffff000016069812 */ /* 0x000fe200078ec0ff */
[----:B------:R-:W-:Y:S01]  /*6b10*/  @!P1 FFMA.FTZ R49, R24, R14, -R49 ;  /* 0x0000000e18319223 */ /* 0x000fe20000010831 */
[----:B------:R-:W-:Y:S01]  /*6b20*/  @!P1 LOP3.LUT R14, R23, 0xffff0000, RZ, 0xc0, !PT ;  /* 0xffff0000170e9812 */ /* 0x000fe200078ec0ff */
[-C--:B------:R-:W-:Y:S02]  /*6b30*/  @!P1 FMUL.FTZ R5, R5, R7.reuse ;  /* 0x0000000705059220 */ /* 0x080fe40000410000 */
[----:B------:R-:W-:Y:S01]  /*6b40*/  @!P1 FFMA.FTZ R50, R30, R7, -R50 ;  /* 0x000000071e329223 */ /* 0x000fe20000010832 */
[----:B------:R-:W-:Y:S01]  /*6b50*/  @!P1 F2FP.BF16.PACK_AB R48, R49, R48 ;  /* 0x000000303130923e */ /* 0x000fe200000010ff */
[----:B------:R-:W-:Y:S01]  /*6b60*/  @!P1 FMUL.FTZ R52, R16, R33 ;  /* 0x0000002110349220 */ /* 0x000fe20000410000 */
[----:B------:R-:W-:Y:S01]  /*6b70*/  @!P1 SHF.L.U32 R7, R8, 0x10, RZ ;  /* 0x0000001008079819 */ /* 0x000fe200000006ff */
[----:B------:R-:W-:Y:S01]  /*6b80*/  @!P1 FMUL.FTZ R51, R14, R35 ;  /* 0x000000230e339220 */ /* 0x000fe20000410000 */
[----:B------:R-:W-:Y:S01]  /*6b90*/  @!P1 LOP3.LUT R8, R8, 0xffff0000, RZ, 0xc0, !PT ;  /* 0xffff000008089812 */ /* 0x000fe200078ec0ff */
[----:B------:R-:W-:Y:S02]  /*6ba0*/  @!P1 FMUL.FTZ R53, R6, R31 ;  /* 0x0000001f06359220 */ /* 0x000fe40000410000 */
[----:B------:R-:W-:Y:S02]  /*6bb0*/  @!P1 FFMA.FTZ R52, R34, R7, -R52 ;  /* 0x0000000722349223 */ /* 0x000fe40000010834 */
[----:B------:R-:W-:Y:S02]  /*6bc0*/  @!P1 FFMA.FTZ R51, R36, R8, -R51 ;  /* 0x0000000824339223 */ /* 0x000fe40000010833 */
[-C--:B------:R-:W-:Y:S02]  /*6bd0*/  @!P1 FFMA.FTZ R53, R32, R15.reuse, -R53 ;  /* 0x0000000f20359223 */ /* 0x080fe40000010835 */
[----:B------:R-:W-:Y:S01]  /*6be0*/  @!P1 IMAD.MOV.U32 R40, RZ, RZ, R48 ;  /* 0x000000ffff289224 */ /* 0x000fe200078e0030 */
[----:B------:R-:W-:Y:S01]  /*6bf0*/  @!P1 F2FP.BF16.PACK_AB R51, R51, R52 ;  /* 0x000000343333923e */ /* 0x000fe200000010ff */
[----:B------:R-:W-:Y:S01]  /*6c00*/  @!P1 IMAD.MOV.U32 R41, RZ, RZ, R46 ;  /* 0x000000ffff299224 */ /* 0x000fe200078e002e */
[----:B------:R-:W-:Y:S01]  /*6c10*/  @!P1 F2FP.BF16.PACK_AB R50, R53, R50 ;  /* 0x000000323532923e */ /* 0x000fe200000010ff */
[----:B------:R-:W-:Y:S02]  /*6c20*/  @!P1 FFMA.FTZ R0, R17, R18, R0 ;  /* 0x0000001211009223 */ /* 0x000fe40000010000 */
[----:B------:R-:W-:Y:S02]  /*6c30*/  @!P1 IMAD.MOV.U32 R43, RZ, RZ, R51 ;  /* 0x000000ffff2b9224 */ /* 0x000fe400078e0033 */
[----:B------:R-:W-:Y:S02]  /*6c40*/  @!P1 IMAD.MOV.U32 R42, RZ, RZ, R50 ;  /* 0x000000ffff2a9224 */ /* 0x000fe400078e0032 */
[----:B------:R-:W-:Y:S02]  /*6c50*/  @!P1 FFMA.FTZ R2, R19, R24, R2 ;  /* 0x0000001813029223 */ /* 0x000fe40000010002 */
[----:B------:R-:W-:Y:S01]  /*6c60*/  @!P1 FFMA.FTZ R3, R25, R26, R3 ;  /* 0x0000001a19039223 */ /* 0x000fe20000010003 */
[----:B------:R1:W-:Y:S01]  /*6c70*/  ST.E.128 [R44.64], R40 ;  /* 0x000000282c007985 */ /* 0x0003e2000c101d16 */
[----:B------:R-:W-:Y:S01]  /*6c80*/  @!P1 FMUL.FTZ R6, R6, R15 ;  /* 0x0000000f06069220 */ /* 0x000fe20000410000 */
[----:B------:R-:W-:Y:S01]  /*6c90*/  @!P1 F2FP.BF16.PACK_AB R0, R2, R0 ;  /* 0x000000000200923e */ /* 0x000fe200000010ff */
[----:B------:R-:W-:Y:S02]  /*6ca0*/  @!P1 FFMA.FTZ R4, R27, R28, R4 ;  /* 0x0000001c1b049223 */ /* 0x000fe40000010004 */
[----:B------:R-:W-:Y:S01]  /*6cb0*/  @!P1 FMUL.FTZ R7, R16, R7 ;  /* 0x0000000710079220 */ /* 0x000fe20000410000 */
[----:B------:R-:W-:Y:S01]  /*6cc0*/  @!P1 MOV R20, R0 ;  /* 0x0000000000149202 */ /* 0x000fe20000000f00 */
[----:B------:R-:W-:Y:S01]  /*6cd0*/  @!P1 FFMA.FTZ R5, R29, R30, R5 ;  /* 0x0000001e1d059223 */ /* 0x000fe20000010005 */
[----:B------:R-:W-:Y:S01]  /*6ce0*/  @!P1 F2FP.BF16.PACK_AB R3, R4, R3 ;  /* 0x000000030403923e */ /* 0x000fe200000010ff */
[----:B------:R-:W-:Y:S02]  /*6cf0*/  @!P1 FMUL.FTZ R8, R14, R8 ;  /* 0x000000080e089220 */ /* 0x000fe40000410000 */
[----:B------:R-:W-:Y:S02]  /*6d00*/  @!P1 FFMA.FTZ R6, R31, R32, R6 ;  /* 0x000000201f069223 */ /* 0x000fe40000010006 */
        /* <DEDUP_REMOVED lines=12> */
.L_x_2761:
        /* <DEDUP_REMOVED lines=19> */
.L_x_2793:
[----:B-123--:R-:W-:Y:S05]  /*6f00*/  BSYNC B0 ;  /* 0x0000000000007941 */ /* 0x00efea0003800000 */
.L_x_2792:
        /* <DEDUP_REMOVED lines=15> */
.L_x_2795:
[----:B------:R-:W-:Y:S05]  /*7000*/  BSYNC B0 ;  /* 0x0000000000007941 */ /* 0x000fea0003800000 */
.L_x_2794:
        /* <DEDUP_REMOVED lines=15> */
.L_x_2797:
[----:B------:R-:W-:Y:S05]  /*7100*/  BSYNC B0 ;  /* 0x0000000000007941 */ /* 0x000fea0003800000 */
.L_x_2796:
[----:B-12---:R-:W1:Y:S01]  /*7110*/  SHFL.IDX PT, R164, R164, 0x3, 0x181f ;  /* 0x00781f00a4a47f89 */ /* 0x006e6200000e0000 */
[----:B------:R-:W-:Y:S03]  /*7120*/  ISETP.GE.AND P0, PT, R0, 0x61, PT ;  /* 0x000000610000780c */ /* 0x000fe60003f06270 */
[----:B------:R-:W2:Y:S10]  /*7130*/  SHFL.IDX PT, R165, R165, 0x3, 0x181f ;  /* 0x00781f00a5a57f89 */ /* 0x000eb400000e0000 */
[----:B------:R-:W-:-:S05]  /*7140*/  @!P0 BRA `(.L_x_2783) ;  /* 0x000000a000008947 */ /* 0x000fca0003800000 */
[----:B---3--:R-:W3:Y:S01]  /*7150*/  @!P5 LDS.128 R4, [R135+0xb100] ;  /* 0x00b100008704d984 */ /* 0x008ee20000000c00 */
[CC--:B--2---:R-:W-:Y:S04]  /*7160*/  @!P5 LEA R14, P0, R10.reuse, R165.reuse, 0x1 ;  /* 0x000000a50a0ed211 */ /* 0x0c4fe800078008ff */
[-C--:B-1----:R-:W-:Y:S02]  /*7170*/  @!P5 LEA.HI.X R15, R10, R164.reuse, R11, 0x1, P0 ;  /* 0x000000a40a0fd211 */ /* 0x082fe400000f0c0b */
[----:B------:R-:W-:Y:S11]  /*7180*/  ISETP.GE.AND P0, PT, R139, c[0x0][0x1d4], PT ;  /* 0x000075008b007a0c */ /* 0x000ff60003f06270 */
[----:B------:R-:W-:Y:S02]  /*7190*/  @!UPT UIADD3 URZ, URZ, URZ, URZ ;  /* 0x0000003f3f3ff290 */ /* 0x000fe4000fffe03f */
[C---:B------:R-:W-:Y:S04]  /*71a0*/  @!P0 LEA R2, P1, R132.reuse, R165, 0x1 ;  /* 0x000000a584028211 */ /* 0x040fe800078208ff */
[----:B----4-:R-:W-:Y:S01]  /*71b0*/  @!P0 LEA.HI.X R3, R132, R164, R111, 0x1, P1 ;  /* 0x000000a484038211 */ /* 0x010fe200008f0c6f */
[----:B---3--:R-:W-:Y:S04]  /*71c0*/  @!P5 ST.E.128 [R14.64], R4 ;  /* 0x000000040e00d985 */ /* 0x008fe8000c101d16 */
[----:B------:R-:W1:Y:S04]  /*71d0*/  @!P0 LDS.128 R4, [R135+0xf100] ;  /* 0x00f1000087048984 */ /* 0x000e680000000c00 */
[----:B-1----:R1:W-:Y:S02]  /*71e0*/  @!P0 ST.E.128 [R2.64], R4 ;  /* 0x0000000402008985 */ /* 0x0023e4000c101d16 */
.L_x_2783:
[----:B------:R-:W-:Y:S05]  /*71f0*/  BSYNC B2 ;  /* 0x0000000000027941 */ /* 0x000fea0003800000 */
.L_x_2760:
[----:B------:R-:W-:Y:S01]  /*7200*/  IMAD.IADD R81, R85, 0x1, -R81 ;  /* 0x0000000155517824 */ /* 0x000fe200078e0a51 */
[----:B------:R-:W-:Y:S01]  /*7210*/  LEA R14, P0, R134, R156, 0x7 ;  /* 0x0000009c860e7211 */ /* 0x000fe200078038ff */
[----:B------:R-:W-:Y:S01]  /*7220*/  BSSY B0, `(.L_x_2798) ;  /* 0x0000057000007945 */ /* 0x000fe20003800000 */
[----:B------:R-:W-:Y:S02]  /*7230*/  ISETP.NE.AND P6, PT, R142, RZ, PT ;  /* 0x000000ff8e00720c */ /* 0x000fe40003fc5270 */
[C---:B------:R-:W-:Y:S02]  /*7240*/  ISETP.GE.AND P2, PT, R81.reuse, 0x21, PT ;  /* 0x000000215100780c */ /* 0x040fe40003f46270 */
[C---:B------:R-:W-:Y:S02]  /*7250*/  ISETP.GE.AND P1, PT, R81.reuse, 0x41, PT ;  /* 0x000000415100780c */ /* 0x040fe40003f26270 */
        /* <DEDUP_REMOVED lines=61> */
[C---:B----4-:R-:W-:Y:S01]  /*7630*/  IMAD.WIDE.U32 R4, R117.reuse, c[0x0][0x218], R2 ;  /* 0x0000860075047a25 */ /* 0x050fe200078e0002 */
        /* <DEDUP_REMOVED lines=21> */
.L_x_2799:
[----:B------:R-:W-:Y:S05]  /*7790*/  BSYNC B0 ;  /* 0x0000000000007941 */ /* 0x000fea0003800000 */
.L_x_2798:
        /* <DEDUP_REMOVED lines=15> */
.L_x_2801:
[----:B------:R-:W-:Y:S05]  /*7890*/  BSYNC B0 ;  /* 0x0000000000007941 */ /* 0x000fea0003800000 */
.L_x_2800:
        /* <DEDUP_REMOVED lines=15> */
.L_x_2803:
[----:B------:R-:W-:Y:S05]  /*7990*/  BSYNC B0 ;  /* 0x0000000000007941 */ /* 0x000fea0003800000 */
.L_x_2802:
        /* <DEDUP_REMOVED lines=15> */
.L_x_2805:
[----:B------:R-:W-:Y:S05]  /*7a90*/  BSYNC B0 ;  /* 0x0000000000007941 */ /* 0x000fea0003800000 */
.L_x_2804:
        /* <DEDUP_REMOVED lines=37> */
.L_x_2759:
[----:B-12---:R-:W-:Y:S01]  /*7cf0*/  UIADD3 UR6, UR14, 0x7f, URZ ;  /* 0x0000007f0e067890 */ /* 0x006fe2000fffe03f */
[----:B------:R-:W-:Y:S01]  /*7d00*/  PLOP3.LUT P2, PT, PT, PT, PT, 0x80, 0x0 ;  /* 0x000000000000781c */ /* 0x000fe20003f4f070 */
[----:B------:R-:W-:Y:S01]  /*7d10*/  ULDC.64 UR4, c[0x0][0x2c8] ;  /* 0x0000b20000047ab9 */ /* 0x000fe20000000a00 */
[----:B------:R-:W-:Y:S01]  /*7d20*/  IMAD.MOV.U32 R3, RZ, RZ, RZ ;  /* 0x000000ffff037224 */ /* 0x000fe200078e00ff */
[----:B------:R-:W-:Y:S01]  /*7d30*/  UIMAD.WIDE.U32 UR18, UR6, UR4, URZ ;  /* 0x00000004061272a5 */ /* 0x000fe2000f8e003f */
[----:B------:R-:W-:Y:S01]  /*7d40*/  IMAD.MOV.U32 R114, RZ, RZ, RZ ;  /* 0x000000ffff727224 */ /* 0x000fe200078e00ff */
[----:B------:R-:W-:Y:S01]  /*7d50*/  MOV R4, RZ ;  /* 0x000000ff00047202 */ /* 0x000fe20000000f00 */
[----:B------:R-:W-:Y:S01]  /*7d60*/  IMAD.MOV.U32 R112, RZ, RZ, RZ ;  /* 0x000000ffff707224 */ /* 0x000fe200078e00ff */
[----:B------:R-:W-:Y:S01]  /*7d70*/  @UP2 USHF.R.U32.HI UR6, URZ, UR5, UR19 ;  /* 0x000000053f062299 */ /* 0x000fe20008011613 */
[----:B------:R-:W-:Y:S01]  /*7d80*/  CS2R R118, SRZ ;  /* 0x0000000000767805 */ /* 0x000fe2000001ff00 */
[----:B------:R-:W-:Y:S01]  /*7d90*/  CS2R R116, SRZ ;  /* 0x0000000000747805 */ /* 0x000fe2000001ff00 */
[----:B------:R-:W-:Y:S01]  /*7da0*/  CS2R R110, SRZ ;  /* 0x00000000006e7805 */ /* 0x000fe2000001ff00 */
[----:B------:R-:W-:Y:S01]  /*7db0*/  UIADD3 UR6, UR9, UR6, URZ ;  /* 0x0000000609067290 */ /* 0x000fe2000fffe03f */
[----:B------:R-:W-:Y:S01]  /*7dc0*/  CS2R R108, SRZ ;  /* 0x00000000006c7805 */ /* 0x000fe2000001ff00 */
[----:B------:R-:W-:Y:S01]  /*7dd0*/  CS2R R106, SRZ ;  /* 0x00000000006a7805 */ /* 0x000fe2000001ff00 */
[----:B------:R-:W-:Y:S01]  /*7de0*/  CS2R R104, SRZ ;  /* 0x0000000000687805 */ /* 0x000fe2000001ff00 */
        /* <DEDUP_REMOVED lines=8> */
[----:B------:R-:W-:Y:S01]  /*7e70*/  USHF.R.S32.HI UR4, URZ, 0x7, UR4 ;  /* 0x000000073f047899 */ /* 0x000fe20008011404 */
[----:B------:R-:W-:Y:S01]  /*7e80*/  CS2R R94, SRZ ;  /* 0x00000000005e7805 */ /* 0x000fe2000001ff00 */
[----:B------:R-:W-:Y:S01]  /*7e90*/  CS2R R92, SRZ ;  /* 0x00000000005c7805 */ /* 0x000fe2000001ff00 */
[----:B------:R-:W-:Y:S01]  /*7ea0*/  CS2R R90, SRZ ;  /* 0x00000000005a7805 */ /* 0x000fe2000001ff00 */
[----:B------:R-:W-:Y:S01]  /*7eb0*/  UISETP.LT.AND UP0, UPT, UR10, UR4, UPT ;  /* 0x000000040a00728c */ /* 0x000fe2000bf01270 */
[----:B-----5:R-:W-:Y:S01]  /*7ec0*/  CS2R R88, SRZ ;  /* 0x0000000000587805 */ /* 0x020fe2000001ff00 */
        /* <DEDUP_REMOVED lines=18> */
[----:B------:R-:W-:-:S07]  /*7ff0*/  IMAD.MOV.U32 R8, RZ, RZ, RZ ;  /* 0x000000ffff087224 */ /* 0x000fce00078e00ff */
[----:B------:R-:W-:Y:S05]  /*8000*/  @!P0 BRA `(.L_x_2807) ;  /* 0x0001245000008947 */ /* 0x000fea0003800000 */
[----:B------:R-:W-:Y:S02]  /*8010*/  ULDC.64 UR4, c[0x0][0x340] ;  /* 0x0000d00000047ab9 */ /* 0x000fe40000000a00 */
[----:B------:R-:W-:Y:S02]  /*8020*/  UISETP.NE.U32.AND UP0, UPT, URZ, UR4, UPT ;  /* 0x000000043f00728c */ /* 0x000fe4000bf05070 */
        /* <DEDUP_REMOVED lines=10> */
[----:B------:R-:W-:Y:S01]  /*80d0*/  LEA.HI R6, R5, R75, RZ, 0x3 ;  /* 0x0000004b05067211 */ /* 0x000fe200078f18ff */
[----:B------:R1:W2:Y:S04]  /*80e0*/  @P0 LDG.E R0, [R2.64] ;  /* 0x0000001602000981 */ /* 0x0002a8000c1e1900 */
[----:B------:R-:W-:Y:S01]  /*80f0*/  BAR.SYNC.DEFER_BLOCKING 0x0 ;  /* 0x0000000000007b1d */ /* 0x000fe20000010000 */
[----:B------:R-:W-:Y:S01]  /*8100*/  ISETP.NE.AND P1, PT, R235, 0x1, PT ;  /* 0x00000001eb00780c */ /* 0x000fe20003f25270 */
[----:B------:R-:W-:-:S02]  /*8110*/  IMAD.MOV.U32 R237, RZ, RZ, RZ ;  /* 0x000000ffffed7224 */ /* 0x000fc400078e00ff */
[----:B-1----:R-:W-:Y:S02]  /*8120*/  IMAD.U32 R2, RZ, RZ, UR10 ;  /* 0x0000000aff027e24 */ /* 0x002fe4000f8e00ff */
        /* <DEDUP_REMOVED lines=8> */
[----:B------:R-:W-:Y:S01]  /*81b0*/  USHF.R.S32.HI UR6, URZ, 0x1f, UR17 ;  /* 0x0000001f3f067899 */ /* 0x000fe20008011411 */
[----:B------:R-:W-:Y:S01]  /*81c0*/  SHF.R.S32.HI R6, RZ, 0x3, R6 ;  /* 0x00000003ff067819 */ /* 0x000fe20000011406 */
[----:B------:R-:W-:Y:S02]  /*81d0*/  ULDC.64 UR4, c[0x0][0x178] ;  /* 0x00005e0000047ab9 */ /* 0x000fe40000000a00 */
[----:B------:R-:W-:-:S04]  /*81e0*/  IMAD.IADD R0, R75, 0x1, -R0 ;  /* 0x000000014b007824 */ /* 0x000fc800078e0a00 */
[----:B------:R-:W-:-:S04]  /*81f0*/  IMAD R236, R0, 0x20, R6 ;  /* 0x0000002000ec7824 */ /* 0x000fc800078e0206 */
[----:B------:R-:W-:-:S05]  /*8200*/  IMAD R2, R2, 0x80, R236 ;  /* 0x0000008002027824 */ /* 0x000fca00078e02ec */
        /* <DEDUP_REMOVED lines=18> */
[C---:B------:R-:W-:Y:S01]  /*8330*/  IMAD.SHL.U32 R14, R6.reuse, 0x40, RZ ;  /* 0x00000040060e7824 */ /* 0x040fe200078e00ff */
[----:B------:R-:W-:Y:S01]  /*8340*/  ULDC.64 UR6, c[0x0][0x348] ;  /* 0x0000d20000067ab9 */ /* 0x000fe20000000a00 */
[----:B------:R-:W-:Y:S01]  /*8350*/  IADD3 R16, R6, UR14, RZ ;  /* 0x0000000e06107c10 */ /* 0x000fe2000fffe0ff */
[----:B------:R-:W-:Y:S01]  /*8360*/  UISETP.NE.U32.AND UP0, UPT, URZ, UR6, UPT ;  /* 0x000000063f00728c */ /* 0x000fe2000bf05070 */
[----:B------:R-:W-:Y:S01]  /*8370*/  IMAD.SHL.U32 R244, R0, 0x8, RZ ;  /* 0x0000000800f47824 */ /* 0x000fe200078e00ff */
[----:B------:R-:W-:Y:S01]  /*8380*/  ULDC.64 UR4, c[0x0][0x1b8] ;  /* 0x00006e0000047ab9 */ /* 0x000fe20000000a00 */
[----:B------:R-:W-:Y:S01]  /*8390*/  LEA.HI R13, R5, R75, RZ, 0x6 ;  /* 0x0000004b050d7211 */ /* 0x000fe200078f30ff */
[----:B------:R-:W-:Y:S01]  /*83a0*/  UISETP.NE.AND.EX UP0, UPT, URZ, UR7, UPT, UP0 ;  /* 0x000000073f00728c */ /* 0x000fe2000bf05300 */
[----:B------:R-:W-:Y:S01]  /*83b0*/  @P1 IMAD.HI.U32 R4, R3, c[0x0][0x2c8], RZ ;  /* 0x0000b20003041a27 */ /* 0x000fe200078e00ff */
[----:B------:R-:W-:Y:S01]  /*83c0*/  UIADD3 UR25, UR25, UR17, URZ ;  /* 0x0000001119197290 */ /* 0x000fe2000fffe03f */
[----:B------:R-:W-:Y:S01]  /*83d0*/  LOP3.LUT R14, R14, 0x1c0, RZ, 0xc0, !PT ;  /* 0x000001c00e0e7812 */ /* 0x000fe200078ec0ff */
[----:B------:R-:W-:Y:S01]  /*83e0*/  UIMAD UR6, UR12, UR4, URZ ;  /* 0x000000040c0672a4 */ /* 0x000fe2000f8e023f */
[----:B------:R-:W-:Y:S01]  /*83f0*/  IMAD.MOV R2, RZ, RZ, -R2 ;  /* 0x000000ffff027224 */ /* 0x000fe200078e0a02 */
[----:B------:R-:W-:Y:S01]  /*8400*/  USHF.R.S32.HI UR7, URZ, 0x1f, UR21 ;  /* 0x0000001f3f077899 */ /* 0x000fe20008011415 */
[----:B------:R-:W-:Y:S01]  /*8410*/  IMAD.SHL.U32 R13, R13, 0x8, RZ ;  /* 0x000000080d0d7824 */ /* 0x000fe200078e00ff */
[----:B------:R-:W-:Y:S01]  /*8420*/  UIMAD UR6, UR13, UR5, UR6 ;  /* 0x000000050d0672a4 */ /* 0x000fe2000f8e0206 */
[----:B------:R-:W-:Y:S01]  /*8430*/  IMAD R238, R2, c[0x0][0x2b8], R238 ;  /* 0x0000ae0002ee7a24 */ /* 0x000fe200078e02ee */
[----:B------:R-:W-:Y:S01]  /*8440*/  UIMAD.WIDE.U32 UR24, UR13, UR4, UR24 ;  /* 0x000000040d1872a5 */ /* 0x000fe2000f8e0018 */
[--C-:B-1----:R-:W-:Y:S01]  /*8450*/  IMAD.MOV.U32 R8, RZ, RZ, R3.reuse ;  /* 0x000000ffff087224 */ /* 0x102fe200078e0003 */
[----:B------:R-:W-:Y:S01]  /*8460*/  USEL UR7, UR7, URZ, !UP0 ;  /* 0x0000003f07077287 */ /* 0x000fe2000c000000 */
[----:B------:R-:W-:Y:S01]  /*8470*/  @P0 SHF.R.U32.HI R8, RZ, c[0x0][0x2cc], R4 ;  /* 0x0000b300ff080a19 */ /* 0x000fe20000011604 */
[----:B------:R-:W-:Y:S01]  /*8480*/  ULDC.64 UR4, c[0x0][0x1c0] ;  /* 0x0000700000047ab9 */ /* 0x000fe20000000a00 */
[----:B------:R-:W-:Y:S01]  /*8490*/  SHF.R.U32.HI R12, RZ, 0x3, R14 ;  /* 0x00000003ff0c7819 */ /* 0x000fe2000001160e */
[----:B------:R-:W-:Y:S01]  /*84a0*/  USEL UR9, UR21, URZ, !UP0 ;  /* 0x0000003f15097287 */ /* 0x000fe2000c000000 */
[--C-:B------:R-:W-:Y:S01]  /*84b0*/  SHF.R.S32.HI R7, RZ, 0x1f, R8.reuse ;  /* 0x0000001fff077819 */ /* 0x100fe20000011408 */
[----:B------:R-:W-:Y:S01]  /*84c0*/  UIMAD UR7, UR7, UR4, URZ ;  /* 0x00000004070772a4 */ /* 0x000fe2000f8e023f */
[----:B------:R-:W-:Y:S01]  /*84d0*/  IMAD.MOV R4, RZ, RZ, -R8 ;  /* 0x000000ffff047224 */ /* 0x000fe200078e0a08 */
[----:B------:R-:W-:Y:S01]  /*84e0*/  UIADD3 UR25, UR25, UR6, URZ ;  /* 0x0000000619197290 */ /* 0x000fe2000fffe03f */
[----:B------:R-:W-:Y:S01]  /*84f0*/  LOP3.LUT R13, R13, 0xfffffe00, RZ, 0xc0, !PT ;  /* 0xfffffe000d0d7812 */ /* 0x000fe200078ec0ff */
[----:B------:R-:W-:Y:S01]  /*8500*/  UIMAD UR5, UR9, UR5, UR7 ;  /* 0x00000005090572a4 */ /* 0x000fe2000f8e0207 */
[----:B------:R-:W-:Y:S01]  /*8510*/  IMAD R7, R7, c[0x0][0x1b0], RZ ;  /* 0x00006c0007077a24 */ /* 0x000fe200078e02ff */
[----:B------:R-:W-:Y:S01]  /*8520*/  UIMAD.WIDE.U32 UR24, UR9, UR4, UR24 ;  /* 0x00000004091872a5 */ /* 0x000fe2000f8e0018 */
[----:B------:R-:W-:Y:S01]  /*8530*/  IMAD R4, R4, c[0x0][0x2c4], R3 ;  /* 0x0000b10004047a24 */ /* 0x000fe200078e0203 */
[----:B------:R-:W-:Y:S01]  /*8540*/  ULDC UR17, c[0x0][0x2c4] ;  /* 0x0000b10000117ab9 */ /* 0x000fe20000000800 */
[----:B------:R-:W-:Y:S01]  /*8550*/  IMAD R7, R8, c[0x0][0x1b4], R7 ;  /* 0x00006d0008077a24 */ /* 0x000fe200078e0207 */
[----:B------:R-:W-:Y:S01]  /*8560*/  UIADD3 UR5, UR25, UR5, URZ ;  /* 0x0000000519057290 */ /* 0x000fe2000fffe03f */
[----:B------:R-:W-:Y:S01]  /*8570*/  IADD3 R3, R16, 0x60, RZ ;  /* 0x0000006010037810 */ /* 0x000fe20007ffe0ff */
[----:B------:R-:W-:Y:S01]  /*8580*/  IMAD.U32 R11, RZ, RZ, UR25 ;  /* 0x00000019ff0b7e24 */ /* 0x000fe2000f8e00ff */
[----:B------:R-:W-:Y:S01]  /*8590*/  UIMAD UR17, UR20, UR17, URZ ;  /* 0x00000011141172a4 */ /* 0x000fe2000f8e023f */
[----:B------:R-:W-:Y:S01]  /*85a0*/  IMAD.U32 R10, RZ, RZ, UR24 ;  /* 0x00000018ff0a7e24 */ /* 0x000fe2000f8e00ff */
[----:B------:R-:W-:Y:S01]  /*85b0*/  ULEA UR24, UR10, 0xffffff80, 0x7 ;  /* 0xffffff800a187891 */ /* 0x000fe2000f8e383f */
[----:B------:R-:W-:Y:S01]  /*85c0*/  IMAD.U32 R11, RZ, RZ, UR5 ;  /* 0x00000005ff0b7e24 */ /* 0x000fe2000f8e00ff */
[----:B------:R-:W-:Y:S01]  /*85d0*/  ULDC.64 UR4, c[0x0][0x1e8] ;  /* 0x00007a0000047ab9 */ /* 0x000fe20000000a00 */
[----:B------:R-:W-:Y:S01]  /*85e0*/  IMAD.WIDE.U32 R30, R238, c[0x0][0x1e0], RZ ;  /* 0x00007800ee1e7a25 */ /* 0x000fe200078e00ff */
[----:B------:R-:W-:Y:S01]  /*85f0*/  ISETP.GE.AND P3, PT, R16, UR17, PT ;  /* 0x0000001110007c0c */ /* 0x000fe2000bf66270 */
[----:B------:R-:W-:Y:S01]  /*8600*/  UIMAD.WIDE.U32 UR26, UR13, UR4, URZ ;  /* 0x000000040d1a72a5 */ /* 0x000fe2000f8e003f */
[----:B------:R-:W-:Y:S01]  /*8610*/  ISETP.GE.AND P5, PT, R3, UR17, PT ;  /* 0x0000001103007c0c */ /* 0x000fe2000bfa6270 */
[----:B------:R-:W-:Y:S01]  /*8620*/  IMAD.WIDE.U32 R8, R8, c[0x0][0x1b0], R10 ;  /* 0x00006c0008087a25 */ /* 0x000fe200078e000a */
[----:B------:R-:W-:Y:S01]  /*8630*/  SHF.R.S32.HI R10, RZ, 0x1f, R4 ;  /* 0x0000001fff0a7819 */ /* 0x000fe20000011404 */
[----:B------:R-:W-:Y:S01]  /*8640*/  UIMAD UR4, UR12, UR4, URZ ;  /* 0x000000040c0472a4 */ /* 0x000fe2000f8e023f */
[----:B------:R-:W-:Y:S01]  /*8650*/  SHF.R.S32.HI R11, RZ, 0x1f, R238 ;  /* 0x0000001fff0b7819 */ /* 0x000fe200000114ee */
[----:B------:R-:W-:Y:S01]  /*8660*/  IMAD.IADD R9, R9, 0x1, R7 ;  /* 0x0000000109097824 */ /* 0x000fe200078e0207 */
[----:B------:R-:W-:Y:S01]  /*8670*/  IADD3 R7, R16, 0x20, RZ ;  /* 0x0000002010077810 */ /* 0x000fe20007ffe0ff */
[----:B------:R-:W-:Y:S01]  /*8680*/  IMAD R10, R10, c[0x0][0x1a8], RZ ;  /* 0x00006a000a0a7a24 */ /* 0x000fe200078e02ff */
[----:B------:R-:W-:Y:S01]  /*8690*/  UIMAD UR4, UR13, UR5, UR4 ;  /* 0x000000050d0472a4 */ /* 0x000fe2000f8e0204 */
[C---:B------:R-:W-:Y:S01]  /*86a0*/  IMAD.WIDE.U32 R8, R4.reuse, c[0x0][0x1a8], R8 ;  /* 0x00006a0004087a25 */ /* 0x040fe200078e0008 */
[----:B------:R-:W-:Y:S01]  /*86b0*/  ISETP.GE.AND P4, PT, R7, UR17, PT ;  /* 0x0000001107007c0c */ /* 0x000fe2000bf86270 */
[----:B------:R-:W-:Y:S01]  /*86c0*/  UIADD3 UR24, UR11, -UR24, URZ ;  /* 0x800000180b187290 */ /* 0x000fe2000fffe03f */
[----:B------:R-:W-:Y:S01]  /*86d0*/  P2R R15, PR, RZ, 0x20 ;  /* 0x00000020ff0f7803 */ /* 0x000fe20000000000 */
[----:B------:R-:W-:Y:S01]  /*86e0*/  IMAD R10, R4, c[0x0][0x1ac], R10 ;  /* 0x00006b00040a7a24 */ /* 0x000fe200078e020a */
[----:B------:R-:W-:Y:S01]  /*86f0*/  LEA R19, P0, R8, c[0x0][0x160], 0x1 ;  /* 0x0000580008137a11 */ /* 0x000fe200078008ff */
[----:B------:R-:W-:Y:S01]  /*8700*/  IMAD R3, R11, c[0x0][0x1e0], RZ ;  /* 0x000078000b037a24 */ /* 0x000fe200078e02ff */
[----:B------:R-:W-:Y:S01]  /*8710*/  IADD3 R4, R16, 0x40, RZ ;  /* 0x0000004010047810 */ /* 0x000fe20007ffe0ff */
[----:B------:R-:W-:Y:S01]  /*8720*/  IMAD.IADD R10, R9, 0x1, R10 ;  /* 0x00000001090a7824 */ /* 0x000fe200078e020a */
[----:B------:R-:W-:Y:S01]  /*8730*/  LOP3.LUT R9, R14, 0x38, R244, 0xf8, !PT ;  /* 0x000000380e097812 */ /* 0x000fe200078ef8f4 */
[----:B------:R-:W-:Y:S01]  /*8740*/  SHFL.IDX PT, R28, R19, RZ, 0x181f ;  /* 0x00181fff131c7589 */ /* 0x000fe200000e0000 */
[----:B------:R-:W-:Y:S01]  /*8750*/  ISETP.GE.AND P6, PT, R4, UR17, PT ;  /* 0x0000001104007c0c */ /* 0x000fe2000bfc6270 */
[----:B------:R-:W-:Y:S01]  /*8760*/  IMAD R3, R238, c[0x0][0x1e4], R3 ;  /* 0x00007900ee037a24 */ /* 0x000fe200078e0203 */
[----:B------:R-:W-:Y:S01]  /*8770*/  LEA.HI.X R10, R8, c[0x0][0x164], R10, 0x1, P0 ;  /* 0x00005900080a7a11 */ /* 0x000fe200000f0c0a */
[----:B------:R-:W-:Y:S01]  /*8780*/  SHFL.IDX PT, R24, R19, 0x1, 0x181f ;  /* 0x00381f0013187f89 */ /* 0x000fe200000e0000 */
[C---:B------:R-:W-:Y:S01]  /*8790*/  IADD3 R8, R244.reuse, 0x40, RZ ;  /* 0x00000040f4087810 */ /* 0x040fe20007ffe0ff */
[----:B------:R-:W-:Y:S01]  /*87a0*/  IMAD.IADD R3, R31, 0x1, R3 ;  /* 0x000000011f037824 */ /* 0x000fe200078e0203 */
[----:B------:R-:W-:Y:S01]  /*87b0*/  LOP3.LUT R9, R9, R12, RZ, 0x3c, !PT ;  /* 0x0000000c09097212 */ /* 0x000fe200078e3cff */
[----:B------:R-:W1:Y:S01]  /*87c0*/  SHFL.IDX PT, R29, R10, RZ, 0x181f ;  /* 0x00181fff0a1d7589 */ /* 0x000e6200000e0000 */
[--C-:B------:R-:W-:Y:S01]  /*87d0*/  @!P3 SHF.R.S32.HI R2, RZ, 0x1f, R8.reuse ;  /* 0x0000001fff02b819 */ /* 0x100fe20000011408 */
[----:B------:R-:W-:Y:S01]  /*87e0*/  UIADD3 UR9, UR27, UR4, URZ ;  /* 0x000000041b097290 */ /* 0x000fe2000fffe03f */
[----:B------:R-:W-:Y:S01]  /*87f0*/  ISETP.GE.AND P0, PT, R244, c[0x0][0x198], PT ;  /* 0x00006600f4007a0c */ /* 0x000fe20003f06270 */
[----:B------:R-:W-:Y:S01]  /*8800*/  SHFL.IDX PT, R25, R10, 0x1, 0x181f ;  /* 0x00381f000a197f89 */ /* 0x000fe200000e0000 */
[-C--:B------:R-:W-:Y:S01]  /*8810*/  @!P3 LEA.HI R2, R2, R8.reuse, RZ, 0x3 ;  /* 0x000000080202b211 */ /* 0x080fe200078f18ff */
[----:B------:R-:W-:Y:S01]  /*8820*/  IMAD.IADD R9, R13, 0x1, R9 ;  /* 0x000000010d097824 */ /* 0x000fe200078e0209 */
[----:B------:R-:W-:Y:S01]  /*8830*/  ISETP.GE.AND P1, PT, R8, c[0x0][0x198], PT ;  /* 0x0000660008007a0c */ /* 0x000fe20003f26270 */
[----:B------:R-:W-:Y:S01]  /*8840*/  SHFL.IDX PT, R22, R19, 0x2, 0x181f ;  /* 0x00581f0013167f89 */ /* 0x000fe200000e0000 */
[----:B------:R-:W-:Y:S01]  /*8850*/  @!P3 LOP3.LUT R2, R2, 0xfffffff8, RZ, 0xc0, !PT ;  /* 0xfffffff80202b812 */ /* 0x000fe200078ec0ff */
[----:B------:R-:W-:Y:S01]  /*8860*/  @!P3 IMAD.SHL.U32 R20, R9, 0x2, RZ ;  /* 0x000000020914b824 */ /* 0x000fe200078e00ff */
[--C-:B------:R-:W-:Y:S01]  /*8870*/  @!P4 SHF.R.S32.HI R7, RZ, 0x1f, R8.reuse ;  /* 0x0000001fff07c819 */ /* 0x100fe20000011408 */
[----:B------:R-:W3:Y:S01]  /*8880*/  SHFL.IDX PT, R23, R10, 0x2, 0x181f ;  /* 0x00581f000a177f89 */ /* 0x000ee200000e0000 */
[----:B------:R-:W-:Y:S01]  /*8890*/  @!P6 SHF.R.S32.HI R4, RZ, 0x1f, R8 ;  /* 0x0000001fff04e819 */ /* 0x000fe20000011408 */
[----:B------:R-:W-:Y:S01]  /*88a0*/  ULDC.64 UR4, c[0x0][0x210] ;  /* 0x0000840000047ab9 */ /* 0x000fe20000000a00 */
[-C--:B------:R-:W-:Y:S01]  /*88b0*/  @!P4 LEA.HI R7, R7, R8.reuse, RZ, 0x3 ;  /* 0x000000080707c211 */ /* 0x080fe200078f18ff */
[----:B------:R4:W-:Y:S01]  /*88c0*/  SHFL.IDX PT, R21, R10, 0x3, 0x181f ;  /* 0x00781f000a157f89 */ /* 0x0009e200000e0000 */
[----:B------:R-:W-:Y:S01]  /*88d0*/  @!P6 LEA.HI R4, R4, R8, RZ, 0x3 ;  /* 0x000000080404e211 */ /* 0x000fe200078f18ff */
[----:B------:R-:W-:Y:S01]  /*88e0*/  UIMAD UR12, UR12, UR4, URZ ;  /* 0x000000040c0c72a4 */ /* 0x000fe2000f8e023f */
[----:B------:R-:W-:Y:S01]  /*88f0*/  @!P4 LOP3.LUT R7, R7, 0xfffffff8, RZ, 0xc0, !PT ;  /* 0xfffffff80707c812 */ /* 0x000fe200078ec0ff */
[----:B------:R-:W-:Y:S01]  /*8900*/  UIMAD.WIDE.U32 UR28, UR13, UR4, URZ ;  /* 0x000000040d1c72a5 */ /* 0x000fe2000f8e003f */
[----:B------:R-:W-:Y:S01]  /*8910*/  @!P6 LOP3.LUT R4, R4, 0xfffffff8, RZ, 0xc0, !PT ;  /* 0xfffffff80404e812 */ /* 0x000fe200078ec0ff */
[----:B------:R-:W-:Y:S01]  /*8920*/  UIMAD UR12, UR13, UR5, UR12 ;  /* 0x000000050d0c72a4 */ /* 0x000fe2000f8e020c */
[----:B------:R-:W-:Y:S01]  /*8930*/  IADD3 R68, -R6, UR24, RZ ;  /* 0x0000001806447c10 */ /* 0x000fe2000fffe1ff */
[----:B-1----:R-:W-:Y:S01]  /*8940*/  @!P3 IMAD.WIDE R26, R244, 0x2, R28 ;  /* 0x00000002f41ab825 */ /* 0x002fe200078e021c */
[----:B------:R-:W-:Y:S01]  /*8950*/  P2R R17, PR, RZ, 0x40 ;  /* 0x00000040ff117803 */ /* 0x000fe20000000000 */
[----:B------:R-:W-:-:S02]  /*8960*/  UIADD3 UR12, UR29, UR12, URZ ;  /* 0x0000000c1d0c7290 */ /* 0x000fc4000fffe03f */
[----:B------:R-:W-:Y:S01]  /*8970*/  @!P3 IMAD.WIDE R28, R2, 0x2, R28 ;  /* 0x00000002021cb825 */ /* 0x000fe200078e021c */
[----:B------:R3:W-:Y:S03]  /*8980*/  @!P3 LDGSTS.E.BYPASS.LTC128B.128 [R20+0x100], [R26.64], !P0 ;  /* 0x001000001a14bfae */ /* 0x0007e6000c101d56 */
[----:B------:R-:W-:Y:S01]  /*8990*/  IMAD.MOV.U32 R2, RZ, RZ, R30 ;  /* 0x000000ffff027224 */ /* 0x000fe200078e001e */
[----:B------:R1:W-:Y:S01]  /*89a0*/  @!P3 LDGSTS.E.BYPASS.LTC128B.128 [R20+0x4100], [R28.64], !P1 ;  /* 0x041000001c14bfae */ /* 0x0003e2000c901d56 */
[----:B----4-:R-:W-:Y:S02]  /*89b0*/  @!P4 IMAD.SHL.U32 R10, R9, 0x2, RZ ;  /* 0x00000002090ac824 */ /* 0x010fe400078e00ff */
[----:B---3--:R-:W-:Y:S01]  /*89c0*/  @!P6 IMAD.WIDE R26, R4, 0x2, R22 ;  /* 0x00000002041ae825 */ /* 0x008fe200078e0216 */
[----:B-1----:R-:W1:Y:S03]  /*89d0*/  SHFL.IDX PT, R20, R19, 0x3, 0x181f ;  /* 0x00781f0013147f89 */ /* 0x002e6600000e0000 */
[----:B------:R-:W-:-:S04]  /*89e0*/  @!P4 IMAD.WIDE R28, R7, 0x2, R24 ;  /* 0x00000002071cc825 */ /* 0x000fc800078e0218 */
[----:B------:R-:W-:-:S04]  /*89f0*/  @!P4 IMAD.WIDE R24, R244, 0x2, R24 ;  /* 0x00000002f418c825 */ /* 0x000fc800078e0218 */
[----:B------:R-:W-:Y:S01]  /*8a00*/  @!P6 IMAD.SHL.U32 R7, R9, 0x2, RZ ;  /* 0x000000020907e824 */ /* 0x000fe200078e00ff */
[----:B------:R3:W-:Y:S01]  /*8a10*/  @!P4 LDGSTS.E.BYPASS.LTC128B.128 [R10+0x1100], [R24.64], !P0 ;  /* 0x01100000180acfae */ /* 0x0007e2000c101d56 */
[----:B------:R-:W-:-:S03]  /*8a20*/  @!P6 IMAD.WIDE R22, R244, 0x2, R22 ;  /* 0x00000002f416e825 */ /* 0x000fc600078e0216 */
[----:B------:R4:W-:Y:S01]  /*8a30*/  @!P4 LDGSTS.E.BYPASS.LTC128B.128 [R10+0x5100], [R28.64], !P1 ;  /* 0x051000001c0acfae */ /* 0x0009e2000c901d56 */
[----:B------:R-:W-:-:S03]  /*8a40*/  @!P5 IMAD.SHL.U32 R4, R9, 0x2, RZ ;  /* 0x000000020904d824 */ /* 0x000fc600078e00ff */
[----:B------:R5:W-:Y:S04]  /*8a50*/  @!P6 LDGSTS.E.BYPASS.LTC128B.128 [R7+0x2100], [R22.64], !P0 ;  /* 0x021000001607efae */ /* 0x000be8000c101d56 */
[----:B------:R1:W-:Y:S01]  /*8a60*/  @!P6 LDGSTS.E.BYPASS.LTC128B.128 [R7+0x6100], [R26.64], !P1 ;  /* 0x061000001a07efae */ /* 0x0003e2000c901d56 */
[----:B---3--:R-:W-:-:S04]  /*8a70*/  @!P5 SHF.R.S32.HI R24, RZ, 0x1f, R8 ;  /* 0x0000001fff18d819 */ /* 0x008fc80000011408 */
[----:B------:R-:W-:Y:S02]  /*8a80*/  @!P5 LEA.HI R24, R24, R8, RZ, 0x3 ;  /* 0x000000081818d211 */ /* 0x000fe400078f18ff */
[----:B-----5:R-:W-:Y:S02]  /*8a90*/  LEA.HI R23, R5, R75, RZ, 0x4 ;  /* 0x0000004b05177211 */ /* 0x020fe400078f20ff */
[----:B------:R-:W-:Y:S02]  /*8aa0*/  @!P5 LOP3.LUT R24, R24, 0xfffffff8, RZ, 0xc0, !PT ;  /* 0xfffffff81818d812 */ /* 0x000fe400078ec0ff */
[----:B----4-:R-:W-:Y:S01]  /*8ab0*/  LOP3.LUT R10, R23, 0xfffffff0, RZ, 0xc0, !PT ;  /* 0xfffffff0170a7812 */ /* 0x010fe200078ec0ff */
[----:B-1----:R-:W-:-:S04]  /*8ac0*/  @!P5 IMAD.WIDE R26, R244, 0x2, R20 ;  /* 0x00000002f41ad825 */ /* 0x002fc800078e0214 */
[----:B------:R-:W-:Y:S01]  /*8ad0*/  IMAD.IADD R10, R75, 0x1, -R10 ;  /* 0x000000014b0a7824 */ /* 0x000fe200078e0a0a */
[----:B------:R1:W-:Y:S01]  /*8ae0*/  @!P5 LDGSTS.E.BYPASS.LTC128B.128 [R4+0x3100], [R26.64], !P0 ;  /* 0x031000001a04dfae */ /* 0x0003e2000c101d56 */
[----:B------:R-:W-:-:S03]  /*8af0*/  @!P5 IMAD.WIDE R24, R24, 0x2, R20 ;  /* 0x000000021818d825 */ /* 0x000fc600078e0214 */
[----:B------:R-:W-:Y:S02]  /*8b00*/  SHF.R.S32.HI R19, RZ, 0x1f, R10 ;  /* 0x0000001fff137819 */ /* 0x000fe4000001140a */
[----:B------:R1:W-:Y:S02]  /*8b10*/  @!P5 LDGSTS.E.BYPASS.LTC128B.128 [R4+0x7100], [R24.64], !P1 ;  /* 0x071000001804dfae */ /* 0x0003e4000c901d56 */
[----:B------:R-:W-:Y:S02]  /*8b20*/  LEA.HI R19, R19, R10, RZ, 0x3 ;  /* 0x0000000a13137211 */ /* 0x000fe400078f18ff */
[----:B------:R-:W0:Y:S01]  /*8b30*/  LDGDEPBAR ;  /* 0x00000000000079af */ /* 0x000e220000000000 */
[----:B--2---:R-:W-:Y:S01]  /*8b40*/  SHF.R.S32.HI R7, RZ, 0x1f, R237 ;  /* 0x0000001fff077819 */ /* 0x004fe200000114ed */
[----:B------:R-:W-:-:S04]  /*8b50*/  IMAD.WIDE.U32 R2, R237, c[0x0][0x1f0], R2 ;  /* 0x00007c00ed027a25 */ /* 0x000fc800078e0002 */
[----:B------:R-:W-:Y:S01]  /*8b60*/  IMAD R21, R7, c[0x0][0x1f0], RZ ;  /* 0x00007c0007157a24 */ /* 0x000fe200078e02ff */
[----:B------:R-:W-:-:S03]  /*8b70*/  IADD3 R2, P0, R2, UR26, RZ ;  /* 0x0000001a02027c10 */ /* 0x000fc6000ff1e0ff */
[----:B------:R-:W-:-:S05]  /*8b80*/  IMAD R21, R237, c[0x0][0x1f4], R21 ;  /* 0x00007d00ed157a24 */ /* 0x000fca00078e0215 */
[----:B------:R-:W-:Y:S02]  /*8b90*/  IADD3.X R21, R3, UR9, R21, P0, !PT ;  /* 0x0000000903157c10 */ /* 0x000fe400087fe415 */
[C---:B------:R-:W-:Y:S01]  /*8ba0*/  LOP3.LUT R3, R19.reuse, 0xfffffff8, RZ, 0xc0, !PT ;  /* 0xfffffff813037812 */ /* 0x040fe200078ec0ff */
[----:B------:R-:W-:Y:S01]  /*8bb0*/  IMAD.SHL.U32 R19, R19, 0x40, RZ ;  /* 0x0000004013137824 */ /* 0x000fe200078e00ff */
[----:B------:R-:W-:-:S03]  /*8bc0*/  LEA R22, P0, R2, c[0x0][0x1c8], 0x1 ;  /* 0x0000720002167a11 */ /* 0x000fc600078008ff */
[----:B-1----:R-:W-:Y:S01]  /*8bd0*/  IMAD.IADD R4, R10, 0x1, -R3 ;  /* 0x000000010a047824 */ /* 0x002fe200078e0a03 */
[----:B------:R-:W-:Y:S01]  /*8be0*/  LEA.HI.X R21, R2, c[0x0][0x1cc], R21, 0x1, P0 ;  /* 0x0000730002157a11 */ /* 0x000fe200000f0c15 */
[----:B------:R-:W-:Y:S01]  /*8bf0*/  SHFL.IDX PT, R24, R22, RZ, 0x181f ;  /* 0x00181fff16187589 */ /* 0x000fe200000e0000 */
[----:B------:R-:W-:Y:S02]  /*8c00*/  IMAD.MOV.U32 R3, RZ, RZ, 0x10 ;  /* 0x00000010ff037424 */ /* 0x000fe400078e00ff */
[----:B------:R-:W-:Y:S01]  /*8c10*/  R2P PR, R4, 0x6 ;  /* 0x0000000604007804 */ /* 0x000fe20000000000 */
[----:B------:R-:W1:Y:S01]  /*8c20*/  SHFL.IDX PT, R25, R21, RZ, 0x181f ;  /* 0x00181fff15197589 */ /* 0x000e6200000e0000 */
[----:B------:R-:W-:Y:S01]  /*8c30*/  ISETP.GE.AND P0, PT, R68, 0x1, PT ;  /* 0x000000014400780c */ /* 0x000fe20003f06270 */
[----:B------:R-:W-:Y:S01]  /*8c40*/  IMAD.SHL.U32 R4, R4, 0x40, RZ ;  /* 0x0000004004047824 */ /* 0x000fe200078e00ff */
[----:B------:R-:W-:Y:S01]  /*8c50*/  ISETP.GE.AND P6, PT, R244, c[0x0][0x1d4], PT ;  /* 0x00007500f4007a0c */ /* 0x000fe20003fc6270 */
[----:B------:R-:W-:Y:S01]  /*8c60*/  IMAD.MOV.U32 R2, RZ, RZ, 0x20 ;  /* 0x00000020ff027424 */ /* 0x000fe200078e00ff */
[----:B------:R-:W-:-:S02]  /*8c70*/  ISETP.GE.AND P5, PT, R8, c[0x0][0x1d4], PT ;  /* 0x0000750008007a0c */ /* 0x000fc40003fa6270 */
[----:B------:R-:W-:Y:S02]  /*8c80*/  LOP3.LUT R4, R4, 0x1c0, RZ, 0xc0, !PT ;  /* 0x000001c004047812 */ /* 0x000fe400078ec0ff */
[----:B------:R-:W-:Y:S02]  /*8c90*/  SEL R3, R3, 0xfffffff0, !P1 ;  /* 0xfffffff003037807 */ /* 0x000fe40004800000 */
[----:B------:R-:W-:Y:S02]  /*8ca0*/  SEL R2, R2, 0xffffffe0, !P2 ;  /* 0xffffffe002027807 */ /* 0x000fe40005000000 */
[----:B------:R-:W-:Y:S01]  /*8cb0*/  SEL R72, RZ, 0x10, P5 ;  /* 0x00000010ff487807 */ /* 0x000fe20002800000 */
[----:B------:R-:W-:Y:S01]  /*8cc0*/  @P0 IMAD.SHL.U32 R20, R9, 0x2, RZ ;  /* 0x0000000209140824 */ /* 0x000fe200078e00ff */
[----:B------:R-:W-:Y:S02]  /*8cd0*/  @P0 SHF.R.S32.HI R10, RZ, 0x1f, R8 ;  /* 0x0000001fff0a0819 */ /* 0x000fe40000011408 */
[----:B------:R-:W-:-:S02]  /*8ce0*/  ISETP.GT.AND P1, PT, R236, 0x7f, PT ;  /* 0x0000007fec00780c */ /* 0x000fc40003f24270 */
[----:B------:R-:W-:-:S04]  /*8cf0*/  @P0 LEA.HI R10, R10, R8, RZ, 0x3 ;  /* 0x000000080a0a0211 */ /* 0x000fc800078f18ff */
[----:B------:R-:W-:Y:S01]  /*8d00*/  @P0 LOP3.LUT R10, R10, 0xfffffff8, RZ, 0xc0, !PT ;  /* 0xfffffff80a0a0812 */ /* 0x000fe200078ec0ff */
[----:B-1----:R-:W-:-:S04]  /*8d10*/  @P0 IMAD.WIDE R26, R244, 0x2, R24 ;  /* 0x00000002f41a0825 */ /* 0x002fc800078e0218 */
[----:B------:R-:W-:Y:S01]  /*8d20*/  @P0 IMAD.WIDE R24, R10, 0x2, R24 ;  /* 0x000000020a180825 */ /* 0x000fe200078e0218 */
[----:B------:R1:W-:Y:S04]  /*8d30*/  @P0 LDGSTS.E.BYPASS.LTC128B.128 [R20+0x8100], [R26.64], !P6 ;  /* 0x081000001a140fae */ /* 0x0003e8000f101d56 */
[----:B------:R2:W-:Y:S01]  /*8d40*/  @P0 LDGSTS.E.BYPASS.LTC128B.128 [R20+0xc100], [R24.64], !P5 ;  /* 0x0c10000018140fae */ /* 0x0005e2000e901d56 */
[----:B------:R-:W-:-:S13]  /*8d50*/  ISETP.GE.AND P0, PT, R68, 0x21, PT ;  /* 0x000000214400780c */ /* 0x000fda0003f06270 */
[----:B------:R-:W-:-:S04]  /*8d60*/  @P0 SHF.R.S32.HI R10, RZ, 0x1f, R8 ;  /* 0x0000001fff0a0819 */ /* 0x000fc80000011408 */
[----:B------:R-:W-:-:S04]  /*8d70*/  @P0 LEA.HI R10, R10, R8, RZ, 0x3 ;  /* 0x000000080a0a0211 */ /* 0x000fc800078f18ff */
[----:B------:R-:W-:Y:S01]  /*8d80*/  @P0 LOP3.LUT R10, R10, 0xfffffff8, RZ, 0xc0, !PT ;  /* 0xfffffff80a0a0812 */ /* 0x000fe200078ec0ff */
[----:B--2---:R-:W-:Y:S01]  /*8d90*/  SHFL.IDX PT, R24, R22, 0x1, 0x181f ;  /* 0x00381f0016187f89 */ /* 0x004fe200000e0000 */
[----:B-1----:R-:W-:-:S03]  /*8da0*/  @P0 IMAD.SHL.U32 R20, R9, 0x2, RZ ;  /* 0x0000000209140824 */ /* 0x002fc600078e00ff */
[----:B------:R-:W1:Y:S02]  /*8db0*/  SHFL.IDX PT, R25, R21, 0x1, 0x181f ;  /* 0x00381f0015197f89 */ /* 0x000e6400000e0000 */
        /* <DEDUP_REMOVED lines=24> */
[----:B------:R-:W-:Y:S01]  /*8f40*/  SHF.R.S32.HI R10, RZ, 0x4, R23 ;  /* 0x00000004ff0a7819 */ /* 0x000fe20000011417 */
[----:B------:R1:W-:Y:S04]  /*8f50*/  @P0 LDGSTS.E.BYPASS.LTC128B.128 [R20+0xb100], [R26.64], !P6 ;  /* 0x0b1000001a140fae */ /* 0x0003e8000f101d56 */
[----:B------:R1:W-:Y:S01]  /*8f60*/  @P0 LDGSTS.E.BYPASS.LTC128B.128 [R20+0xf100], [R24.64], !P5 ;  /* 0x0f10000018140fae */ /* 0x0003e2000e901d56 */
[----:B------:R-:W-:-:S03]  /*8f70*/  ISETP.LT.AND P0, PT, RZ, c[0x0][0x27c], PT ;  /* 0x00009f00ff007a0c */ /* 0x000fc60003f01270 */
[----:B------:R-:W0:Y:S01]  /*8f80*/  LDGDEPBAR ;  /* 0x00000000000079af */ /* 0x000e220000000000 */
[----:B-1----:R-:W-:-:S04]  /*8f90*/  LEA.HI R20, R23, R10, RZ, 0x1 ;  /* 0x0000000a17147211 */ /* 0x002fc800078f08ff */
[----:B------:R-:W-:-:S05]  /*8fa0*/  LOP3.LUT R20, R20, 0xfffffffe, RZ, 0xc0, !PT ;  /* 0xfffffffe14147812 */ /* 0x000fca00078ec0ff */
[----:B------:R-:W-:-:S04]  /*8fb0*/  IMAD.IADD R10, R10, 0x1, -R20 ;  /* 0x000000010a0a7824 */ /* 0x000fc800078e0a14 */
        /* <DEDUP_REMOVED lines=8> */
.L_x_2808:
        /* <DEDUP_REMOVED lines=21> */
[----:B------:R-:W-:Y:S01]  /*9190*/  BSSY B0, `(.L_x_2811) ;  /* 0x0000033000007945 */ /* 0x000fe20003800000 */
[----:B------:R-:W-:Y:S01]  /*91a0*/  CS2R R50, SRZ ;  /* 0x0000000000327805 */ /* 0x000fe2000001ff00 */
[----:B------:R-:W-:Y:S01]  /*91b0*/  MOV R20, R18 ;  /* 0x0000001200147202 */ /* 0x000fe20000000f00 */
[----:B------:R-:W-:Y:S01]  /*91c0*/  CS2R R76, SRZ ;  /* 0x00000000004c7805 */ /* 0x000fe2000001ff00 */
[----:B------:R-:W-:Y:S01]  /*91d0*/  CS2R R56, SRZ ;  /* 0x0000000000387805 */ /* 0x000fe2000001ff00 */
[----:B------:R-:W-:Y:S01]  /*91e0*/  CS2R R70, SRZ ;  /* 0x0000000000467805 */ /* 0x000fe2000001ff00 */
[----:B------:R-:W-:-:S03]  /*91f0*/  CS2R R62, SRZ ;  /* 0x00000000003e7805 */ /* 0x000fc6000001ff00 */
[----:B------:R-:W-:Y:S01]  /*9200*/  @P0 IMAD.HI.U32 R12, R16, c[0x0][0x2c8], RZ ;  /* 0x0000b200100c0a27 */ /* 0x000fe200078e00ff */
[----:B------:R-:W-:-:S13]  /*9210*/  PLOP3.LUT P0, PT, PT, PT, UP2, 0x80, 0x0 ;  /* 0x000000000000781c */ /* 0x000fda0003f0f028 */
[----:B------:R-:W-:-:S04]  /*9220*/  @P0 SHF.R.U32.HI R16, RZ, c[0x0][0x2cc], R12 ;  /* 0x0000b300ff100a19 */ /* 0x000fc8000001160c */
[----:B------:R-:W-:Y:S01]  /*9230*/  SHF.R.S32.HI R12, RZ, 0x1f, R16 ;  /* 0x0000001fff0c7819 */ /* 0x000fe20000011410 */
[----:B------:R-:W-:Y:S01]  /*9240*/  IMAD.WIDE.U32 R18, R16, c[0x0][0x280], R20 ;  /* 0x0000a00010127a25 */ /* 0x000fe200078e0014 */
[----:B------:R-:W-:-:S03]  /*9250*/  MOV R21, UR5 ;  /* 0x0000000500157c02 */ /* 0x000fc60008000f00 */
[C---:B------:R-:W-:Y:S02]  /*9260*/  IMAD R13, R12.reuse, c[0x0][0x280], RZ ;  /* 0x0000a0000c0d7a24 */ /* 0x040fe400078e02ff */
[----:B------:R-:W-:Y:S02]  /*9270*/  IMAD R12, R12, c[0x0][0x290], RZ ;  /* 0x0000a4000c0c7a24 */ /* 0x000fe400078e02ff */
[----:B------:R-:W-:-:S04]  /*9280*/  IMAD R13, R16, c[0x0][0x284], R13 ;  /* 0x0000a100100d7a24 */ /* 0x000fc800078e020d */
[----:B------:R-:W-:Y:S01]  /*9290*/  IMAD.IADD R60, R19, 0x1, R13 ;  /* 0x00000001133c7824 */ /* 0x000fe200078e020d */
[C---:B------:R-:W-:Y:S02]  /*92a0*/  LEA R13, P0, R18.reuse, c[0x0][0x270], 0x1 ;  /* 0x00009c00120d7a11 */ /* 0x040fe400078008ff */
[----:B------:R-:W-:Y:S02]  /*92b0*/  MOV R19, UR33 ;  /* 0x0000002100137c02 */ /* 0x000fe40008000f00 */
[----:B------:R-:W-:Y:S01]  /*92c0*/  LEA.HI.X R60, R18, c[0x0][0x274], R60, 0x1, P0 ;  /* 0x00009d00123c7a11 */ /* 0x000fe200000f0c3c */
[----:B------:R-:W-:Y:S01]  /*92d0*/  IMAD.U32 R18, RZ, RZ, UR32 ;  /* 0x00000020ff127e24 */ /* 0x000fe2000f8e00ff */
[----:B------:R1:W2:Y:S03]  /*92e0*/  SHFL.IDX PT, R22, R13, RZ, 0x181f ;  /* 0x00181fff0d167589 */ /* 0x0002a600000e0000 */
[----:B------:R-:W-:Y:S01]  /*92f0*/  IMAD.MOV.U32 R20, RZ, RZ, R18 ;  /* 0x000000ffff147224 */ /* 0x000fe200078e0012 */
[----:B------:R1:W3:Y:S01]  /*9300*/  SHFL.IDX PT, R23, R60, RZ, 0x181f ;  /* 0x00181fff3c177589 */ /* 0x0002e200000e0000 */
[----:B------:R-:W-:-:S02]  /*9310*/  IMAD.SHL.U32 R18, R0, 0x4, RZ ;  /* 0x0000000400127824 */ /* 0x000fc400078e00ff */
[----:B------:R-:W-:-:S04]  /*9320*/  IMAD.WIDE.U32 R20, R16, c[0x0][0x290], R20 ;  /* 0x0000a40010147a25 */ /* 0x000fc800078e0014 */
[----:B------:R-:W-:Y:S01]  /*9330*/  IMAD R16, R16, c[0x0][0x294], R12 ;  /* 0x0000a50010107a24 */ /* 0x000fe200078e020c */
[----:B------:R-:W-:-:S04]  /*9340*/  LEA R12, P0, R20, c[0x0][0x288], 0x1 ;  /* 0x0000a200140c7a11 */ /* 0x000fc800078008ff */
[----:B------:R-:W-:-:S04]  /*9350*/  IADD3 R16, R21, R16, RZ ;  /* 0x0000001015107210 */ /* 0x000fc80007ffe0ff */
[----:B------:R-:W-:Y:S02]  /*9360*/  LEA.HI.X R16, R20, c[0x0][0x28c], R16, 0x1, P0 ;  /* 0x0000a30014107a11 */ /* 0x000fe400000f0c10 */
[----:B------:R1:W4:Y:S04]  /*9370*/  SHFL.IDX PT, R20, R12, RZ, 0x181f ;  /* 0x00181fff0c147589 */ /* 0x00032800000e0000 */
[----:B------:R1:W1:Y:S01]  /*9380*/  SHFL.IDX PT, R21, R16, RZ, 0x181f ;  /* 0x00181fff10157589 */ /* 0x00026200000e0000 */
[----:B------:R-:W-:Y:S05]  /*9390*/  @P3 BRA `(.L_x_2812) ;  /* 0x0000012000003947 */ /* 0x000fea0003800000 */
[C---:B--2---:R-:W-:Y:S01]  /*93a0*/  ISETP.GE.AND P0, PT, R18.reuse, c[0x0][0x27c], PT ;  /* 0x00009f0012007a0c */ /* 0x044fe20003f06270 */
[----:B------:R-:W-:Y:S01]  /*93b0*/  CS2R R56, SRZ ;  /* 0x0000000000387805 */ /* 0x000fe2000001ff00 */
[----:B------:R-:W-:Y:S01]  /*93c0*/  CS2R R62, SRZ ;  /* 0x00000000003e7805 */ /* 0x000fe2000001ff00 */
[----:B------:R-:W-:-:S10]  /*93d0*/  IADD3 R14, R18, 0x20, RZ ;  /* 0x00000020120e7810 */ /* 0x000fd40007ffe0ff */
[----:B---3--:R-:W-:-:S04]  /*93e0*/  @!P0 IMAD.WIDE R26, R18, 0x2, R22 ;  /* 0x00000002121a8825 */ /* 0x008fc800078e0216 */
        /* <DEDUP_REMOVED lines=13> */
.L_x_2812:
[----:B--2---:R-:W-:Y:S05]  /*94c0*/  BSYNC B0 ;  /* 0x0000000000007941 */ /* 0x004fea0003800000 */
.L_x_2811:
[----:B-1---5:R-:W-:Y:S01]  /*94d0*/  IMAD.MOV.U32 R25, RZ, RZ, R76 ;  /* 0x000000ffff197224 */ /* 0x022fe200078e004c */
[----:B---3--:R1:W2:Y:S01]  /*94e0*/  SHFL.IDX PT, R23, R60, 0x1, 0x181f ;  /* 0x00381f003c177f89 */ /* 0x0082a200000e0000 */
[----:B------:R-:W-:Y:S01]  /*94f0*/  IMAD.MOV.U32 R24, RZ, RZ, R77 ;  /* 0x000000ffff187224 */ /* 0x000fe200078e004d */
[----:B------:R-:W-:Y:S01]  /*9500*/  BSSY B0, `(.L_x_2813) ;  /* 0x0000026000007945 */ /* 0x000fe20003800000 */
[----:B------:R-:W-:Y:S01]  /*9510*/  IMAD.MOV.U32 R19, RZ, RZ, R56 ;  /* 0x000000ffff137224 */ /* 0x000fe200078e0038 */
[----:B------:R1:W3:Y:S01]  /*9520*/  SHFL.IDX PT, R22, R13, 0x1, 0x181f ;  /* 0x00381f000d167f89 */ /* 0x0002e200000e0000 */
        /* <DEDUP_REMOVED lines=35> */
.L_x_2814:
[----:B------:R-:W-:Y:S05]  /*9760*/  BSYNC B0 ;  /* 0x0000000000007941 */ /* 0x000fea0003800000 */
.L_x_2813:
[----:B------:R-:W-:Y:S01]  /*9770*/  ISETP.NE.AND P0, PT, R17, RZ, PT ;  /* 0x000000ff1100720c */ /* 0x000fe20003f05270 */
[----:B--2--5:R-:W-:Y:S01]  /*9780*/  IMAD.MOV.U32 R24, RZ, RZ, R50 ;  /* 0x000000ffff187224 */ /* 0x024fe200078e0032 */
[----:B------:R-:W-:Y:S01]  /*9790*/  MOV R17, R66 ;  /* 0x0000004200117202 */ /* 0x000fe20000000f00 */
[----:B------:R-:W-:Y:S01]  /*97a0*/  IMAD.MOV.U32 R19, RZ, RZ, R51 ;  /* 0x000000ffff137224 */ /* 0x000fe200078e0033 */
[----:B------:R2:W1:Y:S01]  /*97b0*/  SHFL.IDX PT, R23, R60, 0x2, 0x181f ;  /* 0x00581f003c177f89 */ /* 0x00046200000e0000 */
        /* <DEDUP_REMOVED lines=8> */
[----:B---3--:R2:W3:Y:S01]  /*9840*/  SHFL.IDX PT, R22, R13, 0x2, 0x181f ;  /* 0x00581f000d167f89 */ /* 0x0084e200000e0000 */
        /* <DEDUP_REMOVED lines=22> */
[----:B----4-:R-:W-:-:S04]  /*99b0*/  @!P0 IMAD.WIDE R30, R14, 0x2, R20 ;  /* 0x000000020e1e8825 */ /* 0x010fc800078e0214 */
[----:B------:R-:W-:Y:S01]  /*99c0*/  @!P0 IMAD.WIDE R22, R14, 0x2, R22 ;  /* 0x000000020e168825 */ /* 0x000fe200078e0216 */
[----:B------:R1:W5:Y:S03]  /*99d0*/  @!P0 LD.E.64 R36, [R30.64] ;  /* 0x000000161e248980 */ /* 0x000366000c101b00 */
[----:B------:R-:W-:Y:S01]  /*99e0*/  @!P1 IMAD.WIDE R20, R18, 0x2, R20 ;  /* 0x0000000212149825 */ /* 0x000fe200078e0214 */
[----:B------:R1:W5:Y:S04]  /*99f0*/  @!P0 LD.E.64 R38, [R22.64] ;  /* 0x0000001616268980 */ /* 0x000368000c101b00 */
[----:B------:R1:W5:Y:S02]  /*9a00*/  @!P1 LD.E.64 R42, [R20.64] ;  /* 0x00000016142a9980 */ /* 0x000364000c101b00 */
.L_x_2816:
[----:B------:R-:W-:Y:S05]  /*9a10*/  BSYNC B0 ;  /* 0x0000000000007941 */ /* 0x000fea0003800000 */
.L_x_2815:
[----:B------:R-:W-:Y:S01]  /*9a20*/  ISETP.NE.AND P0, PT, R15, RZ, PT ;  /* 0x000000ff0f00720c */ /* 0x000fe20003f05270 */
        /* <DEDUP_REMOVED lines=9> */
[----:B---3--:R-:W-:Y:S01]  /*9ac0*/  PRMT R22, R14, 0x5410, R15 ;  /* 0x000054100e167816 */ /* 0x008fe2000000000f */
[----:B------:R-:W-:Y:S01]  /*9ad0*/  IMAD.MOV.U32 R15, RZ, RZ, R36 ;  /* 0x000000ffff0f7224 */ /* 0x000fe200078e0024 */
[----:B------:R-:W-:Y:S01]  /*9ae0*/  MOV R14, R37 ;  /* 0x00000025000e7202 */ /* 0x000fe20000000f00 */
[----:B------:R3:W2:Y:S03]  /*9af0*/  SHFL.IDX PT, R60, R13, 0x3, 0x181f ;  /* 0x00781f000d3c7f89 */ /* 0x0006a600000e0000 */
[----:B------:R-:W-:Y:S01]  /*9b00*/  PRMT R21, R14, 0x5410, R15 ;  /* 0x000054100e157816 */ /* 0x000fe2000000000f */
[----:B-1----:R-:W-:Y:S01]  /*9b10*/  IMAD.MOV.U32 R12, RZ, RZ, R45 ;  /* 0x000000ffff0c7224 */ /* 0x002fe200078e002d */
[----:B---3--:R-:W-:-:S04]  /*9b20*/  MOV R13, R44 ;  /* 0x0000002c000d7202 */ /* 0x008fc80000000f00 */
[----:B------:R-:W-:Y:S01]  /*9b30*/  PRMT R26, R12, 0x5410, R13 ;  /* 0x000054100c1a7816 */ /* 0x000fe2000000000d */
[----:B------:R-:W-:Y:S01]  /*9b40*/  IMAD.MOV.U32 R13, RZ, RZ, R42 ;  /* 0x000000ffff0d7224 */ /* 0x000fe200078e002a */
[----:B------:R-:W-:-:S04]  /*9b50*/  MOV R12, R43 ;  /* 0x0000002b000c7202 */ /* 0x000fc80000000f00 */
[----:B------:R-:W-:Y:S01]  /*9b60*/  PRMT R23, R12, 0x5410, R13 ;  /* 0x000054100c177816 */ /* 0x000fe2000000000d */
[----:B------:R-:W-:Y:S05]  /*9b70*/  @P0 BRA `(.L_x_2818) ;  /* 0x0000012000000947 */ /* 0x000fea0003800000 */
[C---:B--2-4-:R-:W-:Y:S01]  /*9b80*/  IADD3 R13, R18.reuse, 0x20, RZ ;  /* 0x00000020120d7810 */ /* 0x054fe20007ffe0ff */
[----:B------:R-:W-:Y:S01]  /*9b90*/  CS2R R32, SRZ ;  /* 0x0000000000207805 */ /* 0x000fe2000001ff00 */
[----:B------:R-:W-:Y:S01]  /*9ba0*/  ISETP.GE.AND P1, PT, R18, c[0x0][0x27c], PT ;  /* 0x00009f0012007a0c */ /* 0x000fe20003f26270 */
[----:B------:R-:W-:Y:S01]  /*9bb0*/  CS2R R30, SRZ ;  /* 0x00000000001e7805 */ /* 0x000fe2000001ff00 */
[----:B------:R-:W-:Y:S01]  /*9bc0*/  ISETP.GE.AND P0, PT, R13, c[0x0][0x27c], PT ;  /* 0x00009f000d007a0c */ /* 0x000fe20003f06270 */
[----:B------:R-:W-:Y:S01]  /*9bd0*/  CS2R R28, SRZ ;  /* 0x00000000001c7805 */ /* 0x000fe2000001ff00 */
[----:B------:R-:W-:-:S09]  /*9be0*/  CS2R R24, SRZ ;  /* 0x0000000000187805 */ /* 0x000fd2000001ff00 */
[----:B------:R-:W-:Y:S02]  /*9bf0*/  @!P1 IMAD.WIDE R14, R18, 0x2, R60 ;  /* 0x00000002120e9825 */ /* 0x000fe400078e023c */
        /* <DEDUP_REMOVED lines=10> */
.L_x_2818:
[----:B--2-4-:R-:W-:Y:S05]  /*9ca0*/  BSYNC B0 ;  /* 0x0000000000007941 */ /* 0x014fea0003800000 */
.L_x_2817:
[----:B------:R-:W-:Y:S01]  /*9cb0*/  UIADD3 UR4, -UR14, UR17, URZ ;  /* 0x000000110e047290 */ /* 0x000fe2000fffe13f */
[----:B-1---5:R-:W-:Y:S01]  /*9cc0*/  IMAD.MOV.U32 R12, RZ, RZ, R28 ;  /* 0x000000ffff0c7224 */ /* 0x022fe200078e001c */
        /* <DEDUP_REMOVED lines=55> */
[----:B------:R-:W-:Y:S02]  /*a040*/  FMUL.FTZ R14, R61, R12 ;  /* 0x0000000c3d0e7220 */ /* 0x000fe40000410000 */
[----:B------:R-:W-:Y:S02]  /*a050*/  FMUL.FTZ R47, R65, R52 ;  /* 0x00000034412f7220 */ /* 0x000fe40000410000 */
        /* <DEDUP_REMOVED lines=11> */
.L_x_2822:
[----:B------:R-:W-:Y:S05]  /*a110*/  BSYNC B0 ;  /* 0x0000000000007941 */ /* 0x000fea0003800000 */
.L_x_2821:
        /* <DEDUP_REMOVED lines=49> */
.L_x_2820:
[----:B------:R-:W-:Y:S05]  /*a430*/  BSYNC B1 ;  /* 0x0000000000017941 */ /* 0x000fea0003800000 */
.L_x_2819:
        /* <DEDUP_REMOVED lines=53> */
.L_x_2826:
[----:B------:R-:W-:Y:S05]  /*a790*/  BSYNC B0 ;  /* 0x0000000000007941 */ /* 0x000fea0003800000 */
.L_x_2825:
        /* <DEDUP_REMOVED lines=49> */
.L_x_2824:
[----:B------:R-:W-:Y:S05]  /*aab0*/  BSYNC B1 ;  /* 0x0000000000017941 */ /* 0x000fea0003800000 */
.L_x_2823:
        /* <DEDUP_REMOVED lines=53> */
.L_x_2830:
[----:B------:R-:W-:Y:S05]  /*ae10*/  BSYNC B0 ;  /* 0x0000000000007941 */ /* 0x000fea0003800000 */
.L_x_2829:
        /* <DEDUP_REMOVED lines=49> */
.L_x_2828:
[----:B------:R-:W-:Y:S05]  /*b130*/  BSYNC B1 ;  /* 0x0000000000017941 */ /* 0x000fea0003800000 */
.L_x_2827:
[----:B-1----:R-:W-:-:S04]  /*b140*/  IADD3 R12, R6, 0x60, RZ ;  /* 0x00000060060c7810 */ /* 0x002fc80007ffe0ff */
        /* <DEDUP_REMOVED lines=51> */
.L_x_2833:
[----:B------:R-:W-:Y:S05]  /*b480*/  BSYNC B0 ;  /* 0x0000000000007941 */ /* 0x000fea0003800000 */
.L_x_2832:
[----:B------:R-:W-:-:S04]  /*b490*/  IADD3 R18, R18, 0x20, RZ ;  /* 0x0000002012127810 */ /* 0x000fc80007ffe0ff */
[----:B------:R-:W-:-:S13]  /*b4a0*/  ISETP.GE.AND P0, PT, R18, c[0x0][0x27c], PT ;  /* 0x00009f0012007a0c */ /* 0x000fda0003f06270 */
[----:B------:R-:W-:Y:S05]  /*b4b0*/  @P0 BRA `(.L_x_2831) ;  /* 0x000029c000000947 */ /* 0x000fea0003800000 */
[----:B-1----:R-:W1:Y:S01]  /*b4c0*/  LDS.128 R12, [R64+0x7100] ;  /* 0x00710000400c7984 */ /* 0x002e620000000c00 */
        /* <DEDUP_REMOVED lines=46> */
.L_x_2810:
[----:B------:R-:W-:Y:S01]  /*b7b0*/  PLOP3.LUT P0, PT, PT, PT, UP2, 0x80, 0x0 ;  /* 0x000000000000781c */ /* 0x000fe20003f0f028 */
[----:B------:R-:W-:Y:S01]  /*b7c0*/  IMAD.U32 R19, RZ, RZ, UR31 ;  /* 0x0000001fff137e24 */ /* 0x000fe2000f8e00ff */
[----:B------:R-:W-:Y:S01]  /*b7d0*/  CS2R R54, SRZ ;  /* 0x0000000000367805 */ /* 0x000fe2000001ff00 */
[----:B------:R-:W-:Y:S01]  /*b7e0*/  IMAD.U32 R23, RZ, RZ, UR6 ;  /* 0x00000006ff177e24 */ /* 0x000fe2000f8e00ff */
[----:B------:R-:W-:Y:S01]  /*b7f0*/  CS2R R52, SRZ ;  /* 0x0000000000347805 */ /* 0x000fe2000001ff00 */
[----:B------:R-:W-:-:S08]  /*b800*/  IMAD.U32 R25, RZ, RZ, UR5 ;  /* 0x00000005ff197e24 */ /* 0x000fd0000f8e00ff */
[----:B------:R-:W-:Y:S01]  /*b810*/  @P0 IMAD.HI.U32 R18, R16, c[0x0][0x2c8], RZ ;  /* 0x0000b20010120a27 */ /* 0x000fe200078e00ff */
[----:B------:R-:W-:-:S13]  /*b820*/  PLOP3.LUT P0, PT, PT, PT, UP2, 0x80, 0x0 ;  /* 0x000000000000781c */ /* 0x000fda0003f0f028 */
[----:B------:R-:W-:Y:S01]  /*b830*/  @P0 SHF.R.U32.HI R16, RZ, c[0x0][0x2cc], R18 ;  /* 0x0000b300ff100a19 */ /* 0x000fe20000011612 */
[----:B------:R-:W-:-:S03]  /*b840*/  IMAD.U32 R18, RZ, RZ, UR30 ;  /* 0x0000001eff127e24 */ /* 0x000fc6000f8e00ff */
[----:B------:R-:W-:Y:S02]  /*b850*/  SHF.R.S32.HI R20, RZ, 0x1f, R16 ;  /* 0x0000001fff147819 */ /* 0x000fe40000011410 */
[----:B------:R-:W-:-:S03]  /*b860*/  MOV R22, R18 ;  /* 0x0000001200167202 */ /* 0x000fc60000000f00 */
[----:B------:R-:W-:Y:S02]  /*b870*/  IMAD R19, R20, c[0x0][0x280], RZ ;  /* 0x0000a00014137a24 */ /* 0x000fe400078e02ff */
[----:B------:R-:W-:-:S04]  /*b880*/  IMAD.WIDE.U32 R22, R16, c[0x0][0x280], R22 ;  /* 0x0000a00010167a25 */ /* 0x000fc800078e0016 */
[----:B------:R-:W-:Y:S01]  /*b890*/  IMAD R19, R16, c[0x0][0x284], R19 ;  /* 0x0000a10010137a24 */ /* 0x000fe200078e0213 */
[----:B------:R-:W-:Y:S01]  /*b8a0*/  LEA R18, P0, R22, c[0x0][0x270], 0x1 ;  /* 0x00009c0016127a11 */ /* 0x000fe200078008ff */
[----:B------:R-:W-:Y:S02]  /*b8b0*/  IMAD R20, R20, c[0x0][0x290], RZ ;  /* 0x0000a40014147a24 */ /* 0x000fe400078e02ff */
[----:B------:R-:W-:Y:S01]  /*b8c0*/  IMAD.IADD R19, R23, 0x1, R19 ;  /* 0x0000000117137824 */ /* 0x000fe200078e0213 */
[----:B------:R-:W-:Y:S01]  /*b8d0*/  MOV R23, UR33 ;  /* 0x0000002100177c02 */ /* 0x000fe20008000f00 */
[----:B------:R-:W-:-:S03]  /*b8e0*/  IMAD R20, R16, c[0x0][0x294], R20 ;  /* 0x0000a50010147a24 */ /* 0x000fc600078e0214 */
[----:B------:R-:W-:Y:S01]  /*b8f0*/  LEA.HI.X R19, R22, c[0x0][0x274], R19, 0x1, P0 ;  /* 0x00009d0016137a11 */ /* 0x000fe200000f0c13 */
[----:B------:R-:W-:-:S04]  /*b900*/  IMAD.U32 R22, RZ, RZ, UR32 ;  /* 0x00000020ff167e24 */ /* 0x000fc8000f8e00ff */
[----:B------:R-:W-:Y:S02]  /*b910*/  IMAD.MOV.U32 R24, RZ, RZ, R22 ;  /* 0x000000ffff187224 */ /* 0x000fe400078e0016 */
[----:B------:R-:W-:Y:S02]  /*b920*/  SHFL.IDX PT, R22, R19, RZ, 0x181f ;  /* 0x00181fff13167589 */ /* 0x000fe400000e0000 */
[----:B------:R-:W-:Y:S01]  /*b930*/  IMAD.WIDE.U32 R24, R16, c[0x0][0x290], R24 ;  /* 0x0000a40010187a25 */ /* 0x000fe200078e0018 */
[----:B------:R-:W-:-:S03]  /*b940*/  SHF.R.S32.HI R16, RZ, 0x1f, R244 ;  /* 0x0000001fff107819 */ /* 0x000fc600000114f4 */
[----:B------:R-:W-:Y:S01]  /*b950*/  IMAD.IADD R20, R25, 0x1, R20 ;  /* 0x0000000119147824 */ /* 0x000fe200078e0214 */
[----:B------:R-:W-:-:S04]  /*b960*/  LEA R21, P0, R24, c[0x0][0x288], 0x1 ;  /* 0x0000a20018157a11 */ /* 0x000fc800078008ff */
[----:B------:R-:W-:Y:S02]  /*b970*/  LEA.HI.X R20, R24, c[0x0][0x28c], R20, 0x1, P0 ;  /* 0x0000a30018147a11 */ /* 0x000fe400000f0c14 */
[----:B------:R-:W1:Y:S01]  /*b980*/  SHFL.IDX PT, R24, R18, RZ, 0x181f ;  /* 0x00181fff12187589 */ /* 0x000e6200000e0000 */
[----:B------:R-:W-:-:S03]  /*b990*/  ISETP.GE.OR P0, PT, R244, c[0x0][0x27c], P3 ;  /* 0x00009f00f4007a0c */ /* 0x000fc60001f06670 */
[----:B------:R-:W-:Y:S10]  /*b9a0*/  SHFL.IDX PT, R23, R20, RZ, 0x181f ;  /* 0x00181fff14177589 */ /* 0x000ff400000e0000 */
[----:B------:R-:W-:-:S02]  /*b9b0*/  @!P0 SHF.L.U32 R27, R244, 0x1, RZ ;  /* 0x00000001f41b8819 */ /* 0x000fc400000006ff */
[----:B------:R-:W-:Y:S02]  /*b9c0*/  @!P0 SHF.L.U64.HI R26, R244, 0x1, R16 ;  /* 0x00000001f41a8819 */ /* 0x000fe40000010210 */
[----:B-1----:R-:W-:-:S05]  /*b9d0*/  @!P0 IADD3 R24, P1, R24, R27, RZ ;  /* 0x0000001b18188210 */ /* 0x002fca0007f3e0ff */
[----:B------:R-:W-:Y:S02]  /*b9e0*/  @!P0 IMAD.X R25, R22, 0x1, R26, P1 ;  /* 0x0000000116198824 */ /* 0x000fe400008e061a */
        /* <DEDUP_REMOVED lines=12> */
[----:B------:R-:W-:Y:S02]  /*bab0*/  ISETP.GE.AND P1, PT, R244, c[0x0][0x27c], PT ;  /* 0x00009f00f4007a0c */ /* 0x000fe40003f26270 */
[----:B--2---:R-:W-:Y:S01]  /*bac0*/  MOV R25, R54 ;  /* 0x0000003600197202 */ /* 0x004fe20000000f00 */
[----:B------:R-:W-:Y:S01]  /*bad0*/  IMAD.MOV.U32 R24, RZ, RZ, R55 ;  /* 0x000000ffff187224 */ /* 0x000fe200078e0037 */
[----:B-1----:R-:W-:Y:S01]  /*bae0*/  MOV R22, R53 ;  /* 0x0000003500167202 */ /* 0x002fe20000000f00 */
[----:B------:R-:W-:-:S03]  /*baf0*/  IMAD.MOV.U32 R23, RZ, RZ, R52 ;  /* 0x000000ffff177224 */ /* 0x000fc600078e0034 */
[----:B------:R-:W-:Y:S02]  /*bb00*/  PRMT R70, R24, 0x5410, R25 ;  /* 0x0000541018467816 */ /* 0x000fe40000000019 */
[----:B------:R-:W-:Y:S01]  /*bb10*/  PRMT R69, R22, 0x5410, R23 ;  /* 0x0000541016457816 */ /* 0x000fe20000000017 */
[----:B------:R1:W2:Y:S04]  /*bb20*/  SHFL.IDX PT, R24, R18, 0x1, 0x181f ;  /* 0x00381f0012187f89 */ /* 0x0002a800000e0000 */
[----:B------:R1:W4:Y:S04]  /*bb30*/  SHFL.IDX PT, R22, R21, 0x1, 0x181f ;  /* 0x00381f0015167f89 */ /* 0x00032800000e0000 */
[----:B------:R1:W1:Y:S04]  /*bb40*/  SHFL.IDX PT, R25, R19, 0x1, 0x181f ;  /* 0x00381f0013197f89 */ /* 0x00026800000e0000 */
[----:B------:R1:W1:Y:S01]  /*bb50*/  SHFL.IDX PT, R23, R20, 0x1, 0x181f ;  /* 0x00381f0014177f89 */ /* 0x00026200000e0000 */
[----:B---3--:R-:W-:Y:S01]  /*bb60*/  IMAD.MOV.U32 R29, RZ, RZ, R50 ;  /* 0x000000ffff1d7224 */ /* 0x008fe200078e0032 */
[----:B------:R-:W-:Y:S01]  /*bb70*/  MOV R27, R48 ;  /* 0x00000030001b7202 */ /* 0x000fe20000000f00 */
[----:B------:R-:W-:-:S02]  /*bb80*/  IMAD.MOV.U32 R28, RZ, RZ, R51 ;  /* 0x000000ffff1c7224 */ /* 0x000fc400078e0033 */
[----:B------:R-:W-:-:S03]  /*bb90*/  IMAD.MOV.U32 R26, RZ, RZ, R49 ;  /* 0x000000ffff1a7224 */ /* 0x000fc600078e0031 */
        /* <DEDUP_REMOVED lines=15> */
.L_x_2835:
[----:B--2-4-:R-:W-:Y:S05]  /*bc90*/  BSYNC B0 ;  /* 0x0000000000007941 */ /* 0x014fea0003800000 */
.L_x_2834:
[----:B------:R-:W-:Y:S01]  /*bca0*/  ISETP.NE.AND P0, PT, R17, RZ, PT ;  /* 0x000000ff1100720c */ /* 0x000fe20003f05270 */
[----:B-1----:R-:W-:Y:S01]  /*bcb0*/  SHFL.IDX PT, R22, R19, 0x2, 0x181f ;  /* 0x00581f0013167f89 */ /* 0x002fe200000e0000 */
[----:B------:R-:W-:Y:S01]  /*bcc0*/  ISETP.NE.AND P3, PT, R15, RZ, PT ;  /* 0x000000ff0f00720c */ /* 0x000fe20003f65270 */
[----:B------:R-:W-:Y:S01]  /*bcd0*/  CS2R R34, SRZ ;  /* 0x0000000000227805 */ /* 0x000fe2000001ff00 */
[----:B------:R-:W-:Y:S01]  /*bce0*/  ISETP.GE.OR P0, PT, R244, c[0x0][0x27c], P0 ;  /* 0x00009f00f4007a0c */ /* 0x000fe20000706670 */
[----:B------:R-:W1:Y:S01]  /*bcf0*/  SHFL.IDX PT, R17, R18, 0x2, 0x181f ;  /* 0x00581f0012117f89 */ /* 0x000e6200000e0000 */
[----:B------:R-:W-:-:S11]  /*bd00*/  CS2R R32, SRZ ;  /* 0x0000000000207805 */ /* 0x000fd6000001ff00 */
[C---:B------:R-:W-:Y:S01]  /*bd10*/  @!P0 IMAD.SHL.U32 R15, R244.reuse, 0x2, RZ ;  /* 0x00000002f40f8824 */ /* 0x040fe200078e00ff */
[----:B------:R-:W-:-:S04]  /*bd20*/  @!P0 SHF.L.U64.HI R23, R244, 0x1, R16 ;  /* 0x00000001f4178819 */ /* 0x000fc80000010210 */
[-C--:B-1----:R-:W-:Y:S02]  /*bd30*/  @!P0 IADD3 R24, P2, R17, R15.reuse, RZ ;  /* 0x0000000f11188210 */ /* 0x082fe40007f5e0ff */
[----:B------:R-:W1:Y:S03]  /*bd40*/  SHFL.IDX PT, R17, R21, 0x2, 0x181f ;  /* 0x00581f0015117f89 */ /* 0x000e6600000e0000 */
[----:B------:R-:W-:Y:S02]  /*bd50*/  @!P0 IMAD.X R25, R22, 0x1, R23, P2 ;  /* 0x0000000116198824 */ /* 0x000fe400010e0617 */
[----:B------:R-:W2:Y:S01]  /*bd60*/  SHFL.IDX PT, R22, R20, 0x2, 0x181f ;  /* 0x00581f0014167f89 */ /* 0x000ea200000e0000 */
[----:B------:R-:W-:Y:S01]  /*bd70*/  CS2R R30, SRZ ;  /* 0x00000000001e7805 */ /* 0x000fe2000001ff00 */
[----:B------:R-:W-:Y:S02]  /*bd80*/  CS2R R28, SRZ ;  /* 0x00000000001c7805 */ /* 0x000fe4000001ff00 */
[----:B------:R3:W4:Y:S01]  /*bd90*/  @!P0 LD.E.128 R32, [R24.64] ;  /* 0x0000001618208980 */ /* 0x000722000c101d00 */
[----:B-1----:R-:W-:-:S05]  /*bda0*/  @!P0 IADD3 R26, P2, R17, R15, RZ ;  /* 0x0000000f111a8210 */ /* 0x002fca0007f5e0ff */
[----:B--2---:R-:W-:-:S05]  /*bdb0*/  @!P0 IMAD.X R27, R22, 0x1, R23, P2 ;  /* 0x00000001161b8824 */ /* 0x004fca00010e0617 */
[----:B------:R1:W2:Y:S01]  /*bdc0*/  @!P0 LD.E.128 R28, [R26.64] ;  /* 0x000000161a1c8980 */ /* 0x0002a2000c101d00 */
[----:B-----5:R-:W-:Y:S02]  /*bdd0*/  IMAD.MOV.U32 R17, RZ, RZ, R40 ;  /* 0x000000ffff117224 */ /* 0x020fe400078e0028 */
[----:B------:R-:W-:Y:S01]  /*bde0*/  IMAD.MOV.U32 R15, RZ, RZ, R41 ;  /* 0x000000ffff0f7224 */ /* 0x000fe200078e0029 */
[----:B------:R-:W-:Y:S01]  /*bdf0*/  MOV R22, R43 ;  /* 0x0000002b00167202 */ /* 0x000fe20000000f00 */
[----:B------:R-:W-:-:S03]  /*be00*/  IMAD.MOV.U32 R23, RZ, RZ, R42 ;  /* 0x000000ffff177224 */ /* 0x000fc600078e002a */
[----:B------:R-:W-:Y:S01]  /*be10*/  PRMT R62, R15, 0x5410, R17 ;  /* 0x000054100f3e7816 */ /* 0x000fe20000000011 */
[----:B------:R-:W-:Y:S01]  /*be20*/  IMAD.MOV.U32 R17, RZ, RZ, R36 ;  /* 0x000000ffff117224 */ /* 0x000fe200078e0024 */
[----:B------:R-:W-:Y:S01]  /*be30*/  PRMT R63, R22, 0x5410, R23 ;  /* 0x00005410163f7816 */ /* 0x000fe20000000017 */
[----:B------:R-:W-:Y:S01]  /*be40*/  IMAD.MOV.U32 R15, RZ, RZ, R37 ;  /* 0x000000ffff0f7224 */ /* 0x000fe200078e0025 */
[----:B------:R-:W-:Y:S01]  /*be50*/  MOV R22, R39 ;  /* 0x0000002700167202 */ /* 0x000fe20000000f00 */
[----:B------:R-:W-:-:S03]  /*be60*/  IMAD.MOV.U32 R23, RZ, RZ, R38 ;  /* 0x000000ffff177224 */ /* 0x000fc600078e0026 */
[----:B------:R-:W-:Y:S02]  /*be70*/  PRMT R60, R15, 0x5410, R17 ;  /* 0x000054100f3c7816 */ /* 0x000fe40000000011 */
[----:B------:R-:W-:Y:S01]  /*be80*/  PRMT R61, R22, 0x5410, R23 ;  /* 0x00005410163d7816 */ /* 0x000fe20000000017 */
[----:B------:R4:W2:Y:S04]  /*be90*/  SHFL.IDX PT, R15, R21, 0x3, 0x181f ;  /* 0x00781f00150f7f89 */ /* 0x0008a800000e0000 */
[----:B------:R4:W2:Y:S01]  /*bea0*/  SHFL.IDX PT, R17, R20, 0x3, 0x181f ;  /* 0x00781f0014117f89 */ /* 0x0008a200000e0000 */
[----:B------:R-:W-:Y:S03]  /*beb0*/  BSSY B0, `(.L_x_2836) ;  /* 0x000001f000007945 */ /* 0x000fe60003800000 */
[----:B------:R-:W2:Y:S01]  /*bec0*/  SHFL.IDX PT, R19, R19, 0x3, 0x181f ;  /* 0x00781f0013137f89 */ /* 0x000ea200000e0000 */
[----:B-1----:R-:W-:-:S03]  /*bed0*/  CS2R R26, SRZ ;  /* 0x00000000001a7805 */ /* 0x002fc6000001ff00 */
[----:B------:R-:W1:Y:S01]  /*bee0*/  SHFL.IDX PT, R18, R18, 0x3, 0x181f ;  /* 0x00781f0012127f89 */ /* 0x000e6200000e0000 */
[----:B---3--:R-:W-:Y:S01]  /*bef0*/  CS2R R24, SRZ ;  /* 0x0000000000187805 */ /* 0x008fe2000001ff00 */
[----:B----4-:R-:W-:Y:S01]  /*bf00*/  IMAD.MOV.U32 R23, RZ, RZ, R34 ;  /* 0x000000ffff177224 */ /* 0x010fe200078e0022 */
[----:B------:R-:W-:Y:S01]  /*bf10*/  MOV R22, R35 ;  /* 0x0000002300167202 */ /* 0x000fe20000000f00 */
[----:B------:R-:W-:Y:S02]  /*bf20*/  IMAD.MOV.U32 R21, RZ, RZ, R32 ;  /* 0x000000ffff157224 */ /* 0x000fe400078e0020 */
[----:B------:R-:W-:Y:S01]  /*bf30*/  IMAD.MOV.U32 R20, RZ, RZ, R33 ;  /* 0x000000ffff147224 */ /* 0x000fe200078e0021 */
[----:B------:R-:W-:-:S04]  /*bf40*/  PRMT R59, R22, 0x5410, R23 ;  /* 0x00005410163b7816 */ /* 0x000fc80000000017 */
[----:B------:R-:W-:Y:S01]  /*bf50*/  PRMT R58, R20, 0x5410, R21 ;  /* 0x00005410143a7816 */ /* 0x000fe20000000015 */
[----:B--2---:R-:W-:Y:S01]  /*bf60*/  IMAD.MOV.U32 R23, RZ, RZ, R30 ;  /* 0x000000ffff177224 */ /* 0x004fe200078e001e */
[----:B------:R-:W-:Y:S01]  /*bf70*/  MOV R22, R31 ;  /* 0x0000001f00167202 */ /* 0x000fe20000000f00 */
[----:B------:R-:W-:Y:S02]  /*bf80*/  IMAD.MOV.U32 R21, RZ, RZ, R28 ;  /* 0x000000ffff157224 */ /* 0x000fe400078e001c */
[----:B------:R-:W-:Y:S01]  /*bf90*/  IMAD.MOV.U32 R20, RZ, RZ, R29 ;  /* 0x000000ffff147224 */ /* 0x000fe200078e001d */
[----:B------:R-:W-:Y:S02]  /*bfa0*/  PRMT R57, R22, 0x5410, R23 ;  /* 0x0000541016397816 */ /* 0x000fe40000000017 */
[----:B------:R-:W-:Y:S02]  /*bfb0*/  CS2R R22, SRZ ;  /* 0x0000000000167805 */ /* 0x000fe4000001ff00 */
[----:B------:R-:W-:-:S02]  /*bfc0*/  PRMT R56, R20, 0x5410, R21 ;  /* 0x0000541014387816 */ /* 0x000fc40000000015 */
[----:B------:R-:W-:Y:S01]  /*bfd0*/  CS2R R20, SRZ ;  /* 0x0000000000147805 */ /* 0x000fe2000001ff00 */
[----:B------:R-:W-:Y:S05]  /*bfe0*/  @P3 BRA `(.L_x_2837) ;  /* 0x000000b000003947 */ /* 0x000fea0003800000 */
[C---:B-1----:R-:W-:Y:S01]  /*bff0*/  IMAD.SHL.U32 R20, R244.reuse, 0x2, RZ ;  /* 0x00000002f4147824 */ /* 0x042fe200078e00ff */
[----:B------:R-:W-:Y:S01]  /*c000*/  SHF.L.U64.HI R16, R244, 0x1, R16 ;  /* 0x00000001f4107819 */ /* 0x000fe20000010210 */
[----:B------:R-:W-:Y:S01]  /*c010*/  CS2R R24, SRZ ;  /* 0x0000000000187805 */ /* 0x000fe2000001ff00 */
[----:B------:R-:W-:Y:S02]  /*c020*/  CS2R R22, SRZ ;  /* 0x0000000000167805 */ /* 0x000fe4000001ff00 */
[-C--:B------:R-:W-:Y:S02]  /*c030*/  IADD3 R18, P2, R18, R20.reuse, RZ ;  /* 0x0000001412127210 */ /* 0x080fe40007f5e0ff */
[----:B------:R-:W-:Y:S02]  /*c040*/  IADD3 R44, P0, R15, R20, RZ ;  /* 0x000000140f2c7210 */ /* 0x000fe40007f1e0ff */
[----:B------:R-:W-:Y:S01]  /*c050*/  CS2R R20, SRZ ;  /* 0x0000000000147805 */ /* 0x000fe2000001ff00 */
[----:B------:R-:W-:-:S02]  /*c060*/  IMAD.X R19, R19, 0x1, R16, P2 ;  /* 0x0000000113137824 */ /* 0x000fc400010e0610 */
[----:B------:R-:W-:-:S03]  /*c070*/  IMAD.X R45, R17, 0x1, R16, P0 ;  /* 0x00000001112d7824 */ /* 0x000fc600000e0610 */
[----:B------:R1:W5:Y:S04]  /*c080*/  @!P1 LD.E.128 R24, [R18.64] ;  /* 0x0000001612189980 */ /* 0x000368000c101d00 */
[----:B------:R1:W5:Y:S02]  /*c090*/  @!P1 LD.E.128 R20, [R44.64] ;  /* 0x000000162c149980 */ /* 0x000364000c101d00 */
.L_x_2837:
[----:B-1----:R-:W-:Y:S05]  /*c0a0*/  BSYNC B0 ;  /* 0x0000000000007941 */ /* 0x002fea0003800000 */
.L_x_2836:
        /* <DEDUP_REMOVED lines=22> */
[----:B------:R-:W-:Y:S02]  /*c210*/  SHF.R.U64 R48, R48, 0x10, R49 ;  /* 0x0000001030307819 */ /* 0x000fe40000001231 */
[----:B------:R-:W-:Y:S02]  /*c220*/  SHF.R.U64 R52, R52, 0x10, R53 ;  /* 0x0000001034347819 */ /* 0x000fe40000001235 */
[----:B------:R-:W-:Y:S02]  /*c230*/  LEA.HI R17, R17, R0, RZ, 0x1d ;  /* 0x0000000011117211 */ /* 0x000fe400078fe8ff */
[----:B------:R-:W-:Y:S02]  /*c240*/  SHF.R.U64 R54, R54, 0x10, R55 ;  /* 0x0000001036367819 */ /* 0x000fe40000001237 */
[----:B------:R-:W-:Y:S01]  /*c250*/  SHF.R.S32.HI R15, RZ, 0x1f, R17 ;  /* 0x0000001fff0f7819 */ /* 0x000fe20000011411 */
[----:B------:R-:W-:Y:S01]  /*c260*/  IMAD.SHL.U32 R16, R17, 0x8, RZ ;  /* 0x0000000811107824 */ /* 0x000fe200078e00ff */
[----:B------:R-:W-:-:S02]  /*c270*/  SHF.R.U32.HI R55, RZ, 0x10, R55 ;  /* 0x00000010ff377819 */ /* 0x000fc40000011637 */
[----:B------:R-:W-:Y:S02]  /*c280*/  LEA.HI R15, R15, R17, RZ, 0x3 ;  /* 0x000000110f0f7211 */ /* 0x000fe400078f18ff */
[----:B------:R-:W-:Y:S02]  /*c290*/  LOP3.LUT R16, R14, 0x38, R16, 0xf8, !PT ;  /* 0x000000380e107812 */ /* 0x000fe400078ef810 */
[----:B------:R-:W-:Y:S01]  /*c2a0*/  SHF.R.U32.HI R49, RZ, 0x10, R49 ;  /* 0x00000010ff317819 */ /* 0x000fe20000011631 */
[----:B------:R-:W-:Y:S01]  /*c2b0*/  IMAD.SHL.U32 R15, R15, 0x400, RZ ;  /* 0x000004000f0f7824 */ /* 0x000fe200078e00ff */
[----:B------:R-:W-:Y:S02]  /*c2c0*/  LOP3.LUT R16, R16, R12, RZ, 0x3c, !PT ;  /* 0x0000000c10107212 */ /* 0x000fe400078e3cff */
[----:B------:R-:W-:Y:S02]  /*c2d0*/  PRMT R48, R66, 0x5432, R48 ;  /* 0x0000543242307816 */ /* 0x000fe40000000030 */
[----:B------:R-:W-:-:S02]  /*c2e0*/  LOP3.LUT R15, R15, 0x7fffe000, RZ, 0xc0, !PT ;  /* 0x7fffe0000f0f7812 */ /* 0x000fc400078ec0ff */
[----:B------:R-:W-:Y:S01]  /*c2f0*/  PRMT R52, R69, 0x5432, R52 ;  /* 0x0000543245347816 */ /* 0x000fe20000000034 */
[----:B------:R-:W-:Y:S01]  /*c300*/  IMAD.U32 R80, R48, 0x10000, RZ ;  /* 0x0001000030507824 */ /* 0x000fe200078e00ff */
[----:B------:R-:W-:Y:S02]  /*c310*/  IADD3 R65, R16, R15, R13 ;  /* 0x0000000f10417210 */ /* 0x000fe40007ffe00d */
[----:B------:R-:W1:Y:S01]  /*c320*/  LDS.128 R16, [R64+0x100] ;  /* 0x0001000040107984 */ /* 0x000e620000000c00 */
[--C-:B------:R-:W-:Y:S01]  /*c330*/  SHF.R.U64 R50, R50, 0x10, R51.reuse ;  /* 0x0000001032327819 */ /* 0x100fe20000001233 */
[----:B------:R-:W-:Y:S01]  /*c340*/  IMAD.U32 R77, R52, 0x10000, RZ ;  /* 0x00010000344d7824 */ /* 0x000fe200078e00ff */
[----:B------:R-:W-:Y:S01]  /*c350*/  SHF.R.U32.HI R51, RZ, 0x10, R51 ;  /* 0x00000010ff337819 */ /* 0x000fe20000011633 */
[----:B------:R-:W-:Y:S01]  /*c360*/  IMAD.SHL.U32 R65, R65, 0x2, RZ ;  /* 0x0000000241417824 */ /* 0x000fe200078e00ff */
[C---:B------:R-:W-:Y:S02]  /*c370*/  PRMT R54, R70.reuse, 0x5432, R54 ;  /* 0x0000543246367816 */ /* 0x040fe40000000036 */
[----:B------:R-:W-:-:S02]  /*c380*/  PRMT R55, R70, 0x5410, R55 ;  /* 0x0000541046377816 */ /* 0x000fc40000000037 */
[----:B------:R-:W2:Y:S01]  /*c390*/  LDS.128 R12, [R65+0x100] ;  /* 0x00010000410c7984 */ /* 0x000ea20000000c00 */
[----:B------:R-:W-:Y:S02]  /*c3a0*/  PRMT R49, R66, 0x5410, R49 ;  /* 0x0000541042317816 */ /* 0x000fe40000000031 */
[----:B------:R-:W-:Y:S02]  /*c3b0*/  SHF.R.U32.HI R53, RZ, 0x10, R53 ;  /* 0x00000010ff357819 */ /* 0x000fe40000011635 */
[----:B------:R-:W-:Y:S01]  /*c3c0*/  PRMT R50, R67, 0x5432, R50 ;  /* 0x0000543243327816 */ /* 0x000fe20000000032 */
[----:B------:R-:W-:Y:S01]  /*c3d0*/  IMAD.U32 R79, R49, 0x10000, RZ ;  /* 0x00010000314f7824 */ /* 0x000fe200078e00ff */
[----:B------:R-:W-:Y:S02]  /*c3e0*/  PRMT R51, R67, 0x5410, R51 ;  /* 0x0000541043337816 */ /* 0x000fe40000000033 */
[----:B------:R-:W-:Y:S02]  /*c3f0*/  PRMT R53, R69, 0x5410, R53 ;  /* 0x0000541045357816 */ /* 0x000fe40000000035 */
[----:B------:R-:W-:-:S02]  /*c400*/  LOP3.LUT R48, R48, 0xffff0000, RZ, 0xc0, !PT ;  /* 0xffff000030307812 */ /* 0x000fc400078ec0ff */
[----:B------:R-:W-:Y:S01]  /*c410*/  LOP3.LUT R52, R52, 0xffff0000, RZ, 0xc0, !PT ;  /* 0xffff000034347812 */ /* 0x000fe200078ec0ff */
[----:B------:R-:W-:Y:S01]  /*c420*/  IMAD.U32 R82, R53, 0x10000, RZ ;  /* 0x0001000035527824 */ /* 0x000fe200078e00ff */
[----:B------:R-:W-:Y:S02]  /*c430*/  LOP3.LUT R49, R49, 0xffff0000, RZ, 0xc0, !PT ;  /* 0xffff000031317812 */ /* 0x000fe400078ec0ff */
[----:B------:R-:W-:Y:S02]  /*c440*/  LOP3.LUT R53, R53, 0xffff0000, RZ, 0xc0, !PT ;  /* 0xffff000035357812 */ /* 0x000fe400078ec0ff */
[C---:B-1----:R-:W-:Y:S01]  /*c450*/  SHF.L.U32 R66, R17.reuse, 0x10, RZ ;  /* 0x0000001011427819 */ /* 0x042fe200000006ff */
[----:B------:R-:W-:Y:S01]  /*c460*/  IMAD.U32 R67, R16, 0x10000, RZ ;  /* 0x0001000010437824 */ /* 0x000fe200078e00ff */
[----:B------:R-:W-:Y:S01]  /*c470*/  LOP3.LUT R70, R17, 0xffff0000, RZ, 0xc0, !PT ;  /* 0xffff000011467812 */ /* 0x000fe200078ec0ff */
[C---:B------:R-:W-:Y:S01]  /*c480*/  IMAD.U32 R17, R19.reuse, 0x10000, RZ ;  /* 0x0001000013117824 */ /* 0x040fe200078e00ff */
[----:B------:R-:W-:Y:S01]  /*c490*/  LOP3.LUT R71, R19, 0xffff0000, RZ, 0xc0, !PT ;  /* 0xffff000013477812 */ /* 0x000fe200078ec0ff */
[----:B------:R-:W-:Y:S01]  /*c4a0*/  IMAD.U32 R69, R18, 0x10000, RZ ;  /* 0x0001000012457824 */ /* 0x000fe200078e00ff */
[----:B------:R-:W-:-:S02]  /*c4b0*/  LOP3.LUT R16, R16, 0xffff0000, RZ, 0xc0, !PT ;  /* 0xffff000010107812 */ /* 0x000fc400078ec0ff */
[----:B------:R-:W-:Y:S01]  /*c4c0*/  LOP3.LUT R18, R18, 0xffff0000, RZ, 0xc0, !PT ;  /* 0xffff000012127812 */ /* 0x000fe200078ec0ff */
[----:B--2---:R-:W-:Y:S01]  /*c4d0*/  IMAD.U32 R81, R12, 0x10000, RZ ;  /* 0x000100000c517824 */ /* 0x004fe200078e00ff */
[----:B------:R-:W-:Y:S01]  /*c4e0*/  SHF.L.U32 R19, R13, 0x10, RZ ;  /* 0x000000100d137819 */ /* 0x000fe200000006ff */
[----:B------:R-:W-:Y:S01]  /*c4f0*/  IMAD.U32 R76, R15, 0x10000, RZ ;  /* 0x000100000f4c7824 */ /* 0x000fe200078e00ff */
[----:B------:R-:W-:Y:S02]  /*c500*/  LOP3.LUT R74, R13, 0xffff0000, RZ, 0xc0, !PT ;  /* 0xffff00000d4a7812 */ /* 0x000fe400078ec0ff */
[C---:B------:R-:W-:Y:S02]  /*c510*/  SHF.L.U32 R73, R14.reuse, 0x10, RZ ;  /* 0x000000100e497819 */ /* 0x040fe400000006ff */
[----:B------:R-:W-:Y:S01]  /*c520*/  LOP3.LUT R13, R14, 0xffff0000, RZ, 0xc0, !PT ;  /* 0xffff00000e0d7812 */ /* 0x000fe200078ec0ff */
[----:B------:R-:W-:Y:S01]  /*c530*/  FMUL.FTZ R14, R81, R80 ;  /* 0x00000050510e7220 */ /* 0x000fe20000410000 */
[----:B------:R-:W-:Y:S01]  /*c540*/  LOP3.LUT R78, R15, 0xffff0000, RZ, 0xc0, !PT ;  /* 0xffff00000f4e7812 */ /* 0x000fe200078ec0ff */
[-C--:B------:R-:W-:Y:S01]  /*c550*/  FMUL.FTZ R81, R81, R77.reuse ;  /* 0x0000004d51517220 */ /* 0x080fe20000410000 */
[----:B------:R-:W-:Y:S01]  /*c560*/  LOP3.LUT R12, R12, 0xffff0000, RZ, 0xc0, !PT ;  /* 0xffff00000c0c7812 */ /* 0x000fe200078ec0ff */
[----:B------:R-:W-:-:S02]  /*c570*/  FFMA.FTZ R15, R67, R77, -R14 ;  /* 0x0000004d430f7223 */ /* 0x000fc4000001080e */
[----:B------:R-:W-:Y:S01]  /*c580*/  FFMA.FTZ R67, R67, R80, R81 ;  /* 0x0000005043437223 */ /* 0x000fe20000010051 */
[----:B------:R-:W-:Y:S01]  /*c590*/  SHF.L.U32 R80, R55, 0x10, RZ ;  /* 0x0000001037507819 */ /* 0x000fe200000006ff */
[C---:B------:R-:W-:Y:S01]  /*c5a0*/  IMAD.U32 R77, R51.reuse, 0x10000, RZ ;  /* 0x00010000334d7824 */ /* 0x040fe200078e00ff */
[----:B------:R-:W-:Y:S01]  /*c5b0*/  LOP3.LUT R51, R51, 0xffff0000, RZ, 0xc0, !PT ;  /* 0xffff000033337812 */ /* 0x000fe200078ec0ff */
[----:B------:R-:W-:Y:S01]  /*c5c0*/  FMUL.FTZ R14, R19, R79 ;  /* 0x0000004f130e7220 */ /* 0x000fe20000410000 */
[----:B------:R-:W-:Y:S01]  /*c5d0*/  LOP3.LUT R55, R55, 0xffff0000, RZ, 0xc0, !PT ;  /* 0xffff000037377812 */ /* 0x000fe200078ec0ff */
[----:B------:R-:W-:Y:S02]  /*c5e0*/  FMUL.FTZ R81, R19, R82 ;  /* 0x0000005213517220 */ /* 0x000fe40000410000 */
[C---:B------:R-:W-:Y:S02]  /*c5f0*/  FMUL.FTZ R19, R76.reuse, R77 ;  /* 0x0000004d4c137220 */ /* 0x040fe40000410000 */
[----:B------:R-:W-:-:S02]  /*c600*/  FMUL.FTZ R76, R76, R80 ;  /* 0x000000504c4c7220 */ /* 0x000fc40000410000 */
[C---:B------:R-:W-:Y:S02]  /*c610*/  FFMA.FTZ R19, R17.reuse, R80, -R19 ;  /* 0x0000005011137223 */ /* 0x040fe40000010813 */
[----:B------:R-:W-:Y:S02]  /*c620*/  FFMA.FTZ R76, R17, R77, R76 ;  /* 0x0000004d114c7223 */ /* 0x000fe4000001004c */
[C---:B------:R-:W-:Y:S02]  /*c630*/  FMUL.FTZ R17, R12.reuse, R48 ;  /* 0x000000300c117220 */ /* 0x040fe40000410000 */
[----:B------:R-:W-:Y:S02]  /*c640*/  FMUL.FTZ R12, R12, R52 ;  /* 0x000000340c0c7220 */ /* 0x000fe40000410000 */
[C---:B------:R-:W-:Y:S01]  /*c650*/  IMAD.U32 R77, R50.reuse, 0x10000, RZ ;  /* 0x00010000324d7824 */ /* 0x040fe200078e00ff */
[----:B------:R-:W-:Y:S01]  /*c660*/  LOP3.LUT R50, R50, 0xffff0000, RZ, 0xc0, !PT ;  /* 0xffff000032327812 */ /* 0x000fe200078ec0ff */
[----:B------:R-:W-:-:S02]  /*c670*/  FFMA.FTZ R14, R66, R82, -R14 ;  /* 0x00000052420e7223 */ /* 0x000fc4000001080e */
[----:B------:R-:W-:Y:S02]  /*c680*/  FFMA.FTZ R66, R66, R79, R81 ;  /* 0x0000004f42427223 */ /* 0x000fe40000010051 */
[----:B------:R-:W-:Y:S02]  /*c690*/  FFMA.FTZ R52, R16, R52, -R17 ;  /* 0x0000003410347223 */ /* 0x000fe40000010811 */
[C---:B------:R-:W-:Y:S01]  /*c6a0*/  IMAD.U32 R79, R54.reuse, 0x10000, RZ ;  /* 0x00010000364f7824 */ /* 0x040fe200078e00ff */
[----:B------:R-:W-:Y:S01]  /*c6b0*/  LOP3.LUT R54, R54, 0xffff0000, RZ, 0xc0, !PT ;  /* 0xffff000036367812 */ /* 0x000fe200078ec0ff */
[----:B------:R-:W-:Y:S02]  /*c6c0*/  FFMA.FTZ R12, R16, R48, R12 ;  /* 0x00000030100c7223 */ /* 0x000fe4000001000c */
[C---:B------:R-:W-:Y:S02]  /*c6d0*/  FMUL.FTZ R16, R73.reuse, R77 ;  /* 0x0000004d49107220 */ /* 0x040fe40000410000 */
[----:B------:R-:W-:Y:S01]  /*c6e0*/  FMUL.FTZ R73, R73, R79 ;  /* 0x0000004f49497220 */ /* 0x000fe20000410000 */
[----:B------:R-:W-:Y:S01]  /*c6f0*/  F2FP.BF16.PACK_AB R12, R12, R67 ;  /* 0x000000430c0c723e */ /* 0x000fe200000010ff */
[----:B------:R-:W-:-:S02]  /*c700*/  FFMA.FTZ R79, R69, R79, -R16 ;  /* 0x0000004f454f7223 */ /* 0x000fc40000010810 */
[C---:B------:R-:W-:Y:S02]  /*c710*/  FMUL.FTZ R48, R13.reuse, R50 ;  /* 0x000000320d307220 */ /* 0x040fe40000410000 */
[----:B------:R-:W-:Y:S02]  /*c720*/  FMUL.FTZ R16, R13, R54 ;  /* 0x000000360d107220 */ /* 0x000fe40000410000 */
[----:B------:R-:W-:Y:S02]  /*c730*/  FMUL.FTZ R17, R74, R49 ;  /* 0x000000314a117220 */ /* 0x000fe40000410000 */
[----:B------:R-:W-:Y:S02]  /*c740*/  FMUL.FTZ R13, R78, R51 ;  /* 0x000000334e0d7220 */ /* 0x000fe40000410000 */
[----:B------:R-:W-:Y:S02]  /*c750*/  FMUL.FTZ R74, R74, R53 ;  /* 0x000000354a4a7220 */ /* 0x000fe40000410000 */
[----:B------:R-:W-:-:S02]  /*c760*/  FMUL.FTZ R78, R78, R55 ;  /* 0x000000374e4e7220 */ /* 0x000fc40000410000 */
[----:B------:R-:W-:Y:S02]  /*c770*/  FFMA.FTZ R17, R70, R53, -R17 ;  /* 0x0000003546117223 */ /* 0x000fe40000010811 */
[----:B------:R-:W-:Y:S02]  /*c780*/  FFMA.FTZ R54, R18, R54, -R48 ;  /* 0x0000003612367223 */ /* 0x000fe40000010830 */
[----:B------:R-:W-:Y:S01]  /*c790*/  FFMA.FTZ R55, R71, R55, -R13 ;  /* 0x0000003747377223 */ /* 0x000fe2000001080d */
[----:B------:R-:W-:Y:S01]  /*c7a0*/  F2FP.BF16.PACK_AB R17, R17, R14 ;  /* 0x0000000e1111723e */ /* 0x000fe200000010ff */
[----:B------:R-:W-:Y:S02]  /*c7b0*/  FFMA.FTZ R74, R70, R49, R74 ;  /* 0x00000031464a7223 */ /* 0x000fe4000001004a */
[----:B------:R-:W-:Y:S01]  /*c7c0*/  FFMA.FTZ R73, R69, R77, R73 ;  /* 0x0000004d45497223 */ /* 0x000fe20000010049 */
[----:B------:R-:W-:Y:S01]  /*c7d0*/  F2FP.BF16.PACK_AB R19, R55, R19 ;  /* 0x000000133713723e */ /* 0x000fe200000010ff */
[----:B------:R-:W-:Y:S01]  /*c7e0*/  FFMA.FTZ R50, R18, R50, R16 ;  /* 0x0000003212327223 */ /* 0x000fe20000010010 */
[----:B------:R-:W-:Y:S01]  /*c7f0*/  F2FP.BF16.PACK_AB R16, R52, R15 ;  /* 0x0000000f3410723e */ /* 0x000fe200000010ff */
[----:B------:R-:W-:Y:S01]  /*c800*/  FFMA.FTZ R78, R71, R51, R78 ;  /* 0x00000033474e7223 */ /* 0x000fe2000001004e */
[----:B------:R-:W-:-:S02]  /*c810*/  F2FP.BF16.PACK_AB R18, R54, R79 ;  /* 0x0000004f3612723e */ /* 0x000fc400000010ff */
[----:B------:R-:W-:Y:S02]  /*c820*/  F2FP.BF16.PACK_AB R13, R74, R66 ;  /* 0x000000424a0d723e */ /* 0x000fe400000010ff */
[----:B------:R-:W-:Y:S01]  /*c830*/  F2FP.BF16.PACK_AB R14, R50, R73 ;  /* 0x00000049320e723e */ /* 0x000fe200000010ff */
[----:B------:R1:W-:Y:S01]  /*c840*/  STS.128 [R64+0x100], R16 ;  /* 0x0001001040007388 */ /* 0x0003e20000000c00 */
[----:B------:R-:W-:-:S05]  /*c850*/  F2FP.BF16.PACK_AB R15, R78, R76 ;  /* 0x0000004c4e0f723e */ /* 0x000fca00000010ff */
[----:B------:R1:W-:Y:S02]  /*c860*/  STS.128 [R65+0x100], R12 ;  /* 0x0001000c41007388 */ /* 0x0003e40000000c00 */
.L_x_2839:
[----:B------:R-:W-:Y:S05]  /*c870*/  BSYNC B0 ;  /* 0x0000000000007941 */ /* 0x000fea0003800000 */
.L_x_2838:
[----:B-1----:R-:W-:Y:S01]  /*c880*/  IADD3 R13, R6, 0x20, RZ ;  /* 0x00000020060d7810 */ /* 0x002fe20007ffe0ff */
        /* <DEDUP_REMOVED lines=25> */
[----:B------:R-:W-:Y:S01]  /*ca20*/  SHF.R.U32.HI R37, RZ, 0x10, R37 ;  /* 0x00000010ff257819 */ /* 0x000fe20000011625 */
[----:B------:R-:W-:Y:S01]  /*ca30*/  IMAD.SHL.U32 R48, R48, 0x2, RZ ;  /* 0x0000000230307824 */ /* 0x000fe200078e00ff */
[----:B------:R-:W-:Y:S02]  /*ca40*/  SHF.R.U64 R38, R38, 0x10, R39 ;  /* 0x0000001026267819 */ /* 0x000fe40000001227 */
[----:B------:R-:W1:Y:S01]  /*ca50*/  LDS.128 R16, [R49+0x100] ;  /* 0x0001000031107984 */ /* 0x000e620000000c00 */
[----:B------:R-:W-:-:S02]  /*ca60*/  PRMT R36, R60, 0x5432, R36 ;  /* 0x000054323c247816 */ /* 0x000fc40000000024 */
[----:B------:R-:W-:Y:S01]  /*ca70*/  SHF.R.U32.HI R39, RZ, 0x10, R39 ;  /* 0x00000010ff277819 */ /* 0x000fe20000011627 */
[----:B------:R-:W2:Y:S01]  /*ca80*/  LDS.128 R12, [R48+0x100] ;  /* 0x00010000300c7984 */ /* 0x000ea20000000c00 */
[----:B------:R-:W-:Y:S02]  /*ca90*/  PRMT R40, R62, 0x5432, R40 ;  /* 0x000054323e287816 */ /* 0x000fe40000000028 */
[----:B------:R-:W-:Y:S01]  /*caa0*/  PRMT R37, R60, 0x5410, R37 ;  /* 0x000054103c257816 */ /* 0x000fe20000000025 */
[----:B------:R-:W-:Y:S01]  /*cab0*/  IMAD.U32 R60, R36, 0x10000, RZ ;  /* 0x00010000243c7824 */ /* 0x000fe200078e00ff */
[C---:B------:R-:W-:Y:S02]  /*cac0*/  PRMT R38, R61.reuse, 0x5432, R38 ;  /* 0x000054323d267816 */ /* 0x040fe40000000026 */
[----:B------:R-:W-:Y:S01]  /*cad0*/  PRMT R39, R61, 0x5410, R39 ;  /* 0x000054103d277816 */ /* 0x000fe20000000027 */
[----:B------:R-:W-:Y:S01]  /*cae0*/  IMAD.U32 R61, R40, 0x10000, RZ ;  /* 0x00010000283d7824 */ /* 0x000fe200078e00ff */
[----:B------:R-:W-:-:S02]  /*caf0*/  SHF.R.U32.HI R41, RZ, 0x10, R41 ;  /* 0x00000010ff297819 */ /* 0x000fc40000011629 */
[----:B------:R-:W-:Y:S02]  /*cb00*/  LOP3.LUT R36, R36, 0xffff0000, RZ, 0xc0, !PT ;  /* 0xffff000024247812 */ /* 0x000fe400078ec0ff */
[----:B------:R-:W-:Y:S02]  /*cb10*/  PRMT R41, R62, 0x5410, R41 ;  /* 0x000054103e297816 */ /* 0x000fe40000000029 */
[--C-:B------:R-:W-:Y:S02]  /*cb20*/  SHF.R.U64 R42, R42, 0x10, R43.reuse ;  /* 0x000000102a2a7819 */ /* 0x100fe4000000122b */
[----:B------:R-:W-:Y:S02]  /*cb30*/  LOP3.LUT R65, R40, 0xffff0000, RZ, 0xc0, !PT ;  /* 0xffff000028417812 */ /* 0x000fe400078ec0ff */
[----:B------:R-:W-:Y:S02]  /*cb40*/  SHF.R.U32.HI R43, RZ, 0x10, R43 ;  /* 0x00000010ff2b7819 */ /* 0x000fe4000001162b */
[----:B------:R-:W-:-:S02]  /*cb50*/  PRMT R42, R63, 0x5432, R42 ;  /* 0x000054323f2a7816 */ /* 0x000fc4000000002a */
        /* <DEDUP_REMOVED lines=13> */
[----:B------:R-:W-:Y:S01]  /*cc30*/  FMUL.FTZ R13, R54, R60 ;  /* 0x0000003c360d7220 */ /* 0x000fe20000410000 */
        /* <DEDUP_REMOVED lines=29> */
[C---:B------:R-:W-:Y:S02]  /*ce10*/  FMUL.FTZ R17, R63.reuse, R16 ;  /* 0x000000103f117220 */ /* 0x040fe40000410000 */
        /* <DEDUP_REMOVED lines=27> */
.L_x_2841:
[----:B------:R-:W-:Y:S05]  /*cfd0*/  BSYNC B0 ;  /* 0x0000000000007941 */ /* 0x000fea0003800000 */
.L_x_2840:
        /* <DEDUP_REMOVED lines=117> */
.L_x_2843:
[----:B------:R-:W-:Y:S05]  /*d730*/  BSYNC B0 ;  /* 0x0000000000007941 */ /* 0x000fea0003800000 */
.L_x_2842:
[----:B-1----:R-:W-:-:S04]  /*d740*/  IADD3 R13, R6, 0x60, RZ ;  /* 0x00000060060d7810 */ /* 0x002fc80007ffe0ff */
        /* <DEDUP_REMOVED lines=115> */
.L_x_2831:
[----:B------:R-:W-:Y:S05]  /*de80*/  BSYNC B2 ;  /* 0x0000000000027941 */ /* 0x000fea0003800000 */
.L_x_2809:
[----:B------:R-:W-:Y:S01]  /*de90*/  IMAD R11, R11, c[0x0][0x208], RZ ;  /* 0x000082000b0b7a24 */ /* 0x000fe200078e02ff */
[----:B------:R-:W-:Y:S01]  /*dea0*/  BAR.SYNC.DEFER_BLOCKING 0x0 ;  /* 0x0000000000007b1d */ /* 0x000fe20000010000 */
[----:B-1----:R-:W-:Y:S01]  /*deb0*/  IMAD.WIDE.U32 R12, R238, c[0x0][0x208], RZ ;  /* 0x00008200ee0c7a25 */ /* 0x002fe200078e00ff */
[----:B------:R-:W-:Y:S01]  /*dec0*/  LOP3.LUT P3, RZ, R0, 0x2, RZ, 0xc0, !PT ;  /* 0x0000000200ff7812 */ /* 0x000fe2000786c0ff */
[----:B------:R-:W-:Y:S01]  /*ded0*/  UISETP.GE.AND UP0, UPT, UR10, 0x2, UPT ;  /* 0x000000020a00788c */ /* 0x000fe2000bf06270 */
[----:B------:R-:W-:Y:S01]  /*dee0*/  SHF.R.S32.HI R245, RZ, 0x1f, R244 ;  /* 0x0000001ffff57819 */ /* 0x000fe200000114f4 */
[----:B------:R-:W-:Y:S02]  /*def0*/  IMAD R11, R238, c[0x0][0x20c], R11 ;  /* 0x00008300ee0b7a24 */ /* 0x000fe400078e020b */
[----:B------:R-:W-:Y:S02]  /*df00*/  IMAD.SHL.U32 R14, R6, 0x8, RZ ;  /* 0x00000008060e7824 */ /* 0x000fe400078e00ff */
[----:B------:R-:W-:-:S02]  /*df10*/  IMAD.IADD R13, R13, 0x1, R11 ;  /* 0x000000010d0d7824 */ /* 0x000fc400078e020b */
[----:B------:R-:W-:Y:S01]  /*df20*/  IMAD R11, R7, c[0x0][0x218], RZ ;  /* 0x00008600070b7a24 */ /* 0x000fe200078e02ff */
[----:B------:R-:W-:Y:S01]  /*df30*/  LEA.HI R7, R5, R75, RZ, 0x5 ;  /* 0x0000004b05077211 */ /* 0x000fe200078f28ff */
[----:B------:R-:W-:Y:S02]  /*df40*/  IMAD.SHL.U32 R234, R0, 0x40, RZ ;  /* 0x0000004000ea7824 */ /* 0x000fe400078e00ff */
[C---:B------:R-:W-:Y:S01]  /*df50*/  IMAD.WIDE.U32 R12, R237.reuse, c[0x0][0x218], R12 ;  /* 0x00008600ed0c7a25 */ /* 0x040fe200078e000c */
[----:B------:R-:W-:Y:S02]  /*df60*/  SHF.R.S32.HI R6, RZ, 0x5, R7 ;  /* 0x00000005ff067819 */ /* 0x000fe40000011407 */
[----:B------:R-:W-:Y:S01]  /*df70*/  LOP3.LUT R234, R234, 0x1c0, RZ, 0xc0, !PT ;  /* 0x000001c0eaea7812 */ /* 0x000fe200078ec0ff */
[----:B------:R-:W-:Y:S01]  /*df80*/  IMAD R11, R237, c[0x0][0x21c], R11 ;  /* 0x00008700ed0b7a24 */ /* 0x000fe200078e020b */
[----:B------:R-:W-:Y:S01]  /*df90*/  IADD3 R12, P0, R12, UR28, RZ ;  /* 0x0000001c0c0c7c10 */ /* 0x000fe2000ff1e0ff */
[----:B------:R-:W-:Y:S01]  /*dfa0*/  IMAD R188, R6, 0x400, R4 ;  /* 0x0000040006bc7824 */ /* 0x000fe200078e0204 */
[----:B------:R-:W-:Y:S01]  /*dfb0*/  LOP3.LUT R14, R234, 0x8, R14, 0xf8, !PT ;  /* 0x00000008ea0e7812 */ /* 0x000fe200078ef80e */
[----:B------:R-:W-:Y:S01]  /*dfc0*/  IMAD.SHL.U32 R240, R9, 0x2, RZ ;  /* 0x0000000209f07824 */ /* 0x000fe200078e00ff */
[----:B------:R-:W-:-:S02]  /*dfd0*/  SHF.R.U32.HI R234, RZ, 0x3, R234 ;  /* 0x00000003ffea7819 */ /* 0x000fc400000116ea */
[C---:B------:R-:W-:Y:S01]  /*dfe0*/  LEA R196, R188.reuse, 0x100, 0x1 ;  /* 0x00000100bcc47811 */ /* 0x040fe200078e08ff */
[----:B------:R-:W-:Y:S01]  /*dff0*/  IMAD.SHL.U32 R188, R188, 0x2, RZ ;  /* 0x00000002bcbc7824 */ /* 0x000fe200078e00ff */
[----:B------:R-:W-:Y:S01]  /*e000*/  LOP3.LUT R234, R14, R234, RZ, 0x3c, !PT ;  /* 0x000000ea0eea7212 */ /* 0x000fe200078e3cff */
[----:B------:R-:W-:Y:S01]  /*e010*/  IMAD.WIDE R14, R244, 0x2, RZ ;  /* 0x00000002f40e7825 */ /* 0x000fe200078e02ff */
[----:B------:R-:W-:Y:S02]  /*e020*/  IADD3.X R11, R13, UR12, R11, P0, !PT ;  /* 0x0000000c0d0b7c10 */ /* 0x000fe400087fe40b */
[----:B------:R-:W-:Y:S01]  /*e030*/  LEA R62, P0, R12, c[0x0][0x1f8], 0x1 ;  /* 0x00007e000c3e7a11 */ /* 0x000fe200078008ff */
[--C-:B------:R-:W-:Y:S01]  /*e040*/  IMAD R192, R3, 0x2, R196.reuse ;  /* 0x0000000203c07824 */ /* 0x100fe200078e02c4 */
[----:B------:R-:W-:Y:S01]  /*e050*/  LDSM.16.M88.4 R136, [R188+0x100] ;  /* 0x00010000bc88783b */ /* 0x000fe20000000200 */
[C---:B------:R-:W-:Y:S01]  /*e060*/  IMAD R196, R2.reuse, 0x2, R196 ;  /* 0x0000000202c47824 */ /* 0x040fe200078e02c4 */
[----:B------:R-:W-:Y:S01]  /*e070*/  SHF.R.S32.HI R13, RZ, 0x1f, R8 ;  /* 0x0000001fff0d7819 */ /* 0x000fe20000011408 */
[----:B------:R-:W-:Y:S01]  /*e080*/  IMAD R204, R2, 0x2, R192 ;  /* 0x0000000202cc7824 */ /* 0x000fe200078e02c0 */
[----:B------:R-:W1:Y:S01]  /*e090*/  SHFL.IDX PT, R70, R62, 0x2, 0x181f ;  /* 0x00581f003e467f89 */ /* 0x000e6200000e0000 */
[----:B------:R-:W-:Y:S01]  /*e0a0*/  IMAD R234, R10, 0x200, R234 ;  /* 0x000002000aea7824 */ /* 0x000fe200078e02ea */
[----:B------:R-:W-:-:S02]  /*e0b0*/  LEA.HI.X R10, R12, c[0x0][0x1fc], R11, 0x1, P0 ;  /* 0x00007f000c0a7a11 */ /* 0x000fc400000f0c0b */
[----:B------:R-:W-:Y:S01]  /*e0c0*/  LDSM.16.M88.4 R140, [R192] ;  /* 0x00000000c08c783b */ /* 0x000fe20000000200 */
[----:B------:R-:W-:Y:S01]  /*e0d0*/  LEA.HI R13, R13, R8, RZ, 0x3 ;  /* 0x000000080d0d7211 */ /* 0x000fe200078f18ff */
[----:B------:R-:W-:Y:S02]  /*e0e0*/  IMAD.SHL.U32 R234, R234, 0x2, RZ ;  /* 0x00000002eaea7824 */ /* 0x000fe400078e00ff */
[----:B------:R-:W-:Y:S01]  /*e0f0*/  LDSM.16.M88.4 R172, [R196] ;  /* 0x00000000c4ac783b */ /* 0x000fe20000000200 */
[----:B------:R-:W-:Y:S02]  /*e100*/  LOP3.LUT R239, R13, 0xfffffff8, RZ, 0xc0, !PT ;  /* 0xfffffff80def7812 */ /* 0x000fe400078ec0ff */
[C---:B------:R-:W-:Y:S01]  /*e110*/  IADD3 R13, R234.reuse, 0x8100, RZ ;  /* 0x00008100ea0d7810 */ /* 0x040fe20007ffe0ff */
[----:B------:R-:W-:Y:S01]  /*e120*/  LDSM.16.M88.4 R180, [R204] ;  /* 0x00000000ccb4783b */ /* 0x000fe20000000200 */
[----:B------:R-:W-:Y:S01]  /*e130*/  IADD3 R233, R234, 0x8120, RZ ;  /* 0x00008120eae97810 */ /* 0x000fe20007ffe0ff */
[----:B------:R-:W-:Y:S01]  /*e140*/  IMAD.WIDE R22, R239, 0x2, RZ ;  /* 0x00000002ef167825 */ /* 0x000fe200078e02ff */
[----:B------:R-:W-:Y:S01]  /*e150*/  @P3 IADD3 R233, R13, -0x20, RZ ;  /* 0xffffffe00de93810 */ /* 0x000fe20007ffe0ff */
[----:B------:R-:W-:Y:S01]  /*e160*/  LDSM.16.M88.4 R188, [R188+0x4100] ;  /* 0x00410000bcbc783b */ /* 0x000fe20000000200 */
[----:B------:R-:W-:-:S02]  /*e170*/  SHF.R.S32.HI R241, RZ, 0x1f, R239 ;  /* 0x0000001ffff17819 */ /* 0x000fc400000114ef */
[C---:B------:R-:W-:Y:S01]  /*e180*/  IADD3 R227, R233.reuse, 0x800, RZ ;  /* 0x00000800e9e37810 */ /* 0x040fe20007ffe0ff */
[----:B------:R-:W-:Y:S01]  /*e190*/  LDSM.16.M88.4 R192, [R192+0x4000] ;  /* 0x00400000c0c0783b */ /* 0x000fe20000000200 */
[C---:B------:R-:W-:Y:S02]  /*e1a0*/  IADD3 R226, R233.reuse, 0x1000, RZ ;  /* 0x00001000e9e27810 */ /* 0x040fe40007ffe0ff */
[C---:B------:R-:W-:Y:S01]  /*e1b0*/  IADD3 R225, R233.reuse, 0x1800, RZ ;  /* 0x00001800e9e17810 */ /* 0x040fe20007ffe0ff */
[----:B------:R-:W-:Y:S01]  /*e1c0*/  LDSM.16.M88.4 R196, [R196+0x4000] ;  /* 0x00400000c4c4783b */ /* 0x000fe20000000200 */
[-C--:B-1----:R-:W-:Y:S02]  /*e1d0*/  IADD3 R80, P1, R14, R70.reuse, RZ ;  /* 0x000000460e507210 */ /* 0x082fe40007f3e0ff */
[----:B------:R-:W-:Y:S01]  /*e1e0*/  IADD3 R70, P3, R22, R70, RZ ;  /* 0x0000004616467210 */ /* 0x000fe20007f7e0ff */
[----:B------:R-:W-:Y:S01]  /*e1f0*/  LDSM.16.M88.4 R204, [R204+0x4000] ;  /* 0x00400000cccc783b */ /* 0x000fe20000000200 */
[----:B------:R-:W-:-:S02]  /*e200*/  IADD3 R224, R233, 0x2000, RZ ;  /* 0x00002000e9e07810 */ /* 0x000fc40007ffe0ff */
[C---:B------:R-:W-:Y:S01]  /*e210*/  IADD3 R223, R233.reuse, 0x2800, RZ ;  /* 0x00002800e9df7810 */ /* 0x040fe20007ffe0ff */
        /* <DEDUP_REMOVED lines=10> */
[----:B------:R-:W3:Y:S01]  /*e2c0*/  SHFL.IDX PT, R11, R10, 0x2, 0x181f ;  /* 0x00581f000a0b7f89 */ /* 0x000ee200000e0000 */
[C---:B------:R-:W-:Y:S02]  /*e2d0*/  IADD3 R214, R233.reuse, 0x6800, RZ ;  /* 0x00006800e9d67810 */ /* 0x040fe40007ffe0ff */
[C---:B------:R-:W-:Y:S01]  /*e2e0*/  IADD3 R213, R233.reuse, 0x7000, RZ ;  /* 0x00007000e9d57810 */ /* 0x040fe20007ffe0ff */
[----:B------:R-:W4:Y:S01]  /*e2f0*/  SHFL.IDX PT, R12, R10, RZ, 0x181f ;  /* 0x00181fff0a0c7589 */ /* 0x000f2200000e0000 */
[----:B------:R-:W-:-:S03]  /*e300*/  IADD3 R212, R233, 0x7800, RZ ;  /* 0x00007800e9d47810 */ /* 0x000fc60007ffe0ff */
[----:B------:R-:W5:Y:S01]  /*e310*/  SHFL.IDX PT, R20, R10, 0x1, 0x181f ;  /* 0x00381f000a147f89 */ /* 0x000f6200000e0000 */
[----:B------:R-:W-:-:S04]  /*e320*/  DEPBAR.LE SB0, 0x0 ;  /* 0x000080000000791a */ /* 0x000fc80000000000 */
[----:B------:R-:W5:Y:S04]  /*e330*/  SHFL.IDX PT, R62, R62, 0x3, 0x181f ;  /* 0x00781f003e3e7f89 */ /* 0x000f6800000e0000 */
[----:B------:R-:W-:Y:S01]  /*e340*/  BAR.SYNC.DEFER_BLOCKING 0x0 ;  /* 0x0000000000007b1d */ /* 0x000fe20000010000 */
[----:B-1----:R-:W-:Y:S02]  /*e350*/  IADD3 R96, P0, R90, R14, RZ ;  /* 0x0000000e5a607210 */ /* 0x002fe40007f1e0ff */
[----:B--2---:R-:W-:-:S03]  /*e360*/  IADD3 R88, P2, R14, R82, RZ ;  /* 0x000000520e587210 */ /* 0x004fc60007f5e0ff */
[----:B------:R-:W1:Y:S01]  /*e370*/  SHFL.IDX PT, R10, R10, 0x3, 0x181f ;  /* 0x00781f000a0a7f89 */ /* 0x000e6200000e0000 */
[--C-:B---3--:R-:W-:Y:S01]  /*e380*/  IMAD.X R81, R15, 0x1, R11.reuse, P1 ;  /* 0x000000010f517824 */ /* 0x108fe200008e060b */
[----:B------:R-:W-:Y:S01]  /*e390*/  IADD3 R90, P1, R90, R22, RZ ;  /* 0x000000165a5a7210 */ /* 0x000fe20007f3e0ff */
[----:B------:R-:W-:Y:S02]  /*e3a0*/  IMAD.X R71, R23, 0x1, R11, P3 ;  /* 0x0000000117477824 */ /* 0x000fe400018e060b */
[C---:B----4-:R-:W-:Y:S02]  /*e3b0*/  IMAD.X R97, R12.reuse, 0x1, R15, P0 ;  /* 0x000000010c617824 */ /* 0x050fe400000e060f */
[----:B------:R-:W-:Y:S01]  /*e3c0*/  IMAD.X R91, R12, 0x1, R23, P1 ;  /* 0x000000010c5b7824 */ /* 0x000fe200008e0617 */
[----:B------:R-:W-:Y:S01]  /*e3d0*/  ISETP.GE.AND P1, PT, R244, c[0x0][0x1d4], PT ;  /* 0x00007500f4007a0c */ /* 0x000fe20003f26270 */
[----:B-----5:R-:W-:Y:S01]  /*e3e0*/  IMAD.X R89, R15, 0x1, R20, P2 ;  /* 0x000000010f597824 */ /* 0x020fe200010e0614 */
[----:B------:R-:W-:-:S02]  /*e3f0*/  IADD3 R60, P0, R14, R62, RZ ;  /* 0x0000003e0e3c7210 */ /* 0x000fc40007f1e0ff */
[----:B------:R-:W-:Y:S01]  /*e400*/  IADD3 R62, P2, R22, R62, RZ ;  /* 0x0000003e163e7210 */ /* 0x000fe20007f5e0ff */
[----:B------:R-:W2:Y:S04]  /*e410*/  LDSM.16.M88.4 R24, [R234+0x8100] ;  /* 0x00810000ea18783b */ /* 0x000ea80000000200 */
[----:B------:R-:W3:Y:S01]  /*e420*/  LDSM.16.M88.4 R16, [R234+0x8900] ;  /* 0x00890000ea10783b */ /* 0x000ee20000000200 */
[--C-:B-1----:R-:W-:Y:S01]  /*e430*/  IMAD.X R63, R23, 0x1, R10.reuse, P2 ;  /* 0x00000001173f7824 */ /* 0x102fe200010e060a */
[----:B------:R-:W-:Y:S01]  /*e440*/  ISETP.LT.OR P2, PT, R68, 0x1, P1 ;  /* 0x000000014400780c */ /* 0x000fe20000f41670 */
[----:B------:R-:W-:Y:S01]  /*e450*/  IMAD.X R61, R15, 0x1, R10, P0 ;  /* 0x000000010f3d7824 */ /* 0x000fe200000e060a */
[----:B------:R-:W-:Y:S01]  /*e460*/  IADD3 R82, P0, R22, R82, RZ ;  /* 0x0000005216527210 */ /* 0x000fe20007f1e0ff */
[----:B------:R-:W-:Y:S04]  /*e470*/  LDSM.16.M88.4 R56, [R233] ;  /* 0x00000000e938783b */ /* 0x000fe80000000200 */
[----:B------:R-:W-:Y:S01]  /*e480*/  IMAD.X R83, R23, 0x1, R20, P0 ;  /* 0x0000000117537824 */ /* 0x000fe200000e0614 */
[----:B------:R-:W-:Y:S01]  /*e490*/  ISETP.GE.AND P0, PT, R8, c[0x0][0x1d4], PT ;  /* 0x0000750008007a0c */ /* 0x000fe20003f06270 */
[----:B------:R-:W-:Y:S04]  /*e4a0*/  LDSM.16.M88.4 R12, [R233+0x800] ;  /* 0x00080000e90c783b */ /* 0x000fe80000000200 */
[----:B------:R-:W-:Y:S04]  /*e4b0*/  LDSM.16.M88.4 R8, [R234+0x9100] ;  /* 0x00910000ea08783b */ /* 0x000fe80000000200 */
[----:B------:R-:W1:Y:S04]  /*e4c0*/  LDSM.16.M88.4 R100, [R234+0x9900] ;  /* 0x00990000ea64783b */ /* 0x000e680000000200 */
[----:B------:R-:W4:Y:S04]  /*e4d0*/  LDSM.16.M88.4 R92, [R234+0xa100] ;  /* 0x00a10000ea5c783b */ /* 0x000f280000000200 */
[----:B------:R-:W5:Y:S04]  /*e4e0*/  LDSM.16.M88.4 R84, [R234+0xa900] ;  /* 0x00a90000ea54783b */ /* 0x000f680000000200 */
[----:B------:R-:W4:Y:S04]  /*e4f0*/  LDSM.16.M88.4 R76, [R234+0xb100] ;  /* 0x00b10000ea4c783b */ /* 0x000f280000000200 */
[----:B------:R-:W-:Y:S01]  /*e500*/  LDSM.16.M88.4 R64, [R234+0xb900] ;  /* 0x00b90000ea40783b */ /* 0x000fe20000000200 */
[C---:B--2---:R-:W-:Y:S03]  /*e510*/  HMMA.16816.F32.BF16 R28, R136.reuse, R24, RZ ;  /* 0x00000018881c723c */ /* 0x044fe600000418ff */
[----:B------:R-:W-:Y:S04]  /*e520*/  LDSM.16.M88.4 R52, [R233+0x1000] ;  /* 0x00100000e934783b */ /* 0x000fe80000000200 */
[----:B------:R-:W-:Y:S01]  /*e530*/  LDSM.16.M88.4 R48, [R233+0x1800] ;  /* 0x00180000e930783b */ /* 0x000fe20000000200 */
[C---:B---3--:R-:W-:Y:S03]  /*e540*/  HMMA.16816.F32.BF16 R20, R136.reuse, R16, RZ ;  /* 0x000000108814723c */ /* 0x048fe600000418ff */
[----:B------:R-:W2:Y:S04]  /*e550*/  LDSM.16.M88.4 R40, [R233+0x2000] ;  /* 0x00200000e928783b */ /* 0x000ea80000000200 */
[----:B------:R-:W-:Y:S01]  /*e560*/  LDSM.16.M88.4 R36, [R233+0x2800] ;  /* 0x00280000e924783b */ /* 0x000fe20000000200 */
[C---:B------:R-:W-:Y:S03]  /*e570*/  HMMA.16816.F32.BF16 R16, R136.reuse, R18, RZ ;  /* 0x000000128810723c */ /* 0x040fe600000418ff */
[----:B------:R-:W3:Y:S04]  /*e580*/  LDSM.16.M88.4 R32, [R233+0x3000] ;  /* 0x00300000e920783b */ /* 0x000ee80000000200 */
[----:B------:R-:W2:Y:S01]  /*e590*/  LDSM.16.M88.4 R44, [R233+0x3800] ;  /* 0x00380000e92c783b */ /* 0x000ea20000000200 */
[----:B-1----:R-:W-:Y:S03]  /*e5a0*/  HMMA.16816.F32.BF16 R104, R136, R100, RZ ;  /* 0x000000648868723c */ /* 0x002fe600000418ff */
[----:B------:R-:W-:Y:S01]  /*e5b0*/  @!PT LDS RZ, [RZ] ;  /* 0x00000000fffff984 */ /* 0x000fe20000000800 */
[----:B------:R-:W-:Y:S01]  /*e5c0*/  @!PT LDS RZ, [RZ] ;  /* 0x00000000fffff984 */ /* 0x000fe20000000800 */
[----:B------:R-:W-:Y:S01]  /*e5d0*/  @!PT LDS RZ, [RZ] ;  /* 0x00000000fffff984 */ /* 0x000fe20000000800 */
[----:B------:R4:W-:Y:S01]  /*e5e0*/  LDGSTS.E.BYPASS.LTC128B.128 [R240+0x100], [R96.64], !P2 ;  /* 0x0010000060f07fae */ /* 0x0009e2000d101d56 */
[----:B------:R-:W-:-:S04]  /*e5f0*/  ISETP.LT.OR P2, PT, R68, 0x1, P0 ;  /* 0x000000014400780c */ /* 0x000fc80000741670 */
[C---:B------:R-:W-:Y:S08]  /*e600*/  HMMA.16816.F32.BF16 R20, R140.reuse, R12, R20 ;  /* 0x0000000c8c14723c */ /* 0x040ff00000041814 */
[----:B------:R-:W-:Y:S01]  /*e610*/  HMMA.16816.F32.BF16 R16, R140, R14, R16 ;  /* 0x0000000e8c10723c */ /* 0x000fe20000041810 */
[----:B------:R5:W-:Y:S01]  /*e620*/  LDGSTS.E.BYPASS.LTC128B.128 [R240+0x4100], [R90.64], !P2 ;  /* 0x041000005af07fae */ /* 0x000be2000d101d56 */
[----:B------:R-:W-:-:S06]  /*e630*/  ISETP.LT.OR P2, PT, R68, 0x21, P1 ;  /* 0x000000214400780c */ /* 0x000fcc0000f41670 */
[C---:B------:R-:W-:Y:S07]  /*e640*/  HMMA.16816.F32.BF16 R12, R136.reuse, R8, RZ ;  /* 0x00000008880c723c */ /* 0x040fee00000418ff */
[----:B------:R5:W-:Y:S01]  /*e650*/  LDGSTS.E.BYPASS.LTC128B.128 [R240+0x1100], [R88.64], !P2 ;  /* 0x0110000058f07fae */ /* 0x000be2000d101d56 */
[C---:B------:R-:W-:Y:S01]  /*e660*/  ISETP.LT.OR P2, PT, R68.reuse, 0x21, P0 ;  /* 0x000000214400780c */ /* 0x040fe20000741670 */
[C---:B----4-:R-:W-:Y:S08]  /*e670*/  HMMA.16816.F32.BF16 R96, R136.reuse, R92, RZ ;  /* 0x0000005c8860723c */ /* 0x050ff000000418ff */
[----:B------:R-:W-:Y:S04]  /*e680*/  HMMA.16816.F32.BF16 R92, R136, R94, RZ ;  /* 0x0000005e885c723c */ /* 0x000fe800000418ff */
[----:B------:R1:W-:Y:S01]  /*e690*/  LDGSTS.E.BYPASS.LTC128B.128 [R240+0x5100], [R82.64], !P2 ;  /* 0x0510000052f07fae */ /* 0x0003e2000d101d56 */
[----:B------:R-:W-:-:S02]  /*e6a0*/  ISETP.LT.OR P2, PT, R68, 0x41, P1 ;  /* 0x000000414400780c */ /* 0x000fc40000f41670 */
[C---:B------:R-:W-:Y:S01]  /*e6b0*/  ISETP.LT.OR P1, PT, R68.reuse, 0x61, P1 ;  /* 0x000000614400780c */ /* 0x040fe20000f21670 */
[C---:B------:R-:W-:Y:S08]  /*e6c0*/  HMMA.16816.F32.BF16 R100, R136.reuse, R102, RZ ;  /* 0x000000668864723c */ /* 0x040ff000000418ff */
[----:B------:R-:W-:Y:S02]  /*e6d0*/  HMMA.16816.F32.BF16 R24, R136, R26, RZ ;  /* 0x0000001a8818723c */ /* 0x000fe400000418ff */
[----:B------:R1:W-:Y:S01]  /*e6e0*/  LDGSTS.E.BYPASS.LTC128B.128 [R240+0x2100], [R80.64], !P2 ;  /* 0x0210000050f07fae */ /* 0x0003e2000d101d56 */
[----:B------:R-:W-:-:S02]  /*e6f0*/  ISETP.LT.OR P2, PT, R68, 0x41, P0 ;  /* 0x000000414400780c */ /* 0x000fc40000741670 */
[----:B------:R-:W-:-:S03]  /*e700*/  ISETP.LT.OR P0, PT, R68, 0x61, P0 ;  /* 0x000000614400780c */ /* 0x000fc60000701670 */
[C---:B-----5:R-:W-:Y:S08]  /*e710*/  HMMA.16816.F32.BF16 R88, R136.reuse, R84, RZ ;  /* 0x000000548858723c */ /* 0x060ff000000418ff */
[----:B------:R-:W-:Y:S01]  /*e720*/  HMMA.16816.F32.BF16 R84, R136, R86, RZ ;  /* 0x000000568854723c */ /* 0x000fe200000418ff */
[----:B------:R4:W-:Y:S01]  /*e730*/  LDGSTS.E.BYPASS.LTC128B.128 [R240+0x6100], [R70.64], !P2 ;  /* 0x0610000046f07fae */ /* 0x0009e2000d101d56 */
[----:B------:R-:W-:Y:S01]  /*e740*/  LOP3.LUT P2, RZ, R0, 0x4, RZ, 0xc0, !PT ;  /* 0x0000000400ff7812 */ /* 0x000fe2000784c0ff */
[----:B------:R-:W-:-:S02]  /*e750*/  IMAD.MOV.U32 R0, RZ, RZ, 0x40 ;  /* 0x00000040ff007424 */ /* 0x000fc400078e00ff */
[----:B------:R5:W-:Y:S03]  /*e760*/  LDGSTS.E.BYPASS.LTC128B.128 [R240+0x3100], [R60.64], !P1 ;  /* 0x031000003cf07fae */ /* 0x000be6000c901d56 */
[----:B------:R-:W-:Y:S01]  /*e770*/  SEL R0, R0, 0xffffffc0, !P2 ;  /* 0xffffffc000007807 */ /* 0x000fe20005000000 */
[----:B------:R-:W-:Y:S01]  /*e780*/  HMMA.16816.F32.BF16 R8, R136, R10, RZ ;  /* 0x0000000a8808723c */ /* 0x000fe200000418ff */
[----:B------:R5:W-:Y:S01]  /*e790*/  LDGSTS.E.BYPASS.LTC128B.128 [R240+0x7100], [R62.64], !P0 ;  /* 0x071000003ef07fae */ /* 0x000be2000c101d56 */
[----:B------:R-:W-:Y:S02]  /*e7a0*/  PLOP3.LUT P0, PT, PT, PT, UP0, 0x80, 0x0 ;  /* 0x000000000000781c */ /* 0x000fe40003f0f008 */
[----:B------:R-:W-:Y:S01]  /*e7b0*/  IMAD.IADD R231, R234, 0x1, R0 ;  /* 0x00000001eae77824 */ /* 0x000fe200078e0200 */
[----:B------:R-:W-:Y:S01]  /*e7c0*/  LDSM.16.M88.4 R108, [R233+0x4000] ;  /* 0x00400000e96c783b */ /* 0x000fe20000000200 */
[----:B------:R-:W-:-:S02]  /*e7d0*/  IMAD.IADD R220, R0, 0x1, R233 ;  /* 0x0000000100dc7824 */ /* 0x000fc400078e02e9 */
[C---:B-1----:R-:W-:Y:S01]  /*e7e0*/  HMMA.16816.F32.BF16 R80, R136.reuse, R76, RZ ;  /* 0x0000004c8850723c */ /* 0x042fe200000418ff */
[----:B------:R-:W-:Y:S04]  /*e7f0*/  LDSM.16.M88.4 R124, [R231+0xd900] ;  /* 0x00d90000e77c783b */ /* 0x000fe80000000200 */
[----:B------:R-:W-:Y:S03]  /*e800*/  LDSM.16.M88.4 R120, [R231+0xe100] ;  /* 0x00e10000e778783b */ /* 0x000fe60000000200 */
[----:B------:R-:W-:Y:S01]  /*e810*/  HMMA.16816.F32.BF16 R76, R136, R78, RZ ;  /* 0x0000004e884c723c */ /* 0x000fe200000418ff */
[----:B------:R-:W-:Y:S04]  /*e820*/  LDSM.16.M88.4 R116, [R231+0xe900] ;  /* 0x00e90000e774783b */ /* 0x000fe80000000200 */
[----:B------:R-:W-:Y:S03]  /*e830*/  LDSM.16.M88.4 R112, [R231+0xf100] ;  /* 0x00f10000e770783b */ /* 0x000fe60000000200 */
[C---:B--2---:R-:W-:Y:S01]  /*e840*/  HMMA.16816.F32.BF16 R96, R140.reuse, R40, R96 ;  /* 0x000000288c60723c */ /* 0x044fe20000041860 */
[----:B------:R-:W0:Y:S04]  /*e850*/  LDGDEPBAR ;  /* 0x00000000000079af */ /* 0x000e280000000000 */
[----:B-----5:R-:W-:Y:S03]  /*e860*/  LDSM.16.M88.4 R60, [R234+0xc100] ;  /* 0x00c10000ea3c783b */ /* 0x020fe60000000200 */
[C---:B---3--:R-:W-:Y:S08]  /*e870*/  HMMA.16816.F32.BF16 R80, R140.reuse, R32, R80 ;  /* 0x000000208c50723c */ /* 0x048ff00000041850 */
[C---:B------:R-:W-:Y:S01]  /*e880*/  HMMA.16816.F32.BF16 R76, R140.reuse, R34, R76 ;  /* 0x000000228c4c723c */ /* 0x040fe2000004184c */
[----:B------:R-:W1:Y:S07]  /*e890*/  LDSM.16.M88.4 R32, [R231+0x9900] ;  /* 0x00990000e720783b */ /* 0x000e6e0000000200 */
[C---:B------:R-:W-:Y:S01]  /*e8a0*/  HMMA.16816.F32.BF16 R92, R140.reuse, R42, R92 ;  /* 0x0000002a8c5c723c */ /* 0x040fe2000004185c */
[----:B------:R-:W2:Y:S07]  /*e8b0*/  LDSM.16.M88.4 R40, [R231+0x8100] ;  /* 0x00810000e728783b */ /* 0x000eae0000000200 */
[C---:B------:R-:W-:Y:S08]  /*e8c0*/  HMMA.16816.F32.BF16 R88, R140.reuse, R36, R88 ;  /* 0x000000248c58723c */ /* 0x040ff00000041858 */
[----:B------:R-:W-:Y:S01]  /*e8d0*/  HMMA.16816.F32.BF16 R84, R140, R38, R84 ;  /* 0x000000268c54723c */ /* 0x000fe20000041854 */
[----:B------:R-:W3:Y:S07]  /*e8e0*/  LDSM.16.M88.4 R36, [R231+0x9100] ;  /* 0x00910000e724783b */ /* 0x000eee0000000200 */
[C---:B----4-:R-:W-:Y:S08]  /*e8f0*/  HMMA.16816.F32.BF16 R68, R136.reuse, R64, RZ ;  /* 0x000000408844723c */ /* 0x050ff000000418ff */
[----:B------:R-:W-:Y:S08]  /*e900*/  HMMA.16816.F32.BF16 R64, R136, R66, RZ ;  /* 0x000000428840723c */ /* 0x000ff000000418ff */
[C---:B------:R-:W-:Y:S08]  /*e910*/  HMMA.16816.F32.BF16 R104, R140.reuse, R48, R104 ;  /* 0x000000308c68723c */ /* 0x040ff00000041868 */
        /* <DEDUP_REMOVED lines=10> */
[----:B------:R-:W5:Y:S07]  /*e9c0*/  LDSM.16.M88.4 R44, [R231+0xa100] ;  /* 0x00a10000e72c783b */ /* 0x000f6e0000000200 */
        /* <DEDUP_REMOVED lines=68> */
[----:B------:R-:W4:Y:S07]  /*ee10*/  LDSM.16.M88.4 R56, [R233+0x6000] ;  /* 0x00600000e938783b */ /* 0x000f2e0000000200 */
        /* <DEDUP_REMOVED lines=9> */
[C---:B------:R-:W-:Y:S08]  /*eeb0*/  HMMA.16816.F32.BF16 R28, R192.reuse, R108, R28 ;  /* 0x0000006cc01c723c */ /* 0x040ff0000004181c */
[C---:B------:R-:W-:Y:S01]  /*eec0*/  HMMA.16816.F32.BF16 R24, R192.reuse, R110, R24 ;  /* 0x0000006ec018723c */ /* 0x040fe20000041818 */
[----:B------:R-:W1:Y:S07]  /*eed0*/  LDSM.16.M88.4 R108, [R231+0xf900] ;  /* 0x00f90000e76c783b */ /* 0x000e6e0000000200 */
[C---:B----4-:R-:W-:Y:S08]  /*eee0*/  HMMA.16816.F32.BF16 R20, R192.reuse, R60, R20 ;  /* 0x0000003cc014723c */ /* 0x050ff00000041814 */
[C---:B------:R-:W-:Y:S01]  /*eef0*/  HMMA.16816.F32.BF16 R16, R192.reuse, R62, R16 ;  /* 0x0000003ec010723c */ /* 0x040fe20000041810 */
[----:B------:R-:W-:Y:S07]  /*ef00*/  LDSM.16.M88.4 R60, [R220+0x4000] ;  /* 0x00400000dc3c783b */ /* 0x000fee0000000200 */
[C---:B-----5:R-:W-:Y:S08]  /*ef10*/  HMMA.16816.F32.BF16 R68, R192.reuse, R44, R68 ;  /* 0x0000002cc044723c */ /* 0x060ff00000041844 */
        /* <DEDUP_REMOVED lines=46> */
[----:B------:R-:W-:Y:S01]  /*f200*/  HMMA.16816.F32.BF16 R32, R204, R34, R64 ;  /* 0x00000022cc20723c */ /* 0x000fe20000041840 */
[----:B------:R-:W-:Y:S06]  /*f210*/  BAR.SYNC.DEFER_BLOCKING 0x0 ;  /* 0x0000000000007b1d */ /* 0x000fec0000010000 */
[----:B------:R-:W-:Y:S05]  /*f220*/  @!P0 BRA `(.L_x_2844) ;  /* 0x0000048000008947 */ /* 0x000fea0003800000 */
[----:B------:R-:W-:Y:S01]  /*f230*/  ULEA UR4, UR10, UR16, 0x7 ;  /* 0x000000100a047291 */ /* 0x000fe2000f8e383f */
        /* <DEDUP_REMOVED lines=14> */
[----:B------:R-:W-:Y:S01]  /*f320*/  IADD3 R48, -R72, 0x10, RZ ;  /* 0x0000001048307810 */ /* 0x000fe20007ffe1ff */
[C---:B------:R-:W-:Y:S01]  /*f330*/  IMAD.SHL.U32 R38, R244.reuse, 0x2, RZ ;  /* 0x00000002f4267824 */ /* 0x040fe200078e00ff */
[----:B------:R-:W-:Y:S01]  /*f340*/  SHF.L.U64.HI R39, R244, 0x1, R245 ;  /* 0x00000001f4277819 */ /* 0x000fe200000102f5 */
[----:B------:R-:W-:Y:S01]  /*f350*/  IMAD R238, R0, c[0x0][0x2b8], R238 ;  /* 0x0000ae0000ee7a24 */ /* 0x000fe200078e02ee */
[----:B------:R-:W-:-:S04]  /*f360*/  LOP3.LUT R48, R48, 0xf, RZ, 0xc0, !PT ;  /* 0x0000000f30307812 */ /* 0x000fc800078ec0ff */
        /* <DEDUP_REMOVED lines=9> */
[----:B------:R-:W-:Y:S01]  /*f400*/  SHF.L.U64.HI R36, R239, 0x1, R241 ;  /* 0x00000001ef247819 */ /* 0x000fe200000102f1 */
[----:B------:R-:W-:-:S05]  /*f410*/  IMAD R0, R237, c[0x0][0x1f4], R0 ;  /* 0x00007d00ed007a24 */ /* 0x000fca00078e0200 */
[----:B------:R-:W-:Y:S02]  /*f420*/  IADD3.X R0, R37, UR9, R0, P0, !PT ;  /* 0x0000000925007c10 */ /* 0x000fe400087fe400 */
[C---:B------:R-:W-:Y:S02]  /*f430*/  LEA R41, P0, R42.reuse, c[0x0][0x1c8], 0x1 ;  /* 0x000072002a297a11 */ /* 0x040fe400078008ff */
[----:B------:R-:W-:Y:S02]  /*f440*/  SEL R37, RZ, 0x10, P6 ;  /* 0x00000010ff257807 */ /* 0x000fe40003000000 */
[----:B------:R-:W-:Y:S01]  /*f450*/  LEA.HI.X R42, R42, c[0x0][0x1cc], R0, 0x1, P0 ;  /* 0x000073002a2a7a11 */ /* 0x000fe200000f0c00 */
[----:B------:R-:W1:Y:S01]  /*f460*/  SHFL.IDX PT, R49, R41, 0x3, 0x181f ;  /* 0x00781f0029317f89 */ /* 0x000e6200000e0000 */
[----:B------:R-:W-:Y:S01]  /*f470*/  IADD3 R50, -R37, 0x10, RZ ;  /* 0x0000001025327810 */ /* 0x000fe20007ffe1ff */
[----:B------:R-:W-:Y:S02]  /*f480*/  IMAD.SHL.U32 R0, R239, 0x2, RZ ;  /* 0x00000002ef007824 */ /* 0x000fe400078e00ff */
[----:B------:R-:W2:Y:S01]  /*f490*/  SHFL.IDX PT, R40, R42, 0x3, 0x181f ;  /* 0x00781f002a287f89 */ /* 0x000ea200000e0000 */
[----:B------:R-:W-:-:S03]  /*f4a0*/  LOP3.LUT R50, R50, 0xf, RZ, 0xc0, !PT ;  /* 0x0000000f32327812 */ /* 0x000fc600078ec0ff */
        /* <DEDUP_REMOVED lines=32> */
.L_x_2844:
        /* <DEDUP_REMOVED lines=9> */
[----:B------:R-:W1:Y:S01]  /*f740*/  @UP2 S2UR UR6, SR_CTAID.X ;  /* 0x00000000000629c3 */ /* 0x000e620000002500 */
        /* <DEDUP_REMOVED lines=17> */
[----:B------:R-:W-:Y:S03]  /*f860*/  LDSM.16.MT88.4 R108, [R229+0x4100] ;  /* 0x00410000e56c783b */ /* 0x000fe60000004200 */
[----:B------:R-:W-:Y:S01]  /*f870*/  IMAD R246, R7, 0x8, R6 ;  /* 0x0000000807f67824 */ /* 0x000fe200078e0206 */
[----:B------:R-:W-:Y:S01]  /*f880*/  LDSM.16.MT88.4 R72, [R230+0x100] ;  /* 0x00010000e648783b */ /* 0x000fe20000004200 */
[----:B------:R-:W-:Y:S01]  /*f890*/  IMAD.IADD R247, R0, 0x1, -R247 ;  /* 0x0000000100f77824 */ /* 0x000fe200078e0af7 */
[----:B-1----:R-:W-:Y:S01]  /*f8a0*/  @UP2 USHF.L.U32 UR6, UR6, 0x7, URZ ;  /* 0x0000000706062899 */ /* 0x002fe2000800063f */
[----:B------:R-:W-:Y:S01]  /*f8b0*/  @P1 IMAD.HI.U32 R7, R246, c[0x0][0x2c8], RZ ;  /* 0x0000b200f6071a27 */ /* 0x000fe200078e00ff */
[----:B------:R-:W0:Y:S03]  /*f8c0*/  LDGDEPBAR ;  /* 0x00000000000079af */ /* 0x000e260000000000 */
[----:B------:R-:W-:Y:S01]  /*f8d0*/  IMAD.MOV.U32 R6, RZ, RZ, R246 ;  /* 0x000000ffff067224 */ /* 0x000fe200078e00f6 */
[----:B------:R-:W-:Y:S01]  /*f8e0*/  @P0 SHF.R.U32.HI R6, RZ, c[0x0][0x2cc], R7 ;  /* 0x0000b300ff060a19 */ /* 0x000fe20000011607 */
[----:B------:R-:W-:Y:S01]  /*f8f0*/  IMAD.U32 R0, RZ, RZ, UR4 ;  /* 0x00000004ff007e24 */ /* 0x000fe2000f8e00ff */
[----:B------:R-:W-:Y:S01]  /*f900*/  ULDC.64 UR4, c[0x0][0x2c8] ;  /* 0x0000b20000047ab9 */ /* 0x000fe20000000a00 */
[----:B------:R-:W-:Y:S01]  /*f910*/  IMAD.SHL.U32 R247, R247, 0x2, RZ ;  /* 0x00000002f7f77824 */ /* 0x000fe200078e00ff */
[----:B------:R-:W-:Y:S01]  /*f920*/  UIMAD.WIDE.U32 UR6, UR6, UR4, URZ ;  /* 0x00000004060672a5 */ /* 0x000fe2000f8e003f */
[----:B--2---:R-:W1:Y:S03]  /*f930*/  SHFL.IDX PT, R41, R6, RZ, 0x1c1f ;  /* 0x001c1fff06297589 */ /* 0x004e6600000e0000 */
[----:B------:R-:W-:Y:S01]  /*f940*/  IADD3 R0, -R247, UR11, R0 ;  /* 0x0000000bf7007c10 */ /* 0x000fe2000fffe100 */
[----:B------:R-:W2:Y:S01]  /*f950*/  SHFL.IDX PT, R6, R6, 0x1, 0x1c1f ;  /* 0x003c1f0006067f89 */ /* 0x000ea200000e0000 */
[----:B------:R-:W-:-:S02]  /*f960*/  @UP2 USHF.R.U32.HI UR14, URZ, UR5, UR7 ;  /* 0x000000053f0e2299 */ /* 0x000fc40008011607 */
[----:B------:R-:W-:Y:S02]  /*f970*/  IADD3 R5, R0, -UR20, RZ ;  /* 0x8000001400057c10 */ /* 0x000fe4000fffe0ff */
[----:B------:R-:W-:Y:S01]  /*f980*/  IADD3 R0, -R247, UR24, RZ ;  /* 0x00000018f7007c10 */ /* 0x000fe2000fffe1ff */
[----:B------:R-:W-:-:S04]  /*f990*/  UIADD3 UR14, UR14, UR11, -UR20 ;  /* 0x0000000b0e0e7290 */ /* 0x000fc8000fffe814 */
[----:B------:R-:W-:-:S04]  /*f9a0*/  USHF.R.S32.HI UR4, URZ, 0x1f, UR14 ;  /* 0x0000001f3f047899 */ /* 0x000fc8000801140e */
[----:B------:R-:W-:Y:S02]  /*f9b0*/  ULEA.HI UR4, UR4, UR14, URZ, 0x7 ;  /* 0x0000000e04047291 */ /* 0x000fe4000f8f383f */
[----:B------:R-:W-:Y:S02]  /*f9c0*/  UIADD3 UR14, UR10, -0x2, URZ ;  /* 0xfffffffe0a0e7890 */ /* 0x000fe4000fffe03f */
[----:B------:R-:W-:Y:S01]  /*f9d0*/  USHF.R.S32.HI UR7, URZ, 0x7, UR4 ;  /* 0x000000073f077899 */ /* 0x000fe20008011404 */
[----:B-1----:R-:W-:-:S03]  /*f9e0*/  IMAD.IADD R41, R5, 0x1, R41 ;  /* 0x0000000105297824 */ /* 0x002fc600078e0229 */
[----:B------:R-:W-:Y:S01]  /*f9f0*/  UISETP.LT.AND UP0, UPT, URZ, UR7, UPT ;  /* 0x000000073f00728c */ /* 0x000fe2000bf01270 */
[----:B--2---:R-:W-:Y:S01]  /*fa00*/  IMAD.IADD R5, R5, 0x1, R6 ;  /* 0x0000000105057824 */ /* 0x004fe200078e0206 */
[C---:B------:R-:W-:Y:S02]  /*fa10*/  IMNMX R41, R0.reuse, R41, PT ;  /* 0x0000002900297217 */ /* 0x040fe40003800200 */
[----:B------:R-:W-:Y:S02]  /*fa20*/  USEL UR7, URZ, UR7, !UP0 ;  /* 0x000000073f077287 */ /* 0x000fe4000c000000 */
[----:B------:R-:W-:Y:S02]  /*fa30*/  ISETP.GT.AND P3, PT, R41, 0x10, PT ;  /* 0x000000102900780c */ /* 0x000fe40003f64270 */
[----:B------:R-:W-:Y:S01]  /*fa40*/  UISETP.GE.AND UP0, UPT, UR14, UR7, UPT ;  /* 0x000000070e00728c */ /* 0x000fe2000bf06270 */
[----:B------:R-:W-:Y:S02]  /*fa50*/  IMNMX R0, R0, R5, PT ;  /* 0x0000000500007217 */ /* 0x000fe40003800200 */
[----:B------:R-:W-:-:S02]  /*fa60*/  FSEL R20, R20, -INF , P3 ;  /* 0xff80000014147808 */ /* 0x000fc40001800000 */
[C---:B------:R-:W-:Y:S02]  /*fa70*/  ISETP.GT.AND P3, PT, R41.reuse, 0x18, PT ;  /* 0x000000182900780c */ /* 0x040fe40003f64270 */
[----:B------:R-:W-:Y:S02]  /*fa80*/  ISETP.GT.AND P2, PT, R0, RZ, PT ;  /* 0x000000ff0000720c */ /* 0x000fe40003f44270 */
[----:B------:R-:W-:Y:S02]  /*fa90*/  FSEL R16, R16, -INF , P3 ;  /* 0xff80000010107808 */ /* 0x000fe40001800000 */
[C---:B------:R-:W-:Y:S02]  /*faa0*/  ISETP.GT.AND P3, PT, R41.reuse, 0x20, PT ;  /* 0x000000202900780c */ /* 0x040fe40003f64270 */
[C---:B------:R-:W-:Y:S02]  /*fab0*/  ISETP.GT.AND P1, PT, R41.reuse, 0x1, PT ;  /* 0x000000012900780c */ /* 0x040fe40003f24270 */
[----:B------:R-:W-:-:S02]  /*fac0*/  ISETP.GT.AND P0, PT, R41, RZ, PT ;  /* 0x000000ff2900720c */ /* 0x000fc40003f04270 */
[----:B------:R-:W-:Y:S02]  /*fad0*/  FSEL R6, R30, -INF , P2 ;  /* 0xff8000001e067808 */ /* 0x000fe40001000000 */
[----:B------:R-:W-:Y:S02]  /*fae0*/  FSEL R30, R12, -INF , P3 ;  /* 0xff8000000c1e7808 */ /* 0x000fe40001800000 */
[----:B------:R-:W-:Y:S02]  /*faf0*/  FSEL R7, R29, -INF , P1 ;  /* 0xff8000001d077808 */ /* 0x000fe40000800000 */
[C---:B------:R-:W-:Y:S02]  /*fb00*/  ISETP.GT.AND P3, PT, R41.reuse, 0x28, PT ;  /* 0x000000282900780c */ /* 0x040fe40003f64270 */
[----:B------:R-:W-:Y:S02]  /*fb10*/  FSEL R40, R28, -INF , P0 ;  /* 0xff8000001c287808 */ /* 0x000fe40000000000 */
[----:B------:R-:W-:-:S02]  /*fb20*/  ISETP.GT.AND P1, PT, R41, 0x8, PT ;  /* 0x000000082900780c */ /* 0x000fc40003f24270 */
[----:B------:R-:W-:Y:S02]  /*fb30*/  ISETP.GT.AND P0, PT, R0, 0x1, PT ;  /* 0x000000010000780c */ /* 0x000fe40003f04270 */
[----:B------:R-:W-:Y:S02]  /*fb40*/  FSEL R29, R8, -INF , P3 ;  /* 0xff800000081d7808 */ /* 0x000fe40001800000 */
[----:B------:R-:W-:Y:S02]  /*fb50*/  ISETP.GT.AND P2, PT, R41, 0x9, PT ;  /* 0x000000092900780c */ /* 0x000fe40003f44270 */
[----:B------:R-:W-:Y:S02]  /*fb60*/  FSEL R24, R24, -INF , P1 ;  /* 0xff80000018187808 */ /* 0x000fe40000800000 */
[----:B------:R-:W-:Y:S02]  /*fb70*/  FMNMX.FTZ R8, R40, R7, !PT ;  /* 0x0000000728087209 */ /* 0x000fe40007810000 */
[----:B------:R-:W-:-:S02]  /*fb80*/  FSEL R5, R31, -INF , P0 ;  /* 0xff8000001f057808 */ /* 0x000fc40000000000 */
[----:B------:R-:W-:Y:S02]  /*fb90*/  FSEL R25, R25, -INF , P2 ;  /* 0xff80000019197808 */ /* 0x000fe40001000000 */
[----:B------:R-:W-:Y:S02]  /*fba0*/  ISETP.GT.AND P0, PT, R0, 0x9, PT ;  /* 0x000000090000780c */ /* 0x000fe40003f04270 */
[----:B------:R-:W-:Y:S02]  /*fbb0*/  FMNMX.FTZ R8, R24, R8, !PT ;  /* 0x0000000818087209 */ /* 0x000fe40007810000 */
[----:B------:R-:W-:Y:S02]  /*fbc0*/  ISETP.GT.AND P2, PT, R41, 0x11, PT ;  /* 0x000000112900780c */ /* 0x000fe40003f44270 */
[----:B------:R-:W-:Y:S02]  /*fbd0*/  FSEL R27, R27, -INF , P0 ;  /* 0xff8000001b1b7808 */ /* 0x000fe40000000000 */
[----:B------:R-:W-:-:S02]  /*fbe0*/  FMNMX.FTZ R8, R25, R8, !PT ;  /* 0x0000000819087209 */ /* 0x000fc40007810000 */
[----:B------:R-:W-:Y:S02]  /*fbf0*/  FSEL R21, R21, -INF , P2 ;  /* 0xff80000015157808 */ /* 0x000fe40001000000 */
[----:B------:R-:W-:Y:S02]  /*fc00*/  ISETP.GT.AND P0, PT, R0, 0x11, PT ;  /* 0x000000110000780c */ /* 0x000fe40003f04270 */
[----:B------:R-:W-:Y:S02]  /*fc10*/  ISETP.GT.AND P2, PT, R41, 0x19, PT ;  /* 0x000000192900780c */ /* 0x000fe40003f44270 */
[----:B------:R-:W-:Y:S02]  /*fc20*/  FMNMX.FTZ R8, R20, R8, !PT ;  /* 0x0000000814087209 */ /* 0x000fe40007810000 */
[----:B------:R-:W-:Y:S02]  /*fc30*/  FSEL R23, R23, -INF , P0 ;  /* 0xff80000017177808 */ /* 0x000fe40000000000 */
[----:B------:R-:W-:-:S02]  /*fc40*/  FSEL R17, R17, -INF , P2 ;  /* 0xff80000011117808 */ /* 0x000fc40001000000 */
[C---:B------:R-:W-:Y:S02]  /*fc50*/  ISETP.GT.AND P0, PT, R0.reuse, 0x19, PT ;  /* 0x000000190000780c */ /* 0x040fe40003f04270 */
[----:B------:R-:W-:Y:S02]  /*fc60*/  ISETP.GT.AND P2, PT, R41, 0x21, PT ;  /* 0x000000212900780c */ /* 0x000fe40003f44270 */
[----:B------:R-:W-:Y:S02]  /*fc70*/  FMNMX.FTZ R8, R21, R8, !PT ;  /* 0x0000000815087209 */ /* 0x000fe40007810000 */
[----:B------:R-:W-:Y:S02]  /*fc80*/  FSEL R31, R19, -INF , P0 ;  /* 0xff800000131f7808 */ /* 0x000fe40000000000 */
[----:B------:R-:W-:Y:S02]  /*fc90*/  FSEL R28, R13, -INF , P2 ;  /* 0xff8000000d1c7808 */ /* 0x000fe40001000000 */
[----:B------:R-:W-:-:S02]  /*fca0*/  ISETP.GT.AND P0, PT, R0, 0x21, PT ;  /* 0x000000210000780c */ /* 0x000fc40003f04270 */
[----:B------:R-:W-:Y:S02]  /*fcb0*/  ISETP.GT.AND P2, PT, R41, 0x29, PT ;  /* 0x000000292900780c */ /* 0x000fe40003f44270 */
[----:B------:R-:W-:Y:S02]  /*fcc0*/  FMNMX.FTZ R8, R16, R8, !PT ;  /* 0x0000000810087209 */ /* 0x000fe40007810000 */
[C---:B------:R-:W-:Y:S02]  /*fcd0*/  ISETP.GT.AND P1, PT, R0.reuse, 0x8, PT ;  /* 0x000000080000780c */ /* 0x040fe40003f24270 */
[----:B------:R-:W-:Y:S02]  /*fce0*/  FSEL R36, R15, -INF , P0 ;  /* 0xff8000000f247808 */ /* 0x000fe40000000000 */
[----:B------:R-:W-:Y:S02]  /*fcf0*/  FSEL R37, R9, -INF , P2 ;  /* 0xff80000009257808 */ /* 0x000fe40001000000 */
[----:B------:R-:W-:-:S02]  /*fd00*/  ISETP.GT.AND P0, PT, R0, 0x29, PT ;  /* 0x000000290000780c */ /* 0x000fc40003f04270 */
[----:B------:R-:W-:Y:S02]  /*fd10*/  FMNMX.FTZ R8, R17, R8, !PT ;  /* 0x0000000811087209 */ /* 0x000fe40007810000 */
[----:B------:R-:W-:Y:S02]  /*fd20*/  FSEL R26, R26, -INF , P1 ;  /* 0xff8000001a1a7808 */ /* 0x000fe40000800000 */
[----:B------:R-:W-:Y:S02]  /*fd30*/  FMNMX.FTZ R9, R6, R5, !PT ;  /* 0x0000000506097209 */ /* 0x000fe40007810000 */
[----:B------:R-:W-:Y:S02]  /*fd40*/  FSEL R177, R11, -INF , P0 ;  /* 0xff8000000bb17808 */ /* 0x000fe40000000000 */
[----:B------:R-:W-:Y:S02]  /*fd50*/  FMNMX.FTZ R8, R30, R8, !PT ;  /* 0x000000081e087209 */ /* 0x000fe40007810000 */
[----:B------:R-:W-:-:S02]  /*fd60*/  ISETP.GT.AND P1, PT, R0, 0x10, PT ;  /* 0x000000100000780c */ /* 0x000fc40003f24270 */
[----:B------:R-:W-:Y:S02]  /*fd70*/  ISETP.GT.AND P0, PT, R0, 0x31, PT ;  /* 0x000000310000780c */ /* 0x000fe40003f04270 */
[----:B------:R-:W-:Y:S02]  /*fd80*/  FMNMX.FTZ R9, R26, R9, !PT ;  /* 0x000000091a097209 */ /* 0x000fe40007810000 */
[----:B------:R-:W-:Y:S02]  /*fd90*/  FMNMX.FTZ R8, R28, R8, !PT ;  /* 0x000000081c087209 */ /* 0x000fe40007810000 */
[----:B------:R-:W-:Y:S02]  /*fda0*/  FSEL R22, R22, -INF , P1 ;  /* 0xff80000016167808 */ /* 0x000fe40000800000 */
[----:B------:R-:W-:Y:S02]  /*fdb0*/  FSEL R146, R107, -INF , P0 ;  /* 0xff8000006b927808 */ /* 0x000fe40000000000 */
[----:B------:R-:W-:-:S02]  /*fdc0*/  FMNMX.FTZ R9, R27, R9, !PT ;  /* 0x000000091b097209 */ /* 0x000fc40007810000 */
[C---:B------:R-:W-:Y:S02]  /*fdd0*/  ISETP.GT.AND P0, PT, R41.reuse, 0x39, PT ;  /* 0x000000392900780c */ /* 0x040fe40003f04270 */
[----:B------:R-:W-:Y:S02]  /*fde0*/  ISETP.GT.AND P3, PT, R41, 0x30, PT ;  /* 0x000000302900780c */ /* 0x000fe40003f64270 */
[----:B------:R-:W-:Y:S02]  /*fdf0*/  FMNMX.FTZ R8, R29, R8, !PT ;  /* 0x000000081d087209 */ /* 0x000fe40007810000 */
[----:B------:R-:W-:Y:S02]  /*fe00*/  ISETP.GT.AND P1, PT, R0, 0x18, PT ;  /* 0x000000180000780c */ /* 0x000fe40003f24270 */
[----:B------:R-:W-:Y:S02]  /*fe10*/  FMNMX.FTZ R9, R22, R9, !PT ;  /* 0x0000000916097209 */ /* 0x000fe40007810000 */
[----:B------:R-:W-:-:S02]  /*fe20*/  FSEL R135, R101, -INF , P0 ;  /* 0xff80000065877808 */ /* 0x000fc40000000000 */
[----:B------:R-:W-:Y:S02]  /*fe30*/  ISETP.GT.AND P2, PT, R41, 0x31, PT ;  /* 0x000000312900780c */ /* 0x000fe40003f44270 */
[----:B------:R-:W-:Y:S02]  /*fe40*/  ISETP.GT.AND P0, PT, R0, 0x39, PT ;  /* 0x000000390000780c */ /* 0x000fe40003f04270 */
[----:B------:R-:W-:Y:S02]  /*fe50*/  FSEL R133, R104, -INF , P3 ;  /* 0xff80000068857808 */ /* 0x000fe40001800000 */
[----:B------:R-:W-:Y:S02]  /*fe60*/  FMNMX.FTZ R8, R37, R8, !PT ;  /* 0x0000000825087209 */ /* 0x000fe40007810000 */
[----:B------:R-:W-:Y:S02]  /*fe70*/  FSEL R38, R18, -INF , P1 ;  /* 0xff80000012267808 */ /* 0x000fe40000800000 */
[----:B------:R-:W-:-:S02]  /*fe80*/  FMNMX.FTZ R9, R23, R9, !PT ;  /* 0x0000000917097209 */ /* 0x000fc40007810000 */
[----:B------:R-:W-:Y:S02]  /*fe90*/  FSEL R134, R105, -INF , P2 ;  /* 0xff80000069867808 */ /* 0x000fe40001000000 */
[----:B------:R-:W-:Y:S02]  /*fea0*/  FSEL R149, R103, -INF , P0 ;  /* 0xff80000067957808 */ /* 0x000fe40000000000 */
[C---:B------:R-:W-:Y:S02]  /*feb0*/  ISETP.GT.AND P2, PT, R41.reuse, 0x38, PT ;  /* 0x000000382900780c */ /* 0x040fe40003f44270 */
[----:B------:R-:W-:Y:S02]  /*fec0*/  ISETP.GT.AND P0, PT, R41, 0x41, PT ;  /* 0x000000412900780c */ /* 0x000fe40003f04270 */
[----:B------:R-:W-:Y:S02]  /*fed0*/  FMNMX.FTZ R8, R133, R8, !PT ;  /* 0x0000000885087209 */ /* 0x000fe40007810000 */
[----:B------:R-:W-:-:S02]  /*fee0*/  ISETP.GT.AND P1, PT, R0, 0x20, PT ;  /* 0x000000200000780c */ /* 0x000fc40003f24270 */
[----:B------:R-:W-:Y:S02]  /*fef0*/  FMNMX.FTZ R9, R38, R9, !PT ;  /* 0x0000000926097209 */ /* 0x000fe40007810000 */
[----:B------:R-:W-:Y:S02]  /*ff00*/  FSEL R144, R100, -INF , P2 ;  /* 0xff80000064907808 */ /* 0x000fe40001000000 */
[----:B------:R-:W-:Y:S02]  /*ff10*/  FSEL R158, R97, -INF , P0 ;  /* 0xff800000619e7808 */ /* 0x000fe40000000000 */
[----:B------:R-:W-:Y:S02]  /*ff20*/  FMNMX.FTZ R8, R134, R8, !PT ;  /* 0x0000000886087209 */ /* 0x000fe40007810000 */
[----:B------:R-:W-:Y:S02]  /*ff30*/  FSEL R39, R14, -INF , P1 ;  /* 0xff8000000e277808 */ /* 0x000fe40000800000 */
[----:B------:R-:W-:Y:S01]  /*ff40*/  ISETP.GT.AND P0, PT, R0, 0x41, PT ;  /* 0x000000410000780c */ /* 0x000fe20003f04270 */
[----:B------:R-:W-:Y:S01]  /*ff50*/  LDSM.16.MT88.4 R12, [R232+0x4900] ;  /* 0x00490000e80c783b */ /* 0x000fe20000004200 */
[----:B------:R-:W-:-:S02]  /*ff60*/  FMNMX.FTZ R9, R31, R9, !PT ;  /* 0x000000091f097209 */ /* 0x000fc40007810000 */
[----:B------:R-:W-:Y:S02]  /*ff70*/  ISETP.GT.AND P2, PT, R41, 0x40, PT ;  /* 0x000000402900780c */ /* 0x000fe40003f44270 */
[----:B------:R-:W-:Y:S02]  /*ff80*/  FMNMX.FTZ R8, R144, R8, !PT ;  /* 0x0000000890087209 */ /* 0x000fe40007810000 */
[----:B------:R-:W-:Y:S02]  /*ff90*/  ISETP.GT.AND P1, PT, R0, 0x28, PT ;  /* 0x000000280000780c */ /* 0x000fe40003f24270 */
[----:B------:R-:W-:Y:S02]  /*ffa0*/  FSEL R162, R99, -INF , P0 ;  /* 0xff80000063a27808 */ /* 0x000fe40000000000 */
[----:B------:R-:W-:Y:S02]  /*ffb0*/  FMNMX.FTZ R9, R39, R9, !PT ;  /* 0x0000000927097209 */ /* 0x000fe40007810000 */
[----:B------:R-:W-:-:S02]  /*ffc0*/  ISETP.GT.AND P0, PT, R41, 0x48, PT ;  /* 0x000000482900780c */ /* 0x000fc40003f04270 */
[----:B------:R-:W-:Y:S02]  /*ffd0*/  FSEL R157, R96, -INF , P2 ;  /* 0xff800000609d7808 */ /* 0x000fe40001000000 */
[----:B------:R-:W-:Y:S02]  /*ffe0*/  FMNMX.FTZ R8, R135, R8, !PT ;  /* 0x0000000887087209 */ /* 0x000fe40007810000 */
[----:B------:R-:W-:Y:S02]  /*fff0*/  FSEL R178, R10, -INF , P1 ;  /* 0xff8000000ab27808 */ /* 0x000fe40000800000 */
[----:B------:R-:W-:Y:S02]  /*10000*/  FMNMX.FTZ R9, R36, R9, !PT ;  /* 0x0000000924097209 */ /* 0x000fe40007810000 */
[----:B------:R-:W-:Y:S02]  /*10010*/  ISETP.GT.AND P1, PT, R0, 0x30, PT ;  /* 0x000000300000780c */ /* 0x000fe40003f24270 */
[----:B------:R-:W-:-:S02]  /*10020*/  FSEL R160, R92, -INF , P0 ;  /* 0xff8000005ca07808 */ /* 0x000fc40000000000 */
[----:B------:R-:W-:Y:S02]  /*10030*/  ISETP.GT.AND P0, PT, R0, 0x49, PT ;  /* 0x000000490000780c */ /* 0x000fe40003f04270 */
[----:B------:R-:W-:Y:S02]  /*10040*/  FMNMX.FTZ R8, R157, R8, !PT ;  /* 0x000000089d087209 */ /* 0x000fe40007810000 */
[----:B------:R-:W-:Y:S02]  /*10050*/  FMNMX.FTZ R9, R178, R9, !PT ;  /* 0x00000009b2097209 */ /* 0x000fe40007810000 */
[----:B------:R-:W-:Y:S02]  /*10060*/  FSEL R145, R106, -INF , P1 ;  /* 0xff8000006a917808 */ /* 0x000fe40000800000 */
[----:B------:R-:W-:Y:S02]  /*10070*/  ISETP.GT.AND P1, PT, R0, 0x38, PT ;  /* 0x000000380000780c */ /* 0x000fe40003f24270 */
[----:B------:R-:W-:-:S02]  /*10080*/  FSEL R165, R95, -INF , P0 ;  /* 0xff8000005fa57808 */ /* 0x000fc40000000000 */
[C---:B------:R-:W-:Y:S02]  /*10090*/  ISETP.GT.AND P2, PT, R41.reuse, 0x49, PT ;  /* 0x000000492900780c */ /* 0x040fe40003f44270 */
[----:B------:R-:W-:Y:S02]  /*100a0*/  ISETP.GT.AND P0, PT, R41, 0x50, PT ;  /* 0x000000502900780c */ /* 0x000fe40003f04270 */
[----:B------:R-:W-:Y:S02]  /*100b0*/  FMNMX.FTZ R8, R158, R8, !PT ;  /* 0x000000089e087209 */ /* 0x000fe40007810000 */
[----:B------:R-:W-:Y:S02]  /*100c0*/  FMNMX.FTZ R9, R177, R9, !PT ;  /* 0x00000009b1097209 */ /* 0x000fe40007810000 */
[----:B------:R-:W-:Y:S02]  /*100d0*/  FSEL R148, R102, -INF , P1 ;  /* 0xff80000066947808 */ /* 0x000fe40000800000 */
[----:B------:R-:W-:Y:S01]  /*100e0*/  ISETP.GT.AND P1, PT, R0, 0x40, PT ;  /* 0x000000400000780c */ /* 0x000fe20003f24270 */
[----:B------:R-:W-:Y:S01]  /*100f0*/  LDSM.16.MT88.4 R100, [R230+0x4100] ;  /* 0x00410000e664783b */ /* 0x000fe20000004200 */
[----:B------:R-:W-:-:S02]  /*10100*/  FSEL R159, R93, -INF , P2 ;  /* 0xff8000005d9f7808 */ /* 0x000fc40001000000 */
[----:B------:R-:W-:Y:S02]  /*10110*/  FSEL R176, R88, -INF , P0 ;  /* 0xff80000058b07808 */ /* 0x000fe40000000000 */
[----:B------:R-:W-:Y:S02]  /*10120*/  FMNMX.FTZ R8, R160, R8, !PT ;  /* 0x00000008a0087209 */ /* 0x000fe40007810000 */
[----:B------:R-:W-:Y:S02]  /*10130*/  ISETP.GT.AND P0, PT, R0, 0x51, PT ;  /* 0x000000510000780c */ /* 0x000fe40003f04270 */
[----:B------:R-:W-:Y:S02]  /*10140*/  FMNMX.FTZ R9, R145, R9, !PT ;  /* 0x0000000991097209 */ /* 0x000fe40007810000 */
[----:B------:R-:W-:Y:S02]  /*10150*/  FSEL R161, R98, -INF , P1 ;  /* 0xff80000062a17808 */ /* 0x000fe40000800000 */
[----:B------:R-:W-:Y:S01]  /*10160*/  ISETP.GT.AND P2, PT, R41, 0x51, PT ;  /* 0x000000512900780c */ /* 0x000fe20003f44270 */
[----:B------:R-:W-:Y:S01]  /*10170*/  LDSM.16.MT88.4 R96, [R232+0x4100] ;  /* 0x00410000e860783b */ /* 0x000fe20000004200 */
[----:B------:R-:W-:-:S02]  /*10180*/  FMNMX.FTZ R8, R159, R8, !PT ;  /* 0x000000089f087209 */ /* 0x000fc40007810000 */
[----:B------:R-:W-:Y:S02]  /*10190*/  ISETP.GT.AND P1, PT, R0, 0x48, PT ;  /* 0x000000480000780c */ /* 0x000fe40003f24270 */
[----:B------:R-:W-:Y:S02]  /*101a0*/  FSEL R167, R91, -INF , P0 ;  /* 0xff8000005ba77808 */ /* 0x000fe40000000000 */
        /* <DEDUP_REMOVED lines=8> */
[----:B------:R-:W-:Y:S02]  /*10230*/  ISETP.GT.AND P0, PT, R0, 0x59, PT ;  /* 0x000000590000780c */ /* 0x000fe40003f04270 */
[----:B------:R-:W-:-:S02]  /*10240*/  ISETP.GT.AND P2, PT, R41, 0x59, PT ;  /* 0x000000592900780c */ /* 0x000fc40003f44270 */
[----:B------:R-:W-:Y:S02]  /*10250*/  FMNMX.FTZ R8, R171, R8, !PT ;  /* 0x00000008ab087209 */ /* 0x000fe40007810000 */
[----:B------:R-:W-:Y:S02]  /*10260*/  FMNMX.FTZ R9, R149, R9, !PT ;  /* 0x0000000995097209 */ /* 0x000fe40007810000 */
[----:B------:R-:W-:Y:S02]  /*10270*/  FSEL R168, R90, -INF , P1 ;  /* 0xff8000005aa87808 */ /* 0x000fe40000800000 */
[----:B------:R-:W-:Y:S01]  /*10280*/  ISETP.GT.AND P1, PT, R0, 0x58, PT ;  /* 0x000000580000780c */ /* 0x000fe20003f24270 */
[----:B------:R-:W-:Y:S01]  /*10290*/  LDSM.16.MT88.4 R88, [R228+0x100] ;  /* 0x00010000e458783b */ /* 0x000fe20000004200 */
[----:B------:R-:W-:Y:S02]  /*102a0*/  FSEL R163, R87, -INF , P0 ;  /* 0xff80000057a37808 */ /* 0x000fe40000000000 */
[----:B------:R-:W-:-:S02]  /*102b0*/  FSEL R169, R85, -INF , P2 ;  /* 0xff80000055a97808 */ /* 0x000fc40001000000 */
[----:B------:R-:W-:Y:S02]  /*102c0*/  ISETP.GT.AND P0, PT, R41, 0x60, PT ;  /* 0x000000602900780c */ /* 0x000fe40003f04270 */
[----:B------:R-:W-:Y:S02]  /*102d0*/  FMNMX.FTZ R8, R170, R8, !PT ;  /* 0x00000008aa087209 */ /* 0x000fe40007810000 */
[----:B------:R-:W-:Y:S02]  /*102e0*/  FMNMX.FTZ R9, R161, R9, !PT ;  /* 0x00000009a1097209 */ /* 0x000fe40007810000 */
[----:B------:R-:W-:Y:S02]  /*102f0*/  FSEL R166, R86, -INF , P1 ;  /* 0xff80000056a67808 */ /* 0x000fe40000800000 */
        /* <DEDUP_REMOVED lines=23> */
[----:B------:R-:W-:Y:S02]  /*10470*/  ISETP.GT.AND P1, PT, R0, 0x60, PT ;  /* 0x000000600000780c */ /* 0x000fe40003f24270 */
[----:B------:R-:W-:Y:S02]  /*10480*/  FMNMX.FTZ R9, R166, R9, !PT ;  /* 0x00000009a6097209 */ /* 0x000fe40007810000 */
[----:B------:R-:W-:-:S02]  /*10490*/  ISETP.GT.AND P2, PT, R41, 0x79, PT ;  /* 0x000000792900780c */ /* 0x000fc40003f44270 */
[----:B------:R-:W-:Y:S02]  /*104a0*/  FSEL R65, R32, -INF , P3 ;  /* 0xff80000020417808 */ /* 0x000fe40001800000 */
[----:B------:R-:W-:Y:S02]  /*104b0*/  FMNMX.FTZ R8, R66, R8, !PT ;  /* 0x0000000842087209 */ /* 0x000fe40007810000 */
[----:B------:R-:W-:Y:S02]  /*104c0*/  ISETP.GT.AND P0, PT, R0, 0x61, PT ;  /* 0x000000610000780c */ /* 0x000fe40003f04270 */
[----:B------:R-:W-:Y:S02]  /*104d0*/  FSEL R152, R82, -INF , P1 ;  /* 0xff80000052987808 */ /* 0x000fe40000800000 */
[----:B------:R-:W-:Y:S02]  /*104e0*/  FMNMX.FTZ R9, R163, R9, !PT ;  /* 0x00000009a3097209 */ /* 0x000fe40007810000 */
[----:B------:R-:W-:-:S02]  /*104f0*/  FSEL R63, R33, -INF , P2 ;  /* 0xff800000213f7808 */ /* 0x000fc40001000000 */
[----:B------:R-:W-:Y:S02]  /*10500*/  FMNMX.FTZ R8, R65, R8, !PT ;  /* 0x0000000841087209 */ /* 0x000fe40007810000 */
[----:B------:R-:W-:Y:S02]  /*10510*/  FSEL R151, R83, -INF , P0 ;  /* 0xff80000053977808 */ /* 0x000fe40000000000 */
[----:B------:R-:W-:Y:S01]  /*10520*/  ISETP.GT.AND P1, PT, R0, 0x68, PT ;  /* 0x000000680000780c */ /* 0x000fe20003f24270 */
[----:B------:R-:W-:Y:S01]  /*10530*/  LDSM.16.MT88.4 R80, [R229+0x100] ;  /* 0x00010000e550783b */ /* 0x000fe20000004200 */
[----:B------:R-:W-:Y:S02]  /*10540*/  FMNMX.FTZ R10, R152, R9, !PT ;  /* 0x00000009980a7209 */ /* 0x000fe40007810000 */
[----:B------:R-:W-:Y:S02]  /*10550*/  FMNMX.FTZ R8, R63, R8, !PT ;  /* 0x000000083f087209 */ /* 0x000fe40007810000 */
[----:B------:R-:W-:-:S02]  /*10560*/  ISETP.GT.AND P0, PT, R0, 0x69, PT ;  /* 0x000000690000780c */ /* 0x000fc40003f04270 */
[----:B------:R-:W-:Y:S01]  /*10570*/  FSEL R150, R78, -INF , P1 ;  /* 0xff8000004e967808 */ /* 0x000fe20000800000 */
[----:B------:R-:W1:Y:S01]  /*10580*/  SHFL.BFLY PT, R9, R8, 0x2, 0x1f ;  /* 0x0c401f0008097f89 */ /* 0x000e6200000e0000 */
[----:B------:R-:W-:Y:S02]  /*10590*/  FMNMX.FTZ R10, R151, R10, !PT ;  /* 0x0000000a970a7209 */ /* 0x000fe40007810000 */
[----:B------:R-:W-:Y:S02]  /*105a0*/  FSEL R147, R79, -INF , P0 ;  /* 0xff8000004f937808 */ /* 0x000fe40000000000 */
[----:B------:R-:W-:Y:S02]  /*105b0*/  ISETP.GT.AND P1, PT, R0, 0x70, PT ;  /* 0x000000700000780c */ /* 0x000fe40003f24270 */
[----:B------:R-:W-:Y:S02]  /*105c0*/  FMNMX.FTZ R10, R150, R10, !PT ;  /* 0x0000000a960a7209 */ /* 0x000fe40007810000 */
[----:B------:R-:W-:-:S02]  /*105d0*/  ISETP.GT.AND P0, PT, R0, 0x71, PT ;  /* 0x000000710000780c */ /* 0x000fc40003f04270 */
[----:B------:R-:W-:Y:S02]  /*105e0*/  FSEL R62, R70, -INF , P1 ;  /* 0xff800000463e7808 */ /* 0x000fe40000800000 */
        /* <DEDUP_REMOVED lines=8> */
[----:B------:R-:W-:Y:S01]  /*10670*/  FMNMX.FTZ R0, R60, R10, !PT ;  /* 0x0000000a3c007209 */ /* 0x000fe20007810000 */
[----:B------:R-:W-:Y:S01]  /*10680*/  LDSM.16.MT88.4 R32, [R230+0x4900] ;  /* 0x00490000e620783b */ /* 0x000fe20000004200 */
[----:B-1----:R-:W-:Y:S02]  /*10690*/  FMNMX.FTZ R10, R9, R8, !PT ;  /* 0x00000008090a7209 */ /* 0x002fe40007810000 */
        /* <DEDUP_REMOVED lines=17> */
[----:B------:R-:W-:Y:S01]  /*107b0*/  FFMA.FTZ R46, R16, c[0x0][0x2d0], -R64 ;  /* 0x0000b400102e7a23 */ /* 0x000fe20000010840 */
[----:B------:R-:W-:Y:S02]  /*107c0*/  LDSM.16.MT88.4 R8, [R228+0x900] ;  /* 0x00090000e408783b */ /* 0x000fe40000004200 */
[----:B------:R-:W1:Y:S01]  /*107d0*/  MUFU.EX2 R54, R54 ;  /* 0x0000003600367308 */ /* 0x000e620000000800 */
[C---:B------:R-:W-:Y:S01]  /*107e0*/  FSETP.NEU.FTZ.AND P0, PT, R132.reuse, -INF , PT ;  /* 0xff8000008400780b */ /* 0x040fe20003f1d000 */
[----:B------:R-:W-:-:S02]  /*107f0*/  FMUL.FTZ R58, R132, c[0x0][0x2d0] ;  /* 0x0000b400843a7a20 */ /* 0x000fc40000410000 */
[--C-:B------:R-:W-:Y:S02]  /*10800*/  FFMA.FTZ R45, R17, c[0x0][0x2d0], -R64.reuse ;  /* 0x0000b400112d7a23 */ /* 0x100fe40000010840 */
[--C-:B------:R-:W-:Y:S01]  /*10810*/  FFMA.FTZ R42, R30, c[0x0][0x2d0], -R64.reuse ;  /* 0x0000b4001e2a7a23 */ /* 0x100fe20000010840 */
[----:B------:R-:W-:Y:S01]  /*10820*/  FSEL R58, R58, RZ, P0 ;  /* 0x000000ff3a3a7208 */ /* 0x000fe20000000000 */
[----:B------:R-:W-:Y:S01]  /*10830*/  MUFU.EX2 R52, R52 ;  /* 0x0000003400347308 */ /* 0x000fe20000000800 */
[--C-:B------:R-:W-:Y:S01]  /*10840*/  FFMA.FTZ R41, R28, c[0x0][0x2d0], -R64.reuse ;  /* 0x0000b4001c297a23 */ /* 0x100fe20000010840 */
[----:B------:R-:W-:Y:S01]  /*10850*/  LDSM.16.MT88.4 R16, [R229+0x900] ;  /* 0x00090000e510783b */ /* 0x000fe20000004200 */
[----:B------:R-:W-:Y:S01]  /*10860*/  FFMA.FTZ R37, R37, c[0x0][0x2d0], -R64 ;  /* 0x0000b40025257a23 */ /* 0x000fe20000010840 */
[----:B------:R-:W-:Y:S01]  /*10870*/  PLOP3.LUT P0, PT, PT, PT, UP0, 0x80, 0x0 ;  /* 0x000000000000781c */ /* 0x000fe20003f0f008 */
[--C-:B------:R-:W-:Y:S02]  /*10880*/  FFMA.FTZ R57, R6, c[0x0][0x2d0], -R58.reuse ;  /* 0x0000b40006397a23 */ /* 0x100fe4000001083a */
        /* <DEDUP_REMOVED lines=10> */
[--C-:B------:R-:W-:Y:S01]  /*10930*/  FFMA.FTZ R43, R38, c[0x0][0x2d0], -R58.reuse ;  /* 0x0000b400262b7a23 */ /* 0x100fe2000001083a */
[----:B------:R-:W4:Y:S01]  /*10940*/  LDSM.16.MT88.4 R20, [R230+0x900] ;  /* 0x00090000e614783b */ /* 0x000f220000004200 */
[----:B------:R-:W-:-:S02]  /*10950*/  FFMA.FTZ R40, R31, c[0x0][0x2d0], -R58 ;  /* 0x0000b4001f287a23 */ /* 0x000fc4000001083a */
[----:B------:R-:W-:Y:S02]  /*10960*/  FFMA.FTZ R38, R29, c[0x0][0x2d0], -R64 ;  /* 0x0000b4001d267a23 */ /* 0x000fe40000010840 */
[----:B------:R-:W-:Y:S01]  /*10970*/  LDSM.16.MT88.4 R28, [R229+0x4900] ;  /* 0x00490000e51c783b */ /* 0x000fe20000004200 */
[----:B------:R-:W5:Y:S01]  /*10980*/  MUFU.EX2 R56, R56 ;  /* 0x0000003800387308 */ /* 0x000f620000000800 */
[----:B--2---:R-:W-:Y:S01]  /*10990*/  F2FP.BF16.PACK_AB R114, R51, R52 ;  /* 0x000000343372723e */ /* 0x004fe200000010ff */
[--C-:B------:R-:W-:Y:S02]  /*109a0*/  FFMA.FTZ R39, R39, c[0x0][0x2d0], -R58.reuse ;  /* 0x0000b40027277a23 */ /* 0x100fe4000001083a */
        /* <DEDUP_REMOVED lines=8> */
[----:B-----5:R-:W-:Y:S01]  /*10a30*/  F2FP.BF16.PACK_AB R113, R56, R57 ;  /* 0x000000393871723e */ /* 0x020fe200000010ff */
[----:B------:R-:W-:Y:S02]  /*10a40*/  FFMA.FTZ R135, R135, c[0x0][0x2d0], -R64 ;  /* 0x0000b40087877a23 */ /* 0x000fe40000010840 */
[--C-:B------:R-:W-:Y:S02]  /*10a50*/  FFMA.FTZ R145, R145, c[0x0][0x2d0], -R58.reuse ;  /* 0x0000b40091917a23 */ /* 0x100fe4000001083a */
[----:B------:R-:W-:-:S02]  /*10a60*/  FFMA.FTZ R146, R146, c[0x0][0x2d0], -R58 ;  /* 0x0000b40092927a23 */ /* 0x000fc4000001083a */
[----:B------:R-:W5:Y:S01]  /*10a70*/  MUFU.EX2 R50, R50 ;  /* 0x0000003200327308 */ /* 0x000f620000000800 */
[--C-:B------:R-:W-:Y:S02]  /*10a80*/  FFMA.FTZ R148, R148, c[0x0][0x2d0], -R58.reuse ;  /* 0x0000b40094947a23 */ /* 0x100fe4000001083a */
[----:B------:R-:W-:Y:S02]  /*10a90*/  FFMA.FTZ R149, R149, c[0x0][0x2d0], -R58 ;  /* 0x0000b40095957a23 */ /* 0x000fe4000001083a */
[--C-:B------:R-:W-:Y:S02]  /*10aa0*/  FFMA.FTZ R157, R157, c[0x0][0x2d0], -R64.reuse ;  /* 0x0000b4009d9d7a23 */ /* 0x100fe40000010840 */
[--C-:B------:R-:W-:Y:S01]  /*10ab0*/  FFMA.FTZ R158, R158, c[0x0][0x2d0], -R64.reuse ;  /* 0x0000b4009e9e7a23 */ /* 0x100fe20000010840 */
[----:B--2---:R-:W-:Y:S01]  /*10ac0*/  F2FP.BF16.PACK_AB R115, R47, R53 ;  /* 0x000000352f73723e */ /* 0x004fe200000010ff */
[----:B------:R-:W2:Y:S01]  /*10ad0*/  MUFU.EX2 R49, R49 ;  /* 0x0000003100317308 */ /* 0x000ea20000000800 */
[----:B------:R-:W-:-:S02]  /*10ae0*/  FFMA.FTZ R160, R160, c[0x0][0x2d0], -R64 ;  /* 0x0000b400a0a07a23 */ /* 0x000fc40000010840 */
[----:B------:R-:W-:Y:S02]  /*10af0*/  FFMA.FTZ R159, R159, c[0x0][0x2d0], -R64 ;  /* 0x0000b4009f9f7a23 */ /* 0x000fe40000010840 */
        /* <DEDUP_REMOVED lines=21> */
[----:B------:R-:W1:Y:S01]  /*10c50*/  MUFU.EX2 R44, R44 ;  /* 0x0000002c002c7308 */ /* 0x000e620000000800 */
        /* <DEDUP_REMOVED lines=13> */
[--C-:B------:R-:W-:Y:S02]  /*10d30*/  FFMA.FTZ R65, R65, c[0x0][0x2d0], -R64.reuse ;  /* 0x0000b40041417a23 */ /* 0x100fe40000010840 */
[----:B------:R-:W-:Y:S01]  /*10d40*/  FFMA.FTZ R242, R63, c[0x0][0x2d0], -R64 ;  /* 0x0000b4003ff27a23 */ /* 0x000fe20000010840 */
[C---:B------:R-:W-:Y:S01]  /*10d50*/  HMMA.16816.F32.BF16 R120, R112.reuse, R100, RZ ;  /* 0x000000647078723c */ /* 0x040fe200000418ff */
[--C-:B------:R-:W-:Y:S01]  /*10d60*/  FFMA.FTZ R62, R62, c[0x0][0x2d0], -R58.reuse ;  /* 0x0000b4003e3e7a23 */ /* 0x100fe2000001083a */
[----:B------:R-:W1:Y:S01]  /*10d70*/  MUFU.EX2 R42, R42 ;  /* 0x0000002a002a7308 */ /* 0x000e620000000800 */
[--C-:B------:R-:W-:Y:S02]  /*10d80*/  FFMA.FTZ R61, R61, c[0x0][0x2d0], -R58.reuse ;  /* 0x0000b4003d3d7a23 */ /* 0x100fe4000001083a */
[--C-:B------:R-:W-:Y:S02]  /*10d90*/  FFMA.FTZ R243, R59, c[0x0][0x2d0], -R58.reuse ;  /* 0x0000b4003bf37a23 */ /* 0x100fe4000001083a */
[----:B------:R-:W-:Y:S01]  /*10da0*/  FFMA.FTZ R60, R60, c[0x0][0x2d0], -R58 ;  /* 0x0000b4003c3c7a23 */ /* 0x000fe2000001083a */
[----:B------:R-:W-:Y:S01]  /*10db0*/  HMMA.16816.F32.BF16 R104, R112, R108, RZ ;  /* 0x0000006c7068723c */ /* 0x000fe200000418ff */
[----:B------:R-:W-:Y:S01]  /*10dc0*/  FADD.FTZ R51, R51, R54 ;  /* 0x0000003633337221 */ /* 0x000fe20000010000 */
[----:B------:R-:W1:Y:S01]  /*10dd0*/  MUFU.EX2 R41, R41 ;  /* 0x0000002900297308 */ /* 0x000e620000000800 */
[----:B------:R-:W-:-:S02]  /*10de0*/  FADD.FTZ R56, R47, R56 ;  /* 0x000000382f387221 */ /* 0x000fc40000010000 */
[----:B-----5:R-:W-:-:S03]  /*10df0*/  FADD.FTZ R51, R50, R51 ;  /* 0x0000003332337221 */ /* 0x020fc60000010000 */
[C---:B------:R-:W-:Y:S02]  /*10e00*/  HMMA.16816.F32.BF16 R124, R112.reuse, R126, RZ ;  /* 0x0000007e707c723c */ /* 0x040fe400000418ff */
[----:B------:R-:W-:Y:S06]  /*10e10*/  MUFU.EX2 R38, R38 ;  /* 0x0000002600267308 */ /* 0x000fec0000000800 */
[C---:B------:R-:W-:Y:S02]  /*10e20*/  HMMA.16816.F32.BF16 R72, R112.reuse, R74, RZ ;  /* 0x0000004a7048723c */ /* 0x040fe400000418ff */
[----:B------:R-:W-:Y:S06]  /*10e30*/  MUFU.EX2 R37, R37 ;  /* 0x0000002500257308 */ /* 0x000fec0000000800 */
[C---:B------:R-:W-:Y:S02]  /*10e40*/  HMMA.16816.F32.BF16 R80, R112.reuse, R82, RZ ;  /* 0x000000527050723c */ /* 0x040fe400000418ff */
[----:B------:R-:W-:Y:S06]  /*10e50*/  MUFU.EX2 R39, R39 ;  /* 0x0000002700277308 */ /* 0x000fec0000000800 */
[C---:B------:R-:W-:Y:S02]  /*10e60*/  HMMA.16816.F32.BF16 R96, R112.reuse, R98, RZ ;  /* 0x000000627060723c */ /* 0x040fe400000418ff */
[----:B------:R-:W5:Y:S06]  /*10e70*/  MUFU.EX2 R36, R36 ;  /* 0x0000002400247308 */ /* 0x000f6c0000000800 */
[C---:B------:R-:W-:Y:S02]  /*10e80*/  HMMA.16816.F32.BF16 R100, R112.reuse, R102, RZ ;  /* 0x000000667064723c */ /* 0x040fe400000418ff */
[----:B------:R-:W-:Y:S06]  /*10e90*/  MUFU.EX2 R3, R3 ;  /* 0x0000000300037308 */ /* 0x000fec0000000800 */
[C---:B------:R-:W-:Y:S02]  /*10ea0*/  HMMA.16816.F32.BF16 R108, R112.reuse, R110, RZ ;  /* 0x0000006e706c723c */ /* 0x040fe400000418ff */
[----:B------:R-:W4:Y:S06]  /*10eb0*/  MUFU.EX2 R2, R2 ;  /* 0x0000000200027308 */ /* 0x000f2c0000000800 */
[C---:B---3--:R-:W-:Y:S02]  /*10ec0*/  HMMA.16816.F32.BF16 R116, R112.reuse, R4, RZ ;  /* 0x000000047074723c */ /* 0x048fe400000418ff */
[----:B------:R-:W3:Y:S05]  /*10ed0*/  MUFU.EX2 R133, R133 ;  /* 0x0000008500857308 */ /* 0x000eea0000000800 */
[----:B--2---:R-:W-:Y:S01]  /*10ee0*/  F2FP.BF16.PACK_AB R4, R49, R50 ;  /* 0x000000323104723e */ /* 0x004fe200000010ff */
[----:B------:R-:W-:Y:S01]  /*10ef0*/  HMMA.16816.F32.BF16 R112, R112, R6, RZ ;  /* 0x000000067070723c */ /* 0x000fe200000418ff */
[----:B-1----:R-:W-:Y:S01]  /*10f00*/  F2FP.BF16.PACK_AB R5, R44, R48 ;  /* 0x000000302c05723e */ /* 0x002fe200000010ff */
        /* <DEDUP_REMOVED lines=15> */
[----:B------:R-:W2:Y:S01]  /*11000*/  LDSM.16.MT88.4 R8, [R228+0x4900] ;  /* 0x00490000e408783b */ /* 0x000ea20000004200 */
        /* <DEDUP_REMOVED lines=11> */
[C---:B----4-:R-:W-:Y:S02]  /*110c0*/  HMMA.16816.F32.BF16 R68, R4.reuse, R20, R68 ;  /* 0x000000140444723c */ /* 0x050fe40000041844 */
[----:B------:R-:W4:Y:S06]  /*110d0*/  MUFU.EX2 R158, R158 ;  /* 0x0000009e009e7308 */ /* 0x000f2c0000000800 */
[C---:B--2---:R-:W-:Y:S02]  /*110e0*/  HMMA.16816.F32.BF16 R116, R4.reuse, R8, R116 ;  /* 0x000000080474723c */ /* 0x044fe40000041874 */
[----:B------:R-:W-:Y:S06]  /*110f0*/  MUFU.EX2 R160, R160 ;  /* 0x000000a000a07308 */ /* 0x000fec0000000800 */
[C---:B------:R-:W-:Y:S01]  /*11100*/  HMMA.16816.F32.BF16 R112, R4.reuse, R10, R112 ;  /* 0x0000000a0470723c */ /* 0x040fe20000041870 */
[----:B------:R-:W2:Y:S01]  /*11110*/  LDSM.16.MT88.4 R8, [R232+0x5100] ;  /* 0x00510000e808783b */ /* 0x000ea20000004200 */
        /* <DEDUP_REMOVED lines=15> */
[----:B------:R-:W1:Y:S06]  /*11210*/  MUFU.EX2 R171, R171 ;  /* 0x000000ab00ab7308 */ /* 0x000e6c0000000800 */
[----:B------:R-:W-:Y:S01]  /*11220*/  HMMA.16816.F32.BF16 R108, R4, R30, R108 ;  /* 0x0000001e046c723c */ /* 0x000fe2000004186c */
[----:B------:R-:W4:Y:S01]  /*11230*/  LDSM.16.MT88.4 R28, [R229+0x5100] ;  /* 0x00510000e51c783b */ /* 0x000f220000004200 */
[----:B------:R-:W-:Y:S05]  /*11240*/  MUFU.EX2 R170, R170 ;  /* 0x000000aa00aa7308 */ /* 0x000fea0000000800 */
[C---:B------:R-:W-:Y:S01]  /*11250*/  F2FP.BF16.PACK_AB R4, R41.reuse, R42 ;  /* 0x0000002a2904723e */ /* 0x040fe200000010ff */
[----:B------:R-:W-:Y:S01]  /*11260*/  FADD.FTZ R41, R41, R45 ;  /* 0x0000002d29297221 */ /* 0x000fe20000010000 */
[----:B-----5:R-:W-:Y:S01]  /*11270*/  F2FP.BF16.PACK_AB R5, R36, R39 ;  /* 0x000000272405723e */ /* 0x020fe200000010ff */
[----:B------:R-:W-:Y:S01]  /*11280*/  MUFU.EX2 R169, R169 ;  /* 0x000000a900a97308 */ /* 0x000fe20000000800 */
[----:B------:R-:W-:Y:S01]  /*11290*/  F2FP.BF16.PACK_AB R6, R37, R38 ;  /* 0x000000262506723e */ /* 0x000fe200000010ff */
[----:B------:R-:W-:Y:S01]  /*112a0*/  FADD.FTZ R39, R39, R43 ;  /* 0x0000002b27277221 */ /* 0x000fe20000010000 */
[----:B------:R-:W-:Y:S01]  /*112b0*/  F2FP.BF16.PACK_AB R7, R2, R3 ;  /* 0x000000030207723e */ /* 0x000fe200000010ff */
[----:B------:R-:W-:-:S02]  /*112c0*/  FADD.FTZ R41, R38, R41 ;  /* 0x0000002926297221 */ /* 0x000fc40000010000 */
[----:B------:R-:W-:Y:S02]  /*112d0*/  FADD.FTZ R39, R36, R39 ;  /* 0x0000002724277221 */ /* 0x000fe40000010000 */
[----:B------:R-:W5:Y:S01]  /*112e0*/  MUFU.EX2 R168, R168 ;  /* 0x000000a800a87308 */ /* 0x000f620000000800 */
[----:B------:R-:W-:Y:S01]  /*112f0*/  FADD.FTZ R37, R37, R41 ;  /* 0x0000002925257221 */ /* 0x000fe20000010000 */
[C---:B-1----:R-:W-:Y:S01]  /*11300*/  HMMA.16816.F32.BF16 R84, R4.reuse, R12, R84 ;  /* 0x0000000c0454723c */ /* 0x042fe20000041854 */
[----:B------:R-:W-:Y:S02]  /*11310*/  FADD.FTZ R3, R3, R39 ;  /* 0x0000002703037221 */ /* 0x000fe40000010000 */
[----:B---3--:R-:W-:Y:S02]  /*11320*/  FADD.FTZ R37, R133, R37 ;  /* 0x0000002585257221 */ /* 0x008fe40000010000 */
[----:B------:R-:W-:Y:S01]  /*11330*/  FADD.FTZ R3, R2, R3 ;  /* 0x0000000302037221 */ /* 0x000fe20000010000 */
[----:B------:R-:W1:Y:S02]  /*11340*/  MUFU.EX2 R167, R167 ;  /* 0x000000a700a77308 */ /* 0x000e640000000800 */
[C---:B------:R-:W-:Y:S01]  /*11350*/  HMMA.16816.F32.BF16 R88, R4.reuse, R14, R88 ;  /* 0x0000000e0458723c */ /* 0x040fe20000041858 */
[----:B------:R-:W3:Y:S05]  /*11360*/  LDSM.16.MT88.4 R12, [R228+0x5100] ;  /* 0x00510000e40c783b */ /* 0x000eea0000004200 */
[----:B------:R-:W-:Y:S02]  /*11370*/  MUFU.EX2 R166, R166 ;  /* 0x000000a600a67308 */ /* 0x000fe40000000800 */
[C---:B--2---:R-:W-:Y:S06]  /*11380*/  HMMA.16816.F32.BF16 R92, R4.reuse, R8, R92 ;  /* 0x00000008045c723c */ /* 0x044fec000004185c */
[----:B------:R-:W2:Y:S02]  /*11390*/  MUFU.EX2 R163, R163 ;  /* 0x000000a300a37308 */ /* 0x000ea40000000800 */
        /* <DEDUP_REMOVED lines=23> */
[C---:B----4-:R-:W-:Y:S06]  /*11510*/  HMMA.16816.F32.BF16 R104, R4.reuse, R28, R104 ;  /* 0x0000001c0468723c */ /* 0x050fec0000041868 */
[----:B------:R-:W-:Y:S02]  /*11520*/  MUFU.EX2 R61, R61 ;  /* 0x0000003d003d7308 */ /* 0x000fe40000000800 */
[C---:B------:R-:W-:Y:S01]  /*11530*/  HMMA.16816.F32.BF16 R108, R4.reuse, R30, R108 ;  /* 0x0000001e046c723c */ /* 0x040fe2000004186c */
[----:B------:R-:W-:Y:S05]  /*11540*/  LDSM.16.MT88.4 R28, [R229+0x5900] ;  /* 0x00590000e51c783b */ /* 0x000fea0000004200 */
[----:B------:R-:W-:Y:S02]  /*11550*/  MUFU.EX2 R243, R243 ;  /* 0x000000f300f37308 */ /* 0x000fe40000000800 */
[C---:B---3--:R-:W-:Y:S08]  /*11560*/  HMMA.16816.F32.BF16 R116, R4.reuse, R12, R116 ;  /* 0x0000000c0474723c */ /* 0x048ff00000041874 */
[----:B------:R-:W-:Y:S01]  /*11570*/  HMMA.16816.F32.BF16 R112, R4, R14, R112 ;  /* 0x0000000e0470723c */ /* 0x000fe20000041870 */
[----:B------:R-:W3:Y:S06]  /*11580*/  LDSM.16.MT88.4 R12, [R232+0x5900] ;  /* 0x00590000e80c783b */ /* 0x000eec0000004200 */
        /* <DEDUP_REMOVED lines=10> */
[----:B-1----:R-:W-:Y:S01]  /*11630*/  HMMA.16816.F32.BF16 R84, R4, R8, R84 ;  /* 0x000000080454723c */ /* 0x002fe20000041854 */
[----:B------:R-:W-:Y:S02]  /*11640*/  FADD.FTZ R135, R157, R135 ;  /* 0x000000879d877221 */ /* 0x000fe40000010000 */
[----:B------:R-:W-:-:S05]  /*11650*/  FADD.FTZ R148, R149, R148 ;  /* 0x0000009495947221 */ /* 0x000fca0000010000 */
[C---:B------:R-:W-:Y:S01]  /*11660*/  HMMA.16816.F32.BF16 R88, R4.reuse, R10, R88 ;  /* 0x0000000a0458723c */ /* 0x040fe20000041858 */
[----:B------:R-:W1:Y:S07]  /*11670*/  LDSM.16.MT88.4 R8, [R228+0x5900] ;  /* 0x00590000e408783b */ /* 0x000e6e0000004200 */
[C---:B------:R-:W-:Y:S08]  /*11680*/  HMMA.16816.F32.BF16 R128, R4.reuse, R24, R128 ;  /* 0x000000180480723c */ /* 0x040ff00000041880 */
[C---:B---3--:R-:W-:Y:S08]  /*11690*/  HMMA.16816.F32.BF16 R92, R4.reuse, R12, R92 ;  /* 0x0000000c045c723c */ /* 0x048ff0000004185c */
[C---:B------:R-:W-:Y:S01]  /*116a0*/  HMMA.16816.F32.BF16 R96, R4.reuse, R14, R96 ;  /* 0x0000000e0460723c */ /* 0x040fe20000041860 */
[----:B------:R-:W3:Y:S07]  /*116b0*/  LDSM.16.MT88.4 R12, [R228+0x2100] ;  /* 0x00210000e40c783b */ /* 0x000eee0000004200 */
[C---:B------:R-:W-:Y:S01]  /*116c0*/  HMMA.16816.F32.BF16 R124, R4.reuse, R26, R124 ;  /* 0x0000001a047c723c */ /* 0x040fe2000004187c */
[----:B------:R-:W-:Y:S07]  /*116d0*/  LDSM.16.MT88.4 R24, [R232+0x2100] ;  /* 0x00210000e818783b */ /* 0x000fee0000004200 */
[C---:B------:R-:W-:Y:S08]  /*116e0*/  HMMA.16816.F32.BF16 R68, R4.reuse, R20, R68 ;  /* 0x000000140444723c */ /* 0x040ff00000041844 */
[C---:B-1----:R-:W-:Y:S08]  /*116f0*/  HMMA.16816.F32.BF16 R116, R4.reuse, R8, R116 ;  /* 0x000000080474723c */ /* 0x042ff00000041874 */
[C---:B------:R-:W-:Y:S01]  /*11700*/  HMMA.16816.F32.BF16 R112, R4.reuse, R10, R112 ;  /* 0x0000000a0470723c */ /* 0x040fe20000041870 */
[----:B------:R-:W1:Y:S07]  /*11710*/  LDSM.16.MT88.4 R8, [R232+0x6100] ;  /* 0x00610000e808783b */ /* 0x000e6e0000004200 */
[C---:B------:R-:W-:Y:S01]  /*11720*/  HMMA.16816.F32.BF16 R72, R4.reuse, R22, R72 ;  /* 0x000000160448723c */ /* 0x040fe20000041848 */
[----:B------:R-:W4:Y:S07]  /*11730*/  LDSM.16.MT88.4 R20, [R230+0x2100] ;  /* 0x00210000e614783b */ /* 0x000f2e0000004200 */
        /* <DEDUP_REMOVED lines=8> */
[----:B------:R-:W2:Y:S06]  /*117c0*/  LDSM.16.MT88.4 R28, [R229+0x6100] ;  /* 0x00610000e51c783b */ /* 0x000eac0000004200 */
        /* <DEDUP_REMOVED lines=10> */
[C---:B---3--:R-:W-:Y:S01]  /*11870*/  HMMA.16816.F32.BF16 R84, R4.reuse, R12, R84 ;  /* 0x0000000c0454723c */ /* 0x048fe20000041854 */
[----:B------:R-:W-:Y:S02]  /*11880*/  FADD.FTZ R159, R176, R159 ;  /* 0x0000009fb09f7221 */ /* 0x000fe40000010000 */
[----:B------:R-:W-:Y:S02]  /*11890*/  FADD.FTZ R164, R165, R164 ;  /* 0x000000a4a5a47221 */ /* 0x000fe40000010000 */
[----:B------:R-:W-:Y:S02]  /*118a0*/  FADD.FTZ R159, R171, R159 ;  /* 0x0000009fab9f7221 */ /* 0x000fe40000010000 */
[----:B-----5:R-:W-:Y:S01]  /*118b0*/  FADD.FTZ R164, R168, R164 ;  /* 0x000000a4a8a47221 */ /* 0x020fe20000010000 */
[----:B------:R-:W-:Y:S01]  /*118c0*/  HMMA.16816.F32.BF16 R88, R4, R14, R88 ;  /* 0x0000000e0458723c */ /* 0x000fe20000041858 */
[----:B------:R-:W3:Y:S02]  /*118d0*/  LDSM.16.MT88.4 R12, [R228+0x6100] ;  /* 0x00610000e40c783b */ /* 0x000ee40000004200 */
[----:B------:R-:W-:-:S05]  /*118e0*/  FADD.FTZ R164, R167, R164 ;  /* 0x000000a4a7a47221 */ /* 0x000fca0000010000 */
[C---:B-1----:R-:W-:Y:S08]  /*118f0*/  HMMA.16816.F32.BF16 R92, R4.reuse, R8, R92 ;  /* 0x00000008045c723c */ /* 0x042ff0000004185c */
[C---:B------:R-:W-:Y:S01]  /*11900*/  HMMA.16816.F32.BF16 R96, R4.reuse, R10, R96 ;  /* 0x0000000a0460723c */ /* 0x040fe20000041860 */
[----:B------:R-:W1:Y:S07]  /*11910*/  LDSM.16.MT88.4 R8, [R228+0x2900] ;  /* 0x00290000e408783b */ /* 0x000e6e0000004200 */
[C---:B------:R-:W-:Y:S08]  /*11920*/  HMMA.16816.F32.BF16 R128, R4.reuse, R24, R128 ;  /* 0x000000180480723c */ /* 0x040ff00000041880 */
[C---:B------:R-:W-:Y:S01]  /*11930*/  HMMA.16816.F32.BF16 R124, R4.reuse, R26, R124 ;  /* 0x0000001a047c723c */ /* 0x040fe2000004187c */
[----:B------:R-:W5:Y:S07]  /*11940*/  LDSM.16.MT88.4 R24, [R232+0x2900] ;  /* 0x00290000e818783b */ /* 0x000f6e0000004200 */
[C---:B----4-:R-:W-:Y:S08]  /*11950*/  HMMA.16816.F32.BF16 R68, R4.reuse, R20, R68 ;  /* 0x000000140444723c */ /* 0x050ff00000041844 */
        /* <DEDUP_REMOVED lines=10> */
[----:B------:R-:W-:Y:S07]  /*11a00*/  LDSM.16.MT88.4 R28, [R229+0x6900] ;  /* 0x00690000e51c783b */ /* 0x000fee0000004200 */
[C---:B---3--:R-:W-:Y:S08]  /*11a10*/  HMMA.16816.F32.BF16 R116, R4.reuse, R12, R116 ;  /* 0x0000000c0474723c */ /* 0x048ff00000041874 */
[----:B------:R-:W-:Y:S01]  /*11a20*/  HMMA.16816.F32.BF16 R112, R4, R14, R112 ;  /* 0x0000000e0470723c */ /* 0x000fe20000041870 */
[----:B------:R-:W2:Y:S06]  /*11a30*/  LDSM.16.MT88.4 R12, [R232+0x6900] ;  /* 0x00690000e80c783b */ /* 0x000eac0000004200 */
        /* <DEDUP_REMOVED lines=8> */
[C---:B-1----:R-:W-:Y:S08]  /*11ac0*/  HMMA.16816.F32.BF16 R84, R4.reuse, R8, R84 ;  /* 0x000000080454723c */ /* 0x042ff00000041854 */
[C---:B------:R-:W-:Y:S01]  /*11ad0*/  HMMA.16816.F32.BF16 R88, R4.reuse, R10, R88 ;  /* 0x0000000a0458723c */ /* 0x040fe20000041858 */
[----:B------:R-:W1:Y:S07]  /*11ae0*/  LDSM.16.MT88.4 R8, [R228+0x6900] ;  /* 0x00690000e408783b */ /* 0x000e6e0000004200 */
[C---:B-----5:R-:W-:Y:S08]  /*11af0*/  HMMA.16816.F32.BF16 R128, R4.reuse, R24, R128 ;  /* 0x000000180480723c */ /* 0x060ff00000041880 */
[C---:B------:R-:W-:Y:S01]  /*11b00*/  HMMA.16816.F32.BF16 R124, R4.reuse, R26, R124 ;  /* 0x0000001a047c723c */ /* 0x040fe2000004187c */
[----:B------:R-:W3:Y:S07]  /*11b10*/  LDSM.16.MT88.4 R24, [R232+0x3100] ;  /* 0x00310000e818783b */ /* 0x000eee0000004200 */
[C---:B--2---:R-:W-:Y:S08]  /*11b20*/  HMMA.16816.F32.BF16 R92, R4.reuse, R12, R92 ;  /* 0x0000000c045c723c */ /* 0x044ff0000004185c */
[C---:B------:R-:W-:Y:S01]  /*11b30*/  HMMA.16816.F32.BF16 R96, R4.reuse, R14, R96 ;  /* 0x0000000e0460723c */ /* 0x040fe20000041860 */
[----:B------:R-:W2:Y:S07]  /*11b40*/  LDSM.16.MT88.4 R12, [R228+0x3100] ;  /* 0x00310000e40c783b */ /* 0x000eae0000004200 */
[C---:B------:R-:W-:Y:S01]  /*11b50*/  HMMA.16816.F32.BF16 R120, R4.reuse, R32, R120 ;  /* 0x000000200478723c */ /* 0x040fe20000041878 */
[----:B------:R-:W-:Y:S06]  /*11b60*/  MUFU.EX2 R32, R150 ;  /* 0x0000009600207308 */ /* 0x000fec0000000800 */
[----:B------:R-:W-:Y:S01]  /*11b70*/  FFMA.FTZ R33, R147, c[0x0][0x2d0], -R58 ;  /* 0x0000b40093217a23 */ /* 0x000fe2000001083a */
[C---:B-1----:R-:W-:Y:S05]  /*11b80*/  HMMA.16816.F32.BF16 R116, R4.reuse, R8, R116 ;  /* 0x000000080474723c */ /* 0x042fea0000041874 */
[----:B------:R-:W1:Y:S03]  /*11b90*/  MUFU.EX2 R33, R33 ;  /* 0x0000002100217308 */ /* 0x000e660000000800 */
        /* <DEDUP_REMOVED lines=9> */
[C---:B------:R-:W-:Y:S01]  /*11c30*/  HMMA.16816.F32.BF16 R80, R4.reuse, R18, R80 ;  /* 0x000000120450723c */ /* 0x040fe20000041850 */
[----:B------:R-:W2:Y:S07]  /*11c40*/  LDSM.16.MT88.4 R16, [R229+0x3100] ;  /* 0x00310000e510783b */ /* 0x000eae0000004200 */
[----:B------:R-:W-:Y:S07]  /*11c50*/  HMMA.16816.F32.BF16 R100, R4, R34, R100 ;  /* 0x000000220464723c */ /* 0x000fee0000041864 */
[----:B------:R-:W-:Y:S01]  /*11c60*/  F2FP.BF16.PACK_AB R4, R155, R156 ;  /* 0x0000009c9b04723e */ /* 0x000fe200000010ff */
[--C-:B------:R-:W-:Y:S01]  /*11c70*/  FFMA.FTZ R34, R67, c[0x0][0x2d0], -R64.reuse ;  /* 0x0000b40043227a23 */ /* 0x100fe20000010840 */
[----:B------:R-:W-:Y:S01]  /*11c80*/  F2FP.BF16.PACK_AB R5, R151, R152 ;  /* 0x000000989705723e */ /* 0x000fe200000010ff */
[----:B------:R-:W-:Y:S01]  /*11c90*/  FFMA.FTZ R35, R66, c[0x0][0x2d0], -R64 ;  /* 0x0000b40042237a23 */ /* 0x000fe20000010840 */
[----:B------:R-:W-:Y:S01]  /*11ca0*/  F2FP.BF16.PACK_AB R6, R153, R154 ;  /* 0x0000009a9906723e */ /* 0x000fe200000010ff */
[----:B------:R-:W-:Y:S01]  /*11cb0*/  FADD.FTZ R156, R156, R170 ;  /* 0x000000aa9c9c7221 */ /* 0x000fe20000010000 */
[----:B-1----:R-:W-:Y:S01]  /*11cc0*/  F2FP.BF16.PACK_AB R7, R33, R32 ;  /* 0x000000202107723e */ /* 0x002fe200000010ff */
[----:B------:R-:W1:Y:S01]  /*11cd0*/  MUFU.EX2 R34, R34 ;  /* 0x0000002200227308 */ /* 0x000e620000000800 */
        /* <DEDUP_REMOVED lines=11> */
[----:B-1----:R-:W-:-:S02]  /*11d90*/  FADD.FTZ R154, R34, R154 ;  /* 0x0000009a229a7221 */ /* 0x002fc40000010000 */
[----:B------:R-:W-:-:S04]  /*11da0*/  FADD.FTZ R32, R62, R32 ;  /* 0x000000203e207221 */ /* 0x000fc80000010000 */
[----:B--2---:R-:W-:Y:S01]  /*11db0*/  HMMA.16816.F32.BF16 R84, R4, R12, R84 ;  /* 0x0000000c0454723c */ /* 0x004fe20000041854 */
        /* <DEDUP_REMOVED lines=54> */
[----:B------:R-:W-:Y:S01]  /*12120*/  SHF.L.U32 R251, R244, 0x1, RZ ;  /* 0x00000001f4fb7819 */ /* 0x000fe200000006ff */
[C---:B------:R-:W-:Y:S01]  /*12130*/  IMAD.SHL.U32 R249, R239.reuse, 0x2, RZ ;  /* 0x00000002eff97824 */ /* 0x040fe200078e00ff */
[----:B------:R-:W-:Y:S01]  /*12140*/  SHF.L.U64.HI R250, R239, 0x1, R241 ;  /* 0x00000001effa7819 */ /* 0x000fe200000102f1 */
[----:B------:R-:W-:-:S02]  /*12150*/  ULDC UR5, c[0x0][0x210] ;  /* 0x0000840000057ab9 */ /* 0x000fc40000000800 */
[----:B------:R-:W-:Y:S02]  /*12160*/  ULDC UR4, c[0x0][0x1e8] ;  /* 0x00007a0000047ab9 */ /* 0x000fe40000000800 */
[----:B------:R-:W-:Y:S02]  /*12170*/  UIMAD UR5, UR13, UR5, URZ ;  /* 0x000000050d0572a4 */ /* 0x000fe4000f8e023f */
[----:B------:R-:W-:Y:S01]  /*12180*/  @P1 IMAD.HI.U32 R248, R246, c[0x0][0x2c8], RZ ;  /* 0x0000b200f6f81a27 */ /* 0x000fe200078e00ff */
[----:B------:R-:W-:Y:S02]  /*12190*/  UIMAD UR4, UR13, UR4, URZ ;  /* 0x000000040d0472a4 */ /* 0x000fe4000f8e023f */
[----:B------:R-:W-:Y:S02]  /*121a0*/  UMOV UR6, 0xffffff80 ;  /* 0xffffff8000067882 */ /* 0x000fe40000000000 */
[----:B------:R-:W-:Y:S02]  /*121b0*/  @P0 SHF.R.U32.HI R248, RZ, c[0x0][0x2cc], R248 ;  /* 0x0000b300fff80a19 */ /* 0x000fe400000116f8 */
.L_x_2848:
        /* <DEDUP_REMOVED lines=29> */
[----:B------:R-:W-:Y:S02]  /*12390*/  IADD3 R6, P0, R4, UR5, RZ ;  /* 0x0000000504067c10 */ /* 0x000fe4000ff1e0ff */
[----:B------:R-:W-:Y:S02]  /*123a0*/  SHF.L.U64.HI R4, R244, 0x1, R245 ;  /* 0x00000001f4047819 */ /* 0x000fe400000102f5 */
[----:B------:R-:W-:Y:S02]  /*123b0*/  IADD3.X R0, R5, UR12, R0, P0, !PT ;  /* 0x0000000c05007c10 */ /* 0x000fe400087fe400 */
[C---:B------:R-:W-:Y:S04]  /*123c0*/  LEA R5, P0, R6.reuse, c[0x0][0x1f8], 0x1 ;  /* 0x00007e0006057a11 */ /* 0x040fe800078008ff */
[----:B------:R-:W-:Y:S01]  /*123d0*/  LEA.HI.X R6, R6, c[0x0][0x1fc], R0, 0x1, P0 ;  /* 0x00007f0006067a11 */ /* 0x000fe200000f0c00 */
[----:B------:R-:W2:Y:S01]  /*123e0*/  SHFL.IDX PT, R28, R5, RZ, 0x181f ;  /* 0x00181fff051c7589 */ /* 0x000ea200000e0000 */
[----:B------:R-:W-:Y:S03]  /*123f0*/  SEL R0, RZ, 0x10, P5 ;  /* 0x00000010ff007807 */ /* 0x000fe60002800000 */
[----:B------:R-:W3:Y:S01]  /*12400*/  SHFL.IDX PT, R20, R5, 0x1, 0x181f ;  /* 0x00381f0005147f89 */ /* 0x000ee200000e0000 */
[C---:B------:R-:W-:Y:S02]  /*12410*/  ISETP.NE.U32.AND P3, PT, R0.reuse, RZ, PT ;  /* 0x000000ff0000720c */ /* 0x040fe40003f65070 */
[----:B------:R-:W-:Y:S01]  /*12420*/  IADD3 R0, -R0, 0x10, RZ ;  /* 0x0000001000007810 */ /* 0x000fe20007ffe1ff */
[----:B------:R-:W4:Y:S04]  /*12430*/  SHFL.IDX PT, R14, R6, RZ, 0x181f ;  /* 0x00181fff060e7589 */ /* 0x000f2800000e0000 */
[----:B------:R-:W5:Y:S04]  /*12440*/  SHFL.IDX PT, R13, R6, 0x1, 0x181f ;  /* 0x00381f00060d7f89 */ /* 0x000f6800000e0000 */
[----:B------:R-:W1:Y:S04]  /*12450*/  SHFL.IDX PT, R7, R5, 0x2, 0x181f ;  /* 0x00581f0005077f89 */ /* 0x000e6800000e0000 */
[----:B------:R-:W1:Y:S04]  /*12460*/  SHFL.IDX PT, R5, R5, 0x3, 0x181f ;  /* 0x00781f0005057f89 */ /* 0x000e6800000e0000 */
[----:B------:R-:W1:Y:S04]  /*12470*/  SHFL.IDX PT, R12, R6, 0x2, 0x181f ;  /* 0x00581f00060c7f89 */ /* 0x000e6800000e0000 */
[----:B------:R-:W1:Y:S01]  /*12480*/  SHFL.IDX PT, R6, R6, 0x3, 0x181f ;  /* 0x00781f0006067f89 */ /* 0x000e6200000e0000 */
[C---:B--2---:R-:W-:Y:S02]  /*12490*/  IADD3 R30, P1, R28.reuse, R251, RZ ;  /* 0x000000fb1c1e7210 */ /* 0x044fe40007f3e0ff */
[----:B------:R-:W-:Y:S02]  /*124a0*/  IADD3 R28, P0, R28, R249, RZ ;  /* 0x000000f91c1c7210 */ /* 0x000fe40007f1e0ff */
[----:B---3--:R-:W-:Y:S01]  /*124b0*/  IADD3 R22, P2, R20, R251, RZ ;  /* 0x000000fb14167210 */ /* 0x008fe20007f5e0ff */
[C---:B----4-:R-:W-:Y:S02]  /*124c0*/  IMAD.X R31, R14.reuse, 0x1, R4, P1 ;  /* 0x000000010e1f7824 */ /* 0x050fe400008e0604 */
[----:B------:R-:W-:Y:S01]  /*124d0*/  IMAD.X R29, R14, 0x1, R250, P0 ;  /* 0x000000010e1d7824 */ /* 0x000fe200000e06fa */
[----:B------:R-:W-:Y:S01]  /*124e0*/  IADD3 R20, P0, R20, R249, RZ ;  /* 0x000000f914147210 */ /* 0x000fe20007f1e0ff */
[----:B-----5:R-:W-:Y:S01]  /*124f0*/  IMAD.X R23, R13, 0x1, R4, P2 ;  /* 0x000000010d177824 */ /* 0x020fe200010e0604 */
[----:B-1----:R-:W-:Y:S03]  /*12500*/  IADD3 R14, P2, R7, R251, RZ ;  /* 0x000000fb070e7210 */ /* 0x002fe60007f5e0ff */
[----:B------:R-:W-:Y:S01]  /*12510*/  IMAD.X R21, R13, 0x1, R250, P0 ;  /* 0x000000010d157824 */ /* 0x000fe200000e06fa */
[----:B------:R-:W-:Y:S02]  /*12520*/  IADD3 R38, P1, R7, R249, RZ ;  /* 0x000000f907267210 */ /* 0x000fe40007f3e0ff */
[----:B------:R-:W-:Y:S02]  /*12530*/  IADD3 R36, P0, R5, R251, RZ ;  /* 0x000000fb05247210 */ /* 0x000fe40007f1e0ff */
[----:B------:R-:W-:Y:S01]  /*12540*/  LOP3.LUT R7, R0, 0xf, RZ, 0xc0, !PT ;  /* 0x0000000f00077812 */ /* 0x000fe200078ec0ff */
[----:B------:R-:W-:Y:S01]  /*12550*/  IMAD.X R15, R12, 0x1, R4, P2 ;  /* 0x000000010c0f7824 */ /* 0x000fe200010e0604 */
[----:B------:R-:W-:Y:S01]  /*12560*/  IADD3 R0, R240, 0x100, RZ ;  /* 0x00000100f0007810 */ /* 0x000fe20007ffe0ff */
[----:B------:R-:W-:Y:S02]  /*12570*/  IMAD.X R39, R12, 0x1, R250, P1 ;  /* 0x000000010c277824 */ /* 0x000fe400008e06fa */
[----:B------:R-:W-:Y:S01]  /*12580*/  IMAD.X R37, R6, 0x1, R4, P0 ;  /* 0x0000000106257824 */ /* 0x000fe200000e0604 */
[C---:B------:R-:W-:Y:S01]  /*12590*/  IADD3 R4, R240.reuse, 0x4100, RZ ;  /* 0x00004100f0047810 */ /* 0x040fe20007ffe0ff */
[----:B------:R1:W-:Y:S01]  /*125a0*/  LDGSTS.E.BYPASS.LTC128B.128 [R0], [R30.64], !P6 ;  /* 0x000000001e007fae */ /* 0x0003e2000f101d56 */
[----:B------:R-:W-:Y:S02]  /*125b0*/  IADD3 R12, P1, P0, R7, R5, R249 ;  /* 0x00000005070c7210 */ /* 0x000fe4000783e0f9 */
[C---:B------:R-:W-:Y:S01]  /*125c0*/  IADD3 R5, R240.reuse, 0x1100, RZ ;  /* 0x00001100f0057810 */ /* 0x040fe20007ffe0ff */
[----:B------:R2:W-:Y:S01]  /*125d0*/  LDGSTS.E.BYPASS.LTC128B.128 [R4], [R28.64], !P5 ;  /* 0x000000001c047fae */ /* 0x0005e2000e901d56 */
[----:B------:R-:W-:Y:S03]  /*125e0*/  IADD3.X R13, RZ, R6, R250, P1, P0 ;  /* 0x00000006ff0d7210 */ /* 0x000fe60000fe04fa */
[----:B------:R3:W-:Y:S01]  /*125f0*/  LDGSTS.E.BYPASS.LTC128B.128 [R5], [R22.64], !P6 ;  /* 0x0000000016057fae */ /* 0x0007e2000f101d56 */
[C---:B--2---:R-:W-:Y:S02]  /*12600*/  IADD3 R4, R240.reuse, 0x5100, RZ ;  /* 0x00005100f0047810 */ /* 0x044fe40007ffe0ff */
[C---:B---3--:R-:W-:Y:S03]  /*12610*/  IADD3 R5, R240.reuse, 0x2100, RZ ;  /* 0x00002100f0057810 */ /* 0x048fe60007ffe0ff */
[----:B------:R2:W-:Y:S04]  /*12620*/  LDGSTS.E.BYPASS.LTC128B.128 [R4], [R20.64], !P5 ;  /* 0x0000000014047fae */ /* 0x0005e8000e901d56 */
[----:B------:R1:W-:Y:S01]  /*12630*/  LDGSTS.E.BYPASS.LTC128B.128 [R5], [R14.64], !P6 ;  /* 0x000000000e057fae */ /* 0x0003e2000f101d56 */
[----:B--2---:R-:W-:Y:S05]  /*12640*/  IADD3 R4, R240, 0x6100, RZ ;  /* 0x00006100f0047810 */ /* 0x004fea0007ffe0ff */
[----:B------:R1:W-:Y:S04]  /*12650*/  LDGSTS.E.BYPASS.LTC128B.128 [R4], [R38.64], !P5 ;  /* 0x0000000026047fae */ /* 0x0003e8000e901d56 */
[----:B------:R1:W-:Y:S04]  /*12660*/  LDGSTS.E.BYPASS.LTC128B.128 [R0+0x3000], [R36.64], !P6 ;  /* 0x0300000024007fae */ /* 0x0003e8000f101d56 */
[----:B------:R1:W-:Y:S02]  /*12670*/  LDGSTS.E.BYPASS.LTC128B.128.ZFILL [R0+0x7000], [R12.64], P3 ;  /* 0x070000000c007fae */ /* 0x0003e40009941d56 */
.L_x_2846:
[C---:B-1234-:R-:W-:Y:S01]  /*12680*/  HMMA.16816.F32.BF16 R4, R136.reuse, R8, RZ ;  /* 0x000000088804723c */ /* 0x05efe200000418ff */
[----:B------:R-:W-:Y:S01]  /*12690*/  LDSM.16.M88.4 R176, [R231+0xb900] ;  /* 0x00b90000e7b0783b */ /* 0x000fe20000000200 */
[----:B------:R-:W-:Y:S06]  /*126a0*/  UISETP.GE.AND UP0, UPT, UR14, 0x1, UPT ;  /* 0x000000010e00788c */ /* 0x000fec000bf06270 */
[C---:B------:R-:W-:Y:S01]  /*126b0*/  HMMA.16816.F32.BF16 R8, R136.reuse, R10, RZ ;  /* 0x0000000a8808723c */ /* 0x040fe200000418ff */
[----:B------:R-:W0:Y:S01]  /*126c0*/  LDGDEPBAR ;  /* 0x00000000000079af */ /* 0x000e220000000000 */
[----:B------:R-:W-:Y:S06]  /*126d0*/  PLOP3.LUT P0, PT, PT, PT, UP0, 0x80, 0x0 ;  /* 0x000000000000781c */ /* 0x000fec0003f0f008 */
[C---:B------:R-:W-:Y:S01]  /*126e0*/  HMMA.16816.F32.BF16 R12, R136.reuse, R16, RZ ;  /* 0x00000010880c723c */ /* 0x040fe200000418ff */
[----:B------:R-:W-:Y:S07]  /*126f0*/  LDSM.16.M88.4 R184, [R220] ;  /* 0x00000000dcb8783b */ /* 0x000fee0000000200 */
        /* <DEDUP_REMOVED lines=80> */
[----:B------:R-:W-:Y:S07]  /*12c00*/  LDSM.16.M88.4 R168, [R217] ;  /* 0x00000000d9a8783b */ /* 0x000fee0000000200 */
[C---:B-----5:R-:W-:Y:S08]  /*12c10*/  HMMA.16816.F32.BF16 R52, R180.reuse, R156, R52 ;  /* 0x0000009cb434723c */ /* 0x060ff00000041834 */
[C---:B------:R-:W-:Y:S01]  /*12c20*/  HMMA.16816.F32.BF16 R56, R180.reuse, R158, R56 ;  /* 0x0000009eb438723c */ /* 0x040fe20000041838 */
[----:B------:R-:W5:Y:S07]  /*12c30*/  LDSM.16.M88.4 R156, [R234+0xf900] ;  /* 0x00f90000ea9c783b */ /* 0x000f6e0000000200 */
[C---:B------:R-:W-:Y:S08]  /*12c40*/  HMMA.16816.F32.BF16 R60, R180.reuse, R160, R60 ;  /* 0x000000a0b43c723c */ /* 0x040ff0000004183c */
[----:B------:R-:W-:Y:S01]  /*12c50*/  HMMA.16816.F32.BF16 R64, R180, R162, R64 ;  /* 0x000000a2b440723c */ /* 0x000fe20000041840 */
[----:B------:R-:W1:Y:S07]  /*12c60*/  LDSM.16.M88.4 R160, [R219] ;  /* 0x00000000dba0783b */ /* 0x000e6e0000000200 */
[C---:B------:R-:W-:Y:S08]  /*12c70*/  HMMA.16816.F32.BF16 R4, R188.reuse, R164, R4 ;  /* 0x000000a4bc04723c */ /* 0x040ff00000041804 */
[C---:B------:R-:W-:Y:S01]  /*12c80*/  HMMA.16816.F32.BF16 R8, R188.reuse, R166, R8 ;  /* 0x000000a6bc08723c */ /* 0x040fe20000041808 */
[----:B------:R-:W2:Y:S07]  /*12c90*/  LDSM.16.M88.4 R164, [R218] ;  /* 0x00000000daa4783b */ /* 0x000eae0000000200 */
[C---:B------:R-:W-:Y:S08]  /*12ca0*/  HMMA.16816.F32.BF16 R12, R188.reuse, R176, R12 ;  /* 0x000000b0bc0c723c */ /* 0x040ff0000004180c */
[C---:B------:R-:W-:Y:S01]  /*12cb0*/  HMMA.16816.F32.BF16 R16, R188.reuse, R178, R16 ;  /* 0x000000b2bc10723c */ /* 0x040fe20000041810 */
[----:B------:R-:W3:Y:S07]  /*12cc0*/  LDSM.16.M88.4 R176, [R216] ;  /* 0x00000000d8b0783b */ /* 0x000eee0000000200 */
[C---:B------:R-:W-:Y:S08]  /*12cd0*/  HMMA.16816.F32.BF16 R20, R188.reuse, R184, R20 ;  /* 0x000000b8bc14723c */ /* 0x040ff00000041814 */
[C---:B------:R-:W-:Y:S01]  /*12ce0*/  HMMA.16816.F32.BF16 R24, R188.reuse, R186, R24 ;  /* 0x000000babc18723c */ /* 0x040fe20000041818 */
[----:B------:R-:W-:Y:S07]  /*12cf0*/  LDSM.16.M88.4 R184, [R212] ;  /* 0x00000000d4b8783b */ /* 0x000fee0000000200 */
        /* <DEDUP_REMOVED lines=40> */
[C---:B------:R-:W-:Y:S01]  /*12f80*/  HMMA.16816.F32.BF16 R8, R196.reuse, R202, R8 ;  /* 0x000000cac408723c */ /* 0x040fe20000041808 */
[----:B------:R-:W-:Y:S07]  /*12f90*/  LDSM.16.M88.4 R200, [R220+0x6800] ;  /* 0x00680000dcc8783b */ /* 0x000fee0000000200 */
        /* <DEDUP_REMOVED lines=8> */
[----:B------:R-:W4:Y:S01]  /*13020*/  LDSM.16.M88.4 R160, [R220+0x7800] ;  /* 0x00780000dca0783b */ /* 0x000f220000000200 */
[----:B------:R-:W-:Y:S06]  /*13030*/  DEPBAR.LE SB0, 0x0 ;  /* 0x000080000000791a */ /* 0x000fec0000000000 */
[C---:B-1----:R-:W-:Y:S01]  /*13040*/  HMMA.16816.F32.BF16 R36, R196.reuse, R132, R36 ;  /* 0x00000084c424723c */ /* 0x042fe20000041824 */
[----:B------:R-:W-:Y:S07]  /*13050*/  BAR.SYNC.DEFER_BLOCKING 0x0 ;  /* 0x0000000000007b1d */ /* 0x000fee0000010000 */
        /* <DEDUP_REMOVED lines=24> */
[----:B------:R-:W-:Y:S01]  /*131e0*/  ULEA UR10, UR14, UR16, 0x7 ;  /* 0x000000100e0a7291 */ /* 0x000fe2000f8e383f */
[----:B------:R-:W-:Y:S01]  /*131f0*/  ISETP.NE.AND P2, PT, R235, 0x1, PT ;  /* 0x00000001eb00780c */ /* 0x000fe20003f45270 */
[----:B------:R-:W-:Y:S01]  /*13200*/  IMAD.MOV.U32 R237, RZ, RZ, RZ ;  /* 0x000000ffffed7224 */ /* 0x000fe200078e00ff */
[----:B------:R-:W-:Y:S03]  /*13210*/  ISETP.GT.AND P1, PT, R236, 0x7f, PT ;  /* 0x0000007fec00780c */ /* 0x000fe60003f24270 */
        /* <DEDUP_REMOVED lines=20> */
[----:B------:R-:W-:Y:S02]  /*13360*/  IADD3 R0, P0, R132, UR4, RZ ;  /* 0x0000000484007c10 */ /* 0x000fe4000ff1e0ff */
[----:B------:R-:W-:Y:S01]  /*13370*/  SEL R132, RZ, 0x10, P5 ;  /* 0x00000010ff847807 */ /* 0x000fe20002800000 */
[----:B------:R-:W-:Y:S05]  /*13380*/  IMAD R135, R237, c[0x0][0x1f4], R135 ;  /* 0x00007d00ed877a24 */ /* 0x000fea00078e0287 */
[----:B------:R-:W-:Y:S02]  /*13390*/  IADD3.X R135, R133, UR9, R135, P0, !PT ;  /* 0x0000000985877c10 */ /* 0x000fe400087fe487 */
[----:B------:R-:W-:Y:S02]  /*133a0*/  LEA R134, P0, R0, c[0x0][0x1c8], 0x1 ;  /* 0x0000720000867a11 */ /* 0x000fe400078008ff */
[----:B------:R-:W-:Y:S02]  /*133b0*/  IADD3 R133, -R132, 0x10, RZ ;  /* 0x0000001084857810 */ /* 0x000fe40007ffe1ff */
[----:B------:R-:W-:Y:S01]  /*133c0*/  LEA.HI.X R135, R0, c[0x0][0x1cc], R135, 0x1, P0 ;  /* 0x0000730000877a11 */ /* 0x000fe200000f0c87 */
[----:B------:R-:W1:Y:S01]  /*133d0*/  SHFL.IDX PT, R152, R134, RZ, 0x181f ;  /* 0x00181fff86987589 */ /* 0x000e6200000e0000 */
[----:B------:R-:W-:Y:S02]  /*133e0*/  SHF.L.U64.HI R0, R244, 0x1, R245 ;  /* 0x00000001f4007819 */ /* 0x000fe400000102f5 */
[----:B------:R-:W-:Y:S01]  /*133f0*/  LOP3.LUT R133, R133, 0xf, RZ, 0xc0, !PT ;  /* 0x0000000f85857812 */ /* 0x000fe200078ec0ff */
        /* <DEDUP_REMOVED lines=12> */
[----:B------:R-:W-:Y:S02]  /*134c0*/  IADD3 R146, P3, R146, R249, RZ ;  /* 0x000000f992927210 */ /* 0x000fe40007f7e0ff */
[----:B------:R2:W-:Y:S01]  /*134d0*/  LDGSTS.E.BYPASS.LTC128B.128 [R240+0x8100], [R154.64], !P6 ;  /* 0x081000009af07fae */ /* 0x0005e2000f101d56 */
[C---:B----4-:R-:W-:Y:S03]  /*134e0*/  IMAD.X R151, R147.reuse, 0x1, R0, P4 ;  /* 0x0000000193977824 */ /* 0x050fe600020e0600 */
[----:B------:R2:W-:Y:S01]  /*134f0*/  LDGSTS.E.BYPASS.LTC128B.128 [R240+0xc100], [R152.64], !P5 ;  /* 0x0c10000098f07fae */ /* 0x0005e2000e901d56 */
[C---:B-----5:R-:W-:Y:S01]  /*13500*/  IADD3 R148, P2, R144.reuse, R251, RZ ;  /* 0x000000fb90947210 */ /* 0x060fe20007f5e0ff */
[----:B------:R-:W-:Y:S01]  /*13510*/  IMAD.X R147, R147, 0x1, R250, P3 ;  /* 0x0000000193937824 */ /* 0x000fe200018e06fa */
[----:B------:R-:W-:Y:S01]  /*13520*/  IADD3 R144, P1, R144, R249, RZ ;  /* 0x000000f990907210 */ /* 0x000fe20007f3e0ff */
[----:B------:R2:W-:Y:S02]  /*13530*/  LDGSTS.E.BYPASS.LTC128B.128 [R240+0x9100], [R150.64], !P6 ;  /* 0x0910000096f07fae */ /* 0x0005e4000f101d56 */
[C---:B------:R-:W-:Y:S01]  /*13540*/  IMAD.X R149, R145.reuse, 0x1, R0, P2 ;  /* 0x0000000191957824 */ /* 0x040fe200010e0600 */
[----:B------:R-:W-:Y:S01]  /*13550*/  ISETP.NE.U32.AND P2, PT, R132, RZ, PT ;  /* 0x000000ff8400720c */ /* 0x000fe20003f45070 */
[----:B------:R2:W-:Y:S01]  /*13560*/  LDGSTS.E.BYPASS.LTC128B.128 [R240+0xd100], [R146.64], !P5 ;  /* 0x0d10000092f07fae */ /* 0x0005e2000e901d56 */
[----:B------:R-:W-:Y:S01]  /*13570*/  IADD3 R156, P0, R134, R251, RZ ;  /* 0x000000fb869c7210 */ /* 0x000fe20007f1e0ff */
[----:B------:R-:W-:Y:S02]  /*13580*/  IMAD.X R145, R145, 0x1, R250, P1 ;  /* 0x0000000191917824 */ /* 0x000fe400008e06fa */
[----:B------:R2:W-:Y:S02]  /*13590*/  LDGSTS.E.BYPASS.LTC128B.128 [R240+0xa100], [R148.64], !P6 ;  /* 0x0a10000094f07fae */ /* 0x0005e4000f101d56 */
[----:B-1----:R-:W-:Y:S01]  /*135a0*/  IMAD.X R157, R135, 0x1, R0, P0 ;  /* 0x00000001879d7824 */ /* 0x002fe200000e0600 */
[----:B------:R-:W-:Y:S01]  /*135b0*/  IADD3 R134, P1, P0, R133, R134, R249 ;  /* 0x0000008685867210 */ /* 0x000fe2000783e0f9 */
[----:B------:R2:W-:Y:S03]  /*135c0*/  LDGSTS.E.BYPASS.LTC128B.128 [R240+0xe100], [R144.64], !P5 ;  /* 0x0e10000090f07fae */ /* 0x0005e6000e901d56 */
[----:B------:R-:W-:Y:S01]  /*135d0*/  IADD3.X R135, RZ, R135, R250, P1, P0 ;  /* 0x00000087ff877210 */ /* 0x000fe20000fe04fa */
[----:B------:R2:W-:Y:S04]  /*135e0*/  LDGSTS.E.BYPASS.LTC128B.128 [R240+0xb100], [R156.64], !P6 ;  /* 0x0b1000009cf07fae */ /* 0x0005e8000f101d56 */
[----:B------:R2:W-:Y:S04]  /*135f0*/  LDGSTS.E.BYPASS.LTC128B.128.ZFILL [R240+0xf100], [R134.64], P2 ;  /* 0x0f10000086f07fae */ /* 0x0005e80009141d56 */
.L_x_2847:
[----:B------:R-:W-:Y:S01]  /*13600*/  PLOP3.LUT P0, PT, PT, PT, UP2, 0x80, 0x0 ;  /* 0x000000000000781c */ /* 0x000fe20003f0f028 */
[----:B------:R-:W-:Y:S01]  /*13610*/  IMAD.MOV.U32 R132, RZ, RZ, R246 ;  /* 0x000000ffff847224 */ /* 0x000fe200078e00f6 */
[----:B------:R-:W-:Y:S01]  /*13620*/  UIMAD UR10, UR14, UR6, 0x1 ;  /* 0x000000010e0a74a4 */ /* 0x000fe2000f8e0206 */
[----:B------:R-:W0:Y:S01]  /*13630*/  LDGDEPBAR ;  /* 0x00000000000079af */ /* 0x000e220000000000 */
[----:B------:R-:W-:Y:S02]  /*13640*/  UISETP.GT.AND UP0, UPT, UR14, UR7, UPT ;  /* 0x000000070e00728c */ /* 0x000fe4000bf04270 */
[----:B------:R-:W-:Y:S07]  /*13650*/  UIADD3 UR14, UR14, -0x1, URZ ;  /* 0xffffffff0e0e7890 */ /* 0x000fee000fffe03f */
[----:B------:R-:W-:Y:S05]  /*13660*/  @P0 IMAD.MOV.U32 R132, RZ, RZ, R248 ;  /* 0x000000ffff840224 */ /* 0x000fea00078e00f8 */
[----:B------:R-:W1:Y:S08]  /*13670*/  SHFL.IDX PT, R0, R132, 0x1, 0x1c1f ;  /* 0x003c1f0084007f89 */ /* 0x000e7000000e0000 */
[----:B------:R3:W4:Y:S02]  /*13680*/  SHFL.IDX PT, R133, R132, RZ, 0x1c1f ;  /* 0x001c1fff84857589 */ /* 0x00072400000e0000 */
[----:B---3--:R-:W-:Y:S05]  /*13690*/  IMAD.U32 R132, RZ, RZ, UR11 ;  /* 0x0000000bff847e24 */ /* 0x008fea000f8e00ff */
[----:B------:R-:W-:Y:S04]  /*136a0*/  IADD3 R132, R132, UR10, -R247 ;  /* 0x0000000a84847c10 */ /* 0x000fe8000fffe8f7 */
[----:B------:R-:W-:Y:S05]  /*136b0*/  IADD3 R132, R132, -UR20, RZ ;  /* 0x8000001484847c10 */ /* 0x000fea000fffe0ff */
[C---:B-1----:R-:W-:Y:S01]  /*136c0*/  IMAD.IADD R0, R132.reuse, 0x1, R0 ;  /* 0x0000000184007824 */ /* 0x042fe200078e0200 */
[----:B----4-:R-:W-:Y:S04]  /*136d0*/  IADD3 R132, R132, R133, RZ ;  /* 0x0000008584847210 */ /* 0x010fe80007ffe0ff */
[----:B------:R-:W-:Y:S02]  /*136e0*/  ISETP.GT.AND P1, PT, R0, RZ, PT ;  /* 0x000000ff0000720c */ /* 0x000fe40003f24270 */
[----:B------:R-:W-:Y:S02]  /*136f0*/  ISETP.GT.AND P2, PT, R132, 0x1, PT ;  /* 0x000000018400780c */ /* 0x000fe40003f44270 */
[----:B--2---:R-:W-:Y:S02]  /*13700*/  FSEL R134, R6, -INF , P1 ;  /* 0xff80000006867808 */ /* 0x004fe40000800000 */
[C---:B------:R-:W-:Y:S02]  /*13710*/  ISETP.GT.AND P1, PT, R0.reuse, 0x8, PT ;  /* 0x000000080000780c */ /* 0x040fe40003f24270 */
[----:B------:R-:W-:Y:S02]  /*13720*/  ISETP.GT.AND P0, PT, R0, 0x1, PT ;  /* 0x000000010000780c */ /* 0x000fe40003f04270 */
[----:B------:R-:W-:Y:S02]  /*13730*/  FSEL R5, R5, -INF , P2 ;  /* 0xff80000005057808 */ /* 0x000fe40001000000 */
[----:B------:R-:W-:Y:S02]  /*13740*/  FSEL R10, R10, -INF , P1 ;  /* 0xff8000000a0a7808 */ /* 0x000fe40000800000 */
[----:B------:R-:W-:Y:S02]  /*13750*/  ISETP.GT.AND P2, PT, R132, 0x9, PT ;  /* 0x000000098400780c */ /* 0x000fe40003f44270 */
[C---:B------:R-:W-:Y:S02]  /*13760*/  ISETP.GT.AND P1, PT, R0.reuse, 0x10, PT ;  /* 0x000000100000780c */ /* 0x040fe40003f24270 */
[----:B------:R-:W-:Y:S02]  /*13770*/  FSEL R7, R7, -INF , P0 ;  /* 0xff80000007077808 */ /* 0x000fe40000000000 */
[----:B------:R-:W-:Y:S02]  /*13780*/  ISETP.GT.AND P0, PT, R0, 0x9, PT ;  /* 0x000000090000780c */ /* 0x000fe40003f04270 */
[----:B------:R-:W-:Y:S02]  /*13790*/  ISETP.GT.AND P3, PT, R132, RZ, PT ;  /* 0x000000ff8400720c */ /* 0x000fe40003f64270 */
[----:B------:R-:W-:Y:S02]  /*137a0*/  FSEL R161, R14, -INF , P1 ;  /* 0xff8000000ea17808 */ /* 0x000fe40000800000 */
[----:B------:R-:W-:Y:S02]  /*137b0*/  FSEL R11, R11, -INF , P0 ;  /* 0xff8000000b0b7808 */ /* 0x000fe40000000000 */
[----:B------:R-:W-:Y:S02]  /*137c0*/  FSEL R9, R9, -INF , P2 ;  /* 0xff80000009097808 */ /* 0x000fe40001000000 */
[----:B------:R-:W-:Y:S02]  /*137d0*/  ISETP.GT.AND P0, PT, R0, 0x11, PT ;  /* 0x000000110000780c */ /* 0x000fe40003f04270 */
[----:B------:R-:W-:Y:S02]  /*137e0*/  ISETP.GT.AND P2, PT, R132, 0x11, PT ;  /* 0x000000118400780c */ /* 0x000fe40003f44270 */
[----:B------:R-:W-:Y:S02]  /*137f0*/  ISETP.GT.AND P1, PT, R0, 0x18, PT ;  /* 0x000000180000780c */ /* 0x000fe40003f24270 */
[----:B------:R-:W-:Y:S02]  /*13800*/  FSEL R6, R4, -INF , P3 ;  /* 0xff80000004067808 */ /* 0x000fe40001800000 */
[----:B------:R-:W-:Y:S02]  /*13810*/  FMNMX.FTZ R4, R134, R2, !PT ;  /* 0x0000000286047209 */ /* 0x000fe40007810000 */
[----:B------:R-:W-:Y:S02]  /*13820*/  FSEL R163, R15, -INF , P0 ;  /* 0xff8000000fa37808 */ /* 0x000fe40000000000 */
[----:B------:R-:W-:Y:S02]  /*13830*/  FSEL R158, R13, -INF , P2 ;  /* 0xff8000000d9e7808 */ /* 0x000fe40001000000 */
[----:B------:R-:W-:Y:S02]  /*13840*/  FSEL R147, R18, -INF , P1 ;  /* 0xff80000012937808 */ /* 0x000fe40000800000 */
[----:B------:R-:W-:Y:S02]  /*13850*/  ISETP.GT.AND P2, PT, R132, 0x19, PT ;  /* 0x000000198400780c */ /* 0x000fe40003f44270 */
[C---:B------:R-:W-:Y:S02]  /*13860*/  ISETP.GT.AND P1, PT, R0.reuse, 0x20, PT ;  /* 0x000000200000780c */ /* 0x040fe40003f24270 */
[----:B------:R-:W-:Y:S02]  /*13870*/  ISETP.GT.AND P0, PT, R0, 0x19, PT ;  /* 0x000000190000780c */ /* 0x000fe40003f04270 */
[----:B------:R-:W-:Y:S02]  /*13880*/  FMNMX.FTZ R4, R7, R4, !PT ;  /* 0x0000000407047209 */ /* 0x000fe40007810000 */
[----:B------:R-:W-:Y:S02]  /*13890*/  ISETP.GT.AND P3, PT, R132, 0x8, PT ;  /* 0x000000088400780c */ /* 0x000fe40003f64270 */
[----:B------:R-:W-:Y:S02]  /*138a0*/  FSEL R145, R19, -INF , P0 ;  /* 0xff80000013917808 */ /* 0x000fe40000000000 */
[----:B------:R-:W-:Y:S02]  /*138b0*/  FSEL R146, R17, -INF , P2 ;  /* 0xff80000011927808 */ /* 0x000fe40001000000 */
[----:B------:R-:W-:Y:S02]  /*138c0*/  FSEL R17, R22, -INF , P1 ;  /* 0xff80000016117808 */ /* 0x000fe40000800000 */
[C---:B------:R-:W-:Y:S02]  /*138d0*/  ISETP.GT.AND P0, PT, R0.reuse, 0x21, PT ;  /* 0x000000210000780c */ /* 0x040fe40003f04270 */
[----:B------:R-:W-:Y:S02]  /*138e0*/  ISETP.GT.AND P1, PT, R0, 0x28, PT ;  /* 0x000000280000780c */ /* 0x000fe40003f24270 */
[----:B------:R-:W-:Y:S02]  /*138f0*/  FMNMX.FTZ R4, R10, R4, !PT ;  /* 0x000000040a047209 */ /* 0x000fe40007810000 */
        /* <DEDUP_REMOVED lines=8> */
[----:B------:R-:W-:Y:S02]  /*13980*/  ISETP.GT.AND P1, PT, R0, 0x31, PT ;  /* 0x000000310000780c */ /* 0x000fe40003f24270 */
[----:B------:R-:W-:Y:S02]  /*13990*/  FSEL R154, R12, -INF , P3 ;  /* 0xff8000000c9a7808 */ /* 0x000fe40001800000 */
[----:B------:R-:W-:Y:S01]  /*139a0*/  FSEL R12, R27, -INF , P0 ;  /* 0xff8000001b0c7808 */ /* 0x000fe20000000000 */
[----:B------:R-:W-:Y:S01]  /*139b0*/  IMAD.MOV.U32 R27, RZ, RZ, R147 ;  /* 0x000000ffff1b7224 */ /* 0x000fe200078e0093 */
[----:B------:R-:W-:Y:S02]  /*139c0*/  FMNMX.FTZ R4, R161, R4, !PT ;  /* 0x00000004a1047209 */ /* 0x000fe40007810000 */
[----:B------:R-:W-:Y:S01]  /*139d0*/  FSEL R14, R31, -INF , P1 ;  /* 0xff8000001f0e7808 */ /* 0x000fe20000800000 */
[----:B------:R-:W-:Y:S01]  /*139e0*/  IMAD.MOV.U32 R31, RZ, RZ, R12 ;  /* 0x000000ffff1f7224 */ /* 0x000fe200078e000c */
[----:B------:R-:W-:Y:S02]  /*139f0*/  ISETP.GT.AND P1, PT, R0, 0x39, PT ;  /* 0x000000390000780c */ /* 0x000fe40003f24270 */
[----:B------:R-:W-:Y:S02]  /*13a00*/  FMNMX.FTZ R12, R163, R4, !PT ;  /* 0x00000004a30c7209 */ /* 0x000fe40007810000 */
[----:B------:R-:W-:Y:S01]  /*13a10*/  FSEL R23, R35, -INF , P1 ;  /* 0xff80000023177808 */ /* 0x000fe20000800000 */
[----:B------:R-:W-:Y:S01]  /*13a20*/  IMAD.MOV.U32 R35, RZ, RZ, R145 ;  /* 0x000000ffff237224 */ /* 0x000fe200078e0091 */
[----:B------:R-:W-:Y:S02]  /*13a30*/  FMNMX.FTZ R12, R27, R12, !PT ;  /* 0x0000000c1b0c7209 */ /* 0x000fe40007810000 */
[----:B------:R-:W-:Y:S02]  /*13a40*/  FMNMX.FTZ R4, R6, R3, !PT ;  /* 0x0000000306047209 */ /* 0x000fe40007810000 */
[C---:B------:R-:W-:Y:S02]  /*13a50*/  ISETP.GT.AND P2, PT, R132.reuse, 0x21, PT ;  /* 0x000000218400780c */ /* 0x040fe40003f44270 */
[----:B------:R-:W-:Y:S02]  /*13a60*/  ISETP.GT.AND P3, PT, R132, 0x18, PT ;  /* 0x000000188400780c */ /* 0x000fe40003f64270 */
[----:B------:R-:W-:Y:S02]  /*13a70*/  ISETP.GT.AND P0, PT, R0, 0x30, PT ;  /* 0x000000300000780c */ /* 0x000fe40003f04270 */
[----:B------:R-:W-:Y:S02]  /*13a80*/  FMNMX.FTZ R4, R5, R4, !PT ;  /* 0x0000000405047209 */ /* 0x000fe40007810000 */
[----:B------:R-:W-:Y:S02]  /*13a90*/  FMNMX.FTZ R12, R35, R12, !PT ;  /* 0x0000000c230c7209 */ /* 0x000fe40007810000 */
[----:B------:R-:W-:Y:S02]  /*13aa0*/  FSEL R21, R21, -INF , P2 ;  /* 0xff80000015157808 */ /* 0x000fe40001000000 */
[----:B------:R-:W-:Y:S02]  /*13ab0*/  FSEL R30, R30, -INF , P0 ;  /* 0xff8000001e1e7808 */ /* 0x000fe40000000000 */
[----:B------:R-:W-:Y:S02]  /*13ac0*/  ISETP.GT.AND P0, PT, R132, 0x31, PT ;  /* 0x000000318400780c */ /* 0x000fe40003f04270 */
[----:B------:R-:W-:Y:S02]  /*13ad0*/  FSEL R16, R16, -INF , P3 ;  /* 0xff80000010107808 */ /* 0x000fe40001800000 */
[C---:B------:R-:W-:Y:S02]  /*13ae0*/  ISETP.GT.AND P3, PT, R132.reuse, 0x20, PT ;  /* 0x000000208400780c */ /* 0x040fe40003f64270 */
[----:B------:R-:W-:Y:S01]  /*13af0*/  ISETP.GT.AND P2, PT, R132, 0x28, PT ;  /* 0x000000288400780c */ /* 0x000fe20003f44270 */
[----:B------:R-:W-:Y:S01]  /*13b00*/  IMAD.MOV.U32 R26, RZ, RZ, R16 ;  /* 0x000000ffff1a7224 */ /* 0x000fe200078e0010 */
[----:B------:R-:W-:Y:S02]  /*13b10*/  FMNMX.FTZ R4, R8, R4, !PT ;  /* 0x0000000408047209 */ /* 0x000fe40007810000 */
[----:B------:R-:W-:Y:S02]  /*13b20*/  FMNMX.FTZ R12, R17, R12, !PT ;  /* 0x0000000c110c7209 */ /* 0x000fe40007810000 */
[----:B------:R-:W-:Y:S02]  /*13b30*/  FSEL R144, R20, -INF , P3 ;  /* 0xff80000014907808 */ /* 0x000fe40001800000 */
[----:B------:R-:W-:Y:S02]  /*13b40*/  FSEL R20, R29, -INF , P0 ;  /* 0xff8000001d147808 */ /* 0x000fe40000000000 */
[----:B------:R-:W-:Y:S01]  /*13b50*/  FSEL R19, R24, -INF , P2 ;  /* 0xff80000018137808 */ /* 0x000fe20001000000 */
[----:B------:R-:W-:Y:S01]  /*13b60*/  IMAD.MOV.U32 R24, RZ, RZ, R146 ;  /* 0x000000ffff187224 */ /* 0x000fe200078e0092 */
[----:B------:R-:W-:Y:S02]  /*13b70*/  ISETP.GT.AND P2, PT, R132, 0x30, PT ;  /* 0x000000308400780c */ /* 0x000fe40003f44270 */
        /* <DEDUP_REMOVED lines=8> */
[----:B------:R-:W-:Y:S02]  /*13c00*/  FMNMX.FTZ R4, R154, R4, !PT ;  /* 0x000000049a047209 */ /* 0x000fe40007810000 */
[----:B------:R-:W-:Y:S02]  /*13c10*/  FSEL R15, R32, -INF , P2 ;  /* 0xff800000200f7808 */ /* 0x000fe40001000000 */
[----:B------:R-:W-:Y:S02]  /*13c20*/  MOV R32, R16 ;  /* 0x0000001000207202 */ /* 0x000fe40000000f00 */
[----:B------:R-:W-:Y:S01]  /*13c30*/  FSEL R16, R33, -INF , P0 ;  /* 0xff80000021107808 */ /* 0x000fe20000000000 */
[----:B------:R-:W-:Y:S01]  /*13c40*/  IMAD.MOV.U32 R33, RZ, RZ, R30 ;  /* 0x000000ffff217224 */ /* 0x000fe200078e001e */
[----:B------:R-:W-:Y:S01]  /*13c50*/  FMNMX.FTZ R12, R31, R12, !PT ;  /* 0x0000000c1f0c7209 */ /* 0x000fe20007810000 */
[----:B------:R-:W-:Y:S01]  /*13c60*/  IMAD.MOV.U32 R30, RZ, RZ, R13 ;  /* 0x000000ffff1e7224 */ /* 0x000fe200078e000d */
[----:B------:R-:W-:Y:S02]  /*13c70*/  FMNMX.FTZ R4, R158, R4, !PT ;  /* 0x000000049e047209 */ /* 0x000fe40007810000 */
[----:B------:R-:W-:Y:S02]  /*13c80*/  ISETP.GT.AND P0, PT, R0, 0x40, PT ;  /* 0x000000400000780c */ /* 0x000fe40003f04270 */
[----:B------:R-:W-:Y:S02]  /*13c90*/  FMNMX.FTZ R12, R33, R12, !PT ;  /* 0x0000000c210c7209 */ /* 0x000fe40007810000 */
[----:B------:R-:W-:Y:S02]  /*13ca0*/  FMNMX.FTZ R4, R26, R4, !PT ;  /* 0x000000041a047209 */ /* 0x000fe40007810000 */
[----:B------:R-:W-:Y:S01]  /*13cb0*/  FSEL R252, R38, -INF , P0 ;  /* 0xff80000026fc7808 */ /* 0x000fe20000000000 */
[----:B------:R-:W-:Y:S01]  /*13cc0*/  IMAD.MOV.U32 R38, RZ, RZ, R144 ;  /* 0x000000ffff267224 */ /* 0x000fe200078e0090 */
        /* <DEDUP_REMOVED lines=9> */
[C---:B------:R-:W-:Y:S02]  /*13d60*/  ISETP.GT.AND P0, PT, R132.reuse, 0x41, PT ;  /* 0x000000418400780c */ /* 0x040fe40003f04270 */
[----:B------:R-:W-:Y:S02]  /*13d70*/  FMNMX.FTZ R4, R19, R4, !PT ;  /* 0x0000000413047209 */ /* 0x000fe40007810000 */
[----:B------:R-:W-:Y:S02]  /*13d80*/  FSEL R34, R37, -INF , P0 ;  /* 0xff80000025227808 */ /* 0x000fe40000000000 */
[----:B------:R-:W-:Y:S02]  /*13d90*/  ISETP.GT.AND P2, PT, R132, 0x40, PT ;  /* 0x000000408400780c */ /* 0x000fe40003f44270 */
[----:B------:R-:W-:Y:S02]  /*13da0*/  ISETP.GT.AND P0, PT, R0, 0x48, PT ;  /* 0x000000480000780c */ /* 0x000fe40003f04270 */
[----:B------:R-:W-:Y:S02]  /*13db0*/  FMNMX.FTZ R12, R252, R12, !PT ;  /* 0x0000000cfc0c7209 */ /* 0x000fe40007810000 */
[----:B------:R-:W-:Y:S02]  /*13dc0*/  FMNMX.FTZ R4, R30, R4, !PT ;  /* 0x000000041e047209 */ /* 0x000fe40007810000 */
[----:B------:R-:W-:Y:S02]  /*13dd0*/  FSEL R25, R36, -INF , P2 ;  /* 0xff80000024197808 */ /* 0x000fe40001000000 */
[----:B------:R-:W-:Y:S02]  /*13de0*/  MOV R36, R22 ;  /* 0x0000001600247202 */ /* 0x000fe40000000f00 */
[----:B------:R-:W-:Y:S02]  /*13df0*/  FSEL R208, R42, -INF , P0 ;  /* 0xff8000002ad07808 */ /* 0x000fe40000000000 */
[----:B------:R-:W-:Y:S02]  /*13e00*/  ISETP.GT.AND P1, PT, R0, 0x49, PT ;  /* 0x000000490000780c */ /* 0x000fe40003f24270 */
[----:B------:R-:W-:Y:S02]  /*13e10*/  ISETP.GT.AND P0, PT, R132, 0x49, PT ;  /* 0x000000498400780c */ /* 0x000fe40003f04270 */
[----:B------:R-:W-:Y:S02]  /*13e20*/  FMNMX.FTZ R12, R211, R12, !PT ;  /* 0x0000000cd30c7209 */ /* 0x000fe40007810000 */
[----:B------:R-:W-:Y:S02]  /*13e30*/  FMNMX.FTZ R4, R36, R4, !PT ;  /* 0x0000000424047209 */ /* 0x000fe40007810000 */
[----:B------:R-:W-:Y:S02]  /*13e40*/  FSEL R203, R43, -INF , P1 ;  /* 0xff8000002bcb7808 */ /* 0x000fe40000800000 */
[----:B------:R-:W-:Y:S02]  /*13e50*/  FSEL R209, R41, -INF , P0 ;  /* 0xff80000029d17808 */ /* 0x000fe40000000000 */
[----:B------:R-:W-:Y:S02]  /*13e60*/  ISETP.GT.AND P0, PT, R0, 0x50, PT ;  /* 0x000000500000780c */ /* 0x000fe40003f04270 */
[----:B------:R-:W-:Y:S02]  /*13e70*/  FMNMX.FTZ R12, R208, R12, !PT ;  /* 0x0000000cd00c7209 */ /* 0x000fe40007810000 */
[----:B------:R-:W-:Y:S02]  /*13e80*/  FSEL R200, R46, -INF , P0 ;  /* 0xff8000002ec87808 */ /* 0x000fe40000000000 */
[----:B------:R-:W-:Y:S02]  /*13e90*/  FMNMX.FTZ R4, R20, R4, !PT ;  /* 0x0000000414047209 */ /* 0x000fe40007810000 */
[----:B------:R-:W-:Y:S02]  /*13ea0*/  ISETP.GT.AND P1, PT, R0, 0x51, PT ;  /* 0x000000510000780c */ /* 0x000fe40003f24270 */
[----:B------:R-:W-:Y:S02]  /*13eb0*/  ISETP.GT.AND P0, PT, R132, 0x51, PT ;  /* 0x000000518400780c */ /* 0x000fe40003f04270 */
[----:B------:R-:W-:Y:S02]  /*13ec0*/  FMNMX.FTZ R12, R203, R12, !PT ;  /* 0x0000000ccb0c7209 */ /* 0x000fe40007810000 */
[----:B------:R-:W-:Y:S02]  /*13ed0*/  FSEL R186, R47, -INF , P1 ;  /* 0xff8000002fba7808 */ /* 0x000fe40000800000 */
[----:B------:R-:W-:Y:S02]  /*13ee0*/  FSEL R201, R45, -INF , P0 ;  /* 0xff8000002dc97808 */ /* 0x000fe40000000000 */
[----:B------:R-:W-:Y:S02]  /*13ef0*/  FMNMX.FTZ R4, R15, R4, !PT ;  /* 0x000000040f047209 */ /* 0x000fe40007810000 */
[----:B------:R-:W-:Y:S02]  /*13f00*/  FMNMX.FTZ R13, R200, R12, !PT ;  /* 0x0000000cc80d7209 */ /* 0x000fe40007810000 */
[C---:B------:R-:W-:Y:S02]  /*13f10*/  ISETP.GT.AND P0, PT, R0.reuse, 0x58, PT ;  /* 0x000000580000780c */ /* 0x040fe40003f04270 */
[----:B------:R-:W-:Y:S02]  /*13f20*/  ISETP.GT.AND P1, PT, R0, 0x59, PT ;  /* 0x000000590000780c */ /* 0x000fe40003f24270 */
[----:B------:R-:W-:Y:S01]  /*13f30*/  FSEL R184, R50, -INF , P0 ;  /* 0xff80000032b87808 */ /* 0x000fe20000000000 */
[----:B------:R-:W-:Y:S01]  /*13f40*/  IMAD.MOV.U32 R50, RZ, RZ, R27 ;  /* 0x000000ffff327224 */ /* 0x000fe200078e001b */
[----:B------:R-:W-:Y:S02]  /*13f50*/  FMNMX.FTZ R12, R16, R4, !PT ;  /* 0x00000004100c7209 */ /* 0x000fe40007810000 */
[----:B------:R-:W-:Y:S02]  /*13f60*/  FMNMX.FTZ R4, R186, R13, !PT ;  /* 0x0000000dba047209 */ /* 0x000fe40007810000 */
[C---:B------:R-:W-:Y:S02]  /*13f70*/  ISETP.GT.AND P2, PT, R132.reuse, 0x48, PT ;  /* 0x000000488400780c */ /* 0x040fe40003f44270 */
[----:B------:R-:W-:Y:S02]  /*13f80*/  ISETP.GT.AND P0, PT, R132, 0x59, PT ;  /* 0x000000598400780c */ /* 0x000fe40003f04270 */
[----:B------:R-:W-:Y:S01]  /*13f90*/  FSEL R179, R51, -INF , P1 ;  /* 0xff80000033b37808 */ /* 0x000fe20000800000 */
[----:B------:R-:W-:Y:S01]  /*13fa0*/  IMAD.MOV.U32 R51, RZ, RZ, R26 ;  /* 0x000000ffff337224 */ /* 0x000fe200078e001a */
[----:B------:R-:W-:Y:S02]  /*13fb0*/  ISETP.GT.AND P1, PT, R0, 0x60, PT ;  /* 0x000000600000780c */ /* 0x000fe40003f24270 */
[----:B------:R-:W-:Y:S02]  /*13fc0*/  FMNMX.FTZ R12, R25, R12, !PT ;  /* 0x0000000c190c7209 */ /* 0x000fe40007810000 */
[----:B------:R-:W-:Y:S02]  /*13fd0*/  FMNMX.FTZ R4, R184, R4, !PT ;  /* 0x00000004b8047209 */ /* 0x000fe40007810000 */
[----:B------:R-:W-:Y:S02]  /*13fe0*/  FSEL R176, R54, -INF , P1 ;  /* 0xff80000036b07808 */ /* 0x000fe40000800000 */
[----:B------:R-:W-:Y:S02]  /*13ff0*/  FSEL R210, R40, -INF , P2 ;  /* 0xff80000028d27808 */ /* 0x000fe40001000000 */
[----:B------:R-:W-:Y:S02]  /*14000*/  ISETP.GT.AND P2, PT, R132, 0x50, PT ;  /* 0x000000508400780c */ /* 0x000fe40003f44270 */
[----:B------:R-:W-:Y:S02]  /*14010*/  FSEL R185, R49, -INF , P0 ;  /* 0xff80000031b97808 */ /* 0x000fe40000000000 */
[----:B------:R-:W-:Y:S02]  /*14020*/  ISETP.GT.AND P0, PT, R0, 0x61, PT ;  /* 0x000000610000780c */ /* 0x000fe40003f04270 */
[----:B------:R-:W-:Y:S02]  /*14030*/  FMNMX.FTZ R12, R34, R12, !PT ;  /* 0x0000000c220c7209 */ /* 0x000fe40007810000 */
[----:B------:R-:W-:Y:S02]  /*14040*/  FMNMX.FTZ R4, R179, R4, !PT ;  /* 0x00000004b3047209 */ /* 0x000fe40007810000 */
[----:B------:R-:W-:Y:S02]  /*14050*/  FSEL R202, R44, -INF , P2 ;  /* 0xff8000002cca7808 */ /* 0x000fe40001000000 */
[----:B------:R-:W-:Y:S01]  /*14060*/  FSEL R170, R55, -INF , P0 ;  /* 0xff80000037aa7808 */ /* 0x000fe20000000000 */
[----:B------:R-:W-:Y:S01]  /*14070*/  LDSM.16.MT88.4 R44, [R232+0x4100] ;  /* 0x00410000e82c783b */ /* 0x000fe20000004200 */
[----:B------:R-:W-:Y:S02]  /*14080*/  ISETP.GT.AND P2, PT, R132, 0x58, PT ;  /* 0x000000588400780c */ /* 0x000fe40003f44270 */
[----:B------:R-:W-:Y:S02]  /*14090*/  ISETP.GT.AND P3, PT, R0, 0x68, PT ;  /* 0x000000680000780c */ /* 0x000fe40003f64270 */
[----:B------:R-:W-:Y:S02]  /*140a0*/  FMNMX.FTZ R12, R210, R12, !PT ;  /* 0x0000000cd20c7209 */ /* 0x000fe40007810000 */
[----:B------:R-:W-:Y:S02]  /*140b0*/  FMNMX.FTZ R4, R176, R4, !PT ;  /* 0x00000004b0047209 */ /* 0x000fe40007810000 */
[----:B------:R-:W-:Y:S02]  /*140c0*/  FSEL R187, R48, -INF , P2 ;  /* 0xff80000030bb7808 */ /* 0x000fe40001000000 */
[----:B------:R-:W-:Y:S02]  /*140d0*/  ISETP.GT.AND P2, PT, R0, 0x69, PT ;  /* 0x000000690000780c */ /* 0x000fe40003f44270 */
[----:B------:R-:W-:Y:S01]  /*140e0*/  FSEL R168, R58, -INF , P3 ;  /* 0xff8000003aa87808 */ /* 0x000fe20001800000 */
[----:B------:R-:W-:Y:S01]  /*140f0*/  IMAD.MOV.U32 R58, RZ, RZ, R50 ;  /* 0x000000ffff3a7224 */ /* 0x000fe200078e0032 */
[----:B------:R-:W-:Y:S02]  /*14100*/  FMNMX.FTZ R12, R209, R12, !PT ;  /* 0x0000000cd10c7209 */ /* 0x000fe40007810000 */
[----:B------:R-:W-:Y:S02]  /*14110*/  FMNMX.FTZ R4, R170, R4, !PT ;  /* 0x00000004aa047209 */ /* 0x000fe40007810000 */
[----:B------:R-:W-:Y:S02]  /*14120*/  ISETP.GT.AND P1, PT, R0, 0x70, PT ;  /* 0x000000700000780c */ /* 0x000fe40003f24270 */
[----:B------:R-:W-:Y:S01]  /*14130*/  FSEL R167, R59, -INF , P2 ;  /* 0xff8000003ba77808 */ /* 0x000fe20001000000 */
[----:B------:R-:W-:Y:S01]  /*14140*/  IMAD.MOV.U32 R59, RZ, RZ, R20 ;  /* 0x000000ffff3b7224 */ /* 0x000fe200078e0014 */
[----:B------:R-:W-:Y:S02]  /*14150*/  FMNMX.FTZ R12, R202, R12, !PT ;  /* 0x0000000cca0c7209 */ /* 0x000fe40007810000 */
[----:B------:R-:W-:Y:S02]  /*14160*/  FMNMX.FTZ R4, R168, R4, !PT ;  /* 0x00000004a8047209 */ /* 0x000fe40007810000 */
[----:B------:R-:W-:Y:S02]  /*14170*/  FSEL R164, R62, -INF , P1 ;  /* 0xff8000003ea47808 */ /* 0x000fe40000800000 */
[----:B------:R-:W-:Y:S02]  /*14180*/  ISETP.GT.AND P0, PT, R0, 0x71, PT ;  /* 0x000000710000780c */ /* 0x000fe40003f04270 */
[----:B------:R-:W-:Y:S02]  /*14190*/  FMNMX.FTZ R12, R201, R12, !PT ;  /* 0x0000000cc90c7209 */ /* 0x000fe40007810000 */
[----:B------:R-:W-:Y:S02]  /*141a0*/  FMNMX.FTZ R4, R167, R4, !PT ;  /* 0x00000004a7047209 */ /* 0x000fe40007810000 */
[----:B------:R-:W-:Y:S02]  /*141b0*/  FSEL R160, R63, -INF , P0 ;  /* 0xff8000003fa07808 */ /* 0x000fe40000000000 */
[----:B------:R-:W-:Y:S02]  /*141c0*/  ISETP.GT.AND P3, PT, R132, 0x60, PT ;  /* 0x000000608400780c */ /* 0x000fe40003f64270 */
[C---:B------:R-:W-:Y:S02]  /*141d0*/  ISETP.GT.AND P1, PT, R0.reuse, 0x78, PT ;  /* 0x000000780000780c */ /* 0x040fe40003f24270 */
[----:B------:R-:W-:Y:S02]  /*141e0*/  ISETP.GT.AND P0, PT, R0, 0x79, PT ;  /* 0x000000790000780c */ /* 0x000fe40003f04270 */
[----:B------:R-:W-:Y:S02]  /*141f0*/  FMNMX.FTZ R0, R187, R12, !PT ;  /* 0x0000000cbb007209 */ /* 0x000fe40007810000 */
[----:B------:R-:W-:Y:S02]  /*14200*/  FMNMX.FTZ R4, R164, R4, !PT ;  /* 0x00000004a4047209 */ /* 0x000fe40007810000 */
[----:B------:R-:W-:Y:S02]  /*14210*/  FSEL R178, R52, -INF , P3 ;  /* 0xff80000034b27808 */ /* 0x000fe40001800000 */
        /* <DEDUP_REMOVED lines=10> */
[C---:B------:R-:W-:Y:S01]  /*142c0*/  ISETP.GT.AND P1, PT, R132.reuse, 0x68, PT ;  /* 0x000000688400780c */ /* 0x040fe20003f24270 */
[----:B------:R-:W-:Y:S01]  /*142d0*/  LDSM.16.MT88.4 R52, [R230+0x4100] ;  /* 0x00410000e634783b */ /* 0x000fe20000004200 */
[----:B------:R-:W-:Y:S02]  /*142e0*/  FMNMX.FTZ R4, R133, R0, !PT ;  /* 0x0000000085047209 */ /* 0x000fe40007810000 */
[----:B------:R-:W-:Y:S02]  /*142f0*/  ISETP.GT.AND P0, PT, R132, 0x69, PT ;  /* 0x000000698400780c */ /* 0x000fe40003f04270 */
[----:B------:R-:W-:Y:S01]  /*14300*/  FSEL R171, R56, -INF , P1 ;  /* 0xff80000038ab7808 */ /* 0x000fe20000800000 */
[----:B------:R-:W-:Y:S01]  /*14310*/  IMAD.MOV.U32 R56, RZ, RZ, R135 ;  /* 0x000000ffff387224 */ /* 0x000fe200078e0087 */
        /* <DEDUP_REMOVED lines=22> */
[----:B------:R-:W1:Y:S08]  /*14480*/  SHFL.BFLY PT, R0, R4, 0x1, 0x1f ;  /* 0x0c201f0004007f89 */ /* 0x000e7000000e0000 */
        /* <DEDUP_REMOVED lines=23> */
[----:B------:R-:W1:Y:S01]  /*14600*/  LDSM.16.MT88.4 R12, [R232+0x100] ;  /* 0x00010000e80c783b */ /* 0x000e620000004200 */
[--C-:B------:R-:W-:Y:S01]  /*14610*/  FFMA.FTZ R176, R176, c[0x0][0x2d0], -R155.reuse ;  /* 0x0000b400b0b07a23 */ /* 0x100fe2000001089b */
[C---:B------:R-:W-:Y:S01]  /*14620*/  FSETP.NEU.FTZ.AND P0, PT, R0.reuse, -INF , PT ;  /* 0xff8000000000780b */ /* 0x040fe20003f1d000 */
[----:B------:R-:W-:Y:S01]  /*14630*/  FMUL.FTZ R159, R0, c[0x0][0x2d0] ;  /* 0x0000b400009f7a20 */ /* 0x000fe20000410000 */
[----:B------:R-:W2:Y:S01]  /*14640*/  MUFU.EX2 R148, R148 ;  /* 0x0000009400947308 */ /* 0x000ea20000000800 */
        /* <DEDUP_REMOVED lines=11> */
[----:B------:R-:W-:Y:S02]  /*14700*/  FADD.FTZ R2, -R4, R2 ;  /* 0x0000000204027221 */ /* 0x000fe40000010100 */
[--C-:B------:R-:W-:Y:S02]  /*14710*/  FFMA.FTZ R150, R8, c[0x0][0x2d0], -R159.reuse ;  /* 0x0000b40008967a23 */ /* 0x100fe4000001089f */
[--C-:B------:R-:W-:Y:S02]  /*14720*/  FFMA.FTZ R149, R9, c[0x0][0x2d0], -R159.reuse ;  /* 0x0000b40009957a23 */ /* 0x100fe4000001089f */
[----:B------:R-:W-:Y:S01]  /*14730*/  FMUL.FTZ R3, R3, c[0x0][0x2d0] ;  /* 0x0000b40003037a20 */ /* 0x000fe20000410000 */
[----:B------:R-:W-:Y:S01]  /*14740*/  MUFU.EX2 R152, R152 ;  /* 0x0000009800987308 */ /* 0x000fe20000000800 */
[----:B------:R-:W-:Y:S02]  /*14750*/  FMUL.FTZ R2, R2, c[0x0][0x2d0] ;  /* 0x0000b40002027a20 */ /* 0x000fe40000410000 */
[--C-:B------:R-:W-:Y:S01]  /*14760*/  FFMA.FTZ R154, R154, c[0x0][0x2d0], -R159.reuse ;  /* 0x0000b4009a9a7a23 */ /* 0x100fe2000001089f */
[----:B--2---:R-:W-:Y:S01]  /*14770*/  F2FP.BF16.PACK_AB R145, R148, R153 ;  /* 0x000000999491723e */ /* 0x004fe200000010ff */
        /* <DEDUP_REMOVED lines=22> */
[----:B------:R-:W-:Y:S01]  /*148e0*/  MUFU.EX2 R150, R150 ;  /* 0x0000009600967308 */ /* 0x000fe20000000800 */
[----:B------:R-:W-:Y:S01]  /*148f0*/  FMUL.FTZ R9, R3, R125 ;  /* 0x0000007d03097220 */ /* 0x000fe20000410000 */
[----:B------:R-:W-:Y:S01]  /*14900*/  MOV R125, R36 ;  /* 0x00000024007d7202 */ /* 0x000fe20000000f00 */
[----:B------:R-:W-:Y:S02]  /*14910*/  IMAD.MOV.U32 R128, RZ, RZ, R31 ;  /* 0x000000ffff807224 */ /* 0x000fe400078e001f */
[C---:B---3--:R-:W-:Y:S02]  /*14920*/  FMUL.FTZ R6, R2.reuse, R130 ;  /* 0x0000008202067220 */ /* 0x048fe40000410000 */
[C---:B------:R-:W-:Y:S01]  /*14930*/  FMUL.FTZ R7, R2.reuse, R131 ;  /* 0x0000008302077220 */ /* 0x040fe20000410000 */
[----:B------:R-:W-:Y:S01]  /*14940*/  MOV R131, R32 ;  /* 0x0000002000837202 */ /* 0x000fe20000000f00 */
[C---:B------:R-:W-:Y:S01]  /*14950*/  FMUL.FTZ R10, R2.reuse, R126 ;  /* 0x0000007e020a7220 */ /* 0x040fe20000410000 */
[----:B------:R-:W2:Y:S01]  /*14960*/  MUFU.EX2 R149, R149 ;  /* 0x0000009500957308 */ /* 0x000ea20000000800 */
[C---:B------:R-:W-:Y:S02]  /*14970*/  FMUL.FTZ R11, R2.reuse, R127 ;  /* 0x0000007f020b7220 */ /* 0x040fe40000410000 */
[----:B------:R-:W-:Y:S01]  /*14980*/  IMAD.MOV.U32 R129, RZ, RZ, R30 ;  /* 0x000000ffff817224 */ /* 0x000fe200078e001e */
[----:B----4-:R-:W-:Y:S01]  /*14990*/  F2FP.BF16.PACK_AB R144, R151, R152 ;  /* 0x000000989790723e */ /* 0x010fe200000010ff */
[----:B------:R-:W3:Y:S01]  /*149a0*/  LDSM.16.MT88.4 R28, [R229+0x100] ;  /* 0x00010000e51c783b */ /* 0x000ee20000004200 */
[----:B------:R-:W-:Y:S02]  /*149b0*/  IMAD.MOV.U32 R124, RZ, RZ, R16 ;  /* 0x000000ffff7c7224 */ /* 0x000fe400078e0010 */
[C---:B------:R-:W-:Y:S02]  /*149c0*/  FMUL.FTZ R16, R3.reuse, R72 ;  /* 0x0000004803107220 */ /* 0x040fe40000410000 */
[----:B------:R-:W-:Y:S01]  /*149d0*/  IMAD.MOV.U32 R72, RZ, RZ, R17 ;  /* 0x000000ffff487224 */ /* 0x000fe200078e0011 */
[----:B------:R-:W-:Y:S01]  /*149e0*/  MUFU.EX2 R154, R154 ;  /* 0x0000009a009a7308 */ /* 0x000fe20000000800 */
[----:B------:R-:W-:Y:S02]  /*149f0*/  FMUL.FTZ R17, R3, R73 ;  /* 0x0000004903117220 */ /* 0x000fe40000410000 */
[----:B------:R-:W-:Y:S02]  /*14a00*/  IMAD.MOV.U32 R73, RZ, RZ, R18 ;  /* 0x000000ffff497224 */ /* 0x000fe400078e0012 */
[C---:B------:R-:W-:Y:S01]  /*14a10*/  FMUL.FTZ R18, R2.reuse, R74 ;  /* 0x0000004a02127220 */ /* 0x040fe20000410000 */
[----:B------:R-:W-:Y:S01]  /*14a20*/  MOV R74, R19 ;  /* 0x00000013004a7202 */ /* 0x000fe20000000f00 */
[C---:B------:R-:W-:Y:S02]  /*14a30*/  FMUL.FTZ R19, R2.reuse, R75 ;  /* 0x0000004b02137220 */ /* 0x040fe40000410000 */
[----:B------:R-:W-:Y:S01]  /*14a40*/  IMAD.MOV.U32 R130, RZ, RZ, R39 ;  /* 0x000000ffff827224 */ /* 0x000fe200078e0027 */
[----:B------:R-:W4:Y:S01]  /*14a50*/  MUFU.EX2 R158, R158 ;  /* 0x0000009e009e7308 */ /* 0x000f220000000800 */
[----:B------:R-:W-:Y:S01]  /*14a60*/  IMAD.MOV.U32 R126, RZ, RZ, R38 ;  /* 0x000000ffff7e7224 */ /* 0x000fe200078e0026 */
[----:B--2---:R-:W-:Y:S01]  /*14a70*/  F2FP.BF16.PACK_AB R146, R149, R150 ;  /* 0x000000969592723e */ /* 0x004fe200000010ff */
[----:B------:R-:W2:Y:S01]  /*14a80*/  LDSM.16.MT88.4 R36, [R228+0x100] ;  /* 0x00010000e424783b */ /* 0x000ea20000004200 */
[C---:B------:R-:W-:Y:S02]  /*14a90*/  FMUL.FTZ R27, R2.reuse, R83 ;  /* 0x00000053021b7220 */ /* 0x040fe40000410000 */
[----:B------:R-:W-:Y:S02]  /*14aa0*/  IMAD.MOV.U32 R127, RZ, RZ, R33 ;  /* 0x000000ffff7f7224 */ /* 0x000fe400078e0021 */
[----:B------:R-:W-:Y:S01]  /*14ab0*/  IMAD.MOV.U32 R75, RZ, RZ, R35 ;  /* 0x000000ffff4b7224 */ /* 0x000fe200078e0023 */
[C---:B-1----:R-:W-:Y:S01]  /*14ac0*/  HMMA.16816.F32.BF16 R4, R144.reuse, R12, R4 ;  /* 0x0000000c9004723c */ /* 0x042fe20000041804 */
[----:B------:R-:W-:Y:S04]  /*14ad0*/  MUFU.EX2 R161, R161 ;  /* 0x000000a100a17308 */ /* 0x000fe80000000800 */
[C---:B------:R-:W-:Y:S02]  /*14ae0*/  FMUL.FTZ R42, R2.reuse, R98 ;  /* 0x00000062022a7220 */ /* 0x040fe40000410000 */
[C---:B------:R-:W-:Y:S01]  /*14af0*/  FMUL.FTZ R12, R3.reuse, R68 ;  /* 0x00000044030c7220 */ /* 0x040fe20000410000 */
[C---:B------:R-:W-:Y:S03]  /*14b00*/  HMMA.16816.F32.BF16 R8, R144.reuse, R14, R8 ;  /* 0x0000000e9008723c */ /* 0x040fe60000041808 */
[----:B------:R-:W1:Y:S01]  /*14b10*/  MUFU.EX2 R163, R163 ;  /* 0x000000a300a37308 */ /* 0x000e620000000800 */
[C---:B------:R-:W-:Y:S02]  /*14b20*/  FMUL.FTZ R13, R3.reuse, R69 ;  /* 0x00000045030d7220 */ /* 0x040fe40000410000 */
[C---:B------:R-:W-:Y:S02]  /*14b30*/  FMUL.FTZ R25, R3.reuse, R81 ;  /* 0x0000005103197220 */ /* 0x040fe40000410000 */
[C---:B------:R-:W-:Y:S04]  /*14b40*/  FMUL.FTZ R14, R2.reuse, R70 ;  /* 0x00000046020e7220 */ /* 0x040fe80000410000 */
[C---:B------:R-:W-:Y:S01]  /*14b50*/  FMUL.FTZ R15, R2.reuse, R71 ;  /* 0x00000047020f7220 */ /* 0x040fe20000410000 */
[----:B------:R-:W-:Y:S01]  /*14b60*/  MUFU.EX2 R210, R210 ;  /* 0x000000d200d27308 */ /* 0x000fe20000000800 */
[----:B------:R-:W5:Y:S01]  /*14b70*/  LDSM.16.MT88.4 R68, [R228+0x4100] ;  /* 0x00410000e444783b */ /* 0x000f620000004200 */
[C---:B------:R-:W-:Y:S02]  /*14b80*/  FMUL.FTZ R43, R2.reuse, R99 ;  /* 0x00000063022b7220 */ /* 0x040fe40000410000 */
[----:B------:R-:W-:Y:S02]  /*14b90*/  IMAD.MOV.U32 R81, RZ, RZ, R74 ;  /* 0x000000ffff517224 */ /* 0x000fe400078e004a */
[C---:B------:R-:W-:Y:S03]  /*14ba0*/  HMMA.16816.F32.BF16 R12, R144.reuse, R20, R12 ;  /* 0x00000014900c723c */ /* 0x040fe6000004180c */
[C---:B------:R-:W-:Y:S01]  /*14bb0*/  FMUL.FTZ R26, R2.reuse, R82 ;  /* 0x00000052021a7220 */ /* 0x040fe20000410000 */
[----:B------:R-:W-:Y:S01]  /*14bc0*/  MOV R82, R75 ;  /* 0x0000004b00527202 */ /* 0x000fe20000000f00 */
[C---:B------:R-:W-:Y:S01]  /*14bd0*/  FMUL.FTZ R32, R3.reuse, R88 ;  /* 0x0000005803207220 */ /* 0x040fe20000410000 */
[----:B------:R-:W-:Y:S01]  /*14be0*/  MUFU.EX2 R209, R209 ;  /* 0x000000d100d17308 */ /* 0x000fe20000000800 */
[----:B------:R-:W-:Y:S01]  /*14bf0*/  IMAD.MOV.U32 R88, RZ, RZ, R81 ;  /* 0x000000ffff587224 */ /* 0x000fe200078e0051 */
[C---:B------:R-:W-:Y:S04]  /*14c00*/  HMMA.16816.F32.BF16 R16, R144.reuse, R22, R16 ;  /* 0x000000169010723c */ /* 0x040fe80000041810 */
[C---:B------:R-:W-:Y:S01]  /*14c10*/  FMUL.FTZ R20, R3.reuse, R76 ;  /* 0x0000004c03147220 */ /* 0x040fe20000410000 */
[----:B------:R-:W-:Y:S01]  /*14c20*/  MOV R76, R24 ;  /* 0x00000018004c7202 */ /* 0x000fe20000000f00 */
[C---:B------:R-:W-:Y:S02]  /*14c30*/  FMUL.FTZ R21, R3.reuse, R77 ;  /* 0x0000004d03157220 */ /* 0x040fe40000410000 */
[C---:B------:R-:W-:Y:S01]  /*14c40*/  FMUL.FTZ R22, R2.reuse, R78 ;  /* 0x0000004e02167220 */ /* 0x040fe20000410000 */
[----:B------:R-:W-:Y:S01]  /*14c50*/  MOV R78, R126 ;  /* 0x0000007e004e7202 */ /* 0x000fe20000000f00 */
[----:B------:R-:W-:Y:S02]  /*14c60*/  MUFU.EX2 R208, R208 ;  /* 0x000000d000d07308 */ /* 0x000fe40000000800 */
[C---:B------:R-:W-:Y:S02]  /*14c70*/  FMUL.FTZ R23, R2.reuse, R79 ;  /* 0x0000004f02177220 */ /* 0x040fe40000410000 */
[----:B------:R-:W-:Y:S01]  /*14c80*/  IMAD.MOV.U32 R77, RZ, RZ, R125 ;  /* 0x000000ffff4d7224 */ /* 0x000fe200078e007d */
[----:B------:R-:W-:Y:S01]  /*14c90*/  MOV R125, R65 ;  /* 0x00000041007d7202 */ /* 0x000fe20000000f00 */
[----:B------:R-:W-:Y:S02]  /*14ca0*/  IMAD.MOV.U32 R79, RZ, RZ, R72 ;  /* 0x000000ffff4f7224 */ /* 0x000fe400078e0048 */
[C---:B------:R-:W-:Y:S01]  /*14cb0*/  FMUL.FTZ R24, R3.reuse, R80 ;  /* 0x0000005003187220 */ /* 0x040fe20000410000 */
[C---:B---3--:R-:W-:Y:S01]  /*14cc0*/  HMMA.16816.F32.BF16 R20, R144.reuse, R28, R20 ;  /* 0x0000001c9014723c */ /* 0x048fe20000041814 */
[----:B------:R-:W-:Y:S02]  /*14cd0*/  MUFU.EX2 R203, R203 ;  /* 0x000000cb00cb7308 */ /* 0x000fe40000000800 */
[----:B------:R-:W-:Y:S02]  /*14ce0*/  IMAD.MOV.U32 R80, RZ, RZ, R73 ;  /* 0x000000ffff507224 */ /* 0x000fe400078e0049 */
[----:B------:R-:W3:Y:S01]  /*14cf0*/  LDSM.16.MT88.4 R72, [R232+0x900] ;  /* 0x00090000e848783b */ /* 0x000ee20000004200 */
[C---:B------:R-:W-:Y:S02]  /*14d00*/  FMUL.FTZ R33, R3.reuse, R89 ;  /* 0x0000005903217220 */ /* 0x040fe40000410000 */
[C---:B------:R-:W-:Y:S03]  /*14d10*/  HMMA.16816.F32.BF16 R24, R144.reuse, R30, R24 ;  /* 0x0000001e9018723c */ /* 0x040fe60000041818 */
[----:B------:R-:W-:Y:S01]  /*14d20*/  MUFU.EX2 R202, R202 ;  /* 0x000000ca00ca7308 */ /* 0x000fe20000000800 */
[C---:B------:R-:W-:Y:S02]  /*14d30*/  FMUL.FTZ R28, R3.reuse, R84 ;  /* 0x00000054031c7220 */ /* 0x040fe40000410000 */
[C---:B------:R-:W-:Y:S02]  /*14d40*/  FMUL.FTZ R29, R3.reuse, R85 ;  /* 0x00000055031d7220 */ /* 0x040fe40000410000 */
[C---:B------:R-:W-:Y:S04]  /*14d50*/  FMUL.FTZ R30, R2.reuse, R86 ;  /* 0x00000056021e7220 */ /* 0x040fe80000410000 */
[C---:B------:R-:W-:Y:S01]  /*14d60*/  FMUL.FTZ R31, R2.reuse, R87 ;  /* 0x00000057021f7220 */ /* 0x040fe20000410000 */
[----:B------:R-:W-:Y:S01]  /*14d70*/  MUFU.EX2 R201, R201 ;  /* 0x000000c900c97308 */ /* 0x000fe20000000800 */
[----:B------:R-:W-:Y:S01]  /*14d80*/  LDSM.16.MT88.4 R84, [R228+0x900] ;  /* 0x00090000e454783b */ /* 0x000fe20000004200 */
[----:B------:R-:W-:Y:S02]  /*14d90*/  IMAD.MOV.U32 R89, RZ, RZ, R80 ;  /* 0x000000ffff597224 */ /* 0x000fe400078e0050 */
[C---:B------:R-:W-:Y:S02]  /*14da0*/  FMUL.FTZ R34, R2.reuse, R90 ;  /* 0x0000005a02227220 */ /* 0x040fe40000410000 */
[C---:B--2---:R-:W-:Y:S03]  /*14db0*/  HMMA.16816.F32.BF16 R28, R144.reuse, R36, R28 ;  /* 0x00000024901c723c */ /* 0x044fe6000004181c */
[C---:B------:R-:W-:Y:S01]  /*14dc0*/  FMUL.FTZ R35, R2.reuse, R91 ;  /* 0x0000005b02237220 */ /* 0x040fe20000410000 */
[----:B------:R-:W-:Y:S01]  /*14dd0*/  MUFU.EX2 R200, R200 ;  /* 0x000000c800c87308 */ /* 0x000fe20000000800 */
[----:B------:R-:W-:Y:S02]  /*14de0*/  IMAD.MOV.U32 R90, RZ, RZ, R79 ;  /* 0x000000ffff5a7224 */ /* 0x000fe400078e004f */
[C---:B------:R-:W-:Y:S02]  /*14df0*/  FMUL.FTZ R36, R3.reuse, R92 ;  /* 0x0000005c03247220 */ /* 0x040fe40000410000 */
[C---:B------:R-:W-:Y:S01]  /*14e00*/  FMUL.FTZ R37, R3.reuse, R93 ;  /* 0x0000005d03257220 */ /* 0x040fe20000410000 */
[C---:B------:R-:W-:Y:S03]  /*14e10*/  HMMA.16816.F32.BF16 R32, R144.reuse, R38, R32 ;  /* 0x000000269020723c */ /* 0x040fe60000041820 */
[C---:B------:R-:W-:Y:S01]  /*14e20*/  FMUL.FTZ R40, R3.reuse, R96 ;  /* 0x0000006003287220 */ /* 0x040fe20000410000 */
[----:B------:R-:W-:Y:S01]  /*14e30*/  MUFU.EX2 R186, R186 ;  /* 0x000000ba00ba7308 */ /* 0x000fe20000000800 */
[C---:B------:R-:W-:Y:S01]  /*14e40*/  FMUL.FTZ R41, R3.reuse, R97 ;  /* 0x0000006103297220 */ /* 0x040fe20000410000 */
[----:B------:R-:W-:Y:S01]  /*14e50*/  MOV R97, R78 ;  /* 0x0000004e00617202 */ /* 0x000fe20000000f00 */
[C---:B------:R-:W-:Y:S02]  /*14e60*/  FMUL.FTZ R38, R2.reuse, R94 ;  /* 0x0000005e02267220 */ /* 0x040fe40000410000 */
[C---:B------:R-:W-:Y:S03]  /*14e70*/  FMUL.FTZ R39, R2.reuse, R95 ;  /* 0x0000005f02277220 */ /* 0x040fe60000410000 */
[----:B------:R-:W-:Y:S02]  /*14e80*/  IMAD.MOV.U32 R93, RZ, RZ, R77 ;  /* 0x000000ffff5d7224 */ /* 0x000fe400078e004d */
[C---:B------:R-:W-:Y:S01]  /*14e90*/  FMUL.FTZ R48, R3.reuse, R100 ;  /* 0x0000006403307220 */ /* 0x040fe20000410000 */
[----:B------:R-:W-:Y:S01]  /*14ea0*/  MUFU.EX2 R187, R187 ;  /* 0x000000bb00bb7308 */ /* 0x000fe20000000800 */
[C---:B------:R-:W-:Y:S03]  /*14eb0*/  HMMA.16816.F32.BF16 R36, R144.reuse, R44, R36 ;  /* 0x0000002c9024723c */ /* 0x040fe60000041824 */
[C---:B------:R-:W-:Y:S02]  /*14ec0*/  FMUL.FTZ R49, R3.reuse, R101 ;  /* 0x0000006503317220 */ /* 0x040fe40000410000 */
[----:B------:R-:W-:Y:S02]  /*14ed0*/  FMUL.FTZ R50, R2, R102 ;  /* 0x0000006602327220 */ /* 0x000fe40000410000 */
[----:B------:R-:W-:Y:S01]  /*14ee0*/  FFMA.FTZ R102, R82, c[0x0][0x2d0], -R155 ;  /* 0x0000b40052667a23 */ /* 0x000fe2000001089b */
[C---:B------:R-:W-:Y:S01]  /*14ef0*/  HMMA.16816.F32.BF16 R40, R144.reuse, R46, R40 ;  /* 0x0000002e9028723c */ /* 0x040fe20000041828 */
[----:B------:R-:W-:Y:S01]  /*14f00*/  LDSM.16.MT88.4 R80, [R229+0x900] ;  /* 0x00090000e550783b */ /* 0x000fe20000004200 */
[----:B------:R-:W-:Y:S02]  /*14f10*/  MUFU.EX2 R185, R185 ;  /* 0x000000b900b97308 */ /* 0x000fe40000000800 */
[C---:B------:R-:W-:Y:S02]  /*14f20*/  FMUL.FTZ R44, R3.reuse, R120 ;  /* 0x00000078032c7220 */ /* 0x040fe40000410000 */
[----:B------:R-:W-:Y:S02]  /*14f30*/  FMUL.FTZ R45, R3, R121 ;  /* 0x00000079032d7220 */ /* 0x000fe40000410000 */
[C---:B------:R-:W-:Y:S04]  /*14f40*/  FMUL.FTZ R46, R2.reuse, R122 ;  /* 0x0000007a022e7220 */ /* 0x040fe80000410000 */
[----:B------:R-:W-:Y:S01]  /*14f50*/  FMUL.FTZ R47, R2, R123 ;  /* 0x0000007b022f7220 */ /* 0x000fe20000410000 */
[----:B------:R-:W-:Y:S01]  /*14f60*/  MUFU.EX2 R102, R102 ;  /* 0x0000006600667308 */ /* 0x000fe20000000800 */
[--C-:B------:R-:W-:Y:S02]  /*14f70*/  FFMA.FTZ R121, R124, c[0x0][0x2d0], -R159.reuse ;  /* 0x0000b4007c797a23 */ /* 0x100fe4000001089f */
[----:B------:R-:W-:Y:S02]  /*14f80*/  FFMA.FTZ R100, R76, c[0x0][0x2d0], -R159 ;  /* 0x0000b4004c647a23 */ /* 0x000fe4000001089f */
[----:B------:R-:W-:Y:S01]  /*14f90*/  IMAD.MOV.U32 R76, RZ, RZ, R129 ;  /* 0x000000ffff4c7224 */ /* 0x000fe200078e0081 */
[C---:B------:R-:W-:Y:S03]  /*14fa0*/  HMMA.16816.F32.BF16 R44, R144.reuse, R52, R44 ;  /* 0x00000034902c723c */ /* 0x040fe6000004182c */
[----:B------:R-:W-:Y:S01]  /*14fb0*/  FFMA.FTZ R120, R51, c[0x0][0x2d0], -R159 ;  /* 0x0000b40033787a23 */ /* 0x000fe2000001089f */
[----:B------:R-:W-:Y:S01]  /*14fc0*/  MUFU.EX2 R100, R100 ;  /* 0x0000006400647308 */ /* 0x000fe20000000800 */
[C---:B------:R-:W-:Y:S02]  /*14fd0*/  FMUL.FTZ R51, R2.reuse, R103 ;  /* 0x0000006702337220 */ /* 0x040fe40000410000 */
[----:B------:R-:W-:Y:S02]  /*14fe0*/  IMAD.MOV.U32 R96, RZ, RZ, R76 ;  /* 0x000000ffff607224 */ /* 0x000fe400078e004c */
[----:B------:R-:W2:Y:S03]  /*14ff0*/  LDSM.16.MT88.4 R76, [R230+0x900] ;  /* 0x00090000e64c783b */ /* 0x000ea60000004200 */
[C---:B------:R-:W-:Y:S02]  /*15000*/  HMMA.16816.F32.BF16 R48, R144.reuse, R54, R48 ;  /* 0x000000369030723c */ /* 0x040fe40000041830 */
[----:B------:R-:W1:Y:S01]  /*15010*/  MUFU.EX2 R120, R120 ;  /* 0x0000007800787308 */ /* 0x000e620000000800 */
[C---:B------:R-:W-:Y:S02]  /*15020*/  FMUL.FTZ R52, R3.reuse, R104 ;  /* 0x0000006803347220 */ /* 0x040fe40000410000 */
[----:B------:R-:W-:Y:S02]  /*15030*/  FMUL.FTZ R53, R3, R105 ;  /* 0x0000006903357220 */ /* 0x000fe40000410000 */
[C---:B------:R-:W-:Y:S02]  /*15040*/  FMUL.FTZ R54, R2.reuse, R106 ;  /* 0x0000006a02367220 */ /* 0x040fe40000410000 */
[----:B------:R-:W-:Y:S03]  /*15050*/  FMUL.FTZ R55, R2, R107 ;  /* 0x0000006b02377220 */ /* 0x000fe60000410000 */
[--C-:B------:R-:W-:Y:S01]  /*15060*/  FFMA.FTZ R103, R90, c[0x0][0x2d0], -R155.reuse ;  /* 0x0000b4005a677a23 */ /* 0x100fe2000001089b */
[----:B------:R-:W-:Y:S01]  /*15070*/  MUFU.EX2 R121, R121 ;  /* 0x0000007900797308 */ /* 0x000fe20000000800 */
[----:B------:R-:W-:Y:S02]  /*15080*/  FFMA.FTZ R106, R89, c[0x0][0x2d0], -R155 ;  /* 0x0000b400596a7a23 */ /* 0x000fe4000001089b */
[C---:B------:R-:W-:Y:S03]  /*15090*/  HMMA.16816.F32.BF16 R52, R144.reuse, R60, R52 ;  /* 0x0000003c9034723c */ /* 0x040fe60000041834 */
[----:B------:R-:W-:Y:S02]  /*150a0*/  IMAD.MOV.U32 R126, RZ, RZ, R128 ;  /* 0x000000ffff7e7224 */ /* 0x000fe400078e0080 */
[----:B------:R-:W-:Y:S02]  /*150b0*/  IMAD.MOV.U32 R128, RZ, RZ, R57 ;  /* 0x000000ffff807224 */ /* 0x000fe400078e0039 */
[C---:B------:R-:W-:Y:S01]  /*150c0*/  FMUL.FTZ R57, R3.reuse, R109 ;  /* 0x0000006d03397220 */ /* 0x040fe20000410000 */
[----:B------:R-:W-:Y:S01]  /*150d0*/  MUFU.EX2 R103, R103 ;  /* 0x0000006700677308 */ /* 0x000fe20000000800 */
[----:B------:R-:W-:Y:S03]  /*150e0*/  IMAD.MOV.U32 R129, RZ, RZ, R64 ;  /* 0x000000ffff817224 */ /* 0x000fe600078e0040 */
[----:B------:R-:W-:Y:S01]  /*150f0*/  MOV R64, R59 ;  /* 0x0000003b00407202 */ /* 0x000fe20000000f00 */
[----:B------:R-:W-:Y:S02]  /*15100*/  FMUL.FTZ R59, R2, R111 ;  /* 0x0000006f023b7220 */ /* 0x000fe40000410000 */
[----:B------:R-:W-:Y:S01]  /*15110*/  IMAD.MOV.U32 R65, RZ, RZ, R56 ;  /* 0x000000ffff417224 */ /* 0x000fe200078e0038 */
[----:B------:R-:W-:Y:S01]  /*15120*/  MOV R92, R64 ;  /* 0x00000040005c7202 */ /* 0x000fe20000000f00 */
[C---:B------:R-:W-:Y:S01]  /*15130*/  FMUL.FTZ R56, R3.reuse, R108 ;  /* 0x0000006c03387220 */ /* 0x040fe20000410000 */
[----:B------:R-:W-:Y:S01]  /*15140*/  MUFU.EX2 R106, R106 ;  /* 0x0000006a006a7308 */ /* 0x000fe20000000800 */
[----:B------:R-:W-:Y:S02]  /*15150*/  FFMA.FTZ R101, R58, c[0x0][0x2d0], -R155 ;  /* 0x0000b4003a657a23 */ /* 0x000fe4000001089b */
[----:B------:R-:W-:Y:S02]  /*15160*/  FMUL.FTZ R58, R2, R110 ;  /* 0x0000006e023a7220 */ /* 0x000fe40000410000 */
[----:B------:R-:W-:Y:S01]  /*15170*/  IMAD.MOV.U32 R91, RZ, RZ, R126 ;  /* 0x000000ffff5b7224 */ /* 0x000fe200078e007e */
[----:B------:R-:W-:Y:S01]  /*15180*/  MOV R126, R125 ;  /* 0x0000007d007e7202 */ /* 0x000fe20000000f00 */
[----:B------:R-:W-:Y:S02]  /*15190*/  IMAD.MOV.U32 R125, RZ, RZ, R128 ;  /* 0x000000ffff7d7224 */ /* 0x000fe400078e0080 */
[--C-:B------:R-:W-:Y:S01]  /*151a0*/  FFMA.FTZ R107, R88, c[0x0][0x2d0], -R159.reuse ;  /* 0x0000b400586b7a23 */ /* 0x100fe2000001089f */
[C---:B------:R-:W-:Y:S01]  /*151b0*/  HMMA.16816.F32.BF16 R56, R144.reuse, R62, R56 ;  /* 0x0000003e9038723c */ /* 0x040fe20000041838 */
[----:B------:R-:W1:Y:S02]  /*151c0*/  MUFU.EX2 R101, R101 ;  /* 0x0000006500657308 */ /* 0x000e640000000800 */
[C---:B------:R-:W-:Y:S02]  /*151d0*/  FMUL.FTZ R60, R3.reuse, R116 ;  /* 0x00000074033c7220 */ /* 0x040fe40000410000 */
[----:B------:R-:W-:Y:S02]  /*151e0*/  FMUL.FTZ R61, R3, R117 ;  /* 0x00000075033d7220 */ /* 0x000fe40000410000 */
[C---:B------:R-:W-:Y:S02]  /*151f0*/  FMUL.FTZ R62, R2.reuse, R118 ;  /* 0x00000076023e7220 */ /* 0x040fe40000410000 */
[----:B------:R-:W-:Y:S02]  /*15200*/  FMUL.FTZ R63, R2, R119 ;  /* 0x00000077023f7220 */ /* 0x000fe40000410000 */
[----:B------:R-:W-:Y:S01]  /*15210*/  MUFU.EX2 R107, R107 ;  /* 0x0000006b006b7308 */ /* 0x000fe20000000800 */
[--C-:B------:R-:W-:Y:S02]  /*15220*/  FFMA.FTZ R104, R97, c[0x0][0x2d0], -R159.reuse ;  /* 0x0000b40061687a23 */ /* 0x100fe4000001089f */
[----:B------:R-:W-:Y:S02]  /*15230*/  FFMA.FTZ R108, R96, c[0x0][0x2d0], -R159 ;  /* 0x0000b400606c7a23 */ /* 0x000fe4000001089f */
[C---:B-----5:R-:W-:Y:S01]  /*15240*/  HMMA.16816.F32.BF16 R60, R144.reuse, R68, R60 ;  /* 0x00000044903c723c */ /* 0x060fe2000004183c */
[----:B------:R-:W-:Y:S02]  /*15250*/  LDSM.16.MT88.4 R96, [R228+0x7100] ;  /* 0x00710000e460783b */ /* 0x000fe40000004200 */
[----:B------:R-:W-:Y:S02]  /*15260*/  IMAD.MOV.U32 R95, RZ, RZ, R129 ;  /* 0x000000ffff5f7224 */ /* 0x000fe400078e0081 */
[----:B------:R-:W-:Y:S01]  /*15270*/  IMAD.MOV.U32 R94, RZ, RZ, R65 ;  /* 0x000000ffff5e7224 */ /* 0x000fe200078e0041 */
[----:B------:R-:W-:Y:S01]  /*15280*/  MUFU.EX2 R108, R108 ;  /* 0x0000006c006c7308 */ /* 0x000fe20000000800 */
[----:B------:R-:W-:Y:S01]  /*15290*/  IMAD.MOV.U32 R128, RZ, RZ, R67 ;  /* 0x000000ffff807224 */ /* 0x000fe200078e0043 */
[----:B----4-:R-:W-:Y:S01]  /*152a0*/  F2FP.BF16.PACK_AB R68, R158, R154 ;  /* 0x0000009a9e44723e */ /* 0x010fe200000010ff */
[----:B------:R-:W-:Y:S03]  /*152b0*/  IMAD.MOV.U32 R129, RZ, RZ, R66 ;  /* 0x000000ffff817224 */ /* 0x000fe600078e0042 */
[----:B------:R-:W-:Y:S01]  /*152c0*/  FMUL.FTZ R64, R3, R112 ;  /* 0x0000007003407220 */ /* 0x000fe20000410000 */
[----:B-1----:R-:W-:Y:S01]  /*152d0*/  F2FP.BF16.PACK_AB R69, R163, R161 ;  /* 0x000000a1a345723e */ /* 0x002fe200000010ff */
[----:B------:R-:W-:Y:S02]  /*152e0*/  FMUL.FTZ R65, R3, R113 ;  /* 0x0000007103417220 */ /* 0x000fe40000410000 */
[C---:B------:R-:W-:Y:S01]  /*152f0*/  FMUL.FTZ R66, R2.reuse, R114 ;  /* 0x0000007202427220 */ /* 0x040fe20000410000 */
[----:B------:R-:W1:Y:S01]  /*15300*/  MUFU.EX2 R104, R104 ;  /* 0x0000006800687308 */ /* 0x000e620000000800 */
[----:B------:R-:W-:Y:S02]  /*15310*/  FMUL.FTZ R67, R2, R115 ;  /* 0x0000007302437220 */ /* 0x000fe40000410000 */
[--C-:B------:R-:W-:Y:S02]  /*15320*/  FFMA.FTZ R116, R93, c[0x0][0x2d0], -R159.reuse ;  /* 0x0000b4005d747a23 */ /* 0x100fe4000001089f */
[----:B------:R-:W-:Y:S02]  /*15330*/  FFMA.FTZ R117, R92, c[0x0][0x2d0], -R159 ;  /* 0x0000b4005c757a23 */ /* 0x000fe4000001089f */
[--C-:B------:R-:W-:Y:S01]  /*15340*/  FFMA.FTZ R111, R127, c[0x0][0x2d0], -R155.reuse ;  /* 0x0000b4007f6f7a23 */ /* 0x100fe2000001089b */
[----:B------:R-:W-:Y:S02]  /*15350*/  HMMA.16816.F32.BF16 R64, R144, R70, R64 ;  /* 0x000000469040723c */ /* 0x000fe40000041840 */
[----:B------:R-:W-:Y:S01]  /*15360*/  MUFU.EX2 R116, R116 ;  /* 0x0000007400747308 */ /* 0x000fe20000000800 */
[----:B------:R-:W-:Y:S02]  /*15370*/  FFMA.FTZ R118, R126, c[0x0][0x2d0], -R155 ;  /* 0x0000b4007e767a23 */ /* 0x000fe4000001089b */
[--C-:B------:R-:W-:Y:S02]  /*15380*/  FFMA.FTZ R119, R125, c[0x0][0x2d0], -R159.reuse ;  /* 0x0000b4007d777a23 */ /* 0x100fe4000001089f */
[----:B------:R-:W-:Y:S01]  /*15390*/  F2FP.BF16.PACK_AB R70, R100, R120 ;  /* 0x000000786446723e */ /* 0x000fe200000010ff */
[----:B------:R-:W-:Y:S01]  /*153a0*/  LDSM.16.MT88.4 R124, [R232+0x3900] ;  /* 0x00390000e87c783b */ /* 0x000fe20000004200 */
[----:B------:R-:W-:Y:S03]  /*153b0*/  F2FP.BF16.PACK_AB R71, R102, R101 ;  /* 0x000000656647723e */ /* 0x000fe600000010ff */
[----:B------:R-:W-:Y:S01]  /*153c0*/  MUFU.EX2 R111, R111 ;  /* 0x0000006f006f7308 */ /* 0x000fe20000000800 */
[----:B------:R-:W-:Y:S02]  /*153d0*/  FFMA.FTZ R105, R95, c[0x0][0x2d0], -R159 ;  /* 0x0000b4005f697a23 */ /* 0x000fe4000001089f */
[----:B------:R-:W-:Y:S01]  /*153e0*/  IMAD.MOV.U32 R95, RZ, RZ, R94 ;  /* 0x000000ffff5f7224 */ /* 0x000fe200078e005e */
[C---:B---3--:R-:W-:Y:S05]  /*153f0*/  HMMA.16816.F32.BF16 R4, R68.reuse, R72, R4 ;  /* 0x000000484404723c */ /* 0x048fea0000041804 */
[----:B------:R-:W-:Y:S01]  /*15400*/  MOV R94, R91 ;  /* 0x0000005b005e7202 */ /* 0x000fe20000000f00 */
[--C-:B------:R-:W-:Y:S01]  /*15410*/  FFMA.FTZ R109, R95, c[0x0][0x2d0], -R155.reuse ;  /* 0x0000b4005f6d7a23 */ /* 0x100fe2000001089b */
[----:B------:R-:W-:Y:S01]  /*15420*/  LDSM.16.MT88.4 R88, [R228+0x4900] ;  /* 0x00490000e458783b */ /* 0x000fe20000004200 */
[C---:B------:R-:W-:Y:S01]  /*15430*/  HMMA.16816.F32.BF16 R8, R68.reuse, R74, R8 ;  /* 0x0000004a4408723c */ /* 0x040fe20000041808 */
[----:B------:R-:W-:Y:S03]  /*15440*/  MUFU.EX2 R118, R118 ;  /* 0x0000007600767308 */ /* 0x000fe60000000800 */
[--C-:B------:R-:W-:Y:S02]  /*15450*/  FFMA.FTZ R110, R94, c[0x0][0x2d0], -R155.reuse ;  /* 0x0000b4005e6e7a23 */ /* 0x100fe4000001089b */
[--C-:B------:R-:W-:Y:S01]  /*15460*/  FFMA.FTZ R122, R131, c[0x0][0x2d0], -R155.reuse ;  /* 0x0000b400837a7a23 */ /* 0x100fe2000001089b */
[----:B------:R-:W3:Y:S01]  /*15470*/  LDSM.16.MT88.4 R72, [R232+0x4900] ;  /* 0x00490000e848783b */ /* 0x000ee20000004200 */
[C---:B--2---:R-:W-:Y:S03]  /*15480*/  HMMA.16816.F32.BF16 R12, R68.reuse, R76, R12 ;  /* 0x0000004c440c723c */ /* 0x044fe6000004180c */
[----:B------:R-:W-:Y:S01]  /*15490*/  MUFU.EX2 R110, R110 ;  /* 0x0000006e006e7308 */ /* 0x000fe20000000800 */
[----:B------:R-:W-:Y:S02]  /*154a0*/  FFMA.FTZ R123, R130, c[0x0][0x2d0], -R155 ;  /* 0x0000b400827b7a23 */ /* 0x000fe4000001089b */
[--C-:B------:R-:W-:Y:S01]  /*154b0*/  FFMA.FTZ R144, R129, c[0x0][0x2d0], -R159.reuse ;  /* 0x0000b40081907a23 */ /* 0x100fe2000001089f */
[----:B------:R-:W-:Y:S01]  /*154c0*/  LDSM.16.MT88.4 R92, [R228+0x5100] ;  /* 0x00510000e45c783b */ /* 0x000fe20000004200 */
[C---:B------:R-:W-:Y:S04]  /*154d0*/  HMMA.16816.F32.BF16 R16, R68.reuse, R78, R16 ;  /* 0x0000004e4410723c */ /* 0x040fe80000041810 */
[----:B------:R-:W-:Y:S01]  /*154e0*/  FFMA.FTZ R145, R128, c[0x0][0x2d0], -R159 ;  /* 0x0000b40080917a23 */ /* 0x000fe2000001089f */
[----:B------:R-:W2:Y:S01]  /*154f0*/  MUFU.EX2 R109, R109 ;  /* 0x0000006d006d7308 */ /* 0x000ea20000000800 */
[----:B------:R-:W-:Y:S01]  /*15500*/  FFMA.FTZ R152, R3, R242, R152 ;  /* 0x000000f203987223 */ /* 0x000fe20000010098 */
[----:B------:R-:W4:Y:S01]  /*15510*/  LDSM.16.MT88.4 R76, [R230+0x4900] ;  /* 0x00490000e64c783b */ /* 0x000f220000004200 */
[C---:B------:R-:W-:Y:S04]  /*15520*/  HMMA.16816.F32.BF16 R20, R68.reuse, R80, R20 ;  /* 0x000000504414723c */ /* 0x040fe80000041814 */
[----:B------:R-:W-:Y:S02]  /*15530*/  FFMA.FTZ R153, R2, R243, R153 ;  /* 0x000000f302997223 */ /* 0x000fe40000010099 */
[--C-:B------:R-:W-:Y:S01]  /*15540*/  FFMA.FTZ R147, R252, c[0x0][0x2d0], -R155.reuse ;  /* 0x0000b400fc937a23 */ /* 0x100fe2000001089b */
[----:B------:R-:W5:Y:S01]  /*15550*/  MUFU.EX2 R105, R105 ;  /* 0x0000006900697308 */ /* 0x000f620000000800 */
[C---:B------:R-:W-:Y:S01]  /*15560*/  HMMA.16816.F32.BF16 R24, R68.reuse, R82, R24 ;  /* 0x000000524418723c */ /* 0x040fe20000041818 */
[----:B------:R-:W1:Y:S03]  /*15570*/  LDSM.16.MT88.4 R80, [R229+0x4900] ;  /* 0x00490000e550783b */ /* 0x000e660000004200 */
[----:B------:R-:W-:Y:S02]  /*15580*/  FFMA.FTZ R146, R211, c[0x0][0x2d0], -R155 ;  /* 0x0000b400d3927a23 */ /* 0x000fe4000001089b */
[--C-:B------:R-:W-:Y:S02]  /*15590*/  FFMA.FTZ R162, R162, c[0x0][0x2d0], -R159.reuse ;  /* 0x0000b400a2a27a23 */ /* 0x100fe4000001089f */
[C---:B------:R-:W-:Y:S01]  /*155a0*/  HMMA.16816.F32.BF16 R28, R68.reuse, R84, R28 ;  /* 0x00000054441c723c */ /* 0x040fe2000004181c */
[----:B------:R-:W1:Y:S03]  /*155b0*/  MUFU.EX2 R117, R117 ;  /* 0x0000007500757308 */ /* 0x000e660000000800 */
[----:B------:R-:W-:Y:S02]  /*155c0*/  FFMA.FTZ R159, R157, c[0x0][0x2d0], -R159 ;  /* 0x0000b4009d9f7a23 */ /* 0x000fe4000001089f */
[--C-:B------:R-:W-:Y:S02]  /*155d0*/  FFMA.FTZ R156, R156, c[0x0][0x2d0], -R155.reuse ;  /* 0x0000b4009c9c7a23 */ /* 0x100fe4000001089b */
[C---:B------:R-:W-:Y:S01]  /*155e0*/  HMMA.16816.F32.BF16 R32, R68.reuse, R86, R32 ;  /* 0x000000564420723c */ /* 0x040fe20000041820 */
[----:B------:R-:W2:Y:S02]  /*155f0*/  LDSM.16.MT88.4 R84, [R232+0x1100] ;  /* 0x00110000e854783b */ /* 0x000ea40000004200 */
[----:B------:R-:W1:Y:S01]  /*15600*/  MUFU.EX2 R119, R119 ;  /* 0x0000007700777308 */ /* 0x000e620000000800 */
[----:B------:R-:W-:Y:S02]  /*15610*/  FFMA.FTZ R155, R133, c[0x0][0x2d0], -R155 ;  /* 0x0000b400859b7a23 */ /* 0x000fe4000001089b */
[----:B------:R-:W-:Y:S02]  /*15620*/  FADD.FTZ R153, R148, R153 ;  /* 0x0000009994997221 */ /* 0x000fe40000010000 */
[C---:B---3--:R-:W-:Y:S04]  /*15630*/  HMMA.16816.F32.BF16 R36, R68.reuse, R72, R36 ;  /* 0x000000484424723c */ /* 0x048fe80000041824 */
[----:B------:R-:W-:Y:S01]  /*15640*/  FADD.FTZ R135, R135, R153 ;  /* 0x0000009987877221 */ /* 0x000fe20000010000 */
[----:B------:R-:W-:Y:S01]  /*15650*/  MUFU.EX2 R122, R122 ;  /* 0x0000007a007a7308 */ /* 0x000fe20000000800 */
[----:B------:R-:W-:Y:S02]  /*15660*/  FADD.FTZ R152, R151, R152 ;  /* 0x0000009897987221 */ /* 0x000fe40000010000 */
[C---:B------:R-:W-:Y:S01]  /*15670*/  HMMA.16816.F32.BF16 R40, R68.reuse, R74, R40 ;  /* 0x0000004a4428723c */ /* 0x040fe20000041828 */
[----:B------:R-:W3:Y:S03]  /*15680*/  LDSM.16.MT88.4 R72, [R230+0x1100] ;  /* 0x00110000e648783b */ /* 0x000ee60000004200 */
[----:B------:R-:W-:Y:S02]  /*15690*/  FADD.FTZ R135, R134, R135 ;  /* 0x0000008786877221 */ /* 0x000fe40000010000 */
[----:B------:R-:W-:Y:S01]  /*156a0*/  FADD.FTZ R152, R150, R152 ;  /* 0x0000009896987221 */ /* 0x000fe20000010000 */
[----:B------:R-:W2:Y:S01]  /*156b0*/  MUFU.EX2 R123, R123 ;  /* 0x0000007b007b7308 */ /* 0x000ea20000000800 */
[C---:B----4-:R-:W-:Y:S04]  /*156c0*/  HMMA.16816.F32.BF16 R44, R68.reuse, R76, R44 ;  /* 0x0000004c442c723c */ /* 0x050fe8000004182c */
[----:B------:R-:W-:Y:S02]  /*156d0*/  FADD.FTZ R161, R161, R135 ;  /* 0x00000087a1a17221 */ /* 0x000fe40000010000 */
[----:B------:R-:W-:Y:S02]  /*156e0*/  FADD.FTZ R149, R149, R152 ;  /* 0x0000009895957221 */ /* 0x000fe40000010000 */
[C---:B------:R-:W-:Y:S01]  /*156f0*/  HMMA.16816.F32.BF16 R48, R68.reuse, R78, R48 ;  /* 0x0000004e4430723c */ /* 0x040fe20000041830 */
[----:B------:R-:W4:Y:S01]  /*15700*/  LDSM.16.MT88.4 R76, [R229+0x1100] ;  /* 0x00110000e54c783b */ /* 0x000f220000004200 */
[----:B------:R-:W-:Y:S02]  /*15710*/  MUFU.EX2 R144, R144 ;  /* 0x0000009000907308 */ /* 0x000fe40000000800 */
        /* <DEDUP_REMOVED lines=20> */
[----:B------:R-:W-:Y:S01]  /*15860*/  F2FP.BF16.PACK_AB R70, R108, R107 ;  /* 0x0000006b6c46723e */ /* 0x000fe200000010ff */
[----:B------:R-:W-:Y:S02]  /*15870*/  LDSM.16.MT88.4 R100, [R230+0x7900] ;  /* 0x00790000e664783b */ /* 0x000fe40000004200 */
[C---:B--2---:R-:W-:Y:S01]  /*15880*/  F2FP.BF16.PACK_AB R71, R110.reuse, R109 ;  /* 0x0000006d6e47723e */ /* 0x044fe200000010ff */
[----:B------:R-:W-:Y:S01]  /*15890*/  FADD.FTZ R109, R109, R3 ;  /* 0x000000036d6d7221 */ /* 0x000fe20000010000 */
[C---:B-----5:R-:W-:Y:S01]  /*158a0*/  F2FP.BF16.PACK_AB R68, R105.reuse, R104 ;  /* 0x000000686944723e */ /* 0x060fe200000010ff */
[----:B------:R-:W-:Y:S01]  /*158b0*/  MUFU.EX2 R184, R184 ;  /* 0x000000b800b87308 */ /* 0x000fe20000000800 */
[----:B------:R-:W-:Y:S02]  /*158c0*/  FADD.FTZ R105, R105, R2 ;  /* 0x0000000269697221 */ /* 0x000fe40000010000 */
[----:B------:R-:W-:Y:S02]  /*158d0*/  FADD.FTZ R3, R110, R109 ;  /* 0x0000006d6e037221 */ /* 0x000fe40000010000 */
[----:B------:R-:W-:Y:S01]  /*158e0*/  FADD.FTZ R2, R107, R105 ;  /* 0x000000696b027221 */ /* 0x000fe20000010000 */
[C---:B------:R-:W-:Y:S03]  /*158f0*/  HMMA.16816.F32.BF16 R4, R68.reuse, R84, R4 ;  /* 0x000000544404723c */ /* 0x040fe60000041804 */
[----:B------:R-:W-:Y:S01]  /*15900*/  FADD.FTZ R2, R108, R2 ;  /* 0x000000026c027221 */ /* 0x000fe20000010000 */
[----:B------:R-:W-:Y:S01]  /*15910*/  MUFU.EX2 R179, R179 ;  /* 0x000000b300b37308 */ /* 0x000fe20000000800 */
[----:B------:R-:W-:Y:S02]  /*15920*/  FADD.FTZ R3, R111, R3 ;  /* 0x000000036f037221 */ /* 0x000fe40000010000 */
[----:B------:R-:W-:Y:S01]  /*15930*/  FADD.FTZ R2, R116, R2 ;  /* 0x0000000274027221 */ /* 0x000fe20000010000 */
[C---:B------:R-:W-:Y:S01]  /*15940*/  HMMA.16816.F32.BF16 R8, R68.reuse, R86, R8 ;  /* 0x000000564408723c */ /* 0x040fe20000041808 */
[----:B------:R-:W2:Y:S03]  /*15950*/  LDSM.16.MT88.4 R84, [R232+0x5100] ;  /* 0x00510000e854783b */ /* 0x000ea60000004200 */
[C---:B------:R-:W-:Y:S02]  /*15960*/  FADD.FTZ R3, R118.reuse, R3 ;  /* 0x0000000376037221 */ /* 0x040fe40000010000 */
[----:B------:R-:W-:Y:S02]  /*15970*/  MUFU.EX2 R178, R178 ;  /* 0x000000b200b27308 */ /* 0x000fe40000000800 */
[C---:B---3--:R-:W-:Y:S08]  /*15980*/  HMMA.16816.F32.BF16 R12, R68.reuse, R72, R12 ;  /* 0x00000048440c723c */ /* 0x048ff0000004180c */
[C---:B------:R-:W-:Y:S01]  /*15990*/  HMMA.16816.F32.BF16 R16, R68.reuse, R74, R16 ;  /* 0x0000004a4410723c */ /* 0x040fe20000041810 */
[----:B------:R-:W3:Y:S01]  /*159a0*/  LDSM.16.MT88.4 R72, [R230+0x5100] ;  /* 0x00510000e648783b */ /* 0x000ee20000004200 */
[----:B------:R-:W-:Y:S06]  /*159b0*/  MUFU.EX2 R177, R177 ;  /* 0x000000b100b17308 */ /* 0x000fec0000000800 */
[C---:B----4-:R-:W-:Y:S04]  /*159c0*/  HMMA.16816.F32.BF16 R20, R68.reuse, R76, R20 ;  /* 0x0000004c4414723c */ /* 0x050fe80000041814 */
[----:B------:R-:W-:Y:S04]  /*159d0*/  MUFU.EX2 R176, R176 ;  /* 0x000000b000b07308 */ /* 0x000fe80000000800 */
[C---:B------:R-:W-:Y:S01]  /*159e0*/  HMMA.16816.F32.BF16 R24, R68.reuse, R78, R24 ;  /* 0x0000004e4418723c */ /* 0x040fe20000041818 */
[----:B------:R-:W4:Y:S05]  /*159f0*/  LDSM.16.MT88.4 R76, [R232+0x1900] ;  /* 0x00190000e84c783b */ /* 0x000f2a0000004200 */
[----:B------:R-:W-:Y:S02]  /*15a00*/  MUFU.EX2 R170, R170 ;  /* 0x000000aa00aa7308 */ /* 0x000fe40000000800 */
[C---:B-1----:R-:W-:Y:S08]  /*15a10*/  HMMA.16816.F32.BF16 R28, R68.reuse, R80, R28 ;  /* 0x00000050441c723c */ /* 0x042ff0000004181c */
        /* <DEDUP_REMOVED lines=8> */
[C---:B---3--:R-:W-:Y:S08]  /*15aa0*/  HMMA.16816.F32.BF16 R44, R68.reuse, R72, R44 ;  /* 0x00000048442c723c */ /* 0x048ff0000004182c */
[C---:B------:R-:W-:Y:S01]  /*15ab0*/  HMMA.16816.F32.BF16 R48, R68.reuse, R74, R48 ;  /* 0x0000004a4430723c */ /* 0x040fe20000041830 */
[----:B------:R-:W2:Y:S01]  /*15ac0*/  LDSM.16.MT88.4 R72, [R229+0x1900] ;  /* 0x00190000e548783b */ /* 0x000ea20000004200 */
[----:B------:R-:W-:Y:S06]  /*15ad0*/  MUFU.EX2 R167, R167 ;  /* 0x000000a700a77308 */ /* 0x000fec0000000800 */
[C---:B------:R-:W-:Y:S04]  /*15ae0*/  HMMA.16816.F32.BF16 R52, R68.reuse, R88, R52 ;  /* 0x000000584434723c */ /* 0x040fe80000041834 */
[----:B------:R-:W-:Y:S04]  /*15af0*/  MUFU.EX2 R165, R165 ;  /* 0x000000a500a57308 */ /* 0x000fe80000000800 */
[C---:B------:R-:W-:Y:S01]  /*15b00*/  HMMA.16816.F32.BF16 R56, R68.reuse, R90, R56 ;  /* 0x0000005a4438723c */ /* 0x040fe20000041838 */
[----:B------:R-:W-:Y:S05]  /*15b10*/  LDSM.16.MT88.4 R88, [R229+0x5900] ;  /* 0x00590000e558783b */ /* 0x000fea0000004200 */
[----:B------:R-:W3:Y:S02]  /*15b20*/  MUFU.EX2 R166, R166 ;  /* 0x000000a600a67308 */ /* 0x000ee40000000800 */
[C---:B------:R-:W-:Y:S08]  /*15b30*/  HMMA.16816.F32.BF16 R60, R68.reuse, R92, R60 ;  /* 0x0000005c443c723c */ /* 0x040ff0000004183c */
[----:B------:R-:W-:Y:S01]  /*15b40*/  HMMA.16816.F32.BF16 R64, R68, R94, R64 ;  /* 0x0000005e4440723c */ /* 0x000fe20000041840 */
[----:B------:R-:W-:Y:S01]  /*15b50*/  LDSM.16.MT88.4 R92, [R228+0x6100] ;  /* 0x00610000e45c783b */ /* 0x000fe20000004200 */
[----:B------:R-:W-:Y:S05]  /*15b60*/  MUFU.EX2 R164, R164 ;  /* 0x000000a400a47308 */ /* 0x000fea0000000800 */
[----:B------:R-:W-:Y:S02]  /*15b70*/  F2FP.BF16.PACK_AB R69, R118, R111 ;  /* 0x0000006f7645723e */ /* 0x000fe400000010ff */
[----:B------:R-:W-:Y:S01]  /*15b80*/  F2FP.BF16.PACK_AB R68, R117, R116 ;  /* 0x000000747544723e */ /* 0x000fe200000010ff */
[----:B------:R-:W-:Y:S02]  /*15b90*/  LDSM.16.MT88.4 R108, [R229+0x7900] ;  /* 0x00790000e56c783b */ /* 0x000fe40000004200 */
[----:B------:R-:W-:Y:S01]  /*15ba0*/  F2FP.BF16.PACK_AB R70, R121, R119 ;  /* 0x000000777946723e */ /* 0x000fe200000010ff */
[----:B------:R-:W5:Y:S01]  /*15bb0*/  MUFU.EX2 R160, R160 ;  /* 0x000000a000a07308 */ /* 0x000f620000000800 */
[----:B------:R-:W-:Y:S01]  /*15bc0*/  F2FP.BF16.PACK_AB R71, R123, R122 ;  /* 0x0000007a7b47723e */ /* 0x000fe200000010ff */
[----:B------:R-:W-:Y:S01]  /*15bd0*/  FADD.FTZ R117, R117, R2 ;  /* 0x0000000275757221 */ /* 0x000fe20000010000 */
[----:B---3--:R-:W-:Y:S01]  /*15be0*/  F2FP.BF16.PACK_AB R112, R166, R165 ;  /* 0x000000a5a670723e */ /* 0x008fe200000010ff */
        /* <DEDUP_REMOVED lines=8> */
[----:B------:R-:W3:Y:S03]  /*15c70*/  LDSM.16.MT88.4 R76, [R232+0x5900] ;  /* 0x00590000e84c783b */ /* 0x000ee60000004200 */
[----:B------:R-:W4:Y:S01]  /*15c80*/  MUFU.EX2 R159, R159 ;  /* 0x0000009f009f7308 */ /* 0x000f220000000800 */
[----:B------:R-:W-:Y:S02]  /*15c90*/  IMAD.MOV.U32 R2, RZ, RZ, R132 ;  /* 0x000000ffff027224 */ /* 0x000fe400078e0084 */
[----:B------:R-:W-:Y:S01]  /*15ca0*/  IMAD.MOV.U32 R3, RZ, RZ, R0 ;  /* 0x000000ffff037224 */ /* 0x000fe200078e0000 */
[C---:B-1----:R-:W-:Y:S04]  /*15cb0*/  HMMA.16816.F32.BF16 R12, R68.reuse, R80, R12 ;  /* 0x00000050440c723c */ /* 0x042fe8000004180c */
[----:B-----5:R-:W-:Y:S02]  /*15cc0*/  F2FP.BF16.PACK_AB R113, R160, R164 ;  /* 0x000000a4a071723e */ /* 0x020fe400000010ff */
[----:B------:R-:W-:Y:S02]  /*15cd0*/  MUFU.EX2 R156, R156 ;  /* 0x0000009c009c7308 */ /* 0x000fe40000000800 */
[C---:B------:R-:W-:Y:S01]  /*15ce0*/  HMMA.16816.F32.BF16 R16, R68.reuse, R82, R16 ;  /* 0x000000524410723c */ /* 0x040fe20000041810 */
[----:B------:R-:W1:Y:S07]  /*15cf0*/  LDSM.16.MT88.4 R80, [R230+0x5900] ;  /* 0x00590000e650783b */ /* 0x000e6e0000004200 */
[C---:B--2---:R-:W-:Y:S01]  /*15d00*/  HMMA.16816.F32.BF16 R20, R68.reuse, R72, R20 ;  /* 0x000000484414723c */ /* 0x044fe20000041814 */
[----:B------:R-:W2:Y:S03]  /*15d10*/  MUFU.EX2 R155, R155 ;  /* 0x0000009b009b7308 */ /* 0x000ea60000000800 */
[----:B----4-:R-:W-:Y:S04]  /*15d20*/  F2FP.BF16.PACK_AB R114, R159, R162 ;  /* 0x000000a29f72723e */ /* 0x010fe800000010ff */
[C---:B------:R-:W-:Y:S01]  /*15d30*/  HMMA.16816.F32.BF16 R24, R68.reuse, R74, R24 ;  /* 0x0000004a4418723c */ /* 0x040fe20000041818 */
[----:B------:R-:W4:Y:S07]  /*15d40*/  LDSM.16.MT88.4 R72, [R228+0x5900] ;  /* 0x00590000e448783b */ /* 0x000f2e0000004200 */
[C---:B------:R-:W-:Y:S08]  /*15d50*/  HMMA.16816.F32.BF16 R28, R68.reuse, R84, R28 ;  /* 0x00000054441c723c */ /* 0x040ff0000004181c */
[C---:B------:R-:W-:Y:S01]  /*15d60*/  HMMA.16816.F32.BF16 R32, R68.reuse, R86, R32 ;  /* 0x000000564420723c */ /* 0x040fe20000041820 */
[----:B------:R-:W5:Y:S03]  /*15d70*/  LDSM.16.MT88.4 R84, [R232+0x2100] ;  /* 0x00210000e854783b */ /* 0x000f660000004200 */
[----:B--2---:R-:W-:Y:S04]  /*15d80*/  F2FP.BF16.PACK_AB R115, R155, R156 ;  /* 0x0000009c9b73723e */ /* 0x004fe800000010ff */
[C---:B---3--:R-:W-:Y:S08]  /*15d90*/  HMMA.16816.F32.BF16 R36, R68.reuse, R76, R36 ;  /* 0x0000004c4424723c */ /* 0x048ff00000041824 */
[C---:B------:R-:W-:Y:S01]  /*15da0*/  HMMA.16816.F32.BF16 R40, R68.reuse, R78, R40 ;  /* 0x0000004e4428723c */ /* 0x040fe20000041828 */
[----:B------:R-:W2:Y:S07]  /*15db0*/  LDSM.16.MT88.4 R76, [R230+0x2100] ;  /* 0x00210000e64c783b */ /* 0x000eae0000004200 */
[C---:B-1----:R-:W-:Y:S08]  /*15dc0*/  HMMA.16816.F32.BF16 R44, R68.reuse, R80, R44 ;  /* 0x00000050442c723c */ /* 0x042ff0000004182c */
[C---:B------:R-:W-:Y:S01]  /*15dd0*/  HMMA.16816.F32.BF16 R48, R68.reuse, R82, R48 ;  /* 0x000000524430723c */ /* 0x040fe20000041830 */
[----:B------:R-:W-:Y:S07]  /*15de0*/  LDSM.16.MT88.4 R80, [R228+0x2100] ;  /* 0x00210000e450783b */ /* 0x000fee0000004200 */
[C---:B------:R-:W-:Y:S08]  /*15df0*/  HMMA.16816.F32.BF16 R52, R68.reuse, R88, R52 ;  /* 0x000000584434723c */ /* 0x040ff00000041834 */
[C---:B------:R-:W-:Y:S01]  /*15e00*/  HMMA.16816.F32.BF16 R56, R68.reuse, R90, R56 ;  /* 0x0000005a4438723c */ /* 0x040fe20000041838 */
[----:B------:R-:W-:Y:S07]  /*15e10*/  LDSM.16.MT88.4 R88, [R229+0x6100] ;  /* 0x00610000e558783b */ /* 0x000fee0000004200 */
[C---:B----4-:R-:W-:Y:S08]  /*15e20*/  HMMA.16816.F32.BF16 R60, R68.reuse, R72, R60 ;  /* 0x00000048443c723c */ /* 0x050ff0000004183c */
        /* <DEDUP_REMOVED lines=34> */
[----:B------:R-:W5:Y:S07]  /*16050*/  LDSM.16.MT88.4 R88, [R232+0x6900] ;  /* 0x00690000e858783b */ /* 0x000f6e0000004200 */
        /* <DEDUP_REMOVED lines=21> */
[C---:B---3--:R-:W-:Y:S08]  /*161b0*/  HMMA.16816.F32.BF16 R20, R68.reuse, R84, R20 ;  /* 0x000000544414723c */ /* 0x048ff00000041814 */
[C---:B------:R-:W-:Y:S01]  /*161c0*/  HMMA.16816.F32.BF16 R24, R68.reuse, R86, R24 ;  /* 0x000000564418723c */ /* 0x040fe20000041818 */
[----:B------:R-:W-:Y:S07]  /*161d0*/  LDSM.16.MT88.4 R84, [R228+0x3100] ;  /* 0x00310000e454783b */ /* 0x000fee0000004200 */
[C---:B--2---:R-:W-:Y:S08]  /*161e0*/  HMMA.16816.F32.BF16 R28, R68.reuse, R76, R28 ;  /* 0x0000004c441c723c */ /* 0x044ff0000004181c */
        /* <DEDUP_REMOVED lines=29> */
[----:B------:R-:W-:Y:S02]  /*163c0*/  FADD.FTZ R164, R164, R168 ;  /* 0x000000a8a4a47221 */ /* 0x000fe40000010000 */
[----:B------:R-:W-:Y:S02]  /*163d0*/  FADD.FTZ R169, R166, R169 ;  /* 0x000000a9a6a97221 */ /* 0x000fe40000010000 */
[C---:B---3--:R-:W-:Y:S04]  /*163e0*/  HMMA.16816.F32.BF16 R12, R68.reuse, R80, R12 ;  /* 0x00000050440c723c */ /* 0x048fe8000004180c */
[----:B------:R-:W-:Y:S02]  /*163f0*/  FADD.FTZ R164, R160, R164 ;  /* 0x000000a4a0a47221 */ /* 0x000fe40000010000 */
[----:B------:R-:W-:Y:S02]  /*16400*/  FADD.FTZ R169, R162, R169 ;  /* 0x000000a9a2a97221 */ /* 0x000fe40000010000 */
[C---:B------:R-:W-:Y:S01]  /*16410*/  HMMA.16816.F32.BF16 R16, R68.reuse, R82, R16 ;  /* 0x000000524410723c */ /* 0x040fe20000041810 */
[----:B------:R-:W-:Y:S03]  /*16420*/  LDSM.16.MT88.4 R80, [R229+0x3900] ;  /* 0x00390000e550783b */ /* 0x000fe60000004200 */
[----:B------:R-:W-:Y:S02]  /*16430*/  FADD.FTZ R164, R156, R164 ;  /* 0x000000a49ca47221 */ /* 0x000fe40000010000 */
[----:B------:R-:W-:Y:S02]  /*16440*/  FADD.FTZ R242, R159, R169 ;  /* 0x000000a99ff27221 */ /* 0x000fe40000010000 */
[C---:B--2---:R-:W-:Y:S04]  /*16450*/  HMMA.16816.F32.BF16 R20, R68.reuse, R76, R20 ;  /* 0x0000004c4414723c */ /* 0x044fe80000041814 */
[----:B------:R-:W-:Y:S04]  /*16460*/  FADD.FTZ R243, R155, R164 ;  /* 0x000000a49bf37221 */ /* 0x000fe80000010000 */
[C---:B------:R-:W-:Y:S01]  /*16470*/  HMMA.16816.F32.BF16 R24, R68.reuse, R78, R24 ;  /* 0x0000004e4418723c */ /* 0x040fe20000041818 */
[----:B------:R-:W2:Y:S07]  /*16480*/  LDSM.16.MT88.4 R76, [R230+0x3900] ;  /* 0x00390000e64c783b */ /* 0x000eae0000004200 */
[C---:B------:R-:W-:Y:S08]  /*16490*/  HMMA.16816.F32.BF16 R28, R68.reuse, R84, R28 ;  /* 0x00000054441c723c */ /* 0x040ff0000004181c */
[C---:B------:R-:W-:Y:S08]  /*164a0*/  HMMA.16816.F32.BF16 R32, R68.reuse, R86, R32 ;  /* 0x000000564420723c */ /* 0x040ff00000041820 */
[C---:B-1----:R-:W-:Y:S08]  /*164b0*/  HMMA.16816.F32.BF16 R36, R68.reuse, R72, R36 ;  /* 0x000000484424723c */ /* 0x042ff00000041824 */
[C---:B------:R-:W-:Y:S08]  /*164c0*/  HMMA.16816.F32.BF16 R40, R68.reuse, R74, R40 ;  /* 0x0000004a4428723c */ /* 0x040ff00000041828 */
        /* <DEDUP_REMOVED lines=10> */
[C---:B------:R-:W-:Y:S08]  /*16570*/  HMMA.16816.F32.BF16 R124, R112.reuse, R126, R8 ;  /* 0x0000007e707c723c */ /* 0x040ff00000041808 */
[C---:B--2---:R-:W-:Y:S08]  /*16580*/  HMMA.16816.F32.BF16 R68, R112.reuse, R76, R12 ;  /* 0x0000004c7044723c */ /* 0x044ff0000004180c */
[C---:B------:R-:W-:Y:S08]  /*16590*/  HMMA.16816.F32.BF16 R72, R112.reuse, R78, R16 ;  /* 0x0000004e7048723c */ /* 0x040ff00000041810 */
[C---:B------:R-:W-:Y:S08]  /*165a0*/  HMMA.16816.F32.BF16 R76, R112.reuse, R80, R20 ;  /* 0x00000050704c723c */ /* 0x040ff00000041814 */
[C---:B------:R-:W-:Y:S08]  /*165b0*/  HMMA.16816.F32.BF16 R80, R112.reuse, R82, R24 ;  /* 0x000000527050723c */ /* 0x040ff00000041818 */
        /* <DEDUP_REMOVED lines=11> */
.L_x_2845:
[----:B------:R-:W-:-:S13]  /*16670*/  ISETP.LE.AND P0, PT, RZ, UR14, PT ;  /* 0x0000000eff007c0c */ /* 0x000fda000bf03270 */
[----:B------:R-:W-:Y:S05]  /*16680*/  @!P0 BRA `(.L_x_2849) ;  /* 0x0000382000008947 */ /* 0x000fea0003800000 */
[C---:B------:R-:W-:Y:S01]  /*16690*/  IMAD.SHL.U32 R4, R244.reuse, 0x2, RZ ;  /* 0x00000002f4047824 */ /* 0x040fe200078e00ff */
[----:B------:R-:W-:Y:S01]  /*166a0*/  SHF.L.U64.HI R245, R244, 0x1, R245 ;  /* 0x00000001f4f57819 */ /* 0x000fe200000102f5 */
[----:B------:R-:W-:Y:S01]  /*166b0*/  IMAD.MOV.U32 R2, RZ, RZ, R132 ;  /* 0x000000ffff027224 */ /* 0x000fe200078e0084 */
[C---:B------:R-:W-:Y:S01]  /*166c0*/  IADD3 R250, R240.reuse, 0x100, RZ ;  /* 0x00000100f0fa7810 */ /* 0x040fe20007ffe0ff */
[----:B------:R-:W-:Y:S01]  /*166d0*/  IMAD.MOV.U32 R3, RZ, RZ, R0 ;  /* 0x000000ffff037224 */ /* 0x000fe200078e0000 */
[----:B------:R1:W-:Y:S01]  /*166e0*/  STL [R1], R4 ;  /* 0x0000000401007387 */ /* 0x0003e20000100800 */
[C---:B------:R-:W-:Y:S01]  /*166f0*/  IADD3 R249, R240.reuse, 0x2100, RZ ;  /* 0x00002100f0f97810 */ /* 0x040fe20007ffe0ff */
[C---:B------:R-:W-:Y:S01]  /*16700*/  IMAD.SHL.U32 R251, R239.reuse, 0x2, RZ ;  /* 0x00000002effb7824 */ /* 0x040fe200078e00ff */
[C---:B------:R-:W-:Y:S01]  /*16710*/  IADD3 R248, R240.reuse, 0x1100, RZ ;  /* 0x00001100f0f87810 */ /* 0x040fe20007ffe0ff */
[----:B------:R-:W-:Y:S01]  /*16720*/  ULDC UR5, c[0x0][0x210] ;  /* 0x0000840000057ab9 */ /* 0x000fe20000000800 */
[C---:B------:R-:W-:Y:S01]  /*16730*/  IADD3 R247, R240.reuse, 0x6100, RZ ;  /* 0x00006100f0f77810 */ /* 0x040fe20007ffe0ff */
[----:B------:R-:W-:Y:S01]  /*16740*/  ULDC UR4, c[0x0][0x1e8] ;  /* 0x00007a0000047ab9 */ /* 0x000fe20000000800 */
[C---:B------:R-:W-:Y:S01]  /*16750*/  IADD3 R246, R240.reuse, 0x5100, RZ ;  /* 0x00005100f0f67810 */ /* 0x040fe20007ffe0ff */
[----:B------:R-:W-:Y:S01]  /*16760*/  UIMAD UR5, UR13, UR5, URZ ;  /* 0x000000050d0572a4 */ /* 0x000fe2000f8e023f */
[----:B------:R-:W-:Y:S01]  /*16770*/  IADD3 R244, R240, 0x4100, RZ ;  /* 0x00004100f0f47810 */ /* 0x000fe20007ffe0ff */
[----:B------:R-:W-:Y:S01]  /*16780*/  UIMAD UR4, UR13, UR4, URZ ;  /* 0x000000040d0472a4 */ /* 0x000fe2000f8e023f */
[----:B------:R-:W-:Y:S01]  /*16790*/  SHF.L.U64.HI R252, R239, 0x1, R241 ;  /* 0x00000001effc7819 */ /* 0x000fe200000102f1 */
[----:B------:R-:W-:Y:S05]  /*167a0*/  BRA `(.L_x_2850) ;  /* 0x0000041000007947 */ /* 0x000fea0003800000 */
.L_x_2852:
[----:B------:R-:W2:Y:S01]  /*167b0*/  LDL R157, [R1] ;  /* 0x00000000019d7983 */ /* 0x000ea20000100800 */
        /* <DEDUP_REMOVED lines=19> */
[----:B-1----:R-:W-:Y:S04]  /*168f0*/  IMAD.WIDE.U32 R132, R238, c[0x0][0x1e0], RZ ;  /* 0x00007800ee847a25 */ /* 0x002fe800078e00ff */
[----:B------:R-:W-:Y:S01]  /*16900*/  IMAD.IADD R133, R133, 0x1, R0 ;  /* 0x0000000185857824 */ /* 0x000fe200078e0200 */
[----:B---3--:R-:W-:Y:S03]  /*16910*/  SHF.R.S32.HI R134, RZ, 0x1f, R237 ;  /* 0x0000001fff867819 */ /* 0x008fe600000114ed */
[----:B------:R-:W-:Y:S04]  /*16920*/  IMAD.WIDE.U32 R132, R237, c[0x0][0x1f0], R132 ;  /* 0x00007c00ed847a25 */ /* 0x000fe800078e0084 */
[----:B------:R-:W-:Y:S01]  /*16930*/  IMAD R134, R134, c[0x0][0x1f0], RZ ;  /* 0x00007c0086867a24 */ /* 0x000fe200078e02ff */
[----:B------:R-:W-:Y:S01]  /*16940*/  IADD3 R0, P0, R132, UR4, RZ ;  /* 0x0000000484007c10 */ /* 0x000fe2000ff1e0ff */
[----:B------:R-:W-:Y:S02]  /*16950*/  IMAD.SHL.U32 R132, R239, 0x2, RZ ;  /* 0x00000002ef847824 */ /* 0x000fe400078e00ff */
[----:B------:R-:W-:Y:S05]  /*16960*/  IMAD R134, R237, c[0x0][0x1f4], R134 ;  /* 0x00007d00ed867a24 */ /* 0x000fea00078e0286 */
[----:B------:R-:W-:Y:S02]  /*16970*/  IADD3.X R134, R133, UR9, R134, P0, !PT ;  /* 0x0000000985867c10 */ /* 0x000fe400087fe486 */
[C---:B------:R-:W-:Y:S04]  /*16980*/  LEA R133, P0, R0.reuse, c[0x0][0x1c8], 0x1 ;  /* 0x0000720000857a11 */ /* 0x040fe800078008ff */
[----:B------:R-:W-:Y:S01]  /*16990*/  LEA.HI.X R134, R0, c[0x0][0x1cc], R134, 0x1, P0 ;  /* 0x0000730000867a11 */ /* 0x000fe200000f0c86 */
[----:B------:R-:W2:Y:S01]  /*169a0*/  SHFL.IDX PT, R147, R133, RZ, 0x181f ;  /* 0x00181fff85937589 */ /* 0x000ea200000e0000 */
[----:B------:R-:W-:Y:S03]  /*169b0*/  SHF.L.U64.HI R0, R239, 0x1, R241 ;  /* 0x00000001ef007819 */ /* 0x000fe600000102f1 */
[----:B------:R-:W1:Y:S04]  /*169c0*/  SHFL.IDX PT, R148, R134, RZ, 0x181f ;  /* 0x00181fff86947589 */ /* 0x000e6800000e0000 */
[----:B------:R-:W3:Y:S04]  /*169d0*/  SHFL.IDX PT, R145, R133, 0x1, 0x181f ;  /* 0x00381f0085917f89 */ /* 0x000ee800000e0000 */
[----:B------:R-:W4:Y:S04]  /*169e0*/  SHFL.IDX PT, R146, R134, 0x1, 0x181f ;  /* 0x00381f0086927f89 */ /* 0x000f2800000e0000 */
[----:B------:R-:W5:Y:S04]  /*169f0*/  SHFL.IDX PT, R135, R133, 0x2, 0x181f ;  /* 0x00581f0085877f89 */ /* 0x000f6800000e0000 */
[----:B------:R-:W5:Y:S04]  /*16a00*/  SHFL.IDX PT, R144, R134, 0x2, 0x181f ;  /* 0x00581f0086907f89 */ /* 0x000f6800000e0000 */
[----:B------:R-:W5:Y:S01]  /*16a10*/  SHFL.IDX PT, R133, R133, 0x3, 0x181f ;  /* 0x00781f0085857f89 */ /* 0x000f6200000e0000 */
[CC--:B--2---:R-:W-:Y:S02]  /*16a20*/  IADD3 R150, P1, R147.reuse, R157.reuse, RZ ;  /* 0x0000009d93967210 */ /* 0x0c4fe40007f3e0ff */
[-C--:B------:R-:W-:Y:S01]  /*16a30*/  IADD3 R152, P0, R147, R132.reuse, RZ ;  /* 0x0000008493987210 */ /* 0x080fe20007f1e0ff */
[----:B------:R-:W2:Y:S02]  /*16a40*/  SHFL.IDX PT, R134, R134, 0x3, 0x181f ;  /* 0x00781f0086867f89 */ /* 0x000ea400000e0000 */
[C-C-:B-1----:R-:W-:Y:S02]  /*16a50*/  IMAD.X R151, R148.reuse, 0x1, R245.reuse, P1 ;  /* 0x0000000194977824 */ /* 0x142fe400008e06f5 */
[--C-:B------:R-:W-:Y:S01]  /*16a60*/  IMAD.X R153, R148, 0x1, R0.reuse, P0 ;  /* 0x0000000194997824 */ /* 0x100fe200000e0600 */
[-C--:B---3--:R-:W-:Y:S02]  /*16a70*/  IADD3 R148, P1, R145, R157.reuse, RZ ;  /* 0x0000009d91947210 */ /* 0x088fe40007f3e0ff */
[----:B------:R1:W-:Y:S03]  /*16a80*/  LDGSTS.E.BYPASS.LTC128B.128 [R240+0x8100], [R150.64], !P6 ;  /* 0x0810000096f07fae */ /* 0x0003e6000f101d56 */
[--C-:B----4-:R-:W-:Y:S01]  /*16a90*/  IMAD.X R149, R146, 0x1, R245.reuse, P1 ;  /* 0x0000000192957824 */ /* 0x110fe200008e06f5 */
[----:B------:R3:W-:Y:S01]  /*16aa0*/  LDGSTS.E.BYPASS.LTC128B.128 [R240+0xc100], [R152.64], !P5 ;  /* 0x0c10000098f07fae */ /* 0x0007e2000e901d56 */
[CC--:B-----5:R-:W-:Y:S03]  /*16ab0*/  IADD3 R154, P2, R135.reuse, R132.reuse, RZ ;  /* 0x00000084879a7210 */ /* 0x0e0fe60007f5e0ff */
[----:B------:R4:W-:Y:S02]  /*16ac0*/  LDGSTS.E.BYPASS.LTC128B.128 [R240+0x9100], [R148.64], !P6 ;  /* 0x0910000094f07fae */ /* 0x0009e4000f101d56 */
[C-C-:B------:R-:W-:Y:S01]  /*16ad0*/  IMAD.X R155, R144.reuse, 0x1, R0.reuse, P2 ;  /* 0x00000001909b7824 */ /* 0x140fe200010e0600 */
[-C--:B-1----:R-:W-:Y:S02]  /*16ae0*/  IADD3 R150, P3, R135, R157.reuse, RZ ;  /* 0x0000009d87967210 */ /* 0x082fe40007f7e0ff */
[-C--:B---3--:R-:W-:Y:S03]  /*16af0*/  IADD3 R152, P0, R145, R132.reuse, RZ ;  /* 0x0000008491987210 */ /* 0x088fe60007f1e0ff */
[--C-:B------:R-:W-:Y:S02]  /*16b00*/  IMAD.X R151, R144, 0x1, R245.reuse, P3 ;  /* 0x0000000190977824 */ /* 0x100fe400018e06f5 */
[--C-:B------:R-:W-:Y:S01]  /*16b10*/  IMAD.X R153, R146, 0x1, R0.reuse, P0 ;  /* 0x0000000192997824 */ /* 0x100fe200000e0600 */
[C---:B------:R-:W-:Y:S02]  /*16b20*/  IADD3 R146, P1, R133.reuse, R157, RZ ;  /* 0x0000009d85927210 */ /* 0x040fe40007f3e0ff */
[----:B------:R-:W-:Y:S02]  /*16b30*/  IADD3 R132, P0, R133, R132, RZ ;  /* 0x0000008485847210 */ /* 0x000fe40007f1e0ff */
[----:B------:R4:W-:Y:S01]  /*16b40*/  LDGSTS.E.BYPASS.LTC128B.128 [R240+0xd100], [R152.64], !P5 ;  /* 0x0d10000098f07fae */ /* 0x0009e2000e901d56 */
[C---:B--2---:R-:W-:Y:S02]  /*16b50*/  IMAD.X R147, R134.reuse, 0x1, R245, P1 ;  /* 0x0000000186937824 */ /* 0x044fe400008e06f5 */
[----:B------:R-:W-:Y:S01]  /*16b60*/  IMAD.X R133, R134, 0x1, R0, P0 ;  /* 0x0000000186857824 */ /* 0x000fe200000e0600 */
[----:B------:R4:W-:Y:S04]  /*16b70*/  LDGSTS.E.BYPASS.LTC128B.128 [R240+0xa100], [R150.64], !P6 ;  /* 0x0a10000096f07fae */ /* 0x0009e8000f101d56 */
[----:B------:R4:W-:Y:S04]  /*16b80*/  LDGSTS.E.BYPASS.LTC128B.128 [R240+0xe100], [R154.64], !P5 ;  /* 0x0e1000009af07fae */ /* 0x0009e8000e901d56 */
[----:B------:R4:W-:Y:S04]  /*16b90*/  LDGSTS.E.BYPASS.LTC128B.128 [R240+0xb100], [R146.64], !P6 ;  /* 0x0b10000092f07fae */ /* 0x0009e8000f101d56 */
[----:B------:R4:W-:Y:S01]  /*16ba0*/  LDGSTS.E.BYPASS.LTC128B.128 [R240+0xf100], [R132.64], !P5 ;  /* 0x0f10000084f07fae */ /* 0x0009e2000e901d56 */
[----:B------:R-:W-:-:S05]  /*16bb0*/  BRA `(.L_x_2851) ;  /* 0x00000f9000007947 */ /* 0x000fca0003800000 */
.L_x_2850:
[----:B------:R-:W2:Y:S01]  /*16bc0*/  LDL R186, [R1] ;  /* 0x0000000001ba7983 */ /* 0x000ea20000100800 */
        /* <DEDUP_REMOVED lines=11> */
[----:B------:R-:W3:Y:S01]  /*16c80*/  LDSM.16.M88.4 R8, [R234+0x8100] ;  /* 0x00810000ea08783b */ /* 0x000ee20000000200 */
[----:B------:R-:W-:Y:S02]  /*16c90*/  IADD3 R164, P0, R148, UR5, RZ ;  /* 0x0000000594a47c10 */ /* 0x000fe4000ff1e0ff */
[----:B------:R-:W-:Y:S02]  /*16ca0*/  IMAD R0, R237, c[0x0][0x21c], R0 ;  /* 0x00008700ed007a24 */ /* 0x000fe400078e0200 */
[----:B------:R-:W4:Y:S03]  /*16cb0*/  LDSM.16.M88.4 R16, [R234+0x8900] ;  /* 0x00890000ea10783b */ /* 0x000f260000000200 */
[----:B------:R-:W-:Y:S02]  /*16cc0*/  IADD3.X R0, R149, UR12, R0, P0, !PT ;  /* 0x0000000c95007c10 */ /* 0x000fe400087fe400 */
[----:B------:R-:W5:Y:S01]  /*16cd0*/  LDSM.16.M88.4 R24, [R234+0x9100] ;  /* 0x00910000ea18783b */ /* 0x000f620000000200 */
[C---:B------:R-:W-:Y:S04]  /*16ce0*/  LEA R160, P0, R164.reuse, c[0x0][0x1f8], 0x1 ;  /* 0x00007e00a4a07a11 */ /* 0x040fe800078008ff */
[----:B------:R-:W1:Y:S01]  /*16cf0*/  LDSM.16.M88.4 R32, [R234+0x9900] ;  /* 0x00990000ea20783b */ /* 0x000e620000000200 */
[----:B------:R-:W-:Y:S04]  /*16d00*/  LEA.HI.X R164, R164, c[0x0][0x1fc], R0, 0x1, P0 ;  /* 0x00007f00a4a47a11 */ /* 0x000fe800000f0c00 */
[----:B------:R-:W-:Y:S05]  /*16d10*/  LDSM.16.M88.4 R40, [R234+0xa100] ;  /* 0x00a10000ea28783b */ /* 0x000fea0000000200 */
[----:B------:R-:W-:Y:S05]  /*16d20*/  LDSM.16.M88.4 R48, [R234+0xa900] ;  /* 0x00a90000ea30783b */ /* 0x000fea0000000200 */
[----:B------:R-:W-:Y:S05]  /*16d30*/  LDSM.16.M88.4 R56, [R234+0xb100] ;  /* 0x00b10000ea38783b */ /* 0x000fea0000000200 */
[----:B------:R-:W-:Y:S01]  /*16d40*/  LDSM.16.M88.4 R64, [R234+0xb900] ;  /* 0x00b90000ea40783b */ /* 0x000fe20000000200 */
[C---:B-1-3--:R-:W-:Y:S04]  /*16d50*/  HMMA.16816.F32.BF16 R4, R136.reuse, R8, RZ ;  /* 0x000000088804723c */ /* 0x04afe800000418ff */
[----:B------:R-:W-:Y:S05]  /*16d60*/  LDSM.16.M88.4 R132, [R233] ;  /* 0x00000000e984783b */ /* 0x000fea0000000200 */
[----:B------:R-:W-:Y:S01]  /*16d70*/  LDSM.16.M88.4 R144, [R227] ;  /* 0x00000000e390783b */ /* 0x000fe20000000200 */
[C---:B------:R-:W-:Y:S04]  /*16d80*/  HMMA.16816.F32.BF16 R8, R136.reuse, R10, RZ ;  /* 0x0000000a8808723c */ /* 0x040fe800000418ff */
[----:B------:R-:W-:Y:S04]  /*16d90*/  LDSM.16.M88.4 R148, [R225] ;  /* 0x00000000e194783b */ /* 0x000fe80000000200 */
[C---:B----4-:R-:W-:Y:S01]  /*16da0*/  HMMA.16816.F32.BF16 R12, R136.reuse, R16, RZ ;  /* 0x00000010880c723c */ /* 0x050fe200000418ff */
[----:B------:R-:W-:Y:S05]  /*16db0*/  LDSM.16.M88.4 R152, [R224] ;  /* 0x00000000e098783b */ /* 0x000fea0000000200 */
[----:B------:R-:W-:Y:S02]  /*16dc0*/  LDSM.16.M88.4 R156, [R223] ;  /* 0x00000000df9c783b */ /* 0x000fe40000000200 */
[C---:B------:R-:W-:Y:S03]  /*16dd0*/  HMMA.16816.F32.BF16 R16, R136.reuse, R18, RZ ;  /* 0x000000128810723c */ /* 0x040fe600000418ff */
[----:B------:R-:W1:Y:S05]  /*16de0*/  SHFL.IDX PT, R165, R160, RZ, 0x181f ;  /* 0x00181fffa0a57589 */ /* 0x000e6a00000e0000 */
[C---:B-----5:R-:W-:Y:S01]  /*16df0*/  HMMA.16816.F32.BF16 R20, R136.reuse, R24, RZ ;  /* 0x000000188814723c */ /* 0x060fe200000418ff */
[----:B------:R-:W3:Y:S05]  /*16e00*/  SHFL.IDX PT, R168, R164, RZ, 0x181f ;  /* 0x00181fffa4a87589 */ /* 0x000eea00000e0000 */
[----:B------:R-:W-:Y:S02]  /*16e10*/  SHFL.IDX PT, R0, R160, 0x1, 0x181f ;  /* 0x00381f00a0007f89 */ /* 0x000fe400000e0000 */
[C---:B------:R-:W-:Y:S03]  /*16e20*/  HMMA.16816.F32.BF16 R24, R136.reuse, R26, RZ ;  /* 0x0000001a8818723c */ /* 0x040fe600000418ff */
[----:B------:R-:W-:Y:S05]  /*16e30*/  SHFL.IDX PT, R169, R164, 0x1, 0x181f ;  /* 0x00381f00a4a97f89 */ /* 0x000fea00000e0000 */
[C---:B------:R-:W-:Y:S01]  /*16e40*/  HMMA.16816.F32.BF16 R28, R136.reuse, R32, RZ ;  /* 0x00000020881c723c */ /* 0x040fe200000418ff */
[----:B------:R-:W-:Y:S03]  /*16e50*/  SHFL.IDX PT, R170, R160, 0x2, 0x181f ;  /* 0x00581f00a0aa7f89 */ /* 0x000fe600000e0000 */
[CC--:B-1----:R-:W-:Y:S02]  /*16e60*/  IADD3 R178, P0, R165.reuse, R251.reuse, RZ ;  /* 0x000000fba5b27210 */ /* 0x0c2fe40007f1e0ff */
[----:B------:R-:W-:Y:S02]  /*16e70*/  SHFL.IDX PT, R171, R160, 0x3, 0x181f ;  /* 0x00781f00a0ab7f89 */ /* 0x000fe400000e0000 */
[C---:B------:R-:W-:Y:S01]  /*16e80*/  HMMA.16816.F32.BF16 R32, R136.reuse, R34, RZ ;  /* 0x000000228820723c */ /* 0x040fe200000418ff */
[C-C-:B---3--:R-:W-:Y:S02]  /*16e90*/  IMAD.X R179, R168.reuse, 0x1, R252.reuse, P0 ;  /* 0x00000001a8b37824 */ /* 0x148fe400000e06fc */
[----:B------:R-:W-:Y:S05]  /*16ea0*/  LDSM.16.M88.4 R160, [R222] ;  /* 0x00000000dea0783b */ /* 0x000fea0000000200 */
        /* <DEDUP_REMOVED lines=11> */
[C---:B------:R-:W-:Y:S01]  /*16f60*/  HMMA.16816.F32.BF16 R12, R140.reuse, R144, R12 ;  /* 0x000000908c0c723c */ /* 0x040fe2000004180c */
[----:B------:R-:W3:Y:S05]  /*16f70*/  SHFL.IDX PT, R144, R164, 0x2, 0x181f ;  /* 0x00581f00a4907f89 */ /* 0x000eea00000e0000 */
[----:B------:R-:W-:Y:S02]  /*16f80*/  SHFL.IDX PT, R145, R164, 0x3, 0x181f ;  /* 0x00781f00a4917f89 */ /* 0x000fe400000e0000 */
[C---:B------:R-:W-:Y:S08]  /*16f90*/  HMMA.16816.F32.BF16 R16, R140.reuse, R146, R16 ;  /* 0x000000928c10723c */ /* 0x040ff00000041810 */
[C---:B-1----:R-:W-:Y:S08]  /*16fa0*/  HMMA.16816.F32.BF16 R20, R140.reuse, R132, R20 ;  /* 0x000000848c14723c */ /* 0x042ff00000041814 */
[C---:B------:R-:W-:Y:S08]  /*16fb0*/  HMMA.16816.F32.BF16 R24, R140.reuse, R134, R24 ;  /* 0x000000868c18723c */ /* 0x040ff00000041818 */
[C---:B------:R-:W-:Y:S08]  /*16fc0*/  HMMA.16816.F32.BF16 R28, R140.reuse, R148, R28 ;  /* 0x000000948c1c723c */ /* 0x040ff0000004181c */
[C---:B------:R-:W-:Y:S08]  /*16fd0*/  HMMA.16816.F32.BF16 R32, R140.reuse, R150, R32 ;  /* 0x000000968c20723c */ /* 0x040ff00000041820 */
[C---:B------:R-:W-:Y:S08]  /*16fe0*/  HMMA.16816.F32.BF16 R36, R140.reuse, R152, R36 ;  /* 0x000000988c24723c */ /* 0x040ff00000041824 */
[C---:B------:R-:W-:Y:S08]  /*16ff0*/  HMMA.16816.F32.BF16 R40, R140.reuse, R154, R40 ;  /* 0x0000009a8c28723c */ /* 0x040ff00000041828 */
[C---:B------:R-:W-:Y:S04]  /*17000*/  HMMA.16816.F32.BF16 R44, R140.reuse, R156, R44 ;  /* 0x0000009c8c2c723c */ /* 0x040fe8000004182c */
[-C--:B--2---:R-:W-:Y:S04]  /*17010*/  IADD3 R176, P1, R165, R186.reuse, RZ ;  /* 0x000000baa5b07210 */ /* 0x084fe80007f3e0ff */
[C---:B------:R-:W-:Y:S01]  /*17020*/  HMMA.16816.F32.BF16 R48, R140.reuse, R158, R48 ;  /* 0x0000009e8c30723c */ /* 0x040fe20000041830 */
[----:B------:R-:W1:Y:S03]  /*17030*/  LDSM.16.M88.4 R164, [R221] ;  /* 0x00000000dda4783b */ /* 0x000e660000000200 */
[--C-:B------:R-:W-:Y:S01]  /*17040*/  IMAD.X R177, R168, 0x1, R245.reuse, P1 ;  /* 0x00000001a8b17824 */ /* 0x100fe200008e06f5 */
[CC--:B------:R-:W-:Y:S02]  /*17050*/  IADD3 R184, P2, R0.reuse, R186.reuse, RZ ;  /* 0x000000ba00b87210 */ /* 0x0c0fe40007f5e0ff */
[-C--:B------:R-:W-:Y:S01]  /*17060*/  IADD3 R168, P0, R0, R251.reuse, RZ ;  /* 0x000000fb00a87210 */ /* 0x080fe20007f1e0ff */
[C---:B------:R-:W-:Y:S01]  /*17070*/  HMMA.16816.F32.BF16 R52, R140.reuse, R160, R52 ;  /* 0x000000a08c34723c */ /* 0x040fe20000041834 */
[----:B------:R-:W-:Y:S01]  /*17080*/  @!PT LDS RZ, [RZ] ;  /* 0x00000000fffff984 */ /* 0x000fe20000000800 */
[----:B------:R-:W-:Y:S01]  /*17090*/  @!PT LDS RZ, [RZ] ;  /* 0x00000000fffff984 */ /* 0x000fe20000000800 */
[----:B------:R-:W-:Y:S01]  /*170a0*/  @!PT LDS RZ, [RZ] ;  /* 0x00000000fffff984 */ /* 0x000fe20000000800 */
[----:B------:R2:W-:Y:S03]  /*170b0*/  LDGSTS.E.BYPASS.LTC128B.128 [R250], [R176.64], !P6 ;  /* 0x00000000b0fa7fae */ /* 0x0005e6000f101d56 */
[C-C-:B------:R-:W-:Y:S02]  /*170c0*/  IMAD.X R185, R169.reuse, 0x1, R245.reuse, P2 ;  /* 0x00000001a9b97824 */ /* 0x140fe400010e06f5 */
[----:B------:R4:W-:Y:S01]  /*170d0*/  LDGSTS.E.BYPASS.LTC128B.128 [R244], [R178.64], !P5 ;  /* 0x00000000b2f47fae */ /* 0x0009e2000e901d56 */
[--C-:B------:R-:W-:Y:S01]  /*170e0*/  IMAD.X R169, R169, 0x1, R252.reuse, P0 ;  /* 0x00000001a9a97824 */ /* 0x100fe200000e06fc */
[C---:B------:R-:W-:Y:S03]  /*170f0*/  HMMA.16816.F32.BF16 R56, R140.reuse, R162, R56 ;  /* 0x000000a28c38723c */ /* 0x040fe60000041838 */
[----:B------:R5:W-:Y:S01]  /*17100*/  LDGSTS.E.BYPASS.LTC128B.128 [R248], [R184.64], !P6 ;  /* 0x00000000b8f87fae */ /* 0x000be2000f101d56 */
[CC--:B------:R-:W-:Y:S02]  /*17110*/  IADD3 R146, P0, R170.reuse, R186.reuse, RZ ;  /* 0x000000baaa927210 */ /* 0x0c0fe40007f1e0ff */
[-C--:B------:R-:W-:Y:S02]  /*17120*/  IADD3 R170, P2, R170, R251.reuse, RZ ;  /* 0x000000fbaaaa7210 */ /* 0x080fe40007f5e0ff */
[----:B------:R4:W-:Y:S01]  /*17130*/  LDGSTS.E.BYPASS.LTC128B.128 [R246], [R168.64], !P5 ;  /* 0x00000000a8f67fae */ /* 0x0009e2000e901d56 */
[C-C-:B---3--:R-:W-:Y:S05]  /*17140*/  IMAD.X R147, R144.reuse, 0x1, R245.reuse, P0 ;  /* 0x0000000190937824 */ /* 0x148fea00000e06f5 */
[----:B------:R3:W-:Y:S01]  /*17150*/  LDGSTS.E.BYPASS.LTC128B.128 [R249], [R146.64], !P6 ;  /* 0x0000000092f97fae */ /* 0x0007e2000f101d56 */
[----:B--2---:R-:W-:Y:S01]  /*17160*/  IADD3 R176, P0, R171, R251, RZ ;  /* 0x000000fbabb07210 */ /* 0x004fe20007f1e0ff */
[C---:B-1----:R-:W-:Y:S04]  /*17170*/  HMMA.16816.F32.BF16 R60, R140.reuse, R164, R60 ;  /* 0x000000a48c3c723c */ /* 0x042fe8000004183c */
[--C-:B------:R-:W-:Y:S01]  /*17180*/  IMAD.X R177, R145, 0x1, R252.reuse, P0 ;  /* 0x0000000191b17824 */ /* 0x100fe200000e06fc */
[----:B------:R-:W-:Y:S03]  /*17190*/  PLOP3.LUT P0, PT, PT, PT, UP0, 0x80, 0x0 ;  /* 0x000000000000781c */ /* 0x000fe60003f0f008 */
[----:B------:R-:W-:Y:S04]  /*171a0*/  HMMA.16816.F32.BF16 R64, R140, R166, R64 ;  /* 0x000000a68c40723c */ /* 0x000fe80000041840 */
[----:B----4-:R-:W-:Y:S01]  /*171b0*/  IADD3 R168, P1, R171, R186, RZ ;  /* 0x000000baaba87210 */ /* 0x010fe20007f3e0ff */
[----:B------:R-:W-:Y:S04]  /*171c0*/  IMAD.X R171, R144, 0x1, R252, P2 ;  /* 0x0000000190ab7824 */ /* 0x000fe800010e06fc */
[----:B------:R-:W-:Y:S01]  /*171d0*/  IMAD.X R169, R145, 0x1, R245, P1 ;  /* 0x0000000191a97824 */ /* 0x000fe200008e06f5 */
[----:B------:R1:W-:Y:S05]  /*171e0*/  LDGSTS.E.BYPASS.LTC128B.128 [R247], [R170.64], !P5 ;  /* 0x00000000aaf77fae */ /* 0x0003ea000e901d56 */
[----:B------:R1:W-:Y:S05]  /*171f0*/  LDGSTS.E.BYPASS.LTC128B.128 [R250+0x3000], [R168.64], !P6 ;  /* 0x03000000a8fa7fae */ /* 0x0003ea000f101d56 */
[----:B------:R2:W-:Y:S05]  /*17200*/  LDGSTS.E.BYPASS.LTC128B.128 [R250+0x7000], [R176.64], !P5 ;  /* 0x07000000b0fa7fae */ /* 0x0005ea000e901d56 */
[----:B------:R-:W4:Y:S05]  /*17210*/  LDSM.16.M88.4 R132, [R231+0x8100] ;  /* 0x00810000e784783b */ /* 0x000f2a0000000200 */
[----:B---3--:R-:W3:Y:S05]  /*17220*/  LDSM.16.M88.4 R144, [R231+0x8900] ;  /* 0x00890000e790783b */ /* 0x008eea0000000200 */
[----:B------:R-:W3:Y:S05]  /*17230*/  LDSM.16.M88.4 R148, [R231+0x9100] ;  /* 0x00910000e794783b */ /* 0x000eea0000000200 */
[----:B------:R-:W0:Y:S05]  /*17240*/  LDGDEPBAR ;  /* 0x00000000000079af */ /* 0x000e2a0000000000 */
[----:B------:R-:W5:Y:S05]  /*17250*/  LDSM.16.M88.4 R152, [R231+0x9900] ;  /* 0x00990000e798783b */ /* 0x000f6a0000000200 */
[----:B------:R-:W5:Y:S05]  /*17260*/  LDSM.16.M88.4 R156, [R231+0xa100] ;  /* 0x00a10000e79c783b */ /* 0x000f6a0000000200 */
[----:B------:R-:W-:Y:S05]  /*17270*/  LDSM.16.M88.4 R160, [R231+0xc900] ;  /* 0x00c90000e7a0783b */ /* 0x000fea0000000200 */
[----:B------:R-:W-:Y:S01]  /*17280*/  LDSM.16.M88.4 R164, [R231+0xd100] ;  /* 0x00d10000e7a4783b */ /* 0x000fe20000000200 */
[C---:B----4-:R-:W-:Y:S04]  /*17290*/  HMMA.16816.F32.BF16 R4, R172.reuse, R132, R4 ;  /* 0x00000084ac04723c */ /* 0x050fe80000041804 */
[----:B-1----:R-:W-:Y:S05]  /*172a0*/  LDSM.16.M88.4 R168, [R220+0x5000] ;  /* 0x00500000dca8783b */ /* 0x002fea0000000200 */
[----:B--2---:R-:W-:Y:S01]  /*172b0*/  LDSM.16.M88.4 R176, [R220+0x6000] ;  /* 0x00600000dcb0783b */ /* 0x004fe20000000200 */
[C---:B------:R-:W-:Y:S04]  /*172c0*/  HMMA.16816.F32.BF16 R8, R172.reuse, R134, R8 ;  /* 0x00000086ac08723c */ /* 0x040fe80000041808 */
[----:B------:R-:W1:Y:S04]  /*172d0*/  LDSM.16.M88.4 R132, [R231+0xa900] ;  /* 0x00a90000e784783b */ /* 0x000e680000000200 */
[C---:B---3--:R-:W-:Y:S01]  /*172e0*/  HMMA.16816.F32.BF16 R12, R172.reuse, R144, R12 ;  /* 0x00000090ac0c723c */ /* 0x048fe2000004180c */
[----:B-----5:R-:W-:Y:S05]  /*172f0*/  LDSM.16.M88.4 R184, [R220+0x6800] ;  /* 0x00680000dcb8783b */ /* 0x020fea0000000200 */
[----:B------:R-:W-:Y:S02]  /*17300*/  LDSM.16.M88.4 R200, [R220+0x7000] ;  /* 0x00700000dcc8783b */ /* 0x000fe40000000200 */
[C---:B------:R-:W-:Y:S03]  /*17310*/  HMMA.16816.F32.BF16 R16, R172.reuse, R146, R16 ;  /* 0x00000092ac10723c */ /* 0x040fe60000041810 */
[----:B------:R-:W2:Y:S05]  /*17320*/  LDSM.16.M88.4 R144, [R231+0xb100] ;  /* 0x00b10000e790783b */ /* 0x000eaa0000000200 */
[C---:B------:R-:W-:Y:S01]  /*17330*/  HMMA.16816.F32.BF16 R20, R172.reuse, R148, R20 ;  /* 0x00000094ac14723c */ /* 0x040fe20000041814 */
[----:B------:R-:W-:Y:S07]  /*17340*/  LDSM.16.M88.4 R208, [R220+0x7800] ;  /* 0x00780000dcd0783b */ /* 0x000fee0000000200 */
[C---:B------:R-:W-:Y:S01]  /*17350*/  HMMA.16816.F32.BF16 R24, R172.reuse, R150, R24 ;  /* 0x00000096ac18723c */ /* 0x040fe20000041818 */
[----:B------:R-:W3:Y:S07]  /*17360*/  LDSM.16.M88.4 R148, [R231+0xb900] ;  /* 0x00b90000e794783b */ /* 0x000eee0000000200 */
[C---:B------:R-:W-:Y:S08]  /*17370*/  HMMA.16816.F32.BF16 R28, R172.reuse, R152, R28 ;  /* 0x00000098ac1c723c */ /* 0x040ff0000004181c */
[C---:B------:R-:W-:Y:S01]  /*17380*/  HMMA.16816.F32.BF16 R32, R172.reuse, R154, R32 ;  /* 0x0000009aac20723c */ /* 0x040fe20000041820 */
[----:B------:R-:W4:Y:S07]  /*17390*/  LDSM.16.M88.4 R152, [R220] ;  /* 0x00000000dc98783b */ /* 0x000f2e0000000200 */
[C---:B------:R-:W-:Y:S08]  /*173a0*/  HMMA.16816.F32.BF16 R36, R172.reuse, R156, R36 ;  /* 0x0000009cac24723c */ /* 0x040ff00000041824 */
        /* <DEDUP_REMOVED lines=57> */
[----:B------:R-:W-:Y:S01]  /*17740*/  HMMA.16816.F32.BF16 R64, R188, R154, R64 ;  /* 0x0000009abc40723c */ /* 0x000fe20000041840 */
[----:B------:R-:W4:Y:S07]  /*17750*/  LDSM.16.M88.4 R152, [R215] ;  /* 0x00000000d798783b */ /* 0x000f2e0000000200 */
        /* <DEDUP_REMOVED lines=29> */
[----:B------:R-:W5:Y:S07]  /*17930*/  LDSM.16.M88.4 R160, [R220+0x4000] ;  /* 0x00400000dca0783b */ /* 0x000f6e0000000200 */
[C---:B------:R-:W-:Y:S08]  /*17940*/  HMMA.16816.F32.BF16 R20, R196.reuse, R164, R20 ;  /* 0x000000a4c414723c */ /* 0x040ff00000041814 */
[C---:B------:R-:W-:Y:S01]  /*17950*/  HMMA.16816.F32.BF16 R24, R196.reuse, R166, R24 ;  /* 0x000000a6c418723c */ /* 0x040fe20000041818 */
[----:B------:R-:W3:Y:S07]  /*17960*/  LDSM.16.M88.4 R164, [R220+0x4800] ;  /* 0x00480000dca4783b */ /* 0x000eee0000000200 */
[C---:B----4-:R-:W-:Y:S08]  /*17970*/  HMMA.16816.F32.BF16 R28, R196.reuse, R152, R28 ;  /* 0x00000098c41c723c */ /* 0x050ff0000004181c */
[C---:B------:R-:W-:Y:S01]  /*17980*/  HMMA.16816.F32.BF16 R32, R196.reuse, R154, R32 ;  /* 0x0000009ac420723c */ /* 0x040fe20000041820 */
[----:B------:R-:W4:Y:S01]  /*17990*/  LDSM.16.M88.4 R152, [R220+0x5800] ;  /* 0x00580000dc98783b */ /* 0x000f220000000200 */
        /* <DEDUP_REMOVED lines=10> */
[C---:B-----5:R-:W-:Y:S08]  /*17a40*/  HMMA.16816.F32.BF16 R4, R204.reuse, R160, R4 ;  /* 0x000000a0cc04723c */ /* 0x060ff00000041804 */
[C---:B------:R-:W-:Y:S08]  /*17a50*/  HMMA.16816.F32.BF16 R8, R204.reuse, R162, R8 ;  /* 0x000000a2cc08723c */ /* 0x040ff00000041808 */
[C---:B------:R-:W-:Y:S08]  /*17a60*/  HMMA.16816.F32.BF16 R12, R204.reuse, R164, R12 ;  /* 0x000000a4cc0c723c */ /* 0x040ff0000004180c */
        /* <DEDUP_REMOVED lines=14> */
.L_x_2851:
        /* <DEDUP_REMOVED lines=566> */
.L_x_2849:
        /* <DEDUP_REMOVED lines=91> */
.L_x_2807:
        /* <DEDUP_REMOVED lines=114> */
[----:B-1----:R-:W2:Y:S02]  /*1ab80*/  @P0 LDG.E R3, [R14.64] ;  /* 0x000000160e030981 */ /* 0x002ea4000c1e1900 */
[----:B------:R-:W-:-:S03]  /*1ab90*/  ULDC.64 UR4, c[0x0][0x508] ;  /* 0x0001420000047ab9 */ /* 0x000fc60000000a00 */
[----:B------:R-:W-:-:S05]  /*1aba0*/  PLOP3.LUT P1, PT, PT, PT, UP0, 0x80, 0x0 ;  /* 0x000000000000781c */ /* 0x000fca0003f2f008 */
[----:B------:R-:W-:Y:S01]  /*1abb0*/  @UP0 UIMAD.WIDE UR4, UR21, UR6, UR4 ;  /* 0x00000006150402a5 */ /* 0x000fe2000f8e0204 */
[----:B------:R-:W-:-:S05]  /*1abc0*/  IMAD.MOV.U32 R4, RZ, RZ, c[0x0][0x388] ;  /* 0x0000e200ff047624 */ /* 0x000fca00078e00ff */
        /* <DEDUP_REMOVED lines=14> */
.L_x_2854:
        /* <DEDUP_REMOVED lines=32> */
[----:B------:R-:W-:Y:S01]  /*1aeb0*/  UIMAD UR10, UR9, UR6, URZ ;  /* 0x00000006090a72a4 */ /* 0x000fe2000f8e023f */
[----:B------:R-:W-:Y:S01]  /*1aec0*/  IMAD R6, R39, 0x80, R6 ;  /* 0x0000008027067824 */ /* 0x000fe200078e0206 */
[----:B------:R-:W-:Y:S01]  /*1aed0*/  USEL UR21, UR21, URZ, !UP1 ;  /* 0x0000003f15157287 */ /* 0x000fe2000c800000 */
[----:B------:R-:W-:Y:S01]  /*1aee0*/  BSSY B0, `(.L_x_2855) ;  /* 0x0000067000007945 */ /* 0x000fe20003800000 */
[----:B------:R-:W-:Y:S01]  /*1aef0*/  MOV R12, R5 ;  /* 0x00000005000c7202 */ /* 0x000fe20000000f00 */
[----:B------:R-:W-:Y:S01]  /*1af00*/  @P1 IMAD.HI.U32 R9, R5, c[0x0][0x4ec], RZ ;  /* 0x00013b0005091a27 */ /* 0x000fe200078e00ff */
[----:B------:R-:W-:-:S02]  /*1af10*/  UIMAD UR7, UR21, UR7, UR10 ;  /* 0x00000007150772a4 */ /* 0x000fc4000f8e020a */
[----:B------:R-:W-:Y:S02]  /*1af20*/  ULDC.64 UR4, c[0x0][0x3a0] ;  /* 0x0000e80000047ab9 */ /* 0x000fe40000000a00 */
[----:B------:R-:W-:Y:S01]  /*1af30*/  @P1 SHF.R.U32.HI R12, RZ, c[0x0][0x4f0], R9 ;  /* 0x00013c00ff0c1a19 */ /* 0x000fe20000011609 */
[----:B------:R-:W-:Y:S02]  /*1af40*/  UMOV UR10, UR18 ;  /* 0x00000012000a7c82 */ /* 0x000fe40008000000 */
[----:B------:R-:W-:Y:S01]  /*1af50*/  UIMAD.WIDE.U32 UR10, UR21, UR6, UR10 ;  /* 0x00000006150a72a5 */ /* 0x000fe2000f8e000a */
[--C-:B------:R-:W-:Y:S01]  /*1af60*/  SHF.R.S32.HI R9, RZ, 0x1f, R12.reuse ;  /* 0x0000001fff097819 */ /* 0x100fe2000001140c */
[----:B------:R-:W-:Y:S01]  /*1af70*/  IMAD.MOV R11, RZ, RZ, -R12 ;  /* 0x000000ffff0b7224 */ /* 0x000fe200078e0a0c */
[----:B------:R-:W-:Y:S02]  /*1af80*/  UIMAD.WIDE.U32 UR16, UR14, UR4, URZ ;  /* 0x000000040e1072a5 */ /* 0x000fe4000f8e003f */
[----:B------:R-:W-:Y:S01]  /*1af90*/  UIMAD UR4, UR15, UR4, URZ ;  /* 0x000000040f0472a4 */ /* 0x000fe2000f8e023f */
[----:B------:R-:W-:Y:S01]  /*1afa0*/  IMAD R11, R11, c[0x0][0x4e8], R5 ;  /* 0x00013a000b0b7a24 */ /* 0x000fe200078e0205 */
[----:B------:R-:W-:Y:S01]  /*1afb0*/  LEA.HI R5, R2, R0, RZ, 0x6 ;  /* 0x0000000002057211 */ /* 0x000fe200078f30ff */
[----:B------:R-:W-:Y:S01]  /*1afc0*/  IMAD.U32 R2, RZ, RZ, UR7 ;  /* 0x00000007ff027e24 */ /* 0x000fe2000f8e00ff */
[----:B------:R-:W-:Y:S01]  /*1afd0*/  IADD3 R12, P0, R12, UR10, RZ ;  /* 0x0000000a0c0c7c10 */ /* 0x000fe2000ff1e0ff */
[----:B------:R-:W-:Y:S01]  /*1afe0*/  IMAD.IADD R0, R0, 0x1, -R10 ;  /* 0x0000000100007824 */ /* 0x000fe200078e0a0a */
[----:B------:R-:W-:Y:S01]  /*1aff0*/  SHF.R.S32.HI R10, RZ, 0x1f, R11 ;  /* 0x0000001fff0a7819 */ /* 0x000fe2000001140b */
[----:B------:R-:W-:Y:S01]  /*1b000*/  UIMAD UR14, UR14, UR5, UR4 ;  /* 0x000000050e0e72a4 */ /* 0x000fe2000f8e0204 */
[----:B------:R-:W-:Y:S01]  /*1b010*/  IADD3.X R13, R9, UR11, R2, P0, !PT ;  /* 0x0000000b090d7c10 */ /* 0x000fe200087fe402 */
[----:B------:R-:W-:Y:S01]  /*1b020*/  IMAD R15, R0, 0x20, R3 ;  /* 0x00000020000f7824 */ /* 0x000fe200078e0203 */
[----:B------:R-:W-:Y:S01]  /*1b030*/  ULDC.64 UR4, c[0x0][0x3e8] ;  /* 0x0000fa0000047ab9 */ /* 0x000fe20000000a00 */
[----:B------:R-:W-:Y:S01]  /*1b040*/  IMAD R2, R10, c[0x0][0x488], RZ ;  /* 0x000122000a027a24 */ /* 0x000fe200078e02ff */
[----:B------:R-:W-:Y:S01]  /*1b050*/  UIADD3 UR15, UR17, UR14, URZ ;  /* 0x0000000e110f7290 */ /* 0x000fe2000fffe03f */
[----:B------:R-:W-:Y:S01]  /*1b060*/  IMAD.WIDE.U32 R12, R11, c[0x0][0x488], R12 ;  /* 0x000122000b0c7a25 */ /* 0x000fe200078e000c */
[----:B------:R-:W-:Y:S01]  /*1b070*/  UIMAD UR8, UR8, UR4, URZ ;  /* 0x00000004080872a4 */ /* 0x000fe2000f8e023f */
[----:B------:R-:W-:Y:S01]  /*1b080*/  SHF.L.U32 R0, R0, 0x3, RZ ;  /* 0x0000000300007819 */ /* 0x000fe200000006ff */
[----:B------:R-:W-:Y:S01]  /*1b090*/  UMOV UR14, UR16 ;  /* 0x00000010000e7c82 */ /* 0x000fe20008000000 */
[----:B------:R-:W-:Y:S01]  /*1b0a0*/  IMAD.SHL.U32 R9, R3, 0x40, RZ ;  /* 0x0000004003097824 */ /* 0x000fe200078e00ff */
[C---:B------:R-:W-:Y:S01]  /*1b0b0*/  LEA R10, P0, R12.reuse, c[0x0][0x450], 0x2 ;  /* 0x000114000c0a7a11 */ /* 0x040fe200078010ff */
[----:B------:R-:W-:Y:S01]  /*1b0c0*/  IMAD R11, R11, c[0x0][0x48c], R2 ;  /* 0x000123000b0b7a24 */ /* 0x000fe200078e0202 */
[----:B------:R-:W-:Y:S01]  /*1b0d0*/  UIMAD UR8, UR13, UR5, UR8 ;  /* 0x000000050d0872a4 */ /* 0x000fe2000f8e0208 */
[----:B------:R-:W-:Y:S01]  /*1b0e0*/  IMAD R15, R39, 0x80, R15 ;  /* 0x00000080270f7824 */ /* 0x000fe200078e020f */
[----:B------:R-:W-:Y:S01]  /*1b0f0*/  LOP3.LUT R9, R9, 0x1c0, RZ, 0xc0, !PT ;  /* 0x000001c009097812 */ /* 0x000fe200078ec0ff */
[----:B------:R-:W-:Y:S01]  /*1b100*/  IMAD.IADD R11, R13, 0x1, R11 ;  /* 0x000000010d0b7824 */ /* 0x000fe200078e020b */
[----:B------:R-:W-:Y:S01]  /*1b110*/  UIMAD.WIDE.U32 UR14, UR13, UR4, UR14 ;  /* 0x000000040d0e72a5 */ /* 0x000fe2000f8e000e */
[----:B------:R-:W-:Y:S01]  /*1b120*/  @P1 IMAD.HI.U32 R16, R15, c[0x0][0x4ec], RZ ;  /* 0x00013b000f101a27 */ /* 0x000fe200078e00ff */
[----:B------:R-:W-:Y:S01]  /*1b130*/  LOP3.LUT R2, R9, 0x38, R0, 0xf8, !PT ;  /* 0x0000003809027812 */ /* 0x000fe200078ef800 */
[----:B------:R-:W-:Y:S01]  /*1b140*/  ULDC.64 UR4, c[0x0][0x3f0] ;  /* 0x0000fc0000047ab9 */ /* 0x000fe20000000a00 */
[----:B------:R-:W-:Y:S01]  /*1b150*/  SHF.R.U32.HI R9, RZ, 0x3, R9 ;  /* 0x00000003ff097819 */ /* 0x000fe20000011609 */
[----:B------:R-:W-:Y:S01]  /*1b160*/  IMAD.MOV.U32 R14, RZ, RZ, R15 ;  /* 0x000000ffff0e7224 */ /* 0x000fe200078e000f */
[----:B------:R-:W-:Y:S01]  /*1b170*/  @P1 SHF.R.U32.HI R14, RZ, c[0x0][0x4f0], R16 ;  /* 0x00013c00ff0e1a19 */ /* 0x000fe20000011610 */
[----:B------:R-:W-:Y:S01]  /*1b180*/  UIADD3 UR15, UR15, UR8, URZ ;  /* 0x000000080f0f7290 */ /* 0x000fe2000fffe03f */
[----:B------:R-:W-:Y:S01]  /*1b190*/  LEA.HI.X R11, R12, c[0x0][0x454], R11, 0x2, P0 ;  /* 0x000115000c0b7a11 */ /* 0x000fe200000f140b */
[----:B------:R-:W-:Y:S01]  /*1b1a0*/  UIMAD UR9, UR9, UR4, URZ ;  /* 0x00000004090972a4 */ /* 0x000fe2000f8e023f */
        /* <DEDUP_REMOVED lines=58> */
.L_x_2856:
[----:B------:R-:W-:Y:S05]  /*1b550*/  BSYNC B0 ;  /* 0x0000000000007941 */ /* 0x000fea0003800000 */
.L_x_2855:
        /* <DEDUP_REMOVED lines=15> */
.L_x_2858:
[----:B------:R-:W-:Y:S05]  /*1b650*/  BSYNC B0 ;  /* 0x0000000000007941 */ /* 0x000fea0003800000 */
.L_x_2857:
        /* <DEDUP_REMOVED lines=15> */
.L_x_2860:
[----:B------:R-:W-:Y:S05]  /*1b750*/  BSYNC B0 ;  /* 0x0000000000007941 */ /* 0x000fea0003800000 */
.L_x_2859:
        /* <DEDUP_REMOVED lines=16> */
.L_x_2853:
        /* <DEDUP_REMOVED lines=31> */
.L_x_2861:
        /* <DEDUP_REMOVED lines=43> */
.L_x_2863:
[----:B------:R-:W-:Y:S05]  /*1bd00*/  BSYNC B0 ;  /* 0x0000000000007941 */ /* 0x000fea0003800000 */
.L_x_2862:
        /* <DEDUP_REMOVED lines=63> */
.L_x_2865:
[----:B------:R-:W-:Y:S05]  /*1c100*/  BSYNC B0 ;  /* 0x0000000000007941 */ /* 0x000fea0003800000 */
.L_x_2864:
        /* <DEDUP_REMOVED lines=15> */
.L_x_2867:
[----:B------:R-:W-:Y:S05]  /*1c200*/  BSYNC B0 ;  /* 0x0000000000007941 */ /* 0x000fea0003800000 */
.L_x_2866:
        /* <DEDUP_REMOVED lines=15> */
.L_x_2869:
[----:B------:R-:W-:Y:S05]  /*1c300*/  BSYNC B0 ;  /* 0x0000000000007941 */ /* 0x000fea0003800000 */
.L_x_2868:
        /* <DEDUP_REMOVED lines=16> */
.L_x_2870:
        /* <DEDUP_REMOVED lines=15> */
.L_x_4368:


//--------------------- .text._ZN7cutlass13device_kernelIN5flash19enable_sm80_to_sm89INS1_16FlashAttnFwdSm80INS1_25CollectiveMainloopFwdSm80ILi4ELi1ELb0EN4cute5tupleIJNS5_1CILi128EEENS7_ILi64EEES8_EEELi128ENS_10bfloat16_tEfNS_4arch4Sm80ELb0ELb0ELb0ELb0ELb1ELb0ELb1ELb0EEENS1_21CollectiveEpilogueFwdINS6_IJS8_S8_S9_EEENS6_IJNS7_ILi1EEESH_SH_EEESB_SD_Li128ELb0ELb1ELb0ELb0EEENS1_19SingleTileSchedulerILb0ELb0ELb1ELi128EEEEEEEEEvNT_6ParamsE --------------------------
	.section	.text._ZN7cutlass13device_kernelIN5flash19enable_sm80_to_sm89INS1_16FlashAttnFwdSm80INS1_25CollectiveMainloopFwdSm80ILi4ELi1ELb0EN4cute5tupleIJNS5_1CILi128EEENS7_ILi64EEES8_EEELi128ENS_10bfloat16_tEfNS_4arch4Sm80ELb0ELb0ELb0ELb0ELb1ELb0ELb1ELb0EEENS1_21CollectiveEpilogueFwdINS6_IJS8_S8_S9_EEENS6_IJNS7_ILi1EEESH_SH_EEESB_SD_Li128ELb0ELb1ELb0ELb0EEENS1_19SingleTileSchedulerILb0ELb0ELb1ELi128EEEEEEEEEvNT_6ParamsE,"ax",@progbits
	.sectioninfo	@"SHI_REGISTERS=255"
	.align	128
.text._ZN7cutlass13device_kernelIN5flash19enable_sm80_to_sm89INS1_16FlashAttnFwdSm80INS1_25CollectiveMainloopFwdSm80ILi4ELi1ELb0EN4cute5tupleIJNS5_1CILi128EEENS7_ILi64EEES8_EEELi128ENS_10bfloat16_tEfNS_4arch4Sm80ELb0ELb0ELb0ELb0ELb1ELb0ELb1ELb0EEENS1_21CollectiveEpilogueFwdINS6_IJS8_S8_S9_EEENS6_IJNS7_ILi1EEESH_SH_EEESB_SD_Li128ELb0ELb1ELb0ELb0EEENS1_19SingleTileSchedulerILb0ELb0ELb1ELi128EEEEEEEEEvNT_6ParamsE:
        .type           _ZN7cutlass13device_kernelIN5flash19enable_sm80_to_sm89INS1_16FlashAttnFwdSm80INS1_25CollectiveMainloopFwdSm80ILi4ELi1ELb0EN4cute5tupleIJNS5_1CILi128EEENS7_ILi64EEES8_EEELi128ENS_10bfloat16_tEfNS_4arch4Sm80ELb0ELb0ELb0ELb0ELb1ELb0ELb1ELb0EEENS1_21CollectiveEpilogueFwdINS6_IJS8_S8_S9_EEENS6_IJNS7_ILi1EEESH_SH_EEESB_SD_Li128ELb0ELb1ELb0ELb0EEENS1_19SingleTileSchedulerILb0ELb0ELb1ELi128EEEEEEEEEvNT_6ParamsE,@function
        .size           _ZN7cutlass13device_kernelIN5flash19enable_sm80_to_sm89INS1_16FlashAttnFwdSm80INS1_25CollectiveMainloopFwdSm80ILi4ELi1ELb0EN4cute5tupleIJNS5_1CILi128EEENS7_ILi64EEES8_EEELi128ENS_10bfloat16_tEfNS_4arch4Sm80ELb0ELb0ELb0ELb0ELb1ELb0ELb1ELb0EEENS1_21CollectiveEpilogueFwdINS6_IJS8_S8_S9_EEENS6_IJNS7_ILi1EEESH_SH_EEESB_SD_Li128ELb0ELb1ELb0ELb0EEENS1_19SingleTileSchedulerILb0ELb0ELb1ELi128EEEEEEEEEvNT_6ParamsE,(.L_x_4369 - _ZN7cutlass13device_kernelIN5flash19enable_sm80_to_sm89INS1_16FlashAttnFwdSm80INS1_25CollectiveMainloopFwdSm80ILi4ELi1ELb0EN4cute5tupleIJNS5_1CILi128EEENS7_ILi64EEES8_EEELi128ENS_10bfloat16_tEfNS_4arch4Sm80ELb0ELb0ELb0ELb0ELb1ELb0ELb1ELb0EEENS1_21CollectiveEpilogueFwdINS6_IJS8_S8_S9_EEENS6_IJNS7_ILi1EEESH_SH_EEESB_SD_Li128ELb0ELb1ELb0ELb0EEENS1_19SingleTileSchedulerILb0ELb0ELb1ELi128EEEEEEEEEvNT_6ParamsE)
        .other          _ZN7cutlass13device_kernelIN5flash19enable_sm80_to_sm89INS1_16FlashAttnFwdSm80INS1_25CollectiveMainloopFwdSm80ILi4ELi1ELb0EN4cute5tupleIJNS5_1CILi128EEENS7_ILi64EEES8_EEELi128ENS_10bfloat16_tEfNS_4arch4Sm80ELb0ELb0ELb0ELb0ELb1ELb0ELb1ELb0EEENS1_21CollectiveEpilogueFwdINS6_IJS8_S8_S9_EEENS6_IJNS7_ILi1EEESH_SH_EEESB_SD_Li128ELb0ELb1ELb0ELb0EEENS1_19SingleTileSchedulerILb0ELb0ELb1ELi128EEEEEEEEEvNT_6ParamsE,@"STO_CUDA_ENTRY STV_DEFAULT"
_ZN7cutlass13device_kernelIN5flash19enable_sm80_to_sm89INS1_16FlashAttnFwdSm80INS1_25CollectiveMainloopFwdSm80ILi4ELi1ELb0EN4cute5tupleIJNS5_1CILi128EEENS7_ILi64EEES8_EEELi128ENS_10bfloat16_tEfNS_4arch4Sm80ELb0ELb0ELb0ELb0ELb1ELb0ELb1ELb0EEENS1_21CollectiveEpilogueFwdINS6_IJS8_S8_S9_EEENS6_IJNS7_ILi1EEESH_SH_EEESB_SD_Li128ELb0ELb1ELb0ELb0EEENS1_19SingleTileSchedulerILb0ELb0ELb1ELi128EEEEEEEEEvNT_6ParamsE:
        /* <DEDUP_REMOVED lines=24> */
[----:B------:R-:W1:Y:S01]  /*0180*/  S2R R156, SR_TID.X ;  /* 0x00000000009c7919 */ /* 0x000e620000002100 */
[----:B------:R-:W2:Y:S03]  /*0190*/  S2UR UR8, SR_CTAID.Y ;  /* 0x00000000000879c3 */ /* 0x000ea60000002600 */
[----:B------:R-:W3:Y:S01]  /*01a0*/  S2R R6, SR_CTAID.X ;  /* 0x0000000000067919 */ /* 0x000ee20000002500 */
[----:B------:R-:W-:Y:S01]  /*01b0*/  IMAD.MOV.U32 R17, RZ, RZ, c[0x0][0x2c4] ;  /* 0x0000b100ff117624 */ /* 0x000fe200078e00ff */
[----:B------:R-:W-:-:S02]  /*01c0*/  ULDC.64 UR4, c[0x0][0x1b8] ;  /* 0x00006e0000047ab9 */ /* 0x000fc40000000a00 */
[----:B------:R4:W5:Y:S02]  /*01d0*/  @P2 LDG.E R8, [R2.64] ;  /* 0x0000000c02082981 */ /* 0x000964000c1e1900 */
[----:B------:R-:W-:Y:S02]  /*01e0*/  ISETP.NE.AND P0, PT, R17, 0x1, PT ;  /* 0x000000011100780c */ /* 0x000fe40003f05270 */
[----:B------:R3:W5:Y:S01]  /*01f0*/  @P4 LDG.E R9, [R4.64] ;  /* 0x0000000c04094981 */ /* 0x000762000c1e1900 */
[----:B-1----:R-:W-:Y:S01]  /*0200*/  SHF.R.S32.HI R25, RZ, 0x1f, R156 ;  /* 0x0000001fff197819 */ /* 0x002fe2000001149c */
[----:B--2---:R-:W-:-:S03]  /*0210*/  USHF.R.S32.HI UR6, URZ, 0x1f, UR8 ;  /* 0x0000001f3f067899 */ /* 0x004fc60008011408 */
[----:B----4-:R-:W-:-:S04]  /*0220*/  LEA.HI R2, R25, R156, RZ, 0x3 ;  /* 0x0000009c19027211 */ /* 0x010fc800078f18ff */
[----:B------:R-:W-:Y:S02]  /*0230*/  LOP3.LUT R0, R2, 0xfffffff8, RZ, 0xc0, !PT ;  /* 0xfffffff802007812 */ /* 0x000fe400078ec0ff */
[----:B------:R-:W-:-:S03]  /*0240*/  SHF.R.S32.HI R18, RZ, 0x3, R2 ;  /* 0x00000003ff127819 */ /* 0x000fc60000011402 */
[----:B------:R-:W-:Y:S01]  /*0250*/  IMAD.IADD R21, R156, 0x1, -R0 ;  /* 0x000000019c157824 */ /* 0x000fe200078e0a00 */
[----:B------:R-:W-:-:S03]  /*0260*/  UIMAD UR7, UR6, UR4, URZ ;  /* 0x00000004060772a4 */ /* 0x000fc6000f8e023f */
[----:B------:R-:W-:Y:S01]  /*0270*/  IMAD R161, R21, 0x10, R18 ;  /* 0x0000001015a17824 */ /* 0x000fe200078e0212 */
[----:B------:R-:W-:Y:S02]  /*0280*/  UIMAD.WIDE.U32 UR14, UR8, UR4, URZ ;  /* 0x00000004080e72a5 */ /* 0x000fe4000f8e003f */
[----:B------:R-:W-:Y:S01]  /*0290*/  UIMAD UR7, UR8, UR5, UR7 ;  /* 0x00000005080772a4 */ /* 0x000fe2000f8e0207 */
[----:B---3--:R-:W-:Y:S01]  /*02a0*/  IMAD R7, R6, 0x80, R161 ;  /* 0x0000008006077824 */ /* 0x008fe200078e02a1 */
[----:B------:R-:W-:Y:S02]  /*02b0*/  USHF.R.S32.HI UR9, URZ, 0x1f, UR11 ;  /* 0x0000001f3f097899 */ /* 0x000fe4000801140b */
[----:B------:R-:W-:Y:S01]  /*02c0*/  ULDC.64 UR4, c[0x0][0x1c0] ;  /* 0x0000700000047ab9 */ /* 0x000fe20000000a00 */
[----:B------:R-:W-:Y:S01]  /*02d0*/  @P0 IMAD.HI.U32 R0, R7, c[0x0][0x2c8], RZ ;  /* 0x0000b20007000a27 */ /* 0x000fe200078e00ff */
[----:B------:R-:W-:Y:S02]  /*02e0*/  UIADD3 UR15, UR15, UR7, URZ ;  /* 0x000000070f0f7290 */ /* 0x000fe4000fffe03f */
[----:B------:R-:W-:Y:S01]  /*02f0*/  UIMAD UR9, UR9, UR4, URZ ;  /* 0x00000004090972a4 */ /* 0x000fe2000f8e023f */
[----:B------:R-:W-:Y:S01]  /*0300*/  IMAD.MOV.U32 R4, RZ, RZ, R7 ;  /* 0x000000ffff047224 */ /* 0x000fe200078e0007 */
[----:B------:R-:W-:-:S02]  /*0310*/  UIMAD.WIDE.U32 UR14, UR11, UR4, UR14 ;  /* 0x000000040b0e72a5 */ /* 0x000fc4000f8e000e */
[----:B------:R-:W-:Y:S01]  /*0320*/  UIMAD UR5, UR11, UR5, UR9 ;  /* 0x000000050b0572a4 */ /* 0x000fe2000f8e0209 */
[----:B------:R-:W-:-:S03]  /*0330*/  @P0 SHF.R.U32.HI R4, RZ, c[0x0][0x2cc], R0 ;  /* 0x0000b300ff040a19 */ /* 0x000fc60000011600 */
[----:B------:R-:W-:Y:S01]  /*0340*/  UIADD3 UR5, UR15, UR5, URZ ;  /* 0x000000050f057290 */ /* 0x000fe2000fffe03f */
[--C-:B------:R-:W-:Y:S01]  /*0350*/  SHF.R.S32.HI R0, RZ, 0x1f, R4.reuse ;  /* 0x0000001fff007819 */ /* 0x100fe20000011404 */
[----:B------:R-:W-:Y:S02]  /*0360*/  IMAD.U32 R3, RZ, RZ, UR15 ;  /* 0x0000000fff037e24 */ /* 0x000fe4000f8e00ff */
[----:B------:R-:W-:Y:S02]  /*0370*/  IMAD.U32 R2, RZ, RZ, UR14 ;  /* 0x0000000eff027e24 */ /* 0x000fe4000f8e00ff */
[----:B------:R-:W-:Y:S02]  /*0380*/  IMAD.U32 R3, RZ, RZ, UR5 ;  /* 0x00000005ff037e24 */ /* 0x000fe4000f8e00ff */
[----:B------:R-:W-:Y:S02]  /*0390*/  IMAD R0, R0, c[0x0][0x1b0], RZ ;  /* 0x00006c0000007a24 */ /* 0x000fe400078e02ff */
[----:B------:R-:W-:-:S02]  /*03a0*/  IMAD.MOV R5, RZ, RZ, -R4 ;  /* 0x000000ffff057224 */ /* 0x000fc400078e0a04 */
[----:B------:R-:W-:-:S04]  /*03b0*/  IMAD.WIDE.U32 R2, R4, c[0x0][0x1b0], R2 ;  /* 0x00006c0004027a25 */ /* 0x000fc800078e0002 */
[----:B------:R-:W-:Y:S02]  /*03c0*/  IMAD R4, R4, c[0x0][0x1b4], R0 ;  /* 0x00006d0004047a24 */ /* 0x000fe400078e0200 */
[----:B------:R-:W-:Y:S02]  /*03d0*/  IMAD R0, R5, c[0x0][0x2c4], R7 ;  /* 0x0000b10005007a24 */ /* 0x000fe400078e0207 */
[----:B------:R-:W-:-:S03]  /*03e0*/  IMAD.IADD R3, R3, 0x1, R4 ;  /* 0x0000000103037824 */ /* 0x000fc600078e0204 */
[----:B------:R-:W-:Y:S01]  /*03f0*/  SHF.R.S32.HI R4, RZ, 0x1f, R0 ;  /* 0x0000001fff047819 */ /* 0x000fe20000011400 */
[----:B------:R-:W-:-:S04]  /*0400*/  IMAD.MOV.U32 R162, RZ, RZ, c[0x0][0x2b8] ;  /* 0x0000ae00ffa27624 */ /* 0x000fc800078e00ff */
[----:B------:R-:W-:Y:S02]  /*0410*/  IMAD R4, R4, c[0x0][0x1a8], RZ ;  /* 0x00006a0004047a24 */ /* 0x000fe400078e02ff */
[----:B------:R-:W-:Y:S02]  /*0420*/  IMAD R19, R6, 0x80, R18 ;  /* 0x0000008006137824 */ /* 0x000fe400078e0212 */
[C---:B------:R-:W-:Y:S02]  /*0430*/  IMAD R4, R0.reuse, c[0x0][0x1ac], R4 ;  /* 0x00006b0000047a24 */ /* 0x040fe400078e0204 */
[----:B------:R-:W-:Y:S01]  /*0440*/  IMAD.WIDE.U32 R2, R0, c[0x0][0x1a8], R2 ;  /* 0x00006a0000027a25 */ /* 0x000fe200078e0002 */
[----:B------:R-:W-:-:S03]  /*0450*/  ISETP.NE.AND P1, PT, R162, 0x1, PT ;  /* 0x00000001a200780c */ /* 0x000fc60003f25270 */
[----:B------:R-:W-:Y:S01]  /*0460*/  IMAD.SHL.U32 R6, R18, 0x40, RZ ;  /* 0x0000004012067824 */ /* 0x000fe200078e00ff */
[----:B------:R-:W-:Y:S01]  /*0470*/  IADD3 R5, R19, 0x10, RZ ;  /* 0x0000001013057810 */ /* 0x000fe20007ffe0ff */
[----:B------:R-:W-:Y:S01]  /*0480*/  IMAD R17, R17, c[0x0][0x168], RZ ;  /* 0x00005a0011117a24 */ /* 0x000fe200078e02ff */
[----:B------:R-:W-:Y:S01]  /*0490*/  LEA R15, P1, R2, c[0x0][0x160], 0x1 ;  /* 0x00005800020f7a11 */ /* 0x000fe200078208ff */
[----:B------:R-:W-:Y:S01]  /*04a0*/  IMAD.IADD R3, R3, 0x1, R4 ;  /* 0x0000000103037824 */ /* 0x000fe200078e0204 */
[----:B------:R-:W-:Y:S01]  /*04b0*/  LOP3.LUT R0, R6, 0x1c0, RZ, 0xc0, !PT ;  /* 0x000001c006007812 */ /* 0x000fe200078ec0ff */
[----:B------:R-:W-:Y:S01]  /*04c0*/  IMAD.SHL.U32 R159, R21, 0x8, RZ ;  /* 0x00000008159f7824 */ /* 0x000fe200078e00ff */
[----:B------:R-:W-:Y:S02]  /*04d0*/  ISETP.GE.AND P0, PT, R5, R17, PT ;  /* 0x000000110500720c */ /* 0x000fe40003f06270 */
[----:B------:R-:W-:Y:S02]  /*04e0*/  LEA.HI.X R14, R2, c[0x0][0x164], R3, 0x1, P1 ;  /* 0x00005900020e7a11 */ /* 0x000fe400008f0c03 */
[----:B------:R-:W-:-:S02]  /*04f0*/  IADD3 R5, R19, 0x20, RZ ;  /* 0x0000002013057810 */ /* 0x000fc40007ffe0ff */
[----:B------:R-:W-:Y:S02]  /*0500*/  SHF.R.U32.HI R2, RZ, 0x3, R0 ;  /* 0x00000003ff027819 */ /* 0x000fe40000011600 */
[----:B------:R-:W-:Y:S02]  /*0510*/  LOP3.LUT R0, R0, 0x38, R159, 0xf8, !PT ;  /* 0x0000003800007812 */ /* 0x000fe400078ef89f */
[-C--:B------:R-:W-:Y:S01]  /*0520*/  ISETP.GE.AND P1, PT, R19, R17.reuse, PT ;  /* 0x000000111300720c */ /* 0x080fe20003f26270 */
[----:B------:R-:W-:Y:S01]  /*0530*/  SHFL.IDX PT, R4, R15, RZ, 0x181f ;  /* 0x00181fff0f047589 */ /* 0x000fe200000e0000 */
[----:B------:R-:W-:Y:S02]  /*0540*/  ISETP.GE.AND P3, PT, R5, R17, PT ;  /* 0x000000110500720c */ /* 0x000fe40003f66270 */
[----:B------:R-:W-:Y:S01]  /*0550*/  LOP3.LUT R6, R0, R2, RZ, 0x3c, !PT ;  /* 0x0000000200067212 */ /* 0x000fe200078e3cff */
[----:B------:R-:W1:Y:S01]  /*0560*/  SHFL.IDX PT, R5, R14, RZ, 0x181f ;  /* 0x00181fff0e057589 */ /* 0x000e6200000e0000 */
[----:B------:R-:W-:-:S03]  /*0570*/  LEA.HI R0, R25, R156, RZ, 0x6 ;  /* 0x0000009c19007211 */ /* 0x000fc600078f30ff */
[----:B------:R-:W-:Y:S02]  /*0580*/  SHFL.IDX PT, R2, R15, 0x1, 0x181f ;  /* 0x00381f000f027f89 */ /* 0x000fe400000e0000 */
[----:B------:R-:W-:Y:S02]  /*0590*/  IMAD.SHL.U32 R0, R0, 0x8, RZ ;  /* 0x0000000800007824 */ /* 0x000fe400078e00ff */
[----:B------:R-:W2:Y:S01]  /*05a0*/  SHFL.IDX PT, R3, R14, 0x1, 0x181f ;  /* 0x00381f000e037f89 */ /* 0x000ea200000e0000 */
[----:B------:R-:W-:Y:S02]  /*05b0*/  IADD3 R160, R159, 0x40, RZ ;  /* 0x000000409fa07810 */ /* 0x000fe40007ffe0ff */
[----:B------:R-:W-:Y:S02]  /*05c0*/  LOP3.LUT R158, R6, 0xfffffe00, R0, 0xf8, !PT ;  /* 0xfffffe00069e7812 */ /* 0x000fe400078ef800 */
[----:B------:R-:W-:-:S04]  /*05d0*/  @!P1 SHF.R.S32.HI R0, RZ, 0x1f, R160 ;  /* 0x0000001fff009819 */ /* 0x000fc800000114a0 */
[-C--:B------:R-:W-:Y:S01]  /*05e0*/  @!P1 LEA.HI R0, R0, R160.reuse, RZ, 0x3 ;  /* 0x000000a000009211 */ /* 0x080fe200078f18ff */
[----:B------:R-:W-:Y:S01]  /*05f0*/  UMOV UR10, URZ ;  /* 0x0000003f000a7c82 */ /* 0x000fe20008000000 */
[----:B------:R-:W-:Y:S02]  /*0600*/  @!P0 SHF.R.S32.HI R6, RZ, 0x1f, R160 ;  /* 0x0000001fff068819 */ /* 0x000fe400000114a0 */
[----:B------:R-:W-:Y:S01]  /*0610*/  ISETP.GE.AND P6, PT, R160, c[0x0][0x198], PT ;  /* 0x00006600a0007a0c */ /* 0x000fe20003fc6270 */
[----:B------:R-:W-:Y:S01]  /*0620*/  STL [R1+0x24], R161 ;  /* 0x000024a101007387 */ /* 0x000fe20000100800 */
[----:B------:R-:W-:Y:S02]  /*0630*/  @!P1 LOP3.LUT R0, R0, 0xfffffff8, RZ, 0xc0, !PT ;  /* 0xfffffff800009812 */ /* 0x000fe400078ec0ff */
[----:B------:R-:W-:Y:S01]  /*0640*/  @!P0 LEA.HI R6, R6, R160, RZ, 0x3 ;  /* 0x000000a006068211 */ /* 0x000fe200078f18ff */
[----:B------:R3:W-:Y:S01]  /*0650*/  STL [R1+0x40], R7 ;  /* 0x0000400701007387 */ /* 0x0007e20000100800 */
[----:B------:R-:W-:-:S02]  /*0660*/  @!P1 IMAD.SHL.U32 R12, R158, 0x2, RZ ;  /* 0x000000029e0c9824 */ /* 0x000fc400078e00ff */
[----:B-1----:R-:W-:Y:S01]  /*0670*/  @!P1 IMAD.WIDE R10, R0, 0x2, R4 ;  /* 0x00000002000a9825 */ /* 0x002fe200078e0204 */
[----:B------:R-:W-:-:S03]  /*0680*/  @!P0 LOP3.LUT R0, R6, 0xfffffff8, RZ, 0xc0, !PT ;  /* 0xfffffff806008812 */ /* 0x000fc600078ec0ff */
[----:B------:R-:W-:-:S04]  /*0690*/  @!P1 IMAD.WIDE R4, R159, 0x2, R4 ;  /* 0x000000029f049825 */ /* 0x000fc800078e0204 */
[----:B------:R-:W-:Y:S01]  /*06a0*/  @!P0 IMAD.SHL.U32 R13, R158, 0x2, RZ ;  /* 0x000000029e0d8824 */ /* 0x000fe200078e00ff */
[----:B---3--:R-:W-:-:S04]  /*06b0*/  IADD3 R7, R19, 0x30, RZ ;  /* 0x0000003013077810 */ /* 0x008fc80007ffe0ff */
[----:B------:R-:W-:Y:S01]  /*06c0*/  ISETP.GE.AND P5, PT, R7, R17, PT ;  /* 0x000000110700720c */ /* 0x000fe20003fa6270 */
[----:B--2---:R-:W-:-:S04]  /*06d0*/  @!P0 IMAD.WIDE R6, R159, 0x2, R2 ;  /* 0x000000029f068825 */ /* 0x004fc800078e0202 */
[----:B------:R-:W-:Y:S01]  /*06e0*/  @!P0 IMAD.WIDE R2, R0, 0x2, R2 ;  /* 0x0000000200028825 */ /* 0x000fe200078e0202 */
[----:B------:R-:W-:-:S04]  /*06f0*/  @!P3 SHF.R.S32.HI R0, RZ, 0x1f, R160 ;  /* 0x0000001fff00b819 */ /* 0x000fc800000114a0 */
[----:B------:R-:W-:Y:S02]  /*0700*/  @!P3 LEA.HI R0, R0, R160, RZ, 0x3 ;  /* 0x000000a00000b211 */ /* 0x000fe400078f18ff */
[----:B------:R-:W-:Y:S02]  /*0710*/  IADD3 R16, R19, 0x40, RZ ;  /* 0x0000004013107810 */ /* 0x000fe40007ffe0ff */
[----:B------:R-:W-:Y:S01]  /*0720*/  @!P3 LOP3.LUT R0, R0, 0xfffffff8, RZ, 0xc0, !PT ;  /* 0xfffffff80000b812 */ /* 0x000fe200078ec0ff */
[----:B------:R-:W-:Y:S02]  /*0730*/  ULDC UR4, c[0x0][0x2ac] ;  /* 0x0000ab0000047ab9 */ /* 0x000fe40000000800 */
[----:B------:R-:W-:Y:S02]  /*0740*/  ULDC UR7, c[0x0][0x1d0] ;  /* 0x0000740000077ab9 */ /* 0x000fe40000000800 */
[----:B------:R-:W-:-:S04]  /*0750*/  UIMAD UR7, UR4, UR7, 0x3f ;  /* 0x0000003f040774a4 */ /* 0x000fc8000f8e0207 */
[----:B------:R-:W-:-:S04]  /*0760*/  USHF.R.S32.HI UR5, URZ, 0x1f, UR7 ;  /* 0x0000001f3f057899 */ /* 0x000fc80008011407 */
[----:B------:R-:W-:-:S04]  /*0770*/  ULEA.HI UR7, UR5, UR7, URZ, 0x6 ;  /* 0x0000000705077291 */ /* 0x000fc8000f8f303f */
[----:B------:R-:W-:Y:S02]  /*0780*/  USHF.R.S32.HI UR7, URZ, 0x6, UR7 ;  /* 0x000000063f077899 */ /* 0x000fe40008011407 */
[----:B------:R-:W-:Y:S02]  /*0790*/  ULDC UR9, c[0x0][0x1d0] ;  /* 0x0000740000097ab9 */ /* 0x000fe40000000800 */
[----:B------:R-:W-:-:S03]  /*07a0*/  UIMAD UR9, UR4, UR9, URZ ;  /* 0x00000009040972a4 */ /* 0x000fc6000f8e023f */
[----:B------:R-:W-:Y:S01]  /*07b0*/  ULDC.64 UR4, c[0x0][0x2b0] ;  /* 0x0000ac0000047ab9 */ /* 0x000fe20000000a00 */
[----:B-----5:R1:W2:Y:S01]  /*07c0*/  @P2 R2UR UR16, R8 ;  /* 0x00000000081023c2 */ /* 0x0202a200000e0000 */
[----:B------:R-:W-:-:S07]  /*07d0*/  ISETP.GE.AND P2, PT, R159, c[0x0][0x198], PT ;  /* 0x000066009f007a0c */ /* 0x000fce0003f46270 */
[----:B------:R3:W4:Y:S06]  /*07e0*/  @P4 R2UR UR10, R9 ;  /* 0x00000000090a43c2 */ /* 0x00072c00000e0000 */
[----:B------:R5:W-:Y:S04]  /*07f0*/  @!P1 LDGSTS.E.BYPASS.LTC128B.128 [R12+0x8100], [R4.64], !P2 ;  /* 0x08100000040c9fae */ /* 0x000be8000d101d4c */
[----:B------:R2:W-:Y:S04]  /*0800*/  @!P1 LDGSTS.E.BYPASS.LTC128B.128 [R12+0xc100], [R10.64], !P6 ;  /* 0x0c1000000a0c9fae */ /* 0x0005e8000f101d4c */
[----:B------:R2:W-:Y:S04]  /*0810*/  @!P0 LDGSTS.E.BYPASS.LTC128B.128 [R13+0x8900], [R6.64], !P2 ;  /* 0x08900000060d8fae */ /* 0x0005e8000d101d4c */
[----:B-1----:R-:W-:Y:S04]  /*0820*/  SHFL.IDX PT, R8, R15, 0x2, 0x181f ;  /* 0x00581f000f087f89 */ /* 0x002fe800000e0000 */
[----:B------:R1:W-:Y:S04]  /*0830*/  @!P0 LDGSTS.E.BYPASS.LTC128B.128 [R13+0xc900], [R2.64], !P6 ;  /* 0x0c900000020d8fae */ /* 0x0003e8000f101d4c */
[----:B---3--:R-:W3:Y:S01]  /*0840*/  SHFL.IDX PT, R9, R14, 0x2, 0x181f ;  /* 0x00581f000e097f89 */ /* 0x008ee200000e0000 */
[----:B------:R-:W-:-:S03]  /*0850*/  ISETP.GE.AND P0, PT, R159, c[0x0][0x198], PT ;  /* 0x000066009f007a0c */ /* 0x000fc60003f06270 */
[----:B--2---:R-:W-:Y:S04]  /*0860*/  SHFL.IDX PT, R6, R15, 0x3, 0x181f ;  /* 0x00781f000f067f89 */ /* 0x004fe800000e0000 */
[----:B------:R-:W2:Y:S01]  /*0870*/  SHFL.IDX PT, R7, R14, 0x3, 0x181f ;  /* 0x00781f000e077f89 */ /* 0x000ea200000e0000 */
[----:B-----5:R-:W-:Y:S02]  /*0880*/  IADD3 R5, R19, 0x50, RZ ;  /* 0x0000005013057810 */ /* 0x020fe40007ffe0ff */
[----:B------:R-:W-:Y:S01]  /*0890*/  @!P5 SHF.R.S32.HI R4, RZ, 0x1f, R160 ;  /* 0x0000001fff04d819 */ /* 0x000fe200000114a0 */
[----:B-1----:R-:W-:Y:S02]  /*08a0*/  @!P3 IMAD.SHL.U32 R13, R158, 0x2, RZ ;  /* 0x000000029e0db824 */ /* 0x002fe400078e00ff */
[----:B---3--:R-:W-:Y:S01]  /*08b0*/  @!P3 IMAD.WIDE R2, R159, 0x2, R8 ;  /* 0x000000029f02b825 */ /* 0x008fe200078e0208 */
[----:B------:R-:W-:-:S03]  /*08c0*/  ISETP.GE.AND P4, PT, R16, R17, PT ;  /* 0x000000111000720c */ /* 0x000fc60003f86270 */
[----:B------:R-:W-:Y:S01]  /*08d0*/  @!P3 IMAD.WIDE R10, R0, 0x2, R8 ;  /* 0x00000002000ab825 */ /* 0x000fe200078e0208 */
[----:B------:R-:W-:Y:S01]  /*08e0*/  @!P5 LEA.HI R0, R4, R160, RZ, 0x3 ;  /* 0x000000a00400d211 */ /* 0x000fe200078f18ff */
[----:B------:R1:W-:Y:S01]  /*08f0*/  @!P3 LDGSTS.E.BYPASS.LTC128B.128 [R13+0x9100], [R2.64], !P0 ;  /* 0x09100000020dbfae */ /* 0x0003e2000c101d4c */
[----:B------:R-:W-:-:S03]  /*0900*/  ISETP.GE.AND P2, PT, R5, R17, PT ;  /* 0x000000110500720c */ /* 0x000fc60003f46270 */
[----:B------:R-:W-:Y:S01]  /*0910*/  SHFL.IDX PT, R4, R15, 0x4, 0x181f ;  /* 0x00981f000f047f89 */ /* 0x000fe200000e0000 */
[----:B------:R-:W-:-:S03]  /*0920*/  @!P5 LOP3.LUT R12, R0, 0xfffffff8, RZ, 0xc0, !PT ;  /* 0xfffffff8000cd812 */ /* 0x000fc600078ec0ff */
[----:B------:R-:W3:Y:S01]  /*0930*/  SHFL.IDX PT, R5, R14, 0x4, 0x181f ;  /* 0x00981f000e057f89 */ /* 0x000ee200000e0000 */
[----:B------:R-:W-:Y:S02]  /*0940*/  @!P5 IMAD.SHL.U32 R0, R158, 0x2, RZ ;  /* 0x000000029e00d824 */ /* 0x000fe400078e00ff */
[C-C-:B--2---:R-:W-:Y:S01]  /*0950*/  @!P5 IMAD.WIDE R8, R159.reuse, 0x2, R6.reuse ;  /* 0x000000029f08d825 */ /* 0x144fe200078e0206 */
[----:B------:R2:W-:Y:S03]  /*0960*/  @!P3 LDGSTS.E.BYPASS.LTC128B.128 [R13+0xd100], [R10.64], !P6 ;  /* 0x0d1000000a0dbfae */ /* 0x0005e6000f101d4c */
[----:B------:R-:W-:Y:S01]  /*0970*/  @!P5 IMAD.WIDE R6, R12, 0x2, R6 ;  /* 0x000000020c06d825 */ /* 0x000fe200078e0206 */
[----:B------:R5:W-:Y:S04]  /*0980*/  @!P5 LDGSTS.E.BYPASS.LTC128B.128 [R0+0x9900], [R8.64], !P0 ;  /* 0x099000000800dfae */ /* 0x000be8000c101d4c */
[----:B------:R2:W-:Y:S04]  /*0990*/  @!P5 LDGSTS.E.BYPASS.LTC128B.128 [R0+0xd900], [R6.64], !P6 ;  /* 0x0d9000000600dfae */ /* 0x0005e8000f101d4c */
[----:B-1----:R-:W-:Y:S04]  /*09a0*/  SHFL.IDX PT, R2, R15, 0x5, 0x181f ;  /* 0x00b81f000f027f89 */ /* 0x002fe800000e0000 */
[----:B------:R-:W1:Y:S01]  /*09b0*/  SHFL.IDX PT, R3, R14, 0x5, 0x181f ;  /* 0x00b81f000e037f89 */ /* 0x000e6200000e0000 */
[----:B------:R-:W-:-:S02]  /*09c0*/  ISETP.GE.AND P5, PT, R159, c[0x0][0x198], PT ;  /* 0x000066009f007a0c */ /* 0x000fc40003fa6270 */
[--C-:B-----5:R-:W-:Y:S02]  /*09d0*/  @!P4 SHF.R.S32.HI R8, RZ, 0x1f, R160.reuse ;  /* 0x0000001fff08c819 */ /* 0x120fe400000114a0 */
[----:B--2---:R-:W-:Y:S02]  /*09e0*/  @!P2 SHF.R.S32.HI R0, RZ, 0x1f, R160 ;  /* 0x0000001fff00a819 */ /* 0x004fe400000114a0 */
[-C--:B------:R-:W-:Y:S02]  /*09f0*/  @!P4 LEA.HI R6, R8, R160.reuse, RZ, 0x3 ;  /* 0x000000a00806c211 */ /* 0x080fe400078f18ff */
[----:B------:R-:W-:Y:S02]  /*0a00*/  @!P2 LEA.HI R0, R0, R160, RZ, 0x3 ;  /* 0x000000a00000a211 */ /* 0x000fe400078f18ff */
[----:B------:R-:W-:Y:S02]  /*0a10*/  IADD3 R9, R19, 0x70, RZ ;  /* 0x0000007013097810 */ /* 0x000fe40007ffe0ff */
[----:B------:R-:W-:-:S02]  /*0a20*/  @!P4 LOP3.LUT R6, R6, 0xfffffff8, RZ, 0xc0, !PT ;  /* 0xfffffff80606c812 */ /* 0x000fc400078ec0ff */
[----:B------:R-:W-:Y:S02]  /*0a30*/  @!P2 LOP3.LUT R7, R0, 0xfffffff8, RZ, 0xc0, !PT ;  /* 0xfffffff80007a812 */ /* 0x000fe400078ec0ff */
[----:B------:R-:W-:Y:S01]  /*0a40*/  ISETP.GE.AND P0, PT, R9, R17, PT ;  /* 0x000000110900720c */ /* 0x000fe20003f06270 */
[----:B---3--:R-:W-:Y:S01]  /*0a50*/  @!P4 IMAD.WIDE R8, R6, 0x2, R4 ;  /* 0x000000020608c825 */ /* 0x008fe200078e0204 */
[----:B------:R-:W-:-:S03]  /*0a60*/  IADD3 R16, R19, 0x60, RZ ;  /* 0x0000006013107810 */ /* 0x000fc60007ffe0ff */
[----:B------:R-:W-:Y:S02]  /*0a70*/  @!P4 IMAD.SHL.U32 R0, R158, 0x2, RZ ;  /* 0x000000029e00c824 */ /* 0x000fe400078e00ff */
[----:B------:R-:W-:-:S04]  /*0a80*/  @!P4 IMAD.WIDE R4, R159, 0x2, R4 ;  /* 0x000000029f04c825 */ /* 0x000fc800078e0204 */
[--C-:B-1----:R-:W-:Y:S01]  /*0a90*/  @!P2 IMAD.WIDE R6, R7, 0x2, R2.reuse ;  /* 0x000000020706a825 */ /* 0x102fe200078e0202 */
[----:B------:R-:W-:Y:S01]  /*0aa0*/  ISETP.GE.AND P1, PT, R16, R17, PT ;  /* 0x000000111000720c */ /* 0x000fe20003f26270 */
[----:B------:R1:W-:Y:S02]  /*0ab0*/  @!P4 LDGSTS.E.BYPASS.LTC128B.128 [R0+0xa100], [R4.64], !P5 ;  /* 0x0a1000000400cfae */ /* 0x0003e4000e901d4c */
[----:B------:R-:W-:Y:S02]  /*0ac0*/  @!P2 IMAD.SHL.U32 R10, R158, 0x2, RZ ;  /* 0x000000029e0aa824 */ /* 0x000fe400078e00ff */
[----:B------:R-:W-:Y:S01]  /*0ad0*/  @!P2 IMAD.WIDE R2, R159, 0x2, R2 ;  /* 0x000000029f02a825 */ /* 0x000fe200078e0202 */
[----:B------:R2:W-:Y:S03]  /*0ae0*/  @!P4 LDGSTS.E.BYPASS.LTC128B.128 [R0+0xe100], [R8.64], !P6 ;  /* 0x0e1000000800cfae */ /* 0x0005e6000f101d4c */
[----:B------:R-:W-:Y:S01]  /*0af0*/  IMAD.U32 R11, RZ, RZ, UR7 ;  /* 0x00000007ff0b7e24 */ /* 0x000fe2000f8e00ff */
[----:B------:R3:W-:Y:S01]  /*0b00*/  @!P2 LDGSTS.E.BYPASS.LTC128B.128 [R10+0xa900], [R2.64], !P5 ;  /* 0x0a900000020aafae */ /* 0x0007e2000e901d4c */
[----:B------:R-:W-:-:S02]  /*0b10*/  ISETP.NE.AND P3, PT, R162, 0x1, PT ;  /* 0x00000001a200780c */ /* 0x000fc40003f65270 */
[----:B------:R-:W-:Y:S01]  /*0b20*/  IMAD R11, R11, 0x40, R161 ;  /* 0x000000400b0b7824 */ /* 0x000fe200078e02a1 */
[----:B------:R5:W-:Y:S04]  /*0b30*/  @!P2 LDGSTS.E.BYPASS.LTC128B.128 [R10+0xe900], [R6.64], !P6 ;  /* 0x0e900000060aafae */ /* 0x000be8000f101d4c */
[----:B-1----:R-:W-:Y:S04]  /*0b40*/  SHFL.IDX PT, R4, R15, 0x6, 0x181f ;  /* 0x00d81f000f047f89 */ /* 0x002fe800000e0000 */
[----:B------:R-:W1:Y:S04]  /*0b50*/  SHFL.IDX PT, R5, R14, 0x6, 0x181f ;  /* 0x00d81f000e057f89 */ /* 0x000e6800000e0000 */
[----:B---3--:R-:W-:Y:S04]  /*0b60*/  SHFL.IDX PT, R2, R15, 0x7, 0x181f ;  /* 0x00f81f000f027f89 */ /* 0x008fe800000e0000 */
[----:B------:R3:W3:Y:S01]  /*0b70*/  SHFL.IDX PT, R3, R14, 0x7, 0x181f ;  /* 0x00f81f000e037f89 */ /* 0x0006e200000e0000 */
[----:B--2---:R-:W-:-:S02]  /*0b80*/  IADD3 R0, R11, -0x40, RZ ;  /* 0xffffffc00b007810 */ /* 0x004fc40007ffe0ff */
[--C-:B-----5:R-:W-:Y:S02]  /*0b90*/  @!P1 SHF.R.S32.HI R7, RZ, 0x1f, R160.reuse ;  /* 0x0000001fff079819 */ /* 0x120fe400000114a0 */
[----:B----4-:R-:W-:Y:S02]  /*0ba0*/  IADD3 R13, R0, UR10, RZ ;  /* 0x0000000a000d7c10 */ /* 0x010fe4000fffe0ff */
[----:B------:R-:W-:Y:S02]  /*0bb0*/  @!P0 SHF.R.S32.HI R6, RZ, 0x1f, R160 ;  /* 0x0000001fff068819 */ /* 0x000fe400000114a0 */
[-C--:B------:R-:W-:Y:S01]  /*0bc0*/  @!P1 LEA.HI R7, R7, R160.reuse, RZ, 0x3 ;  /* 0x000000a007079211 */ /* 0x080fe200078f18ff */
[----:B------:R-:W-:Y:S01]  /*0bd0*/  @P3 IMAD.HI.U32 R8, R13, c[0x0][0x2bc], RZ ;  /* 0x0000af000d083a27 */ /* 0x000fe200078e00ff */
[----:B------:R-:W-:Y:S02]  /*0be0*/  @!P0 LEA.HI R6, R6, R160, RZ, 0x3 ;  /* 0x000000a006068211 */ /* 0x000fe400078f18ff */
[----:B------:R-:W-:-:S02]  /*0bf0*/  @!P1 LOP3.LUT R7, R7, 0xfffffff8, RZ, 0xc0, !PT ;  /* 0xfffffff807079812 */ /* 0x000fc400078ec0ff */
[----:B------:R-:W-:Y:S01]  /*0c00*/  ISETP.GE.AND P2, PT, R0, UR9, PT ;  /* 0x0000000900007c0c */ /* 0x000fe2000bf46270 */
[----:B------:R-:W-:Y:S01]  /*0c10*/  IMAD.MOV.U32 R0, RZ, RZ, R13 ;  /* 0x000000ffff007224 */ /* 0x000fe200078e000d */
[----:B------:R-:W-:Y:S02]  /*0c20*/  @!P0 LOP3.LUT R16, R6, 0xfffffff8, RZ, 0xc0, !PT ;  /* 0xfffffff806108812 */ /* 0x000fe400078ec0ff */
[----:B------:R-:W-:Y:S01]  /*0c30*/  @P3 SHF.R.U32.HI R0, RZ, c[0x0][0x2c0], R8 ;  /* 0x0000b000ff003a19 */ /* 0x000fe20000011608 */
[----:B-1----:R-:W-:-:S04]  /*0c40*/  @!P1 IMAD.WIDE R8, R159, 0x2, R4 ;  /* 0x000000029f089825 */ /* 0x002fc800078e0204 */
[C---:B---3--:R-:W-:Y:S02]  /*0c50*/  @!P1 IMAD.SHL.U32 R14, R158.reuse, 0x2, RZ ;  /* 0x000000029e0e9824 */ /* 0x048fe400078e00ff */
[----:B------:R-:W-:Y:S01]  /*0c60*/  @!P1 IMAD.WIDE R10, R7, 0x2, R4 ;  /* 0x00000002070a9825 */ /* 0x000fe200078e0204 */
[----:B------:R-:W-:Y:S02]  /*0c70*/  @!UP0 UMOV UR16, UR11 ;  /* 0x0000000b00108c82 */ /* 0x000fe40008000000 */
[----:B------:R1:W-:Y:S01]  /*0c80*/  @!P1 LDGSTS.E.BYPASS.LTC128B.128 [R14+0xb100], [R8.64], !P5 ;  /* 0x0b100000080e9fae */ /* 0x0003e2000e901d4c */
[----:B------:R-:W-:Y:S02]  /*0c90*/  @!P0 IMAD.SHL.U32 R12, R158, 0x2, RZ ;  /* 0x000000029e0c8824 */ /* 0x000fe400078e00ff */
[--C-:B------:R-:W-:Y:S01]  /*0ca0*/  @!P0 IMAD.WIDE R4, R159, 0x2, R2.reuse ;  /* 0x000000029f048825 */ /* 0x100fe200078e0202 */
[----:B------:R-:W-:Y:S01]  /*0cb0*/  USHF.R.S32.HI UR11, URZ, 0x1f, UR16 ;  /* 0x0000001f3f0b7899 */ /* 0x000fe20008011410 */
[----:B------:R2:W-:Y:S02]  /*0cc0*/  @!P1 LDGSTS.E.BYPASS.LTC128B.128 [R14+0xf100], [R10.64], !P6 ;  /* 0x0f1000000a0e9fae */ /* 0x0005e4000f101d4c */
        /* <DEDUP_REMOVED lines=8> */
[----:B------:R-:W-:Y:S02]  /*0d50*/  IMAD.MOV.U32 R29, RZ, RZ, RZ ;  /* 0x000000ffff1d7224 */ /* 0x000fe400078e00ff */
[----:B------:R-:W-:-:S02]  /*0d60*/  ULDC.64 UR4, c[0x0][0x1e8] ;  /* 0x00007a0000047ab9 */ /* 0x000fc40000000a00 */
[----:B------:R-:W-:Y:S01]  /*0d70*/  UIADD3 UR11, UR15, UR11, URZ ;  /* 0x0000000b0f0b7290 */ /* 0x000fe2000fffe03f */
[----:B------:R-:W-:-:S05]  /*0d80*/  @!P2 IADD3 R15, P3, R0, UR14, RZ ;  /* 0x0000000e000fac10 */ /* 0x000fca000ff7e0ff */
[----:B------:R-:W-:Y:S02]  /*0d90*/  @!P2 LEA.HI.X.SX32 R17, R0, UR11, 0x1, P3 ;  /* 0x0000000b0011ac11 */ /* 0x000fe400098f0eff */
[----:B------:R-:W-:-:S04]  /*0da0*/  @!P2 LEA R6, P3, R15, c[0x0][0x2a0], 0x2 ;  /* 0x0000a8000f06aa11 */ /* 0x000fc800078610ff */
[----:B------:R-:W-:Y:S01]  /*0db0*/  @!P2 LEA.HI.X R7, R15, c[0x0][0x2a4], R17, 0x2, P3 ;  /* 0x0000a9000f07aa11 */ /* 0x000fe200018f1411 */
[----:B------:R-:W-:Y:S06]  /*0dc0*/  BAR.SYNC.DEFER_BLOCKING 0x0 ;  /* 0x0000000000007b1d */ /* 0x000fec0000010000 */
[----:B------:R5:W2:Y:S01]  /*0dd0*/  @!P2 LDG.E R29, [R6.64] ;  /* 0x0000000c061da981 */ /* 0x000aa2000c1e1900 */
[----:B------:R-:W-:-:S04]  /*0de0*/  IMAD.MOV R0, RZ, RZ, -R0 ;  /* 0x000000ffff007224 */ /* 0x000fc800078e0a00 */
[----:B------:R-:W-:-:S05]  /*0df0*/  IMAD R30, R0, c[0x0][0x2b8], R13 ;  /* 0x0000ae00001e7a24 */ /* 0x000fca00078e020d */
[----:B------:R-:W-:Y:S01]  /*0e00*/  SHF.R.S32.HI R24, RZ, 0x1f, R30 ;  /* 0x0000001fff187819 */ /* 0x000fe2000001141e */
[----:B----4-:R-:W-:-:S04]  /*0e10*/  IMAD.WIDE.U32 R2, R30, c[0x0][0x1e0], RZ ;  /* 0x000078001e027a25 */ /* 0x010fc800078e00ff */
        /* <DEDUP_REMOVED lines=9> */
[----:B-1----:R-:W-:Y:S01]  /*0eb0*/  LEA.HI R8, R25, R156, RZ, 0x4 ;  /* 0x0000009c19087211 */ /* 0x002fe200078f20ff */
[----:B---3--:R-:W-:Y:S01]  /*0ec0*/  IMAD.SHL.U32 R5, R21, 0x40, RZ ;  /* 0x0000004015057824 */ /* 0x008fe200078e00ff */
[----:B------:R-:W-:Y:S01]  /*0ed0*/  ISETP.GE.AND P3, PT, R159, c[0x0][0x1d4], PT ;  /* 0x000075009f007a0c */ /* 0x000fe20003f66270 */
[----:B-----5:R-:W-:Y:S01]  /*0ee0*/  IMAD.SHL.U32 R6, R18, 0x8, RZ ;  /* 0x0000000812067824 */ /* 0x020fe200078e00ff */
[----:B------:R-:W-:Y:S01]  /*0ef0*/  ISETP.GE.AND P4, PT, R160, c[0x0][0x1d4], PT ;  /* 0x00007500a0007a0c */ /* 0x000fe20003f86270 */
[----:B------:R1:W-:Y:S01]  /*0f00*/  STL [R1+0x3c], R19 ;  /* 0x00003c1301007387 */ /* 0x0003e20000100800 */
[----:B------:R-:W-:Y:S01]  /*0f10*/  IADD3 R26, -R18, UR17, RZ ;  /* 0x00000011121a7c10 */ /* 0x000fe2000fffe1ff */
[----:B------:R-:W-:Y:S01]  /*0f20*/  IMAD.MOV.U32 R28, RZ, RZ, 0x20 ;  /* 0x00000020ff1c7424 */ /* 0x000fe200078e00ff */
[----:B------:R-:W-:-:S02]  /*0f30*/  UISETP.GE.AND UP0, UPT, UR9, 0x1, UPT ;  /* 0x000000010900788c */ /* 0x000fc4000bf06270 */
[----:B------:R-:W-:Y:S01]  /*0f40*/  ISETP.GE.AND P5, PT, R26, 0x1, PT ;  /* 0x000000011a00780c */ /* 0x000fe20003fa6270 */
[----:B------:R-:W-:Y:S01]  /*0f50*/  ULDC.64 UR4, c[0x0][0x210] ;  /* 0x0000840000047ab9 */ /* 0x000fe20000000a00 */
[----:B------:R-:W-:Y:S02]  /*0f60*/  LOP3.LUT R7, R8, 0xfffffff0, RZ, 0xc0, !PT ;  /* 0xfffffff008077812 */ /* 0x000fe400078ec0ff */
[----:B------:R-:W-:Y:S02]  /*0f70*/  LOP3.LUT R5, R5, 0x1c0, RZ, 0xc0, !PT ;  /* 0x000001c005057812 */ /* 0x000fe400078ec0ff */
[----:B------:R-:W-:Y:S01]  /*0f80*/  SHF.R.S32.HI R12, RZ, 0x4, R8 ;  /* 0x00000004ff0c7819 */ /* 0x000fe20000011408 */
[----:B------:R-:W-:Y:S01]  /*0f90*/  IMAD.IADD R7, R156, 0x1, -R7 ;  /* 0x000000019c077824 */ /* 0x000fe200078e0a07 */
[----:B------:R-:W-:Y:S02]  /*0fa0*/  LOP3.LUT R17, R5, 0x8, R6, 0xf8, !PT ;  /* 0x0000000805117812 */ /* 0x000fe400078ef806 */
[----:B------:R-:W-:-:S03]  /*0fb0*/  SHF.R.U32.HI R13, RZ, 0x3, R5 ;  /* 0x00000003ff0d7819 */ /* 0x000fc60000011605 */
[----:B------:R-:W-:Y:S02]  /*0fc0*/  @P5 SHF.R.S32.HI R6, RZ, 0x1f, R160 ;  /* 0x0000001fff065819 */ /* 0x000fe400000114a0 */
[----:B------:R-:W-:Y:S02]  /*0fd0*/  LEA.HI R8, R8, R12, RZ, 0x1 ;  /* 0x0000000c08087211 */ /* 0x000fe400078f08ff */
[----:B------:R-:W-:Y:S02]  /*0fe0*/  SHF.R.S32.HI R9, RZ, 0x1f, R7 ;  /* 0x0000001fff097819 */ /* 0x000fe40000011407 */
[----:B------:R-:W-:Y:S02]  /*0ff0*/  @P5 LEA.HI R5, R6, R160, RZ, 0x3 ;  /* 0x000000a006055211 */ /* 0x000fe400078f18ff */
[C---:B------:R-:W-:Y:S02]  /*1000*/  ISETP.GE.AND P2, PT, R26.reuse, 0x11, PT ;  /* 0x000000111a00780c */ /* 0x040fe40003f46270 */
[----:B------:R-:W-:-:S02]  /*1010*/  ISETP.GE.AND P1, PT, R26, 0x21, PT ;  /* 0x000000211a00780c */ /* 0x000fc40003f26270 */
[----:B------:R-:W-:Y:S02]  /*1020*/  @P5 LOP3.LUT R6, R5, 0xfffffff8, RZ, 0xc0, !PT ;  /* 0xfffffff805065812 */ /* 0x000fe400078ec0ff */
[----:B------:R-:W-:Y:S02]  /*1030*/  LOP3.LUT R18, R8, 0xfffffffe, RZ, 0xc0, !PT ;  /* 0xfffffffe08127812 */ /* 0x000fe400078ec0ff */
[----:B------:R-:W-:-:S04]  /*1040*/  LEA.HI R22, R9, R7, RZ, 0x3 ;  /* 0x0000000709167211 */ /* 0x000fc800078f18ff */
[----:B------:R-:W-:Y:S01]  /*1050*/  LOP3.LUT R16, R22, 0xfffffff8, RZ, 0xc0, !PT ;  /* 0xfffffff816107812 */ /* 0x000fe200078ec0ff */
[----:B------:R-:W-:Y:S01]  /*1060*/  IMAD.IADD R20, R12, 0x1, -R18 ;  /* 0x000000010c147824 */ /* 0x000fe200078e0a12 */
[----:B------:R-:W-:Y:S01]  /*1070*/  LOP3.LUT R23, R17, R13, RZ, 0x3c, !PT ;  /* 0x0000000d11177212 */ /* 0x000fe200078e3cff */
[C---:B------:R-:W-:Y:S02]  /*1080*/  @P2 IMAD.SHL.U32 R18, R158.reuse, 0x2, RZ ;  /* 0x000000029e122824 */ /* 0x040fe400078e00ff */
[----:B-1----:R-:W-:Y:S02]  /*1090*/  IMAD.IADD R19, R7, 0x1, -R16 ;  /* 0x0000000107137824 */ /* 0x002fe400078e0a10 */
[----:B------:R-:W-:Y:S01]  /*10a0*/  @P1 IMAD.SHL.U32 R17, R158, 0x2, RZ ;  /* 0x000000029e111824 */ /* 0x000fe200078e00ff */
[----:B------:R-:W-:Y:S01]  /*10b0*/  LEA.HI R25, R25, R156, RZ, 0x5 ;  /* 0x0000009c19197211 */ /* 0x000fe200078f28ff */
[----:B------:R-:W-:Y:S04]  /*10c0*/  STL [R1+0x8], R159 ;  /* 0x0000089f01007387 */ /* 0x000fe80000100800 */
[----:B------:R-:W-:Y:S04]  /*10d0*/  STL [R1+0x28], R160 ;  /* 0x000028a001007387 */ /* 0x000fe80000100800 */
[----:B------:R-:W-:Y:S04]  /*10e0*/  STL [R1+0x38], R158 ;  /* 0x0000389e01007387 */ /* 0x000fe80000100800 */
[----:B------:R-:W-:Y:S01]  /*10f0*/  STL [R1+0x10], R30 ;  /* 0x0000101e01007387 */ /* 0x000fe20000100800 */
[----:B------:R-:W-:-:S02]  /*1100*/  UIMAD UR6, UR6, UR4, URZ ;  /* 0x00000004060672a4 */ /* 0x000fc4000f8e023f */
[----:B------:R-:W-:Y:S02]  /*1110*/  UIMAD.WIDE.U32 UR20, UR8, UR4, URZ ;  /* 0x00000004081472a5 */ /* 0x000fe4000f8e003f */
[----:B------:R-:W-:Y:S01]  /*1120*/  UIMAD UR5, UR8, UR5, UR6 ;  /* 0x00000005080572a4 */ /* 0x000fe2000f8e0206 */
[----:B------:R-:W-:-:S03]  /*1130*/  SEL R157, RZ, 0x10, P4 ;  /* 0x00000010ff9d7807 */ /* 0x000fc60002000000 */
[----:B------:R-:W-:Y:S01]  /*1140*/  UIADD3 UR5, UR21, UR5, URZ ;  /* 0x0000000515057290 */ /* 0x000fe2000fffe03f */
[----:B--2---:R-:W-:Y:S01]  /*1150*/  SHF.R.S32.HI R27, RZ, 0x1f, R29 ;  /* 0x0000001fff1b7819 */ /* 0x004fe2000001141d */
[----:B------:R-:W-:-:S04]  /*1160*/  IMAD.WIDE.U32 R2, R29, c[0x0][0x1f0], R2 ;  /* 0x00007c001d027a25 */ /* 0x000fc800078e0002 */
[----:B------:R-:W-:Y:S01]  /*1170*/  IMAD R0, R27, c[0x0][0x1f0], RZ ;  /* 0x00007c001b007a24 */ /* 0x000fe200078e02ff */
[----:B------:R-:W-:-:S03]  /*1180*/  IADD3 R2, P0, R2, UR18, RZ ;  /* 0x0000001202027c10 */ /* 0x000fc6000ff1e0ff */
[----:B------:R-:W-:-:S05]  /*1190*/  IMAD R0, R29, c[0x0][0x1f4], R0 ;  /* 0x00007d001d007a24 */ /* 0x000fca00078e0200 */
[----:B------:R-:W-:Y:S02]  /*11a0*/  IADD3.X R0, R3, UR16, R0, P0, !PT ;  /* 0x0000001003007c10 */ /* 0x000fe400087fe400 */
[----:B------:R-:W-:-:S04]  /*11b0*/  LEA R4, P0, R2, c[0x0][0x1c8], 0x1 ;  /* 0x0000720002047a11 */ /* 0x000fc800078008ff */
[----:B------:R-:W-:Y:S02]  /*11c0*/  LEA.HI.X R0, R2, c[0x0][0x1cc], R0, 0x1, P0 ;  /* 0x0000730002007a11 */ /* 0x000fe400000f0c00 */
[----:B------:R-:W-:Y:S04]  /*11d0*/  SHFL.IDX PT, R2, R4, RZ, 0x181f ;  /* 0x00181fff04027589 */ /* 0x000fe800000e0000 */
[----:B------:R-:W1:Y:S04]  /*11e0*/  SHFL.IDX PT, R3, R0, RZ, 0x181f ;  /* 0x00181fff00037589 */ /* 0x000e6800000e0000 */
[----:B------:R-:W-:Y:S04]  /*11f0*/  SHFL.IDX PT, R10, R4, 0x1, 0x181f ;  /* 0x00381f00040a7f89 */ /* 0x000fe800000e0000 */
[----:B------:R-:W2:Y:S01]  /*1200*/  SHFL.IDX PT, R11, R0, 0x1, 0x181f ;  /* 0x00381f00000b7f89 */ /* 0x000ea200000e0000 */
[----:B------:R-:W-:-:S03]  /*1210*/  ISETP.GE.AND P0, PT, R26, 0x31, PT ;  /* 0x000000311a00780c */ /* 0x000fc60003f06270 */
[----:B------:R-:W-:Y:S04]  /*1220*/  SHFL.IDX PT, R8, R4, 0x2, 0x181f ;  /* 0x00581f0004087f89 */ /* 0x000fe800000e0000 */
[----:B------:R-:W3:Y:S04]  /*1230*/  SHFL.IDX PT, R9, R0, 0x2, 0x181f ;  /* 0x00581f0000097f89 */ /* 0x000ee800000e0000 */
[----:B------:R1:W-:Y:S04]  /*1240*/  SHFL.IDX PT, R14, R4, 0x3, 0x181f ;  /* 0x00781f00040e7f89 */ /* 0x0003e800000e0000 */
[----:B------:R4:W5:Y:S01]  /*1250*/  SHFL.IDX PT, R15, R0, 0x3, 0x181f ;  /* 0x00781f00000f7f89 */ /* 0x00096200000e0000 */
[----:B-1----:R-:W-:-:S04]  /*1260*/  @P5 IMAD.WIDE R4, R159, 0x2, R2 ;  /* 0x000000029f045825 */ /* 0x002fc800078e0202 */
[----:B----4-:R-:W-:Y:S02]  /*1270*/  @P5 IMAD.SHL.U32 R0, R158, 0x2, RZ ;  /* 0x000000029e005824 */ /* 0x010fe400078e00ff */
[----:B------:R-:W-:-:S03]  /*1280*/  @P5 IMAD.WIDE R2, R6, 0x2, R2 ;  /* 0x0000000206025825 */ /* 0x000fc600078e0202 */
[----:B------:R1:W-:Y:S04]  /*1290*/  @P5 LDGSTS.E.BYPASS.LTC128B.128 [R0+0x4100], [R4.64], !P3 ;  /* 0x0410000004005fae */ /* 0x0003e8000d901d4c */
[----:B------:R4:W-:Y:S01]  /*12a0*/  @P5 LDGSTS.E.BYPASS.LTC128B.128 [R0+0x6100], [R2.64], !P4 ;  /* 0x0610000002005fae */ /* 0x0009e2000e101d4c */
[----:B------:R-:W-:Y:S01]  /*12b0*/  @P0 IMAD.SHL.U32 R16, R158, 0x2, RZ ;  /* 0x000000029e100824 */ /* 0x000fe200078e00ff */
[--C-:B----4-:R-:W-:Y:S02]  /*12c0*/  @P2 SHF.R.S32.HI R3, RZ, 0x1f, R160.reuse ;  /* 0x0000001fff032819 */ /* 0x110fe400000114a0 */
[----:B------:R-:W-:Y:S02]  /*12d0*/  @P1 SHF.R.S32.HI R2, RZ, 0x1f, R160 ;  /* 0x0000001fff021819 */ /* 0x000fe400000114a0 */
[----:B-1----:R-:W-:-:S02]  /*12e0*/  @P2 LEA.HI R4, R3, R160, RZ, 0x3 ;  /* 0x000000a003042211 */ /* 0x002fc400078f18ff */
[----:B------:R-:W-:Y:S02]  /*12f0*/  @P0 SHF.R.S32.HI R0, RZ, 0x1f, R160 ;  /* 0x0000001fff000819 */ /* 0x000fe400000114a0 */
[-C--:B------:R-:W-:Y:S02]  /*1300*/  @P1 LEA.HI R3, R2, R160.reuse, RZ, 0x3 ;  /* 0x000000a002031211 */ /* 0x080fe400078f18ff */
[----:B------:R-:W-:Y:S02]  /*1310*/  @P2 LOP3.LUT R2, R4, 0xfffffff8, RZ, 0xc0, !PT ;  /* 0xfffffff804022812 */ /* 0x000fe400078ec0ff */
[----:B------:R-:W-:Y:S02]  /*1320*/  @P0 LEA.HI R0, R0, R160, RZ, 0x3 ;  /* 0x000000a000000211 */ /* 0x000fe400078f18ff */
[----:B------:R-:W-:Y:S01]  /*1330*/  @P1 LOP3.LUT R3, R3, 0xfffffff8, RZ, 0xc0, !PT ;  /* 0xfffffff803031812 */ /* 0x000fe200078ec0ff */
[----:B--2---:R-:W-:Y:S01]  /*1340*/  @P2 IMAD.WIDE R12, R2, 0x2, R10 ;  /* 0x00000002020c2825 */ /* 0x004fe200078e020a */
[----:B------:R-:W-:-:S03]  /*1350*/  @P0 LOP3.LUT R0, R0, 0xfffffff8, RZ, 0xc0, !PT ;  /* 0xfffffff800000812 */ /* 0x000fc600078ec0ff */
        /* <DEDUP_REMOVED lines=12> */
[----:B------:R-:W-:Y:S01]  /*1420*/  R2P PR, R19, 0x6 ;  /* 0x0000000613007804 */ /* 0x000fe20000000000 */
[----:B------:R-:W-:-:S02]  /*1430*/  IMAD R0, R20, 0x200, R23 ;  /* 0x0000020014007824 */ /* 0x000fc400078e0217 */
[----:B------:R2:W-:Y:S01]  /*1440*/  STL [R1+0xc], R29 ;  /* 0x00000c1d01007387 */ /* 0x0005e20000100800 */
[----:B---3--:R-:W-:Y:S02]  /*1450*/  IMAD.MOV.U32 R8, RZ, RZ, 0x10 ;  /* 0x00000010ff087424 */ /* 0x008fe400078e00ff */
[----:B-1----:R-:W-:Y:S01]  /*1460*/  IMAD.SHL.U32 R2, R19, 0x40, RZ ;  /* 0x0000004013027824 */ /* 0x002fe200078e00ff */
[----:B------:R-:W-:-:S04]  /*1470*/  DEPBAR.LE SB0, 0x1 ;  /* 0x000080400000791a */ /* 0x000fc80000000000 */
[----:B------:R-:W-:Y:S01]  /*1480*/  IMAD.SHL.U32 R3, R20, 0x8, RZ ;  /* 0x0000000814037824 */ /* 0x000fe200078e00ff */
[----:B------:R-:W-:Y:S01]  /*1490*/  LOP3.LUT R2, R2, 0x1c0, RZ, 0xc0, !PT ;  /* 0x000001c002027812 */ /* 0x000fe200078ec0ff */
[----:B-----5:R-:W-:Y:S01]  /*14a0*/  IMAD.SHL.U32 R4, R22, 0x40, RZ ;  /* 0x0000004016047824 */ /* 0x020fe200078e00ff */
[----:B------:R-:W-:-:S04]  /*14b0*/  DEPBAR.LE SB0, 0x0 ;  /* 0x000080000000791a */ /* 0x000fc80000000000 */
[----:B------:R-:W-:Y:S02]  /*14c0*/  LOP3.LUT R5, R2, 0x8, R3, 0xf8, !PT ;  /* 0x0000000802057812 */ /* 0x000fe400078ef803 */
[----:B----4-:R-:W-:Y:S02]  /*14d0*/  SHF.R.S32.HI R7, RZ, 0x5, R25 ;  /* 0x00000005ff077819 */ /* 0x010fe40000011419 */
[----:B------:R-:W-:Y:S02]  /*14e0*/  LOP3.LUT R6, R4, 0xfffffe00, RZ, 0xc0, !PT ;  /* 0xfffffe0004067812 */ /* 0x000fe400078ec0ff */
[----:B------:R-:W-:Y:S02]  /*14f0*/  SHF.R.U32.HI R2, RZ, 0x3, R2 ;  /* 0x00000003ff027819 */ /* 0x000fe40000011602 */
[----:B------:R-:W-:Y:S02]  /*1500*/  SEL R4, R8, 0xfffffff0, !P1 ;  /* 0xfffffff008047807 */ /* 0x000fe40004800000 */
[----:B------:R-:W-:Y:S01]  /*1510*/  SEL R3, R28, 0xffffffe0, !P2 ;  /* 0xffffffe01c037807 */ /* 0x000fe20005000000 */
[----:B------:R-:W-:Y:S01]  /*1520*/  BAR.SYNC.DEFER_BLOCKING 0x0 ;  /* 0x0000000000007b1d */ /* 0x000fe20000010000 */
[----:B------:R-:W-:-:S02]  /*1530*/  R2P PR, R21, 0x6 ;  /* 0x0000000615007804 */ /* 0x000fc40000000000 */
[----:B------:R-:W-:Y:S01]  /*1540*/  LOP3.LUT R5, R5, R2, RZ, 0x3c, !PT ;  /* 0x0000000205057212 */ /* 0x000fe200078e3cff */
[----:B------:R-:W-:Y:S02]  /*1550*/  IMAD R2, R7, 0x400, R6 ;  /* 0x0000040007027824 */ /* 0x000fe400078e0206 */
[----:B------:R-:W-:Y:S01]  /*1560*/  IMAD.SHL.U32 R232, R0, 0x2, RZ ;  /* 0x0000000200e87824 */ /* 0x000fe200078e00ff */
[----:B------:R-:W-:Y:S01]  /*1570*/  PLOP3.LUT P0, PT, PT, PT, UP0, 0x80, 0x0 ;  /* 0x000000000000781c */ /* 0x000fe20003f0f008 */
[----:B------:R-:W-:-:S03]  /*1580*/  IMAD.IADD R0, R5, 0x1, R2 ;  /* 0x0000000105007824 */ /* 0x000fc600078e0202 */
[----:B------:R-:W-:Y:S01]  /*1590*/  IADD3 R2, R232, 0x4100, RZ ;  /* 0x00004100e8027810 */ /* 0x000fe20007ffe0ff */
[----:B------:R-:W-:Y:S01]  /*15a0*/  IMAD.SHL.U32 R239, R0, 0x2, RZ ;  /* 0x0000000200ef7824 */ /* 0x000fe200078e00ff */
[----:B------:R-:W-:Y:S02]  /*15b0*/  IADD3 R243, R232, 0x4120, RZ ;  /* 0x00004120e8f37810 */ /* 0x000fe40007ffe0ff */
[----:B------:R-:W-:Y:S01]  /*15c0*/  @P1 IADD3 R243, R2, -0x20, RZ ;  /* 0xffffffe002f31810 */ /* 0x000fe20007ffe0ff */
[----:B------:R-:W-:Y:S01]  /*15d0*/  IMAD R241, R4, 0x2, R239 ;  /* 0x0000000204f17824 */ /* 0x000fe200078e02ef */
[----:B------:R-:W-:Y:S02]  /*15e0*/  LOP3.LUT R0, R25, 0xffffffe0, RZ, 0xc0, !PT ;  /* 0xffffffe019007812 */ /* 0x000fe400078ec0ff */
[----:B------:R-:W-:Y:S02]  /*15f0*/  LOP3.LUT R5, R5, R6, RZ, 0xfc, !PT ;  /* 0x0000000605057212 */ /* 0x000fe400078efcff */
[----:B------:R-:W-:Y:S01]  /*1600*/  ISETP.GT.AND P5, PT, R161, 0x3f, PT ;  /* 0x0000003fa100780c */ /* 0x000fe20003fa4270 */
[----:B------:R-:W-:Y:S01]  /*1610*/  IMAD.IADD R156, R156, 0x1, -R0 ;  /* 0x000000019c9c7824 */ /* 0x000fe200078e0a00 */
[----:B--2---:R1:W2:Y:S01]  /*1620*/  LDSM.16.M88.4 R12, [R239+0x8100] ;  /* 0x00810000ef0c783b */ /* 0x0042a20000000200 */
[----:B------:R-:W-:-:S03]  /*1630*/  SEL R0, R28, 0xffffffe0, !P2 ;  /* 0xffffffe01c007807 */ /* 0x000fc60005000000 */
[----:B------:R1:W3:Y:S01]  /*1640*/  LDSM.16.M88.4 R8, [R239+0xa100] ;  /* 0x00a10000ef08783b */ /* 0x0002e20000000200 */
[----:B------:R-:W-:-:S03]  /*1650*/  IADD3 R251, R243, 0x800, RZ ;  /* 0x00000800f3fb7810 */ /* 0x000fc60007ffe0ff */
[----:B------:R1:W4:Y:S01]  /*1660*/  LDSM.16.M88.4 R48, [R232+0x4100] ;  /* 0x00410000e830783b */ /* 0x0003220000000200 */
[----:B------:R-:W-:-:S03]  /*1670*/  IADD3 R250, R243, 0x1000, RZ ;  /* 0x00001000f3fa7810 */ /* 0x000fc60007ffe0ff */
[----:B------:R1:W1:Y:S01]  /*1680*/  LDSM.16.M88.4 R44, [R232+0x4900] ;  /* 0x00490000e82c783b */ /* 0x0002620000000200 */
[----:B------:R-:W-:-:S03]  /*1690*/  IADD3 R249, R243, 0x1800, RZ ;  /* 0x00001800f3f97810 */ /* 0x000fc60007ffe0ff */
        /* <DEDUP_REMOVED lines=8> */
[----:B------:R-:W-:Y:S05]  /*1720*/  @!P0 BRA `(.L_x_2871) ;  /* 0x000003b000008947 */ /* 0x000fea0003800000 */
[----:B--23--:R-:W-:Y:S01]  /*1730*/  IMAD R2, R24, c[0x0][0x208], RZ ;  /* 0x0000820018027a24 */ /* 0x00cfe200078e02ff */
[----:B------:R-:W-:Y:S01]  /*1740*/  ISETP.GE.AND P2, PT, R159, c[0x0][0x1d4], PT ;  /* 0x000075009f007a0c */ /* 0x000fe20003f46270 */
[----:B------:R-:W-:-:S03]  /*1750*/  IMAD.WIDE.U32 R6, R30, c[0x0][0x208], RZ ;  /* 0x000082001e067a25 */ /* 0x000fc600078e00ff */
[----:B------:R-:W-:Y:S01]  /*1760*/  ISETP.LT.OR P1, PT, R26, 0x1, P2 ;  /* 0x000000011a00780c */ /* 0x000fe20001721670 */
[----:B------:R-:W-:Y:S02]  /*1770*/  IMAD R2, R30, c[0x0][0x20c], R2 ;  /* 0x000083001e027a24 */ /* 0x000fe400078e0202 */
[----:B------:R-:W-:-:S04]  /*1780*/  IMAD.WIDE R52, R159, 0x2, RZ ;  /* 0x000000029f347825 */ /* 0x000fc800078e02ff */
[----:B------:R-:W-:Y:S02]  /*1790*/  IMAD.IADD R7, R7, 0x1, R2 ;  /* 0x0000000107077824 */ /* 0x000fe400078e0202 */
[----:B------:R-:W-:Y:S02]  /*17a0*/  IMAD R2, R27, c[0x0][0x218], RZ ;  /* 0x000086001b027a24 */ /* 0x000fe400078e02ff */
[----:B------:R-:W-:-:S04]  /*17b0*/  IMAD.WIDE.U32 R6, R29, c[0x0][0x218], R6 ;  /* 0x000086001d067a25 */ /* 0x000fc800078e0006 */
[----:B------:R-:W-:Y:S01]  /*17c0*/  IMAD R24, R29, c[0x0][0x21c], R2 ;  /* 0x000087001d187a24 */ /* 0x000fe200078e0202 */
[----:B------:R-:W-:-:S04]  /*17d0*/  IADD3 R2, P0, R6, UR20, RZ ;  /* 0x0000001406027c10 */ /* 0x000fc8000ff1e0ff */
[----:B------:R-:W-:Y:S02]  /*17e0*/  IADD3.X R6, R7, UR5, R24, P0, !PT ;  /* 0x0000000507067c10 */ /* 0x000fe400087fe418 */
[----:B------:R-:W-:-:S04]  /*17f0*/  LEA R25, P0, R2, c[0x0][0x1f8], 0x1 ;  /* 0x00007e0002197a11 */ /* 0x000fc800078008ff */
[----:B------:R-:W-:Y:S01]  /*1800*/  LEA.HI.X R24, R2, c[0x0][0x1fc], R6, 0x1, P0 ;  /* 0x00007f0002187a11 */ /* 0x000fe200000f0c06 */
[----:B------:R-:W2:Y:S01]  /*1810*/  SHFL.IDX PT, R27, R25, RZ, 0x181f ;  /* 0x00181fff191b7589 */ /* 0x000ea200000e0000 */
[----:B------:R-:W-:-:S03]  /*1820*/  SHF.R.S32.HI R2, RZ, 0x1f, R160 ;  /* 0x0000001fff027819 */ /* 0x000fc600000114a0 */
[----:B------:R-:W3:Y:S01]  /*1830*/  SHFL.IDX PT, R30, R24, RZ, 0x181f ;  /* 0x00181fff181e7589 */ /* 0x000ee200000e0000 */
[----:B------:R-:W-:-:S03]  /*1840*/  LEA.HI R2, R2, R160, RZ, 0x3 ;  /* 0x000000a002027211 */ /* 0x000fc600078f18ff */
[----:B------:R-:W5:Y:S01]  /*1850*/  SHFL.IDX PT, R32, R25, 0x1, 0x181f ;  /* 0x00381f0019207f89 */ /* 0x000f6200000e0000 */
[----:B------:R-:W-:Y:S01]  /*1860*/  LOP3.LUT R6, R2, 0xfffffff8, RZ, 0xc0, !PT ;  /* 0xfffffff802067812 */ /* 0x000fe200078ec0ff */
[----:B------:R-:W-:Y:S02]  /*1870*/  IMAD.SHL.U32 R2, R158, 0x2, RZ ;  /* 0x000000029e027824 */ /* 0x000fe400078e00ff */
[----:B------:R-:W4:Y:S02]  /*1880*/  SHFL.IDX PT, R33, R24, 0x1, 0x181f ;  /* 0x00381f0018217f89 */ /* 0x000f2400000e0000 */
[----:B------:R-:W-:Y:S02]  /*1890*/  IMAD.WIDE R6, R6, 0x2, RZ ;  /* 0x0000000206067825 */ /* 0x000fe400078e02ff */
[----:B------:R-:W1:Y:S04]  /*18a0*/  SHFL.IDX PT, R31, R25, 0x2, 0x181f ;  /* 0x00581f00191f7f89 */ /* 0x000e6800000e0000 */
[----:B------:R-:W1:Y:S01]  /*18b0*/  SHFL.IDX PT, R34, R24, 0x2, 0x181f ;  /* 0x00581f0018227f89 */ /* 0x000e6200000e0000 */
[----:B--2---:R-:W-:-:S05]  /*18c0*/  IADD3 R28, P0, R27, R52, RZ ;  /* 0x000000341b1c7210 */ /* 0x004fca0007f1e0ff */
[----:B---3--:R-:W-:-:S05]  /*18d0*/  IMAD.X R29, R30, 0x1, R53, P0 ;  /* 0x000000011e1d7824 */ /* 0x008fca00000e0635 */
[----:B------:R2:W-:Y:S01]  /*18e0*/  LDGSTS.E.BYPASS.LTC128B.128 [R2+0x100], [R28.64], !P1 ;  /* 0x001000001c027fae */ /* 0x0005e2000c901d4c */
[----:B------:R-:W-:Y:S02]  /*18f0*/  ISETP.GE.AND P1, PT, R160, c[0x0][0x1d4], PT ;  /* 0x00007500a0007a0c */ /* 0x000fe40003f26270 */
[----:B--2---:R-:W-:Y:S02]  /*1900*/  IADD3 R28, P0, R27, R6, RZ ;  /* 0x000000061b1c7210 */ /* 0x004fe40007f1e0ff */
[----:B------:R-:W2:Y:S03]  /*1910*/  SHFL.IDX PT, R27, R25, 0x3, 0x181f ;  /* 0x00781f00191b7f89 */ /* 0x000ea600000e0000 */
[----:B------:R-:W-:Y:S01]  /*1920*/  IMAD.X R29, R30, 0x1, R7, P0 ;  /* 0x000000011e1d7824 */ /* 0x000fe200000e0607 */
[----:B------:R-:W-:Y:S01]  /*1930*/  ISETP.LT.OR P0, PT, R26, 0x1, P1 ;  /* 0x000000011a00780c */ /* 0x000fe20000f01670 */
[----:B------:R3:W1:-:S12]  /*1940*/  SHFL.IDX PT, R30, R24, 0x3, 0x181f ;  /* 0x00781f00181e7f89 */ /* 0x00065800000e0000 */
[----:B------:R5:W-:Y:S02]  /*1950*/  LDGSTS.E.BYPASS.LTC128B.128 [R2+0x2100], [R28.64], !P0 ;  /* 0x021000001c027fae */ /* 0x000be4000c101d4c */
[----:B-----5:R-:W-:-:S05]  /*1960*/  IADD3 R28, P0, R52, R32, RZ ;  /* 0x00000020341c7210 */ /* 0x020fca0007f1e0ff */
[----:B----4-:R-:W-:Y:S01]  /*1970*/  IMAD.X R29, R53, 0x1, R33, P0 ;  /* 0x00000001351d7824 */ /* 0x010fe200000e0621 */
[----:B------:R-:W-:-:S13]  /*1980*/  ISETP.LT.OR P0, PT, R26, 0x11, P2 ;  /* 0x000000111a00780c */ /* 0x000fda0001701670 */
[----:B------:R4:W-:Y:S02]  /*1990*/  LDGSTS.E.BYPASS.LTC128B.128 [R2+0x900], [R28.64], !P0 ;  /* 0x009000001c027fae */ /* 0x0009e4000c101d4c */
[----:B----4-:R-:W-:-:S05]  /*19a0*/  IADD3 R28, P0, R6, R32, RZ ;  /* 0x00000020061c7210 */ /* 0x010fca0007f1e0ff */
[----:B------:R-:W-:Y:S01]  /*19b0*/  IMAD.X R29, R7, 0x1, R33, P0 ;  /* 0x00000001071d7824 */ /* 0x000fe200000e0621 */
[----:B------:R-:W-:-:S13]  /*19c0*/  ISETP.LT.OR P0, PT, R26, 0x11, P1 ;  /* 0x000000111a00780c */ /* 0x000fda0000f01670 */
[----:B------:R1:W-:Y:S02]  /*19d0*/  LDGSTS.E.BYPASS.LTC128B.128 [R2+0x2900], [R28.64], !P0 ;  /* 0x029000001c027fae */ /* 0x0003e4000c101d4c */
[----:B-1----:R-:W-:-:S05]  /*19e0*/  IADD3 R28, P0, R52, R31, RZ ;  /* 0x0000001f341c7210 */ /* 0x002fca0007f1e0ff */
[----:B------:R-:W-:Y:S01]  /*19f0*/  IMAD.X R29, R53, 0x1, R34, P0 ;  /* 0x00000001351d7824 */ /* 0x000fe200000e0622 */
[C---:B------:R-:W-:Y:S02]  /*1a00*/  ISETP.LT.OR P0, PT, R26.reuse, 0x21, P2 ;  /* 0x000000211a00780c */ /* 0x040fe40001701670 */
[----:B------:R-:W-:-:S11]  /*1a10*/  ISETP.LT.OR P2, PT, R26, 0x31, P2 ;  /* 0x000000311a00780c */ /* 0x000fd60001741670 */
[----:B------:R1:W-:Y:S01]  /*1a20*/  LDGSTS.E.BYPASS.LTC128B.128 [R2+0x1100], [R28.64], !P0 ;  /* 0x011000001c027fae */ /* 0x0003e2000c101d4c */
[----:B---3--:R-:W-:-:S05]  /*1a30*/  IADD3 R24, P0, R6, R31, RZ ;  /* 0x0000001f06187210 */ /* 0x008fca0007f1e0ff */
[----:B------:R-:W-:Y:S01]  /*1a40*/  IMAD.X R25, R7, 0x1, R34, P0 ;  /* 0x0000000107197824 */ /* 0x000fe200000e0622 */
[C---:B------:R-:W-:Y:S02]  /*1a50*/  ISETP.LT.OR P0, PT, R26.reuse, 0x21, P1 ;  /* 0x000000211a00780c */ /* 0x040fe40000f01670 */
[----:B------:R-:W-:-:S11]  /*1a60*/  ISETP.LT.OR P1, PT, R26, 0x31, P1 ;  /* 0x000000311a00780c */ /* 0x000fd60000f21670 */
[----:B------:R2:W-:Y:S02]  /*1a70*/  LDGSTS.E.BYPASS.LTC128B.128 [R2+0x3100], [R24.64], !P0 ;  /* 0x0310000018027fae */ /* 0x0005e4000c101d4c */
[----:B--2---:R-:W-:-:S05]  /*1a80*/  IADD3 R24, P0, R52, R27, RZ ;  /* 0x0000001b34187210 */ /* 0x004fca0007f1e0ff */
[----:B------:R-:W-:Y:S01]  /*1a90*/  IMAD.X R25, R53, 0x1, R30, P0 ;  /* 0x0000000135197824 */ /* 0x000fe200000e061e */
[----:B------:R-:W-:-:S04]  /*1aa0*/  IADD3 R6, P0, R6, R27, RZ ;  /* 0x0000001b06067210 */ /* 0x000fc80007f1e0ff */
[----:B------:R1:W-:Y:S01]  /*1ab0*/  LDGSTS.E.BYPASS.LTC128B.128 [R2+0x1900], [R24.64], !P2 ;  /* 0x0190000018027fae */ /* 0x0003e2000d101d4c */
[----:B------:R-:W-:-:S05]  /*1ac0*/  IMAD.X R7, R7, 0x1, R30, P0 ;  /* 0x0000000107077824 */ /* 0x000fca00000e061e */
[----:B------:R1:W-:Y:S03]  /*1ad0*/  LDGSTS.E.BYPASS.LTC128B.128 [R2+0x3900], [R6.64], !P1 ;  /* 0x0390000006027fae */ /* 0x0003e6000c901d4c */
.L_x_2871:
[C---:B-1234-:R-:W-:Y:S01]  /*1ae0*/  HMMA.16816.F32.BF16 R24, R8.reuse, R48, RZ ;  /* 0x000000300818723c */ /* 0x05efe200000418ff */
[C---:B------:R-:W-:Y:S01]  /*1af0*/  IMAD R240, R3.reuse, 0x2, R239 ;  /* 0x0000000203f07824 */ /* 0x040fe200078e02ef */
[----:B------:R-:W0:Y:S01]  /*1b00*/  LDGDEPBAR ;  /* 0x00000000000079af */ /* 0x000e220000000000 */
[C---:B------:R-:W-:Y:S01]  /*1b10*/  IMAD R238, R0.reuse, 0x2, R232 ;  /* 0x0000000200ee7824 */ /* 0x040fe200078e02e8 */
[----:B------:R-:W-:Y:S01]  /*1b20*/  UISETP.GE.AND UP0, UPT, UR9, 0x41, UPT ;  /* 0x000000410900788c */ /* 0x000fe2000bf06270 */
[----:B------:R-:W-:Y:S01]  /*1b30*/  IMAD R242, R3, 0x2, R241 ;  /* 0x0000000203f27824 */ /* 0x000fe200078e02f1 */
[----:B------:R-:W-:Y:S01]  /*1b40*/  IADD3 R248, R243, 0x2000, RZ ;  /* 0x00002000f3f87810 */ /* 0x000fe20007ffe0ff */
[----:B------:R-:W-:Y:S01]  /*1b50*/  IMAD R237, R0, 0x2, R243 ;  /* 0x0000000200ed7824 */ /* 0x000fe200078e02f3 */
[----:B------:R-:W-:Y:S01]  /*1b60*/  HMMA.16816.F32.BF16 R32, R8, R40, RZ ;  /* 0x000000280820723c */ /* 0x000fe200000418ff */
[----:B------:R-:W-:Y:S01]  /*1b70*/  LDSM.16.M88.4 R52, [R238+0x4100] ;  /* 0x00410000ee34783b */ /* 0x000fe20000000200 */
[----:B------:R-:W-:Y:S01]  /*1b80*/  IMAD R244, R4, 0x2, R240 ;  /* 0x0000000204f47824 */ /* 0x000fe200078e02f0 */
[----:B------:R-:W-:-:S02]  /*1b90*/  PLOP3.LUT P0, PT, PT, PT, UP0, 0x40, 0x0 ;  /* 0x000000000000781c */ /* 0x000fc40003f0e808 */
[C---:B------:R-:W-:Y:S02]  /*1ba0*/  IADD3 R247, R243.reuse, 0x2800, RZ ;  /* 0x00002800f3f77810 */ /* 0x040fe40007ffe0ff */
[C---:B------:R-:W-:Y:S01]  /*1bb0*/  IADD3 R246, R243.reuse, 0x3000, RZ ;  /* 0x00003000f3f67810 */ /* 0x040fe20007ffe0ff */
[----:B------:R-:W-:Y:S01]  /*1bc0*/  HMMA.16816.F32.BF16 R112, R8, R42, RZ ;  /* 0x0000002a0870723c */ /* 0x000fe200000418ff */
[----:B------:R-:W-:-:S07]  /*1bd0*/  IADD3 R245, R243, 0x3800, RZ ;  /* 0x00003800f3f57810 */ /* 0x000fce0007ffe0ff */
[----:B------:R-:W-:Y:S08]  /*1be0*/  HMMA.16816.F32.BF16 R88, R12, R40, RZ ;  /* 0x000000280c58723c */ /* 0x000ff000000418ff */
[----:B------:R-:W-:Y:S08]  /*1bf0*/  HMMA.16816.F32.BF16 R104, R8, R38, RZ ;  /* 0x000000260868723c */ /* 0x000ff000000418ff */
[C---:B------:R-:W-:Y:S08]  /*1c00*/  HMMA.16816.F32.BF16 R100, R12.reuse, R48, RZ ;  /* 0x000000300c64723c */ /* 0x040ff000000418ff */
[C---:B------:R-:W-:Y:S08]  /*1c10*/  HMMA.16816.F32.BF16 R92, R12.reuse, R44, RZ ;  /* 0x0000002c0c5c723c */ /* 0x040ff000000418ff */
[C---:B------:R-:W-:Y:S08]  /*1c20*/  HMMA.16816.F32.BF16 R64, R12.reuse, R36, RZ ;  /* 0x000000240c40723c */ /* 0x040ff000000418ff */
[C---:B------:R-:W-:Y:S08]  /*1c30*/  HMMA.16816.F32.BF16 R56, R12.reuse, R50, RZ ;  /* 0x000000320c38723c */ /* 0x040ff000000418ff */
[C---:B------:R-:W-:Y:S08]  /*1c40*/  HMMA.16816.F32.BF16 R68, R12.reuse, R46, RZ ;  /* 0x0000002e0c44723c */ /* 0x040ff000000418ff */
[C---:B------:R-:W-:Y:S08]  /*1c50*/  HMMA.16816.F32.BF16 R40, R12.reuse, R42, RZ ;  /* 0x0000002a0c28723c */ /* 0x040ff000000418ff */
[----:B------:R-:W-:Y:S08]  /*1c60*/  HMMA.16816.F32.BF16 R12, R12, R38, RZ ;  /* 0x000000260c0c723c */ /* 0x000ff000000418ff */
[C---:B------:R-:W-:Y:S08]  /*1c70*/  HMMA.16816.F32.BF16 R28, R8.reuse, R44, RZ ;  /* 0x0000002c081c723c */ /* 0x040ff000000418ff */
[C---:B------:R-:W-:Y:S01]  /*1c80*/  HMMA.16816.F32.BF16 R60, R8.reuse, R36, RZ ;  /* 0x00000024083c723c */ /* 0x040fe200000418ff */
[----:B------:R-:W-:Y:S07]  /*1c90*/  LDSM.16.M88.4 R36, [R238+0x5900] ;  /* 0x00590000ee24783b */ /* 0x000fee0000000200 */
[C---:B------:R-:W-:Y:S01]  /*1ca0*/  HMMA.16816.F32.BF16 R96, R8.reuse, R50, RZ ;  /* 0x000000320860723c */ /* 0x040fe200000418ff */
[----:B------:R-:W-:Y:S07]  /*1cb0*/  LDSM.16.M88.4 R48, [R238+0x4900] ;  /* 0x00490000ee30783b */ /* 0x000fee0000000200 */
[----:B------:R-:W-:Y:S01]  /*1cc0*/  HMMA.16816.F32.BF16 R108, R8, R46, RZ ;  /* 0x0000002e086c723c */ /* 0x000fe200000418ff */
[----:B------:R-:W-:Y:S07]  /*1cd0*/  LDSM.16.M88.4 R44, [R238+0x5100] ;  /* 0x00510000ee2c783b */ /* 0x000fee0000000200 */
[C---:B------:R-:W-:Y:S01]  /*1ce0*/  HMMA.16816.F32.BF16 R8, R16.reuse, R72, R24 ;  /* 0x000000481008723c */ /* 0x040fe20000041818 */
[----:B------:R-:W1:Y:S07]  /*1cf0*/  LDSM.16.M88.4 R24, [R240+0xa100] ;  /* 0x00a10000f018783b */ /* 0x000e6e0000000200 */
[-C--:B------:R-:W-:Y:S08]  /*1d00*/  HMMA.16816.F32.BF16 R120, R16, R78.reuse, R104 ;  /* 0x0000004e1078723c */ /* 0x080ff00000041868 */
[----:B------:R-:W-:Y:S01]  /*1d10*/  HMMA.16816.F32.BF16 R104, R20, R78, R12 ;  /* 0x0000004e1468723c */ /* 0x000fe2000004180c */
[----:B------:R-:W2:Y:S07]  /*1d20*/  LDSM.16.M88.4 R12, [R240+0x8100] ;  /* 0x00810000f00c783b */ /* 0x000eae0000000200 */
[C---:B------:R-:W-:Y:S08]  /*1d30*/  HMMA.16816.F32.BF16 R28, R16.reuse, R84, R28 ;  /* 0x00000054101c723c */ /* 0x040ff0000004181c */
[----:B------:R-:W-:Y:S08]  /*1d40*/  HMMA.16816.F32.BF16 R124, R16, R76, R60 ;  /* 0x0000004c107c723c */ /* 0x000ff0000004183c */
[----:B------:R-:W-:Y:S08]  /*1d50*/  HMMA.16816.F32.BF16 R56, R20, R74, R56 ;  /* 0x0000004a1438723c */ /* 0x000ff00000041838 */
[C---:B------:R-:W-:Y:S01]  /*1d60*/  HMMA.16816.F32.BF16 R116, R16.reuse, R80, R32 ;  /* 0x000000501074723c */ /* 0x040fe20000041820 */
[----:B------:R-:W-:Y:S07]  /*1d70*/  LDSM.16.M88.4 R32, [R237] ;  /* 0x00000000ed20783b */ /* 0x000fee0000000200 */
[C---:B------:R-:W-:Y:S08]  /*1d80*/  HMMA.16816.F32.BF16 R140, R16.reuse, R74, R96 ;  /* 0x0000004a108c723c */ /* 0x040ff00000041860 */
[C---:B------:R-:W-:Y:S08]  /*1d90*/  HMMA.16816.F32.BF16 R132, R16.reuse, R86, R108 ;  /* 0x000000561084723c */ /* 0x040ff0000004186c */
[----:B------:R-:W-:Y:S01]  /*1da0*/  HMMA.16816.F32.BF16 R128, R16, R82, R112 ;  /* 0x000000521080723c */ /* 0x000fe20000041870 */
[----:B------:R-:W-:Y:S07]  /*1db0*/  LDSM.16.M88.4 R16, [R242+0x8100] ;  /* 0x00810000f210783b */ /* 0x000fee0000000200 */
[C---:B------:R-:W-:Y:S08]  /*1dc0*/  HMMA.16816.F32.BF16 R136, R20.reuse, R84, R92 ;  /* 0x000000541488723c */ /* 0x040ff0000004185c */
[C---:B------:R-:W-:Y:S08]  /*1dd0*/  HMMA.16816.F32.BF16 R144, R20.reuse, R80, R88 ;  /* 0x000000501490723c */ /* 0x040ff00000041858 */
[C---:B------:R-:W-:Y:S08]  /*1de0*/  HMMA.16816.F32.BF16 R60, R20.reuse, R86, R68 ;  /* 0x00000056143c723c */ /* 0x040ff00000041844 */
[C---:B------:R-:W-:Y:S08]  /*1df0*/  HMMA.16816.F32.BF16 R108, R20.reuse, R72, R100 ;  /* 0x00000048146c723c */ /* 0x040ff00000041864 */
[C---:B------:R-:W-:Y:S08]  /*1e00*/  HMMA.16816.F32.BF16 R148, R20.reuse, R76, R64 ;  /* 0x0000004c1494723c */ /* 0x040ff00000041840 */
[----:B------:R-:W-:Y:S01]  /*1e10*/  HMMA.16816.F32.BF16 R112, R20, R82, R40 ;  /* 0x000000521470723c */ /* 0x000fe20000041828 */
[----:B------:R-:W-:Y:S04]  /*1e20*/  LDSM.16.M88.4 R20, [R237+0x1000] ;  /* 0x00100000ed14783b */ /* 0x000fe80000000200 */
[----:B------:R-:W-:Y:S03]  /*1e30*/  LDSM.16.M88.4 R40, [R237+0x1800] ;  /* 0x00180000ed28783b */ /* 0x000fe60000000200 */
[C---:B-1----:R-:W-:Y:S01]  /*1e40*/  HMMA.16816.F32.BF16 R68, R24.reuse, R52, R8 ;  /* 0x000000341844723c */ /* 0x042fe20000041808 */
[----:B------:R-:W1:Y:S07]  /*1e50*/  LDSM.16.M88.4 R8, [R242+0xa100] ;  /* 0x00a10000f208783b */ /* 0x000e6e0000000200 */
[----:B------:R-:W-:Y:S01]  /*1e60*/  HMMA.16816.F32.BF16 R96, R24, R48, R28 ;  /* 0x000000301860723c */ /* 0x000fe2000004181c */
[----:B------:R-:W3:Y:S07]  /*1e70*/  LDSM.16.M88.4 R28, [R237+0x800] ;  /* 0x00080000ed1c783b */ /* 0x000eee0000000200 */
[----:B--2---:R-:W-:Y:S08]  /*1e80*/  HMMA.16816.F32.BF16 R76, R12, R54, R56 ;  /* 0x000000360c4c723c */ /* 0x004ff00000041838 */
        /* <DEDUP_REMOVED lines=9> */
[C---:B------:R-:W-:Y:S01]  /*1f20*/  HMMA.16816.F32.BF16 R108, R12.reuse, R52, R108 ;  /* 0x000000340c6c723c */ /* 0x040fe2000004186c */
[----:B------:R-:W-:Y:S07]  /*1f30*/  LDSM.16.M88.4 R52, [R232+0x6100] ;  /* 0x00610000e834783b */ /* 0x000fee0000000200 */
[C---:B------:R-:W-:Y:S08]  /*1f40*/  HMMA.16816.F32.BF16 R44, R12.reuse, R46, R112 ;  /* 0x0000002e0c2c723c */ /* 0x040ff00000041870 */
[C---:B------:R-:W-:Y:S08]  /*1f50*/  HMMA.16816.F32.BF16 R48, R12.reuse, R36, R148 ;  /* 0x000000240c30723c */ /* 0x040ff00000041894 */
[----:B------:R-:W-:Y:S01]  /*1f60*/  HMMA.16816.F32.BF16 R24, R12, R38, R104 ;  /* 0x000000260c18723c */ /* 0x000fe20000041868 */
[----:B------:R-:W-:Y:S04]  /*1f70*/  LDSM.16.M88.4 R12, [R239+0xe100] ;  /* 0x00e10000ef0c783b */ /* 0x000fe80000000200 */
[----:B------:R-:W-:Y:S03]  /*1f80*/  LDSM.16.M88.4 R36, [R232+0x7100] ;  /* 0x00710000e824783b */ /* 0x000fe60000000200 */
[C---:B-1----:R-:W-:Y:S08]  /*1f90*/  HMMA.16816.F32.BF16 R104, R8.reuse, R34, R100 ;  /* 0x000000220868723c */ /* 0x042ff00000041864 */
[C---:B---3--:R-:W-:Y:S08]  /*1fa0*/  HMMA.16816.F32.BF16 R124, R8.reuse, R28, R96 ;  /* 0x0000001c087c723c */ /* 0x048ff00000041860 */
[C---:B------:R-:W-:Y:S08]  /*1fb0*/  HMMA.16816.F32.BF16 R140, R8.reuse, R20, R88 ;  /* 0x00000014088c723c */ /* 0x040ff00000041858 */
[----:B------:R-:W-:Y:S08]  /*1fc0*/  HMMA.16816.F32.BF16 R132, R8, R40, R80 ;  /* 0x000000280884723c */ /* 0x000ff00000041850 */
[C---:B------:R-:W-:Y:S08]  /*1fd0*/  HMMA.16816.F32.BF16 R80, R16.reuse, R32, R108 ;  /* 0x000000201050723c */ /* 0x040ff0000004186c */
[C---:B------:R-:W-:Y:S08]  /*1fe0*/  HMMA.16816.F32.BF16 R128, R16.reuse, R34, R76 ;  /* 0x000000221080723c */ /* 0x040ff0000004184c */
[C---:B------:R-:W-:Y:S08]  /*1ff0*/  HMMA.16816.F32.BF16 R120, R16.reuse, R28, R64 ;  /* 0x0000001c1078723c */ /* 0x040ff00000041840 */
[C---:B------:R-:W-:Y:S08]  /*2000*/  HMMA.16816.F32.BF16 R116, R16.reuse, R30, R60 ;  /* 0x0000001e1074723c */ /* 0x040ff0000004183c */
[C---:B------:R-:W-:Y:S01]  /*2010*/  HMMA.16816.F32.BF16 R112, R16.reuse, R20, R56 ;  /* 0x000000141070723c */ /* 0x040fe20000041838 */
[----:B------:R-:W-:Y:S07]  /*2020*/  LDSM.16.M88.4 R56, [R243+0x3800] ;  /* 0x00380000f338783b */ /* 0x000fee0000000200 */
[C---:B------:R-:W-:Y:S01]  /*2030*/  HMMA.16816.F32.BF16 R88, R16.reuse, R22, R44 ;  /* 0x000000161058723c */ /* 0x040fe2000004182c */
[----:B------:R-:W1:Y:S07]  /*2040*/  LDSM.16.M88.4 R44, [R232+0x6900] ;  /* 0x00690000e82c783b */ /* 0x000e6e0000000200 */
        /* <DEDUP_REMOVED lines=8> */
[----:B------:R-:W3:Y:S07]  /*20d0*/  LDSM.16.M88.4 R20, [R232+0x7900] ;  /* 0x00790000e814783b */ /* 0x000eee0000000200 */
[C---:B------:R-:W-:Y:S01]  /*20e0*/  HMMA.16816.F32.BF16 R68, R8.reuse, R32, R68 ;  /* 0x000000200844723c */ /* 0x040fe20000041844 */
[----:B------:R-:W-:Y:S07]  /*20f0*/  LDSM.16.M88.4 R32, [R243+0x2000] ;  /* 0x00200000f320783b */ /* 0x000fee0000000200 */
[----:B------:R-:W-:Y:S01]  /*2100*/  HMMA.16816.F32.BF16 R84, R8, R42, R72 ;  /* 0x0000002a0854723c */ /* 0x000fe20000041848 */
[----:B------:R-:W4:Y:S07]  /*2110*/  LDSM.16.M88.4 R8, [R241+0xe100] ;  /* 0x00e10000f108783b */ /* 0x000f2e0000000200 */
[C---:B-1----:R-:W-:Y:S08]  /*2120*/  HMMA.16816.F32.BF16 R64, R12.reuse, R44, R124 ;  /* 0x0000002c0c40723c */ /* 0x042ff0000004187c */
[----:B------:R-:W-:Y:S08]  /*2130*/  HMMA.16816.F32.BF16 R60, R12, R46, R92 ;  /* 0x0000002e0c3c723c */ /* 0x000ff0000004185c */
[C---:B--2---:R-:W-:Y:S08]  /*2140*/  HMMA.16816.F32.BF16 R40, R16.reuse, R44, R120 ;  /* 0x0000002c1028723c */ /* 0x044ff00000041878 */
        /* <DEDUP_REMOVED lines=8> */
[C---:B---3--:R-:W-:Y:S08]  /*21d0*/  HMMA.16816.F32.BF16 R104, R12.reuse, R20, R132 ;  /* 0x000000140c68723c */ /* 0x048ff00000041884 */
        /* <DEDUP_REMOVED lines=10> */
[-C--:B------:R-:W-:Y:S01]  /*2280*/  HMMA.16816.F32.BF16 R124, R24, R28.reuse, R40 ;  /* 0x0000001c187c723c */ /* 0x080fe20000041828 */
[----:B------:R-:W5:Y:S07]  /*2290*/  LDSM.16.M88.4 R40, [R238+0x7100] ;  /* 0x00710000ee28783b */ /* 0x000f6e0000000200 */
[C---:B----4-:R-:W-:Y:S08]  /*22a0*/  HMMA.16816.F32.BF16 R148, R8.reuse, R28, R64 ;  /* 0x0000001c0894723c */ /* 0x050ff00000041840 */
        /* <DEDUP_REMOVED lines=11> */
[----:B------:R-:W4:Y:S07]  /*2360*/  LDSM.16.M88.4 R8, [R244+0xe100] ;  /* 0x00e10000f408783b */ /* 0x000f2e0000000200 */
[C---:B------:R-:W-:Y:S01]  /*2370*/  HMMA.16816.F32.BF16 R112, R24.reuse, R48, R12 ;  /* 0x000000301870723c */ /* 0x040fe2000004180c */
[----:B------:R-:W2:Y:S07]  /*2380*/  LDSM.16.M88.4 R12, [R242+0xc100] ;  /* 0x00c10000f20c783b */ /* 0x000eae0000000200 */
[C---:B------:R-:W-:Y:S01]  /*2390*/  HMMA.16816.F32.BF16 R108, R24.reuse, R50, R88 ;  /* 0x00000032186c723c */ /* 0x040fe20000041858 */
[----:B------:R-:W3:Y:S07]  /*23a0*/  LDSM.16.M88.4 R48, [R237+0x2000] ;  /* 0x00200000ed30783b */ /* 0x000eee0000000200 */
[C---:B------:R-:W-:Y:S08]  /*23b0*/  HMMA.16816.F32.BF16 R76, R24.reuse, R56, R100 ;  /* 0x00000038184c723c */ /* 0x040ff00000041864 */
[----:B------:R-:W-:Y:S01]  /*23c0*/  HMMA.16816.F32.BF16 R72, R24, R58, R96 ;  /* 0x0000003a1848723c */ /* 0x000fe20000041860 */
[----:B------:R-:W4:Y:S01]  /*23d0*/  LDSM.16.M88.4 R24, [R237+0x3800] ;  /* 0x00380000ed18783b */ /* 0x000f220000000200 */
[----:B------:R-:W-:-:S06]  /*23e0*/  DEPBAR.LE SB0, 0x0 ;  /* 0x000080000000791a */ /* 0x000fcc0000000000 */
[C---:B-1----:R-:W-:Y:S08]  /*23f0*/  HMMA.16816.F32.BF16 R104, R20.reuse, R52, R120 ;  /* 0x000000341468723c */ /* 0x042ff00000041878 */
[----:B------:R-:W-:Y:S08]  /*2400*/  HMMA.16816.F32.BF16 R100, R20, R54, R152 ;  /* 0x000000361464723c */ /* 0x000ff00000041898 */
[C---:B--2---:R-:W-:Y:S08]  /*2410*/  HMMA.16816.F32.BF16 R64, R16.reuse, R52, R64 ;  /* 0x000000341040723c */ /* 0x044ff00000041840 */
[----:B------:R-:W-:Y:S08]  /*2420*/  HMMA.16816.F32.BF16 R60, R16, R54, R60 ;  /* 0x00000036103c723c */ /* 0x000ff0000004183c */
[C---:B---3--:R-:W-:Y:S08]  /*2430*/  HMMA.16816.F32.BF16 R96, R20.reuse, R44, R148 ;  /* 0x0000002c1460723c */ /* 0x048ff00000041894 */
        /* <DEDUP_REMOVED lines=26> */
[----:B------:R-:W-:Y:S01]  /*25e0*/  HMMA.16816.F32.BF16 R168, R12, R26, R16 ;  /* 0x0000001a0ca8723c */ /* 0x000fe20000041810 */
[----:B------:R-:W-:Y:S06]  /*25f0*/  BAR.SYNC.DEFER_BLOCKING 0x0 ;  /* 0x0000000000007b1d */ /* 0x000fec0000010000 */
[----:B------:R-:W-:Y:S05]  /*2600*/  @P0 BRA `(.L_x_2872) ;  /* 0x000004b000000947 */ /* 0x000fea0003800000 */
[----:B------:R-:W-:Y:S01]  /*2610*/  ULEA UR4, UR7, UR10, 0x6 ;  /* 0x0000000a07047291 */ /* 0x000fe2000f8e303f */
        /* <DEDUP_REMOVED lines=15> */
[C---:B------:R-:W-:Y:S02]  /*2710*/  IADD3 R14, -R157.reuse, 0x10, RZ ;  /* 0x000000109d0e7810 */ /* 0x040fe40007ffe1ff */
[----:B------:R-:W-:Y:S01]  /*2720*/  ISETP.NE.U32.AND P6, PT, R157, RZ, PT ;  /* 0x000000ff9d00720c */ /* 0x000fe20003fc5070 */
        /* <DEDUP_REMOVED lines=14> */
[C---:B------:R-:W-:Y:S02]  /*2810*/  LEA R2, P0, R0.reuse, c[0x0][0x1c8], 0x1 ;  /* 0x0000720000027a11 */ /* 0x040fe400078008ff */
[----:B------:R-:W-:Y:S02]  /*2820*/  IADD3 R7, -R25, 0x10, RZ ;  /* 0x0000001019077810 */ /* 0x000fe40007ffe1ff */
[----:B------:R-:W-:Y:S01]  /*2830*/  LEA.HI.X R0, R0, c[0x0][0x1cc], R6, 0x1, P0 ;  /* 0x0000730000007a11 */ /* 0x000fe200000f0c06 */
[----:B------:R-:W1:Y:S01]  /*2840*/  SHFL.IDX PT, R8, R2, 0x3, 0x181f ;  /* 0x00781f0002087f89 */ /* 0x000e6200000e0000 */
[----:B------:R-:W-:Y:S02]  /*2850*/  SHF.R.S32.HI R6, RZ, 0x1f, R160 ;  /* 0x0000001fff067819 */ /* 0x000fe400000114a0 */
[----:B------:R-:W-:Y:S01]  /*2860*/  LOP3.LUT R12, R7, 0xf, RZ, 0xc0, !PT ;  /* 0x0000000f070c7812 */ /* 0x000fe200078ec0ff */
[----:B------:R-:W2:Y:S01]  /*2870*/  SHFL.IDX PT, R9, R0, 0x3, 0x181f ;  /* 0x00781f0000097f89 */ /* 0x000ea200000e0000 */
[----:B------:R-:W-:-:S03]  /*2880*/  LEA.HI R6, R6, R160, RZ, 0x3 ;  /* 0x000000a006067211 */ /* 0x000fc600078f18ff */
[----:B------:R-:W-:Y:S04]  /*2890*/  SHFL.IDX PT, R11, R2, 0x1, 0x181f ;  /* 0x00381f00020b7f89 */ /* 0x000fe800000e0000 */
[----:B------:R-:W3:Y:S04]  /*28a0*/  SHFL.IDX PT, R10, R2, RZ, 0x181f ;  /* 0x00181fff020a7589 */ /* 0x000ee800000e0000 */
[----:B------:R-:W-:Y:S04]  /*28b0*/  SHFL.IDX PT, R24, R0, 0x1, 0x181f ;  /* 0x00381f0000187f89 */ /* 0x000fe800000e0000 */
[----:B------:R4:W-:Y:S04]  /*28c0*/  SHFL.IDX PT, R22, R2, 0x2, 0x181f ;  /* 0x00581f0002167f89 */ /* 0x0009e800000e0000 */
[----:B------:R-:W5:Y:S01]  /*28d0*/  SHFL.IDX PT, R13, R0, RZ, 0x181f ;  /* 0x00181fff000d7589 */ /* 0x000f6200000e0000 */
[----:B-1----:R-:W-:-:S03]  /*28e0*/  IADD3 R20, P1, P0, R12, R8, R26 ;  /* 0x000000080c147210 */ /* 0x002fc6000783e01a */
[----:B------:R1:W5:Y:S01]  /*28f0*/  SHFL.IDX PT, R23, R0, 0x2, 0x181f ;  /* 0x00581f0000177f89 */ /* 0x00036200000e0000 */
[----:B--2---:R-:W-:Y:S02]  /*2900*/  IADD3.X R21, RZ, R9, R27, P1, P0 ;  /* 0x00000009ff157210 */ /* 0x004fe40000fe041b */
[----:B---3--:R-:W-:Y:S02]  /*2910*/  IADD3 R18, P2, R26, R10, RZ ;  /* 0x0000000a1a127210 */ /* 0x008fe40007f5e0ff */
[----:B----4-:R-:W-:-:S05]  /*2920*/  LOP3.LUT R2, R6, 0xfffffff8, RZ, 0xc0, !PT ;  /* 0xfffffff806027812 */ /* 0x010fca00078ec0ff */
[----:B------:R-:W-:Y:S01]  /*2930*/  IMAD.WIDE R6, R2, 0x2, RZ ;  /* 0x0000000202067825 */ /* 0x000fe200078e02ff */
[----:B-1----:R-:W-:-:S03]  /*2940*/  LOP3.LUT R0, R14, 0xf, RZ, 0xc0, !PT ;  /* 0x0000000f0e007812 */ /* 0x002fc600078ec0ff */
[----:B-----5:R-:W-:Y:S01]  /*2950*/  IMAD.X R19, R27, 0x1, R13, P2 ;  /* 0x000000011b137824 */ /* 0x020fe200010e060d */
[----:B------:R-:W-:Y:S02]  /*2960*/  IADD3 R12, P2, R6, R11, RZ ;  /* 0x0000000b060c7210 */ /* 0x000fe40007f5e0ff */
[----:B------:R-:W-:Y:S01]  /*2970*/  IADD3 R8, P1, P0, R0, R8, R6 ;  /* 0x0000000800087210 */ /* 0x000fe2000783e006 */
[----:B------:R-:W-:-:S03]  /*2980*/  IMAD.SHL.U32 R0, R158, 0x2, RZ ;  /* 0x000000029e007824 */ /* 0x000fc600078e00ff */
[----:B------:R-:W-:Y:S02]  /*2990*/  IADD3.X R9, RZ, R9, R7, P1, P0 ;  /* 0x00000009ff097210 */ /* 0x000fe40000fe0407 */
[----:B------:R-:W-:Y:S01]  /*29a0*/  IADD3 R14, P0, R26, R11, RZ ;  /* 0x0000000b1a0e7210 */ /* 0x000fe20007f1e0ff */
[----:B------:R1:W-:Y:S01]  /*29b0*/  LDGSTS.E.BYPASS.LTC128B.128 [R0+0x4100], [R18.64], !P3 ;  /* 0x0410000012007fae */ /* 0x0003e2000d901d4c */
[----:B------:R-:W-:-:S03]  /*29c0*/  IADD3 R16, P1, R6, R10, RZ ;  /* 0x0000000a06107210 */ /* 0x000fc60007f3e0ff */
[--C-:B------:R-:W-:Y:S01]  /*29d0*/  IMAD.X R15, R27, 0x1, R24.reuse, P0 ;  /* 0x000000011b0f7824 */ /* 0x100fe200000e0618 */
[-C--:B------:R-:W-:Y:S01]  /*29e0*/  IADD3 R10, P0, R26, R22.reuse, RZ ;  /* 0x000000161a0a7210 */ /* 0x080fe20007f1e0ff */
[C---:B------:R-:W-:Y:S01]  /*29f0*/  IMAD.X R17, R7.reuse, 0x1, R13, P1 ;  /* 0x0000000107117824 */ /* 0x040fe200008e060d */
[----:B------:R-:W-:Y:S01]  /*2a00*/  IADD3 R6, P1, R6, R22, RZ ;  /* 0x0000001606067210 */ /* 0x000fe20007f3e0ff */
[----:B------:R-:W-:Y:S02]  /*2a10*/  IMAD.X R13, R7, 0x1, R24, P2 ;  /* 0x00000001070d7824 */ /* 0x000fe400010e0618 */
[--C-:B------:R-:W-:Y:S01]  /*2a20*/  IMAD.X R11, R27, 0x1, R23.reuse, P0 ;  /* 0x000000011b0b7824 */ /* 0x100fe200000e0617 */
        /* <DEDUP_REMOVED lines=9> */
.L_x_2872:
[----:B-1----:R-:W-:Y:S01]  /*2ac0*/  SHF.R.S32.HI R0, RZ, 0x1f, R156 ;  /* 0x0000001fff007819 */ /* 0x002fe2000001149c */
[----:B------:R-:W-:Y:S01]  /*2ad0*/  STL [R1+0x70], R246 ;  /* 0x000070f601007387 */ /* 0x000fe20000100800 */
[----:B------:R-:W-:-:S02]  /*2ae0*/  SHF.L.U32 R233, R5, 0x1, RZ ;  /* 0x0000000105e97819 */ /* 0x000fc400000006ff */
[----:B------:R-:W-:Y:S01]  /*2af0*/  LEA.HI R2, R0, R156, RZ, 0x2 ;  /* 0x0000009c00027211 */ /* 0x000fe200078f10ff */
[----:B------:R-:W-:Y:S02]  /*2b00*/  STL [R1+0x6c], R245 ;  /* 0x00006cf501007387 */ /* 0x000fe40000100800 */
[--C-:B------:R-:W-:Y:S01]  /*2b10*/  IMAD R234, R4, 0x2, R233.reuse ;  /* 0x0000000204ea7824 */ /* 0x100fe200078e02e9 */
[----:B------:R-:W-:Y:S01]  /*2b20*/  LOP3.LUT R0, R2, 0x7ffffffc, RZ, 0xc0, !PT ;  /* 0x7ffffffc02007812 */ /* 0x000fe200078ec0ff */
[----:B------:R-:W-:Y:S01]  /*2b30*/  STL [R1+0x68], R244 ;  /* 0x000068f401007387 */ /* 0x000fe20000100800 */
[C---:B------:R-:W-:Y:S02]  /*2b40*/  IMAD R236, R3.reuse, 0x2, R233 ;  /* 0x0000000203ec7824 */ /* 0x040fe400078e02e9 */
[----:B------:R-:W-:Y:S01]  /*2b50*/  LEA R235, R3, R234, 0x1 ;  /* 0x000000ea03eb7211 */ /* 0x000fe200078e08ff */
[----:B------:R-:W-:Y:S01]  /*2b60*/  STL [R1+0x64], R243 ;  /* 0x000064f301007387 */ /* 0x000fe20000100800 */
[----:B------:R-:W-:-:S03]  /*2b70*/  IMAD.IADD R0, R156, 0x1, -R0 ;  /* 0x000000019c007824 */ /* 0x000fc600078e0a00 */
[----:B------:R-:W-:Y:S04]  /*2b80*/  STL [R1+0x60], R242 ;  /* 0x000060f201007387 */ /* 0x000fe80000100800 */
[----:B------:R-:W-:Y:S04]  /*2b90*/  STL [R1+0x5c], R241 ;  /* 0x00005cf101007387 */ /* 0x000fe80000100800 */
[----:B------:R-:W-:Y:S04]  /*2ba0*/  STL [R1+0x58], R240 ;  /* 0x000058f001007387 */ /* 0x000fe80000100800 */
[----:B------:R-:W-:Y:S04]  /*2bb0*/  STL [R1+0x54], R239 ;  /* 0x000054ef01007387 */ /* 0x000fe80000100800 */
[----:B------:R-:W-:Y:S04]  /*2bc0*/  STL [R1+0x50], R238 ;  /* 0x000050ee01007387 */ /* 0x000fe80000100800 */
[----:B------:R-:W-:Y:S04]  /*2bd0*/  STL [R1+0x4c], R237 ;  /* 0x00004ced01007387 */ /* 0x000fe80000100800 */
[----:B------:R-:W-:Y:S04]  /*2be0*/  STL [R1+0x48], R232 ;  /* 0x000048e801007387 */ /* 0x000fe80000100800 */
[----:B------:R1:W-:Y:S04]  /*2bf0*/  STL [R1+0x44], R2 ;  /* 0x0000440201007387 */ /* 0x0003e80000100800 */
[----:B------:R-:W-:Y:S04]  /*2c00*/  LDSM.16.MT88.4 R76, [R234+0x100] ;  /* 0x00010000ea4c783b */ /* 0x000fe80000004200 */
[----:B------:R-:W-:Y:S04]  /*2c10*/  LDSM.16.MT88.4 R72, [R236+0x900] ;  /* 0x00090000ec48783b */ /* 0x000fe80000004200 */
[----:B------:R-:W-:Y:S04]  /*2c20*/  LDSM.16.MT88.4 R48, [R234+0x900] ;  /* 0x00090000ea30783b */ /* 0x000fe80000004200 */
[----:B------:R-:W0:Y:S01]  /*2c30*/  LDGDEPBAR ;  /* 0x00000000000079af */ /* 0x000e220000000000 */
[----:B-1----:R-:W-:-:S04]  /*2c40*/  IMAD.U32 R2, RZ, RZ, UR17 ;  /* 0x00000011ff027e24 */ /* 0x002fc8000f8e00ff */
[----:B------:R-:W-:-:S05]  /*2c50*/  IMAD R0, R0, -0x2, R2 ;  /* 0xfffffffe00007824 */ /* 0x000fca00078e0202 */
[C---:B------:R-:W-:Y:S02]  /*2c60*/  ISETP.GT.AND P1, PT, R0.reuse, RZ, PT ;  /* 0x000000ff0000720c */ /* 0x040fe40003f24270 */
[----:B------:R-:W-:Y:S02]  /*2c70*/  ISETP.GT.AND P0, PT, R0, 0x1, PT ;  /* 0x000000010000780c */ /* 0x000fe40003f04270 */
[----:B------:R-:W-:Y:S02]  /*2c80*/  FSEL R6, R104, -INF , P1 ;  /* 0xff80000068067808 */ /* 0x000fe40000800000 */
[----:B------:R-:W-:Y:S02]  /*2c90*/  FSEL R7, R105, -INF , P0 ;  /* 0xff80000069077808 */ /* 0x000fe40000000000 */
[C---:B------:R-:W-:Y:S02]  /*2ca0*/  ISETP.GT.AND P6, PT, R0.reuse, 0x8, PT ;  /* 0x000000080000780c */ /* 0x040fe40003fc4270 */
[----:B------:R-:W-:-:S02]  /*2cb0*/  ISETP.GT.AND P2, PT, R0, 0x9, PT ;  /* 0x000000090000780c */ /* 0x000fc40003f44270 */
[----:B------:R-:W-:Y:S02]  /*2cc0*/  FSEL R8, R100, -INF , P6 ;  /* 0xff80000064087808 */ /* 0x000fe40003000000 */
[----:B------:R-:W-:Y:S02]  /*2cd0*/  FMNMX.FTZ R2, R6, R7, !PT ;  /* 0x0000000706027209 */ /* 0x000fe40007810000 */
[----:B------:R-:W-:Y:S02]  /*2ce0*/  FSEL R10, R106, -INF , P1 ;  /* 0xff8000006a0a7808 */ /* 0x000fe40000800000 */
[----:B------:R-:W-:Y:S02]  /*2cf0*/  FSEL R135, R66, -INF , P1 ;  /* 0xff80000042877808 */ /* 0x000fe40000800000 */
[----:B------:R-:W-:Y:S02]  /*2d00*/  FSEL R123, R64, -INF , P1 ;  /* 0xff800000407b7808 */ /* 0x000fe40000800000 */
[----:B------:R-:W-:-:S02]  /*2d10*/  FSEL R9, R101, -INF , P2 ;  /* 0xff80000065097808 */ /* 0x000fc40001000000 */
[----:B------:R-:W-:Y:S02]  /*2d20*/  ISETP.GT.AND P1, PT, R0, 0x10, PT ;  /* 0x000000100000780c */ /* 0x000fe40003f24270 */
[----:B------:R-:W-:Y:S02]  /*2d30*/  FMNMX.FTZ R2, R8, R2, !PT ;  /* 0x0000000208027209 */ /* 0x000fe40007810000 */
        /* <DEDUP_REMOVED lines=21> */
[----:B------:R-:W-:Y:S01]  /*2e90*/  FSEL R131, R63, -INF , P2 ;  /* 0xff8000003f837808 */ /* 0x000fe20001000000 */
[----:B------:R-:W-:Y:S01]  /*2ea0*/  LDSM.16.MT88.4 R100, [R236+0x2100] ;  /* 0x00210000ec64783b */ /* 0x000fe20000004200 */
[----:B------:R-:W-:Y:S02]  /*2eb0*/  FSEL R120, R61, -INF , P2 ;  /* 0xff8000003d787808 */ /* 0x000fe40001000000 */
[----:B------:R-:W-:Y:S01]  /*2ec0*/  FSEL R19, R93, -INF , P0 ;  /* 0xff8000005d137808 */ /* 0x000fe20000000000 */
[----:B------:R-:W-:Y:S01]  /*2ed0*/  LDSM.16.MT88.4 R60, [R233+0x900] ;  /* 0x00090000e93c783b */ /* 0x000fe20000004200 */
        /* <DEDUP_REMOVED lines=51> */
[----:B------:R-:W-:Y:S02]  /*3210*/  FSEL R22, R94, -INF , P6 ;  /* 0xff8000005e167808 */ /* 0x000fe40003000000 */
[----:B------:R-:W-:Y:S01]  /*3220*/  FMNMX.FTZ R0, R179, R0, !PT ;  /* 0x00000000b3007209 */ /* 0x000fe20007810000 */
[----:B------:R-:W-:Y:S01]  /*3230*/  LDSM.16.MT88.4 R92, [R233+0x2100] ;  /* 0x00210000e95c783b */ /* 0x000fe20000004200 */
[----:B------:R-:W-:-:S02]  /*3240*/  FSEL R237, R83, -INF , P2 ;  /* 0xff80000053ed7808 */ /* 0x000fc40001000000 */
[----:B------:R-:W-:Y:S01]  /*3250*/  FSEL R241, R70, -INF , P1 ;  /* 0xff80000046f17808 */ /* 0x000fe20000800000 */
[----:B------:R-:W1:Y:S01]  /*3260*/  SHFL.BFLY PT, R2, R0, 0x2, 0x1f ;  /* 0x0c401f0000027f89 */ /* 0x000e6200000e0000 */
[----:B------:R-:W-:Y:S02]  /*3270*/  FSEL R177, R71, -INF , P0 ;  /* 0xff80000047b17808 */ /* 0x000fe40000000000 */
[----:B------:R-:W-:Y:S01]  /*3280*/  FSEL R130, R54, -INF , P6 ;  /* 0xff80000036827808 */ /* 0x000fe20003000000 */
[----:B------:R-:W-:Y:S01]  /*3290*/  LDSM.16.MT88.4 R68, [R233+0x2900] ;  /* 0x00290000e944783b */ /* 0x000fe20000004200 */
[----:B------:R-:W-:Y:S02]  /*32a0*/  FSEL R113, R52, -INF , P6 ;  /* 0xff80000034717808 */ /* 0x000fe40003000000 */
[----:B------:R-:W-:Y:S01]  /*32b0*/  FSEL R207, R29, -INF , P2 ;  /* 0xff8000001dcf7808 */ /* 0x000fe20001000000 */
[----:B------:R-:W-:Y:S01]  /*32c0*/  LDSM.16.MT88.4 R52, [R236+0x2900] ;  /* 0x00290000ec34783b */ /* 0x000fe20000004200 */
[----:B------:R-:W-:-:S02]  /*32d0*/  FSEL R220, R168, -INF , P1 ;  /* 0xff800000a8dc7808 */ /* 0x000fc40000800000 */
[----:B------:R-:W-:Y:S02]  /*32e0*/  FSEL R203, R169, -INF , P0 ;  /* 0xff800000a9cb7808 */ /* 0x000fe40000000000 */
[----:B------:R-:W-:Y:S02]  /*32f0*/  FSEL R202, R31, -INF , P2 ;  /* 0xff8000001fca7808 */ /* 0x000fe40001000000 */
[----:B------:R-:W-:Y:S02]  /*3300*/  FSEL R201, R170, -INF , P1 ;  /* 0xff800000aac97808 */ /* 0x000fe40000800000 */
[----:B------:R-:W-:Y:S02]  /*3310*/  FSEL R200, R171, -INF , P0 ;  /* 0xff800000abc87808 */ /* 0x000fe40000000000 */
[----:B-1----:R-:W-:-:S05]  /*3320*/  FMNMX.FTZ R0, R0, R2, !PT ;  /* 0x0000000200007209 */ /* 0x002fca0007810000 */
[----:B------:R-:W1:Y:S02]  /*3330*/  SHFL.BFLY PT, R2, R0, 0x1, 0x1f ;  /* 0x0c201f0000027f89 */ /* 0x000e6400000e0000 */
[----:B-1----:R-:W-:Y:S02]  /*3340*/  FMNMX.FTZ R151, R0, R2, !PT ;  /* 0x0000000200977209 */ /* 0x002fe40007810000 */
[----:B------:R-:W-:Y:S02]  /*3350*/  FMNMX.FTZ R2, R10, R11, !PT ;  /* 0x0000000b0a027209 */ /* 0x000fe40007810000 */
[C---:B------:R-:W-:Y:S01]  /*3360*/  FSETP.NEU.FTZ.AND P6, PT, R151.reuse, -INF , PT ;  /* 0xff8000009700780b */ /* 0x040fe20003fdd000 */
[----:B------:R-:W-:Y:S01]  /*3370*/  FMUL.FTZ R0, R151, c[0x0][0x2d0] ;  /* 0x0000b40097007a20 */ /* 0x000fe20000410000 */
[----:B------:R-:W-:-:S04]  /*3380*/  FMNMX.FTZ R2, R14, R2, !PT ;  /* 0x000000020e027209 */ /* 0x000fc80007810000 */
[----:B------:R-:W-:Y:S02]  /*3390*/  FMNMX.FTZ R2, R15, R2, !PT ;  /* 0x000000020f027209 */ /* 0x000fe40007810000 */
[----:B------:R-:W-:Y:S02]  /*33a0*/  FSEL R13, R0, RZ, P6 ;  /* 0x000000ff000d7208 */ /* 0x000fe40003000000 */
[----:B------:R-:W-:-:S03]  /*33b0*/  FMNMX.FTZ R2, R20, R2, !PT ;  /* 0x0000000214027209 */ /* 0x000fc60007810000 */
[----:B------:R-:W-:Y:S01]  /*33c0*/  FFMA.FTZ R3, R16, c[0x0][0x2d0], -R13 ;  /* 0x0000b40010037a23 */ /* 0x000fe2000001080d */
[----:B------:R-:W-:-:S03]  /*33d0*/  FMNMX.FTZ R2, R21, R2, !PT ;  /* 0x0000000215027209 */ /* 0x000fc60007810000 */
[----:B------:R1:W-:Y:S01]  /*33e0*/  MUFU.EX2 R208, R3 ;  /* 0x0000000300d07308 */ /* 0x0003e20000000800 */
[----:B------:R-:W-:-:S04]  /*33f0*/  FMNMX.FTZ R2, R22, R2, !PT ;  /* 0x0000000216027209 */ /* 0x000fc80007810000 */
[----:B------:R-:W-:-:S04]  /*3400*/  FMNMX.FTZ R2, R23, R2, !PT ;  /* 0x0000000217027209 */ /* 0x000fc80007810000 */
[----:B------:R-:W-:-:S04]  /*3410*/  FMNMX.FTZ R2, R190, R2, !PT ;  /* 0x00000002be027209 */ /* 0x000fc80007810000 */
[----:B------:R-:W-:Y:S01]  /*3420*/  FMNMX.FTZ R2, R189, R2, !PT ;  /* 0x00000002bd027209 */ /* 0x000fe20007810000 */
[----:B-1----:R-:W-:-:S03]  /*3430*/  FFMA.FTZ R3, R17, c[0x0][0x2d0], -R13 ;  /* 0x0000b40011037a23 */ /* 0x002fc6000001080d */
[----:B------:R-:W-:Y:S01]  /*3440*/  FMNMX.FTZ R2, R188, R2, !PT ;  /* 0x00000002bc027209 */ /* 0x000fe20007810000 */
[----:B------:R1:W-:Y:S03]  /*3450*/  MUFU.EX2 R174, R3 ;  /* 0x0000000300ae7308 */ /* 0x0003e60000000800 */
[----:B------:R-:W-:-:S04]  /*3460*/  FMNMX.FTZ R2, R187, R2, !PT ;  /* 0x00000002bb027209 */ /* 0x000fc80007810000 */
[----:B------:R-:W-:-:S04]  /*3470*/  FMNMX.FTZ R2, R238, R2, !PT ;  /* 0x00000002ee027209 */ /* 0x000fc80007810000 */
[----:B------:R-:W-:-:S04]  /*3480*/  FMNMX.FTZ R2, R237, R2, !PT ;  /* 0x00000002ed027209 */ /* 0x000fc80007810000 */
[----:B------:R-:W-:Y:S01]  /*3490*/  FMNMX.FTZ R2, R241, R2, !PT ;  /* 0x00000002f1027209 */ /* 0x000fe20007810000 */
[----:B-1----:R-:W-:-:S03]  /*34a0*/  FFMA.FTZ R3, R18, c[0x0][0x2d0], -R13 ;  /* 0x0000b40012037a23 */ /* 0x002fc6000001080d */
[----:B------:R-:W-:Y:S01]  /*34b0*/  FMNMX.FTZ R2, R177, R2, !PT ;  /* 0x00000002b1027209 */ /* 0x000fe20007810000 */
[----:B------:R-:W-:Y:S04]  /*34c0*/  MUFU.EX2 R244, R3 ;  /* 0x0000000300f47308 */ /* 0x000fe80000000800 */
[----:B------:R-:W1:Y:S02]  /*34d0*/  SHFL.BFLY PT, R0, R2, 0x2, 0x1f ;  /* 0x0c401f0002007f89 */ /* 0x000e6400000e0000 */
[----:B-1----:R-:W-:-:S05]  /*34e0*/  FMNMX.FTZ R2, R2, R0, !PT ;  /* 0x0000000002027209 */ /* 0x002fca0007810000 */
[----:B------:R-:W1:Y:S02]  /*34f0*/  SHFL.BFLY PT, R0, R2, 0x1, 0x1f ;  /* 0x0c201f0002007f89 */ /* 0x000e6400000e0000 */
[----:B-1----:R-:W-:-:S04]  /*3500*/  FMNMX.FTZ R2, R2, R0, !PT ;  /* 0x0000000002027209 */ /* 0x002fc80007810000 */
[C---:B------:R-:W-:Y:S01]  /*3510*/  FSETP.NEU.FTZ.AND P6, PT, R2.reuse, -INF , PT ;  /* 0xff8000000200780b */ /* 0x040fe20003fdd000 */
[----:B------:R-:W-:-:S05]  /*3520*/  FMUL.FTZ R0, R2, c[0x0][0x2d0] ;  /* 0x0000b40002007a20 */ /* 0x000fca0000410000 */
[----:B------:R-:W-:Y:S01]  /*3530*/  FSEL R12, R0, RZ, P6 ;  /* 0x000000ff000c7208 */ /* 0x000fe20003000000 */
[----:B------:R-:W-:-:S04]  /*3540*/  FFMA.FTZ R0, R6, c[0x0][0x2d0], -R13 ;  /* 0x0000b40006007a23 */ /* 0x000fc8000001080d */
[----:B------:R1:W-:Y:S02]  /*3550*/  MUFU.EX2 R173, R0 ;  /* 0x0000000000ad7308 */ /* 0x0003e40000000800 */
[----:B-1----:R-:W-:-:S06]  /*3560*/  FFMA.FTZ R0, R7, c[0x0][0x2d0], -R13 ;  /* 0x0000b40007007a23 */ /* 0x002fcc000001080d */
[----:B------:R1:W2:Y:S02]  /*3570*/  MUFU.EX2 R240, R0 ;  /* 0x0000000000f07308 */ /* 0x0002a40000000800 */
[----:B-1----:R-:W-:Y:S01]  /*3580*/  FFMA.FTZ R0, R8, c[0x0][0x2d0], -R13 ;  /* 0x0000b40008007a23 */ /* 0x002fe2000001080d */
[----:B------:R-:W-:Y:S02]  /*3590*/  FMNMX.FTZ R8, R135, R133, !PT ;  /* 0x0000008587087209 */ /* 0x000fe40007810000 */
[----:B--2---:R-:W-:-:S03]  /*35a0*/  F2FP.BF16.PACK_AB R4, R240, R173 ;  /* 0x000000adf004723e */ /* 0x004fc600000010ff */
[----:B------:R1:W-:Y:S01]  /*35b0*/  MUFU.EX2 R210, R0 ;  /* 0x0000000000d27308 */ /* 0x0003e20000000800 */
[----:B------:R-:W-:-:S04]  /*35c0*/  FMNMX.FTZ R8, R132, R8, !PT ;  /* 0x0000000884087209 */ /* 0x000fc80007810000 */
[----:B------:R-:W-:-:S04]  /*35d0*/  FMNMX.FTZ R8, R131, R8, !PT ;  /* 0x0000000883087209 */ /* 0x000fc80007810000 */
[----:B------:R-:W-:-:S04]  /*35e0*/  FMNMX.FTZ R8, R129, R8, !PT ;  /* 0x0000000881087209 */ /* 0x000fc80007810000 */
[----:B------:R-:W-:Y:S01]  /*35f0*/  FMNMX.FTZ R3, R128, R8, !PT ;  /* 0x0000000880037209 */ /* 0x000fe20007810000 */
[--C-:B------:R-:W-:Y:S02]  /*3600*/  FFMA.FTZ R8, R19, c[0x0][0x2d0], -R13.reuse ;  /* 0x0000b40013087a23 */ /* 0x100fe4000001080d */
[----:B-1----:R-:W-:Y:S01]  /*3610*/  FFMA.FTZ R0, R9, c[0x0][0x2d0], -R13 ;  /* 0x0000b40009007a23 */ /* 0x002fe2000001080d */
[----:B------:R-:W-:Y:S01]  /*3620*/  FMNMX.FTZ R3, R130, R3, !PT ;  /* 0x0000000382037209 */ /* 0x000fe20007810000 */
[----:B------:R1:W-:Y:S03]  /*3630*/  MUFU.EX2 R242, R8 ;  /* 0x0000000800f27308 */ /* 0x0003e60000000800 */
[----:B------:R-:W-:-:S04]  /*3640*/  FMNMX.FTZ R3, R134, R3, !PT ;  /* 0x0000000386037209 */ /* 0x000fc80007810000 */
[----:B------:R-:W-:Y:S01]  /*3650*/  FMNMX.FTZ R3, R182, R3, !PT ;  /* 0x00000003b6037209 */ /* 0x000fe20007810000 */
[----:B------:R2:W3:Y:S01]  /*3660*/  MUFU.EX2 R178, R0 ;  /* 0x0000000000b27308 */ /* 0x0004e20000000800 */
[----:B-1----:R-:W-:-:S07]  /*3670*/  FFMA.FTZ R8, R20, c[0x0][0x2d0], -R12 ;  /* 0x0000b40014087a23 */ /* 0x002fce000001080c */
[----:B------:R1:W-:Y:S01]  /*3680*/  MUFU.EX2 R175, R8 ;  /* 0x0000000800af7308 */ /* 0x0003e20000000800 */
[----:B--2---:R-:W-:Y:S01]  /*3690*/  FFMA.FTZ R0, R10, c[0x0][0x2d0], -R12 ;  /* 0x0000b4000a007a23 */ /* 0x004fe2000001080c */
[----:B---3--:R-:W-:Y:S02]  /*36a0*/  F2FP.BF16.PACK_AB R6, R178, R210 ;  /* 0x000000d2b206723e */ /* 0x008fe400000010ff */
[----:B------:R-:W-:-:S04]  /*36b0*/  F2FP.BF16.PACK_AB R10, R242, R244 ;  /* 0x000000f4f20a723e */ /* 0x000fc800000010ff */
[----:B------:R2:W-:Y:S01]  /*36c0*/  MUFU.EX2 R209, R0 ;  /* 0x0000000000d17308 */ /* 0x0005e20000000800 */
[----:B-1----:R-:W-:Y:S01]  /*36d0*/  FMNMX.FTZ R8, R181, R3, !PT ;  /* 0x00000003b5087209 */ /* 0x002fe20007810000 */
[----:B------:R-:W-:-:S03]  /*36e0*/  FFMA.FTZ R3, R21, c[0x0][0x2d0], -R12 ;  /* 0x0000b40015037a23 */ /* 0x000fc6000001080c */
[----:B------:R-:W-:-:S03]  /*36f0*/  FMNMX.FTZ R8, R154, R8, !PT ;  /* 0x000000089a087209 */ /* 0x000fc60007810000 */
[----:B------:R1:W-:Y:S01]  /*3700*/  MUFU.EX2 R246, R3 ;  /* 0x0000000300f67308 */ /* 0x0003e20000000800 */
[----:B--2---:R-:W-:-:S07]  /*3710*/  FFMA.FTZ R0, R11, c[0x0][0x2d0], -R12 ;  /* 0x0000b4000b007a23 */ /* 0x004fce000001080c */
[----:B------:R2:W3:Y:S01]  /*3720*/  MUFU.EX2 R223, R0 ;  /* 0x0000000000df7308 */ /* 0x0004e20000000800 */
[----:B-1----:R-:W-:Y:S01]  /*3730*/  FMNMX.FTZ R3, R155, R8, !PT ;  /* 0x000000089b037209 */ /* 0x002fe20007810000 */
[----:B------:R-:W-:-:S03]  /*3740*/  FFMA.FTZ R8, R22, c[0x0][0x2d0], -R12 ;  /* 0x0000b40016087a23 */ /* 0x000fc6000001080c */
[----:B------:R-:W-:-:S03]  /*3750*/  FMNMX.FTZ R3, R222, R3, !PT ;  /* 0x00000003de037209 */ /* 0x000fc60007810000 */
[----:B------:R1:W-:Y:S01]  /*3760*/  MUFU.EX2 R243, R8 ;  /* 0x0000000800f37308 */ /* 0x0003e20000000800 */
[----:B--2---:R-:W-:Y:S01]  /*3770*/  FFMA.FTZ R0, R14, c[0x0][0x2d0], -R12 ;  /* 0x0000b4000e007a23 */ /* 0x004fe2000001080c */
[----:B---3--:R-:W-:Y:S02]  /*3780*/  F2FP.BF16.PACK_AB R5, R223, R209 ;  /* 0x000000d1df05723e */ /* 0x008fe400000010ff */
[----:B------:R-:W-:-:S04]  /*3790*/  FMNMX.FTZ R3, R202, R3, !PT ;  /* 0x00000003ca037209 */ /* 0x000fc80007810000 */
[----:B------:R2:W-:Y:S01]  /*37a0*/  MUFU.EX2 R211, R0 ;  /* 0x0000000000d37308 */ /* 0x0005e20000000800 */
[----:B------:R-:W-:-:S04]  /*37b0*/  FMNMX.FTZ R3, R201, R3, !PT ;  /* 0x00000003c9037209 */ /* 0x000fc80007810000 */
[----:B------:R-:W-:Y:S01]  /*37c0*/  FMNMX.FTZ R14, R200, R3, !PT ;  /* 0x00000003c80e7209 */ /* 0x000fe20007810000 */
[----:B-1----:R-:W-:-:S04]  /*37d0*/  FFMA.FTZ R8, R23, c[0x0][0x2d0], -R12 ;  /* 0x0000b40017087a23 */ /* 0x002fc8000001080c */
[----:B------:R1:W3:Y:S01]  /*37e0*/  MUFU.EX2 R170, R8 ;  /* 0x0000000800aa7308 */ /* 0x0002e20000000800 */
[----:B--2---:R-:W-:Y:S02]  /*37f0*/  FFMA.FTZ R0, R15, c[0x0][0x2d0], -R12 ;  /* 0x0000b4000f007a23 */ /* 0x004fe4000001080c */
[----:B------:R-:W-:Y:S05]  /*3800*/  SHFL.BFLY PT, R15, R14, 0x2, 0x1f ;  /* 0x0c401f000e0f7f89 */ /* 0x000fea00000e0000 */
[----:B------:R2:W4:Y:S01]  /*3810*/  MUFU.EX2 R176, R0 ;  /* 0x0000000000b07308 */ /* 0x0005220000000800 */
[----:B-1----:R-:W-:Y:S02]  /*3820*/  F2FP.BF16.PACK_AB R8, R174, R208 ;  /* 0x000000d0ae08723e */ /* 0x002fe400000010ff */
[----:B---3--:R-:W-:-:S02]  /*3830*/  F2FP.BF16.PACK_AB R11, R170, R243 ;  /* 0x000000f3aa0b723e */ /* 0x008fc400000010ff */
[----:B--2---:R-:W-:Y:S02]  /*3840*/  FMNMX.FTZ R0, R123, R122, !PT ;  /* 0x0000007a7b007209 */ /* 0x004fe40007810000 */
[----:B----4-:R-:W-:Y:S02]  /*3850*/  F2FP.BF16.PACK_AB R7, R176, R211 ;  /* 0x000000d3b007723e */ /* 0x010fe400000010ff */
[----:B------:R-:W-:-:S04]  /*3860*/  FMNMX.FTZ R0, R121, R0, !PT ;  /* 0x0000000079007209 */ /* 0x000fc80007810000 */
[----:B------:R-:W-:Y:S01]  /*3870*/  FMNMX.FTZ R0, R120, R0, !PT ;  /* 0x0000000078007209 */ /* 0x000fe20007810000 */
[----:B------:R-:W-:Y:S03]  /*3880*/  HMMA.16816.F32.BF16 R144, R4, R92, RZ ;  /* 0x0000005c0490723c */ /* 0x000fe600000418ff */
        /* <DEDUP_REMOVED lines=17> */
[C---:B------:R-:W-:Y:S04]  /*39a0*/  HMMA.16816.F32.BF16 R136, R4.reuse, R100, RZ ;  /* 0x000000640488723c */ /* 0x040fe800000418ff */
[----:B------:R-:W1:Y:S04]  /*39b0*/  SHFL.BFLY PT, R9, R0, 0x2, 0x1f ;  /* 0x0c401f0000097f89 */ /* 0x000e6800000e0000 */
[C---:B------:R-:W-:Y:S08]  /*39c0*/  HMMA.16816.F32.BF16 R124, R4.reuse, R104, RZ ;  /* 0x00000068047c723c */ /* 0x040ff000000418ff */
[C---:B------:R-:W-:Y:S08]  /*39d0*/  HMMA.16816.F32.BF16 R116, R4.reuse, R42, RZ ;  /* 0x0000002a0474723c */ /* 0x040ff000000418ff */
[----:B------:R-:W-:Y:S01]  /*39e0*/  HMMA.16816.F32.BF16 R108, R4, R78, RZ ;  /* 0x0000004e046c723c */ /* 0x000fe200000418ff */
[----:B-1----:R-:W-:-:S02]  /*39f0*/  FMNMX.FTZ R0, R0, R9, !PT ;  /* 0x0000000900007209 */ /* 0x002fc40007810000 */
[----:B------:R-:W-:-:S05]  /*3a00*/  F2FP.BF16.PACK_AB R9, R246, R175 ;  /* 0x000000aff609723e */ /* 0x000fca00000010ff */
[C---:B------:R-:W-:Y:S01]  /*3a10*/  HMMA.16816.F32.BF16 R80, R4.reuse, R86, RZ ;  /* 0x000000560450723c */ /* 0x040fe200000418ff */
[----:B------:R-:W1:Y:S07]  /*3a20*/  SHFL.BFLY PT, R16, R0, 0x1, 0x1f ;  /* 0x0c201f0000107f89 */ /* 0x000e6e00000e0000 */
[C---:B------:R-:W-:Y:S08]  /*3a30*/  HMMA.16816.F32.BF16 R36, R4.reuse, R90, RZ ;  /* 0x0000005a0424723c */ /* 0x040ff000000418ff */
[C---:B------:R-:W-:Y:S08]  /*3a40*/  HMMA.16816.F32.BF16 R32, R4.reuse, R94, RZ ;  /* 0x0000005e0420723c */ /* 0x040ff000000418ff */
[----:B------:R-:W-:Y:S01]  /*3a50*/  HMMA.16816.F32.BF16 R28, R4, R98, RZ ;  /* 0x00000062041c723c */ /* 0x000fe200000418ff */
[----:B-1----:R-:W-:-:S02]  /*3a60*/  FMNMX.FTZ R153, R0, R16, !PT ;  /* 0x0000001000997209 */ /* 0x002fc40007810000 */
[----:B------:R-:W-:Y:S02]  /*3a70*/  FMNMX.FTZ R0, R14, R15, !PT ;  /* 0x0000000f0e007209 */ /* 0x000fe40007810000 */
[C---:B------:R-:W-:Y:S01]  /*3a80*/  FSETP.NEU.FTZ.AND P0, PT, R153.reuse, -INF , PT ;  /* 0xff8000009900780b */ /* 0x040fe20003f1d000 */
[----:B------:R-:W-:Y:S02]  /*3a90*/  FMUL.FTZ R3, R153, c[0x0][0x2d0] ;  /* 0x0000b40099037a20 */ /* 0x000fe40000410000 */
[----:B------:R-:W-:Y:S03]  /*3aa0*/  HMMA.16816.F32.BF16 R16, R8, R68, R144 ;  /* 0x000000440810723c */ /* 0x000fe60000041890 */
[----:B------:R-:W-:-:S05]  /*3ab0*/  FSEL R3, R3, RZ, P0 ;  /* 0x000000ff03037208 */ /* 0x000fca0000000000 */
[C---:B------:R-:W-:Y:S08]  /*3ac0*/  HMMA.16816.F32.BF16 R24, R4.reuse, R102, RZ ;  /* 0x000000660418723c */ /* 0x040ff000000418ff */
[----:B------:R-:W-:Y:S01]  /*3ad0*/  HMMA.16816.F32.BF16 R20, R4, R106, RZ ;  /* 0x0000006a0414723c */ /* 0x000fe200000418ff */
[----:B------:R-:W1:Y:S06]  /*3ae0*/  SHFL.BFLY PT, R5, R0, 0x1, 0x1f ;  /* 0x0c201f0000057f89 */ /* 0x000e6c00000e0000 */
[----:B------:R-:W-:Y:S01]  /*3af0*/  FFMA.FTZ R4, R123, c[0x0][0x2d0], -R3 ;  /* 0x0000b4007b047a23 */ /* 0x000fe20000010803 */
[----:B------:R-:W-:Y:S01]  /*3b00*/  MOV R171, R19 ;  /* 0x0000001300ab7202 */ /* 0x000fe20000000f00 */
[----:B------:R-:W-:Y:S01]  /*3b10*/  IMAD.MOV.U32 R7, RZ, RZ, R17 ;  /* 0x000000ffff077224 */ /* 0x000fe200078e0011 */
[----:B------:R-:W-:Y:S01]  /*3b20*/  HMMA.16816.F32.BF16 R224, R8, R72, R164 ;  /* 0x0000004808e0723c */ /* 0x000fe200000418a4 */
[----:B------:R-:W-:Y:S01]  /*3b30*/  IMAD.MOV.U32 R169, RZ, RZ, R18 ;  /* 0x000000ffffa97224 */ /* 0x000fe200078e0012 */
[----:B------:R2:W-:Y:S01]  /*3b40*/  MUFU.EX2 R165, R4 ;  /* 0x0000000400a57308 */ /* 0x0005e20000000800 */
[----:B------:R-:W-:-:S04]  /*3b50*/  IMAD.MOV.U32 R168, RZ, RZ, R16 ;  /* 0x000000ffffa87224 */ /* 0x000fc800078e0010 */
[----:B------:R-:W-:Y:S01]  /*3b60*/  IMAD.MOV.U32 R167, RZ, RZ, R179 ;  /* 0x000000ffffa77224 */ /* 0x000fe200078e00b3 */
[----:B------:R-:W-:Y:S01]  /*3b70*/  HMMA.16816.F32.BF16 R16, R8, R64, R140 ;  /* 0x000000400810723c */ /* 0x000fe2000004188c */
[----:B-1----:R-:W-:-:S07]  /*3b80*/  FMNMX.FTZ R152, R0, R5, !PT ;  /* 0x0000000500987209 */ /* 0x002fce0007810000 */
[C---:B------:R-:W-:Y:S01]  /*3b90*/  HMMA.16816.F32.BF16 R196, R8.reuse, R60, R44 ;  /* 0x0000003c08c4723c */ /* 0x040fe2000004182c */
[----:B------:R-:W1:Y:S01]  /*3ba0*/  LDSM.16.MT88.4 R44, [R235+0x2900] ;  /* 0x00290000eb2c783b */ /* 0x000e620000004200 */
[--C-:B--2---:R-:W-:Y:S01]  /*3bb0*/  FFMA.FTZ R4, R122, c[0x0][0x2d0], -R3.reuse ;  /* 0x0000b4007a047a23 */ /* 0x104fe20000010803 */
[----:B------:R-:W-:Y:S01]  /*3bc0*/  FSETP.NEU.FTZ.AND P0, PT, R152, -INF , PT ;  /* 0xff8000009800780b */ /* 0x000fe20003f1d000 */
[--C-:B------:R-:W-:Y:S01]  /*3bd0*/  FFMA.FTZ R0, R114, c[0x0][0x2d0], -R3.reuse ;  /* 0x0000b40072007a23 */ /* 0x100fe20000010803 */
[----:B------:R-:W-:Y:S01]  /*3be0*/  MOV R143, R173 ;  /* 0x000000ad008f7202 */ /* 0x000fe20000000f00 */
[----:B------:R2:W-:Y:S01]  /*3bf0*/  MUFU.EX2 R164, R4 ;  /* 0x0000000400a47308 */ /* 0x0005e20000000800 */
[----:B------:R-:W-:Y:S01]  /*3c00*/  IMAD.MOV.U32 R142, RZ, RZ, R172 ;  /* 0x000000ffff8e7224 */ /* 0x000fe200078e00ac */
[C---:B------:R-:W-:Y:S06]  /*3c10*/  HMMA.16816.F32.BF16 R192, R8.reuse, R56, R160 ;  /* 0x0000003808c0723c */ /* 0x040fec00000418a0 */
[----:B------:R3:W-:Y:S02]  /*3c20*/  MUFU.EX2 R6, R0 ;  /* 0x0000000000067308 */ /* 0x0007e40000000800 */
[----:B------:R-:W-:Y:S01]  /*3c30*/  MOV R141, R18 ;  /* 0x00000012008d7202 */ /* 0x000fe20000000f00 */
[----:B------:R-:W-:Y:S01]  /*3c40*/  IMAD.MOV.U32 R140, RZ, RZ, R16 ;  /* 0x000000ffff8c7224 */ /* 0x000fe200078e0010 */
[----:B------:R-:W-:Y:S01]  /*3c50*/  HMMA.16816.F32.BF16 R216, R8, R48, R156 ;  /* 0x0000003008d8723c */ /* 0x000fe2000004189c */
[----:B--2---:R-:W-:-:S02]  /*3c60*/  FFMA.FTZ R4, R121, c[0x0][0x2d0], -R3 ;  /* 0x0000b40079047a23 */ /* 0x004fc40000010803 */
[----:B------:R-:W-:Y:S02]  /*3c70*/  IMAD.MOV.U32 R121, RZ, RZ, R19 ;  /* 0x000000ffff797224 */ /* 0x000fe400078e0013 */
[----:B------:R2:W-:Y:S03]  /*3c80*/  MUFU.EX2 R15, R4 ;  /* 0x00000004000f7308 */ /* 0x0005e60000000800 */
[----:B------:R-:W-:Y:S01]  /*3c90*/  HMMA.16816.F32.BF16 R116, R8, R62, R116 ;  /* 0x0000003e0874723c */ /* 0x000fe20000041874 */
[----:B---3--:R-:W-:-:S05]  /*3ca0*/  FMUL.FTZ R0, R152, c[0x0][0x2d0] ;  /* 0x0000b40098007a20 */ /* 0x008fca0000410000 */
[----:B------:R-:W-:Y:S01]  /*3cb0*/  IMAD.MOV.U32 R206, RZ, RZ, R193 ;  /* 0x000000ffffce7224 */ /* 0x000fe200078e00c1 */
[----:B------:R-:W-:Y:S01]  /*3cc0*/  MOV R204, R192 ;  /* 0x000000c000cc7202 */ /* 0x000fe20000000f00 */
[----:B------:R-:W-:Y:S01]  /*3cd0*/  IMAD.MOV.U32 R205, RZ, RZ, R194 ;  /* 0x000000ffffcd7224 */ /* 0x000fe200078e00c2 */
[----:B------:R-:W-:Y:S01]  /*3ce0*/  FSEL R0, R0, RZ, P0 ;  /* 0x000000ff00007208 */ /* 0x000fe20000000000 */
[----:B------:R-:W-:Y:S01]  /*3cf0*/  IMAD.MOV.U32 R191, RZ, RZ, R195 ;  /* 0x000000ffffbf7224 */ /* 0x000fe200078e00c3 */
[----:B------:R-:W-:Y:S01]  /*3d00*/  HMMA.16816.F32.BF16 R144, R8, R58, R36 ;  /* 0x0000003a0890723c */ /* 0x000fe20000041824 */
[----:B--2---:R-:W-:Y:S01]  /*3d10*/  FFMA.FTZ R4, R120, c[0x0][0x2d0], -R3 ;  /* 0x0000b40078047a23 */ /* 0x004fe20000010803 */
[----:B------:R-:W-:-:S06]  /*3d20*/  MOV R120, R17 ;  /* 0x0000001100787202 */ /* 0x000fcc0000000f00 */
[C---:B------:R-:W-:Y:S01]  /*3d30*/  HMMA.16816.F32.BF16 R16, R8.reuse, R52, R136 ;  /* 0x000000340810723c */ /* 0x040fe20000041888 */
[----:B------:R2:W3:Y:S06]  /*3d40*/  MUFU.EX2 R14, R4 ;  /* 0x00000004000e7308 */ /* 0x0004ec0000000800 */
[----:B------:R-:W-:Y:S01]  /*3d50*/  MOV R138, R211 ;  /* 0x000000d3008a7202 */ /* 0x000fe20000000f00 */
[----:B------:R-:W-:Y:S01]  /*3d60*/  HMMA.16816.F32.BF16 R192, R8, R50, R108 ;  /* 0x0000003208c0723c */ /* 0x000fe2000004186c */
[----:B------:R-:W-:-:S06]  /*3d70*/  IMAD.MOV.U32 R139, RZ, RZ, R7 ;  /* 0x000000ffff8b7224 */ /* 0x000fcc00078e0007 */
[----:B------:R-:W-:Y:S01]  /*3d80*/  IMAD.MOV.U32 R111, RZ, RZ, R210 ;  /* 0x000000ffff6f7224 */ /* 0x000fe200078e00d2 */
[C---:B------:R-:W-:Y:S01]  /*3d90*/  HMMA.16816.F32.BF16 R212, R8.reuse, R70, R32 ;  /* 0x0000004608d4723c */ /* 0x040fe20000041820 */
[----:B--2---:R-:W-:Y:S01]  /*3da0*/  FFMA.FTZ R4, R115, c[0x0][0x2d0], -R3 ;  /* 0x0000b40073047a23 */ /* 0x004fe20000010803 */
[----:B---3--:R-:W-:Y:S01]  /*3db0*/  MOV R109, R14 ;  /* 0x0000000e006d7202 */ /* 0x008fe20000000f00 */
[----:B------:R-:W-:Y:S02]  /*3dc0*/  IMAD.MOV.U32 R110, RZ, RZ, R209 ;  /* 0x000000ffff6e7224 */ /* 0x000fe400078e00d1 */
[----:B------:R2:W-:Y:S02]  /*3dd0*/  MUFU.EX2 R166, R4 ;  /* 0x0000000400a67308 */ /* 0x0005e40000000800 */
[----:B------:R-:W-:Y:S01]  /*3de0*/  IMAD.MOV.U32 R35, RZ, RZ, R174 ;  /* 0x000000ffff237224 */ /* 0x000fe200078e00ae */
[----:B------:R-:W-:Y:S01]  /*3df0*/  MOV R123, R19 ;  /* 0x00000013007b7202 */ /* 0x000fe20000000f00 */
[----:B------:R-:W-:Y:S01]  /*3e00*/  IMAD.MOV.U32 R137, RZ, RZ, R17 ;  /* 0x000000ffff897224 */ /* 0x000fe200078e0011 */
[----:B------:R-:W-:Y:S01]  /*3e10*/  HMMA.16816.F32.BF16 R156, R8, R54, R24 ;  /* 0x00000036089c723c */ /* 0x000fe20000041818 */
[----:B------:R-:W-:-:S02]  /*3e20*/  IMAD.MOV.U32 R136, RZ, RZ, R18 ;  /* 0x000000ffff887224 */ /* 0x000fc400078e0012 */
[----:B------:R-:W-:-:S05]  /*3e30*/  IMAD.MOV.U32 R122, RZ, RZ, R16 ;  /* 0x000000ffff7a7224 */ /* 0x000fca00078e0010 */
[----:B-1----:R-:W-:Y:S01]  /*3e40*/  HMMA.16816.F32.BF16 R16, R8, R44, R124 ;  /* 0x0000002c0810723c */ /* 0x002fe2000004187c */
[----:B--2---:R-:W-:-:S04]  /*3e50*/  FFMA.FTZ R4, R113, c[0x0][0x2d0], -R3 ;  /* 0x0000b40071047a23 */ /* 0x004fc80000010803 */
[----:B------:R1:W-:Y:S03]  /*3e60*/  MUFU.EX2 R245, R4 ;  /* 0x0000000400f57308 */ /* 0x0003e60000000800 */
[C---:B------:R-:W-:Y:S01]  /*3e70*/  HMMA.16816.F32.BF16 R160, R8.reuse, R46, R20 ;  /* 0x0000002e08a0723c */ /* 0x040fe20000041814 */
[----:B-1----:R-:W-:Y:S11]  /*3e80*/  FFMA.FTZ R4, R112, c[0x0][0x2d0], -R3 ;  /* 0x0000b40070047a23 */ /* 0x002ff60000010803 */
[----:B------:R-:W-:Y:S04]  /*3e90*/  @!UPT UIADD3 URZ, URZ, URZ, URZ ;  /* 0x0000003f3f3ff290 */ /* 0x000fe8000fffe03f */
[----:B------:R-:W-:Y:S01]  /*3ea0*/  MOV R126, R19 ;  /* 0x00000013007e7202 */ /* 0x000fe20000000f00 */
[----:B------:R-:W-:Y:S01]  /*3eb0*/  HMMA.16816.F32.BF16 R112, R8, R74, R80 ;  /* 0x0000004a0870723c */ /* 0x000fe20000041850 */
[----:B------:R-:W-:Y:S01]  /*3ec0*/  IMAD.MOV.U32 R127, RZ, RZ, R18 ;  /* 0x000000ffff7f7224 */ /* 0x000fe200078e0012 */
[----:B------:R1:W-:Y:S01]  /*3ed0*/  MUFU.EX2 R5, R4 ;  /* 0x0000000400057308 */ /* 0x0003e20000000800 */
[----:B------:R-:W-:Y:S02]  /*3ee0*/  IMAD.MOV.U32 R125, RZ, RZ, R17 ;  /* 0x000000ffff7d7224 */ /* 0x000fe400078e0011 */
[----:B------:R-:W-:Y:S02]  /*3ef0*/  IMAD.MOV.U32 R124, RZ, RZ, R16 ;  /* 0x000000ffff7c7224 */ /* 0x000fe400078e0010 */
[----:B------:R-:W-:Y:S01]  /*3f00*/  MOV R80, R6 ;  /* 0x0000000600507202 */ /* 0x000fe20000000f00 */
[----:B------:R-:W-:Y:S01]  /*3f10*/  IMAD.MOV.U32 R83, RZ, RZ, R177 ;  /* 0x000000ffff537224 */ /* 0x000fe200078e00b1 */
[----:B------:R-:W-:Y:S01]  /*3f20*/  MOV R81, R175 ;  /* 0x000000af00517202 */ /* 0x000fe20000000f00 */
[----:B------:R-:W-:-:S02]  /*3f30*/  IMAD.MOV.U32 R82, RZ, RZ, R176 ;  /* 0x000000ffff527224 */ /* 0x000fc400078e00b0 */
[----:B-1----:R-:W-:Y:S01]  /*3f40*/  FFMA.FTZ R4, R135, c[0x0][0x2d0], -R0 ;  /* 0x0000b40087047a23 */ /* 0x002fe20000010800 */
[----:B------:R-:W-:-:S03]  /*3f50*/  MOV R135, R178 ;  /* 0x000000b200877202 */ /* 0x000fc60000000f00 */
[----:B------:R1:W-:Y:S02]  /*3f60*/  MUFU.EX2 R108, R4 ;  /* 0x00000004006c7308 */ /* 0x0003e40000000800 */
[----:B-1----:R-:W-:-:S06]  /*3f70*/  FFMA.FTZ R4, R133, c[0x0][0x2d0], -R0 ;  /* 0x0000b40085047a23 */ /* 0x002fcc0000010800 */
[----:B------:R1:W2:Y:S02]  /*3f80*/  MUFU.EX2 R14, R4 ;  /* 0x00000004000e7308 */ /* 0x0002a40000000800 */
[----:B-1----:R-:W-:Y:S02]  /*3f90*/  FFMA.FTZ R4, R132, c[0x0][0x2d0], -R0 ;  /* 0x0000b40084047a23 */ /* 0x002fe40000010800 */
[----:B------:R-:W-:-:S04]  /*3fa0*/  IMAD.MOV.U32 R132, RZ, RZ, R15 ;  /* 0x000000ffff847224 */ /* 0x000fc800078e000f */
[----:B------:R1:W-:Y:S01]  /*3fb0*/  MUFU.EX2 R252, R4 ;  /* 0x0000000400fc7308 */ /* 0x0003e20000000800 */
[----:B------:R-:W-:Y:S02]  /*3fc0*/  IMAD.MOV.U32 R15, RZ, RZ, R208 ;  /* 0x000000ffff0f7224 */ /* 0x000fe400078e00d0 */
[----:B------:R-:W-:Y:S07]  /*3fd0*/  HMMA.16816.F32.BF16 R208, R8, R66, R28 ;  /* 0x0000004208d0723c */ /* 0x000fee000004181c */
[----:B------:R-:W-:-:S02]  /*3fe0*/  F2FP.BF16.PACK_AB R8, R164, R165 ;  /* 0x000000a5a408723e */ /* 0x000fc400000010ff */
[----:B------:R-:W-:Y:S02]  /*3ff0*/  F2FP.BF16.PACK_AB R10, R109, R132 ;  /* 0x000000846d0a723e */ /* 0x000fe400000010ff */
[----:B--2---:R-:W-:Y:S01]  /*4000*/  F2FP.BF16.PACK_AB R9, R14, R108 ;  /* 0x0000006c0e09723e */ /* 0x004fe200000010ff */
[--C-:B-1----:R-:W-:Y:S02]  /*4010*/  FFMA.FTZ R4, R131, c[0x0][0x2d0], -R0.reuse ;  /* 0x0000b40083047a23 */ /* 0x102fe40000010800 */
[----:B------:R-:W-:Y:S02]  /*4020*/  IMAD.MOV.U32 R131, RZ, RZ, R123 ;  /* 0x000000ffff837224 */ /* 0x000fe400078e007b */
[----:B------:R1:W2:Y:S02]  /*4030*/  MUFU.EX2 R133, R4 ;  /* 0x0000000400857308 */ /* 0x0002a40000000800 */
[----:B-1----:R-:W-:Y:S01]  /*4040*/  FFMA.FTZ R4, R129, c[0x0][0x2d0], -R0 ;  /* 0x0000b40081047a23 */ /* 0x002fe20000010800 */
[----:B--2---:R-:W-:-:S02]  /*4050*/  F2FP.BF16.PACK_AB R11, R133, R252 ;  /* 0x000000fc850b723e */ /* 0x004fc400000010ff */
[----:B------:R-:W-:-:S03]  /*4060*/  MOV R129, R137 ;  /* 0x0000008900817202 */ /* 0x000fc60000000f00 */
[----:B------:R1:W-:Y:S02]  /*4070*/  MUFU.EX2 R231, R4 ;  /* 0x0000000400e77308 */ /* 0x0003e40000000800 */
[C---:B------:R-:W-:Y:S08]  /*4080*/  HMMA.16816.F32.BF16 R20, R8.reuse, R40, RZ ;  /* 0x000000280814723c */ /* 0x040ff000000418ff */
[----:B------:R-:W-:Y:S01]  /*4090*/  HMMA.16816.F32.BF16 R16, R8, R76, RZ ;  /* 0x0000004c0810723c */ /* 0x000fe200000418ff */
[----:B-1----:R-:W-:Y:S01]  /*40a0*/  FFMA.FTZ R4, R128, c[0x0][0x2d0], -R0 ;  /* 0x0000b40080047a23 */ /* 0x002fe20000010800 */
[----:B------:R-:W-:-:S05]  /*40b0*/  MOV R128, R122 ;  /* 0x0000007a00807202 */ /* 0x000fca0000000f00 */
[----:B------:R-:W-:Y:S01]  /*40c0*/  IMAD.MOV.U32 R76, RZ, RZ, R5 ;  /* 0x000000ffff4c7224 */ /* 0x000fe200078e0005 */
[----:B------:R1:W2:Y:S01]  /*40d0*/  MUFU.EX2 R228, R4 ;  /* 0x0000000400e47308 */ /* 0x0002a20000000800 */
[----:B------:R-:W-:Y:S01]  /*40e0*/  HMMA.16816.F32.BF16 R36, R8, R84, RZ ;  /* 0x000000540824723c */ /* 0x000fe200000418ff */
[----:B------:R-:W-:Y:S02]  /*40f0*/  IMAD.MOV.U32 R77, RZ, RZ, R170 ;  /* 0x000000ffff4d7224 */ /* 0x000fe400078e00aa */
[----:B------:R-:W-:-:S04]  /*4100*/  F2FP.BF16.PACK_AB R6, R76, R245 ;  /* 0x000000f54c06723e */ /* 0x000fc800000010ff */
[----:B------:R-:W-:Y:S01]  /*4110*/  IMAD.MOV.U32 R85, RZ, RZ, R35 ;  /* 0x000000ffff557224 */ /* 0x000fe200078e0023 */
[----:B------:R-:W-:Y:S01]  /*4120*/  HMMA.16816.F32.BF16 R28, R8, R92, RZ ;  /* 0x0000005c081c723c */ /* 0x000fe200000418ff */
[----:B------:R-:W-:Y:S01]  /*4130*/  MOV R84, R80 ;  /* 0x0000005000547202 */ /* 0x000fe20000000f00 */
[----:B-1----:R-:W-:Y:S01]  /*4140*/  FFMA.FTZ R4, R130, c[0x0][0x2d0], -R0 ;  /* 0x0000b40082047a23 */ /* 0x002fe20000010800 */
[----:B--2---:R-:W-:-:S05]  /*4150*/  F2FP.BF16.PACK_AB R5, R228, R231 ;  /* 0x000000e7e405723e */ /* 0x004fca00000010ff */
[C---:B------:R-:W-:Y:S01]  /*4160*/  HMMA.16816.F32.BF16 R32, R8.reuse, R88, RZ ;  /* 0x000000580820723c */ /* 0x040fe200000418ff */
[----:B------:R-:W-:Y:S01]  /*4170*/  MOV R93, R83 ;  /* 0x00000053005d7202 */ /* 0x000fe20000000f00 */
[----:B------:R1:W-:Y:S01]  /*4180*/  MUFU.EX2 R230, R4 ;  /* 0x0000000400e67308 */ /* 0x0003e20000000800 */
[----:B------:R-:W-:Y:S02]  /*4190*/  IMAD.MOV.U32 R92, RZ, RZ, R135 ;  /* 0x000000ffff5c7224 */ /* 0x000fe400078e0087 */
[----:B------:R-:W-:Y:S02]  /*41a0*/  IMAD.MOV.U32 R135, RZ, RZ, R143 ;  /* 0x000000ffff877224 */ /* 0x000fe400078e008f */
[----:B------:R-:W-:Y:S01]  /*41b0*/  IMAD.MOV.U32 R89, RZ, RZ, R81 ;  /* 0x000000ffff597224 */ /* 0x000fe200078e0051 */
[----:B------:R-:W-:Y:S01]  /*41c0*/  HMMA.16816.F32.BF16 R24, R8, R96, RZ ;  /* 0x000000600818723c */ /* 0x000fe200000418ff */
[----:B------:R-:W-:Y:S02]  /*41d0*/  IMAD.MOV.U32 R88, RZ, RZ, R82 ;  /* 0x000000ffff587224 */ /* 0x000fe400078e0052 */
[----:B------:R-:W-:-:S04]  /*41e0*/  IMAD.MOV.U32 R130, RZ, RZ, R136 ;  /* 0x000000ffff827224 */ /* 0x000fc800078e0088 */
[----:B------:R-:W-:Y:S01]  /*41f0*/  IMAD.MOV.U32 R96, RZ, RZ, R141 ;  /* 0x000000ffff607224 */ /* 0x000fe200078e008d */
[----:B------:R-:W-:Y:S01]  /*4200*/  HMMA.16816.F32.BF16 R40, R8, R42, RZ ;  /* 0x0000002a0828723c */ /* 0x000fe200000418ff */
[----:B------:R-:W-:Y:S02]  /*4210*/  IMAD.MOV.U32 R97, RZ, RZ, R140 ;  /* 0x000000ffff617224 */ /* 0x000fe400078e008c */
[----:B-1----:R-:W-:Y:S02]  /*4220*/  FFMA.FTZ R4, R134, c[0x0][0x2d0], -R0 ;  /* 0x0000b40086047a23 */ /* 0x002fe40000010800 */
[----:B------:R-:W-:Y:S01]  /*4230*/  IMAD.MOV.U32 R134, RZ, RZ, R110 ;  /* 0x000000ffff867224 */ /* 0x000fe200078e006e */
[----:B------:R-:W-:Y:S01]  /*4240*/  MOV R110, R111 ;  /* 0x0000006f006e7202 */ /* 0x000fe20000000f00 */
[----:B------:R1:W2:Y:S01]  /*4250*/  MUFU.EX2 R229, R4 ;  /* 0x0000000400e57308 */ /* 0x0002a20000000800 */
[----:B------:R-:W-:Y:S01]  /*4260*/  IMAD.MOV.U32 R111, RZ, RZ, R138 ;  /* 0x000000ffff6f7224 */ /* 0x000fe200078e008a */
[----:B-1----:R-:W-:-:S02]  /*4270*/  F2FP.BF16.PACK_AB R4, R80, R166 ;  /* 0x000000a65004723e */ /* 0x002fc400000010ff */
[----:B--2---:R-:W-:-:S07]  /*4280*/  F2FP.BF16.PACK_AB R7, R229, R230 ;  /* 0x000000e6e507723e */ /* 0x004fce00000010ff */
[C---:B------:R-:W-:Y:S07]  /*4290*/  HMMA.16816.F32.BF16 R176, R4.reuse, R60, R20 ;  /* 0x0000003c04b0723c */ /* 0x040fee0000041814 */
[----:B------:R-:W-:Y:S01]  /*42a0*/  IMAD.MOV.U32 R60, RZ, RZ, R169 ;  /* 0x000000ffff3c7224 */ /* 0x000fe200078e00a9 */
[----:B------:R-:W-:Y:S01]  /*42b0*/  HMMA.16816.F32.BF16 R172, R4, R48, R16 ;  /* 0x0000003004ac723c */ /* 0x000fe20000041810 */
[----:B------:R-:W-:-:S06]  /*42c0*/  MOV R61, R168 ;  /* 0x000000a8003d7202 */ /* 0x000fcc0000000f00 */
[----:B------:R-:W-:Y:S01]  /*42d0*/  MOV R49, R171 ;  /* 0x000000ab00317202 */ /* 0x000fe20000000f00 */
[----:B------:R-:W-:Y:S01]  /*42e0*/  HMMA.16816.F32.BF16 R20, R8, R100, RZ ;  /* 0x000000640814723c */ /* 0x000fe200000418ff */
[----:B------:R-:W-:-:S06]  /*42f0*/  IMAD.MOV.U32 R48, RZ, RZ, R139 ;  /* 0x000000ffff307224 */ /* 0x000fcc00078e008b */
[----:B------:R-:W-:Y:S01]  /*4300*/  MOV R100, R127 ;  /* 0x0000007f00647202 */ /* 0x000fe20000000f00 */
[----:B------:R-:W-:Y:S01]  /*4310*/  HMMA.16816.F32.BF16 R16, R8, R104, RZ ;  /* 0x000000680810723c */ /* 0x000fe200000418ff */
[----:B------:R-:W-:-:S06]  /*4320*/  IMAD.MOV.U32 R101, RZ, RZ, R126 ;  /* 0x000000ffff657224 */ /* 0x000fcc00078e007e */
[----:B------:R-:W-:Y:S01]  /*4330*/  IMAD.MOV.U32 R105, RZ, RZ, R125 ;  /* 0x000000ffff697224 */ /* 0x000fe200078e007d */
[----:B------:R-:W-:Y:S01]  /*4340*/  HMMA.16816.F32.BF16 R80, R4, R56, R32 ;  /* 0x000000380450723c */ /* 0x000fe20000041820 */
[----:B------:R-:W-:-:S06]  /*4350*/  MOV R104, R124 ;  /* 0x0000007c00687202 */ /* 0x000fcc0000000f00 */
[----:B------:R-:W-:Y:S01]  /*4360*/  IMAD.MOV.U32 R35, RZ, RZ, R120 ;  /* 0x000000ffff237224 */ /* 0x000fe200078e0078 */
[----:B------:R-:W-:Y:S07]  /*4370*/  HMMA.16816.F32.BF16 R168, R4, R72, R36 ;  /* 0x0000004804a8723c */ /* 0x000fee0000041824 */
[----:B------:R-:W-:Y:S01]  /*4380*/  IMAD.MOV.U32 R73, RZ, RZ, R142 ;  /* 0x000000ffff497224 */ /* 0x000fe200078e008e */
[----:B------:R-:W-:Y:S01]  /*4390*/  HMMA.16816.F32.BF16 R36, R8, R78, RZ ;  /* 0x0000004e0824723c */ /* 0x000fe200000418ff */
[----:B------:R-:W-:-:S06]  /*43a0*/  IMAD.MOV.U32 R72, RZ, RZ, R121 ;  /* 0x000000ffff487224 */ /* 0x000fcc00078e0079 */
[----:B------:R-:W-:Y:S01]  /*43b0*/  MOV R78, R35 ;  /* 0x00000023004e7202 */ /* 0x000fe20000000f00 */
[----:B------:R-:W-:Y:S01]  /*43c0*/  HMMA.16816.F32.BF16 R136, R4, R68, R28 ;  /* 0x000000440488723c */ /* 0x000fe2000004181c */
[----:B------:R-:W-:Y:S01]  /*43d0*/  IMAD.MOV.U32 R79, RZ, RZ, R96 ;  /* 0x000000ffff4f7224 */ /* 0x000fe200078e0060 */
[----:B------:R-:W-:-:S06]  /*43e0*/  MOV R96, R61 ;  /* 0x0000003d00607202 */ /* 0x000fcc0000000f00 */
[C---:B------:R-:W-:Y:S08]  /*43f0*/  HMMA.16816.F32.BF16 R124, R4.reuse, R64, R24 ;  /* 0x00000040047c723c */ /* 0x040ff00000041818 */
[C---:B------:R-:W-:Y:S08]  /*4400*/  HMMA.16816.F32.BF16 R120, R4.reuse, R52, R20 ;  /* 0x000000340478723c */ /* 0x040ff00000041814 */
[----:B------:R-:W-:Y:S08]  /*4410*/  HMMA.16816.F32.BF16 R140, R4, R44, R16 ;  /* 0x0000002c048c723c */ /* 0x000ff00000041810 */
[C---:B------:R-:W-:Y:S07]  /*4420*/  HMMA.16816.F32.BF16 R32, R8.reuse, R86, RZ ;  /* 0x000000560820723c */ /* 0x040fee00000418ff */
[----:B------:R-:W-:Y:S01]  /*4430*/  IMAD.MOV.U32 R86, RZ, RZ, R49 ;  /* 0x000000ffff567224 */ /* 0x000fe200078e0031 */
[----:B------:R-:W-:Y:S01]  /*4440*/  HMMA.16816.F32.BF16 R28, R8, R90, RZ ;  /* 0x0000005a081c723c */ /* 0x000fe200000418ff */
[----:B------:R-:W-:-:S02]  /*4450*/  IMAD.MOV.U32 R49, RZ, RZ, R205 ;  /* 0x000000ffff317224 */ /* 0x000fc400078e00cd */
[----:B------:R-:W-:Y:S01]  /*4460*/  IMAD.MOV.U32 R87, RZ, RZ, R97 ;  /* 0x000000ffff577224 */ /* 0x000fe200078e0061 */
[----:B------:R-:W-:Y:S01]  /*4470*/  MOV R97, R48 ;  /* 0x0000003000617202 */ /* 0x000fe20000000f00 */
[----:B------:R-:W-:Y:S02]  /*4480*/  IMAD.MOV.U32 R48, RZ, RZ, R206 ;  /* 0x000000ffff307224 */ /* 0x000fe400078e00ce */
[----:B------:R-:W-:Y:S01]  /*4490*/  MOV R90, R204 ;  /* 0x000000cc005a7202 */ /* 0x000fe20000000f00 */
[----:B------:R-:W-:Y:S01]  /*44a0*/  HMMA.16816.F32.BF16 R24, R8, R94, RZ ;  /* 0x0000005e0818723c */ /* 0x000fe200000418ff */
[----:B------:R-:W-:-:S06]  /*44b0*/  IMAD.MOV.U32 R91, RZ, RZ, R60 ;  /* 0x000000ffff5b7224 */ /* 0x000fcc00078e003c */
[----:B------:R-:W-:Y:S01]  /*44c0*/  MOV R95, R104 ;  /* 0x00000068005f7202 */ /* 0x000fe20000000f00 */
[----:B------:R-:W-:Y:S01]  /*44d0*/  HMMA.16816.F32.BF16 R20, R8, R98, RZ ;  /* 0x000000620814723c */ /* 0x000fe200000418ff */
[----:B------:R-:W-:Y:S01]  /*44e0*/  IMAD.MOV.U32 R94, RZ, RZ, R73 ;  /* 0x000000ffff5e7224 */ /* 0x000fe200078e0049 */
[----:B------:R-:W-:Y:S01]  /*44f0*/  MOV R104, R88 ;  /* 0x0000005800687202 */ /* 0x000fe20000000f00 */
[----:B------:R-:W-:-:S04]  /*4500*/  IMAD.MOV.U32 R73, RZ, RZ, R93 ;  /* 0x000000ffff497224 */ /* 0x000fc800078e005d */
[----:B------:R-:W-:Y:S01]  /*4510*/  IMAD.MOV.U32 R98, RZ, RZ, R91 ;  /* 0x000000ffff627224 */ /* 0x000fe200078e005b */
[----:B------:R-:W-:Y:S01]  /*4520*/  HMMA.16816.F32.BF16 R16, R8, R102, RZ ;  /* 0x000000660810723c */ /* 0x000fe200000418ff */
[----:B------:R-:W-:Y:S01]  /*4530*/  IMAD.MOV.U32 R91, RZ, RZ, R100 ;  /* 0x000000ffff5b7224 */ /* 0x000fe200078e0064 */
[----:B------:R-:W-:Y:S02]  /*4540*/  MOV R99, R86 ;  /* 0x0000005600637202 */ /* 0x000fe40000000f00 */
[----:B------:R-:W-:-:S04]  /*4550*/  MOV R100, R85 ;  /* 0x0000005500647202 */ /* 0x000fc80000000f00 */
[----:B------:R-:W-:Y:S08]  /*4560*/  HMMA.16816.F32.BF16 R8, R8, R106, RZ ;  /* 0x0000006a0808723c */ /* 0x000ff000000418ff */
[C---:B------:R-:W-:Y:S08]  /*4570*/  HMMA.16816.F32.BF16 R40, R4.reuse, R62, R40 ;  /* 0x0000003e0428723c */ /* 0x040ff00000041828 */
[C---:B------:R-:W-:Y:S08]  /*4580*/  HMMA.16816.F32.BF16 R36, R4.reuse, R50, R36 ;  /* 0x000000320424723c */ /* 0x040ff00000041824 */
[C---:B------:R-:W-:Y:S08]  /*4590*/  HMMA.16816.F32.BF16 R32, R4.reuse, R74, R32 ;  /* 0x0000004a0420723c */ /* 0x040ff00000041820 */
[C---:B------:R-:W-:Y:S08]  /*45a0*/  HMMA.16816.F32.BF16 R28, R4.reuse, R58, R28 ;  /* 0x0000003a041c723c */ /* 0x040ff0000004181c */
[C---:B------:R-:W-:Y:S01]  /*45b0*/  HMMA.16816.F32.BF16 R68, R4.reuse, R70, R24 ;  /* 0x000000460444723c */ /* 0x040fe20000041818 */
[----:B------:R-:W-:Y:S07]  /*45c0*/  LDSM.16.MT88.4 R24, [R234+0x1100] ;  /* 0x00110000ea18783b */ /* 0x000fee0000004200 */
[C---:B------:R-:W-:Y:S01]  /*45d0*/  HMMA.16816.F32.BF16 R64, R4.reuse, R66, R20 ;  /* 0x000000420440723c */ /* 0x040fe20000041814 */
[----:B------:R-:W-:Y:S07]  /*45e0*/  LDSM.16.MT88.4 R20, [R236+0x1100] ;  /* 0x00110000ec14783b */ /* 0x000fee0000004200 */
[C---:B------:R-:W-:Y:S01]  /*45f0*/  HMMA.16816.F32.BF16 R52, R4.reuse, R54, R16 ;  /* 0x000000360434723c */ /* 0x040fe20000041810 */
[----:B------:R-:W1:Y:S07]  /*4600*/  LDSM.16.MT88.4 R16, [R233+0x1100] ;  /* 0x00110000e910783b */ /* 0x000e6e0000004200 */
[----:B------:R-:W-:Y:S07]  /*4610*/  HMMA.16816.F32.BF16 R44, R4, R46, R8 ;  /* 0x0000002e042c723c */ /* 0x000fee0000041808 */
[----:B------:R-:W-:-:S02]  /*4620*/  FFMA.FTZ R4, R149, c[0x0][0x2d0], -R3 ;  /* 0x0000b40095047a23 */ /* 0x000fc40000010803 */
[----:B------:R-:W-:Y:S02]  /*4630*/  FFMA.FTZ R5, R183, c[0x0][0x2d0], -R13 ;  /* 0x0000b400b7057a23 */ /* 0x000fe4000001080d */
[----:B------:R2:W-:Y:S08]  /*4640*/  MUFU.EX2 R149, R4 ;  /* 0x0000000400957308 */ /* 0x0005f00000000800 */
[----:B------:R-:W-:Y:S01]  /*4650*/  MUFU.EX2 R63, R5 ;  /* 0x00000005003f7308 */ /* 0x000fe20000000800 */
[----:B--2---:R-:W-:-:S07]  /*4660*/  FFMA.FTZ R4, R180, c[0x0][0x2d0], -R3 ;  /* 0x0000b400b4047a23 */ /* 0x004fce0000010803 */
[----:B------:R2:W3:Y:S02]  /*4670*/  MUFU.EX2 R204, R4 ;  /* 0x0000000400cc7308 */ /* 0x0004e40000000800 */
[----:B--2---:R-:W-:Y:S01]  /*4680*/  FFMA.FTZ R4, R150, c[0x0][0x2d0], -R3 ;  /* 0x0000b40096047a23 */ /* 0x004fe20000010803 */
[----:B---3--:R-:W-:-:S05]  /*4690*/  F2FP.BF16.PACK_AB R8, R204, R149 ;  /* 0x00000095cc08723e */ /* 0x008fca00000010ff */
[----:B------:R2:W-:Y:S02]  /*46a0*/  MUFU.EX2 R205, R4 ;  /* 0x0000000400cd7308 */ /* 0x0005e40000000800 */
[----:B--2---:R-:W-:-:S06]  /*46b0*/  FFMA.FTZ R4, R148, c[0x0][0x2d0], -R3 ;  /* 0x0000b40094047a23 */ /* 0x004fcc0000010803 */
        /* <DEDUP_REMOVED lines=14> */
[C---:B-1----:R-:W-:Y:S08]  /*47a0*/  HMMA.16816.F32.BF16 R176, R8.reuse, R16, R176 ;  /* 0x0000001008b0723c */ /* 0x042ff000000418b0 */
[----:B------:R-:W-:Y:S01]  /*47b0*/  HMMA.16816.F32.BF16 R40, R8, R18, R40 ;  /* 0x000000120828723c */ /* 0x000fe20000041828 */
[----:B--2---:R-:W-:-:S04]  /*47c0*/  FFMA.FTZ R4, R185, c[0x0][0x2d0], -R13 ;  /* 0x0000b400b9047a23 */ /* 0x004fc8000001080d */
[----:B------:R1:W-:Y:S03]  /*47d0*/  MUFU.EX2 R60, R4 ;  /* 0x00000004003c7308 */ /* 0x0003e60000000800 */
[C---:B------:R-:W-:Y:S08]  /*47e0*/  HMMA.16816.F32.BF16 R168, R8.reuse, R20, R168 ;  /* 0x0000001408a8723c */ /* 0x040ff000000418a8 */
[----:B------:R-:W-:Y:S01]  /*47f0*/  HMMA.16816.F32.BF16 R32, R8, R22, R32 ;  /* 0x000000160820723c */ /* 0x000fe20000041820 */
[----:B-1----:R-:W-:-:S07]  /*4800*/  FFMA.FTZ R4, R184, c[0x0][0x2d0], -R13 ;  /* 0x0000b400b8047a23 */ /* 0x002fce000001080d */
[C---:B------:R-:W-:Y:S01]  /*4810*/  HMMA.16816.F32.BF16 R172, R8.reuse, R24, R172 ;  /* 0x0000001808ac723c */ /* 0x040fe200000418ac */
[----:B------:R1:W2:Y:S07]  /*4820*/  MUFU.EX2 R150, R4 ;  /* 0x0000000400967308 */ /* 0x0002ae0000000800 */
[----:B------:R-:W-:Y:S01]  /*4830*/  HMMA.16816.F32.BF16 R36, R8, R26, R36 ;  /* 0x0000001a0824723c */ /* 0x000fe20000041824 */
[----:B-1----:R-:W-:Y:S01]  /*4840*/  FFMA.FTZ R4, R190, c[0x0][0x2d0], -R12 ;  /* 0x0000b400be047a23 */ /* 0x002fe2000001080c */
[----:B--2---:R-:W-:-:S03]  /*4850*/  F2FP.BF16.PACK_AB R6, R150, R63 ;  /* 0x0000003f9606723e */ /* 0x004fc600000010ff */
[----:B------:R1:W-:Y:S02]  /*4860*/  MUFU.EX2 R56, R4 ;  /* 0x0000000400387308 */ /* 0x0003e40000000800 */
[----:B-1----:R-:W-:-:S06]  /*4870*/  FFMA.FTZ R4, R189, c[0x0][0x2d0], -R12 ;  /* 0x0000b400bd047a23 */ /* 0x002fcc000001080c */
[----:B------:R1:W2:Y:S02]  /*4880*/  MUFU.EX2 R57, R4 ;  /* 0x0000000400397308 */ /* 0x0002a40000000800 */
[----:B-1----:R-:W-:Y:S01]  /*4890*/  FFMA.FTZ R4, R188, c[0x0][0x2d0], -R12 ;  /* 0x0000b400bc047a23 */ /* 0x002fe2000001080c */
[----:B--2---:R-:W-:-:S05]  /*48a0*/  F2FP.BF16.PACK_AB R5, R57, R56 ;  /* 0x000000383905723e */ /* 0x004fca00000010ff */
[----:B------:R1:W-:Y:S02]  /*48b0*/  MUFU.EX2 R59, R4 ;  /* 0x00000004003b7308 */ /* 0x0003e40000000800 */
[----:B-1----:R-:W-:-:S06]  /*48c0*/  FFMA.FTZ R4, R187, c[0x0][0x2d0], -R12 ;  /* 0x0000b400bb047a23 */ /* 0x002fcc000001080c */
[----:B------:R1:W2:Y:S02]  /*48d0*/  MUFU.EX2 R62, R4 ;  /* 0x00000004003e7308 */ /* 0x0002a40000000800 */
[----:B-1----:R-:W-:Y:S02]  /*48e0*/  F2FP.BF16.PACK_AB R4, R60, R58 ;  /* 0x0000003a3c04723e */ /* 0x002fe400000010ff */
[----:B--2---:R-:W-:-:S07]  /*48f0*/  F2FP.BF16.PACK_AB R7, R62, R59 ;  /* 0x0000003b3e07723e */ /* 0x004fce00000010ff */
[C---:B------:R-:W-:Y:S08]  /*4900*/  HMMA.16816.F32.BF16 R180, R4.reuse, R16, R196 ;  /* 0x0000001004b4723c */ /* 0x040ff000000418c4 */
[C---:B------:R-:W-:Y:S01]  /*4910*/  HMMA.16816.F32.BF16 R184, R4.reuse, R18, R116 ;  /* 0x0000001204b8723c */ /* 0x040fe20000041874 */
[----:B------:R-:W1:Y:S06]  /*4920*/  LDSM.16.MT88.4 R16, [R235+0x1100] ;  /* 0x00110000eb10783b */ /* 0x000e6c0000004200 */
[----:B------:R-:W-:Y:S01]  /*4930*/  IMAD.MOV.U32 R117, RZ, RZ, R48 ;  /* 0x000000ffff757224 */ /* 0x000fe200078e0030 */
[----:B------:R-:W-:Y:S01]  /*4940*/  MOV R118, R49 ;  /* 0x0000003100767202 */ /* 0x000fe20000000f00 */
[----:B------:R-:W-:Y:S01]  /*4950*/  IMAD.MOV.U32 R116, RZ, RZ, R90 ;  /* 0x000000ffff747224 */ /* 0x000fe200078e005a */
[----:B------:R-:W-:Y:S01]  /*4960*/  HMMA.16816.F32.BF16 R196, R4, R20, R224 ;  /* 0x0000001404c4723c */ /* 0x000fe200000418e0 */
[----:B------:R-:W-:-:S02]  /*4970*/  IMAD.MOV.U32 R119, RZ, RZ, R191 ;  /* 0x000000ffff777224 */ /* 0x000fc400078e00bf */
[----:B------:R-:W-:Y:S01]  /*4980*/  IMAD.MOV.U32 R90, RZ, RZ, R105 ;  /* 0x000000ffff5a7224 */ /* 0x000fe200078e0069 */
[----:B------:R-:W-:Y:S01]  /*4990*/  MOV R93, R244 ;  /* 0x000000f4005d7202 */ /* 0x000fe20000000f00 */
[----:B------:R-:W-:-:S03]  /*49a0*/  IMAD.MOV.U32 R105, RZ, RZ, R92 ;  /* 0x000000ffff697224 */ /* 0x000fc600078e005c */
[C---:B------:R-:W-:Y:S01]  /*49b0*/  HMMA.16816.F32.BF16 R48, R4.reuse, R22, R112 ;  /* 0x000000160430723c */ /* 0x040fe20000041870 */
[----:B------:R-:W2:Y:S07]  /*49c0*/  LDSM.16.MT88.4 R20, [R234+0x3100] ;  /* 0x00310000ea14783b */ /* 0x000eae0000004200 */
[C---:B------:R-:W-:Y:S08]  /*49d0*/  HMMA.16816.F32.BF16 R188, R4.reuse, R24, R216 ;  /* 0x0000001804bc723c */ /* 0x040ff000000418d8 */
[----:B------:R-:W-:Y:S01]  /*49e0*/  HMMA.16816.F32.BF16 R192, R4, R26, R192 ;  /* 0x0000001a04c0723c */ /* 0x000fe200000418c0 */
[----:B------:R-:W3:Y:S07]  /*49f0*/  LDSM.16.MT88.4 R24, [R233+0x3100] ;  /* 0x00310000e918783b */ /* 0x000eee0000004200 */
[-C--:B-1----:R-:W-:Y:S08]  /*4a00*/  HMMA.16816.F32.BF16 R224, R8, R16.reuse, R80 ;  /* 0x0000001008e0723c */ /* 0x082ff00000041850 */
[----:B------:R-:W-:Y:S07]  /*4a10*/  HMMA.16816.F32.BF16 R80, R4, R16, R116 ;  /* 0x000000100450723c */ /* 0x000fee0000041874 */
[----:B------:R-:W-:Y:S01]  /*4a20*/  MOV R118, R79 ;  /* 0x0000004f00767202 */ /* 0x000fe20000000f00 */
[----:B------:R-:W-:Y:S01]  /*4a30*/  IMAD.MOV.U32 R116, RZ, RZ, R87 ;  /* 0x000000ffff747224 */ /* 0x000fe200078e0057 */
[----:B------:R-:W-:Y:S01]  /*4a40*/  HMMA.16816.F32.BF16 R216, R8, R18, R28 ;  /* 0x0000001208d8723c */ /* 0x000fe2000004181c */
[----:B------:R-:W-:Y:S01]  /*4a50*/  IMAD.MOV.U32 R79, RZ, RZ, R84 ;  /* 0x000000ffff4f7224 */ /* 0x000fe200078e0054 */
[----:B------:R-:W-:Y:S01]  /*4a60*/  LDSM.16.MT88.4 R28, [R235+0x3100] ;  /* 0x00310000eb1c783b */ /* 0x000fe20000004200 */
[----:B------:R-:W-:Y:S01]  /*4a70*/  IMAD.MOV.U32 R117, RZ, RZ, R78 ;  /* 0x000000ffff757224 */ /* 0x000fe200078e004e */
[----:B------:R-:W-:Y:S01]  /*4a80*/  MOV R78, R101 ;  /* 0x00000065004e7202 */ /* 0x000fe20000000f00 */
[----:B------:R-:W-:-:S02]  /*4a90*/  IMAD.MOV.U32 R119, RZ, RZ, R72 ;  /* 0x000000ffff777224 */ /* 0x000fc400078e0048 */
[----:B------:R-:W-:Y:S01]  /*4aa0*/  IMAD.MOV.U32 R72, RZ, RZ, R89 ;  /* 0x000000ffff487224 */ /* 0x000fe200078e0059 */
[----:B------:R-:W-:Y:S01]  /*4ab0*/  HMMA.16816.F32.BF16 R84, R4, R18, R144 ;  /* 0x000000120454723c */ /* 0x000fe20000041890 */
[----:B------:R-:W1:Y:S01]  /*4ac0*/  LDSM.16.MT88.4 R16, [R236+0x3100] ;  /* 0x00310000ec10783b */ /* 0x000e620000004200 */
[----:B------:R-:W-:Y:S02]  /*4ad0*/  IMAD.MOV.U32 R101, RZ, RZ, R246 ;  /* 0x000000ffff657224 */ /* 0x000fe400078e00f6 */
[----:B------:R-:W-:Y:S01]  /*4ae0*/  IMAD.MOV.U32 R89, RZ, RZ, R76 ;  /* 0x000000ffff597224 */ /* 0x000fe200078e004c */
[----:B------:R-:W-:Y:S01]  /*4af0*/  MOV R76, R242 ;  /* 0x000000f2004c7202 */ /* 0x000fe20000000f00 */
[----:B------:R-:W-:Y:S02]  /*4b00*/  IMAD.MOV.U32 R92, RZ, RZ, R245 ;  /* 0x000000ffff5c7224 */ /* 0x000fe400078e00f5 */
        /* <DEDUP_REMOVED lines=13> */
[----:B--2---:R-:W-:Y:S01]  /*4be0*/  HMMA.16816.F32.BF16 R112, R4, R20, R116 ;  /* 0x000000140470723c */ /* 0x004fe20000041874 */
[----:B------:R-:W-:Y:S01]  /*4bf0*/  IMAD.MOV.U32 R100, RZ, RZ, R88 ;  /* 0x000000ffff647224 */ /* 0x000fe200078e0058 */
[----:B------:R2:W5:Y:S01]  /*4c00*/  LDL.LU R246, [R1+0x70] ;  /* 0x0000700001f67983 */ /* 0x0005620000300800 */
[----:B------:R-:W-:-:S02]  /*4c10*/  IMAD.MOV.U32 R92, RZ, RZ, R76 ;  /* 0x000000ffff5c7224 */ /* 0x000fc400078e004c */
[----:B------:R-:W-:Y:S02]  /*4c20*/  IMAD.MOV.U32 R88, RZ, RZ, R77 ;  /* 0x000000ffff587224 */ /* 0x000fe400078e004d */
[----:B------:R-:W-:Y:S02]  /*4c30*/  IMAD.MOV.U32 R134, RZ, RZ, R240 ;  /* 0x000000ffff867224 */ /* 0x000fe400078e00f0 */
[----:B------:R-:W-:Y:S01]  /*4c40*/  IMAD.MOV.U32 R75, RZ, RZ, R94 ;  /* 0x000000ffff4b7224 */ /* 0x000fe200078e005e */
[----:B------:R-:W-:Y:S01]  /*4c50*/  MOV R119, R102 ;  /* 0x0000006600777202 */ /* 0x000fe20000000f00 */
[----:B------:R-:W-:Y:S02]  /*4c60*/  IMAD.MOV.U32 R76, RZ, RZ, R132 ;  /* 0x000000ffff4c7224 */ /* 0x000fe400078e0084 */
[----:B------:R-:W-:Y:S01]  /*4c70*/  IMAD.MOV.U32 R74, RZ, RZ, R103 ;  /* 0x000000ffff4a7224 */ /* 0x000fe200078e0067 */
[C---:B---3--:R-:W-:Y:S01]  /*4c80*/  HMMA.16816.F32.BF16 R96, R4.reuse, R24, R96 ;  /* 0x000000180460723c */ /* 0x048fe20000041860 */
[----:B------:R-:W-:Y:S01]  /*4c90*/  IMAD.MOV.U32 R77, RZ, RZ, R133 ;  /* 0x000000ffff4d7224 */ /* 0x000fe200078e0085 */
[----:B------:R-:W-:Y:S01]  /*4ca0*/  MOV R133, R238 ;  /* 0x000000ee00857202 */ /* 0x000fe20000000f00 */
        /* <DEDUP_REMOVED lines=22> */
[----:B------:R-:W-:Y:S01]  /*4e10*/  HMMA.16816.F32.BF16 R64, R8, R22, R64 ;  /* 0x000000160840723c */ /* 0x000fe20000041840 */
[----:B------:R-:W-:Y:S01]  /*4e20*/  IMAD.MOV.U32 R74, RZ, RZ, R95 ;  /* 0x000000ffff4a7224 */ /* 0x000fe200078e005f */
[----:B------:R-:W-:Y:S01]  /*4e30*/  MOV R95, R135 ;  /* 0x00000087005f7202 */ /* 0x000fe20000000f00 */
[----:B------:R-:W-:Y:S01]  /*4e40*/  IMAD.MOV.U32 R94, RZ, RZ, R133 ;  /* 0x000000ffff5e7224 */ /* 0x000fe200078e0085 */
[----:B------:R2:W5:Y:S04]  /*4e50*/  LDL.LU R243, [R1+0x64] ;  /* 0x0000640001f37983 */ /* 0x0005680000300800 */
[C---:B------:R-:W-:Y:S01]  /*4e60*/  HMMA.16816.F32.BF16 R100, R4.reuse, R26, R212 ;  /* 0x0000001a0464723c */ /* 0x040fe200000418d4 */
[----:B------:R2:W5:Y:S04]  /*4e70*/  LDL.LU R242, [R1+0x60] ;  /* 0x0000600001f27983 */ /* 0x0005680000300800 */
[----:B------:R2:W5:Y:S02]  /*4e80*/  LDL.LU R241, [R1+0x5c] ;  /* 0x00005c0001f17983 */ /* 0x0005640000300800 */
[----:B------:R-:W-:Y:S01]  /*4e90*/  MOV R213, R134 ;  /* 0x0000008600d57202 */ /* 0x000fe20000000f00 */
[----:B------:R-:W-:Y:S01]  /*4ea0*/  IMAD.MOV.U32 R214, RZ, RZ, R132 ;  /* 0x000000ffffd67224 */ /* 0x000fe200078e0084 */
[----:B------:R-:W-:Y:S01]  /*4eb0*/  HMMA.16816.F32.BF16 R144, R4, R28, R144 ;  /* 0x0000001c0490723c */ /* 0x000fe20000041890 */
[----:B------:R-:W-:Y:S01]  /*4ec0*/  IMAD.MOV.U32 R215, RZ, RZ, R117 ;  /* 0x000000ffffd77224 */ /* 0x000fe200078e0075 */
[----:B------:R2:W5:Y:S01]  /*4ed0*/  LDL.LU R240, [R1+0x58] ;  /* 0x0000580001f07983 */ /* 0x0005620000300800 */
[----:B------:R-:W-:-:S05]  /*4ee0*/  IMAD.MOV.U32 R212, RZ, RZ, R92 ;  /* 0x000000ffffd47224 */ /* 0x000fca00078e005c */
[C---:B------:R-:W-:Y:S01]  /*4ef0*/  HMMA.16816.F32.BF16 R132, R4.reuse, R18, R156 ;  /* 0x000000120484723c */ /* 0x040fe2000004189c */
[----:B------:R-:W-:Y:S01]  /*4f00*/  IMAD.MOV.U32 R92, RZ, RZ, R232 ;  /* 0x000000ffff5c7224 */ /* 0x000fe200078e00e8 */
[----:B------:R2:W5:Y:S04]  /*4f10*/  LDL.LU R239, [R1+0x54] ;  /* 0x0000540001ef7983 */ /* 0x0005680000300800 */
[----:B------:R2:W5:Y:S01]  /*4f20*/  LDL.LU R238, [R1+0x50] ;  /* 0x0000500001ee7983 */ /* 0x0005620000300800 */
[----:B------:R-:W-:Y:S01]  /*4f30*/  IMAD.MOV.U32 R157, RZ, RZ, R88 ;  /* 0x000000ffff9d7224 */ /* 0x000fe200078e0058 */
[----:B------:R-:W-:Y:S01]  /*4f40*/  MOV R158, R79 ;  /* 0x0000004f009e7202 */ /* 0x000fe20000000f00 */
[----:B------:R-:W-:Y:S01]  /*4f50*/  IMAD.MOV.U32 R156, RZ, RZ, R89 ;  /* 0x000000ffff9c7224 */ /* 0x000fe200078e0059 */
[----:B------:R-:W-:Y:S01]  /*4f60*/  MOV R89, R76 ;  /* 0x0000004c00597202 */ /* 0x000fe20000000f00 */
[----:B------:R-:W-:Y:S01]  /*4f70*/  IMAD.MOV.U32 R159, RZ, RZ, R78 ;  /* 0x000000ffff9f7224 */ /* 0x000fe200078e004e */
[C---:B------:R-:W-:Y:S01]  /*4f80*/  HMMA.16816.F32.BF16 R116, R4.reuse, R22, R208 ;  /* 0x000000160474723c */ /* 0x040fe200000418d0 */
[----:B------:R-:W-:Y:S01]  /*4f90*/  IMAD.MOV.U32 R88, RZ, RZ, R77 ;  /* 0x000000ffff587224 */ /* 0x000fe200078e004d */
[----:B------:R2:W5:Y:S04]  /*4fa0*/  LDL.LU R237, [R1+0x4c] ;  /* 0x00004c0001ed7983 */ /* 0x0005680000300800 */
[----:B------:R2:W5:Y:S01]  /*4fb0*/  LDL.LU R232, [R1+0x48] ;  /* 0x0000480001e87983 */ /* 0x0005620000300800 */
[----:B------:R-:W-:Y:S01]  /*4fc0*/  PLOP3.LUT P0, PT, PT, PT, UP0, 0x40, 0x0 ;  /* 0x000000000000781c */ /* 0x000fe20003f0e808 */
[----:B------:R-:W-:Y:S07]  /*4fd0*/  HMMA.16816.F32.BF16 R76, R4, R30, R160 ;  /* 0x0000001e044c723c */ /* 0x000fee00000418a0 */
[----:B------:R-:W-:Y:S01]  /*4fe0*/  FFMA.FTZ R4, R221, c[0x0][0x2d0], -R3 ;  /* 0x0000b400dd047a23 */ /* 0x000fe20000010803 */
[----:B------:R-:W-:Y:S01]  /*4ff0*/  MOV R162, R95 ;  /* 0x0000005f00a27202 */ /* 0x000fe20000000f00 */
[----:B------:R-:W-:Y:S01]  /*5000*/  IMAD.MOV.U32 R7, RZ, RZ, R94 ;  /* 0x000000ffff077224 */ /* 0x000fe200078e005e */
[----:B------:R-:W-:Y:S01]  /*5010*/  HMMA.16816.F32.BF16 R52, R8, R18, R52 ;  /* 0x000000120834723c */ /* 0x000fe20000041834 */
[----:B------:R1:W-:Y:S01]  /*5020*/  MUFU.EX2 R23, R4 ;  /* 0x0000000400177308 */ /* 0x0003e20000000800 */
[----:B------:R-:W-:Y:S01]  /*5030*/  IMAD.MOV.U32 R160, RZ, RZ, R92 ;  /* 0x000000ffffa07224 */ /* 0x000fe200078e005c */
[----:B------:R-:W-:Y:S01]  /*5040*/  MOV R5, R213 ;  /* 0x000000d500057202 */ /* 0x000fe20000000f00 */
[----:B------:R-:W-:-:S02]  /*5050*/  IMAD.MOV.U32 R161, RZ, RZ, R93 ;  /* 0x000000ffffa17224 */ /* 0x000fc400078e005d */
[----:B------:R-:W-:Y:S02]  /*5060*/  IMAD.MOV.U32 R6, RZ, RZ, R214 ;  /* 0x000000ffff067224 */ /* 0x000fe400078e00d6 */
[----:B------:R-:W-:Y:S01]  /*5070*/  HMMA.16816.F32.BF16 R92, R8, R24, R136 ;  /* 0x00000018085c723c */ /* 0x000fe20000041888 */
[----:B------:R-:W-:-:S06]  /*5080*/  IMAD.MOV.U32 R163, RZ, RZ, R212 ;  /* 0x000000ffffa37224 */ /* 0x000fcc00078e00d4 */
[----:B------:R-:W-:Y:S01]  /*5090*/  MOV R139, R215 ;  /* 0x000000d7008b7202 */ /* 0x000fe20000000f00 */
[C---:B------:R-:W-:Y:S01]  /*50a0*/  HMMA.16816.F32.BF16 R208, R8.reuse, R20, R124 ;  /* 0x0000001408d0723c */ /* 0x040fe2000004187c */
[----:B-1----:R-:W-:Y:S01]  /*50b0*/  FFMA.FTZ R4, R207, c[0x0][0x2d0], -R3 ;  /* 0x0000b400cf047a23 */ /* 0x002fe20000010803 */
[----:B------:R-:W-:Y:S01]  /*50c0*/  MOV R137, R159 ;  /* 0x0000009f00897202 */ /* 0x000fe20000000f00 */
[----:B------:R-:W-:Y:S02]  /*50d0*/  IMAD.MOV.U32 R138, RZ, RZ, R6 ;  /* 0x000000ffff8a7224 */ /* 0x000fe400078e0006 */
[----:B------:R1:W-:Y:S01]  /*50e0*/  MUFU.EX2 R25, R4 ;  /* 0x0000000400197308 */ /* 0x0003e20000000800 */
[----:B------:R-:W-:Y:S01]  /*50f0*/  IMAD.MOV.U32 R136, RZ, RZ, R158 ;  /* 0x000000ffff887224 */ /* 0x000fe200078e009e */
[----:B------:R-:W-:Y:S01]  /*5100*/  MOV R207, R137 ;  /* 0x0000008900cf7202 */ /* 0x000fe20000000f00 */
[----:B------:R-:W-:Y:S01]  /*5110*/  HMMA.16816.F32.BF16 R124, R8, R16, R120 ;  /* 0x00000010087c723c */ /* 0x000fe20000041878 */
[----:B------:R-:W-:Y:S01]  /*5120*/  IMAD.MOV.U32 R6, RZ, RZ, R162 ;  /* 0x000000ffff067224 */ /* 0x000fe200078e00a2 */
[----:B------:R-:W-:Y:S01]  /*5130*/  LDSM.16.MT88.4 R120, [R234+0x3900] ;  /* 0x00390000ea78783b */ /* 0x000fe20000004200 */
[----:B------:R-:W-:-:S05]  /*5140*/  IMAD.MOV.U32 R221, RZ, RZ, R136 ;  /* 0x000000ffffdd7224 */ /* 0x000fca00078e0088 */
[----:B------:R-:W-:Y:S01]  /*5150*/  HMMA.16816.F32.BF16 R212, R8, R26, R68 ;  /* 0x0000001a08d4723c */ /* 0x000fe20000041844 */
[--C-:B-1----:R-:W-:Y:S02]  /*5160*/  FFMA.FTZ R4, R220, c[0x0][0x2d0], -R3.reuse ;  /* 0x0000b400dc047a23 */ /* 0x102fe40000010803 */
[----:B------:R-:W-:-:S04]  /*5170*/  FFMA.FTZ R3, R203, c[0x0][0x2d0], -R3 ;  /* 0x0000b400cb037a23 */ /* 0x000fc80000010803 */
[----:B------:R-:W-:Y:S01]  /*5180*/  MOV R70, R156 ;  /* 0x0000009c00467202 */ /* 0x000fe20000000f00 */
[----:B------:R-:W-:Y:S01]  /*5190*/  IMAD.MOV.U32 R71, RZ, RZ, R157 ;  /* 0x000000ffff477224 */ /* 0x000fe200078e009d */
[C---:B------:R-:W-:Y:S01]  /*51a0*/  HMMA.16816.F32.BF16 R140, R8.reuse, R28, R140 ;  /* 0x0000001c088c723c */ /* 0x040fe2000004188c */
[----:B------:R1:W-:Y:S01]  /*51b0*/  MUFU.EX2 R24, R3 ;  /* 0x0000000300187308 */ /* 0x0003e20000000800 */
[----:B------:R-:W3:Y:S01]  /*51c0*/  LDSM.16.MT88.4 R156, [R234+0x1900] ;  /* 0x00190000ea9c783b */ /* 0x000ee20000004200 */
[----:B------:R-:W-:Y:S01]  /*51d0*/  IMAD.MOV.U32 R69, RZ, RZ, R6 ;  /* 0x000000ffff457224 */ /* 0x000fe200078e0006 */
[----:B------:R-:W-:Y:S01]  /*51e0*/  MOV R6, R107 ;  /* 0x0000006b00067202 */ /* 0x000fe20000000f00 */
[----:B------:R-:W-:Y:S01]  /*51f0*/  IMAD.MOV.U32 R107, RZ, RZ, R72 ;  /* 0x000000ffff6b7224 */ /* 0x000fe200078e0048 */
[----:B------:R-:W-:Y:S02]  /*5200*/  MOV R27, R71 ;  /* 0x00000047001b7202 */ /* 0x000fe40000000f00 */
[----:B------:R-:W-:Y:S01]  /*5210*/  HMMA.16816.F32.BF16 R44, R8, R30, R44 ;  /* 0x0000001e082c723c */ /* 0x000fe2000004182c */
[----:B------:R-:W4:Y:S01]  /*5220*/  MUFU.EX2 R26, R4 ;  /* 0x00000004001a7308 */ /* 0x000f220000000800 */
[----:B------:R-:W-:-:S05]  /*5230*/  MOV R28, R6 ;  /* 0x00000006001c7202 */ /* 0x000fca0000000f00 */
[----:B------:R-:W-:Y:S02]  /*5240*/  FADD.FTZ R9, R108, R14 ;  /* 0x0000000e6c097221 */ /* 0x000fe40000010000 */
[--C-:B-1----:R-:W-:Y:S02]  /*5250*/  FFMA.FTZ R3, R222, c[0x0][0x2d0], -R0.reuse ;  /* 0x0000b400de037a23 */ /* 0x102fe40000010800 */
[----:B------:R-:W-:Y:S02]  /*5260*/  FADD.FTZ R10, R70, R223 ;  /* 0x000000df460a7221 */ /* 0x000fe40000010000 */
[----:B------:R1:W-:Y:S01]  /*5270*/  MUFU.EX2 R19, R3 ;  /* 0x0000000300137308 */ /* 0x0003e20000000800 */
[----:B------:R-:W-:Y:S02]  /*5280*/  IMAD.MOV.U32 R223, RZ, RZ, R107 ;  /* 0x000000ffffdf7224 */ /* 0x000fe400078e006b */
[----:B-1----:R-:W-:-:S05]  /*5290*/  FFMA.FTZ R3, R202, c[0x0][0x2d0], -R0 ;  /* 0x0000b400ca037a23 */ /* 0x002fca0000010800 */
[----:B------:R1:W-:Y:S02]  /*52a0*/  MUFU.EX2 R20, R3 ;  /* 0x0000000300147308 */ /* 0x0003e40000000800 */
[--C-:B-1----:R-:W-:Y:S02]  /*52b0*/  FFMA.FTZ R3, R201, c[0x0][0x2d0], -R0.reuse ;  /* 0x0000b400c9037a23 */ /* 0x102fe40000010800 */
[----:B------:R-:W-:-:S04]  /*52c0*/  FFMA.FTZ R0, R200, c[0x0][0x2d0], -R0 ;  /* 0x0000b400c8007a23 */ /* 0x000fc80000010800 */
[----:B------:R-:W-:Y:S08]  /*52d0*/  MUFU.EX2 R22, R3 ;  /* 0x0000000300167308 */ /* 0x000ff00000000800 */
[----:B------:R1:W-:Y:S02]  /*52e0*/  MUFU.EX2 R21, R0 ;  /* 0x0000000000157308 */ /* 0x0003e40000000800 */
[----:B-1----:R-:W-:-:S02]  /*52f0*/  FFMA.FTZ R0, R139, c[0x0][0x2d0], -R13 ;  /* 0x0000b4008b007a23 */ /* 0x002fc4000001080d */
[----:B------:R-:W-:-:S04]  /*5300*/  IMAD.MOV.U32 R139, RZ, RZ, R7 ;  /* 0x000000ffff8b7224 */ /* 0x000fc800078e0007 */
[----:B------:R1:W-:Y:S01]  /*5310*/  MUFU.EX2 R16, R0 ;  /* 0x0000000000107308 */ /* 0x0003e20000000800 */
[----:B------:R-:W-:-:S04]  /*5320*/  IMAD.MOV.U32 R7, RZ, RZ, R163 ;  /* 0x000000ffff077224 */ /* 0x000fc800078e00a3 */
[----:B------:R-:W-:Y:S02]  /*5330*/  IMAD.MOV.U32 R68, RZ, RZ, R7 ;  /* 0x000000ffff447224 */ /* 0x000fe400078e0007 */
[----:B------:R-:W-:Y:S02]  /*5340*/  IMAD.MOV.U32 R7, RZ, RZ, R90 ;  /* 0x000000ffff077224 */ /* 0x000fe400078e005a */
[----:B------:R-:W-:Y:S02]  /*5350*/  FADD.FTZ R8, R69, R68 ;  /* 0x0000004445087221 */ /* 0x000fe40000010000 */
[----:B------:R-:W-:Y:S02]  /*5360*/  IMAD.MOV.U32 R31, RZ, RZ, R7 ;  /* 0x000000ffff1f7224 */ /* 0x000fe400078e0007 */
[----:B-1----:R-:W-:Y:S01]  /*5370*/  FFMA.FTZ R0, R5, c[0x0][0x2d0], -R13 ;  /* 0x0000b40005007a23 */ /* 0x002fe2000001080d */
[----:B------:R-:W-:-:S03]  /*5380*/  MOV R5, R161 ;  /* 0x000000a100057202 */ /* 0x000fc60000000f00 */
[----:B------:R1:W1:Y:S02]  /*5390*/  MUFU.EX2 R17, R0 ;  /* 0x0000000000117308 */ /* 0x0002640000000800 */
[----:B------:R-:W-:Y:S02]  /*53a0*/  FFMA.FTZ R3, R5, c[0x0][0x2d0], -R12 ;  /* 0x0000b40005037a23 */ /* 0x000fe4000001080c */
[----:B------:R-:W-:Y:S01]  /*53b0*/  IMAD.MOV.U32 R5, RZ, RZ, R106 ;  /* 0x000000ffff057224 */ /* 0x000fe200078e006a */
[----:B------:R-:W-:Y:S02]  /*53c0*/  MOV R106, R91 ;  /* 0x0000005b006a7202 */ /* 0x000fe40000000f00 */
[----:B------:R-:W-:Y:S01]  /*53d0*/  MOV R91, R166 ;  /* 0x000000a6005b7202 */ /* 0x000fe20000000f00 */
[----:B------:R-:W-:Y:S01]  /*53e0*/  IMAD.MOV.U32 R29, RZ, RZ, R5 ;  /* 0x000000ffff1d7224 */ /* 0x000fe200078e0005 */
[----:B----4-:R-:W-:Y:S01]  /*53f0*/  F2FP.BF16.PACK_AB R166, R24, R26 ;  /* 0x0000001a18a6723e */ /* 0x010fe200000010ff */
[----:B------:R-:W-:Y:S01]  /*5400*/  LDSM.16.MT88.4 R4, [R235+0x3900] ;  /* 0x00390000eb04783b */ /* 0x000fe20000004200 */
[----:B------:R-:W-:Y:S01]  /*5410*/  MOV R30, R106 ;  /* 0x0000006a001e7202 */ /* 0x000fe20000000f00 */
[--C-:B-1----:R-:W-:Y:S01]  /*5420*/  FFMA.FTZ R0, R160, c[0x0][0x2d0], -R13.reuse ;  /* 0x0000b400a0007a23 */ /* 0x102fe2000001080d */
[----:B------:R-:W-:Y:S01]  /*5430*/  F2FP.BF16.PACK_AB R200, R17, R16 ;  /* 0x0000001011c8723e */ /* 0x000fe200000010ff */
[----:B------:R-:W1:Y:S02]  /*5440*/  LDSM.16.MT88.4 R160, [R233+0x1900] ;  /* 0x00190000e9a0783b */ /* 0x000e640000004200 */
[----:B------:R4:W-:Y:S02]  /*5450*/  MUFU.EX2 R18, R0 ;  /* 0x0000000000127308 */ /* 0x0009e40000000800 */
[----:B----4-:R-:W-:Y:S01]  /*5460*/  FFMA.FTZ R0, R167, c[0x0][0x2d0], -R13 ;  /* 0x0000b400a7007a23 */ /* 0x010fe2000001080d */
[----:B------:R-:W-:-:S05]  /*5470*/  MOV R167, R15 ;  /* 0x0000000f00a77202 */ /* 0x000fca0000000f00 */
[----:B------:R4:W2:Y:S01]  /*5480*/  MUFU.EX2 R15, R0 ;  /* 0x00000000000f7308 */ /* 0x0008a20000000800 */
[----:B------:R-:W-:Y:S01]  /*5490*/  IMAD.MOV.U32 R90, RZ, RZ, R167 ;  /* 0x000000ffff5a7224 */ /* 0x000fe200078e00a7 */
[----:B------:R-:W-:Y:S01]  /*54a0*/  F2FP.BF16.PACK_AB R167, R21, R22 ;  /* 0x0000001615a7723e */ /* 0x000fe200000010ff */
[----:B----4-:R-:W-:Y:S01]  /*54b0*/  FFMA.FTZ R0, R138, c[0x0][0x2d0], -R12 ;  /* 0x0000b4008a007a23 */ /* 0x010fe2000001080c */
[----:B--2---:R-:W-:Y:S01]  /*54c0*/  F2FP.BF16.PACK_AB R202, R15, R18 ;  /* 0x000000120fca723e */ /* 0x004fe200000010ff */
[----:B------:R-:W-:-:S03]  /*54d0*/  IMAD.MOV.U32 R138, RZ, RZ, R74 ;  /* 0x000000ffff8a7224 */ /* 0x000fc600078e004a */
[----:B------:R2:W-:Y:S01]  /*54e0*/  MUFU.EX2 R11, R0 ;  /* 0x00000000000b7308 */ /* 0x0005e20000000800 */
[----:B------:R-:W-:Y:S02]  /*54f0*/  IMAD.MOV.U32 R220, RZ, RZ, R138 ;  /* 0x000000ffffdc7224 */ /* 0x000fe400078e008a */
[----:B--2---:R-:W-:Y:S01]  /*5500*/  FFMA.FTZ R0, R139, c[0x0][0x2d0], -R12 ;  /* 0x0000b4008b007a23 */ /* 0x004fe2000001080c */
[----:B------:R-:W-:-:S04]  /*5510*/  MOV R139, R75 ;  /* 0x0000004b008b7202 */ /* 0x000fc80000000f00 */
[----:B------:R2:W4:Y:S01]  /*5520*/  MUFU.EX2 R13, R0 ;  /* 0x00000000000d7308 */ /* 0x0005220000000800 */
[----:B------:R-:W-:Y:S02]  /*5530*/  MOV R222, R139 ;  /* 0x0000008b00de7202 */ /* 0x000fe40000000f00 */
[----:B------:R-:W-:Y:S01]  /*5540*/  LDSM.16.MT88.4 R136, [R236+0x3900] ;  /* 0x00390000ec88783b */ /* 0x000fe20000004200 */
[----:B--2---:R-:W-:Y:S01]  /*5550*/  FFMA.FTZ R0, R73, c[0x0][0x2d0], -R12 ;  /* 0x0000b40049007a23 */ /* 0x004fe2000001080c */
[----:B----4-:R-:W-:-:S03]  /*5560*/  F2FP.BF16.PACK_AB R201, R13, R11 ;  /* 0x0000000b0dc9723e */ /* 0x010fc600000010ff */
[----:B------:R2:W-:Y:S01]  /*5570*/  MUFU.EX2 R12, R3 ;  /* 0x00000003000c7308 */ /* 0x0005e20000000800 */
[----:B------:R-:W4:Y:S07]  /*5580*/  LDSM.16.MT88.4 R72, [R236+0x1900] ;  /* 0x00190000ec48783b */ /* 0x000f2e0000004200 */
[----:B------:R-:W1:Y:S01]  /*5590*/  MUFU.EX2 R14, R0 ;  /* 0x00000000000e7308 */ /* 0x000e620000000800 */
[----:B--2---:R-:W-:Y:S01]  /*55a0*/  FADD.FTZ R3, R165, R164 ;  /* 0x000000a4a5037221 */ /* 0x004fe20000010000 */
[----:B------:R-:W-:-:S02]  /*55b0*/  F2FP.BF16.PACK_AB R164, R25, R23 ;  /* 0x0000001719a4723e */ /* 0x000fc400000010ff */
[----:B------:R-:W-:Y:S02]  /*55c0*/  F2FP.BF16.PACK_AB R165, R20, R19 ;  /* 0x0000001314a5723e */ /* 0x000fe400000010ff */
[----:B-1----:R-:W-:Y:S01]  /*55d0*/  F2FP.BF16.PACK_AB R203, R14, R12 ;  /* 0x0000000c0ecb723e */ /* 0x002fe200000010ff */
[----:B------:R-:W-:-:S04]  /*55e0*/  IMAD.MOV.U32 R0, RZ, RZ, R89 ;  /* 0x000000ffff007224 */ /* 0x000fc800078e0059 */
[----:B---3--:R-:W-:Y:S01]  /*55f0*/  HMMA.16816.F32.BF16 R172, R164, R156, R172 ;  /* 0x0000009ca4ac723c */ /* 0x008fe200000418ac */
[----:B------:R-:W-:Y:S02]  /*5600*/  FADD.FTZ R0, R0, R3 ;  /* 0x0000000300007221 */ /* 0x000fe40000010000 */
[----:B------:R-:W-:-:S05]  /*5610*/  FADD.FTZ R3, R252, R9 ;  /* 0x00000009fc037221 */ /* 0x000fca0000010000 */
[C---:B------:R-:W-:Y:S08]  /*5620*/  HMMA.16816.F32.BF16 R188, R200.reuse, R156, R188 ;  /* 0x0000009cc8bc723c */ /* 0x040ff000000418bc */
[-C--:B------:R-:W-:Y:S08]  /*5630*/  HMMA.16816.F32.BF16 R192, R200, R158.reuse, R192 ;  /* 0x0000009ec8c0723c */ /* 0x080ff000000418c0 */
[C---:B------:R-:W-:Y:S07]  /*5640*/  HMMA.16816.F32.BF16 R156, R164.reuse, R158, R36 ;  /* 0x0000009ea49c723c */ /* 0x040fee0000041824 */
[----:B------:R-:W-:Y:S01]  /*5650*/  MOV R37, R111 ;  /* 0x0000006f00257202 */ /* 0x000fe20000000f00 */
[----:B------:R-:W-:Y:S01]  /*5660*/  HMMA.16816.F32.BF16 R176, R164, R160, R176 ;  /* 0x000000a0a4b0723c */ /* 0x000fe200000418b0 */
[----:B------:R-:W-:Y:S01]  /*5670*/  MOV R38, R109 ;  /* 0x0000006d00267202 */ /* 0x000fe20000000f00 */
[----:B------:R-:W-:Y:S01]  /*5680*/  IMAD.MOV.U32 R36, RZ, RZ, R110 ;  /* 0x000000ffff247224 */ /* 0x000fe200078e006e */
[----:B------:R-:W-:Y:S01]  /*5690*/  MOV R39, R88 ;  /* 0x0000005800277202 */ /* 0x000fe20000000f00 */
[----:B------:R-:W-:-:S02]  /*56a0*/  FADD.FTZ R10, R37, R10 ;  /* 0x0000000a250a7221 */ /* 0x000fc40000010000 */
[----:B------:R-:W-:Y:S02]  /*56b0*/  FADD.FTZ R9, R38, R0 ;  /* 0x0000000026097221 */ /* 0x000fe40000010000 */
[----:B------:R-:W-:Y:S01]  /*56c0*/  HMMA.16816.F32.BF16 R180, R200, R160, R180 ;  /* 0x000000a0c8b4723c */ /* 0x000fe200000418b4 */
[----:B------:R-:W-:-:S07]  /*56d0*/  FADD.FTZ R8, R36, R8 ;  /* 0x0000000824087221 */ /* 0x000fce0000010000 */
[-C--:B------:R-:W-:Y:S08]  /*56e0*/  HMMA.16816.F32.BF16 R184, R200, R162.reuse, R184 ;  /* 0x000000a2c8b8723c */ /* 0x080ff000000418b8 */
[----:B------:R-:W-:Y:S07]  /*56f0*/  HMMA.16816.F32.BF16 R160, R164, R162, R40 ;  /* 0x000000a2a4a0723c */ /* 0x000fee0000041828 */
[----:B------:R-:W-:Y:S01]  /*5700*/  MOV R41, R104 ;  /* 0x0000006800297202 */ /* 0x000fe20000000f00 */
[----:B------:R-:W-:Y:S01]  /*5710*/  IMAD.MOV.U32 R42, RZ, RZ, R91 ;  /* 0x000000ffff2a7224 */ /* 0x000fe200078e005b */
[----:B------:R-:W-:Y:S01]  /*5720*/  HMMA.16816.F32.BF16 R144, R200, R4, R144 ;  /* 0x00000004c890723c */ /* 0x000fe20000041890 */
[----:B------:R-:W-:Y:S01]  /*5730*/  IMAD.MOV.U32 R40, RZ, RZ, R105 ;  /* 0x000000ffff287224 */ /* 0x000fe200078e0069 */
[----:B------:R-:W-:Y:S01]  /*5740*/  MOV R43, R90 ;  /* 0x0000005a002b7202 */ /* 0x000fe20000000f00 */
[----:B------:R-:W-:Y:S01]  /*5750*/  FADD.FTZ R0, R41, R10 ;  /* 0x0000000a29007221 */ /* 0x000fe20000010000 */
[----:B------:R-:W1:Y:S01]  /*5760*/  LDSM.16.MT88.4 R88, [R235+0x1900] ;  /* 0x00190000eb58783b */ /* 0x000e620000004200 */
[----:B------:R-:W-:-:S03]  /*5770*/  FADD.FTZ R9, R42, R9 ;  /* 0x000000092a097221 */ /* 0x000fc60000010000 */
[----:B------:R-:W-:Y:S01]  /*5780*/  HMMA.16816.F32.BF16 R140, R164, R4, R140 ;  /* 0x00000004a48c723c */ /* 0x000fe2000004188c */
[----:B------:R-:W2:Y:S06]  /*5790*/  LDSM.16.MT88.4 R104, [R233+0x3900] ;  /* 0x00390000e968783b */ /* 0x000eac0000004200 */
[----:B------:R-:W-:Y:S01]  /*57a0*/  FADD.FTZ R4, R39, R3 ;  /* 0x0000000327047221 */ /* 0x000fe20000010000 */
[----:B----4-:R-:W-:Y:S01]  /*57b0*/  HMMA.16816.F32.BF16 R196, R200, R72, R196 ;  /* 0x00000048c8c4723c */ /* 0x010fe200000418c4 */
[----:B------:R-:W-:Y:S02]  /*57c0*/  FADD.FTZ R3, R40, R8 ;  /* 0x0000000828037221 */ /* 0x000fe40000010000 */
        /* <DEDUP_REMOVED lines=28> */
[----:B--2---:R-:W-:Y:S01]  /*5990*/  HMMA.16816.F32.BF16 R96, R200, R104, R96 ;  /* 0x00000068c860723c */ /* 0x004fe20000041860 */
        /* <DEDUP_REMOVED lines=23> */
[----:B------:R-:W-:Y:S01]  /*5b10*/  FADD.FTZ R5, R12, R5 ;  /* 0x000000050c057221 */ /* 0x000fe20000010000 */
[C---:B------:R-:W-:Y:S01]  /*5b20*/  HMMA.16816.F32.BF16 R168, R164.reuse, R72, R168 ;  /* 0x00000048a4a8723c */ /* 0x040fe200000418a8 */
[----:B------:R-:W-:Y:S01]  /*5b30*/  FADD.FTZ R4, R18, R4 ;  /* 0x0000000412047221 */ /* 0x000fe20000010000 */
[----:B------:R1:W-:Y:S06]  /*5b40*/  STL [R1+0x14], R0 ;  /* 0x0000140001007387 */ /* 0x0003ec0000100800 */
[C---:B------:R-:W-:Y:S08]  /*5b50*/  HMMA.16816.F32.BF16 R76, R164.reuse, R88, R224 ;  /* 0x00000058a44c723c */ /* 0x040ff000000418e0 */
[C---:B------:R-:W-:Y:S08]  /*5b60*/  HMMA.16816.F32.BF16 R92, R164.reuse, R104, R92 ;  /* 0x00000068a45c723c */ /* 0x040ff0000004185c */
[----:B------:R-:W-:Y:S01]  /*5b70*/  HMMA.16816.F32.BF16 R108, R164, R120, R208 ;  /* 0x00000078a46c723c */ /* 0x000fe200000418d0 */
[----:B-1----:R-:W-:-:S07]  /*5b80*/  FADD.FTZ R0, R14, R5 ;  /* 0x000000050e007221 */ /* 0x002fce0000010000 */
        /* <DEDUP_REMOVED lines=12> */
[----:B------:R-:W-:Y:S05]  /*5c50*/  @P0 BRA `(.L_x_2873) ;  /* 0x0000405000000947 */ /* 0x000fea0003800000 */
[----:B------:R-:W2:Y:S04]  /*5c60*/  LDL R221, [R1+0x28] ;  /* 0x0000280001dd7983 */ /* 0x000ea80000100800 */
[----:B------:R-:W3:Y:S01]  /*5c70*/  LDL R27, [R1+0x8] ;  /* 0x00000800011b7983 */ /* 0x000ee20000100800 */
[----:B------:R-:W-:Y:S01]  /*5c80*/  MOV R155, R2 ;  /* 0x00000002009b7202 */ /* 0x000fe20000000f00 */
[----:B------:R-:W-:Y:S01]  /*5c90*/  IMAD.MOV.U32 R149, RZ, RZ, R152 ;  /* 0x000000ffff957224 */ /* 0x000fe200078e0098 */
[----:B------:R-:W-:Y:S01]  /*5ca0*/  UIADD3 UR7, UR7, -0x2, URZ ;  /* 0xfffffffe07077890 */ /* 0x000fe2000fffe03f */
[----:B-1----:R-:W-:-:S02]  /*5cb0*/  IMAD.MOV.U32 R0, RZ, RZ, R153 ;  /* 0x000000ffff007224 */ /* 0x002fc400078e0099 */
        /* <DEDUP_REMOVED lines=10> */
[----:B------:R1:W-:Y:S02]  /*5d60*/  STL [R1], R4 ;  /* 0x0000000401007387 */ /* 0x0003e40000100800 */
[----:B------:R-:W2:Y:S01]  /*5d70*/  LDL R27, [R1+0x38] ;  /* 0x00003800011b7983 */ /* 0x000ea20000100800 */
[----:B------:R-:W-:Y:S02]  /*5d80*/  SEL R3, RZ, 0x10, P3 ;  /* 0x00000010ff037807 */ /* 0x000fe40001800000 */
[----:B-1----:R-:W-:Y:S02]  /*5d90*/  SEL R2, RZ, 0x10, P4 ;  /* 0x00000010ff027807 */ /* 0x002fe40002000000 */
[----:B------:R-:W-:Y:S02]  /*5da0*/  ISETP.NE.U32.AND P6, PT, R3, RZ, PT ;  /* 0x000000ff0300720c */ /* 0x000fe40003fc5070 */
[----:B------:R-:W-:-:S02]  /*5db0*/  ISETP.NE.U32.AND P2, PT, R2, RZ, PT ;  /* 0x000000ff0200720c */ /* 0x000fc40003f45070 */
[----:B------:R-:W-:Y:S02]  /*5dc0*/  IADD3 R3, -R3, 0x10, RZ ;  /* 0x0000001003037810 */ /* 0x000fe40007ffe1ff */
[----:B------:R-:W-:Y:S02]  /*5dd0*/  IADD3 R2, -R2, 0x10, RZ ;  /* 0x0000001002027810 */ /* 0x000fe40007ffe1ff */
[----:B------:R-:W-:Y:S02]  /*5de0*/  LOP3.LUT R3, R3, 0xf, RZ, 0xc0, !PT ;  /* 0x0000000f03037812 */ /* 0x000fe400078ec0ff */
[----:B------:R-:W-:Y:S01]  /*5df0*/  LOP3.LUT R2, R2, 0xf, RZ, 0xc0, !PT ;  /* 0x0000000f02027812 */ /* 0x000fe200078ec0ff */
[----:B--2---:R-:W-:Y:S01]  /*5e00*/  IMAD.SHL.U32 R252, R27, 0x2, RZ ;  /* 0x000000021bfc7824 */ /* 0x004fe200078e00ff */
[----:B------:R-:W-:Y:S05]  /*5e10*/  BRA `(.L_x_2874) ;  /* 0x0000044000007947 */ /* 0x000fea0003800000 */
.L_x_2876:
[----:B------:R-:W2:Y:S01]  /*5e20*/  LDL R148, [R1+0x24] ;  /* 0x0000240001947983 */ /* 0x000ea20000100800 */
[----:B------:R-:W-:Y:S01]  /*5e30*/  IMAD.MOV.U32 R150, RZ, RZ, c[0x0][0x2b8] ;  /* 0x0000ae00ff967624 */ /* 0x000fe200078e00ff */
[----:B------:R-:W-:Y:S01]  /*5e40*/  ULEA UR4, UR7, UR10, 0x6 ;  /* 0x0000000a07047291 */ /* 0x000fe2000f8e303f */
[----:B------:R-:W-:Y:S01]  /*5e50*/  IMAD.MOV.U32 R152, RZ, RZ, RZ ;  /* 0x000000ffff987224 */ /* 0x000fe200078e00ff */
[----:B------:R-:W3:Y:S02]  /*5e60*/  LDL.64 R230, [R1+0x30] ;  /* 0x0000300001e67983 */ /* 0x000ee40000100a00 */
[----:B------:R-:W-:Y:S02]  /*5e70*/  ISETP.NE.AND P1, PT, R150, 0x1, PT ;  /* 0x000000019600780c */ /* 0x000fe40003f25270 */
[----:B------:R-:W4:Y:S01]  /*5e80*/  LDL R228, [R1+0x4] ;  /* 0x0000040001e47983 */ /* 0x000f220000100800 */
[----:B------:R-:W-:Y:S03]  /*5e90*/  IMAD.U32 R3, RZ, RZ, UR4 ;  /* 0x00000004ff037e24 */ /* 0x000fe6000f8e00ff */
[----:B------:R-:W5:Y:S02]  /*5ea0*/  LDL R229, [R1] ;  /* 0x0000000001e57983 */ /* 0x000f640000100800 */
[----:B--2---:R-:W-:Y:S05]  /*5eb0*/  IADD3 R3, R3, -0x40, R148 ;  /* 0xffffffc003037810 */ /* 0x004fea0007ffe094 */
[----:B------:R-:W-:Y:S04]  /*5ec0*/  @P1 IMAD.HI.U32 R148, R3, c[0x0][0x2bc], RZ ;  /* 0x0000af0003941a27 */ /* 0x000fe800078e00ff */
[--C-:B------:R-:W-:Y:S01]  /*5ed0*/  IMAD.MOV.U32 R2, RZ, RZ, R3.reuse ;  /* 0x000000ffff027224 */ /* 0x100fe200078e0003 */
[----:B------:R-:W-:Y:S04]  /*5ee0*/  @P1 SHF.R.U32.HI R2, RZ, c[0x0][0x2c0], R148 ;  /* 0x0000b000ff021a19 */ /* 0x000fe80000011694 */
[C---:B------:R-:W-:Y:S04]  /*5ef0*/  @!P5 IADD3 R148, P0, R2.reuse, UR14, RZ ;  /* 0x0000000e0294dc10 */ /* 0x040fe8000ff1e0ff */
[----:B------:R-:W-:Y:S01]  /*5f00*/  @!P5 LEA.HI.X.SX32 R151, R2, UR11, 0x1, P0 ;  /* 0x0000000b0297dc11 */ /* 0x000fe200080f0eff */
[----:B------:R-:W-:Y:S01]  /*5f10*/  IMAD.MOV R2, RZ, RZ, -R2 ;  /* 0x000000ffff027224 */ /* 0x000fe200078e0a02 */
[----:B------:R-:W-:Y:S03]  /*5f20*/  @!P5 LEA R150, P0, R148, c[0x0][0x2a0], 0x2 ;  /* 0x0000a8009496da11 */ /* 0x000fe600078010ff */
[----:B------:R-:W-:Y:S01]  /*5f30*/  IMAD R153, R2, c[0x0][0x2b8], R3 ;  /* 0x0000ae0002997a24 */ /* 0x000fe200078e0203 */
[----:B------:R-:W-:Y:S04]  /*5f40*/  @!P5 LEA.HI.X R151, R148, c[0x0][0x2a4], R151, 0x2, P0 ;  /* 0x0000a9009497da11 */ /* 0x000fe800000f1497 */
[----:B------:R-:W-:Y:S01]  /*5f50*/  STL [R1+0x10], R153 ;  /* 0x0000109901007387 */ /* 0x000fe20000100800 */
[----:B------:R-:W-:Y:S03]  /*5f60*/  SHF.R.S32.HI R2, RZ, 0x1f, R153 ;  /* 0x0000001fff027819 */ /* 0x000fe60000011499 */
[----:B------:R-:W2:Y:S02]  /*5f70*/  @!P5 LDG.E R152, [R150.64] ;  /* 0x0000000c9698d981 */ /* 0x000ea4000c1e1900 */
[----:B------:R-:W-:Y:S02]  /*5f80*/  IMAD R148, R2, c[0x0][0x1e0], RZ ;  /* 0x0000780002947a24 */ /* 0x000fe400078e02ff */
[C---:B------:R-:W-:Y:S04]  /*5f90*/  IMAD.WIDE.U32 R2, R153.reuse, c[0x0][0x1e0], RZ ;  /* 0x0000780099027a25 */ /* 0x040fe800078e00ff */
        /* <DEDUP_REMOVED lines=12> */
[----:B------:R-:W3:Y:S04]  /*6060*/  SHFL.IDX PT, R148, R3, RZ, 0x181f ;  /* 0x00181fff03947589 */ /* 0x000ee800000e0000 */
[----:B------:R-:W1:Y:S04]  /*6070*/  SHFL.IDX PT, R150, R2, RZ, 0x181f ;  /* 0x00181fff02967589 */ /* 0x000e6800000e0000 */
[----:B------:R-:W2:Y:S04]  /*6080*/  SHFL.IDX PT, R151, R2, 0x1, 0x181f ;  /* 0x00381f0002977f89 */ /* 0x000ea800000e0000 */
[----:B------:R-:W2:Y:S04]  /*6090*/  SHFL.IDX PT, R212, R3, 0x2, 0x181f ;  /* 0x00581f0003d47f89 */ /* 0x000ea800000e0000 */
[----:B------:R-:W2:Y:S04]  /*60a0*/  SHFL.IDX PT, R213, R2, 0x2, 0x181f ;  /* 0x00581f0002d57f89 */ /* 0x000ea800000e0000 */
[----:B------:R-:W2:Y:S01]  /*60b0*/  SHFL.IDX PT, R3, R3, 0x3, 0x181f ;  /* 0x00781f0003037f89 */ /* 0x000ea200000e0000 */
[----:B---3--:R-:W-:Y:S05]  /*60c0*/  IADD3 R152, P0, R230, R148, RZ ;  /* 0x00000094e6987210 */ /* 0x008fea0007f1e0ff */
[C---:B-1----:R-:W-:Y:S01]  /*60d0*/  IMAD.X R153, R231.reuse, 0x1, R150, P0 ;  /* 0x00000001e7997824 */ /* 0x042fe200000e0696 */
[----:B----4-:R-:W-:Y:S02]  /*60e0*/  IADD3 R210, P0, R148, R228, RZ ;  /* 0x000000e494d27210 */ /* 0x010fe40007f1e0ff */
[----:B------:R-:W1:Y:S02]  /*60f0*/  SHFL.IDX PT, R148, R2, 0x3, 0x181f ;  /* 0x00781f0002947f89 */ /* 0x000e6400000e0000 */
[-C--:B-----5:R-:W-:Y:S02]  /*6100*/  IADD3.X R211, R150, R229.reuse, RZ, P0, !PT ;  /* 0x000000e596d37210 */ /* 0x0a0fe400007fe4ff */
[----:B------:R3:W-:Y:S01]  /*6110*/  LDGSTS.E.BYPASS.LTC128B.128 [R252+0x4100], [R152.64], !P3 ;  /* 0x0410000098fc7fae */ /* 0x0007e2000d901d4c */
[----:B------:R-:W-:Y:S03]  /*6120*/  IADD3 R208, P0, R230, R206, RZ ;  /* 0x000000cee6d07210 */ /* 0x000fe60007f1e0ff */
[----:B------:R4:W-:Y:S02]  /*6130*/  LDGSTS.E.BYPASS.LTC128B.128 [R252+0x6100], [R210.64], !P4 ;  /* 0x06100000d2fc7fae */ /* 0x0009e4000e101d4c */
[----:B--2---:R-:W-:Y:S01]  /*6140*/  IMAD.X R209, R231, 0x1, R151, P0 ;  /* 0x00000001e7d17824 */ /* 0x004fe200000e0697 */
[----:B------:R-:W-:Y:S04]  /*6150*/  IADD3 R206, P0, R206, R228, RZ ;  /* 0x000000e4cece7210 */ /* 0x000fe80007f1e0ff */
[----:B------:R4:W-:Y:S01]  /*6160*/  LDGSTS.E.BYPASS.LTC128B.128 [R252+0x4900], [R208.64], !P3 ;  /* 0x04900000d0fc7fae */ /* 0x0009e2000d901d4c */
[----:B------:R-:W-:Y:S01]  /*6170*/  IMAD.X R207, R151, 0x1, R229, P0 ;  /* 0x0000000197cf7824 */ /* 0x000fe200000e06e5 */
[----:B------:R-:W-:Y:S04]  /*6180*/  IADD3 R204, P0, R230, R212, RZ ;  /* 0x000000d4e6cc7210 */ /* 0x000fe80007f1e0ff */
[----:B------:R4:W-:Y:S01]  /*6190*/  LDGSTS.E.BYPASS.LTC128B.128 [R252+0x6900], [R206.64], !P4 ;  /* 0x06900000cefc7fae */ /* 0x0009e2000e101d4c */
[----:B------:R-:W-:Y:S05]  /*61a0*/  IMAD.X R205, R231, 0x1, R213, P0 ;  /* 0x00000001e7cd7824 */ /* 0x000fea00000e06d5 */
[----:B------:R4:W-:Y:S01]  /*61b0*/  LDGSTS.E.BYPASS.LTC128B.128 [R252+0x5100], [R204.64], !P3 ;  /* 0x05100000ccfc7fae */ /* 0x0009e2000d901d4c */
[-C--:B---3--:R-:W-:Y:S04]  /*61c0*/  IADD3 R152, P0, R212, R228.reuse, RZ ;  /* 0x000000e4d4987210 */ /* 0x088fe80007f1e0ff */
[----:B------:R-:W-:Y:S02]  /*61d0*/  IADD3.X R153, R213, R229, RZ, P0, !PT ;  /* 0x000000e5d5997210 */ /* 0x000fe400007fe4ff */
[----:B------:R-:W-:Y:S03]  /*61e0*/  IADD3 R150, P0, R230, R3, RZ ;  /* 0x00000003e6967210 */ /* 0x000fe60007f1e0ff */
[----:B------:R4:W-:Y:S02]  /*61f0*/  LDGSTS.E.BYPASS.LTC128B.128 [R252+0x7100], [R152.64], !P4 ;  /* 0x0710000098fc7fae */ /* 0x0009e4000e101d4c */
[----:B-1----:R-:W-:Y:S01]  /*6200*/  IMAD.X R151, R231, 0x1, R148, P0 ;  /* 0x00000001e7977824 */ /* 0x002fe200000e0694 */
[----:B------:R-:W-:Y:S04]  /*6210*/  IADD3 R2, P0, R3, R228, RZ ;  /* 0x000000e403027210 */ /* 0x000fe80007f1e0ff */
[----:B------:R4:W-:Y:S01]  /*6220*/  LDGSTS.E.BYPASS.LTC128B.128 [R252+0x5900], [R150.64], !P3 ;  /* 0x0590000096fc7fae */ /* 0x0009e2000d901d4c */
[----:B------:R-:W-:Y:S05]  /*6230*/  IMAD.X R3, R148, 0x1, R229, P0 ;  /* 0x0000000194037824 */ /* 0x000fea00000e06e5 */
[----:B------:R4:W-:Y:S01]  /*6240*/  LDGSTS.E.BYPASS.LTC128B.128 [R252+0x7900], [R2.64], !P4 ;  /* 0x0790000002fc7fae */ /* 0x0009e2000e101d4c */
[----:B------:R-:W-:-:S05]  /*6250*/  BRA `(.L_x_2875) ;  /* 0x00000f0000007947 */ /* 0x000fca0003800000 */
.L_x_2874:
[----:B------:R-:W2:Y:S01]  /*6260*/  LDL R5, [R1+0x10] ;  /* 0x0000100001057983 */ /* 0x000ea20000100800 */
[----:B------:R-:W-:Y:S04]  /*6270*/  DEPBAR.LE SB0, 0x0 ;  /* 0x000080000000791a */ /* 0x000fe80000000000 */
[----:B------:R-:W-:Y:S01]  /*6280*/  SEL R7, RZ, 0x10, P3 ;  /* 0x00000010ff077807 */ /* 0x000fe20001800000 */
[----:B------:R-:W3:Y:S01]  /*6290*/  LDL R6, [R1+0xc] ;  /* 0x00000c0001067983 */ /* 0x000ee20000100800 */
[----:B------:R-:W-:Y:S02]  /*62a0*/  UISETP.GE.AND UP0, UPT, UR7, 0x1, UPT ;  /* 0x000000010700788c */ /* 0x000fe4000bf06270 */
[----:B------:R-:W-:Y:S03]  /*62b0*/  IADD3 R7, -R7, 0x10, RZ ;  /* 0x0000001007077810 */ /* 0x000fe60007ffe1ff */
[----:B------:R-:W4:Y:S01]  /*62c0*/  LDL.64 R58, [R1+0x30] ;  /* 0x00003000013a7983 */ /* 0x000f220000100a00 */
[----:B------:R-:W-:Y:S05]  /*62d0*/  LOP3.LUT R7, R7, 0xf, RZ, 0xc0, !PT ;  /* 0x0000000f07077812 */ /* 0x000fea00078ec0ff */
[----:B------:R-:W4:Y:S06]  /*62e0*/  LDL R57, [R1+0x4] ;  /* 0x0000040001397983 */ /* 0x000f2c0000100800 */
[----:B------:R-:W4:Y:S06]  /*62f0*/  LDL R56, [R1] ;  /* 0x0000000001387983 */ /* 0x000f2c0000100800 */
[----:B------:R-:W-:Y:S06]  /*6300*/  BAR.SYNC.DEFER_BLOCKING 0x0 ;  /* 0x0000000000007b1d */ /* 0x000fec0000010000 */
[----:B-----5:R-:W-:Y:S06]  /*6310*/  LDSM.16.M88.4 R64, [R239+0x8100] ;  /* 0x00810000ef40783b */ /* 0x020fec0000000200 */
[----:B------:R-:W-:Y:S06]  /*6320*/  LDSM.16.M88.4 R16, [R232+0x4100] ;  /* 0x00410000e810783b */ /* 0x000fec0000000200 */
[----:B------:R-:W-:Y:S06]  /*6330*/  LDSM.16.M88.4 R60, [R239+0xa100] ;  /* 0x00a10000ef3c783b */ /* 0x000fec0000000200 */
[----:B------:R-:W-:Y:S06]  /*6340*/  LDSM.16.M88.4 R32, [R232+0x4900] ;  /* 0x00490000e820783b */ /* 0x000fec0000000200 */
[----:B------:R-:W-:Y:S06]  /*6350*/  LDSM.16.M88.4 R48, [R232+0x5100] ;  /* 0x00510000e830783b */ /* 0x000fec0000000200 */
[----:B------:R-:W-:Y:S06]  /*6360*/  LDSM.16.M88.4 R204, [R232+0x5900] ;  /* 0x00590000e8cc783b */ /* 0x000fec0000000200 */
[----:B------:R-:W-:Y:S06]  /*6370*/  LDSM.16.M88.4 R208, [R241+0x8100] ;  /* 0x00810000f1d0783b */ /* 0x000fec0000000200 */
[----:B------:R-:W-:Y:S06]  /*6380*/  LDSM.16.M88.4 R212, [R243] ;  /* 0x00000000f3d4783b */ /* 0x000fec0000000200 */
[----:B------:R-:W-:Y:S06]  /*6390*/  LDSM.16.M88.4 R216, [R241+0xa100] ;  /* 0x00a10000f1d8783b */ /* 0x000fec0000000200 */
[----:B------:R-:W-:Y:S06]  /*63a0*/  LDSM.16.M88.4 R220, [R251] ;  /* 0x00000000fbdc783b */ /* 0x000fec0000000200 */
[----:B------:R-:W-:Y:S06]  /*63b0*/  LDSM.16.M88.4 R224, [R250] ;  /* 0x00000000fae0783b */ /* 0x000fec0000000200 */
[----:B------:R-:W-:Y:S01]  /*63c0*/  LDSM.16.M88.4 R228, [R249] ;  /* 0x00000000f9e4783b */ /* 0x000fe20000000200 */
[----:B--2---:R-:W-:Y:S05]  /*63d0*/  SHF.R.S32.HI R2, RZ, 0x1f, R5 ;  /* 0x0000001fff027819 */ /* 0x004fea0000011405 */
[----:B------:R-:W-:Y:S02]  /*63e0*/  IMAD R4, R2, c[0x0][0x208], RZ ;  /* 0x0000820002047a24 */ /* 0x000fe400078e02ff */
[C---:B------:R-:W-:Y:S04]  /*63f0*/  IMAD.WIDE.U32 R2, R5.reuse, c[0x0][0x208], RZ ;  /* 0x0000820005027a25 */ /* 0x040fe800078e00ff */
[----:B------:R-:W-:Y:S01]  /*6400*/  IMAD R4, R5, c[0x0][0x20c], R4 ;  /* 0x0000830005047a24 */ /* 0x000fe200078e0204 */
[----:B---3--:R-:W-:Y:S03]  /*6410*/  SHF.R.S32.HI R5, RZ, 0x1f, R6 ;  /* 0x0000001fff057819 */ /* 0x008fe60000011406 */
[----:B------:R-:W-:Y:S02]  /*6420*/  IMAD.IADD R3, R3, 0x1, R4 ;  /* 0x0000000103037824 */ /* 0x000fe400078e0204 */
[----:B------:R-:W-:Y:S02]  /*6430*/  IMAD R5, R5, c[0x0][0x218], RZ ;  /* 0x0000860005057a24 */ /* 0x000fe400078e02ff */
[C---:B------:R-:W-:Y:S04]  /*6440*/  IMAD.WIDE.U32 R2, R6.reuse, c[0x0][0x218], R2 ;  /* 0x0000860006027a25 */ /* 0x040fe800078e0002 */
[----:B------:R-:W-:Y:S01]  /*6450*/  IMAD R5, R6, c[0x0][0x21c], R5 ;  /* 0x0000870006057a24 */ /* 0x000fe200078e0205 */
[----:B------:R-:W-:Y:S02]  /*6460*/  IADD3 R4, P0, R2, UR20, RZ ;  /* 0x0000001402047c10 */ /* 0x000fe4000ff1e0ff */
[----:B------:R-:W-:Y:S02]  /*6470*/  SEL R6, RZ, 0x10, P4 ;  /* 0x00000010ff067807 */ /* 0x000fe40002000000 */
[----:B------:R-:W-:Y:S02]  /*6480*/  IADD3.X R3, R3, UR5, R5, P0, !PT ;  /* 0x0000000503037c10 */ /* 0x000fe400087fe405 */
[----:B------:R-:W-:Y:S02]  /*6490*/  LEA R2, P0, R4, c[0x0][0x1f8], 0x1 ;  /* 0x00007e0004027a11 */ /* 0x000fe400078008ff */
[----:B------:R-:W-:Y:S02]  /*64a0*/  IADD3 R6, -R6, 0x10, RZ ;  /* 0x0000001006067810 */ /* 0x000fe40007ffe1ff */
[----:B------:R-:W-:Y:S01]  /*64b0*/  LEA.HI.X R3, R4, c[0x0][0x1fc], R3, 0x1, P0 ;  /* 0x00007f0004037a11 */ /* 0x000fe200000f0c03 */
[----:B------:R-:W-:Y:S01]  /*64c0*/  SHFL.IDX PT, R28, R2, RZ, 0x181f ;  /* 0x00181fff021c7589 */ /* 0x000fe200000e0000 */
[----:B------:R-:W-:Y:S05]  /*64d0*/  LOP3.LUT R6, R6, 0xf, RZ, 0xc0, !PT ;  /* 0x0000000f06067812 */ /* 0x000fea00078ec0ff */
[----:B------:R-:W4:Y:S06]  /*64e0*/  SHFL.IDX PT, R4, R2, 0x3, 0x181f ;  /* 0x00781f0002047f89 */ /* 0x000f2c00000e0000 */
[----:B------:R-:W1:Y:S06]  /*64f0*/  SHFL.IDX PT, R5, R3, 0x3, 0x181f ;  /* 0x00781f0003057f89 */ /* 0x000e6c00000e0000 */
[----:B------:R-:W2:Y:S06]  /*6500*/  SHFL.IDX PT, R36, R3, RZ, 0x181f ;  /* 0x00181fff03247589 */ /* 0x000eac00000e0000 */
[----:B------:R-:W3:Y:S06]  /*6510*/  SHFL.IDX PT, R40, R2, 0x1, 0x181f ;  /* 0x00381f0002287f89 */ /* 0x000eec00000e0000 */
[----:B------:R2:W-:Y:S01]  /*6520*/  SHFL.IDX PT, R46, R2, 0x2, 0x181f ;  /* 0x00581f00022e7f89 */ /* 0x0005e200000e0000 */
[-C--:B----4-:R-:W-:Y:S05]  /*6530*/  IADD3 R52, P1, P0, R7, R4.reuse, R58 ;  /* 0x0000000407347210 */ /* 0x090fea000783e03a */
[----:B------:R-:W4:Y:S01]  /*6540*/  SHFL.IDX PT, R37, R3, 0x1, 0x181f ;  /* 0x00381f0003257f89 */ /* 0x000f2200000e0000 */
[-C--:B-1----:R-:W-:Y:S02]  /*6550*/  IADD3.X R53, RZ, R5.reuse, R59, P1, P0 ;  /* 0x00000005ff357210 */ /* 0x082fe40000fe043b */
[----:B------:R-:W-:Y:S03]  /*6560*/  IADD3 R54, P1, P0, R6, R4, R57 ;  /* 0x0000000406367210 */ /* 0x000fe6000783e039 */
[----:B------:R1:W3:Y:S01]  /*6570*/  SHFL.IDX PT, R47, R3, 0x2, 0x181f ;  /* 0x00581f00032f7f89 */ /* 0x0002e200000e0000 */
[----:B------:R-:W-:Y:S02]  /*6580*/  IADD3.X R55, RZ, R5, R56, P1, P0 ;  /* 0x00000005ff377210 */ /* 0x000fe40000fe0438 */
[-C--:B------:R-:W-:Y:S03]  /*6590*/  HMMA.16816.F32.BF16 R4, R64, R16.reuse, RZ ;  /* 0x000000104004723c */ /* 0x080fe600000418ff */
[----:B------:R-:W-:Y:S05]  /*65a0*/  IADD3 R38, P0, R58, R28, RZ ;  /* 0x0000001c3a267210 */ /* 0x000fea0007f1e0ff */
[C---:B------:R-:W-:Y:S04]  /*65b0*/  HMMA.16816.F32.BF16 R8, R60.reuse, R16, RZ ;  /* 0x000000103c08723c */ /* 0x040fe800000418ff */
[C---:B--2---:R-:W-:Y:S01]  /*65c0*/  IMAD.X R39, R59.reuse, 0x1, R36, P0 ;  /* 0x000000013b277824 */ /* 0x044fe200000e0624 */
[-C--:B------:R-:W-:Y:S03]  /*65d0*/  IADD3 R2, P0, R28, R57.reuse, RZ ;  /* 0x000000391c027210 */ /* 0x080fe60007f1e0ff */
[-C--:B------:R-:W-:Y:S01]  /*65e0*/  HMMA.16816.F32.BF16 R12, R60, R18.reuse, RZ ;  /* 0x000000123c0c723c */ /* 0x080fe200000418ff */
[----:B------:R2:W-:Y:S03]  /*65f0*/  LDGSTS.E.BYPASS.LTC128B.128 [R252+0x100], [R38.64], !P3 ;  /* 0x0010000026fc7fae */ /* 0x0005e6000d901d4c */
[--C-:B-1----:R-:W-:Y:S01]  /*6600*/  IMAD.X R3, R36, 0x1, R56.reuse, P0 ;  /* 0x0000000124037824 */ /* 0x102fe200000e0638 */
[----:B---3--:R-:W-:Y:S03]  /*6610*/  IADD3 R42, P0, R58, R40, RZ ;  /* 0x000000283a2a7210 */ /* 0x008fe60007f1e0ff */
[C---:B------:R-:W-:Y:S01]  /*6620*/  HMMA.16816.F32.BF16 R16, R64.reuse, R18, RZ ;  /* 0x000000124010723c */ /* 0x040fe200000418ff */
[----:B------:R1:W-:Y:S03]  /*6630*/  LDGSTS.E.BYPASS.LTC128B.128 [R252+0x2100], [R2.64], !P4 ;  /* 0x0210000002fc7fae */ /* 0x0003e6000e101d4c */
[----:B----4-:R-:W-:Y:S01]  /*6640*/  IMAD.X R43, R59, 0x1, R37, P0 ;  /* 0x000000013b2b7824 */ /* 0x010fe200000e0625 */
[-C--:B------:R-:W-:Y:S03]  /*6650*/  IADD3 R40, P0, R40, R57.reuse, RZ ;  /* 0x0000003928287210 */ /* 0x080fe60007f1e0ff */
[-C--:B------:R-:W-:Y:S01]  /*6660*/  HMMA.16816.F32.BF16 R20, R64, R32.reuse, RZ ;  /* 0x000000204014723c */ /* 0x080fe200000418ff */
[----:B------:R3:W-:Y:S03]  /*6670*/  LDGSTS.E.BYPASS.LTC128B.128 [R252+0x900], [R42.64], !P3 ;  /* 0x009000002afc7fae */ /* 0x0007e6000d901d4c */
[--C-:B------:R-:W-:Y:S01]  /*6680*/  IMAD.X R41, R37, 0x1, R56.reuse, P0 ;  /* 0x0000000125297824 */ /* 0x100fe200000e0638 */
[----:B------:R-:W-:Y:S03]  /*6690*/  IADD3 R44, P0, R58, R46, RZ ;  /* 0x0000002e3a2c7210 */ /* 0x000fe60007f1e0ff */
[C---:B------:R-:W-:Y:S01]  /*66a0*/  HMMA.16816.F32.BF16 R24, R60.reuse, R32, RZ ;  /* 0x000000203c18723c */ /* 0x040fe200000418ff */
[----:B------:R3:W-:Y:S03]  /*66b0*/  LDGSTS.E.BYPASS.LTC128B.128 [R252+0x2900], [R40.64], !P4 ;  /* 0x0290000028fc7fae */ /* 0x0007e6000e101d4c */
[----:B------:R-:W-:Y:S04]  /*66c0*/  IMAD.X R45, R59, 0x1, R47, P0 ;  /* 0x000000013b2d7824 */ /* 0x000fe800000e062f */
[-C--:B------:R-:W-:Y:S01]  /*66d0*/  HMMA.16816.F32.BF16 R28, R60, R34.reuse, RZ ;  /* 0x000000223c1c723c */ /* 0x080fe200000418ff */
[----:B------:R4:W-:Y:S03]  /*66e0*/  LDGSTS.E.BYPASS.LTC128B.128 [R252+0x1100], [R44.64], !P3 ;  /* 0x011000002cfc7fae */ /* 0x0009e6000d901d4c */
[----:B-1----:R-:W-:Y:S04]  /*66f0*/  IADD3 R2, P0, R46, R57, RZ ;  /* 0x000000392e027210 */ /* 0x002fe80007f1e0ff */
[C---:B------:R-:W-:Y:S04]  /*6700*/  HMMA.16816.F32.BF16 R32, R64.reuse, R34, RZ ;  /* 0x000000224020723c */ /* 0x040fe800000418ff */
[----:B------:R-:W-:Y:S01]  /*6710*/  IMAD.X R3, R47, 0x1, R56, P0 ;  /* 0x000000012f037824 */ /* 0x000fe200000e0638 */
[----:B------:R-:W-:Y:S03]  /*6720*/  PLOP3.LUT P0, PT, PT, PT, UP0, 0x80, 0x0 ;  /* 0x000000000000781c */ /* 0x000fe60003f0f008 */
[-C--:B--2---:R-:W-:Y:S01]  /*6730*/  HMMA.16816.F32.BF16 R36, R64, R48.reuse, RZ ;  /* 0x000000304024723c */ /* 0x084fe200000418ff */
[----:B------:R1:W-:Y:S06]  /*6740*/  LDGSTS.E.BYPASS.LTC128B.128 [R252+0x3100], [R2.64], !P4 ;  /* 0x0310000002fc7fae */ /* 0x0003ec000e101d4c */
[----:B------:R2:W-:Y:S01]  /*6750*/  LDGSTS.E.BYPASS.LTC128B.128.ZFILL [R252+0x1900], [R52.64], P6 ;  /* 0x0190000034fc7fae */ /* 0x0005e2000b141d4c */
[C---:B---3--:R-:W-:Y:S05]  /*6760*/  HMMA.16816.F32.BF16 R40, R60.reuse, R48, RZ ;  /* 0x000000303c28723c */ /* 0x048fea00000418ff */
[----:B------:R2:W-:Y:S03]  /*6770*/  LDGSTS.E.BYPASS.LTC128B.128.ZFILL [R252+0x3900], [R54.64], P2 ;  /* 0x0390000036fc7fae */ /* 0x0005e60009141d4c */
[-C--:B----4-:R-:W-:Y:S03]  /*6780*/  HMMA.16816.F32.BF16 R44, R60, R50.reuse, RZ ;  /* 0x000000323c2c723c */ /* 0x090fe600000418ff */
[----:B------:R-:W0:Y:S05]  /*6790*/  LDGDEPBAR ;  /* 0x00000000000079af */ /* 0x000e2a0000000000 */
[C---:B------:R-:W-:Y:S08]  /*67a0*/  HMMA.16816.F32.BF16 R48, R64.reuse, R50, RZ ;  /* 0x000000324030723c */ /* 0x040ff000000418ff */
        /* <DEDUP_REMOVED lines=25> */
[----:B------:R-:W4:Y:S07]  /*6940*/  LDSM.16.M88.4 R208, [R238+0x4900] ;  /* 0x00490000eed0783b */ /* 0x000f2e0000000200 */
[-C--:B--2---:R-:W-:Y:S08]  /*6950*/  HMMA.16816.F32.BF16 R4, R204, R212.reuse, R4 ;  /* 0x000000d4cc04723c */ /* 0x084ff00000041804 */
        /* <DEDUP_REMOVED lines=19> */
[----:B------:R-:W4:Y:S06]  /*6a90*/  LDSM.16.M88.4 R204, [R237+0x800] ;  /* 0x00080000edcc783b */ /* 0x000f2c0000000200 */
[----:B------:R-:W1:Y:S01]  /*6aa0*/  LDSM.16.M88.4 R224, [R237+0x1800] ;  /* 0x00180000ede0783b */ /* 0x000e620000000200 */
[-C--:B--2---:R-:W-:Y:S08]  /*6ab0*/  HMMA.16816.F32.BF16 R4, R208, R212.reuse, R4 ;  /* 0x000000d4d004723c */ /* 0x084ff00000041804 */
        /* <DEDUP_REMOVED lines=19> */
[----:B------:R-:W1:Y:S06]  /*6bf0*/  LDSM.16.M88.4 R208, [R232+0x6900] ;  /* 0x00690000e8d0783b */ /* 0x000e6c0000000200 */
[----:B------:R-:W4:Y:S01]  /*6c00*/  LDSM.16.M88.4 R224, [R232+0x7900] ;  /* 0x00790000e8e0783b */ /* 0x000f220000000200 */
[-C--:B--2---:R-:W-:Y:S08]  /*6c10*/  HMMA.16816.F32.BF16 R4, R204, R212.reuse, R4 ;  /* 0x000000d4cc04723c */ /* 0x084ff00000041804 */
        /* <DEDUP_REMOVED lines=17> */
[----:B------:R-:W-:Y:S07]  /*6d30*/  LDSM.16.M88.4 R220, [R246] ;  /* 0x00000000f6dc783b */ /* 0x000fee0000000200 */
[----:B------:R-:W-:Y:S01]  /*6d40*/  HMMA.16816.F32.BF16 R64, R204, R226, R64 ;  /* 0x000000e2cc40723c */ /* 0x000fe20000041840 */
[----:B------:R-:W3:Y:S06]  /*6d50*/  LDSM.16.M88.4 R204, [R247] ;  /* 0x00000000f7cc783b */ /* 0x000eec0000000200 */
[----:B------:R-:W4:Y:S01]  /*6d60*/  LDSM.16.M88.4 R224, [R245] ;  /* 0x00000000f5e0783b */ /* 0x000f220000000200 */
        /* <DEDUP_REMOVED lines=18> */
[----:B------:R-:W-:Y:S07]  /*6e90*/  LDSM.16.M88.4 R216, [R238+0x7100] ;  /* 0x00710000eed8783b */ /* 0x000fee0000000200 */
[----:B------:R-:W-:Y:S01]  /*6ea0*/  HMMA.16816.F32.BF16 R64, R208, R226, R64 ;  /* 0x000000e2d040723c */ /* 0x000fe20000041840 */
[----:B------:R-:W3:Y:S06]  /*6eb0*/  LDSM.16.M88.4 R208, [R238+0x6900] ;  /* 0x00690000eed0783b */ /* 0x000eec0000000200 */
        /* <DEDUP_REMOVED lines=23> */
[-C--:B-1----:R-:W-:Y:S01]  /*7030*/  HMMA.16816.F32.BF16 R4, R208, R212.reuse, R4 ;  /* 0x000000d4d004723c */ /* 0x082fe20000041804 */
[----:B------:R-:W-:Y:S04]  /*7040*/  DEPBAR.LE SB0, 0x0 ;  /* 0x000080000000791a */ /* 0x000fe80000000000 */
[----:B------:R-:W-:Y:S03]  /*7050*/  BAR.SYNC.DEFER_BLOCKING 0x0 ;  /* 0x0000000000007b1d */ /* 0x000fe60000010000 */
[C---:B--2---:R-:W-:Y:S08]  /*7060*/  HMMA.16816.F32.BF16 R8, R216.reuse, R212, R8 ;  /* 0x000000d4d808723c */ /* 0x044ff00000041808 */
        /* <DEDUP_REMOVED lines=10> */
[-C--:B----4-:R-:W-:Y:S08]  /*7110*/  HMMA.16816.F32.BF16 R52, R208, R224.reuse, R52 ;  /* 0x000000e0d034723c */ /* 0x090ff00000041834 */
[C---:B------:R-:W-:Y:S08]  /*7120*/  HMMA.16816.F32.BF16 R56, R216.reuse, R224, R56 ;  /* 0x000000e0d838723c */ /* 0x040ff00000041838 */
[-C--:B------:R-:W-:Y:S08]  /*7130*/  HMMA.16816.F32.BF16 R60, R216, R226.reuse, R60 ;  /* 0x000000e2d83c723c */ /* 0x080ff0000004183c */
[----:B------:R-:W-:Y:S01]  /*7140*/  HMMA.16816.F32.BF16 R64, R208, R226, R64 ;  /* 0x000000e2d040723c */ /* 0x000fe20000041840 */
[----:B------:R-:W-:-:S07]  /*7150*/  @P0 BRA `(.L_x_2876) ;  /* 0xffffecc000000947 */ /* 0x000fce000383ffff */
.L_x_2875:
[----:B----4-:R-:W-:Y:S01]  /*7160*/  FMNMX.FTZ R153, R4, R0, !PT ;  /* 0x0000000004997209 */ /* 0x010fe20007810000 */
[----:B------:R-:W-:Y:S01]  /*7170*/  STL [R1+0x48], R232 ;  /* 0x000048e801007387 */ /* 0x000fe20000100800 */
        /* <DEDUP_REMOVED lines=50> */
[----:B------:R-:W-:Y:S02]  /*74a0*/  FMNMX.FTZ R2, R61, R2, !PT ;  /* 0x000000023d027209 */ /* 0x000fe40007810000 */
[----:B------:R-:W-:Y:S02]  /*74b0*/  FMNMX.FTZ R148, R10, R155, !PT ;  /* 0x0000009b0a947209 */ /* 0x000fe40007810000 */
[----:B------:R-:W-:Y:S01]  /*74c0*/  ISETP.LT.AND P0, PT, RZ, UR7, PT ;  /* 0x00000007ff007c0c */ /* 0x000fe2000bf01270 */
[----:B------:R-:W-:Y:S01]  /*74d0*/  UIADD3 UR7, UR7, -0x1, URZ ;  /* 0xffffffff07077890 */ /* 0x000fe2000fffe03f */
        /* <DEDUP_REMOVED lines=8> */
[----:B------:R-:W-:Y:S03]  /*7560*/  FMNMX.FTZ R148, R30, R148, !PT ;  /* 0x000000941e947209 */ /* 0x000fe60007810000 */
[----:B------:R-:W-:Y:S01]  /*7570*/  FMUL.FTZ R204, R153, c[0x0][0x2d0] ;  /* 0x0000b40099cc7a20 */ /* 0x000fe20000410000 */
[----:B------:R-:W-:Y:S01]  /*7580*/  FMNMX.FTZ R148, R31, R148, !PT ;  /* 0x000000941f947209 */ /* 0x000fe20007810000 */
[----:B------:R-:W-:Y:S01]  /*7590*/  FADD.FTZ R0, -R153, R0 ;  /* 0x0000000099007221 */ /* 0x000fe20000010100 */
[----:B--2---:R-:W-:Y:S01]  /*75a0*/  FMNMX.FTZ R3, R3, R152, !PT ;  /* 0x0000009803037209 */ /* 0x004fe20007810000 */
[--C-:B------:R-:W-:Y:S01]  /*75b0*/  FFMA.FTZ R5, R5, c[0x0][0x2d0], -R204.reuse ;  /* 0x0000b40005057a23 */ /* 0x100fe200000108cc */
[----:B------:R-:W-:Y:S01]  /*75c0*/  FMNMX.FTZ R148, R42, R148, !PT ;  /* 0x000000942a947209 */ /* 0x000fe20007810000 */
[--C-:B------:R-:W-:Y:S02]  /*75d0*/  FFMA.FTZ R4, R4, c[0x0][0x2d0], -R204.reuse ;  /* 0x0000b40004047a23 */ /* 0x100fe400000108cc */
[----:B------:R-:W1:Y:S01]  /*75e0*/  SHFL.BFLY PT, R152, R3, 0x1, 0x1f ;  /* 0x0c201f0003987f89 */ /* 0x000e6200000e0000 */
[----:B------:R-:W2:Y:S01]  /*75f0*/  MUFU.EX2 R209, R5 ;  /* 0x0000000500d17308 */ /* 0x000ea20000000800 */
[----:B---3--:R-:W-:Y:S01]  /*7600*/  FMNMX.FTZ R151, R2, R151, !PT ;  /* 0x0000009702977209 */ /* 0x008fe20007810000 */
[--C-:B------:R-:W-:Y:S01]  /*7610*/  FFMA.FTZ R16, R16, c[0x0][0x2d0], -R204.reuse ;  /* 0x0000b40010107a23 */ /* 0x100fe200000108cc */
[----:B------:R-:W-:Y:S01]  /*7620*/  FMNMX.FTZ R148, R43, R148, !PT ;  /* 0x000000942b947209 */ /* 0x000fe20007810000 */
[--C-:B------:R-:W-:Y:S02]  /*7630*/  FFMA.FTZ R17, R17, c[0x0][0x2d0], -R204.reuse ;  /* 0x0000b40011117a23 */ /* 0x100fe400000108cc */
[----:B------:R-:W-:Y:S01]  /*7640*/  FMUL.FTZ R0, R0, c[0x0][0x2d0] ;  /* 0x0000b40000007a20 */ /* 0x000fe20000410000 */
[----:B------:R-:W3:Y:S01]  /*7650*/  SHFL.BFLY PT, R205, R151, 0x1, 0x1f ;  /* 0x0c201f0097cd7f89 */ /* 0x000ee200000e0000 */
[----:B------:R-:W-:Y:S01]  /*7660*/  FMNMX.FTZ R148, R46, R148, !PT ;  /* 0x000000942e947209 */ /* 0x000fe20007810000 */
[--C-:B------:R-:W-:Y:S01]  /*7670*/  FFMA.FTZ R213, R20, c[0x0][0x2d0], -R204.reuse ;  /* 0x0000b40014d57a23 */ /* 0x100fe200000108cc */
[----:B------:R4:W-:Y:S01]  /*7680*/  MUFU.EX2 R206, R4 ;  /* 0x0000000400ce7308 */ /* 0x0009e20000000800 */
[--C-:B------:R-:W-:Y:S01]  /*7690*/  FFMA.FTZ R212, R21, c[0x0][0x2d0], -R204.reuse ;  /* 0x0000b40015d47a23 */ /* 0x100fe200000108cc */
[----:B------:R-:W-:Y:S01]  /*76a0*/  FMNMX.FTZ R148, R47, R148, !PT ;  /* 0x000000942f947209 */ /* 0x000fe20007810000 */
[--C-:B------:R-:W-:Y:S02]  /*76b0*/  FFMA.FTZ R230, R64, c[0x0][0x2d0], -R204.reuse ;  /* 0x0000b40040e67a23 */ /* 0x100fe400000108cc */
[--C-:B------:R-:W-:Y:S01]  /*76c0*/  FFMA.FTZ R225, R36, c[0x0][0x2d0], -R204.reuse ;  /* 0x0000b40024e17a23 */ /* 0x100fe200000108cc */
[----:B------:R-:W-:Y:S01]  /*76d0*/  FMNMX.FTZ R2, R58, R148, !PT ;  /* 0x000000943a027209 */ /* 0x000fe20007810000 */
[--C-:B------:R-:W-:Y:S02]  /*76e0*/  FFMA.FTZ R224, R37, c[0x0][0x2d0], -R204.reuse ;  /* 0x0000b40025e07a23 */ /* 0x100fe400000108cc */
[--C-:B------:R-:W-:Y:S01]  /*76f0*/  FFMA.FTZ R223, R48, c[0x0][0x2d0], -R204.reuse ;  /* 0x0000b40030df7a23 */ /* 0x100fe200000108cc */
[----:B------:R-:W-:Y:S01]  /*7700*/  MUFU.EX2 R207, R16 ;  /* 0x0000001000cf7308 */ /* 0x000fe20000000800 */
[----:B------:R-:W-:Y:S01]  /*7710*/  FMNMX.FTZ R2, R59, R2, !PT ;  /* 0x000000023b027209 */ /* 0x000fe20007810000 */
[--C-:B------:R-:W-:Y:S01]  /*7720*/  FFMA.FTZ R222, R49, c[0x0][0x2d0], -R204.reuse ;  /* 0x0000b40031de7a23 */ /* 0x100fe200000108cc */
[----:B-1----:R-:W-:Y:S01]  /*7730*/  FMNMX.FTZ R152, R3, R152, !PT ;  /* 0x0000009803987209 */ /* 0x002fe20007810000 */
[--C-:B------:R-:W-:Y:S01]  /*7740*/  FFMA.FTZ R226, R52, c[0x0][0x2d0], -R204.reuse ;  /* 0x0000b40034e27a23 */ /* 0x100fe200000108cc */
[----:B--2---:R-:W-:Y:S01]  /*7750*/  MOV R20, R209 ;  /* 0x000000d100147202 */ /* 0x004fe20000000f00 */
[----:B------:R-:W-:Y:S02]  /*7760*/  FFMA.FTZ R229, R53, c[0x0][0x2d0], -R204 ;  /* 0x0000b40035e57a23 */ /* 0x000fe400000108cc */
[----:B------:R-:W-:Y:S02]  /*7770*/  FMUL.FTZ R5, R152, c[0x0][0x2d0] ;  /* 0x0000b40098057a20 */ /* 0x000fe40000410000 */
[----:B------:R1:W2:Y:S01]  /*7780*/  MUFU.EX2 R148, R0 ;  /* 0x0000000000947308 */ /* 0x0002a20000000800 */
[----:B---3--:R-:W-:Y:S01]  /*7790*/  FMNMX.FTZ R151, R151, R205, !PT ;  /* 0x000000cd97977209 */ /* 0x008fe20007810000 */
[--C-:B------:R-:W-:Y:S02]  /*77a0*/  FFMA.FTZ R6, R6, c[0x0][0x2d0], -R5.reuse ;  /* 0x0000b40006067a23 */ /* 0x100fe40000010805 */
[--C-:B------:R-:W-:Y:S02]  /*77b0*/  FFMA.FTZ R7, R7, c[0x0][0x2d0], -R5.reuse ;  /* 0x0000b40007077a23 */ /* 0x100fe40000010805 */
[----:B----4-:R-:W-:Y:S02]  /*77c0*/  FMUL.FTZ R4, R151, c[0x0][0x2d0] ;  /* 0x0000b40097047a20 */ /* 0x010fe40000410000 */
        /* <DEDUP_REMOVED lines=9> */
[--C-:B------:R-:W-:Y:S01]  /*7860*/  FFMA.FTZ R13, R13, c[0x0][0x2d0], -R4.reuse ;  /* 0x0000b4000d0d7a23 */ /* 0x100fe20000010804 */
[----:B-1----:R-:W-:Y:S01]  /*7870*/  FMNMX.FTZ R0, R62, R2, !PT ;  /* 0x000000023e007209 */ /* 0x002fe20007810000 */
[----:B------:R-:W-:Y:S02]  /*7880*/  FFMA.FTZ R67, R67, c[0x0][0x2d0], -R5 ;  /* 0x0000b40043437a23 */ /* 0x000fe40000010805 */
[--C-:B------:R-:W-:Y:S01]  /*7890*/  FFMA.FTZ R215, R40, c[0x0][0x2d0], -R4.reuse ;  /* 0x0000b40028d77a23 */ /* 0x100fe20000010804 */
[----:B------:R-:W-:Y:S01]  /*78a0*/  FMNMX.FTZ R2, R63, R0, !PT ;  /* 0x000000003f027209 */ /* 0x000fe20007810000 */
[----:B------:R-:W-:Y:S01]  /*78b0*/  FADD.FTZ R0, -R152, R149 ;  /* 0x0000009598007221 */ /* 0x000fe20000010100 */
[----:B------:R-:W-:Y:S02]  /*78c0*/  MOV R40, R20 ;  /* 0x0000001400287202 */ /* 0x000fe40000000f00 */
[----:B------:R-:W1:Y:S01]  /*78d0*/  MUFU.EX2 R208, R6 ;  /* 0x0000000600d07308 */ /* 0x000e620000000800 */
[--C-:B------:R-:W-:Y:S01]  /*78e0*/  FFMA.FTZ R220, R44, c[0x0][0x2d0], -R4.reuse ;  /* 0x0000b4002cdc7a23 */ /* 0x100fe20000010804 */
[----:B------:R-:W2:Y:S01]  /*78f0*/  SHFL.BFLY PT, R3, R2, 0x2, 0x1f ;  /* 0x0c401f0002037f89 */ /* 0x000ea200000e0000 */
[----:B------:R-:W-:Y:S02]  /*7900*/  FMUL.FTZ R0, R0, c[0x0][0x2d0] ;  /* 0x0000b40000007a20 */ /* 0x000fe40000410000 */
[--C-:B------:R-:W-:Y:S02]  /*7910*/  FFMA.FTZ R231, R66, c[0x0][0x2d0], -R5.reuse ;  /* 0x0000b40042e77a23 */ /* 0x100fe40000010805 */
[C---:B--2---:R-:W-:Y:S01]  /*7920*/  FMUL.FTZ R20, R148.reuse, R172 ;  /* 0x000000ac94147220 */ /* 0x044fe20000410000 */
[----:B------:R-:W-:Y:S01]  /*7930*/  MOV R172, R67 ;  /* 0x0000004300ac7202 */ /* 0x000fe20000000f00 */
[C---:B------:R-:W-:Y:S01]  /*7940*/  FMUL.FTZ R48, R148.reuse, R156 ;  /* 0x0000009c94307220 */ /* 0x040fe20000410000 */
[----:B------:R2:W2:Y:S01]  /*7950*/  MUFU.EX2 R6, R12 ;  /* 0x0000000c00067308 */ /* 0x0004a20000000800 */
[----:B------:R-:W-:Y:S02]  /*7960*/  FMUL.FTZ R49, R148, R157 ;  /* 0x0000009d94317220 */ /* 0x000fe40000410000 */
[--C-:B------:R-:W-:Y:S01]  /*7970*/  FFMA.FTZ R205, R23, c[0x0][0x2d0], -R5.reuse ;  /* 0x0000b40017cd7a23 */ /* 0x100fe20000010805 */
[----:B---3--:R-:W-:Y:S01]  /*7980*/  MOV R8, R207 ;  /* 0x000000cf00087202 */ /* 0x008fe20000000f00 */
[--C-:B------:R-:W-:Y:S02]  /*7990*/  FFMA.FTZ R207, R22, c[0x0][0x2d0], -R5.reuse ;  /* 0x0000b40016cf7a23 */ /* 0x100fe40000010805 */
[--C-:B------:R-:W-:Y:S01]  /*79a0*/  FFMA.FTZ R218, R39, c[0x0][0x2d0], -R5.reuse ;  /* 0x0000b40027da7a23 */ /* 0x100fe20000010805 */
[----:B------:R-:W-:Y:S01]  /*79b0*/  MOV R45, R8 ;  /* 0x00000008002d7202 */ /* 0x000fe20000000f00 */
[--C-:B------:R-:W-:Y:S01]  /*79c0*/  FFMA.FTZ R8, R56, c[0x0][0x2d0], -R4.reuse ;  /* 0x0000b40038087a23 */ /* 0x100fe20000010804 */
[----:B------:R-:W-:Y:S01]  /*79d0*/  MUFU.EX2 R7, R9 ;  /* 0x0000000900077308 */ /* 0x000fe20000000800 */
[--C-:B------:R-:W-:Y:S02]  /*79e0*/  FFMA.FTZ R217, R50, c[0x0][0x2d0], -R5.reuse ;  /* 0x0000b40032d97a23 */ /* 0x100fe40000010805 */
[--C-:B------:R-:W-:Y:S01]  /*79f0*/  FFMA.FTZ R216, R51, c[0x0][0x2d0], -R5.reuse ;  /* 0x0000b40033d87a23 */ /* 0x100fe20000010805 */
[----:B-1----:R-:W-:Y:S01]  /*7a00*/  MOV R21, R208 ;  /* 0x000000d000157202 */ /* 0x002fe20000000f00 */
[--C-:B------:R-:W-:Y:S02]  /*7a10*/  FFMA.FTZ R208, R28, c[0x0][0x2d0], -R4.reuse ;  /* 0x0000b4001cd07a23 */ /* 0x100fe40000010804 */
[C---:B------:R-:W-:Y:S02]  /*7a20*/  FMUL.FTZ R28, R148.reuse, R164 ;  /* 0x000000a4941c7220 */ /* 0x040fe40000410000 */
[----:B------:R-:W-:Y:S01]  /*7a30*/  FFMA.FTZ R209, R29, c[0x0][0x2d0], -R4 ;  /* 0x0000b4001dd17a23 */ /* 0x000fe20000010804 */
[----:B------:R-:W-:Y:S01]  /*7a40*/  MUFU.EX2 R211, R17 ;  /* 0x0000001100d37308 */ /* 0x000fe20000000800 */
[C---:B------:R-:W-:Y:S01]  /*7a50*/  FMUL.FTZ R52, R148.reuse, R168 ;  /* 0x000000a894347220 */ /* 0x040fe20000410000 */
[----:B------:R-:W-:Y:S01]  /*7a60*/  MOV R168, R8 ;  /* 0x0000000800a87202 */ /* 0x000fe20000000f00 */
[C---:B------:R-:W-:Y:S01]  /*7a70*/  FMUL.FTZ R53, R148.reuse, R169 ;  /* 0x000000a994357220 */ /* 0x040fe20000410000 */
[----:B--2---:R-:W-:Y:S01]  /*7a80*/  MOV R12, R210 ;  /* 0x000000d2000c7202 */ /* 0x004fe20000000f00 */
[--C-:B------:R-:W-:Y:S01]  /*7a90*/  FFMA.FTZ R210, R33, c[0x0][0x2d0], -R204.reuse ;  /* 0x0000b40021d27a23 */ /* 0x100fe200000108cc */
[----:B------:R-:W-:Y:S01]  /*7aa0*/  MOV R33, R6 ;  /* 0x0000000600217202 */ /* 0x000fe20000000f00 */
[C---:B------:R-:W-:Y:S01]  /*7ab0*/  FMUL.FTZ R72, R148.reuse, R72 ;  /* 0x0000004894487220 */ /* 0x040fe20000410000 */
[----:B------:R-:W-:Y:S01]  /*7ac0*/  MOV R56, R12 ;  /* 0x0000000c00387202 */ /* 0x000fe20000000f00 */
[C---:B------:R-:W-:Y:S01]  /*7ad0*/  FMUL.FTZ R73, R148.reuse, R73 ;  /* 0x0000004994497220 */ /* 0x040fe20000410000 */
[----:B------:R-:W1:Y:S01]  /*7ae0*/  MUFU.EX2 R17, R19 ;  /* 0x0000001300117308 */ /* 0x000e620000000800 */
        /* <DEDUP_REMOVED lines=14> */
[----:B-1----:R-:W-:Y:S01]  /*7bd0*/  MOV R12, R17 ;  /* 0x00000011000c7202 */ /* 0x002fe20000000f00 */
[C---:B------:R-:W-:Y:S01]  /*7be0*/  FMUL.FTZ R17, R148.reuse, R161 ;  /* 0x000000a194117220 */ /* 0x040fe20000410000 */
[----:B------:R-:W-:Y:S01]  /*7bf0*/  MOV R161, R7 ;  /* 0x0000000700a17202 */ /* 0x000fe20000000f00 */
[----:B------:R-:W-:Y:S01]  /*7c00*/  FMUL.FTZ R124, R148, R124 ;  /* 0x0000007c947c7220 */ /* 0x000fe20000410000 */
[----:B------:R-:W2:Y:S01]  /*7c10*/  LDL.LU R7, [R1+0x14] ;  /* 0x0000140001077983 */ /* 0x000ea20000300800 */
[----:B------:R-:W-:Y:S01]  /*7c20*/  MOV R19, R211 ;  /* 0x000000d300137202 */ /* 0x000fe20000000f00 */
[--C-:B------:R-:W-:Y:S01]  /*7c30*/  FFMA.FTZ R211, R32, c[0x0][0x2d0], -R204.reuse ;  /* 0x0000b40020d37a23 */ /* 0x100fe200000108cc */
[----:B------:R-:W-:Y:S01]  /*7c40*/  MUFU.EX2 R6, R13 ;  /* 0x0000000d00067308 */ /* 0x000fe20000000800 */
[----:B------:R-:W-:Y:S01]  /*7c50*/  MOV R164, R12 ;  /* 0x0000000c00a47202 */ /* 0x000fe20000000f00 */
[----:B------:R-:W-:Y:S02]  /*7c60*/  FFMA.FTZ R204, R65, c[0x0][0x2d0], -R204 ;  /* 0x0000b40041cc7a23 */ /* 0x000fe400000108cc */
[----:B--2---:R-:W-:Y:S01]  /*7c70*/  FADD.FTZ R0, -R151, R154 ;  /* 0x0000009a97007221 */ /* 0x004fe20000010100 */
[----:B------:R-:W-:Y:S01]  /*7c80*/  LDSM.16.MT88.4 R64, [R234+0x100] ;  /* 0x00010000ea40783b */ /* 0x000fe20000004200 */
[--C-:B------:R-:W-:Y:S02]  /*7c90*/  FFMA.FTZ R154, R35, c[0x0][0x2d0], -R5.reuse ;  /* 0x0000b400239a7a23 */ /* 0x100fe40000010805 */
[----:B------:R-:W-:Y:S02]  /*7ca0*/  FMUL.FTZ R0, R0, c[0x0][0x2d0] ;  /* 0x0000b40000007a20 */ /* 0x000fe40000410000 */
[C---:B------:R-:W-:Y:S01]  /*7cb0*/  FMUL.FTZ R125, R148.reuse, R125 ;  /* 0x0000007d947d7220 */ /* 0x040fe20000410000 */
[----:B------:R-:W-:Y:S01]  /*7cc0*/  MUFU.EX2 R207, R207 ;  /* 0x000000cf00cf7308 */ /* 0x000fe20000000800 */
[C---:B------:R-:W-:Y:S02]  /*7cd0*/  FMUL.FTZ R136, R148.reuse, R136 ;  /* 0x0000008894887220 */ /* 0x040fe40000410000 */
[C---:B------:R-:W-:Y:S02]  /*7ce0*/  FMUL.FTZ R137, R148.reuse, R137 ;  /* 0x0000008994897220 */ /* 0x040fe40000410000 */
[C---:B------:R-:W-:Y:S02]  /*7cf0*/  FMUL.FTZ R140, R148.reuse, R140 ;  /* 0x0000008c948c7220 */ /* 0x040fe40000410000 */
[C---:B------:R-:W-:Y:S02]  /*7d00*/  FMUL.FTZ R141, R148.reuse, R141 ;  /* 0x0000008d948d7220 */ /* 0x040fe40000410000 */
[----:B------:R-:W-:Y:S01]  /*7d10*/  FMUL.FTZ R29, R148, R165 ;  /* 0x000000a5941d7220 */ /* 0x000fe20000410000 */
[----:B------:R1:W2:Y:S01]  /*7d20*/  MUFU.EX2 R149, R0 ;  /* 0x0000000000957308 */ /* 0x0002a20000000800 */
[--C-:B------:R-:W-:Y:S02]  /*7d30*/  FFMA.FTZ R219, R38, c[0x0][0x2d0], -R5.reuse ;  /* 0x0000b40026db7a23 */ /* 0x100fe40000010805 */
[--C-:B------:R-:W-:Y:S02]  /*7d40*/  FFMA.FTZ R227, R54, c[0x0][0x2d0], -R5.reuse ;  /* 0x0000b40036e37a23 */ /* 0x100fe40000010805 */
[----:B------:R-:W-:Y:S02]  /*7d50*/  FFMA.FTZ R228, R55, c[0x0][0x2d0], -R5 ;  /* 0x0000b40037e47a23 */ /* 0x000fe40000010805 */
[--C-:B------:R-:W-:Y:S02]  /*7d60*/  FFMA.FTZ R24, R24, c[0x0][0x2d0], -R4.reuse ;  /* 0x0000b40018187a23 */ /* 0x100fe40000010804 */
[--C-:B------:R-:W-:Y:S01]  /*7d70*/  FFMA.FTZ R25, R25, c[0x0][0x2d0], -R4.reuse ;  /* 0x0000b40019197a23 */ /* 0x100fe20000010804 */
[----:B------:R-:W-:Y:S01]  /*7d80*/  MUFU.EX2 R205, R205 ;  /* 0x000000cd00cd7308 */ /* 0x000fe20000000800 */
[C---:B---3--:R-:W-:Y:S02]  /*7d90*/  FMUL.FTZ R50, R150.reuse, R158 ;  /* 0x0000009e96327220 */ /* 0x048fe40000410000 */
[C---:B------:R-:W-:Y:S02]  /*7da0*/  FMUL.FTZ R51, R150.reuse, R159 ;  /* 0x0000009f96337220 */ /* 0x040fe40000410000 */
[----:B------:R-:W-:Y:S01]  /*7db0*/  LDSM.16.MT88.4 R156, [R236+0x100] ;  /* 0x00010000ec9c783b */ /* 0x000fe20000004200 */
[C---:B------:R-:W-:Y:S02]  /*7dc0*/  FMUL.FTZ R22, R150.reuse, R174 ;  /* 0x000000ae96167220 */ /* 0x040fe40000410000 */
[C---:B------:R-:W-:Y:S02]  /*7dd0*/  FMUL.FTZ R23, R150.reuse, R175 ;  /* 0x000000af96177220 */ /* 0x040fe40000410000 */
[C---:B------:R-:W-:Y:S01]  /*7de0*/  FMUL.FTZ R54, R150.reuse, R170 ;  /* 0x000000aa96367220 */ /* 0x040fe20000410000 */
[----:B------:R3:W-:Y:S01]  /*7df0*/  MUFU.EX2 R174, R212 ;  /* 0x000000d400ae7308 */ /* 0x0007e20000000800 */
[----:B------:R-:W-:Y:S01]  /*7e00*/  FMUL.FTZ R55, R150, R171 ;  /* 0x000000ab96377220 */ /* 0x000fe20000410000 */
[----:B-1----:R-:W-:Y:S01]  /*7e10*/  FMNMX.FTZ R0, R2, R3, !PT ;  /* 0x0000000302007209 */ /* 0x002fe20007810000 */
[C---:B--2---:R-:W-:Y:S02]  /*7e20*/  FMUL.FTZ R8, R149.reuse, R180 ;  /* 0x000000b495087220 */ /* 0x044fe40000410000 */
[C---:B------:R-:W-:Y:S01]  /*7e30*/  FMUL.FTZ R12, R149.reuse, R184 ;  /* 0x000000b8950c7220 */ /* 0x040fe20000410000 */
[----:B------:R-:W-:Y:S01]  /*7e40*/  MOV R184, R19 ;  /* 0x0000001300b87202 */ /* 0x000fe20000000f00 */
[----:B------:R-:W1:Y:S01]  /*7e50*/  SHFL.BFLY PT, R2, R0, 0x1, 0x1f ;  /* 0x0c201f0000027f89 */ /* 0x000e6200000e0000 */
[C---:B------:R-:W-:Y:S02]  /*7e60*/  FMUL.FTZ R13, R149.reuse, R185 ;  /* 0x000000b9950d7220 */ /* 0x040fe40000410000 */
[----:B------:R-:W-:Y:S01]  /*7e70*/  MUFU.EX2 R175, R25 ;  /* 0x0000001900af7308 */ /* 0x000fe20000000800 */
[C---:B------:R-:W-:Y:S02]  /*7e80*/  FMUL.FTZ R36, R149.reuse, R192 ;  /* 0x000000c095247220 */ /* 0x040fe40000410000 */
[C---:B------:R-:W-:Y:S02]  /*7e90*/  FMUL.FTZ R37, R149.reuse, R193 ;  /* 0x000000c195257220 */ /* 0x040fe40000410000 */
[C---:B------:R-:W-:Y:S02]  /*7ea0*/  FMUL.FTZ R68, R149.reuse, R68 ;  /* 0x0000004495447220 */ /* 0x040fe40000410000 */
[C---:B------:R-:W-:Y:S02]  /*7eb0*/  FMUL.FTZ R69, R149.reuse, R69 ;  /* 0x0000004595457220 */ /* 0x040fe40000410000 */
[C---:B------:R-:W-:Y:S01]  /*7ec0*/  FMUL.FTZ R74, R150.reuse, R74 ;  /* 0x0000004a964a7220 */ /* 0x040fe20000410000 */
[----:B------:R2:W-:Y:S01]  /*7ed0*/  MUFU.EX2 R193, R211 ;  /* 0x000000d300c17308 */ /* 0x0005e20000000800 */
[C---:B------:R-:W-:Y:S02]  /*7ee0*/  FMUL.FTZ R75, R150.reuse, R75 ;  /* 0x0000004b964b7220 */ /* 0x040fe40000410000 */
[C---:B------:R-:W-:Y:S01]  /*7ef0*/  FMUL.FTZ R78, R150.reuse, R78 ;  /* 0x0000004e964e7220 */ /* 0x040fe20000410000 */
[----:B---3--:R-:W-:Y:S01]  /*7f00*/  MOV R212, R161 ;  /* 0x000000a100d47202 */ /* 0x008fe20000000f00 */
[----:B------:R-:W-:Y:S02]  /*7f10*/  FMUL.FTZ R79, R150, R79 ;  /* 0x0000004f964f7220 */ /* 0x000fe40000410000 */
[C---:B------:R-:W-:Y:S02]  /*7f20*/  FMUL.FTZ R80, R149.reuse, R80 ;  /* 0x0000005095507220 */ /* 0x040fe40000410000 */
[C---:B------:R-:W-:Y:S01]  /*7f30*/  FMUL.FTZ R81, R149.reuse, R81 ;  /* 0x0000005195517220 */ /* 0x040fe20000410000 */
[----:B------:R-:W-:Y:S01]  /*7f40*/  MUFU.EX2 R225, R225 ;  /* 0x000000e100e17308 */ /* 0x000fe20000000800 */
[C---:B------:R-:W-:Y:S01]  /*7f50*/  FMUL.FTZ R84, R149.reuse, R84 ;  /* 0x0000005495547220 */ /* 0x040fe20000410000 */
[----:B-1----:R-:W-:Y:S01]  /*7f60*/  FMNMX.FTZ R2, R0, R2, !PT ;  /* 0x0000000200027209 */ /* 0x002fe20007810000 */
[----:B------:R-:W-:Y:S02]  /*7f70*/  FMUL.FTZ R85, R149, R85 ;  /* 0x0000005595557220 */ /* 0x000fe40000410000 */
[----:B------:R-:W-:Y:S02]  /*7f80*/  FMUL.FTZ R90, R150, R90 ;  /* 0x0000005a965a7220 */ /* 0x000fe40000410000 */
[C---:B------:R-:W-:Y:S02]  /*7f90*/  FMUL.FTZ R3, R2.reuse, c[0x0][0x2d0] ;  /* 0x0000b40002037a20 */ /* 0x040fe40000410000 */
[----:B------:R-:W-:Y:S01]  /*7fa0*/  FADD.FTZ R0, -R2, R155 ;  /* 0x0000009b02007221 */ /* 0x000fe20000010100 */
[----:B------:R-:W-:Y:S01]  /*7fb0*/  MUFU.EX2 R220, R220 ;  /* 0x000000dc00dc7308 */ /* 0x000fe20000000800 */
[----:B------:R-:W-:Y:S02]  /*7fc0*/  FFMA.FTZ R10, R10, c[0x0][0x2d0], -R3 ;  /* 0x0000b4000a0a7a23 */ /* 0x000fe40000010803 */
[----:B------:R-:W-:Y:S01]  /*7fd0*/  FFMA.FTZ R155, R34, c[0x0][0x2d0], -R5 ;  /* 0x0000b400229b7a23 */ /* 0x000fe20000010805 */
[----:B--2---:R-:W-:Y:S01]  /*7fe0*/  MOV R211, R56 ;  /* 0x0000003800d37202 */ /* 0x004fe20000000f00 */
[--C-:B------:R-:W-:Y:S02]  /*7ff0*/  FFMA.FTZ R11, R11, c[0x0][0x2d0], -R3.reuse ;  /* 0x0000b4000b0b7a23 */ /* 0x100fe40000010803 */
[--C-:B------:R-:W-:Y:S02]  /*8000*/  FFMA.FTZ R15, R15, c[0x0][0x2d0], -R3.reuse ;  /* 0x0000b4000f0f7a23 */ /* 0x100fe40000010803 */
[----:B------:R-:W-:Y:S01]  /*8010*/  FMUL.FTZ R0, R0, c[0x0][0x2d0] ;  /* 0x0000b40000007a20 */ /* 0x000fe20000410000 */
[----:B------:R-:W1:Y:S01]  /*8020*/  MUFU.EX2 R32, R10 ;  /* 0x0000000a00207308 */ /* 0x000e620000000800 */
[--C-:B------:R-:W-:Y:S02]  /*8030*/  FFMA.FTZ R14, R14, c[0x0][0x2d0], -R3.reuse ;  /* 0x0000b4000e0e7a23 */ /* 0x100fe40000010803 */
[----:B------:R-:W-:Y:S02]  /*8040*/  FMUL.FTZ R5, R148, R177 ;  /* 0x000000b194057220 */ /* 0x000fe40000410000 */
        /* <DEDUP_REMOVED lines=10> */
[C---:B------:R-:W-:Y:S02]  /*80f0*/  FMUL.FTZ R107, R150.reuse, R107 ;  /* 0x0000006b966b7220 */ /* 0x040fe40000410000 */
[----:B------:R-:W-:Y:S01]  /*8100*/  FMUL.FTZ R110, R150, R110 ;  /* 0x0000006e966e7220 */ /* 0x000fe20000410000 */
[----:B-1----:R-:W-:Y:S01]  /*8110*/  MOV R41, R32 ;  /* 0x0000002000297202 */ /* 0x002fe20000000f00 */
[--C-:B------:R-:W-:Y:S01]  /*8120*/  FFMA.FTZ R10, R60, c[0x0][0x2d0], -R4.reuse ;  /* 0x0000b4003c0a7a23 */ /* 0x100fe20000010804 */
[----:B------:R-:W-:Y:S01]  /*8130*/  MOV R60, R232 ;  /* 0x000000e8003c7202 */ /* 0x000fe20000000f00 */
[--C-:B------:R-:W-:Y:S01]  /*8140*/  FFMA.FTZ R232, R61, c[0x0][0x2d0], -R4.reuse ;  /* 0x0000b4003de87a23 */ /* 0x100fe20000010804 */
[----:B------:R-:W-:Y:S01]  /*8150*/  MOV R61, R33 ;  /* 0x00000021003d7202 */ /* 0x000fe20000000f00 */
[----:B------:R-:W-:Y:S01]  /*8160*/  FMUL.FTZ R111, R150, R111 ;  /* 0x0000006f966f7220 */ /* 0x000fe20000410000 */
[----:B------:R-:W1:Y:S01]  /*8170*/  LDSM.16.MT88.4 R32, [R233+0x100] ;  /* 0x00010000e920783b */ /* 0x000e620000004200 */
[----:B------:R-:W3:Y:S01]  /*8180*/  MUFU.EX2 R18, R14 ;  /* 0x0000000e00127308 */ /* 0x000ee20000000800 */
[----:B------:R-:W-:Y:S01]  /*8190*/  FMUL.FTZ R112, R149, R112 ;  /* 0x0000007095707220 */ /* 0x000fe20000410000 */
[----:B--2---:R-:W-:Y:S01]  /*81a0*/  MOV R44, R9 ;  /* 0x00000009002c7202 */ /* 0x004fe20000000f00 */
[----:B------:R-:W-:Y:S01]  /*81b0*/  FFMA.FTZ R9, R57, c[0x0][0x2d0], -R4 ;  /* 0x0000b40039097a23 */ /* 0x000fe20000010804 */
[----:B------:R-:W-:Y:S01]  /*81c0*/  MOV R57, R16 ;  /* 0x0000001000397202 */ /* 0x000fe20000000f00 */
[C---:B------:R-:W-:Y:S01]  /*81d0*/  FMUL.FTZ R16, R148.reuse, R160 ;  /* 0x000000a094107220 */ /* 0x040fe20000410000 */
[----:B------:R-:W-:Y:S01]  /*81e0*/  MOV R160, R21 ;  /* 0x0000001500a07202 */ /* 0x000fe20000000f00 */
[----:B------:R-:W-:Y:S01]  /*81f0*/  FMUL.FTZ R4, R148, R176 ;  /* 0x000000b094047220 */ /* 0x000fe20000410000 */
[----:B------:R-:W-:Y:S02]  /*8200*/  F2FP.BF16.PACK_AB R176, R40, R206 ;  /* 0x000000ce28b0723e */ /* 0x000fe400000010ff */
[----:B------:R-:W2:Y:S01]  /*8210*/  MUFU.EX2 R0, R0 ;  /* 0x0000000000007308 */ /* 0x000ea20000000800 */
[----:B------:R-:W-:Y:S01]  /*8220*/  F2FP.BF16.PACK_AB R177, R56, R160 ;  /* 0x000000a038b1723e */ /* 0x000fe200000010ff */
[----:B------:R-:W-:Y:S01]  /*8230*/  FMUL.FTZ R21, R148, R173 ;  /* 0x000000ad94157220 */ /* 0x000fe20000410000 */
[----:B------:R-:W-:Y:S01]  /*8240*/  F2FP.BF16.PACK_AB R180, R161, R57 ;  /* 0x00000039a1b4723e */ /* 0x000fe200000010ff */
[C---:B------:R-:W-:Y:S01]  /*8250*/  FMUL.FTZ R113, R149.reuse, R113 ;  /* 0x0000007195717220 */ /* 0x040fe20000410000 */
[----:B------:R-:W-:Y:S01]  /*8260*/  MOV R169, R9 ;  /* 0x0000000900a97202 */ /* 0x000fe20000000f00 */
[C---:B------:R-:W-:Y:S01]  /*8270*/  FMUL.FTZ R9, R149.reuse, R181 ;  /* 0x000000b595097220 */ /* 0x040fe20000410000 */
[----:B------:R-:W-:Y:S01]  /*8280*/  F2FP.BF16.PACK_AB R181, R44, R41 ;  /* 0x000000292cb5723e */ /* 0x000fe200000010ff */
[C---:B------:R-:W-:Y:S01]  /*8290*/  FMUL.FTZ R116, R149.reuse, R116 ;  /* 0x0000007495747220 */ /* 0x040fe20000410000 */
[----:B------:R-:W-:Y:S01]  /*82a0*/  MOV R173, R10 ;  /* 0x0000000a00ad7202 */ /* 0x000fe20000000f00 */
[C---:B------:R-:W-:Y:S01]  /*82b0*/  FMUL.FTZ R117, R149.reuse, R117 ;  /* 0x0000007595757220 */ /* 0x040fe20000410000 */
[----:B------:R-:W3:Y:S01]  /*82c0*/  LDL.LU R56, [R1+0x1c] ;  /* 0x00001c0001387983 */ /* 0x000ee20000300800 */
[C---:B------:R-:W-:Y:S01]  /*82d0*/  FMUL.FTZ R122, R150.reuse, R122 ;  /* 0x0000007a967a7220 */ /* 0x040fe20000410000 */
[----:B------:R-:W-:Y:S01]  /*82e0*/  MUFU.EX2 R221, R221 ;  /* 0x000000dd00dd7308 */ /* 0x000fe20000000800 */
[----:B---3--:R-:W-:Y:S01]  /*82f0*/  MOV R185, R18 ;  /* 0x0000001200b97202 */ /* 0x008fe20000000f00 */
[C---:B------:R-:W-:Y:S02]  /*8300*/  FMUL.FTZ R123, R150.reuse, R123 ;  /* 0x0000007b967b7220 */ /* 0x040fe40000410000 */
[C---:B------:R-:W-:Y:S02]  /*8310*/  FMUL.FTZ R126, R150.reuse, R126 ;  /* 0x0000007e967e7220 */ /* 0x040fe40000410000 */
[----:B------:R-:W-:Y:S02]  /*8320*/  FMUL.FTZ R127, R150, R127 ;  /* 0x0000007f967f7220 */ /* 0x000fe40000410000 */
[C---:B------:R-:W-:Y:S02]  /*8330*/  FMUL.FTZ R128, R149.reuse, R128 ;  /* 0x0000008095807220 */ /* 0x040fe40000410000 */
[C---:B------:R-:W-:Y:S01]  /*8340*/  FMUL.FTZ R129, R149.reuse, R129 ;  /* 0x0000008195817220 */ /* 0x040fe20000410000 */
[----:B------:R-:W-:Y:S01]  /*8350*/  MUFU.EX2 R192, R155 ;  /* 0x0000009b00c07308 */ /* 0x000fe20000000800 */
[C---:B--2---:R-:W-:Y:S02]  /*8360*/  FMUL.FTZ R10, R0.reuse, R182 ;  /* 0x000000b6000a7220 */ /* 0x044fe40000410000 */
[C---:B------:R-:W-:Y:S01]  /*8370*/  FMUL.FTZ R14, R0.reuse, R186 ;  /* 0x000000ba000e7220 */ /* 0x040fe20000410000 */
[----:B------:R-:W-:Y:S01]  /*8380*/  MOV R186, R168 ;  /* 0x000000a800ba7202 */ /* 0x000fe20000000f00 */
[C---:B------:R-:W-:Y:S01]  /*8390*/  FMUL.FTZ R15, R0.reuse, R187 ;  /* 0x000000bb000f7220 */ /* 0x040fe20000410000 */
[----:B------:R-:W-:Y:S01]  /*83a0*/  MOV R187, R172 ;  /* 0x000000ac00bb7202 */ /* 0x000fe20000000f00 */
        /* <DEDUP_REMOVED lines=33> */
[----:B------:R-:W-:Y:S02]  /*85c0*/  FMUL.FTZ R145, R149, R145 ;  /* 0x0000009195917220 */ /* 0x000fe40000410000 */
[C---:B------:R-:W-:Y:S02]  /*85d0*/  FMUL.FTZ R146, R0.reuse, R146 ;  /* 0x0000009200927220 */ /* 0x040fe40000410000 */
[----:B------:R-:W-:Y:S02]  /*85e0*/  FMUL.FTZ R147, R0, R147 ;  /* 0x0000009300937220 */ /* 0x000fe40000410000 */
[--C-:B------:R-:W-:Y:S02]  /*85f0*/  FFMA.FTZ R168, R58, c[0x0][0x2d0], -R3.reuse ;  /* 0x0000b4003aa87a23 */ /* 0x100fe40000010803 */
[--C-:B------:R-:W-:Y:S01]  /*8600*/  FFMA.FTZ R170, R62, c[0x0][0x2d0], -R3.reuse ;  /* 0x0000b4003eaa7a23 */ /* 0x100fe20000010803 */
[----:B------:R-:W-:Y:S01]  /*8610*/  MUFU.EX2 R228, R228 ;  /* 0x000000e400e47308 */ /* 0x000fe20000000800 */
[--C-:B------:R-:W-:Y:S02]  /*8620*/  FFMA.FTZ R26, R26, c[0x0][0x2d0], -R3.reuse ;  /* 0x0000b4001a1a7a23 */ /* 0x100fe40000010803 */
[--C-:B------:R-:W-:Y:S02]  /*8630*/  FFMA.FTZ R27, R27, c[0x0][0x2d0], -R3.reuse ;  /* 0x0000b4001b1b7a23 */ /* 0x100fe40000010803 */
[--C-:B------:R-:W-:Y:S02]  /*8640*/  FFMA.FTZ R30, R30, c[0x0][0x2d0], -R3.reuse ;  /* 0x0000b4001e1e7a23 */ /* 0x100fe40000010803 */
[--C-:B------:R-:W-:Y:S02]  /*8650*/  FFMA.FTZ R31, R31, c[0x0][0x2d0], -R3.reuse ;  /* 0x0000b4001f1f7a23 */ /* 0x100fe40000010803 */
[C---:B--2---:R-:W-:Y:S01]  /*8660*/  FMUL.FTZ R24, R149.reuse, R200 ;  /* 0x000000c895187220 */ /* 0x044fe20000410000 */
[----:B------:R-:W-:Y:S01]  /*8670*/  MOV R200, R61 ;  /* 0x0000003d00c87202 */ /* 0x000fe20000000f00 */
[----:B------:R2:W-:Y:S01]  /*8680*/  MUFU.EX2 R171, R26 ;  /* 0x0000001a00ab7308 */ /* 0x0005e20000000800 */
[----:B------:R-:W-:Y:S01]  /*8690*/  FMUL.FTZ R25, R149, R201 ;  /* 0x000000c995197220 */ /* 0x000fe20000410000 */
[----:B------:R-:W-:Y:S01]  /*86a0*/  MOV R201, R60 ;  /* 0x0000003c00c97202 */ /* 0x000fe20000000f00 */
[----:B------:R-:W-:Y:S07]  /*86b0*/  FFMA.FTZ R155, R46, c[0x0][0x2d0], -R3 ;  /* 0x0000b4002e9b7a23 */ /* 0x000fee0000010803 */
[----:B------:R1:W1:Y:S10]  /*86c0*/  MUFU.EX2 R194, R27 ;  /* 0x0000001b00c27308 */ /* 0x0002740000000800 */
[----:B------:R-:W-:Y:S01]  /*86d0*/  MUFU.EX2 R230, R230 ;  /* 0x000000e600e67308 */ /* 0x000fe20000000800 */
[C---:B--2---:R-:W-:Y:S01]  /*86e0*/  FMUL.FTZ R26, R0.reuse, R202 ;  /* 0x000000ca001a7220 */ /* 0x044fe20000410000 */
[----:B------:R-:W-:Y:S01]  /*86f0*/  MOV R202, R45 ;  /* 0x0000002d00ca7202 */ /* 0x000fe20000000f00 */
[----:B-1----:R-:W-:Y:S01]  /*8700*/  FMUL.FTZ R27, R0, R203 ;  /* 0x000000cb001b7220 */ /* 0x002fe20000410000 */
[----:B------:R-:W-:Y:S02]  /*8710*/  MOV R203, R44 ;  /* 0x0000002c00cb7202 */ /* 0x000fe40000000f00 */
[----:B---3--:R-:W-:Y:S01]  /*8720*/  F2FP.BF16.PACK_AB R44, R175, R172 ;  /* 0x000000acaf2c723e */ /* 0x008fe200000010ff */
[----:B------:R-:W-:Y:S01]  /*8730*/  FFMA.FTZ R165, R148, R7, R206 ;  /* 0x0000000794a57223 */ /* 0x000fe200000100ce */
[----:B------:R-:W-:Y:S01]  /*8740*/  MOV R148, R6 ;  /* 0x0000000600947202 */ /* 0x000fe20000000f00 */
[C---:B------:R-:W-:Y:S01]  /*8750*/  FMUL.FTZ R6, R150.reuse, R178 ;  /* 0x000000b296067220 */ /* 0x040fe20000410000 */
[----:B------:R-:W-:Y:S01]  /*8760*/  F2FP.BF16.PACK_AB R178, R19, R45 ;  /* 0x0000002d13b2723e */ /* 0x000fe200000010ff */
[----:B------:R-:W-:Y:S01]  /*8770*/  FMUL.FTZ R7, R150, R179 ;  /* 0x000000b396077220 */ /* 0x000fe20000410000 */
[----:B------:R-:W-:Y:S01]  /*8780*/  F2FP.BF16.PACK_AB R179, R164, R60 ;  /* 0x0000003ca4b3723e */ /* 0x000fe200000010ff */
[----:B------:R-:W-:Y:S01]  /*8790*/  FMUL.FTZ R19, R150, R163 ;  /* 0x000000a396137220 */ /* 0x000fe20000410000 */
[----:B------:R-:W-:Y:S01]  /*87a0*/  MOV R206, R11 ;  /* 0x0000000b00ce7202 */ /* 0x000fe20000000f00 */
[----:B------:R-:W-:Y:S01]  /*87b0*/  FMUL.FTZ R11, R0, R183 ;  /* 0x000000b7000b7220 */ /* 0x000fe20000410000 */
[----:B------:R-:W-:Y:S02]  /*87c0*/  F2FP.BF16.PACK_AB R182, R148, R61 ;  /* 0x0000003d94b6723e */ /* 0x000fe400000010ff */
[----:B------:R-:W-:Y:S01]  /*87d0*/  F2FP.BF16.PACK_AB R183, R206, R18 ;  /* 0x00000012ceb7723e */ /* 0x000fe200000010ff */
[-C--:B------:R-:W-:Y:S05]  /*87e0*/  HMMA.16816.F32.BF16 R4, R176, R32.reuse, R4 ;  /* 0x00000020b004723c */ /* 0x080fea0000041804 */
[----:B------:R-:W-:Y:S01]  /*87f0*/  FMUL.FTZ R18, R150, R162 ;  /* 0x000000a296127220 */ /* 0x000fe20000410000 */
[----:B------:R-:W-:Y:S02]  /*8800*/  F2FP.BF16.PACK_AB R45, R194, R171 ;  /* 0x000000abc22d723e */ /* 0x000fe400000010ff */
[C---:B------:R-:W-:Y:S07]  /*8810*/  HMMA.16816.F32.BF16 R8, R180.reuse, R32, R8 ;  /* 0x00000020b408723c */ /* 0x040fee0000041808 */
[C---:B------:R-:W-:Y:S01]  /*8820*/  FMUL.FTZ R32, R149.reuse, R188 ;  /* 0x000000bc95207220 */ /* 0x040fe20000410000 */
[-C--:B------:R-:W-:Y:S01]  /*8830*/  HMMA.16816.F32.BF16 R12, R180, R34.reuse, R12 ;  /* 0x00000022b40c723c */ /* 0x080fe2000004180c */
[----:B------:R1:W-:Y:S03]  /*8840*/  MUFU.EX2 R188, R210 ;  /* 0x000000d200bc7308 */ /* 0x0003e60000000800 */
[C---:B------:R-:W-:Y:S04]  /*8850*/  FMUL.FTZ R33, R149.reuse, R189 ;  /* 0x000000bd95217220 */ /* 0x040fe80000410000 */
[C---:B------:R-:W-:Y:S03]  /*8860*/  HMMA.16816.F32.BF16 R16, R176.reuse, R34, R16 ;  /* 0x00000022b010723c */ /* 0x040fe60000041810 */
[----:B------:R2:W-:Y:S04]  /*8870*/  MUFU.EX2 R189, R30 ;  /* 0x0000001e00bd7308 */ /* 0x0005e80000000800 */
[C---:B------:R-:W-:Y:S01]  /*8880*/  FMUL.FTZ R34, R0.reuse, R190 ;  /* 0x000000be00227220 */ /* 0x040fe20000410000 */
[-C--:B------:R-:W-:Y:S04]  /*8890*/  HMMA.16816.F32.BF16 R20, R176, R64.reuse, R20 ;  /* 0x00000040b014723c */ /* 0x080fe80000041814 */
[----:B------:R-:W-:Y:S01]  /*88a0*/  FMUL.FTZ R35, R0, R191 ;  /* 0x000000bf00237220 */ /* 0x000fe20000410000 */
[----:B------:R-:W3:Y:S01]  /*88b0*/  MUFU.EX2 R190, R208 ;  /* 0x000000d000be7308 */ /* 0x000ee20000000800 */
[----:B-1----:R-:W-:Y:S05]  /*88c0*/  MOV R210, R40 ;  /* 0x0000002800d27202 */ /* 0x002fea0000000f00 */
[C---:B------:R-:W-:Y:S01]  /*88d0*/  HMMA.16816.F32.BF16 R32, R180.reuse, R64, R32 ;  /* 0x00000040b420723c */ /* 0x040fe20000041820 */
[----:B------:R-:W4:Y:S03]  /*88e0*/  LDL.LU R40, [R1+0x18] ;  /* 0x0000180001287983 */ /* 0x000f260000300800 */
[----:B------:R-:W-:Y:S01]  /*88f0*/  FADD.FTZ R165, R210, R165 ;  /* 0x000000a5d2a57221 */ /* 0x000fe20000010000 */
[----:B------:R1:W1:Y:S02]  /*8900*/  MUFU.EX2 R191, R154 ;  /* 0x0000009a00bf7308 */ /* 0x0002640000000800 */
[C---:B------:R-:W-:Y:S01]  /*8910*/  FMUL.FTZ R64, R149.reuse, R196 ;  /* 0x000000c495407220 */ /* 0x040fe20000410000 */
[-C--:B------:R-:W-:Y:S04]  /*8920*/  HMMA.16816.F32.BF16 R36, R180, R66.reuse, R36 ;  /* 0x00000042b424723c */ /* 0x080fe80000041824 */
[----:B--2---:R-:W-:Y:S02]  /*8930*/  FMUL.FTZ R30, R150, R166 ;  /* 0x000000a6961e7220 */ /* 0x004fe40000410000 */
[----:B------:R-:W-:Y:S01]  /*8940*/  FMUL.FTZ R65, R149, R197 ;  /* 0x000000c595417220 */ /* 0x000fe20000410000 */
[----:B------:R2:W2:Y:S01]  /*8950*/  MUFU.EX2 R196, R31 ;  /* 0x0000001f00c47308 */ /* 0x0004a20000000800 */
[C---:B------:R-:W-:Y:S04]  /*8960*/  HMMA.16816.F32.BF16 R48, R176.reuse, R66, R48 ;  /* 0x00000042b030723c */ /* 0x040fe80000041830 */
[----:B---3--:R-:W-:Y:S02]  /*8970*/  F2FP.BF16.PACK_AB R46, R195, R190 ;  /* 0x000000bec32e723e */ /* 0x008fe400000010ff */
[----:B------:R-:W-:Y:S01]  /*8980*/  MOV R197, R185 ;  /* 0x000000b900c57202 */ /* 0x000fe20000000f00 */
[C---:B------:R-:W-:Y:S01]  /*8990*/  FMUL.FTZ R66, R0.reuse, R198 ;  /* 0x000000c600427220 */ /* 0x040fe20000410000 */
[-C--:B------:R-:W-:Y:S01]  /*89a0*/  HMMA.16816.F32.BF16 R52, R176, R156.reuse, R52 ;  /* 0x0000009cb034723c */ /* 0x080fe20000041834 */
[----:B------:R-:W-:Y:S03]  /*89b0*/  MUFU.EX2 R208, R170 ;  /* 0x000000aa00d07308 */ /* 0x000fe60000000800 */
[----:B------:R-:W-:Y:S01]  /*89c0*/  FMUL.FTZ R67, R0, R199 ;  /* 0x000000c700437220 */ /* 0x000fe20000410000 */
[----:B------:R-:W-:Y:S01]  /*89d0*/  MOV R185, R169 ;  /* 0x000000a900b97202 */ /* 0x000fe20000000f00 */
[--C-:B------:R-:W-:Y:S01]  /*89e0*/  FFMA.FTZ R169, R59, c[0x0][0x2d0], -R3.reuse ;  /* 0x0000b4003ba97a23 */ /* 0x100fe20000010803 */
[----:B------:R-:W-:Y:S01]  /*89f0*/  MOV R199, R164 ;  /* 0x000000a400c77202 */ /* 0x000fe20000000f00 */
[--C-:B-1----:R-:W-:Y:S01]  /*8a00*/  FFMA.FTZ R154, R43, c[0x0][0x2d0], -R3.reuse ;  /* 0x0000b4002b9a7a23 */ /* 0x102fe20000010803 */
[----:B------:R-:W-:Y:S02]  /*8a10*/  MOV R164, R173 ;  /* 0x000000ad00a47202 */ /* 0x000fe40000000f00 */
[C---:B------:R-:W-:Y:S01]  /*8a20*/  HMMA.16816.F32.BF16 R64, R180.reuse, R156, R64 ;  /* 0x0000009cb440723c */ /* 0x040fe20000041840 */
[----:B------:R1:W3:Y:S03]  /*8a30*/  MUFU.EX2 R173, R213 ;  /* 0x000000d500ad7308 */ /* 0x0002e60000000800 */
[----:B--2---:R-:W-:Y:S01]  /*8a40*/  FMUL.FTZ R31, R150, R167 ;  /* 0x000000a7961f7220 */ /* 0x004fe20000410000 */
[----:B------:R-:W-:Y:S02]  /*8a50*/  F2FP.BF16.PACK_AB R43, R191, R192 ;  /* 0x000000c0bf2b723e */ /* 0x000fe400000010ff */
[----:B------:R-:W-:Y:S01]  /*8a60*/  MOV R198, R184 ;  /* 0x000000b800c67202 */ /* 0x000fe20000000f00 */
[-C--:B------:R-:W-:Y:S04]  /*8a70*/  HMMA.16816.F32.BF16 R68, R180, R158.reuse, R68 ;  /* 0x0000009eb444723c */ /* 0x080fe80000041844 */
[----:B------:R-:W-:Y:S01]  /*8a80*/  MOV R184, R164 ;  /* 0x000000a400b87202 */ /* 0x000fe20000000f00 */
[--C-:B------:R-:W-:Y:S01]  /*8a90*/  FFMA.FTZ R164, R47, c[0x0][0x2d0], -R3.reuse ;  /* 0x0000b4002fa47a23 */ /* 0x100fe20000010803 */
[----:B------:R-:W-:Y:S02]  /*8aa0*/  F2FP.BF16.PACK_AB R47, R196, R189 ;  /* 0x000000bdc42f723e */ /* 0x000fe400000010ff */
[C---:B------:R-:W-:Y:S01]  /*8ab0*/  HMMA.16816.F32.BF16 R72, R176.reuse, R158, R72 ;  /* 0x0000009eb048723c */ /* 0x040fe20000041848 */
[----:B------:R-:W2:Y:S03]  /*8ac0*/  LDSM.16.MT88.4 R156, [R235+0x100] ;  /* 0x00010000eb9c783b */ /* 0x000ea60000004200 */
[----:B------:R-:W-:Y:S02]  /*8ad0*/  MOV R210, R197 ;  /* 0x000000c500d27202 */ /* 0x000fe40000000f00 */
[----:B------:R-:W-:Y:S01]  /*8ae0*/  MUFU.EX2 R197, R219 ;  /* 0x000000db00c57308 */ /* 0x000fe20000000800 */
[----:B-1----:R-:W-:Y:S01]  /*8af0*/  MOV R213, R148 ;  /* 0x0000009400d57202 */ /* 0x002fe20000000f00 */
[--C-:B------:R-:W-:Y:S01]  /*8b00*/  FFMA.FTZ R148, R42, c[0x0][0x2d0], -R3.reuse ;  /* 0x0000b4002a947a23 */ /* 0x100fe20000010803 */
[----:B------:R-:W-:Y:S03]  /*8b10*/  F2FP.BF16.PACK_AB R42, R188, R193 ;  /* 0x000000c1bc2a723e */ /* 0x000fe600000010ff */
[----:B------:R-:W-:Y:S02]  /*8b20*/  FFMA.FTZ R3, R63, c[0x0][0x2d0], -R3 ;  /* 0x0000b4003f037a23 */ /* 0x000fe40000010803 */
[----:B------:R-:W-:Y:S02]  /*8b30*/  LDSM.16.MT88.4 R60, [R236+0x900] ;  /* 0x00090000ec3c783b */ /* 0x000fe40000004200 */
[----:B------:R-:W-:Y:S10]  /*8b40*/  MUFU.EX2 R219, R155 ;  /* 0x0000009b00db7308 */ /* 0x000ff40000000800 */
[----:B------:R-:W1:Y:S01]  /*8b50*/  MUFU.EX2 R155, R3 ;  /* 0x00000003009b7308 */ /* 0x000e620000000800 */
[-C--:B--2---:R-:W-:Y:S03]  /*8b60*/  HMMA.16816.F32.BF16 R76, R176, R156.reuse, R76 ;  /* 0x0000009cb04c723c */ /* 0x084fe6000004184c */
[----:B------:R-:W-:Y:S02]  /*8b70*/  FFMA.FTZ R149, R149, R56, R57 ;  /* 0x0000003895957223 */ /* 0x000fe40000010039 */
[----:B------:R-:W-:Y:S02]  /*8b80*/  LDSM.16.MT88.4 R56, [R234+0x900] ;  /* 0x00090000ea38783b */ /* 0x000fe40000004200 */
[----:B------:R-:W-:Y:S01]  /*8b90*/  FADD.FTZ R149, R212, R149 ;  /* 0x00000095d4957221 */ /* 0x000fe20000010000 */
[C---:B------:R-:W-:Y:S04]  /*8ba0*/  HMMA.16816.F32.BF16 R80, R180.reuse, R156, R80 ;  /* 0x0000009cb450723c */ /* 0x040fe80000041850 */
[----:B------:R-:W-:Y:S02]  /*8bb0*/  MOV R212, R199 ;  /* 0x000000c700d47202 */ /* 0x000fe40000000f00 */
[----:B------:R-:W-:Y:S02]  /*8bc0*/  MUFU.EX2 R199, R218 ;  /* 0x000000da00c77308 */ /* 0x000fe40000000800 */
[-C--:B------:R-:W-:Y:S08]  /*8bd0*/  HMMA.16816.F32.BF16 R84, R180, R158.reuse, R84 ;  /* 0x0000009eb454723c */ /* 0x080ff00000041854 */
[C---:B------:R-:W-:Y:S01]  /*8be0*/  HMMA.16816.F32.BF16 R88, R176.reuse, R158, R88 ;  /* 0x0000009eb058723c */ /* 0x040fe20000041858 */
[----:B------:R-:W2:Y:S01]  /*8bf0*/  LDSM.16.MT88.4 R156, [R233+0x2100] ;  /* 0x00210000e99c783b */ /* 0x000ea20000004200 */
[----:B------:R-:W-:Y:S06]  /*8c00*/  MUFU.EX2 R218, R164 ;  /* 0x000000a400da7308 */ /* 0x000fec0000000800 */
        /* <DEDUP_REMOVED lines=11> */
[C---:B------:R-:W-:Y:S04]  /*8cc0*/  HMMA.16816.F32.BF16 R128, R180.reuse, R156, R128 ;  /* 0x0000009cb480723c */ /* 0x040fe80000041880 */
[----:B----4-:R-:W-:Y:S01]  /*8cd0*/  FFMA.FTZ R0, R0, R40, R41 ;  /* 0x0000002800007223 */ /* 0x010fe20000010029 */
[----:B------:R-:W-:Y:S03]  /*8ce0*/  F2FP.BF16.PACK_AB R41, R205, R207 ;  /* 0x000000cfcd29723e */ /* 0x000fe600000010ff */
[-C--:B------:R-:W-:Y:S04]  /*8cf0*/  HMMA.16816.F32.BF16 R132, R180, R158.reuse, R132 ;  /* 0x0000009eb484723c */ /* 0x080fe80000041884 */
[----:B---3--:R-:W-:Y:S01]  /*8d00*/  F2FP.BF16.PACK_AB R40, R174, R173 ;  /* 0x000000adae28723e */ /* 0x008fe200000010ff */
[----:B------:R-:W-:Y:S01]  /*8d10*/  FADD.FTZ R0, R203, R0 ;  /* 0x00000000cb007221 */ /* 0x000fe20000010000 */
[----:B-1----:R-:W-:Y:S02]  /*8d20*/  F2FP.BF16.PACK_AB R203, R155, R208 ;  /* 0x000000d09bcb723e */ /* 0x002fe400000010ff */
[C---:B------:R-:W-:Y:S01]  /*8d30*/  HMMA.16816.F32.BF16 R136, R176.reuse, R158, R136 ;  /* 0x0000009eb088723c */ /* 0x040fe20000041888 */
[----:B------:R-:W1:Y:S03]  /*8d40*/  LDSM.16.MT88.4 R156, [R235+0x2100] ;  /* 0x00210000eb9c783b */ /* 0x000e660000004200 */
[----:B------:R-:W-:Y:S02]  /*8d50*/  FADD.FTZ R0, R210, R0 ;  /* 0x00000000d2007221 */ /* 0x000fe40000010000 */
[----:B------:R-:W-:Y:S02]  /*8d60*/  MUFU.EX2 R210, R184 ;  /* 0x000000b800d27308 */ /* 0x000fe40000000800 */
[-C--:B-1----:R-:W-:Y:S08]  /*8d70*/  HMMA.16816.F32.BF16 R140, R176, R156.reuse, R140 ;  /* 0x0000009cb08c723c */ /* 0x082ff0000004188c */
[C---:B------:R-:W-:Y:S01]  /*8d80*/  HMMA.16816.F32.BF16 R144, R180.reuse, R156, R144 ;  /* 0x0000009cb490723c */ /* 0x040fe20000041890 */
[----:B------:R-:W2:Y:S04]  /*8d90*/  LDL.LU R157, [R1+0x20] ;  /* 0x00002000019d7983 */ /* 0x000ea80000300800 */
[----:B------:R1:W5:Y:S02]  /*8da0*/  LDL.LU R232, [R1+0x48] ;  /* 0x0000480001e87983 */ /* 0x0003640000300800 */
[----:B------:R-:W-:Y:S01]  /*8db0*/  MOV R156, R160 ;  /* 0x000000a0009c7202 */ /* 0x000fe20000000f00 */
[-C--:B------:R-:W-:Y:S01]  /*8dc0*/  HMMA.16816.F32.BF16 R24, R180, R158.reuse, R24 ;  /* 0x0000009eb418723c */ /* 0x080fe20000041818 */
[----:B------:R-:W3:Y:S01]  /*8dd0*/  LDSM.16.MT88.4 R160, [R233+0x900] ;  /* 0x00090000e9a0783b */ /* 0x000ee20000004200 */
[----:B------:R-:W-:Y:S06]  /*8de0*/  MUFU.EX2 R180, R223 ;  /* 0x000000df00b47308 */ /* 0x000fec0000000800 */
[----:B------:R-:W-:Y:S04]  /*8df0*/  HMMA.16816.F32.BF16 R28, R176, R158, R28 ;  /* 0x0000009eb01c723c */ /* 0x000fe8000004181c */
[----:B------:R-:W-:Y:S10]  /*8e00*/  MUFU.EX2 R176, R222 ;  /* 0x000000de00b07308 */ /* 0x000ff40000000800 */
[----:B------:R-:W4:Y:S10]  /*8e10*/  MUFU.EX2 R179, R217 ;  /* 0x000000d900b37308 */ /* 0x000f340000000800 */
[----:B------:R-:W-:Y:S01]  /*8e20*/  MUFU.EX2 R217, R204 ;  /* 0x000000cc00d97308 */ /* 0x000fe20000000800 */
[-C--:B---3--:R-:W-:Y:S09]  /*8e30*/  HMMA.16816.F32.BF16 R4, R40, R160.reuse, R4 ;  /* 0x000000a02804723c */ /* 0x088ff20000041804 */
[----:B------:R-:W3:Y:S03]  /*8e40*/  MUFU.EX2 R177, R216 ;  /* 0x000000d800b17308 */ /* 0x000ee60000000800 */
[----:B----4-:R-:W-:Y:S01]  /*8e50*/  MOV R170, R179 ;  /* 0x000000b300aa7202 */ /* 0x010fe20000000f00 */
[C---:B------:R-:W-:Y:S06]  /*8e60*/  HMMA.16816.F32.BF16 R8, R44.reuse, R160, R8 ;  /* 0x000000a02c08723c */ /* 0x040fec0000041808 */
[----:B------:R-:W-:Y:S02]  /*8e70*/  MUFU.EX2 R178, R214 ;  /* 0x000000d600b27308 */ /* 0x000fe40000000800 */
[-C--:B------:R-:W-:Y:S08]  /*8e80*/  HMMA.16816.F32.BF16 R12, R44, R162.reuse, R12 ;  /* 0x000000a22c0c723c */ /* 0x080ff0000004180c */
[----:B------:R-:W-:Y:S01]  /*8e90*/  MUFU.EX2 R223, R148 ;  /* 0x0000009400df7308 */ /* 0x000fe20000000800 */
[C---:B------:R-:W-:Y:S01]  /*8ea0*/  HMMA.16816.F32.BF16 R16, R40.reuse, R162, R16 ;  /* 0x000000a22810723c */ /* 0x040fe20000041810 */
[----:B------:R-:W-:Y:S08]  /*8eb0*/  LDSM.16.MT88.4 R160, [R233+0x3100] ;  /* 0x00310000e9a0783b */ /* 0x000ff00000004200 */
[----:B------:R-:W-:Y:S01]  /*8ec0*/  MUFU.EX2 R222, R154 ;  /* 0x0000009a00de7308 */ /* 0x000fe20000000800 */
[-C--:B------:R-:W-:Y:S08]  /*8ed0*/  HMMA.16816.F32.BF16 R20, R40, R56.reuse, R20 ;  /* 0x000000382814723c */ /* 0x080ff00000041814 */
[C---:B------:R-:W-:Y:S01]  /*8ee0*/  HMMA.16816.F32.BF16 R32, R44.reuse, R56, R32 ;  /* 0x000000382c20723c */ /* 0x040fe20000041820 */
[----:B------:R3:W-:Y:S07]  /*8ef0*/  MUFU.EX2 R216, R231 ;  /* 0x000000e700d87308 */ /* 0x0007ee0000000800 */
[-C--:B------:R-:W-:Y:S03]  /*8f00*/  HMMA.16816.F32.BF16 R36, R44, R58.reuse, R36 ;  /* 0x0000003a2c24723c */ /* 0x080fe60000041824 */
[----:B------:R-:W-:Y:S05]  /*8f10*/  MUFU.EX2 R214, R186 ;  /* 0x000000ba00d67308 */ /* 0x000fea0000000800 */
[C---:B------:R-:W-:Y:S01]  /*8f20*/  HMMA.16816.F32.BF16 R48, R40.reuse, R58, R48 ;  /* 0x0000003a2830723c */ /* 0x040fe20000041830 */
[----:B------:R-:W-:Y:S07]  /*8f30*/  LDSM.16.MT88.4 R56, [R233+0x2900] ;  /* 0x00290000e938783b */ /* 0x000fee0000004200 */
[-C--:B------:R-:W-:Y:S04]  /*8f40*/  HMMA.16816.F32.BF16 R52, R40, R60.reuse, R52 ;  /* 0x0000003c2834723c */ /* 0x080fe80000041834 */
[----:B---3--:R-:W-:Y:S04]  /*8f50*/  MOV R231, R177 ;  /* 0x000000b100e77202 */ /* 0x008fe80000000f00 */
[C---:B------:R-:W-:Y:S08]  /*8f60*/  HMMA.16816.F32.BF16 R64, R44.reuse, R60, R64 ;  /* 0x0000003c2c40723c */ /* 0x040ff00000041840 */
[-C--:B------:R-:W-:Y:S08]  /*8f70*/  HMMA.16816.F32.BF16 R68, R44, R62.reuse, R68 ;  /* 0x0000003e2c44723c */ /* 0x080ff00000041844 */
[C---:B------:R-:W-:Y:S01]  /*8f80*/  HMMA.16816.F32.BF16 R72, R40.reuse, R62, R72 ;  /* 0x0000003e2848723c */ /* 0x040fe20000041848 */
[----:B------:R-:W-:Y:S03]  /*8f90*/  LDSM.16.MT88.4 R60, [R234+0x2900] ;  /* 0x00290000ea3c783b */ /* 0x000fe60000004200 */
[----:B--2---:R-:W-:Y:S05]  /*8fa0*/  FFMA.FTZ R150, R150, R157, R156 ;  /* 0x0000009d96967223 */ /* 0x004fea000001009c */
[----:B------:R-:W2:Y:S03]  /*8fb0*/  LDSM.16.MT88.4 R156, [R235+0x900] ;  /* 0x00090000eb9c783b */ /* 0x000ea60000004200 */
[----:B------:R-:W-:Y:S01]  /*8fc0*/  FADD.FTZ R150, R211, R150 ;  /* 0x00000096d3967221 */ /* 0x000fe20000010000 */
[----:B------:R-:W-:Y:S02]  /*8fd0*/  MOV R211, R198 ;  /* 0x000000c600d37202 */ /* 0x000fe40000000f00 */
[----:B------:R-:W3:Y:S10]  /*8fe0*/  MUFU.EX2 R198, R224 ;  /* 0x000000e000c67308 */ /* 0x000ef40000000800 */
[----:B------:R-:W4:Y:S10]  /*8ff0*/  MUFU.EX2 R224, R215 ;  /* 0x000000d700e07308 */ /* 0x000f340000000800 */
[----:B------:R-:W-:Y:S01]  /*9000*/  MUFU.EX2 R215, R187 ;  /* 0x000000bb00d77308 */ /* 0x000fe20000000800 */
        /* <DEDUP_REMOVED lines=22> */
[-C--:B------:R-:W-:Y:S07]  /*9170*/  HMMA.16816.F32.BF16 R24, R44, R58.reuse, R24 ;  /* 0x0000003a2c18723c */ /* 0x080fee0000041818 */
[----:B------:R-:W-:Y:S01]  /*9180*/  FADD.FTZ R44, R202, R165 ;  /* 0x000000a5ca2c7221 */ /* 0x000fe20000010000 */
[----:B------:R-:W-:Y:S01]  /*9190*/  HMMA.16816.F32.BF16 R28, R40, R58, R28 ;  /* 0x0000003a281c723c */ /* 0x000fe2000004181c */
[----:B------:R-:W1:Y:S03]  /*91a0*/  LDSM.16.MT88.4 R56, [R236+0x1100] ;  /* 0x00110000ec38783b */ /* 0x000e660000004200 */
[----:B------:R-:W-:Y:S01]  /*91b0*/  FADD.FTZ R46, R201, R150 ;  /* 0x00000096c92e7221 */ /* 0x000fe20000010000 */
[----:B------:R-:W-:Y:S01]  /*91c0*/  F2FP.BF16.PACK_AB R47, R218, R219 ;  /* 0x000000dbda2f723e */ /* 0x000fe200000010ff */
[----:B------:R-:W-:Y:S01]  /*91d0*/  FADD.FTZ R45, R200, R149 ;  /* 0x00000095c82d7221 */ /* 0x000fe20000010000 */
[----:B---3--:R-:W-:Y:S01]  /*91e0*/  F2FP.BF16.PACK_AB R40, R198, R225 ;  /* 0x000000e1c628723e */ /* 0x008fe200000010ff */
[----:B------:R-:W-:Y:S01]  /*91f0*/  FADD.FTZ R150, R211, R44 ;  /* 0x0000002cd3967221 */ /* 0x000fe20000010000 */
[----:B------:R-:W-:Y:S01]  /*9200*/  F2FP.BF16.PACK_AB R41, R199, R197 ;  /* 0x000000c5c729723e */ /* 0x000fe200000010ff */
[----:B------:R-:W-:Y:S01]  /*9210*/  LDSM.16.MT88.4 R164, [R234+0x3100] ;  /* 0x00310000eaa4783b */ /* 0x000fe20000004200 */
[----:B------:R3:W-:Y:S01]  /*9220*/  MUFU.EX2 R211, R169 ;  /* 0x000000a900d37308 */ /* 0x0007e20000000800 */
[----:B------:R-:W-:Y:S01]  /*9230*/  F2FP.BF16.PACK_AB R42, R176, R180 ;  /* 0x000000b4b02a723e */ /* 0x000fe200000010ff */
[----:B------:R-:W-:Y:S01]  /*9240*/  FADD.FTZ R149, R212, R46 ;  /* 0x0000002ed4957221 */ /* 0x000fe20000010000 */
[----:B------:R-:W-:Y:S01]  /*9250*/  F2FP.BF16.PACK_AB R43, R177, R179 ;  /* 0x000000b3b12b723e */ /* 0x000fe200000010ff */
[----:B------:R-:W-:Y:S01]  /*9260*/  FADD.FTZ R148, R213, R45 ;  /* 0x0000002dd5947221 */ /* 0x000fe20000010000 */
[----:B----4-:R-:W-:Y:S01]  /*9270*/  F2FP.BF16.PACK_AB R44, R178, R224 ;  /* 0x000000e0b22c723e */ /* 0x010fe200000010ff */
[----:B------:R-:W-:Y:S01]  /*9280*/  FADD.FTZ R3, R173, R150 ;  /* 0x00000096ad037221 */ /* 0x000fe20000010000 */
[----:B------:R-:W-:Y:S02]  /*9290*/  F2FP.BF16.PACK_AB R45, R222, R223 ;  /* 0x000000dfde2d723e */ /* 0x000fe400000010ff */
[----:B------:R-:W-:Y:S01]  /*92a0*/  F2FP.BF16.PACK_AB R46, R221, R220 ;  /* 0x000000dcdd2e723e */ /* 0x000fe200000010ff */
[-C--:B------:R-:W-:Y:S01]  /*92b0*/  HMMA.16816.F32.BF16 R4, R40, R60.reuse, R4 ;  /* 0x0000003c2804723c */ /* 0x080fe20000041804 */
[----:B------:R4:W1:Y:S02]  /*92c0*/  MUFU.EX2 R212, R168 ;  /* 0x000000a800d47308 */ /* 0x0008640000000800 */
[----:B------:R-:W-:Y:S01]  /*92d0*/  MOV R173, R176 ;  /* 0x000000b000ad7202 */ /* 0x000fe20000000f00 */
[----:B------:R-:W-:Y:S01]  /*92e0*/  FADD.FTZ R150, R174, R3 ;  /* 0x00000003ae967221 */ /* 0x000fe20000010000 */
[----:B------:R-:W-:Y:S02]  /*92f0*/  F2FP.BF16.PACK_AB R202, R209, R210 ;  /* 0x000000d2d1ca723e */ /* 0x000fe400000010ff */
[----:B------:R-:W-:Y:S01]  /*9300*/  MOV R3, R194 ;  /* 0x000000c200037202 */ /* 0x000fe20000000f00 */
[C---:B------:R-:W-:Y:S03]  /*9310*/  HMMA.16816.F32.BF16 R8, R44.reuse, R60, R8 ;  /* 0x0000003c2c08723c */ /* 0x040fe60000041808 */
[----:B------:R-:W2:Y:S01]  /*9320*/  MUFU.EX2 R213, R185 ;  /* 0x000000b900d57308 */ /* 0x000ea20000000800 */
[----:B---3--:R-:W-:Y:S04]  /*9330*/  MOV R169, R180 ;  /* 0x000000b400a97202 */ /* 0x008fe80000000f00 */
[-C--:B------:R-:W-:Y:S08]  /*9340*/  HMMA.16816.F32.BF16 R12, R44, R62.reuse, R12 ;  /* 0x0000003e2c0c723c */ /* 0x080ff0000004180c */
[C---:B------:R-:W-:Y:S01]  /*9350*/  HMMA.16816.F32.BF16 R16, R40.reuse, R62, R16 ;  /* 0x0000003e2810723c */ /* 0x040fe20000041810 */
[----:B------:R-:W3:Y:S03]  /*9360*/  LDSM.16.MT88.4 R60, [R235+0x1100] ;  /* 0x00110000eb3c783b */ /* 0x000ee60000004200 */
[----:B----4-:R-:W-:Y:S02]  /*9370*/  MOV R168, R178 ;  /* 0x000000b200a87202 */ /* 0x010fe40000000f00 */
[----:B-1----:R-:W-:Y:S02]  /*9380*/  F2FP.BF16.PACK_AB R201, R211, R212 ;  /* 0x000000d4d3c9723e */ /* 0x002fe400000010ff */
[-C--:B--2---:R-:W-:Y:S04]  /*9390*/  HMMA.16816.F32.BF16 R20, R40, R156.reuse, R20 ;  /* 0x0000009c2814723c */ /* 0x084fe80000041814 */
[----:B------:R-:W-:Y:S04]  /*93a0*/  F2FP.BF16.PACK_AB R200, R213, R214 ;  /* 0x000000d6d5c8723e */ /* 0x000fe800000010ff */
        /* <DEDUP_REMOVED lines=17> */
[C---:B------:R-:W-:Y:S01]  /*94c0*/  HMMA.16816.F32.BF16 R104, R40.reuse, R162, R104 ;  /* 0x000000a22868723c */ /* 0x040fe20000041868 */
[----:B------:R-:W3:Y:S07]  /*94d0*/  LDSM.16.MT88.4 R160, [R233+0x1900] ;  /* 0x00190000e9a0783b */ /* 0x000eee0000004200 */
[-C--:B------:R-:W-:Y:S08]  /*94e0*/  HMMA.16816.F32.BF16 R108, R40, R164.reuse, R108 ;  /* 0x000000a4286c723c */ /* 0x080ff0000004186c */
[C---:B------:R-:W-:Y:S07]  /*94f0*/  HMMA.16816.F32.BF16 R112, R44.reuse, R164, R112 ;  /* 0x000000a42c70723c */ /* 0x040fee0000041870 */
[----:B------:R-:W-:Y:S01]  /*9500*/  F2FP.BF16.PACK_AB R164, R229, R226 ;  /* 0x000000e2e5a4723e */ /* 0x000fe200000010ff */
[-C--:B------:R-:W-:Y:S04]  /*9510*/  HMMA.16816.F32.BF16 R116, R44, R166.reuse, R116 ;  /* 0x000000a62c74723c */ /* 0x080fe80000041874 */
[----:B------:R-:W-:Y:S04]  /*9520*/  F2FP.BF16.PACK_AB R165, R228, R227 ;  /* 0x000000e3e4a5723e */ /* 0x000fe800000010ff */
[C---:B------:R-:W-:Y:S07]  /*9530*/  HMMA.16816.F32.BF16 R120, R40.reuse, R166, R120 ;  /* 0x000000a62878723c */ /* 0x040fee0000041878 */
[----:B------:R-:W-:Y:S01]  /*9540*/  F2FP.BF16.PACK_AB R166, R217, R230 ;  /* 0x000000e6d9a6723e */ /* 0x000fe200000010ff */
[-C--:B-1----:R-:W-:Y:S04]  /*9550*/  HMMA.16816.F32.BF16 R124, R40, R156.reuse, R124 ;  /* 0x0000009c287c723c */ /* 0x082fe8000004187c */
[----:B------:R-:W-:Y:S04]  /*9560*/  F2FP.BF16.PACK_AB R167, R215, R216 ;  /* 0x000000d8d7a7723e */ /* 0x000fe800000010ff */
[C---:B------:R-:W-:Y:S08]  /*9570*/  HMMA.16816.F32.BF16 R128, R44.reuse, R156, R128 ;  /* 0x0000009c2c80723c */ /* 0x040ff00000041880 */
[-C--:B------:R-:W-:Y:S08]  /*9580*/  HMMA.16816.F32.BF16 R132, R44, R158.reuse, R132 ;  /* 0x0000009e2c84723c */ /* 0x080ff00000041884 */
[C---:B------:R-:W-:Y:S01]  /*9590*/  HMMA.16816.F32.BF16 R136, R40.reuse, R158, R136 ;  /* 0x0000009e2888723c */ /* 0x040fe20000041888 */
[----:B------:R-:W1:Y:S07]  /*95a0*/  LDSM.16.MT88.4 R156, [R234+0x1900] ;  /* 0x00190000ea9c783b */ /* 0x000e6e0000004200 */
[-C--:B--2---:R-:W-:Y:S08]  /*95b0*/  HMMA.16816.F32.BF16 R140, R40, R56.reuse, R140 ;  /* 0x00000038288c723c */ /* 0x084ff0000004188c */
[C---:B------:R-:W-:Y:S07]  /*95c0*/  HMMA.16816.F32.BF16 R144, R44.reuse, R56, R144 ;  /* 0x000000382c90723c */ /* 0x040fee0000041890 */
[----:B------:R-:W-:Y:S01]  /*95d0*/  FADD.FTZ R57, R172, R148 ;  /* 0x00000094ac397221 */ /* 0x000fe20000010000 */
[-C--:B------:R-:W-:Y:S01]  /*95e0*/  HMMA.16816.F32.BF16 R24, R44, R58.reuse, R24 ;  /* 0x0000003a2c18723c */ /* 0x080fe20000041818 */
[----:B------:R-:W2:Y:S03]  /*95f0*/  LDSM.16.MT88.4 R44, [R236+0x1900] ;  /* 0x00190000ec2c783b */ /* 0x000ea60000004200 */
[----:B------:R-:W-:Y:S02]  /*9600*/  FADD.FTZ R148, R175, R57 ;  /* 0x00000039af947221 */ /* 0x000fe40000010000 */
[----:B------:R-:W-:Y:S02]  /*9610*/  FADD.FTZ R56, R206, R0 ;  /* 0x00000000ce387221 */ /* 0x000fe40000010000 */
[----:B------:R-:W-:Y:S01]  /*9620*/  HMMA.16816.F32.BF16 R28, R40, R58, R28 ;  /* 0x0000003a281c723c */ /* 0x000fe2000004181c */
[----:B------:R-:W4:Y:S03]  /*9630*/  LDSM.16.MT88.4 R40, [R233+0x3900] ;  /* 0x00390000e928783b */ /* 0x000f260000004200 */
[----:B------:R-:W-:Y:S02]  /*9640*/  FADD.FTZ R0, R207, R149 ;  /* 0x00000095cf007221 */ /* 0x000fe40000010000 */
[----:B------:R-:W-:Y:S02]  /*9650*/  FADD.FTZ R154, R171, R56 ;  /* 0x00000038ab9a7221 */ /* 0x000fe40000010000 */
[-C--:B---3--:R-:W-:Y:S01]  /*9660*/  HMMA.16816.F32.BF16 R176, R164, R160.reuse, R4 ;  /* 0x000000a0a4b0723c */ /* 0x088fe20000041804 */
[----:B------:R-:W3:Y:S04]  /*9670*/  LDSM.16.MT88.4 R56, [R234+0x3900] ;  /* 0x00390000ea38783b */ /* 0x000ee80000004200 */
[----:B------:R-:W-:Y:S01]  /*9680*/  FADD.FTZ R149, R205, R0 ;  /* 0x00000000cd957221 */ /* 0x000fe20000010000 */
[----:B------:R-:W-:Y:S01]  /*9690*/  MOV R0, R193 ;  /* 0x000000c100007202 */ /* 0x000fe20000000f00 */
[----:B------:R-:W-:Y:S01]  /*96a0*/  FADD.FTZ R3, R3, R154 ;  /* 0x0000009a03037221 */ /* 0x000fe20000010000 */
[C---:B------:R-:W-:Y:S01]  /*96b0*/  HMMA.16816.F32.BF16 R180, R200.reuse, R160, R8 ;  /* 0x000000a0c8b4723c */ /* 0x040fe20000041808 */
[----:B------:R-:W2:Y:S03]  /*96c0*/  LDSM.16.MT88.4 R204, [R236+0x3900] ;  /* 0x00390000eccc783b */ /* 0x000ea60000004200 */
[----:B------:R-:W-:Y:S01]  /*96d0*/  FADD.FTZ R0, R0, R150 ;  /* 0x0000009600007221 */ /* 0x000fe20000010000 */
[----:B------:R-:W-:Y:S02]  /*96e0*/  MOV R154, R151 ;  /* 0x00000097009a7202 */ /* 0x000fe40000000f00 */
[----:B------:R-:W-:Y:S01]  /*96f0*/  MOV R9, R191 ;  /* 0x000000bf00097202 */ /* 0x000fe20000000f00 */
[-C--:B------:R-:W-:Y:S01]  /*9700*/  HMMA.16816.F32.BF16 R184, R200, R162.reuse, R12 ;  /* 0x000000a2c8b8723c */ /* 0x080fe2000004180c */
[----:B------:R-:W2:Y:S03]  /*9710*/  LDSM.16.MT88.4 R4, [R235+0x3900] ;  /* 0x00390000eb04783b */ /* 0x000ea60000004200 */
[----:B------:R-:W-:Y:S02]  /*9720*/  MOV R8, R190 ;  /* 0x000000be00087202 */ /* 0x000fe40000000f00 */
[----:B------:R-:W-:Y:S02]  /*9730*/  MOV R11, R195 ;  /* 0x000000c3000b7202 */ /* 0x000fe40000000f00 */
[C---:B------:R-:W-:Y:S04]  /*9740*/  HMMA.16816.F32.BF16 R160, R164.reuse, R162, R16 ;  /* 0x000000a2a4a0723c */ /* 0x040fe80000041810 */
[----:B------:R-:W-:Y:S01]  /*9750*/  MOV R15, R173 ;  /* 0x000000ad000f7202 */ /* 0x000fe20000000f00 */
[----:B------:R-:W-:Y:S01]  /*9760*/  FADD.FTZ R8, R8, R148 ;  /* 0x0000009408087221 */ /* 0x000fe20000010000 */
[----:B------:R-:W-:Y:S02]  /*9770*/  MOV R12, R192 ;  /* 0x000000c0000c7202 */ /* 0x000fe40000000f00 */
[-C--:B-1----:R-:W-:Y:S04]  /*9780*/  HMMA.16816.F32.BF16 R172, R164, R156.reuse, R20 ;  /* 0x0000009ca4ac723c */ /* 0x082fe80000041814 */
[----:B------:R-:W-:Y:S01]  /*9790*/  MOV R14, R170 ;  /* 0x000000aa000e7202 */ /* 0x000fe20000000f00 */
[----:B------:R-:W-:Y:S01]  /*97a0*/  FADD.FTZ R11, R11, R8 ;  /* 0x000000080b0b7221 */ /* 0x000fe20000010000 */
[----:B------:R-:W-:Y:S01]  /*97b0*/  MOV R13, R169 ;  /* 0x000000a9000d7202 */ /* 0x000fe20000000f00 */
[----:B------:R-:W-:Y:S01]  /*97c0*/  FADD.FTZ R12, R12, R149 ;  /* 0x000000950c0c7221 */ /* 0x000fe20000010000 */
[----:B------:R-:W-:Y:S04]  /*97d0*/  MOV R22, R189 ;  /* 0x000000bd00167202 */ /* 0x000fe80000000f00 */
[----:B------:R-:W-:Y:S01]  /*97e0*/  MOV R23, R188 ;  /* 0x000000bc00177202 */ /* 0x000fe20000000f00 */
[----:B------:R-:W-:Y:S01]  /*97f0*/  FADD.FTZ R3, R22, R3 ;  /* 0x0000000316037221 */ /* 0x000fe20000010000 */
[C---:B------:R-:W-:Y:S04]  /*9800*/  HMMA.16816.F32.BF16 R188, R200.reuse, R156, R32 ;  /* 0x0000009cc8bc723c */ /* 0x040fe80000041820 */
[----:B------:R-:W-:Y:S01]  /*9810*/  MOV R19, R168 ;  /* 0x000000a800137202 */ /* 0x000fe20000000f00 */
[----:B------:R-:W-:Y:S01]  /*9820*/  FADD.FTZ R0, R23, R0 ;  /* 0x0000000017007221 */ /* 0x000fe20000010000 */
[----:B------:R-:W-:Y:S01]  /*9830*/  MOV R18, R199 ;  /* 0x000000c700127202 */ /* 0x000fe20000000f00 */
[----:B------:R-:W-:Y:S01]  /*9840*/  FADD.FTZ R12, R9, R12 ;  /* 0x0000000c090c7221 */ /* 0x000fe20000010000 */
        /* <DEDUP_REMOVED lines=27> */
[C---:B------:R-:W-:Y:S08]  /*9a00*/  HMMA.16816.F32.BF16 R88, R164.reuse, R62, R88 ;  /* 0x0000003ea458723c */ /* 0x040ff00000041858 */
[-C--:B----4-:R-:W-:Y:S08]  /*9a10*/  HMMA.16816.F32.BF16 R92, R164, R40.reuse, R92 ;  /* 0x00000028a45c723c */ /* 0x090ff0000004185c */
        /* <DEDUP_REMOVED lines=12> */
[C---:B------:R-:W-:Y:S07]  /*9ae0*/  HMMA.16816.F32.BF16 R144, R200.reuse, R4, R144 ;  /* 0x00000004c890723c */ /* 0x040fee0000041890 */
[----:B------:R-:W-:Y:S01]  /*9af0*/  FADD.FTZ R4, R13, R11 ;  /* 0x0000000b0d047221 */ /* 0x000fe20000010000 */
[-C--:B------:R-:W-:Y:S04]  /*9b00*/  HMMA.16816.F32.BF16 R200, R200, R6.reuse, R24 ;  /* 0x00000006c8c8723c */ /* 0x080fe80000041818 */
        /* <DEDUP_REMOVED lines=20> */
[----:B------:R-:W-:Y:S01]  /*9c50*/  STL [R1+0x20], R4 ;  /* 0x0000200401007387 */ /* 0x000fe20000100800 */
[----:B------:R-:W-:Y:S03]  /*9c60*/  MOV R155, R2 ;  /* 0x00000002009b7202 */ /* 0x000fe60000000f00 */
[----:B------:R-:W-:Y:S04]  /*9c70*/  STL [R1+0x1c], R3 ;  /* 0x00001c0301007387 */ /* 0x000fe80000100800 */
[----:B------:R1:W-:Y:S02]  /*9c80*/  STL [R1+0x18], R0 ;  /* 0x0000180001007387 */ /* 0x0003e40000100800 */
[----:B-1----:R-:W-:Y:S01]  /*9c90*/  MOV R0, R153 ;  /* 0x0000009900007202 */ /* 0x002fe20000000f00 */
[----:B-----5:R-:W-:-:S05]  /*9ca0*/  @P0 BRA `(.L_x_2874) ;  /* 0xffffc5b000000947 */ /* 0x020fca000383ffff */
.L_x_2873:
[----:B-1----:R-:W2:Y:S04]  /*9cb0*/  LDL.LU R6, [R1+0x14] ;  /* 0x0000140001067983 */ /* 0x002ea80000300800 */
[----:B------:R-:W1:Y:S01]  /*9cc0*/  S2R R8, SR_TID.X ;  /* 0x0000000000087919 */ /* 0x000e620000002100 */
[----:B------:R-:W-:Y:S01]  /*9cd0*/  MOV R150, c[0x0][0x4e8] ;  /* 0x00013a0000967a02 */ /* 0x000fe20000000f00 */
[----:B------:R-:W3:Y:S01]  /*9ce0*/  S2UR UR7, SR_CTAID.Y ;  /* 0x00000000000779c3 */ /* 0x000ee20000002600 */
[----:B------:R-:W-:Y:S01]  /*9cf0*/  ULDC.64 UR4, c[0x0][0x490] ;  /* 0x0001240000047ab9 */ /* 0x000fe20000000a00 */
[----:B------:R-:W4:Y:S04]  /*9d00*/  LDL.LU R3, [R1+0x20] ;  /* 0x0000200001037983 */ /* 0x000f280000300800 */
[----:B------:R-:W4:Y:S04]  /*9d10*/  LDL.LU R5, [R1+0x1c] ;  /* 0x00001c0001057983 */ /* 0x000f280000300800 */
[----:B------:R-:W4:Y:S04]  /*9d20*/  LDL.LU R4, [R1+0x18] ;  /* 0x0000180001047983 */ /* 0x000f280000300800 */
[----:B------:R-:W4:Y:S01]  /*9d30*/  LDL.LU R9, [R1+0x40] ;  /* 0x0000400001097983 */ /* 0x000f220000300800 */
[----:B------:R-:W-:-:S03]  /*9d40*/  ISETP.NE.AND P0, PT, R150, 0x1, PT ;  /* 0x000000019600780c */ /* 0x000fc60003f05270 */
[----:B------:R-:W4:Y:S01]  /*9d50*/  LDL.LU R154, [R1+0x44] ;  /* 0x00004400019a7983 */ /* 0x000f220000300800 */
[----:B---3--:R-:W-:-:S04]  /*9d60*/  USHF.R.S32.HI UR6, URZ, 0x1f, UR7 ;  /* 0x0000001f3f067899 */ /* 0x008fc80008011407 */
[----:B------:R-:W-:Y:S02]  /*9d70*/  UIMAD UR8, UR6, UR4, URZ ;  /* 0x00000004060872a4 */ /* 0x000fe4000f8e023f */
[----:B------:R-:W-:Y:S02]  /*9d80*/  UIMAD.WIDE.U32 UR10, UR7, UR4, URZ ;  /* 0x00000004070a72a5 */ /* 0x000fe4000f8e003f */
[----:B------:R-:W-:-:S03]  /*9d90*/  UIMAD UR8, UR7, UR5, UR8 ;  /* 0x00000005070872a4 */ /* 0x000fc6000f8e0208 */
[----:B------:R-:W-:Y:S02]  /*9da0*/  ULDC.64 UR4, c[0x0][0x3e8] ;  /* 0x0000fa0000047ab9 */ /* 0x000fe40000000a00 */
[----:B------:R-:W-:Y:S02]  /*9db0*/  UIMAD.WIDE.U32 UR14, UR7, UR4, URZ ;  /* 0x00000004070e72a5 */ /* 0x000fe4000f8e003f */
[----:B------:R-:W-:-:S04]  /*9dc0*/  UIMAD UR6, UR6, UR4, URZ ;  /* 0x00000004060672a4 */ /* 0x000fc8000f8e023f */
[----:B------:R-:W-:Y:S01]  /*9dd0*/  UIMAD UR5, UR7, UR5, UR6 ;  /* 0x00000005070572a4 */ /* 0x000fe2000f8e0206 */
[----:B------:R-:W-:Y:S06]  /*9de0*/  BAR.SYNC.DEFER_BLOCKING 0x1, 0x80 ;  /* 0x0042000000007b1d */ /* 0x000fec0000010000 */
[----:B--2---:R-:W2:Y:S04]  /*9df0*/  SHFL.BFLY PT, R16, R6, 0x2, 0x1f ;  /* 0x0c401f0006107f89 */ /* 0x004ea800000e0000 */
[----:B----4-:R-:W3:Y:S04]  /*9e00*/  SHFL.BFLY PT, R12, R3, 0x2, 0x1f ;  /* 0x0c401f00030c7f89 */ /* 0x010ee800000e0000 */
[----:B------:R-:W4:Y:S04]  /*9e10*/  SHFL.BFLY PT, R10, R5, 0x2, 0x1f ;  /* 0x0c401f00050a7f89 */ /* 0x000f2800000e0000 */
[----:B------:R-:W1:Y:S01]  /*9e20*/  SHFL.BFLY PT, R15, R4, 0x2, 0x1f ;  /* 0x0c401f00040f7f89 */ /* 0x000e6200000e0000 */
[----:B------:R-:W-:Y:S01]  /*9e30*/  MOV R17, R9 ;  /* 0x0000000900117202 */ /* 0x000fe20000000f00 */
[----:B--2---:R-:W-:-:S05]  /*9e40*/  FADD.FTZ R16, R16, R6 ;  /* 0x0000000610107221 */ /* 0x004fca0000010000 */
[----:B------:R-:W2:Y:S01]  /*9e50*/  SHFL.BFLY PT, R0, R16, 0x1, 0x1f ;  /* 0x0c201f0010007f89 */ /* 0x000ea200000e0000 */
[----:B---3--:R-:W-:Y:S02]  /*9e60*/  FADD.FTZ R12, R12, R3 ;  /* 0x000000030c0c7221 */ /* 0x008fe40000010000 */
[----:B----4-:R-:W-:-:S03]  /*9e70*/  FADD.FTZ R10, R10, R5 ;  /* 0x000000050a0a7221 */ /* 0x010fc60000010000 */
[----:B------:R-:W3:Y:S01]  /*9e80*/  SHFL.BFLY PT, R3, R12, 0x1, 0x1f ;  /* 0x0c201f000c037f89 */ /* 0x000ee200000e0000 */
[----:B-1----:R-:W-:Y:S01]  /*9e90*/  SHF.R.S32.HI R5, RZ, 0x1f, R8 ;  /* 0x0000001fff057819 */ /* 0x002fe20000011408 */
[----:B------:R-:W-:Y:S02]  /*9ea0*/  FADD.FTZ R15, R15, R4 ;  /* 0x000000040f0f7221 */ /* 0x000fe40000010000 */
[----:B------:R-:W1:Y:S01]  /*9eb0*/  SHFL.BFLY PT, R4, R10, 0x1, 0x1f ;  /* 0x0c201f000a047f89 */ /* 0x000e6200000e0000 */
[CC--:B------:R-:W-:Y:S02]  /*9ec0*/  LEA.HI R149, R5.reuse, R8.reuse, RZ, 0x5 ;  /* 0x0000000805957211 */ /* 0x0c0fe400078f28ff */
[----:B------:R-:W-:Y:S01]  /*9ed0*/  LEA.HI R5, R5, R8, RZ, 0x2 ;  /* 0x0000000805057211 */ /* 0x000fe200078f10ff */
[----:B------:R-:W4:Y:S01]  /*9ee0*/  SHFL.BFLY PT, R7, R15, 0x1, 0x1f ;  /* 0x0c201f000f077f89 */ /* 0x000f2200000e0000 */
[----:B------:R-:W-:Y:S02]  /*9ef0*/  LOP3.LUT R6, R149, 0xffffffe0, RZ, 0xc0, !PT ;  /* 0xffffffe095067812 */ /* 0x000fe400078ec0ff */
[----:B------:R-:W-:Y:S01]  /*9f00*/  LOP3.LUT R18, R5, 0xfffffffc, RZ, 0xc0, !PT ;  /* 0xfffffffc05127812 */ /* 0x000fe200078ec0ff */
[----:B--2---:R-:W-:Y:S01]  /*9f10*/  FADD.FTZ R16, R16, R0 ;  /* 0x0000000010107221 */ /* 0x004fe20000010000 */
[----:B------:R-:W-:-:S02]  /*9f20*/  MOV R0, RZ ;  /* 0x000000ff00007202 */ /* 0x000fc40000000f00 */
[----:B------:R-:W-:Y:S02]  /*9f30*/  IADD3 R18, -R18, R8, RZ ;  /* 0x0000000812127210 */ /* 0x000fe40007ffe1ff */
[----:B------:R-:W-:Y:S01]  /*9f40*/  FSETP.NE.FTZ.AND P3, PT, R16, RZ, PT ;  /* 0x000000ff1000720b */ /* 0x000fe20003f75000 */
[----:B---3--:R-:W-:Y:S02]  /*9f50*/  FADD.FTZ R12, R12, R3 ;  /* 0x000000030c0c7221 */ /* 0x008fe40000010000 */
[----:B------:R-:W-:-:S03]  /*9f60*/  @P0 IMAD.HI.U32 R3, R9, c[0x0][0x4ec], RZ ;  /* 0x00013b0009030a27 */ /* 0x000fc600078e00ff */
[----:B------:R-:W-:Y:S01]  /*9f70*/  FSETP.NE.FTZ.AND P2, PT, R12, RZ, PT ;  /* 0x000000ff0c00720b */ /* 0x000fe20003f55000 */
[----:B-1----:R-:W-:Y:S01]  /*9f80*/  FADD.FTZ R10, R10, R4 ;  /* 0x000000040a0a7221 */ /* 0x002fe20000010000 */
[----:B------:R-:W-:Y:S02]  /*9f90*/  MOV R4, RZ ;  /* 0x000000ff00047202 */ /* 0x000fe40000000f00 */
[----:B------:R-:W-:-:S03]  /*9fa0*/  @P0 SHF.R.U32.HI R17, RZ, c[0x0][0x4f0], R3 ;  /* 0x00013c00ff110a19 */ /* 0x000fc60000011603 */
[----:B------:R-:W1:Y:S01]  /*9fb0*/  @P3 MUFU.RCP R0, R16 ;  /* 0x0000001000003308 */ /* 0x000e620000001000 */
[----:B------:R-:W-:Y:S01]  /*9fc0*/  FSETP.NE.FTZ.AND P1, PT, R10, RZ, PT ;  /* 0x000000ff0a00720b */ /* 0x000fe20003f35000 */
[----:B----4-:R-:W-:Y:S01]  /*9fd0*/  FADD.FTZ R15, R15, R7 ;  /* 0x000000070f0f7221 */ /* 0x010fe20000010000 */
[----:B------:R-:W-:Y:S02]  /*9fe0*/  IADD3 R3, -R6, R8, RZ ;  /* 0x0000000806037210 */ /* 0x000fe40007ffe1ff */
[----:B------:R-:W-:Y:S02]  /*9ff0*/  IADD3 R6, -R17, RZ, RZ ;  /* 0x000000ff11067210 */ /* 0x000fe40007ffe1ff */
[----:B------:R-:W-:Y:S01]  /*a000*/  LOP3.LUT P4, RZ, R3, 0x3, RZ, 0xc0, !PT ;  /* 0x0000000303ff7812 */ /* 0x000fe2000788c0ff */
[----:B------:R-:W2:Y:S01]  /*a010*/  @P2 MUFU.RCP R4, R12 ;  /* 0x0000000c00042308 */ /* 0x000ea20000001000 */
[C---:B-1----:R-:W-:Y:S02]  /*a020*/  FMUL.FTZ R54, R0.reuse, R92 ;  /* 0x0000005c00367220 */ /* 0x042fe40000410000 */
[----:B------:R-:W3:Y:S01]  /*a030*/  LDL.LU R92, [R1+0x38] ;  /* 0x00003800015c7983 */ /* 0x000ee20000300800 */
[----:B------:R-:W-:-:S02]  /*a040*/  FMUL.FTZ R89, R0, R89 ;  /* 0x0000005900597220 */ /* 0x000fc40000410000 */
[C---:B------:R-:W-:Y:S01]  /*a050*/  FMUL.FTZ R58, R0.reuse, R88 ;  /* 0x00000058003a7220 */ /* 0x040fe20000410000 */
[----:B------:R-:W-:Y:S01]  /*a060*/  FSETP.NE.FTZ.AND P0, PT, R15, RZ, PT ;  /* 0x000000ff0f00720b */ /* 0x000fe20003f15000 */
[----:B------:R-:W-:Y:S02]  /*a070*/  FMUL.FTZ R177, R0, R177 ;  /* 0x000000b100b17220 */ /* 0x000fe40000410000 */
[C---:B--2---:R-:W-:Y:S02]  /*a080*/  FMUL.FTZ R91, R4.reuse, R91 ;  /* 0x0000005b045b7220 */ /* 0x044fe40000410000 */
[----:B------:R-:W-:Y:S01]  /*a090*/  FMUL.FTZ R57, R4, R90 ;  /* 0x0000005a04397220 */ /* 0x000fe20000410000 */
[----:B------:R-:W-:Y:S01]  /*a0a0*/  F2FP.BF16.PACK_AB R58, R89, R58 ;  /* 0x0000003a593a723e */ /* 0x000fe200000010ff */
[----:B------:R1:W5:Y:S01]  /*a0b0*/  LDL R90, [R1+0x8] ;  /* 0x00000800015a7983 */ /* 0x0003620000100800 */
[C---:B------:R-:W-:Y:S02]  /*a0c0*/  FMUL.FTZ R176, R0.reuse, R176 ;  /* 0x000000b000b07220 */ /* 0x040fe40000410000 */
[----:B------:R-:W-:Y:S01]  /*a0d0*/  F2FP.BF16.PACK_AB R57, R91, R57 ;  /* 0x000000395b39723e */ /* 0x000fe200000010ff */
[----:B------:R1:W5:Y:S01]  /*a0e0*/  LDL R89, [R1+0x28] ;  /* 0x0000280001597983 */ /* 0x0003620000100800 */
[----:B------:R-:W-:-:S02]  /*a0f0*/  FMUL.FTZ R161, R0, R161 ;  /* 0x000000a100a17220 */ /* 0x000fc40000410000 */
[C---:B------:R-:W-:Y:S01]  /*a100*/  FMUL.FTZ R20, R0.reuse, R160 ;  /* 0x000000a000147220 */ /* 0x040fe20000410000 */
[----:B------:R-:W2:Y:S01]  /*a110*/  LDL R91, [R1+0x3c] ;  /* 0x00003c00015b7983 */ /* 0x000ea20000100800 */
[----:B------:R-:W-:Y:S01]  /*a120*/  MOV R3, RZ ;  /* 0x000000ff00037202 */ /* 0x000fe20000000f00 */
[C---:B------:R-:W-:Y:S02]  /*a130*/  FMUL.FTZ R173, R0.reuse, R173 ;  /* 0x000000ad00ad7220 */ /* 0x040fe40000410000 */
[C---:B------:R-:W-:Y:S02]  /*a140*/  FMUL.FTZ R26, R0.reuse, R172 ;  /* 0x000000ac001a7220 */ /* 0x040fe40000410000 */
[C---:B------:R-:W-:Y:S01]  /*a150*/  FMUL.FTZ R157, R0.reuse, R157 ;  /* 0x0000009d009d7220 */ /* 0x040fe20000410000 */
[----:B------:R-:W4:Y:S01]  /*a160*/  @P1 MUFU.RCP R3, R10 ;  /* 0x0000000a00031308 */ /* 0x000f220000001000 */
        /* <DEDUP_REMOVED lines=22> */
[----:B------:R-:W-:Y:S01]  /*a2d0*/  MOV R0, RZ ;  /* 0x000000ff00007202 */ /* 0x000fe20000000f00 */
[----:B----4-:R-:W-:Y:S01]  /*a2e0*/  FMUL.FTZ R64, R3, R68 ;  /* 0x0000004403407220 */ /* 0x010fe20000410000 */
[----:B------:R-:W-:Y:S01]  /*a2f0*/  SHF.R.S32.HI R8, RZ, 0x2, R5 ;  /* 0x00000002ff087819 */ /* 0x000fe20000011405 */
[----:B------:R-:W-:-:S03]  /*a300*/  IMAD R148, R6, c[0x0][0x4e8], R9 ;  /* 0x00013a0006947a24 */ /* 0x000fc600078e0209 */
[----:B------:R-:W4:Y:S01]  /*a310*/  @P0 MUFU.RCP R0, R15 ;  /* 0x0000000f00000308 */ /* 0x000f220000001000 */
        /* <DEDUP_REMOVED lines=31> */
[----:B------:R-:W-:Y:S01]  /*a510*/  SHF.R.S32.HI R3, RZ, 0x1f, R5 ;  /* 0x0000001fff037819 */ /* 0x000fe20000011405 */
[----:B------:R-:W1:Y:S03]  /*a520*/  @P0 MUFU.LG2 R15, R15 ;  /* 0x0000000f000f0308 */ /* 0x000e660000000c00 */
[----:B------:R-:W-:Y:S01]  /*a530*/  LEA.HI R3, R3, R8, RZ, 0x3 ;  /* 0x0000000803037211 */ /* 0x000fe200078f18ff */
[C---:B------:R-:W-:Y:S01]  /*a540*/  FMUL.FTZ R179, R4.reuse, R179 ;  /* 0x000000b304b37220 */ /* 0x040fe20000410000 */
[----:B------:R-:W-:Y:S01]  /*a550*/  MOV R6, UR10 ;  /* 0x0000000a00067c02 */ /* 0x000fe20008000f00 */
[C---:B------:R-:W-:Y:S01]  /*a560*/  FMUL.FTZ R178, R4.reuse, R178 ;  /* 0x000000b204b27220 */ /* 0x040fe20000410000 */
[----:B------:R-:W-:Y:S01]  /*a570*/  LOP3.LUT R3, R3, 0xfffffff8, RZ, 0xc0, !PT ;  /* 0xfffffff803037812 */ /* 0x000fe200078ec0ff */
        /* <DEDUP_REMOVED lines=28> */
[----:B------:R-:W-:Y:S01]  /*a740*/  MOV R4, UR14 ;  /* 0x0000000e00047c02 */ /* 0x000fe20008000f00 */
[C---:B----4-:R-:W-:Y:S02]  /*a750*/  FMUL.FTZ R83, R0.reuse, R83 ;  /* 0x0000005300537220 */ /* 0x050fe40000410000 */
[----:B------:R-:W-:Y:S01]  /*a760*/  FMUL.FTZ R59, R0, R82 ;  /* 0x00000052003b7220 */ /* 0x000fe20000410000 */
[----:B------:R-:W-:Y:S01]  /*a770*/  IADD3 R14, R8, -R3, RZ ;  /* 0x80000003080e7210 */ /* 0x000fe20007ffe0ff */
[C---:B------:R-:W-:Y:S01]  /*a780*/  FMUL.FTZ R183, R0.reuse, R183 ;  /* 0x000000b700b77220 */ /* 0x040fe20000410000 */
[----:B------:R-:W-:Y:S01]  /*a790*/  MOV R8, R6 ;  /* 0x0000000600087202 */ /* 0x000fe20000000f00 */
[C---:B------:R-:W-:Y:S01]  /*a7a0*/  FMUL.FTZ R25, R0.reuse, R182 ;  /* 0x000000b600197220 */ /* 0x040fe20000410000 */
[----:B------:R-:W-:Y:S01]  /*a7b0*/  MOV R6, R4 ;  /* 0x0000000400067202 */ /* 0x000fe20000000f00 */
[C---:B------:R-:W-:Y:S01]  /*a7c0*/  FMUL.FTZ R187, R0.reuse, R187 ;  /* 0x000000bb00bb7220 */ /* 0x040fe20000410000 */
[----:B------:R-:W-:Y:S01]  /*a7d0*/  @P2 MOV R3, 0x3f317218 ;  /* 0x3f31721800032802 */ /* 0x000fe20000000f00 */
[C---:B------:R-:W-:Y:S01]  /*a7e0*/  FMUL.FTZ R23, R0.reuse, R186 ;  /* 0x000000ba00177220 */ /* 0x040fe20000410000 */
[----:B------:R-:W-:Y:S01]  /*a7f0*/  @P3 MOV R4, 0x3f317218 ;  /* 0x3f31721800043802 */ /* 0x000fe20000000f00 */
[C---:B------:R-:W-:Y:S01]  /*a800*/  FMUL.FTZ R191, R0.reuse, R191 ;  /* 0x000000bf00bf7220 */ /* 0x040fe20000410000 */
[----:B------:R-:W-:Y:S01]  /*a810*/  F2FP.BF16.PACK_AB R59, R83, R59 ;  /* 0x0000003b533b723e */ /* 0x000fe200000010ff */
        /* <DEDUP_REMOVED lines=26> */
[----:B------:R-:W4:Y:S01]  /*a9c0*/  S2R R83, SR_CTAID.Z ;  /* 0x0000000000537919 */ /* 0x000f220000002700 */
[----:B------:R-:W4:Y:S01]  /*a9d0*/  @P1 MUFU.LG2 R10, R10 ;  /* 0x0000000a000a1308 */ /* 0x000f220000000c00 */
[----:B------:R-:W-:Y:S01]  /*a9e0*/  @P0 IMAD.MOV.U32 R11, RZ, RZ, 0x3f317218 ;  /* 0x3f317218ff0b0424 */ /* 0x000fe200078e00ff */
[----:B------:R-:W-:Y:S01]  /*a9f0*/  MOV R5, UR15 ;  /* 0x0000000f00057c02 */ /* 0x000fe20008000f00 */
[----:B------:R-:W-:-:S02]  /*aa00*/  @P2 FMUL.FTZ R5, R3, c[0x0][0x2d0] ;  /* 0x0000b40003052a20 */ /* 0x000fc40000410000 */
[----:B------:R-:W-:Y:S02]  /*aa10*/  @P3 FMUL.FTZ R13, R4, c[0x0][0x2d0] ;  /* 0x0000b400040d3a20 */ /* 0x000fe40000410000 */
[----:B------:R-:W-:Y:S01]  /*aa20*/  @P1 FMUL.FTZ R3, R0, c[0x0][0x2d0] ;  /* 0x0000b40000031a20 */ /* 0x000fe20000410000 */
[----:B------:R-:W4:Y:S01]  /*aa30*/  @P2 MUFU.LG2 R12, R12 ;  /* 0x0000000c000c2308 */ /* 0x000f220000000c00 */
[----:B-1----:R-:W-:Y:S02]  /*aa40*/  @P0 FMUL.FTZ R4, R15, 0.69314718246459960938 ;  /* 0x3f3172180f040820 */ /* 0x002fe40000410000 */
[----:B------:R-:W-:Y:S01]  /*aa50*/  @P0 FMUL.FTZ R0, R11, c[0x0][0x2d0] ;  /* 0x0000b4000b000a20 */ /* 0x000fe20000410000 */
[----:B------:R-:W-:-:S04]  /*aa60*/  MOV R86, 0xff800000 ;  /* 0xff80000000567802 */ /* 0x000fc80000000f00 */
[----:B------:R-:W1:Y:S01]  /*aa70*/  @P3 MUFU.LG2 R16, R16 ;  /* 0x0000001000103308 */ /* 0x000e620000000c00 */
[----:B------:R-:W-:Y:S01]  /*aa80*/  @P0 FFMA.FTZ R86, R0, R2, R4 ;  /* 0x0000000200560223 */ /* 0x000fe20000010004 */
[----:B------:R-:W-:Y:S01]  /*aa90*/  SHF.R.S32.HI R0, RZ, 0x5, R149 ;  /* 0x00000005ff007819 */ /* 0x000fe20000011495 */
[----:B----4-:R-:W-:-:S03]  /*aaa0*/  @P1 FMUL.FTZ R10, R10, 0.69314718246459960938 ;  /* 0x3f3172180a0a1820 */ /* 0x010fc60000410000 */
[----:B------:R-:W-:Y:S01]  /*aab0*/  SHF.R.S32.HI R2, RZ, 0x1f, R0 ;  /* 0x0000001fff027819 */ /* 0x000fe20000011400 */
[----:B------:R-:W-:-:S03]  /*aac0*/  @P2 FMUL.FTZ R12, R12, 0.69314718246459960938 ;  /* 0x3f3172180c0c2820 */ /* 0x000fc60000410000 */
[----:B------:R-:W-:Y:S02]  /*aad0*/  LEA.HI R2, R2, R0, RZ, 0x2 ;  /* 0x0000000002027211 */ /* 0x000fe400078f10ff */
[----:B------:R-:W-:Y:S01]  /*aae0*/  MOV R88, 0xff800000 ;  /* 0xff80000000587802 */ /* 0x000fe20000000f00 */
[----:B------:R-:W-:Y:S01]  /*aaf0*/  @P1 FFMA.FTZ R88, R3, R151, R10 ;  /* 0x0000009703581223 */ /* 0x000fe2000001000a */
[----:B------:R-:W-:Y:S01]  /*ab00*/  UIADD3 UR5, UR15, UR5, URZ ;  /* 0x000000050f057290 */ /* 0x000fe2000fffe03f */
[----:B------:R-:W-:Y:S01]  /*ab10*/  MOV R84, 0xff800000 ;  /* 0xff80000000547802 */ /* 0x000fe20000000f00 */
[----:B-1----:R-:W-:Y:S01]  /*ab20*/  @P3 FMUL.FTZ R16, R16, 0.69314718246459960938 ;  /* 0x3f31721810103820 */ /* 0x002fe20000410000 */
[----:B------:R-:W-:Y:S01]  /*ab30*/  LOP3.LUT R3, R2, 0xffffffc, RZ, 0xc0, !PT ;  /* 0x0ffffffc02037812 */ /* 0x000fe200078ec0ff */
[----:B------:R-:W-:Y:S01]  /*ab40*/  @P2 FFMA.FTZ R84, R5, R152, R12 ;  /* 0x0000009805542223 */ /* 0x000fe2000001000c */
[----:B------:R-:W-:Y:S02]  /*ab50*/  LEA.HI R4, R18, R18, RZ, 0x1 ;  /* 0x0000001212047211 */ /* 0x000fe400078f08ff */
[----:B------:R-:W-:Y:S01]  /*ab60*/  MOV R85, 0xff800000 ;  /* 0xff80000000557802 */ /* 0x000fe20000000f00 */
[----:B------:R-:W-:Y:S01]  /*ab70*/  @P3 FFMA.FTZ R85, R13, R153, R16 ;  /* 0x000000990d553223 */ /* 0x000fe20000010010 */
[----:B------:R-:W-:-:S02]  /*ab80*/  SHF.R.S32.HI R5, RZ, 0x1f, R83 ;  /* 0x0000001fff057819 */ /* 0x000fc40000011453 */
[----:B------:R-:W-:Y:S02]  /*ab90*/  F2FP.BF16.PACK_AB R55, R87, R55 ;  /* 0x000000375737723e */ /* 0x000fe400000010ff */
[----:B------:R-:W1:Y:S01]  /*aba0*/  S2R R87, SR_CTAID.X ;  /* 0x0000000000577919 */ /* 0x000e620000002500 */
[C---:B------:R-:W-:Y:S02]  /*abb0*/  IADD3 R10, R0.reuse, -R3, RZ ;  /* 0x80000003000a7210 */ /* 0x040fe40007ffe0ff */
[----:B------:R-:W-:Y:S02]  /*abc0*/  LEA R13, R0, R18, 0x9 ;  /* 0x00000012000d7211 */ /* 0x000fe400078e48ff */
[----:B------:R-:W-:Y:S02]  /*abd0*/  MOV R7, UR11 ;  /* 0x0000000b00077c02 */ /* 0x000fe40008000f00 */
[C---:B------:R-:W-:Y:S02]  /*abe0*/  LOP3.LUT R2, R4.reuse, 0x1ffffffe, RZ, 0xc0, !PT ;  /* 0x1ffffffe04027812 */ /* 0x040fe400078ec0ff */
[----:B------:R-:W-:Y:S01]  /*abf0*/  SHF.L.U32 R0, R4, 0x5, RZ ;  /* 0x0000000504007819 */ /* 0x000fe200000006ff */
[C---:B------:R-:W-:Y:S01]  /*ac00*/  IMAD R82, R5.reuse, c[0x0][0x498], RZ ;  /* 0x0001260005527a24 */ /* 0x040fe200078e02ff */
[----:B------:R-:W-:Y:S01]  /*ac10*/  MOV R7, UR5 ;  /* 0x0000000500077c02 */ /* 0x000fe20008000f00 */
[----:B------:R-:W-:Y:S01]  /*ac20*/  IMAD R11, R5, c[0x0][0x3f0], RZ ;  /* 0x0000fc00050b7a24 */ /* 0x000fe200078e02ff */
[----:B------:R-:W-:-:S02]  /*ac30*/  SHF.L.U32 R4, R14, 0x6, RZ ;  /* 0x000000060e047819 */ /* 0x000fc400000006ff */
[----:B------:R-:W-:Y:S02]  /*ac40*/  SHF.R.S32.HI R5, RZ, 0x2, R154 ;  /* 0x00000002ff057819 */ /* 0x000fe4000001149a */
[----:B------:R-:W-:Y:S02]  /*ac50*/  IADD3 R12, R18, -R2, RZ ;  /* 0x80000002120c7210 */ /* 0x000fe40007ffe0ff */
[----:B------:R-:W-:Y:S01]  /*ac60*/  LOP3.LUT R0, R0, 0xffffffc0, RZ, 0xc0, !PT ;  /* 0xffffffc000007812 */ /* 0x000fe200078ec0ff */
[----:B------:R-:W-:Y:S01]  /*ac70*/  IMAD.WIDE.U32 R2, R83, c[0x0][0x3f0], R6 ;  /* 0x0000fc0053027a25 */ /* 0x000fe200078e0006 */
[----:B------:R-:W-:Y:S02]  /*ac80*/  LOP3.LUT R4, R4, 0x1c0, RZ, 0xc0, !PT ;  /* 0x000001c004047812 */ /* 0x000fe400078ec0ff */
[----:B------:R-:W-:Y:S01]  /*ac90*/  LEA R6, R10, R5, 0x4 ;  /* 0x000000050a067211 */ /* 0x000fe200078e20ff */
[----:B------:R-:W-:Y:S01]  /*aca0*/  UIADD3 UR8, UR11, UR8, URZ ;  /* 0x000000080b087290 */ /* 0x000fe2000fffe03f */
[----:B------:R-:W-:-:S02]  /*acb0*/  LOP3.LUT R7, R14, 0x1, RZ, 0xc0, !PT ;  /* 0x000000010e077812 */ /* 0x000fc400078ec0ff */
[----:B------:R-:W-:Y:S02]  /*acc0*/  LEA R5, R12, R0, 0x3 ;  /* 0x000000000c057211 */ /* 0x000fe400078e18ff */
[----:B------:R-:W-:Y:S02]  /*acd0*/  LEA.HI R0, R4, R4, RZ, 0x1d ;  /* 0x0000000404007211 */ /* 0x000fe400078fe8ff */
[----:B------:R-:W-:Y:S02]  /*ace0*/  R2P PR, R14, 0x6 ;  /* 0x000000060e007804 */ /* 0x000fe40000000000 */
[----:B------:R-:W-:Y:S02]  /*acf0*/  ISETP.NE.U32.AND P0, PT, R7, 0x1, PT ;  /* 0x000000010700780c */ /* 0x000fe40003f05070 */
[----:B------:R-:W-:Y:S02]  /*ad00*/  LEA R7, R13, R0, 0x1 ;  /* 0x000000000d077211 */ /* 0x000fe400078e08ff */
[----:B------:R-:W-:-:S02]  /*ad10*/  MOV R9, UR8 ;  /* 0x0000000800097c02 */ /* 0x000fc40008000f00 */
[----:B------:R-:W-:Y:S02]  /*ad20*/  SHF.L.U32 R7, R7, 0x1, RZ ;  /* 0x0000000107077819 */ /* 0x000fe400000006ff */
[----:B------:R-:W-:Y:S01]  /*ad30*/  F2FP.BF16.PACK_AB R56, R19, R56 ;  /* 0x000000381338723e */ /* 0x000fe200000010ff */
[----:B------:R-:W-:Y:S01]  /*ad40*/  IMAD.WIDE.U32 R18, R83, c[0x0][0x498], R8 ;  /* 0x0001260053127a25 */ /* 0x000fe200078e0008 */
[----:B------:R-:W-:Y:S02]  /*ad50*/  IADD3 R8, R7, 0x80, RZ ;  /* 0x0000008007087810 */ /* 0x000fe40007ffe0ff */
[----:B------:R-:W-:Y:S02]  /*ad60*/  IADD3 R5, R6, R5, RZ ;  /* 0x0000000506057210 */ /* 0x000fe40007ffe0ff */
[----:B-1----:R-:W-:Y:S02]  /*ad70*/  LEA R0, R87, R6, 0x7 ;  /* 0x0000000657007211 */ /* 0x002fe400078e38ff */
[----:B------:R-:W-:-:S02]  /*ad80*/  IADD3 R6, R7, 0x70, RZ ;  /* 0x0000007007067810 */ /* 0x000fc40007ffe0ff */
[----:B------:R-:W-:Y:S02]  /*ad90*/  @P0 IADD3 R6, R8, 0x10, RZ ;  /* 0x0000001008060810 */ /* 0x000fe40007ffe0ff */
[----:B------:R-:W-:Y:S02]  /*ada0*/  ISETP.NE.AND P0, PT, R150, 0x1, PT ;  /* 0x000000019600780c */ /* 0x000fe40003f05270 */
[----:B------:R-:W-:Y:S01]  /*adb0*/  SHF.R.S32.HI R4, RZ, 0x1f, R17 ;  /* 0x0000001fff047819 */ /* 0x000fe20000011411 */
[C---:B------:R-:W-:Y:S02]  /*adc0*/  IMAD R82, R83.reuse, c[0x0][0x49c], R82 ;  /* 0x0001270053527a24 */ /* 0x040fe400078e0252 */
[----:B------:R-:W-:Y:S01]  /*add0*/  IMAD R11, R83, c[0x0][0x3f4], R11 ;  /* 0x0000fd00530b7a24 */ /* 0x000fe200078e020b */
[----:B------:R-:W-:Y:S01]  /*ade0*/  LEA R10, R87, R5, 0x7 ;  /* 0x00000005570a7211 */ /* 0x000fe200078e38ff */
[----:B------:R-:W-:Y:S02]  /*adf0*/  IMAD R4, R4, c[0x0][0x3e0], RZ ;  /* 0x0000f80004047a24 */ /* 0x000fe400078e02ff */
[----:B------:R-:W-:Y:S01]  /*ae00*/  IMAD R83, R150, c[0x0][0x388], RZ ;  /* 0x0000e20096537a24 */ /* 0x000fe200078e02ff */
[----:B------:R-:W-:Y:S01]  /*ae10*/  IADD3 R5, R0, 0x8, RZ ;  /* 0x0000000800057810 */ /* 0x000fe20007ffe0ff */
[----:B------:R-:W-:Y:S01]  /*ae20*/  IMAD R9, R17, c[0x0][0x3e4], R4 ;  /* 0x0000f90011097a24 */ /* 0x000fe200078e0204 */
[----:B------:R-:W-:-:S02]  /*ae30*/  IADD3 R3, R3, R11, RZ ;  /* 0x0000000b03037210 */ /* 0x000fc40007ffe0ff */
[CC--:B------:R-:W-:Y:S02]  /*ae40*/  ISETP.GE.OR P6, PT, R0.reuse, R83.reuse, P4 ;  /* 0x000000530000720c */ /* 0x0c0fe400027c6670 */
[C---:B------:R-:W-:Y:S02]  /*ae50*/  IADD3 R4, R0.reuse, 0x40, RZ ;  /* 0x0000004000047810 */ /* 0x040fe40007ffe0ff */
[----:B------:R-:W-:Y:S02]  /*ae60*/  IADD3 R0, R0, 0x48, RZ ;  /* 0x0000004800007810 */ /* 0x000fe40007ffe0ff */
[-C--:B------:R-:W-:Y:S01]  /*ae70*/  ISETP.GE.OR P5, PT, R5, R83.reuse, P4 ;  /* 0x000000530500720c */ /* 0x080fe200027a6670 */
[----:B------:R-:W-:Y:S01]  /*ae80*/  @P0 IMAD.HI.U32 R5, R10, c[0x0][0x4ec], RZ ;  /* 0x00013b000a050a27 */ /* 0x000fe200078e00ff */
[-C--:B------:R-:W-:Y:S02]  /*ae90*/  ISETP.GE.OR P3, PT, R4, R83.reuse, P4 ;  /* 0x000000530400720c */ /* 0x080fe40002766670 */
[----:B------:R-:W-:Y:S01]  /*aea0*/  ISETP.GE.OR P4, PT, R0, R83, P4 ;  /* 0x000000530000720c */ /* 0x000fe20002786670 */
[----:B------:R-:W-:Y:S01]  /*aeb0*/  IMAD.WIDE.U32 R2, R17, c[0x0][0x3e0], R2 ;  /* 0x0000f80011027a25 */ /* 0x000fe200078e0002 */
[----:B------:R-:W-:-:S03]  /*aec0*/  F2FP.BF16.PACK_AB R16, R177, R176 ;  /* 0x000000b0b110723e */ /* 0x000fc600000010ff */
[----:B------:R-:W-:Y:S01]  /*aed0*/  IMAD.MOV.U32 R0, RZ, RZ, R10 ;  /* 0x000000ffff007224 */ /* 0x000fe200078e000a */
[----:B------:R-:W-:Y:S02]  /*aee0*/  @P0 SHF.R.U32.HI R0, RZ, c[0x0][0x4f0], R5 ;  /* 0x00013c00ff000a19 */ /* 0x000fe40000011605 */
[----:B------:R-:W-:Y:S02]  /*aef0*/  IADD3 R3, R3, R9, RZ ;  /* 0x0000000903037210 */ /* 0x000fe40007ffe0ff */
[----:B------:R-:W-:Y:S01]  /*af00*/  IADD3 R8, -R0, RZ, RZ ;  /* 0x000000ff00087210 */ /* 0x000fe20007ffe1ff */
[----:B------:R1:W-:Y:S01]  /*af10*/  STS [R7+0x80], R16 ;  /* 0x0000801007007388 */ /* 0x0003e20000000800 */
[----:B------:R-:W-:Y:S02]  /*af20*/  SHF.R.S32.HI R4, RZ, 0x1f, R148 ;  /* 0x0000001fff047819 */ /* 0x000fe40000011494 */
[----:B------:R-:W-:-:S03]  /*af30*/  SHF.R.S32.HI R9, RZ, 0x1f, R0 ;  /* 0x0000001fff097819 */ /* 0x000fc60000011400 */
[----:B------:R-:W-:Y:S01]  /*af40*/  IMAD R5, R4, c[0x0][0x3d8], RZ ;  /* 0x0000f60004057a24 */ /* 0x000fe200078e02ff */
[----:B------:R-:W-:-:S03]  /*af50*/  IADD3 R4, P0, R0, R18, RZ ;  /* 0x0000001200047210 */ /* 0x000fc60007f1e0ff */
[C---:B------:R-:W-:Y:S01]  /*af60*/  IMAD R18, R148.reuse, c[0x0][0x3dc], R5 ;  /* 0x0000f70094127a24 */ /* 0x040fe200078e0205 */
[----:B------:R-:W-:Y:S01]  /*af70*/  IADD3.X R5, R9, R19, R82, P0, !PT ;  /* 0x0000001309057210 */ /* 0x000fe200007fe452 */
[----:B-1----:R-:W-:-:S04]  /*af80*/  IMAD.WIDE.U32 R16, R148, c[0x0][0x3d8], R2 ;  /* 0x0000f60094107a25 */ /* 0x002fc800078e0002 */
[----:B------:R-:W-:Y:S01]  /*af90*/  IMAD R2, R8, c[0x0][0x4e8], R10 ;  /* 0x00013a0008027a24 */ /* 0x000fe200078e020a */
[----:B------:R-:W-:-:S04]  /*afa0*/  MOV R3, 0x20 ;  /* 0x0000002000037802 */ /* 0x000fc80000000f00 */
[----:B------:R-:W-:Y:S02]  /*afb0*/  SHF.R.S32.HI R8, RZ, 0x1f, R2 ;  /* 0x0000001fff087819 */ /* 0x000fe40000011402 */
[----:B------:R-:W-:-:S03]  /*afc0*/  SEL R3, R3, 0xffffffe0, !P1 ;  /* 0xffffffe003037807 */ /* 0x000fc60004800000 */
[----:B------:R-:W-:Y:S01]  /*afd0*/  IMAD R8, R8, c[0x0][0x488], RZ ;  /* 0x0001220008087a24 */ /* 0x000fe200078e02ff */
[----:B------:R-:W-:Y:S01]  /*afe0*/  IADD3 R0, R7, R3, RZ ;  /* 0x0000000307007210 */ /* 0x000fe20007ffe0ff */
[----:B------:R-:W-:Y:S01]  /*aff0*/  IMAD.WIDE.U32 R4, R2, c[0x0][0x488], R4 ;  /* 0x0001220002047a25 */ /* 0x000fe200078e0004 */
[----:B------:R-:W-:-:S03]  /*b000*/  F2FP.BF16.PACK_AB R15, R179, R178 ;  /* 0x000000b2b30f723e */ /* 0x000fc600000010ff */
[----:B------:R-:W-:Y:S01]  /*b010*/  IMAD R9, R2, c[0x0][0x48c], R8 ;  /* 0x0001230002097a24 */ /* 0x000fe200078e0208 */
[----:B------:R-:W-:Y:S02]  /*b020*/  IADD3 R2, R3, R6, RZ ;  /* 0x0000000603027210 */ /* 0x000fe40007ffe0ff */
[----:B------:R-:W-:Y:S02]  /*b030*/  MOV R3, 0x40 ;  /* 0x0000004000037802 */ /* 0x000fe40000000f00 */
[----:B------:R-:W-:Y:S02]  /*b040*/  F2FP.BF16.PACK_AB R20, R161, R20 ;  /* 0x00000014a114723e */ /* 0x000fe400000010ff */
[----:B------:R-:W-:Y:S02]  /*b050*/  F2FP.BF16.PACK_AB R21, R163, R21 ;  /* 0x00000015a315723e */ /* 0x000fe400000010ff */
[----:B------:R-:W-:Y:S02]  /*b060*/  F2FP.BF16.PACK_AB R22, R181, R22 ;  /* 0x00000016b516723e */ /* 0x000fe400000010ff */
[----:B------:R-:W-:-:S02]  /*b070*/  F2FP.BF16.PACK_AB R25, R183, R25 ;  /* 0x00000019b719723e */ /* 0x000fc400000010ff */
[----:B------:R-:W-:Y:S02]  /*b080*/  F2FP.BF16.PACK_AB R24, R185, R24 ;  /* 0x00000018b918723e */ /* 0x000fe400000010ff */
[----:B------:R-:W-:Y:S02]  /*b090*/  F2FP.BF16.PACK_AB R23, R187, R23 ;  /* 0x00000017bb17723e */ /* 0x000fe400000010ff */
[----:B------:R-:W-:Y:S02]  /*b0a0*/  LEA R10, P0, R4, c[0x0][0x450], 0x2 ;  /* 0x00011400040a7a11 */ /* 0x000fe400078010ff */
[----:B------:R-:W-:Y:S01]  /*b0b0*/  IADD3 R9, R5, R9, RZ ;  /* 0x0000000905097210 */ /* 0x000fe20007ffe0ff */
[----:B------:R-:W-:Y:S01]  /*b0c0*/  STS [R7+0x480], R15 ;  /* 0x0004800f07007388 */ /* 0x000fe20000000800 */
[----:B------:R-:W-:Y:S02]  /*b0d0*/  F2FP.BF16.PACK_AB R26, R173, R26 ;  /* 0x0000001aad1a723e */ /* 0x000fe400000010ff */
[----:B------:R-:W-:-:S02]  /*b0e0*/  F2FP.BF16.PACK_AB R27, R175, R27 ;  /* 0x0000001baf1b723e */ /* 0x000fc400000010ff */
[----:B------:R-:W-:Y:S01]  /*b0f0*/  SEL R5, R3, 0xffffffc0, !P2 ;  /* 0xffffffc003057807 */ /* 0x000fe20005000000 */
        /* <DEDUP_REMOVED lines=10> */
[----:B------:R-:W-:Y:S02]  /*b1a0*/  LEA.HI.X R9, R4, c[0x0][0x454], R9, 0x2, P0 ;  /* 0x0001150004097a11 */ /* 0x000fe400000f1409 */
[----:B------:R-:W-:Y:S01]  /*b1b0*/  F2FP.BF16.PACK_AB R36, R169, R36 ;  /* 0x00000024a924723e */ /* 0x000fe200000010ff */
[----:B------:R-:W-:Y:S01]  /*b1c0*/  STS [R6+0x2000], R24 ;  /* 0x0020001806007388 */ /* 0x000fe20000000800 */
[----:B------:R-:W-:Y:S02]  /*b1d0*/  F2FP.BF16.PACK_AB R35, R171, R35 ;  /* 0x00000023ab23723e */ /* 0x000fe400000010ff */
[----:B------:R-:W-:Y:S01]  /*b1e0*/  IADD3 R4, R7, R5, RZ ;  /* 0x0000000507047210 */ /* 0x000fe20007ffe0ff */
[----:B------:R-:W-:Y:S01]  /*b1f0*/  STS [R6+0x2400], R23 ;  /* 0x0024001706007388 */ /* 0x000fe20000000800 */
[----:B------:R-:W-:-:S02]  /*b200*/  F2FP.BF16.PACK_AB R33, R46, R33 ;  /* 0x000000212e21723e */ /* 0x000fc400000010ff */
[----:B------:R-:W-:Y:S01]  /*b210*/  F2FP.BF16.PACK_AB R32, R41, R32 ;  /* 0x000000202920723e */ /* 0x000fe200000010ff */
[----:B------:R-:W-:Y:S01]  /*b220*/  STS [R0+0x80], R26 ;  /* 0x0000801a00007388 */ /* 0x000fe20000000800 */
[----:B------:R-:W-:Y:S02]  /*b230*/  IADD3 R8, R5, R6, RZ ;  /* 0x0000000605087210 */ /* 0x000fe40007ffe0ff */
[----:B------:R-:W-:Y:S01]  /*b240*/  F2FP.BF16.PACK_AB R34, R197, R34 ;  /* 0x00000022c522723e */ /* 0x000fe200000010ff */
[----:B------:R-:W-:Y:S01]  /*b250*/  STS [R0+0x480], R27 ;  /* 0x0004801b00007388 */ /* 0x000fe20000000800 */
[----:B------:R-:W-:Y:S02]  /*b260*/  F2FP.BF16.PACK_AB R39, R199, R39 ;  /* 0x00000027c727723e */ /* 0x000fe400000010ff */
[----:B------:R-:W-:Y:S01]  /*b270*/  F2FP.BF16.PACK_AB R64, R69, R64 ;  /* 0x000000404540723e */ /* 0x000fe200000010ff */
[----:B------:R-:W-:Y:S01]  /*b280*/  STS [R2], R28 ;  /* 0x0000001c02007388 */ /* 0x000fe20000000800 */
[----:B------:R-:W-:-:S03]  /*b290*/  F2FP.BF16.PACK_AB R63, R71, R63 ;  /* 0x0000003f473f723e */ /* 0x000fc600000010ff */
[----:B------:R-:W-:Y:S01]  /*b2a0*/  STS [R2+0x400], R29 ;  /* 0x0004001d02007388 */ /* 0x000fe20000000800 */
[----:B------:R-:W-:Y:S02]  /*b2b0*/  F2FP.BF16.PACK_AB R62, R50, R62 ;  /* 0x0000003e323e723e */ /* 0x000fe400000010ff */
[----:B------:R-:W-:Y:S01]  /*b2c0*/  F2FP.BF16.PACK_AB R61, R42, R61 ;  /* 0x0000003d2a3d723e */ /* 0x000fe200000010ff */
[----:B------:R-:W-:Y:S01]  /*b2d0*/  STS [R0+0x2080], R30 ;  /* 0x0020801e00007388 */ /* 0x000fe20000000800 */
[----:B------:R-:W-:-:S03]  /*b2e0*/  IADD3 R3, R5, R0, RZ ;  /* 0x0000000005037210 */ /* 0x000fc60007ffe0ff */
[----:B------:R-:W-:Y:S01]  /*b2f0*/  STS [R0+0x2480], R31 ;  /* 0x0024801f00007388 */ /* 0x000fe20000000800 */
[----:B------:R-:W-:-:S03]  /*b300*/  IADD3 R5, R2, R5, RZ ;  /* 0x0000000502057210 */ /* 0x000fc60007ffe0ff */
[----:B------:R-:W-:Y:S01]  /*b310*/  STS [R2+0x2000], R38 ;  /* 0x0020002602007388 */ /* 0x000fe20000000800 */
        /* <DEDUP_REMOVED lines=61> */
[----:B------:R3:W-:Y:S01]  /*b6f0*/  STS [R0+0x6480], R43 ;  /* 0x0064802b00007388 */ /* 0x0007e20000000800 */
        /* <DEDUP_REMOVED lines=24> */
[----:B------:R-:W4:Y:S04]  /*b880*/  SHFL.IDX PT, R7, R9, 0x1, 0x1c1f ;  /* 0x003c1f0009077f89 */ /* 0x000f2800000e0000 */
[----:B------:R-:W-:Y:S04]  /*b890*/  SHFL.IDX PT, R12, R10, 0x2, 0x1c1f ;  /* 0x005c1f000a0c7f89 */ /* 0x000fe800000e0000 */
[----:B------:R-:W2:Y:S04]  /*b8a0*/  SHFL.IDX PT, R13, R9, 0x2, 0x1c1f ;  /* 0x005c1f00090d7f89 */ /* 0x000ea800000e0000 */
[----:B------:R-:W-:Y:S04]  /*b8b0*/  SHFL.IDX PT, R10, R10, 0x3, 0x1c1f ;  /* 0x007c1f000a0a7f89 */ /* 0x000fe800000e0000 */
[----:B------:R-:W2:Y:S01]  /*b8c0*/  SHFL.IDX PT, R11, R9, 0x3, 0x1c1f ;  /* 0x007c1f00090b7f89 */ /* 0x000ea200000e0000 */
[----:B---3--:R-:W-:-:S03]  /*b8d0*/  SHF.L.U32 R0, R92, 0x1, RZ ;  /* 0x000000015c007819 */ /* 0x008fc600000006ff */
[----:B-1----:R-:W-:Y:S04]  /*b8e0*/  @!P6 ST.E [R14.64], R85 ;  /* 0x000000550e00e985 */ /* 0x002fe8000c10190c */
[----:B----4-:R1:W-:Y:S04]  /*b8f0*/  @!P5 ST.E [R6.64], R84 ;  /* 0x000000540600d985 */ /* 0x0103e8000c10190c */
[----:B--2---:R2:W-:Y:S04]  /*b900*/  @!P3 ST.E [R12.64], R88 ;  /* 0x000000580c00b985 */ /* 0x0045e8000c10190c */
[----:B------:R2:W-:Y:S04]  /*b910*/  @!P4 ST.E [R10.64], R86 ;  /* 0x000000560a00c985 */ /* 0x0005e8000c10190c */
[----:B------:R2:W3:Y:S04]  /*b920*/  LDS.128 R24, [R0+0x880] ;  /* 0x0008800000187984 */ /* 0x0004e80000000c00 */
[----:B------:R2:W4:Y:S04]  /*b930*/  LDS.128 R32, [R0+0x1080] ;  /* 0x0010800000207984 */ /* 0x0005280000000c00 */
[----:B------:R2:W1:Y:S04]  /*b940*/  LDS.128 R40, [R0+0x1880] ;  /* 0x0018800000287984 */ /* 0x0004680000000c00 */
[----:B------:R2:W1:Y:S04]  /*b950*/  LDS.128 R48, [R0+0x2080] ;  /* 0x0020800000307984 */ /* 0x0004680000000c00 */
[----:B------:R2:W2:Y:S04]  /*b960*/  LDS.128 R56, [R0+0x2880] ;  /* 0x0028800000387984 */ /* 0x0004a80000000c00 */
        /* <DEDUP_REMOVED lines=8> */
[----:B------:R2:W2:Y:S01]  /*b9f0*/  LDS.128 R72, [R0+0x7880] ;  /* 0x0078800000487984 */ /* 0x0004a20000000c00 */
[----:B------:R-:W-:-:S02]  /*ba00*/  IADD3 R2, R17, R18, RZ ;  /* 0x0000001211027210 */ /* 0x000fc40007ffe0ff */
[----:B-1----:R-:W-:-:S04]  /*ba10*/  LEA R7, P0, R16, c[0x0][0x380], 0x1 ;  /* 0x0000e00010077a11 */ /* 0x002fc800078008ff */
[----:B------:R-:W-:Y:S02]  /*ba20*/  LEA.HI.X R6, R16, c[0x0][0x384], R2, 0x1, P0 ;  /* 0x0000e10010067a11 */ /* 0x000fe400000f0c02 */
[----:B------:R-:W-:Y:S01]  /*ba30*/  ISETP.GE.AND P0, PT, R91, R83, PT ;  /* 0x000000535b00720c */ /* 0x000fe20003f06270 */
[----:B------:R1:W1:Y:S01]  /*ba40*/  SHFL.IDX PT, R2, R7, RZ, 0x181f ;  /* 0x00181fff07027589 */ /* 0x00026200000e0000 */
[----:B------:R-:W-:Y:S03]  /*ba50*/  BSSY B0, `(.L_x_2877) ;  /* 0x000000e000007945 */ /* 0x000fe60003800000 */
[----:B------:R1:W1:Y:S08]  /*ba60*/  SHFL.IDX PT, R3, R6, RZ, 0x181f ;  /* 0x00181fff06037589 */ /* 0x00027000000e0000 */
[----:B------:R-:W-:Y:S05]  /*ba70*/  @P0 BRA `(.L_x_2878) ;  /* 0x000000b000000947 */ /* 0x000fea0003800000 */
[----:B--234-:R-:W2:Y:S01]  /*ba80*/  LDS.128 R12, [R0+0x80] ;  /* 0x00008000000c7984 */ /* 0x01cea20000000c00 */
        /* <DEDUP_REMOVED lines=10> */
.L_x_2878:
[----:B---34-:R-:W-:Y:S05]  /*bb30*/  BSYNC B0 ;  /* 0x0000000000007941 */ /* 0x018fea0003800000 */
.L_x_2877:
        /* <DEDUP_REMOVED lines=15> */
.L_x_2880:
[----:B------:R-:W-:Y:S05]  /*bc30*/  BSYNC B0 ;  /* 0x0000000000007941 */ /* 0x000fea0003800000 */
.L_x_2879:
        /* <DEDUP_REMOVED lines=15> */
.L_x_2882:
[----:B------:R-:W-:Y:S05]  /*bd30*/  BSYNC B0 ;  /* 0x0000000000007941 */ /* 0x000fea0003800000 */
.L_x_2881:
        /* <DEDUP_REMOVED lines=15> */
.L_x_2884:
[----:B------:R-:W-:Y:S05]  /*be30*/  BSYNC B0 ;  /* 0x0000000000007941 */ /* 0x000fea0003800000 */
.L_x_2883:
        /* <DEDUP_REMOVED lines=15> */
.L_x_2886:
[----:B------:R-:W-:Y:S05]  /*bf30*/  BSYNC B0 ;  /* 0x0000000000007941 */ /* 0x000fea0003800000 */
.L_x_2885:
        /* <DEDUP_REMOVED lines=15> */
.L_x_2888:
[----:B------:R-:W-:Y:S05]  /*c030*/  BSYNC B0 ;  /* 0x0000000000007941 */ /* 0x000fea0003800000 */
.L_x_2887:
        /* <DEDUP_REMOVED lines=15> */
.L_x_2890:
[----:B------:R-:W-:Y:S05]  /*c130*/  BSYNC B0 ;  /* 0x0000000000007941 */ /* 0x000fea0003800000 */
.L_x_2889:
[----:B------:R-:W-:Y:S01]  /*c140*/  IADD3 R0, R91, 0x70, RZ ;  /* 0x000000705b007810 */ /* 0x000fe20007ffe0ff */
[----:B--2-4-:R2:W4:Y:S03]  /*c150*/  SHFL.IDX PT, R3, R6, 0x7, 0x181f ;  /* 0x00f81f0006037f89 */ /* 0x01452600000e0000 */
[----:B------:R-:W-:Y:S01]  /*c160*/  ISETP.GE.AND P0, PT, R0, R83, PT ;  /* 0x000000530000720c */ /* 0x000fe20003f06270 */
[----:B------:R2:W1:-:S12]  /*c170*/  SHFL.IDX PT, R2, R7, 0x7, 0x181f ;  /* 0x00f81f0007027f89 */ /* 0x00045800000e0000 */
[----:B------:R-:W-:Y:S05]  /*c180*/  @P0 EXIT ;  /* 0x000000000000094d */ /* 0x000fea0003800000 */
[----:B-----5:R-:W-:-:S13]  /*c190*/  ISETP.GE.AND P0, PT, R90, c[0x0][0x3c8], PT ;  /* 0x0000f2005a007a0c */ /* 0x020fda0003f06270 */
        /* <DEDUP_REMOVED lines=10> */
.L_x_2891:
        /* <DEDUP_REMOVED lines=12> */
.L_x_4369:


//--------------------- .text._ZN7cutlass13device_kernelIN5flash19enable_sm80_to_sm89INS1_16FlashAttnFwdSm80INS1_25CollectiveMainloopFwdSm80ILi4ELi1ELb0EN4cute5tupleIJNS5_1CILi128EEENS7_ILi64EEES8_EEELi128ENS_10bfloat16_tEfNS_4arch4Sm80ELb0ELb0ELb0ELb1ELb1ELb0ELb1ELb0EEENS1_21CollectiveEpilogueFwdINS6_IJS8_S8_S9_EEENS6_IJNS7_ILi1EEESH_SH_EEESB_SD_Li128ELb1ELb1ELb0ELb0EEENS1_19SingleTileSchedulerILb1ELb0ELb1ELi128EEEEEEEEEvNT_6ParamsE --------------------------
	.section	.text._ZN7cutlass13device_kernelIN5flash19enable_sm80_to_sm89INS1_16FlashAttnFwdSm80INS1_25CollectiveMainloopFwdSm80ILi4ELi1ELb0EN4cute5tupleIJNS5_1CILi128EEENS7_ILi64EEES8_EEELi128ENS_10bfloat16_tEfNS_4arch4Sm80ELb0ELb0ELb0ELb1ELb1ELb0ELb1ELb0EEENS1_21CollectiveEpilogueFwdINS6_IJS8_S8_S9_EEENS6_IJNS7_ILi1EEESH_SH_EEESB_SD_Li128ELb1ELb1ELb0ELb0EEENS1_19SingleTileSchedulerILb1ELb0ELb1ELi128EEEEEEEEEvNT_6ParamsE,"ax",@progbits
	.sectioninfo	@"SHI_REGISTERS=255"
	.align	128
.text._ZN7cutlass13device_kernelIN5flash19enable_sm80_to_sm89INS1_16FlashAttnFwdSm80INS1_25CollectiveMainloopFwdSm80ILi4ELi1ELb0EN4cute5tupleIJNS5_1CILi128EEENS7_ILi64EEES8_EEELi128ENS_10bfloat16_tEfNS_4arch4Sm80ELb0ELb0ELb0ELb1ELb1ELb0ELb1ELb0EEENS1_21CollectiveEpilogueFwdINS6_IJS8_S8_S9_EEENS6_IJNS7_ILi1EEESH_SH_EEESB_SD_Li128ELb1ELb1ELb0ELb0EEENS1_19SingleTileSchedulerILb1ELb0ELb1ELi128EEEEEEEEEvNT_6ParamsE:
        .type           _ZN7cutlass13device_kernelIN5flash19enable_sm80_to_sm89INS1_16FlashAttnFwdSm80INS1_25CollectiveMainloopFwdSm80ILi4ELi1ELb0EN4cute5tupleIJNS5_1CILi128EEENS7_ILi64EEES8_EEELi128ENS_10bfloat16_tEfNS_4arch4Sm80ELb0ELb0ELb0ELb1ELb1ELb0ELb1ELb0EEENS1_21CollectiveEpilogueFwdINS6_IJS8_S8_S9_EEENS6_IJNS7_ILi1EEESH_SH_EEESB_SD_Li128ELb1ELb1ELb0ELb0EEENS1_19SingleTileSchedulerILb1ELb0ELb1ELi128EEEEEEEEEvNT_6ParamsE,@function
        .size           _ZN7cutlass13device_kernelIN5flash19enable_sm80_to_sm89INS1_16FlashAttnFwdSm80INS1_25CollectiveMainloopFwdSm80ILi4ELi1ELb0EN4cute5tupleIJNS5_1CILi128EEENS7_ILi64EEES8_EEELi128ENS_10bfloat16_tEfNS_4arch4Sm80ELb0ELb0ELb0ELb1ELb1ELb0ELb1ELb0EEENS1_21CollectiveEpilogueFwdINS6_IJS8_S8_S9_EEENS6_IJNS7_ILi1EEESH_SH_EEESB_SD_Li128ELb1ELb1ELb0ELb0EEENS1_19SingleTileSchedulerILb1ELb0ELb1ELi128EEEEEEEEEvNT_6ParamsE,(.L_x_4370 - _ZN7cutlass13device_kernelIN5flash19enable_sm80_to_sm89INS1_16FlashAttnFwdSm80INS1_25CollectiveMainloopFwdSm80ILi4ELi1ELb0EN4cute5tupleIJNS5_1CILi128EEENS7_ILi64EEES8_EEELi128ENS_10bfloat16_tEfNS_4arch4Sm80ELb0ELb0ELb0ELb1ELb1ELb0ELb1ELb0EEENS1_21CollectiveEpilogueFwdINS6_IJS8_S8_S9_EEENS6_IJNS7_ILi1EEESH_SH_EEESB_SD_Li128ELb1ELb1ELb0ELb0EEENS1_19SingleTileSchedulerILb1ELb0ELb1ELi128EEEEEEEEEvNT_6ParamsE)
        .other          _ZN7cutlass13device_kernelIN5flash19enable_sm80_to_sm89INS1_16FlashAttnFwdSm80INS1_25CollectiveMainloopFwdSm80ILi4ELi1ELb0EN4cute5tupleIJNS5_1CILi128EEENS7_ILi64EEES8_EEELi128ENS_10bfloat16_tEfNS_4arch4Sm80ELb0ELb0ELb0ELb1ELb1ELb0ELb1ELb0EEENS1_21CollectiveEpilogueFwdINS6_IJS8_S8_S9_EEENS6_IJNS7_ILi1EEESH_SH_EEESB_SD_Li128ELb1ELb1ELb0ELb0EEENS1_19SingleTileSchedulerILb1ELb0ELb1ELi128EEEEEEEEEvNT_6ParamsE,@"STO_CUDA_ENTRY STV_DEFAULT"
_ZN7cutlass13device_kernelIN5flash19enable_sm80_to_sm89INS1_16FlashAttnFwdSm80INS1_25CollectiveMainloopFwdSm80ILi4ELi1ELb0EN4cute5tupleIJNS5_1CILi128EEENS7_ILi64EEES8_EEELi128ENS_10bfloat16_tEfNS_4arch4Sm80ELb0ELb0ELb0ELb1ELb1ELb0ELb1ELb0EEENS1_21CollectiveEpilogueFwdINS6_IJS8_S8_S9_EEENS6_IJNS7_ILi1EEESH_SH_EEESB_SD_Li128ELb1ELb1ELb0ELb0EEENS1_19SingleTileSchedulerILb1ELb0ELb1ELi128EEEEEEEEEvNT_6ParamsE:
        /* <DEDUP_REMOVED lines=21> */
.L_x_2893:
        /* <DEDUP_REMOVED lines=13> */
.L_x_2895:
[----:B------:R-:W-:Y:S02]  /*0220*/  ULDC UR6, c[0x0][0x54c] ;  /* 0x0001530000067ab9 */ /* 0x000fe40000000800 */
.L_x_2894:
[----:B------:R-:W-:Y:S02]  /*0230*/  ULDC UR4, c[0x0][0x548] ;  /* 0x0001520000047ab9 */ /* 0x000fe40000000800 */
[----:B------:R-:W-:-:S02]  /*0240*/  USHF.L.U32 UR5, UR5, 0x7, URZ ;  /* 0x0000000705057899 */ /* 0x000fc4000800063f */
[----:B------:R-:W-:-:S04]  /*0250*/  UIMAD UR4, UR6, UR4, URZ ;  /* 0x00000004060472a4 */ /* 0x000fc8000f8e023f */
[----:B------:R-:W-:-:S04]  /*0260*/  UISETP.GE.AND UP0, UPT, UR5, UR4, UPT ;  /* 0x000000040500728c */ /* 0x000fc8000bf06270 */
[----:B------:R-:W-:Y:S01]  /*0270*/  USEL UR10, UR10, 0xffffffff, !UP0 ;  /* 0xffffffff0a0a7887 */ /* 0x000fe2000c000000 */
[----:B------:R-:W-:Y:S05]  /*0280*/  BRA `(.L_x_2896) ;  /* 0x000001b000007947 */ /* 0x000fea0003800000 */
.L_x_2892:
        /* <DEDUP_REMOVED lines=8> */
.L_x_2897:
        /* <DEDUP_REMOVED lines=13> */
.L_x_2899:
[----:B------:R-:W-:Y:S02]  /*03e0*/  ULDC UR6, c[0x0][0x54c] ;  /* 0x0001530000067ab9 */ /* 0x000fe40000000800 */
.L_x_2898:
[----:B------:R-:W-:Y:S02]  /*03f0*/  ULDC UR4, c[0x0][0x548] ;  /* 0x0001520000047ab9 */ /* 0x000fe40000000800 */
[----:B------:R-:W-:-:S02]  /*0400*/  USHF.L.U32 UR5, UR5, 0x7, URZ ;  /* 0x0000000705057899 */ /* 0x000fc4000800063f */
[----:B------:R-:W-:-:S04]  /*0410*/  UIMAD UR4, UR6, UR4, URZ ;  /* 0x00000004060472a4 */ /* 0x000fc8000f8e023f */
[----:B------:R-:W-:-:S04]  /*0420*/  UISETP.GE.AND UP0, UPT, UR5, UR4, UPT ;  /* 0x000000040500728c */ /* 0x000fc8000bf06270 */
[----:B------:R-:W-:-:S06]  /*0430*/  USEL UR10, UR10, 0xffffffff, !UP0 ;  /* 0xffffffff0a0a7887 */ /* 0x000fcc000c000000 */
.L_x_2896:
        /* <DEDUP_REMOVED lines=41> */
[----:B-----5:R1:W3:Y:S04]  /*06d0*/  LDG.E R0, [R8.64] ;  /* 0x0000000c08007981 */ /* 0x0202e8000c1e1900 */
[----:B-1----:R-:W3:Y:S02]  /*06e0*/  LDG.E R8, [R8.64+0x4] ;  /* 0x0000040c08087981 */ /* 0x002ee4000c1e1900 */
[----:B---3--:R-:W-:-:S02]  /*06f0*/  IADD3 R0, -R0, R8, RZ ;  /* 0x0000000800007210 */ /* 0x008fc40007ffe1ff */
.L_x_2900:
        /* <DEDUP_REMOVED lines=10> */
.L_x_2901:
        /* <DEDUP_REMOVED lines=12> */
.L_x_2902:
        /* <DEDUP_REMOVED lines=8> */
[----:B------:R-:W-:Y:S01]  /*08e0*/  MOV R162, RZ ;  /* 0x000000ff00a27202 */ /* 0x000fe20000000f00 */
[----:B------:R-:W-:Y:S01]  /*08f0*/  IMAD.MOV.U32 R160, RZ, RZ, RZ ;  /* 0x000000ffffa07224 */ /* 0x000fe200078e00ff */
        /* <DEDUP_REMOVED lines=79> */
[----:B------:R-:W-:Y:S01]  /*0df0*/  LEA.HI R6, R9, R2, RZ, 0x3 ;  /* 0x0000000209067211 */ /* 0x000fe200078f18ff */
[----:B------:R-:W-:Y:S01]  /*0e00*/  ULDC.64 UR4, c[0x0][0x178] ;  /* 0x00005e0000047ab9 */ /* 0x000fe20000000a00 */
[----:B------:R-:W-:Y:S01]  /*0e10*/  IMAD.MOV.U32 R3, RZ, RZ, c[0x0][0x2c4] ;  /* 0x0000b100ff037624 */ /* 0x000fe200078e00ff */
[----:B------:R-:W-:Y:S01]  /*0e20*/  UIMAD UR15, UR15, UR4, URZ ;  /* 0x000000040f0f72a4 */ /* 0x000fe2000f8e023f */
[----:B------:R-:W-:Y:S01]  /*0e30*/  LOP3.LUT R46, R6, 0xfffffff8, RZ, 0xc0, !PT ;  /* 0xfffffff8062e7812 */ /* 0x000fe200078ec0ff */
[----:B------:R-:W-:Y:S01]  /*0e40*/  UIMAD.WIDE.U32 UR16, UR14, UR4, URZ ;  /* 0x000000040e1072a5 */ /* 0x000fe2000f8e003f */
[----:B------:R-:W-:Y:S01]  /*0e50*/  SHF.R.S32.HI R6, RZ, 0x3, R6 ;  /* 0x00000003ff067819 */ /* 0x000fe20000011406 */
[----:B------:R-:W-:Y:S01]  /*0e60*/  UIMAD UR15, UR14, UR5, UR15 ;  /* 0x000000050e0f72a4 */ /* 0x000fe2000f8e020f */
[----:B------:R-:W-:Y:S01]  /*0e70*/  ISETP.NE.AND P1, PT, R3, 0x1, PT ;  /* 0x000000010300780c */ /* 0x000fe20003f25270 */
[----:B------:R-:W-:Y:S01]  /*0e80*/  IMAD.IADD R46, R2, 0x1, -R46 ;  /* 0x00000001022e7824 */ /* 0x000fe200078e0a2e */
[----:B------:R-:W-:Y:S01]  /*0e90*/  ULDC.64 UR4, c[0x0][0x1b8] ;  /* 0x00006e0000047ab9 */ /* 0x000fe20000000a00 */
[----:B------:R-:W-:Y:S01]  /*0ea0*/  IMAD.SHL.U32 R250, R6, 0x40, RZ ;  /* 0x0000004006fa7824 */ /* 0x000fe200078e00ff */
[----:B------:R-:W-:Y:S01]  /*0eb0*/  UIADD3 UR17, UR17, UR15, URZ ;  /* 0x0000000f11117290 */ /* 0x000fe2000fffe03f */
[----:B------:R-:W-:Y:S01]  /*0ec0*/  IMAD R124, R46, 0x10, R6 ;  /* 0x000000102e7c7824 */ /* 0x000fe200078e0206 */
[----:B------:R-:W-:Y:S01]  /*0ed0*/  USHF.R.S32.HI UR15, URZ, 0x1f, UR10 ;  /* 0x0000001f3f0f7899 */ /* 0x000fe2000801140a */
[----:B-----5:R-:W-:Y:S01]  /*0ee0*/  IMAD R0, R0, c[0x0][0x2c4], RZ ;  /* 0x0000b10000007a24 */ /* 0x020fe200078e02ff */
[----:B------:R-:W-:Y:S01]  /*0ef0*/  UIMAD UR14, UR7, UR4, URZ ;  /* 0x00000004070e72a4 */ /* 0x000fe2000f8e023f */
[----:B------:R-:W-:Y:S01]  /*0f00*/  IMAD.SHL.U32 R45, R46, 0x8, RZ ;  /* 0x000000082e2d7824 */ /* 0x000fe200078e00ff */
[----:B------:R-:W-:Y:S01]  /*0f10*/  USEL UR15, UR15, URZ, !UP1 ;  /* 0x0000003f0f0f7287 */ /* 0x000fe2000c800000 */
[C---:B-1----:R-:W-:Y:S01]  /*0f20*/  IMAD R8, R13.reuse, 0x80, R124 ;  /* 0x000000800d087824 */ /* 0x042fe200078e027c */
[----:B------:R-:W-:Y:S01]  /*0f30*/  UIMAD UR14, UR8, UR5, UR14 ;  /* 0x00000005080e72a4 */ /* 0x000fe2000f8e020e */
[----:B------:R1:W-:Y:S01]  /*0f40*/  STL [R1], R124 ;  /* 0x0000007c01007387 */ /* 0x0003e20000100800 */
[----:B------:R-:W-:Y:S01]  /*0f50*/  UIMAD.WIDE.U32 UR18, UR8, UR4, UR16 ;  /* 0x00000004081272a5 */ /* 0x000fe2000f8e0010 */
[----:B------:R-:W-:Y:S01]  /*0f60*/  @P1 IMAD.HI.U32 R3, R8, c[0x0][0x2c8], RZ ;  /* 0x0000b20008031a27 */ /* 0x000fe200078e00ff */
[----:B------:R-:W-:Y:S01]  /*0f70*/  USEL UR16, UR10, URZ, !UP1 ;  /* 0x0000003f0a107287 */ /* 0x000fe2000c800000 */
[----:B------:R-:W-:Y:S01]  /*0f80*/  LOP3.LUT R250, R250, 0x1c0, RZ, 0xc0, !PT ;  /* 0x000001c0fafa7812 */ /* 0x000fe200078ec0ff */
[----:B------:R-:W-:Y:S01]  /*0f90*/  ULDC.64 UR4, c[0x0][0x1c0] ;  /* 0x0000700000047ab9 */ /* 0x000fe20000000a00 */
[----:B------:R-:W-:Y:S01]  /*0fa0*/  IMAD.MOV.U32 R7, RZ, RZ, R8 ;  /* 0x000000ffff077224 */ /* 0x000fe200078e0008 */
[----:B------:R-:W-:Y:S01]  /*0fb0*/  UIMAD UR15, UR15, UR4, URZ ;  /* 0x000000040f0f72a4 */ /* 0x000fe2000f8e023f */
[----:B------:R-:W-:Y:S01]  /*0fc0*/  @P1 SHF.R.U32.HI R7, RZ, c[0x0][0x2cc], R3 ;  /* 0x0000b300ff071a19 */ /* 0x000fe20000011603 */
[----:B------:R-:W-:Y:S01]  /*0fd0*/  UIADD3 UR19, UR19, UR14, URZ ;  /* 0x0000000e13137290 */ /* 0x000fe2000fffe03f */
[----:B------:R-:W-:Y:S01]  /*0fe0*/  IMAD R13, R13, 0x80, R6 ;  /* 0x000000800d0d7824 */ /* 0x000fe200078e0206 */
[----:B------:R-:W-:Y:S01]  /*0ff0*/  UIMAD UR5, UR16, UR5, UR15 ;  /* 0x00000005100572a4 */ /* 0x000fe2000f8e020f */
[--C-:B--2---:R-:W-:Y:S01]  /*1000*/  SHF.R.S32.HI R5, RZ, 0x1f, R7.reuse ;  /* 0x0000001fff057819 */ /* 0x104fe20000011407 */
[----:B------:R-:W-:Y:S01]  /*1010*/  UIMAD.WIDE.U32 UR16, UR16, UR4, UR18 ;  /* 0x00000004101072a5 */ /* 0x000fe2000f8e0012 */
[----:B------:R-:W-:Y:S01]  /*1020*/  IMAD.MOV R3, RZ, RZ, -R7 ;  /* 0x000000ffff037224 */ /* 0x000fe200078e0a07 */
[----:B------:R-:W-:Y:S01]  /*1030*/  ISETP.GE.AND P4, PT, R13, R0, PT ;  /* 0x000000000d00720c */ /* 0x000fe20003f86270 */
[----:B------:R-:W-:Y:S01]  /*1040*/  USHF.R.S32.HI UR11, URZ, 0x6, UR11 ;  /* 0x000000063f0b7899 */ /* 0x000fe2000801140b */
[----:B------:R-:W-:Y:S01]  /*1050*/  IMAD R5, R5, c[0x0][0x1b0], RZ ;  /* 0x00006c0005057a24 */ /* 0x000fe200078e02ff */
[----:B------:R-:W-:Y:S01]  /*1060*/  UIADD3 UR5, UR17, UR5, URZ ;  /* 0x0000000511057290 */ /* 0x000fe2000fffe03f */
[----:B------:R-:W-:Y:S01]  /*1070*/  IMAD.U32 R11, RZ, RZ, UR17 ;  /* 0x00000011ff0b7e24 */ /* 0x000fe2000f8e00ff */
[C---:B------:R-:W-:Y:S01]  /*1080*/  IADD3 R40, R45.reuse, 0x40, RZ ;  /* 0x000000402d287810 */ /* 0x040fe20007ffe0ff */
[----:B------:R-:W-:Y:S01]  /*1090*/  IMAD.U32 R10, RZ, RZ, UR16 ;  /* 0x00000010ff0a7e24 */ /* 0x000fe2000f8e00ff */
[----:B------:R-:W-:Y:S01]  /*10a0*/  ISETP.GE.AND P3, PT, R45, c[0x0][0x198], PT ;  /* 0x000066002d007a0c */ /* 0x000fe20003f66270 */
[----:B------:R-:W-:Y:S01]  /*10b0*/  IMAD R3, R3, c[0x0][0x2c4], R8 ;  /* 0x0000b10003037a24 */ /* 0x000fe200078e0208 */
[----:B------:R-:W-:Y:S01]  /*10c0*/  BSSY B0, `(.L_x_2904) ;  /* 0x000002e000007945 */ /* 0x000fe20003800000 */
[----:B------:R-:W-:-:S02]  /*10d0*/  IMAD.U32 R11, RZ, RZ, UR5 ;  /* 0x00000005ff0b7e24 */ /* 0x000fc4000f8e00ff */
[C---:B------:R-:W-:Y:S01]  /*10e0*/  IMAD R5, R7.reuse, c[0x0][0x1b4], R5 ;  /* 0x00006d0007057a24 */ /* 0x040fe200078e0205 */
[----:B------:R-:W-:Y:S01]  /*10f0*/  SHF.R.S32.HI R8, RZ, 0x1f, R3 ;  /* 0x0000001fff087819 */ /* 0x000fe20000011403 */
[----:B------:R-:W-:-:S04]  /*1100*/  IMAD.WIDE.U32 R10, R7, c[0x0][0x1b0], R10 ;  /* 0x00006c00070a7a25 */ /* 0x000fc800078e000a */
[----:B------:R-:W-:Y:S01]  /*1110*/  IMAD R8, R8, c[0x0][0x1a8], RZ ;  /* 0x00006a0008087a24 */ /* 0x000fe200078e02ff */
[----:B------:R-:W-:Y:S01]  /*1120*/  IADD3 R17, R11, R5, RZ ;  /* 0x000000050b117210 */ /* 0x000fe20007ffe0ff */
[----:B------:R-:W-:Y:S01]  /*1130*/  IMAD.MOV.U32 R16, RZ, RZ, R10 ;  /* 0x000000ffff107224 */ /* 0x000fe200078e000a */
[-C--:B------:R-:W-:Y:S01]  /*1140*/  LEA.HI R10, R9, R2.reuse, RZ, 0x4 ;  /* 0x00000002090a7211 */ /* 0x080fe200078f20ff */
[----:B------:R-:W-:Y:S01]  /*1150*/  IMAD R8, R3, c[0x0][0x1ac], R8 ;  /* 0x00006b0003087a24 */ /* 0x000fe200078e0208 */
[----:B------:R-:W-:Y:S01]  /*1160*/  LEA.HI R11, R9, R2, RZ, 0x6 ;  /* 0x00000002090b7211 */ /* 0x000fe200078f30ff */
[----:B------:R-:W-:Y:S01]  /*1170*/  IMAD.WIDE.U32 R16, R3, c[0x0][0x1a8], R16 ;  /* 0x00006a0003107a25 */ /* 0x000fe200078e0010 */
[----:B------:R-:W-:-:S03]  /*1180*/  LOP3.LUT R3, R10, 0xfffffff0, RZ, 0xc0, !PT ;  /* 0xfffffff00a037812 */ /* 0x000fc600078ec0ff */
[----:B------:R-:W-:Y:S01]  /*1190*/  IMAD.IADD R8, R17, 0x1, R8 ;  /* 0x0000000111087824 */ /* 0x000fe200078e0208 */
[----:B------:R-:W-:Y:S01]  /*11a0*/  LEA R14, P1, R16, c[0x0][0x160], 0x1 ;  /* 0x00005800100e7a11 */ /* 0x000fe200078208ff */
[----:B------:R-:W-:Y:S02]  /*11b0*/  IMAD.IADD R3, R2, 0x1, -R3 ;  /* 0x0000000102037824 */ /* 0x000fe400078e0a03 */
[----:B------:R-:W-:Y:S01]  /*11c0*/  IMAD.SHL.U32 R11, R11, 0x8, RZ ;  /* 0x000000080b0b7824 */ /* 0x000fe200078e00ff */
[----:B------:R-:W-:Y:S02]  /*11d0*/  LEA.HI.X R8, R16, c[0x0][0x164], R8, 0x1, P1 ;  /* 0x0000590010087a11 */ /* 0x000fe400008f0c08 */
[----:B------:R-:W-:Y:S01]  /*11e0*/  SHF.R.S32.HI R5, RZ, 0x1f, R3 ;  /* 0x0000001fff057819 */ /* 0x000fe20000011403 */
[----:B------:R1:W2:Y:S03]  /*11f0*/  SHFL.IDX PT, R16, R14, RZ, 0x181f ;  /* 0x00181fff0e107589 */ /* 0x0002a600000e0000 */
[----:B------:R-:W-:Y:S01]  /*1200*/  LEA.HI R5, R5, R3, RZ, 0x3 ;  /* 0x0000000305057211 */ /* 0x000fe200078f18ff */
[----:B------:R1:W4:Y:S03]  /*1210*/  SHFL.IDX PT, R17, R8, RZ, 0x181f ;  /* 0x00181fff08117589 */ /* 0x00032600000e0000 */
[----:B------:R-:W-:-:S04]  /*1220*/  LOP3.LUT R7, R5, 0xfffffff8, RZ, 0xc0, !PT ;  /* 0xfffffff805077812 */ /* 0x000fc800078ec0ff */
[----:B------:R-:W-:Y:S01]  /*1230*/  IADD3 R7, R3, -R7, RZ ;  /* 0x8000000703077210 */ /* 0x000fe20007ffe0ff */
[----:B------:R-:W-:Y:S01]  /*1240*/  IMAD.MOV.U32 R3, RZ, RZ, 0x20 ;  /* 0x00000020ff037424 */ /* 0x000fe200078e00ff */
[----:B---3--:R3:W1:Y:S01]  /*1250*/  @P0 R2UR UR14, R4 ;  /* 0x00000000040e03c2 */ /* 0x00866200000e0000 */
[----:B------:R-:W-:Y:S01]  /*1260*/  ISETP.GE.AND P0, PT, R40, c[0x0][0x198], PT ;  /* 0x0000660028007a0c */ /* 0x000fe20003f06270 */
[----:B-1----:R-:W-:-:S03]  /*1270*/  @!UP0 UMOV UR14, UR10 ;  /* 0x0000000a000e8c82 */ /* 0x002fc60008000000 */
[----:B------:R-:W-:-:S05]  /*1280*/  R2P PR, R7, 0x6 ;  /* 0x0000000607007804 */ /* 0x000fca0000000000 */
[----:B------:R-:W-:Y:S02]  /*1290*/  SEL R3, R3, 0xffffffe0, !P2 ;  /* 0xffffffe003037807 */ /* 0x000fe40005000000 */
[----:B---3--:R-:W-:Y:S02]  /*12a0*/  SHF.R.U32.HI R4, RZ, 0x3, R250 ;  /* 0x00000003ff047819 */ /* 0x008fe400000116fa */
[----:B------:R-:W-:-:S04]  /*12b0*/  LOP3.LUT R250, R250, 0x38, R45, 0xf8, !PT ;  /* 0x00000038fafa7812 */ /* 0x000fc800078ef82d */
[----:B------:R-:W-:Y:S01]  /*12c0*/  LOP3.LUT R250, R250, R4, RZ, 0x3c, !PT ;  /* 0x00000004fafa7212 */ /* 0x000fe200078e3cff */
[----:B------:R-:W-:-:S03]  /*12d0*/  IMAD.MOV.U32 R4, RZ, RZ, 0x10 ;  /* 0x00000010ff047424 */ /* 0x000fc600078e00ff */
[----:B------:R-:W-:Y:S02]  /*12e0*/  LOP3.LUT R250, R250, 0xfffffe00, R11, 0xf8, !PT ;  /* 0xfffffe00fafa7812 */ /* 0x000fe400078ef80b */
[----:B------:R-:W-:Y:S01]  /*12f0*/  SEL R4, R4, 0xfffffff0, !P1 ;  /* 0xfffffff004047807 */ /* 0x000fe20004800000 */
[----:B------:R-:W-:Y:S05]  /*1300*/  @P4 BRA `(.L_x_2905) ;  /* 0x0000009000004947 */ /* 0x000fea0003800000 */
[----:B--2-4-:R-:W-:Y:S01]  /*1310*/  SHF.R.S32.HI R11, RZ, 0x1f, R40 ;  /* 0x0000001fff0b7819 */ /* 0x014fe20000011428 */
[----:B------:R-:W-:Y:S01]  /*1320*/  IMAD.WIDE R18, R45, 0x2, R16 ;  /* 0x000000022d127825 */ /* 0x000fe200078e0210 */
[----:B------:R-:W-:Y:S02]  /*1330*/  SHF.L.U32 R12, R250, 0x1, RZ ;  /* 0x00000001fa0c7819 */ /* 0x000fe400000006ff */
[----:B------:R-:W-:-:S03]  /*1340*/  LEA.HI R11, R11, R40, RZ, 0x3 ;  /* 0x000000280b0b7211 */ /* 0x000fc600078f18ff */
[----:B------:R-:W-:Y:S01]  /*1350*/  @!PT LDS RZ, [RZ] ;  /* 0x00000000fffff984 */ /* 0x000fe20000000800 */
[----:B------:R1:W-:Y:S01]  /*1360*/  LDGSTS.E.BYPASS.LTC128B.128 [R12+0x8100], [R18.64], !P3 ;  /* 0x08100000120c7fae */ /* 0x0003e2000d901d4c */
[----:B------:R-:W-:-:S05]  /*1370*/  LOP3.LUT R11, R11, 0xfffffff8, RZ, 0xc0, !PT ;  /* 0xfffffff80b0b7812 */ /* 0x000fca00078ec0ff */
[----:B------:R-:W-:-:S05]  /*1380*/  IMAD.WIDE R16, R11, 0x2, R16 ;  /* 0x000000020b107825 */ /* 0x000fca00078e0210 */
[----:B------:R1:W-:Y:S02]  /*1390*/  LDGSTS.E.BYPASS.LTC128B.128 [R12+0xc100], [R16.64], !P0 ;  /* 0x0c100000100c7fae */ /* 0x0003e4000c101d4c */
.L_x_2905:
[----:B--2-4-:R-:W-:Y:S05]  /*13a0*/  BSYNC B0 ;  /* 0x0000000000007941 */ /* 0x014fea0003800000 */
.L_x_2904:
[----:B------:R-:W-:Y:S01]  /*13b0*/  IADD3 R11, R13, 0x10, RZ ;  /* 0x000000100d0b7810 */ /* 0x000fe20007ffe0ff */
[----:B-1----:R1:W2:Y:S01]  /*13c0*/  SHFL.IDX PT, R17, R8, 0x1, 0x181f ;  /* 0x00381f0008117f89 */ /* 0x0022a200000e0000 */
[----:B------:R-:W-:Y:S02]  /*13d0*/  BSSY B0, `(.L_x_2906) ;  /* 0x000000d000007945 */ /* 0x000fe40003800000 */
[----:B------:R-:W-:Y:S01]  /*13e0*/  ISETP.GE.AND P1, PT, R11, R0, PT ;  /* 0x000000000b00720c */ /* 0x000fe20003f26270 */
[----:B------:R1:W3:-:S12]  /*13f0*/  SHFL.IDX PT, R16, R14, 0x1, 0x181f ;  /* 0x00381f000e107f89 */ /* 0x0002d800000e0000 */
[----:B------:R-:W-:Y:S05]  /*1400*/  @P1 BRA `(.L_x_2907) ;  /* 0x0000009000001947 */ /* 0x000fea0003800000 */
[----:B------:R-:W-:Y:S01]  /*1410*/  SHF.R.S32.HI R11, RZ, 0x1f, R40 ;  /* 0x0000001fff0b7819 */ /* 0x000fe20000011428 */
[----:B--23--:R-:W-:Y:S01]  /*1420*/  IMAD.WIDE R18, R45, 0x2, R16 ;  /* 0x000000022d127825 */ /* 0x00cfe200078e0210 */
[----:B------:R-:W-:Y:S02]  /*1430*/  SHF.L.U32 R12, R250, 0x1, RZ ;  /* 0x00000001fa0c7819 */ /* 0x000fe400000006ff */
[----:B------:R-:W-:-:S03]  /*1440*/  LEA.HI R11, R11, R40, RZ, 0x3 ;  /* 0x000000280b0b7211 */ /* 0x000fc600078f18ff */
[----:B------:R-:W-:Y:S01]  /*1450*/  @!PT LDS RZ, [RZ] ;  /* 0x00000000fffff984 */ /* 0x000fe20000000800 */
[----:B------:R2:W-:Y:S01]  /*1460*/  LDGSTS.E.BYPASS.LTC128B.128 [R12+0x8900], [R18.64], !P3 ;  /* 0x08900000120c7fae */ /* 0x0005e2000d901d4c */
[----:B------:R-:W-:-:S05]  /*1470*/  LOP3.LUT R11, R11, 0xfffffff8, RZ, 0xc0, !PT ;  /* 0xfffffff80b0b7812 */ /* 0x000fca00078ec0ff */
[----:B------:R-:W-:-:S05]  /*1480*/  IMAD.WIDE R16, R11, 0x2, R16 ;  /* 0x000000020b107825 */ /* 0x000fca00078e0210 */
[----:B------:R2:W-:Y:S02]  /*1490*/  LDGSTS.E.BYPASS.LTC128B.128 [R12+0xc900], [R16.64], !P0 ;  /* 0x0c900000100c7fae */ /* 0x0005e4000c101d4c */
.L_x_2907:
[----:B------:R-:W-:Y:S05]  /*14a0*/  BSYNC B0 ;  /* 0x0000000000007941 */ /* 0x000fea0003800000 */
.L_x_2906:
[----:B------:R-:W-:Y:S01]  /*14b0*/  IADD3 R11, R13, 0x20, RZ ;  /* 0x000000200d0b7810 */ /* 0x000fe20007ffe0ff */
[----:B--2---:R2:W4:Y:S01]  /*14c0*/  SHFL.IDX PT, R17, R8, 0x2, 0x181f ;  /* 0x00581f0008117f89 */ /* 0x00452200000e0000 */
[----:B------:R-:W-:Y:S02]  /*14d0*/  BSSY B0, `(.L_x_2908) ;  /* 0x000000d000007945 */ /* 0x000fe40003800000 */
[----:B------:R-:W-:Y:S01]  /*14e0*/  ISETP.GE.AND P1, PT, R11, R0, PT ;  /* 0x000000000b00720c */ /* 0x000fe20003f26270 */
[----:B---3--:R2:W3:-:S12]  /*14f0*/  SHFL.IDX PT, R16, R14, 0x2, 0x181f ;  /* 0x00581f000e107f89 */ /* 0x0084d800000e0000 */
[----:B------:R-:W-:Y:S05]  /*1500*/  @P1 BRA `(.L_x_2909) ;  /* 0x0000009000001947 */ /* 0x000fea0003800000 */
[----:B------:R-:W-:Y:S01]  /*1510*/  SHF.R.S32.HI R11, RZ, 0x1f, R40 ;  /* 0x0000001fff0b7819 */ /* 0x000fe20000011428 */
[----:B---34-:R-:W-:Y:S01]  /*1520*/  IMAD.WIDE R18, R45, 0x2, R16 ;  /* 0x000000022d127825 */ /* 0x018fe200078e0210 */
[----:B------:R-:W-:Y:S02]  /*1530*/  SHF.L.U32 R12, R250, 0x1, RZ ;  /* 0x00000001fa0c7819 */ /* 0x000fe400000006ff */
[----:B------:R-:W-:-:S03]  /*1540*/  LEA.HI R11, R11, R40, RZ, 0x3 ;  /* 0x000000280b0b7211 */ /* 0x000fc600078f18ff */
[----:B------:R-:W-:Y:S01]  /*1550*/  @!PT LDS RZ, [RZ] ;  /* 0x00000000fffff984 */ /* 0x000fe20000000800 */
[----:B------:R3:W-:Y:S01]  /*1560*/  LDGSTS.E.BYPASS.LTC128B.128 [R12+0x9100], [R18.64], !P3 ;  /* 0x09100000120c7fae */ /* 0x0007e2000d901d4c */
[----:B------:R-:W-:-:S05]  /*1570*/  LOP3.LUT R11, R11, 0xfffffff8, RZ, 0xc0, !PT ;  /* 0xfffffff80b0b7812 */ /* 0x000fca00078ec0ff */
[----:B------:R-:W-:-:S05]  /*1580*/  IMAD.WIDE R16, R11, 0x2, R16 ;  /* 0x000000020b107825 */ /* 0x000fca00078e0210 */
[----:B------:R3:W-:Y:S02]  /*1590*/  LDGSTS.E.BYPASS.LTC128B.128 [R12+0xd100], [R16.64], !P0 ;  /* 0x0d100000100c7fae */ /* 0x0007e4000c101d4c */
.L_x_2909:
[----:B------:R-:W-:Y:S05]  /*15a0*/  BSYNC B0 ;  /* 0x0000000000007941 */ /* 0x000fea0003800000 */
.L_x_2908:
[----:B------:R-:W-:Y:S01]  /*15b0*/  IADD3 R11, R13, 0x30, RZ ;  /* 0x000000300d0b7810 */ /* 0x000fe20007ffe0ff */
[----:B---34-:R3:W4:Y:S01]  /*15c0*/  SHFL.IDX PT, R17, R8, 0x3, 0x181f ;  /* 0x00781f0008117f89 */ /* 0x01872200000e0000 */
[----:B------:R-:W-:Y:S02]  /*15d0*/  BSSY B0, `(.L_x_2910) ;  /* 0x000000d000007945 */ /* 0x000fe40003800000 */
[----:B------:R-:W-:Y:S01]  /*15e0*/  ISETP.GE.AND P1, PT, R11, R0, PT ;  /* 0x000000000b00720c */ /* 0x000fe20003f26270 */
[----:B------:R3:W1:-:S12]  /*15f0*/  SHFL.IDX PT, R16, R14, 0x3, 0x181f ;  /* 0x00781f000e107f89 */ /* 0x00065800000e0000 */
[----:B------:R-:W-:Y:S05]  /*1600*/  @P1 BRA `(.L_x_2911) ;  /* 0x0000009000001947 */ /* 0x000fea0003800000 */
[----:B------:R-:W-:Y:S01]  /*1610*/  SHF.R.S32.HI R11, RZ, 0x1f, R40 ;  /* 0x0000001fff0b7819 */ /* 0x000fe20000011428 */
[----:B-1--4-:R-:W-:Y:S01]  /*1620*/  IMAD.WIDE R18, R45, 0x2, R16 ;  /* 0x000000022d127825 */ /* 0x012fe200078e0210 */
[----:B------:R-:W-:Y:S02]  /*1630*/  SHF.L.U32 R12, R250, 0x1, RZ ;  /* 0x00000001fa0c7819 */ /* 0x000fe400000006ff */
[----:B------:R-:W-:-:S03]  /*1640*/  LEA.HI R11, R11, R40, RZ, 0x3 ;  /* 0x000000280b0b7211 */ /* 0x000fc600078f18ff */
[----:B------:R-:W-:Y:S01]  /*1650*/  @!PT LDS RZ, [RZ] ;  /* 0x00000000fffff984 */ /* 0x000fe20000000800 */
[----:B------:R1:W-:Y:S01]  /*1660*/  LDGSTS.E.BYPASS.LTC128B.128 [R12+0x9900], [R18.64], !P3 ;  /* 0x09900000120c7fae */ /* 0x0003e2000d901d4c */
[----:B------:R-:W-:-:S05]  /*1670*/  LOP3.LUT R11, R11, 0xfffffff8, RZ, 0xc0, !PT ;  /* 0xfffffff80b0b7812 */ /* 0x000fca00078ec0ff */
[----:B------:R-:W-:-:S05]  /*1680*/  IMAD.WIDE R16, R11, 0x2, R16 ;  /* 0x000000020b107825 */ /* 0x000fca00078e0210 */
[----:B------:R1:W-:Y:S02]  /*1690*/  LDGSTS.E.BYPASS.LTC128B.128 [R12+0xd900], [R16.64], !P0 ;  /* 0x0d900000100c7fae */ /* 0x0003e4000c101d4c */
.L_x_2911:
[----:B------:R-:W-:Y:S05]  /*16a0*/  BSYNC B0 ;  /* 0x0000000000007941 */ /* 0x000fea0003800000 */
.L_x_2910:
[----:B------:R-:W-:Y:S01]  /*16b0*/  IADD3 R11, R13, 0x40, RZ ;  /* 0x000000400d0b7810 */ /* 0x000fe20007ffe0ff */
[----:B-1--4-:R1:W4:Y:S01]  /*16c0*/  SHFL.IDX PT, R17, R8, 0x4, 0x181f ;  /* 0x00981f0008117f89 */ /* 0x01232200000e0000 */
[----:B------:R-:W-:Y:S02]  /*16d0*/  BSSY B0, `(.L_x_2912) ;  /* 0x000000d000007945 */ /* 0x000fe40003800000 */
[----:B------:R-:W-:Y:S01]  /*16e0*/  ISETP.GE.AND P1, PT, R11, R0, PT ;  /* 0x000000000b00720c */ /* 0x000fe20003f26270 */
[----:B------:R1:W2:-:S12]  /*16f0*/  SHFL.IDX PT, R16, R14, 0x4, 0x181f ;  /* 0x00981f000e107f89 */ /* 0x00029800000e0000 */
[----:B------:R-:W-:Y:S05]  /*1700*/  @P1 BRA `(.L_x_2913) ;  /* 0x0000009000001947 */ /* 0x000fea0003800000 */
[----:B------:R-:W-:Y:S01]  /*1710*/  SHF.R.S32.HI R11, RZ, 0x1f, R40 ;  /* 0x0000001fff0b7819 */ /* 0x000fe20000011428 */
[----:B--2-4-:R-:W-:Y:S01]  /*1720*/  IMAD.WIDE R18, R45, 0x2, R16 ;  /* 0x000000022d127825 */ /* 0x014fe200078e0210 */
[----:B------:R-:W-:Y:S02]  /*1730*/  SHF.L.U32 R12, R250, 0x1, RZ ;  /* 0x00000001fa0c7819 */ /* 0x000fe400000006ff */
[----:B------:R-:W-:-:S03]  /*1740*/  LEA.HI R11, R11, R40, RZ, 0x3 ;  /* 0x000000280b0b7211 */ /* 0x000fc600078f18ff */
[----:B------:R-:W-:Y:S01]  /*1750*/  @!PT LDS RZ, [RZ] ;  /* 0x00000000fffff984 */ /* 0x000fe20000000800 */
[----:B------:R2:W-:Y:S01]  /*1760*/  LDGSTS.E.BYPASS.LTC128B.128 [R12+0xa100], [R18.64], !P3 ;  /* 0x0a100000120c7fae */ /* 0x0005e2000d901d4c */
[----:B------:R-:W-:-:S05]  /*1770*/  LOP3.LUT R11, R11, 0xfffffff8, RZ, 0xc0, !PT ;  /* 0xfffffff80b0b7812 */ /* 0x000fca00078ec0ff */
[----:B------:R-:W-:-:S05]  /*1780*/  IMAD.WIDE R16, R11, 0x2, R16 ;  /* 0x000000020b107825 */ /* 0x000fca00078e0210 */
[----:B------:R2:W-:Y:S02]  /*1790*/  LDGSTS.E.BYPASS.LTC128B.128 [R12+0xe100], [R16.64], !P0 ;  /* 0x0e100000100c7fae */ /* 0x0005e4000c101d4c */
.L_x_2913:
[----:B------:R-:W-:Y:S05]  /*17a0*/  BSYNC B0 ;  /* 0x0000000000007941 */ /* 0x000fea0003800000 */
.L_x_2912:
[----:B------:R-:W-:Y:S01]  /*17b0*/  IADD3 R11, R13, 0x50, RZ ;  /* 0x000000500d0b7810 */ /* 0x000fe20007ffe0ff */
[----:B--2-4-:R2:W4:Y:S01]  /*17c0*/  SHFL.IDX PT, R17, R8, 0x5, 0x181f ;  /* 0x00b81f0008117f89 */ /* 0x01452200000e0000 */
        /* <DEDUP_REMOVED lines=13> */
.L_x_2915:
[----:B------:R-:W-:Y:S05]  /*18a0*/  BSYNC B0 ;  /* 0x0000000000007941 */ /* 0x000fea0003800000 */
.L_x_2914:
        /* <DEDUP_REMOVED lines=15> */
.L_x_2917:
[----:B------:R-:W-:Y:S05]  /*19a0*/  BSYNC B0 ;  /* 0x0000000000007941 */ /* 0x000fea0003800000 */
.L_x_2916:
[----:B-123--:R-:W-:Y:S01]  /*19b0*/  SHFL.IDX PT, R14, R14, 0x7, 0x181f ;  /* 0x00f81f000e0e7f89 */ /* 0x00efe200000e0000 */
[----:B------:R-:W-:Y:S01]  /*19c0*/  IADD3 R13, R13, 0x70, RZ ;  /* 0x000000700d0d7810 */ /* 0x000fe20007ffe0ff */
[----:B------:R-:W-:Y:S01]  /*19d0*/  IMAD.U32 R12, RZ, RZ, UR11 ;  /* 0x0000000bff0c7e24 */ /* 0x000fe2000f8e00ff */
[----:B------:R-:W-:Y:S01]  /*19e0*/  SHF.R.S32.HI R44, RZ, 0x1f, R40 ;  /* 0x0000001fff2c7819 */ /* 0x000fe20000011428 */
[----:B------:R-:W1:Y:S01]  /*19f0*/  SHFL.IDX PT, R15, R8, 0x7, 0x181f ;  /* 0x00f81f00080f7f89 */ /* 0x000e6200000e0000 */
[----:B------:R-:W-:Y:S01]  /*1a00*/  ISETP.GE.AND P4, PT, R13, R0, PT ;  /* 0x000000000d00720c */ /* 0x000fe20003f86270 */
[----:B------:R-:W-:Y:S01]  /*1a10*/  IMAD.MOV.U32 R11, RZ, RZ, c[0x0][0x2b8] ;  /* 0x0000ae00ff0b7624 */ /* 0x000fe200078e00ff */
[----:B------:R-:W-:Y:S01]  /*1a20*/  LEA.HI R44, R44, R40, RZ, 0x3 ;  /* 0x000000282c2c7211 */ /* 0x000fe200078f18ff */
[----:B------:R-:W-:Y:S01]  /*1a30*/  IMAD R12, R12, 0x40, R124 ;  /* 0x000000400c0c7824 */ /* 0x000fe200078e027c */
[----:B------:R-:W-:Y:S01]  /*1a40*/  USHF.R.S32.HI UR15, URZ, 0x1f, UR14 ;  /* 0x0000001f3f0f7899 */ /* 0x000fe2000801140e */
[----:B------:R-:W-:Y:S01]  /*1a50*/  IMAD.SHL.U32 R250, R250, 0x2, RZ ;  /* 0x00000002fafa7824 */ /* 0x000fe200078e00ff */
[----:B------:R-:W-:Y:S01]  /*1a60*/  ISETP.NE.AND P1, PT, R11, 0x1, PT ;  /* 0x000000010b00780c */ /* 0x000fe20003f25270 */
[----:B------:R-:W-:Y:S01]  /*1a70*/  ULDC.64 UR4, c[0x0][0x2b0] ;  /* 0x0000ac0000047ab9 */ /* 0x000fe20000000a00 */
[----:B------:R-:W-:Y:S01]  /*1a80*/  LOP3.LUT R44, R44, 0xfffffff8, RZ, 0xc0, !PT ;  /* 0xfffffff82c2c7812 */ /* 0x000fe200078ec0ff */
[----:B------:R-:W-:Y:S01]  /*1a90*/  UIMAD UR15, UR15, UR4, URZ ;  /* 0x000000040f0f72a4 */ /* 0x000fe2000f8e023f */
[----:B------:R-:W-:Y:S01]  /*1aa0*/  IADD3 R12, R12, -0x40, RZ ;  /* 0xffffffc00c0c7810 */ /* 0x000fe20007ffe0ff */
[----:B------:R-:W-:Y:S01]  /*1ab0*/  UIMAD.WIDE.U32 UR16, UR14, UR4, URZ ;  /* 0x000000040e1072a5 */ /* 0x000fe2000f8e003f */
[----:B------:R-:W-:Y:S01]  /*1ac0*/  IMAD.MOV.U32 R251, RZ, RZ, RZ ;  /* 0x000000fffffb7224 */ /* 0x000fe200078e00ff */
[----:B------:R-:W-:Y:S01]  /*1ad0*/  UIMAD UR14, UR14, UR5, UR15 ;  /* 0x000000050e0e72a4 */ /* 0x000fe2000f8e020f */
[----:B------:R-:W-:-:S02]  /*1ae0*/  ISETP.GE.AND P5, PT, R12, UR6, PT ;  /* 0x000000060c007c0c */ /* 0x000fc4000bfa6270 */
[----:B------:R-:W-:Y:S01]  /*1af0*/  IADD3 R252, R12, UR9, RZ ;  /* 0x000000090cfc7c10 */ /* 0x000fe2000fffe0ff */
[----:B------:R-:W-:Y:S01]  /*1b00*/  UIADD3 UR14, UR17, UR14, URZ ;  /* 0x0000000e110e7290 */ /* 0x000fe2000fffe03f */
[----:B------:R-:W-:Y:S01]  /*1b10*/  ISETP.GT.OR P5, PT, R124, 0x3f, P5 ;  /* 0x0000003f7c00780c */ /* 0x000fe20002fa4670 */
[----:B------:R-:W-:Y:S02]  /*1b20*/  ULDC.64 UR4, c[0x0][0x1e8] ;  /* 0x00007a0000047ab9 */ /* 0x000fe40000000a00 */
[----:B------:R-:W-:Y:S02]  /*1b30*/  IMAD.MOV.U32 R0, RZ, RZ, R252 ;  /* 0x000000ffff007224 */ /* 0x000fe400078e00fc */
[----:B-1--4-:R-:W-:-:S04]  /*1b40*/  @!P4 IMAD.WIDE R16, R45, 0x2, R14 ;  /* 0x000000022d10c825 */ /* 0x012fc800078e020e */
[----:B------:R-:W-:Y:S01]  /*1b50*/  @!P4 IMAD.WIDE R14, R44, 0x2, R14 ;  /* 0x000000022c0ec825 */ /* 0x000fe200078e020e */
[----:B------:R-:W-:Y:S01]  /*1b60*/  @!PT LDS RZ, [RZ] ;  /* 0x00000000fffff984 */ /* 0x000fe20000000800 */
[----:B------:R1:W-:Y:S03]  /*1b70*/  @!P4 LDGSTS.E.BYPASS.LTC128B.128 [R250+0xb900], [R16.64], !P3 ;  /* 0x0b90000010facfae */ /* 0x0003e6000d901d4c */
[----:B------:R-:W-:Y:S01]  /*1b80*/  @P1 IMAD.HI.U32 R8, R252, c[0x0][0x2bc], RZ ;  /* 0x0000af00fc081a27 */ /* 0x000fe200078e00ff */
[----:B------:R2:W-:Y:S04]  /*1b90*/  @!P4 LDGSTS.E.BYPASS.LTC128B.128 [R250+0xf900], [R14.64], !P0 ;  /* 0x0f9000000efacfae */ /* 0x0005e8000c101d4c */
[----:B------:R-:W0:Y:S01]  /*1ba0*/  LDGDEPBAR ;  /* 0x00000000000079af */ /* 0x000e220000000000 */
[----:B------:R-:W-:-:S04]  /*1bb0*/  @P1 SHF.R.U32.HI R0, RZ, c[0x0][0x2c0], R8 ;  /* 0x0000b000ff001a19 */ /* 0x000fc80000011608 */
[----:B------:R-:W-:-:S04]  /*1bc0*/  @!P5 IADD3 R11, P2, R0, UR16, RZ ;  /* 0x00000010000bdc10 */ /* 0x000fc8000ff5e0ff */
[----:B------:R-:W-:Y:S02]  /*1bd0*/  @!P5 LEA.HI.X.SX32 R8, R0, UR14, 0x1, P2 ;  /* 0x0000000e0008dc11 */ /* 0x000fe400090f0eff */
[----:B------:R-:W-:-:S04]  /*1be0*/  @!P5 LEA R12, P2, R11, c[0x0][0x2a0], 0x2 ;  /* 0x0000a8000b0cda11 */ /* 0x000fc800078410ff */
[----:B------:R-:W-:Y:S01]  /*1bf0*/  @!P5 LEA.HI.X R13, R11, c[0x0][0x2a4], R8, 0x2, P2 ;  /* 0x0000a9000b0dda11 */ /* 0x000fe200010f1408 */
[----:B------:R-:W-:Y:S06]  /*1c00*/  BAR.SYNC.DEFER_BLOCKING 0x0 ;  /* 0x0000000000007b1d */ /* 0x000fec0000010000 */
[----:B------:R-:W3:Y:S01]  /*1c10*/  @!P5 LDG.E R251, [R12.64] ;  /* 0x0000000c0cfbd981 */ /* 0x000ee2000c1e1900 */
[----:B------:R-:W-:Y:S01]  /*1c20*/  IMAD.MOV R0, RZ, RZ, -R0 ;  /* 0x000000ffff007224 */ /* 0x000fe200078e0a00 */
[----:B------:R-:W-:Y:S01]  /*1c30*/  UIMAD UR15, UR7, UR4, URZ ;  /* 0x00000004070f72a4 */ /* 0x000fe2000f8e023f */
[----:B------:R-:W-:Y:S01]  /*1c40*/  ISETP.GE.AND P4, PT, R45, c[0x0][0x1d4], PT ;  /* 0x000075002d007a0c */ /* 0x000fe20003f86270 */
[----:B------:R-:W-:Y:S01]  /*1c50*/  UIMAD.WIDE.U32 UR20, UR8, UR4, URZ ;  /* 0x00000004081472a5 */ /* 0x000fe2000f8e003f */
[----:B------:R-:W-:Y:S01]  /*1c60*/  IMAD R252, R0, c[0x0][0x2b8], R252 ;  /* 0x0000ae0000fc7a24 */ /* 0x000fe200078e02fc */
[----:B------:R-:W-:Y:S01]  /*1c70*/  UIMAD UR5, UR8, UR5, UR15 ;  /* 0x00000005080572a4 */ /* 0x000fe2000f8e020f */
[----:B------:R-:W-:Y:S01]  /*1c80*/  SHF.R.S32.HI R248, RZ, 0x4, R10 ;  /* 0x00000004fff87819 */ /* 0x000fe2000001140a */
[----:B------:R-:W-:Y:S01]  /*1c90*/  ULEA UR15, UR11, 0xffffffc0, 0x6 ;  /* 0xffffffc00b0f7891 */ /* 0x000fe2000f8e303f */
[----:B-1----:R-:W-:Y:S01]  /*1ca0*/  IMAD.WIDE.U32 R16, R252, c[0x0][0x1e0], RZ ;  /* 0x00007800fc107a25 */ /* 0x002fe200078e00ff */
[----:B------:R-:W-:Y:S01]  /*1cb0*/  SHF.R.S32.HI R8, RZ, 0x1f, R252 ;  /* 0x0000001fff087819 */ /* 0x000fe200000114fc */
[----:B------:R-:W-:Y:S01]  /*1cc0*/  UIADD3 UR18, UR21, UR5, URZ ;  /* 0x0000000515127290 */ /* 0x000fe2000fffe03f */
[----:B------:R-:W-:Y:S01]  /*1cd0*/  ISETP.GE.AND P3, PT, R40, c[0x0][0x1d4], PT ;  /* 0x0000750028007a0c */ /* 0x000fe20003f66270 */
[----:B------:R-:W-:Y:S01]  /*1ce0*/  UIADD3 UR15, UR6, -UR15, URZ ;  /* 0x8000000f060f7290 */ /* 0x000fe2000fffe03f */
[----:B------:R-:W-:Y:S01]  /*1cf0*/  LEA.HI R10, R10, R248, RZ, 0x1 ;  /* 0x000000f80a0a7211 */ /* 0x000fe200078f08ff */
[C---:B--2---:R-:W-:Y:S01]  /*1d00*/  IMAD R14, R8.reuse, c[0x0][0x1e0], RZ ;  /* 0x00007800080e7a24 */ /* 0x044fe200078e02ff */
[----:B------:R-:W-:Y:S01]  /*1d10*/  ULDC.64 UR4, c[0x0][0x210] ;  /* 0x0000840000047ab9 */ /* 0x000fe20000000a00 */
[----:B------:R-:W-:Y:S01]  /*1d20*/  IMAD R8, R8, c[0x0][0x208], RZ ;  /* 0x0000820008087a24 */ /* 0x000fe200078e02ff */
[----:B------:R-:W-:Y:S01]  /*1d30*/  LOP3.LUT R10, R10, 0xfffffffe, RZ, 0xc0, !PT ;  /* 0xfffffffe0a0a7812 */ /* 0x000fe200078ec0ff */
[C---:B------:R-:W-:Y:S01]  /*1d40*/  IMAD R14, R252.reuse, c[0x0][0x1e4], R14 ;  /* 0x00007900fc0e7a24 */ /* 0x040fe200078e020e */
[----:B------:R-:W-:Y:S01]  /*1d50*/  UIMAD UR7, UR7, UR4, URZ ;  /* 0x00000004070772a4 */ /* 0x000fe2000f8e023f */
[----:B------:R-:W-:Y:S01]  /*1d60*/  IMAD R8, R252, c[0x0][0x20c], R8 ;  /* 0x00008300fc087a24 */ /* 0x000fe200078e0208 */
[----:B------:R-:W-:Y:S01]  /*1d70*/  UIMAD.WIDE.U32 UR22, UR8, UR4, URZ ;  /* 0x00000004081672a5 */ /* 0x000fe2000f8e003f */
[----:B------:R-:W-:Y:S01]  /*1d80*/  IMAD.IADD R15, R17, 0x1, R14 ;  /* 0x00000001110f7824 */ /* 0x000fe200078e020e */
[----:B------:R-:W-:Y:S01]  /*1d90*/  UIMAD UR5, UR8, UR5, UR7 ;  /* 0x00000005080572a4 */ /* 0x000fe2000f8e0207 */
[----:B------:R-:W-:Y:S01]  /*1da0*/  IMAD.MOV.U32 R14, RZ, RZ, R16 ;  /* 0x000000ffff0e7224 */ /* 0x000fe200078e0010 */
[----:B------:R-:W-:Y:S01]  /*1db0*/  UISETP.GE.AND UP0, UPT, UR6, 0x41, UPT ;  /* 0x000000410600788c */ /* 0x000fe2000bf06270 */
[----:B------:R-:W-:Y:S01]  /*1dc0*/  IMAD.IADD R248, R248, 0x1, -R10 ;  /* 0x00000001f8f87824 */ /* 0x000fe200078e0a0a */
[----:B------:R-:W-:Y:S01]  /*1dd0*/  UIADD3 UR5, UR23, UR5, URZ ;  /* 0x0000000517057290 */ /* 0x000fe2000fffe03f */
[----:B------:R-:W-:Y:S01]  /*1de0*/  IMAD.WIDE R42, R45, 0x2, RZ ;  /* 0x000000022d2a7825 */ /* 0x000fe200078e02ff */
[----:B------:R-:W-:-:S02]  /*1df0*/  SHF.R.S32.HI R47, RZ, 0x1f, R45 ;  /* 0x0000001fff2f7819 */ /* 0x000fc4000001142d */
[----:B---3--:R-:W-:Y:S01]  /*1e00*/  SHF.R.S32.HI R12, RZ, 0x1f, R251 ;  /* 0x0000001fff0c7819 */ /* 0x008fe200000114fb */
[----:B------:R-:W-:-:S04]  /*1e10*/  IMAD.WIDE.U32 R14, R251, c[0x0][0x1f0], R14 ;  /* 0x00007c00fb0e7a25 */ /* 0x000fc800078e000e */
[----:B------:R-:W-:Y:S01]  /*1e20*/  IMAD R0, R12, c[0x0][0x1f0], RZ ;  /* 0x00007c000c007a24 */ /* 0x000fe200078e02ff */
[----:B------:R-:W-:Y:S01]  /*1e30*/  IADD3 R11, P0, R14, UR20, RZ ;  /* 0x000000140e0b7c10 */ /* 0x000fe2000ff1e0ff */
[----:B------:R-:W-:Y:S02]  /*1e40*/  IMAD R12, R12, c[0x0][0x218], RZ ;  /* 0x000086000c0c7a24 */ /* 0x000fe400078e02ff */
[C---:B------:R-:W-:Y:S02]  /*1e50*/  IMAD R0, R251.reuse, c[0x0][0x1f4], R0 ;  /* 0x00007d00fb007a24 */ /* 0x040fe400078e0200 */
[----:B------:R-:W-:-:S03]  /*1e60*/  IMAD R12, R251, c[0x0][0x21c], R12 ;  /* 0x00008700fb0c7a24 */ /* 0x000fc600078e020c */
[----:B------:R-:W-:Y:S02]  /*1e70*/  IADD3.X R0, R15, UR18, R0, P0, !PT ;  /* 0x000000120f007c10 */ /* 0x000fe400087fe400 */
[----:B------:R-:W-:-:S04]  /*1e80*/  LEA R13, P0, R11, c[0x0][0x1c8], 0x1 ;  /* 0x000072000b0d7a11 */ /* 0x000fc800078008ff */
[----:B------:R-:W-:Y:S01]  /*1e90*/  LEA.HI.X R11, R11, c[0x0][0x1cc], R0, 0x1, P0 ;  /* 0x000073000b0b7a11 */ /* 0x000fe200000f0c00 */
[----:B------:R-:W-:Y:S01]  /*1ea0*/  SHFL.IDX PT, R20, R13, RZ, 0x181f ;  /* 0x00181fff0d147589 */ /* 0x000fe200000e0000 */
[----:B------:R-:W-:-:S03]  /*1eb0*/  IADD3 R0, -R6, UR15, RZ ;  /* 0x0000000f06007c10 */ /* 0x000fc6000fffe1ff */
[----:B------:R-:W1:Y:S01]  /*1ec0*/  SHFL.IDX PT, R21, R11, RZ, 0x181f ;  /* 0x00181fff0b157589 */ /* 0x000e6200000e0000 */
[C---:B------:R-:W-:Y:S02]  /*1ed0*/  ISETP.GE.AND P6, PT, R0.reuse, 0x1, PT ;  /* 0x000000010000780c */ /* 0x040fe40003fc6270 */
[C---:B------:R-:W-:Y:S01]  /*1ee0*/  ISETP.GE.AND P5, PT, R0.reuse, 0x11, PT ;  /* 0x000000110000780c */ /* 0x040fe20003fa6270 */
[----:B------:R-:W-:Y:S01]  /*1ef0*/  SHFL.IDX PT, R16, R13, 0x1, 0x181f ;  /* 0x00381f000d107f89 */ /* 0x000fe200000e0000 */
[C---:B------:R-:W-:Y:S02]  /*1f00*/  ISETP.GE.AND P2, PT, R0.reuse, 0x21, PT ;  /* 0x000000210000780c */ /* 0x040fe40003f46270 */
[----:B------:R-:W-:Y:S01]  /*1f10*/  ISETP.GT.AND P0, PT, R0, 0x30, PT ;  /* 0x000000300000780c */ /* 0x000fe20003f04270 */
[----:B------:R-:W2:Y:S04]  /*1f20*/  SHFL.IDX PT, R17, R11, 0x1, 0x181f ;  /* 0x00381f000b117f89 */ /* 0x000ea800000e0000 */
[----:B------:R-:W-:Y:S04]  /*1f30*/  SHFL.IDX PT, R14, R13, 0x2, 0x181f ;  /* 0x00581f000d0e7f89 */ /* 0x000fe800000e0000 */
[----:B------:R-:W3:Y:S04]  /*1f40*/  SHFL.IDX PT, R15, R11, 0x2, 0x181f ;  /* 0x00581f000b0f7f89 */ /* 0x000ee800000e0000 */
[----:B------:R4:W-:Y:S04]  /*1f50*/  SHFL.IDX PT, R18, R13, 0x3, 0x181f ;  /* 0x00781f000d127f89 */ /* 0x0009e800000e0000 */
[----:B------:R3:W5:Y:S01]  /*1f60*/  SHFL.IDX PT, R19, R11, 0x3, 0x181f ;  /* 0x00781f000b137f89 */ /* 0x00076200000e0000 */
[----:B-1----:R-:W-:-:S04]  /*1f70*/  @P6 IMAD.WIDE R22, R45, 0x2, R20 ;  /* 0x000000022d166825 */ /* 0x002fc800078e0214 */
[C---:B------:R-:W-:Y:S01]  /*1f80*/  @P6 IMAD.WIDE R24, R44.reuse, 0x2, R20 ;  /* 0x000000022c186825 */ /* 0x040fe200078e0214 */
[----:B------:R1:W-:Y:S03]  /*1f90*/  @P6 LDGSTS.E.BYPASS.LTC128B.128 [R250+0x4100], [R22.64], !P4 ;  /* 0x0410000016fa6fae */ /* 0x0003e6000e101d4c */
[--C-:B--2---:R-:W-:Y:S01]  /*1fa0*/  @P5 IMAD.WIDE R20, R45, 0x2, R16.reuse ;  /* 0x000000022d145825 */ /* 0x104fe200078e0210 */
[----:B------:R2:W-:Y:S03]  /*1fb0*/  @P6 LDGSTS.E.BYPASS.LTC128B.128 [R250+0x6100], [R24.64], !P3 ;  /* 0x0610000018fa6fae */ /* 0x0005e6000d901d4c */
[----:B------:R-:W-:Y:S01]  /*1fc0*/  @P5 IMAD.WIDE R16, R44, 0x2, R16 ;  /* 0x000000022c105825 */ /* 0x000fe200078e0210 */
[----:B------:R1:W-:Y:S04]  /*1fd0*/  @P5 LDGSTS.E.BYPASS.LTC128B.128 [R250+0x4900], [R20.64], !P4 ;  /* 0x0490000014fa5fae */ /* 0x0003e8000e101d4c */
[----:B------:R2:W-:Y:S01]  /*1fe0*/  @P5 LDGSTS.E.BYPASS.LTC128B.128 [R250+0x6900], [R16.64], !P3 ;  /* 0x0690000010fa5fae */ /* 0x0005e2000d901d4c */
[----:B------:R-:W-:Y:S01]  /*1ff0*/  ISETP.GE.AND P5, PT, R40, c[0x0][0x1d4], PT ;  /* 0x0000750028007a0c */ /* 0x000fe20003fa6270 */
[----:B----4-:R-:W-:-:S02]  /*2000*/  IMAD.SHL.U32 R13, R5, 0x40, RZ ;  /* 0x00000040050d7824 */ /* 0x010fc400078e00ff */
[----:B---3--:R-:W-:-:S05]  /*2010*/  @P2 IMAD.WIDE R10, R45, 0x2, R14 ;  /* 0x000000022d0a2825 */ /* 0x008fca00078e020e */
[----:B------:R3:W-:Y:S01]  /*2020*/  @P2 LDGSTS.E.BYPASS.LTC128B.128 [R250+0x5100], [R10.64], !P4 ;  /* 0x051000000afa2fae */ /* 0x0007e2000e101d4c */
[----:B-1----:R-:W-:-:S04]  /*2030*/  @P2 IMAD.WIDE R20, R44, 0x2, R14 ;  /* 0x000000022c142825 */ /* 0x002fc800078e020e */
[--C-:B-----5:R-:W-:Y:S01]  /*2040*/  @P0 IMAD.WIDE R14, R45, 0x2, R18.reuse ;  /* 0x000000022d0e0825 */ /* 0x120fe200078e0212 */
[----:B------:R1:W-:Y:S03]  /*2050*/  @P2 LDGSTS.E.BYPASS.LTC128B.128 [R250+0x7100], [R20.64], !P3 ;  /* 0x0710000014fa2fae */ /* 0x0003e6000d901d4c */
[----:B------:R-:W-:Y:S01]  /*2060*/  @P0 IMAD.WIDE R18, R44, 0x2, R18 ;  /* 0x000000022c120825 */ /* 0x000fe200078e0212 */
[----:B------:R4:W-:Y:S04]  /*2070*/  @P0 LDGSTS.E.BYPASS.LTC128B.128 [R250+0x5900], [R14.64], !P4 ;  /* 0x059000000efa0fae */ /* 0x0009e8000e101d4c */
[----:B------:R5:W-:Y:S01]  /*2080*/  @P0 LDGSTS.E.BYPASS.LTC128B.128 [R250+0x7900], [R18.64], !P3 ;  /* 0x0790000012fa0fae */ /* 0x000be2000d901d4c */
[----:B---3--:R-:W-:Y:S01]  /*2090*/  IMAD.SHL.U32 R10, R6, 0x8, RZ ;  /* 0x00000008060a7824 */ /* 0x008fe200078e00ff */
[----:B------:R-:W-:Y:S01]  /*20a0*/  LEA.HI R6, R9, R2, RZ, 0x5 ;  /* 0x0000000209067211 */ /* 0x000fe200078f28ff */
[----:B------:R-:W-:Y:S01]  /*20b0*/  IMAD.SHL.U32 R11, R7, 0x40, RZ ;  /* 0x00000040070b7824 */ /* 0x000fe200078e00ff */
[----:B------:R-:W0:Y:S01]  /*20c0*/  LDGDEPBAR ;  /* 0x00000000000079af */ /* 0x000e220000000000 */
[----:B------:R-:W-:-:S03]  /*20d0*/  IMAD.SHL.U32 R7, R248, 0x8, RZ ;  /* 0x00000008f8077824 */ /* 0x000fc600078e00ff */
[----:B------:R-:W-:-:S04]  /*20e0*/  LOP3.LUT R11, R11, 0x1c0, RZ, 0xc0, !PT ;  /* 0x000001c00b0b7812 */ /* 0x000fc800078ec0ff */
[----:B------:R-:W-:Y:S02]  /*20f0*/  LOP3.LUT R7, R11, 0x8, R7, 0xf8, !PT ;  /* 0x000000080b077812 */ /* 0x000fe400078ef807 */
[----:B------:R-:W-:-:S04]  /*2100*/  SHF.R.U32.HI R11, RZ, 0x3, R11 ;  /* 0x00000003ff0b7819 */ /* 0x000fc8000001160b */
[----:B------:R-:W-:Y:S02]  /*2110*/  LOP3.LUT R5, R7, R11, RZ, 0x3c, !PT ;  /* 0x0000000b07057212 */ /* 0x000fe400078e3cff */
[----:B------:R-:W-:Y:S01]  /*2120*/  LOP3.LUT R7, R13, 0xfffffe00, RZ, 0xc0, !PT ;  /* 0xfffffe000d077812 */ /* 0x000fe200078ec0ff */
[----:B----4-:R-:W-:-:S05]  /*2130*/  IMAD.SHL.U32 R14, R46, 0x40, RZ ;  /* 0x000000402e0e7824 */ /* 0x010fca00078e00ff */
[----:B------:R-:W-:Y:S01]  /*2140*/  LOP3.LUT R14, R14, 0x1c0, RZ, 0xc0, !PT ;  /* 0x000001c00e0e7812 */ /* 0x000fe200078ec0ff */
[----:B------:R-:W-:-:S04]  /*2150*/  DEPBAR.LE SB0, 0x1 ;  /* 0x000080400000791a */ /* 0x000fc80000000000 */
[----:B------:R-:W-:Y:S01]  /*2160*/  LOP3.LUT R9, R14, 0x8, R10, 0xf8, !PT ;  /* 0x000000080e097812 */ /* 0x000fe200078ef80a */
[----:B------:R-:W-:-:S04]  /*2170*/  DEPBAR.LE SB0, 0x0 ;  /* 0x000080000000791a */ /* 0x000fc80000000000 */
[----:B------:R-:W-:Y:S01]  /*2180*/  SHF.R.U32.HI R14, RZ, 0x3, R14 ;  /* 0x00000003ff0e7819 */ /* 0x000fe2000001160e */
[----:B------:R-:W-:-:S03]  /*2190*/  IMAD.SHL.U32 R10, R6, 0x20, RZ ;  /* 0x00000020060a7824 */ /* 0x000fc600078e00ff */
[----:B------:R-:W-:Y:S01]  /*21a0*/  LOP3.LUT R9, R9, R14, RZ, 0x3c, !PT ;  /* 0x0000000e09097212 */ /* 0x000fe200078e3cff */
[----:B------:R-:W-:Y:S01]  /*21b0*/  IMAD.WIDE.U32 R14, R252, c[0x0][0x208], RZ ;  /* 0x00008200fc0e7a25 */ /* 0x000fe200078e00ff */
[----:B------:R-:W-:-:S03]  /*21c0*/  LOP3.LUT R10, R10, 0x7ffffc00, RZ, 0xc0, !PT ;  /* 0x7ffffc000a0a7812 */ /* 0x000fc600078ec0ff */
[----:B------:R-:W-:Y:S01]  /*21d0*/  IMAD.IADD R15, R15, 0x1, R8 ;  /* 0x000000010f0f7824 */ /* 0x000fe200078e0208 */
[CC--:B------:R-:W-:Y:S01]  /*21e0*/  IADD3 R249, R5.reuse, R7.reuse, R10 ;  /* 0x0000000705f97210 */ /* 0x0c0fe20007ffe00a */
[----:B------:R-:W-:Y:S01]  /*21f0*/  IMAD R248, R248, 0x200, R9 ;  /* 0x00000200f8f87824 */ /* 0x000fe200078e0209 */
[----:B------:R-:W-:Y:S01]  /*2200*/  LOP3.LUT R5, R5, R7, RZ, 0xfc, !PT ;  /* 0x0000000705057212 */ /* 0x000fe200078efcff */
[----:B------:R-:W-:-:S04]  /*2210*/  IMAD.WIDE.U32 R14, R251, c[0x0][0x218], R14 ;  /* 0x00008600fb0e7a25 */ /* 0x000fc800078e000e */
[----:B------:R-:W-:Y:S01]  /*2220*/  IMAD.SHL.U32 R248, R248, 0x2, RZ ;  /* 0x00000002f8f87824 */ /* 0x000fe200078e00ff */
[----:B------:R-:W-:Y:S01]  /*2230*/  BAR.SYNC.DEFER_BLOCKING 0x0 ;  /* 0x0000000000007b1d */ /* 0x000fe20000010000 */
[----:B------:R-:W-:Y:S01]  /*2240*/  IADD3 R36, P0, R14, UR22, RZ ;  /* 0x000000160e247c10 */ /* 0x000fe2000ff1e0ff */
[----:B------:R-:W-:Y:S02]  /*2250*/  IMAD.SHL.U32 R249, R249, 0x2, RZ ;  /* 0x00000002f9f97824 */ /* 0x000fe400078e00ff */
[----:B------:R-:W-:Y:S02]  /*2260*/  IADD3 R41, R248, 0x4100, RZ ;  /* 0x00004100f8297810 */ /* 0x000fe40007ffe0ff */
[----:B------:R-:W-:Y:S01]  /*2270*/  IADD3.X R12, R15, UR5, R12, P0, !PT ;  /* 0x000000050f0c7c10 */ /* 0x000fe200087fe40c */
[--C-:B------:R-:W-:Y:S01]  /*2280*/  IMAD R245, R4, 0x2, R249.reuse ;  /* 0x0000000204f57824 */ /* 0x100fe200078e02f9 */
[----:B------:R-:W-:Y:S01]  /*2290*/  LEA R106, P0, R36, c[0x0][0x1f8], 0x1 ;  /* 0x00007e00246a7a11 */ /* 0x000fe200078008ff */
[C---:B------:R-:W-:Y:S01]  /*22a0*/  IMAD R244, R3.reuse, 0x2, R249 ;  /* 0x0000000203f47824 */ /* 0x040fe200078e02f9 */
[----:B------:R-:W-:Y:S01]  /*22b0*/  IADD3 R247, R248, 0x4120, RZ ;  /* 0x00004120f8f77810 */ /* 0x000fe20007ffe0ff */
[----:B------:R-:W-:Y:S01]  /*22c0*/  IMAD R242, R3, 0x2, R245 ;  /* 0x0000000203f27824 */ /* 0x000fe200078e02f5 */
[----:B------:R-:W-:Y:S01]  /*22d0*/  LEA.HI.X R36, R36, c[0x0][0x1fc], R12, 0x1, P0 ;  /* 0x00007f0024247a11 */ /* 0x000fe200000f0c0c */
[----:B------:R-:W3:Y:S01]  /*22e0*/  SHFL.IDX PT, R110, R106, 0x2, 0x181f ;  /* 0x00581f006a6e7f89 */ /* 0x000ee200000e0000 */
[----:B------:R-:W-:Y:S01]  /*22f0*/  LOP3.LUT P0, RZ, R46, 0x2, RZ, 0xc0, !PT ;  /* 0x000000022eff7812 */ /* 0x000fe2000780c0ff */
[----:B------:R-:W-:-:S02]  /*2300*/  IMAD R241, R4, 0x2, R244 ;  /* 0x0000000204f17824 */ /* 0x000fc400078e02f4 */
[----:B------:R-:W4:Y:S04]  /*2310*/  SHFL.IDX PT, R74, R106, RZ, 0x181f ;  /* 0x00181fff6a4a7589 */ /* 0x000f2800000e0000 */
[----:B------:R-:W1:Y:S04]  /*2320*/  SHFL.IDX PT, R37, R36, 0x2, 0x181f ;  /* 0x00581f0024257f89 */ /* 0x000e6800000e0000 */
[----:B------:R-:W2:Y:S02]  /*2330*/  SHFL.IDX PT, R112, R106, 0x1, 0x181f ;  /* 0x00381f006a707f89 */ /* 0x000ea400000e0000 */
[----:B------:R-:W-:Y:S01]  /*2340*/  @P0 IADD3 R247, R41, -0x20, RZ ;  /* 0xffffffe029f70810 */ /* 0x000fe20007ffe0ff */
[----:B------:R-:W-:Y:S01]  /*2350*/  IMAD.WIDE R40, R44, 0x2, RZ ;  /* 0x000000022c287825 */ /* 0x000fe200078e02ff */
[----:B------:R-:W5:Y:S02]  /*2360*/  SHFL.IDX PT, R39, R36, RZ, 0x181f ;  /* 0x00181fff24277589 */ /* 0x000f6400000e0000 */
[----:B------:R-:W-:-:S02]  /*2370*/  IADD3 R237, R247, 0x800, RZ ;  /* 0x00000800f7ed7810 */ /* 0x000fc40007ffe0ff */
[----:B------:R-:W5:Y:S01]  /*2380*/  SHFL.IDX PT, R106, R106, 0x3, 0x181f ;  /* 0x00781f006a6a7f89 */ /* 0x000f6200000e0000 */
[C---:B------:R-:W-:Y:S02]  /*2390*/  IADD3 R236, R247.reuse, 0x1000, RZ ;  /* 0x00001000f7ec7810 */ /* 0x040fe40007ffe0ff */
[C---:B------:R-:W-:Y:S01]  /*23a0*/  IADD3 R235, R247.reuse, 0x1800, RZ ;  /* 0x00001800f7eb7810 */ /* 0x040fe20007ffe0ff */
[----:B------:R-:W5:Y:S01]  /*23b0*/  SHFL.IDX PT, R38, R36, 0x1, 0x181f ;  /* 0x00381f0024267f89 */ /* 0x000f6200000e0000 */
[----:B---3--:R-:W-:Y:S02]  /*23c0*/  IADD3 R108, P2, R42, R110, RZ ;  /* 0x0000006e2a6c7210 */ /* 0x008fe40007f5e0ff */
[C---:B------:R-:W-:Y:S01]  /*23d0*/  IADD3 R233, R247.reuse, 0x2000, RZ ;  /* 0x00002000f7e97810 */ /* 0x040fe20007ffe0ff */
[----:B------:R-:W3:Y:S01]  /*23e0*/  SHFL.IDX PT, R36, R36, 0x3, 0x181f ;  /* 0x00781f0024247f89 */ /* 0x000ee200000e0000 */
[C---:B----4-:R-:W-:Y:S02]  /*23f0*/  IADD3 R72, P0, R74.reuse, R42, RZ ;  /* 0x0000002a4a487210 */ /* 0x050fe40007f1e0ff */
[----:B------:R-:W-:Y:S01]  /*2400*/  IADD3 R232, R247, 0x2800, RZ ;  /* 0x00002800f7e87810 */ /* 0x000fe20007ffe0ff */
[----:B-1----:R-:W-:Y:S01]  /*2410*/  IMAD.X R109, R43, 0x1, R37, P2 ;  /* 0x000000012b6d7824 */ /* 0x002fe200010e0625 */
[----:B------:R-:W-:Y:S01]  /*2420*/  IADD3 R74, P2, R74, R40, RZ ;  /* 0x000000284a4a7210 */ /* 0x000fe20007f5e0ff */
[----:B------:R-:W-:Y:S01]  /*2430*/  LDSM.16.M88.4 R68, [R249+0xa100] ;  /* 0x00a10000f944783b */ /* 0x000fe20000000200 */
[----:B------:R-:W-:-:S02]  /*2440*/  IADD3 R203, R247, 0x3000, RZ ;  /* 0x00003000f7cb7810 */ /* 0x000fc40007ffe0ff */
[----:B--2---:R-:W-:Y:S01]  /*2450*/  IADD3 R114, P6, R42, R112, RZ ;  /* 0x000000702a727210 */ /* 0x004fe20007fde0ff */
[----:B------:R-:W1:Y:S01]  /*2460*/  LDSM.16.M88.4 R92, [R248+0x4100] ;  /* 0x00410000f85c783b */ /* 0x000e620000000200 */
[----:B------:R-:W-:Y:S01]  /*2470*/  IADD3 R202, R247, 0x3800, RZ ;  /* 0x00003800f7ca7810 */ /* 0x000fe20007ffe0ff */
[C---:B-----5:R-:W-:Y:S02]  /*2480*/  IMAD.X R73, R39.reuse, 0x1, R43, P0 ;  /* 0x0000000127497824 */ /* 0x060fe400000e062b */
[----:B------:R-:W-:Y:S01]  /*2490*/  IMAD.X R75, R39, 0x1, R41, P2 ;  /* 0x00000001274b7824 */ /* 0x000fe200010e0629 */
[----:B------:R-:W-:Y:S01]  /*24a0*/  IADD3 R110, P2, R40, R110, RZ ;  /* 0x0000006e286e7210 */ /* 0x000fe20007f5e0ff */
[----:B------:R-:W2:Y:S01]  /*24b0*/  LDSM.16.M88.4 R84, [R248+0x4900] ;  /* 0x00490000f854783b */ /* 0x000ea20000000200 */
[----:B------:R-:W-:Y:S01]  /*24c0*/  IADD3 R104, P0, R42, R106, RZ ;  /* 0x0000006a2a687210 */ /* 0x000fe20007f1e0ff */
[----:B------:R-:W-:Y:S01]  /*24d0*/  IMAD.X R115, R43, 0x1, R38, P6 ;  /* 0x000000012b737824 */ /* 0x000fe200030e0626 */
[----:B------:R-:W-:Y:S01]  /*24e0*/  ISETP.GE.AND P6, PT, R45, c[0x0][0x1d4], PT ;  /* 0x000075002d007a0c */ /* 0x000fe20003fc6270 */
[----:B------:R-:W-:Y:S01]  /*24f0*/  IMAD.X R111, R41, 0x1, R37, P2 ;  /* 0x00000001296f7824 */ /* 0x000fe200010e0625 */
[----:B------:R-:W4:Y:S01]  /*2500*/  LDSM.16.M88.4 R76, [R248+0x5100] ;  /* 0x00510000f84c783b */ /* 0x000f220000000200 */
[----:B---3--:R-:W-:Y:S01]  /*2510*/  IMAD.X R105, R43, 0x1, R36, P0 ;  /* 0x000000012b697824 */ /* 0x008fe200000e0624 */
[----:B------:R-:W-:-:S02]  /*2520*/  IADD3 R112, P0, R40, R112, RZ ;  /* 0x0000007028707210 */ /* 0x000fc40007f1e0ff */
[----:B------:R-:W-:Y:S01]  /*2530*/  ISETP.LT.OR P2, PT, R0, 0x1, P6 ;  /* 0x000000010000780c */ /* 0x000fe20003741670 */
[----:B------:R-:W3:Y:S02]  /*2540*/  LDSM.16.M88.4 R64, [R249+0x8100] ;  /* 0x00810000f940783b */ /* 0x000ee40000000200 */
[C---:B------:R-:W-:Y:S01]  /*2550*/  IMAD.X R113, R41.reuse, 0x1, R38, P0 ;  /* 0x0000000129717824 */ /* 0x040fe200000e0626 */
[----:B------:R-:W-:Y:S01]  /*2560*/  IADD3 R106, P0, R40, R106, RZ ;  /* 0x0000006a286a7210 */ /* 0x000fe20007f1e0ff */
[----:B------:R-:W5:Y:S04]  /*2570*/  LDSM.16.M88.4 R100, [R248+0x5900] ;  /* 0x00590000f864783b */ /* 0x000f680000000200 */
[----:B------:R-:W-:Y:S01]  /*2580*/  IMAD.X R107, R41, 0x1, R36, P0 ;  /* 0x00000001296b7824 */ /* 0x000fe200000e0624 */
[C---:B------:R-:W-:Y:S01]  /*2590*/  ISETP.LT.OR P0, PT, R0.reuse, 0x1, P5 ;  /* 0x000000010000780c */ /* 0x040fe20002f01670 */
[----:B------:R-:W-:Y:S04]  /*25a0*/  LDSM.16.M88.4 R60, [R245+0xa100] ;  /* 0x00a10000f53c783b */ /* 0x000fe80000000200 */
[----:B------:R-:W-:Y:S04]  /*25b0*/  LDSM.16.M88.4 R56, [R247] ;  /* 0x00000000f738783b */ /* 0x000fe80000000200 */
[----:B------:R-:W-:Y:S04]  /*25c0*/  LDSM.16.M88.4 R52, [R247+0x800] ;  /* 0x00080000f734783b */ /* 0x000fe80000000200 */
[----:B------:R-:W-:Y:S01]  /*25d0*/  LDSM.16.M88.4 R36, [R245+0x8100] ;  /* 0x00810000f524783b */ /* 0x000fe20000000200 */
[C---:B-1----:R-:W-:Y:S03]  /*25e0*/  HMMA.16816.F32.BF16 R32, R68.reuse, R92, RZ ;  /* 0x0000005c4420723c */ /* 0x042fe600000418ff */
[----:B------:R-:W-:Y:S04]  /*25f0*/  LDSM.16.M88.4 R48, [R247+0x1000] ;  /* 0x00100000f730783b */ /* 0x000fe80000000200 */
[----:B------:R-:W1:Y:S01]  /*2600*/  LDSM.16.M88.4 R40, [R247+0x1800] ;  /* 0x00180000f728783b */ /* 0x000e620000000200 */
[----:B--2---:R-:W-:Y:S03]  /*2610*/  HMMA.16816.F32.BF16 R24, R68, R84, RZ ;  /* 0x000000544418723c */ /* 0x004fe600000418ff */
[----:B------:R-:W-:Y:S01]  /*2620*/  @!PT LDS RZ, [RZ] ;  /* 0x00000000fffff984 */ /* 0x000fe20000000800 */
[----:B------:R-:W-:Y:S01]  /*2630*/  @!PT LDS RZ, [RZ] ;  /* 0x00000000fffff984 */ /* 0x000fe20000000800 */
[----:B------:R-:W-:Y:S01]  /*2640*/  @!PT LDS RZ, [RZ] ;  /* 0x00000000fffff984 */ /* 0x000fe20000000800 */
[----:B------:R2:W-:Y:S01]  /*2650*/  LDGSTS.E.BYPASS.LTC128B.128 [R250+0x100], [R72.64], !P2 ;  /* 0x0010000048fa7fae */ /* 0x0005e2000d101d4c */
[----:B------:R-:W-:-:S03]  /*2660*/  ISETP.LT.OR P2, PT, R0, 0x11, P6 ;  /* 0x000000110000780c */ /* 0x000fc60003741670 */
[----:B------:R2:W-:Y:S01]  /*2670*/  LDGSTS.E.BYPASS.LTC128B.128 [R250+0x2100], [R74.64], !P0 ;  /* 0x021000004afa7fae */ /* 0x0005e2000c101d4c */
[C---:B------:R-:W-:Y:S01]  /*2680*/  ISETP.LT.OR P0, PT, R0.reuse, 0x11, P5 ;  /* 0x000000110000780c */ /* 0x040fe20002f01670 */
[C---:B----4-:R-:W-:Y:S08]  /*2690*/  HMMA.16816.F32.BF16 R16, R68.reuse, R76, RZ ;  /* 0x0000004c4410723c */ /* 0x050ff000000418ff */
[----:B------:R4:W-:Y:S01]  /*26a0*/  LDGSTS.E.BYPASS.LTC128B.128 [R250+0x900], [R114.64], !P2 ;  /* 0x0090000072fa7fae */ /* 0x0009e2000d101d4c */
[C---:B------:R-:W-:Y:S01]  /*26b0*/  ISETP.LT.OR P2, PT, R0.reuse, 0x21, P6 ;  /* 0x000000210000780c */ /* 0x040fe20003741670 */
[----:B------:R-:W-:Y:S01]  /*26c0*/  HMMA.16816.F32.BF16 R28, R68, R94, RZ ;  /* 0x0000005e441c723c */ /* 0x000fe200000418ff */
[C---:B------:R-:W-:Y:S01]  /*26d0*/  ISETP.LT.OR P6, PT, R0.reuse, 0x31, P6 ;  /* 0x000000310000780c */ /* 0x040fe200037c1670 */
[----:B------:R4:W-:Y:S01]  /*26e0*/  LDGSTS.E.BYPASS.LTC128B.128 [R250+0x2900], [R112.64], !P0 ;  /* 0x0290000070fa7fae */ /* 0x0009e2000c101d4c */
[----:B------:R-:W-:-:S02]  /*26f0*/  ISETP.LT.OR P0, PT, R0, 0x21, P5 ;  /* 0x000000210000780c */ /* 0x000fc40002f01670 */
[----:B------:R-:W-:Y:S01]  /*2700*/  ISETP.LT.OR P5, PT, R0, 0x31, P5 ;  /* 0x000000310000780c */ /* 0x000fe20002fa1670 */
[----:B------:R-:W-:Y:S02]  /*2710*/  IMAD.MOV.U32 R0, RZ, RZ, 0x40 ;  /* 0x00000040ff007424 */ /* 0x000fe400078e00ff */
[C---:B------:R-:W-:Y:S04]  /*2720*/  HMMA.16816.F32.BF16 R20, R68.reuse, R86, RZ ;  /* 0x000000564414723c */ /* 0x040fe800000418ff */
[----:B------:R1:W-:Y:S01]  /*2730*/  LDGSTS.E.BYPASS.LTC128B.128 [R250+0x1100], [R108.64], !P2 ;  /* 0x011000006cfa7fae */ /* 0x0003e2000d101d4c */
[----:B------:R-:W-:Y:S02]  /*2740*/  LOP3.LUT P2, RZ, R46, 0x4, RZ, 0xc0, !PT ;  /* 0x000000042eff7812 */ /* 0x000fe4000784c0ff */
[----:B------:R-:W-:Y:S01]  /*2750*/  SHF.R.S32.HI R46, RZ, 0x1f, R44 ;  /* 0x0000001fff2e7819 */ /* 0x000fe2000001142c */
[----:B------:R-:W-:Y:S01]  /*2760*/  HMMA.16816.F32.BF16 R12, R68, R78, RZ ;  /* 0x0000004e440c723c */ /* 0x000fe200000418ff */
[----:B------:R-:W-:Y:S01]  /*2770*/  SEL R0, R0, 0xffffffc0, !P2 ;  /* 0xffffffc000007807 */ /* 0x000fe20005000000 */
[----:B------:R1:W-:Y:S01]  /*2780*/  LDGSTS.E.BYPASS.LTC128B.128 [R250+0x3100], [R110.64], !P0 ;  /* 0x031000006efa7fae */ /* 0x0003e2000c101d4c */
[----:B------:R-:W-:-:S02]  /*2790*/  PLOP3.LUT P2, PT, PT, PT, UP0, 0x40, 0x0 ;  /* 0x000000000000781c */ /* 0x000fc40003f4e808 */
[----:B------:R-:W-:Y:S01]  /*27a0*/  ISETP.GT.AND P0, PT, R124, 0x3f, PT ;  /* 0x0000003f7c00780c */ /* 0x000fe20003f04270 */
[----:B------:R-:W-:Y:S01]  /*27b0*/  IMAD.IADD R243, R248, 0x1, R0 ;  /* 0x00000001f8f37824 */ /* 0x000fe200078e0200 */
[----:B------:R2:W-:Y:S01]  /*27c0*/  LDGSTS.E.BYPASS.LTC128B.128 [R250+0x1900], [R104.64], !P6 ;  /* 0x0190000068fa7fae */ /* 0x0005e2000f101d4c */
[C---:B---3--:R-:W-:Y:S01]  /*27d0*/  HMMA.16816.F32.BF16 R96, R64.reuse, R92, RZ ;  /* 0x0000005c4060723c */ /* 0x048fe200000418ff */
[----:B------:R-:W-:Y:S01]  /*27e0*/  IMAD.IADD R234, R0, 0x1, R247 ;  /* 0x0000000100ea7824 */ /* 0x000fe200078e02f7 */
[----:B------:R-:W-:Y:S01]  /*27f0*/  IADD3 R0, R250, 0x100, RZ ;  /* 0x00000100fa007810 */ /* 0x000fe20007ffe0ff */
[----:B------:R2:W-:Y:S04]  /*2800*/  LDGSTS.E.BYPASS.LTC128B.128 [R250+0x3900], [R106.64], !P5 ;  /* 0x039000006afa7fae */ /* 0x0005e8000e901d4c */
[----:B------:R-:W-:Y:S01]  /*2810*/  LDSM.16.M88.4 R120, [R244+0xa100] ;  /* 0x00a10000f478783b */ /* 0x000fe20000000200 */
[C---:B------:R-:W-:Y:S03]  /*2820*/  HMMA.16816.F32.BF16 R88, R64.reuse, R84, RZ ;  /* 0x000000544058723c */ /* 0x040fe600000418ff */
[----:B------:R-:W-:Y:S04]  /*2830*/  LDSM.16.M88.4 R116, [R243+0x4100] ;  /* 0x00410000f374783b */ /* 0x000fe80000000200 */
[----:B----4-:R-:W-:Y:S01]  /*2840*/  LDSM.16.M88.4 R112, [R243+0x4900] ;  /* 0x00490000f370783b */ /* 0x010fe20000000200 */
[----:B------:R-:W-:Y:S03]  /*2850*/  HMMA.16816.F32.BF16 R80, R64, R76, RZ ;  /* 0x0000004c4050723c */ /* 0x000fe600000418ff */
[----:B------:R-:W0:Y:S04]  /*2860*/  LDGDEPBAR ;  /* 0x00000000000079af */ /* 0x000e280000000000 */
[----:B-1----:R-:W-:Y:S01]  /*2870*/  LDSM.16.M88.4 R108, [R243+0x5100] ;  /* 0x00510000f36c783b */ /* 0x002fe20000000200 */
[----:B-----5:R-:W-:Y:S03]  /*2880*/  HMMA.16816.F32.BF16 R8, R68, R100, RZ ;  /* 0x000000644408723c */ /* 0x020fe600000418ff */
[----:B--2---:R-:W1:Y:S05]  /*2890*/  LDSM.16.M88.4 R104, [R243+0x5900] ;  /* 0x00590000f368783b */ /* 0x004e6a0000000200 */
[C---:B------:R-:W-:Y:S08]  /*28a0*/  HMMA.16816.F32.BF16 R92, R64.reuse, R94, RZ ;  /* 0x0000005e405c723c */ /* 0x040ff000000418ff */
[C---:B------:R-:W-:Y:S08]  /*28b0*/  HMMA.16816.F32.BF16 R84, R64.reuse, R86, RZ ;  /* 0x000000564054723c */ /* 0x040ff000000418ff */
[C---:B------:R-:W-:Y:S08]  /*28c0*/  HMMA.16816.F32.BF16 R76, R64.reuse, R78, RZ ;  /* 0x0000004e404c723c */ /* 0x040ff000000418ff */
[----:B------:R-:W-:Y:S08]  /*28d0*/  HMMA.16816.F32.BF16 R72, R64, R100, RZ ;  /* 0x000000644048723c */ /* 0x000ff000000418ff */
[-C--:B------:R-:W-:Y:S08]  /*28e0*/  HMMA.16816.F32.BF16 R68, R68, R102.reuse, RZ ;  /* 0x000000664444723c */ /* 0x080ff000000418ff */
[----:B------:R-:W-:Y:S01]  /*28f0*/  HMMA.16816.F32.BF16 R64, R64, R102, RZ ;  /* 0x000000664040723c */ /* 0x000fe200000418ff */
        /* <DEDUP_REMOVED lines=18> */
[C---:B------:R-:W-:Y:S01]  /*2a20*/  HMMA.16816.F32.BF16 R76, R36.reuse, R50, R76 ;  /* 0x00000032244c723c */ /* 0x040fe2000004184c */
[----:B------:R-:W-:Y:S07]  /*2a30*/  LDSM.16.M88.4 R48, [R234+0x1000] ;  /* 0x00100000ea30783b */ /* 0x000fee0000000200 */
[----:B------:R-:W-:Y:S01]  /*2a40*/  HMMA.16816.F32.BF16 R64, R36, R42, R64 ;  /* 0x0000002a2440723c */ /* 0x000fe20000041840 */
[----:B------:R-:W3:Y:S04]  /*2a50*/  LDSM.16.M88.4 R40, [R234+0x1800] ;  /* 0x00180000ea28783b */ /* 0x000ee80000000200 */
[----:B------:R-:W4:Y:S03]  /*2a60*/  LDSM.16.M88.4 R36, [R242+0x8100] ;  /* 0x00810000f224783b */ /* 0x000f260000000200 */
        /* <DEDUP_REMOVED lines=20> */
[----:B------:R-:W1:Y:S04]  /*2bb0*/  LDSM.16.M88.4 R104, [R248+0x7900] ;  /* 0x00790000f868783b */ /* 0x000e680000000200 */
[----:B------:R-:W2:Y:S03]  /*2bc0*/  LDSM.16.M88.4 R100, [R249+0xc100] ;  /* 0x00c10000f964783b */ /* 0x000ea60000000200 */
[C---:B---3--:R-:W-:Y:S08]  /*2bd0*/  HMMA.16816.F32.BF16 R8, R60.reuse, R40, R8 ;  /* 0x000000283c08723c */ /* 0x048ff00000041808 */
        /* <DEDUP_REMOVED lines=64> */
[----:B------:R-:W4:Y:S01]  /*2fe0*/  LDSM.16.M88.4 R40, [R234+0x3000] ;  /* 0x00300000ea28783b */ /* 0x000f220000000200 */
[----:B------:R-:W-:-:S04]  /*2ff0*/  DEPBAR.LE SB0, 0x0 ;  /* 0x000080000000791a */ /* 0x000fc80000000000 */
[C---:B-1----:R-:W-:Y:S08]  /*3000*/  HMMA.16816.F32.BF16 R8, R116.reuse, R100, R8 ;  /* 0x000000647408723c */ /* 0x042ff00000041808 */
[C---:B------:R-:W-:Y:S08]  /*3010*/  HMMA.16816.F32.BF16 R32, R116.reuse, R112, R32 ;  /* 0x000000707420723c */ /* 0x040ff00000041820 */
[C---:B------:R-:W-:Y:S08]  /*3020*/  HMMA.16816.F32.BF16 R28, R116.reuse, R114, R28 ;  /* 0x00000072741c723c */ /* 0x040ff0000004181c */
[C---:B------:R-:W-:Y:S08]  /*3030*/  HMMA.16816.F32.BF16 R24, R116.reuse, R108, R24 ;  /* 0x0000006c7418723c */ /* 0x040ff00000041818 */
[C---:B------:R-:W-:Y:S08]  /*3040*/  HMMA.16816.F32.BF16 R20, R116.reuse, R110, R20 ;  /* 0x0000006e7414723c */ /* 0x040ff00000041814 */
[C---:B--2---:R-:W-:Y:S08]  /*3050*/  HMMA.16816.F32.BF16 R16, R116.reuse, R104, R16 ;  /* 0x000000687410723c */ /* 0x044ff00000041810 */
        /* <DEDUP_REMOVED lines=15> */
[C---:B----4-:R-:W-:Y:S08]  /*3150*/  HMMA.16816.F32.BF16 R16, R56.reuse, R40, R16 ;  /* 0x000000283810723c */ /* 0x050ff00000041810 */
        /* <DEDUP_REMOVED lines=58> */
[----:B--2---:R-:W-:Y:S02]  /*3500*/  IADD3.X R55, RZ, R39, R38, P5, P2 ;  /* 0x00000027ff377210 */ /* 0x004fe40002fe4426 */
[----:B------:R-:W-:Y:S02]  /*3510*/  IADD3 R52, P5, P2, R52, R53, R0 ;  /* 0x0000003534347210 */ /* 0x000fe40007abe000 */
[C---:B---3--:R-:W-:Y:S02]  /*3520*/  IADD3 R56, P6, R48.reuse, R37, RZ ;  /* 0x0000002530387210 */ /* 0x048fe40007fde0ff */
[--C-:B------:R-:W-:Y:S02]  /*3530*/  IADD3.X R53, RZ, R39, R7.reuse, P5, P2 ;  /* 0x00000027ff357210 */ /* 0x100fe40002fe4407 */
[-C--:B------:R-:W-:Y:S02]  /*3540*/  IADD3 R58, P5, R48, R0.reuse, RZ ;  /* 0x00000000303a7210 */ /* 0x080fe40007fbe0ff */
[CC--:B----4-:R-:W-:Y:S01]  /*3550*/  IADD3 R48, P2, R42.reuse, R37.reuse, RZ ;  /* 0x000000252a307210 */ /* 0x0d0fe20007f5e0ff */
        /* <DEDUP_REMOVED lines=19> */
.L_x_2918:
[----:B------:R-:W-:Y:S01]  /*3690*/  LOP3.LUT R6, R6, 0xffffffe0, RZ, 0xc0, !PT ;  /* 0xffffffe006067812 */ /* 0x000fe200078ec0ff */
[----:B------:R-:W-:Y:S01]  /*36a0*/  IMAD.SHL.U32 R246, R5, 0x2, RZ ;  /* 0x0000000205f67824 */ /* 0x000fe200078e00ff */
[----:B------:R-:W0:Y:S03]  /*36b0*/  LDGDEPBAR ;  /* 0x00000000000079af */ /* 0x000e260000000000 */
[----:B------:R-:W-:Y:S01]  /*36c0*/  IMAD.IADD R2, R2, 0x1, -R6 ;  /* 0x0000000102027824 */ /* 0x000fe200078e0a06 */
[----:B------:R-:W-:Y:S01]  /*36d0*/  LDSM.16.MT88.4 R180, [R246+0x100] ;  /* 0x00010000f6b4783b */ /* 0x000fe20000004200 */
[----:B------:R-:W-:-:S02]  /*36e0*/  IMAD.U32 R6, RZ, RZ, UR15 ;  /* 0x0000000fff067e24 */ /* 0x000fc4000f8e00ff */
[----:B------:R-:W-:Y:S01]  /*36f0*/  IMAD R240, R4, 0x2, R246 ;  /* 0x0000000204f07824 */ /* 0x000fe200078e02f6 */
[----:B------:R-:W-:Y:S01]  /*3700*/  SHF.R.S32.HI R0, RZ, 0x1f, R2 ;  /* 0x0000001fff007819 */ /* 0x000fe20000011402 */
[C---:B------:R-:W-:Y:S01]  /*3710*/  IMAD R239, R3.reuse, 0x2, R246 ;  /* 0x0000000203ef7824 */ /* 0x040fe200078e02f6 */
[----:B------:R-:W-:Y:S01]  /*3720*/  LDSM.16.MT88.4 R128, [R246+0x2100] ;  /* 0x00210000f680783b */ /* 0x000fe20000004200 */
[----:B------:R-:W-:Y:S01]  /*3730*/  IMAD R238, R3, 0x2, R240 ;  /* 0x0000000203ee7824 */ /* 0x000fe200078e02f0 */
[----:B------:R-:W-:Y:S02]  /*3740*/  LEA.HI R0, R0, R2, RZ, 0x2 ;  /* 0x0000000200007211 */ /* 0x000fe400078f10ff */
[----:B------:R-:W-:Y:S02]  /*3750*/  LDSM.16.MT88.4 R144, [R240+0x2100] ;  /* 0x00210000f090783b */ /* 0x000fe40000004200 */
[----:B------:R-:W-:Y:S02]  /*3760*/  LOP3.LUT R0, R0, 0x7ffffffc, RZ, 0xc0, !PT ;  /* 0x7ffffffc00007812 */ /* 0x000fe400078ec0ff */
[----:B------:R-:W-:Y:S03]  /*3770*/  LDSM.16.MT88.4 R112, [R238+0x100] ;  /* 0x00010000ee70783b */ /* 0x000fe60000004200 */
[----:B------:R-:W-:Y:S01]  /*3780*/  IMAD.IADD R0, R2, 0x1, -R0 ;  /* 0x0000000102007824 */ /* 0x000fe200078e0a00 */
[----:B------:R-:W-:Y:S03]  /*3790*/  LDSM.16.MT88.4 R156, [R239+0x2100] ;  /* 0x00210000ef9c783b */ /* 0x000fe60000004200 */
[----:B------:R-:W-:Y:S01]  /*37a0*/  IMAD R6, R0, -0x2, R6 ;  /* 0xfffffffe00067824 */ /* 0x000fe200078e0206 */
[----:B--2---:R-:W-:Y:S04]  /*37b0*/  LDSM.16.MT88.4 R40, [R246+0x900] ;  /* 0x00090000f628783b */ /* 0x004fe80000004200 */
[----:B------:R-:W-:-:S02]  /*37c0*/  ISETP.GT.AND P5, PT, R6, RZ, PT ;  /* 0x000000ff0600720c */ /* 0x000fc40003fa4270 */
[----:B------:R-:W-:Y:S02]  /*37d0*/  ISETP.GT.AND P6, PT, R6, 0x1, PT ;  /* 0x000000010600780c */ /* 0x000fe40003fc4270 */
[----:B------:R-:W-:Y:S02]  /*37e0*/  FSEL R32, R32, -INF , P5 ;  /* 0xff80000020207808 */ /* 0x000fe40002800000 */
[----:B------:R-:W-:Y:S02]  /*37f0*/  FSEL R33, R33, -INF , P6 ;  /* 0xff80000021217808 */ /* 0x000fe40003000000 */
[----:B------:R-:W-:Y:S02]  /*3800*/  ISETP.GT.AND P2, PT, R6, 0x8, PT ;  /* 0x000000080600780c */ /* 0x000fe40003f44270 */
        /* <DEDUP_REMOVED lines=9> */
[----:B------:R-:W-:Y:S01]  /*38a0*/  FSEL R29, R29, -INF , P5 ;  /* 0xff8000001d1d7808 */ /* 0x000fe20002800000 */
[----:B------:R-:W-:Y:S01]  /*38b0*/  LDSM.16.MT88.4 R96, [R239+0x100] ;  /* 0x00010000ef60783b */ /* 0x000fe20000004200 */
[----:B------:R-:W-:Y:S02]  /*38c0*/  ISETP.GT.AND P6, PT, R6, 0x10, PT ;  /* 0x000000100600780c */ /* 0x000fe40003fc4270 */
[----:B------:R-:W-:Y:S02]  /*38d0*/  FMNMX.FTZ R0, R28, R0, !PT ;  /* 0x000000001c007209 */ /* 0x000fe40007810000 */
        /* <DEDUP_REMOVED lines=9> */
[----:B------:R-:W-:Y:S02]  /*3970*/  FSEL R25, R25, -INF , P2 ;  /* 0xff80000019197808 */ /* 0x000fe40001000000 */
        /* <DEDUP_REMOVED lines=39> */
[----:B------:R-:W-:Y:S01]  /*3bf0*/  FSEL R177, R79, -INF , P5 ;  /* 0xff8000004fb17808 */ /* 0x000fe20002800000 */
[----:B------:R-:W-:Y:S01]  /*3c00*/  LDSM.16.MT88.4 R12, [R239+0x2900] ;  /* 0x00290000ef0c783b */ /* 0x000fe20000004200 */
[----:B------:R-:W-:-:S02]  /*3c10*/  FSEL R7, R77, -INF , P5 ;  /* 0xff8000004d077808 */ /* 0x000fc40002800000 */
[----:B------:R-:W-:Y:S02]  /*3c20*/  ISETP.GT.AND P5, PT, R6, 0x31, PT ;  /* 0x000000310600780c */ /* 0x000fe40003fa4270 */
[----:B------:R-:W-:Y:S01]  /*3c30*/  FSEL R215, R100, -INF , P2 ;  /* 0xff80000064d77808 */ /* 0x000fe20001000000 */
[----:B------:R-:W-:Y:S01]  /*3c40*/  IMAD.MOV.U32 R100, RZ, RZ, R36 ;  /* 0x000000ffff647224 */ /* 0x000fe200078e0024 */
[----:B------:R-:W-:Y:S01]  /*3c50*/  FMNMX.FTZ R0, R135, R0, !PT ;  /* 0x0000000087007209 */ /* 0x000fe20007810000 */
[----:B------:R-:W-:Y:S01]  /*3c60*/  LDSM.16.MT88.4 R36, [R238+0x2100] ;  /* 0x00210000ee24783b */ /* 0x000fe20000004200 */
[----:B------:R-:W-:Y:S02]  /*3c70*/  FSEL R132, R18, -INF , P6 ;  /* 0xff80000012847808 */ /* 0x000fe40003000000 */
[----:B------:R-:W-:Y:S01]  /*3c80*/  FSEL R179, R82, -INF , P6 ;  /* 0xff80000052b37808 */ /* 0x000fe20003000000 */
[----:B------:R-:W-:Y:S01]  /*3c90*/  LDSM.16.MT88.4 R16, [R240+0x2900] ;  /* 0x00290000f010783b */ /* 0x000fe20000004200 */
[----:B------:R-:W-:-:S02]  /*3ca0*/  FSEL R230, R80, -INF , P6 ;  /* 0xff80000050e67808 */ /* 0x000fc40003000000 */
[C---:B------:R-:W-:Y:S01]  /*3cb0*/  ISETP.GT.AND P6, PT, R6.reuse, 0x38, PT ;  /* 0x000000380600780c */ /* 0x040fe20003fc4270 */
[----:B------:R-:W-:Y:S01]  /*3cc0*/  LDSM.16.MT88.4 R80, [R240+0x100] ;  /* 0x00010000f050783b */ /* 0x000fe20000004200 */
        /* <DEDUP_REMOVED lines=8> */
[----:B------:R-:W-:Y:S02]  /*3d50*/  FMNMX.FTZ R0, R212, R0, !PT ;  /* 0x00000000d4007209 */ /* 0x000fe40007810000 */
[----:B------:R-:W-:Y:S01]  /*3d60*/  FSEL R211, R102, -INF , P2 ;  /* 0xff80000066d37808 */ /* 0x000fe20001000000 */
[----:B------:R-:W-:Y:S01]  /*3d70*/  IMAD.MOV.U32 R102, RZ, RZ, R7 ;  /* 0x000000ffff667224 */ /* 0x000fe200078e0007 */
[----:B------:R-:W-:Y:S01]  /*3d80*/  FSEL R218, R218, -INF , P2 ;  /* 0xff800000dada7808 */ /* 0x000fe20001000000 */
[----:B------:R-:W1:Y:S01]  /*3d90*/  SHFL.BFLY PT, R2, R0, 0x2, 0x1f ;  /* 0x0c401f0000027f89 */ /* 0x000e6200000e0000 */
[----:B------:R-:W-:-:S02]  /*3da0*/  FSEL R209, R70, -INF , P6 ;  /* 0xff80000046d17808 */ /* 0x000fc40003000000 */
[----:B------:R-:W-:Y:S02]  /*3db0*/  FSEL R207, R71, -INF , P5 ;  /* 0xff80000047cf7808 */ /* 0x000fe40002800000 */
        /* <DEDUP_REMOVED lines=10> */
[----:B-1----:R-:W-:-:S02]  /*3e60*/  FMNMX.FTZ R0, R0, R2, !PT ;  /* 0x0000000200007209 */ /* 0x002fc40007810000 */
[----:B------:R-:W-:Y:S02]  /*3e70*/  FMNMX.FTZ R196, R84, R196, !PT ;  /* 0x000000c454c47209 */ /* 0x000fe40007810000 */
[----:B------:R-:W-:Y:S01]  /*3e80*/  FMNMX.FTZ R4, R117, R4, !PT ;  /* 0x0000000475047209 */ /* 0x000fe20007810000 */
[----:B------:R-:W1:Y:S01]  /*3e90*/  SHFL.BFLY PT, R2, R0, 0x1, 0x1f ;  /* 0x0c201f0000027f89 */ /* 0x000e6200000e0000 */
        /* <DEDUP_REMOVED lines=12> */
[----:B-1----:R-:W-:Y:S02]  /*3f60*/  FMNMX.FTZ R2, R0, R2, !PT ;  /* 0x0000000200027209 */ /* 0x002fe40007810000 */
[----:B------:R-:W-:Y:S02]  /*3f70*/  FMNMX.FTZ R0, R34, R35, !PT ;  /* 0x0000002322007209 */ /* 0x000fe40007810000 */
[C---:B------:R-:W-:Y:S01]  /*3f80*/  FSETP.NEU.FTZ.AND P2, PT, R2.reuse, -INF , PT ;  /* 0xff8000000200780b */ /* 0x040fe20003f5d000 */
[----:B------:R-:W-:Y:S01]  /*3f90*/  FMUL.FTZ R216, R2, c[0x0][0x2d0] ;  /* 0x0000b40002d87a20 */ /* 0x000fe20000410000 */
[----:B------:R-:W-:-:S02]  /*3fa0*/  FMNMX.FTZ R0, R30, R0, !PT ;  /* 0x000000001e007209 */ /* 0x000fc40007810000 */
[----:B------:R-:W-:Y:S02]  /*3fb0*/  FSEL R221, R10, -INF , P6 ;  /* 0xff8000000add7808 */ /* 0x000fe40003000000 */
[----:B------:R-:W-:Y:S02]  /*3fc0*/  FMNMX.FTZ R0, R31, R0, !PT ;  /* 0x000000001f007209 */ /* 0x000fe40007810000 */
[----:B------:R-:W-:Y:S02]  /*3fd0*/  FSEL R216, R216, RZ, P2 ;  /* 0x000000ffd8d87208 */ /* 0x000fe40001000000 */
[----:B------:R-:W-:Y:S02]  /*3fe0*/  FMNMX.FTZ R0, R26, R0, !PT ;  /* 0x000000001a007209 */ /* 0x000fe40007810000 */
[----:B------:R-:W-:Y:S01]  /*3ff0*/  ISETP.GT.AND P2, PT, R6, 0x31, PT ;  /* 0x000000310600780c */ /* 0x000fe20003f44270 */
[--C-:B------:R-:W-:Y:S01]  /*4000*/  FFMA.FTZ R205, R32, c[0x0][0x2d0], -R216.reuse ;  /* 0x0000b40020cd7a23 */ /* 0x100fe200000108d8 */
[----:B------:R-:W-:Y:S01]  /*4010*/  FMNMX.FTZ R0, R27, R0, !PT ;  /* 0x000000001b007209 */ /* 0x000fe20007810000 */
[--C-:B------:R-:W-:Y:S01]  /*4020*/  FFMA.FTZ R204, R33, c[0x0][0x2d0], -R216.reuse ;  /* 0x0000b40021cc7a23 */ /* 0x100fe200000108d8 */
[----:B------:R-:W-:Y:S01]  /*4030*/  FSEL R210, R103, -INF , P2 ;  /* 0xff80000067d27808 */ /* 0x000fe20001000000 */
[--C-:B------:R-:W-:Y:S01]  /*4040*/  FFMA.FTZ R58, R28, c[0x0][0x2d0], -R216.reuse ;  /* 0x0000b4001c3a7a23 */ /* 0x100fe200000108d8 */
[----:B------:R-:W-:Y:S01]  /*4050*/  FMNMX.FTZ R0, R22, R0, !PT ;  /* 0x0000000016007209 */ /* 0x000fe20007810000 */
[--C-:B------:R-:W-:Y:S01]  /*4060*/  FFMA.FTZ R54, R29, c[0x0][0x2d0], -R216.reuse ;  /* 0x0000b4001d367a23 */ /* 0x100fe200000108d8 */
[----:B------:R-:W-:Y:S01]  /*4070*/  FSEL R222, R11, -INF , P5 ;  /* 0xff8000000bde7808 */ /* 0x000fe20002800000 */
[----:B------:R-:W-:Y:S01]  /*4080*/  MUFU.EX2 R205, R205 ;  /* 0x000000cd00cd7308 */ /* 0x000fe20000000800 */
[----:B------:R-:W-:Y:S01]  /*4090*/  FMNMX.FTZ R0, R23, R0, !PT ;  /* 0x0000000017007209 */ /* 0x000fe20007810000 */
[----:B------:R-:W-:-:S02]  /*40a0*/  FFMA.FTZ R57, R24, c[0x0][0x2d0], -R216 ;  /* 0x0000b40018397a23 */ /* 0x000fc400000108d8 */
[--C-:B------:R-:W-:Y:S01]  /*40b0*/  FFMA.FTZ R53, R25, c[0x0][0x2d0], -R216.reuse ;  /* 0x0000b40019357a23 */ /* 0x100fe200000108d8 */
[----:B------:R-:W-:Y:S01]  /*40c0*/  FMNMX.FTZ R0, R132, R0, !PT ;  /* 0x0000000084007209 */ /* 0x000fe20007810000 */
[--C-:B------:R-:W-:Y:S02]  /*40d0*/  FFMA.FTZ R52, R20, c[0x0][0x2d0], -R216.reuse ;  /* 0x0000b40014347a23 */ /* 0x100fe400000108d8 */
[----:B------:R-:W1:Y:S01]  /*40e0*/  MUFU.EX2 R204, R204 ;  /* 0x000000cc00cc7308 */ /* 0x000e620000000800 */
[----:B------:R-:W-:Y:S01]  /*40f0*/  FMNMX.FTZ R0, R133, R0, !PT ;  /* 0x0000000085007209 */ /* 0x000fe20007810000 */
[--C-:B------:R-:W-:Y:S02]  /*4100*/  FFMA.FTZ R51, R21, c[0x0][0x2d0], -R216.reuse ;  /* 0x0000b40015337a23 */ /* 0x100fe400000108d8 */
[--C-:B------:R-:W-:Y:S01]  /*4110*/  FFMA.FTZ R215, R215, c[0x0][0x2d0], -R216.reuse ;  /* 0x0000b400d7d77a23 */ /* 0x100fe200000108d8 */
[----:B------:R-:W-:Y:S01]  /*4120*/  FMNMX.FTZ R0, R174, R0, !PT ;  /* 0x00000000ae007209 */ /* 0x000fe20007810000 */
[----:B------:R-:W-:-:S02]  /*4130*/  FFMA.FTZ R214, R214, c[0x0][0x2d0], -R216 ;  /* 0x0000b400d6d67a23 */ /* 0x000fc400000108d8 */
[----:B------:R-:W2:Y:S01]  /*4140*/  MUFU.EX2 R58, R58 ;  /* 0x0000003a003a7308 */ /* 0x000ea20000000800 */
[----:B------:R-:W-:Y:S01]  /*4150*/  FMNMX.FTZ R0, R175, R0, !PT ;  /* 0x00000000af007209 */ /* 0x000fe20007810000 */
[--C-:B------:R-:W-:Y:S02]  /*4160*/  FFMA.FTZ R213, R213, c[0x0][0x2d0], -R216.reuse ;  /* 0x0000b400d5d57a23 */ /* 0x100fe400000108d8 */
[----:B------:R-:W-:Y:S01]  /*4170*/  FFMA.FTZ R212, R212, c[0x0][0x2d0], -R216 ;  /* 0x0000b400d4d47a23 */ /* 0x000fe200000108d8 */
[----:B------:R-:W-:-:S03]  /*4180*/  FMNMX.FTZ R0, R211, R0, !PT ;  /* 0x00000000d3007209 */ /* 0x000fc60007810000 */
[----:B------:R-:W3:Y:S01]  /*4190*/  MUFU.EX2 R54, R54 ;  /* 0x0000003600367308 */ /* 0x000ee20000000800 */
[----:B------:R-:W-:Y:S02]  /*41a0*/  FMNMX.FTZ R0, R210, R0, !PT ;  /* 0x00000000d2007209 */ /* 0x000fe40007810000 */
[----:B-1----:R-:W-:Y:S01]  /*41b0*/  F2FP.BF16.PACK_AB R164, R204, R205 ;  /* 0x000000cdcca4723e */ /* 0x002fe200000010ff */
[----:B------:R-:W-:Y:S01]  /*41c0*/  FADD.FTZ R204, R205, R204 ;  /* 0x000000cccdcc7221 */ /* 0x000fe20000010000 */
[----:B------:R-:W-:-:S03]  /*41d0*/  FMNMX.FTZ R0, R209, R0, !PT ;  /* 0x00000000d1007209 */ /* 0x000fc60007810000 */
[----:B------:R-:W1:Y:S01]  /*41e0*/  MUFU.EX2 R57, R57 ;  /* 0x0000003900397308 */ /* 0x000e620000000800 */
[----:B------:R-:W-:Y:S01]  /*41f0*/  FMNMX.FTZ R7, R207, R0, !PT ;  /* 0x00000000cf077209 */ /* 0x000fe20007810000 */
[----:B--2---:R-:W-:-:S04]  /*4200*/  FADD.FTZ R204, R58, R204 ;  /* 0x000000cc3acc7221 */ /* 0x004fc80000010000 */
[----:B------:R-:W2:Y:S01]  /*4210*/  SHFL.BFLY PT, R0, R7, 0x2, 0x1f ;  /* 0x0c401f0007007f89 */ /* 0x000ea200000e0000 */
[C---:B---3--:R-:W-:Y:S01]  /*4220*/  F2FP.BF16.PACK_AB R166, R54.reuse, R58 ;  /* 0x0000003a36a6723e */ /* 0x048fe200000010ff */
[----:B------:R-:W3:Y:S01]  /*4230*/  MUFU.EX2 R53, R53 ;  /* 0x0000003500357308 */ /* 0x000ee20000000800 */
[----:B------:R-:W-:-:S04]  /*4240*/  FADD.FTZ R204, R54, R204 ;  /* 0x000000cc36cc7221 */ /* 0x000fc80000010000 */
[----:B-1----:R-:W-:-:S03]  /*4250*/  FADD.FTZ R204, R57, R204 ;  /* 0x000000cc39cc7221 */ /* 0x002fc60000010000 */
[----:B------:R-:W1:Y:S08]  /*4260*/  MUFU.EX2 R52, R52 ;  /* 0x0000003400347308 */ /* 0x000e700000000800 */
[----:B------:R-:W4:Y:S01]  /*4270*/  MUFU.EX2 R51, R51 ;  /* 0x0000003300337308 */ /* 0x000f220000000800 */
[----:B---3--:R-:W-:Y:S01]  /*4280*/  FADD.FTZ R204, R53, R204 ;  /* 0x000000cc35cc7221 */ /* 0x008fe20000010000 */
[----:B--2---:R-:W-:-:S06]  /*4290*/  FMNMX.FTZ R7, R7, R0, !PT ;  /* 0x0000000007077209 */ /* 0x004fcc0007810000 */
[----:B------:R-:W-:Y:S01]  /*42a0*/  MUFU.EX2 R215, R215 ;  /* 0x000000d700d77308 */ /* 0x000fe20000000800 */
[----:B-1----:R-:W-:Y:S01]  /*42b0*/  FADD.FTZ R204, R52, R204 ;  /* 0x000000cc34cc7221 */ /* 0x002fe20000010000 */
[----:B------:R-:W1:Y:S06]  /*42c0*/  SHFL.BFLY PT, R0, R7, 0x1, 0x1f ;  /* 0x0c201f0007007f89 */ /* 0x000e6c00000e0000 */
[----:B------:R-:W-:Y:S01]  /*42d0*/  MUFU.EX2 R214, R214 ;  /* 0x000000d600d67308 */ /* 0x000fe20000000800 */
[----:B----4-:R-:W-:-:S07]  /*42e0*/  FADD.FTZ R204, R51, R204 ;  /* 0x000000cc33cc7221 */ /* 0x010fce0000010000 */
[----:B------:R-:W-:Y:S08]  /*42f0*/  MUFU.EX2 R213, R213 ;  /* 0x000000d500d57308 */ /* 0x000ff00000000800 */
[----:B------:R-:W-:Y:S01]  /*4300*/  MUFU.EX2 R212, R212 ;  /* 0x000000d400d47308 */ /* 0x000fe20000000800 */
[----:B-1----:R-:W-:-:S04]  /*4310*/  FMNMX.FTZ R0, R0, R7, !PT ;  /* 0x0000000700007209 */ /* 0x002fc80007810000 */
[C---:B------:R-:W-:Y:S01]  /*4320*/  FSETP.NEU.FTZ.AND P2, PT, R0.reuse, -INF , PT ;  /* 0xff8000000000780b */ /* 0x040fe20003f5d000 */
[----:B------:R-:W-:-:S05]  /*4330*/  FMUL.FTZ R208, R0, c[0x0][0x2d0] ;  /* 0x0000b40000d07a20 */ /* 0x000fca0000410000 */
[----:B------:R-:W-:Y:S02]  /*4340*/  FSEL R208, R208, RZ, P2 ;  /* 0x000000ffd0d07208 */ /* 0x000fe40001000000 */
[----:B------:R-:W-:Y:S02]  /*4350*/  ISETP.GT.AND P2, PT, R6, 0x31, PT ;  /* 0x000000310600780c */ /* 0x000fe40003f44270 */
[----:B------:R-:W-:Y:S01]  /*4360*/  F2FP.BF16.PACK_AB R6, R51, R52 ;  /* 0x000000343306723e */ /* 0x000fe200000010ff */
[--C-:B------:R-:W-:Y:S01]  /*4370*/  FFMA.FTZ R201, R34, c[0x0][0x2d0], -R208.reuse ;  /* 0x0000b40022c97a23 */ /* 0x100fe200000108d0 */
[----:B------:R-:W-:Y:S01]  /*4380*/  FSEL R223, R217, -INF , P2 ;  /* 0xff800000d9df7808 */ /* 0x000fe20001000000 */
[--C-:B------:R-:W-:Y:S01]  /*4390*/  FFMA.FTZ R206, R35, c[0x0][0x2d0], -R208.reuse ;  /* 0x0000b40023ce7a23 */ /* 0x100fe200000108d0 */
[----:B------:R-:W-:Y:S01]  /*43a0*/  FSEL R219, R219, -INF , P2 ;  /* 0xff800000dbdb7808 */ /* 0x000fe20001000000 */
[--C-:B------:R-:W-:Y:S01]  /*43b0*/  FFMA.FTZ R59, R30, c[0x0][0x2d0], -R208.reuse ;  /* 0x0000b4001e3b7a23 */ /* 0x100fe200000108d0 */
[----:B------:R-:W-:Y:S01]  /*43c0*/  FMNMX.FTZ R196, R223, R196, !PT ;  /* 0x000000c4dfc47209 */ /* 0x000fe20007810000 */
[--C-:B------:R-:W-:Y:S01]  /*43d0*/  FFMA.FTZ R55, R31, c[0x0][0x2d0], -R208.reuse ;  /* 0x0000b4001f377a23 */ /* 0x100fe200000108d0 */
[----:B------:R-:W-:Y:S01]  /*43e0*/  MUFU.EX2 R201, R201 ;  /* 0x000000c900c97308 */ /* 0x000fe20000000800 */
[--C-:B------:R-:W-:Y:S01]  /*43f0*/  FFMA.FTZ R56, R26, c[0x0][0x2d0], -R208.reuse ;  /* 0x0000b4001a387a23 */ /* 0x100fe200000108d0 */
[----:B------:R-:W-:Y:S01]  /*4400*/  FMNMX.FTZ R196, R225, R196, !PT ;  /* 0x000000c4e1c47209 */ /* 0x000fe20007810000 */
[--C-:B------:R-:W-:Y:S01]  /*4410*/  FFMA.FTZ R50, R27, c[0x0][0x2d0], -R208.reuse ;  /* 0x0000b4001b327a23 */ /* 0x100fe200000108d0 */
[----:B------:R-:W-:Y:S01]  /*4420*/  LDSM.16.MT88.4 R32, [R240+0x900] ;  /* 0x00090000f020783b */ /* 0x000fe20000004200 */
[--C-:B------:R-:W-:Y:S01]  /*4430*/  FFMA.FTZ R49, R22, c[0x0][0x2d0], -R208.reuse ;  /* 0x0000b40016317a23 */ /* 0x100fe200000108d0 */
[----:B------:R-:W-:Y:S01]  /*4440*/  FMNMX.FTZ R196, R226, R196, !PT ;  /* 0x000000c4e2c47209 */ /* 0x000fe20007810000 */
[--C-:B------:R-:W-:Y:S01]  /*4450*/  FFMA.FTZ R48, R23, c[0x0][0x2d0], -R208.reuse ;  /* 0x0000b40017307a23 */ /* 0x100fe200000108d0 */
[----:B------:R-:W1:Y:S01]  /*4460*/  MUFU.EX2 R206, R206 ;  /* 0x000000ce00ce7308 */ /* 0x000e620000000800 */
[----:B------:R-:W-:Y:S01]  /*4470*/  LDSM.16.MT88.4 R28, [R239+0x900] ;  /* 0x00090000ef1c783b */ /* 0x000fe20000004200 */
[----:B------:R-:W-:-:S02]  /*4480*/  FFMA.FTZ R211, R211, c[0x0][0x2d0], -R208 ;  /* 0x0000b400d3d37a23 */ /* 0x000fc400000108d0 */
[--C-:B------:R-:W-:Y:S01]  /*4490*/  FFMA.FTZ R210, R210, c[0x0][0x2d0], -R208.reuse ;  /* 0x0000b400d2d27a23 */ /* 0x100fe200000108d0 */
[----:B------:R-:W2:Y:S01]  /*44a0*/  SHFL.BFLY PT, R3, R196, 0x2, 0x1f ;  /* 0x0c401f00c4037f89 */ /* 0x000ea200000e0000 */
[----:B------:R-:W-:Y:S02]  /*44b0*/  FFMA.FTZ R209, R209, c[0x0][0x2d0], -R208 ;  /* 0x0000b400d1d17a23 */ /* 0x000fe400000108d0 */
[----:B------:R-:W3:Y:S01]  /*44c0*/  MUFU.EX2 R59, R59 ;  /* 0x0000003b003b7308 */ /* 0x000ee20000000800 */
[----:B------:R-:W-:Y:S04]  /*44d0*/  LDSM.16.MT88.4 R24, [R238+0x900] ;  /* 0x00090000ee18783b */ /* 0x000fe80000004200 */
[----:B------:R-:W-:Y:S03]  /*44e0*/  LDSM.16.MT88.4 R20, [R246+0x2900] ;  /* 0x00290000f614783b */ /* 0x000fe60000004200 */
[----:B------:R-:W4:Y:S01]  /*44f0*/  MUFU.EX2 R55, R55 ;  /* 0x0000003700377308 */ /* 0x000f220000000800 */
[----:B-1----:R-:W-:Y:S01]  /*4500*/  F2FP.BF16.PACK_AB R165, R206, R201 ;  /* 0x000000c9cea5723e */ /* 0x002fe200000010ff */
[----:B------:R-:W-:-:S06]  /*4510*/  FADD.FTZ R201, R201, R206 ;  /* 0x000000cec9c97221 */ /* 0x000fcc0000010000 */
[----:B------:R-:W1:Y:S01]  /*4520*/  MUFU.EX2 R56, R56 ;  /* 0x0000003800387308 */ /* 0x000e620000000800 */
[----:B---3--:R-:W-:Y:S01]  /*4530*/  FADD.FTZ R201, R59, R201 ;  /* 0x000000c93bc97221 */ /* 0x008fe20000010000 */
[----:B--2---:R-:W-:Y:S02]  /*4540*/  FMNMX.FTZ R196, R196, R3, !PT ;  /* 0x00000003c4c47209 */ /* 0x004fe40007810000 */
[----:B------:R-:W-:-:S04]  /*4550*/  FMNMX.FTZ R3, R177, R4, !PT ;  /* 0x00000004b1037209 */ /* 0x000fc80007810000 */
[----:B------:R-:W2:Y:S01]  /*4560*/  MUFU.EX2 R50, R50 ;  /* 0x0000003200327308 */ /* 0x000ea20000000800 */
[C---:B----4-:R-:W-:Y:S01]  /*4570*/  F2FP.BF16.PACK_AB R167, R55.reuse, R59 ;  /* 0x0000003b37a7723e */ /* 0x050fe200000010ff */
[----:B------:R-:W3:Y:S01]  /*4580*/  SHFL.BFLY PT, R8, R196, 0x1, 0x1f ;  /* 0x0c201f00c4087f89 */ /* 0x000ee200000e0000 */
[----:B------:R-:W-:Y:S01]  /*4590*/  FMNMX.FTZ R3, R218, R3, !PT ;  /* 0x00000003da037209 */ /* 0x000fe20007810000 */
[----:B------:R-:W-:Y:S01]  /*45a0*/  FADD.FTZ R201, R55, R201 ;  /* 0x000000c937c97221 */ /* 0x000fe20000010000 */
[----:B------:R-:W-:Y:S02]  /*45b0*/  F2FP.BF16.PACK_AB R4, R53, R57 ;  /* 0x000000393504723e */ /* 0x000fe400000010ff */
[----:B------:R-:W-:Y:S01]  /*45c0*/  FMNMX.FTZ R3, R219, R3, !PT ;  /* 0x00000003db037209 */ /* 0x000fe20007810000 */
[----:B------:R-:W-:Y:S01]  /*45d0*/  HMMA.16816.F32.BF16 R188, R164, R180, RZ ;  /* 0x000000b4a4bc723c */ /* 0x000fe200000418ff */
[----:B------:R-:W4:Y:S01]  /*45e0*/  MUFU.EX2 R49, R49 ;  /* 0x0000003100317308 */ /* 0x000f220000000800 */
[----:B-1----:R-:W-:Y:S01]  /*45f0*/  FADD.FTZ R201, R56, R201 ;  /* 0x000000c938c97221 */ /* 0x002fe20000010000 */
[----:B------:R-:W-:-:S04]  /*4600*/  FMNMX.FTZ R3, R221, R3, !PT ;  /* 0x00000003dd037209 */ /* 0x000fc80007810000 */
[----:B------:R-:W-:Y:S01]  /*4610*/  FMNMX.FTZ R3, R222, R3, !PT ;  /* 0x00000003de037209 */ /* 0x000fe20007810000 */
[C---:B------:R-:W-:Y:S01]  /*4620*/  HMMA.16816.F32.BF16 R72, R164.reuse, R80, RZ ;  /* 0x00000050a448723c */ /* 0x040fe200000418ff */
[----:B------:R-:W1:Y:S01]  /*4630*/  MUFU.EX2 R48, R48 ;  /* 0x0000003000307308 */ /* 0x000e620000000800 */
[C---:B--2---:R-:W-:Y:S01]  /*4640*/  F2FP.BF16.PACK_AB R5, R50.reuse, R56 ;  /* 0x000000383205723e */ /* 0x044fe200000010ff */
[----:B------:R-:W-:Y:S01]  /*4650*/  FADD.FTZ R201, R50, R201 ;  /* 0x000000c932c97221 */ /* 0x000fe20000010000 */
[----:B------:R-:W2:Y:S04]  /*4660*/  SHFL.BFLY PT, R68, R3, 0x2, 0x1f ;  /* 0x0c401f0003447f89 */ /* 0x000ea800000e0000 */
[C---:B------:R-:W-:Y:S01]  /*4670*/  HMMA.16816.F32.BF16 R88, R164.reuse, R96, RZ ;  /* 0x00000060a458723c */ /* 0x040fe200000418ff */
[----:B------:R-:W-:Y:S01]  /*4680*/  MUFU.EX2 R211, R211 ;  /* 0x000000d300d37308 */ /* 0x000fe20000000800 */
[----:B---3--:R-:W-:Y:S01]  /*4690*/  FMNMX.FTZ R196, R196, R8, !PT ;  /* 0x00000008c4c47209 */ /* 0x008fe20007810000 */
[----:B----4-:R-:W-:Y:S01]  /*46a0*/  FADD.FTZ R201, R49, R201 ;  /* 0x000000c931c97221 */ /* 0x010fe20000010000 */
[----:B------:R-:W-:Y:S02]  /*46b0*/  LDSM.16.MT88.4 R8, [R238+0x2900] ;  /* 0x00290000ee08783b */ /* 0x000fe40000004200 */
[C---:B------:R-:W-:Y:S01]  /*46c0*/  FSETP.NEU.FTZ.AND P2, PT, R196.reuse, -INF , PT ;  /* 0xff800000c400780b */ /* 0x040fe20003f5d000 */
[----:B------:R-:W-:Y:S01]  /*46d0*/  FMUL.FTZ R227, R196, c[0x0][0x2d0] ;  /* 0x0000b400c4e37a20 */ /* 0x000fe20000410000 */
[----:B------:R-:W-:Y:S01]  /*46e0*/  HMMA.16816.F32.BF16 R104, R164, R112, RZ ;  /* 0x00000070a468723c */ /* 0x000fe200000418ff */
[C---:B-1----:R-:W-:Y:S01]  /*46f0*/  F2FP.BF16.PACK_AB R7, R48.reuse, R49 ;  /* 0x000000313007723e */ /* 0x042fe200000010ff */
[----:B------:R-:W-:Y:S01]  /*4700*/  MUFU.EX2 R210, R210 ;  /* 0x000000d200d27308 */ /* 0x000fe20000000800 */
[----:B------:R-:W-:Y:S01]  /*4710*/  FADD.FTZ R201, R48, R201 ;  /* 0x000000c930c97221 */ /* 0x000fe20000010000 */
[----:B------:R-:W-:-:S04]  /*4720*/  FSEL R227, R227, RZ, P2 ;  /* 0x000000ffe3e37208 */ /* 0x000fc80001000000 */
[C---:B------:R-:W-:Y:S01]  /*4730*/  HMMA.16816.F32.BF16 R120, R164.reuse, R128, RZ ;  /* 0x00000080a478723c */ /* 0x040fe200000418ff */
[--C-:B------:R-:W-:Y:S02]  /*4740*/  FFMA.FTZ R217, R65, c[0x0][0x2d0], -R227.reuse ;  /* 0x0000b40041d97a23 */ /* 0x100fe400000108e3 */
[--C-:B------:R-:W-:Y:S01]  /*4750*/  FFMA.FTZ R224, R60, c[0x0][0x2d0], -R227.reuse ;  /* 0x0000b4003ce07a23 */ /* 0x100fe200000108e3 */
[----:B--2---:R-:W-:Y:S01]  /*4760*/  FMNMX.FTZ R3, R3, R68, !PT ;  /* 0x0000004403037209 */ /* 0x004fe20007810000 */
[--C-:B------:R-:W-:Y:S02]  /*4770*/  FFMA.FTZ R60, R63, c[0x0][0x2d0], -R227.reuse ;  /* 0x0000b4003f3c7a23 */ /* 0x100fe400000108e3 */
[--C-:B------:R-:W-:Y:S01]  /*4780*/  FFMA.FTZ R63, R62, c[0x0][0x2d0], -R227.reuse ;  /* 0x0000b4003e3f7a23 */ /* 0x100fe200000108e3 */
[----:B------:R-:W-:Y:S01]  /*4790*/  MUFU.EX2 R217, R217 ;  /* 0x000000d900d97308 */ /* 0x000fe20000000800 */
[----:B------:R-:W1:Y:S01]  /*47a0*/  SHFL.BFLY PT, R65, R3, 0x1, 0x1f ;  /* 0x0c201f0003417f89 */ /* 0x000e6200000e0000 */
[----:B------:R-:W-:Y:S01]  /*47b0*/  HMMA.16816.F32.BF16 R136, R164, R144, RZ ;  /* 0x00000090a488723c */ /* 0x000fe200000418ff */
[----:B------:R-:W-:-:S02]  /*47c0*/  FFMA.FTZ R62, R64, c[0x0][0x2d0], -R227 ;  /* 0x0000b400403e7a23 */ /* 0x000fc400000108e3 */
[--C-:B------:R-:W-:Y:S02]  /*47d0*/  FFMA.FTZ R61, R61, c[0x0][0x2d0], -R227.reuse ;  /* 0x0000b4003d3d7a23 */ /* 0x100fe400000108e3 */
[--C-:B------:R-:W-:Y:S01]  /*47e0*/  FFMA.FTZ R64, R84, c[0x0][0x2d0], -R227.reuse ;  /* 0x0000b40054407a23 */ /* 0x100fe200000108e3 */
[----:B------:R-:W2:Y:S01]  /*47f0*/  MUFU.EX2 R224, R224 ;  /* 0x000000e000e07308 */ /* 0x000ea20000000800 */
[--C-:B------:R-:W-:Y:S01]  /*4800*/  FFMA.FTZ R230, R230, c[0x0][0x2d0], -R227.reuse ;  /* 0x0000b400e6e67a23 */ /* 0x100fe200000108e3 */
[C---:B------:R-:W-:Y:S01]  /*4810*/  HMMA.16816.F32.BF16 R148, R164.reuse, R156, RZ ;  /* 0x0000009ca494723c */ /* 0x040fe200000418ff */
[--C-:B------:R-:W-:Y:S02]  /*4820*/  FFMA.FTZ R231, R231, c[0x0][0x2d0], -R227.reuse ;  /* 0x0000b400e7e77a23 */ /* 0x100fe400000108e3 */
[--C-:B------:R-:W-:Y:S02]  /*4830*/  FFMA.FTZ R220, R220, c[0x0][0x2d0], -R227.reuse ;  /* 0x0000b400dcdc7a23 */ /* 0x100fe400000108e3 */
[--C-:B------:R-:W-:Y:S01]  /*4840*/  FFMA.FTZ R223, R223, c[0x0][0x2d0], -R227.reuse ;  /* 0x0000b400dfdf7a23 */ /* 0x100fe200000108e3 */
[----:B------:R-:W3:Y:S01]  /*4850*/  MUFU.EX2 R60, R60 ;  /* 0x0000003c003c7308 */ /* 0x000ee20000000800 */
[--C-:B------:R-:W-:Y:S01]  /*4860*/  FFMA.FTZ R225, R225, c[0x0][0x2d0], -R227.reuse ;  /* 0x0000b400e1e17a23 */ /* 0x100fe200000108e3 */
[----:B------:R-:W-:Y:S01]  /*4870*/  HMMA.16816.F32.BF16 R168, R164, R36, RZ ;  /* 0x00000024a4a8723c */ /* 0x000fe200000418ff */
[----:B------:R-:W-:-:S05]  /*4880*/  FFMA.FTZ R226, R226, c[0x0][0x2d0], -R227 ;  /* 0x0000b400e2e27a23 */ /* 0x000fca00000108e3 */
[----:B------:R-:W4:Y:S01]  /*4890*/  MUFU.EX2 R63, R63 ;  /* 0x0000003f003f7308 */ /* 0x000f220000000800 */
[----:B-1----:R-:W-:Y:S01]  /*48a0*/  FMNMX.FTZ R3, R3, R65, !PT ;  /* 0x0000004103037209 */ /* 0x002fe20007810000 */
[C---:B------:R-:W-:Y:S01]  /*48b0*/  HMMA.16816.F32.BF16 R184, R164.reuse, R182, RZ ;  /* 0x000000b6a4b8723c */ /* 0x040fe200000418ff */
[----:B--2---:R-:W-:Y:S01]  /*48c0*/  F2FP.BF16.PACK_AB R160, R224, R217 ;  /* 0x000000d9e0a0723e */ /* 0x004fe200000010ff */
[----:B------:R-:W-:Y:S01]  /*48d0*/  FADD.FTZ R217, R217, R224 ;  /* 0x000000e0d9d97221 */ /* 0x000fe20000010000 */
[C---:B------:R-:W-:Y:S01]  /*48e0*/  FSETP.NEU.FTZ.AND P2, PT, R3.reuse, -INF , PT ;  /* 0xff8000000300780b */ /* 0x040fe20003f5d000 */
[----:B------:R-:W-:Y:S02]  /*48f0*/  FMUL.FTZ R65, R3, c[0x0][0x2d0] ;  /* 0x0000b40003417a20 */ /* 0x000fe40000410000 */
[----:B------:R-:W1:Y:S01]  /*4900*/  MUFU.EX2 R62, R62 ;  /* 0x0000003e003e7308 */ /* 0x000e620000000800 */
[----:B---3--:R-:W-:Y:S01]  /*4910*/  FADD.FTZ R217, R60, R217 ;  /* 0x000000d93cd97221 */ /* 0x008fe20000010000 */
[----:B------:R-:W-:Y:S01]  /*4920*/  HMMA.16816.F32.BF16 R76, R164, R82, RZ ;  /* 0x00000052a44c723c */ /* 0x000fe200000418ff */
[----:B------:R-:W-:Y:S01]  /*4930*/  FSEL R200, R65, RZ, P2 ;  /* 0x000000ff41c87208 */ /* 0x000fe20001000000 */
[----:B------:R-:W-:Y:S01]  /*4940*/  FFMA.FTZ R65, R85, c[0x0][0x2d0], -R227 ;  /* 0x0000b40055417a23 */ /* 0x000fe200000108e3 */
[----:B------:R-:W-:-:S03]  /*4950*/  FSETP.NEU.FTZ.AND P2, PT, R3, -INF , PT ;  /* 0xff8000000300780b */ /* 0x000fc60003f5d000 */
[--C-:B------:R-:W-:Y:S01]  /*4960*/  FFMA.FTZ R229, R67, c[0x0][0x2d0], -R200.reuse ;  /* 0x0000b40043e57a23 */ /* 0x100fe200000108c8 */
[----:B----4-:R-:W-:Y:S01]  /*4970*/  F2FP.BF16.PACK_AB R162, R63, R60 ;  /* 0x0000003c3fa2723e */ /* 0x010fe200000010ff */
[--C-:B------:R-:W-:Y:S01]  /*4980*/  FFMA.FTZ R228, R119, c[0x0][0x2d0], -R200.reuse ;  /* 0x0000b40077e47a23 */ /* 0x100fe200000108c8 */
[C---:B------:R-:W-:Y:S01]  /*4990*/  HMMA.16816.F32.BF16 R92, R164.reuse, R98, RZ ;  /* 0x00000062a45c723c */ /* 0x040fe200000418ff */
[--C-:B------:R-:W-:Y:S01]  /*49a0*/  FFMA.FTZ R67, R118, c[0x0][0x2d0], -R200.reuse ;  /* 0x0000b40076437a23 */ /* 0x100fe200000108c8 */
[----:B------:R-:W2:Y:S01]  /*49b0*/  MUFU.EX2 R61, R61 ;  /* 0x0000003d003d7308 */ /* 0x000ea20000000800 */
[--C-:B------:R-:W-:Y:S02]  /*49c0*/  FFMA.FTZ R66, R66, c[0x0][0x2d0], -R200.reuse ;  /* 0x0000b40042427a23 */ /* 0x100fe400000108c8 */
[--C-:B------:R-:W-:Y:S02]  /*49d0*/  FFMA.FTZ R197, R117, c[0x0][0x2d0], -R200.reuse ;  /* 0x0000b40075c57a23 */ /* 0x100fe400000108c8 */
[--C-:B------:R-:W-:Y:S01]  /*49e0*/  FFMA.FTZ R199, R116, c[0x0][0x2d0], -R200.reuse ;  /* 0x0000b40074c77a23 */ /* 0x100fe200000108c8 */
[----:B------:R-:W-:Y:S01]  /*49f0*/  HMMA.16816.F32.BF16 R108, R164, R114, RZ ;  /* 0x00000072a46c723c */ /* 0x000fe200000418ff */
[--C-:B------:R-:W-:Y:S01]  /*4a00*/  FFMA.FTZ R198, R86, c[0x0][0x2d0], -R200.reuse ;  /* 0x0000b40056c67a23 */ /* 0x100fe200000108c8 */
[----:B------:R-:W-:Y:S01]  /*4a10*/  MUFU.EX2 R228, R228 ;  /* 0x000000e400e47308 */ /* 0x000fe20000000800 */
[----:B------:R-:W-:-:S02]  /*4a20*/  FFMA.FTZ R200, R87, c[0x0][0x2d0], -R200 ;  /* 0x0000b40057c87a23 */ /* 0x000fc400000108c8 */
[----:B------:R-:W-:-:S03]  /*4a30*/  FADD.FTZ R217, R63, R217 ;  /* 0x000000d93fd97221 */ /* 0x000fc60000010000 */
[----:B------:R-:W-:Y:S01]  /*4a40*/  HMMA.16816.F32.BF16 R124, R164, R130, RZ ;  /* 0x00000082a47c723c */ /* 0x000fe200000418ff */
[----:B-1----:R-:W-:Y:S01]  /*4a50*/  FADD.FTZ R217, R62, R217 ;  /* 0x000000d93ed97221 */ /* 0x002fe20000010000 */
[----:B------:R-:W1:Y:S03]  /*4a60*/  MUFU.EX2 R229, R229 ;  /* 0x000000e500e57308 */ /* 0x000e660000000800 */
[----:B--2---:R-:W-:-:S03]  /*4a70*/  FADD.FTZ R217, R61, R217 ;  /* 0x000000d93dd97221 */ /* 0x004fc60000010000 */
[C---:B------:R-:W-:Y:S02]  /*4a80*/  HMMA.16816.F32.BF16 R140, R164.reuse, R146, RZ ;  /* 0x00000092a48c723c */ /* 0x040fe400000418ff */
[----:B------:R-:W2:Y:S06]  /*4a90*/  MUFU.EX2 R67, R67 ;  /* 0x0000004300437308 */ /* 0x000eac0000000800 */
[----:B------:R-:W-:Y:S02]  /*4aa0*/  HMMA.16816.F32.BF16 R152, R164, R158, RZ ;  /* 0x0000009ea498723c */ /* 0x000fe400000418ff */
[----:B------:R-:W3:Y:S01]  /*4ab0*/  MUFU.EX2 R66, R66 ;  /* 0x0000004200427308 */ /* 0x000ee20000000800 */
[----:B-1----:R-:W-:Y:S01]  /*4ac0*/  F2FP.BF16.PACK_AB R161, R229, R228 ;  /* 0x000000e4e5a1723e */ /* 0x002fe200000010ff */
[----:B------:R-:W-:-:S04]  /*4ad0*/  FADD.FTZ R228, R228, R229 ;  /* 0x000000e5e4e47221 */ /* 0x000fc80000010000 */
[----:B------:R-:W-:Y:S02]  /*4ae0*/  HMMA.16816.F32.BF16 R164, R164, R38, RZ ;  /* 0x00000026a4a4723c */ /* 0x000fe400000418ff */
[----:B------:R-:W1:Y:S01]  /*4af0*/  MUFU.EX2 R64, R64 ;  /* 0x0000004000407308 */ /* 0x000e620000000800 */
[----:B--2---:R-:W-:-:S05]  /*4b00*/  FADD.FTZ R228, R67, R228 ;  /* 0x000000e443e47221 */ /* 0x004fca0000010000 */
[----:B------:R-:W-:Y:S01]  /*4b10*/  HMMA.16816.F32.BF16 R188, R4, R40, R188 ;  /* 0x0000002804bc723c */ /* 0x000fe200000418bc */
[C---:B---3--:R-:W-:Y:S01]  /*4b20*/  F2FP.BF16.PACK_AB R163, R66.reuse, R67 ;  /* 0x0000004342a3723e */ /* 0x048fe200000010ff */
[----:B------:R-:W2:Y:S01]  /*4b30*/  MUFU.EX2 R65, R65 ;  /* 0x0000004100417308 */ /* 0x000ea20000000800 */
[----:B------:R-:W-:-:S05]  /*4b40*/  FADD.FTZ R228, R66, R228 ;  /* 0x000000e442e47221 */ /* 0x000fca0000010000 */
[----:B------:R-:W-:Y:S01]  /*4b50*/  HMMA.16816.F32.BF16 R72, R4, R32, R72 ;  /* 0x000000200448723c */ /* 0x000fe20000041848 */
[----:B-1----:R-:W-:Y:S01]  /*4b60*/  FADD.FTZ R217, R64, R217 ;  /* 0x000000d940d97221 */ /* 0x002fe20000010000 */
[----:B------:R-:W1:Y:S06]  /*4b70*/  MUFU.EX2 R197, R197 ;  /* 0x000000c500c57308 */ /* 0x000e6c0000000800 */
[----:B------:R-:W-:Y:S02]  /*4b80*/  HMMA.16816.F32.BF16 R192, R160, R180, RZ ;  /* 0x000000b4a0c0723c */ /* 0x000fe400000418ff */
[----:B------:R-:W3:Y:S01]  /*4b90*/  MUFU.EX2 R199, R199 ;  /* 0x000000c700c77308 */ /* 0x000ee20000000800 */
[----:B--2---:R-:W-:-:S04]  /*4ba0*/  FADD.FTZ R217, R65, R217 ;  /* 0x000000d941d97221 */ /* 0x004fc80000010000 */
[----:B------:R-:W-:Y:S01]  /*4bb0*/  IMAD.MOV.U32 R181, RZ, RZ, R102 ;  /* 0x000000ffffb57224 */ /* 0x000fe200078e0066 */
[----:B------:R-:W-:Y:S01]  /*4bc0*/  HMMA.16816.F32.BF16 R88, R4, R28, R88 ;  /* 0x0000001c0458723c */ /* 0x000fe20000041858 */
[----:B------:R-:W-:Y:S01]  /*4bd0*/  IMAD.MOV.U32 R180, RZ, RZ, R100 ;  /* 0x000000ffffb47224 */ /* 0x000fe200078e0064 */
[----:B------:R-:W2:Y:S01]  /*4be0*/  MUFU.EX2 R198, R198 ;  /* 0x000000c600c67308 */ /* 0x000ea20000000800 */
[----:B-1----:R-:W-:-:S05]  /*4bf0*/  FADD.FTZ R228, R197, R228 ;  /* 0x000000e4c5e47221 */ /* 0x002fca0000010000 */
[----:B------:R-:W-:Y:S02]  /*4c00*/  HMMA.16816.F32.BF16 R104, R4, R24, R104 ;  /* 0x000000180468723c */ /* 0x000fe40000041868 */
[----:B------:R-:W1:Y:S01]  /*4c10*/  MUFU.EX2 R200, R200 ;  /* 0x000000c800c87308 */ /* 0x000e620000000800 */
[----:B---3--:R-:W-:-:S05]  /*4c20*/  FADD.FTZ R228, R199, R228 ;  /* 0x000000e4c7e47221 */ /* 0x008fca0000010000 */
[----:B------:R-:W-:Y:S02]  /*4c30*/  HMMA.16816.F32.BF16 R120, R4, R20, R120 ;  /* 0x000000140478723c */ /* 0x000fe40000041878 */
[----:B------:R-:W-:Y:S01]  /*4c40*/  MUFU.EX2 R220, R220 ;  /* 0x000000dc00dc7308 */ /* 0x000fe20000000800 */
[----:B--2---:R-:W-:-:S05]  /*4c50*/  FADD.FTZ R228, R198, R228 ;  /* 0x000000e4c6e47221 */ /* 0x004fca0000010000 */
[----:B------:R-:W-:Y:S02]  /*4c60*/  HMMA.16816.F32.BF16 R136, R4, R16, R136 ;  /* 0x000000100488723c */ /* 0x000fe40000041888 */
[----:B------:R-:W-:Y:S01]  /*4c70*/  MUFU.EX2 R223, R223 ;  /* 0x000000df00df7308 */ /* 0x000fe20000000800 */
[----:B-1----:R-:W-:-:S05]  /*4c80*/  FADD.FTZ R228, R200, R228 ;  /* 0x000000e4c8e47221 */ /* 0x002fca0000010000 */
[C---:B------:R-:W-:Y:S02]  /*4c90*/  HMMA.16816.F32.BF16 R148, R4.reuse, R12, R148 ;  /* 0x0000000c0494723c */ /* 0x040fe40000041894 */
[----:B------:R-:W-:Y:S06]  /*4ca0*/  MUFU.EX2 R225, R225 ;  /* 0x000000e100e17308 */ /* 0x000fec0000000800 */
[C---:B------:R-:W-:Y:S02]  /*4cb0*/  HMMA.16816.F32.BF16 R168, R4.reuse, R8, R168 ;  /* 0x0000000804a8723c */ /* 0x040fe400000418a8 */
[----:B------:R-:W-:Y:S06]  /*4cc0*/  MUFU.EX2 R226, R226 ;  /* 0x000000e200e27308 */ /* 0x000fec0000000800 */
        /* <DEDUP_REMOVED lines=8> */
[----:B------:R-:W-:Y:S01]  /*4d50*/  F2FP.BF16.PACK_AB R4, R61, R62 ;  /* 0x0000003e3d04723e */ /* 0x000fe200000010ff */
[----:B------:R-:W-:Y:S01]  /*4d60*/  HMMA.16816.F32.BF16 R68, R160, R80, RZ ;  /* 0x00000050a044723c */ /* 0x000fe200000418ff */
[----:B------:R-:W-:-:S02]  /*4d70*/  F2FP.BF16.PACK_AB R5, R199, R197 ;  /* 0x000000c5c705723e */ /* 0x000fc400000010ff */
[----:B------:R-:W-:Y:S02]  /*4d80*/  F2FP.BF16.PACK_AB R6, R65, R64 ;  /* 0x000000404106723e */ /* 0x000fe400000010ff */
[----:B------:R-:W-:Y:S02]  /*4d90*/  F2FP.BF16.PACK_AB R7, R200, R198 ;  /* 0x000000c6c807723e */ /* 0x000fe400000010ff */
[----:B------:R-:W-:Y:S01]  /*4da0*/  IMAD.MOV.U32 R80, RZ, RZ, R179 ;  /* 0x000000ffff507224 */ /* 0x000fe200078e00b3 */
[----:B------:R-:W-:Y:S01]  /*4db0*/  HMMA.16816.F32.BF16 R100, R160, R112, RZ ;  /* 0x00000070a064723c */ /* 0x000fe200000418ff */
[----:B------:R-:W-:-:S06]  /*4dc0*/  IMAD.MOV.U32 R81, RZ, RZ, R178 ;  /* 0x000000ffff517224 */ /* 0x000fcc00078e00b2 */
[----:B------:R-:W-:Y:S01]  /*4dd0*/  IMAD.MOV.U32 R112, RZ, RZ, R135 ;  /* 0x000000ffff707224 */ /* 0x000fe200078e0087 */
[----:B------:R-:W-:Y:S01]  /*4de0*/  HMMA.16816.F32.BF16 R192, R4, R40, R192 ;  /* 0x0000002804c0723c */ /* 0x000fe200000418c0 */
[----:B------:R-:W-:-:S06]  /*4df0*/  IMAD.MOV.U32 R113, RZ, RZ, R134 ;  /* 0x000000ffff717224 */ /* 0x000fcc00078e0086 */
[----:B------:R-:W-:Y:S01]  /*4e00*/  IMAD.MOV.U32 R40, RZ, RZ, R177 ;  /* 0x000000ffff287224 */ /* 0x000fe200078e00b1 */
[----:B------:R-:W-:Y:S01]  /*4e10*/  HMMA.16816.F32.BF16 R116, R160, R128, RZ ;  /* 0x00000080a074723c */ /* 0x000fe200000418ff */
[----:B------:R-:W-:-:S06]  /*4e20*/  IMAD.MOV.U32 R41, RZ, RZ, R176 ;  /* 0x000000ffff297224 */ /* 0x000fcc00078e00b0 */
[----:B------:R-:W-:Y:S01]  /*4e30*/  IMAD.MOV.U32 R128, RZ, RZ, R133 ;  /* 0x000000ffff807224 */ /* 0x000fe200078e0085 */
[----:B------:R-:W-:Y:S01]  /*4e40*/  HMMA.16816.F32.BF16 R176, R160, R156, RZ ;  /* 0x0000009ca0b0723c */ /* 0x000fe200000418ff */
[----:B------:R-:W-:-:S07]  /*4e50*/  IMAD.MOV.U32 R129, RZ, RZ, R132 ;  /* 0x000000ffff817224 */ /* 0x000fce00078e0084 */
[C---:B------:R-:W-:Y:S08]  /*4e60*/  HMMA.16816.F32.BF16 R132, R160.reuse, R144, RZ ;  /* 0x00000090a084723c */ /* 0x040ff000000418ff */
[----:B------:R-:W-:Y:S07]  /*4e70*/  HMMA.16816.F32.BF16 R84, R160, R96, RZ ;  /* 0x00000060a054723c */ /* 0x000fee00000418ff */
[----:B------:R-:W-:Y:S01]  /*4e80*/  IMAD.MOV.U32 R96, RZ, RZ, R173 ;  /* 0x000000ffff607224 */ /* 0x000fe200078e00ad */
[----:B------:R-:W-:Y:S01]  /*4e90*/  HMMA.16816.F32.BF16 R68, R4, R32, R68 ;  /* 0x000000200444723c */ /* 0x000fe20000041844 */
[----:B------:R-:W-:-:S06]  /*4ea0*/  IMAD.MOV.U32 R97, RZ, RZ, R172 ;  /* 0x000000ffff617224 */ /* 0x000fcc00078e00ac */
[----:B------:R-:W-:Y:S01]  /*4eb0*/  IMAD.MOV.U32 R32, RZ, RZ, R175 ;  /* 0x000000ffff207224 */ /* 0x000fe200078e00af */
[----:B------:R-:W-:Y:S01]  /*4ec0*/  HMMA.16816.F32.BF16 R100, R4, R24, R100 ;  /* 0x000000180464723c */ /* 0x000fe20000041864 */
[----:B------:R-:W-:Y:S02]  /*4ed0*/  IMAD.MOV.U32 R33, RZ, RZ, R174 ;  /* 0x000000ffff217224 */ /* 0x000fe400078e00ae */
[--C-:B------:R-:W-:Y:S02]  /*4ee0*/  FFMA.FTZ R32, R32, c[0x0][0x2d0], -R208.reuse ;  /* 0x0000b40020207a23 */ /* 0x100fe400000108d0 */
[----:B------:R-:W-:Y:S02]  /*4ef0*/  FFMA.FTZ R33, R33, c[0x0][0x2d0], -R208 ;  /* 0x0000b40021217a23 */ /* 0x000fe400000108d0 */
[----:B------:R-:W-:Y:S01]  /*4f00*/  IMAD.MOV.U32 R25, RZ, RZ, R128 ;  /* 0x000000ffff197224 */ /* 0x000fe200078e0080 */
[----:B------:R-:W-:Y:S01]  /*4f10*/  HMMA.16816.F32.BF16 R172, R160, R36, RZ ;  /* 0x00000024a0ac723c */ /* 0x000fe200000418ff */
[----:B------:R-:W-:Y:S01]  /*4f20*/  IMAD.MOV.U32 R24, RZ, RZ, R129 ;  /* 0x000000ffff187224 */ /* 0x000fe200078e0081 */
[----:B------:R-:W-:Y:S05]  /*4f30*/  MUFU.EX2 R32, R32 ;  /* 0x0000002000207308 */ /* 0x000fea0000000800 */
[----:B------:R-:W-:Y:S01]  /*4f40*/  IMAD.MOV.U32 R36, RZ, RZ, R112 ;  /* 0x000000ffff247224 */ /* 0x000fe200078e0070 */
[----:B------:R-:W-:Y:S01]  /*4f50*/  HMMA.16816.F32.BF16 R116, R4, R20, R116 ;  /* 0x000000140474723c */ /* 0x000fe20000041874 */
[----:B------:R-:W-:Y:S01]  /*4f60*/  IMAD.MOV.U32 R37, RZ, RZ, R113 ;  /* 0x000000ffff257224 */ /* 0x000fe200078e0071 */
[----:B------:R-:W-:Y:S01]  /*4f70*/  MUFU.EX2 R33, R33 ;  /* 0x0000002100217308 */ /* 0x000fe20000000800 */
[----:B------:R-:W-:-:S02]  /*4f80*/  FFMA.FTZ R36, R36, c[0x0][0x2d0], -R216 ;  /* 0x0000b40024247a23 */ /* 0x000fc400000108d8 */
[----:B------:R-:W-:Y:S02]  /*4f90*/  FFMA.FTZ R37, R37, c[0x0][0x2d0], -R216 ;  /* 0x0000b40025257a23 */ /* 0x000fe400000108d8 */
[----:B------:R-:W-:Y:S01]  /*4fa0*/  IMAD.MOV.U32 R21, RZ, RZ, R96 ;  /* 0x000000ffff157224 */ /* 0x000fe200078e0060 */
[C---:B------:R-:W-:Y:S01]  /*4fb0*/  HMMA.16816.F32.BF16 R132, R4.reuse, R16, R132 ;  /* 0x000000100484723c */ /* 0x040fe20000041884 */
[----:B------:R-:W-:Y:S01]  /*4fc0*/  IMAD.MOV.U32 R20, RZ, RZ, R97 ;  /* 0x000000ffff147224 */ /* 0x000fe200078e0061 */
[----:B------:R-:W-:Y:S05]  /*4fd0*/  MUFU.EX2 R36, R36 ;  /* 0x0000002400247308 */ /* 0x000fea0000000800 */
[----:B------:R-:W-:Y:S01]  /*4fe0*/  IMAD.MOV.U32 R16, RZ, RZ, R80 ;  /* 0x000000ffff107224 */ /* 0x000fe200078e0050 */
[----:B------:R-:W-:Y:S01]  /*4ff0*/  HMMA.16816.F32.BF16 R176, R4, R12, R176 ;  /* 0x0000000c04b0723c */ /* 0x000fe200000418b0 */
[----:B------:R-:W-:Y:S01]  /*5000*/  IMAD.MOV.U32 R17, RZ, RZ, R81 ;  /* 0x000000ffff117224 */ /* 0x000fe200078e0051 */
[----:B------:R-:W-:Y:S05]  /*5010*/  MUFU.EX2 R37, R37 ;  /* 0x0000002500257308 */ /* 0x000fea0000000800 */
[----:B------:R-:W-:Y:S01]  /*5020*/  IMAD.MOV.U32 R12, RZ, RZ, R180 ;  /* 0x000000ffff0c7224 */ /* 0x000fe200078e00b4 */
[----:B------:R-:W-:Y:S01]  /*5030*/  HMMA.16816.F32.BF16 R80, R160, R82, RZ ;  /* 0x00000052a050723c */ /* 0x000fe200000418ff */
[----:B------:R-:W-:-:S07]  /*5040*/  IMAD.MOV.U32 R13, RZ, RZ, R181 ;  /* 0x000000ffff0d7224 */ /* 0x000fce00078e00b5 */
        /* <DEDUP_REMOVED lines=9> */
[----:B------:R-:W-:-:S04]  /*50e0*/  FFMA.FTZ R38, R21, c[0x0][0x2d0], -R216 ;  /* 0x0000b40015267a23 */ /* 0x000fc800000108d8 */
[----:B------:R-:W1:Y:S03]  /*50f0*/  MUFU.EX2 R39, R39 ;  /* 0x0000002700277308 */ /* 0x000e660000000800 */
[C---:B------:R-:W-:Y:S05]  /*5100*/  HMMA.16816.F32.BF16 R96, R4.reuse, R30, R96 ;  /* 0x0000001e0460723c */ /* 0x040fea0000041860 */
[----:B------:R-:W2:Y:S02]  /*5110*/  MUFU.EX2 R38, R38 ;  /* 0x0000002600267308 */ /* 0x000ea40000000800 */
[----:B------:R-:W-:Y:S01]  /*5120*/  FMUL.FTZ R31, R3, c[0x0][0x2d0] ;  /* 0x0000b400031f7a20 */ /* 0x000fe20000410000 */
[----:B------:R-:W-:Y:S01]  /*5130*/  HMMA.16816.F32.BF16 R160, R4, R10, R160 ;  /* 0x0000000a04a0723c */ /* 0x000fe200000418a0 */
[----:B------:R-:W3:Y:S01]  /*5140*/  LDSM.16.MT88.4 R8, [R246+0x1100] ;  /* 0x00110000f608783b */ /* 0x000ee20000004200 */
[----:B------:R-:W-:-:S02]  /*5150*/  F2FP.BF16.PACK_AB R30, R212, R213 ;  /* 0x000000d5d41e723e */ /* 0x000fc400000010ff */
[----:B------:R-:W-:Y:S01]  /*5160*/  FSEL R31, R31, RZ, P2 ;  /* 0x000000ff1f1f7208 */ /* 0x000fe20001000000 */
[----:B-1----:R-:W-:Y:S01]  /*5170*/  FADD.FTZ R204, R39, R204 ;  /* 0x000000cc27cc7221 */ /* 0x002fe20000010000 */
[----:B------:R-:W-:Y:S02]  /*5180*/  PLOP3.LUT P2, PT, PT, PT, UP0, 0x40, 0x0 ;  /* 0x000000000000781c */ /* 0x000fe40003f4e808 */
[----:B------:R-:W-:Y:S01]  /*5190*/  HMMA.16816.F32.BF16 R84, R4, R28, R84 ;  /* 0x0000001c0454723c */ /* 0x000fe20000041854 */
[----:B------:R1:W-:Y:S01]  /*51a0*/  MUFU.EX2 R29, R230 ;  /* 0x000000e6001d7308 */ /* 0x0003e20000000800 */
[--C-:B------:R-:W-:Y:S02]  /*51b0*/  FFMA.FTZ R41, R41, c[0x0][0x2d0], -R31.reuse ;  /* 0x0000b40029297a23 */ /* 0x100fe4000001081f */
[--C-:B------:R-:W-:Y:S02]  /*51c0*/  FFMA.FTZ R40, R40, c[0x0][0x2d0], -R31.reuse ;  /* 0x0000b40028287a23 */ /* 0x100fe4000001081f */
[----:B------:R-:W-:-:S02]  /*51d0*/  FFMA.FTZ R218, R218, c[0x0][0x2d0], -R31 ;  /* 0x0000b400dada7a23 */ /* 0x000fc4000001081f */
[C---:B------:R-:W-:Y:S01]  /*51e0*/  HMMA.16816.F32.BF16 R180, R4.reuse, R42, R180 ;  /* 0x0000002a04b4723c */ /* 0x040fe200000418b4 */
[----:B------:R4:W5:Y:S01]  /*51f0*/  MUFU.EX2 R28, R231 ;  /* 0x000000e7001c7308 */ /* 0x0009620000000800 */
[--C-:B------:R-:W-:Y:S02]  /*5200*/  FFMA.FTZ R219, R219, c[0x0][0x2d0], -R31.reuse ;  /* 0x0000b400dbdb7a23 */ /* 0x100fe4000001081f */
[--C-:B------:R-:W-:Y:S02]  /*5210*/  FFMA.FTZ R221, R221, c[0x0][0x2d0], -R31.reuse ;  /* 0x0000b400dddd7a23 */ /* 0x100fe4000001081f */
[----:B------:R-:W-:Y:S02]  /*5220*/  FFMA.FTZ R222, R222, c[0x0][0x2d0], -R31 ;  /* 0x0000b400dede7a23 */ /* 0x000fe4000001081f */
[----:B------:R-:W-:Y:S01]  /*5230*/  HMMA.16816.F32.BF16 R80, R4, R34, R80 ;  /* 0x000000220450723c */ /* 0x000fe20000041850 */
[----:B-1----:R-:W-:Y:S01]  /*5240*/  FFMA.FTZ R230, R13, c[0x0][0x2d0], -R227 ;  /* 0x0000b4000de67a23 */ /* 0x002fe200000108e3 */
[----:B------:R-:W-:Y:S01]  /*5250*/  MUFU.EX2 R41, R41 ;  /* 0x0000002900297308 */ /* 0x000fe20000000800 */
[----:B------:R-:W-:-:S02]  /*5260*/  FFMA.FTZ R43, R16, c[0x0][0x2d0], -R31 ;  /* 0x0000b400102b7a23 */ /* 0x000fc4000001081f */
[----:B------:R-:W-:Y:S02]  /*5270*/  FFMA.FTZ R42, R17, c[0x0][0x2d0], -R31 ;  /* 0x0000b400112a7a23 */ /* 0x000fe4000001081f */
[--C-:B------:R-:W-:Y:S01]  /*5280*/  FFMA.FTZ R35, R24, c[0x0][0x2d0], -R208.reuse ;  /* 0x0000b40018237a23 */ /* 0x100fe200000108d0 */
[C---:B------:R-:W-:Y:S01]  /*5290*/  HMMA.16816.F32.BF16 R112, R4.reuse, R26, R112 ;  /* 0x0000001a0470723c */ /* 0x040fe20000041870 */
[----:B----4-:R-:W-:Y:S01]  /*52a0*/  FFMA.FTZ R231, R12, c[0x0][0x2d0], -R227 ;  /* 0x0000b4000ce77a23 */ /* 0x010fe200000108e3 */
[----:B------:R-:W-:Y:S01]  /*52b0*/  MUFU.EX2 R230, R230 ;  /* 0x000000e600e67308 */ /* 0x000fe20000000800 */
[--C-:B------:R-:W-:Y:S01]  /*52c0*/  FFMA.FTZ R34, R25, c[0x0][0x2d0], -R208.reuse ;  /* 0x0000b40019227a23 */ /* 0x100fe200000108d0 */
[----:B--2---:R-:W-:Y:S01]  /*52d0*/  F2FP.BF16.PACK_AB R24, R38, R39 ;  /* 0x000000272618723e */ /* 0x004fe200000010ff */
[----:B------:R-:W-:Y:S02]  /*52e0*/  FFMA.FTZ R208, R207, c[0x0][0x2d0], -R208 ;  /* 0x0000b400cfd07a23 */ /* 0x000fe400000108d0 */
[----:B------:R-:W-:Y:S01]  /*52f0*/  F2FP.BF16.PACK_AB R26, R36, R37 ;  /* 0x00000025241a723e */ /* 0x000fe200000010ff */
[----:B------:R-:W-:Y:S01]  /*5300*/  HMMA.16816.F32.BF16 R128, R4, R22, R128 ;  /* 0x000000160480723c */ /* 0x000fe20000041880 */
[----:B------:R-:W-:Y:S01]  /*5310*/  F2FP.BF16.PACK_AB R27, R32, R33 ;  /* 0x00000021201b723e */ /* 0x000fe200000010ff */
[----:B------:R-:W1:Y:S01]  /*5320*/  MUFU.EX2 R231, R231 ;  /* 0x000000e700e77308 */ /* 0x000e620000000800 */
[----:B------:R-:W-:Y:S01]  /*5330*/  LDSM.16.MT88.4 R20, [R246+0x3100] ;  /* 0x00310000f614783b */ /* 0x000fe20000004200 */
[----:B-----5:R-:W-:-:S02]  /*5340*/  IMAD.MOV.U32 R227, RZ, RZ, R28 ;  /* 0x000000ffffe37224 */ /* 0x020fc400078e001c */
[----:B------:R-:W-:Y:S02]  /*5350*/  IMAD.MOV.U32 R216, RZ, RZ, R29 ;  /* 0x000000ffffd87224 */ /* 0x000fe400078e001d */
[C---:B------:R-:W-:Y:S01]  /*5360*/  HMMA.16816.F32.BF16 R144, R4.reuse, R18, R144 ;  /* 0x000000120490723c */ /* 0x040fe20000041890 */
[----:B------:R-:W2:Y:S01]  /*5370*/  LDSM.16.MT88.4 R16, [R240+0x1100] ;  /* 0x00110000f010783b */ /* 0x000ea20000004200 */
[----:B------:R-:W4:Y:S01]  /*5380*/  MUFU.EX2 R43, R43 ;  /* 0x0000002b002b7308 */ /* 0x000f220000000800 */
[----:B------:R-:W-:Y:S02]  /*5390*/  FADD.FTZ R217, R216, R217 ;  /* 0x000000d9d8d97221 */ /* 0x000fe40000010000 */
[----:B------:R-:W-:Y:S02]  /*53a0*/  FADD.FTZ R204, R38, R204 ;  /* 0x000000cc26cc7221 */ /* 0x000fe40000010000 */
[----:B------:R-:W-:Y:S01]  /*53b0*/  FADD.FTZ R217, R227, R217 ;  /* 0x000000d9e3d97221 */ /* 0x000fe20000010000 */
[----:B------:R-:W-:Y:S01]  /*53c0*/  HMMA.16816.F32.BF16 R156, R4, R14, R156 ;  /* 0x0000000e049c723c */ /* 0x000fe2000004189c */
[----:B------:R-:W5:Y:S01]  /*53d0*/  LDSM.16.MT88.4 R12, [R239+0x1100] ;  /* 0x00110000ef0c783b */ /* 0x000f620000004200 */
[----:B------:R-:W3:Y:S01]  /*53e0*/  MUFU.EX2 R42, R42 ;  /* 0x0000002a002a7308 */ /* 0x000ee20000000800 */
[----:B-1----:R-:W-:-:S02]  /*53f0*/  FADD.FTZ R217, R231, R217 ;  /* 0x000000d9e7d97221 */ /* 0x002fc40000010000 */
[----:B------:R-:W-:Y:S02]  /*5400*/  FADD.FTZ R204, R37, R204 ;  /* 0x000000cc25cc7221 */ /* 0x000fe40000010000 */
[----:B------:R-:W-:Y:S01]  /*5410*/  F2FP.BF16.PACK_AB R4, R28, R29 ;  /* 0x0000001d1c04723e */ /* 0x000fe200000010ff */
[C---:B------:R-:W-:Y:S01]  /*5420*/  FADD.FTZ R217, R230.reuse, R217 ;  /* 0x000000d9e6d97221 */ /* 0x040fe20000010000 */
[----:B------:R-:W-:Y:S01]  /*5430*/  F2FP.BF16.PACK_AB R6, R230, R231 ;  /* 0x000000e7e606723e */ /* 0x000fe200000010ff */
[----:B------:R-:W1:Y:S01]  /*5440*/  MUFU.EX2 R40, R40 ;  /* 0x0000002800287308 */ /* 0x000e620000000800 */
[----:B------:R-:W-:Y:S01]  /*5450*/  F2FP.BF16.PACK_AB R28, R214, R215 ;  /* 0x000000d7d61c723e */ /* 0x000fe200000010ff */
[----:B----4-:R-:W-:Y:S01]  /*5460*/  FADD.FTZ R228, R43, R228 ;  /* 0x000000e42be47221 */ /* 0x010fe20000010000 */
[----:B------:R-:W-:Y:S01]  /*5470*/  F2FP.BF16.PACK_AB R29, R210, R211 ;  /* 0x000000d3d21d723e */ /* 0x000fe200000010ff */
[----:B------:R-:W-:Y:S02]  /*5480*/  FADD.FTZ R217, R220, R217 ;  /* 0x000000d9dcd97221 */ /* 0x000fe40000010000 */
[----:B------:R-:W-:-:S02]  /*5490*/  FADD.FTZ R204, R36, R204 ;  /* 0x000000cc24cc7221 */ /* 0x000fc40000010000 */
[----:B------:R-:W4:Y:S01]  /*54a0*/  MUFU.EX2 R35, R35 ;  /* 0x0000002300237308 */ /* 0x000f220000000800 */
[C---:B---3--:R-:W-:Y:S01]  /*54b0*/  F2FP.BF16.PACK_AB R5, R42.reuse, R43 ;  /* 0x0000002b2a05723e */ /* 0x048fe200000010ff */
[----:B------:R-:W-:Y:S02]  /*54c0*/  FADD.FTZ R228, R42, R228 ;  /* 0x000000e42ae47221 */ /* 0x000fe40000010000 */
[----:B------:R-:W-:Y:S02]  /*54d0*/  FADD.FTZ R217, R223, R217 ;  /* 0x000000d9dfd97221 */ /* 0x000fe40000010000 */
[----:B------:R-:W-:Y:S02]  /*54e0*/  FADD.FTZ R228, R41, R228 ;  /* 0x000000e429e47221 */ /* 0x000fe40000010000 */
[----:B------:R-:W3:Y:S01]  /*54f0*/  MUFU.EX2 R34, R34 ;  /* 0x0000002200227308 */ /* 0x000ee20000000800 */
[C---:B-1----:R-:W-:Y:S01]  /*5500*/  F2FP.BF16.PACK_AB R7, R40.reuse, R41 ;  /* 0x000000292807723e */ /* 0x042fe200000010ff */
[----:B------:R-:W-:-:S02]  /*5510*/  FADD.FTZ R228, R40, R228 ;  /* 0x000000e428e47221 */ /* 0x000fc40000010000 */
[----:B------:R-:W-:Y:S02]  /*5520*/  FADD.FTZ R204, R215, R204 ;  /* 0x000000ccd7cc7221 */ /* 0x000fe40000010000 */
[----:B------:R-:W-:Y:S02]  /*5530*/  FADD.FTZ R217, R225, R217 ;  /* 0x000000d9e1d97221 */ /* 0x000fe40000010000 */
[----:B------:R-:W-:Y:S01]  /*5540*/  HMMA.16816.F32.BF16 R192, R4, R8, R192 ;  /* 0x0000000804c0723c */ /* 0x000fe200000418c0 */
[----:B------:R-:W1:Y:S01]  /*5550*/  MUFU.EX2 R218, R218 ;  /* 0x000000da00da7308 */ /* 0x000e620000000800 */
[----:B----4-:R-:W-:Y:S02]  /*5560*/  FADD.FTZ R201, R35, R201 ;  /* 0x000000c923c97221 */ /* 0x010fe40000010000 */
[----:B------:R-:W-:Y:S01]  /*5570*/  FADD.FTZ R204, R214, R204 ;  /* 0x000000ccd6cc7221 */ /* 0x000fe20000010000 */
[----:B---3--:R-:W-:-:S03]  /*5580*/  F2FP.BF16.PACK_AB R25, R34, R35 ;  /* 0x000000232219723e */ /* 0x008fc600000010ff */
[----:B------:R-:W-:Y:S01]  /*5590*/  HMMA.16816.F32.BF16 R180, R4, R10, R180 ;  /* 0x0000000a04b4723c */ /* 0x000fe200000418b4 */
[----:B------:R-:W3:Y:S01]  /*55a0*/  MUFU.EX2 R219, R219 ;  /* 0x000000db00db7308 */ /* 0x000ee20000000800 */
[----:B------:R-:W-:Y:S02]  /*55b0*/  FADD.FTZ R201, R34, R201 ;  /* 0x000000c922c97221 */ /* 0x000fe40000010000 */
[----:B------:R-:W-:Y:S02]  /*55c0*/  FADD.FTZ R204, R213, R204 ;  /* 0x000000ccd5cc7221 */ /* 0x000fe40000010000 */
[----:B------:R-:W-:Y:S02]  /*55d0*/  FADD.FTZ R201, R33, R201 ;  /* 0x000000c921c97221 */ /* 0x000fe40000010000 */
[----:B------:R-:W-:Y:S01]  /*55e0*/  HMMA.16816.F32.BF16 R188, R24, R8, R188 ;  /* 0x0000000818bc723c */ /* 0x000fe200000418bc */
[----:B------:R-:W4:Y:S01]  /*55f0*/  MUFU.EX2 R221, R221 ;  /* 0x000000dd00dd7308 */ /* 0x000f220000000800 */
[----:B------:R-:W-:-:S02]  /*5600*/  FADD.FTZ R201, R32, R201 ;  /* 0x000000c920c97221 */ /* 0x000fc40000010000 */
[----:B-1----:R-:W-:Y:S02]  /*5610*/  FADD.FTZ R228, R218, R228 ;  /* 0x000000e4dae47221 */ /* 0x002fe40000010000 */
[----:B------:R-:W-:Y:S02]  /*5620*/  FADD.FTZ R201, R211, R201 ;  /* 0x000000c9d3c97221 */ /* 0x000fe40000010000 */
[----:B------:R-:W-:Y:S01]  /*5630*/  HMMA.16816.F32.BF16 R184, R24, R10, R184 ;  /* 0x0000000a18b8723c */ /* 0x000fe200000418b8 */
[----:B------:R-:W1:Y:S01]  /*5640*/  LDSM.16.MT88.4 R8, [R238+0x1100] ;  /* 0x00110000ee08783b */ /* 0x000e620000004200 */
[----:B------:R-:W-:Y:S01]  /*5650*/  MUFU.EX2 R222, R222 ;  /* 0x000000de00de7308 */ /* 0x000fe20000000800 */
[----:B---3--:R-:W-:Y:S02]  /*5660*/  FADD.FTZ R228, R219, R228 ;  /* 0x000000e4dbe47221 */ /* 0x008fe40000010000 */
[----:B------:R-:W-:-:S03]  /*5670*/  FADD.FTZ R201, R210, R201 ;  /* 0x000000c9d2c97221 */ /* 0x000fc60000010000 */
[-C--:B--2---:R-:W-:Y:S01]  /*5680*/  HMMA.16816.F32.BF16 R68, R4, R16.reuse, R68 ;  /* 0x000000100444723c */ /* 0x084fe20000041844 */
[----:B----4-:R-:W-:Y:S01]  /*5690*/  FADD.FTZ R228, R221, R228 ;  /* 0x000000e4dde47221 */ /* 0x010fe20000010000 */
[----:B------:R-:W2:Y:S06]  /*56a0*/  MUFU.EX2 R207, R209 ;  /* 0x000000d100cf7308 */ /* 0x000eac0000000800 */
[C---:B------:R-:W-:Y:S02]  /*56b0*/  HMMA.16816.F32.BF16 R72, R24.reuse, R16, R72 ;  /* 0x000000101848723c */ /* 0x040fe40000041848 */
[----:B------:R-:W3:Y:S06]  /*56c0*/  MUFU.EX2 R208, R208 ;  /* 0x000000d000d07308 */ /* 0x000eec0000000800 */
[----:B------:R-:W-:Y:S01]  /*56d0*/  HMMA.16816.F32.BF16 R76, R24, R18, R76 ;  /* 0x00000012184c723c */ /* 0x000fe2000004184c */
[----:B--2---:R-:W-:-:S07]  /*56e0*/  FADD.FTZ R201, R207, R201 ;  /* 0x000000c9cfc97221 */ /* 0x004fce0000010000 */
[----:B------:R-:W-:Y:S01]  /*56f0*/  HMMA.16816.F32.BF16 R80, R4, R18, R80 ;  /* 0x000000120450723c */ /* 0x000fe20000041850 */
[----:B------:R-:W2:Y:S01]  /*5700*/  LDSM.16.MT88.4 R16, [R240+0x3100] ;  /* 0x00310000f010783b */ /* 0x000ea20000004200 */
[----:B---3--:R-:W-:-:S06]  /*5710*/  F2FP.BF16.PACK_AB R31, R208, R207 ;  /* 0x000000cfd01f723e */ /* 0x008fcc00000010ff */
        /* <DEDUP_REMOVED lines=8> */
[----:B------:R-:W-:Y:S01]  /*57a0*/  HMMA.16816.F32.BF16 R112, R4, R10, R112 ;  /* 0x0000000a0470723c */ /* 0x000fe20000041870 */
[----:B------:R-:W1:Y:S07]  /*57b0*/  LDSM.16.MT88.4 R8, [R238+0x3100] ;  /* 0x00310000ee08783b */ /* 0x000e6e0000004200 */
[C---:B--2---:R-:W-:Y:S08]  /*57c0*/  HMMA.16816.F32.BF16 R136, R24.reuse, R16, R136 ;  /* 0x000000101888723c */ /* 0x044ff00000041888 */
[C---:B---3--:R-:W-:Y:S08]  /*57d0*/  HMMA.16816.F32.BF16 R148, R24.reuse, R12, R148 ;  /* 0x0000000c1894723c */ /* 0x048ff00000041894 */
[C---:B------:R-:W-:Y:S08]  /*57e0*/  HMMA.16816.F32.BF16 R140, R24.reuse, R18, R140 ;  /* 0x00000012188c723c */ /* 0x040ff0000004188c */
[----:B------:R-:W-:Y:S08]  /*57f0*/  HMMA.16816.F32.BF16 R152, R24, R14, R152 ;  /* 0x0000000e1898723c */ /* 0x000ff00000041898 */
[----:B------:R-:W-:Y:S08]  /*5800*/  HMMA.16816.F32.BF16 R132, R4, R16, R132 ;  /* 0x000000100484723c */ /* 0x000ff00000041884 */
[C---:B-1----:R-:W-:Y:S08]  /*5810*/  HMMA.16816.F32.BF16 R168, R24.reuse, R8, R168 ;  /* 0x0000000818a8723c */ /* 0x042ff000000418a8 */
        /* <DEDUP_REMOVED lines=11> */
[----:B------:R-:W-:Y:S01]  /*58d0*/  F2FP.BF16.PACK_AB R4, R223, R220 ;  /* 0x000000dcdf04723e */ /* 0x000fe200000010ff */
[----:B------:R-:W-:Y:S01]  /*58e0*/  HMMA.16816.F32.BF16 R120, R24, R20, R120 ;  /* 0x000000141878723c */ /* 0x000fe20000041878 */
[----:B------:R-:W-:-:S02]  /*58f0*/  F2FP.BF16.PACK_AB R5, R219, R218 ;  /* 0x000000dadb05723e */ /* 0x000fc400000010ff */
[----:B------:R-:W-:Y:S02]  /*5900*/  F2FP.BF16.PACK_AB R6, R226, R225 ;  /* 0x000000e1e206723e */ /* 0x000fe400000010ff */
[----:B------:R-:W-:-:S03]  /*5910*/  F2FP.BF16.PACK_AB R7, R222, R221 ;  /* 0x000000ddde07723e */ /* 0x000fc600000010ff */
[----:B------:R-:W-:Y:S01]  /*5920*/  HMMA.16816.F32.BF16 R124, R24, R22, R124 ;  /* 0x00000016187c723c */ /* 0x000fe2000004187c */
[----:B------:R-:W4:Y:S04]  /*5930*/  LDSM.16.MT88.4 R24, [R238+0x1900] ;  /* 0x00190000ee18783b */ /* 0x000f280000004200 */
[----:B------:R-:W5:Y:S03]  /*5940*/  LDSM.16.MT88.4 R20, [R246+0x3900] ;  /* 0x00390000f614783b */ /* 0x000f660000004200 */
        /* <DEDUP_REMOVED lines=15> */
[C---:B----4-:R-:W-:Y:S08]  /*5a40*/  HMMA.16816.F32.BF16 R100, R4.reuse, R24, R100 ;  /* 0x000000180464723c */ /* 0x050ff00000041864 */
        /* <DEDUP_REMOVED lines=15> */
[C---:B------:R-:W-:Y:S08]  /*5b40*/  HMMA.16816.F32.BF16 R108, R28.reuse, R26, R108 ;  /* 0x0000001a1c6c723c */ /* 0x040ff0000004186c */
[C---:B------:R-:W-:Y:S08]  /*5b50*/  HMMA.16816.F32.BF16 R120, R28.reuse, R20, R120 ;  /* 0x000000141c78723c */ /* 0x040ff00000041878 */
[----:B------:R-:W-:Y:S01]  /*5b60*/  HMMA.16816.F32.BF16 R124, R28, R22, R124 ;  /* 0x000000161c7c723c */ /* 0x000fe2000004187c */
[----:B-1----:R-:W-:-:S07]  /*5b70*/  FADD.FTZ R4, R208, R201 ;  /* 0x000000c9d0047221 */ /* 0x002fce0000010000 */
[C---:B------:R-:W-:Y:S01]  /*5b80*/  HMMA.16816.F32.BF16 R136, R28.reuse, R16, R136 ;  /* 0x000000101c88723c */ /* 0x040fe20000041888 */
[----:B------:R2:W-:Y:S04]  /*5b90*/  STL [R1+0x14], R4 ;  /* 0x0000140401007387 */ /* 0x0005e80000100800 */
[----:B------:R2:W-:Y:S03]  /*5ba0*/  STL [R1+0x18], R5 ;  /* 0x0000180501007387 */ /* 0x0005e60000100800 */
[C---:B------:R-:W-:Y:S08]  /*5bb0*/  HMMA.16816.F32.BF16 R140, R28.reuse, R18, R140 ;  /* 0x000000121c8c723c */ /* 0x040ff0000004188c */
[C---:B------:R-:W-:Y:S08]  /*5bc0*/  HMMA.16816.F32.BF16 R148, R28.reuse, R12, R148 ;  /* 0x0000000c1c94723c */ /* 0x040ff00000041894 */
[C---:B------:R-:W-:Y:S08]  /*5bd0*/  HMMA.16816.F32.BF16 R152, R28.reuse, R14, R152 ;  /* 0x0000000e1c98723c */ /* 0x040ff00000041898 */
[C---:B------:R-:W-:Y:S08]  /*5be0*/  HMMA.16816.F32.BF16 R168, R28.reuse, R8, R168 ;  /* 0x000000081ca8723c */ /* 0x040ff000000418a8 */
[----:B------:R-:W-:Y:S01]  /*5bf0*/  HMMA.16816.F32.BF16 R164, R28, R10, R164 ;  /* 0x0000000a1ca4723c */ /* 0x000fe200000418a4 */
[----:B------:R-:W-:Y:S07]  /*5c00*/  @P2 BRA `(.L_x_2919) ;  /* 0x00003c8000002947 */ /* 0x000fee0003800000 */
[C---:B--2---:R-:W-:Y:S01]  /*5c10*/  SHF.L.U64.HI R4, R45.reuse, 0x1, R47 ;  /* 0x000000012d047819 */ /* 0x044fe2000001022f */
[----:B------:R-:W-:Y:S01]  /*5c20*/  IMAD.SHL.U32 R6, R45, 0x2, RZ ;  /* 0x000000022d067824 */ /* 0x000fe200078e00ff */
[C---:B------:R-:W-:Y:S01]  /*5c30*/  SHF.L.U64.HI R5, R44.reuse, 0x1, R46 ;  /* 0x000000012c057819 */ /* 0x040fe2000001022e */
[----:B------:R-:W-:Y:S01]  /*5c40*/  IMAD.MOV.U32 R199, RZ, RZ, R196 ;  /* 0x000000ffffc77224 */ /* 0x000fe200078e00c4 */
[----:B------:R-:W-:Y:S01]  /*5c50*/  MOV R200, R3 ;  /* 0x0000000300c87202 */ /* 0x000fe20000000f00 */
[----:B------:R1:W-:Y:S01]  /*5c60*/  STL [R1+0x10], R4 ;  /* 0x0000100401007387 */ /* 0x0003e20000100800 */
[----:B------:R-:W-:Y:S01]  /*5c70*/  MOV R197, R0 ;  /* 0x0000000000c57202 */ /* 0x000fe20000000f00 */
[----:B------:R-:W-:Y:S01]  /*5c80*/  IMAD.MOV.U32 R198, RZ, RZ, R2 ;  /* 0x000000ffffc67224 */ /* 0x000fe200078e0002 */
[----:B------:R-:W-:Y:S01]  /*5c90*/  UIADD3 UR11, UR11, -0x2, URZ ;  /* 0xfffffffe0b0b7890 */ /* 0x000fe2000fffe03f */
[----:B------:R2:W-:Y:S04]  /*5ca0*/  STL [R1+0xc], R6 ;  /* 0x00000c0601007387 */ /* 0x0005e80000100800 */
[----:B------:R2:W-:Y:S01]  /*5cb0*/  STL [R1+0x8], R5 ;  /* 0x0000080501007387 */ /* 0x0005e20000100800 */
[----:B-1----:R-:W-:-:S05]  /*5cc0*/  IMAD.SHL.U32 R4, R44, 0x2, RZ ;  /* 0x000000022c047824 */ /* 0x002fca00078e00ff */
[----:B------:R2:W-:Y:S01]  /*5cd0*/  STL [R1+0x4], R4 ;  /* 0x0000040401007387 */ /* 0x0005e20000100800 */
[----:B------:R-:W-:Y:S05]  /*5ce0*/  BRA `(.L_x_2920) ;  /* 0x0000041000007947 */ /* 0x000fea0003800000 */
.L_x_2922:
[----:B------:R-:W2:Y:S01]  /*5cf0*/  LDL R0, [R1] ;  /* 0x0000000001007983 */ /* 0x000ea20000100800 */
[----:B------:R-:W-:Y:S01]  /*5d00*/  ULEA UR4, UR11, UR9, 0x6 ;  /* 0x000000090b047291 */ /* 0x000fe2000f8e303f */
[----:B------:R-:W-:Y:S02]  /*5d10*/  IMAD.MOV.U32 R251, RZ, RZ, RZ ;  /* 0x000000fffffb7224 */ /* 0x000fe400078e00ff */
[----:B------:R-:W3:Y:S03]  /*5d20*/  LDL R230, [R1+0xc] ;  /* 0x00000c0001e67983 */ /* 0x000ee60000100800 */
        /* <DEDUP_REMOVED lines=32> */
[----:B------:R-:W-:Y:S04]  /*5f30*/  SHFL.IDX PT, R3, R2, 0x2, 0x181f ;  /* 0x00581f0002037f89 */ /* 0x000fe800000e0000 */
[----:B------:R-:W-:Y:S04]  /*5f40*/  SHFL.IDX PT, R196, R0, 0x2, 0x181f ;  /* 0x00581f0000c47f89 */ /* 0x000fe800000e0000 */
        /* <DEDUP_REMOVED lines=9> */
[C-C-:B--2---:R-:W-:Y:S01]  /*5fe0*/  IMAD.X R211, R204.reuse, 0x1, R228.reuse, P2 ;  /* 0x00000001ccd37824 */ /* 0x144fe200010e06e4 */
[----:B------:R2:W-:Y:S02]  /*5ff0*/  LDGSTS.E.BYPASS.LTC128B.128 [R250+0x6100], [R212.64], !P3 ;  /* 0x06100000d4fa7fae */ /* 0x0005e4000d901d4c */
[--C-:B------:R-:W-:Y:S02]  /*6000*/  IMAD.X R207, R204, 0x1, R229.reuse, P5 ;  /* 0x00000001cccf7824 */ /* 0x100fe400028e06e5 */
[----:B------:R4:W-:Y:S04]  /*6010*/  LDGSTS.E.BYPASS.LTC128B.128 [R250+0x4900], [R210.64], !P4 ;  /* 0x04900000d2fa7fae */ /* 0x0009e8000e101d4c */
[----:B------:R2:W-:Y:S01]  /*6020*/  LDGSTS.E.BYPASS.LTC128B.128 [R250+0x6900], [R206.64], !P3 ;  /* 0x06900000cefa7fae */ /* 0x0005e2000d901d4c */
[-C--:B------:R-:W-:Y:S05]  /*6030*/  IADD3 R204, P5, R2, R230.reuse, RZ ;  /* 0x000000e602cc7210 */ /* 0x080fea0007fbe0ff */
[--C-:B---3--:R-:W-:Y:S01]  /*6040*/  IMAD.X R205, R0, 0x1, R228.reuse, P5 ;  /* 0x0000000100cd7824 */ /* 0x108fe200028e06e4 */
[C---:B-1----:R-:W-:Y:S05]  /*6050*/  IADD3 R208, P2, R3.reuse, R230, RZ ;  /* 0x000000e603d07210 */ /* 0x042fea0007f5e0ff */
        /* <DEDUP_REMOVED lines=10> */
.L_x_2920:
[----:B------:R-:W3:Y:S01]  /*6100*/  LDL R58, [R1+0xc] ;  /* 0x00000c00013a7983 */ /* 0x000ee20000100800 */
[----:B------:R-:W-:Y:S04]  /*6110*/  DEPBAR.LE SB0, 0x0 ;  /* 0x000080000000791a */ /* 0x000fe80000000000 */
[----:B------:R-:W-:Y:S01]  /*6120*/  SHF.R.S32.HI R0, RZ, 0x1f, R252 ;  /* 0x0000001fff007819 */ /* 0x000fe200000114fc */
[----:B------:R-:W4:Y:S01]  /*6130*/  LDL R57, [R1+0x10] ;  /* 0x0000100001397983 */ /* 0x000f220000100800 */
[----:B------:R-:W-:Y:S01]  /*6140*/  IMAD.WIDE.U32 R12, R252, c[0x0][0x208], RZ ;  /* 0x00008200fc0c7a25 */ /* 0x000fe200078e00ff */
[----:B------:R-:W-:Y:S01]  /*6150*/  IADD3 R54, R250, 0x100, RZ ;  /* 0x00000100fa367810 */ /* 0x000fe20007ffe0ff */
[----:B------:R-:W-:Y:S02]  /*6160*/  UISETP.GE.AND UP0, UPT, UR11, 0x1, UPT ;  /* 0x000000010b00788c */ /* 0x000fe4000bf06270 */
[----:B------:R-:W-:Y:S01]  /*6170*/  IMAD R0, R0, c[0x0][0x208], RZ ;  /* 0x0000820000007a24 */ /* 0x000fe200078e02ff */
[----:B------:R-:W5:Y:S03]  /*6180*/  LDL R56, [R1+0x4] ;  /* 0x0000040001387983 */ /* 0x000f660000100800 */
[----:B------:R-:W-:Y:S03]  /*6190*/  IMAD R0, R252, c[0x0][0x20c], R0 ;  /* 0x00008300fc007a24 */ /* 0x000fe600078e0200 */
[----:B--2---:R-:W2:Y:S01]  /*61a0*/  LDL R55, [R1+0x8] ;  /* 0x0000080001377983 */ /* 0x004ea20000100800 */
[----:B------:R-:W-:Y:S01]  /*61b0*/  IMAD.IADD R13, R13, 0x1, R0 ;  /* 0x000000010d0d7824 */ /* 0x000fe200078e0200 */
[----:B------:R-:W-:Y:S03]  /*61c0*/  SHF.R.S32.HI R0, RZ, 0x1f, R251 ;  /* 0x0000001fff007819 */ /* 0x000fe600000114fb */
[C---:B------:R-:W-:Y:S01]  /*61d0*/  IMAD.WIDE.U32 R12, R251.reuse, c[0x0][0x218], R12 ;  /* 0x00008600fb0c7a25 */ /* 0x040fe200078e000c */
[----:B------:R-:W-:Y:S03]  /*61e0*/  BAR.SYNC.DEFER_BLOCKING 0x0 ;  /* 0x0000000000007b1d */ /* 0x000fe60000010000 */
[----:B------:R-:W-:Y:S01]  /*61f0*/  IMAD R0, R0, c[0x0][0x218], RZ ;  /* 0x0000860000007a24 */ /* 0x000fe200078e02ff */
[----:B------:R-:W-:Y:S03]  /*6200*/  IADD3 R3, P2, R12, UR22, RZ ;  /* 0x000000160c037c10 */ /* 0x000fe6000ff5e0ff */
[----:B------:R-:W-:Y:S05]  /*6210*/  IMAD R0, R251, c[0x0][0x21c], R0 ;  /* 0x00008700fb007a24 */ /* 0x000fea00078e0200 */
[----:B------:R-:W-:Y:S02]  /*6220*/  IADD3.X R0, R13, UR5, R0, P2, !PT ;  /* 0x000000050d007c10 */ /* 0x000fe400097fe400 */
[C---:B------:R-:W-:Y:S04]  /*6230*/  LEA R2, P2, R3.reuse, c[0x0][0x1f8], 0x1 ;  /* 0x00007e0003027a11 */ /* 0x040fe800078408ff */
[----:B------:R-:W-:Y:S01]  /*6240*/  LEA.HI.X R0, R3, c[0x0][0x1fc], R0, 0x1, P2 ;  /* 0x00007f0003007a11 */ /* 0x000fe200010f0c00 */
[----:B------:R-:W-:Y:S06]  /*6250*/  LDSM.16.M88.4 R64, [R249+0x8100] ;  /* 0x00810000f940783b */ /* 0x000fec0000000200 */
[----:B------:R-:W1:Y:S06]  /*6260*/  LDSM.16.M88.4 R16, [R248+0x4100] ;  /* 0x00410000f810783b */ /* 0x000e6c0000000200 */
[----:B------:R-:W1:Y:S06]  /*6270*/  LDSM.16.M88.4 R60, [R249+0xa100] ;  /* 0x00a10000f93c783b */ /* 0x000e6c0000000200 */
[----:B------:R-:W1:Y:S06]  /*6280*/  LDSM.16.M88.4 R32, [R248+0x4900] ;  /* 0x00490000f820783b */ /* 0x000e6c0000000200 */
[----:B------:R-:W3:Y:S06]  /*6290*/  SHFL.IDX PT, R36, R2, RZ, 0x181f ;  /* 0x00181fff02247589 */ /* 0x000eec00000e0000 */
[----:B------:R-:W-:Y:S06]  /*62a0*/  LDSM.16.M88.4 R48, [R248+0x5100] ;  /* 0x00510000f830783b */ /* 0x000fec0000000200 */
[----:B------:R-:W-:Y:S06]  /*62b0*/  LDSM.16.M88.4 R204, [R248+0x5900] ;  /* 0x00590000f8cc783b */ /* 0x000fec0000000200 */
[----:B------:R-:W-:Y:S01]  /*62c0*/  LDSM.16.M88.4 R208, [R245+0x8100] ;  /* 0x00810000f5d0783b */ /* 0x000fe20000000200 */
[-C--:B-1----:R-:W-:Y:S05]  /*62d0*/  HMMA.16816.F32.BF16 R4, R64, R16.reuse, RZ ;  /* 0x000000104004723c */ /* 0x082fea00000418ff */
[----:B------:R-:W4:Y:S03]  /*62e0*/  SHFL.IDX PT, R37, R0, RZ, 0x181f ;  /* 0x00181fff00257589 */ /* 0x000f2600000e0000 */
[C---:B------:R-:W-:Y:S03]  /*62f0*/  HMMA.16816.F32.BF16 R8, R60.reuse, R16, RZ ;  /* 0x000000103c08723c */ /* 0x040fe600000418ff */
[----:B------:R-:W-:Y:S06]  /*6300*/  SHFL.IDX PT, R52, R2, 0x1, 0x181f ;  /* 0x00381f0002347f89 */ /* 0x000fec00000e0000 */
[----:B------:R-:W-:Y:S01]  /*6310*/  LDSM.16.M88.4 R212, [R247] ;  /* 0x00000000f7d4783b */ /* 0x000fe20000000200 */
[-C--:B------:R-:W-:Y:S05]  /*6320*/  HMMA.16816.F32.BF16 R12, R60, R18.reuse, RZ ;  /* 0x000000123c0c723c */ /* 0x080fea00000418ff */
[----:B------:R-:W-:Y:S03]  /*6330*/  SHFL.IDX PT, R3, R0, 0x1, 0x181f ;  /* 0x00381f0000037f89 */ /* 0x000fe600000e0000 */
[C---:B------:R-:W-:Y:S03]  /*6340*/  HMMA.16816.F32.BF16 R16, R64.reuse, R18, RZ ;  /* 0x000000124010723c */ /* 0x040fe600000418ff */
[----:B------:R-:W-:Y:S05]  /*6350*/  LDSM.16.M88.4 R216, [R245+0xa100] ;  /* 0x00a10000f5d8783b */ /* 0x000fea0000000200 */
[-C--:B------:R-:W-:Y:S01]  /*6360*/  HMMA.16816.F32.BF16 R20, R64, R32.reuse, RZ ;  /* 0x000000204014723c */ /* 0x080fe200000418ff */
[----:B------:R-:W-:Y:S06]  /*6370*/  LDSM.16.M88.4 R220, [R237] ;  /* 0x00000000eddc783b */ /* 0x000fec0000000200 */
[----:B------:R-:W-:Y:S01]  /*6380*/  LDSM.16.M88.4 R224, [R236] ;  /* 0x00000000ece0783b */ /* 0x000fe20000000200 */
[C---:B------:R-:W-:Y:S05]  /*6390*/  HMMA.16816.F32.BF16 R24, R60.reuse, R32, RZ ;  /* 0x000000203c18723c */ /* 0x040fea00000418ff */
[----:B------:R-:W-:Y:S03]  /*63a0*/  LDSM.16.M88.4 R228, [R235] ;  /* 0x00000000ebe4783b */ /* 0x000fe60000000200 */
[-C--:B------:R-:W-:Y:S03]  /*63b0*/  HMMA.16816.F32.BF16 R28, R60, R34.reuse, RZ ;  /* 0x000000223c1c723c */ /* 0x080fe600000418ff */
[----:B------:R-:W1:Y:S05]  /*63c0*/  SHFL.IDX PT, R44, R2, 0x2, 0x181f ;  /* 0x00581f00022c7f89 */ /* 0x000e6a00000e0000 */
[C---:B------:R-:W-:Y:S01]  /*63d0*/  HMMA.16816.F32.BF16 R32, R64.reuse, R34, RZ ;  /* 0x000000224020723c */ /* 0x040fe200000418ff */
[----:B------:R-:W1:Y:S06]  /*63e0*/  SHFL.IDX PT, R40, R0, 0x2, 0x181f ;  /* 0x00581f0000287f89 */ /* 0x000e6c00000e0000 */
[----:B------:R-:W1:Y:S06]  /*63f0*/  SHFL.IDX PT, R2, R2, 0x3, 0x181f ;  /* 0x00781f0002027f89 */ /* 0x000e6c00000e0000 */
[----:B------:R-:W1:Y:S01]  /*6400*/  SHFL.IDX PT, R0, R0, 0x3, 0x181f ;  /* 0x00781f0000007f89 */ /* 0x000e6200000e0000 */
[-C--:B---3--:R-:W-:Y:S05]  /*6410*/  IADD3 R38, P5, R36, R58.reuse, RZ ;  /* 0x0000003a24267210 */ /* 0x088fea0007fbe0ff */
[C-C-:B----4-:R-:W-:Y:S01]  /*6420*/  IMAD.X R39, R37.reuse, 0x1, R57.reuse, P5 ;  /* 0x0000000125277824 */ /* 0x150fe200028e0639 */
[----:B-1----:R-:W-:Y:S04]  /*6430*/  IADD3 R46, P5, R44, R58, RZ ;  /* 0x0000003a2c2e7210 */ /* 0x002fe80007fbe0ff */
[----:B------:R1:W-:Y:S01]  /*6440*/  LDGSTS.E.BYPASS.LTC128B.128 [R54], [R38.64], !P4 ;  /* 0x0000000026367fae */ /* 0x0003e2000e101d4c */
[----:B-----5:R-:W-:Y:S01]  /*6450*/  IADD3 R36, P2, R36, R56, RZ ;  /* 0x0000003824247210 */ /* 0x020fe20007f5e0ff */
[----:B------:R-:W-:Y:S04]  /*6460*/  IMAD.X R47, R40, 0x1, R57, P5 ;  /* 0x00000001282f7824 */ /* 0x000fe800028e0639 */
[----:B--2---:R-:W-:Y:S01]  /*6470*/  IMAD.X R37, R37, 0x1, R55, P2 ;  /* 0x0000000125257824 */ /* 0x004fe200010e0637 */
[C---:B------:R-:W-:Y:S02]  /*6480*/  IADD3 R42, P2, R52.reuse, R58, RZ ;  /* 0x0000003a342a7210 */ /* 0x040fe40007f5e0ff */
[-C--:B------:R-:W-:Y:S02]  /*6490*/  IADD3 R52, P6, R52, R56.reuse, RZ ;  /* 0x0000003834347210 */ /* 0x080fe40007fde0ff */
[----:B------:R1:W-:Y:S01]  /*64a0*/  LDGSTS.E.BYPASS.LTC128B.128 [R54+0x2000], [R36.64], !P3 ;  /* 0x0200000024367fae */ /* 0x0003e2000d901d4c */
[C---:B------:R-:W-:Y:S01]  /*64b0*/  IMAD.X R43, R3.reuse, 0x1, R57, P2 ;  /* 0x00000001032b7824 */ /* 0x040fe200010e0639 */
[----:B------:R-:W-:Y:S01]  /*64c0*/  IADD3 R44, P2, R44, R56, RZ ;  /* 0x000000382c2c7210 */ /* 0x000fe20007f5e0ff */
[--C-:B------:R-:W-:Y:S03]  /*64d0*/  IMAD.X R53, R3, 0x1, R55.reuse, P6 ;  /* 0x0000000103357824 */ /* 0x100fe600030e0637 */
[----:B------:R2:W-:Y:S01]  /*64e0*/  LDGSTS.E.BYPASS.LTC128B.128 [R54+0x800], [R42.64], !P4 ;  /* 0x008000002a367fae */ /* 0x0005e2000e101d4c */
[----:B------:R-:W-:Y:S05]  /*64f0*/  IMAD.X R45, R40, 0x1, R55, P2 ;  /* 0x00000001282d7824 */ /* 0x000fea00010e0637 */
[----:B------:R3:W-:Y:S06]  /*6500*/  LDGSTS.E.BYPASS.LTC128B.128 [R54+0x2800], [R52.64], !P3 ;  /* 0x0280000034367fae */ /* 0x0007ec000d901d4c */
[----:B------:R4:W-:Y:S06]  /*6510*/  LDGSTS.E.BYPASS.LTC128B.128 [R54+0x1000], [R46.64], !P4 ;  /* 0x010000002e367fae */ /* 0x0009ec000e101d4c */
[----:B------:R4:W-:Y:S01]  /*6520*/  LDGSTS.E.BYPASS.LTC128B.128 [R54+0x3000], [R44.64], !P3 ;  /* 0x030000002c367fae */ /* 0x0009e2000d901d4c */
[-C--:B-1----:R-:W-:Y:S08]  /*6530*/  HMMA.16816.F32.BF16 R36, R64, R48.reuse, RZ ;  /* 0x000000304024723c */ /* 0x082ff000000418ff */
[C---:B--2---:R-:W-:Y:S07]  /*6540*/  HMMA.16816.F32.BF16 R40, R60.reuse, R48, RZ ;  /* 0x000000303c28723c */ /* 0x044fee00000418ff */
[----:B------:R-:W-:Y:S05]  /*6550*/  IADD3 R48, P2, R2, R58, RZ ;  /* 0x0000003a02307210 */ /* 0x000fea0007f5e0ff */
[----:B------:R-:W-:Y:S01]  /*6560*/  IMAD.X R49, R0, 0x1, R57, P2 ;  /* 0x0000000100317824 */ /* 0x000fe200010e0639 */
[----:B------:R-:W-:Y:S01]  /*6570*/  IADD3 R2, P2, R2, R56, RZ ;  /* 0x0000003802027210 */ /* 0x000fe20007f5e0ff */
[-C--:B----4-:R-:W-:Y:S03]  /*6580*/  HMMA.16816.F32.BF16 R44, R60, R50.reuse, RZ ;  /* 0x000000323c2c723c */ /* 0x090fe600000418ff */
[----:B------:R1:W-:Y:S01]  /*6590*/  LDGSTS.E.BYPASS.LTC128B.128 [R54+0x1800], [R48.64], !P4 ;  /* 0x0180000030367fae */ /* 0x0003e2000e101d4c */
[----:B------:R-:W-:Y:S01]  /*65a0*/  IMAD.X R3, R0, 0x1, R55, P2 ;  /* 0x0000000100037824 */ /* 0x000fe200010e0637 */
[----:B------:R-:W-:Y:S04]  /*65b0*/  PLOP3.LUT P2, PT, PT, PT, UP0, 0x80, 0x0 ;  /* 0x000000000000781c */ /* 0x000fe80003f4f008 */
[----:B------:R3:W-:Y:S06]  /*65c0*/  LDGSTS.E.BYPASS.LTC128B.128 [R54+0x3800], [R2.64], !P3 ;  /* 0x0380000002367fae */ /* 0x0007ec000d901d4c */
[----:B------:R-:W0:Y:S01]  /*65d0*/  LDGDEPBAR ;  /* 0x00000000000079af */ /* 0x000e220000000000 */
[C---:B-1----:R-:W-:Y:S08]  /*65e0*/  HMMA.16816.F32.BF16 R48, R64.reuse, R50, RZ ;  /* 0x000000324030723c */ /* 0x042ff000000418ff */
[-C--:B---3--:R-:W-:Y:S08]  /*65f0*/  HMMA.16816.F32.BF16 R52, R64, R204.reuse, RZ ;  /* 0x000000cc4034723c */ /* 0x088ff000000418ff */
        /* <DEDUP_REMOVED lines=154> */
.L_x_2921:
[----:B------:R-:W-:Y:S01]  /*6fa0*/  FMNMX.FTZ R201, R8, R198, !PT ;  /* 0x000000c608c97209 */ /* 0x000fe20007810000 */
[----:B------:R-:W0:Y:S01]  /*6fb0*/  LDGDEPBAR ;  /* 0x00000000000079af */ /* 0x000e220000000000 */
[----:B--2---:R-:W-:Y:S02]  /*6fc0*/  FMNMX.FTZ R205, R4, R199, !PT ;  /* 0x000000c704cd7209 */ /* 0x004fe40007810000 */
        /* <DEDUP_REMOVED lines=63> */
[----:B------:R-:W2:Y:S01]  /*73c0*/  SHFL.BFLY PT, R196, R205, 0x2, 0x1f ;  /* 0x0c401f00cdc47f89 */ /* 0x000ea200000e0000 */
[----:B------:R-:W-:Y:S01]  /*73d0*/  ISETP.LT.AND P2, PT, RZ, UR11, PT ;  /* 0x0000000bff007c0c */ /* 0x000fe2000bf41270 */
[----:B------:R-:W-:Y:S01]  /*73e0*/  UIADD3 UR11, UR11, -0x1, URZ ;  /* 0xffffffff0b0b7890 */ /* 0x000fe2000fffe03f */
[----:B------:R-:W-:Y:S02]  /*73f0*/  FMNMX.FTZ R0, R62, R0, !PT ;  /* 0x000000003e007209 */ /* 0x000fe40007810000 */
[----:B-1----:R-:W-:Y:S02]  /*7400*/  FMNMX.FTZ R2, R201, R2, !PT ;  /* 0x00000002c9027209 */ /* 0x002fe40007810000 */
[----:B------:R-:W-:Y:S01]  /*7410*/  FMNMX.FTZ R0, R63, R0, !PT ;  /* 0x000000003f007209 */ /* 0x000fe20007810000 */
[----:B------:R-:W1:Y:S02]  /*7420*/  SHFL.BFLY PT, R3, R204, 0x2, 0x1f ;  /* 0x0c401f00cc037f89 */ /* 0x000e6400000e0000 */
[C---:B------:R-:W-:Y:S02]  /*7430*/  FADD.FTZ R198, -R2.reuse, R198 ;  /* 0x000000c602c67221 */ /* 0x040fe40000010100 */
[----:B------:R-:W-:Y:S02]  /*7440*/  FMUL.FTZ R219, R2, c[0x0][0x2d0] ;  /* 0x0000b40002db7a20 */ /* 0x000fe40000410000 */
[----:B------:R-:W-:Y:S02]  /*7450*/  FMUL.FTZ R198, R198, c[0x0][0x2d0] ;  /* 0x0000b400c6c67a20 */ /* 0x000fe40000410000 */
[----:B------:R-:W3:Y:S01]  /*7460*/  SHFL.BFLY PT, R201, R0, 0x2, 0x1f ;  /* 0x0c401f0000c97f89 */ /* 0x000ee200000e0000 */
[--C-:B------:R-:W-:Y:S02]  /*7470*/  FFMA.FTZ R229, R8, c[0x0][0x2d0], -R219.reuse ;  /* 0x0000b40008e57a23 */ /* 0x100fe400000108db */
[--C-:B------:R-:W-:Y:S01]  /*7480*/  FFMA.FTZ R226, R9, c[0x0][0x2d0], -R219.reuse ;  /* 0x0000b40009e27a23 */ /* 0x100fe200000108db */
[----:B------:R-:W4:Y:S01]  /*7490*/  MUFU.EX2 R198, R198 ;  /* 0x000000c600c67308 */ /* 0x000f220000000800 */
[--C-:B------:R-:W-:Y:S02]  /*74a0*/  FFMA.FTZ R213, R12, c[0x0][0x2d0], -R219.reuse ;  /* 0x0000b4000cd57a23 */ /* 0x100fe400000108db */
[--C-:B------:R-:W-:Y:S01]  /*74b0*/  FFMA.FTZ R212, R13, c[0x0][0x2d0], -R219.reuse ;  /* 0x0000b4000dd47a23 */ /* 0x100fe200000108db */
[----:B--2---:R-:W-:Y:S01]  /*74c0*/  FMNMX.FTZ R205, R205, R196, !PT ;  /* 0x000000c4cdcd7209 */ /* 0x004fe20007810000 */
[--C-:B------:R-:W-:Y:S02]  /*74d0*/  FFMA.FTZ R221, R24, c[0x0][0x2d0], -R219.reuse ;  /* 0x0000b40018dd7a23 */ /* 0x100fe400000108db */
[----:B------:R-:W-:Y:S02]  /*74e0*/  FFMA.FTZ R219, R25, c[0x0][0x2d0], -R219 ;  /* 0x0000b40019db7a23 */ /* 0x000fe400000108db */
[----:B------:R-:W2:Y:S01]  /*74f0*/  SHFL.BFLY PT, R196, R205, 0x1, 0x1f ;  /* 0x0c201f00cdc47f89 */ /* 0x000ea200000e0000 */
[----:B------:R-:W-:Y:S01]  /*7500*/  MUFU.EX2 R229, R229 ;  /* 0x000000e500e57308 */ /* 0x000fe20000000800 */
[----:B-1----:R-:W-:Y:S06]  /*7510*/  FMNMX.FTZ R204, R204, R3, !PT ;  /* 0x00000003cccc7209 */ /* 0x002fec0007810000 */
[----:B------:R-:W1:Y:S01]  /*7520*/  SHFL.BFLY PT, R3, R204, 0x1, 0x1f ;  /* 0x0c201f00cc037f89 */ /* 0x000e6200000e0000 */
[----:B---3--:R-:W-:Y:S02]  /*7530*/  FMNMX.FTZ R201, R0, R201, !PT ;  /* 0x000000c900c97209 */ /* 0x008fe40007810000 */
[----:B------:R-:W3:Y:S01]  /*7540*/  MUFU.EX2 R226, R226 ;  /* 0x000000e200e27308 */ /* 0x000ee20000000800 */
[C---:B----4-:R-:W-:Y:S04]  /*7550*/  FMUL.FTZ R8, R198.reuse, R188 ;  /* 0x000000bcc6087220 */ /* 0x050fe80000410000 */
[----:B------:R-:W4:Y:S01]  /*7560*/  SHFL.BFLY PT, R0, R201, 0x1, 0x1f ;  /* 0x0c201f00c9007f89 */ /* 0x000f2200000e0000 */
[C---:B------:R-:W-:Y:S02]  /*7570*/  FMUL.FTZ R9, R198.reuse, R189 ;  /* 0x000000bdc6097220 */ /* 0x040fe40000410000 */
[C---:B------:R-:W-:Y:S02]  /*7580*/  FMUL.FTZ R12, R198.reuse, R184 ;  /* 0x000000b8c60c7220 */ /* 0x040fe40000410000 */
[C---:B------:R-:W-:Y:S01]  /*7590*/  FMUL.FTZ R13, R198.reuse, R185 ;  /* 0x000000b9c60d7220 */ /* 0x040fe20000410000 */
[----:B------:R-:W-:Y:S01]  /*75a0*/  MUFU.EX2 R213, R213 ;  /* 0x000000d500d57308 */ /* 0x000fe20000000800 */
[C---:B------:R-:W-:Y:S01]  /*75b0*/  FMUL.FTZ R72, R198.reuse, R72 ;  /* 0x00000048c6487220 */ /* 0x040fe20000410000 */
[----:B--2---:R-:W-:Y:S01]  /*75c0*/  FMNMX.FTZ R196, R205, R196, !PT ;  /* 0x000000c4cdc47209 */ /* 0x004fe20007810000 */
[C---:B------:R-:W-:Y:S02]  /*75d0*/  FMUL.FTZ R73, R198.reuse, R73 ;  /* 0x00000049c6497220 */ /* 0x040fe40000410000 */
[----:B------:R-:W-:Y:S02]  /*75e0*/  FMUL.FTZ R76, R198, R76 ;  /* 0x0000004cc64c7220 */ /* 0x000fe40000410000 */
[C---:B------:R-:W-:Y:S02]  /*75f0*/  FADD.FTZ R199, -R196.reuse, R199 ;  /* 0x000000c7c4c77221 */ /* 0x040fe40000010100 */
[----:B------:R-:W-:Y:S01]  /*7600*/  FMUL.FTZ R216, R196, c[0x0][0x2d0] ;  /* 0x0000b400c4d87a20 */ /* 0x000fe20000410000 */
[----:B-1----:R-:W-:Y:S01]  /*7610*/  FMNMX.FTZ R3, R204, R3, !PT ;  /* 0x00000003cc037209 */ /* 0x002fe20007810000 */
[----:B------:R-:W-:Y:S01]  /*7620*/  FMUL.FTZ R199, R199, c[0x0][0x2d0] ;  /* 0x0000b400c7c77a20 */ /* 0x000fe20000410000 */
[----:B------:R-:W1:Y:S01]  /*7630*/  LDSM.16.MT88.4 R204, [R246+0x100] ;  /* 0x00010000f6cc783b */ /* 0x000e620000004200 */
[----:B------:R-:W-:Y:S01]  /*7640*/  FFMA.FTZ R210, R16, c[0x0][0x2d0], -R216 ;  /* 0x0000b40010d27a23 */ /* 0x000fe200000108d8 */
[----:B------:R-:W-:Y:S01]  /*7650*/  MUFU.EX2 R212, R212 ;  /* 0x000000d400d47308 */ /* 0x000fe20000000800 */
[C---:B------:R-:W-:Y:S01]  /*7660*/  FADD.FTZ R200, -R3.reuse, R200 ;  /* 0x000000c803c87221 */ /* 0x040fe20000010100 */
[----:B---3--:R-:W-:Y:S01]  /*7670*/  F2FP.BF16.PACK_AB R188, R226, R229 ;  /* 0x000000e5e2bc723e */ /* 0x008fe200000010ff */
[----:B------:R-:W-:Y:S01]  /*7680*/  FMUL.FTZ R218, R3, c[0x0][0x2d0] ;  /* 0x0000b40003da7a20 */ /* 0x000fe20000410000 */
[----:B----4-:R-:W-:Y:S01]  /*7690*/  FMNMX.FTZ R0, R0, R201, !PT ;  /* 0x000000c900007209 */ /* 0x010fe20007810000 */
[----:B------:R-:W-:Y:S02]  /*76a0*/  FMUL.FTZ R200, R200, c[0x0][0x2d0] ;  /* 0x0000b400c8c87a20 */ /* 0x000fe40000410000 */
[----:B------:R-:W-:Y:S02]  /*76b0*/  FFMA.FTZ R208, R17, c[0x0][0x2d0], -R216 ;  /* 0x0000b40011d07a23 */ /* 0x000fe400000108d8 */
[--C-:B------:R-:W-:Y:S01]  /*76c0*/  FFMA.FTZ R209, R18, c[0x0][0x2d0], -R218.reuse ;  /* 0x0000b40012d17a23 */ /* 0x100fe200000108da */
[----:B------:R-:W2:Y:S01]  /*76d0*/  MUFU.EX2 R199, R199 ;  /* 0x000000c700c77308 */ /* 0x000ea20000000800 */
[----:B------:R-:W-:Y:S02]  /*76e0*/  FFMA.FTZ R211, R19, c[0x0][0x2d0], -R218 ;  /* 0x0000b40013d37a23 */ /* 0x000fe400000108da */
[--C-:B------:R-:W-:Y:S02]  /*76f0*/  FFMA.FTZ R224, R4, c[0x0][0x2d0], -R216.reuse ;  /* 0x0000b40004e07a23 */ /* 0x100fe400000108d8 */
[----:B------:R-:W-:Y:S02]  /*7700*/  FFMA.FTZ R225, R5, c[0x0][0x2d0], -R216 ;  /* 0x0000b40005e17a23 */ /* 0x000fe400000108d8 */
[--C-:B------:R-:W-:Y:S02]  /*7710*/  FFMA.FTZ R227, R6, c[0x0][0x2d0], -R218.reuse ;  /* 0x0000b40006e37a23 */ /* 0x100fe400000108da */
[----:B------:R-:W-:Y:S01]  /*7720*/  FFMA.FTZ R223, R7, c[0x0][0x2d0], -R218 ;  /* 0x0000b40007df7a23 */ /* 0x000fe200000108da */
[----:B------:R-:W3:Y:S01]  /*7730*/  MUFU.EX2 R200, R200 ;  /* 0x000000c800c87308 */ /* 0x000ee20000000800 */
[C---:B------:R-:W-:Y:S02]  /*7740*/  FMUL.FTZ R231, R0.reuse, c[0x0][0x2d0] ;  /* 0x0000b40000e77a20 */ /* 0x040fe40000410000 */
[----:B------:R-:W-:Y:S02]  /*7750*/  FADD.FTZ R197, -R0, R197 ;  /* 0x000000c500c57221 */ /* 0x000fe40000010100 */
[--C-:B------:R-:W-:Y:S02]  /*7760*/  FFMA.FTZ R230, R10, c[0x0][0x2d0], -R231.reuse ;  /* 0x0000b4000ae67a23 */ /* 0x100fe400000108e7 */
[----:B------:R-:W-:Y:S02]  /*7770*/  FMUL.FTZ R197, R197, c[0x0][0x2d0] ;  /* 0x0000b400c5c57a20 */ /* 0x000fe40000410000 */
[--C-:B------:R-:W-:Y:S01]  /*7780*/  FFMA.FTZ R228, R11, c[0x0][0x2d0], -R231.reuse ;  /* 0x0000b4000be47a23 */ /* 0x100fe200000108e7 */
[----:B------:R-:W-:Y:S01]  /*7790*/  MUFU.EX2 R223, R223 ;  /* 0x000000df00df7308 */ /* 0x000fe20000000800 */
[--C-:B------:R-:W-:Y:S02]  /*77a0*/  FFMA.FTZ R214, R14, c[0x0][0x2d0], -R231.reuse ;  /* 0x0000b4000ed67a23 */ /* 0x100fe400000108e7 */
[--C-:B------:R-:W-:Y:S02]  /*77b0*/  FFMA.FTZ R201, R15, c[0x0][0x2d0], -R231.reuse ;  /* 0x0000b4000fc97a23 */ /* 0x100fe400000108e7 */
[C---:B--2---:R-:W-:Y:S02]  /*77c0*/  FMUL.FTZ R16, R199.reuse, R180 ;  /* 0x000000b4c7107220 */ /* 0x044fe40000410000 */
[C---:B------:R-:W-:Y:S02]  /*77d0*/  FMUL.FTZ R17, R199.reuse, R181 ;  /* 0x000000b5c7117220 */ /* 0x040fe40000410000 */
[C---:B------:R-:W-:Y:S01]  /*77e0*/  FMUL.FTZ R4, R199.reuse, R192 ;  /* 0x000000c0c7047220 */ /* 0x040fe20000410000 */
[----:B------:R-:W-:Y:S01]  /*77f0*/  MUFU.EX2 R224, R224 ;  /* 0x000000e000e07308 */ /* 0x000fe20000000800 */
[C---:B------:R-:W-:Y:S02]  /*7800*/  FMUL.FTZ R5, R199.reuse, R193 ;  /* 0x000000c1c7057220 */ /* 0x040fe40000410000 */
[C---:B------:R-:W-:Y:S02]  /*7810*/  FMUL.FTZ R68, R199.reuse, R68 ;  /* 0x00000044c7447220 */ /* 0x040fe40000410000 */
[C---:B---3--:R-:W-:Y:S02]  /*7820*/  FMUL.FTZ R18, R200.reuse, R182 ;  /* 0x000000b6c8127220 */ /* 0x048fe40000410000 */
[C---:B------:R-:W-:Y:S02]  /*7830*/  FMUL.FTZ R19, R200.reuse, R183 ;  /* 0x000000b7c8137220 */ /* 0x040fe40000410000 */
[----:B------:R-:W2:Y:S01]  /*7840*/  LDSM.16.MT88.4 R180, [R240+0x100] ;  /* 0x00010000f0b4783b */ /* 0x000ea20000004200 */
[----:B------:R-:W3:Y:S01]  /*7850*/  MUFU.EX2 R225, R225 ;  /* 0x000000e100e17308 */ /* 0x000ee20000000800 */
[C---:B------:R-:W-:Y:S02]  /*7860*/  FMUL.FTZ R6, R200.reuse, R194 ;  /* 0x000000c2c8067220 */ /* 0x040fe40000410000 */
[C---:B------:R-:W-:Y:S02]  /*7870*/  FMUL.FTZ R7, R200.reuse, R195 ;  /* 0x000000c3c8077220 */ /* 0x040fe40000410000 */
[C---:B------:R-:W-:Y:S02]  /*7880*/  FMUL.FTZ R69, R199.reuse, R69 ;  /* 0x00000045c7457220 */ /* 0x040fe40000410000 */
[C---:B------:R-:W-:Y:S02]  /*7890*/  FMUL.FTZ R70, R200.reuse, R70 ;  /* 0x00000046c8467220 */ /* 0x040fe40000410000 */
[----:B------:R-:W-:Y:S01]  /*78a0*/  FMUL.FTZ R71, R200, R71 ;  /* 0x00000047c8477220 */ /* 0x000fe20000410000 */
[----:B------:R-:W-:Y:S01]  /*78b0*/  MUFU.EX2 R210, R210 ;  /* 0x000000d200d27308 */ /* 0x000fe20000000800 */
[----:B------:R-:W-:Y:S02]  /*78c0*/  FMUL.FTZ R77, R198, R77 ;  /* 0x0000004dc64d7220 */ /* 0x000fe40000410000 */
[C---:B------:R-:W-:Y:S02]  /*78d0*/  FMUL.FTZ R80, R199.reuse, R80 ;  /* 0x00000050c7507220 */ /* 0x040fe40000410000 */
[C---:B------:R-:W-:Y:S02]  /*78e0*/  FMUL.FTZ R81, R199.reuse, R81 ;  /* 0x00000051c7517220 */ /* 0x040fe40000410000 */
[C---:B------:R-:W-:Y:S02]  /*78f0*/  FMUL.FTZ R82, R200.reuse, R82 ;  /* 0x00000052c8527220 */ /* 0x040fe40000410000 */
[C---:B------:R-:W-:Y:S01]  /*7900*/  FMUL.FTZ R83, R200.reuse, R83 ;  /* 0x00000053c8537220 */ /* 0x040fe20000410000 */
[----:B------:R-:W4:Y:S01]  /*7910*/  MUFU.EX2 R208, R208 ;  /* 0x000000d000d07308 */ /* 0x000f220000000800 */
[C---:B------:R-:W-:Y:S02]  /*7920*/  FMUL.FTZ R84, R199.reuse, R84 ;  /* 0x00000054c7547220 */ /* 0x040fe40000410000 */
[----:B------:R-:W-:Y:S01]  /*7930*/  FMUL.FTZ R85, R199, R85 ;  /* 0x00000055c7557220 */ /* 0x000fe20000410000 */
[----:B---3--:R-:W-:Y:S01]  /*7940*/  F2FP.BF16.PACK_AB R192, R225, R224 ;  /* 0x000000e0e1c0723e */ /* 0x008fe200000010ff */
[C---:B------:R-:W-:Y:S02]  /*7950*/  FMUL.FTZ R86, R200.reuse, R86 ;  /* 0x00000056c8567220 */ /* 0x040fe40000410000 */
[----:B------:R-:W-:Y:S02]  /*7960*/  FMUL.FTZ R87, R200, R87 ;  /* 0x00000057c8577220 */ /* 0x000fe40000410000 */
[C---:B------:R-:W-:Y:S01]  /*7970*/  FMUL.FTZ R88, R198.reuse, R88 ;  /* 0x00000058c6587220 */ /* 0x040fe20000410000 */
[----:B------:R-:W3:Y:S01]  /*7980*/  MUFU.EX2 R227, R227 ;  /* 0x000000e300e37308 */ /* 0x000ee20000000800 */
[C---:B------:R-:W-:Y:S02]  /*7990*/  FMUL.FTZ R89, R198.reuse, R89 ;  /* 0x00000059c6597220 */ /* 0x040fe40000410000 */
[C---:B------:R-:W-:Y:S02]  /*79a0*/  FMUL.FTZ R92, R198.reuse, R92 ;  /* 0x0000005cc65c7220 */ /* 0x040fe40000410000 */
[----:B------:R-:W-:Y:S02]  /*79b0*/  FMUL.FTZ R93, R198, R93 ;  /* 0x0000005dc65d7220 */ /* 0x000fe40000410000 */
[C---:B------:R-:W-:Y:S02]  /*79c0*/  FMUL.FTZ R96, R199.reuse, R96 ;  /* 0x00000060c7607220 */ /* 0x040fe40000410000 */
[C---:B------:R-:W-:Y:S01]  /*79d0*/  FMUL.FTZ R97, R199.reuse, R97 ;  /* 0x00000061c7617220 */ /* 0x040fe20000410000 */
[----:B------:R-:W-:Y:S01]  /*79e0*/  MUFU.EX2 R209, R209 ;  /* 0x000000d100d17308 */ /* 0x000fe20000000800 */
[C---:B------:R-:W-:Y:S02]  /*79f0*/  FMUL.FTZ R98, R200.reuse, R98 ;  /* 0x00000062c8627220 */ /* 0x040fe40000410000 */
[----:B------:R-:W-:Y:S01]  /*7a00*/  FMUL.FTZ R99, R200, R99 ;  /* 0x00000063c8637220 */ /* 0x000fe20000410000 */
[----:B----4-:R-:W-:Y:S01]  /*7a10*/  F2FP.BF16.PACK_AB R194, R208, R210 ;  /* 0x000000d2d0c2723e */ /* 0x010fe200000010ff */
[C---:B------:R-:W-:Y:S02]  /*7a20*/  FMUL.FTZ R100, R199.reuse, R100 ;  /* 0x00000064c7647220 */ /* 0x040fe40000410000 */
[----:B------:R-:W-:Y:S02]  /*7a30*/  FMUL.FTZ R101, R199, R101 ;  /* 0x00000065c7657220 */ /* 0x000fe40000410000 */
[C---:B------:R-:W-:Y:S01]  /*7a40*/  FMUL.FTZ R102, R200.reuse, R102 ;  /* 0x00000066c8667220 */ /* 0x040fe20000410000 */
[----:B------:R-:W4:Y:S01]  /*7a50*/  MUFU.EX2 R211, R211 ;  /* 0x000000d300d37308 */ /* 0x000f220000000800 */
[----:B------:R-:W-:Y:S02]  /*7a60*/  FMUL.FTZ R103, R200, R103 ;  /* 0x00000067c8677220 */ /* 0x000fe40000410000 */
[C---:B------:R-:W-:Y:S01]  /*7a70*/  FMUL.FTZ R104, R198.reuse, R104 ;  /* 0x00000068c6687220 */ /* 0x040fe20000410000 */
[----:B---3--:R-:W-:Y:S01]  /*7a80*/  F2FP.BF16.PACK_AB R193, R223, R227 ;  /* 0x000000e3dfc1723e */ /* 0x008fe200000010ff */
[C---:B------:R-:W-:Y:S02]  /*7a90*/  FMUL.FTZ R105, R198.reuse, R105 ;  /* 0x00000069c6697220 */ /* 0x040fe40000410000 */
[C---:B------:R-:W-:Y:S02]  /*7aa0*/  FMUL.FTZ R108, R198.reuse, R108 ;  /* 0x0000006cc66c7220 */ /* 0x040fe40000410000 */
[----:B------:R-:W-:Y:S01]  /*7ab0*/  FMUL.FTZ R109, R198, R109 ;  /* 0x0000006dc66d7220 */ /* 0x000fe20000410000 */
[----:B------:R-:W3:Y:S01]  /*7ac0*/  MUFU.EX2 R197, R197 ;  /* 0x000000c500c57308 */ /* 0x000ee20000000800 */
        /* <DEDUP_REMOVED lines=8> */
[----:B----4-:R-:W-:Y:S01]  /*7b50*/  F2FP.BF16.PACK_AB R195, R211, R209 ;  /* 0x000000d1d3c3723e */ /* 0x010fe200000010ff */
[----:B------:R-:W-:Y:S02]  /*7b60*/  FMUL.FTZ R119, R200, R119 ;  /* 0x00000077c8777220 */ /* 0x000fe40000410000 */
[C---:B------:R-:W-:Y:S02]  /*7b70*/  FMUL.FTZ R120, R198.reuse, R120 ;  /* 0x00000078c6787220 */ /* 0x040fe40000410000 */
[----:B------:R-:W-:Y:S01]  /*7b80*/  FMUL.FTZ R121, R198, R121 ;  /* 0x00000079c6797220 */ /* 0x000fe20000410000 */
[----:B------:R-:W4:Y:S01]  /*7b90*/  MUFU.EX2 R228, R228 ;  /* 0x000000e400e47308 */ /* 0x000f220000000800 */
[-C--:B-1----:R-:W-:Y:S05]  /*7ba0*/  HMMA.16816.F32.BF16 R4, R192, R204.reuse, R4 ;  /* 0x000000ccc004723c */ /* 0x082fea0000041804 */
[C---:B---3--:R-:W-:Y:S01]  /*7bb0*/  FMUL.FTZ R10, R197.reuse, R190 ;  /* 0x000000bec50a7220 */ /* 0x048fe20000410000 */
[----:B------:R-:W-:Y:S01]  /*7bc0*/  F2FP.BF16.PACK_AB R190, R212, R213 ;  /* 0x000000d5d4be723e */ /* 0x000fe200000010ff */
[C---:B------:R-:W-:Y:S02]  /*7bd0*/  FMUL.FTZ R11, R197.reuse, R191 ;  /* 0x000000bfc50b7220 */ /* 0x040fe40000410000 */
[----:B------:R-:W-:Y:S03]  /*7be0*/  MUFU.EX2 R214, R214 ;  /* 0x000000d600d67308 */ /* 0x000fe60000000800 */
[C---:B------:R-:W-:Y:S02]  /*7bf0*/  FMUL.FTZ R14, R197.reuse, R186 ;  /* 0x000000bac50e7220 */ /* 0x040fe40000410000 */
[C---:B------:R-:W-:Y:S02]  /*7c00*/  FMUL.FTZ R15, R197.reuse, R187 ;  /* 0x000000bbc50f7220 */ /* 0x040fe40000410000 */
[C---:B------:R-:W-:Y:S02]  /*7c10*/  FMUL.FTZ R74, R197.reuse, R74 ;  /* 0x0000004ac54a7220 */ /* 0x040fe40000410000 */
[C---:B------:R-:W-:Y:S01]  /*7c20*/  FMUL.FTZ R75, R197.reuse, R75 ;  /* 0x0000004bc54b7220 */ /* 0x040fe20000410000 */
[----:B------:R-:W1:Y:S01]  /*7c30*/  MUFU.EX2 R201, R201 ;  /* 0x000000c900c97308 */ /* 0x000e620000000800 */
[C---:B------:R-:W-:Y:S02]  /*7c40*/  FMUL.FTZ R78, R197.reuse, R78 ;  /* 0x0000004ec54e7220 */ /* 0x040fe40000410000 */
[C---:B------:R-:W-:Y:S01]  /*7c50*/  FMUL.FTZ R79, R197.reuse, R79 ;  /* 0x0000004fc54f7220 */ /* 0x040fe20000410000 */
[----:B----4-:R-:W-:Y:S01]  /*7c60*/  F2FP.BF16.PACK_AB R189, R228, R230 ;  /* 0x000000e6e4bd723e */ /* 0x010fe200000010ff */
        /* <DEDUP_REMOVED lines=14> */
[----:B------:R-:W-:Y:S02]  /*7d50*/  FMUL.FTZ R125, R198, R125 ;  /* 0x0000007dc67d7220 */ /* 0x000fe40000410000 */
[C---:B------:R-:W-:Y:S02]  /*7d60*/  FMUL.FTZ R126, R197.reuse, R126 ;  /* 0x0000007ec57e7220 */ /* 0x040fe40000410000 */
[C---:B------:R-:W-:Y:S04]  /*7d70*/  HMMA.16816.F32.BF16 R8, R188.reuse, R204, R8 ;  /* 0x000000ccbc08723c */ /* 0x040fe80000041808 */
[----:B------:R-:W-:Y:S02]  /*7d80*/  FMUL.FTZ R127, R197, R127 ;  /* 0x0000007fc57f7220 */ /* 0x000fe40000410000 */
[C---:B------:R-:W-:Y:S02]  /*7d90*/  FMUL.FTZ R128, R199.reuse, R128 ;  /* 0x00000080c7807220 */ /* 0x040fe40000410000 */
[-C--:B------:R-:W-:Y:S04]  /*7da0*/  HMMA.16816.F32.BF16 R12, R188, R206.reuse, R12 ;  /* 0x000000cebc0c723c */ /* 0x080fe8000004180c */
[C---:B------:R-:W-:Y:S02]  /*7db0*/  FMUL.FTZ R129, R199.reuse, R129 ;  /* 0x00000081c7817220 */ /* 0x040fe40000410000 */
[C---:B------:R-:W-:Y:S02]  /*7dc0*/  FMUL.FTZ R130, R200.reuse, R130 ;  /* 0x00000082c8827220 */ /* 0x040fe40000410000 */
[C---:B------:R-:W-:Y:S04]  /*7dd0*/  HMMA.16816.F32.BF16 R16, R192.reuse, R206, R16 ;  /* 0x000000cec010723c */ /* 0x040fe80000041810 */
[C---:B------:R-:W-:Y:S02]  /*7de0*/  FMUL.FTZ R131, R200.reuse, R131 ;  /* 0x00000083c8837220 */ /* 0x040fe40000410000 */
[C---:B------:R-:W-:Y:S02]  /*7df0*/  FMUL.FTZ R132, R199.reuse, R132 ;  /* 0x00000084c7847220 */ /* 0x040fe40000410000 */
[-C--:B--2---:R-:W-:Y:S04]  /*7e00*/  HMMA.16816.F32.BF16 R68, R192, R180.reuse, R68 ;  /* 0x000000b4c044723c */ /* 0x084fe80000041844 */
        /* <DEDUP_REMOVED lines=14> */
[----:B------:R-:W-:Y:S02]  /*7ef0*/  FMUL.FTZ R143, R197, R143 ;  /* 0x0000008fc58f7220 */ /* 0x000fe40000410000 */
[C---:B------:R-:W-:Y:S02]  /*7f00*/  FMUL.FTZ R144, R199.reuse, R144 ;  /* 0x00000090c7907220 */ /* 0x040fe40000410000 */
[C---:B------:R-:W-:Y:S02]  /*7f10*/  FMUL.FTZ R145, R199.reuse, R145 ;  /* 0x00000091c7917220 */ /* 0x040fe40000410000 */
[C---:B------:R-:W-:Y:S02]  /*7f20*/  FMUL.FTZ R146, R200.reuse, R146 ;  /* 0x00000092c8927220 */ /* 0x040fe40000410000 */
[----:B------:R-:W-:Y:S02]  /*7f30*/  FMUL.FTZ R147, R200, R147 ;  /* 0x00000093c8937220 */ /* 0x000fe40000410000 */
[--C-:B------:R-:W-:Y:S02]  /*7f40*/  FFMA.FTZ R204, R20, c[0x0][0x2d0], -R216.reuse ;  /* 0x0000b40014cc7a23 */ /* 0x100fe400000108d8 */
[----:B------:R-:W-:Y:S02]  /*7f50*/  FMUL.FTZ R20, R199, R176 ;  /* 0x000000b0c7147220 */ /* 0x000fe40000410000 */
[----:B------:R-:W-:Y:S02]  /*7f60*/  FFMA.FTZ R205, R21, c[0x0][0x2d0], -R216 ;  /* 0x0000b40015cd7a23 */ /* 0x000fe400000108d8 */
[----:B------:R-:W-:Y:S01]  /*7f70*/  FMUL.FTZ R21, R199, R177 ;  /* 0x000000b1c7157220 */ /* 0x000fe20000410000 */
[----:B------:R-:W-:Y:S01]  /*7f80*/  MUFU.EX2 R204, R204 ;  /* 0x000000cc00cc7308 */ /* 0x000fe20000000800 */
[--C-:B------:R-:W-:Y:S02]  /*7f90*/  FFMA.FTZ R206, R22, c[0x0][0x2d0], -R218.reuse ;  /* 0x0000b40016ce7a23 */ /* 0x100fe400000108da */
[C---:B------:R-:W-:Y:S02]  /*7fa0*/  FMUL.FTZ R22, R200.reuse, R178 ;  /* 0x000000b2c8167220 */ /* 0x040fe40000410000 */
[----:B------:R-:W-:Y:S02]  /*7fb0*/  FFMA.FTZ R207, R23, c[0x0][0x2d0], -R218 ;  /* 0x0000b40017cf7a23 */ /* 0x000fe400000108da */
[----:B------:R-:W-:Y:S02]  /*7fc0*/  FMUL.FTZ R23, R200, R179 ;  /* 0x000000b3c8177220 */ /* 0x000fe40000410000 */
[----:B------:R-:W-:Y:S01]  /*7fd0*/  LDSM.16.MT88.4 R176, [R238+0x2100] ;  /* 0x00210000eeb0783b */ /* 0x000fe20000004200 */
[-C--:B-1----:R-:W-:Y:S01]  /*7fe0*/  HMMA.16816.F32.BF16 R84, R192, R180.reuse, R84 ;  /* 0x000000b4c054723c */ /* 0x082fe20000041854 */
        /* <DEDUP_REMOVED lines=8> */
[-C--:B------:R-:W-:Y:S04]  /*8070*/  HMMA.16816.F32.BF16 R92, R188, R182.reuse, R92 ;  /* 0x000000b6bc5c723c */ /* 0x080fe8000004185c */
[C---:B------:R-:W-:Y:S01]  /*8080*/  FMUL.FTZ R157, R199.reuse, R157 ;  /* 0x0000009dc79d7220 */ /* 0x040fe20000410000 */
[----:B------:R-:W-:Y:S01]  /*8090*/  MUFU.EX2 R207, R207 ;  /* 0x000000cf00cf7308 */ /* 0x000fe20000000800 */
[C---:B------:R-:W-:Y:S02]  /*80a0*/  FMUL.FTZ R158, R200.reuse, R158 ;  /* 0x0000009ec89e7220 */ /* 0x040fe40000410000 */
[C---:B------:R-:W-:Y:S01]  /*80b0*/  HMMA.16816.F32.BF16 R96, R192.reuse, R182, R96 ;  /* 0x000000b6c060723c */ /* 0x040fe20000041860 */
[----:B------:R-:W1:Y:S03]  /*80c0*/  LDSM.16.MT88.4 R180, [R238+0x100] ;  /* 0x00010000eeb4783b */ /* 0x000e660000004200 */
[----:B------:R-:W-:Y:S02]  /*80d0*/  FMUL.FTZ R159, R200, R159 ;  /* 0x0000009fc89f7220 */ /* 0x000fe40000410000 */
[C---:B------:R-:W-:Y:S02]  /*80e0*/  FMUL.FTZ R24, R199.reuse, R172 ;  /* 0x000000acc7187220 */ /* 0x040fe40000410000 */
[----:B------:R-:W-:Y:S04]  /*80f0*/  FMUL.FTZ R25, R199, R173 ;  /* 0x000000adc7197220 */ /* 0x000fe80000410000 */
[C---:B------:R-:W-:Y:S02]  /*8100*/  FMUL.FTZ R150, R197.reuse, R150 ;  /* 0x00000096c5967220 */ /* 0x040fe40000410000 */
[C---:B------:R-:W-:Y:S02]  /*8110*/  FMUL.FTZ R151, R197.reuse, R151 ;  /* 0x00000097c5977220 */ /* 0x040fe40000410000 */
[C---:B------:R-:W-:Y:S02]  /*8120*/  FMUL.FTZ R154, R197.reuse, R154 ;  /* 0x0000009ac59a7220 */ /* 0x040fe40000410000 */
[----:B------:R-:W-:Y:S02]  /*8130*/  FMUL.FTZ R155, R197, R155 ;  /* 0x0000009bc59b7220 */ /* 0x000fe40000410000 */
[--C-:B------:R-:W-:Y:S02]  /*8140*/  FFMA.FTZ R220, R26, c[0x0][0x2d0], -R231.reuse ;  /* 0x0000b4001adc7a23 */ /* 0x100fe400000108e7 */
[C---:B------:R-:W-:Y:S02]  /*8150*/  FMUL.FTZ R26, R200.reuse, R174 ;  /* 0x000000aec81a7220 */ /* 0x040fe40000410000 */
[----:B------:R-:W-:Y:S02]  /*8160*/  FFMA.FTZ R222, R27, c[0x0][0x2d0], -R231 ;  /* 0x0000b4001bde7a23 */ /* 0x000fe400000108e7 */
[----:B------:R-:W-:Y:S01]  /*8170*/  FMUL.FTZ R27, R200, R175 ;  /* 0x000000afc81b7220 */ /* 0x000fe20000410000 */
[----:B------:R-:W-:Y:S01]  /*8180*/  MUFU.EX2 R220, R220 ;  /* 0x000000dc00dc7308 */ /* 0x000fe20000000800 */
[--C-:B------:R-:W-:Y:S02]  /*8190*/  FFMA.FTZ R215, R32, c[0x0][0x2d0], -R216.reuse ;  /* 0x0000b40020d77a23 */ /* 0x100fe400000108d8 */
[----:B------:R-:W-:Y:S02]  /*81a0*/  FFMA.FTZ R216, R33, c[0x0][0x2d0], -R216 ;  /* 0x0000b40021d87a23 */ /* 0x000fe400000108d8 */
[----:B------:R-:W-:Y:S02]  /*81b0*/  FMUL.FTZ R33, R196, c[0x0][0x2d0] ;  /* 0x0000b400c4217a20 */ /* 0x000fe40000410000 */
[----:B------:R-:W-:Y:S02]  /*81c0*/  FFMA.FTZ R217, R34, c[0x0][0x2d0], -R218 ;  /* 0x0000b40022d97a23 */ /* 0x000fe400000108da */
[--C-:B------:R-:W-:Y:S01]  /*81d0*/  FFMA.FTZ R186, R48, c[0x0][0x2d0], -R33.reuse ;  /* 0x0000b40030ba7a23 */ /* 0x100fe20000010821 */
[----:B------:R-:W-:Y:S01]  /*81e0*/  MUFU.EX2 R215, R215 ;  /* 0x000000d700d77308 */ /* 0x000fe20000000800 */
[--C-:B------:R-:W-:Y:S02]  /*81f0*/  FFMA.FTZ R185, R49, c[0x0][0x2d0], -R33.reuse ;  /* 0x0000b40031b97a23 */ /* 0x100fe40000010821 */
[--C-:B------:R-:W-:Y:S01]  /*8200*/  FFMA.FTZ R184, R52, c[0x0][0x2d0], -R33.reuse ;  /* 0x0000b40034b87a23 */ /* 0x100fe20000010821 */
[-C--:B-1----:R-:W-:Y:S03]  /*8210*/  HMMA.16816.F32.BF16 R100, R192, R180.reuse, R100 ;  /* 0x000000b4c064723c */ /* 0x082fe60000041864 */
[--C-:B------:R-:W-:Y:S02]  /*8220*/  FFMA.FTZ R187, R37, c[0x0][0x2d0], -R33.reuse ;  /* 0x0000b40025bb7a23 */ /* 0x100fe40000010821 */
[----:B------:R-:W-:Y:S01]  /*8230*/  FMUL.FTZ R37, R2, c[0x0][0x2d0] ;  /* 0x0000b40002257a20 */ /* 0x000fe20000410000 */
[----:B------:R-:W-:Y:S01]  /*8240*/  MUFU.EX2 R186, R186 ;  /* 0x000000ba00ba7308 */ /* 0x000fe20000000800 */
[----:B------:R-:W-:Y:S01]  /*8250*/  FFMA.FTZ R32, R36, c[0x0][0x2d0], -R33 ;  /* 0x0000b40024207a23 */ /* 0x000fe20000010821 */
[C---:B------:R-:W-:Y:S04]  /*8260*/  HMMA.16816.F32.BF16 R104, R188.reuse, R180, R104 ;  /* 0x000000b4bc68723c */ /* 0x040fe80000041868 */
[----:B------:R-:W-:Y:S01]  /*8270*/  FMUL.FTZ R36, R3, c[0x0][0x2d0] ;  /* 0x0000b40003247a20 */ /* 0x000fe20000410000 */
[----:B------:R-:W-:Y:S01]  /*8280*/  MOV R173, R32 ;  /* 0x0000002000ad7202 */ /* 0x000fe20000000f00 */
[----:B------:R-:W-:Y:S02]  /*8290*/  FMUL.FTZ R32, R198, R168 ;  /* 0x000000a8c6207220 */ /* 0x000fe40000410000 */
[-C--:B------:R-:W-:Y:S01]  /*82a0*/  HMMA.16816.F32.BF16 R108, R188, R182.reuse, R108 ;  /* 0x000000b6bc6c723c */ /* 0x080fe2000004186c */
[----:B------:R-:W-:Y:S03]  /*82b0*/  MUFU.EX2 R216, R216 ;  /* 0x000000d800d87308 */ /* 0x000fe60000000800 */
[--C-:B------:R-:W-:Y:S02]  /*82c0*/  FFMA.FTZ R52, R50, c[0x0][0x2d0], -R36.reuse ;  /* 0x0000b40032347a23 */ /* 0x100fe40000010824 */
[--C-:B------:R-:W-:Y:S02]  /*82d0*/  FFMA.FTZ R175, R66, c[0x0][0x2d0], -R36.reuse ;  /* 0x0000b40042af7a23 */ /* 0x100fe40000010824 */
[C---:B------:R-:W-:Y:S01]  /*82e0*/  HMMA.16816.F32.BF16 R112, R192.reuse, R182, R112 ;  /* 0x000000b6c070723c */ /* 0x040fe20000041870 */
[----:B------:R-:W1:Y:S02]  /*82f0*/  LDSM.16.MT88.4 R180, [R246+0x2100] ;  /* 0x00210000f6b4783b */ /* 0x000e640000004200 */
[----:B------:R-:W-:Y:S01]  /*8300*/  MUFU.EX2 R173, R173 ;  /* 0x000000ad00ad7308 */ /* 0x000fe20000000800 */
[----:B------:R-:W-:Y:S02]  /*8310*/  FFMA.FTZ R174, R67, c[0x0][0x2d0], -R36 ;  /* 0x0000b40043ae7a23 */ /* 0x000fe40000010824 */
[--C-:B------:R-:W-:Y:S02]  /*8320*/  FFMA.FTZ R28, R28, c[0x0][0x2d0], -R37.reuse ;  /* 0x0000b4001c1c7a23 */ /* 0x100fe40000010825 */
[----:B------:R-:W-:Y:S04]  /*8330*/  FFMA.FTZ R218, R35, c[0x0][0x2d0], -R218 ;  /* 0x0000b40023da7a23 */ /* 0x000fe800000108da */
[----:B------:R-:W-:Y:S01]  /*8340*/  FMUL.FTZ R35, R197, R171 ;  /* 0x000000abc5237220 */ /* 0x000fe20000410000 */
[----:B------:R2:W-:Y:S01]  /*8350*/  MUFU.EX2 R172, R28 ;  /* 0x0000001c00ac7308 */ /* 0x0005e20000000800 */
[--C-:B------:R-:W-:Y:S02]  /*8360*/  FFMA.FTZ R171, R51, c[0x0][0x2d0], -R36.reuse ;  /* 0x0000b40033ab7a23 */ /* 0x100fe40000010824 */
[----:B------:R-:W-:Y:S01]  /*8370*/  LDSM.16.MT88.4 R48, [R246+0x900] ;  /* 0x00090000f630783b */ /* 0x000fe20000004200 */
[----:B------:R-:W-:Y:S02]  /*8380*/  FMUL.FTZ R34, R197, R170 ;  /* 0x000000aac5227220 */ /* 0x000fe40000410000 */
[----:B------:R-:W-:Y:S02]  /*8390*/  FFMA.FTZ R168, R29, c[0x0][0x2d0], -R37 ;  /* 0x0000b4001da87a23 */ /* 0x000fe40000010825 */
[----:B------:R-:W-:Y:S02]  /*83a0*/  FMUL.FTZ R37, R198, R165 ;  /* 0x000000a5c6257220 */ /* 0x000fe40000410000 */
[----:B------:R-:W-:Y:S01]  /*83b0*/  FMUL.FTZ R29, R199, R161 ;  /* 0x000000a1c71d7220 */ /* 0x000fe20000410000 */
[----:B------:R-:W-:Y:S01]  /*83c0*/  MUFU.EX2 R217, R217 ;  /* 0x000000d900d97308 */ /* 0x000fe20000000800 */
[--C-:B------:R-:W-:Y:S02]  /*83d0*/  FFMA.FTZ R170, R31, c[0x0][0x2d0], -R231.reuse ;  /* 0x0000b4001faa7a23 */ /* 0x100fe400000108e7 */
[----:B------:R-:W-:Y:S07]  /*83e0*/  FMUL.FTZ R31, R200, R163 ;  /* 0x000000a3c81f7220 */ /* 0x000fee0000410000 */
[----:B------:R-:W3:Y:S01]  /*83f0*/  MUFU.EX2 R218, R218 ;  /* 0x000000da00da7308 */ /* 0x000ee20000000800 */
[----:B--2---:R-:W-:Y:S02]  /*8400*/  FMUL.FTZ R28, R199, R160 ;  /* 0x000000a0c71c7220 */ /* 0x004fe40000410000 */
[----:B------:R-:W-:Y:S01]  /*8410*/  FFMA.FTZ R160, R63, c[0x0][0x2d0], -R231 ;  /* 0x0000b4003fa07a23 */ /* 0x000fe200000108e7 */
[-C--:B-1----:R-:W-:Y:S06]  /*8420*/  HMMA.16816.F32.BF16 R116, R192, R180.reuse, R116 ;  /* 0x000000b4c074723c */ /* 0x082fec0000041874 */
[----:B------:R-:W1:Y:S02]  /*8430*/  MUFU.EX2 R222, R222 ;  /* 0x000000de00de7308 */ /* 0x000e640000000800 */
[C---:B------:R-:W-:Y:S08]  /*8440*/  HMMA.16816.F32.BF16 R120, R188.reuse, R180, R120 ;  /* 0x000000b4bc78723c */ /* 0x040ff00000041878 */
[----:B------:R-:W2:Y:S01]  /*8450*/  MUFU.EX2 R168, R168 ;  /* 0x000000a800a87308 */ /* 0x000ea20000000800 */
[-C--:B------:R-:W-:Y:S09]  /*8460*/  HMMA.16816.F32.BF16 R124, R188, R182.reuse, R124 ;  /* 0x000000b6bc7c723c */ /* 0x080ff2000004187c */
[----:B------:R-:W-:Y:S01]  /*8470*/  MUFU.EX2 R170, R170 ;  /* 0x000000aa00aa7308 */ /* 0x000fe20000000800 */
[C---:B------:R-:W-:Y:S01]  /*8480*/  HMMA.16816.F32.BF16 R128, R192.reuse, R182, R128 ;  /* 0x000000b6c080723c */ /* 0x040fe20000041880 */
[----:B------:R-:W4:Y:S07]  /*8490*/  LDSM.16.MT88.4 R180, [R240+0x2100] ;  /* 0x00210000f0b4783b */ /* 0x000f2e0000004200 */
[-C--:B----4-:R-:W-:Y:S08]  /*84a0*/  HMMA.16816.F32.BF16 R132, R192, R180.reuse, R132 ;  /* 0x000000b4c084723c */ /* 0x090ff00000041884 */
[C---:B------:R-:W-:Y:S08]  /*84b0*/  HMMA.16816.F32.BF16 R136, R188.reuse, R180, R136 ;  /* 0x000000b4bc88723c */ /* 0x040ff00000041888 */
[-C--:B------:R-:W-:Y:S08]  /*84c0*/  HMMA.16816.F32.BF16 R140, R188, R182.reuse, R140 ;  /* 0x000000b6bc8c723c */ /* 0x080ff0000004188c */
[C---:B------:R-:W-:Y:S01]  /*84d0*/  HMMA.16816.F32.BF16 R144, R192.reuse, R182, R144 ;  /* 0x000000b6c090723c */ /* 0x040fe20000041890 */
[----:B------:R-:W4:Y:S07]  /*84e0*/  LDSM.16.MT88.4 R180, [R239+0x2100] ;  /* 0x00210000efb4783b */ /* 0x000f2e0000004200 */
[-C--:B----4-:R-:W-:Y:S08]  /*84f0*/  HMMA.16816.F32.BF16 R20, R192, R180.reuse, R20 ;  /* 0x000000b4c014723c */ /* 0x090ff00000041814 */
[C---:B------:R-:W-:Y:S07]  /*8500*/  HMMA.16816.F32.BF16 R148, R188.reuse, R180, R148 ;  /* 0x000000b4bc94723c */ /* 0x040fee0000041894 */
[--C-:B------:R-:W-:Y:S01]  /*8510*/  FFMA.FTZ R181, R64, c[0x0][0x2d0], -R33.reuse ;  /* 0x0000b40040b57a23 */ /* 0x100fe20000010821 */
[-C--:B------:R-:W-:Y:S04]  /*8520*/  HMMA.16816.F32.BF16 R152, R188, R182.reuse, R152 ;  /* 0x000000b6bc98723c */ /* 0x080fe80000041898 */
[--C-:B------:R-:W-:Y:S02]  /*8530*/  FFMA.FTZ R180, R65, c[0x0][0x2d0], -R33.reuse ;  /* 0x0000b40041b47a23 */ /* 0x100fe40000010821 */
[--C-:B------:R-:W-:Y:S02]  /*8540*/  FFMA.FTZ R65, R38, c[0x0][0x2d0], -R36.reuse ;  /* 0x0000b40026417a23 */ /* 0x100fe40000010824 */
[C---:B------:R-:W-:Y:S04]  /*8550*/  HMMA.16816.F32.BF16 R156, R192.reuse, R182, R156 ;  /* 0x000000b6c09c723c */ /* 0x040fe8000004189c */
[--C-:B------:R-:W-:Y:S02]  /*8560*/  FFMA.FTZ R64, R54, c[0x0][0x2d0], -R36.reuse ;  /* 0x0000b40036407a23 */ /* 0x100fe40000010824 */
[--C-:B------:R-:W-:Y:S02]  /*8570*/  FFMA.FTZ R38, R39, c[0x0][0x2d0], -R36.reuse ;  /* 0x0000b40027267a23 */ /* 0x100fe40000010824 */
[-C--:B------:R-:W-:Y:S04]  /*8580*/  HMMA.16816.F32.BF16 R24, R192, R176.reuse, R24 ;  /* 0x000000b0c018723c */ /* 0x080fe80000041818 */
[----:B------:R-:W-:Y:S01]  /*8590*/  FFMA.FTZ R183, R53, c[0x0][0x2d0], -R33 ;  /* 0x0000b40035b77a23 */ /* 0x000fe20000010821 */
[----:B------:R-:W-:Y:S01]  /*85a0*/  MOV R165, R38 ;  /* 0x0000002600a57202 */ /* 0x000fe20000000f00 */
[C---:B------:R-:W-:Y:S02]  /*85b0*/  FMUL.FTZ R33, R198.reuse, R169 ;  /* 0x000000a9c6217220 */ /* 0x040fe40000410000 */
[----:B------:R-:W-:Y:S04]  /*85c0*/  FFMA.FTZ R182, R55, c[0x0][0x2d0], -R36 ;  /* 0x0000b40037b67a23 */ /* 0x000fe80000010824 */
[----:B------:R-:W-:Y:S01]  /*85d0*/  FMUL.FTZ R36, R198, R164 ;  /* 0x000000a4c6247220 */ /* 0x000fe20000410000 */
[C---:B------:R-:W-:Y:S04]  /*85e0*/  HMMA.16816.F32.BF16 R32, R188.reuse, R176, R32 ;  /* 0x000000b0bc20723c */ /* 0x040fe80000041820 */
[C---:B------:R-:W-:Y:S02]  /*85f0*/  FMUL.FTZ R38, R197.reuse, R166 ;  /* 0x000000a6c5267220 */ /* 0x040fe40000410000 */
[----:B------:R-:W-:Y:S01]  /*8600*/  FMUL.FTZ R39, R197, R167 ;  /* 0x000000a7c5277220 */ /* 0x000fe20000410000 */
[----:B------:R-:W-:Y:S01]  /*8610*/  MOV R167, R52 ;  /* 0x0000003400a77202 */ /* 0x000fe20000000f00 */
[--C-:B------:R-:W-:Y:S01]  /*8620*/  FFMA.FTZ R169, R30, c[0x0][0x2d0], -R231.reuse ;  /* 0x0000b4001ea97a23 */ /* 0x100fe200000108e7 */
[----:B------:R-:W4:Y:S03]  /*8630*/  LDSM.16.MT88.4 R52, [R240+0x900] ;  /* 0x00090000f034783b */ /* 0x000f260000004200 */
[----:B------:R-:W-:Y:S01]  /*8640*/  FMUL.FTZ R30, R200, R162 ;  /* 0x000000a2c81e7220 */ /* 0x000fe20000410000 */
[-C--:B------:R-:W-:Y:S01]  /*8650*/  HMMA.16816.F32.BF16 R36, R188, R178.reuse, R36 ;  /* 0x000000b2bc24723c */ /* 0x080fe20000041824 */
[----:B------:R-:W-:Y:S02]  /*8660*/  MUFU.EX2 R189, R187 ;  /* 0x000000bb00bd7308 */ /* 0x000fe40000000800 */
[----:B------:R-:W-:Y:S04]  /*8670*/  FFMA.FTZ R162, R62, c[0x0][0x2d0], -R231 ;  /* 0x0000b4003ea27a23 */ /* 0x000fe800000108e7 */
[----:B------:R-:W-:Y:S01]  /*8680*/  FMUL.FTZ R191, R2, c[0x0][0x2d0] ;  /* 0x0000b40002bf7a20 */ /* 0x000fe20000410000 */
[----:B------:R-:W-:Y:S01]  /*8690*/  HMMA.16816.F32.BF16 R28, R192, R178, R28 ;  /* 0x000000b2c01c723c */ /* 0x000fe2000004181c */
[----:B------:R-:W5:Y:S02]  /*86a0*/  LDL.LU R179, [R1+0x20] ;  /* 0x0000200001b37983 */ /* 0x000f640000300800 */
[----:B------:R-:W2:Y:S01]  /*86b0*/  MUFU.EX2 R169, R169 ;  /* 0x000000a900a97308 */ /* 0x000ea20000000800 */
[----:B------:R-:W-:Y:S01]  /*86c0*/  FFMA.FTZ R164, R57, c[0x0][0x2d0], -R191 ;  /* 0x0000b40039a47a23 */ /* 0x000fe200000108bf */
[----:B------:R-:W5:Y:S01]  /*86d0*/  LDL.LU R178, [R1+0x1c] ;  /* 0x00001c0001b27983 */ /* 0x000f620000300800 */
[----:B------:R-:W-:Y:S01]  /*86e0*/  FFMA.FTZ R57, R43, c[0x0][0x2d0], -R231 ;  /* 0x0000b4002b397a23 */ /* 0x000fe200000108e7 */
[----:B---3--:R-:W-:Y:S01]  /*86f0*/  F2FP.BF16.PACK_AB R43, R218, R217 ;  /* 0x000000d9da2b723e */ /* 0x008fe200000010ff */
[----:B------:R-:W-:Y:S01]  /*8700*/  FFMA.FTZ R161, R61, c[0x0][0x2d0], -R191 ;  /* 0x0000b4003da17a23 */ /* 0x000fe200000108bf */
[----:B------:R-:W-:Y:S03]  /*8710*/  MOV R190, R165 ;  /* 0x000000a500be7202 */ /* 0x000fe60000000f00 */
[----:B------:R-:W-:Y:S01]  /*8720*/  FFMA.FTZ R61, R42, c[0x0][0x2d0], -R231 ;  /* 0x0000b4002a3d7a23 */ /* 0x000fe200000108e7 */
[----:B------:R-:W-:Y:S01]  /*8730*/  F2FP.BF16.PACK_AB R42, R216, R215 ;  /* 0x000000d7d82a723e */ /* 0x000fe200000010ff */
[--C-:B------:R-:W-:Y:S01]  /*8740*/  FFMA.FTZ R177, R40, c[0x0][0x2d0], -R191.reuse ;  /* 0x0000b40028b17a23 */ /* 0x100fe200000108bf */
[----:B------:R-:W-:Y:S01]  /*8750*/  F2FP.BF16.PACK_AB R40, R205, R204 ;  /* 0x000000cccd28723e */ /* 0x000fe200000010ff */
[--C-:B------:R-:W-:Y:S01]  /*8760*/  FFMA.FTZ R176, R41, c[0x0][0x2d0], -R191.reuse ;  /* 0x0000b40029b07a23 */ /* 0x100fe200000108bf */
[----:B------:R-:W-:Y:S01]  /*8770*/  F2FP.BF16.PACK_AB R41, R207, R206 ;  /* 0x000000cecf29723e */ /* 0x000fe200000010ff */
[----:B------:R3:W-:Y:S01]  /*8780*/  MUFU.EX2 R192, R65 ;  /* 0x0000004100c07308 */ /* 0x0007e20000000800 */
[--C-:B------:R-:W-:Y:S01]  /*8790*/  FFMA.FTZ R67, R44, c[0x0][0x2d0], -R191.reuse ;  /* 0x0000b4002c437a23 */ /* 0x100fe200000108bf */
[----:B------:R-:W-:Y:S01]  /*87a0*/  F2FP.BF16.PACK_AB R44, R219, R221 ;  /* 0x000000dddb2c723e */ /* 0x000fe200000010ff */
[----:B------:R-:W-:Y:S01]  /*87b0*/  FFMA.FTZ R66, R45, c[0x0][0x2d0], -R191 ;  /* 0x0000b4002d427a23 */ /* 0x000fe200000108bf */
[----:B-1----:R-:W-:Y:S01]  /*87c0*/  F2FP.BF16.PACK_AB R45, R222, R220 ;  /* 0x000000dcde2d723e */ /* 0x002fe200000010ff */
[----:B------:R-:W-:Y:S01]  /*87d0*/  FFMA.FTZ R165, R59, c[0x0][0x2d0], -R231 ;  /* 0x0000b4003ba57a23 */ /* 0x000fe200000108e7 */
[-C--:B------:R-:W-:Y:S04]  /*87e0*/  HMMA.16816.F32.BF16 R4, R40, R48.reuse, R4 ;  /* 0x000000302804723c */ /* 0x080fe80000041804 */
[----:B------:R-:W-:Y:S01]  /*87f0*/  MUFU.EX2 R62, R67 ;  /* 0x00000043003e7308 */ /* 0x000fe20000000800 */
[----:B------:R-:W-:Y:S02]  /*8800*/  FFMA.FTZ R166, R56, c[0x0][0x2d0], -R191 ;  /* 0x0000b40038a67a23 */ /* 0x000fe400000108bf */
[----:B------:R-:W-:Y:S01]  /*8810*/  FFMA.FTZ R56, R46, c[0x0][0x2d0], -R231 ;  /* 0x0000b4002e387a23 */ /* 0x000fe200000108e7 */
[----:B--2---:R-:W-:Y:S01]  /*8820*/  F2FP.BF16.PACK_AB R46, R168, R172 ;  /* 0x000000aca82e723e */ /* 0x004fe200000010ff */
[----:B------:R-:W-:Y:S03]  /*8830*/  FFMA.FTZ R163, R60, c[0x0][0x2d0], -R191 ;  /* 0x0000b4003ca37a23 */ /* 0x000fe600000108bf */
[--C-:B------:R-:W-:Y:S01]  /*8840*/  FFMA.FTZ R60, R47, c[0x0][0x2d0], -R231.reuse ;  /* 0x0000b4002f3c7a23 */ /* 0x100fe200000108e7 */
[----:B------:R-:W-:Y:S01]  /*8850*/  F2FP.BF16.PACK_AB R47, R170, R169 ;  /* 0x000000a9aa2f723e */ /* 0x000fe200000010ff */
[----:B------:R-:W-:Y:S01]  /*8860*/  MUFU.EX2 R195, R66 ;  /* 0x0000004200c37308 */ /* 0x000fe20000000800 */
[----:B------:R-:W-:Y:S01]  /*8870*/  MOV R191, R167 ;  /* 0x000000a700bf7202 */ /* 0x000fe20000000f00 */
[----:B------:R-:W-:Y:S01]  /*8880*/  FFMA.FTZ R167, R58, c[0x0][0x2d0], -R231 ;  /* 0x0000b4003aa77a23 */ /* 0x000fe200000108e7 */
[----:B---3--:R-:W2:Y:S03]  /*8890*/  LDL.LU R65, [R1+0x18] ;  /* 0x0000180001417983 */ /* 0x008ea60000300800 */
[C---:B------:R-:W-:Y:S01]  /*88a0*/  HMMA.16816.F32.BF16 R8, R44.reuse, R48, R8 ;  /* 0x000000302c08723c */ /* 0x040fe20000041808 */
[----:B------:R-:W3:Y:S03]  /*88b0*/  LDL.LU R63, [R1+0x14] ;  /* 0x00001400013f7983 */ /* 0x000ee60000300800 */
[----:B------:R-:W-:Y:S04]  /*88c0*/  MUFU.EX2 R60, R60 ;  /* 0x0000003c003c7308 */ /* 0x000fe80000000800 */
[-C--:B------:R-:W-:Y:S06]  /*88d0*/  HMMA.16816.F32.BF16 R12, R44, R50.reuse, R12 ;  /* 0x000000322c0c723c */ /* 0x080fec000004180c */
[----:B------:R-:W-:Y:S02]  /*88e0*/  MUFU.EX2 R187, R191 ;  /* 0x000000bf00bb7308 */ /* 0x000fe40000000800 */
[C---:B------:R-:W-:Y:S01]  /*88f0*/  HMMA.16816.F32.BF16 R16, R40.reuse, R50, R16 ;  /* 0x000000322810723c */ /* 0x040fe20000041810 */
[----:B------:R-:W1:Y:S07]  /*8900*/  LDSM.16.MT88.4 R48, [R239+0x900] ;  /* 0x00090000ef30783b */ /* 0x000e6e0000004200 */
[-C--:B----4-:R-:W-:Y:S01]  /*8910*/  HMMA.16816.F32.BF16 R68, R40, R52.reuse, R68 ;  /* 0x000000342844723c */ /* 0x090fe20000041844 */
[----:B------:R-:W-:Y:S07]  /*8920*/  MUFU.EX2 R191, R56 ;  /* 0x0000003800bf7308 */ /* 0x000fee0000000800 */
[C---:B------:R-:W-:Y:S03]  /*8930*/  HMMA.16816.F32.BF16 R72, R44.reuse, R52, R72 ;  /* 0x000000342c48723c */ /* 0x040fe60000041848 */
[----:B------:R-:W-:Y:S05]  /*8940*/  MUFU.EX2 R231, R171 ;  /* 0x000000ab00e77308 */ /* 0x000fea0000000800 */
[-C--:B------:R-:W-:Y:S05]  /*8950*/  HMMA.16816.F32.BF16 R76, R44, R54.reuse, R76 ;  /* 0x000000362c4c723c */ /* 0x080fea000004184c */
[----:B------:R4:W-:Y:S03]  /*8960*/  MUFU.EX2 R171, R57 ;  /* 0x0000003900ab7308 */ /* 0x0009e60000000800 */
[C---:B------:R-:W-:Y:S01]  /*8970*/  HMMA.16816.F32.BF16 R80, R40.reuse, R54, R80 ;  /* 0x000000362850723c */ /* 0x040fe20000041850 */
[----:B------:R-:W4:Y:S06]  /*8980*/  LDSM.16.MT88.4 R52, [R238+0x900] ;  /* 0x00090000ee34783b */ /* 0x000f2c0000004200 */
[----:B------:R-:W-:Y:S01]  /*8990*/  MUFU.EX2 R188, R190 ;  /* 0x000000be00bc7308 */ /* 0x000fe20000000800 */
[-C--:B-1----:R-:W-:Y:S08]  /*89a0*/  HMMA.16816.F32.BF16 R84, R40, R48.reuse, R84 ;  /* 0x000000302854723c */ /* 0x082ff00000041854 */
[C---:B------:R-:W-:Y:S01]  /*89b0*/  HMMA.16816.F32.BF16 R88, R44.reuse, R48, R88 ;  /* 0x000000302c58723c */ /* 0x040fe20000041858 */
[----:B------:R-:W-:Y:S01]  /*89c0*/  MUFU.EX2 R190, R61 ;  /* 0x0000003d00be7308 */ /* 0x000fe20000000800 */
[----:B----4-:R-:W-:Y:S06]  /*89d0*/  LDSM.16.MT88.4 R56, [R240+0x1100] ;  /* 0x00110000f038783b */ /* 0x010fec0000004200 */
[-C--:B------:R-:W-:Y:S03]  /*89e0*/  HMMA.16816.F32.BF16 R92, R44, R50.reuse, R92 ;  /* 0x000000322c5c723c */ /* 0x080fe6000004185c */
[----:B------:R-:W-:Y:S05]  /*89f0*/  MUFU.EX2 R194, R185 ;  /* 0x000000b900c27308 */ /* 0x000fea0000000800 */
[C---:B------:R-:W-:Y:S01]  /*8a00*/  HMMA.16816.F32.BF16 R96, R40.reuse, R50, R96 ;  /* 0x000000322860723c */ /* 0x040fe20000041860 */
[----:B------:R-:W1:Y:S04]  /*8a10*/  LDSM.16.MT88.4 R48, [R246+0x2900] ;  /* 0x00290000f630783b */ /* 0x000e680000004200 */
[----:B------:R-:W-:Y:S03]  /*8a20*/  MUFU.EX2 R193, R177 ;  /* 0x000000b100c17308 */ /* 0x000fe60000000800 */
[-C--:B------:R-:W-:Y:S07]  /*8a30*/  HMMA.16816.F32.BF16 R100, R40, R52.reuse, R100 ;  /* 0x000000342864723c */ /* 0x080fee0000041864 */
[----:B------:R-:W4:Y:S01]  /*8a40*/  MUFU.EX2 R185, R176 ;  /* 0x000000b000b97308 */ /* 0x000f220000000800 */
[C---:B------:R-:W-:Y:S08]  /*8a50*/  HMMA.16816.F32.BF16 R104, R44.reuse, R52, R104 ;  /* 0x000000342c68723c */ /* 0x040ff00000041868 */
[-C--:B------:R-:W-:Y:S01]  /*8a60*/  HMMA.16816.F32.BF16 R108, R44, R54.reuse, R108 ;  /* 0x000000362c6c723c */ /* 0x080fe2000004186c */
[----:B------:R-:W-:Y:S07]  /*8a70*/  MUFU.EX2 R163, R163 ;  /* 0x000000a300a37308 */ /* 0x000fee0000000800 */
[C---:B------:R-:W-:Y:S01]  /*8a80*/  HMMA.16816.F32.BF16 R112, R40.reuse, R54, R112 ;  /* 0x000000362870723c */ /* 0x040fe20000041870 */
[----:B------:R-:W4:Y:S07]  /*8a90*/  LDSM.16.MT88.4 R52, [R240+0x2900] ;  /* 0x00290000f034783b */ /* 0x000f2e0000004200 */
[-C--:B-1----:R-:W-:Y:S08]  /*8aa0*/  HMMA.16816.F32.BF16 R116, R40, R48.reuse, R116 ;  /* 0x000000302874723c */ /* 0x082ff00000041874 */
[C---:B------:R-:W-:Y:S08]  /*8ab0*/  HMMA.16816.F32.BF16 R120, R44.reuse, R48, R120 ;  /* 0x000000302c78723c */ /* 0x040ff00000041878 */
[-C--:B------:R-:W-:Y:S08]  /*8ac0*/  HMMA.16816.F32.BF16 R124, R44, R50.reuse, R124 ;  /* 0x000000322c7c723c */ /* 0x080ff0000004187c */
[C---:B------:R-:W-:Y:S01]  /*8ad0*/  HMMA.16816.F32.BF16 R128, R40.reuse, R50, R128 ;  /* 0x000000322880723c */ /* 0x040fe20000041880 */
[----:B------:R-:W1:Y:S07]  /*8ae0*/  LDSM.16.MT88.4 R48, [R239+0x2900] ;  /* 0x00290000ef30783b */ /* 0x000e6e0000004200 */
[-C--:B----4-:R-:W-:Y:S08]  /*8af0*/  HMMA.16816.F32.BF16 R132, R40, R52.reuse, R132 ;  /* 0x000000342884723c */ /* 0x090ff00000041884 */
        /* <DEDUP_REMOVED lines=13> */
[----:B------:R-:W-:Y:S01]  /*8bd0*/  HMMA.16816.F32.BF16 R28, R40, R54, R28 ;  /* 0x00000036281c723c */ /* 0x000fe2000004181c */
[----:B------:R-:W4:Y:S03]  /*8be0*/  LDSM.16.MT88.4 R52, [R239+0x1100] ;  /* 0x00110000ef34783b */ /* 0x000f260000004200 */
[----:B------:R-:W-:Y:S02]  /*8bf0*/  F2FP.BF16.PACK_AB R45, R171, R190 ;  /* 0x000000beab2d723e */ /* 0x000fe400000010ff */
[----:B------:R-:W-:Y:S02]  /*8c00*/  F2FP.BF16.PACK_AB R46, R195, R62 ;  /* 0x0000003ec32e723e */ /* 0x000fe400000010ff */
[----:B------:R-:W-:Y:S04]  /*8c10*/  F2FP.BF16.PACK_AB R40, R189, R173 ;  /* 0x000000adbd28723e */ /* 0x000fe800000010ff */
[----:B------:R-:W-:Y:S02]  /*8c20*/  F2FP.BF16.PACK_AB R41, R188, R192 ;  /* 0x000000c0bc29723e */ /* 0x000fe400000010ff */
[----:B------:R-:W-:Y:S01]  /*8c30*/  F2FP.BF16.PACK_AB R42, R194, R186 ;  /* 0x000000bac22a723e */ /* 0x000fe200000010ff */
[----:B-----5:R-:W-:Y:S01]  /*8c40*/  FFMA.FTZ R224, R199, R179, R224 ;  /* 0x000000b3c7e07223 */ /* 0x020fe200000100e0 */
[----:B------:R-:W-:Y:S01]  /*8c50*/  F2FP.BF16.PACK_AB R43, R231, R187 ;  /* 0x000000bbe72b723e */ /* 0x000fe200000010ff */
[----:B------:R5:W-:Y:S01]  /*8c60*/  MUFU.EX2 R199, R64 ;  /* 0x0000004000c77308 */ /* 0x000be20000000800 */
[----:B------:R-:W-:Y:S02]  /*8c70*/  FFMA.FTZ R227, R200, R178, R227 ;  /* 0x000000b2c8e37223 */ /* 0x000fe400000100e3 */
[----:B------:R-:W-:Y:S02]  /*8c80*/  FADD.FTZ R176, R225, R224 ;  /* 0x000000e0e1b07221 */ /* 0x000fe40000010000 */
[----:B------:R-:W-:Y:S01]  /*8c90*/  FADD.FTZ R177, R223, R227 ;  /* 0x000000e3dfb17221 */ /* 0x000fe20000010000 */
[-C--:B-1----:R-:W-:Y:S03]  /*8ca0*/  HMMA.16816.F32.BF16 R4, R40, R48.reuse, R4 ;  /* 0x000000302804723c */ /* 0x082fe60000041804 */
[----:B------:R-:W-:Y:S01]  /*8cb0*/  MOV R227, R60 ;  /* 0x0000003c00e37202 */ /* 0x000fe20000000f00 */
[----:B------:R-:W-:Y:S01]  /*8cc0*/  MUFU.EX2 R200, R182 ;  /* 0x000000b600c87308 */ /* 0x000fe20000000800 */
[----:B------:R-:W-:Y:S01]  /*8cd0*/  FADD.FTZ R177, R209, R177 ;  /* 0x000000b1d1b17221 */ /* 0x000fe20000010000 */
[----:B------:R-:W-:Y:S01]  /*8ce0*/  MOV R209, R195 ;  /* 0x000000c300d17202 */ /* 0x000fe20000000f00 */
[----:B------:R-:W-:Y:S01]  /*8cf0*/  FADD.FTZ R176, R210, R176 ;  /* 0x000000b0d2b07221 */ /* 0x000fe20000010000 */
[----:B------:R-:W-:Y:S01]  /*8d00*/  F2FP.BF16.PACK_AB R47, R227, R191 ;  /* 0x000000bfe32f723e */ /* 0x000fe200000010ff */
[----:B------:R-:W-:Y:S03]  /*8d10*/  FADD.FTZ R211, R211, R177 ;  /* 0x000000b1d3d37221 */ /* 0x000fe60000010000 */
[----:B------:R-:W-:Y:S01]  /*8d20*/  MOV R177, R189 ;  /* 0x000000bd00b17202 */ /* 0x000fe20000000f00 */
[----:B------:R-:W-:Y:S01]  /*8d30*/  FADD.FTZ R208, R208, R176 ;  /* 0x000000b0d0d07221 */ /* 0x000fe20000010000 */
[----:B------:R-:W-:Y:S01]  /*8d40*/  MUFU.EX2 R223, R181 ;  /* 0x000000b500df7308 */ /* 0x000fe20000000800 */
[C---:B------:R-:W-:Y:S04]  /*8d50*/  HMMA.16816.F32.BF16 R8, R44.reuse, R48, R8 ;  /* 0x000000302c08723c */ /* 0x040fe80000041808 */
[----:B------:R-:W-:Y:S01]  /*8d60*/  MOV R176, R190 ;  /* 0x000000be00b07202 */ /* 0x000fe20000000f00 */
[----:B------:R-:W-:Y:S02]  /*8d70*/  FADD.FTZ R208, R204, R208 ;  /* 0x000000d0ccd07221 */ /* 0x000fe40000010000 */
[----:B------:R-:W-:Y:S01]  /*8d80*/  FADD.FTZ R211, R206, R211 ;  /* 0x000000d3ced37221 */ /* 0x000fe20000010000 */
[-C--:B------:R-:W-:Y:S01]  /*8d90*/  HMMA.16816.F32.BF16 R12, R44, R50.reuse, R12 ;  /* 0x000000322c0c723c */ /* 0x080fe2000004180c */
[----:B------:R-:W-:Y:S03]  /*8da0*/  MUFU.EX2 R224, R180 ;  /* 0x000000b400e07308 */ /* 0x000fe60000000800 */
[----:B------:R-:W-:Y:S02]  /*8db0*/  FADD.FTZ R208, R205, R208 ;  /* 0x000000d0cdd07221 */ /* 0x000fe40000010000 */
[----:B------:R-:W-:Y:S02]  /*8dc0*/  FADD.FTZ R211, R207, R211 ;  /* 0x000000d3cfd37221 */ /* 0x000fe40000010000 */
[C---:B------:R-:W-:Y:S01]  /*8dd0*/  HMMA.16816.F32.BF16 R16, R40.reuse, R50, R16 ;  /* 0x000000322810723c */ /* 0x040fe20000041810 */
[----:B------:R-:W1:Y:S02]  /*8de0*/  LDSM.16.MT88.4 R48, [R238+0x1100] ;  /* 0x00110000ee30783b */ /* 0x000e640000004200 */
[----:B------:R4:W-:Y:S01]  /*8df0*/  MUFU.EX2 R225, R175 ;  /* 0x000000af00e17308 */ /* 0x0009e20000000800 */
[----:B--2---:R-:W-:Y:S02]  /*8e00*/  FFMA.FTZ R229, R198, R65, R229 ;  /* 0x00000041c6e57223 */ /* 0x004fe400000100e5 */
[----:B---3--:R-:W-:Y:S02]  /*8e10*/  FFMA.FTZ R230, R197, R63, R230 ;  /* 0x0000003fc5e67223 */ /* 0x008fe400000100e6 */
[-C--:B------:R-:W-:Y:S01]  /*8e20*/  HMMA.16816.F32.BF16 R68, R40, R56.reuse, R68 ;  /* 0x000000382844723c */ /* 0x080fe20000041844 */
[----:B-----5:R-:W-:Y:S03]  /*8e30*/  LDSM.16.MT88.4 R64, [R239+0x3100] ;  /* 0x00310000ef40783b */ /* 0x020fe60000004200 */
[----:B------:R-:W-:Y:S01]  /*8e40*/  FADD.FTZ R178, R226, R229 ;  /* 0x000000e5e2b27221 */ /* 0x000fe20000010000 */
[----:B------:R2:W-:Y:S01]  /*8e50*/  MUFU.EX2 R198, R183 ;  /* 0x000000b700c67308 */ /* 0x0005e20000000800 */
[----:B------:R-:W-:Y:S02]  /*8e60*/  FADD.FTZ R179, R228, R230 ;  /* 0x000000e6e4b37221 */ /* 0x000fe40000010000 */
[C---:B------:R-:W-:Y:S04]  /*8e70*/  HMMA.16816.F32.BF16 R72, R44.reuse, R56, R72 ;  /* 0x000000382c48723c */ /* 0x040fe80000041848 */
[----:B------:R-:W-:Y:S01]  /*8e80*/  FADD.FTZ R178, R213, R178 ;  /* 0x000000b2d5b27221 */ /* 0x000fe20000010000 */
[----:B------:R-:W-:Y:S01]  /*8e90*/  MOV R213, R194 ;  /* 0x000000c200d57202 */ /* 0x000fe20000000f00 */
[----:B------:R-:W-:Y:S01]  /*8ea0*/  FADD.FTZ R179, R214, R179 ;  /* 0x000000b3d6b37221 */ /* 0x000fe20000010000 */
[----:B------:R3:W-:Y:S01]  /*8eb0*/  MUFU.EX2 R197, R184 ;  /* 0x000000b800c57308 */ /* 0x0007e20000000800 */
[-C--:B------:R-:W-:Y:S04]  /*8ec0*/  HMMA.16816.F32.BF16 R76, R44, R58.reuse, R76 ;  /* 0x0000003a2c4c723c */ /* 0x080fe8000004184c */
[----:B----4-:R-:W-:Y:S01]  /*8ed0*/  MOV R175, R227 ;  /* 0x000000e300af7202 */ /* 0x010fe20000000f00 */
[----:B------:R-:W-:Y:S01]  /*8ee0*/  FADD.FTZ R201, R201, R179 ;  /* 0x000000b3c9c97221 */ /* 0x000fe20000010000 */
[----:B------:R-:W-:Y:S01]  /*8ef0*/  MOV R214, R191 ;  /* 0x000000bf00d67202 */ /* 0x000fe20000000f00 */
[----:B------:R-:W-:Y:S01]  /*8f00*/  FADD.FTZ R212, R212, R178 ;  /* 0x000000b2d4d47221 */ /* 0x000fe20000010000 */
[C---:B------:R-:W-:Y:S01]  /*8f10*/  HMMA.16816.F32.BF16 R80, R40.reuse, R58, R80 ;  /* 0x0000003a2850723c */ /* 0x040fe20000041850 */
[----:B------:R-:W-:Y:S01]  /*8f20*/  LDSM.16.MT88.4 R56, [R240+0x3100] ;  /* 0x00310000f038783b */ /* 0x000fe20000004200 */
[----:B------:R4:W-:Y:S02]  /*8f30*/  MUFU.EX2 R226, R174 ;  /* 0x000000ae00e27308 */ /* 0x0009e40000000800 */
[----:B------:R-:W-:Y:S01]  /*8f40*/  MOV R210, R175 ;  /* 0x000000af00d27202 */ /* 0x000fe20000000f00 */
[----:B------:R-:W-:Y:S01]  /*8f50*/  FADD.FTZ R208, R215, R208 ;  /* 0x000000d0d7d07221 */ /* 0x000fe20000010000 */
[----:B------:R-:W-:Y:S01]  /*8f60*/  MOV R175, R192 ;  /* 0x000000c000af7202 */ /* 0x000fe20000000f00 */
[----:B------:R-:W-:Y:S01]  /*8f70*/  FADD.FTZ R201, R220, R201 ;  /* 0x000000c9dcc97221 */ /* 0x000fe20000010000 */
[-C--:B------:R-:W-:Y:S01]  /*8f80*/  HMMA.16816.F32.BF16 R84, R40, R52.reuse, R84 ;  /* 0x000000342854723c */ /* 0x080fe20000041854 */
[----:B--2---:R-:W-:Y:S03]  /*8f90*/  LDSM.16.MT88.4 R180, [R246+0x1900] ;  /* 0x00190000f6b4783b */ /* 0x004fe60000004200 */
[----:B------:R-:W-:Y:S01]  /*8fa0*/  MUFU.EX2 R227, R166 ;  /* 0x000000a600e37308 */ /* 0x000fe20000000800 */
[----:B------:R-:W-:Y:S01]  /*8fb0*/  MOV R178, R188 ;  /* 0x000000bc00b27202 */ /* 0x000fe20000000f00 */
[----:B------:R-:W-:Y:S01]  /*8fc0*/  FADD.FTZ R208, R216, R208 ;  /* 0x000000d0d8d07221 */ /* 0x000fe20000010000 */
[----:B---3--:R-:W-:Y:S01]  /*8fd0*/  MOV R184, R62 ;  /* 0x0000003e00b87202 */ /* 0x008fe20000000f00 */
[C---:B------:R-:W-:Y:S01]  /*8fe0*/  HMMA.16816.F32.BF16 R88, R44.reuse, R52, R88 ;  /* 0x000000342c58723c */ /* 0x040fe20000041858 */
[----:B------:R-:W2:Y:S03]  /*8ff0*/  LDSM.16.MT88.4 R60, [R246+0x3100] ;  /* 0x00310000f63c783b */ /* 0x000ea60000004200 */
[----:B------:R-:W-:Y:S02]  /*9000*/  FADD.FTZ R208, R173, R208 ;  /* 0x000000d0add07221 */ /* 0x000fe40000010000 */
[----:B------:R-:W3:Y:S01]  /*9010*/  MUFU.EX2 R228, R164 ;  /* 0x000000a400e47308 */ /* 0x000ee20000000800 */
[----:B------:R-:W-:Y:S01]  /*9020*/  FADD.FTZ R201, R222, R201 ;  /* 0x000000c9dec97221 */ /* 0x000fe20000010000 */
[-C--:B------:R-:W-:Y:S04]  /*9030*/  HMMA.16816.F32.BF16 R92, R44, R54.reuse, R92 ;  /* 0x000000362c5c723c */ /* 0x080fe8000004185c */
[----:B----4-:R-:W-:Y:S01]  /*9040*/  MOV R174, R193 ;  /* 0x000000c100ae7202 */ /* 0x010fe20000000f00 */
[----:B------:R-:W-:Y:S02]  /*9050*/  FADD.FTZ R201, R169, R201 ;  /* 0x000000c9a9c97221 */ /* 0x000fe40000010000 */
[----:B------:R-:W-:Y:S01]  /*9060*/  FADD.FTZ R212, R221, R212 ;  /* 0x000000d4ddd47221 */ /* 0x000fe20000010000 */
[C---:B------:R-:W-:Y:S01]  /*9070*/  HMMA.16816.F32.BF16 R96, R40.reuse, R54, R96 ;  /* 0x000000362860723c */ /* 0x040fe20000041860 */
[----:B------:R-:W4:Y:S01]  /*9080*/  LDSM.16.MT88.4 R52, [R238+0x3100] ;  /* 0x00310000ee34783b */ /* 0x000f220000004200 */
[----:B------:R-:W-:Y:S02]  /*9090*/  MUFU.EX2 R229, R167 ;  /* 0x000000a700e57308 */ /* 0x000fe40000000800 */
[----:B------:R-:W-:Y:S02]  /*90a0*/  FADD.FTZ R201, R170, R201 ;  /* 0x000000c9aac97221 */ /* 0x000fe40000010000 */
[----:B------:R-:W-:Y:S02]  /*90b0*/  FADD.FTZ R212, R219, R212 ;  /* 0x000000d4dbd47221 */ /* 0x000fe40000010000 */
[-C--:B-1----:R-:W-:Y:S04]  /*90c0*/  HMMA.16816.F32.BF16 R100, R40, R48.reuse, R100 ;  /* 0x000000302864723c */ /* 0x082fe80000041864 */
[----:B------:R-:W-:Y:S01]  /*90d0*/  FADD.FTZ R212, R172, R212 ;  /* 0x000000d4acd47221 */ /* 0x000fe20000010000 */
[----:B------:R-:W1:Y:S01]  /*90e0*/  MUFU.EX2 R230, R165 ;  /* 0x000000a500e67308 */ /* 0x000e620000000800 */
[----:B---3--:R-:W-:Y:S01]  /*90f0*/  F2FP.BF16.PACK_AB R164, R228, R227 ;  /* 0x000000e3e4a4723e */ /* 0x008fe200000010ff */
[----:B------:R-:W-:Y:S01]  /*9100*/  FADD.FTZ R211, R217, R211 ;  /* 0x000000d3d9d37221 */ /* 0x000fe20000010000 */
[C---:B------:R-:W-:Y:S04]  /*9110*/  HMMA.16816.F32.BF16 R104, R44.reuse, R48, R104 ;  /* 0x000000302c68723c */ /* 0x040fe80000041868 */
[----:B------:R-:W-:Y:S02]  /*9120*/  FADD.FTZ R212, R168, R212 ;  /* 0x000000d4a8d47221 */ /* 0x000fe40000010000 */
[----:B------:R-:W-:Y:S02]  /*9130*/  FADD.FTZ R211, R218, R211 ;  /* 0x000000d3dad37221 */ /* 0x000fe40000010000 */
[-C--:B------:R-:W-:Y:S08]  /*9140*/  HMMA.16816.F32.BF16 R108, R44, R50.reuse, R108 ;  /* 0x000000322c6c723c */ /* 0x080ff0000004186c */
[C---:B------:R-:W-:Y:S01]  /*9150*/  HMMA.16816.F32.BF16 R112, R40.reuse, R50, R112 ;  /* 0x000000322870723c */ /* 0x040fe20000041870 */
[----:B------:R-:W3:Y:S03]  /*9160*/  LDSM.16.MT88.4 R48, [R240+0x1900] ;  /* 0x00190000f030783b */ /* 0x000ee60000004200 */
[----:B-1----:R-:W-:Y:S04]  /*9170*/  F2FP.BF16.PACK_AB R165, R230, R229 ;  /* 0x000000e5e6a5723e */ /* 0x002fe800000010ff */
        /* <DEDUP_REMOVED lines=9> */
[----:B------:R-:W1:Y:S07]  /*9210*/  LDSM.16.MT88.4 R56, [R239+0x1900] ;  /* 0x00190000ef38783b */ /* 0x000e6e0000004200 */
[-C--:B------:R-:W-:Y:S08]  /*9220*/  HMMA.16816.F32.BF16 R20, R40, R64.reuse, R20 ;  /* 0x000000402814723c */ /* 0x080ff00000041814 */
[C---:B------:R-:W-:Y:S01]  /*9230*/  HMMA.16816.F32.BF16 R148, R44.reuse, R64, R148 ;  /* 0x000000402c94723c */ /* 0x040fe20000041894 */
[----:B------:R2:W5:Y:S07]  /*9240*/  MUFU.EX2 R64, R161 ;  /* 0x000000a100407308 */ /* 0x00056e0000000800 */
[-C--:B------:R-:W-:Y:S03]  /*9250*/  HMMA.16816.F32.BF16 R152, R44, R66.reuse, R152 ;  /* 0x000000422c98723c */ /* 0x080fe60000041898 */
[----:B------:R1:W-:Y:S05]  /*9260*/  MUFU.EX2 R65, R162 ;  /* 0x000000a200417308 */ /* 0x0003ea0000000800 */
[C---:B------:R-:W-:Y:S05]  /*9270*/  HMMA.16816.F32.BF16 R156, R40.reuse, R66, R156 ;  /* 0x00000042289c723c */ /* 0x040fea000004189c */
[----:B------:R3:W3:Y:S02]  /*9280*/  MUFU.EX2 R66, R160 ;  /* 0x000000a000427308 */ /* 0x0006e40000000800 */
[----:B------:R-:W-:Y:S01]  /*9290*/  MOV R67, R163 ;  /* 0x000000a300437202 */ /* 0x000fe20000000f00 */
[-C--:B----4-:R-:W-:Y:S04]  /*92a0*/  HMMA.16816.F32.BF16 R24, R40, R52.reuse, R24 ;  /* 0x000000342818723c */ /* 0x090fe80000041818 */
[----:B--2---:R-:W-:Y:S02]  /*92b0*/  F2FP.BF16.PACK_AB R161, R200, R199 ;  /* 0x000000c7c8a1723e */ /* 0x004fe400000010ff */
[----:B------:R-:W-:Y:S02]  /*92c0*/  F2FP.BF16.PACK_AB R163, R226, R225 ;  /* 0x000000e1e2a3723e */ /* 0x000fe400000010ff */
[C---:B------:R-:W-:Y:S04]  /*92d0*/  HMMA.16816.F32.BF16 R32, R44.reuse, R52, R32 ;  /* 0x000000342c20723c */ /* 0x040fe80000041820 */
[----:B-1----:R-:W-:Y:S02]  /*92e0*/  F2FP.BF16.PACK_AB R162, R224, R223 ;  /* 0x000000dfe0a2723e */ /* 0x002fe400000010ff */
[----:B-----5:R-:W-:Y:S02]  /*92f0*/  F2FP.BF16.PACK_AB R166, R64, R67 ;  /* 0x0000004340a6723e */ /* 0x020fe400000010ff */
[-C--:B------:R-:W-:Y:S01]  /*9300*/  HMMA.16816.F32.BF16 R36, R44, R54.reuse, R36 ;  /* 0x000000362c24723c */ /* 0x080fe20000041824 */
[----:B------:R-:W1:Y:S03]  /*9310*/  LDSM.16.MT88.4 R44, [R238+0x1900] ;  /* 0x00190000ee2c783b */ /* 0x000e660000004200 */
[----:B---3--:R-:W-:Y:S02]  /*9320*/  F2FP.BF16.PACK_AB R160, R198, R197 ;  /* 0x000000c5c6a0723e */ /* 0x008fe400000010ff */
[----:B------:R-:W-:Y:S02]  /*9330*/  F2FP.BF16.PACK_AB R167, R66, R65 ;  /* 0x0000004142a7723e */ /* 0x000fe400000010ff */
[----:B------:R-:W-:Y:S01]  /*9340*/  HMMA.16816.F32.BF16 R28, R40, R54, R28 ;  /* 0x00000036281c723c */ /* 0x000fe2000004181c */
[----:B------:R-:W2:Y:S07]  /*9350*/  LDSM.16.MT88.4 R40, [R246+0x3900] ;  /* 0x00390000f628783b */ /* 0x000eae0000004200 */
[-C--:B------:R-:W-:Y:S01]  /*9360*/  HMMA.16816.F32.BF16 R192, R160, R180.reuse, R4 ;  /* 0x000000b4a0c0723c */ /* 0x080fe20000041804 */
[----:B------:R-:W3:Y:S07]  /*9370*/  LDSM.16.MT88.4 R52, [R240+0x3900] ;  /* 0x00390000f034783b */ /* 0x000eee0000004200 */
[C---:B------:R-:W-:Y:S01]  /*9380*/  HMMA.16816.F32.BF16 R188, R164.reuse, R180, R8 ;  /* 0x000000b4a4bc723c */ /* 0x040fe20000041808 */
[----:B------:R-:W4:Y:S06]  /*9390*/  LDSM.16.MT88.4 R4, [R238+0x3900] ;  /* 0x00390000ee04783b */ /* 0x000f2c0000004200 */
[----:B------:R-:W-:Y:S02]  /*93a0*/  MOV R11, R184 ;  /* 0x000000b8000b7202 */ /* 0x000fe40000000f00 */
[----:B------:R-:W-:Y:S03]  /*93b0*/  MOV R10, R187 ;  /* 0x000000bb000a7202 */ /* 0x000fe60000000f00 */
[----:B------:R-:W-:Y:S02]  /*93c0*/  MOV R9, R186 ;  /* 0x000000ba00097202 */ /* 0x000fe40000000f00 */
[----:B------:R-:W-:Y:S02]  /*93d0*/  MOV R8, R185 ;  /* 0x000000b900087202 */ /* 0x000fe40000000f00 */
[-C--:B------:R-:W-:Y:S07]  /*93e0*/  HMMA.16816.F32.BF16 R184, R164, R182.reuse, R12 ;  /* 0x000000b6a4b8723c */ /* 0x080fee000004180c */
        /* <DEDUP_REMOVED lines=8> */
[----:B------:R-:W-:Y:S01]  /*9470*/  MOV R13, R176 ;  /* 0x000000b0000d7202 */ /* 0x000fe20000000f00 */
[----:B------:R-:W-:Y:S01]  /*9480*/  FADD.FTZ R212, R8, R212 ;  /* 0x000000d408d47221 */ /* 0x000fe20000010000 */
        /* <DEDUP_REMOVED lines=10> */
[-C--:B------:R-:W-:Y:S04]  /*9530*/  HMMA.16816.F32.BF16 R84, R160, R56.reuse, R84 ;  /* 0x00000038a054723c */ /* 0x080fe80000041854 */
[----:B------:R-:W-:Y:S01]  /*9540*/  FADD.FTZ R208, R198, R208 ;  /* 0x000000d0c6d07221 */ /* 0x000fe20000010000 */
[----:B------:R-:W-:Y:S01]  /*9550*/  MOV R198, R2 ;  /* 0x0000000200c67202 */ /* 0x000fe20000000f00 */
        /* <DEDUP_REMOVED lines=21> */
[-C--:B--2---:R-:W-:Y:S04]  /*96b0*/  HMMA.16816.F32.BF16 R116, R160, R40.reuse, R116 ;  /* 0x00000028a074723c */ /* 0x084fe80000041874 */
[----:B------:R-:W-:Y:S01]  /*96c0*/  FADD.FTZ R211, R199, R211 ;  /* 0x000000d3c7d37221 */ /* 0x000fe20000010000 */
[----:B------:R-:W-:Y:S03]  /*96d0*/  MOV R199, R196 ;  /* 0x000000c400c77202 */ /* 0x000fe60000000f00 */
[C---:B------:R-:W-:Y:S04]  /*96e0*/  HMMA.16816.F32.BF16 R120, R164.reuse, R40, R120 ;  /* 0x00000028a478723c */ /* 0x040fe80000041878 */
[----:B------:R-:W-:Y:S01]  /*96f0*/  FADD.FTZ R211, R200, R211 ;  /* 0x000000d3c8d37221 */ /* 0x000fe20000010000 */
[----:B------:R-:W-:Y:S03]  /*9700*/  MOV R200, R3 ;  /* 0x0000000300c87202 */ /* 0x000fe60000000f00 */
[-C--:B------:R-:W-:Y:S04]  /*9710*/  HMMA.16816.F32.BF16 R124, R164, R42.reuse, R124 ;  /* 0x0000002aa47c723c */ /* 0x080fe8000004187c */
[----:B------:R-:W-:Y:S04]  /*9720*/  FADD.FTZ R211, R225, R211 ;  /* 0x000000d3e1d37221 */ /* 0x000fe80000010000 */
        /* <DEDUP_REMOVED lines=10> */
[C---:B------:R-:W-:Y:S07]  /*97d0*/  HMMA.16816.F32.BF16 R168, R164.reuse, R4, R32 ;  /* 0x00000004a4a8723c */ /* 0x040fee0000041820 */
[----:B------:R-:W-:Y:S01]  /*97e0*/  FADD.FTZ R4, R224, R208 ;  /* 0x000000d0e0047221 */ /* 0x000fe20000010000 */
[-C--:B------:R-:W-:Y:S04]  /*97f0*/  HMMA.16816.F32.BF16 R164, R164, R6.reuse, R36 ;  /* 0x00000006a4a4723c */ /* 0x080fe80000041824 */
[----:B------:R1:W-:Y:S01]  /*9800*/  STL [R1+0x20], R4 ;  /* 0x0000200401007387 */ /* 0x0003e20000100800 */
[----:B------:R-:W-:Y:S03]  /*9810*/  FADD.FTZ R5, R64, R212 ;  /* 0x000000d440057221 */ /* 0x000fe60000010000 */
[----:B------:R-:W-:Y:S07]  /*9820*/  HMMA.16816.F32.BF16 R160, R160, R6, R28 ;  /* 0x00000006a0a0723c */ /* 0x000fee000004181c */
[----:B------:R-:W-:Y:S05]  /*9830*/  FADD.FTZ R6, R226, R211 ;  /* 0x000000d3e2067221 */ /* 0x000fea0000010000 */
[----:B------:R2:W-:Y:S04]  /*9840*/  STL [R1+0x1c], R6 ;  /* 0x00001c0601007387 */ /* 0x0005e80000100800 */
[----:B------:R2:W-:Y:S01]  /*9850*/  STL [R1+0x18], R5 ;  /* 0x0000180501007387 */ /* 0x0005e20000100800 */
[----:B-1----:R-:W-:Y:S05]  /*9860*/  FADD.FTZ R4, R66, R201 ;  /* 0x000000c942047221 */ /* 0x002fea0000010000 */
[----:B------:R2:W-:Y:S02]  /*9870*/  STL [R1+0x14], R4 ;  /* 0x0000140401007387 */ /* 0x0005e40000100800 */
[----:B--2---:R-:W-:-:S05]  /*9880*/  @P2 BRA `(.L_x_2920) ;  /* 0xffffc87000002947 */ /* 0x004fca000383ffff */
.L_x_2919:
[----:B--2---:R-:W2:Y:S04]  /*9890*/  LDL.LU R5, [R1+0x20] ;  /* 0x0000200001057983 */ /* 0x004ea80000300800 */
[----:B------:R-:W3:Y:S04]  /*98a0*/  LDL.LU R9, [R1+0x1c] ;  /* 0x00001c0001097983 */ /* 0x000ee80000300800 */
[----:B------:R-:W4:Y:S04]  /*98b0*/  LDL.LU R11, [R1+0x18] ;  /* 0x00001800010b7983 */ /* 0x000f280000300800 */
[----:B------:R-:W5:Y:S01]  /*98c0*/  LDL.LU R7, [R1+0x14] ;  /* 0x0000140001077983 */ /* 0x000f620000300800 */
[----:B------:R-:W-:-:S02]  /*98d0*/  MOV R12, 0xff800000 ;  /* 0xff800000000c7802 */ /* 0x000fc40000000f00 */
[----:B------:R-:W-:Y:S02]  /*98e0*/  MOV R13, 0xff800000 ;  /* 0xff800000000d7802 */ /* 0x000fe40000000f00 */
[----:B------:R-:W-:Y:S02]  /*98f0*/  MOV R14, 0xff800000 ;  /* 0xff800000000e7802 */ /* 0x000fe40000000f00 */
[----:B------:R-:W-:Y:S01]  /*9900*/  PLOP3.LUT P4, PT, PT, PT, PT, 0x8, 0x0 ;  /* 0x000000000000781c */ /* 0x000fe20003f8e170 */
[----:B--2---:R-:W1:Y:S04]  /*9910*/  SHFL.BFLY PT, R4, R5, 0x2, 0x1f ;  /* 0x0c401f0005047f89 */ /* 0x004e6800000e0000 */
[----:B---3--:R-:W2:Y:S04]  /*9920*/  SHFL.BFLY PT, R6, R9, 0x2, 0x1f ;  /* 0x0c401f0009067f89 */ /* 0x008ea800000e0000 */
[----:B----4-:R-:W3:Y:S04]  /*9930*/  SHFL.BFLY PT, R8, R11, 0x2, 0x1f ;  /* 0x0c401f000b087f89 */ /* 0x010ee800000e0000 */
[----:B-----5:R-:W4:Y:S01]  /*9940*/  SHFL.BFLY PT, R10, R7, 0x2, 0x1f ;  /* 0x0c401f00070a7f89 */ /* 0x020f2200000e0000 */
[----:B-1----:R-:W-:-:S02]  /*9950*/  FADD.FTZ R4, R4, R5 ;  /* 0x0000000504047221 */ /* 0x002fc40000010000 */
[----:B--2---:R-:W-:-:S03]  /*9960*/  FADD.FTZ R6, R6, R9 ;  /* 0x0000000906067221 */ /* 0x004fc60000010000 */
[----:B------:R-:W1:Y:S01]  /*9970*/  SHFL.BFLY PT, R5, R4, 0x1, 0x1f ;  /* 0x0c201f0004057f89 */ /* 0x000e6200000e0000 */
[----:B---3--:R-:W-:-:S03]  /*9980*/  FADD.FTZ R8, R8, R11 ;  /* 0x0000000b08087221 */ /* 0x008fc60000010000 */
[----:B------:R-:W2:Y:S01]  /*9990*/  SHFL.BFLY PT, R9, R6, 0x1, 0x1f ;  /* 0x0c201f0006097f89 */ /* 0x000ea200000e0000 */
[----:B----4-:R-:W-:-:S03]  /*99a0*/  FADD.FTZ R10, R10, R7 ;  /* 0x000000070a0a7221 */ /* 0x010fc60000010000 */
[----:B------:R-:W3:Y:S01]  /*99b0*/  SHFL.BFLY PT, R11, R8, 0x1, 0x1f ;  /* 0x0c201f00080b7f89 */ /* 0x000ee200000e0000 */
[----:B------:R-:W-:Y:S01]  /*99c0*/  MOV R7, RZ ;  /* 0x000000ff00077202 */ /* 0x000fe20000000f00 */
[----:B-1----:R-:W-:Y:S02]  /*99d0*/  FADD.FTZ R4, R4, R5 ;  /* 0x0000000504047221 */ /* 0x002fe40000010000 */
[----:B------:R-:W1:Y:S01]  /*99e0*/  SHFL.BFLY PT, R5, R10, 0x1, 0x1f ;  /* 0x0c201f000a057f89 */ /* 0x000e6200000e0000 */
[----:B--2---:R-:W-:Y:S02]  /*99f0*/  FADD.FTZ R9, R6, R9 ;  /* 0x0000000906097221 */ /* 0x004fe40000010000 */
[----:B------:R-:W-:Y:S02]  /*9a00*/  FSETP.NE.FTZ.AND P3, PT, R4, RZ, PT ;  /* 0x000000ff0400720b */ /* 0x000fe40003f75000 */
[----:B------:R-:W-:Y:S01]  /*9a10*/  MOV R6, RZ ;  /* 0x000000ff00067202 */ /* 0x000fe20000000f00 */
[----:B---3--:R-:W-:Y:S01]  /*9a20*/  FADD.FTZ R8, R8, R11 ;  /* 0x0000000b08087221 */ /* 0x008fe20000010000 */
[----:B------:R-:W-:-:S04]  /*9a30*/  FSETP.NE.FTZ.AND P2, PT, R9, RZ, PT ;  /* 0x000000ff0900720b */ /* 0x000fc80003f55000 */
[----:B------:R-:W-:-:S05]  /*9a40*/  FSETP.NE.FTZ.AND P1, PT, R8, RZ, PT ;  /* 0x000000ff0800720b */ /* 0x000fca0003f35000 */
[----:B------:R-:W2:Y:S01]  /*9a50*/  @P3 MUFU.RCP R7, R4 ;  /* 0x0000000400073308 */ /* 0x000ea20000001000 */
[----:B------:R-:W-:-:S03]  /*9a60*/  @P3 MOV R18, 0x3f317218 ;  /* 0x3f31721800123802 */ /* 0x000fc60000000f00 */
[----:B------:R-:W-:Y:S02]  /*9a70*/  @P2 MOV R17, 0x3f317218 ;  /* 0x3f31721800112802 */ /* 0x000fe40000000f00 */
[----:B------:R-:W-:Y:S02]  /*9a80*/  @P3 FMUL.FTZ R18, R18, c[0x0][0x2d0] ;  /* 0x0000b40012123a20 */ /* 0x000fe40000410000 */
[----:B-1----:R-:W-:Y:S01]  /*9a90*/  FADD.FTZ R5, R5, R10 ;  /* 0x0000000a05057221 */ /* 0x002fe20000010000 */
[----:B------:R-:W-:Y:S01]  /*9aa0*/  @P2 MUFU.RCP R6, R9 ;  /* 0x0000000900062308 */ /* 0x000fe20000001000 */
[----:B------:R-:W-:Y:S01]  /*9ab0*/  CS2R R10, SRZ ;  /* 0x00000000000a7805 */ /* 0x000fe2000001ff00 */
[----:B------:R-:W-:Y:S01]  /*9ac0*/  @P1 MOV R16, 0x3f317218 ;  /* 0x3f31721800101802 */ /* 0x000fe20000000f00 */
[----:B------:R-:W-:Y:S01]  /*9ad0*/  @P2 FMUL.FTZ R17, R17, c[0x0][0x2d0] ;  /* 0x0000b40011112a20 */ /* 0x000fe20000410000 */
[----:B------:R-:W-:-:S03]  /*9ae0*/  FSETP.NE.FTZ.AND P0, PT, R5, RZ, PT ;  /* 0x000000ff0500720b */ /* 0x000fc60003f15000 */
[----:B------:R-:W-:Y:S01]  /*9af0*/  @P1 FMUL.FTZ R16, R16, c[0x0][0x2d0] ;  /* 0x0000b40010101a20 */ /* 0x000fe20000410000 */
[----:B------:R-:W-:Y:S01]  /*9b00*/  @P1 MUFU.RCP R10, R8 ;  /* 0x00000008000a1308 */ /* 0x000fe20000001000 */
[C---:B--2---:R-:W-:Y:S02]  /*9b10*/  FMUL.FTZ R192, R7.reuse, R192 ;  /* 0x000000c007c07220 */ /* 0x044fe40000410000 */
[C---:B------:R-:W-:Y:S02]  /*9b20*/  FMUL.FTZ R193, R7.reuse, R193 ;  /* 0x000000c107c17220 */ /* 0x040fe40000410000 */
[C---:B------:R-:W-:Y:S02]  /*9b30*/  FMUL.FTZ R180, R7.reuse, R180 ;  /* 0x000000b407b47220 */ /* 0x040fe40000410000 */
[C---:B------:R-:W-:Y:S01]  /*9b40*/  FMUL.FTZ R181, R7.reuse, R181 ;  /* 0x000000b507b57220 */ /* 0x040fe20000410000 */
[----:B------:R-:W1:Y:S01]  /*9b50*/  @P3 MUFU.LG2 R4, R4 ;  /* 0x0000000400043308 */ /* 0x000e620000000c00 */
[----:B------:R-:W-:Y:S01]  /*9b60*/  @P0 MOV R15, 0x3f317218 ;  /* 0x3f317218000f0802 */ /* 0x000fe20000000f00 */
[----:B------:R-:W-:-:S02]  /*9b70*/  FMUL.FTZ R68, R7, R68 ;  /* 0x0000004407447220 */ /* 0x000fc40000410000 */
[----:B------:R-:W-:Y:S02]  /*9b80*/  FMUL.FTZ R69, R7, R69 ;  /* 0x0000004507457220 */ /* 0x000fe40000410000 */
[----:B------:R-:W-:Y:S02]  /*9b90*/  @P0 FMUL.FTZ R15, R15, c[0x0][0x2d0] ;  /* 0x0000b4000f0f0a20 */ /* 0x000fe40000410000 */
[----:B------:R-:W2:Y:S01]  /*9ba0*/  @P2 MUFU.LG2 R9, R9 ;  /* 0x0000000900092308 */ /* 0x000ea20000000c00 */
[C---:B------:R-:W-:Y:S02]  /*9bb0*/  FMUL.FTZ R80, R7.reuse, R80 ;  /* 0x0000005007507220 */ /* 0x040fe40000410000 */
[C---:B------:R-:W-:Y:S02]  /*9bc0*/  FMUL.FTZ R81, R7.reuse, R81 ;  /* 0x0000005107517220 */ /* 0x040fe40000410000 */
[C---:B------:R-:W-:Y:S02]  /*9bd0*/  FMUL.FTZ R84, R7.reuse, R84 ;  /* 0x0000005407547220 */ /* 0x040fe40000410000 */
[----:B------:R-:W-:Y:S01]  /*9be0*/  FMUL.FTZ R85, R7, R85 ;  /* 0x0000005507557220 */ /* 0x000fe20000410000 */
[----:B------:R-:W3:Y:S01]  /*9bf0*/  @P1 MUFU.LG2 R8, R8 ;  /* 0x0000000800081308 */ /* 0x000ee20000000c00 */
[----:B-1----:R-:W-:-:S02]  /*9c00*/  @P3 FMUL.FTZ R4, R4, 0.69314718246459960938 ;  /* 0x3f31721804043820 */ /* 0x002fc40000410000 */
[C---:B------:R-:W-:Y:S02]  /*9c10*/  FMUL.FTZ R96, R7.reuse, R96 ;  /* 0x0000006007607220 */ /* 0x040fe40000410000 */
[C---:B------:R-:W-:Y:S02]  /*9c20*/  FMUL.FTZ R97, R7.reuse, R97 ;  /* 0x0000006107617220 */ /* 0x040fe40000410000 */
[----:B------:R-:W-:Y:S01]  /*9c30*/  FMUL.FTZ R100, R7, R100 ;  /* 0x0000006407647220 */ /* 0x000fe20000410000 */
[----:B------:R-:W1:Y:S01]  /*9c40*/  @P0 MUFU.LG2 R19, R5 ;  /* 0x0000000500130308 */ /* 0x000e620000000c00 */
[----:B--2---:R-:W-:Y:S02]  /*9c50*/  @P2 FMUL.FTZ R9, R9, 0.69314718246459960938 ;  /* 0x3f31721809092820 */ /* 0x004fe40000410000 */
[C---:B------:R-:W-:Y:S02]  /*9c60*/  FMUL.FTZ R101, R7.reuse, R101 ;  /* 0x0000006507657220 */ /* 0x040fe40000410000 */
[----:B------:R-:W-:-:S02]  /*9c70*/  FMUL.FTZ R112, R7, R112 ;  /* 0x0000007007707220 */ /* 0x000fc40000410000 */
[C---:B------:R-:W-:Y:S01]  /*9c80*/  FMUL.FTZ R113, R7.reuse, R113 ;  /* 0x0000007107717220 */ /* 0x040fe20000410000 */
[----:B------:R2:W4:Y:S01]  /*9c90*/  @P0 MUFU.RCP R11, R5 ;  /* 0x00000005000b0308 */ /* 0x0005220000001000 */
[----:B---3--:R-:W-:Y:S02]  /*9ca0*/  @P1 FMUL.FTZ R8, R8, 0.69314718246459960938 ;  /* 0x3f31721808081820 */ /* 0x008fe40000410000 */
[C---:B------:R-:W-:Y:S02]  /*9cb0*/  FMUL.FTZ R116, R7.reuse, R116 ;  /* 0x0000007407747220 */ /* 0x040fe40000410000 */
[C---:B------:R-:W-:Y:S02]  /*9cc0*/  FMUL.FTZ R117, R7.reuse, R117 ;  /* 0x0000007507757220 */ /* 0x040fe40000410000 */
[----:B------:R-:W-:Y:S02]  /*9cd0*/  FMUL.FTZ R128, R7, R128 ;  /* 0x0000008007807220 */ /* 0x000fe40000410000 */
[----:B-1----:R-:W-:-:S02]  /*9ce0*/  @P0 FMUL.FTZ R19, R19, 0.69314718246459960938 ;  /* 0x3f31721813130820 */ /* 0x002fc40000410000 */
[C---:B------:R-:W-:Y:S02]  /*9cf0*/  FMUL.FTZ R129, R7.reuse, R129 ;  /* 0x0000008107817220 */ /* 0x040fe40000410000 */
[C---:B------:R-:W-:Y:S02]  /*9d00*/  FMUL.FTZ R132, R7.reuse, R132 ;  /* 0x0000008407847220 */ /* 0x040fe40000410000 */
[C---:B------:R-:W-:Y:S01]  /*9d10*/  FMUL.FTZ R133, R7.reuse, R133 ;  /* 0x0000008507857220 */ /* 0x040fe20000410000 */
[----:B--2---:R-:W-:Y:S01]  /*9d20*/  MOV R5, 0xff800000 ;  /* 0xff80000000057802 */ /* 0x004fe20000000f00 */
        /* <DEDUP_REMOVED lines=71> */
[C---:B----4-:R-:W-:Y:S02]  /*a1a0*/  FMUL.FTZ R190, R11.reuse, R190 ;  /* 0x000000be0bbe7220 */ /* 0x050fe40000410000 */
        /* <DEDUP_REMOVED lines=30> */
[----:B------:R-:W-:Y:S02]  /*a390*/  FMUL.FTZ R7, R7, R161 ;  /* 0x000000a107077220 */ /* 0x000fe40000410000 */
[----:B------:R-:W-:Y:S02]  /*a3a0*/  FMUL.FTZ R6, R6, R163 ;  /* 0x000000a306067220 */ /* 0x000fe40000410000 */
[----:B------:R-:W-:-:S02]  /*a3b0*/  FMUL.FTZ R10, R10, R165 ;  /* 0x000000a50a0a7220 */ /* 0x000fc40000410000 */
[----:B------:R-:W-:Y:S02]  /*a3c0*/  FMUL.FTZ R11, R11, R167 ;  /* 0x000000a70b0b7220 */ /* 0x000fe40000410000 */
[----:B------:R-:W-:Y:S02]  /*a3d0*/  @P3 FFMA.FTZ R5, R18, R196, R4 ;  /* 0x000000c412053223 */ /* 0x000fe40000010004 */
[----:B------:R-:W-:Y:S02]  /*a3e0*/  @P2 FFMA.FTZ R12, R17, R3, R9 ;  /* 0x00000003110c2223 */ /* 0x000fe40000010009 */
[----:B------:R-:W-:Y:S02]  /*a3f0*/  @P1 FFMA.FTZ R13, R16, R2, R8 ;  /* 0x00000002100d1223 */ /* 0x000fe40000010008 */
[----:B------:R-:W-:Y:S02]  /*a400*/  @P0 FFMA.FTZ R14, R15, R0, R19 ;  /* 0x000000000f0e0223 */ /* 0x000fe40000010013 */
.L_x_2903:
        /* <DEDUP_REMOVED lines=42> */
[----:B------:R-:W-:Y:S01]  /*a6b0*/  ISETP.NE.U32.AND P0, PT, R17, 0x1, PT ;  /* 0x000000011100780c */ /* 0x000fe20003f05070 */
[----:B------:R-:W-:Y:S01]  /*a6c0*/  IMAD.MOV.U32 R17, RZ, RZ, 0x40 ;  /* 0x00000040ff117424 */ /* 0x000fe200078e00ff */
        /* <DEDUP_REMOVED lines=9> */
[----:B------:R-:W-:Y:S02]  /*a760*/  SEL R17, R17, 0xffffffc0, !P2 ;  /* 0xffffffc011117807 */ /* 0x000fe40005000000 */
[----:B------:R-:W-:-:S02]  /*a770*/  F2FP.BF16.PACK_AB R98, R99, R98 ;  /* 0x000000626362723e */ /* 0x000fc400000010ff */
[C---:B------:R-:W-:Y:S01]  /*a780*/  IADD3 R16, R15.reuse, 0x80, RZ ;  /* 0x000000800f107810 */ /* 0x040fe20007ffe0ff */
[C-C-:B------:R-:W-:Y:S01]  /*a790*/  IMAD.IADD R18, R15.reuse, 0x1, R17.reuse ;  /* 0x000000010f127824 */ /* 0x140fe200078e0211 */
[C---:B------:R-:W-:Y:S02]  /*a7a0*/  IADD3 R6, R15.reuse, 0x70, RZ ;  /* 0x000000700f067810 */ /* 0x040fe40007ffe0ff */
[----:B------:R-:W-:Y:S01]  /*a7b0*/  @P0 IADD3 R6, R16, 0x10, RZ ;  /* 0x0000001010060810 */ /* 0x000fe20007ffe0ff */
[----:B------:R-:W-:Y:S01]  /*a7c0*/  IMAD.IADD R16, R15, 0x1, R8 ;  /* 0x000000010f107824 */ /* 0x000fe200078e0208 */
[----:B------:R-:W-:Y:S02]  /*a7d0*/  F2FP.BF16.PACK_AB R88, R89, R88 ;  /* 0x000000585958723e */ /* 0x000fe400000010ff */
[----:B------:R-:W-:Y:S01]  /*a7e0*/  F2FP.BF16.PACK_AB R90, R91, R90 ;  /* 0x0000005a5b5a723e */ /* 0x000fe200000010ff */
[--C-:B------:R-:W-:Y:S01]  /*a7f0*/  IMAD.IADD R8, R8, 0x1, R6.reuse ;  /* 0x0000000108087824 */ /* 0x100fe200078e0206 */
[----:B------:R-:W-:Y:S01]  /*a800*/  F2FP.BF16.PACK_AB R92, R93, R92 ;  /* 0x0000005c5d5c723e */ /* 0x000fe200000010ff */
[----:B------:R-:W-:Y:S01]  /*a810*/  IMAD.IADD R19, R17, 0x1, R6 ;  /* 0x0000000111137824 */ /* 0x000fe200078e0206 */
[----:B------:R-:W-:Y:S01]  /*a820*/  F2FP.BF16.PACK_AB R94, R95, R94 ;  /* 0x0000005e5f5e723e */ /* 0x000fe200000010ff */
[----:B------:R-:W-:Y:S01]  /*a830*/  IMAD.IADD R20, R17, 0x1, R16 ;  /* 0x0000000111147824 */ /* 0x000fe200078e0210 */
[----:B------:R-:W-:Y:S01]  /*a840*/  F2FP.BF16.PACK_AB R100, R101, R100 ;  /* 0x000000646564723e */ /* 0x000fe200000010ff */
[----:B------:R-:W-:Y:S01]  /*a850*/  IMAD.IADD R17, R8, 0x1, R17 ;  /* 0x0000000108117824 */ /* 0x000fe200078e0211 */
        /* <DEDUP_REMOVED lines=8> */
[----:B------:R-:W-:Y:S01]  /*a8e0*/  STS [R6], R180 ;  /* 0x000000b406007388 */ /* 0x000fe20000000800 */
        /* <DEDUP_REMOVED lines=48> */
[----:B------:R-:W-:-:S03]  /*abf0*/  PLOP3.LUT P1, PT, PT, PT, UP1, 0x80, 0x0 ;  /* 0x000000000000781c */ /* 0x000fc60003f2f018 */
[----:B------:R-:W-:Y:S04]  /*ac00*/  STS [R19+0x400], R98 ;  /* 0x0004006213007388 */ /* 0x000fe80000000800 */
[----:B------:R-:W-:Y:S04]  /*ac10*/  STS [R18+0x2080], R88 ;  /* 0x0020805812007388 */ /* 0x000fe80000000800 */
[----:B------:R-:W-:Y:S04]  /*ac20*/  STS [R18+0x2480], R90 ;  /* 0x0024805a12007388 */ /* 0x000fe80000000800 */
[----:B------:R-:W-:Y:S04]  /*ac30*/  STS [R19+0x2000], R92 ;  /* 0x0020005c13007388 */ /* 0x000fe80000000800 */
        /* <DEDUP_REMOVED lines=35> */
[----:B------:R3:W-:Y:S04]  /*ae70*/  STS [R17+0x4000], R7 ;  /* 0x0040000711007388 */ /* 0x0007e80000000800 */
[----:B------:R-:W-:Y:S01]  /*ae80*/  STS [R17+0x4400], R162 ;  /* 0x004400a211007388 */ /* 0x000fe20000000800 */
[----:B-1----:R-:W-:-:S03]  /*ae90*/  IMAD.U32 R18, RZ, RZ, UR4 ;  /* 0x00000004ff127e24 */ /* 0x002fc6000f8e00ff */
[----:B------:R-:W-:Y:S04]  /*aea0*/  STS [R20+0x6080], R168 ;  /* 0x006080a814007388 */ /* 0x000fe80000000800 */
[----:B------:R-:W-:Y:S01]  /*aeb0*/  STS [R20+0x6480], R170 ;  /* 0x006480aa14007388 */ /* 0x000fe20000000800 */
[----:B--2---:R-:W-:Y:S01]  /*aec0*/  IMAD.U32 R19, RZ, RZ, UR5 ;  /* 0x00000005ff137e24 */ /* 0x004fe2000f8e00ff */
[----:B------:R-:W-:Y:S02]  /*aed0*/  ULDC.64 UR4, c[0x0][0x508] ;  /* 0x0001420000047ab9 */ /* 0x000fe40000000a00 */
[----:B------:R1:W-:Y:S04]  /*aee0*/  STS [R17+0x6000], R10 ;  /* 0x0060000a11007388 */ /* 0x0003e80000000800 */
[----:B------:R2:W-:Y:S04]  /*aef0*/  STS [R17+0x6400], R11 ;  /* 0x0064000b11007388 */ /* 0x0005e80000000800 */
[----:B------:R-:W-:Y:S01]  /*af00*/  BAR.SYNC.DEFER_BLOCKING 0x1, 0x80 ;  /* 0x0042000000007b1d */ /* 0x000fe20000010000 */
[----:B------:R-:W-:-:S04]  /*af10*/  UISETP.NE.U32.AND UP0, UPT, URZ, UR4, UPT ;  /* 0x000000043f00728c */ /* 0x000fc8000bf05070 */
[----:B------:R-:W-:Y:S01]  /*af20*/  UISETP.NE.AND.EX UP0, UPT, URZ, UR5, UPT, UP0 ;  /* 0x000000053f00728c */ /* 0x000fe2000bf05300 */
[----:B---3--:R-:W3:Y:S02]  /*af30*/  @P1 LDG.E R7, [R18.64] ;  /* 0x0000000c12071981 */ /* 0x008ee4000c1e1900 */
[----:B------:R-:W-:-:S03]  /*af40*/  ULDC.64 UR4, c[0x0][0x508] ;  /* 0x0001420000047ab9 */ /* 0x000fc60000000a00 */
[----:B------:R-:W-:-:S05]  /*af50*/  PLOP3.LUT P0, PT, PT, PT, UP0, 0x80, 0x0 ;  /* 0x000000000000781c */ /* 0x000fca0003f0f008 */
[----:B------:R-:W-:Y:S01]  /*af60*/  @UP0 UIMAD.WIDE UR4, UR10, UR6, UR4 ;  /* 0x000000060a0402a5 */ /* 0x000fe2000f8e0204 */
[----:B------:R-:W-:-:S05]  /*af70*/  IMAD.MOV.U32 R6, RZ, RZ, c[0x0][0x388] ;  /* 0x0000e200ff067624 */ /* 0x000fca00078e00ff */
[----:B-1----:R-:W-:Y:S02]  /*af80*/  IMAD.U32 R10, RZ, RZ, UR4 ;  /* 0x00000004ff0a7e24 */ /* 0x002fe4000f8e00ff */
[----:B--2---:R-:W-:-:S05]  /*af90*/  IMAD.U32 R11, RZ, RZ, UR5 ;  /* 0x00000005ff0b7e24 */ /* 0x004fca000f8e00ff */
        /* <DEDUP_REMOVED lines=12> */
.L_x_2924:
[----:B-1----:R-:W-:Y:S01]  /*b060*/  LOP3.LUT R4, R4, 0xffffffe0, RZ, 0xc0, !PT ;  /* 0xffffffe004047812 */ /* 0x002fe200078ec0ff */
[----:B------:R-:W-:Y:S01]  /*b070*/  IMAD.MOV.U32 R7, RZ, RZ, c[0x0][0x4e8] ;  /* 0x00013a00ff077624 */ /* 0x000fe200078e00ff */
[----:B------:R-:W-:Y:S01]  /*b080*/  SHF.R.S32.HI R11, RZ, 0x1f, R9 ;  /* 0x0000001fff0b7819 */ /* 0x000fe20000011409 */
[----:B------:R-:W1:Y:S01]  /*b090*/  S2R R69, SR_CTAID.X ;  /* 0x0000000000457919 */ /* 0x000e620000002500 */
[----:B------:R-:W-:Y:S01]  /*b0a0*/  LEA.HI R8, R3, R3, RZ, 0x1 ;  /* 0x0000000303087211 */ /* 0x000fe200078f08ff */
[----:B------:R-:W-:Y:S01]  /*b0b0*/  IMAD.IADD R4, R0, 0x1, -R4 ;  /* 0x0000000100047824 */ /* 0x000fe200078e0a04 */
[----:B------:R-:W-:Y:S01]  /*b0c0*/  ISETP.NE.AND P2, PT, R7, 0x1, PT ;  /* 0x000000010700780c */ /* 0x000fe20003f45270 */
[----:B------:R-:W-:Y:S01]  /*b0d0*/  ULDC.64 UR4, c[0x0][0x490] ;  /* 0x0001240000047ab9 */ /* 0x000fe20000000a00 */
[----:B------:R-:W-:Y:S01]  /*b0e0*/  LEA.HI R11, R11, R9, RZ, 0x2 ;  /* 0x000000090b0b7211 */ /* 0x000fe200078f10ff */
[----:B------:R-:W-:Y:S01]  /*b0f0*/  USHF.R.S32.HI UR7, URZ, 0x1f, UR10 ;  /* 0x0000001f3f077899 */ /* 0x000fe2000801140a */
[----:B------:R-:W-:Y:S01]  /*b100*/  SHF.R.S32.HI R7, RZ, 0x1f, R4 ;  /* 0x0000001fff077819 */ /* 0x000fe20000011404 */
[----:B------:R-:W-:Y:S01]  /*b110*/  UIMAD UR6, UR9, UR4, URZ ;  /* 0x00000004090672a4 */ /* 0x000fe2000f8e023f */
[C---:B------:R-:W-:Y:S01]  /*b120*/  LOP3.LUT R10, R8.reuse, 0x1ffffffe, RZ, 0xc0, !PT ;  /* 0x1ffffffe080a7812 */ /* 0x040fe200078ec0ff */
[----:B------:R-:W-:Y:S01]  /*b130*/  IMAD.SHL.U32 R8, R8, 0x20, RZ ;  /* 0x0000002008087824 */ /* 0x000fe200078e00ff */
[----:B------:R-:W-:Y:S01]  /*b140*/  LOP3.LUT R11, R11, 0xffffffc, RZ, 0xc0, !PT ;  /* 0x0ffffffc0b0b7812 */ /* 0x000fe200078ec0ff */
[----:B------:R-:W-:Y:S01]  /*b150*/  UMOV UR18, UR14 ;  /* 0x0000000e00127c82 */ /* 0x000fe20008000000 */
[----:B------:R-:W-:Y:S01]  /*b160*/  LEA.HI R7, R7, R4, RZ, 0x2 ;  /* 0x0000000407077211 */ /* 0x000fe200078f10ff */
[----:B------:R-:W-:Y:S01]  /*b170*/  IMAD.IADD R10, R3, 0x1, -R10 ;  /* 0x00000001030a7824 */ /* 0x000fe200078e0a0a */
[----:B------:R-:W-:Y:S01]  /*b180*/  LOP3.LUT R8, R8, 0xffffffc0, RZ, 0xc0, !PT ;  /* 0xffffffc008087812 */ /* 0x000fe200078ec0ff */
[----:B------:R-:W-:Y:S01]  /*b190*/  IMAD.IADD R11, R9, 0x1, -R11 ;  /* 0x00000001090b7824 */ /* 0x000fe200078e0a0b */
[----:B------:R-:W-:Y:S01]  /*b1a0*/  SHF.R.S32.HI R7, RZ, 0x2, R7 ;  /* 0x00000002ff077819 */ /* 0x000fe20000011407 */
[----:B------:R-:W-:Y:S01]  /*b1b0*/  UMOV UR19, UR15 ;  /* 0x0000000f00137c82 */ /* 0x000fe20008000000 */
[-C--:B------:R-:W-:Y:S01]  /*b1c0*/  LEA.HI R3, R2, R0.reuse, RZ, 0x3 ;  /* 0x0000000002037211 */ /* 0x080fe200078f18ff */
[----:B------:R-:W-:Y:S01]  /*b1d0*/  IMAD R8, R10, 0x8, R8 ;  /* 0x000000080a087824 */ /* 0x000fe200078e0208 */
[----:B------:R-:W-:Y:S01]  /*b1e0*/  USEL UR11, UR10, URZ, !UP1 ;  /* 0x0000003f0a0b7287 */ /* 0x000fe2000c800000 */
[----:B------:R-:W-:Y:S01]  /*b1f0*/  IMAD R17, R11, 0x10, R7 ;  /* 0x000000100b117824 */ /* 0x000fe200078e0207 */
[----:B------:R-:W-:Y:S01]  /*b200*/  USEL UR10, UR7, URZ, !UP1 ;  /* 0x0000003f070a7287 */ /* 0x000fe2000c800000 */
[----:B------:R-:W-:Y:S01]  /*b210*/  LOP3.LUT R9, R3, 0xfffffff8, RZ, 0xc0, !PT ;  /* 0xfffffff803097812 */ /* 0x000fe200078ec0ff */
[----:B------:R-:W-:Y:S01]  /*b220*/  UIMAD.WIDE.U32 UR18, UR8, UR4, UR18 ;  /* 0x00000004081272a5 */ /* 0x000fe2000f8e0012 */
[----:B------:R-:W-:Y:S01]  /*b230*/  IMAD.IADD R8, R17, 0x1, R8 ;  /* 0x0000000111087824 */ /* 0x000fe200078e0208 */
[----:B------:R-:W-:Y:S01]  /*b240*/  UIMAD UR6, UR8, UR5, UR6 ;  /* 0x00000005080672a4 */ /* 0x000fe2000f8e0206 */
[----:B------:R-:W-:Y:S01]  /*b250*/  LOP3.LUT P0, RZ, R4, 0x3, RZ, 0xc0, !PT ;  /* 0x0000000304ff7812 */ /* 0x000fe2000780c0ff */
[C---:B-1----:R-:W-:Y:S01]  /*b260*/  IMAD R17, R69.reuse, 0x80, R17 ;  /* 0x0000008045117824 */ /* 0x042fe200078e0211 */
[----:B------:R-:W-:Y:S01]  /*b270*/  ULDC.64 UR4, c[0x0][0x498] ;  /* 0x0001260000047ab9 */ /* 0x000fe20000000a00 */
[----:B------:R-:W-:Y:S01]  /*b280*/  IMAD R8, R69, 0x80, R8 ;  /* 0x0000008045087824 */ /* 0x000fe200078e0208 */
[----:B------:R-:W-:Y:S01]  /*b290*/  UIMAD UR16, UR10, UR4, URZ ;  /* 0x000000040a1072a4 */ /* 0x000fe2000f8e023f */
[----:B------:R-:W-:Y:S01]  /*b2a0*/  LEA.HI R4, R2, R0, RZ, 0x6 ;  /* 0x0000000002047211 */ /* 0x000fe200078f30ff */
[----:B------:R-:W-:Y:S01]  /*b2b0*/  UIADD3 UR19, UR19, UR6, URZ ;  /* 0x0000000613137290 */ /* 0x000fe2000fffe03f */
[----:B------:R-:W-:Y:S01]  /*b2c0*/  @P2 IMAD.HI.U32 R7, R8, c[0x0][0x4ec], RZ ;  /* 0x00013b0008072a27 */ /* 0x000fe200078e00ff */
[----:B------:R-:W-:Y:S01]  /*b2d0*/  UIMAD UR16, UR11, UR5, UR16 ;  /* 0x000000050b1072a4 */ /* 0x000fe2000f8e0210 */
[----:B------:R-:W-:Y:S01]  /*b2e0*/  SHF.R.S32.HI R3, RZ, 0x3, R3 ;  /* 0x00000003ff037819 */ /* 0x000fe20000011403 */
[----:B------:R-:W-:Y:S01]  /*b2f0*/  UIMAD.WIDE.U32 UR18, UR11, UR4, UR18 ;  /* 0x000000040b1272a5 */ /* 0x000fe2000f8e0012 */
[----:B------:R-:W-:Y:S01]  /*b300*/  IMAD.MOV.U32 R18, RZ, RZ, R8 ;  /* 0x000000ffff127224 */ /* 0x000fe200078e0008 */
[----:B------:R-:W-:Y:S01]  /*b310*/  @P2 SHF.R.U32.HI R18, RZ, c[0x0][0x4f0], R7 ;  /* 0x00013c00ff122a19 */ /* 0x000fe20000011607 */
[----:B------:R-:W-:Y:S01]  /*b320*/  IMAD.IADD R0, R0, 0x1, -R9 ;  /* 0x0000000100007824 */ /* 0x000fe200078e0a09 */
[----:B------:R-:W-:Y:S01]  /*b330*/  ULDC.64 UR6, c[0x0][0x3a0] ;  /* 0x0000e80000067ab9 */ /* 0x000fe20000000a00 */
[----:B------:R-:W-:Y:S01]  /*b340*/  IMAD.U32 R2, RZ, RZ, UR16 ;  /* 0x00000010ff027e24 */ /* 0x000fe2000f8e00ff */
[----:B------:R-:W-:Y:S01]  /*b350*/  UIMAD.WIDE.U32 UR16, UR14, UR6, URZ ;  /* 0x000000060e1072a5 */ /* 0x000fe2000f8e003f */
[----:B------:R-:W-:Y:S01]  /*b360*/  IMAD.MOV R7, RZ, RZ, -R18 ;  /* 0x000000ffff077224 */ /* 0x000fe200078e0a12 */
[----:B------:R-:W-:Y:S01]  /*b370*/  UIMAD UR6, UR15, UR6, URZ ;  /* 0x000000060f0672a4 */ /* 0x000fe2000f8e023f */
[----:B------:R-:W-:Y:S01]  /*b380*/  IMAD.SHL.U32 R11, R3, 0x40, RZ ;  /* 0x00000040030b7824 */ /* 0x000fe200078e00ff */
[----:B------:R-:W-:Y:S01]  /*b390*/  ULDC.64 UR4, c[0x0][0x3e8] ;  /* 0x0000fa0000047ab9 */ /* 0x000fe20000000a00 */
[----:B------:R-:W-:Y:S01]  /*b3a0*/  IMAD R7, R7, c[0x0][0x4e8], R8 ;  /* 0x00013a0007077a24 */ /* 0x000fe200078e0208 */
[----:B------:R-:W-:Y:S01]  /*b3b0*/  SHF.R.S32.HI R8, RZ, 0x1f, R18 ;  /* 0x0000001fff087819 */ /* 0x000fe20000011412 */
[----:B------:R-:W-:Y:S01]  /*b3c0*/  UIMAD UR6, UR14, UR7, UR6 ;  /* 0x000000070e0672a4 */ /* 0x000fe2000f8e0206 */
[----:B------:R-:W-:Y:S01]  /*b3d0*/  IADD3 R18, P1, R18, UR18, RZ ;  /* 0x0000001212127c10 */ /* 0x000fe2000ff3e0ff */
[----:B------:R-:W-:Y:S01]  /*b3e0*/  UIMAD UR9, UR9, UR4, URZ ;  /* 0x00000004090972a4 */ /* 0x000fe2000f8e023f */
[----:B------:R-:W-:Y:S01]  /*b3f0*/  LOP3.LUT R11, R11, 0x1c0, RZ, 0xc0, !PT ;  /* 0x000001c00b0b7812 */ /* 0x000fe200078ec0ff */
[----:B------:R-:W-:Y:S01]  /*b400*/  UIADD3 UR7, UR17, UR6, URZ ;  /* 0x0000000611077290 */ /* 0x000fe2000fffe03f */
[----:B------:R-:W-:Y:S01]  /*b410*/  IADD3.X R19, R8, UR19, R2, P1, !PT ;  /* 0x0000001308137c10 */ /* 0x000fe20008ffe402 */
[----:B------:R-:W-:Y:S01]  /*b420*/  UIMAD UR5, UR8, UR5, UR9 ;  /* 0x00000005080572a4 */ /* 0x000fe2000f8e0209 */
[----:B------:R-:W-:Y:S01]  /*b430*/  SHF.R.S32.HI R2, RZ, 0x1f, R7 ;  /* 0x0000001fff027819 */ /* 0x000fe20000011407 */
[----:B------:R-:W-:Y:S01]  /*b440*/  UMOV UR6, UR16 ;  /* 0x0000001000067c82 */ /* 0x000fe20008000000 */
[----:B------:R-:W-:Y:S01]  /*b450*/  LEA R8, R0, R3, 0x4 ;  /* 0x0000000300087211 */ /* 0x000fe200078e20ff */
[----:B------:R-:W-:Y:S01]  /*b460*/  IMAD.WIDE.U32 R18, R7, c[0x0][0x488], R18 ;  /* 0x0001220007127a25 */ /* 0x000fe200078e0012 */
[----:B------:R-:W-:Y:S01]  /*b470*/  UIMAD.WIDE.U32 UR8, UR8, UR4, UR6 ;  /* 0x00000004080872a5 */ /* 0x000fe2000f8e0006 */
[----:B------:R-:W-:Y:S01]  /*b480*/  SHF.R.U32.HI R10, RZ, 0x3, R11 ;  /* 0x00000003ff0a7819 */ /* 0x000fe2000001160b */
[----:B------:R-:W-:Y:S01]  /*b490*/  BSSY B0, `(.L_x_2925) ;  /* 0x000005a000007945 */ /* 0x000fe20003800000 */
[----:B------:R-:W-:Y:S01]  /*b4a0*/  IMAD R2, R2, c[0x0][0x488], RZ ;  /* 0x0001220002027a24 */ /* 0x000fe200078e02ff */
[----:B------:R-:W-:Y:S01]  /*b4b0*/  UIADD3 UR9, UR9, UR5, URZ ;  /* 0x0000000509097290 */ /* 0x000fe2000fffe03f */
[----:B------:R-:W-:Y:S01]  /*b4c0*/  IMAD R8, R69, 0x80, R8 ;  /* 0x0000008045087824 */ /* 0x000fe200078e0208 */
[----:B------:R-:W-:Y:S01]  /*b4d0*/  IADD3 R16, R17, 0x40, RZ ;  /* 0x0000004011107810 */ /* 0x000fe20007ffe0ff */
[----:B------:R-:W-:Y:S01]  /*b4e0*/  IMAD R7, R7, c[0x0][0x48c], R2 ;  /* 0x0001230007077a24 */ /* 0x000fe200078e0202 */
[----:B------:R-:W-:Y:S01]  /*b4f0*/  ULDC.64 UR4, c[0x0][0x3f0] ;  /* 0x0000fc0000047ab9 */ /* 0x000fe20000000a00 */
[----:B------:R-:W-:Y:S01]  /*b500*/  @P2 IMAD.HI.U32 R9, R8, c[0x0][0x4ec], RZ ;  /* 0x00013b0008092a27 */ /* 0x000fe200078e00ff */
[----:B------:R-:W-:-:S02]  /*b510*/  UIMAD UR10, UR10, UR4, URZ ;  /* 0x000000040a0a72a4 */ /* 0x000fc4000f8e023f */
[----:B------:R-:W-:Y:S01]  /*b520*/  UIMAD.WIDE.U32 UR8, UR11, UR4, UR8 ;  /* 0x000000040b0872a5 */ /* 0x000fe2000f8e0008 */
[----:B-----5:R-:W-:Y:S01]  /*b530*/  IMAD R2, R6, c[0x0][0x4e8], RZ ;  /* 0x00013a0006027a24 */ /* 0x020fe200078e02ff */
[----:B------:R-:W-:Y:S01]  /*b540*/  LEA R6, P1, R18, c[0x0][0x450], 0x2 ;  /* 0x0001140012067a11 */ /* 0x000fe200078210ff */
[----:B------:R-:W-:Y:S01]  /*b550*/  IMAD.IADD R7, R19, 0x1, R7 ;  /* 0x0000000113077824 */ /* 0x000fe200078e0207 */
[----:B------:R-:W-:Y:S01]  /*b560*/  UIMAD UR5, UR11, UR5, UR10 ;  /* 0x000000050b0572a4 */ /* 0x000fe2000f8e020a */
[----:B------:R-:W-:Y:S01]  /*b570*/  IMAD.MOV.U32 R22, RZ, RZ, R8 ;  /* 0x000000ffff167224 */ /* 0x000fe200078e0008 */
[----:B------:R-:W-:Y:S01]  /*b580*/  @P2 SHF.R.U32.HI R22, RZ, c[0x0][0x4f0], R9 ;  /* 0x00013c00ff162a19 */ /* 0x000fe20000011609 */
[----:B------:R-:W-:Y:S01]  /*b590*/  IMAD.SHL.U32 R0, R0, 0x8, RZ ;  /* 0x0000000800007824 */ /* 0x000fe200078e00ff */
[----:B------:R-:W-:Y:S01]  /*b5a0*/  LEA.HI.X R7, R18, c[0x0][0x454], R7, 0x2, P1 ;  /* 0x0001150012077a11 */ /* 0x000fe200008f1407 */
[----:B------:R-:W-:Y:S01]  /*b5b0*/  SHFL.IDX PT, R20, R6, RZ, 0x1c1f ;  /* 0x001c1fff06147589 */ /* 0x000fe200000e0000 */
[----:B------:R-:W-:Y:S01]  /*b5c0*/  IADD3 R9, R17, 0x8, RZ ;  /* 0x0000000811097810 */ /* 0x000fe20007ffe0ff */
[----:B------:R-:W-:Y:S01]  /*b5d0*/  IMAD.MOV R70, RZ, RZ, -R22 ;  /* 0x000000ffff467224 */ /* 0x000fe200078e0a16 */
[----:B------:R-:W-:Y:S01]  /*b5e0*/  LOP3.LUT R11, R11, 0x38, R0, 0xf8, !PT ;  /* 0x000000380b0b7812 */ /* 0x000fe200078ef800 */
[----:B------:R-:W1:Y:S01]  /*b5f0*/  SHFL.IDX PT, R21, R7, RZ, 0x1c1f ;  /* 0x001c1fff07157589 */ /* 0x000e6200000e0000 */
[----:B------:R-:W-:Y:S01]  /*b600*/  ISETP.GE.OR P2, PT, R9, R2, P0 ;  /* 0x000000020900720c */ /* 0x000fe20000746670 */
[----:B------:R-:W-:Y:S01]  /*b610*/  IMAD R70, R70, c[0x0][0x4e8], R8 ;  /* 0x00013a0046467a24 */ /* 0x000fe200078e0208 */
[----:B------:R-:W-:Y:S01]  /*b620*/  LOP3.LUT R10, R11, R10, RZ, 0x3c, !PT ;  /* 0x0000000a0b0a7212 */ /* 0x000fe200078e3cff */
[----:B------:R-:W-:Y:S01]  /*b630*/  SHFL.IDX PT, R18, R6, 0x1, 0x1c1f ;  /* 0x003c1f0006127f89 */ /* 0x000fe200000e0000 */
[----:B------:R-:W-:Y:S01]  /*b640*/  SHF.R.S32.HI R11, RZ, 0x1f, R22 ;  /* 0x0000001fff0b7819 */ /* 0x000fe20000011416 */
[----:B------:R-:W-:Y:S01]  /*b650*/  UIADD3 UR5, UR9, UR5, URZ ;  /* 0x0000000509057290 */ /* 0x000fe2000fffe03f */
[CC--:B------:R-:W-:Y:S01]  /*b660*/  ISETP.GE.OR P3, PT, R17.reuse, R2.reuse, P0 ;  /* 0x000000021100720c */ /* 0x0c0fe20000766670 */
[----:B------:R-:W2:Y:S01]  /*b670*/  SHFL.IDX PT, R19, R7, 0x1, 0x1c1f ;  /* 0x003c1f0007137f89 */ /* 0x000ea200000e0000 */
[----:B------:R-:W-:Y:S01]  /*b680*/  IADD3 R17, R17, 0x48, RZ ;  /* 0x0000004811117810 */ /* 0x000fe20007ffe0ff */
[----:B------:R-:W-:Y:S01]  /*b690*/  IMAD R11, R11, c[0x0][0x3e0], RZ ;  /* 0x0000f8000b0b7a24 */ /* 0x000fe200078e02ff */
[----:B------:R-:W-:Y:S01]  /*b6a0*/  MOV R25, UR9 ;  /* 0x0000000900197c02 */ /* 0x000fe20008000f00 */
[----:B------:R-:W-:Y:S01]  /*b6b0*/  SHFL.IDX PT, R8, R6, 0x2, 0x1c1f ;  /* 0x005c1f0006087f89 */ /* 0x000fe200000e0000 */
[----:B------:R-:W-:Y:S01]  /*b6c0*/  IMAD.SHL.U32 R4, R4, 0x8, RZ ;  /* 0x0000000804047824 */ /* 0x000fe200078e00ff */
[-C--:B------:R-:W-:Y:S01]  /*b6d0*/  ISETP.GE.OR P1, PT, R16, R2.reuse, P0 ;  /* 0x000000021000720c */ /* 0x080fe20000726670 */
[----:B------:R-:W-:Y:S01]  /*b6e0*/  IMAD.U32 R24, RZ, RZ, UR8 ;  /* 0x00000008ff187e24 */ /* 0x000fe2000f8e00ff */
[----:B------:R-:W3:Y:S01]  /*b6f0*/  SHFL.IDX PT, R9, R7, 0x2, 0x1c1f ;  /* 0x005c1f0007097f89 */ /* 0x000ee200000e0000 */
[----:B------:R-:W-:Y:S01]  /*b700*/  IMAD.U32 R25, RZ, RZ, UR5 ;  /* 0x00000005ff197e24 */ /* 0x000fe2000f8e00ff */
[----:B------:R-:W-:Y:S01]  /*b710*/  ISETP.GE.OR P0, PT, R17, R2, P0 ;  /* 0x000000021100720c */ /* 0x000fe20000706670 */
[C---:B------:R-:W-:Y:S01]  /*b720*/  IMAD R11, R22.reuse, c[0x0][0x3e4], R11 ;  /* 0x0000f900160b7a24 */ /* 0x040fe200078e020b */
[----:B------:R-:W-:Y:S01]  /*b730*/  SHFL.IDX PT, R6, R6, 0x3, 0x1c1f ;  /* 0x007c1f0006067f89 */ /* 0x000fe200000e0000 */
[----:B------:R-:W-:Y:S01]  /*b740*/  SHF.R.S32.HI R15, RZ, 0x1f, R70 ;  /* 0x0000001fff0f7819 */ /* 0x000fe20000011446 */
[----:B------:R-:W-:Y:S01]  /*b750*/  IMAD.WIDE.U32 R22, R22, c[0x0][0x3e0], R24 ;  /* 0x0000f80016167a25 */ /* 0x000fe200078e0018 */
[----:B------:R-:W-:Y:S01]  /*b760*/  LOP3.LUT R4, R10, 0x7ffffe00, R4, 0xf8, !PT ;  /* 0x7ffffe000a047812 */ /* 0x000fe200078ef804 */
[----:B------:R-:W4:Y:S02]  /*b770*/  SHFL.IDX PT, R7, R7, 0x3, 0x1c1f ;  /* 0x007c1f0007077f89 */ /* 0x000f2400000e0000 */
[----:B------:R-:W-:-:S02]  /*b780*/  IMAD.IADD R23, R23, 0x1, R11 ;  /* 0x0000000117177824 */ /* 0x000fc400078e020b */
[----:B------:R-:W-:Y:S01]  /*b790*/  IMAD R15, R15, c[0x0][0x3d8], RZ ;  /* 0x0000f6000f0f7a24 */ /* 0x000fe200078e02ff */
[----:B-1----:R1:W-:Y:S01]  /*b7a0*/  @!P3 ST.E [R20.64], R5 ;  /* 0x000000051400b985 */ /* 0x0023e2000c10190c */
[----:B------:R-:W-:Y:S02]  /*b7b0*/  IMAD.SHL.U32 R32, R4, 0x2, RZ ;  /* 0x0000000204207824 */ /* 0x000fe400078e00ff */
[C---:B------:R-:W-:Y:S01]  /*b7c0*/  IMAD R33, R70.reuse, c[0x0][0x3dc], R15 ;  /* 0x0000f70046217a24 */ /* 0x040fe200078e020f */
[----:B--2---:R1:W-:Y:S01]  /*b7d0*/  @!P2 ST.E [R18.64], R12 ;  /* 0x0000000c1200a985 */ /* 0x0043e2000c10190c */
[----:B------:R-:W-:-:S04]  /*b7e0*/  IMAD.WIDE.U32 R70, R70, c[0x0][0x3d8], R22 ;  /* 0x0000f60046467a25 */ /* 0x000fc800078e0016 */
[----:B------:R-:W-:Y:S01]  /*b7f0*/  IMAD.IADD R33, R71, 0x1, R33 ;  /* 0x0000000147217824 */ /* 0x000fe200078e0221 */
[----:B---3--:R1:W-:Y:S01]  /*b800*/  @!P1 ST.E [R8.64], R13 ;  /* 0x0000000d08009985 */ /* 0x0083e2000c10190c */
[----:B------:R-:W-:-:S03]  /*b810*/  IMAD R69, R69, 0x80, R3 ;  /* 0x0000008045457824 */ /* 0x000fc600078e0203 */
        /* <DEDUP_REMOVED lines=24> */
[----:B-1----:R-:W1:Y:S01]  /*b9a0*/  LDS.128 R32, [R32+0x4080] ;  /* 0x0040800020207984 */ /* 0x002e620000000c00 */
[----:B------:R-:W-:-:S11]  /*b9b0*/  ISETP.GE.AND P0, PT, R68, c[0x0][0x3c8], PT ;  /* 0x0000f20044007a0c */ /* 0x000fd60003f06270 */
[----:B------:R-:W-:Y:S02]  /*b9c0*/  @!P1 IMAD.WIDE R74, R0, 0x2, R72 ;  /* 0x00000002004a9825 */ /* 0x000fe400078e0248 */
[----:B------:R-:W-:-:S04]  /*b9d0*/  @!P0 SHF.R.S32.HI R3, RZ, 0x1f, R68 ;  /* 0x0000001fff038819 */ /* 0x000fc80000011444 */
[----:B------:R-:W-:-:S04]  /*b9e0*/  @!P0 LEA.HI R3, R3, R68, RZ, 0x3 ;  /* 0x0000004403038211 */ /* 0x000fc800078f18ff */
[----:B------:R-:W-:-:S05]  /*b9f0*/  @!P0 LOP3.LUT R3, R3, 0xfffffff8, RZ, 0xc0, !PT ;  /* 0xfffffff803038812 */ /* 0x000fca00078ec0ff */
[----:B------:R-:W-:Y:S01]  /*ba00*/  @!P0 IMAD.WIDE R72, R3, 0x2, R72 ;  /* 0x0000000203488825 */ /* 0x000fe200078e0248 */
[----:B--2---:R2:W-:Y:S04]  /*ba10*/  @!P1 ST.E.128 [R74.64], R64 ;  /* 0x000000404a009985 */ /* 0x0045e8000c101d0c */
[----:B-1----:R2:W-:Y:S02]  /*ba20*/  @!P0 ST.E.128 [R72.64], R32 ;  /* 0x0000002048008985 */ /* 0x0025e4000c101d0c */
.L_x_2926:
[----:B--234-:R-:W-:Y:S05]  /*ba30*/  BSYNC B0 ;  /* 0x0000000000007941 */ /* 0x01cfea0003800000 */
.L_x_2925:
[----:B------:R-:W-:Y:S01]  /*ba40*/  IADD3 R3, R69, 0x10, RZ ;  /* 0x0000001045037810 */ /* 0x000fe20007ffe0ff */
[----:B------:R2:W3:Y:S01]  /*ba50*/  SHFL.IDX PT, R35, R70, 0x1, 0x181f ;  /* 0x00381f0046237f89 */ /* 0x0004e200000e0000 */
[----:B------:R-:W-:Y:S02]  /*ba60*/  BSSY B0, `(.L_x_2927) ;  /* 0x000000e000007945 */ /* 0x000fe40003800000 */
[----:B------:R-:W-:Y:S01]  /*ba70*/  ISETP.GE.AND P0, PT, R3, R2, PT ;  /* 0x000000020300720c */ /* 0x000fe20003f06270 */
[----:B------:R2:W4:-:S12]  /*ba80*/  SHFL.IDX PT, R34, R71, 0x1, 0x181f ;  /* 0x00381f0047227f89 */ /* 0x00051800000e0000 */
[----:B------:R-:W-:Y:S05]  /*ba90*/  @P0 BRA `(.L_x_2928) ;  /* 0x000000a000000947 */ /* 0x000fea0003800000 */
[C---:B-1----:R-:W-:Y:S02]  /*baa0*/  IADD3 R32, R0.reuse, 0x40, RZ ;  /* 0x0000004000207810 */ /* 0x042fe40007ffe0ff */
        /* <DEDUP_REMOVED lines=9> */
.L_x_2928:
[----:B------:R-:W-:Y:S05]  /*bb40*/  BSYNC B0 ;  /* 0x0000000000007941 */ /* 0x000fea0003800000 */
.L_x_2927:
[----:B------:R-:W-:Y:S01]  /*bb50*/  IADD3 R3, R69, 0x20, RZ ;  /* 0x0000002045037810 */ /* 0x000fe20007ffe0ff */
[----:B-1----:R1:W2:Y:S01]  /*bb60*/  SHFL.IDX PT, R31, R70, 0x2, 0x181f ;  /* 0x00581f00461f7f89 */ /* 0x0022a200000e0000 */
[----:B------:R-:W-:Y:S02]  /*bb70*/  BSSY B0, `(.L_x_2929) ;  /* 0x000000e000007945 */ /* 0x000fe40003800000 */
[----:B------:R-:W-:Y:S01]  /*bb80*/  ISETP.GE.AND P0, PT, R3, R2, PT ;  /* 0x000000020300720c */ /* 0x000fe20003f06270 */
[----:B------:R1:W4:-:S12]  /*bb90*/  SHFL.IDX PT, R30, R71, 0x2, 0x181f ;  /* 0x00581f00471e7f89 */ /* 0x00031800000e0000 */
        /* <DEDUP_REMOVED lines=11> */
.L_x_2930:
[----:B------:R-:W-:Y:S05]  /*bc50*/  BSYNC B0 ;  /* 0x0000000000007941 */ /* 0x000fea0003800000 */
.L_x_2929:
[----:B------:R-:W-:Y:S01]  /*bc60*/  IADD3 R3, R69, 0x30, RZ ;  /* 0x0000003045037810 */ /* 0x000fe20007ffe0ff */
[----:B--2---:R2:W1:Y:S01]  /*bc70*/  SHFL.IDX PT, R27, R70, 0x3, 0x181f ;  /* 0x00781f00461b7f89 */ /* 0x00446200000e0000 */
        /* <DEDUP_REMOVED lines=14> */
.L_x_2932:
[----:B------:R-:W-:Y:S05]  /*bd60*/  BSYNC B0 ;  /* 0x0000000000007941 */ /* 0x000fea0003800000 */
.L_x_2931:
        /* <DEDUP_REMOVED lines=16> */
.L_x_2934:
[----:B------:R-:W-:Y:S05]  /*be70*/  BSYNC B0 ;  /* 0x0000000000007941 */ /* 0x000fea0003800000 */
.L_x_2933:
        /* <DEDUP_REMOVED lines=16> */
.L_x_2936:
[----:B------:R-:W-:Y:S05]  /*bf80*/  BSYNC B0 ;  /* 0x0000000000007941 */ /* 0x000fea0003800000 */
.L_x_2935:
        /* <DEDUP_REMOVED lines=16> */
.L_x_2938:
[----:B------:R-:W-:Y:S05]  /*c090*/  BSYNC B0 ;  /* 0x0000000000007941 */ /* 0x000fea0003800000 */
.L_x_2937:
[----:B------:R-:W-:Y:S01]  /*c0a0*/  IADD3 R69, R69, 0x70, RZ ;  /* 0x0000007045457810 */ /* 0x000fe20007ffe0ff */
[----:B--2---:R2:W1:Y:S03]  /*c0b0*/  SHFL.IDX PT, R9, R70, 0x7, 0x181f ;  /* 0x00f81f0046097f89 */ /* 0x00446600000e0000 */
[----:B------:R-:W-:Y:S01]  /*c0c0*/  ISETP.GE.AND P0, PT, R69, R2, PT ;  /* 0x000000024500720c */ /* 0x000fe20003f06270 */
[----:B------:R2:W4:-:S12]  /*c0d0*/  SHFL.IDX PT, R8, R71, 0x7, 0x181f ;  /* 0x00f81f0047087f89 */ /* 0x00051800000e0000 */
[----:B------:R-:W-:Y:S05]  /*c0e0*/  @P0 EXIT ;  /* 0x000000000000094d */ /* 0x000fea0003800000 */
[----:B------:R-:W-:-:S13]  /*c0f0*/  ISETP.GE.AND P0, PT, R0, c[0x0][0x3c8], PT ;  /* 0x0000f20000007a0c */ /* 0x000fda0003f06270 */
[----:B-1--4-:R-:W-:-:S05]  /*c100*/  @!P0 IMAD.WIDE R2, R0, 0x2, R8 ;  /* 0x0000000200028825 */ /* 0x012fca00078e0208 */
[----:B------:R1:W-:Y:S02]  /*c110*/  @!P0 ST.E.128 [R2.64], R36 ;  /* 0x0000002402008985 */ /* 0x0003e4000c101d0c */
[----:B-1----:R-:W-:-:S04]  /*c120*/  IADD3 R2, R0, 0x40, RZ ;  /* 0x0000004000027810 */ /* 0x002fc80007ffe0ff */
        /* <DEDUP_REMOVED lines=8> */
.L_x_2923:
        /* <DEDUP_REMOVED lines=31> */
.L_x_2939:
        /* <DEDUP_REMOVED lines=43> */
.L_x_2941:
[----:B------:R-:W-:Y:S05]  /*c650*/  BSYNC B0 ;  /* 0x0000000000007941 */ /* 0x000fea0003800000 */
.L_x_2940:
[----:B------:R-:W2:Y:S01]  /*c660*/  S2R R3, SR_CTAID.X ;  /* 0x0000000000037919 */ /* 0x000ea20000002500 */
[----:B-1----:R-:W-:Y:S01]  /*c670*/  SHF.R.S32.HI R2, RZ, 0x1f, R0 ;  /* 0x0000001fff027819 */ /* 0x002fe20000011400 */
[----:B------:R-:W-:Y:S01]  /*c680*/  ULDC.64 UR4, c[0x0][0x3a0] ;  /* 0x0000e80000047ab9 */ /* 0x000fe20000000a00 */
[----:B------:R-:W-:Y:S01]  /*c690*/  IMAD.MOV.U32 R4, RZ, RZ, c[0x0][0x4e8] ;  /* 0x00013a00ff047624 */ /* 0x000fe200078e00ff */
[----:B------:R-:W-:Y:S01]  /*c6a0*/  UIMAD UR7, UR15, UR4, URZ ;  /* 0x000000040f0772a4 */ /* 0x000fe2000f8e023f */
[----:B------:R-:W-:Y:S01]  /*c6b0*/  LEA.HI R2, R2, R0, RZ, 0x3 ;  /* 0x0000000002027211 */ /* 0x000fe200078f18ff */
[----:B------:R-:W-:Y:S01]  /*c6c0*/  UIMAD.WIDE.U32 UR16, UR14, UR4, URZ ;  /* 0x000000040e1072a5 */ /* 0x000fe2000f8e003f */
[----:B-----5:R-:W-:Y:S01]  /*c6d0*/  IMAD R8, R8, c[0x0][0x4e8], RZ ;  /* 0x00013a0008087a24 */ /* 0x020fe200078e02ff */
[----:B------:R-:W-:Y:S01]  /*c6e0*/  ISETP.NE.AND P0, PT, R4, 0x1, PT ;  /* 0x000000010400780c */ /* 0x000fe20003f05270 */
[----:B------:R-:W-:Y:S01]  /*c6f0*/  UIMAD UR7, UR14, UR5, UR7 ;  /* 0x000000050e0772a4 */ /* 0x000fe2000f8e0207 */
[----:B------:R-:W-:Y:S01]  /*c700*/  LOP3.LUT R5, R2, 0xfffffff8, RZ, 0xc0, !PT ;  /* 0xfffffff802057812 */ /* 0x000fe200078ec0ff */
[----:B------:R-:W-:Y:S01]  /*c710*/  BSSY B0, `(.L_x_2942) ;  /* 0x0000034000007945 */ /* 0x000fe20003800000 */
[----:B------:R-:W-:Y:S01]  /*c720*/  SHF.R.S32.HI R2, RZ, 0x3, R2 ;  /* 0x00000003ff027819 */ /* 0x000fe20000011402 */
[----:B------:R-:W-:-:S02]  /*c730*/  ULDC.64 UR4, c[0x0][0x3e8] ;  /* 0x0000fa0000047ab9 */ /* 0x000fc40000000a00 */
[----:B------:R-:W-:Y:S01]  /*c740*/  IMAD.IADD R0, R0, 0x1, -R5 ;  /* 0x0000000100007824 */ /* 0x000fe200078e0a05 */
[----:B------:R-:W-:Y:S02]  /*c750*/  UIADD3 UR17, UR17, UR7, URZ ;  /* 0x0000000711117290 */ /* 0x000fe4000fffe03f */
[----:B------:R-:W-:Y:S02]  /*c760*/  UIMAD UR7, UR9, UR4, URZ ;  /* 0x00000004090772a4 */ /* 0x000fe4000f8e023f */
[----:B------:R-:W-:Y:S02]  /*c770*/  LEA R5, R0, R2, 0x4 ;  /* 0x0000000200057211 */ /* 0x000fe400078e20ff */
[----:B------:R-:W-:Y:S02]  /*c780*/  UIMAD UR7, UR8, UR5, UR7 ;  /* 0x00000005080772a4 */ /* 0x000fe4000f8e0207 */
[----:B------:R-:W-:Y:S01]  /*c790*/  UIMAD.WIDE.U32 UR8, UR8, UR4, UR16 ;  /* 0x00000004080872a5 */ /* 0x000fe2000f8e0010 */
[----:B--2---:R-:W-:-:S02]  /*c7a0*/  IMAD R5, R3, 0x80, R5 ;  /* 0x0000008003057824 */ /* 0x004fc400078e0205 */
        /* <DEDUP_REMOVED lines=9> */
[----:B------:R-:W-:Y:S02]  /*c840*/  @P0 SHF.R.U32.HI R7, RZ, c[0x0][0x4f0], R4 ;  /* 0x00013c00ff070a19 */ /* 0x000fe40000011604 */
[----:B------:R-:W-:Y:S01]  /*c850*/  IADD3 R0, R3, 0x40, RZ ;  /* 0x0000004003007810 */ /* 0x000fe20007ffe0ff */
[----:B------:R-:W-:Y:S01]  /*c860*/  UIADD3 UR5, UR9, UR5, URZ ;  /* 0x0000000509057290 */ /* 0x000fe2000fffe03f */
[--C-:B------:R-:W-:Y:S01]  /*c870*/  SHF.R.S32.HI R4, RZ, 0x1f, R7.reuse ;  /* 0x0000001fff047819 */ /* 0x100fe20000011407 */
[----:B------:R-:W-:Y:S01]  /*c880*/  IMAD.MOV R6, RZ, RZ, -R7 ;  /* 0x000000ffff067224 */ /* 0x000fe200078e0a07 */
[----:B------:R-:W-:Y:S01]  /*c890*/  MOV R10, UR8 ;  /* 0x00000008000a7c02 */ /* 0x000fe20008000f00 */
[----:B------:R-:W-:-:S02]  /*c8a0*/  IMAD.U32 R11, RZ, RZ, UR9 ;  /* 0x00000009ff0b7e24 */ /* 0x000fc4000f8e00ff */
        /* <DEDUP_REMOVED lines=26> */
.L_x_2943:
[----:B------:R-:W-:Y:S05]  /*ca50*/  BSYNC B0 ;  /* 0x0000000000007941 */ /* 0x000fea0003800000 */
.L_x_2942:
        /* <DEDUP_REMOVED lines=15> */
.L_x_2945:
[----:B------:R-:W-:Y:S05]  /*cb50*/  BSYNC B0 ;  /* 0x0000000000007941 */ /* 0x000fea0003800000 */
.L_x_2944:
        /* <DEDUP_REMOVED lines=15> */
.L_x_2947:
[----:B------:R-:W-:Y:S05]  /*cc50*/  BSYNC B0 ;  /* 0x0000000000007941 */ /* 0x000fea0003800000 */
.L_x_2946:
[----:B--2---:R-:W-:Y:S01]  /*cc60*/  IADD3 R6, R2, 0x30, RZ ;  /* 0x0000003002067810 */ /* 0x004fe20007ffe0ff */
[----:B----4-:R2:W4:Y:S01]  /*cc70*/  SHFL.IDX PT, R11, R4, 0x3, 0x181f ;  /* 0x00781f00040b7f89 */ /* 0x01052200000e0000 */
        /* <DEDUP_REMOVED lines=13> */
.L_x_2949:
[----:B------:R-:W-:Y:S05]  /*cd50*/  BSYNC B0 ;  /* 0x0000000000007941 */ /* 0x000fea0003800000 */
.L_x_2948:
        /* <DEDUP_REMOVED lines=15> */
.L_x_2951:
[----:B------:R-:W-:Y:S05]  /*ce50*/  BSYNC B0 ;  /* 0x0000000000007941 */ /* 0x000fea0003800000 */
.L_x_2950:
        /* <DEDUP_REMOVED lines=15> */
.L_x_2953:
[----:B------:R-:W-:Y:S05]  /*cf50*/  BSYNC B0 ;  /* 0x0000000000007941 */ /* 0x000fea0003800000 */
.L_x_2952:
        /* <DEDUP_REMOVED lines=15> */
.L_x_2955:
[----:B------:R-:W-:Y:S05]  /*d050*/  BSYNC B0 ;  /* 0x0000000000007941 */ /* 0x000fea0003800000 */
.L_x_2954:
        /* <DEDUP_REMOVED lines=16> */
.L_x_2956:
        /* <DEDUP_REMOVED lines=10> */
.L_x_4370:


//--------------------- .text._ZN7cutlass13device_kernelIN5flash19enable_sm80_to_sm89INS1_16FlashAttnFwdSm80INS1_25CollectiveMainloopFwdSm80ILi4ELi1ELb0EN4cute5tupleIJNS5_1CILi128EEENS7_ILi64EEES8_EEELi128ENS_10bfloat16_tEfNS_4arch4Sm80ELb0ELb0ELb0ELb1ELb1ELb1ELb1ELb0EEENS1_21CollectiveEpilogueFwdINS6_IJS8_S8_S9_EEENS6_IJNS7_ILi1EEESH_SH_EEESB_SD_Li128ELb1ELb1ELb0ELb0EEENS1_19SingleTileSchedulerILb1ELb0ELb1ELi128EEEEEEEEEvNT_6ParamsE --------------------------
	.section	.text._ZN7cutlass13device_kernelIN5flash19enable_sm80_to_sm89INS1_16FlashAttnFwdSm80INS1_25CollectiveMainloopFwdSm80ILi4ELi1ELb0EN4cute5tupleIJNS5_1CILi128EEENS7_ILi64EEES8_EEELi128ENS_10bfloat16_tEfNS_4arch4Sm80ELb0ELb0ELb0ELb1ELb1ELb1ELb1ELb0EEENS1_21CollectiveEpilogueFwdINS6_IJS8_S8_S9_EEENS6_IJNS7_ILi1EEESH_SH_EEESB_SD_Li128ELb1ELb1ELb0ELb0EEENS1_19SingleTileSchedulerILb1ELb0ELb1ELi128EEEEEEEEEvNT_6ParamsE,"ax",@progbits
	.sectioninfo	@"SHI_REGISTERS=255"
	.align	128
.text._ZN7cutlass13device_kernelIN5flash19enable_sm80_to_sm89INS1_16FlashAttnFwdSm80INS1_25CollectiveMainloopFwdSm80ILi4ELi1ELb0EN4cute5tupleIJNS5_1CILi128EEENS7_ILi64EEES8_EEELi128ENS_10bfloat16_tEfNS_4arch4Sm80ELb0ELb0ELb0ELb1ELb1ELb1ELb1ELb0EEENS1_21CollectiveEpilogueFwdINS6_IJS8_S8_S9_EEENS6_IJNS7_ILi1EEESH_SH_EEESB_SD_Li128ELb1ELb1ELb0ELb0EEENS1_19SingleTileSchedulerILb1ELb0ELb1ELi128EEEEEEEEEvNT_6ParamsE:
        .type           _ZN7cutlass13device_kernelIN5flash19enable_sm80_to_sm89INS1_16FlashAttnFwdSm80INS1_25CollectiveMainloopFwdSm80ILi4ELi1ELb0EN4cute5tupleIJNS5_1CILi128EEENS7_ILi64EEES8_EEELi128ENS_10bfloat16_tEfNS_4arch4Sm80ELb0ELb0ELb0ELb1ELb1ELb1ELb1ELb0EEENS1_21CollectiveEpilogueFwdINS6_IJS8_S8_S9_EEENS6_IJNS7_ILi1EEESH_SH_EEESB_SD_Li128ELb1ELb1ELb0ELb0EEENS1_19SingleTileSchedulerILb1ELb0ELb1ELi128EEEEEEEEEvNT_6ParamsE,@function
        .size           _ZN7cutlass13device_kernelIN5flash19enable_sm80_to_sm89INS1_16FlashAttnFwdSm80INS1_25CollectiveMainloopFwdSm80ILi4ELi1ELb0EN4cute5tupleIJNS5_1CILi128EEENS7_ILi64EEES8_EEELi128ENS_10bfloat16_tEfNS_4arch4Sm80ELb0ELb0ELb0ELb1ELb1ELb1ELb1ELb0EEENS1_21CollectiveEpilogueFwdINS6_IJS8_S8_S9_EEENS6_IJNS7_ILi1EEESH_SH_EEESB_SD_Li128ELb1ELb1ELb0ELb0EEENS1_19SingleTileSchedulerILb1ELb0ELb1ELi128EEEEEEEEEvNT_6ParamsE,(.L_x_4371 - _ZN7cutlass13device_kernelIN5flash19enable_sm80_to_sm89INS1_16FlashAttnFwdSm80INS1_25CollectiveMainloopFwdSm80ILi4ELi1ELb0EN4cute5tupleIJNS5_1CILi128EEENS7_ILi64EEES8_EEELi128ENS_10bfloat16_tEfNS_4arch4Sm80ELb0ELb0ELb0ELb1ELb1ELb1ELb1ELb0EEENS1_21CollectiveEpilogueFwdINS6_IJS8_S8_S9_EEENS6_IJNS7_ILi1EEESH_SH_EEESB_SD_Li128ELb1ELb1ELb0ELb0EEENS1_19SingleTileSchedulerILb1ELb0ELb1ELi128EEEEEEEEEvNT_6ParamsE)
        .other          _ZN7cutlass13device_kernelIN5flash19enable_sm80_to_sm89INS1_16FlashAttnFwdSm80INS1_25CollectiveMainloopFwdSm80ILi4ELi1ELb0EN4cute5tupleIJNS5_1CILi128EEENS7_ILi64EEES8_EEELi128ENS_10bfloat16_tEfNS_4arch4Sm80ELb0ELb0ELb0ELb1ELb1ELb1ELb1ELb0EEENS1_21CollectiveEpilogueFwdINS6_IJS8_S8_S9_EEENS6_IJNS7_ILi1EEESH_SH_EEESB_SD_Li128ELb1ELb1ELb0ELb0EEENS1_19SingleTileSchedulerILb1ELb0ELb1ELi128EEEEEEEEEvNT_6ParamsE,@"STO_CUDA_ENTRY STV_DEFAULT"
_ZN7cutlass13device_kernelIN5flash19enable_sm80_to_sm89INS1_16FlashAttnFwdSm80INS1_25CollectiveMainloopFwdSm80ILi4ELi1ELb0EN4cute5tupleIJNS5_1CILi128EEENS7_ILi64EEES8_EEELi128ENS_10bfloat16_tEfNS_4arch4Sm80ELb0ELb0ELb0ELb1ELb1ELb1ELb1ELb0EEENS1_21CollectiveEpilogueFwdINS6_IJS8_S8_S9_EEENS6_IJNS7_ILi1EEESH_SH_EEESB_SD_Li128ELb1ELb1ELb0ELb0EEENS1_19SingleTileSchedulerILb1ELb0ELb1ELi128EEEEEEEEEvNT_6ParamsE:
        /* <DEDUP_REMOVED lines=21> */
.L_x_2958:
        /* <DEDUP_REMOVED lines=13> */
.L_x_2960:
[----:B------:R-:W-:Y:S02]  /*0220*/  ULDC UR6, c[0x0][0x54c] ;  /* 0x0001530000067ab9 */ /* 0x000fe40000000800 */
.L_x_2959:
[----:B------:R-:W-:Y:S02]  /*0230*/  ULDC UR4, c[0x0][0x548] ;  /* 0x0001520000047ab9 */ /* 0x000fe40000000800 */
[----:B------:R-:W-:-:S02]  /*0240*/  USHF.L.U32 UR5, UR17, 0x7, URZ ;  /* 0x0000000711057899 */ /* 0x000fc4000800063f */
[----:B------:R-:W-:-:S04]  /*0250*/  UIMAD UR4, UR6, UR4, URZ ;  /* 0x00000004060472a4 */ /* 0x000fc8000f8e023f */
[----:B------:R-:W-:-:S04]  /*0260*/  UISETP.GE.AND UP0, UPT, UR5, UR4, UPT ;  /* 0x000000040500728c */ /* 0x000fc8000bf06270 */
[----:B------:R-:W-:Y:S01]  /*0270*/  USEL UR24, UR24, 0xffffffff, !UP0 ;  /* 0xffffffff18187887 */ /* 0x000fe2000c000000 */
[----:B------:R-:W-:Y:S05]  /*0280*/  BRA `(.L_x_2961) ;  /* 0x000001b000007947 */ /* 0x000fea0003800000 */
.L_x_2957:
        /* <DEDUP_REMOVED lines=8> */
.L_x_2962:
        /* <DEDUP_REMOVED lines=13> */
.L_x_2964:
[----:B------:R-:W-:Y:S02]  /*03e0*/  ULDC UR6, c[0x0][0x54c] ;  /* 0x0001530000067ab9 */ /* 0x000fe40000000800 */
.L_x_2963:
[----:B------:R-:W-:Y:S02]  /*03f0*/  ULDC UR4, c[0x0][0x548] ;  /* 0x0001520000047ab9 */ /* 0x000fe40000000800 */
[----:B------:R-:W-:-:S02]  /*0400*/  USHF.L.U32 UR5, UR17, 0x7, URZ ;  /* 0x0000000711057899 */ /* 0x000fc4000800063f */
[----:B------:R-:W-:-:S04]  /*0410*/  UIMAD UR4, UR6, UR4, URZ ;  /* 0x00000004060472a4 */ /* 0x000fc8000f8e023f */
[----:B------:R-:W-:-:S04]  /*0420*/  UISETP.GE.AND UP0, UPT, UR5, UR4, UPT ;  /* 0x000000040500728c */ /* 0x000fc8000bf06270 */
[----:B------:R-:W-:-:S06]  /*0430*/  USEL UR24, UR24, 0xffffffff, !UP0 ;  /* 0xffffffff18187887 */ /* 0x000fcc000c000000 */
.L_x_2961:
        /* <DEDUP_REMOVED lines=64> */
.L_x_2965:
        /* <DEDUP_REMOVED lines=10> */
.L_x_2966:
[----:B------:R-:W-:Y:S05]  /*08e0*/  @!P4 BRA `(.L_x_2967) ;  /* 0x000000500000c947 */ /* 0x000fea0003800000 */
[----:B-1--4-:R1:W4:Y:S04]  /*08f0*/  LDG.E R0, [R4.64] ;  /* 0x0000002204007981 */ /* 0x012328000c1e1900 */
[----:B-1-3--:R-:W3:Y:S01]  /*0900*/  LDG.E R4, [R4.64+0x4] ;  /* 0x0000042204047981 */ /* 0x00aee2000c1e1900 */
[----:B----4-:R-:W1:Y:S08]  /*0910*/  R2UR UR22, R0 ;  /* 0x00000000001673c2 */ /* 0x010e7000000e0000 */
[----:B---3--:R-:W1:Y:S02]  /*0920*/  R2UR UR4, R4 ;  /* 0x00000000040473c2 */ /* 0x008e6400000e0000 */
[----:B-1----:R-:W-:-:S06]  /*0930*/  UIADD3 UR22, -UR22, UR4, URZ ;  /* 0x0000000416167290 */ /* 0x002fcc000fffe13f */
.L_x_2967:
        /* <DEDUP_REMOVED lines=303> */
.L_x_3015:
        /* <DEDUP_REMOVED lines=76> */
.L_x_2973:
[----:B------:R-:W-:Y:S05]  /*20f0*/  BSYNC B0 ;  /* 0x0000000000007941 */ /* 0x000fea0003800000 */
.L_x_2972:
        /* <DEDUP_REMOVED lines=38> */
.L_x_2975:
[----:B------:R-:W-:Y:S05]  /*2360*/  BSYNC B0 ;  /* 0x0000000000007941 */ /* 0x000fea0003800000 */
.L_x_2974:
        /* <DEDUP_REMOVED lines=40> */
.L_x_2977:
[----:B------:R-:W-:Y:S05]  /*25f0*/  BSYNC B0 ;  /* 0x0000000000007941 */ /* 0x000fea0003800000 */
.L_x_2976:
        /* <DEDUP_REMOVED lines=38> */
.L_x_2979:
[----:B------:R-:W-:Y:S05]  /*2860*/  BSYNC B0 ;  /* 0x0000000000007941 */ /* 0x000fea0003800000 */
.L_x_2978:
        /* <DEDUP_REMOVED lines=72> */
.L_x_2983:
[----:B------:R-:W-:Y:S05]  /*2cf0*/  BSYNC B0 ;  /* 0x0000000000007941 */ /* 0x000fea0003800000 */
.L_x_2982:
        /* <DEDUP_REMOVED lines=57> */
.L_x_2981:
[----:B------:R-:W-:Y:S05]  /*3090*/  BSYNC B1 ;  /* 0x0000000000017941 */ /* 0x000fea0003800000 */
.L_x_2980:
        /* <DEDUP_REMOVED lines=60> */
.L_x_2987:
[----:B------:R-:W-:Y:S05]  /*3460*/  BSYNC B0 ;  /* 0x0000000000007941 */ /* 0x000fea0003800000 */
.L_x_2986:
        /* <DEDUP_REMOVED lines=57> */
.L_x_2985:
[----:B------:R-:W-:Y:S05]  /*3800*/  BSYNC B1 ;  /* 0x0000000000017941 */ /* 0x000fea0003800000 */
.L_x_2984:
        /* <DEDUP_REMOVED lines=60> */
.L_x_2991:
[----:B------:R-:W-:Y:S05]  /*3bd0*/  BSYNC B0 ;  /* 0x0000000000007941 */ /* 0x000fea0003800000 */
.L_x_2990:
        /* <DEDUP_REMOVED lines=57> */
.L_x_2989:
[----:B------:R-:W-:Y:S05]  /*3f70*/  BSYNC B1 ;  /* 0x0000000000017941 */ /* 0x000fea0003800000 */
.L_x_2988:
        /* <DEDUP_REMOVED lines=59> */
.L_x_2994:
[----:B------:R-:W-:Y:S05]  /*4330*/  BSYNC B0 ;  /* 0x0000000000007941 */ /* 0x000fea0003800000 */
.L_x_2993:
        /* <DEDUP_REMOVED lines=58> */
.L_x_2971:
        /* <DEDUP_REMOVED lines=235> */
.L_x_2996:
[----:B------:R-:W-:Y:S05]  /*5590*/  BSYNC B0 ;  /* 0x0000000000007941 */ /* 0x000fea0003800000 */
.L_x_2995:
        /* <DEDUP_REMOVED lines=122> */
.L_x_2998:
[----:B------:R-:W-:Y:S05]  /*5d40*/  BSYNC B0 ;  /* 0x0000000000007941 */ /* 0x000fea0003800000 */
.L_x_2997:
        /* <DEDUP_REMOVED lines=122> */
.L_x_3000:
[----:B------:R-:W-:Y:S05]  /*64f0*/  BSYNC B0 ;  /* 0x0000000000007941 */ /* 0x000fea0003800000 */
.L_x_2999:
        /* <DEDUP_REMOVED lines=124> */
.L_x_2970:
        /* <DEDUP_REMOVED lines=19> */
.L_x_3002:
[----:B-1-34-:R-:W-:Y:S05]  /*6df0*/  BSYNC B0 ;  /* 0x0000000000007941 */ /* 0x01afea0003800000 */
.L_x_3001:
[----:B------:R1:W3:Y:S01]  /*6e00*/  SHFL.IDX PT, R0, R88, 0x1, 0x181f ;  /* 0x00381f0058007f89 */ /* 0x0002e200000e0000 */
[----:B------:R-:W-:Y:S01]  /*6e10*/  ISETP.GE.AND P0, PT, R12, 0x11, PT ;  /* 0x000000110c00780c */ /* 0x000fe20003f06270 */
[----:B------:R-:W-:Y:S02]  /*6e20*/  BSSY B0, `(.L_x_3003) ;  /* 0x000000d000007945 */ /* 0x000fe40003800000 */
[----:B------:R1:W4:Y:S10]  /*6e30*/  SHFL.IDX PT, R2, R89, 0x1, 0x181f ;  /* 0x00381f0059027f89 */ /* 0x00033400000e0000 */
[----:B------:R-:W-:-:S05]  /*6e40*/  @!P0 BRA `(.L_x_3004) ;  /* 0x000000a000008947 */ /* 0x000fca0003800000 */
[----:B------:R-:W5:Y:S01]  /*6e50*/  @!P5 LDS.128 R8, [R74+0x4900] ;  /* 0x004900004a08d984 */ /* 0x000f620000000c00 */
[C---:B----4-:R-:W-:Y:S04]  /*6e60*/  @!P5 LEA R4, P0, R20.reuse, R2, 0x1 ;  /* 0x000000021404d211 */ /* 0x050fe800078008ff */
[----:B---3--:R-:W-:Y:S02]  /*6e70*/  @!P5 LEA.HI.X R5, R20, R0, R21, 0x1, P0 ;  /* 0x000000001405d211 */ /* 0x008fe400000f0c15 */
[----:B------:R-:W-:Y:S11]  /*6e80*/  ISETP.GE.AND P0, PT, R92, c[0x0][0x1d4], PT ;  /* 0x000075005c007a0c */ /* 0x000ff60003f06270 */
[----:B------:R-:W-:Y:S02]  /*6e90*/  @!UPT UIADD3 URZ, URZ, URZ, URZ ;  /* 0x0000003f3f3ff290 */ /* 0x000fe4000fffe03f */
[C---:B------:R-:W-:Y:S04]  /*6ea0*/  @!P0 LEA R2, P1, R82.reuse, R2, 0x1 ;  /* 0x0000000252028211 */ /* 0x040fe800078208ff */
[----:B------:R-:W-:Y:S01]  /*6eb0*/  @!P0 LEA.HI.X R3, R82, R0, R93, 0x1, P1 ;  /* 0x0000000052038211 */ /* 0x000fe200008f0c5d */
[----:B-----5:R-:W-:Y:S04]  /*6ec0*/  @!P5 ST.E.128 [R4.64], R8 ;  /* 0x000000080400d985 */ /* 0x020fe8000c101d22 */
[----:B------:R-:W3:Y:S04]  /*6ed0*/  @!P0 LDS.128 R4, [R74+0x6900] ;  /* 0x006900004a048984 */ /* 0x000ee80000000c00 */
[----:B---3--:R3:W-:Y:S02]  /*6ee0*/  @!P0 ST.E.128 [R2.64], R4 ;  /* 0x0000000402008985 */ /* 0x0087e4000c101d22 */
.L_x_3004:
[----:B------:R-:W-:Y:S05]  /*6ef0*/  BSYNC B0 ;  /* 0x0000000000007941 */ /* 0x000fea0003800000 */
.L_x_3003:
[----:B---3--:R3:W1:Y:S01]  /*6f00*/  SHFL.IDX PT, R0, R88, 0x2, 0x181f ;  /* 0x00581f0058007f89 */ /* 0x00866200000e0000 */
[----:B------:R-:W-:Y:S01]  /*6f10*/  ISETP.GE.AND P0, PT, R12, 0x21, PT ;  /* 0x000000210c00780c */ /* 0x000fe20003f06270 */
[----:B------:R-:W-:Y:S02]  /*6f20*/  BSSY B0, `(.L_x_3005) ;  /* 0x000000d000007945 */ /* 0x000fe40003800000 */
[----:B----4-:R3:W4:Y:S10]  /*6f30*/  SHFL.IDX PT, R2, R89, 0x2, 0x181f ;  /* 0x00581f0059027f89 */ /* 0x01073400000e0000 */
[----:B------:R-:W-:-:S05]  /*6f40*/  @!P0 BRA `(.L_x_3006) ;  /* 0x000000a000008947 */ /* 0x000fca0003800000 */
[----:B------:R-:W5:Y:S01]  /*6f50*/  @!P5 LDS.128 R8, [R74+0x5100] ;  /* 0x005100004a08d984 */ /* 0x000f620000000c00 */
[C---:B----4-:R-:W-:Y:S04]  /*6f60*/  @!P5 LEA R4, P0, R20.reuse, R2, 0x1 ;  /* 0x000000021404d211 */ /* 0x050fe800078008ff */
        /* <DEDUP_REMOVED lines=8> */
.L_x_3006:
[----:B------:R-:W-:Y:S05]  /*6ff0*/  BSYNC B0 ;  /* 0x0000000000007941 */ /* 0x000fea0003800000 */
.L_x_3005:
[----:B-1----:R1:W3:Y:S01]  /*7000*/  SHFL.IDX PT, R0, R88, 0x3, 0x181f ;  /* 0x00781f0058007f89 */ /* 0x0022e200000e0000 */
[----:B------:R-:W-:Y:S03]  /*7010*/  ISETP.GE.AND P0, PT, R12, 0x31, PT ;  /* 0x000000310c00780c */ /* 0x000fe60003f06270 */
[----:B----4-:R1:W4:Y:S10]  /*7020*/  SHFL.IDX PT, R2, R89, 0x3, 0x181f ;  /* 0x00781f0059027f89 */ /* 0x01033400000e0000 */
        /* <DEDUP_REMOVED lines=11> */
.L_x_2992:
[----:B------:R-:W-:Y:S05]  /*70e0*/  BSYNC B2 ;  /* 0x0000000000027941 */ /* 0x000fea0003800000 */
.L_x_2969:
[----:B---3--:R-:W-:Y:S01]  /*70f0*/  IMAD.IADD R0, R139, 0x1, -R98 ;  /* 0x000000018b007824 */ /* 0x008fe200078e0a62 */
[----:B--2-4-:R-:W-:Y:S01]  /*7100*/  LEA R2, P0, R91, R118, 0x6 ;  /* 0x000000765b027211 */ /* 0x014fe200078030ff */
        /* <DEDUP_REMOVED lines=32> */
[----:B------:R-:W-:Y:S02]  /*7310*/  @P1 IMAD R0, R12, c[0x0][0x258], RZ ;  /* 0x000096000c001a24 */ /* 0x000fe400078e02ff */
[----:B------:R-:W-:Y:S02]  /*7320*/  @P1 IMAD.MOV.U32 R2, RZ, RZ, R100 ;  /* 0x000000ffff021224 */ /* 0x000fe400078e0064 */
[C---:B------:R-:W-:Y:S02]  /*7330*/  @P1 IMAD R0, R8.reuse, c[0x0][0x25c], R0 ;  /* 0x0000970008001a24 */ /* 0x040fe400078e0200 */
[----:B------:R-:W-:Y:S04]  /*7340*/  @P1 IMAD.WIDE.U32 R2, R8, c[0x0][0x258], R2 ;  /* 0x0000960008021a25 */ /* 0x000fe800078e0002 */
[----:B------:R-:W-:Y:S01]  /*7350*/  @P1 IMAD.IADD R0, R3, 0x1, R0 ;  /* 0x0000000103001824 */ /* 0x000fe200078e0200 */
[C---:B------:R-:W-:Y:S01]  /*7360*/  @P1 LEA R4, P4, R2.reuse, c[0x0][0x250], 0x1 ;  /* 0x0000940002041a11 */ /* 0x040fe200078808ff */
[----:B------:R-:W-:Y:S03]  /*7370*/  @P0 IMAD.MOV.U32 R3, RZ, RZ, R99 ;  /* 0x000000ffff030224 */ /* 0x000fe600078e0063 */
[----:B------:R-:W-:Y:S01]  /*7380*/  @P1 LEA.HI.X R5, R2, c[0x0][0x254], R0, 0x1, P4 ;  /* 0x0000950002051a11 */ /* 0x000fe200020f0c00 */
[----:B------:R-:W-:Y:S01]  /*7390*/  @P0 IMAD R0, R13, c[0x0][0x258], RZ ;  /* 0x000096000d000a24 */ /* 0x000fe200078e02ff */
[----:B------:R-:W-:Y:S02]  /*73a0*/  @P0 MOV R2, R100 ;  /* 0x0000006400020202 */ /* 0x000fe40000000f00 */
[----:B------:R-:W-:Y:S01]  /*73b0*/  IADD3 R13, -R96, R90, RZ ;  /* 0x0000005a600d7210 */ /* 0x000fe20007ffe1ff */
        /* <DEDUP_REMOVED lines=25> */
[----:B------:R-:W-:Y:S05]  /*7550*/  IMAD R4, R95, c[0x0][0x21c], R4 ;  /* 0x000087005f047a24 */ /* 0x000fea00078e0204 */
[----:B------:R-:W-:Y:S01]  /*7560*/  IADD3.X R2, R3, UR52, R4, P0, !PT ;  /* 0x0000003403027c10 */ /* 0x000fe200087fe404 */
        /* <DEDUP_REMOVED lines=18> */
.L_x_3008:
[----:B------:R-:W-:Y:S05]  /*7690*/  BSYNC B0 ;  /* 0x0000000000007941 */ /* 0x000fea0003800000 */
.L_x_3007:
[----:B---3--:R3:W4:Y:S01]  /*76a0*/  SHFL.IDX PT, R0, R12, 0x1, 0x181f ;  /* 0x00381f000c007f89 */ /* 0x00872200000e0000 */
[----:B------:R-:W-:Y:S01]  /*76b0*/  ISETP.GE.AND P0, PT, R13, 0x11, PT ;  /* 0x000000110d00780c */ /* 0x000fe20003f06270 */
[----:B------:R-:W-:Y:S02]  /*76c0*/  BSSY B0, `(.L_x_3009) ;  /* 0x000000d000007945 */ /* 0x000fe40003800000 */
[----:B-12---:R3:W1:Y:S10]  /*76d0*/  SHFL.IDX PT, R2, R14, 0x1, 0x181f ;  /* 0x00381f000e027f89 */ /* 0x00667400000e0000 */
[----:B------:R-:W-:-:S05]  /*76e0*/  @!P0 BRA `(.L_x_3010) ;  /* 0x000000a000008947 */ /* 0x000fca0003800000 */
[----:B------:R-:W2:Y:S01]  /*76f0*/  @!P5 LDS.128 R8, [R74+0x900] ;  /* 0x000900004a08d984 */ /* 0x000ea20000000c00 */
[C---:B-1----:R-:W-:Y:S04]  /*7700*/  @!P5 LEA R4, P0, R20.reuse, R2, 0x1 ;  /* 0x000000021404d211 */ /* 0x042fe800078008ff */
[----:B----4-:R-:W-:Y:S02]  /*7710*/  @!P5 LEA.HI.X R5, R20, R0, R21, 0x1, P0 ;  /* 0x000000001405d211 */ /* 0x010fe400000f0c15 */
[----:B------:R-:W-:Y:S11]  /*7720*/  ISETP.GE.AND P0, PT, R92, c[0x0][0x1d4], PT ;  /* 0x000075005c007a0c */ /* 0x000ff60003f06270 */
[----:B------:R-:W-:Y:S02]  /*7730*/  @!UPT UIADD3 URZ, URZ, URZ, URZ ;  /* 0x0000003f3f3ff290 */ /* 0x000fe4000fffe03f */
[C---:B------:R-:W-:Y:S04]  /*7740*/  @!P0 LEA R2, P1, R82.reuse, R2, 0x1 ;  /* 0x0000000252028211 */ /* 0x040fe800078208ff */
[----:B------:R-:W-:Y:S01]  /*7750*/  @!P0 LEA.HI.X R3, R82, R0, R93, 0x1, P1 ;  /* 0x0000000052038211 */ /* 0x000fe200008f0c5d */
[----:B--2---:R-:W-:Y:S04]  /*7760*/  @!P5 ST.E.128 [R4.64], R8 ;  /* 0x000000080400d985 */ /* 0x004fe8000c101d22 */
[----:B------:R-:W1:Y:S04]  /*7770*/  @!P0 LDS.128 R4, [R74+0x2900] ;  /* 0x002900004a048984 */ /* 0x000e680000000c00 */
[----:B-1----:R1:W-:Y:S02]  /*7780*/  @!P0 ST.E.128 [R2.64], R4 ;  /* 0x0000000402008985 */ /* 0x0023e4000c101d22 */
.L_x_3010:
[----:B------:R-:W-:Y:S05]  /*7790*/  BSYNC B0 ;  /* 0x0000000000007941 */ /* 0x000fea0003800000 */
.L_x_3009:
[----:B----4-:R2:W4:Y:S01]  /*77a0*/  SHFL.IDX PT, R0, R12, 0x2, 0x181f ;  /* 0x00581f000c007f89 */ /* 0x01052200000e0000 */
[----:B------:R-:W-:Y:S01]  /*77b0*/  ISETP.GE.AND P0, PT, R13, 0x21, PT ;  /* 0x000000210d00780c */ /* 0x000fe20003f06270 */
[----:B------:R-:W-:Y:S02]  /*77c0*/  BSSY B0, `(.L_x_3011) ;  /* 0x000000d000007945 */ /* 0x000fe40003800000 */
[----:B-1----:R2:W1:Y:S10]  /*77d0*/  SHFL.IDX PT, R2, R14, 0x2, 0x181f ;  /* 0x00581f000e027f89 */ /* 0x00247400000e0000 */
[----:B------:R-:W-:-:S05]  /*77e0*/  @!P0 BRA `(.L_x_3012) ;  /* 0x000000a000008947 */ /* 0x000fca0003800000 */
[----:B------:R-:W5:Y:S01]  /*77f0*/  @!P5 LDS.128 R8, [R74+0x1100] ;  /* 0x001100004a08d984 */ /* 0x000f620000000c00 */
[C---:B-1----:R-:W-:Y:S04]  /*7800*/  @!P5 LEA R4, P0, R20.reuse, R2, 0x1 ;  /* 0x000000021404d211 */ /* 0x042fe800078008ff */
[----:B----4-:R-:W-:Y:S02]  /*7810*/  @!P5 LEA.HI.X R5, R20, R0, R21, 0x1, P0 ;  /* 0x000000001405d211 */ /* 0x010fe400000f0c15 */
[----:B------:R-:W-:Y:S11]  /*7820*/  ISETP.GE.AND P0, PT, R92, c[0x0][0x1d4], PT ;  /* 0x000075005c007a0c */ /* 0x000ff60003f06270 */
[----:B------:R-:W-:Y:S02]  /*7830*/  @!UPT UIADD3 URZ, URZ, URZ, URZ ;  /* 0x0000003f3f3ff290 */ /* 0x000fe4000fffe03f */
[C---:B------:R-:W-:Y:S04]  /*7840*/  @!P0 LEA R2, P1, R82.reuse, R2, 0x1 ;  /* 0x0000000252028211 */ /* 0x040fe800078208ff */
[----:B------:R-:W-:Y:S01]  /*7850*/  @!P0 LEA.HI.X R3, R82, R0, R93, 0x1, P1 ;  /* 0x0000000052038211 */ /* 0x000fe200008f0c5d */
[----:B-----5:R-:W-:Y:S04]  /*7860*/  @!P5 ST.E.128 [R4.64], R8 ;  /* 0x000000080400d985 */ /* 0x020fe8000c101d22 */
[----:B------:R-:W1:Y:S04]  /*7870*/  @!P0 LDS.128 R4, [R74+0x3100] ;  /* 0x003100004a048984 */ /* 0x000e680000000c00 */
[----:B-1----:R1:W-:Y:S02]  /*7880*/  @!P0 ST.E.128 [R2.64], R4 ;  /* 0x0000000402008985 */ /* 0x0023e4000c101d22 */
.L_x_3012:
[----:B------:R-:W-:Y:S05]  /*7890*/  BSYNC B0 ;  /* 0x0000000000007941 */ /* 0x000fea0003800000 */
.L_x_3011:
[----:B----4-:R4:W2:Y:S01]  /*78a0*/  SHFL.IDX PT, R0, R12, 0x3, 0x181f ;  /* 0x00781f000c007f89 */ /* 0x0108a200000e0000 */
        /* <DEDUP_REMOVED lines=14> */
.L_x_3014:
[----:B------:R-:W-:Y:S05]  /*7990*/  BSYNC B0 ;  /* 0x0000000000007941 */ /* 0x000fea0003800000 */
.L_x_3013:
[C---:B------:R-:W-:Y:S01]  /*79a0*/  ISETP.GT.AND P0, PT, R91.reuse, UR6, PT ;  /* 0x000000065b007c0c */ /* 0x040fe2000bf04270 */
[----:B--234-:R-:W-:Y:S01]  /*79b0*/  IMAD.U32 R14, RZ, RZ, UR14 ;  /* 0x0000000eff0e7e24 */ /* 0x01cfe2000f8e00ff */
[----:B------:R-:W-:Y:S11]  /*79c0*/  IADD3 R91, R91, -0x1, RZ ;  /* 0xffffffff5b5b7810 */ /* 0x000ff60007ffe0ff */
[----:B-1----:R-:W-:Y:S01]  /*79d0*/  @P0 SHF.R.S32.HI R2, RZ, 0x1f, R91 ;  /* 0x0000001fff020819 */ /* 0x002fe2000001145b */
[C---:B------:R-:W-:Y:S02]  /*79e0*/  @P0 IMAD R0, R91.reuse, UR10, RZ ;  /* 0x0000000a5b000c24 */ /* 0x040fe4000f8e02ff */
[----:B------:R-:W-:Y:S02]  /*79f0*/  @P0 IMAD.MOV.U32 R4, RZ, RZ, R128 ;  /* 0x000000ffff040224 */ /* 0x000fe400078e0080 */
        /* <DEDUP_REMOVED lines=12> */
[----:B------:R-:W-:Y:S01]  /*7ac0*/  @P0 IADD3 R6, P1, R2, UR14, RZ ;  /* 0x0000000e02060c10 */ /* 0x000fe2000ff3e0ff */
        /* <DEDUP_REMOVED lines=19> */
.L_x_2968:
        /* <DEDUP_REMOVED lines=286> */
[----:B------:R-:W-:Y:S02]  /*8de0*/  @!P2 IADD3 R0, P1, R11, UR12, RZ ;  /* 0x0000000c0b00ac10 */ /* 0x000fe4000ff3e0ff */
        /* <DEDUP_REMOVED lines=44> */
[----:B------:R-:W-:Y:S02]  /*90b0*/  ISETP.GE.AND P1, PT, R120, 0x21, PT ;  /* 0x000000217800780c */ /* 0x000fe40003f26270 */
        /* <DEDUP_REMOVED lines=27> */
[C---:B------:R-:W-:Y:S01]  /*9270*/  @P0 IMAD.SHL.U32 R11, R55.reuse, 0x2, RZ ;  /* 0x00000002370b0824 */ /* 0x040fe200078e00ff */
        /* <DEDUP_REMOVED lines=30> */
.L_x_3017:
[----:B-1----:R-:W-:Y:S01]  /*9460*/  SHF.R.S32.HI R0, RZ, 0x1f, R143 ;  /* 0x0000001fff007819 */ /* 0x002fe2000001148f */
[----:B------:R-:W-:Y:S01]  /*9470*/  ULDC.U8 UR4, c[0x0][0x298] ;  /* 0x0000a60000047ab9 */ /* 0x000fe20000000000 */
[----:B------:R-:W-:Y:S01]  /*9480*/  IMAD.WIDE.U32 R8, R143, c[0x0][0x280], RZ ;  /* 0x0000a0008f087a25 */ /* 0x000fe200078e00ff */
        /* <DEDUP_REMOVED lines=39> */
.L_x_3021:
[----:B------:R-:W-:Y:S05]  /*9700*/  BSYNC B0 ;  /* 0x0000000000007941 */ /* 0x000fea0003800000 */
.L_x_3020:
        /* <DEDUP_REMOVED lines=73> */
.L_x_3025:
[----:B------:R-:W-:Y:S05]  /*9ba0*/  BSYNC B0 ;  /* 0x0000000000007941 */ /* 0x000fea0003800000 */
.L_x_3024:
        /* <DEDUP_REMOVED lines=41> */
.L_x_3023:
[----:B------:R-:W-:Y:S05]  /*9e40*/  BSYNC B1 ;  /* 0x0000000000017941 */ /* 0x000fea0003800000 */
.L_x_3022:
        /* <DEDUP_REMOVED lines=45> */
.L_x_3029:
[----:B------:R-:W-:Y:S05]  /*a120*/  BSYNC B0 ;  /* 0x0000000000007941 */ /* 0x000fea0003800000 */
.L_x_3028:
        /* <DEDUP_REMOVED lines=41> */
.L_x_3027:
[----:B------:R-:W-:Y:S05]  /*a3c0*/  BSYNC B1 ;  /* 0x0000000000017941 */ /* 0x000fea0003800000 */
.L_x_3026:
        /* <DEDUP_REMOVED lines=45> */
.L_x_3033:
[----:B------:R-:W-:Y:S05]  /*a6a0*/  BSYNC B0 ;  /* 0x0000000000007941 */ /* 0x000fea0003800000 */
.L_x_3032:
        /* <DEDUP_REMOVED lines=41> */
.L_x_3031:
[----:B------:R-:W-:Y:S05]  /*a940*/  BSYNC B1 ;  /* 0x0000000000017941 */ /* 0x000fea0003800000 */
.L_x_3030:
        /* <DEDUP_REMOVED lines=45> */
.L_x_3037:
[----:B------:R-:W-:Y:S05]  /*ac20*/  BSYNC B0 ;  /* 0x0000000000007941 */ /* 0x000fea0003800000 */
.L_x_3036:
        /* <DEDUP_REMOVED lines=41> */
.L_x_3035:
[----:B------:R-:W-:Y:S05]  /*aec0*/  BSYNC B1 ;  /* 0x0000000000017941 */ /* 0x000fea0003800000 */
.L_x_3034:
        /* <DEDUP_REMOVED lines=45> */
.L_x_3041:
[----:B------:R-:W-:Y:S05]  /*b1a0*/  BSYNC B0 ;  /* 0x0000000000007941 */ /* 0x000fea0003800000 */
.L_x_3040:
        /* <DEDUP_REMOVED lines=41> */
.L_x_3039:
[----:B------:R-:W-:Y:S05]  /*b440*/  BSYNC B1 ;  /* 0x0000000000017941 */ /* 0x000fea0003800000 */
.L_x_3038:
        /* <DEDUP_REMOVED lines=45> */
.L_x_3045:
[----:B------:R-:W-:Y:S05]  /*b720*/  BSYNC B0 ;  /* 0x0000000000007941 */ /* 0x000fea0003800000 */
.L_x_3044:
        /* <DEDUP_REMOVED lines=41> */
.L_x_3043:
[----:B------:R-:W-:Y:S05]  /*b9c0*/  BSYNC B1 ;  /* 0x0000000000017941 */ /* 0x000fea0003800000 */
.L_x_3042:
        /* <DEDUP_REMOVED lines=45> */
.L_x_3049:
[----:B------:R-:W-:Y:S05]  /*bca0*/  BSYNC B0 ;  /* 0x0000000000007941 */ /* 0x000fea0003800000 */
.L_x_3048:
        /* <DEDUP_REMOVED lines=41> */
.L_x_3047:
[----:B------:R-:W-:Y:S05]  /*bf40*/  BSYNC B1 ;  /* 0x0000000000017941 */ /* 0x000fea0003800000 */
.L_x_3046:
        /* <DEDUP_REMOVED lines=44> */
.L_x_3052:
[----:B------:R-:W-:Y:S05]  /*c210*/  BSYNC B0 ;  /* 0x0000000000007941 */ /* 0x000fea0003800000 */
.L_x_3051:
        /* <DEDUP_REMOVED lines=42> */
.L_x_3019:
        /* <DEDUP_REMOVED lines=14> */
.L_x_3054:
[----:B------:R-:W-:Y:S05]  /*c5a0*/  BSYNC B0 ;  /* 0x0000000000007941 */ /* 0x000fea0003800000 */
.L_x_3053:
        /* <DEDUP_REMOVED lines=120> */
.L_x_3056:
[----:B------:R-:W-:Y:S05]  /*cd30*/  BSYNC B0 ;  /* 0x0000000000007941 */ /* 0x000fea0003800000 */
.L_x_3055:
        /* <DEDUP_REMOVED lines=101> */
.L_x_3058:
[----:B------:R-:W-:Y:S05]  /*d390*/  BSYNC B0 ;  /* 0x0000000000007941 */ /* 0x000fea0003800000 */
.L_x_3057:
        /* <DEDUP_REMOVED lines=101> */
.L_x_3060:
[----:B------:R-:W-:Y:S05]  /*d9f0*/  BSYNC B0 ;  /* 0x0000000000007941 */ /* 0x000fea0003800000 */
.L_x_3059:
        /* <DEDUP_REMOVED lines=101> */
.L_x_3062:
[----:B------:R-:W-:Y:S05]  /*e050*/  BSYNC B0 ;  /* 0x0000000000007941 */ /* 0x000fea0003800000 */
.L_x_3061:
        /* <DEDUP_REMOVED lines=101> */
.L_x_3064:
[----:B------:R-:W-:Y:S05]  /*e6b0*/  BSYNC B0 ;  /* 0x0000000000007941 */ /* 0x000fea0003800000 */
.L_x_3063:
        /* <DEDUP_REMOVED lines=101> */
.L_x_3066:
[----:B------:R-:W-:Y:S05]  /*ed10*/  BSYNC B0 ;  /* 0x0000000000007941 */ /* 0x000fea0003800000 */
.L_x_3065:
        /* <DEDUP_REMOVED lines=101> */
.L_x_3068:
[----:B------:R-:W-:Y:S05]  /*f370*/  BSYNC B0 ;  /* 0x0000000000007941 */ /* 0x000fea0003800000 */
.L_x_3067:
        /* <DEDUP_REMOVED lines=100> */
.L_x_3050:
[----:B------:R-:W-:Y:S05]  /*f9c0*/  BSYNC B2 ;  /* 0x0000000000027941 */ /* 0x000fea0003800000 */
.L_x_3018:
[----:B------:R-:W-:Y:S01]  /*f9d0*/  IMAD R0, R44, c[0x0][0x208], RZ ;  /* 0x000082002c007a24 */ /* 0x000fe200078e02ff */
[----:B-1----:R-:W-:Y:S01]  /*f9e0*/  SHF.R.S32.HI R8, RZ, 0x4, R46 ;  /* 0x00000004ff087819 */ /* 0x002fe2000001142e */
[----:B------:R-:W-:Y:S01]  /*f9f0*/  IMAD.WIDE.U32 R6, R48, c[0x0][0x208], RZ ;  /* 0x0000820030067a25 */ /* 0x000fe200078e00ff */
[----:B------:R-:W-:Y:S01]  /*fa00*/  LEA.HI R157, R157, R159, RZ, 0x5 ;  /* 0x0000009f9d9d7211 */ /* 0x000fe200078f28ff */
[----:B------:R-:W-:-:S04]  /*fa10*/  DEPBAR.LE SB0, 0x0 ;  /* 0x000080000000791a */ /* 0x000fc80000000000 */
[----:B------:R-:W-:Y:S01]  /*fa20*/  IMAD R0, R48, c[0x0][0x20c], R0 ;  /* 0x0000830030007a24 */ /* 0x000fe200078e0200 */
[----:B------:R-:W-:Y:S01]  /*fa30*/  LEA.HI R5, R46, R8, RZ, 0x1 ;  /* 0x000000082e057211 */ /* 0x000fe200078f08ff */
[----:B------:R-:W-:Y:S01]  /*fa40*/  IMAD R2, R45, c[0x0][0x218], RZ ;  /* 0x000086002d027a24 */ /* 0x000fe200078e02ff */
[----:B------:R-:W-:Y:S01]  /*fa50*/  UISETP.GE.AND UP0, UPT, UR9, 0x41, UPT ;  /* 0x000000410900788c */ /* 0x000fe2000bf06270 */
[----:B------:R-:W-:Y:S01]  /*fa60*/  IMAD.IADD R7, R7, 0x1, R0 ;  /* 0x0000000107077824 */ /* 0x000fe200078e0200 */
[----:B------:R-:W-:Y:S01]  /*fa70*/  LOP3.LUT R5, R5, 0xfffffffe, RZ, 0xc0, !PT ;  /* 0xfffffffe05057812 */ /* 0x000fe200078ec0ff */
[C---:B------:R-:W-:Y:S01]  /*fa80*/  IMAD R2, R47.reuse, c[0x0][0x21c], R2 ;  /* 0x000087002f027a24 */ /* 0x040fe200078e0202 */
[----:B------:R-:W-:Y:S01]  /*fa90*/  SHF.R.S32.HI R164, RZ, 0x1f, R160 ;  /* 0x0000001fffa47819 */ /* 0x000fe200000114a0 */
[----:B------:R-:W-:-:S04]  /*faa0*/  IMAD.WIDE.U32 R6, R47, c[0x0][0x218], R6 ;  /* 0x000086002f067a25 */ /* 0x000fc800078e0006 */
[----:B------:R-:W-:Y:S01]  /*fab0*/  IMAD.SHL.U32 R16, R42, 0x8, RZ ;  /* 0x000000082a107824 */ /* 0x000fe200078e00ff */
[----:B------:R-:W-:Y:S01]  /*fac0*/  BAR.SYNC.DEFER_BLOCKING 0x0 ;  /* 0x0000000000007b1d */ /* 0x000fe20000010000 */
[----:B------:R-:W-:Y:S01]  /*fad0*/  IADD3 R0, P0, R6, UR26, RZ ;  /* 0x0000001a06007c10 */ /* 0x000fe2000ff1e0ff */
[----:B------:R-:W-:-:S03]  /*fae0*/  IMAD.SHL.U32 R161, R55, 0x2, RZ ;  /* 0x0000000237a17824 */ /* 0x000fc600078e00ff */
[----:B------:R-:W-:Y:S01]  /*faf0*/  IADD3.X R6, R7, UR5, R2, P0, !PT ;  /* 0x0000000507067c10 */ /* 0x000fe200087fe402 */
[----:B------:R-:W-:Y:S01]  /*fb00*/  IMAD.IADD R7, R8, 0x1, -R5 ;  /* 0x0000000108077824 */ /* 0x000fe200078e0a05 */
[----:B------:R-:W-:Y:S01]  /*fb10*/  LEA R2, P0, R0, c[0x0][0x1f8], 0x1 ;  /* 0x00007e0000027a11 */ /* 0x000fe200078008ff */
[----:B------:R-:W-:-:S03]  /*fb20*/  IMAD.SHL.U32 R5, R43, 0x40, RZ ;  /* 0x000000402b057824 */ /* 0x000fc600078e00ff */
[----:B------:R-:W-:Y:S01]  /*fb30*/  LEA.HI.X R0, R0, c[0x0][0x1fc], R6, 0x1, P0 ;  /* 0x00007f0000007a11 */ /* 0x000fe200000f0c06 */
[----:B------:R-:W1:Y:S01]  /*fb40*/  SHFL.IDX PT, R8, R2, RZ, 0x181f ;  /* 0x00181fff02087589 */ /* 0x000e6200000e0000 */
[----:B------:R-:W-:Y:S01]  /*fb50*/  IMAD.SHL.U32 R6, R54, 0x40, RZ ;  /* 0x0000004036067824 */ /* 0x000fe200078e00ff */
[----:B------:R-:W-:Y:S02]  /*fb60*/  LOP3.LUT R5, R5, 0x1c0, RZ, 0xc0, !PT ;  /* 0x000001c005057812 */ /* 0x000fe400078ec0ff */
[----:B------:R-:W-:Y:S04]  /*fb70*/  SHFL.IDX PT, R13, R2, 0x1, 0x181f ;  /* 0x00381f00020d7f89 */ /* 0x000fe800000e0000 */
[----:B------:R-:W2:Y:S04]  /*fb80*/  SHFL.IDX PT, R11, R2, 0x2, 0x181f ;  /* 0x00581f00020b7f89 */ /* 0x000ea800000e0000 */
[----:B------:R-:W3:Y:S04]  /*fb90*/  SHFL.IDX PT, R15, R0, RZ, 0x181f ;  /* 0x00181fff000f7589 */ /* 0x000ee800000e0000 */
[----:B------:R4:W-:Y:S04]  /*fba0*/  SHFL.IDX PT, R10, R2, 0x3, 0x181f ;  /* 0x00781f00020a7f89 */ /* 0x0009e800000e0000 */
[----:B------:R-:W-:Y:S04]  /*fbb0*/  SHFL.IDX PT, R14, R0, 0x1, 0x181f ;  /* 0x00381f00000e7f89 */ /* 0x000fe800000e0000 */
[----:B------:R-:W5:Y:S04]  /*fbc0*/  SHFL.IDX PT, R12, R0, 0x2, 0x181f ;  /* 0x00581f00000c7f89 */ /* 0x000f6800000e0000 */
[----:B------:R2:W3:Y:S01]  /*fbd0*/  SHFL.IDX PT, R9, R0, 0x3, 0x181f ;  /* 0x00781f0000097f89 */ /* 0x0004e200000e0000 */
[----:B----4-:R-:W-:-:S04]  /*fbe0*/  LOP3.LUT R2, R6, 0x1c0, RZ, 0xc0, !PT ;  /* 0x000001c006027812 */ /* 0x010fc800078ec0ff */
[----:B------:R-:W-:Y:S01]  /*fbf0*/  LOP3.LUT R6, R2, 0x8, R16, 0xf8, !PT ;  /* 0x0000000802067812 */ /* 0x000fe200078ef810 */
[----:B------:R-:W-:-:S05]  /*fc00*/  IMAD.WIDE R16, R160, 0x2, RZ ;  /* 0x00000002a0107825 */ /* 0x000fca00078e02ff */
[----:B-1----:R-:W-:Y:S02]  /*fc10*/  IADD3 R50, P0, R8, R16, RZ ;  /* 0x0000001008327210 */ /* 0x002fe40007f1e0ff */
[----:B--2---:R-:W-:Y:S01]  /*fc20*/  SHF.R.U32.HI R0, RZ, 0x3, R2 ;  /* 0x00000003ff007819 */ /* 0x004fe20000011602 */
[----:B------:R-:W-:Y:S01]  /*fc30*/  IMAD.SHL.U32 R2, R7, 0x8, RZ ;  /* 0x0000000807027824 */ /* 0x000fe200078e00ff */
[----:B------:R-:W-:Y:S01]  /*fc40*/  IADD3 R46, P1, R16, R11, RZ ;  /* 0x0000000b102e7210 */ /* 0x000fe20007f3e0ff */
[----:B---3--:R-:W-:Y:S01]  /*fc50*/  IMAD.X R51, R15, 0x1, R17, P0 ;  /* 0x000000010f337824 */ /* 0x008fe200000e0611 */
[----:B------:R-:W-:Y:S02]  /*fc60*/  LOP3.LUT R0, R6, R0, RZ, 0x3c, !PT ;  /* 0x0000000006007212 */ /* 0x000fe400078e3cff */
[----:B------:R-:W-:Y:S01]  /*fc70*/  LOP3.LUT R2, R5, 0x8, R2, 0xf8, !PT ;  /* 0x0000000805027812 */ /* 0x000fe200078ef802 */
[----:B-----5:R-:W-:Y:S01]  /*fc80*/  IMAD.X R47, R17, 0x1, R12, P1 ;  /* 0x00000001112f7824 */ /* 0x020fe200008e060c */
[----:B------:R-:W-:Y:S01]  /*fc90*/  SHF.R.U32.HI R5, RZ, 0x3, R5 ;  /* 0x00000003ff057819 */ /* 0x000fe20000011605 */
[----:B------:R-:W-:Y:S01]  /*fca0*/  IMAD R0, R7, 0x200, R0 ;  /* 0x0000020007007824 */ /* 0x000fe200078e0200 */
[----:B------:R-:W-:-:S02]  /*fcb0*/  SHF.R.S32.HI R6, RZ, 0x1f, R56 ;  /* 0x0000001fff067819 */ /* 0x000fc40000011438 */
[----:B------:R-:W-:Y:S01]  /*fcc0*/  LOP3.LUT R156, R2, R5, RZ, 0x3c, !PT ;  /* 0x00000005029c7212 */ /* 0x000fe200078e3cff */
[----:B------:R-:W-:Y:S01]  /*fcd0*/  IMAD.SHL.U32 R5, R57, 0x40, RZ ;  /* 0x0000004039057824 */ /* 0x000fe200078e00ff */
[----:B------:R-:W-:Y:S01]  /*fce0*/  LEA.HI R2, R6, R56, RZ, 0x3 ;  /* 0x0000003806027211 */ /* 0x000fe200078f18ff */
[----:B------:R-:W-:Y:S01]  /*fcf0*/  IMAD.SHL.U32 R167, R0, 0x2, RZ ;  /* 0x0000000200a77824 */ /* 0x000fe200078e00ff */
[----:B------:R-:W-:Y:S02]  /*fd00*/  IADD3 R52, P0, R16, R10, RZ ;  /* 0x0000000a10347210 */ /* 0x000fe40007f1e0ff */
[----:B------:R-:W-:Y:S01]  /*fd10*/  LOP3.LUT R162, R2, 0xfffffff8, RZ, 0xc0, !PT ;  /* 0xfffffff802a27812 */ /* 0x000fe200078ec0ff */
[----:B------:R-:W-:Y:S01]  /*fd20*/  IMAD.SHL.U32 R2, R157, 0x20, RZ ;  /* 0x000000209d027824 */ /* 0x000fe200078e00ff */
[-C--:B------:R-:W-:Y:S01]  /*fd30*/  IADD3 R48, P2, R16, R13.reuse, RZ ;  /* 0x0000000d10307210 */ /* 0x080fe20007f5e0ff */
[----:B------:R-:W-:Y:S01]  /*fd40*/  IMAD.X R53, R17, 0x1, R9, P0 ;  /* 0x0000000111357824 */ /* 0x000fe200000e0609 */
[----:B------:R-:W-:Y:S01]  /*fd50*/  LOP3.LUT R5, R5, 0xfffffe00, RZ, 0xc0, !PT ;  /* 0xfffffe0005057812 */ /* 0x000fe200078ec0ff */
[----:B------:R-:W-:Y:S01]  /*fd60*/  IMAD.WIDE R6, R162, 0x2, RZ ;  /* 0x00000002a2067825 */ /* 0x000fe200078e02ff */
[----:B------:R-:W-:Y:S01]  /*fd70*/  LOP3.LUT R0, R2, 0x7ffffc00, RZ, 0xc0, !PT ;  /* 0x7ffffc0002007812 */ /* 0x000fe200078ec0ff */
[----:B------:R-:W-:Y:S01]  /*fd80*/  LDSM.16.M88.4 R36, [R167+0x4100] ;  /* 0x00410000a724783b */ /* 0x000fe20000000200 */
[----:B------:R-:W-:Y:S01]  /*fd90*/  IADD3 R2, R167, 0x4100, RZ ;  /* 0x00004100a7027810 */ /* 0x000fe20007ffe0ff */
[----:B------:R-:W-:Y:S01]  /*fda0*/  IMAD.X R49, R17, 0x1, R14, P2 ;  /* 0x0000000111317824 */ /* 0x000fe200010e060e */
[----:B------:R-:W-:Y:S01]  /*fdb0*/  IADD3 R42, P0, R8, R6, RZ ;  /* 0x00000006082a7210 */ /* 0x000fe20007f1e0ff */
[----:B------:R-:W-:Y:S01]  /*fdc0*/  LDSM.16.M88.4 R32, [R167+0x4900] ;  /* 0x00490000a720783b */ /* 0x000fe20000000200 */
[----:B------:R-:W-:-:S02]  /*fdd0*/  IADD3 R40, P1, R6, R13, RZ ;  /* 0x0000000d06287210 */ /* 0x000fc40007f3e0ff */
[----:B------:R-:W-:Y:S01]  /*fde0*/  LOP3.LUT P2, RZ, R54, 0x2, RZ, 0xc0, !PT ;  /* 0x0000000236ff7812 */ /* 0x000fe2000784c0ff */
[----:B------:R-:W-:Y:S01]  /*fdf0*/  IMAD.X R43, R15, 0x1, R7, P0 ;  /* 0x000000010f2b7824 */ /* 0x000fe200000e0607 */
[C---:B------:R-:W-:Y:S01]  /*fe00*/  IADD3 R44, P0, R6.reuse, R11, RZ ;  /* 0x0000000b062c7210 */ /* 0x040fe20007f1e0ff */
[----:B------:R-:W-:Y:S01]  /*fe10*/  IMAD.X R41, R7, 0x1, R14, P1 ;  /* 0x0000000107297824 */ /* 0x000fe200008e060e */
[----:B------:R-:W-:Y:S01]  /*fe20*/  IADD3 R6, P1, R6, R10, RZ ;  /* 0x0000000a06067210 */ /* 0x000fe20007f3e0ff */
[----:B------:R-:W-:Y:S01]  /*fe30*/  LDSM.16.M88.4 R28, [R167+0x5100] ;  /* 0x00510000a71c783b */ /* 0x000fe20000000200 */
[----:B------:R-:W-:Y:S01]  /*fe40*/  IADD3 R242, R167, 0x4120, RZ ;  /* 0x00004120a7f27810 */ /* 0x000fe20007ffe0ff */
[C---:B------:R-:W-:Y:S01]  /*fe50*/  IMAD.X R45, R7.reuse, 0x1, R12, P0 ;  /* 0x00000001072d7824 */ /* 0x040fe200000e060c */
[----:B------:R-:W-:Y:S01]  /*fe60*/  IADD3 R0, R156, R5, R0 ;  /* 0x000000059c007210 */ /* 0x000fe20007ffe000 */
[----:B------:R-:W-:Y:S01]  /*fe70*/  IMAD.X R7, R7, 0x1, R9, P1 ;  /* 0x0000000107077824 */ /* 0x000fe200008e0609 */
[----:B------:R-:W-:Y:S01]  /*fe80*/  ISETP.GE.AND P1, PT, R160, c[0x0][0x1d4], PT ;  /* 0x00007500a0007a0c */ /* 0x000fe20003f26270 */
[----:B------:R-:W-:Y:S01]  /*fe90*/  LDSM.16.M88.4 R24, [R167+0x5900] ;  /* 0x00590000a718783b */ /* 0x000fe20000000200 */
[----:B------:R-:W-:Y:S01]  /*fea0*/  ISETP.GE.AND P0, PT, R56, c[0x0][0x1d4], PT ;  /* 0x0000750038007a0c */ /* 0x000fe20003f06270 */
[----:B------:R-:W-:Y:S01]  /*feb0*/  IMAD.SHL.U32 R238, R0, 0x2, RZ ;  /* 0x0000000200ee7824 */ /* 0x000fe200078e00ff */
[----:B------:R-:W-:Y:S01]  /*fec0*/  @P2 IADD3 R242, R2, -0x20, RZ ;  /* 0xffffffe002f22810 */ /* 0x000fe20007ffe0ff */
[----:B------:R-:W-:Y:S01]  /*fed0*/  IMAD.MOV.U32 R0, RZ, RZ, 0x40 ;  /* 0x00000040ff007424 */ /* 0x000fe200078e00ff */
[----:B------:R-:W-:Y:S01]  /*fee0*/  ISETP.LT.OR P2, PT, R120, 0x1, P1 ;  /* 0x000000017800780c */ /* 0x000fe20000f41670 */
[--C-:B------:R-:W-:Y:S01]  /*fef0*/  IMAD R240, R4, 0x2, R238.reuse ;  /* 0x0000000204f07824 */ /* 0x100fe200078e02ee */
[----:B------:R-:W1:Y:S01]  /*ff00*/  LDSM.16.M88.4 R8, [R238+0xa100] ;  /* 0x00a10000ee08783b */ /* 0x000e620000000200 */
[----:B------:R-:W-:Y:S01]  /*ff10*/  ISETP.LT.OR P3, PT, R120, 0x21, P0 ;  /* 0x000000217800780c */ /* 0x000fe20000761670 */
[C---:B------:R-:W-:Y:S01]  /*ff20*/  IMAD R239, R3.reuse, 0x2, R238 ;  /* 0x0000000203ef7824 */ /* 0x040fe200078e02ee */
[----:B------:R-:W-:Y:S01]  /*ff30*/  SHF.R.S32.HI R163, RZ, 0x1f, R162 ;  /* 0x0000001fffa37819 */ /* 0x000fe200000114a2 */
[----:B------:R-:W-:Y:S01]  /*ff40*/  LDSM.16.M88.4 R68, [R242] ;  /* 0x00000000f244783b */ /* 0x000fe20000000200 */
[----:B------:R-:W-:Y:S01]  /*ff50*/  IMAD R241, R3, 0x2, R240 ;  /* 0x0000000203f17824 */ /* 0x000fe200078e02f0 */
[----:B------:R-:W-:Y:S01]  /*ff60*/  IADD3 R250, R242, 0x800, RZ ;  /* 0x00000800f2fa7810 */ /* 0x000fe20007ffe0ff */
[----:B------:R-:W-:Y:S01]  /*ff70*/  IMAD R243, R4, 0x2, R239 ;  /* 0x0000000204f37824 */ /* 0x000fe200078e02ef */
        /* <DEDUP_REMOVED lines=8> */
[----:B------:R-:W-:Y:S01]  /*10000*/  IADD3 R244, R242, 0x3800, RZ ;  /* 0x00003800f2f47810 */ /* 0x000fe20007ffe0ff */
[----:B------:R-:W2:Y:S04]  /*10010*/  LDSM.16.M88.4 R12, [R238+0x8100] ;  /* 0x00810000ee0c783b */ /* 0x000ea80000000200 */
[----:B------:R-:W-:Y:S04]  /*10020*/  LDSM.16.M88.4 R20, [R240+0x8100] ;  /* 0x00810000f014783b */ /* 0x000fe80000000200 */
[----:B------:R-:W3:Y:S04]  /*10030*/  LDSM.16.M88.4 R16, [R240+0xa100] ;  /* 0x00a10000f010783b */ /* 0x000ee80000000200 */
[----:B------:R-:W-:Y:S01]  /*10040*/  @!PT LDS RZ, [RZ] ;  /* 0x00000000fffff984 */ /* 0x000fe20000000800 */
[----:B------:R-:W-:Y:S01]  /*10050*/  @!PT LDS RZ, [RZ] ;  /* 0x00000000fffff984 */ /* 0x000fe20000000800 */
[----:B------:R-:W-:Y:S01]  /*10060*/  @!PT LDS RZ, [RZ] ;  /* 0x00000000fffff984 */ /* 0x000fe20000000800 */
[----:B------:R4:W-:Y:S01]  /*10070*/  LDGSTS.E.BYPASS.LTC128B.128 [R161+0x100], [R50.64], !P2 ;  /* 0x0010000032a17fae */ /* 0x0009e2000d101d62 */
[----:B------:R-:W-:-:S03]  /*10080*/  ISETP.LT.OR P2, PT, R120, 0x1, P0 ;  /* 0x000000017800780c */ /* 0x000fc60000741670 */
[----:B------:R-:W-:Y:S01]  /*10090*/  STL [R1+0x18], R162 ;  /* 0x000018a201007387 */ /* 0x000fe20000100800 */
[C---:B-1----:R-:W-:Y:S03]  /*100a0*/  HMMA.16816.F32.BF16 R72, R8.reuse, R36, RZ ;  /* 0x000000240848723c */ /* 0x042fe600000418ff */
[----:B------:R-:W-:Y:S04]  /*100b0*/  STL [R1+0xc], R161 ;  /* 0x00000ca101007387 */ /* 0x000fe80000100800 */
[----:B------:R-:W-:Y:S01]  /*100c0*/  STL [R1+0x30], R163 ;  /* 0x000030a301007387 */ /* 0x000fe20000100800 */
[----:B------:R-:W-:Y:S03]  /*100d0*/  HMMA.16816.F32.BF16 R76, R8, R32, RZ ;  /* 0x00000020084c723c */ /* 0x000fe600000418ff */
[----:B------:R1:W-:Y:S01]  /*100e0*/  LDGSTS.E.BYPASS.LTC128B.128 [R161+0x2100], [R42.64], !P2 ;  /* 0x021000002aa17fae */ /* 0x0003e2000d101d62 */
[----:B------:R-:W-:-:S04]  /*100f0*/  ISETP.LT.OR P2, PT, R120, 0x11, P1 ;  /* 0x000000117800780c */ /* 0x000fc80000f41670 */
[----:B------:R-:W-:Y:S09]  /*10100*/  HMMA.16816.F32.BF16 R112, R8, R34, RZ ;  /* 0x000000220870723c */ /* 0x000ff200000418ff */
[----:B------:R4:W-:Y:S01]  /*10110*/  LDGSTS.E.BYPASS.LTC128B.128 [R161+0x900], [R48.64], !P2 ;  /* 0x0090000030a17fae */ /* 0x0009e2000d101d62 */
[C---:B------:R-:W-:Y:S01]  /*10120*/  ISETP.LT.OR P2, PT, R120.reuse, 0x11, P0 ;  /* 0x000000117800780c */ /* 0x040fe20000741670 */
[C---:B--2---:R-:W-:Y:S08]  /*10130*/  HMMA.16816.F32.BF16 R88, R12.reuse, R32, RZ ;  /* 0x000000200c58723c */ /* 0x044ff000000418ff */
[----:B------:R-:W-:Y:S04]  /*10140*/  HMMA.16816.F32.BF16 R92, R12, R34, RZ ;  /* 0x000000220c5c723c */ /* 0x000fe800000418ff */
[----:B------:R1:W-:Y:S01]  /*10150*/  LDGSTS.E.BYPASS.LTC128B.128 [R161+0x2900], [R40.64], !P2 ;  /* 0x0290000028a17fae */ /* 0x0003e2000d101d62 */
[----:B------:R-:W-:-:S03]  /*10160*/  ISETP.LT.OR P2, PT, R120, 0x21, P1 ;  /* 0x000000217800780c */ /* 0x000fc60000f41670 */
[----:B------:R-:W-:Y:S08]  /*10170*/  HMMA.16816.F32.BF16 R108, R8, R26, RZ ;  /* 0x0000001a086c723c */ /* 0x000ff000000418ff */
[----:B------:R-:W-:Y:S02]  /*10180*/  HMMA.16816.F32.BF16 R104, R12, R36, RZ ;  /* 0x000000240c68723c */ /* 0x000fe400000418ff */
[----:B------:R2:W-:Y:S01]  /*10190*/  LDGSTS.E.BYPASS.LTC128B.128 [R161+0x1100], [R46.64], !P2 ;  /* 0x011000002ea17fae */ /* 0x0005e2000d101d62 */
[----:B------:R-:W-:-:S02]  /*101a0*/  ISETP.LT.OR P2, PT, R120, 0x31, P1 ;  /* 0x000000317800780c */ /* 0x000fc40000f41670 */
[----:B------:R-:W-:Y:S01]  /*101b0*/  ISETP.LT.OR P1, PT, R120, 0x31, P0 ;  /* 0x000000317800780c */ /* 0x000fe20000721670 */
[----:B------:R2:W-:Y:S01]  /*101c0*/  LDGSTS.E.BYPASS.LTC128B.128 [R161+0x3100], [R44.64], !P3 ;  /* 0x031000002ca17fae */ /* 0x0005e2000d901d62 */
[----:B------:R-:W-:Y:S01]  /*101d0*/  LOP3.LUT P0, RZ, R54, 0x4, RZ, 0xc0, !PT ;  /* 0x0000000436ff7812 */ /* 0x000fe2000780c0ff */
[----:B----4-:R-:W-:Y:S03]  /*101e0*/  HMMA.16816.F32.BF16 R48, R8, R28, RZ ;  /* 0x0000001c0830723c */ /* 0x010fe600000418ff */
[----:B------:R-:W-:Y:S02]  /*101f0*/  SEL R0, R0, 0xffffffc0, !P0 ;  /* 0xffffffc000007807 */ /* 0x000fe40004000000 */
[----:B------:R-:W-:-:S03]  /*10200*/  PLOP3.LUT P0, PT, PT, PT, UP0, 0x40, 0x0 ;  /* 0x000000000000781c */ /* 0x000fc60003f0e808 */
[C---:B------:R-:W-:Y:S01]  /*10210*/  HMMA.16816.F32.BF16 R96, R12.reuse, R38, RZ ;  /* 0x000000260c60723c */ /* 0x040fe200000418ff */
[----:B------:R-:W-:Y:S01]  /*10220*/  IMAD.IADD R237, R167, 0x1, R0 ;  /* 0x00000001a7ed7824 */ /* 0x000fe200078e0200 */
[----:B------:R4:W-:Y:S01]  /*10230*/  LDGSTS.E.BYPASS.LTC128B.128 [R161+0x1900], [R52.64], !P2 ;  /* 0x0190000034a17fae */ /* 0x0009e2000d101d62 */
[----:B------:R-:W-:Y:S01]  /*10240*/  IMAD.IADD R236, R0, 0x1, R242 ;  /* 0x0000000100ec7824 */ /* 0x000fe200078e02f2 */
[----:B------:R-:W-:Y:S02]  /*10250*/  LOP3.LUT R0, R156, R5, RZ, 0xfc, !PT ;  /* 0x000000059c007212 */ /* 0x000fe400078efcff */
[----:B------:R3:W-:Y:S02]  /*10260*/  LDGSTS.E.BYPASS.LTC128B.128 [R161+0x3900], [R6.64], !P1 ;  /* 0x0390000006a17fae */ /* 0x0007e4000c901d62 */
[C---:B-1----:R-:W-:Y:S02]  /*10270*/  HMMA.16816.F32.BF16 R40, R12.reuse, R28, RZ ;  /* 0x0000001c0c28723c */ /* 0x042fe400000418ff */
[----:B------:R-:W0:Y:S06]  /*10280*/  LDGDEPBAR ;  /* 0x00000000000079af */ /* 0x000e2c0000000000 */
[C---:B------:R-:W-:Y:S01]  /*10290*/  HMMA.16816.F32.BF16 R80, R12.reuse, R30, RZ ;  /* 0x0000001e0c50723c */ /* 0x040fe200000418ff */
[----:B--2---:R-:W-:Y:S07]  /*102a0*/  LDSM.16.M88.4 R44, [R237+0x5100] ;  /* 0x00510000ed2c783b */ /* 0x004fee0000000200 */
[C---:B------:R-:W-:Y:S01]  /*102b0*/  HMMA.16816.F32.BF16 R32, R12.reuse, R24, RZ ;  /* 0x000000180c20723c */ /* 0x040fe200000418ff */
[----:B----4-:R-:W-:Y:S07]  /*102c0*/  LDSM.16.M88.4 R52, [R237+0x4100] ;  /* 0x00410000ed34783b */ /* 0x010fee0000000200 */
[----:B------:R-:W-:Y:S08]  /*102d0*/  HMMA.16816.F32.BF16 R12, R12, R26, RZ ;  /* 0x0000001a0c0c723c */ /* 0x000ff000000418ff */
[C---:B------:R-:W-:Y:S01]  /*102e0*/  HMMA.16816.F32.BF16 R84, R8.reuse, R24, RZ ;  /* 0x000000180854723c */ /* 0x040fe200000418ff */
[----:B------:R-:W1:Y:S07]  /*102f0*/  LDSM.16.M88.4 R24, [R239+0xa100] ;  /* 0x00a10000ef18783b */ /* 0x000e6e0000000200 */
[C---:B------:R-:W-:Y:S01]  /*10300*/  HMMA.16816.F32.BF16 R100, R8.reuse, R38, RZ ;  /* 0x000000260864723c */ /* 0x040fe200000418ff */
[----:B------:R-:W-:Y:S07]  /*10310*/  LDSM.16.M88.4 R36, [R237+0x5900] ;  /* 0x00590000ed24783b */ /* 0x000fee0000000200 */
[----:B------:R-:W-:Y:S08]  /*10320*/  HMMA.16816.F32.BF16 R116, R8, R30, RZ ;  /* 0x0000001e0874723c */ /* 0x000ff000000418ff */
[C---:B---3--:R-:W-:Y:S08]  /*10330*/  HMMA.16816.F32.BF16 R8, R16.reuse, R68, R72 ;  /* 0x000000441008723c */ /* 0x048ff00000041848 */
[C---:B------:R-:W-:Y:S01]  /*10340*/  HMMA.16816.F32.BF16 R72, R16.reuse, R60, R48 ;  /* 0x0000003c1048723c */ /* 0x040fe20000041830 */
[----:B------:R-:W2:Y:S07]  /*10350*/  LDSM.16.M88.4 R48, [R237+0x4900] ;  /* 0x00490000ed30783b */ /* 0x000eae0000000200 */
[C---:B------:R-:W-:Y:S08]  /*10360*/  HMMA.16816.F32.BF16 R28, R16.reuse, R64, R76 ;  /* 0x00000040101c723c */ /* 0x040ff0000004184c */
[-C--:B------:R-:W-:Y:S08]  /*10370*/  HMMA.16816.F32.BF16 R76, R16, R58.reuse, R108 ;  /* 0x0000003a104c723c */ /* 0x080ff0000004186c */
[----:B------:R-:W-:Y:S01]  /*10380*/  HMMA.16816.F32.BF16 R108, R20, R58, R12 ;  /* 0x0000003a146c723c */ /* 0x000fe2000004180c */
[----:B------:R-:W3:Y:S07]  /*10390*/  LDSM.16.M88.4 R12, [R239+0x8100] ;  /* 0x00810000ef0c783b */ /* 0x000eee0000000200 */
[C---:B------:R-:W-:Y:S08]  /*103a0*/  HMMA.16816.F32.BF16 R84, R16.reuse, R56, R84 ;  /* 0x000000381054723c */ /* 0x040ff00000041854 */
[C---:B------:R-:W-:Y:S08]  /*103b0*/  HMMA.16816.F32.BF16 R128, R16.reuse, R66, R112 ;  /* 0x000000421080723c */ /* 0x040ff00000041870 */
[C---:B------:R-:W-:Y:S08]  /*103c0*/  HMMA.16816.F32.BF16 R124, R16.reuse, R62, R116 ;  /* 0x0000003e107c723c */ /* 0x040ff00000041874 */
[----:B------:R-:W-:Y:S01]  /*103d0*/  HMMA.16816.F32.BF16 R100, R16, R70, R100 ;  /* 0x000000461064723c */ /* 0x000fe20000041864 */
[----:B------:R-:W-:Y:S07]  /*103e0*/  LDSM.16.M88.4 R16, [R241+0x8100] ;  /* 0x00810000f110783b */ /* 0x000fee0000000200 */
[C---:B------:R-:W-:Y:S08]  /*103f0*/  HMMA.16816.F32.BF16 R116, R20.reuse, R68, R104 ;  /* 0x000000441474723c */ /* 0x040ff00000041868 */
[C---:B------:R-:W-:Y:S08]  /*10400*/  HMMA.16816.F32.BF16 R132, R20.reuse, R64, R88 ;  /* 0x000000401484723c */ /* 0x040ff00000041858 */
[C---:B------:R-:W-:Y:S01]  /*10410*/  HMMA.16816.F32.BF16 R136, R20.reuse, R60, R40 ;  /* 0x0000003c1488723c */ /* 0x040fe20000041828 */
[----:B------:R-:W-:Y:S07]  /*10420*/  LDSM.16.M88.4 R40, [R236+0x1800] ;  /* 0x00180000ec28783b */ /* 0x000fee0000000200 */
[C---:B------:R-:W-:Y:S08]  /*10430*/  HMMA.16816.F32.BF16 R112, R20.reuse, R66, R92 ;  /* 0x000000421470723c */ /* 0x040ff0000004185c */
[C---:B------:R-:W-:Y:S01]  /*10440*/  HMMA.16816.F32.BF16 R140, R20.reuse, R56, R32 ;  /* 0x00000038148c723c */ /* 0x040fe20000041820 */
[----:B------:R-:W-:Y:S07]  /*10450*/  LDSM.16.M88.4 R32, [R236] ;  /* 0x00000000ec20783b */ /* 0x000fee0000000200 */
[C---:B------:R-:W-:Y:S08]  /*10460*/  HMMA.16816.F32.BF16 R68, R20.reuse, R70, R96 ;  /* 0x000000461444723c */ /* 0x040ff00000041860 */
[----:B------:R-:W-:Y:S01]  /*10470*/  HMMA.16816.F32.BF16 R120, R20, R62, R80 ;  /* 0x0000003e1478723c */ /* 0x000fe20000041850 */
[----:B------:R-:W-:Y:S07]  /*10480*/  LDSM.16.M88.4 R20, [R236+0x1000] ;  /* 0x00100000ec14783b */ /* 0x000fee0000000200 */
[C---:B-1----:R-:W-:Y:S01]  /*10490*/  HMMA.16816.F32.BF16 R104, R24.reuse, R52, R8 ;  /* 0x000000341868723c */ /* 0x042fe20000041808 */
        /* <DEDUP_REMOVED lines=124> */
[----:B------:R-:W-:Y:S01]  /*10c60*/  IMAD.U32 R2, RZ, RZ, UR7 ;  /* 0x00000007ff027e24 */ /* 0x000fe2000f8e00ff */
        /* <DEDUP_REMOVED lines=14> */
[----:B------:R-:W-:Y:S02]  /*10d50*/  IMAD.SHL.U32 R17, R160, 0x2, RZ ;  /* 0x00000002a0117824 */ /* 0x000fe400078e00ff */
[----:B------:R-:W-:-:S05]  /*10d60*/  IMAD R10, R2, c[0x0][0x2b8], R5 ;  /* 0x0000ae00020a7a24 */ /* 0x000fca00078e0205 */
[----:B------:R-:W-:Y:S01]  /*10d70*/  SHF.R.S32.HI R2, RZ, 0x1f, R10 ;  /* 0x0000001fff027819 */ /* 0x000fe2000001140a */
[----:B------:R3:W-:Y:S04]  /*10d80*/  STL [R1+0x14], R10 ;  /* 0x0000140a01007387 */ /* 0x0007e80000100800 */
[----:B------:R-:W-:-:S04]  /*10d90*/  IMAD R2, R2, c[0x0][0x1e0], RZ ;  /* 0x0000780002027a24 */ /* 0x000fc800078e02ff */
[C---:B------:R-:W-:Y:S02]  /*10da0*/  IMAD R2, R10.reuse, c[0x0][0x1e4], R2 ;  /* 0x000079000a027a24 */ /* 0x040fe400078e0202 */
[----:B-1----:R-:W-:-:S04]  /*10db0*/  IMAD.WIDE.U32 R6, R10, c[0x0][0x1e0], RZ ;  /* 0x000078000a067a25 */ /* 0x002fc800078e00ff */
[----:B------:R-:W-:Y:S01]  /*10dc0*/  IMAD.IADD R7, R7, 0x1, R2 ;  /* 0x0000000107077824 */ /* 0x000fe200078e0202 */
[----:B---3--:R-:W-:Y:S02]  /*10dd0*/  IADD3 R10, -R158, 0x10, RZ ;  /* 0x000000109e0a7810 */ /* 0x008fe40007ffe1ff */
[----:B--2---:R-:W-:Y:S01]  /*10de0*/  SHF.R.S32.HI R2, RZ, 0x1f, R9 ;  /* 0x0000001fff027819 */ /* 0x004fe20000011409 */
        /* <DEDUP_REMOVED lines=48> */
.L_x_3069:
[----:B------:R-:W-:Y:S01]  /*110f0*/  LOP3.LUT R2, R157, 0xffffffe0, RZ, 0xc0, !PT ;  /* 0xffffffe09d027812 */ /* 0x000fe200078ec0ff */
        /* <DEDUP_REMOVED lines=17> */
[----:B------:R2:W-:Y:S04]  /*11210*/  STL [R1+0x38], R167 ;  /* 0x000038a701007387 */ /* 0x0005e80000100800 */
[C---:B------:R-:W-:Y:S01]  /*11220*/  ISETP.GT.AND P1, PT, R2.reuse, RZ, PT ;  /* 0x000000ff0200720c */ /* 0x040fe20003f24270 */
[----:B------:R3:W-:Y:S01]  /*11230*/  STL [R1+0x34], R160 ;  /* 0x000034a001007387 */ /* 0x0007e20000100800 */
[----:B------:R-:W-:-:S02]  /*11240*/  ISETP.GT.AND P0, PT, R2, 0x1, PT ;  /* 0x000000010200780c */ /* 0x000fc40003f04270 */
[----:B------:R-:W-:Y:S01]  /*11250*/  FSEL R6, R104, -INF , P1 ;  /* 0xff80000068067808 */ /* 0x000fe20000800000 */
[----:B------:R-:W-:Y:S01]  /*11260*/  LDSM.16.MT88.4 R76, [R235+0x900] ;  /* 0x00090000eb4c783b */ /* 0x000fe20000004200 */
[----:B------:R-:W-:Y:S02]  /*11270*/  FSEL R7, R105, -INF , P0 ;  /* 0xff80000069077808 */ /* 0x000fe40000000000 */
[C---:B------:R-:W-:Y:S01]  /*11280*/  ISETP.GT.AND P3, PT, R2.reuse, 0x8, PT ;  /* 0x000000080200780c */ /* 0x040fe20003f64270 */
[----:B------:R-:W-:Y:S01]  /*11290*/  LDSM.16.MT88.4 R48, [R233+0x900] ;  /* 0x00090000e930783b */ /* 0x000fe20000004200 */
[----:B------:R-:W-:Y:S02]  /*112a0*/  ISETP.GT.AND P2, PT, R2, 0x9, PT ;  /* 0x000000090200780c */ /* 0x000fe40003f44270 */
[----:B-1----:R-:W-:Y:S01]  /*112b0*/  FSEL R8, R100, -INF , P3 ;  /* 0xff80000064087808 */ /* 0x002fe20001800000 */
[----:B------:R-:W0:Y:S01]  /*112c0*/  LDGDEPBAR ;  /* 0x00000000000079af */ /* 0x000e220000000000 */
[----:B------:R-:W-:-:S02]  /*112d0*/  FMNMX.FTZ R5, R6, R7, !PT ;  /* 0x0000000706057209 */ /* 0x000fc40007810000 */
[----:B------:R-:W-:Y:S02]  /*112e0*/  FSEL R10, R106, -INF , P1 ;  /* 0xff8000006a0a7808 */ /* 0x000fe40000800000 */
[----:B------:R-:W-:Y:S02]  /*112f0*/  FSEL R135, R66, -INF , P1 ;  /* 0xff80000042877808 */ /* 0x000fe40000800000 */
        /* <DEDUP_REMOVED lines=10> */
[----:B------:R-:W-:Y:S02]  /*113a0*/  FSEL R16, R96, -INF , P1 ;  /* 0xff80000060107808 */ /* 0x000fe40000800000 */
        /* <DEDUP_REMOVED lines=8> */
[----:B------:R-:W-:Y:S02]  /*11430*/  FSEL R128, R59, -INF , P0 ;  /* 0xff8000003b807808 */ /* 0x000fe40000000000 */
[----:B------:R-:W-:Y:S02]  /*11440*/  FSEL R114, R57, -INF , P0 ;  /* 0xff80000039727808 */ /* 0x000fe40000000000 */
[----:B------:R-:W-:Y:S02]  /*11450*/  ISETP.GT.AND P0, PT, R2, 0x19, PT ;  /* 0x000000190200780c */ /* 0x000fe40003f04270 */
[----:B------:R-:W-:Y:S02]  /*11460*/  FSEL R18, R92, -INF , P3 ;  /* 0xff8000005c127808 */ /* 0x000fe40001800000 */
[----:B------:R-:W-:-:S02]  /*11470*/  FMNMX.FTZ R5, R17, R5, !PT ;  /* 0x0000000511057209 */ /* 0x000fc40007810000 */
[----:B------:R-:W-:Y:S02]  /*11480*/  FSEL R15, R103, -INF , P2 ;  /* 0xff800000670f7808 */ /* 0x000fe40001000000 */
[----:B------:R-:W-:Y:S01]  /*11490*/  FSEL R131, R63, -INF , P2 ;  /* 0xff8000003f837808 */ /* 0x000fe20001000000 */
[----:B------:R-:W-:Y:S01]  /*114a0*/  LDSM.16.MT88.4 R100, [R235+0x2100] ;  /* 0x00210000eb64783b */ /* 0x000fe20000004200 */
[----:B------:R-:W-:Y:S02]  /*114b0*/  FSEL R116, R61, -INF , P2 ;  /* 0xff8000003d747808 */ /* 0x000fe40001000000 */
[----:B------:R-:W-:Y:S01]  /*114c0*/  FSEL R19, R93, -INF , P0 ;  /* 0xff8000005d137808 */ /* 0x000fe20000000000 */
[----:B------:R-:W-:Y:S01]  /*114d0*/  LDSM.16.MT88.4 R60, [R234+0x900] ;  /* 0x00090000ea3c783b */ /* 0x000fe20000004200 */
        /* <DEDUP_REMOVED lines=33> */
[----:B--2---:R-:W-:Y:S02]  /*116f0*/  FSEL R167, R80, -INF , P0 ;  /* 0xff80000050a77808 */ /* 0x004fe40000000000 */
[----:B------:R-:W-:-:S02]  /*11700*/  FMNMX.FTZ R5, R178, R5, !PT ;  /* 0x00000005b2057209 */ /* 0x000fc40007810000 */
[----:B------:R-:W-:Y:S02]  /*11710*/  FSEL R182, R86, -INF , P1 ;  /* 0xff80000056b67808 */ /* 0x000fe40000800000 */
[----:B------:R-:W-:Y:S01]  /*11720*/  FSEL R168, R42, -INF , P1 ;  /* 0xff8000002aa87808 */ /* 0x000fe20000800000 */
[----:B------:R-:W-:Y:S01]  /*11730*/  LDSM.16.MT88.4 R84, [R235+0x100] ;  /* 0x00010000eb54783b */ /* 0x000fe20000004200 */
[----:B------:R-:W-:Y:S02]  /*11740*/  FSEL R162, R40, -INF , P1 ;  /* 0xff80000028a27808 */ /* 0x000fe40000800000 */
[----:B------:R-:W-:Y:S01]  /*11750*/  ISETP.GT.AND P1, PT, R2, 0x38, PT ;  /* 0x000000380200780c */ /* 0x000fe20003f24270 */
[----:B------:R-:W-:Y:S01]  /*11760*/  LDSM.16.MT88.4 R40, [R232+0x100] ;  /* 0x00010000e828783b */ /* 0x000fe20000004200 */
[----:B---3--:R-:W-:Y:S02]  /*11770*/  FSEL R160, R81, -INF , P2 ;  /* 0xff80000051a07808 */ /* 0x008fe40001000000 */
        /* <DEDUP_REMOVED lines=8> */
[----:B------:R-:W-:Y:S02]  /*11800*/  FMNMX.FTZ R2, R236, R2, !PT ;  /* 0x00000002ec027209 */ /* 0x000fe40007810000 */
[----:B------:R-:W-:Y:S02]  /*11810*/  FSEL R22, R94, -INF , P3 ;  /* 0xff8000005e167808 */ /* 0x000fe40001800000 */
[----:B------:R-:W-:Y:S01]  /*11820*/  FMNMX.FTZ R2, R241, R2, !PT ;  /* 0x00000002f1027209 */ /* 0x000fe20007810000 */
[----:B------:R-:W-:Y:S01]  /*11830*/  LDSM.16.MT88.4 R92, [R232+0x2100] ;  /* 0x00210000e85c783b */ /* 0x000fe20000004200 */
[----:B------:R-:W-:Y:S02]  /*11840*/  FSEL R130, R54, -INF , P3 ;  /* 0xff80000036827808 */ /* 0x000fe40001800000 */
[----:B------:R-:W-:Y:S01]  /*11850*/  FSEL R113, R52, -INF , P3 ;  /* 0xff80000034717808 */ /* 0x000fe20001800000 */
[----:B------:R-:W1:Y:S01]  /*11860*/  SHFL.BFLY PT, R5, R2, 0x2, 0x1f ;  /* 0x0c401f0002057f89 */ /* 0x000e6200000e0000 */
[----:B------:R-:W-:-:S02]  /*11870*/  FSEL R240, R83, -INF , P2 ;  /* 0xff80000053f07808 */ /* 0x000fc40001000000 */
[----:B------:R-:W-:Y:S01]  /*11880*/  FSEL R237, R70, -INF , P1 ;  /* 0xff80000046ed7808 */ /* 0x000fe20000800000 */
[----:B------:R-:W-:Y:S01]  /*11890*/  LDSM.16.MT88.4 R52, [R235+0x2900] ;  /* 0x00290000eb34783b */ /* 0x000fe20000004200 */
[----:B------:R-:W-:Y:S02]  /*118a0*/  FSEL R199, R71, -INF , P0 ;  /* 0xff80000047c77808 */ /* 0x000fe40000000000 */
[----:B------:R-:W-:Y:S01]  /*118b0*/  FSEL R186, R29, -INF , P2 ;  /* 0xff8000001dba7808 */ /* 0x000fe20001000000 */
[----:B------:R-:W-:Y:S01]  /*118c0*/  LDSM.16.MT88.4 R68, [R233+0x2900] ;  /* 0x00290000e944783b */ /* 0x000fe20000004200 */
[----:B------:R-:W-:Y:S02]  /*118d0*/  FSEL R187, R72, -INF , P1 ;  /* 0xff80000048bb7808 */ /* 0x000fe40000800000 */
[----:B------:R-:W-:Y:S02]  /*118e0*/  FSEL R185, R73, -INF , P0 ;  /* 0xff80000049b97808 */ /* 0x000fe40000000000 */
[----:B------:R-:W-:-:S02]  /*118f0*/  FSEL R190, R31, -INF , P2 ;  /* 0xff8000001fbe7808 */ /* 0x000fc40001000000 */
[----:B------:R-:W-:Y:S02]  /*11900*/  FSEL R189, R74, -INF , P1 ;  /* 0xff8000004abd7808 */ /* 0x000fe40000800000 */
[----:B------:R-:W-:Y:S02]  /*11910*/  FSEL R188, R75, -INF , P0 ;  /* 0xff8000004bbc7808 */ /* 0x000fe40000000000 */
[----:B------:R-:W-:Y:S01]  /*11920*/  LDSM.16.MT88.4 R72, [R232+0x2900] ;  /* 0x00290000e848783b */ /* 0x000fe20000004200 */
[----:B-1----:R-:W-:-:S05]  /*11930*/  FMNMX.FTZ R2, R2, R5, !PT ;  /* 0x0000000502027209 */ /* 0x002fca0007810000 */
[----:B------:R-:W1:Y:S02]  /*11940*/  SHFL.BFLY PT, R5, R2, 0x1, 0x1f ;  /* 0x0c201f0002057f89 */ /* 0x000e6400000e0000 */
[----:B-1----:R-:W-:-:S04]  /*11950*/  FMNMX.FTZ R163, R2, R5, !PT ;  /* 0x0000000502a37209 */ /* 0x002fc80007810000 */
[C---:B------:R-:W-:Y:S01]  /*11960*/  FSETP.NEU.FTZ.AND P3, PT, R163.reuse, -INF , PT ;  /* 0xff800000a300780b */ /* 0x040fe20003f7d000 */
[----:B------:R-:W-:-:S05]  /*11970*/  FMUL.FTZ R2, R163, c[0x0][0x2d0] ;  /* 0x0000b400a3027a20 */ /* 0x000fca0000410000 */
        /* <DEDUP_REMOVED lines=18> */
[----:B------:R-:W-:Y:S03]  /*11aa0*/  MUFU.EX2 R196, R3 ;  /* 0x0000000300c47308 */ /* 0x000fe60000000800 */
[----:B------:R-:W-:-:S04]  /*11ab0*/  FMNMX.FTZ R2, R240, R2, !PT ;  /* 0x00000002f0027209 */ /* 0x000fc80007810000 */
[----:B------:R-:W-:-:S04]  /*11ac0*/  FMNMX.FTZ R2, R237, R2, !PT ;  /* 0x00000002ed027209 */ /* 0x000fc80007810000 */
[----:B------:R-:W-:-:S05]  /*11ad0*/  FMNMX.FTZ R2, R199, R2, !PT ;  /* 0x00000002c7027209 */ /* 0x000fca0007810000 */
        /* <DEDUP_REMOVED lines=8> */
[----:B------:R-:W-:Y:S01]  /*11b60*/  FFMA.FTZ R0, R11, c[0x0][0x2d0], -R12 ;  /* 0x0000b4000b007a23 */ /* 0x000fe2000001080c */
[----:B------:R1:W-:Y:S08]  /*11b70*/  MUFU.EX2 R206, R5 ;  /* 0x0000000500ce7308 */ /* 0x0003f00000000800 */
[----:B------:R2:W-:Y:S01]  /*11b80*/  MUFU.EX2 R201, R0 ;  /* 0x0000000000c97308 */ /* 0x0005e20000000800 */
[----:B-1----:R-:W-:-:S07]  /*11b90*/  FFMA.FTZ R5, R7, c[0x0][0x2d0], -R13 ;  /* 0x0000b40007057a23 */ /* 0x002fce000001080d */
[----:B------:R1:W3:Y:S01]  /*11ba0*/  MUFU.EX2 R172, R5 ;  /* 0x0000000500ac7308 */ /* 0x0002e20000000800 */
[----:B--2---:R-:W-:-:S07]  /*11bb0*/  FFMA.FTZ R0, R14, c[0x0][0x2d0], -R12 ;  /* 0x0000b4000e007a23 */ /* 0x004fce000001080c */
[----:B------:R2:W-:Y:S01]  /*11bc0*/  MUFU.EX2 R174, R0 ;  /* 0x0000000000ae7308 */ /* 0x0005e20000000800 */
[----:B-1----:R-:W-:Y:S01]  /*11bd0*/  FFMA.FTZ R5, R8, c[0x0][0x2d0], -R13 ;  /* 0x0000b40008057a23 */ /* 0x002fe2000001080d */
[----:B------:R-:W-:Y:S02]  /*11be0*/  FMNMX.FTZ R8, R135, R133, !PT ;  /* 0x0000008587087209 */ /* 0x000fe40007810000 */
[----:B---3--:R-:W-:-:S04]  /*11bf0*/  F2FP.BF16.PACK_AB R4, R172, R206 ;  /* 0x000000ceac04723e */ /* 0x008fc800000010ff */
[----:B------:R1:W-:Y:S01]  /*11c00*/  MUFU.EX2 R202, R5 ;  /* 0x0000000500ca7308 */ /* 0x0003e20000000800 */
[----:B------:R-:W-:Y:S01]  /*11c10*/  FMNMX.FTZ R8, R132, R8, !PT ;  /* 0x0000000884087209 */ /* 0x000fe20007810000 */
[----:B--2---:R-:W-:-:S03]  /*11c20*/  FFMA.FTZ R0, R15, c[0x0][0x2d0], -R12 ;  /* 0x0000b4000f007a23 */ /* 0x004fc6000001080c */
[----:B------:R-:W-:-:S03]  /*11c30*/  FMNMX.FTZ R8, R131, R8, !PT ;  /* 0x0000000883087209 */ /* 0x000fc60007810000 */
[----:B------:R2:W3:Y:S01]  /*11c40*/  MUFU.EX2 R173, R0 ;  /* 0x0000000000ad7308 */ /* 0x0004e20000000800 */
[----:B------:R-:W-:-:S04]  /*11c50*/  FMNMX.FTZ R8, R129, R8, !PT ;  /* 0x0000000881087209 */ /* 0x000fc80007810000 */
[----:B------:R-:W-:Y:S01]  /*11c60*/  FMNMX.FTZ R3, R128, R8, !PT ;  /* 0x0000000880037209 */ /* 0x000fe20007810000 */
[--C-:B------:R-:W-:Y:S02]  /*11c70*/  FFMA.FTZ R8, R19, c[0x0][0x2d0], -R13.reuse ;  /* 0x0000b40013087a23 */ /* 0x100fe4000001080d */
[----:B-1----:R-:W-:Y:S01]  /*11c80*/  FFMA.FTZ R5, R9, c[0x0][0x2d0], -R13 ;  /* 0x0000b40009057a23 */ /* 0x002fe2000001080d */
[----:B------:R-:W-:Y:S01]  /*11c90*/  FMNMX.FTZ R3, R130, R3, !PT ;  /* 0x0000000382037209 */ /* 0x000fe20007810000 */
[----:B------:R1:W-:Y:S03]  /*11ca0*/  MUFU.EX2 R203, R8 ;  /* 0x0000000800cb7308 */ /* 0x0003e60000000800 */
[----:B------:R-:W-:Y:S02]  /*11cb0*/  FMNMX.FTZ R3, R134, R3, !PT ;  /* 0x0000000386037209 */ /* 0x000fe40007810000 */
[----:B--2---:R-:W-:-:S02]  /*11cc0*/  FMNMX.FTZ R0, R119, R118, !PT ;  /* 0x0000007677007209 */ /* 0x004fc40007810000 */
[----:B------:R-:W-:Y:S01]  /*11cd0*/  FMNMX.FTZ R3, R176, R3, !PT ;  /* 0x00000003b0037209 */ /* 0x000fe20007810000 */
[----:B------:R2:W4:Y:S01]  /*11ce0*/  MUFU.EX2 R164, R5 ;  /* 0x0000000500a47308 */ /* 0x0005220000000800 */
[----:B------:R-:W-:Y:S02]  /*11cf0*/  FMNMX.FTZ R0, R117, R0, !PT ;  /* 0x0000000075007209 */ /* 0x000fe40007810000 */
[----:B---3--:R-:W-:Y:S02]  /*11d00*/  F2FP.BF16.PACK_AB R7, R173, R174 ;  /* 0x000000aead07723e */ /* 0x008fe400000010ff */
[----:B------:R-:W-:Y:S01]  /*11d10*/  FMNMX.FTZ R0, R116, R0, !PT ;  /* 0x0000000074007209 */ /* 0x000fe20007810000 */
[----:B-1----:R-:W-:-:S03]  /*11d20*/  FFMA.FTZ R8, R20, c[0x0][0x2d0], -R12 ;  /* 0x0000b40014087a23 */ /* 0x002fc6000001080c */
[----:B------:R-:W-:Y:S01]  /*11d30*/  FMNMX.FTZ R0, R115, R0, !PT ;  /* 0x0000000073007209 */ /* 0x000fe20007810000 */
[----:B------:R1:W-:Y:S03]  /*11d40*/  MUFU.EX2 R204, R8 ;  /* 0x0000000800cc7308 */ /* 0x0003e60000000800 */
[----:B------:R-:W-:Y:S01]  /*11d50*/  FMNMX.FTZ R0, R114, R0, !PT ;  /* 0x0000000072007209 */ /* 0x000fe20007810000 */
[----:B--2---:R-:W-:-:S03]  /*11d60*/  FFMA.FTZ R5, R10, c[0x0][0x2d0], -R12 ;  /* 0x0000b4000a057a23 */ /* 0x004fc6000001080c */
[----:B------:R-:W-:Y:S02]  /*11d70*/  FMNMX.FTZ R0, R113, R0, !PT ;  /* 0x0000000071007209 */ /* 0x000fe40007810000 */
[----:B----4-:R-:W-:Y:S01]  /*11d80*/  F2FP.BF16.PACK_AB R6, R164, R202 ;  /* 0x000000caa406723e */ /* 0x010fe200000010ff */
[----:B------:R-:W2:Y:S01]  /*11d90*/  MUFU.EX2 R228, R5 ;  /* 0x0000000500e47308 */ /* 0x000ea20000000800 */
[----:B------:R-:W-:Y:S02]  /*11da0*/  FMNMX.FTZ R0, R112, R0, !PT ;  /* 0x0000000070007209 */ /* 0x000fe40007810000 */
[----:B------:R-:W-:Y:S02]  /*11db0*/  F2FP.BF16.PACK_AB R10, R203, R196 ;  /* 0x000000c4cb0a723e */ /* 0x000fe400000010ff */
[----:B------:R-:W-:Y:S02]  /*11dc0*/  FMNMX.FTZ R0, R170, R0, !PT ;  /* 0x00000000aa007209 */ /* 0x000fe40007810000 */
[----:B-1----:R-:W-:Y:S01]  /*11dd0*/  FMNMX.FTZ R8, R171, R3, !PT ;  /* 0x00000003ab087209 */ /* 0x002fe20007810000 */
[----:B------:R-:W-:Y:S01]  /*11de0*/  FFMA.FTZ R3, R21, c[0x0][0x2d0], -R12 ;  /* 0x0000b40015037a23 */ /* 0x000fe2000001080c */
[----:B------:R-:W-:-:S02]  /*11df0*/  FMNMX.FTZ R0, R169, R0, !PT ;  /* 0x00000000a9007209 */ /* 0x000fc40007810000 */
[----:B------:R-:W-:Y:S01]  /*11e00*/  FMNMX.FTZ R8, R168, R8, !PT ;  /* 0x00000008a8087209 */ /* 0x000fe20007810000 */
[----:B------:R1:W3:Y:S01]  /*11e10*/  MUFU.EX2 R175, R3 ;  /* 0x0000000300af7308 */ /* 0x0002e20000000800 */
[----:B------:R-:W-:Y:S02]  /*11e20*/  FMNMX.FTZ R0, R162, R0, !PT ;  /* 0x00000000a2007209 */ /* 0x000fe40007810000 */
[----:B--2---:R-:W-:Y:S02]  /*11e30*/  F2FP.BF16.PACK_AB R5, R201, R228 ;  /* 0x000000e4c905723e */ /* 0x004fe400000010ff */
[----:B------:R-:W-:-:S04]  /*11e40*/  FMNMX.FTZ R0, R161, R0, !PT ;  /* 0x00000000a1007209 */ /* 0x000fc80007810000 */
[----:B------:R-:W-:Y:S01]  /*11e50*/  FMNMX.FTZ R0, R191, R0, !PT ;  /* 0x00000000bf007209 */ /* 0x000fe20007810000 */
[C---:B------:R-:W-:Y:S03]  /*11e60*/  HMMA.16816.F32.BF16 R140, R4.reuse, R96, RZ ;  /* 0x00000060048c723c */ /* 0x040fe600000418ff */
[----:B------:R-:W-:Y:S02]  /*11e70*/  FMNMX.FTZ R0, R186, R0, !PT ;  /* 0x00000000ba007209 */ /* 0x000fe40007810000 */
[----:B-1----:R-:W-:Y:S01]  /*11e80*/  FMNMX.FTZ R3, R166, R8, !PT ;  /* 0x00000008a6037209 */ /* 0x002fe20007810000 */
[----:B------:R-:W-:Y:S01]  /*11e90*/  FFMA.FTZ R8, R22, c[0x0][0x2d0], -R12 ;  /* 0x0000b40016087a23 */ /* 0x000fe2000001080c */
[----:B------:R-:W-:Y:S01]  /*11ea0*/  FMNMX.FTZ R0, R187, R0, !PT ;  /* 0x00000000bb007209 */ /* 0x000fe20007810000 */
[----:B------:R-:W-:Y:S01]  /*11eb0*/  HMMA.16816.F32.BF16 R144, R4, R92, RZ ;  /* 0x0000005c0490723c */ /* 0x000fe200000418ff */
[----:B------:R-:W-:Y:S01]  /*11ec0*/  FMNMX.FTZ R3, R209, R3, !PT ;  /* 0x00000003d1037209 */ /* 0x000fe20007810000 */
[----:B------:R1:W-:Y:S01]  /*11ed0*/  MUFU.EX2 R239, R8 ;  /* 0x0000000800ef7308 */ /* 0x0003e20000000800 */
[----:B------:R-:W-:-:S02]  /*11ee0*/  FMNMX.FTZ R0, R185, R0, !PT ;  /* 0x00000000b9007209 */ /* 0x000fc40007810000 */
[----:B------:R-:W-:-:S03]  /*11ef0*/  FMNMX.FTZ R3, R190, R3, !PT ;  /* 0x00000003be037209 */ /* 0x000fc60007810000 */
[----:B------:R-:W2:Y:S01]  /*11f00*/  SHFL.BFLY PT, R9, R0, 0x2, 0x1f ;  /* 0x0c401f0000097f89 */ /* 0x000ea200000e0000 */
[----:B------:R-:W-:Y:S01]  /*11f10*/  FMNMX.FTZ R3, R189, R3, !PT ;  /* 0x00000003bd037209 */ /* 0x000fe20007810000 */
[----:B------:R-:W-:Y:S03]  /*11f20*/  HMMA.16816.F32.BF16 R56, R4, R40, RZ ;  /* 0x000000280438723c */ /* 0x000fe600000418ff */
[----:B------:R-:W-:-:S05]  /*11f30*/  FMNMX.FTZ R14, R188, R3, !PT ;  /* 0x00000003bc0e7209 */ /* 0x000fca0007810000 */
[----:B------:R-:W-:Y:S01]  /*11f40*/  SHFL.BFLY PT, R15, R14, 0x2, 0x1f ;  /* 0x0c401f000e0f7f89 */ /* 0x000fe200000e0000 */
[----:B-1----:R-:W-:Y:S01]  /*11f50*/  FFMA.FTZ R8, R23, c[0x0][0x2d0], -R12 ;  /* 0x0000b40017087a23 */ /* 0x002fe2000001080c */
[C---:B------:R-:W-:Y:S03]  /*11f60*/  HMMA.16816.F32.BF16 R148, R4.reuse, R44, RZ ;  /* 0x0000002c0494723c */ /* 0x040fe600000418ff */
[----:B------:R1:W4:Y:S05]  /*11f70*/  MUFU.EX2 R198, R8 ;  /* 0x0000000800c67308 */ /* 0x00032a0000000800 */
[----:B------:R-:W-:Y:S01]  /*11f80*/  HMMA.16816.F32.BF16 R156, R4, R84, RZ ;  /* 0x00000054049c723c */ /* 0x000fe200000418ff */
[----:B--2---:R-:W-:-:S02]  /*11f90*/  FMNMX.FTZ R0, R0, R9, !PT ;  /* 0x0000000900007209 */ /* 0x004fc40007810000 */
[----:B---3--:R-:W-:-:S05]  /*11fa0*/  F2FP.BF16.PACK_AB R9, R175, R204 ;  /* 0x000000ccaf09723e */ /* 0x008fca00000010ff */
[----:B------:R-:W-:Y:S01]  /*11fb0*/  HMMA.16816.F32.BF16 R152, R4, R88, RZ ;  /* 0x000000580498723c */ /* 0x000fe200000418ff */
[----:B------:R-:W2:Y:S01]  /*11fc0*/  SHFL.BFLY PT, R16, R0, 0x1, 0x1f ;  /* 0x0c201f0000107f89 */ /* 0x000ea200000e0000 */
[----:B-1----:R-:W-:Y:S02]  /*11fd0*/  F2FP.BF16.PACK_AB R8, R197, R205 ;  /* 0x000000cdc508723e */ /* 0x002fe400000010ff */
[----:B----4-:R-:W-:-:S04]  /*11fe0*/  F2FP.BF16.PACK_AB R11, R198, R239 ;  /* 0x000000efc60b723e */ /* 0x010fc800000010ff */
[C---:B------:R-:W-:Y:S08]  /*11ff0*/  HMMA.16816.F32.BF16 R136, R4.reuse, R100, RZ ;  /* 0x000000640488723c */ /* 0x040ff000000418ff */
[C---:B------:R-:W-:Y:S08]  /*12000*/  HMMA.16816.F32.BF16 R124, R4.reuse, R104, RZ ;  /* 0x00000068047c723c */ /* 0x040ff000000418ff */
[----:B------:R-:W-:Y:S01]  /*12010*/  HMMA.16816.F32.BF16 R120, R4, R42, RZ ;  /* 0x0000002a0478723c */ /* 0x000fe200000418ff */
[----:B--2---:R-:W-:-:S02]  /*12020*/  FMNMX.FTZ R165, R0, R16, !PT ;  /* 0x0000001000a57209 */ /* 0x004fc40007810000 */
[----:B------:R-:W-:Y:S02]  /*12030*/  FMNMX.FTZ R0, R14, R15, !PT ;  /* 0x0000000f0e007209 */ /* 0x000fe40007810000 */
        /* <DEDUP_REMOVED lines=8> */
[C---:B------:R-:W-:Y:S08]  /*120c0*/  HMMA.16816.F32.BF16 R24, R4.reuse, R102, RZ ;  /* 0x000000660418723c */ /* 0x040ff000000418ff */
[----:B------:R-:W-:Y:S01]  /*120d0*/  HMMA.16816.F32.BF16 R20, R4, R106, RZ ;  /* 0x0000006a0414723c */ /* 0x000fe200000418ff */
[----:B------:R-:W1:Y:S06]  /*120e0*/  SHFL.BFLY PT, R5, R0, 0x1, 0x1f ;  /* 0x0c201f0000057f89 */ /* 0x000e6c00000e0000 */
[--C-:B------:R-:W-:Y:S01]  /*120f0*/  FFMA.FTZ R4, R119, c[0x0][0x2d0], -R3.reuse ;  /* 0x0000b40077047a23 */ /* 0x100fe20000010803 */
[C---:B------:R-:W-:Y:S03]  /*12100*/  HMMA.16816.F32.BF16 R140, R8.reuse, R68, R140 ;  /* 0x00000044088c723c */ /* 0x040fe6000004188c */
[----:B------:R2:W-:Y:S05]  /*12110*/  MUFU.EX2 R119, R4 ;  /* 0x0000000400777308 */ /* 0x0005ea0000000800 */
[C---:B------:R-:W-:Y:S07]  /*12120*/  HMMA.16816.F32.BF16 R16, R8.reuse, R72, R144 ;  /* 0x000000480810723c */ /* 0x040fee0000041890 */
[----:B------:R-:W-:Y:S01]  /*12130*/  MOV R145, R164 ;  /* 0x000000a400917202 */ /* 0x000fe20000000f00 */
[----:B------:R-:W-:Y:S01]  /*12140*/  HMMA.16816.F32.BF16 R216, R8, R76, R156 ;  /* 0x0000004c08d8723c */ /* 0x000fe2000004189c */
[----:B-1----:R-:W-:Y:S01]  /*12150*/  FMNMX.FTZ R164, R0, R5, !PT ;  /* 0x0000000500a47209 */ /* 0x002fe20007810000 */
[----:B------:R-:W-:-:S02]  /*12160*/  FFMA.FTZ R0, R114, c[0x0][0x2d0], -R3 ;  /* 0x0000b40072007a23 */ /* 0x000fc40000010803 */
[----:B--2---:R-:W-:Y:S01]  /*12170*/  FFMA.FTZ R4, R118, c[0x0][0x2d0], -R3 ;  /* 0x0000b40076047a23 */ /* 0x004fe20000010803 */
[----:B------:R-:W-:Y:S01]  /*12180*/  FSETP.NEU.FTZ.AND P0, PT, R164, -INF , PT ;  /* 0xff800000a400780b */ /* 0x000fe20003f1d000 */
[----:B------:R-:W-:Y:S01]  /*12190*/  IMAD.MOV.U32 R147, RZ, RZ, R200 ;  /* 0x000000ffff937224 */ /* 0x000fe200078e00c8 */
[----:B------:R-:W-:Y:S01]  /*121a0*/  MOV R158, R203 ;  /* 0x000000cb009e7202 */ /* 0x000fe20000000f00 */
[----:B------:R1:W-:Y:S01]  /*121b0*/  MUFU.EX2 R15, R4 ;  /* 0x00000004000f7308 */ /* 0x0003e20000000800 */
[----:B------:R-:W-:Y:S01]  /*121c0*/  IMAD.MOV.U32 R14, RZ, RZ, R140 ;  /* 0x000000ffff0e7224 */ /* 0x000fe200078e008c */
[C---:B------:R-:W-:Y:S01]  /*121d0*/  HMMA.16816.F32.BF16 R192, R8.reuse, R64, R56 ;  /* 0x0000004008c0723c */ /* 0x040fe20000041838 */
[----:B------:R-:W-:Y:S01]  /*121e0*/  IMAD.MOV.U32 R159, RZ, RZ, R206 ;  /* 0x000000ffff9f7224 */ /* 0x000fe200078e00ce */
[----:B------:R-:W2:Y:S01]  /*121f0*/  LDSM.16.MT88.4 R56, [R234+0x2900] ;  /* 0x00290000ea38783b */ /* 0x000ea20000004200 */
[----:B------:R-:W-:Y:S01]  /*12200*/  IMAD.MOV.U32 R157, RZ, RZ, R202 ;  /* 0x000000ffff9d7224 */ /* 0x000fe200078e00ca */
[----:B------:R-:W-:Y:S01]  /*12210*/  MOV R114, R14 ;  /* 0x0000000e00727202 */ /* 0x000fe20000000f00 */
[----:B------:R-:W-:Y:S01]  /*12220*/  IMAD.MOV.U32 R156, RZ, RZ, R201 ;  /* 0x000000ffff9c7224 */ /* 0x000fe200078e00c9 */
[----:B------:R-:W-:Y:S01]  /*12230*/  MOV R7, R18 ;  /* 0x0000001200077202 */ /* 0x000fe20000000f00 */
[----:B------:R-:W-:Y:S01]  /*12240*/  IMAD.MOV.U32 R18, RZ, RZ, R143 ;  /* 0x000000ffff127224 */ /* 0x000fe200078e008f */
[----:B------:R3:W-:Y:S01]  /*12250*/  MUFU.EX2 R14, R0 ;  /* 0x00000000000e7308 */ /* 0x0007e20000000800 */
[----:B------:R-:W-:Y:S01]  /*12260*/  HMMA.16816.F32.BF16 R136, R8, R52, R136 ;  /* 0x000000340888723c */ /* 0x000fe20000041888 */
[----:B------:R-:W-:Y:S01]  /*12270*/  IMAD.MOV.U32 R6, RZ, RZ, R19 ;  /* 0x000000ffff067224 */ /* 0x000fe200078e0013 */
[----:B------:R-:W-:Y:S01]  /*12280*/  MOV R207, R17 ;  /* 0x0000001100cf7202 */ /* 0x000fe20000000f00 */
[----:B------:R-:W-:-:S02]  /*12290*/  IMAD.MOV.U32 R208, RZ, RZ, R16 ;  /* 0x000000ffffd07224 */ /* 0x000fc400078e0010 */
[----:B-1----:R-:W-:Y:S02]  /*122a0*/  FFMA.FTZ R4, R117, c[0x0][0x2d0], -R3 ;  /* 0x0000b40075047a23 */ /* 0x002fe40000010803 */
[----:B------:R-:W-:Y:S01]  /*122b0*/  IMAD.MOV.U32 R146, RZ, RZ, R199 ;  /* 0x000000ffff927224 */ /* 0x000fe200078e00c7 */
[----:B------:R-:W-:Y:S01]  /*122c0*/  HMMA.16816.F32.BF16 R220, R8, R60, R152 ;  /* 0x0000003c08dc723c */ /* 0x000fe20000041898 */
[----:B------:R1:W-:Y:S01]  /*122d0*/  MUFU.EX2 R229, R4 ;  /* 0x0000000400e57308 */ /* 0x0003e20000000800 */
[----:B------:R-:W-:Y:S02]  /*122e0*/  IMAD.MOV.U32 R144, RZ, RZ, R141 ;  /* 0x000000ffff907224 */ /* 0x000fe400078e008d */
[----:B---3--:R-:W-:-:S04]  /*122f0*/  FMUL.FTZ R0, R164, c[0x0][0x2d0] ;  /* 0x0000b400a4007a20 */ /* 0x008fc80000410000 */
[----:B------:R-:W-:Y:S01]  /*12300*/  HMMA.16816.F32.BF16 R148, R8, R48, R148 ;  /* 0x000000300894723c */ /* 0x000fe20000041894 */
[----:B------:R-:W-:-:S07]  /*12310*/  FSEL R0, R0, RZ, P0 ;  /* 0x000000ff00007208 */ /* 0x000fce0000000000 */
[----:B------:R-:W-:Y:S01]  /*12320*/  IMAD.MOV.U32 R19, RZ, RZ, R139 ;  /* 0x000000ffff137224 */ /* 0x000fe200078e008b */
[----:B------:R-:W-:Y:S01]  /*12330*/  MOV R17, R138 ;  /* 0x0000008a00117202 */ /* 0x000fe20000000f00 */
[----:B-1----:R-:W-:Y:S01]  /*12340*/  FFMA.FTZ R4, R116, c[0x0][0x2d0], -R3 ;  /* 0x0000b40074047a23 */ /* 0x002fe20000010803 */
[----:B------:R-:W-:Y:S01]  /*12350*/  MOV R116, R142 ;  /* 0x0000008e00747202 */ /* 0x000fe20000000f00 */
[----:B------:R-:W-:Y:S01]  /*12360*/  IMAD.MOV.U32 R16, RZ, RZ, R137 ;  /* 0x000000ffff107224 */ /* 0x000fe200078e0089 */
[C---:B------:R-:W-:Y:S01]  /*12370*/  HMMA.16816.F32.BF16 R120, R8.reuse, R66, R120 ;  /* 0x000000420878723c */ /* 0x040fe20000041878 */
[----:B------:R1:W-:Y:S07]  /*12380*/  MUFU.EX2 R231, R4 ;  /* 0x0000000400e77308 */ /* 0x0003ee0000000800 */
[C---:B--2---:R-:W-:Y:S08]  /*12390*/  HMMA.16816.F32.BF16 R224, R8.reuse, R56, R124 ;  /* 0x0000003808e0723c */ /* 0x044ff0000004187c */
[----:B------:R-:W-:Y:S01]  /*123a0*/  HMMA.16816.F32.BF16 R124, R8, R50, R108 ;  /* 0x00000032087c723c */ /* 0x000fe2000004186c */
[----:B-1----:R-:W-:-:S02]  /*123b0*/  FFMA.FTZ R4, R115, c[0x0][0x2d0], -R3 ;  /* 0x0000b40073047a23 */ /* 0x002fc40000010803 */
[----:B------:R-:W-:Y:S02]  /*123c0*/  IMAD.MOV.U32 R115, RZ, RZ, R136 ;  /* 0x000000ffff737224 */ /* 0x000fe400078e0088 */
[----:B------:R1:W-:Y:S03]  /*123d0*/  MUFU.EX2 R206, R4 ;  /* 0x0000000400ce7308 */ /* 0x0003e60000000800 */
[C---:B------:R-:W-:Y:S07]  /*123e0*/  HMMA.16816.F32.BF16 R136, R8.reuse, R78, R80 ;  /* 0x0000004e0888723c */ /* 0x040fee0000041850 */
[----:B------:R-:W-:Y:S01]  /*123f0*/  IMAD.MOV.U32 R80, RZ, RZ, R198 ;  /* 0x000000ffff507224 */ /* 0x000fe200078e00c6 */
[----:B------:R-:W-:Y:S01]  /*12400*/  HMMA.16816.F32.BF16 R140, R8, R62, R36 ;  /* 0x0000003e088c723c */ /* 0x000fe20000041824 */
[----:B------:R-:W-:Y:S01]  /*12410*/  IMAD.MOV.U32 R83, RZ, RZ, R17 ;  /* 0x000000ffff537224 */ /* 0x000fe200078e0011 */
[----:B------:R-:W-:Y:S01]  /*12420*/  MOV R82, R16 ;  /* 0x0000001000527202 */ /* 0x000fe20000000f00 */
[----:B-1----:R-:W-:-:S02]  /*12430*/  FFMA.FTZ R4, R113, c[0x0][0x2d0], -R3 ;  /* 0x0000b40071047a23 */ /* 0x002fc40000010803 */
[----:B------:R-:W-:-:S03]  /*12440*/  IMAD.MOV.U32 R113, RZ, RZ, R18 ;  /* 0x000000ffff717224 */ /* 0x000fc600078e0012 */
[C---:B------:R-:W-:Y:S01]  /*12450*/  HMMA.16816.F32.BF16 R212, R8.reuse, R74, R32 ;  /* 0x0000004a08d4723c */ /* 0x040fe20000041820 */
[----:B------:R1:W2:Y:S07]  /*12460*/  MUFU.EX2 R18, R4 ;  /* 0x0000000400127308 */ /* 0x0002ae0000000800 */
[C---:B------:R-:W-:Y:S08]  /*12470*/  HMMA.16816.F32.BF16 R200, R8.reuse, R70, R28 ;  /* 0x0000004608c8723c */ /* 0x040ff0000004181c */
[----:B------:R-:W-:Y:S01]  /*12480*/  HMMA.16816.F32.BF16 R152, R8, R54, R24 ;  /* 0x000000360898723c */ /* 0x000fe20000041818 */
[----:B-1----:R-:W-:-:S02]  /*12490*/  FFMA.FTZ R4, R112, c[0x0][0x2d0], -R3 ;  /* 0x0000b40070047a23 */ /* 0x002fc40000010803 */
[----:B------:R-:W-:Y:S02]  /*124a0*/  IMAD.MOV.U32 R112, RZ, RZ, R116 ;  /* 0x000000ffff707224 */ /* 0x000fe400078e0074 */
[----:B------:R1:W-:Y:S01]  /*124b0*/  MUFU.EX2 R118, R4 ;  /* 0x0000000400767308 */ /* 0x0003e20000000800 */
[----:B--2---:R-:W-:Y:S02]  /*124c0*/  IMAD.MOV.U32 R81, RZ, RZ, R18 ;  /* 0x000000ffff517224 */ /* 0x004fe400078e0012 */
[----:B-1----:R-:W-:Y:S01]  /*124d0*/  FFMA.FTZ R4, R135, c[0x0][0x2d0], -R0 ;  /* 0x0000b40087047a23 */ /* 0x002fe20000010800 */
[----:B------:R-:W-:-:S04]  /*124e0*/  MOV R135, R19 ;  /* 0x0000001300877202 */ /* 0x000fc80000000f00 */
[----:B------:R1:W-:Y:S02]  /*124f0*/  MUFU.EX2 R117, R4 ;  /* 0x0000000400757308 */ /* 0x0003e40000000800 */
[----:B-1----:R-:W-:Y:S02]  /*12500*/  FFMA.FTZ R4, R133, c[0x0][0x2d0], -R0 ;  /* 0x0000b40085047a23 */ /* 0x002fe40000010800 */
[----:B------:R-:W-:-:S04]  /*12510*/  IMAD.MOV.U32 R133, RZ, RZ, R197 ;  /* 0x000000ffff857224 */ /* 0x000fc800078e00c5 */
[----:B------:R1:W2:Y:S02]  /*12520*/  MUFU.EX2 R116, R4 ;  /* 0x0000000400747308 */ /* 0x0002a40000000800 */
[----:B-1----:R-:W-:Y:S01]  /*12530*/  FFMA.FTZ R4, R132, c[0x0][0x2d0], -R0 ;  /* 0x0000b40084047a23 */ /* 0x002fe20000010800 */
[----:B------:R-:W-:Y:S02]  /*12540*/  MOV R132, R196 ;  /* 0x000000c400847202 */ /* 0x000fe40000000f00 */
[----:B------:R-:W-:Y:S03]  /*12550*/  HMMA.16816.F32.BF16 R196, R8, R58, R20 ;  /* 0x0000003a08c4723c */ /* 0x000fe60000041814 */
[----:B------:R1:W-:Y:S04]  /*12560*/  MUFU.EX2 R238, R4 ;  /* 0x0000000400ee7308 */ /* 0x0003e80000000800 */
[----:B------:R-:W-:-:S02]  /*12570*/  F2FP.BF16.PACK_AB R8, R15, R119 ;  /* 0x000000770f08723e */ /* 0x000fc400000010ff */
[----:B------:R-:W-:Y:S02]  /*12580*/  F2FP.BF16.PACK_AB R10, R231, R229 ;  /* 0x000000e5e70a723e */ /* 0x000fe400000010ff */
[----:B--2---:R-:W-:Y:S01]  /*12590*/  F2FP.BF16.PACK_AB R9, R116, R117 ;  /* 0x000000757409723e */ /* 0x004fe200000010ff */
[--C-:B-1----:R-:W-:Y:S02]  /*125a0*/  FFMA.FTZ R4, R131, c[0x0][0x2d0], -R0.reuse ;  /* 0x0000b40083047a23 */ /* 0x102fe40000010800 */
[----:B------:R-:W-:Y:S02]  /*125b0*/  IMAD.MOV.U32 R131, RZ, RZ, R7 ;  /* 0x000000ffff837224 */ /* 0x000fe400078e0007 */
[----:B------:R1:W2:Y:S02]  /*125c0*/  MUFU.EX2 R230, R4 ;  /* 0x0000000400e67308 */ /* 0x0002a40000000800 */
[----:B-1----:R-:W-:Y:S01]  /*125d0*/  FFMA.FTZ R4, R129, c[0x0][0x2d0], -R0 ;  /* 0x0000b40081047a23 */ /* 0x002fe20000010800 */
[----:B--2---:R-:W-:Y:S01]  /*125e0*/  F2FP.BF16.PACK_AB R11, R230, R238 ;  /* 0x000000eee60b723e */ /* 0x004fe200000010ff */
[----:B------:R-:W-:Y:S01]  /*125f0*/  IMAD.MOV.U32 R129, RZ, RZ, R6 ;  /* 0x000000ffff817224 */ /* 0x000fe200078e0006 */
[----:B------:R-:W-:-:S03]  /*12600*/  F2FP.BF16.PACK_AB R6, R118, R81 ;  /* 0x000000517606723e */ /* 0x000fc600000010ff */
[----:B------:R1:W-:Y:S02]  /*12610*/  MUFU.EX2 R252, R4 ;  /* 0x0000000400fc7308 */ /* 0x0003e40000000800 */
[C---:B------:R-:W-:Y:S07]  /*12620*/  HMMA.16816.F32.BF16 R16, R8.reuse, R44, RZ ;  /* 0x0000002c0810723c */ /* 0x040fee00000418ff */
[----:B------:R-:W-:Y:S01]  /*12630*/  MOV R45, R80 ;  /* 0x00000050002d7202 */ /* 0x000fe20000000f00 */
[----:B------:R-:W-:Y:S01]  /*12640*/  HMMA.16816.F32.BF16 R20, R8, R40, RZ ;  /* 0x000000280814723c */ /* 0x000fe200000418ff */
[----:B------:R-:W-:-:S02]  /*12650*/  IMAD.MOV.U32 R44, RZ, RZ, R133 ;  /* 0x000000ffff2c7224 */ /* 0x000fc400078e0085 */
[----:B-1----:R-:W-:Y:S01]  /*12660*/  FFMA.FTZ R4, R128, c[0x0][0x2d0], -R0 ;  /* 0x0000b40080047a23 */ /* 0x002fe20000010800 */
[----:B------:R-:W-:-:S03]  /*12670*/  MOV R128, R175 ;  /* 0x000000af00807202 */ /* 0x000fc60000000f00 */
[----:B------:R-:W-:Y:S01]  /*12680*/  IMAD.MOV.U32 R40, RZ, RZ, R173 ;  /* 0x000000ffff287224 */ /* 0x000fe200078e00ad */
[----:B------:R1:W2:Y:S01]  /*12690*/  MUFU.EX2 R210, R4 ;  /* 0x0000000400d27308 */ /* 0x0002a20000000800 */
[----:B------:R-:W-:Y:S01]  /*126a0*/  HMMA.16816.F32.BF16 R36, R8, R84, RZ ;  /* 0x000000540824723c */ /* 0x000fe200000418ff */
[----:B------:R-:W-:-:S06]  /*126b0*/  MOV R41, R172 ;  /* 0x000000ac00297202 */ /* 0x000fcc0000000f00 */
[----:B------:R-:W-:Y:S01]  /*126c0*/  IMAD.MOV.U32 R84, RZ, RZ, R112 ;  /* 0x000000ffff547224 */ /* 0x000fe200078e0070 */
[----:B------:R-:W-:Y:S01]  /*126d0*/  HMMA.16816.F32.BF16 R32, R8, R88, RZ ;  /* 0x000000580820723c */ /* 0x000fe200000418ff */
[----:B------:R-:W-:Y:S01]  /*126e0*/  MOV R85, R113 ;  /* 0x0000007100557202 */ /* 0x000fe20000000f00 */
[----:B-1----:R-:W-:Y:S01]  /*126f0*/  FFMA.FTZ R4, R130, c[0x0][0x2d0], -R0 ;  /* 0x0000b40082047a23 */ /* 0x002fe20000010800 */
[----:B--2---:R-:W-:-:S05]  /*12700*/  F2FP.BF16.PACK_AB R5, R210, R252 ;  /* 0x000000fcd205723e */ /* 0x004fca00000010ff */
[C---:B------:R-:W-:Y:S01]  /*12710*/  HMMA.16816.F32.BF16 R28, R8.reuse, R92, RZ ;  /* 0x0000005c081c723c */ /* 0x040fe200000418ff */
[----:B------:R-:W-:Y:S01]  /*12720*/  IMAD.MOV.U32 R130, RZ, RZ, R174 ;  /* 0x000000ffff827224 */ /* 0x000fe200078e00ae */
[----:B------:R1:W-:Y:S01]  /*12730*/  MUFU.EX2 R251, R4 ;  /* 0x0000000400fb7308 */ /* 0x0003e20000000800 */
[----:B------:R-:W-:Y:S02]  /*12740*/  IMAD.MOV.U32 R88, RZ, RZ, R114 ;  /* 0x000000ffff587224 */ /* 0x000fe400078e0072 */
[----:B------:R-:W-:Y:S02]  /*12750*/  IMAD.MOV.U32 R89, RZ, RZ, R144 ;  /* 0x000000ffff597224 */ /* 0x000fe400078e0090 */
[----:B------:R-:W-:Y:S01]  /*12760*/  MOV R92, R83 ;  /* 0x00000053005c7202 */ /* 0x000fe20000000f00 */
[----:B------:R-:W-:Y:S01]  /*12770*/  HMMA.16816.F32.BF16 R24, R8, R96, RZ ;  /* 0x000000600818723c */ /* 0x000fe200000418ff */
[----:B------:R-:W-:-:S06]  /*12780*/  IMAD.MOV.U32 R93, RZ, RZ, R135 ;  /* 0x000000ffff5d7224 */ /* 0x000fcc00078e0087 */
[----:B------:R-:W-:Y:S02]  /*12790*/  IMAD.MOV.U32 R96, RZ, RZ, R82 ;  /* 0x000000ffff607224 */ /* 0x000fe400078e0052 */
[----:B------:R-:W-:Y:S02]  /*127a0*/  IMAD.MOV.U32 R97, RZ, RZ, R132 ;  /* 0x000000ffff617224 */ /* 0x000fe400078e0084 */
[----:B-1----:R-:W-:-:S04]  /*127b0*/  FFMA.FTZ R4, R134, c[0x0][0x2d0], -R0 ;  /* 0x0000b40086047a23 */ /* 0x002fc80000010800 */
[----:B------:R1:W2:Y:S02]  /*127c0*/  MUFU.EX2 R211, R4 ;  /* 0x0000000400d37308 */ /* 0x0002a40000000800 */
[----:B-1----:R-:W-:Y:S02]  /*127d0*/  F2FP.BF16.PACK_AB R4, R14, R206 ;  /* 0x000000ce0e04723e */ /* 0x002fe400000010ff */
[----:B--2---:R-:W-:-:S07]  /*127e0*/  F2FP.BF16.PACK_AB R7, R211, R251 ;  /* 0x000000fbd307723e */ /* 0x004fce00000010ff */
[----:B------:R-:W-:Y:S07]  /*127f0*/  HMMA.16816.F32.BF16 R108, R4, R48, R16 ;  /* 0x00000030046c723c */ /* 0x000fee0000041810 */
[----:B------:R-:W-:Y:S01]  /*12800*/  IMAD.MOV.U32 R48, RZ, RZ, R81 ;  /* 0x000000ffff307224 */ /* 0x000fe200078e0051 */
[----:B------:R-:W-:Y:S01]  /*12810*/  HMMA.16816.F32.BF16 R16, R8, R104, RZ ;  /* 0x000000680810723c */ /* 0x000fe200000418ff */
[----:B------:R-:W-:-:S06]  /*12820*/  MOV R49, R145 ;  /* 0x0000009100317202 */ /* 0x000fcc0000000f00 */
[----:B------:R-:W-:Y:S01]  /*12830*/  MOV R105, R130 ;  /* 0x0000008200697202 */ /* 0x000fe20000000f00 */
[----:B------:R-:W-:Y:S01]  /*12840*/  HMMA.16816.F32.BF16 R172, R4, R64, R20 ;  /* 0x0000004004ac723c */ /* 0x000fe20000041814 */
[----:B------:R-:W-:-:S06]  /*12850*/  IMAD.MOV.U32 R104, RZ, RZ, R128 ;  /* 0x000000ffff687224 */ /* 0x000fcc00078e0080 */
[----:B------:R-:W-:Y:S01]  /*12860*/  IMAD.MOV.U32 R65, RZ, RZ, R129 ;  /* 0x000000ffff417224 */ /* 0x000fe200078e0081 */
[----:B------:R-:W-:Y:S01]  /*12870*/  HMMA.16816.F32.BF16 R20, R8, R100, RZ ;  /* 0x000000640814723c */ /* 0x000fe200000418ff */
[----:B------:R-:W-:-:S06]  /*12880*/  MOV R64, R131 ;  /* 0x0000008300407202 */ /* 0x000fcc0000000f00 */
[----:B------:R-:W-:Y:S01]  /*12890*/  IMAD.MOV.U32 R101, RZ, RZ, R40 ;  /* 0x000000ffff657224 */ /* 0x000fe200078e0028 */
[----:B------:R-:W-:Y:S01]  /*128a0*/  HMMA.16816.F32.BF16 R80, R4, R76, R36 ;  /* 0x0000004c0450723c */ /* 0x000fe20000041824 */
[----:B------:R-:W-:-:S06]  /*128b0*/  IMAD.MOV.U32 R100, RZ, RZ, R41 ;  /* 0x000000ffff647224 */ /* 0x000fcc00078e0029 */
[----:B------:R-:W-:Y:S01]  /*128c0*/  IMAD.MOV.U32 R77, RZ, RZ, R115 ;  /* 0x000000ffff4d7224 */ /* 0x000fe200078e0073 */
[----:B------:R-:W-:Y:S01]  /*128d0*/  HMMA.16816.F32.BF16 R128, R4, R68, R24 ;  /* 0x000000440480723c */ /* 0x000fe20000041818 */
[----:B------:R-:W-:-:S06]  /*128e0*/  IMAD.MOV.U32 R76, RZ, RZ, R146 ;  /* 0x000000ffff4c7224 */ /* 0x000fcc00078e0092 */
[----:B------:R-:W-:Y:S01]  /*128f0*/  IMAD.MOV.U32 R69, RZ, RZ, R159 ;  /* 0x000000ffff457224 */ /* 0x000fe200078e009f */
[C---:B------:R-:W-:Y:S07]  /*12900*/  HMMA.16816.F32.BF16 R112, R4.reuse, R60, R32 ;  /* 0x0000003c0470723c */ /* 0x040fee0000041820 */
[----:B------:R-:W-:Y:S01]  /*12910*/  MOV R60, R147 ;  /* 0x00000093003c7202 */ /* 0x000fe20000000f00 */
[----:B------:R-:W-:Y:S01]  /*12920*/  IMAD.MOV.U32 R61, RZ, RZ, R156 ;  /* 0x000000ffff3d7224 */ /* 0x000fe200078e009c */
[C---:B------:R-:W-:Y:S07]  /*12930*/  HMMA.16816.F32.BF16 R144, R4.reuse, R72, R28 ;  /* 0x000000480490723c */ /* 0x040fee000004181c */
[----:B------:R-:W-:Y:S01]  /*12940*/  IMAD.MOV.U32 R72, RZ, RZ, R157 ;  /* 0x000000ffff487224 */ /* 0x000fe200078e009d */
[----:B------:R-:W-:Y:S01]  /*12950*/  MOV R73, R158 ;  /* 0x0000009e00497202 */ /* 0x000fe20000000f00 */
[C---:B------:R-:W-:Y:S08]  /*12960*/  HMMA.16816.F32.BF16 R132, R4.reuse, R52, R20 ;  /* 0x000000340484723c */ /* 0x040ff00000041814 */
[----:B------:R-:W-:Y:S07]  /*12970*/  HMMA.16816.F32.BF16 R156, R4, R56, R16 ;  /* 0x00000038049c723c */ /* 0x000fee0000041810 */
[----:B------:R-:W-:Y:S01]  /*12980*/  MOV R57, R73 ;  /* 0x0000004900397202 */ /* 0x000fe20000000f00 */
[----:B------:R-:W-:Y:S01]  /*12990*/  HMMA.16816.F32.BF16 R16, R8, R102, RZ ;  /* 0x000000660810723c */ /* 0x000fe200000418ff */
[----:B------:R-:W-:-:S06]  /*129a0*/  IMAD.MOV.U32 R56, RZ, RZ, R60 ;  /* 0x000000ffff387224 */ /* 0x000fcc00078e003c */
[----:B------:R-:W-:Y:S01]  /*129b0*/  IMAD.MOV.U32 R103, RZ, RZ, R44 ;  /* 0x000000ffff677224 */ /* 0x000fe200078e002c */
[----:B------:R-:W-:Y:S01]  /*129c0*/  HMMA.16816.F32.BF16 R36, R8, R46, RZ ;  /* 0x0000002e0824723c */ /* 0x000fe200000418ff */
[----:B------:R-:W-:-:S07]  /*129d0*/  MOV R102, R45 ;  /* 0x0000002d00667202 */ /* 0x000fce0000000f00 */
[C---:B------:R-:W-:Y:S08]  /*129e0*/  HMMA.16816.F32.BF16 R40, R8.reuse, R42, RZ ;  /* 0x0000002a0828723c */ /* 0x040ff000000418ff */
[C---:B------:R-:W-:Y:S07]  /*129f0*/  HMMA.16816.F32.BF16 R32, R8.reuse, R86, RZ ;  /* 0x000000560820723c */ /* 0x040fee00000418ff */
[----:B------:R-:W-:Y:S01]  /*12a00*/  IMAD.MOV.U32 R86, RZ, RZ, R208 ;  /* 0x000000ffff567224 */ /* 0x000fe200078e00d0 */
[----:B------:R-:W-:Y:S01]  /*12a10*/  HMMA.16816.F32.BF16 R28, R8, R90, RZ ;  /* 0x0000005a081c723c */ /* 0x000fe200000418ff */
[----:B------:R-:W-:Y:S01]  /*12a20*/  IMAD.MOV.U32 R87, RZ, RZ, R61 ;  /* 0x000000ffff577224 */ /* 0x000fe200078e003d */
[----:B------:R-:W-:-:S05]  /*12a30*/  MOV R61, R204 ;  /* 0x000000cc003d7202 */ /* 0x000fca0000000f00 */
[----:B------:R-:W-:Y:S01]  /*12a40*/  MOV R90, R64 ;  /* 0x00000040005a7202 */ /* 0x000fe20000000f00 */
[----:B------:R-:W-:Y:S01]  /*12a50*/  HMMA.16816.F32.BF16 R24, R8, R94, RZ ;  /* 0x0000005e0818723c */ /* 0x000fe200000418ff */
[----:B------:R-:W-:-:S06]  /*12a60*/  IMAD.MOV.U32 R91, RZ, RZ, R65 ;  /* 0x000000ffff5b7224 */ /* 0x000fcc00078e0041 */
[----:B------:R-:W-:Y:S01]  /*12a70*/  IMAD.MOV.U32 R94, RZ, RZ, R206 ;  /* 0x000000ffff5e7224 */ /* 0x000fe200078e00ce */
[----:B------:R-:W-:Y:S01]  /*12a80*/  HMMA.16816.F32.BF16 R20, R8, R98, RZ ;  /* 0x000000620814723c */ /* 0x000fe200000418ff */
[----:B------:R-:W-:-:S06]  /*12a90*/  MOV R95, R207 ;  /* 0x000000cf005f7202 */ /* 0x000fcc0000000f00 */
[----:B------:R-:W-:Y:S01]  /*12aa0*/  IMAD.MOV.U32 R99, RZ, RZ, R205 ;  /* 0x000000ffff637224 */ /* 0x000fe200078e00cd */
[----:B------:R-:W-:Y:S07]  /*12ab0*/  HMMA.16816.F32.BF16 R44, R8, R106, RZ ;  /* 0x0000006a082c723c */ /* 0x000fee00000418ff */
[----:B------:R-:W-:Y:S01]  /*12ac0*/  FFMA.FTZ R8, R170, c[0x0][0x2d0], -R3 ;  /* 0x0000b400aa087a23 */ /* 0x000fe20000010803 */
[----:B------:R-:W-:Y:S01]  /*12ad0*/  HMMA.16816.F32.BF16 R40, R4, R66, R40 ;  /* 0x000000420428723c */ /* 0x000fe20000041828 */
[----:B------:R-:W-:-:S02]  /*12ae0*/  IMAD.MOV.U32 R107, RZ, RZ, R69 ;  /* 0x000000ffff6b7224 */ /* 0x000fc400078e0045 */
[----:B------:R1:W-:Y:S01]  /*12af0*/  MUFU.EX2 R205, R8 ;  /* 0x0000000800cd7308 */ /* 0x0003e20000000800 */
[----:B------:R-:W-:-:S04]  /*12b00*/  IMAD.MOV.U32 R106, RZ, RZ, R72 ;  /* 0x000000ffff6a7224 */ /* 0x000fc800078e0048 */
[C---:B------:R-:W-:Y:S08]  /*12b10*/  HMMA.16816.F32.BF16 R36, R4.reuse, R50, R36 ;  /* 0x000000320424723c */ /* 0x040ff00000041824 */
[----:B------:R-:W-:Y:S01]  /*12b20*/  HMMA.16816.F32.BF16 R32, R4, R78, R32 ;  /* 0x0000004e0420723c */ /* 0x000fe20000041820 */
[----:B-1----:R-:W-:-:S04]  /*12b30*/  FFMA.FTZ R8, R169, c[0x0][0x2d0], -R3 ;  /* 0x0000b400a9087a23 */ /* 0x002fc80000010803 */
[----:B------:R1:W-:Y:S03]  /*12b40*/  MUFU.EX2 R206, R8 ;  /* 0x0000000800ce7308 */ /* 0x0003e60000000800 */
[C---:B------:R-:W-:Y:S08]  /*12b50*/  HMMA.16816.F32.BF16 R28, R4.reuse, R62, R28 ;  /* 0x0000003e041c723c */ /* 0x040ff0000004181c */
[----:B------:R-:W-:Y:S01]  /*12b60*/  HMMA.16816.F32.BF16 R72, R4, R74, R24 ;  /* 0x0000004a0448723c */ /* 0x000fe20000041818 */
[----:B------:R-:W-:Y:S01]  /*12b70*/  LDSM.16.MT88.4 R24, [R233+0x1100] ;  /* 0x00110000e918783b */ /* 0x000fe20000004200 */
[----:B-1----:R-:W-:-:S06]  /*12b80*/  FFMA.FTZ R8, R162, c[0x0][0x2d0], -R3 ;  /* 0x0000b400a2087a23 */ /* 0x002fcc0000010803 */
[C---:B------:R-:W-:Y:S01]  /*12b90*/  HMMA.16816.F32.BF16 R68, R4.reuse, R70, R20 ;  /* 0x000000460444723c */ /* 0x040fe20000041814 */
[----:B------:R-:W-:Y:S01]  /*12ba0*/  LDSM.16.MT88.4 R20, [R235+0x1100] ;  /* 0x00110000eb14783b */ /* 0x000fe20000004200 */
[----:B------:R1:W-:Y:S06]  /*12bb0*/  MUFU.EX2 R207, R8 ;  /* 0x0000000800cf7308 */ /* 0x0003ec0000000800 */
[C---:B------:R-:W-:Y:S01]  /*12bc0*/  HMMA.16816.F32.BF16 R52, R4.reuse, R54, R16 ;  /* 0x000000360434723c */ /* 0x040fe20000041810 */
[----:B------:R-:W2:Y:S07]  /*12bd0*/  LDSM.16.MT88.4 R16, [R232+0x1100] ;  /* 0x00110000e810783b */ /* 0x000eae0000004200 */
[----:B------:R-:W-:Y:S01]  /*12be0*/  HMMA.16816.F32.BF16 R44, R4, R58, R44 ;  /* 0x0000003a042c723c */ /* 0x000fe2000004182c */
[----:B-1----:R-:W-:-:S04]  /*12bf0*/  FFMA.FTZ R8, R161, c[0x0][0x2d0], -R3 ;  /* 0x0000b400a1087a23 */ /* 0x002fc80000010803 */
[----:B------:R1:W3:Y:S02]  /*12c00*/  MUFU.EX2 R208, R8 ;  /* 0x0000000800d07308 */ /* 0x0002e40000000800 */
[----:B------:R-:W-:-:S06]  /*12c10*/  FFMA.FTZ R4, R177, c[0x0][0x2d0], -R13 ;  /* 0x0000b400b1047a23 */ /* 0x000fcc000001080d */
[----:B------:R4:W-:Y:S01]  /*12c20*/  MUFU.EX2 R64, R4 ;  /* 0x0000000400407308 */ /* 0x0009e20000000800 */
[----:B-1----:R-:W-:Y:S01]  /*12c30*/  FFMA.FTZ R8, R176, c[0x0][0x2d0], -R0 ;  /* 0x0000b400b0087a23 */ /* 0x002fe20000010800 */
[----:B---3--:R-:W-:-:S06]  /*12c40*/  F2FP.BF16.PACK_AB R10, R208, R207 ;  /* 0x000000cfd00a723e */ /* 0x008fcc00000010ff */
[----:B------:R1:W-:Y:S01]  /*12c50*/  MUFU.EX2 R161, R8 ;  /* 0x0000000800a17308 */ /* 0x0003e20000000800 */
[----:B----4-:R-:W-:-:S07]  /*12c60*/  FFMA.FTZ R4, R178, c[0x0][0x2d0], -R13 ;  /* 0x0000b400b2047a23 */ /* 0x010fce000001080d */
[----:B------:R3:W4:Y:S01]  /*12c70*/  MUFU.EX2 R65, R4 ;  /* 0x0000000400417308 */ /* 0x0007220000000800 */
[----:B-1----:R-:W-:-:S07]  /*12c80*/  FFMA.FTZ R8, R171, c[0x0][0x2d0], -R0 ;  /* 0x0000b400ab087a23 */ /* 0x002fce0000010800 */
[----:B------:R1:W1:Y:S01]  /*12c90*/  MUFU.EX2 R162, R8 ;  /* 0x0000000800a27308 */ /* 0x0002620000000800 */
[----:B---3--:R-:W-:Y:S01]  /*12ca0*/  FFMA.FTZ R4, R184, c[0x0][0x2d0], -R12 ;  /* 0x0000b400b8047a23 */ /* 0x008fe2000001080c */
[----:B----4-:R-:W-:Y:S01]  /*12cb0*/  F2FP.BF16.PACK_AB R6, R65, R64 ;  /* 0x000000404106723e */ /* 0x010fe200000010ff */
[----:B------:R-:W-:-:S05]  /*12cc0*/  IMAD.MOV.U32 R184, RZ, RZ, R57 ;  /* 0x000000ffffb87224 */ /* 0x000fca00078e0039 */
[----:B------:R3:W-:Y:S01]  /*12cd0*/  MUFU.EX2 R60, R4 ;  /* 0x00000004003c7308 */ /* 0x0007e20000000800 */
[----:B-1----:R-:W-:Y:S01]  /*12ce0*/  FFMA.FTZ R8, R168, c[0x0][0x2d0], -R0 ;  /* 0x0000b400a8087a23 */ /* 0x002fe20000010800 */
[----:B------:R-:W-:-:S06]  /*12cf0*/  F2FP.BF16.PACK_AB R9, R162, R161 ;  /* 0x000000a1a209723e */ /* 0x000fcc00000010ff */
[----:B------:R1:W-:Y:S01]  /*12d00*/  MUFU.EX2 R204, R8 ;  /* 0x0000000800cc7308 */ /* 0x0003e20000000800 */
[----:B---3--:R-:W-:Y:S02]  /*12d10*/  FFMA.FTZ R4, R183, c[0x0][0x2d0], -R12 ;  /* 0x0000b400b7047a23 */ /* 0x008fe4000001080c */
[----:B------:R-:W-:-:S05]  /*12d20*/  IMAD.MOV.U32 R183, RZ, RZ, R61 ;  /* 0x000000ffffb77224 */ /* 0x000fca00078e003d */
        /* <DEDUP_REMOVED lines=8> */
[----:B------:R-:W-:Y:S02]  /*12db0*/  F2FP.BF16.PACK_AB R11, R166, R204 ;  /* 0x000000cca60b723e */ /* 0x000fe400000010ff */
[----:B------:R-:W-:-:S04]  /*12dc0*/  MOV R180, R56 ;  /* 0x0000003800b47202 */ /* 0x000fc80000000f00 */
[----:B------:R1:W-:Y:S01]  /*12dd0*/  MUFU.EX2 R66, R8 ;  /* 0x0000000800427308 */ /* 0x0003e20000000800 */
[----:B---3--:R-:W-:Y:S01]  /*12de0*/  FFMA.FTZ R4, R181, c[0x0][0x2d0], -R12 ;  /* 0x0000b400b5047a23 */ /* 0x008fe2000001080c */
[----:B------:R-:W-:-:S06]  /*12df0*/  MOV R181, R94 ;  /* 0x0000005e00b57202 */ /* 0x000fcc0000000f00 */
[----:B------:R-:W3:Y:S01]  /*12e00*/  MUFU.EX2 R63, R4 ;  /* 0x00000004003f7308 */ /* 0x000ee20000000800 */
[----:B-1----:R-:W-:-:S07]  /*12e10*/  FFMA.FTZ R8, R179, c[0x0][0x2d0], -R13 ;  /* 0x0000b400b3087a23 */ /* 0x002fce000001080d */
[----:B------:R1:W4:Y:S01]  /*12e20*/  MUFU.EX2 R67, R8 ;  /* 0x0000000800437308 */ /* 0x0003220000000800 */
[----:B---3--:R-:W-:Y:S02]  /*12e30*/  F2FP.BF16.PACK_AB R7, R63, R62 ;  /* 0x0000003e3f07723e */ /* 0x008fe400000010ff */
[----:B-1----:R-:W-:Y:S02]  /*12e40*/  F2FP.BF16.PACK_AB R8, R206, R205 ;  /* 0x000000cdce08723e */ /* 0x002fe400000010ff */
[----:B----4-:R-:W-:-:S05]  /*12e50*/  F2FP.BF16.PACK_AB R4, R67, R66 ;  /* 0x000000424304723e */ /* 0x010fca00000010ff */
[-C--:B--2---:R-:W-:Y:S08]  /*12e60*/  HMMA.16816.F32.BF16 R172, R8, R16.reuse, R172 ;  /* 0x0000001008ac723c */ /* 0x084ff000000418ac */
[C---:B------:R-:W-:Y:S07]  /*12e70*/  HMMA.16816.F32.BF16 R168, R4.reuse, R16, R192 ;  /* 0x0000001004a8723c */ /* 0x040fee00000418c0 */
[----:B------:R-:W-:Y:S01]  /*12e80*/  MOV R194, R48 ;  /* 0x0000003000c27202 */ /* 0x000fe20000000f00 */
[----:B------:R-:W-:Y:S01]  /*12e90*/  HMMA.16816.F32.BF16 R176, R4, R18, R120 ;  /* 0x0000001204b0723c */ /* 0x000fe20000041878 */
[----:B------:R-:W-:-:S02]  /*12ea0*/  IMAD.MOV.U32 R193, RZ, RZ, R49 ;  /* 0x000000ffffc17224 */ /* 0x000fc400078e0031 */
[----:B------:R-:W-:Y:S02]  /*12eb0*/  IMAD.MOV.U32 R195, RZ, RZ, R76 ;  /* 0x000000ffffc37224 */ /* 0x000fe400078e004c */
[----:B------:R-:W-:Y:S02]  /*12ec0*/  IMAD.MOV.U32 R192, RZ, RZ, R87 ;  /* 0x000000ffffc07224 */ /* 0x000fe400078e0057 */
[----:B------:R-:W-:Y:S01]  /*12ed0*/  IMAD.MOV.U32 R120, RZ, RZ, R86 ;  /* 0x000000ffff787224 */ /* 0x000fe200078e0056 */
[----:B------:R-:W-:Y:S01]  /*12ee0*/  HMMA.16816.F32.BF16 R40, R8, R18, R40 ;  /* 0x000000120828723c */ /* 0x000fe20000041828 */
[----:B------:R-:W1:Y:S01]  /*12ef0*/  LDSM.16.MT88.4 R16, [R234+0x1100] ;  /* 0x00110000ea10783b */ /* 0x000e620000004200 */
[----:B------:R-:W-:Y:S01]  /*12f00*/  IMAD.MOV.U32 R121, RZ, RZ, R95 ;  /* 0x000000ffff797224 */ /* 0x000fe200078e005f */
[----:B------:R-:W-:Y:S01]  /*12f10*/  MOV R123, R91 ;  /* 0x0000005b007b7202 */ /* 0x000fe20000000f00 */
[----:B------:R-:W-:-:S04]  /*12f20*/  IMAD.MOV.U32 R122, RZ, RZ, R90 ;  /* 0x000000ffff7a7224 */ /* 0x000fc800078e005a */
[-C--:B------:R-:W-:Y:S07]  /*12f30*/  HMMA.16816.F32.BF16 R48, R8, R24.reuse, R108 ;  /* 0x000000180830723c */ /* 0x080fee000004186c */
[----:B------:R-:W-:Y:S01]  /*12f40*/  IMAD.MOV.U32 R108, RZ, RZ, R77 ;  /* 0x000000ffff6c7224 */ /* 0x000fe200078e004d */
[----:B------:R-:W-:Y:S01]  /*12f50*/  HMMA.16816.F32.BF16 R56, R4, R24, R148 ;  /* 0x000000180438723c */ /* 0x000fe20000041894 */
[----:B------:R-:W-:Y:S01]  /*12f60*/  MOV R109, R96 ;  /* 0x00000060006d7202 */ /* 0x000fe20000000f00 */
[----:B------:R-:W-:-:S02]  /*12f70*/  IMAD.MOV.U32 R111, RZ, RZ, R93 ;  /* 0x000000ffff6f7224 */ /* 0x000fc400078e005d */
[----:B------:R-:W-:-:S03]  /*12f80*/  IMAD.MOV.U32 R110, RZ, RZ, R92 ;  /* 0x000000ffff6e7224 */ /* 0x000fc600078e005c */
[----:B------:R-:W-:Y:S01]  /*12f90*/  IMAD.MOV.U32 R150, RZ, RZ, R84 ;  /* 0x000000ffff967224 */ /* 0x000fe200078e0054 */
[----:B------:R-:W-:Y:S01]  /*12fa0*/  MOV R151, R85 ;  /* 0x0000005500977202 */ /* 0x000fe20000000f00 */
[----:B------:R-:W-:Y:S01]  /*12fb0*/  HMMA.16816.F32.BF16 R76, R4, R26, R124 ;  /* 0x0000001a044c723c */ /* 0x000fe2000004187c */
[----:B------:R-:W-:Y:S01]  /*12fc0*/  MOV R148, R88 ;  /* 0x0000005800947202 */ /* 0x000fe20000000f00 */
[----:B------:R-:W-:-:S05]  /*12fd0*/  IMAD.MOV.U32 R149, RZ, RZ, R89 ;  /* 0x000000ffff957224 */ /* 0x000fca00078e0059 */
[----:B------:R-:W-:Y:S01]  /*12fe0*/  IMAD.MOV.U32 R125, RZ, RZ, R181 ;  /* 0x000000ffff7d7224 */ /* 0x000fe200078e00b5 */
[C---:B------:R-:W-:Y:S01]  /*12ff0*/  HMMA.16816.F32.BF16 R84, R8.reuse, R20, R80 ;  /* 0x000000140854723c */ /* 0x040fe20000041850 */
[----:B------:R-:W-:Y:S01]  /*13000*/  IMAD.MOV.U32 R181, RZ, RZ, R231 ;  /* 0x000000ffffb57224 */ /* 0x000fe200078e00e7 */
[----:B------:R-:W-:Y:S01]  /*13010*/  MOV R127, R183 ;  /* 0x000000b7007f7202 */ /* 0x000fe20000000f00 */
[----:B------:R-:W-:Y:S02]  /*13020*/  IMAD.MOV.U32 R124, RZ, RZ, R228 ;  /* 0x000000ffff7c7224 */ /* 0x000fe400078e00e4 */
[----:B------:R-:W-:Y:S01]  /*13030*/  IMAD.MOV.U32 R126, RZ, RZ, R182 ;  /* 0x000000ffff7e7224 */ /* 0x000fe200078e00b6 */
[----:B------:R-:W-:Y:S01]  /*13040*/  MOV R182, R105 ;  /* 0x0000006900b67202 */ /* 0x000fe20000000f00 */
[----:B------:R-:W-:Y:S01]  /*13050*/  IMAD.MOV.U32 R82, RZ, RZ, R230 ;  /* 0x000000ffff527224 */ /* 0x000fe200078e00e6 */
[----:B------:R-:W-:Y:S01]  /*13060*/  MOV R83, R229 ;  /* 0x000000e500537202 */ /* 0x000fe20000000f00 */
[----:B------:R-:W-:Y:S01]  /*13070*/  HMMA.16816.F32.BF16 R36, R8, R26, R36 ;  /* 0x0000001a0824723c */ /* 0x000fe20000041824 */
[----:B------:R-:W-:Y:S01]  /*13080*/  MOV R81, R102 ;  /* 0x0000006600517202 */ /* 0x000fe20000000f00 */
[----:B------:R-:W2:Y:S01]  /*13090*/  LDSM.16.MT88.4 R24, [R232+0x3100] ;  /* 0x00310000e818783b */ /* 0x000ea20000004200 */
[----:B------:R-:W-:-:S02]  /*130a0*/  IMAD.MOV.U32 R102, RZ, RZ, R103 ;  /* 0x000000ffff667224 */ /* 0x000fc400078e0067 */
[----:B------:R-:W-:Y:S02]  /*130b0*/  IMAD.MOV.U32 R183, RZ, RZ, R106 ;  /* 0x000000ffffb77224 */ /* 0x000fe400078e006a */
[----:B------:R-:W-:Y:S01]  /*130c0*/  IMAD.MOV.U32 R80, RZ, RZ, R107 ;  /* 0x000000ffff507224 */ /* 0x000fe200078e006b */
[----:B-1----:R-:W-:Y:S01]  /*130d0*/  HMMA.16816.F32.BF16 R228, R8, R18, R28 ;  /* 0x0000001208e4723c */ /* 0x002fe2000004181c */
[----:B------:R-:W1:Y:S01]  /*130e0*/  LDSM.16.MT88.4 R28, [R234+0x3100] ;  /* 0x00310000ea1c783b */ /* 0x000e620000004200 */
[----:B------:R-:W-:-:S06]  /*130f0*/  IMAD.MOV.U32 R103, RZ, RZ, R104 ;  /* 0x000000ffff677224 */ /* 0x000fcc00078e0068 */
[----:B------:R-:W-:Y:S08]  /*13100*/  HMMA.16816.F32.BF16 R112, R8, R16, R112 ;  /* 0x000000100870723c */ /* 0x000ff00000041870 */
[C---:B------:R-:W-:Y:S07]  /*13110*/  HMMA.16816.F32.BF16 R88, R4.reuse, R20, R216 ;  /* 0x000000140458723c */ /* 0x040fee00000418d8 */
[----:B------:R-:W-:Y:S01]  /*13120*/  MOV R217, R149 ;  /* 0x0000009500d97202 */ /* 0x000fe20000000f00 */
[----:B------:R-:W-:Y:S01]  /*13130*/  HMMA.16816.F32.BF16 R92, R4, R22, R136 ;  /* 0x00000016045c723c */ /* 0x000fe20000041888 */
[----:B------:R-:W-:-:S02]  /*13140*/  IMAD.MOV.U32 R218, RZ, RZ, R150 ;  /* 0x000000ffffda7224 */ /* 0x000fc400078e0096 */
[----:B------:R-:W-:Y:S01]  /*13150*/  IMAD.MOV.U32 R219, RZ, RZ, R151 ;  /* 0x000000ffffdb7224 */ /* 0x000fe200078e0097 */
[----:B------:R-:W-:Y:S01]  /*13160*/  MOV R151, R111 ;  /* 0x0000006f00977202 */ /* 0x000fe20000000f00 */
[----:B------:R-:W-:Y:S02]  /*13170*/  IMAD.MOV.U32 R149, RZ, RZ, R109 ;  /* 0x000000ffff957224 */ /* 0x000fe400078e006d */
[----:B------:R-:W-:Y:S01]  /*13180*/  IMAD.MOV.U32 R139, RZ, RZ, R148 ;  /* 0x000000ffff8b7224 */ /* 0x000fe200078e0094 */
[----:B------:R-:W-:Y:S01]  /*13190*/  HMMA.16816.F32.BF16 R32, R8, R22, R32 ;  /* 0x000000160820723c */ /* 0x000fe20000041820 */
[----:B------:R-:W-:Y:S01]  /*131a0*/  MOV R148, R108 ;  /* 0x0000006c00947202 */ /* 0x000fe20000000f00 */
[----:B------:R-:W-:Y:S01]  /*131b0*/  IMAD.MOV.U32 R150, RZ, RZ, R110 ;  /* 0x000000ffff967224 */ /* 0x000fe200078e006e */
[----:B------:R-:W3:Y:S01]  /*131c0*/  LDSM.16.MT88.4 R20, [R233+0x3100] ;  /* 0x00310000e914783b */ /* 0x000ee20000004200 */
[----:B------:R-:W-:Y:S01]  /*131d0*/  IMAD.MOV.U32 R96, RZ, RZ, R115 ;  /* 0x000000ffff607224 */ /* 0x000fe200078e0073 */
[----:B------:R-:W-:Y:S01]  /*131e0*/  MOV R137, R217 ;  /* 0x000000d900897202 */ /* 0x000fe20000000f00 */
[----:B------:R-:W-:Y:S01]  /*131f0*/  IMAD.MOV.U32 R136, RZ, RZ, R139 ;  /* 0x000000ffff887224 */ /* 0x000fe200078e008b */
[----:B------:R-:W-:Y:S01]  /*13200*/  MOV R115, R80 ;  /* 0x0000005000737202 */ /* 0x000fe20000000f00 */
[----:B------:R-:W-:Y:S01]  /*13210*/  HMMA.16816.F32.BF16 R104, R4, R16, R220 ;  /* 0x000000100468723c */ /* 0x000fe200000418dc */
[----:B------:R-:W-:Y:S01]  /*13220*/  IMAD.MOV.U32 R138, RZ, RZ, R218 ;  /* 0x000000ffff8a7224 */ /* 0x000fe200078e00da */
[----:B------:R-:W-:Y:S01]  /*13230*/  MOV R218, R83 ;  /* 0x0000005300da7202 */ /* 0x000fe20000000f00 */
[----:B------:R-:W-:Y:S01]  /*13240*/  IMAD.MOV.U32 R139, RZ, RZ, R219 ;  /* 0x000000ffff8b7224 */ /* 0x000fe200078e00db */
[----:B------:R-:W-:Y:S01]  /*13250*/  MOV R98, R114 ;  /* 0x0000007200627202 */ /* 0x000fe20000000f00 */
[----:B------:R-:W-:-:S02]  /*13260*/  IMAD.MOV.U32 R217, RZ, RZ, R81 ;  /* 0x000000ffffd97224 */ /* 0x000fc400078e0051 */
[----:B------:R-:W-:Y:S01]  /*13270*/  IMAD.MOV.U32 R219, RZ, RZ, R124 ;  /* 0x000000ffffdb7224 */ /* 0x000fe200078e007c */
[C---:B------:R-:W-:Y:S01]  /*13280*/  HMMA.16816.F32.BF16 R108, R4.reuse, R18, R140 ;  /* 0x00000012046c723c */ /* 0x040fe2000004188c */
        /* <DEDUP_REMOVED lines=26> */
[----:B------:R-:W-:Y:S02]  /*13430*/  IMAD.MOV.U32 R82, RZ, RZ, R193 ;  /* 0x000000ffff527224 */ /* 0x000fe400078e00c1 */
        /* <DEDUP_REMOVED lines=11> */
[----:B------:R-:W-:-:S02]  /*134f0*/  IMAD.MOV.U32 R217, RZ, RZ, R192 ;  /* 0x000000ffffd97224 */ /* 0x000fc400078e00c0 */
[----:B------:R-:W-:Y:S02]  /*13500*/  IMAD.MOV.U32 R83, RZ, RZ, R193 ;  /* 0x000000ffff537224 */ /* 0x000fe400078e00c1 */
[----:B------:R-:W-:Y:S01]  /*13510*/  IMAD.MOV.U32 R219, RZ, RZ, R195 ;  /* 0x000000ffffdb7224 */ /* 0x000fe200078e00c3 */
[----:B------:R-:W-:Y:S01]  /*13520*/  MOV R112, R124 ;  /* 0x0000007c00707202 */ /* 0x000fe20000000f00 */
[----:B-1----:R-:W-:Y:S01]  /*13530*/  HMMA.16816.F32.BF16 R192, R4, R28, R224 ;  /* 0x0000001c04c0723c */ /* 0x002fe200000418e0 */
[----:B------:R-:W-:-:S06]  /*13540*/  IMAD.MOV.U32 R180, RZ, RZ, R97 ;  /* 0x000000ffffb47224 */ /* 0x000fcc00078e0061 */
[----:B------:R-:W-:Y:S01]  /*13550*/  IMAD.MOV.U32 R225, RZ, RZ, R125 ;  /* 0x000000ffffe17224 */ /* 0x000fe200078e007d */
[----:B------:R-:W-:Y:S01]  /*13560*/  MOV R226, R126 ;  /* 0x0000007e00e27202 */ /* 0x000fe20000000f00 */
[----:B------:R-:W-:Y:S02]  /*13570*/  IMAD.MOV.U32 R227, RZ, RZ, R127 ;  /* 0x000000ffffe37224 */ /* 0x000fe400078e007f */
[C---:B------:R-:W-:Y:S07]  /*13580*/  HMMA.16816.F32.BF16 R124, R4.reuse, R26, R212 ;  /* 0x0000001a047c723c */ /* 0x040fee00000418d4 */
[----:B------:R-:W-:Y:S01]  /*13590*/  IMAD.MOV.U32 R212, RZ, RZ, R142 ;  /* 0x000000ffffd47224 */ /* 0x000fe200078e008e */
[----:B------:R-:W-:Y:S01]  /*135a0*/  MOV R213, R143 ;  /* 0x0000008f00d57202 */ /* 0x000fe20000000f00 */
[----:B------:R-:W-:Y:S01]  /*135b0*/  IMAD.MOV.U32 R214, RZ, RZ, R102 ;  /* 0x000000ffffd67224 */ /* 0x000fe200078e0066 */
[----:B---3--:R-:W-:Y:S01]  /*135c0*/  HMMA.16816.F32.BF16 R140, R4, R22, R200 ;  /* 0x00000016048c723c */ /* 0x008fe200000418c8 */
[----:B------:R-:W-:-:S06]  /*135d0*/  IMAD.MOV.U32 R215, RZ, RZ, R103 ;  /* 0x000000ffffd77224 */ /* 0x000fcc00078e0067 */
[----:B------:R-:W-:Y:S01]  /*135e0*/  MOV R203, R100 ;  /* 0x0000006400cb7202 */ /* 0x000fe20000000f00 */
[----:B------:R-:W-:Y:S01]  /*135f0*/  IMAD.MOV.U32 R200, RZ, RZ, R101 ;  /* 0x000000ffffc87224 */ /* 0x000fe200078e0065 */
[C---:B------:R-:W-:Y:S08]  /*13600*/  HMMA.16816.F32.BF16 R136, R4.reuse, R20, R136 ;  /* 0x000000140488723c */ /* 0x040ff00000041888 */
[C---:B----4-:R-:W-:Y:S08]  /*13610*/  HMMA.16816.F32.BF16 R148, R4.reuse, R16, R148 ;  /* 0x000000100494723c */ /* 0x050ff00000041894 */
[C---:B------:R-:W-:Y:S08]  /*13620*/  HMMA.16816.F32.BF16 R152, R4.reuse, R18, R152 ;  /* 0x000000120498723c */ /* 0x040ff00000041898 */
[----:B------:R-:W-:Y:S07]  /*13630*/  HMMA.16816.F32.BF16 R100, R4, R30, R196 ;  /* 0x0000001e0464723c */ /* 0x000fee00000418c4 */
[----:B------:R-:W-:Y:S01]  /*13640*/  FFMA.FTZ R4, R191, c[0x0][0x2d0], -R3 ;  /* 0x0000b400bf047a23 */ /* 0x000fe20000010803 */
[----:B------:R-:W-:Y:S01]  /*13650*/  MOV R6, R226 ;  /* 0x000000e200067202 */ /* 0x000fe20000000f00 */
[----:B------:R-:W-:-:S02]  /*13660*/  IMAD.MOV.U32 R7, RZ, RZ, R225 ;  /* 0x000000ffff077224 */ /* 0x000fc400078e00e1 */
[----:B------:R-:W-:Y:S02]  /*13670*/  IMAD.MOV.U32 R5, RZ, RZ, R227 ;  /* 0x000000ffff057224 */ /* 0x000fe400078e00e3 */
[----:B------:R-:W-:Y:S01]  /*13680*/  HMMA.16816.F32.BF16 R224, R8, R24, R144 ;  /* 0x0000001808e0723c */ /* 0x000fe20000041890 */
[----:B------:R1:W-:Y:S01]  /*13690*/  MUFU.EX2 R24, R4 ;  /* 0x0000000400187308 */ /* 0x0003e20000000800 */
[----:B------:R-:W-:Y:S02]  /*136a0*/  IMAD.MOV.U32 R199, RZ, RZ, R220 ;  /* 0x000000ffffc77224 */ /* 0x000fe400078e00dc */
[----:B------:R-:W-:-:S03]  /*136b0*/  IMAD.MOV.U32 R201, RZ, RZ, R222 ;  /* 0x000000ffffc97224 */ /* 0x000fc600078e00de */
[----:B------:R-:W-:Y:S02]  /*136c0*/  MOV R145, R221 ;  /* 0x000000dd00917202 */ /* 0x000fe40000000f00 */
[----:B------:R-:W-:Y:S01]  /*136d0*/  MOV R144, R223 ;  /* 0x000000df00907202 */ /* 0x000fe20000000f00 */
[----:B-1----:R-:W-:-:S04]  /*136e0*/  FFMA.FTZ R4, R186, c[0x0][0x2d0], -R3 ;  /* 0x0000b400ba047a23 */ /* 0x002fc80000010803 */
[----:B------:R1:W3:Y:S01]  /*136f0*/  MUFU.EX2 R25, R4 ;  /* 0x0000000400197308 */ /* 0x0002e20000000800 */
[----:B------:R-:W-:Y:S01]  /*13700*/  HMMA.16816.F32.BF16 R220, R8, R26, R72 ;  /* 0x0000001a08dc723c */ /* 0x000fe20000041848 */
[----:B------:R-:W-:Y:S01]  /*13710*/  MOV R147, R203 ;  /* 0x000000cb00937202 */ /* 0x000fe20000000f00 */
[----:B------:R-:W-:Y:S01]  /*13720*/  IMAD.MOV.U32 R203, RZ, RZ, R216 ;  /* 0x000000ffffcb7224 */ /* 0x000fe200078e00d8 */
[----:B------:R-:W-:-:S04]  /*13730*/  MOV R202, R217 ;  /* 0x000000d900ca7202 */ /* 0x000fc80000000f00 */
[----:B------:R-:W-:Y:S02]  /*13740*/  IMAD.MOV.U32 R73, RZ, RZ, R218 ;  /* 0x000000ffff497224 */ /* 0x000fe400078e00da */
[--C-:B-1----:R-:W-:Y:S02]  /*13750*/  FFMA.FTZ R4, R187, c[0x0][0x2d0], -R3.reuse ;  /* 0x0000b400bb047a23 */ /* 0x102fe40000010803 */
[----:B------:R-:W-:Y:S01]  /*13760*/  FFMA.FTZ R3, R185, c[0x0][0x2d0], -R3 ;  /* 0x0000b400b9037a23 */ /* 0x000fe20000010803 */
[----:B------:R-:W-:-:S03]  /*13770*/  MOV R74, R219 ;  /* 0x000000db004a7202 */ /* 0x000fc60000000f00 */
[----:B------:R1:W-:Y:S01]  /*13780*/  MUFU.EX2 R26, R3 ;  /* 0x00000003001a7308 */ /* 0x0003e20000000800 */
[----:B------:R-:W-:Y:S01]  /*13790*/  HMMA.16816.F32.BF16 R216, R8, R20, R128 ;  /* 0x0000001408d8723c */ /* 0x000fe20000041880 */
[----:B------:R-:W-:Y:S01]  /*137a0*/  IMAD.MOV.U32 R146, RZ, RZ, R212 ;  /* 0x000000ffff927224 */ /* 0x000fe200078e00d4 */
[----:B------:R-:W-:Y:S01]  /*137b0*/  MOV R196, R213 ;  /* 0x000000d500c47202 */ /* 0x000fe20000000f00 */
[----:B------:R-:W-:Y:S01]  /*137c0*/  IMAD.MOV.U32 R197, RZ, RZ, R214 ;  /* 0x000000ffffc57224 */ /* 0x000fe200078e00d6 */
[----:B------:R-:W-:Y:S01]  /*137d0*/  MOV R198, R215 ;  /* 0x000000d700c67202 */ /* 0x000fe20000000f00 */
[----:B-1----:R-:W-:-:S04]  /*137e0*/  FFMA.FTZ R3, R209, c[0x0][0x2d0], -R0 ;  /* 0x0000b400d1037a23 */ /* 0x002fc80000010800 */
[----:B------:R1:W-:Y:S01]  /*137f0*/  MUFU.EX2 R20, R3 ;  /* 0x0000000300147308 */ /* 0x0003e20000000800 */
[----:B------:R-:W-:Y:S01]  /*13800*/  HMMA.16816.F32.BF16 R212, R8, R22, R68 ;  /* 0x0000001608d4723c */ /* 0x000fe20000041844 */
[----:B------:R-:W-:Y:S01]  /*13810*/  MOV R184, R236 ;  /* 0x000000ec00b87202 */ /* 0x000fe20000000f00 */
[----:B-1----:R-:W-:-:S05]  /*13820*/  FFMA.FTZ R3, R190, c[0x0][0x2d0], -R0 ;  /* 0x0000b400be037a23 */ /* 0x002fca0000010800 */
[----:B------:R1:W4:Y:S01]  /*13830*/  MUFU.EX2 R22, R3 ;  /* 0x0000000300167308 */ /* 0x0003220000000800 */
[----:B------:R-:W-:Y:S02]  /*13840*/  IMAD.MOV.U32 R75, RZ, RZ, R184 ;  /* 0x000000ffff4b7224 */ /* 0x000fe400078e00b8 */
[----:B------:R-:W-:Y:S01]  /*13850*/  HMMA.16816.F32.BF16 R184, R8, R16, R132 ;  /* 0x0000001008b8723c */ /* 0x000fe20000041884 */
[--C-:B-1----:R-:W-:Y:S02]  /*13860*/  FFMA.FTZ R3, R189, c[0x0][0x2d0], -R0.reuse ;  /* 0x0000b400bd037a23 */ /* 0x102fe40000010800 */
[----:B------:R-:W-:-:S04]  /*13870*/  FFMA.FTZ R0, R188, c[0x0][0x2d0], -R0 ;  /* 0x0000b400bc007a23 */ /* 0x000fc80000010800 */
[----:B------:R1:W-:Y:S01]  /*13880*/  MUFU.EX2 R21, R0 ;  /* 0x0000000000157308 */ /* 0x0003e20000000800 */
[----:B------:R-:W-:Y:S01]  /*13890*/  HMMA.16816.F32.BF16 R52, R8, R18, R52 ;  /* 0x000000120834723c */ /* 0x000fe20000041834 */
[----:B-1----:R-:W-:-:S06]  /*138a0*/  FFMA.FTZ R0, R73, c[0x0][0x2d0], -R13 ;  /* 0x0000b40049007a23 */ /* 0x002fcc000001080d */
[----:B------:R1:W-:Y:S01]  /*138b0*/  MUFU.EX2 R17, R0 ;  /* 0x0000000000117308 */ /* 0x0003e20000000800 */
[----:B------:R-:W-:Y:S01]  /*138c0*/  IMAD.MOV.U32 R72, RZ, RZ, R146 ;  /* 0x000000ffff487224 */ /* 0x000fe200078e0092 */
[----:B------:R-:W-:Y:S01]  /*138d0*/  MOV R73, R147 ;  /* 0x0000009300497202 */ /* 0x000fe20000000f00 */
[----:B-1----:R-:W-:-:S05]  /*138e0*/  FFMA.FTZ R0, R74, c[0x0][0x2d0], -R13 ;  /* 0x0000b4004a007a23 */ /* 0x002fca000001080d */
[----:B------:R1:W-:Y:S01]  /*138f0*/  MUFU.EX2 R18, R0 ;  /* 0x0000000000127308 */ /* 0x0003e20000000800 */
[----:B------:R-:W-:Y:S01]  /*13900*/  MOV R131, R145 ;  /* 0x0000009100837202 */ /* 0x000fe20000000f00 */
[----:B------:R-:W-:Y:S01]  /*13910*/  IMAD.MOV.U32 R146, RZ, RZ, R80 ;  /* 0x000000ffff927224 */ /* 0x000fe200078e0050 */
[----:B------:R-:W-:Y:S01]  /*13920*/  MOV R147, R81 ;  /* 0x0000005100937202 */ /* 0x000fe20000000f00 */
[----:B------:R-:W-:Y:S01]  /*13930*/  IMAD.MOV.U32 R74, RZ, RZ, R5 ;  /* 0x000000ffff4a7224 */ /* 0x000fe200078e0005 */
[----:B------:R-:W-:Y:S01]  /*13940*/  MOV R145, R200 ;  /* 0x000000c800917202 */ /* 0x000fe20000000f00 */
[----:B-1----:R-:W-:-:S04]  /*13950*/  FFMA.FTZ R0, R75, c[0x0][0x2d0], -R13 ;  /* 0x0000b4004b007a23 */ /* 0x002fc8000001080d */
[----:B------:R1:W-:Y:S01]  /*13960*/  MUFU.EX2 R19, R0 ;  /* 0x0000000000137308 */ /* 0x0003e20000000800 */
[----:B------:R-:W-:Y:S01]  /*13970*/  MOV R75, R6 ;  /* 0x00000006004b7202 */ /* 0x000fe20000000f00 */
[----:B------:R-:W-:Y:S01]  /*13980*/  IMAD.MOV.U32 R5, RZ, RZ, R181 ;  /* 0x000000ffff057224 */ /* 0x000fe200078e00b5 */
[----:B------:R-:W-:Y:S02]  /*13990*/  MOV R6, R182 ;  /* 0x000000b600067202 */ /* 0x000fe40000000f00 */
[----:B------:R-:W-:-:S03]  /*139a0*/  MOV R200, R180 ;  /* 0x000000b400c87202 */ /* 0x000fc60000000f00 */
[----:B------:R2:W2:Y:S01]  /*139b0*/  MUFU.EX2 R23, R3 ;  /* 0x0000000300177308 */ /* 0x0004a20000000800 */
[----:B-1----:R-:W-:Y:S02]  /*139c0*/  FFMA.FTZ R0, R144, c[0x0][0x2d0], -R13 ;  /* 0x0000b40090007a23 */ /* 0x002fe4000001080d */
[----:B------:R-:W-:-:S05]  /*139d0*/  IMAD.MOV.U32 R144, RZ, RZ, R7 ;  /* 0x000000ffff907224 */ /* 0x000fca00078e0007 */
[----:B------:R1:W-:Y:S01]  /*139e0*/  MUFU.EX2 R16, R0 ;  /* 0x0000000000107308 */ /* 0x0003e20000000800 */
[----:B------:R-:W-:Y:S02]  /*139f0*/  IMAD.MOV.U32 R7, RZ, RZ, R183 ;  /* 0x000000ffff077224 */ /* 0x000fe400078e00b7 */
[----:B------:R-:W-:Y:S01]  /*13a00*/  LDSM.16.MT88.4 R180, [R232+0x1900] ;  /* 0x00190000e8b4783b */ /* 0x000fe20000004200 */
[----:B--2---:R-:W-:Y:S02]  /*13a10*/  FFMA.FTZ R3, R83, c[0x0][0x2d0], -R12 ;  /* 0x0000b40053037a23 */ /* 0x004fe4000001080c */
[----:B------:R-:W-:Y:S02]  /*13a20*/  IMAD.MOV.U32 R97, RZ, RZ, R240 ;  /* 0x000000ffff617224 */ /* 0x000fe400078e00f0 */
[----:B-1----:R-:W-:Y:S01]  /*13a30*/  FFMA.FTZ R0, R82, c[0x0][0x2d0], -R12 ;  /* 0x0000b40052007a23 */ /* 0x002fe2000001080c */
[----:B------:R-:W1:Y:S01]  /*13a40*/  MUFU.EX2 R27, R4 ;  /* 0x00000004001b7308 */ /* 0x000e620000000800 */
[----:B------:R-:W2:Y:S01]  /*13a50*/  LDSM.16.MT88.4 R80, [R233+0x1900] ;  /* 0x00190000e950783b */ /* 0x000ea20000004200 */
[----:B------:R-:W-:Y:S01]  /*13a60*/  HMMA.16816.F32.BF16 R188, R8, R28, R156 ;  /* 0x0000001c08bc723c */ /* 0x000fe2000004189c */
[----:B------:R-:W-:-:S07]  /*13a70*/  MOV R69, R72 ;  /* 0x0000004800457202 */ /* 0x000fce0000000f00 */
[----:B------:R-:W-:Y:S01]  /*13a80*/  HMMA.16816.F32.BF16 R44, R8, R30, R44 ;  /* 0x0000001e082c723c */ /* 0x000fe2000004182c */
[----:B------:R1:W-:Y:S01]  /*13a90*/  MUFU.EX2 R13, R0 ;  /* 0x00000000000d7308 */ /* 0x0003e20000000800 */
[----:B------:R-:W-:Y:S01]  /*13aa0*/  IMAD.MOV.U32 R68, RZ, RZ, R73 ;  /* 0x000000ffff447224 */ /* 0x000fe200078e0049 */
[----:B------:R-:W-:Y:S01]  /*13ab0*/  MOV R128, R5 ;  /* 0x0000000500807202 */ /* 0x000fe20000000f00 */
[----:B------:R-:W-:Y:S01]  /*13ac0*/  IMAD.MOV.U32 R71, RZ, RZ, R147 ;  /* 0x000000ffff477224 */ /* 0x000fe200078e0093 */
[----:B------:R-:W-:Y:S01]  /*13ad0*/  MOV R70, R146 ;  /* 0x0000009200467202 */ /* 0x000fe20000000f00 */
[----:B------:R-:W-:Y:S01]  /*13ae0*/  IMAD.MOV.U32 R129, RZ, RZ, R6 ;  /* 0x000000ffff817224 */ /* 0x000fe200078e0006 */
[----:B------:R-:W-:Y:S01]  /*13af0*/  MOV R130, R7 ;  /* 0x0000000700827202 */ /* 0x000fe20000000f00 */
[----:B------:R-:W-:Y:S01]  /*13b00*/  FADD.FTZ R9, R119, R15 ;  /* 0x0000000f77097221 */ /* 0x000fe20000010000 */
[----:B------:R-:W-:Y:S04]  /*13b10*/  LDSM.16.MT88.4 R156, [R235+0x3900] ;  /* 0x00390000eb9c783b */ /* 0x000fe80000004200 */
[----:B------:R2:W5:Y:S01]  /*13b20*/  LDL.LU R240, [R1+0x4c] ;  /* 0x00004c0001f07983 */ /* 0x0005620000300800 */
[----:B-1----:R-:W-:Y:S01]  /*13b30*/  FFMA.FTZ R0, R97, c[0x0][0x2d0], -R12 ;  /* 0x0000b40061007a23 */ /* 0x002fe2000001080c */
[----:B------:R-:W-:Y:S01]  /*13b40*/  MOV R72, R74 ;  /* 0x0000004a00487202 */ /* 0x000fe20000000f00 */
[----:B------:R-:W-:-:S02]  /*13b50*/  IMAD.MOV.U32 R97, RZ, RZ, R14 ;  /* 0x000000ffff617224 */ /* 0x000fc400078e000e */
[----:B------:R-:W-:Y:S01]  /*13b60*/  IMAD.MOV.U32 R73, RZ, RZ, R75 ;  /* 0x000000ffff497224 */ /* 0x000fe200078e004b */
[----:B------:R1:W1:Y:S01]  /*13b70*/  MUFU.EX2 R14, R0 ;  /* 0x00000000000e7308 */ /* 0x0002620000000800 */
        /* <DEDUP_REMOVED lines=12> */
[----:B------:R2:W5:Y:S01]  /*13c40*/  LDL.LU R239, [R1+0x48] ;  /* 0x0000480001ef7983 */ /* 0x0005620000300800 */
[----:B-1----:R-:W-:Y:S01]  /*13c50*/  FFMA.FTZ R0, R131, c[0x0][0x2d0], -R12 ;  /* 0x0000b40083007a23 */ /* 0x002fe2000001080c */
[----:B------:R-:W-:Y:S01]  /*13c60*/  MOV R5, R97 ;  /* 0x0000006100057202 */ /* 0x000fe20000000f00 */
[----:B------:R1:W-:Y:S01]  /*13c70*/  MUFU.EX2 R12, R3 ;  /* 0x00000003000c7308 */ /* 0x0003e20000000800 */
[----:B------:R-:W-:Y:S01]  /*13c80*/  IMAD.MOV.U32 R145, RZ, RZ, R99 ;  /* 0x000000ffff917224 */ /* 0x000fe200078e0063 */
[----:B---3--:R-:W-:Y:S01]  /*13c90*/  F2FP.BF16.PACK_AB R200, R25, R24 ;  /* 0x0000001819c8723e */ /* 0x008fe200000010ff */
[----:B------:R-:W-:Y:S01]  /*13ca0*/  IMAD.MOV.U32 R131, RZ, RZ, R202 ;  /* 0x000000ffff837224 */ /* 0x000fe200078e00ca */
[----:B----4-:R-:W-:Y:S01]  /*13cb0*/  F2FP.BF16.PACK_AB R201, R22, R20 ;  /* 0x0000001416c9723e */ /* 0x010fe200000010ff */
[----:B------:R-:W-:Y:S01]  /*13cc0*/  IMAD.MOV.U32 R128, RZ, RZ, R144 ;  /* 0x000000ffff807224 */ /* 0x000fe200078e0090 */
[----:B------:R-:W-:Y:S01]  /*13cd0*/  F2FP.BF16.PACK_AB R203, R21, R23 ;  /* 0x0000001715cb723e */ /* 0x000fe200000010ff */
[----:B------:R-:W-:Y:S01]  /*13ce0*/  IMAD.MOV.U32 R130, RZ, RZ, R146 ;  /* 0x000000ffff827224 */ /* 0x000fe200078e0092 */
[----:B------:R-:W3:Y:S01]  /*13cf0*/  MUFU.EX2 R15, R0 ;  /* 0x00000000000f7308 */ /* 0x000ee20000000800 */
[----:B------:R-:W-:Y:S01]  /*13d00*/  MOV R4, R131 ;  /* 0x0000008300047202 */ /* 0x000fe20000000f00 */
[----:B------:R-:W-:Y:S01]  /*13d10*/  IMAD.MOV.U32 R144, RZ, RZ, R5 ;  /* 0x000000ffff907224 */ /* 0x000fe200078e0005 */
[----:B------:R-:W-:Y:S01]  /*13d20*/  F2FP.BF16.PACK_AB R202, R26, R27 ;  /* 0x0000001b1aca723e */ /* 0x000fe200000010ff */
[----:B------:R-:W-:Y:S01]  /*13d30*/  IMAD.MOV.U32 R146, RZ, RZ, R197 ;  /* 0x000000ffff927224 */ /* 0x000fe200078e00c5 */
[----:B------:R-:W-:Y:S01]  /*13d40*/  MOV R129, R145 ;  /* 0x0000009100817202 */ /* 0x000fe20000000f00 */
[----:B------:R-:W-:Y:S01]  /*13d50*/  IMAD.MOV.U32 R5, RZ, RZ, R199 ;  /* 0x000000ffff057224 */ /* 0x000fe200078e00c7 */
[----:B------:R-:W-:Y:S01]  /*13d60*/  MOV R131, R147 ;  /* 0x0000009300837202 */ /* 0x000fe20000000f00 */
[----:B------:R-:W-:Y:S01]  /*13d70*/  FADD.FTZ R11, R69, R68 ;  /* 0x00000044450b7221 */ /* 0x000fe20000010000 */
[----:B------:R-:W-:Y:S01]  /*13d80*/  MOV R145, R196 ;  /* 0x000000c400917202 */ /* 0x000fe20000000f00 */
[----:B------:R-:W-:Y:S01]  /*13d90*/  IMAD.MOV.U32 R10, RZ, RZ, R134 ;  /* 0x000000ffff0a7224 */ /* 0x000fe200078e0086 */
[----:B------:R-:W-:Y:S01]  /*13da0*/  MOV R147, R198 ;  /* 0x000000c600937202 */ /* 0x000fe20000000f00 */
[----:B-1----:R-:W-:Y:S01]  /*13db0*/  IMAD.MOV.U32 R3, RZ, RZ, R114 ;  /* 0x000000ffff037224 */ /* 0x002fe200078e0072 */
[----:B------:R-:W-:Y:S01]  /*13dc0*/  F2FP.BF16.PACK_AB R196, R18, R17 ;  /* 0x0000001112c4723e */ /* 0x000fe200000010ff */
[----:B------:R-:W1:Y:S01]  /*13dd0*/  LDSM.16.MT88.4 R96, [R235+0x1900] ;  /* 0x00190000eb60783b */ /* 0x000e620000004200 */
[----:B------:R-:W-:-:S02]  /*13de0*/  F2FP.BF16.PACK_AB R197, R14, R13 ;  /* 0x0000000d0ec5723e */ /* 0x000fc400000010ff */
[----:B------:R-:W-:Y:S01]  /*13df0*/  F2FP.BF16.PACK_AB R198, R16, R19 ;  /* 0x0000001310c6723e */ /* 0x000fe200000010ff */
[----:B------:R-:W-:Y:S01]  /*13e00*/  FADD.FTZ R8, R117, R116 ;  /* 0x0000007475087221 */ /* 0x000fe20000010000 */
[----:B---3--:R-:W-:Y:S01]  /*13e10*/  F2FP.BF16.PACK_AB R199, R15, R12 ;  /* 0x0000000c0fc7723e */ /* 0x008fe200000010ff */
[C---:B--2---:R-:W-:Y:S01]  /*13e20*/  HMMA.16816.F32.BF16 R68, R200.reuse, R80, R48 ;  /* 0x00000050c844723c */ /* 0x044fe20000041830 */
[----:B------:R-:W-:Y:S01]  /*13e30*/  MOV R31, R144 ;  /* 0x00000090001f7202 */ /* 0x000fe20000000f00 */
[----:B------:R-:W-:Y:S01]  /*13e40*/  IMAD.MOV.U32 R29, RZ, RZ, R147 ;  /* 0x000000ffff1d7224 */ /* 0x000fe200078e0093 */
[----:B------:R-:W-:Y:S01]  /*13e50*/  MOV R28, R146 ;  /* 0x00000092001c7202 */ /* 0x000fe20000000f00 */
[----:B------:R2:W5:Y:S03]  /*13e60*/  LDL.LU R238, [R1+0x44] ;  /* 0x0000440001ee7983 */ /* 0x0005660000300800 */
[----:B------:R-:W-:Y:S01]  /*13e70*/  MOV R51, R72 ;  /* 0x0000004800337202 */ /* 0x000fe20000000f00 */
[----:B------:R-:W-:Y:S01]  /*13e80*/  IMAD.MOV.U32 R50, RZ, RZ, R73 ;  /* 0x000000ffff327224 */ /* 0x000fe200078e0049 */
[----:B------:R-:W-:Y:S01]  /*13e90*/  MOV R49, R74 ;  /* 0x0000004a00317202 */ /* 0x000fe20000000f00 */
[----:B------:R-:W-:Y:S01]  /*13ea0*/  IMAD.MOV.U32 R48, RZ, RZ, R75 ;  /* 0x000000ffff307224 */ /* 0x000fe200078e004b */
[----:B------:R-:W-:Y:S01]  /*13eb0*/  HMMA.16816.F32.BF16 R172, R200, R180, R172 ;  /* 0x000000b4c8ac723c */ /* 0x000fe200000418ac */
[----:B------:R-:W-:Y:S01]  /*13ec0*/  MOV R134, R7 ;  /* 0x0000000700867202 */ /* 0x000fe20000000f00 */
[----:B------:R2:W5:Y:S01]  /*13ed0*/  LDL.LU R237, [R1+0x40] ;  /* 0x0000400001ed7983 */ /* 0x0005620000300800 */
[----:B------:R-:W-:-:S05]  /*13ee0*/  MOV R0, R113 ;  /* 0x0000007100007202 */ /* 0x000fca0000000f00 */
[C---:B------:R-:W-:Y:S08]  /*13ef0*/  HMMA.16816.F32.BF16 R168, R196.reuse, R180, R168 ;  /* 0x000000b4c4a8723c */ /* 0x040ff000000418a8 */
[C---:B------:R-:W-:Y:S08]  /*13f00*/  HMMA.16816.F32.BF16 R176, R196.reuse, R182, R176 ;  /* 0x000000b6c4b0723c */ /* 0x040ff000000418b0 */
[C---:B------:R-:W-:Y:S08]  /*13f10*/  HMMA.16816.F32.BF16 R72, R196.reuse, R80, R56 ;  /* 0x00000050c448723c */ /* 0x040ff00000041838 */
        /* <DEDUP_REMOVED lines=10> */
[----:B------:R-:W3:Y:S06]  /*13fc0*/  LDSM.16.MT88.4 R144, [R233+0x3900] ;  /* 0x00390000e990783b */ /* 0x000eec0000004200 */
[----:B-1----:R-:W-:Y:S01]  /*13fd0*/  HMMA.16816.F32.BF16 R88, R196, R96, R88 ;  /* 0x00000060c458723c */ /* 0x002fe20000041858 */
[----:B------:R-:W-:Y:S01]  /*13fe0*/  MOV R40, R128 ;  /* 0x0000008000287202 */ /* 0x000fe20000000f00 */
[----:B------:R-:W-:Y:S01]  /*13ff0*/  IMAD.MOV.U32 R41, RZ, RZ, R129 ;  /* 0x000000ffff297224 */ /* 0x000fe200078e0081 */
[----:B------:R-:W-:Y:S01]  /*14000*/  MOV R42, R130 ;  /* 0x00000082002a7202 */ /* 0x000fe20000000f00 */
[----:B------:R-:W-:-:S04]  /*14010*/  IMAD.MOV.U32 R43, RZ, RZ, R131 ;  /* 0x000000ffff2b7224 */ /* 0x000fc800078e0083 */
[C---:B------:R-:W-:Y:S01]  /*14020*/  HMMA.16816.F32.BF16 R92, R196.reuse, R98, R92 ;  /* 0x00000062c45c723c */ /* 0x040fe2000004185c */
[----:B------:R-:W1:Y:S07]  /*14030*/  LDSM.16.MT88.4 R128, [R232+0x3900] ;  /* 0x00390000e880783b */ /* 0x000e6e0000004200 */
[C---:B------:R-:W-:Y:S08]  /*14040*/  HMMA.16816.F32.BF16 R148, R196.reuse, R156, R148 ;  /* 0x0000009cc494723c */ /* 0x040ff00000041894 */
[----:B------:R-:W-:Y:S01]  /*14050*/  HMMA.16816.F32.BF16 R152, R196, R158, R152 ;  /* 0x0000009ec498723c */ /* 0x000fe20000041898 */
[----:B------:R-:W-:Y:S01]  /*14060*/  MOV R30, R134 ;  /* 0x00000086001e7202 */ /* 0x000fe20000000f00 */
[----:B------:R2:W5:Y:S06]  /*14070*/  LDL.LU R236, [R1+0x3c] ;  /* 0x00003c0001ec7983 */ /* 0x00056c0000300800 */
[----:B------:R-:W-:Y:S01]  /*14080*/  HMMA.16816.F32.BF16 R80, R200, R82, R36 ;  /* 0x00000052c850723c */ /* 0x000fe20000041824 */
[----:B------:R-:W-:Y:S01]  /*14090*/  FADD.FTZ R0, R0, R9 ;  /* 0x0000000900007221 */ /* 0x000fe20000010000 */
[----:B------:R2:W5:Y:S05]  /*140a0*/  LDL.LU R167, [R1+0x38] ;  /* 0x0000380001a77983 */ /* 0x00056a0000300800 */
[----:B------:R-:W-:Y:S01]  /*140b0*/  IMAD.MOV.U32 R39, RZ, RZ, R4 ;  /* 0x000000ffff277224 */ /* 0x000fe200078e0004 */
[----:B------:R-:W-:Y:S01]  /*140c0*/  MOV R38, R115 ;  /* 0x0000007300267202 */ /* 0x000fe20000000f00 */
[----:B------:R-:W4:Y:S04]  /*140d0*/  LDSM.16.MT88.4 R4, [R234+0x3900] ;  /* 0x00390000ea04783b */ /* 0x000f280000004200 */
[----:B------:R-:W2:Y:S01]  /*140e0*/  LDSM.16.MT88.4 R112, [R234+0x1900] ;  /* 0x00190000ea70783b */ /* 0x000ea20000004200 */
[----:B------:R-:W-:Y:S01]  /*140f0*/  FADD.FTZ R3, R3, R38 ;  /* 0x0000002603037221 */ /* 0x000fe20000010000 */
[----:B---3--:R-:W-:Y:S01]  /*14100*/  HMMA.16816.F32.BF16 R136, R196, R144, R136 ;  /* 0x00000090c488723c */ /* 0x008fe20000041888 */
[----:B------:R-:W-:Y:S01]  /*14110*/  FADD.FTZ R9, R57, R0 ;  /* 0x0000000039097221 */ /* 0x000fe20000010000 */
[----:B------:R3:W5:Y:S01]  /*14120*/  LDL.LU R160, [R1+0x34] ;  /* 0x0000340001a07983 */ /* 0x0007620000300800 */
[----:B------:R-:W-:-:S02]  /*14130*/  FADD.FTZ R10, R10, R3 ;  /* 0x000000030a0a7221 */ /* 0x000fc40000010000 */
[----:B------:R-:W-:-:S03]  /*14140*/  FADD.FTZ R8, R39, R8 ;  /* 0x0000000827087221 */ /* 0x000fc60000010000 */
[----:B-1----:R-:W-:Y:S01]  /*14150*/  HMMA.16816.F32.BF16 R120, R196, R128, R120 ;  /* 0x00000080c478723c */ /* 0x002fe20000041878 */
[----:B------:R-:W-:Y:S02]  /*14160*/  FADD.FTZ R11, R56, R11 ;  /* 0x0000000b380b7221 */ /* 0x000fe40000010000 */
[----:B------:R-:W-:Y:S02]  /*14170*/  FADD.FTZ R0, R48, R10 ;  /* 0x0000000a30007221 */ /* 0x000fe40000010000 */
[----:B------:R-:W-:-:S03]  /*14180*/  FADD.FTZ R9, R49, R9 ;  /* 0x0000000931097221 */ /* 0x000fc60000010000 */
[----:B------:R-:W-:Y:S01]  /*14190*/  HMMA.16816.F32.BF16 R124, R196, R130, R124 ;  /* 0x00000082c47c723c */ /* 0x000fe2000004187c */
[----:B------:R-:W-:-:S07]  /*141a0*/  FADD.FTZ R3, R59, R11 ;  /* 0x0000000b3b037221 */ /* 0x000fce0000010000 */
[C---:B------:R-:W-:Y:S08]  /*141b0*/  HMMA.16816.F32.BF16 R140, R196.reuse, R146, R140 ;  /* 0x00000092c48c723c */ /* 0x040ff0000004188c */
[C---:B----4-:R-:W-:Y:S08]  /*141c0*/  HMMA.16816.F32.BF16 R192, R196.reuse, R4, R192 ;  /* 0x00000004c4c0723c */ /* 0x050ff000000418c0 */
[C---:B--2---:R-:W-:Y:S08]  /*141d0*/  HMMA.16816.F32.BF16 R104, R196.reuse, R112, R104 ;  /* 0x00000070c468723c */ /* 0x044ff00000041868 */
[C---:B------:R-:W-:Y:S08]  /*141e0*/  HMMA.16816.F32.BF16 R108, R196.reuse, R114, R108 ;  /* 0x00000072c46c723c */ /* 0x040ff0000004186c */
[----:B------:R-:W-:Y:S08]  /*141f0*/  HMMA.16816.F32.BF16 R196, R196, R6, R100 ;  /* 0x00000006c4c4723c */ /* 0x000ff00000041864 */
[C---:B------:R-:W-:Y:S07]  /*14200*/  HMMA.16816.F32.BF16 R100, R200.reuse, R112, R40 ;  /* 0x00000070c864723c */ /* 0x040fee0000041828 */
[----:B------:R-:W-:Y:S01]  /*14210*/  IMAD.MOV.U32 R40, RZ, RZ, R31 ;  /* 0x000000ffff287224 */ /* 0x000fe200078e001f */
[----:B------:R-:W-:Y:S01]  /*14220*/  HMMA.16816.F32.BF16 R188, R200, R4, R188 ;  /* 0x00000004c8bc723c */ /* 0x000fe200000418bc */
[----:B------:R-:W-:Y:S01]  /*14230*/  MOV R43, R132 ;  /* 0x00000084002b7202 */ /* 0x000fe20000000f00 */
[----:B------:R-:W-:-:S05]  /*14240*/  IMAD.MOV.U32 R42, RZ, RZ, R29 ;  /* 0x000000ffff2a7224 */ /* 0x000fca00078e001d */
[----:B------:R-:W-:Y:S02]  /*14250*/  FADD.FTZ R4, R58, R8 ;  /* 0x000000083a047221 */ /* 0x000fe40000010000 */
[----:B------:R-:W-:Y:S02]  /*14260*/  FADD.FTZ R5, R51, R0 ;  /* 0x0000000033057221 */ /* 0x000fe40000010000 */
[----:B------:R-:W-:Y:S01]  /*14270*/  FADD.FTZ R0, R40, R9 ;  /* 0x0000000928007221 */ /* 0x000fe20000010000 */
[----:B------:R-:W-:Y:S01]  /*14280*/  MOV R41, R28 ;  /* 0x0000001c00297202 */ /* 0x000fe20000000f00 */
[----:B------:R-:W-:Y:S01]  /*14290*/  FADD.FTZ R8, R252, R4 ;  /* 0x00000004fc087221 */ /* 0x000fe20000010000 */
[----:B------:R-:W-:Y:S01]  /*142a0*/  MOV R28, R118 ;  /* 0x00000076001c7202 */ /* 0x000fe20000000f00 */
[----:B------:R-:W-:Y:S02]  /*142b0*/  FADD.FTZ R4, R50, R3 ;  /* 0x0000000332047221 */ /* 0x000fe40000010000 */
[----:B------:R-:W-:-:S02]  /*142c0*/  FADD.FTZ R0, R43, R0 ;  /* 0x000000002b007221 */ /* 0x000fc40000010000 */
[----:B------:R-:W-:Y:S02]  /*142d0*/  FADD.FTZ R3, R210, R8 ;  /* 0x00000008d2037221 */ /* 0x000fe40000010000 */
[----:B------:R-:W-:Y:S02]  /*142e0*/  IMAD.MOV.U32 R31, RZ, RZ, R135 ;  /* 0x000000ffff1f7224 */ /* 0x000fe400078e0087 */
[----:B------:R-:W-:Y:S02]  /*142f0*/  FADD.FTZ R5, R42, R5 ;  /* 0x000000052a057221 */ /* 0x000fe40000010000 */
[----:B------:R-:W-:Y:S02]  /*14300*/  FADD.FTZ R4, R41, R4 ;  /* 0x0000000429047221 */ /* 0x000fe40000010000 */
        /* <DEDUP_REMOVED lines=34> */
[----:B------:R-:W-:Y:S01]  /*14530*/  HMMA.16816.F32.BF16 R84, R200, R96, R84 ;  /* 0x00000060c854723c */ /* 0x000fe20000041854 */
[----:B------:R-:W-:Y:S02]  /*14540*/  FADD.FTZ R3, R23, R3 ;  /* 0x0000000317037221 */ /* 0x000fe40000010000 */
[----:B------:R-:W-:Y:S02]  /*14550*/  FADD.FTZ R5, R12, R5 ;  /* 0x000000050c057221 */ /* 0x000fe40000010000 */
[----:B------:R-:W-:-:S03]  /*14560*/  FADD.FTZ R4, R19, R4 ;  /* 0x0000000413047221 */ /* 0x000fc60000010000 */
[C---:B------:R-:W-:Y:S01]  /*14570*/  HMMA.16816.F32.BF16 R116, R200.reuse, R128, R224 ;  /* 0x00000080c874723c */ /* 0x040fe200000418e0 */
[----:B------:R1:W-:Y:S07]  /*14580*/  STL [R1+0x28], R0 ;  /* 0x0000280001007387 */ /* 0x0003ee0000100800 */
        /* <DEDUP_REMOVED lines=18> */
[----:B------:R-:W4:Y:S04]  /*146b0*/  LDL R209, [R1+0xc] ;  /* 0x00000c0001d17983 */ /* 0x000f280000100800 */
[----:B---3--:R-:W3:Y:S01]  /*146c0*/  LDL.LU R28, [R1+0x30] ;  /* 0x00003000011c7983 */ /* 0x008ee20000300800 */
[----:B-----5:R-:W-:Y:S01]  /*146d0*/  SHF.R.S32.HI R31, RZ, 0x1f, R160 ;  /* 0x0000001fff1f7819 */ /* 0x020fe200000114a0 */
[C---:B------:R-:W-:Y:S01]  /*146e0*/  IMAD.SHL.U32 R3, R160.reuse, 0x2, RZ ;  /* 0x00000002a0037824 */ /* 0x040fe200078e00ff */
[----:B------:R-:W-:Y:S01]  /*146f0*/  ULDC UR6, c[0x0][0x210] ;  /* 0x0000840000067ab9 */ /* 0x000fe20000000800 */
[----:B------:R-:W-:Y:S01]  /*14700*/  IMAD.MOV.U32 R166, RZ, RZ, R2 ;  /* 0x000000ffffa67224 */ /* 0x000fe200078e0002 */
[----:B------:R-:W-:Y:S01]  /*14710*/  SHF.L.U64.HI R0, R160, 0x1, R31 ;  /* 0x00000001a0007819 */ /* 0x000fe2000001021f */
[----:B------:R-:W-:Y:S01]  /*14720*/  ULDC UR4, c[0x0][0x1e8] ;  /* 0x00007a0000047ab9 */ /* 0x000fe20000000800 */
[----:B------:R-:W-:Y:S01]  /*14730*/  MOV R160, R163 ;  /* 0x000000a300a07202 */ /* 0x000fe20000000f00 */
[----:B------:R-:W-:-:S02]  /*14740*/  ULEA.HI.SX32 UR8, UR8, 0xfffffffe, 0x1a ;  /* 0xfffffffe08087891 */ /* 0x000fc4000f8fd23f */
[----:B------:R-:W-:Y:S01]  /*14750*/  STL [R1+0x8], R0 ;  /* 0x0000080001007387 */ /* 0x000fe20000100800 */
[----:B------:R-:W-:Y:S02]  /*14760*/  UIMAD UR6, UR16, UR6, URZ ;  /* 0x00000006100672a4 */ /* 0x000fe4000f8e023f */
[----:B------:R-:W-:Y:S01]  /*14770*/  UIMAD UR4, UR16, UR4, URZ ;  /* 0x00000004100472a4 */ /* 0x000fe2000f8e023f */
[----:B------:R1:W-:Y:S01]  /*14780*/  STL [R1+0x4], R3 ;  /* 0x0000040301007387 */ /* 0x0003e20000100800 */
[----:B------:R-:W-:Y:S02]  /*14790*/  ULDC.64 UR20, c[0x0][0x118] ;  /* 0x0000460000147ab9 */ /* 0x000fe40000000a00 */
[----:B------:R-:W-:Y:S01]  /*147a0*/  ULDC.64 UR14, c[0x0][0x118] ;  /* 0x00004600000e7ab9 */ /* 0x000fe20000000a00 */
[----:B-1----:R-:W-:Y:S02]  /*147b0*/  IMAD.MOV.U32 R3, RZ, RZ, R164 ;  /* 0x000000ffff037224 */ /* 0x002fe400078e00a4 */
[----:B--2---:R-:W-:Y:S01]  /*147c0*/  IMAD.SHL.U32 R252, R29, 0x2, RZ ;  /* 0x000000021dfc7824 */ /* 0x004fe200078e00ff */
[----:B----4-:R-:W-:-:S02]  /*147d0*/  IADD3 R251, R209, 0x100, RZ ;  /* 0x00000100d1fb7810 */ /* 0x010fc40007ffe0ff */
[----:B---3--:R-:W-:-:S05]  /*147e0*/  SHF.L.U64.HI R0, R29, 0x1, R28 ;  /* 0x000000011d007819 */ /* 0x008fca000001021c */
[----:B------:R1:W-:Y:S02]  /*147f0*/  STL [R1], R0 ;  /* 0x0000000001007387 */ /* 0x0003e40000100800 */
[----:B-1----:R-:W-:Y:S01]  /*14800*/  MOV R0, R165 ;  /* 0x000000a500007202 */ /* 0x002fe20000000f00 */
[----:B------:R-:W-:Y:S05]  /*14810*/  BRA `(.L_x_3071) ;  /* 0x0000045000007947 */ /* 0x000fea0003800000 */
.L_x_3073:
        /* <DEDUP_REMOVED lines=8> */
[----:B------:R-:W5:Y:S04]  /*148a0*/  LDL R229, [R1] ;  /* 0x0000000001e57983 */ /* 0x000f680000100800 */
[----:B------:R-:W3:Y:S01]  /*148b0*/  LDL R211, [R1+0xc] ;  /* 0x00000c0001d37983 */ /* 0x000ee20000100800 */
        /* <DEDUP_REMOVED lines=27> */
[----:B------:R-:W4:Y:S04]  /*14a70*/  SHFL.IDX PT, R163, R2, RZ, 0x181f ;  /* 0x00181fff02a37589 */ /* 0x000f2800000e0000 */
[----:B------:R-:W1:Y:S04]  /*14a80*/  SHFL.IDX PT, R208, R161, 0x1, 0x181f ;  /* 0x00381f00a1d07f89 */ /* 0x000e6800000e0000 */
[----:B------:R-:W2:Y:S04]  /*14a90*/  SHFL.IDX PT, R209, R2, 0x1, 0x181f ;  /* 0x00381f0002d17f89 */ /* 0x000ea800000e0000 */
[----:B------:R-:W2:Y:S04]  /*14aa0*/  SHFL.IDX PT, R207, R161, 0x2, 0x181f ;  /* 0x00581f00a1cf7f89 */ /* 0x000ea800000e0000 */
[----:B------:R-:W2:Y:S04]  /*14ab0*/  SHFL.IDX PT, R210, R2, 0x2, 0x181f ;  /* 0x00581f0002d27f89 */ /* 0x000ea800000e0000 */
[----:B------:R-:W2:Y:S01]  /*14ac0*/  SHFL.IDX PT, R161, R161, 0x3, 0x181f ;  /* 0x00781f00a1a17f89 */ /* 0x000ea200000e0000 */
[C---:B---3--:R-:W-:Y:S02]  /*14ad0*/  IADD3 R204, P2, R164.reuse, R231, RZ ;  /* 0x000000e7a4cc7210 */ /* 0x048fe40007f5e0ff */
[-C--:B------:R-:W-:Y:S01]  /*14ae0*/  IADD3 R164, P1, R164, R252.reuse, RZ ;  /* 0x000000fca4a47210 */ /* 0x080fe20007f3e0ff */
[----:B------:R-:W3:Y:S02]  /*14af0*/  SHFL.IDX PT, R2, R2, 0x3, 0x181f ;  /* 0x00781f0002027f89 */ /* 0x000ee400000e0000 */
[C-C-:B----4-:R-:W-:Y:S01]  /*14b00*/  IMAD.X R205, R163.reuse, 0x1, R228.reuse, P2 ;  /* 0x00000001a3cd7824 */ /* 0x150fe200010e06e4 */
[----:B-----5:R-:W-:Y:S02]  /*14b10*/  IADD3.X R165, R163, R229, RZ, P1, !PT ;  /* 0x000000e5a3a57210 */ /* 0x020fe40000ffe4ff */
        /* <DEDUP_REMOVED lines=9> */
[-C--:B-1----:R-:W-:Y:S01]  /*14bb0*/  IADD3 R204, P2, R207, R252.reuse, RZ ;  /* 0x000000fccfcc7210 */ /* 0x082fe20007f5e0ff */
[C-C-:B------:R-:W-:Y:S01]  /*14bc0*/  IMAD.X R207, R210.reuse, 0x1, R228.reuse, P3 ;  /* 0x00000001d2cf7824 */ /* 0x140fe200018e06e4 */
[C---:B--2---:R-:W-:Y:S04]  /*14bd0*/  IADD3 R164, P1, R161.reuse, R231, RZ ;  /* 0x000000e7a1a47210 */ /* 0x044fe80007f3e0ff */
        /* <DEDUP_REMOVED lines=9> */
.L_x_3071:
[----:B------:R-:W2:Y:S01]  /*14c70*/  LDL R4, [R1+0x14] ;  /* 0x0000140001047983 */ /* 0x000ea20000100800 */
[----:B------:R-:W-:Y:S04]  /*14c80*/  DEPBAR.LE SB0, 0x0 ;  /* 0x000080000000791a */ /* 0x000fe80000000000 */
[----:B------:R-:W-:Y:S01]  /*14c90*/  UISETP.GE.AND UP0, UPT, UR8, 0x1, UPT ;  /* 0x000000010800788c */ /* 0x000fe2000bf06270 */
[----:B------:R-:W3:Y:S06]  /*14ca0*/  LDL R10, [R1+0x10] ;  /* 0x00001000010a7983 */ /* 0x000eec0000100800 */
[----:B------:R-:W4:Y:S06]  /*14cb0*/  LDL R57, [R1+0x4] ;  /* 0x0000040001397983 */ /* 0x000f2c0000100800 */
[----:B------:R-:W5:Y:S06]  /*14cc0*/  LDL R56, [R1+0x8] ;  /* 0x0000080001387983 */ /* 0x000f6c0000100800 */
[----:B------:R-:W4:Y:S06]  /*14cd0*/  LDL R55, [R1] ;  /* 0x0000000001377983 */ /* 0x000f2c0000100800 */
[----:B------:R-:W-:Y:S06]  /*14ce0*/  BAR.SYNC.DEFER_BLOCKING 0x0 ;  /* 0x0000000000007b1d */ /* 0x000fec0000010000 */
[----:B------:R-:W-:Y:S06]  /*14cf0*/  LDSM.16.M88.4 R64, [R238+0x8100] ;  /* 0x00810000ee40783b */ /* 0x000fec0000000200 */
[----:B------:R-:W1:Y:S06]  /*14d00*/  LDSM.16.M88.4 R16, [R167+0x4100] ;  /* 0x00410000a710783b */ /* 0x000e6c0000000200 */
[----:B------:R-:W1:Y:S06]  /*14d10*/  LDSM.16.M88.4 R60, [R238+0xa100] ;  /* 0x00a10000ee3c783b */ /* 0x000e6c0000000200 */
[----:B------:R-:W1:Y:S06]  /*14d20*/  LDSM.16.M88.4 R32, [R167+0x4900] ;  /* 0x00490000a720783b */ /* 0x000e6c0000000200 */
        /* <DEDUP_REMOVED lines=8> */
[----:B--2---:R-:W-:Y:S01]  /*14db0*/  SHF.R.S32.HI R2, RZ, 0x1f, R4 ;  /* 0x0000001fff027819 */ /* 0x004fe20000011404 */
[----:B------:R-:W-:Y:S04]  /*14dc0*/  IMAD.WIDE.U32 R8, R4, c[0x0][0x208], RZ ;  /* 0x0000820004087a25 */ /* 0x000fe800078e00ff */
[----:B------:R-:W-:Y:S04]  /*14dd0*/  IMAD R2, R2, c[0x0][0x208], RZ ;  /* 0x0000820002027a24 */ /* 0x000fe800078e02ff */
[----:B------:R-:W-:Y:S02]  /*14de0*/  IMAD R2, R4, c[0x0][0x20c], R2 ;  /* 0x0000830004027a24 */ /* 0x000fe400078e0202 */
[-C--:B-1----:R-:W-:Y:S03]  /*14df0*/  HMMA.16816.F32.BF16 R4, R64, R16.reuse, RZ ;  /* 0x000000104004723c */ /* 0x082fe600000418ff */
[----:B------:R-:W-:Y:S01]  /*14e00*/  IMAD.IADD R9, R9, 0x1, R2 ;  /* 0x0000000109097824 */ /* 0x000fe200078e0202 */
[----:B---3--:R-:W-:Y:S03]  /*14e10*/  SHF.R.S32.HI R2, RZ, 0x1f, R10 ;  /* 0x0000001fff027819 */ /* 0x008fe6000001140a */
[----:B------:R-:W-:Y:S05]  /*14e20*/  IMAD.WIDE.U32 R12, R10, c[0x0][0x218], R8 ;  /* 0x000086000a0c7a25 */ /* 0x000fea00078e0008 */
[----:B------:R-:W-:Y:S04]  /*14e30*/  IMAD R2, R2, c[0x0][0x218], RZ ;  /* 0x0000860002027a24 */ /* 0x000fe800078e02ff */
[----:B------:R-:W-:Y:S01]  /*14e40*/  IMAD R14, R10, c[0x0][0x21c], R2 ;  /* 0x000087000a0e7a24 */ /* 0x000fe200078e0202 */
[----:B------:R-:W-:Y:S01]  /*14e50*/  IADD3 R2, P0, R12, UR6, RZ ;  /* 0x000000060c027c10 */ /* 0x000fe2000ff1e0ff */
[C---:B------:R-:W-:Y:S07]  /*14e60*/  HMMA.16816.F32.BF16 R8, R60.reuse, R16, RZ ;  /* 0x000000103c08723c */ /* 0x040fee00000418ff */
[----:B------:R-:W-:Y:S02]  /*14e70*/  IADD3.X R16, R13, UR5, R14, P0, !PT ;  /* 0x000000050d107c10 */ /* 0x000fe400087fe40e */
[-C--:B------:R-:W-:Y:S03]  /*14e80*/  HMMA.16816.F32.BF16 R12, R60, R18.reuse, RZ ;  /* 0x000000123c0c723c */ /* 0x080fe600000418ff */
[C---:B------:R-:W-:Y:S04]  /*14e90*/  LEA R36, P0, R2.reuse, c[0x0][0x1f8], 0x1 ;  /* 0x00007e0002247a11 */ /* 0x040fe800078008ff */
[----:B------:R-:W-:Y:S01]  /*14ea0*/  LEA.HI.X R2, R2, c[0x0][0x1fc], R16, 0x1, P0 ;  /* 0x00007f0002027a11 */ /* 0x000fe200000f0c10 */
[----:B------:R-:W4:Y:S01]  /*14eb0*/  SHFL.IDX PT, R42, R36, RZ, 0x181f ;  /* 0x00181fff242a7589 */ /* 0x000f2200000e0000 */
[C---:B------:R-:W-:Y:S05]  /*14ec0*/  HMMA.16816.F32.BF16 R16, R64.reuse, R18, RZ ;  /* 0x000000124010723c */ /* 0x040fea00000418ff */
[----:B------:R-:W5:Y:S03]  /*14ed0*/  SHFL.IDX PT, R37, R2, RZ, 0x181f ;  /* 0x00181fff02257589 */ /* 0x000f6600000e0000 */
[-C--:B------:R-:W-:Y:S03]  /*14ee0*/  HMMA.16816.F32.BF16 R20, R64, R32.reuse, RZ ;  /* 0x000000204014723c */ /* 0x080fe600000418ff */
[----:B------:R-:W1:Y:S05]  /*14ef0*/  SHFL.IDX PT, R46, R36, 0x1, 0x181f ;  /* 0x00381f00242e7f89 */ /* 0x000e6a00000e0000 */
[C---:B------:R-:W-:Y:S01]  /*14f00*/  HMMA.16816.F32.BF16 R24, R60.reuse, R32, RZ ;  /* 0x000000203c18723c */ /* 0x040fe200000418ff */
[----:B------:R-:W2:Y:S03]  /*14f10*/  SHFL.IDX PT, R45, R2, 0x1, 0x181f ;  /* 0x00381f00022d7f89 */ /* 0x000ea600000e0000 */
[CC--:B----4-:R-:W-:Y:S04]  /*14f20*/  IADD3 R38, P1, R42.reuse, R57.reuse, RZ ;  /* 0x000000392a267210 */ /* 0x0d0fe80007f3e0ff */
[-C--:B------:R-:W-:Y:S01]  /*14f30*/  HMMA.16816.F32.BF16 R28, R60, R34.reuse, RZ ;  /* 0x000000223c1c723c */ /* 0x080fe200000418ff */
[----:B------:R-:W3:Y:S03]  /*14f40*/  SHFL.IDX PT, R52, R36, 0x2, 0x181f ;  /* 0x00581f0024347f89 */ /* 0x000ee600000e0000 */
[-C--:B------:R-:W-:Y:S01]  /*14f50*/  IADD3 R42, P0, R42, R252.reuse, RZ ;  /* 0x000000fc2a2a7210 */ /* 0x080fe20007f1e0ff */
[C-C-:B-----5:R-:W-:Y:S02]  /*14f60*/  IMAD.X R39, R37.reuse, 0x1, R56.reuse, P1 ;  /* 0x0000000125277824 */ /* 0x160fe400008e0638 */
[----:B------:R-:W4:Y:S01]  /*14f70*/  SHFL.IDX PT, R53, R2, 0x2, 0x181f ;  /* 0x00581f0002357f89 */ /* 0x000f2200000e0000 */
[C---:B------:R-:W-:Y:S04]  /*14f80*/  HMMA.16816.F32.BF16 R32, R64.reuse, R34, RZ ;  /* 0x000000224020723c */ /* 0x040fe800000418ff */
[--C-:B------:R-:W-:Y:S01]  /*14f90*/  IMAD.X R43, R37, 0x1, R55.reuse, P0 ;  /* 0x00000001252b7824 */ /* 0x100fe200000e0637 */
[----:B------:R5:W-:Y:S01]  /*14fa0*/  LDGSTS.E.BYPASS.LTC128B.128 [R251], [R38.64], !P5 ;  /* 0x0000000026fb7fae */ /* 0x000be2000e901d54 */
[CC--:B-1----:R-:W-:Y:S02]  /*14fb0*/  IADD3 R40, P0, R46.reuse, R57.reuse, RZ ;  /* 0x000000392e287210 */ /* 0x0c2fe40007f1e0ff */
[-C--:B------:R-:W-:Y:S03]  /*14fc0*/  IADD3 R46, P2, R46, R252.reuse, RZ ;  /* 0x000000fc2e2e7210 */ /* 0x080fe60007f5e0ff */
[----:B------:R1:W-:Y:S01]  /*14fd0*/  LDGSTS.E.BYPASS.LTC128B.128 [R251+0x2000], [R42.64], !P4 ;  /* 0x020000002afb7fae */ /* 0x0003e2000e101d54 */
[C-C-:B--2---:R-:W-:Y:S02]  /*14fe0*/  IMAD.X R41, R45.reuse, 0x1, R56.reuse, P0 ;  /* 0x000000012d297824 */ /* 0x144fe400000e0638 */
[--C-:B------:R-:W-:Y:S03]  /*14ff0*/  IMAD.X R47, R45, 0x1, R55.reuse, P2 ;  /* 0x000000012d2f7824 */ /* 0x100fe600010e0637 */
[----:B------:R5:W2:Y:S01]  /*15000*/  SHFL.IDX PT, R54, R36, 0x3, 0x181f ;  /* 0x00781f0024367f89 */ /* 0x000aa200000e0000 */
[CC--:B---3--:R-:W-:Y:S02]  /*15010*/  IADD3 R44, P1, R52.reuse, R57.reuse, RZ ;  /* 0x00000039342c7210 */ /* 0x0c8fe40007f3e0ff */
[-C--:B------:R-:W-:Y:S03]  /*15020*/  IADD3 R52, P0, R52, R252.reuse, RZ ;  /* 0x000000fc34347210 */ /* 0x080fe60007f1e0ff */
[----:B------:R1:W-:Y:S01]  /*15030*/  LDGSTS.E.BYPASS.LTC128B.128 [R251+0x800], [R40.64], !P5 ;  /* 0x0080000028fb7fae */ /* 0x0003e2000e901d54 */
[C-C-:B----4-:R-:W-:Y:S02]  /*15040*/  IMAD.X R45, R53.reuse, 0x1, R56.reuse, P1 ;  /* 0x00000001352d7824 */ /* 0x150fe400008e0638 */
[--C-:B------:R-:W-:Y:S03]  /*15050*/  IMAD.X R53, R53, 0x1, R55.reuse, P0 ;  /* 0x0000000135357824 */ /* 0x100fe600000e0637 */
[----:B------:R3:W-:Y:S06]  /*15060*/  LDGSTS.E.BYPASS.LTC128B.128 [R251+0x2800], [R46.64], !P4 ;  /* 0x028000002efb7fae */ /* 0x0007ec000e101d54 */
[----:B------:R3:W-:Y:S01]  /*15070*/  LDGSTS.E.BYPASS.LTC128B.128 [R251+0x1000], [R44.64], !P5 ;  /* 0x010000002cfb7fae */ /* 0x0007e2000e901d54 */
[-C--:B-----5:R-:W-:Y:S05]  /*15080*/  HMMA.16816.F32.BF16 R36, R64, R48.reuse, RZ ;  /* 0x000000304024723c */ /* 0x0a0fea00000418ff */
[----:B------:R4:W-:Y:S06]  /*15090*/  LDGSTS.E.BYPASS.LTC128B.128 [R251+0x3000], [R52.64], !P4 ;  /* 0x0300000034fb7fae */ /* 0x0009ec000e101d54 */
[----:B------:R-:W5:Y:S01]  /*150a0*/  SHFL.IDX PT, R2, R2, 0x3, 0x181f ;  /* 0x00781f0002027f89 */ /* 0x000f6200000e0000 */
[C---:B-1----:R-:W-:Y:S07]  /*150b0*/  HMMA.16816.F32.BF16 R40, R60.reuse, R48, RZ ;  /* 0x000000303c28723c */ /* 0x042fee00000418ff */
[----:B--2---:R-:W-:Y:S01]  /*150c0*/  IADD3 R48, P0, R54, R57, RZ ;  /* 0x0000003936307210 */ /* 0x004fe20007f1e0ff */
[-C--:B---3--:R-:W-:Y:S04]  /*150d0*/  HMMA.16816.F32.BF16 R44, R60, R50.reuse, RZ ;  /* 0x000000323c2c723c */ /* 0x088fe800000418ff */
[----:B-----5:R-:W-:Y:S01]  /*150e0*/  IMAD.X R49, R2, 0x1, R56, P0 ;  /* 0x0000000102317824 */ /* 0x020fe200000e0638 */
[----:B----4-:R-:W-:Y:S04]  /*150f0*/  IADD3 R52, P0, R54, R252, RZ ;  /* 0x000000fc36347210 */ /* 0x010fe80007f1e0ff */
[----:B------:R1:W-:Y:S03]  /*15100*/  LDGSTS.E.BYPASS.LTC128B.128 [R251+0x1800], [R48.64], !P5 ;  /* 0x0180000030fb7fae */ /* 0x0003e6000e901d54 */
[----:B------:R-:W-:Y:S01]  /*15110*/  IMAD.X R53, R2, 0x1, R55, P0 ;  /* 0x0000000102357824 */ /* 0x000fe200000e0637 */
[----:B------:R-:W-:Y:S04]  /*15120*/  PLOP3.LUT P0, PT, PT, PT, UP0, 0x80, 0x0 ;  /* 0x000000000000781c */ /* 0x000fe80003f0f008 */
[----:B------:R2:W-:Y:S06]  /*15130*/  LDGSTS.E.BYPASS.LTC128B.128 [R251+0x3800], [R52.64], !P4 ;  /* 0x0380000034fb7fae */ /* 0x0005ec000e101d54 */
        /* <DEDUP_REMOVED lines=157> */
.L_x_3072:
[----:B------:R-:W-:Y:S01]  /*15b10*/  FMNMX.FTZ R2, R4, R0, !PT ;  /* 0x0000000004027209 */ /* 0x000fe20007810000 */
[----:B------:R-:W-:Y:S01]  /*15b20*/  STL [R1+0x38], R236 ;  /* 0x000038ec01007387 */ /* 0x000fe20000100800 */
[----:B-1----:R-:W-:Y:S02]  /*15b30*/  FMNMX.FTZ R162, R6, R3, !PT ;  /* 0x0000000306a27209 */ /* 0x002fe40007810000 */
[----:B------:R-:W-:Y:S01]  /*15b40*/  FMNMX.FTZ R2, R5, R2, !PT ;  /* 0x0000000205027209 */ /* 0x000fe20007810000 */
        /* <DEDUP_REMOVED lines=40> */
[----:B------:R-:W-:Y:S01]  /*15dd0*/  FMNMX.FTZ R163, R10, R166, !PT ;  /* 0x000000a60aa37209 */ /* 0x000fe20007810000 */
[----:B------:R-:W2:Y:S01]  /*15de0*/  SHFL.BFLY PT, R164, R162, 0x2, 0x1f ;  /* 0x0c401f00a2a47f89 */ /* 0x000ea200000e0000 */
        /* <DEDUP_REMOVED lines=14> */
[----:B--2---:R-:W-:Y:S01]  /*15ed0*/  FMNMX.FTZ R162, R162, R164, !PT ;  /* 0x000000a4a2a27209 */ /* 0x004fe20007810000 */
        /* <DEDUP_REMOVED lines=9> */
[----:B------:R-:W3:Y:S01]  /*15f70*/  SHFL.BFLY PT, R204, R161, 0x2, 0x1f ;  /* 0x0c401f00a1cc7f89 */ /* 0x000ee200000e0000 */
[----:B-1----:R-:W-:Y:S02]  /*15f80*/  FMNMX.FTZ R165, R2, R165, !PT ;  /* 0x000000a502a57209 */ /* 0x002fe40007810000 */
[----:B------:R-:W-:Y:S03]  /*15f90*/  FMNMX.FTZ R2, R47, R163, !PT ;  /* 0x000000a32f027209 */ /* 0x000fe60007810000 */
[C---:B------:R-:W-:Y:S01]  /*15fa0*/  FADD.FTZ R0, -R165.reuse, R0 ;  /* 0x00000000a5007221 */ /* 0x040fe20000010100 */
[----:B------:R-:W-:Y:S01]  /*15fb0*/  FMNMX.FTZ R163, R58, R2, !PT ;  /* 0x000000023aa37209 */ /* 0x000fe20007810000 */
[----:B------:R-:W-:Y:S01]  /*15fc0*/  FMUL.FTZ R208, R165, c[0x0][0x2d0] ;  /* 0x0000b400a5d07a20 */ /* 0x000fe20000410000 */
[----:B--2---:R-:W-:Y:S01]  /*15fd0*/  FMNMX.FTZ R164, R162, R164, !PT ;  /* 0x000000a4a2a47209 */ /* 0x004fe20007810000 */
[----:B------:R-:W-:Y:S01]  /*15fe0*/  FMUL.FTZ R2, R0, c[0x0][0x2d0] ;  /* 0x0000b40000027a20 */ /* 0x000fe20000410000 */
[----:B------:R-:W-:Y:S01]  /*15ff0*/  FMNMX.FTZ R0, R59, R163, !PT ;  /* 0x000000a33b007209 */ /* 0x000fe20007810000 */
[--C-:B------:R-:W-:Y:S02]  /*16000*/  FFMA.FTZ R17, R17, c[0x0][0x2d0], -R208.reuse ;  /* 0x0000b40011117a23 */ /* 0x100fe400000108d0 */
[----:B------:R1:W2:Y:S01]  /*16010*/  MUFU.EX2 R162, R2 ;  /* 0x0000000200a27308 */ /* 0x0002a20000000800 */
[----:B------:R-:W-:Y:S01]  /*16020*/  FMNMX.FTZ R0, R62, R0, !PT ;  /* 0x000000003e007209 */ /* 0x000fe20007810000 */
[----:B------:R-:W-:Y:S01]  /*16030*/  FMUL.FTZ R209, R164, c[0x0][0x2d0] ;  /* 0x0000b400a4d17a20 */ /* 0x000fe20000410000 */
[----:B---3--:R-:W-:Y:S01]  /*16040*/  FMNMX.FTZ R161, R161, R204, !PT ;  /* 0x000000cca1a17209 */ /* 0x008fe20007810000 */
[--C-:B------:R-:W-:Y:S01]  /*16050*/  FFMA.FTZ R4, R4, c[0x0][0x2d0], -R208.reuse ;  /* 0x0000b40004047a23 */ /* 0x100fe200000108d0 */
[----:B------:R-:W-:Y:S01]  /*16060*/  FMNMX.FTZ R0, R63, R0, !PT ;  /* 0x000000003f007209 */ /* 0x000fe20007810000 */
[--C-:B------:R-:W-:Y:S02]  /*16070*/  FFMA.FTZ R19, R19, c[0x0][0x2d0], -R209.reuse ;  /* 0x0000b40013137a23 */ /* 0x100fe400000108d1 */
[----:B------:R-:W3:Y:S01]  /*16080*/  SHFL.BFLY PT, R204, R161, 0x1, 0x1f ;  /* 0x0c201f00a1cc7f89 */ /* 0x000ee200000e0000 */
        /* <DEDUP_REMOVED lines=8> */
[----:B------:R-:W-:Y:S02]  /*16110*/  FFMA.FTZ R21, R21, c[0x0][0x2d0], -R208 ;  /* 0x0000b40015157a23 */ /* 0x000fe400000108d0 */
[----:B------:R-:W-:Y:S02]  /*16120*/  FFMA.FTZ R22, R22, c[0x0][0x2d0], -R209 ;  /* 0x0000b40016167a23 */ /* 0x000fe400000108d1 */
[----:B-1----:R-:W-:Y:S02]  /*16130*/  FADD.FTZ R2, -R164, R3 ;  /* 0x00000003a4027221 */ /* 0x002fe40000010100 */
[----:B------:R-:W1:Y:S01]  /*16140*/  SHFL.BFLY PT, R3, R0, 0x2, 0x1f ;  /* 0x0c401f0000037f89 */ /* 0x000e6200000e0000 */
[----:B--2---:R-:W-:Y:S02]  /*16150*/  FMUL.FTZ R68, R162, R68 ;  /* 0x00000044a2447220 */ /* 0x004fe40000410000 */
[----:B------:R-:W-:Y:S01]  /*16160*/  FMUL.FTZ R2, R2, c[0x0][0x2d0] ;  /* 0x0000b40002027a20 */ /* 0x000fe20000410000 */
[----:B------:R2:W-:Y:S01]  /*16170*/  MUFU.EX2 R218, R16 ;  /* 0x0000001000da7308 */ /* 0x0005e20000000800 */
[----:B---3--:R-:W-:Y:S01]  /*16180*/  FMNMX.FTZ R163, R161, R204, !PT ;  /* 0x000000cca1a37209 */ /* 0x008fe20007810000 */
[C---:B------:R-:W-:Y:S02]  /*16190*/  FMUL.FTZ R69, R162.reuse, R69 ;  /* 0x00000045a2457220 */ /* 0x040fe40000410000 */
[----:B------:R-:W-:Y:S01]  /*161a0*/  LDSM.16.MT88.4 R204, [R232+0x100] ;  /* 0x00010000e8cc783b */ /* 0x000fe20000004200 */
[C---:B----4-:R-:W-:Y:S02]  /*161b0*/  FMUL.FTZ R17, R162.reuse, R181 ;  /* 0x000000b5a2117220 */ /* 0x050fe40000410000 */
[C---:B------:R-:W-:Y:S02]  /*161c0*/  FMUL.FTZ R80, R162.reuse, R80 ;  /* 0x00000050a2507220 */ /* 0x040fe40000410000 */
[C---:B------:R-:W-:Y:S01]  /*161d0*/  FMUL.FTZ R81, R162.reuse, R81 ;  /* 0x00000051a2517220 */ /* 0x040fe20000410000 */
[----:B------:R3:W4:Y:S01]  /*161e0*/  MUFU.EX2 R161, R2 ;  /* 0x0000000200a17308 */ /* 0x0007220000000800 */
[C---:B------:R-:W-:Y:S02]  /*161f0*/  FMUL.FTZ R84, R162.reuse, R84 ;  /* 0x00000054a2547220 */ /* 0x040fe40000410000 */
[C---:B------:R-:W-:Y:S02]  /*16200*/  FMUL.FTZ R85, R162.reuse, R85 ;  /* 0x00000055a2557220 */ /* 0x040fe40000410000 */
[C---:B------:R-:W-:Y:S02]  /*16210*/  FMUL.FTZ R96, R162.reuse, R96 ;  /* 0x00000060a2607220 */ /* 0x040fe40000410000 */
[C---:B------:R-:W-:Y:S02]  /*16220*/  FMUL.FTZ R97, R162.reuse, R97 ;  /* 0x00000061a2617220 */ /* 0x040fe40000410000 */
[----:B------:R-:W-:Y:S01]  /*16230*/  FMUL.FTZ R100, R162, R100 ;  /* 0x00000064a2647220 */ /* 0x000fe20000410000 */
[----:B-1----:R-:W-:Y:S01]  /*16240*/  FMNMX.FTZ R0, R0, R3, !PT ;  /* 0x0000000300007209 */ /* 0x002fe20007810000 */
[----:B------:R1:W-:Y:S01]  /*16250*/  MUFU.EX2 R225, R18 ;  /* 0x0000001200e17308 */ /* 0x0003e20000000800 */
[C---:B------:R-:W-:Y:S02]  /*16260*/  FMUL.FTZ R101, R162.reuse, R101 ;  /* 0x00000065a2657220 */ /* 0x040fe40000410000 */
[C---:B--2---:R-:W-:Y:S02]  /*16270*/  FMUL.FTZ R16, R162.reuse, R180 ;  /* 0x000000b4a2107220 */ /* 0x044fe40000410000 */
[C---:B------:R-:W-:Y:S02]  /*16280*/  FMUL.FTZ R112, R162.reuse, R112 ;  /* 0x00000070a2707220 */ /* 0x040fe40000410000 */
[C---:B------:R-:W-:Y:S02]  /*16290*/  FMUL.FTZ R113, R162.reuse, R113 ;  /* 0x00000071a2717220 */ /* 0x040fe40000410000 */
[C---:B------:R-:W-:Y:S01]  /*162a0*/  FMUL.FTZ R116, R162.reuse, R116 ;  /* 0x00000074a2747220 */ /* 0x040fe20000410000 */
[----:B------:R2:W-:Y:S01]  /*162b0*/  MUFU.EX2 R215, R4 ;  /* 0x0000000400d77308 */ /* 0x0005e20000000800 */
[----:B------:R-:W-:Y:S02]  /*162c0*/  FMUL.FTZ R117, R162, R117 ;  /* 0x00000075a2757220 */ /* 0x000fe40000410000 */
[----:B---3--:R-:W-:Y:S02]  /*162d0*/  FADD.FTZ R2, -R163, R160 ;  /* 0x000000a0a3027221 */ /* 0x008fe40000010100 */
[C---:B----4-:R-:W-:Y:S02]  /*162e0*/  FMUL.FTZ R19, R161.reuse, R183 ;  /* 0x000000b7a1137220 */ /* 0x050fe40000410000 */
[----:B------:R-:W-:Y:S02]  /*162f0*/  FMUL.FTZ R2, R2, c[0x0][0x2d0] ;  /* 0x0000b40002027a20 */ /* 0x000fe40000410000 */
[C---:B------:R-:W-:Y:S01]  /*16300*/  FMUL.FTZ R70, R161.reuse, R70 ;  /* 0x00000046a1467220 */ /* 0x040fe20000410000 */
[----:B------:R-:W3:Y:S01]  /*16310*/  MUFU.EX2 R216, R5 ;  /* 0x0000000500d87308 */ /* 0x000ee20000000800 */
[C---:B------:R-:W-:Y:S02]  /*16320*/  FMUL.FTZ R71, R161.reuse, R71 ;  /* 0x00000047a1477220 */ /* 0x040fe40000410000 */
[C---:B------:R-:W-:Y:S02]  /*16330*/  FMUL.FTZ R82, R161.reuse, R82 ;  /* 0x00000052a1527220 */ /* 0x040fe40000410000 */
[C---:B-1----:R-:W-:Y:S02]  /*16340*/  FMUL.FTZ R18, R161.reuse, R182 ;  /* 0x000000b6a1127220 */ /* 0x042fe40000410000 */
[C---:B------:R-:W-:Y:S02]  /*16350*/  FMUL.FTZ R83, R161.reuse, R83 ;  /* 0x00000053a1537220 */ /* 0x040fe40000410000 */
[C---:B------:R-:W-:Y:S01]  /*16360*/  FMUL.FTZ R86, R161.reuse, R86 ;  /* 0x00000056a1567220 */ /* 0x040fe20000410000 */
[----:B------:R1:W4:Y:S01]  /*16370*/  MUFU.EX2 R160, R2 ;  /* 0x0000000200a07308 */ /* 0x0003220000000800 */
[C---:B------:R-:W-:Y:S02]  /*16380*/  FMUL.FTZ R87, R161.reuse, R87 ;  /* 0x00000057a1577220 */ /* 0x040fe40000410000 */
[C---:B------:R-:W-:Y:S02]  /*16390*/  FMUL.FTZ R98, R161.reuse, R98 ;  /* 0x00000062a1627220 */ /* 0x040fe40000410000 */
[----:B--2---:R-:W-:Y:S02]  /*163a0*/  FMUL.FTZ R4, R162, R172 ;  /* 0x000000aca2047220 */ /* 0x004fe40000410000 */
[C---:B------:R-:W-:Y:S02]  /*163b0*/  FMUL.FTZ R99, R161.reuse, R99 ;  /* 0x00000063a1637220 */ /* 0x040fe40000410000 */
[C---:B------:R-:W-:Y:S01]  /*163c0*/  FMUL.FTZ R102, R161.reuse, R102 ;  /* 0x00000066a1667220 */ /* 0x040fe20000410000 */
[----:B------:R2:W-:Y:S01]  /*163d0*/  MUFU.EX2 R213, R6 ;  /* 0x0000000600d57308 */ /* 0x0005e20000000800 */
[C---:B------:R-:W-:Y:S02]  /*163e0*/  FMUL.FTZ R103, R161.reuse, R103 ;  /* 0x00000067a1677220 */ /* 0x040fe40000410000 */
[C---:B------:R-:W-:Y:S01]  /*163f0*/  FMUL.FTZ R114, R161.reuse, R114 ;  /* 0x00000072a1727220 */ /* 0x040fe20000410000 */
[----:B---3--:R-:W-:Y:S01]  /*16400*/  F2FP.BF16.PACK_AB R172, R216, R215 ;  /* 0x000000d7d8ac723e */ /* 0x008fe200000010ff */
[C---:B------:R-:W-:Y:S02]  /*16410*/  FMUL.FTZ R5, R162.reuse, R173 ;  /* 0x000000ada2057220 */ /* 0x040fe40000410000 */
[C---:B------:R-:W-:Y:S02]  /*16420*/  FMUL.FTZ R115, R161.reuse, R115 ;  /* 0x00000073a1737220 */ /* 0x040fe40000410000 */
[C---:B------:R-:W-:Y:S01]  /*16430*/  FMUL.FTZ R118, R161.reuse, R118 ;  /* 0x00000076a1767220 */ /* 0x040fe20000410000 */
[----:B------:R-:W3:Y:S01]  /*16440*/  MUFU.EX2 R217, R7 ;  /* 0x0000000700d97308 */ /* 0x000ee20000000800 */
[C---:B------:R-:W-:Y:S02]  /*16450*/  FMUL.FTZ R119, R161.reuse, R119 ;  /* 0x00000077a1777220 */ /* 0x040fe40000410000 */
[----:B------:R-:W-:Y:S01]  /*16460*/  FMUL.FTZ R128, R162, R128 ;  /* 0x00000080a2807220 */ /* 0x000fe20000410000 */
[----:B-1----:R-:W1:Y:S01]  /*16470*/  SHFL.BFLY PT, R2, R0, 0x1, 0x1f ;  /* 0x0c201f0000027f89 */ /* 0x002e6200000e0000 */
[C---:B----4-:R-:W-:Y:S02]  /*16480*/  FMUL.FTZ R72, R160.reuse, R72 ;  /* 0x00000048a0487220 */ /* 0x050fe40000410000 */
[C---:B------:R-:W-:Y:S02]  /*16490*/  FMUL.FTZ R73, R160.reuse, R73 ;  /* 0x00000049a0497220 */ /* 0x040fe40000410000 */
[C---:B------:R-:W-:Y:S01]  /*164a0*/  FMUL.FTZ R76, R160.reuse, R76 ;  /* 0x0000004ca04c7220 */ /* 0x040fe20000410000 */
[----:B------:R-:W-:Y:S01]  /*164b0*/  MUFU.EX2 R219, R20 ;  /* 0x0000001400db7308 */ /* 0x000fe20000000800 */
[C---:B------:R-:W-:Y:S02]  /*164c0*/  FMUL.FTZ R77, R160.reuse, R77 ;  /* 0x0000004da04d7220 */ /* 0x040fe40000410000 */
[----:B------:R-:W-:Y:S02]  /*164d0*/  FMUL.FTZ R88, R160, R88 ;  /* 0x00000058a0587220 */ /* 0x000fe40000410000 */
[----:B--2---:R-:W-:Y:S01]  /*164e0*/  FMUL.FTZ R6, R161, R174 ;  /* 0x000000aea1067220 */ /* 0x004fe20000410000 */
[----:B------:R-:W-:Y:S01]  /*164f0*/  F2FP.BF16.PACK_AB R174, R236, R218 ;  /* 0x000000daecae723e */ /* 0x000fe200000010ff */
[C---:B------:R-:W-:Y:S02]  /*16500*/  FMUL.FTZ R89, R160.reuse, R89 ;  /* 0x00000059a0597220 */ /* 0x040fe40000410000 */
[C---:B------:R-:W-:Y:S01]  /*16510*/  FMUL.FTZ R92, R160.reuse, R92 ;  /* 0x0000005ca05c7220 */ /* 0x040fe20000410000 */
[----:B------:R-:W-:Y:S01]  /*16520*/  MUFU.EX2 R180, R21 ;  /* 0x0000001500b47308 */ /* 0x000fe20000000800 */
[C---:B------:R-:W-:Y:S02]  /*16530*/  FMUL.FTZ R93, R160.reuse, R93 ;  /* 0x0000005da05d7220 */ /* 0x040fe40000410000 */
[----:B------:R-:W-:Y:S01]  /*16540*/  FMUL.FTZ R104, R160, R104 ;  /* 0x00000068a0687220 */ /* 0x000fe20000410000 */
[----:B---3--:R-:W-:Y:S01]  /*16550*/  F2FP.BF16.PACK_AB R173, R217, R213 ;  /* 0x000000d5d9ad723e */ /* 0x008fe200000010ff */
[----:B------:R-:W-:Y:S01]  /*16560*/  FMUL.FTZ R7, R161, R175 ;  /* 0x000000afa1077220 */ /* 0x000fe20000410000 */
[----:B------:R-:W-:Y:S01]  /*16570*/  F2FP.BF16.PACK_AB R175, R167, R225 ;  /* 0x000000e1a7af723e */ /* 0x000fe200000010ff */
[--C-:B------:R-:W-:Y:S01]  /*16580*/  FFMA.FTZ R183, R38, c[0x0][0x2d0], -R209.reuse ;  /* 0x0000b40026b77a23 */ /* 0x100fe200000108d1 */
[----:B-1----:R-:W-:Y:S01]  /*16590*/  FMNMX.FTZ R2, R2, R0, !PT ;  /* 0x0000000002027209 */ /* 0x002fe20007810000 */
[--C-:B------:R-:W-:Y:S01]  /*165a0*/  FFMA.FTZ R182, R39, c[0x0][0x2d0], -R209.reuse ;  /* 0x0000b40027b67a23 */ /* 0x100fe200000108d1 */
[----:B------:R-:W-:Y:S01]  /*165b0*/  MUFU.EX2 R228, R22 ;  /* 0x0000001600e47308 */ /* 0x000fe20000000800 */
[----:B------:R-:W-:Y:S02]  /*165c0*/  FFMA.FTZ R181, R50, c[0x0][0x2d0], -R209 ;  /* 0x0000b40032b57a23 */ /* 0x000fe400000108d1 */
[-C--:B------:R-:W-:Y:S05]  /*165d0*/  HMMA.16816.F32.BF16 R4, R172, R204.reuse, R4 ;  /* 0x000000ccac04723c */ /* 0x080fea0000041804 */
[C---:B------:R-:W-:Y:S02]  /*165e0*/  FADD.FTZ R0, -R2.reuse, R166 ;  /* 0x000000a602007221 */ /* 0x040fe40000010100 */
[----:B------:R-:W-:Y:S02]  /*165f0*/  FMUL.FTZ R166, R163, c[0x0][0x2d0] ;  /* 0x0000b400a3a67a20 */ /* 0x000fe40000410000 */
[----:B------:R-:W-:Y:S03]  /*16600*/  FMUL.FTZ R3, R2, c[0x0][0x2d0] ;  /* 0x0000b40002037a20 */ /* 0x000fe60000410000 */
[----:B------:R-:W-:Y:S02]  /*16610*/  FMUL.FTZ R0, R0, c[0x0][0x2d0] ;  /* 0x0000b40000007a20 */ /* 0x000fe40000410000 */
[--C-:B------:R-:W-:Y:S02]  /*16620*/  FFMA.FTZ R12, R12, c[0x0][0x2d0], -R166.reuse ;  /* 0x0000b4000c0c7a23 */ /* 0x100fe400000108a6 */
[--C-:B------:R-:W-:Y:S02]  /*16630*/  FFMA.FTZ R13, R13, c[0x0][0x2d0], -R166.reuse ;  /* 0x0000b4000d0d7a23 */ /* 0x100fe400000108a6 */
[--C-:B------:R-:W-:Y:S01]  /*16640*/  FFMA.FTZ R14, R14, c[0x0][0x2d0], -R3.reuse ;  /* 0x0000b4000e0e7a23 */ /* 0x100fe20000010803 */
[----:B------:R-:W1:Y:S01]  /*16650*/  MUFU.EX2 R0, R0 ;  /* 0x0000000000007308 */ /* 0x000e620000000800 */
[--C-:B------:R-:W-:Y:S02]  /*16660*/  FFMA.FTZ R15, R15, c[0x0][0x2d0], -R3.reuse ;  /* 0x0000b4000f0f7a23 */ /* 0x100fe40000010803 */
[--C-:B------:R-:W-:Y:S02]  /*16670*/  FFMA.FTZ R8, R8, c[0x0][0x2d0], -R166.reuse ;  /* 0x0000b40008087a23 */ /* 0x100fe400000108a6 */
[----:B------:R-:W-:Y:S02]  /*16680*/  FFMA.FTZ R9, R9, c[0x0][0x2d0], -R166 ;  /* 0x0000b40009097a23 */ /* 0x000fe400000108a6 */
[--C-:B------:R-:W-:Y:S02]  /*16690*/  FFMA.FTZ R10, R10, c[0x0][0x2d0], -R3.reuse ;  /* 0x0000b4000a0a7a23 */ /* 0x100fe40000010803 */
[----:B------:R-:W-:Y:S01]  /*166a0*/  FFMA.FTZ R11, R11, c[0x0][0x2d0], -R3 ;  /* 0x0000b4000b0b7a23 */ /* 0x000fe20000010803 */
[----:B------:R2:W-:Y:S01]  /*166b0*/  MUFU.EX2 R226, R12 ;  /* 0x0000000c00e27308 */ /* 0x0005e20000000800 */
[C---:B------:R-:W-:Y:S02]  /*166c0*/  FMUL.FTZ R105, R160.reuse, R105 ;  /* 0x00000069a0697220 */ /* 0x040fe40000410000 */
[C---:B------:R-:W-:Y:S02]  /*166d0*/  FMUL.FTZ R108, R160.reuse, R108 ;  /* 0x0000006ca06c7220 */ /* 0x040fe40000410000 */
[C---:B------:R-:W-:Y:S02]  /*166e0*/  FMUL.FTZ R109, R160.reuse, R109 ;  /* 0x0000006da06d7220 */ /* 0x040fe40000410000 */
[C---:B------:R-:W-:Y:S02]  /*166f0*/  FMUL.FTZ R120, R160.reuse, R120 ;  /* 0x00000078a0787220 */ /* 0x040fe40000410000 */
[C---:B------:R-:W-:Y:S01]  /*16700*/  FMUL.FTZ R121, R160.reuse, R121 ;  /* 0x00000079a0797220 */ /* 0x040fe20000410000 */
[----:B------:R3:W-:Y:S01]  /*16710*/  MUFU.EX2 R221, R13 ;  /* 0x0000000d00dd7308 */ /* 0x0007e20000000800 */
[C---:B------:R-:W-:Y:S02]  /*16720*/  FMUL.FTZ R124, R160.reuse, R124 ;  /* 0x0000007ca07c7220 */ /* 0x040fe40000410000 */
[----:B------:R-:W-:Y:S02]  /*16730*/  FMUL.FTZ R125, R160, R125 ;  /* 0x0000007da07d7220 */ /* 0x000fe40000410000 */
[C---:B-1----:R-:W-:Y:S02]  /*16740*/  FMUL.FTZ R74, R0.reuse, R74 ;  /* 0x0000004a004a7220 */ /* 0x042fe40000410000 */
[C---:B------:R-:W-:Y:S02]  /*16750*/  FMUL.FTZ R75, R0.reuse, R75 ;  /* 0x0000004b004b7220 */ /* 0x040fe40000410000 */
[C---:B------:R-:W-:Y:S01]  /*16760*/  FMUL.FTZ R78, R0.reuse, R78 ;  /* 0x0000004e004e7220 */ /* 0x040fe20000410000 */
[----:B------:R1:W-:Y:S01]  /*16770*/  MUFU.EX2 R220, R14 ;  /* 0x0000000e00dc7308 */ /* 0x0003e20000000800 */
[C---:B------:R-:W-:Y:S02]  /*16780*/  FMUL.FTZ R79, R0.reuse, R79 ;  /* 0x0000004f004f7220 */ /* 0x040fe40000410000 */
[----:B------:R-:W-:Y:S02]  /*16790*/  FMUL.FTZ R90, R0, R90 ;  /* 0x0000005a005a7220 */ /* 0x000fe40000410000 */
[----:B--2---:R-:W-:Y:S02]  /*167a0*/  FMUL.FTZ R12, R160, R176 ;  /* 0x000000b0a00c7220 */ /* 0x004fe40000410000 */
[C---:B------:R-:W-:Y:S02]  /*167b0*/  FMUL.FTZ R91, R0.reuse, R91 ;  /* 0x0000005b005b7220 */ /* 0x040fe40000410000 */
[C---:B------:R-:W-:Y:S01]  /*167c0*/  FMUL.FTZ R94, R0.reuse, R94 ;  /* 0x0000005e005e7220 */ /* 0x040fe20000410000 */
[----:B------:R2:W-:Y:S01]  /*167d0*/  MUFU.EX2 R222, R15 ;  /* 0x0000000f00de7308 */ /* 0x0005e20000000800 */
[C---:B------:R-:W-:Y:S02]  /*167e0*/  FMUL.FTZ R95, R0.reuse, R95 ;  /* 0x0000005f005f7220 */ /* 0x040fe40000410000 */
[----:B------:R-:W-:Y:S02]  /*167f0*/  FMUL.FTZ R106, R0, R106 ;  /* 0x0000006a006a7220 */ /* 0x000fe40000410000 */
[----:B---3--:R-:W-:Y:S02]  /*16800*/  FMUL.FTZ R13, R160, R177 ;  /* 0x000000b1a00d7220 */ /* 0x008fe40000410000 */
        /* <DEDUP_REMOVED lines=9> */
[----:B------:R-:W-:Y:S02]  /*168a0*/  FMUL.FTZ R127, R0, R127 ;  /* 0x0000007f007f7220 */ /* 0x000fe40000410000 */
[----:B------:R-:W-:Y:S02]  /*168b0*/  FMUL.FTZ R129, R162, R129 ;  /* 0x00000081a2817220 */ /* 0x000fe40000410000 */
[----:B--2---:R-:W-:Y:S02]  /*168c0*/  FMUL.FTZ R15, R0, R179 ;  /* 0x000000b3000f7220 */ /* 0x004fe40000410000 */
[----:B------:R-:W2:Y:S01]  /*168d0*/  LDSM.16.MT88.4 R176, [R233+0x100] ;  /* 0x00010000e9b0783b */ /* 0x000ea20000004200 */
[C---:B------:R-:W-:Y:S02]  /*168e0*/  FMUL.FTZ R130, R161.reuse, R130 ;  /* 0x00000082a1827220 */ /* 0x040fe40000410000 */
[----:B------:R4:W-:Y:S01]  /*168f0*/  MUFU.EX2 R210, R10 ;  /* 0x0000000a00d27308 */ /* 0x0009e20000000800 */
[C---:B------:R-:W-:Y:S02]  /*16900*/  FMUL.FTZ R131, R161.reuse, R131 ;  /* 0x00000083a1837220 */ /* 0x040fe40000410000 */
[----:B------:R-:W-:Y:S02]  /*16910*/  FMUL.FTZ R132, R162, R132 ;  /* 0x00000084a2847220 */ /* 0x000fe40000410000 */
[----:B---3--:R-:W-:Y:S02]  /*16920*/  FMUL.FTZ R8, R160, R168 ;  /* 0x000000a8a0087220 */ /* 0x008fe40000410000 */
[----:B------:R-:W-:Y:S02]  /*16930*/  FMUL.FTZ R133, R162, R133 ;  /* 0x00000085a2857220 */ /* 0x000fe40000410000 */
[C---:B------:R-:W-:Y:S01]  /*16940*/  FMUL.FTZ R134, R161.reuse, R134 ;  /* 0x00000086a1867220 */ /* 0x040fe20000410000 */
[----:B------:R-:W3:Y:S01]  /*16950*/  MUFU.EX2 R212, R11 ;  /* 0x0000000b00d47308 */ /* 0x000ee20000000800 */
[----:B------:R-:W-:Y:S02]  /*16960*/  FMUL.FTZ R135, R161, R135 ;  /* 0x00000087a1877220 */ /* 0x000fe40000410000 */
[----:B------:R-:W-:Y:S01]  /*16970*/  FMUL.FTZ R136, R160, R136 ;  /* 0x00000088a0887220 */ /* 0x000fe20000410000 */
[----:B-1----:R-:W-:Y:S01]  /*16980*/  F2FP.BF16.PACK_AB R168, R214, R211 ;  /* 0x000000d3d6a8723e */ /* 0x002fe200000010ff */
[C---:B------:R-:W-:Y:S02]  /*16990*/  FMUL.FTZ R9, R160.reuse, R169 ;  /* 0x000000a9a0097220 */ /* 0x040fe40000410000 */
[----:B------:R-:W-:Y:S02]  /*169a0*/  FMUL.FTZ R137, R160, R137 ;  /* 0x00000089a0897220 */ /* 0x000fe40000410000 */
[C---:B------:R-:W-:Y:S02]  /*169b0*/  FMUL.FTZ R138, R0.reuse, R138 ;  /* 0x0000008a008a7220 */ /* 0x040fe40000410000 */
[----:B------:R-:W-:Y:S02]  /*169c0*/  FMUL.FTZ R139, R0, R139 ;  /* 0x0000008b008b7220 */ /* 0x000fe40000410000 */
[----:B------:R-:W-:Y:S02]  /*169d0*/  FMUL.FTZ R140, R160, R140 ;  /* 0x0000008ca08c7220 */ /* 0x000fe40000410000 */
[----:B----4-:R-:W-:Y:S01]  /*169e0*/  FMUL.FTZ R10, R0, R170 ;  /* 0x000000aa000a7220 */ /* 0x010fe20000410000 */
[----:B------:R-:W-:Y:S01]  /*169f0*/  F2FP.BF16.PACK_AB R170, R221, R226 ;  /* 0x000000e2ddaa723e */ /* 0x000fe200000010ff */
[----:B------:R-:W-:Y:S02]  /*16a00*/  FMUL.FTZ R141, R160, R141 ;  /* 0x0000008da08d7220 */ /* 0x000fe40000410000 */
[C---:B------:R-:W-:Y:S02]  /*16a10*/  FMUL.FTZ R142, R0.reuse, R142 ;  /* 0x0000008e008e7220 */ /* 0x040fe40000410000 */
[----:B------:R-:W-:Y:S02]  /*16a20*/  FMUL.FTZ R143, R0, R143 ;  /* 0x0000008f008f7220 */ /* 0x000fe40000410000 */
[----:B------:R-:W-:Y:S01]  /*16a30*/  FMUL.FTZ R144, R162, R144 ;  /* 0x00000090a2907220 */ /* 0x000fe20000410000 */
[----:B---3--:R-:W-:Y:S01]  /*16a40*/  F2FP.BF16.PACK_AB R169, R212, R210 ;  /* 0x000000d2d4a9723e */ /* 0x008fe200000010ff */
[----:B------:R-:W-:Y:S01]  /*16a50*/  FMUL.FTZ R11, R0, R171 ;  /* 0x000000ab000b7220 */ /* 0x000fe20000410000 */
[----:B------:R-:W-:Y:S01]  /*16a60*/  F2FP.BF16.PACK_AB R171, R222, R220 ;  /* 0x000000dcdeab723e */ /* 0x000fe200000010ff */
[C---:B------:R-:W-:Y:S02]  /*16a70*/  FMUL.FTZ R145, R162.reuse, R145 ;  /* 0x00000091a2917220 */ /* 0x040fe40000410000 */
[C---:B------:R-:W-:Y:S02]  /*16a80*/  FMUL.FTZ R146, R161.reuse, R146 ;  /* 0x00000092a1927220 */ /* 0x040fe40000410000 */
[----:B------:R-:W-:Y:S02]  /*16a90*/  FMUL.FTZ R147, R161, R147 ;  /* 0x00000093a1937220 */ /* 0x000fe40000410000 */
[C---:B------:R-:W-:Y:S04]  /*16aa0*/  HMMA.16816.F32.BF16 R8, R168.reuse, R204, R8 ;  /* 0x000000cca808723c */ /* 0x040fe80000041808 */
[C---:B------:R-:W-:Y:S02]  /*16ab0*/  FMUL.FTZ R20, R162.reuse, R184 ;  /* 0x000000b8a2147220 */ /* 0x040fe40000410000 */
[--C-:B------:R-:W-:Y:S02]  /*16ac0*/  FFMA.FTZ R184, R49, c[0x0][0x2d0], -R208.reuse ;  /* 0x0000b40031b87a23 */ /* 0x100fe400000108d0 */
[-C--:B------:R-:W-:Y:S04]  /*16ad0*/  HMMA.16816.F32.BF16 R12, R168, R206.reuse, R12 ;  /* 0x000000cea80c723c */ /* 0x080fe8000004180c */
[----:B------:R-:W-:Y:S02]  /*16ae0*/  FMUL.FTZ R21, R162, R185 ;  /* 0x000000b9a2157220 */ /* 0x000fe40000410000 */
[--C-:B------:R-:W-:Y:S02]  /*16af0*/  FFMA.FTZ R185, R48, c[0x0][0x2d0], -R208.reuse ;  /* 0x0000b40030b97a23 */ /* 0x100fe400000108d0 */
        /* <DEDUP_REMOVED lines=10> */
[----:B------:R-:W-:Y:S02]  /*16ba0*/  FMUL.FTZ R153, R160, R153 ;  /* 0x00000099a0997220 */ /* 0x000fe40000410000 */
[C---:B------:R-:W-:Y:S02]  /*16bb0*/  FMUL.FTZ R154, R0.reuse, R154 ;  /* 0x0000009a009a7220 */ /* 0x040fe40000410000 */
[C---:B------:R-:W-:Y:S01]  /*16bc0*/  HMMA.16816.F32.BF16 R80, R172.reuse, R178, R80 ;  /* 0x000000b2ac50723c */ /* 0x040fe20000041850 */
[----:B------:R-:W1:Y:S03]  /*16bd0*/  LDSM.16.MT88.4 R176, [R235+0x100] ;  /* 0x00010000ebb0783b */ /* 0x000e660000004200 */
[----:B------:R-:W-:Y:S02]  /*16be0*/  FMUL.FTZ R155, R0, R155 ;  /* 0x0000009b009b7220 */ /* 0x000fe40000410000 */
[C---:B------:R-:W-:Y:S02]  /*16bf0*/  FMUL.FTZ R156, R162.reuse, R156 ;  /* 0x0000009ca29c7220 */ /* 0x040fe40000410000 */
[----:B------:R-:W-:Y:S04]  /*16c00*/  FMUL.FTZ R157, R162, R157 ;  /* 0x0000009da29d7220 */ /* 0x000fe80000410000 */
[C---:B------:R-:W-:Y:S02]  /*16c10*/  FMUL.FTZ R158, R161.reuse, R158 ;  /* 0x0000009ea19e7220 */ /* 0x040fe40000410000 */
[----:B------:R-:W-:Y:S02]  /*16c20*/  FMUL.FTZ R159, R161, R159 ;  /* 0x0000009fa19f7220 */ /* 0x000fe40000410000 */
[--C-:B------:R-:W-:Y:S02]  /*16c30*/  FFMA.FTZ R204, R52, c[0x0][0x2d0], -R208.reuse ;  /* 0x0000b40034cc7a23 */ /* 0x100fe400000108d0 */
[----:B------:R-:W-:Y:S02]  /*16c40*/  FFMA.FTZ R206, R64, c[0x0][0x2d0], -R208 ;  /* 0x0000b40040ce7a23 */ /* 0x000fe400000108d0 */
[----:B------:R-:W-:Y:S02]  /*16c50*/  FFMA.FTZ R64, R41, c[0x0][0x2d0], -R166 ;  /* 0x0000b40029407a23 */ /* 0x000fe400000108a6 */
[--C-:B------:R-:W-:Y:S02]  /*16c60*/  FFMA.FTZ R23, R23, c[0x0][0x2d0], -R209.reuse ;  /* 0x0000b40017177a23 */ /* 0x100fe400000108d1 */
[----:B------:R-:W-:Y:S02]  /*16c70*/  FFMA.FTZ R32, R32, c[0x0][0x2d0], -R208 ;  /* 0x0000b40020207a23 */ /* 0x000fe400000108d0 */
[----:B------:R2:W-:Y:S01]  /*16c80*/  MUFU.EX2 R207, R23 ;  /* 0x0000001700cf7308 */ /* 0x0005e20000000800 */
[----:B------:R-:W-:Y:S02]  /*16c90*/  FFMA.FTZ R34, R34, c[0x0][0x2d0], -R209 ;  /* 0x0000b40022227a23 */ /* 0x000fe400000108d1 */
[--C-:B------:R-:W-:Y:S02]  /*16ca0*/  FFMA.FTZ R24, R24, c[0x0][0x2d0], -R166.reuse ;  /* 0x0000b40018187a23 */ /* 0x100fe400000108a6 */
[----:B------:R-:W-:Y:S02]  /*16cb0*/  FFMA.FTZ R25, R25, c[0x0][0x2d0], -R166 ;  /* 0x0000b40019197a23 */ /* 0x000fe400000108a6 */
[--C-:B------:R-:W-:Y:S02]  /*16cc0*/  FFMA.FTZ R26, R26, c[0x0][0x2d0], -R3.reuse ;  /* 0x0000b4001a1a7a23 */ /* 0x100fe40000010803 */
[----:B------:R-:W-:Y:S01]  /*16cd0*/  FFMA.FTZ R27, R27, c[0x0][0x2d0], -R3 ;  /* 0x0000b4001b1b7a23 */ /* 0x000fe20000010803 */
[----:B------:R-:W3:Y:S01]  /*16ce0*/  MUFU.EX2 R231, R34 ;  /* 0x0000002200e77308 */ /* 0x000ee20000000800 */
[--C-:B------:R-:W-:Y:S02]  /*16cf0*/  FFMA.FTZ R186, R37, c[0x0][0x2d0], -R208.reuse ;  /* 0x0000b40025ba7a23 */ /* 0x100fe400000108d0 */
[----:B------:R-:W-:Y:S01]  /*16d00*/  FFMA.FTZ R33, R33, c[0x0][0x2d0], -R208 ;  /* 0x0000b40021217a23 */ /* 0x000fe200000108d0 */
[-C--:B-1----:R-:W-:Y:S03]  /*16d10*/  HMMA.16816.F32.BF16 R84, R172, R176.reuse, R84 ;  /* 0x000000b0ac54723c */ /* 0x082fe60000041854 */
[--C-:B------:R-:W-:Y:S03]  /*16d20*/  FFMA.FTZ R28, R28, c[0x0][0x2d0], -R166.reuse ;  /* 0x0000b4001c1c7a23 */ /* 0x100fe600000108a6 */
[----:B------:R1:W-:Y:S01]  /*16d30*/  MUFU.EX2 R227, R24 ;  /* 0x0000001800e37308 */ /* 0x0003e20000000800 */
[----:B------:R-:W-:Y:S01]  /*16d40*/  FFMA.FTZ R35, R35, c[0x0][0x2d0], -R209 ;  /* 0x0000b40023237a23 */ /* 0x000fe200000108d1 */
[C---:B------:R-:W-:Y:S04]  /*16d50*/  HMMA.16816.F32.BF16 R88, R168.reuse, R176, R88 ;  /* 0x000000b0a858723c */ /* 0x040fe80000041858 */
[----:B--2---:R-:W-:Y:S02]  /*16d60*/  FMUL.FTZ R23, R161, R187 ;  /* 0x000000bba1177220 */ /* 0x004fe40000410000 */
[----:B------:R-:W-:Y:S02]  /*16d70*/  FFMA.FTZ R29, R29, c[0x0][0x2d0], -R166 ;  /* 0x0000b4001d1d7a23 */ /* 0x000fe400000108a6 */
[----:B------:R2:W-:Y:S01]  /*16d80*/  MUFU.EX2 R223, R25 ;  /* 0x0000001900df7308 */ /* 0x0005e20000000800 */
[-C--:B------:R-:W-:Y:S03]  /*16d90*/  HMMA.16816.F32.BF16 R92, R168, R178.reuse, R92 ;  /* 0x000000b2a85c723c */ /* 0x080fe6000004185c */
[----:B---3--:R-:W-:Y:S01]  /*16da0*/  MOV R52, R231 ;  /* 0x000000e700347202 */ /* 0x008fe20000000f00 */
[----:B------:R-:W-:Y:S02]  /*16db0*/  FMUL.FTZ R34, R0, R194 ;  /* 0x000000c200227220 */ /* 0x000fe40000410000 */
[--C-:B------:R-:W-:Y:S02]  /*16dc0*/  FFMA.FTZ R30, R30, c[0x0][0x2d0], -R3.reuse ;  /* 0x0000b4001e1e7a23 */ /* 0x100fe40000010803 */
[C---:B------:R-:W-:Y:S01]  /*16dd0*/  HMMA.16816.F32.BF16 R96, R172.reuse, R178, R96 ;  /* 0x000000b2ac60723c */ /* 0x040fe20000041860 */
[----:B------:R-:W3:Y:S01]  /*16de0*/  LDSM.16.MT88.4 R176, [R234+0x100] ;  /* 0x00010000eab0783b */ /* 0x000ee20000004200 */
[----:B------:R-:W4:Y:S02]  /*16df0*/  MUFU.EX2 R205, R26 ;  /* 0x0000001a00cd7308 */ /* 0x000f240000000800 */
[----:B------:R-:W-:Y:S02]  /*16e00*/  FFMA.FTZ R31, R31, c[0x0][0x2d0], -R3 ;  /* 0x0000b4001f1f7a23 */ /* 0x000fe40000010803 */
[----:B-1----:R-:W-:Y:S02]  /*16e10*/  FMUL.FTZ R24, R162, R188 ;  /* 0x000000bca2187220 */ /* 0x002fe40000410000 */
[--C-:B------:R-:W-:Y:S04]  /*16e20*/  FFMA.FTZ R188, R54, c[0x0][0x2d0], -R209.reuse ;  /* 0x0000b40036bc7a23 */ /* 0x100fe800000108d1 */
[----:B------:R1:W-:Y:S01]  /*16e30*/  MUFU.EX2 R229, R35 ;  /* 0x0000002300e57308 */ /* 0x0003e20000000800 */
[----:B------:R-:W-:Y:S02]  /*16e40*/  FMUL.FTZ R38, R0, R198 ;  /* 0x000000c600267220 */ /* 0x000fe40000410000 */
[----:B--2---:R-:W-:Y:S02]  /*16e50*/  FMUL.FTZ R25, R162, R189 ;  /* 0x000000bda2197220 */ /* 0x004fe40000410000 */
[--C-:B------:R-:W-:Y:S02]  /*16e60*/  FFMA.FTZ R189, R55, c[0x0][0x2d0], -R209.reuse ;  /* 0x0000b40037bd7a23 */ /* 0x100fe400000108d1 */
[----:B------:R-:W-:Y:S02]  /*16e70*/  FMUL.FTZ R39, R0, R199 ;  /* 0x000000c700277220 */ /* 0x000fe40000410000 */
[--C-:B------:R-:W-:Y:S01]  /*16e80*/  FFMA.FTZ R187, R36, c[0x0][0x2d0], -R208.reuse ;  /* 0x0000b40024bb7a23 */ /* 0x100fe200000108d0 */
[----:B------:R2:W2:Y:S01]  /*16e90*/  MUFU.EX2 R224, R32 ;  /* 0x0000002000e07308 */ /* 0x0004a20000000800 */
[----:B----4-:R-:W-:Y:S01]  /*16ea0*/  MOV R36, R205 ;  /* 0x000000cd00247202 */ /* 0x010fe20000000f00 */
[--C-:B------:R-:W-:Y:S02]  /*16eb0*/  FFMA.FTZ R205, R53, c[0x0][0x2d0], -R208.reuse ;  /* 0x0000b40035cd7a23 */ /* 0x100fe400000108d0 */
[----:B------:R-:W-:Y:S02]  /*16ec0*/  FFMA.FTZ R208, R65, c[0x0][0x2d0], -R208 ;  /* 0x0000b40041d07a23 */ /* 0x000fe400000108d0 */
[--C-:B------:R-:W-:Y:S04]  /*16ed0*/  FFMA.FTZ R65, R40, c[0x0][0x2d0], -R166.reuse ;  /* 0x0000b40028417a23 */ /* 0x100fe800000108a6 */
[----:B------:R-:W4:Y:S01]  /*16ee0*/  MUFU.EX2 R230, R33 ;  /* 0x0000002100e67308 */ /* 0x000f220000000800 */
[----:B------:R-:W-:Y:S02]  /*16ef0*/  FMUL.FTZ R26, R161, R190 ;  /* 0x000000bea11a7220 */ /* 0x000fe40000410000 */
[--C-:B------:R-:W-:Y:S02]  /*16f00*/  FFMA.FTZ R190, R66, c[0x0][0x2d0], -R209.reuse ;  /* 0x0000b40042be7a23 */ /* 0x100fe400000108d1 */
[--C-:B------:R-:W-:Y:S02]  /*16f10*/  FFMA.FTZ R66, R44, c[0x0][0x2d0], -R166.reuse ;  /* 0x0000b4002c427a23 */ /* 0x100fe400000108a6 */
[----:B-1----:R-:W-:Y:S01]  /*16f20*/  FMUL.FTZ R35, R0, R195 ;  /* 0x000000c300237220 */ /* 0x002fe20000410000 */
[-C--:B---3--:R-:W-:Y:S02]  /*16f30*/  HMMA.16816.F32.BF16 R100, R172, R176.reuse, R100 ;  /* 0x000000b0ac64723c */ /* 0x088fe40000041864 */
[----:B------:R-:W-:Y:S01]  /*16f40*/  MUFU.EX2 R195, R64 ;  /* 0x0000004000c37308 */ /* 0x000fe20000000800 */
[C---:B--2---:R-:W-:Y:S01]  /*16f50*/  FMUL.FTZ R32, R160.reuse, R192 ;  /* 0x000000c0a0207220 */ /* 0x044fe20000410000 */
[----:B------:R-:W-:Y:S01]  /*16f60*/  MOV R192, R180 ;  /* 0x000000b400c07202 */ /* 0x000fe20000000f00 */
[--C-:B------:R-:W-:Y:S03]  /*16f70*/  FFMA.FTZ R180, R51, c[0x0][0x2d0], -R209.reuse ;  /* 0x0000b40033b47a23 */ /* 0x100fe600000108d1 */
[C---:B------:R-:W-:Y:S01]  /*16f80*/  HMMA.16816.F32.BF16 R104, R168.reuse, R176, R104 ;  /* 0x000000b0a868723c */ /* 0x040fe20000041868 */
[----:B------:R-:W-:Y:S03]  /*16f90*/  LDSM.16.MT88.4 R48, [R232+0x900] ;  /* 0x00090000e830783b */ /* 0x000fe60000004200 */
[----:B------:R-:W1:Y:S01]  /*16fa0*/  MUFU.EX2 R231, R28 ;  /* 0x0000001c00e77308 */ /* 0x000e620000000800 */
[----:B------:R-:W-:Y:S01]  /*16fb0*/  FFMA.FTZ R209, R67, c[0x0][0x2d0], -R209 ;  /* 0x0000b40043d17a23 */ /* 0x000fe200000108d1 */
[----:B------:R-:W-:Y:S01]  /*16fc0*/  MOV R37, R224 ;  /* 0x000000e000257202 */ /* 0x000fe20000000f00 */
[--C-:B------:R-:W-:Y:S01]  /*16fd0*/  FFMA.FTZ R67, R45, c[0x0][0x2d0], -R166.reuse ;  /* 0x0000b4002d437a23 */ /* 0x100fe200000108a6 */
[----:B----4-:R-:W-:Y:S01]  /*16fe0*/  MOV R199, R230 ;  /* 0x000000e600c77202 */ /* 0x010fe20000000f00 */
[-C--:B------:R-:W-:Y:S03]  /*16ff0*/  HMMA.16816.F32.BF16 R108, R168, R178.reuse, R108 ;  /* 0x000000b2a86c723c */ /* 0x080fe6000004186c */
[----:B------:R-:W-:Y:S02]  /*17000*/  FMUL.FTZ R33, R160, R193 ;  /* 0x000000c1a0217220 */ /* 0x000fe40000410000 */
[----:B------:R2:W-:Y:S03]  /*17010*/  MUFU.EX2 R224, R27 ;  /* 0x0000001b00e07308 */ /* 0x0005e60000000800 */
[C---:B------:R-:W-:Y:S01]  /*17020*/  HMMA.16816.F32.BF16 R112, R172.reuse, R178, R112 ;  /* 0x000000b2ac70723c */ /* 0x040fe20000041870 */
[----:B------:R-:W3:Y:S06]  /*17030*/  LDSM.16.MT88.4 R176, [R232+0x2100] ;  /* 0x00210000e8b0783b */ /* 0x000eec0000004200 */
[----:B------:R-:W-:Y:S01]  /*17040*/  MUFU.EX2 R193, R65 ;  /* 0x0000004100c17308 */ /* 0x000fe20000000800 */
[----:B-1----:R-:W-:Y:S01]  /*17050*/  MOV R198, R231 ;  /* 0x000000e700c67202 */ /* 0x002fe20000000f00 */
[C---:B------:R-:W-:Y:S03]  /*17060*/  FMUL.FTZ R28, R162.reuse, R200 ;  /* 0x000000c8a21c7220 */ /* 0x040fe60000410000 */
[----:B------:R-:W-:Y:S05]  /*17070*/  MOV R200, R221 ;  /* 0x000000dd00c87202 */ /* 0x000fea0000000f00 */
[----:B------:R-:W-:Y:S01]  /*17080*/  MUFU.EX2 R221, R67 ;  /* 0x0000004300dd7308 */ /* 0x000fe20000000800 */
[----:B--2---:R-:W-:Y:S09]  /*17090*/  FMUL.FTZ R27, R161, R191 ;  /* 0x000000bfa11b7220 */ /* 0x004ff20000410000 */
[----:B------:R1:W2:Y:S10]  /*170a0*/  MUFU.EX2 R191, R29 ;  /* 0x0000001d00bf7308 */ /* 0x0002b40000000800 */
[----:B------:R4:W-:Y:S01]  /*170b0*/  MUFU.EX2 R231, R30 ;  /* 0x0000001e00e77308 */ /* 0x0009e20000000800 */
[-C--:B---3--:R-:W-:Y:S09]  /*170c0*/  HMMA.16816.F32.BF16 R116, R172, R176.reuse, R116 ;  /* 0x000000b0ac74723c */ /* 0x088ff20000041874 */
[----:B------:R3:W2:Y:S01]  /*170d0*/  MUFU.EX2 R230, R31 ;  /* 0x0000001f00e67308 */ /* 0x0006a20000000800 */
[C---:B------:R-:W-:Y:S04]  /*170e0*/  HMMA.16816.F32.BF16 R120, R168.reuse, R176, R120 ;  /* 0x000000b0a878723c */ /* 0x040fe80000041878 */
[----:B-1----:R-:W-:Y:S01]  /*170f0*/  FMUL.FTZ R29, R162, R201 ;  /* 0x000000c9a21d7220 */ /* 0x002fe20000410000 */
[----:B------:R-:W-:Y:S03]  /*17100*/  MOV R201, R192 ;  /* 0x000000c000c97202 */ /* 0x000fe60000000f00 */
[-C--:B------:R-:W-:Y:S04]  /*17110*/  HMMA.16816.F32.BF16 R124, R168, R178.reuse, R124 ;  /* 0x000000b2a87c723c */ /* 0x080fe8000004187c */
[----:B------:R-:W-:Y:S01]  /*17120*/  F2FP.BF16.PACK_AB R40, R201, R219 ;  /* 0x000000dbc928723e */ /* 0x000fe200000010ff */
[C---:B----4-:R-:W-:Y:S01]  /*17130*/  FMUL.FTZ R30, R161.reuse, R202 ;  /* 0x000000caa11e7220 */ /* 0x050fe20000410000 */
[----:B------:R-:W-:Y:S02]  /*17140*/  MOV R202, R207 ;  /* 0x000000cf00ca7202 */ /* 0x000fe40000000f00 */
[C---:B------:R-:W-:Y:S01]  /*17150*/  HMMA.16816.F32.BF16 R128, R172.reuse, R178, R128 ;  /* 0x000000b2ac80723c */ /* 0x040fe20000041880 */
[----:B------:R-:W1:Y:S03]  /*17160*/  LDSM.16.MT88.4 R176, [R233+0x2100] ;  /* 0x00210000e9b0783b */ /* 0x000e660000004200 */
[----:B------:R-:W-:Y:S02]  /*17170*/  MOV R207, R226 ;  /* 0x000000e200cf7202 */ /* 0x000fe40000000f00 */
[----:B------:R-:W-:Y:S01]  /*17180*/  MUFU.EX2 R226, R181 ;  /* 0x000000b500e27308 */ /* 0x000fe20000000800 */
[----:B---3--:R-:W-:Y:S01]  /*17190*/  FMUL.FTZ R31, R161, R203 ;  /* 0x000000cba11f7220 */ /* 0x008fe20000410000 */
[----:B------:R-:W-:Y:S01]  /*171a0*/  MOV R203, R220 ;  /* 0x000000dc00cb7202 */ /* 0x000fe20000000f00 */
        /* <DEDUP_REMOVED lines=12> */
[----:B------:R-:W-:Y:S01]  /*17270*/  MOV R177, R36 ;  /* 0x0000002400b17202 */ /* 0x000fe20000000f00 */
[C---:B------:R-:W-:Y:S01]  /*17280*/  FMUL.FTZ R36, R160.reuse, R196 ;  /* 0x000000c4a0247220 */ /* 0x040fe20000410000 */
[----:B------:R-:W-:Y:S03]  /*17290*/  MOV R196, R37 ;  /* 0x0000002500c47202 */ /* 0x000fe60000000f00 */
[----:B------:R-:W-:Y:S01]  /*172a0*/  FMUL.FTZ R37, R160, R197 ;  /* 0x000000c5a0257220 */ /* 0x000fe20000410000 */
[----:B------:R-:W-:Y:S01]  /*172b0*/  MOV R197, R52 ;  /* 0x0000003400c57202 */ /* 0x000fe20000000f00 */
[--C-:B------:R-:W-:Y:S01]  /*172c0*/  FFMA.FTZ R176, R60, c[0x0][0x2d0], -R166.reuse ;  /* 0x0000b4003cb07a23 */ /* 0x100fe200000108a6 */
[----:B------:R-:W1:Y:S01]  /*172d0*/  LDSM.16.MT88.4 R52, [R233+0x900] ;  /* 0x00090000e934783b */ /* 0x000e620000004200 */
[--C-:B------:R-:W-:Y:S03]  /*172e0*/  FFMA.FTZ R60, R46, c[0x0][0x2d0], -R3.reuse ;  /* 0x0000b4002e3c7a23 */ /* 0x100fe60000010803 */
[-C--:B------:R-:W-:Y:S01]  /*172f0*/  HMMA.16816.F32.BF16 R36, R168, R178.reuse, R36 ;  /* 0x000000b2a824723c */ /* 0x080fe20000041824 */
[----:B------:R-:W-:Y:S06]  /*17300*/  MUFU.EX2 R220, R60 ;  /* 0x0000003c00dc7308 */ /* 0x000fec0000000800 */
[--C-:B------:R-:W-:Y:S01]  /*17310*/  FFMA.FTZ R168, R58, c[0x0][0x2d0], -R3.reuse ;  /* 0x0000b4003aa87a23 */ /* 0x100fe20000010803 */
[----:B------:R-:W-:Y:S04]  /*17320*/  HMMA.16816.F32.BF16 R28, R172, R178, R28 ;  /* 0x000000b2ac1c723c */ /* 0x000fe8000004181c */
[--C-:B------:R-:W-:Y:S02]  /*17330*/  FFMA.FTZ R170, R56, c[0x0][0x2d0], -R166.reuse ;  /* 0x0000b40038aa7a23 */ /* 0x100fe400000108a6 */
[--C-:B------:R-:W-:Y:S01]  /*17340*/  FFMA.FTZ R56, R43, c[0x0][0x2d0], -R3.reuse ;  /* 0x0000b4002b387a23 */ /* 0x100fe20000010803 */
[----:B------:R-:W-:Y:S01]  /*17350*/  MOV R175, R229 ;  /* 0x000000e500af7202 */ /* 0x000fe20000000f00 */
[--C-:B------:R-:W-:Y:S01]  /*17360*/  FFMA.FTZ R172, R62, c[0x0][0x2d0], -R3.reuse ;  /* 0x0000b4003eac7a23 */ /* 0x100fe20000010803 */
[----:B------:R-:W-:Y:S01]  /*17370*/  MOV R62, R225 ;  /* 0x000000e1003e7202 */ /* 0x000fe20000000f00 */
[----:B------:R-:W-:Y:S02]  /*17380*/  MUFU.EX2 R229, R184 ;  /* 0x000000b800e57308 */ /* 0x000fe40000000800 */
[----:B------:R-:W-:Y:S01]  /*17390*/  MOV R178, R228 ;  /* 0x000000e400b27202 */ /* 0x000fe20000000f00 */
[--C-:B------:R-:W-:Y:S01]  /*173a0*/  FFMA.FTZ R171, R57, c[0x0][0x2d0], -R166.reuse ;  /* 0x0000b40039ab7a23 */ /* 0x100fe200000108a6 */
[----:B------:R-:W-:Y:S01]  /*173b0*/  F2FP.BF16.PACK_AB R43, R175, R197 ;  /* 0x000000c5af2b723e */ /* 0x000fe200000010ff */
[--C-:B------:R-:W-:Y:S01]  /*173c0*/  FFMA.FTZ R57, R42, c[0x0][0x2d0], -R3.reuse ;  /* 0x0000b4002a397a23 */ /* 0x100fe20000010803 */
[----:B------:R-:W-:Y:S01]  /*173d0*/  F2FP.BF16.PACK_AB R41, R202, R178 ;  /* 0x000000b2ca29723e */ /* 0x000fe200000010ff */
[--C-:B------:R-:W-:Y:S01]  /*173e0*/  FFMA.FTZ R169, R59, c[0x0][0x2d0], -R3.reuse ;  /* 0x0000b4003ba97a23 */ /* 0x100fe20000010803 */
[----:B------:R-:W-:Y:S01]  /*173f0*/  F2FP.BF16.PACK_AB R42, R199, R196 ;  /* 0x000000c4c72a723e */ /* 0x000fe200000010ff */
[----:B------:R-:W-:Y:S01]  /*17400*/  FFMA.FTZ R166, R61, c[0x0][0x2d0], -R166 ;  /* 0x0000b4003da67a23 */ /* 0x000fe200000108a6 */
[----:B------:R3:W-:Y:S01]  /*17410*/  MUFU.EX2 R225, R186 ;  /* 0x000000ba00e17308 */ /* 0x0007e20000000800 */
[--C-:B------:R-:W-:Y:S01]  /*17420*/  FFMA.FTZ R61, R47, c[0x0][0x2d0], -R3.reuse ;  /* 0x0000b4002f3d7a23 */ /* 0x100fe20000010803 */
[----:B--2---:R-:W-:Y:S01]  /*17430*/  MOV R174, R191 ;  /* 0x000000bf00ae7202 */ /* 0x004fe20000000f00 */
[----:B------:R-:W-:Y:S01]  /*17440*/  FFMA.FTZ R3, R63, c[0x0][0x2d0], -R3 ;  /* 0x0000b4003f037a23 */ /* 0x000fe20000010803 */
[----:B------:R-:W-:Y:S01]  /*17450*/  MOV R63, R224 ;  /* 0x000000e0003f7202 */ /* 0x000fe20000000f00 */
[-C--:B------:R-:W-:Y:S05]  /*17460*/  HMMA.16816.F32.BF16 R4, R40, R48.reuse, R4 ;  /* 0x000000302804723c */ /* 0x080fea0000041804 */
[----:B------:R-:W-:Y:S01]  /*17470*/  MOV R179, R227 ;  /* 0x000000e300b37202 */ /* 0x000fe20000000f00 */
[----:B------:R-:W-:Y:S01]  /*17480*/  MUFU.EX2 R224, R182 ;  /* 0x000000b600e07308 */ /* 0x000fe20000000800 */
[----:B------:R-:W-:Y:S02]  /*17490*/  F2FP.BF16.PACK_AB R45, R63, R177 ;  /* 0x000000b13f2d723e */ /* 0x000fe400000010ff */
[----:B------:R-:W-:Y:S03]  /*174a0*/  F2FP.BF16.PACK_AB R44, R223, R179 ;  /* 0x000000b3df2c723e */ /* 0x000fe600000010ff */
[----:B------:R-:W-:Y:S02]  /*174b0*/  F2FP.BF16.PACK_AB R46, R174, R198 ;  /* 0x000000c6ae2e723e */ /* 0x000fe400000010ff */
[----:B------:R-:W-:Y:S02]  /*174c0*/  F2FP.BF16.PACK_AB R47, R230, R231 ;  /* 0x000000e7e62f723e */ /* 0x000fe400000010ff */
[----:B------:R-:W-:Y:S01]  /*174d0*/  MUFU.EX2 R227, R185 ;  /* 0x000000b900e37308 */ /* 0x000fe20000000800 */
[----:B------:R-:W-:Y:S02]  /*174e0*/  MOV R173, R222 ;  /* 0x000000de00ad7202 */ /* 0x000fe40000000f00 */
[----:B---3--:R-:W-:Y:S02]  /*174f0*/  MOV R186, R223 ;  /* 0x000000df00ba7202 */ /* 0x008fe40000000f00 */
[C---:B------:R-:W-:Y:S05]  /*17500*/  HMMA.16816.F32.BF16 R8, R44.reuse, R48, R8 ;  /* 0x000000302c08723c */ /* 0x040fea0000041808 */
[----:B------:R2:W-:Y:S03]  /*17510*/  MUFU.EX2 R223, R183 ;  /* 0x000000b700df7308 */ /* 0x0005e60000000800 */
[-C--:B------:R-:W-:Y:S07]  /*17520*/  HMMA.16816.F32.BF16 R12, R44, R50.reuse, R12 ;  /* 0x000000322c0c723c */ /* 0x080fee000004180c */
[----:B------:R-:W-:Y:S01]  /*17530*/  MUFU.EX2 R192, R57 ;  /* 0x0000003900c07308 */ /* 0x000fe20000000800 */
[C---:B------:R-:W-:Y:S01]  /*17540*/  HMMA.16816.F32.BF16 R16, R40.reuse, R50, R16 ;  /* 0x000000322810723c */ /* 0x040fe20000041810 */
[----:B------:R-:W3:Y:S07]  /*17550*/  LDSM.16.MT88.4 R48, [R235+0x900] ;  /* 0x00090000eb30783b */ /* 0x000eee0000004200 */
[-C--:B-1----:R-:W-:Y:S01]  /*17560*/  HMMA.16816.F32.BF16 R68, R40, R52.reuse, R68 ;  /* 0x000000342844723c */ /* 0x082fe20000041844 */
[----:B------:R1:W4:Y:S01]  /*17570*/  MUFU.EX2 R194, R56 ;  /* 0x0000003800c27308 */ /* 0x0003220000000800 */
[----:B--2---:R-:W2:Y:S06]  /*17580*/  LDL.LU R183, [R1+0x1c] ;  /* 0x00001c0001b77983 */ /* 0x004eac0000300800 */
[C---:B------:R-:W-:Y:S01]  /*17590*/  HMMA.16816.F32.BF16 R72, R44.reuse, R52, R72 ;  /* 0x000000342c48723c */ /* 0x040fe20000041848 */
[----:B------:R-:W2:Y:S02]  /*175a0*/  LDL.LU R182, [R1+0x20] ;  /* 0x0000200001b67983 */ /* 0x000ea40000300800 */
[----:B------:R-:W-:Y:S02]  /*175b0*/  MUFU.EX2 R228, R180 ;  /* 0x000000b400e47308 */ /* 0x000fe40000000800 */
[----:B------:R-:W2:Y:S03]  /*175c0*/  LDL.LU R185, [R1+0x24] ;  /* 0x0000240001b97983 */ /* 0x000ea60000300800 */
[-C--:B------:R-:W-:Y:S01]  /*175d0*/  HMMA.16816.F32.BF16 R76, R44, R54.reuse, R76 ;  /* 0x000000362c4c723c */ /* 0x080fe2000004184c */
[----:B------:R-:W2:Y:S04]  /*175e0*/  LDL.LU R184, [R1+0x28] ;  /* 0x0000280001b87983 */ /* 0x000ea80000300800 */
[----:B------:R4:W4:Y:S03]  /*175f0*/  MUFU.EX2 R222, R66 ;  /* 0x0000004200de7308 */ /* 0x0009260000000800 */
[C---:B------:R-:W-:Y:S01]  /*17600*/  HMMA.16816.F32.BF16 R80, R40.reuse, R54, R80 ;  /* 0x000000362850723c */ /* 0x040fe20000041850 */
[----:B------:R-:W4:Y:S06]  /*17610*/  LDSM.16.MT88.4 R52, [R234+0x900] ;  /* 0x00090000ea34783b */ /* 0x000f2c0000004200 */
[----:B------:R4:W4:Y:S01]  /*17620*/  MUFU.EX2 R191, R187 ;  /* 0x000000bb00bf7308 */ /* 0x0009220000000800 */
[-C--:B---3--:R-:W-:Y:S01]  /*17630*/  HMMA.16816.F32.BF16 R84, R40, R48.reuse, R84 ;  /* 0x000000302854723c */ /* 0x088fe20000041854 */
[----:B-1----:R-:W-:Y:S07]  /*17640*/  LDSM.16.MT88.4 R56, [R233+0x1100] ;  /* 0x00110000e938783b */ /* 0x002fee0000004200 */
[C---:B------:R-:W-:Y:S01]  /*17650*/  HMMA.16816.F32.BF16 R88, R44.reuse, R48, R88 ;  /* 0x000000302c58723c */ /* 0x040fe20000041858 */
[----:B----4-:R-:W-:Y:S07]  /*17660*/  LDSM.16.MT88.4 R64, [R235+0x3100] ;  /* 0x00310000eb40783b */ /* 0x010fee0000004200 */
[-C--:B------:R-:W-:Y:S04]  /*17670*/  HMMA.16816.F32.BF16 R92, R44, R50.reuse, R92 ;  /* 0x000000322c5c723c */ /* 0x080fe8000004185c */
[----:B------:R-:W-:Y:S04]  /*17680*/  MOV R187, R219 ;  /* 0x000000db00bb7202 */ /* 0x000fe80000000f00 */
[C---:B------:R-:W-:Y:S01]  /*17690*/  HMMA.16816.F32.BF16 R96, R40.reuse, R50, R96 ;  /* 0x000000322860723c */ /* 0x040fe20000041860 */
[----:B------:R-:W1:Y:S01]  /*176a0*/  LDSM.16.MT88.4 R48, [R232+0x2900] ;  /* 0x00290000e830783b */ /* 0x000e620000004200 */
[----:B------:R-:W3:Y:S06]  /*176b0*/  MUFU.EX2 R219, R61 ;  /* 0x0000003d00db7308 */ /* 0x000eec0000000800 */
        /* <DEDUP_REMOVED lines=30> */
[----:B------:R-:W-:Y:S02]  /*178a0*/  F2FP.BF16.PACK_AB R42, R229, R227 ;  /* 0x000000e3e52a723e */ /* 0x000fe400000010ff */
[----:B------:R-:W-:Y:S02]  /*178b0*/  F2FP.BF16.PACK_AB R43, R228, R226 ;  /* 0x000000e2e42b723e */ /* 0x000fe400000010ff */
[----:B---3--:R-:W-:Y:S05]  /*178c0*/  F2FP.BF16.PACK_AB R47, R219, R220 ;  /* 0x000000dcdb2f723e */ /* 0x008fea00000010ff */
        /* <DEDUP_REMOVED lines=9> */
[----:B------:R-:W-:Y:S03]  /*17960*/  LDSM.16.MT88.4 R56, [R233+0x3100] ;  /* 0x00310000e938783b */ /* 0x000fe60000004200 */
[----:B--2---:R-:W-:Y:S04]  /*17970*/  FFMA.FTZ R0, R0, R183, R210 ;  /* 0x000000b700007223 */ /* 0x004fe800000100d2 */
[-C--:B----4-:R-:W-:Y:S01]  /*17980*/  HMMA.16816.F32.BF16 R84, R40, R52.reuse, R84 ;  /* 0x000000342854723c */ /* 0x090fe20000041854 */
[----:B------:R-:W-:Y:S03]  /*17990*/  MUFU.EX2 R210, R170 ;  /* 0x000000aa00d27308 */ /* 0x000fe60000000800 */
[----:B------:R-:W-:Y:S01]  /*179a0*/  MOV R183, R62 ;  /* 0x0000003e00b77202 */ /* 0x000fe20000000f00 */
[----:B------:R-:W-:Y:S02]  /*179b0*/  FFMA.FTZ R160, R160, R182, R211 ;  /* 0x000000b6a0a07223 */ /* 0x000fe400000100d3 */
[----:B------:R-:W-:Y:S01]  /*179c0*/  FFMA.FTZ R161, R161, R185, R213 ;  /* 0x000000b9a1a17223 */ /* 0x000fe200000100d5 */
[C---:B------:R-:W-:Y:S03]  /*179d0*/  HMMA.16816.F32.BF16 R88, R44.reuse, R52, R88 ;  /* 0x000000342c58723c */ /* 0x040fe60000041858 */
[----:B------:R-:W-:Y:S01]  /*179e0*/  MUFU.EX2 R211, R209 ;  /* 0x000000d100d37308 */ /* 0x000fe20000000800 */
[----:B------:R-:W-:Y:S01]  /*179f0*/  MOV R185, R63 ;  /* 0x0000003f00b97202 */ /* 0x000fe20000000f00 */
[----:B------:R-:W-:Y:S01]  /*17a00*/  FADD.FTZ R160, R214, R160 ;  /* 0x000000a0d6a07221 */ /* 0x000fe20000010000 */
[----:B------:R-:W2:Y:S01]  /*17a10*/  LDSM.16.MT88.4 R60, [R232+0x3100] ;  /* 0x00310000e83c783b */ /* 0x000ea20000004200 */
[----:B------:R-:W-:Y:S01]  /*17a20*/  FFMA.FTZ R162, R162, R184, R215 ;  /* 0x000000b8a2a27223 */ /* 0x000fe200000100d7 */
[-C--:B------:R-:W-:Y:S04]  /*17a30*/  HMMA.16816.F32.BF16 R92, R44, R54.reuse, R92 ;  /* 0x000000362c5c723c */ /* 0x080fe8000004185c */
[----:B------:R-:W-:Y:S01]  /*17a40*/  FADD.FTZ R162, R216, R162 ;  /* 0x000000a2d8a27221 */ /* 0x000fe20000010000 */
[----:B------:R-:W-:Y:S01]  /*17a50*/  MOV R184, R207 ;  /* 0x000000cf00b87202 */ /* 0x000fe20000000f00 */
[----:B------:R3:W-:Y:S01]  /*17a60*/  MUFU.EX2 R216, R188 ;  /* 0x000000bc00d87308 */ /* 0x0007e20000000800 */
[----:B------:R-:W-:Y:S01]  /*17a70*/  MOV R207, R218 ;  /* 0x000000da00cf7202 */ /* 0x000fe20000000f00 */
[C---:B------:R-:W-:Y:S01]  /*17a80*/  HMMA.16816.F32.BF16 R96, R40.reuse, R54, R96 ;  /* 0x000000362860723c */ /* 0x040fe20000041860 */
[----:B------:R-:W4:Y:S03]  /*17a90*/  LDSM.16.MT88.4 R52, [R234+0x3100] ;  /* 0x00310000ea34783b */ /* 0x000f260000004200 */
[----:B------:R-:W-:Y:S02]  /*17aa0*/  FADD.FTZ R161, R217, R161 ;  /* 0x000000a1d9a17221 */ /* 0x000fe40000010000 */
[----:B------:R-:W-:Y:S02]  /*17ab0*/  FADD.FTZ R0, R212, R0 ;  /* 0x00000000d4007221 */ /* 0x000fe40000010000 */
[-C--:B-1----:R-:W-:Y:S01]  /*17ac0*/  HMMA.16816.F32.BF16 R100, R40, R48.reuse, R100 ;  /* 0x000000302864723c */ /* 0x082fe20000041864 */
[----:B------:R-:W-:Y:S03]  /*17ad0*/  MUFU.EX2 R214, R208 ;  /* 0x000000d000d67308 */ /* 0x000fe60000000800 */
[----:B------:R-:W-:Y:S04]  /*17ae0*/  FADD.FTZ R0, R203, R0 ;  /* 0x00000000cb007221 */ /* 0x000fe80000010000 */
[C---:B------:R-:W-:Y:S03]  /*17af0*/  HMMA.16816.F32.BF16 R104, R44.reuse, R48, R104 ;  /* 0x000000302c68723c */ /* 0x040fe60000041868 */
[----:B------:R1:W-:Y:S01]  /*17b00*/  MUFU.EX2 R215, R189 ;  /* 0x000000bd00d77308 */ /* 0x0003e20000000800 */
[----:B---3--:R-:W-:Y:S04]  /*17b10*/  MOV R188, R183 ;  /* 0x000000b700bc7202 */ /* 0x008fe80000000f00 */
[-C--:B------:R-:W-:Y:S01]  /*17b20*/  HMMA.16816.F32.BF16 R108, R44, R50.reuse, R108 ;  /* 0x000000322c6c723c */ /* 0x080fe2000004186c */
[----:B------:R-:W3:Y:S04]  /*17b30*/  LDSM.16.MT88.4 R180, [R232+0x1900] ;  /* 0x00190000e8b4783b */ /* 0x000ee80000004200 */
[----:B------:R-:W-:Y:S03]  /*17b40*/  MUFU.EX2 R218, R204 ;  /* 0x000000cc00da7308 */ /* 0x000fe60000000800 */
[C---:B------:R-:W-:Y:S01]  /*17b50*/  HMMA.16816.F32.BF16 R112, R40.reuse, R50, R112 ;  /* 0x000000322870723c */ /* 0x040fe20000041870 */
[----:B------:R-:W3:Y:S06]  /*17b60*/  LDSM.16.MT88.4 R48, [R233+0x1900] ;  /* 0x00190000e930783b */ /* 0x000eec0000004200 */
[----:B------:R-:W-:Y:S01]  /*17b70*/  MUFU.EX2 R204, R172 ;  /* 0x000000ac00cc7308 */ /* 0x000fe20000000800 */
[-C--:B--2---:R-:W-:Y:S04]  /*17b80*/  HMMA.16816.F32.BF16 R116, R40, R60.reuse, R116 ;  /* 0x0000003c2874723c */ /* 0x084fe80000041874 */
[----:B-1----:R-:W-:Y:S04]  /*17b90*/  MOV R189, R207 ;  /* 0x000000cf00bd7202 */ /* 0x002fe80000000f00 */
[C---:B------:R-:W-:Y:S01]  /*17ba0*/  HMMA.16816.F32.BF16 R120, R44.reuse, R60, R120 ;  /* 0x0000003c2c78723c */ /* 0x040fe20000041878 */
[----:B------:R-:W-:Y:S07]  /*17bb0*/  MUFU.EX2 R217, R205 ;  /* 0x000000cd00d97308 */ /* 0x000fee0000000800 */
[-C--:B------:R-:W-:Y:S03]  /*17bc0*/  HMMA.16816.F32.BF16 R124, R44, R62.reuse, R124 ;  /* 0x0000003e2c7c723c */ /* 0x080fe6000004187c */
[----:B------:R-:W-:Y:S05]  /*17bd0*/  MUFU.EX2 R205, R166 ;  /* 0x000000a600cd7308 */ /* 0x000fea0000000800 */
[C---:B------:R-:W-:Y:S01]  /*17be0*/  HMMA.16816.F32.BF16 R128, R40.reuse, R62, R128 ;  /* 0x0000003e2880723c */ /* 0x040fe20000041880 */
[----:B------:R-:W-:Y:S04]  /*17bf0*/  LDSM.16.MT88.4 R60, [R235+0x3900] ;  /* 0x00390000eb3c783b */ /* 0x000fe80000004200 */
[----:B------:R1:W-:Y:S03]  /*17c00*/  MUFU.EX2 R166, R3 ;  /* 0x0000000300a67308 */ /* 0x0003e60000000800 */
[-C--:B------:R-:W-:Y:S07]  /*17c10*/  HMMA.16816.F32.BF16 R132, R40, R56.reuse, R132 ;  /* 0x000000382884723c */ /* 0x080fee0000041884 */
[----:B------:R-:W-:Y:S01]  /*17c20*/  MUFU.EX2 R213, R206 ;  /* 0x000000ce00d57308 */ /* 0x000fe20000000800 */
[C---:B------:R-:W-:Y:S08]  /*17c30*/  HMMA.16816.F32.BF16 R136, R44.reuse, R56, R136 ;  /* 0x000000382c88723c */ /* 0x040ff00000041888 */
[-C--:B------:R-:W-:Y:S01]  /*17c40*/  HMMA.16816.F32.BF16 R140, R44, R58.reuse, R140 ;  /* 0x0000003a2c8c723c */ /* 0x080fe2000004188c */
[----:B------:R-:W2:Y:S03]  /*17c50*/  MUFU.EX2 R212, R190 ;  /* 0x000000be00d47308 */ /* 0x000ea60000000800 */
[----:B-1----:R-:W-:Y:S01]  /*17c60*/  FADD.FTZ R3, R188, R161 ;  /* 0x000000a1bc037221 */ /* 0x002fe20000010000 */
[----:B------:R-:W-:Y:S03]  /*17c70*/  MOV R188, R174 ;  /* 0x000000ae00bc7202 */ /* 0x000fe60000000f00 */
[C---:B------:R-:W-:Y:S01]  /*17c80*/  HMMA.16816.F32.BF16 R144, R40.reuse, R58, R144 ;  /* 0x0000003a2890723c */ /* 0x040fe20000041890 */
[----:B------:R-:W1:Y:S02]  /*17c90*/  LDSM.16.MT88.4 R56, [R235+0x1900] ;  /* 0x00190000eb38783b */ /* 0x000e640000004200 */
[----:B------:R3:W-:Y:S01]  /*17ca0*/  MUFU.EX2 R206, R176 ;  /* 0x000000b000ce7308 */ /* 0x0007e20000000800 */
[----:B------:R-:W-:Y:S04]  /*17cb0*/  MOV R161, R197 ;  /* 0x000000c500a17202 */ /* 0x000fe80000000f00 */
[-C--:B------:R-:W-:Y:S05]  /*17cc0*/  HMMA.16816.F32.BF16 R20, R40, R64.reuse, R20 ;  /* 0x000000402814723c */ /* 0x080fea0000041814 */
[----:B------:R-:W-:Y:S03]  /*17cd0*/  MUFU.EX2 R207, R169 ;  /* 0x000000a900cf7308 */ /* 0x000fe60000000800 */
[C---:B------:R-:W-:Y:S04]  /*17ce0*/  HMMA.16816.F32.BF16 R148, R44.reuse, R64, R148 ;  /* 0x000000402c94723c */ /* 0x040fe80000041894 */
[----:B--2---:R-:W-:Y:S02]  /*17cf0*/  F2FP.BF16.PACK_AB R203, R211, R212 ;  /* 0x000000d4d3cb723e */ /* 0x004fe400000010ff */
[----:B------:R-:W-:Y:S01]  /*17d00*/  MOV R190, R199 ;  /* 0x000000c700be7202 */ /* 0x000fe20000000f00 */
[----:B------:R-:W-:Y:S01]  /*17d10*/  FADD.FTZ R64, R173, R0 ;  /* 0x00000000ad407221 */ /* 0x000fe20000010000 */
[-C--:B------:R-:W-:Y:S01]  /*17d20*/  HMMA.16816.F32.BF16 R152, R44, R66.reuse, R152 ;  /* 0x000000422c98723c */ /* 0x080fe20000041898 */
[----:B------:R-:W-:Y:S03]  /*17d30*/  MUFU.EX2 R209, R171 ;  /* 0x000000ab00d17308 */ /* 0x000fe60000000800 */
[----:B------:R-:W-:Y:S02]  /*17d40*/  F2FP.BF16.PACK_AB R199, R166, R204 ;  /* 0x000000cca6c7723e */ /* 0x000fe400000010ff */
[----:B---3--:R-:W-:Y:S02]  /*17d50*/  MOV R176, R185 ;  /* 0x000000b900b07202 */ /* 0x008fe40000000f00 */
[C---:B------:R-:W-:Y:S03]  /*17d60*/  HMMA.16816.F32.BF16 R156, R40.reuse, R66, R156 ;  /* 0x00000042289c723c */ /* 0x040fe6000004189c */
[----:B------:R-:W2:Y:S01]  /*17d70*/  MUFU.EX2 R208, R168 ;  /* 0x000000a800d07308 */ /* 0x000ea20000000800 */
[----:B------:R-:W-:Y:S02]  /*17d80*/  MOV R185, R187 ;  /* 0x000000bb00b97202 */ /* 0x000fe40000000f00 */
[----:B------:R-:W-:Y:S01]  /*17d90*/  MOV R187, R202 ;  /* 0x000000ca00bb7202 */ /* 0x000fe20000000f00 */
[----:B------:R-:W-:Y:S01]  /*17da0*/  FADD.FTZ R66, R167, R3 ;  /* 0x00000003a7427221 */ /* 0x000fe20000010000 */
[-C--:B----4-:R-:W-:Y:S04]  /*17db0*/  HMMA.16816.F32.BF16 R24, R40, R52.reuse, R24 ;  /* 0x000000342818723c */ /* 0x090fe80000041818 */
[----:B------:R-:W-:Y:S02]  /*17dc0*/  F2FP.BF16.PACK_AB R202, R214, R213 ;  /* 0x000000d5d6ca723e */ /* 0x000fe400000010ff */
[----:B------:R-:W-:Y:S02]  /*17dd0*/  MOV R0, R178 ;  /* 0x000000b200007202 */ /* 0x000fe40000000f00 */
[C---:B------:R-:W-:Y:S04]  /*17de0*/  HMMA.16816.F32.BF16 R32, R44.reuse, R52, R32 ;  /* 0x000000342c20723c */ /* 0x040fe80000041820 */
[----:B------:R-:W-:Y:S01]  /*17df0*/  MOV R3, R185 ;  /* 0x000000b900037202 */ /* 0x000fe20000000f00 */
[----:B------:R-:W-:Y:S02]  /*17e00*/  FADD.FTZ R0, R0, R66 ;  /* 0x0000004200007221 */ /* 0x000fe40000010000 */
[----:B------:R-:W-:Y:S01]  /*17e10*/  FADD.FTZ R52, R184, R160 ;  /* 0x000000a0b8347221 */ /* 0x000fe20000010000 */
[-C--:B------:R-:W-:Y:S01]  /*17e20*/  HMMA.16816.F32.BF16 R36, R44, R54.reuse, R36 ;  /* 0x000000362c24723c */ /* 0x080fe20000041824 */
[----:B------:R-:W3:Y:S03]  /*17e30*/  LDSM.16.MT88.4 R44, [R234+0x1900] ;  /* 0x00190000ea2c783b */ /* 0x000ee60000004200 */
[----:B------:R-:W-:Y:S01]  /*17e40*/  FADD.FTZ R65, R200, R52 ;  /* 0x00000034c8417221 */ /* 0x000fe20000010000 */
[----:B------:R-:W-:Y:S01]  /*17e50*/  F2FP.BF16.PACK_AB R200, R217, R218 ;  /* 0x000000dad9c8723e */ /* 0x000fe200000010ff */
[----:B------:R-:W-:Y:S01]  /*17e60*/  FADD.FTZ R53, R189, R162 ;  /* 0x000000a2bd357221 */ /* 0x000fe20000010000 */
[----:B------:R-:W-:Y:S01]  /*17e70*/  MOV R189, R175 ;  /* 0x000000af00bd7202 */ /* 0x000fe20000000f00 */
[----:B------:R-:W-:Y:S01]  /*17e80*/  HMMA.16816.F32.BF16 R28, R40, R54, R28 ;  /* 0x00000036281c723c */ /* 0x000fe2000004181c */
[----:B------:R-:W4:Y:S03]  /*17e90*/  LDSM.16.MT88.4 R40, [R232+0x3900] ;  /* 0x00390000e828783b */ /* 0x000f260000004200 */
[----:B------:R-:W-:Y:S01]  /*17ea0*/  MOV R184, R186 ;  /* 0x000000ba00b87202 */ /* 0x000fe20000000f00 */
[----:B------:R-:W-:Y:S01]  /*17eb0*/  FADD.FTZ R67, R236, R53 ;  /* 0x00000035ec437221 */ /* 0x000fe20000010000 */
[----:B------:R-:W-:Y:S02]  /*17ec0*/  MOV R186, R201 ;  /* 0x000000c900ba7202 */ /* 0x000fe40000000f00 */
[----:B------:R-:W-:Y:S01]  /*17ed0*/  F2FP.BF16.PACK_AB R201, R215, R216 ;  /* 0x000000d8d7c9723e */ /* 0x000fe200000010ff */
[----:B------:R-:W1:Y:S03]  /*17ee0*/  LDSM.16.MT88.4 R52, [R233+0x3900] ;  /* 0x00390000e934783b */ /* 0x000e660000004200 */
[----:B--2---:R-:W-:Y:S01]  /*17ef0*/  F2FP.BF16.PACK_AB R197, R207, R208 ;  /* 0x000000d0cfc5723e */ /* 0x004fe200000010ff */
[----:B------:R-:W-:Y:S01]  /*17f00*/  FADD.FTZ R3, R3, R67 ;  /* 0x0000004303037221 */ /* 0x000fe20000010000 */
[----:B------:R-:W-:Y:S01]  /*17f10*/  MOV R162, R198 ;  /* 0x000000c600a27202 */ /* 0x000fe20000000f00 */
[-C--:B------:R-:W-:Y:S02]  /*17f20*/  HMMA.16816.F32.BF16 R172, R200, R180.reuse, R4 ;  /* 0x000000b4c8ac723c */ /* 0x080fe40000041804 */
[----:B------:R2:W5:Y:S03]  /*17f30*/  LDL.LU R236, [R1+0x38] ;  /* 0x0000380001ec7983 */ /* 0x0005660000300800 */
[----:B------:R-:W-:Y:S01]  /*17f40*/  F2FP.BF16.PACK_AB R198, R205, R206 ;  /* 0x000000cecdc6723e */ /* 0x000fe200000010ff */
[----:B------:R2:W5:Y:S01]  /*17f50*/  LDL.LU R167, [R1+0x34] ;  /* 0x0000340001a77983 */ /* 0x0005620000300800 */
[----:B------:R-:W-:Y:S02]  /*17f60*/  MOV R160, R196 ;  /* 0x000000c400a07202 */ /* 0x000fe40000000f00 */
[----:B------:R-:W-:Y:S01]  /*17f70*/  F2FP.BF16.PACK_AB R196, R209, R210 ;  /* 0x000000d2d1c4723e */ /* 0x000fe200000010ff */
[----:B------:R-:W1:Y:S06]  /*17f80*/  LDSM.16.MT88.4 R4, [R234+0x3900] ;  /* 0x00390000ea04783b */ /* 0x000e6c0000004200 */
[C---:B------:R-:W-:Y:S07]  /*17f90*/  HMMA.16816.F32.BF16 R168, R196.reuse, R180, R8 ;  /* 0x000000b4c4a8723c */ /* 0x040fee0000041808 */
[----:B------:R-:W-:Y:S02]  /*17fa0*/  MOV R11, R176 ;  /* 0x000000b0000b7202 */ /* 0x000fe40000000f00 */
[----:B------:R-:W-:Y:S03]  /*17fb0*/  MOV R9, R179 ;  /* 0x000000b300097202 */ /* 0x000fe60000000f00 */
[----:B------:R-:W-:Y:S02]  /*17fc0*/  MOV R8, R177 ;  /* 0x000000b100087202 */ /* 0x000fe40000000f00 */
[-C--:B------:R-:W-:Y:S03]  /*17fd0*/  HMMA.16816.F32.BF16 R176, R196, R182.reuse, R12 ;  /* 0x000000b6c4b0723c */ /* 0x080fe6000004180c */
[----:B------:R-:W-:Y:S01]  /*17fe0*/  MOV R10, R184 ;  /* 0x000000b8000a7202 */ /* 0x000fe20000000f00 */
[----:B------:R-:W-:Y:S02]  /*17ff0*/  FADD.FTZ R9, R9, R65 ;  /* 0x0000004109097221 */ /* 0x000fe40000010000 */
[----:B------:R-:W-:Y:S01]  /*18000*/  FADD.FTZ R8, R8, R64 ;  /* 0x0000004008087221 */ /* 0x000fe20000010000 */
[----:B------:R-:W-:Y:S01]  /*18010*/  MOV R14, R186 ;  /* 0x000000ba000e7202 */ /* 0x000fe20000000f00 */
        /* <DEDUP_REMOVED lines=78> */
[----:B------:R1:W-:Y:S04]  /*18500*/  STL [R1+0x20], R3 ;  /* 0x0000200301007387 */ /* 0x0003e80000100800 */
[----:B------:R3:W-:Y:S01]  /*18510*/  STL [R1+0x1c], R0 ;  /* 0x00001c0001007387 */ /* 0x0007e20000100800 */
[----:B-1----:R-:W-:Y:S02]  /*18520*/  MOV R3, R164 ;  /* 0x000000a400037202 */ /* 0x002fe40000000f00 */
[----:B---3--:R-:W-:Y:S01]  /*18530*/  MOV R0, R165 ;  /* 0x000000a500007202 */ /* 0x008fe20000000f00 */
[----:B--2--5:R-:W-:-:S05]  /*18540*/  @P0 BRA `(.L_x_3071) ;  /* 0xffffc72000000947 */ /* 0x024fca000383ffff */
.L_x_3070:
[----:B---3--:R-:W2:Y:S04]  /*18550*/  LDL.LU R6, [R1+0x28] ;  /* 0x0000280001067983 */ /* 0x008ea80000300800 */
        /* <DEDUP_REMOVED lines=10> */
[----:B----4-:R-:W3:Y:S01]  /*18600*/  SHFL.BFLY PT, R7, R8, 0x2, 0x1f ;  /* 0x0c401f0008077f89 */ /* 0x010ee200000e0000 */
[----:B-1----:R-:W-:-:S03]  /*18610*/  FADD.FTZ R11, R11, R6 ;  /* 0x000000060b0b7221 */ /* 0x002fc60000010000 */
[----:B------:R-:W1:Y:S01]  /*18620*/  SHFL.BFLY PT, R6, R5, 0x2, 0x1f ;  /* 0x0c401f0005067f89 */ /* 0x000e6200000e0000 */
[----:B--2---:R-:W-:-:S03]  /*18630*/  FADD.FTZ R9, R9, R4 ;  /* 0x0000000409097221 */ /* 0x004fc60000010000 */
[----:B------:R-:W2:Y:S01]  /*18640*/  SHFL.BFLY PT, R0, R11, 0x1, 0x1f ;  /* 0x0c201f000b007f89 */ /* 0x000ea200000e0000 */
[----:B---3--:R-:W-:-:S03]  /*18650*/  FADD.FTZ R7, R7, R8 ;  /* 0x0000000807077221 */ /* 0x008fc60000010000 */
[----:B------:R-:W3:Y:S04]  /*18660*/  SHFL.BFLY PT, R4, R9, 0x1, 0x1f ;  /* 0x0c201f0009047f89 */ /* 0x000ee800000e0000 */
[----:B------:R-:W4:Y:S01]  /*18670*/  SHFL.BFLY PT, R3, R7, 0x1, 0x1f ;  /* 0x0c201f0007037f89 */ /* 0x000f2200000e0000 */
[----:B-1----:R-:W-:Y:S02]  /*18680*/  FADD.FTZ R6, R6, R5 ;  /* 0x0000000506067221 */ /* 0x002fe40000010000 */
[----:B--2---:R-:W-:-:S03]  /*18690*/  FADD.FTZ R11, R11, R0 ;  /* 0x000000000b0b7221 */ /* 0x004fc60000010000 */
[----:B------:R-:W1:Y:S01]  /*186a0*/  SHFL.BFLY PT, R5, R6, 0x1, 0x1f ;  /* 0x0c201f0006057f89 */ /* 0x000e6200000e0000 */
[----:B------:R-:W-:Y:S01]  /*186b0*/  MOV R0, RZ ;  /* 0x000000ff00007202 */ /* 0x000fe20000000f00 */
[----:B---3--:R-:W-:Y:S01]  /*186c0*/  FADD.FTZ R9, R9, R4 ;  /* 0x0000000409097221 */ /* 0x008fe20000010000 */
[----:B------:R-:W-:Y:S02]  /*186d0*/  FSETP.NE.FTZ.AND P3, PT, R11, RZ, PT ;  /* 0x000000ff0b00720b */ /* 0x000fe40003f75000 */
[----:B------:R-:W-:Y:S01]  /*186e0*/  MOV R4, RZ ;  /* 0x000000ff00047202 */ /* 0x000fe20000000f00 */
[----:B----4-:R-:W-:Y:S01]  /*186f0*/  FADD.FTZ R7, R7, R3 ;  /* 0x0000000307077221 */ /* 0x010fe20000010000 */
[----:B------:R-:W-:Y:S02]  /*18700*/  FSETP.NE.FTZ.AND P2, PT, R9, RZ, PT ;  /* 0x000000ff0900720b */ /* 0x000fe40003f55000 */
[----:B------:R-:W-:Y:S02]  /*18710*/  MOV R3, RZ ;  /* 0x000000ff00037202 */ /* 0x000fe40000000f00 */
[----:B------:R-:W-:-:S05]  /*18720*/  FSETP.NE.FTZ.AND P1, PT, R7, RZ, PT ;  /* 0x000000ff0700720b */ /* 0x000fca0003f35000 */
[----:B------:R-:W2:Y:S01]  /*18730*/  @P3 MUFU.RCP R0, R11 ;  /* 0x0000000b00003308 */ /* 0x000ea20000001000 */
[----:B-1----:R-:W-:-:S07]  /*18740*/  FADD.FTZ R6, R5, R6 ;  /* 0x0000000605067221 */ /* 0x002fce0000010000 */
[----:B------:R-:W1:Y:S01]  /*18750*/  @P1 MUFU.RCP R3, R7 ;  /* 0x0000000700031308 */ /* 0x000e620000001000 */
[----:B------:R-:W-:Y:S01]  /*18760*/  FSETP.NE.FTZ.AND P0, PT, R6, RZ, PT ;  /* 0x000000ff0600720b */ /* 0x000fe20003f15000 */
[----:B--2---:R-:W-:-:S06]  /*18770*/  FMUL.FTZ R172, R0, R172 ;  /* 0x000000ac00ac7220 */ /* 0x004fcc0000410000 */
[----:B------:R-:W2:Y:S01]  /*18780*/  @P2 MUFU.RCP R4, R9 ;  /* 0x0000000900042308 */ /* 0x000ea20000001000 */
[C---:B------:R-:W-:Y:S02]  /*18790*/  FMUL.FTZ R57, R0.reuse, R173 ;  /* 0x000000ad00397220 */ /* 0x040fe40000410000 */
[C---:B------:R-:W-:Y:S02]  /*187a0*/  FMUL.FTZ R180, R0.reuse, R180 ;  /* 0x000000b400b47220 */ /* 0x040fe40000410000 */
[C---:B------:R-:W-:Y:S02]  /*187b0*/  FMUL.FTZ R181, R0.reuse, R181 ;  /* 0x000000b500b57220 */ /* 0x040fe40000410000 */
[C---:B------:R-:W-:Y:S01]  /*187c0*/  FMUL.FTZ R68, R0.reuse, R68 ;  /* 0x0000004400447220 */ /* 0x040fe20000410000 */
[----:B------:R-:W-:Y:S01]  /*187d0*/  @P3 MUFU.LG2 R11, R11 ;  /* 0x0000000b000b3308 */ /* 0x000fe20000000c00 */
[C---:B------:R-:W-:Y:S01]  /*187e0*/  FMUL.FTZ R51, R0.reuse, R69 ;  /* 0x0000004500337220 */ /* 0x040fe20000410000 */
[----:B------:R-:W-:Y:S01]  /*187f0*/  @P0 MOV R8, 0x3f317218 ;  /* 0x3f31721800080802 */ /* 0x000fe20000000f00 */
        /* <DEDUP_REMOVED lines=32> */
[----:B------:R-:W1:Y:S01]  /*18a00*/  @P0 MUFU.RCP R0, R6 ;  /* 0x0000000600000308 */ /* 0x000e620000001000 */
        /* <DEDUP_REMOVED lines=31> */
[----:B--2---:R-:W-:-:S02]  /*18c00*/  FMUL.FTZ R174, R4, R174 ;  /* 0x000000ae04ae7220 */ /* 0x004fc40000410000 */
        /* <DEDUP_REMOVED lines=32> */
[C---:B-1----:R-:W-:Y:S02]  /*18e10*/  FMUL.FTZ R170, R0.reuse, R170 ;  /* 0x000000aa00aa7220 */ /* 0x042fe40000410000 */
        /* <DEDUP_REMOVED lines=44> */
.L_x_3016:
        /* <DEDUP_REMOVED lines=198> */
.L_x_3075:
        /* <DEDUP_REMOVED lines=157> */
.L_x_3077:
[----:B--234-:R-:W-:Y:S05]  /*1a710*/  BSYNC B0 ;  /* 0x0000000000007941 */ /* 0x01cfea0003800000 */
.L_x_3076:
        /* <DEDUP_REMOVED lines=16> */
.L_x_3079:
[----:B------:R-:W-:Y:S05]  /*1a820*/  BSYNC B0 ;  /* 0x0000000000007941 */ /* 0x000fea0003800000 */
.L_x_3078:
        /* <DEDUP_REMOVED lines=16> */
.L_x_3081:
[----:B------:R-:W-:Y:S05]  /*1a930*/  BSYNC B0 ;  /* 0x0000000000007941 */ /* 0x000fea0003800000 */
.L_x_3080:
        /* <DEDUP_REMOVED lines=16> */
.L_x_3083:
[----:B------:R-:W-:Y:S05]  /*1aa40*/  BSYNC B0 ;  /* 0x0000000000007941 */ /* 0x000fea0003800000 */
.L_x_3082:
        /* <DEDUP_REMOVED lines=16> */
.L_x_3085:
[----:B------:R-:W-:Y:S05]  /*1ab50*/  BSYNC B0 ;  /* 0x0000000000007941 */ /* 0x000fea0003800000 */
.L_x_3084:
        /* <DEDUP_REMOVED lines=16> */
.L_x_3087:
[----:B------:R-:W-:Y:S05]  /*1ac60*/  BSYNC B0 ;  /* 0x0000000000007941 */ /* 0x000fea0003800000 */
.L_x_3086:
        /* <DEDUP_REMOVED lines=16> */
.L_x_3089:
[----:B------:R-:W-:Y:S05]  /*1ad70*/  BSYNC B0 ;  /* 0x0000000000007941 */ /* 0x000fea0003800000 */
.L_x_3088:
        /* <DEDUP_REMOVED lines=17> */
.L_x_3074:
        /* <DEDUP_REMOVED lines=31> */
.L_x_3090:
        /* <DEDUP_REMOVED lines=43> */
.L_x_3092:
[----:B------:R-:W-:Y:S05]  /*1b330*/  BSYNC B0 ;  /* 0x0000000000007941 */ /* 0x000fea0003800000 */
.L_x_3091:
        /* <DEDUP_REMOVED lines=63> */
.L_x_3094:
[----:B------:R-:W-:Y:S05]  /*1b730*/  BSYNC B0 ;  /* 0x0000000000007941 */ /* 0x000fea0003800000 */
.L_x_3093:
        /* <DEDUP_REMOVED lines=15> */
.L_x_3096:
[----:B------:R-:W-:Y:S05]  /*1b830*/  BSYNC B0 ;  /* 0x0000000000007941 */ /* 0x000fea0003800000 */
.L_x_3095:
        /* <DEDUP_REMOVED lines=15> */
.L_x_3098:
[----:B------:R-:W-:Y:S05]  /*1b930*/  BSYNC B0 ;  /* 0x0000000000007941 */ /* 0x000fea0003800000 */
.L_x_3097:
        /* <DEDUP_REMOVED lines=15> */
.L_x_3100:
[----:B------:R-:W-:Y:S05]  /*1ba30*/  BSYNC B0 ;  /* 0x0000000000007941 */ /* 0x000fea0003800000 */
.L_x_3099:
        /* <DEDUP_REMOVED lines=15> */
.L_x_3102:
[----:B------:R-:W-:Y:S05]  /*1bb30*/  BSYNC B0 ;  /* 0x0000000000007941 */ /* 0x000fea0003800000 */
.L_x_3101:
        /* <DEDUP_REMOVED lines=15> */
.L_x_3104:
[----:B------:R-:W-:Y:S05]  /*1bc30*/  BSYNC B0 ;  /* 0x0000000000007941 */ /* 0x000fea0003800000 */
.L_x_3103:
        /* <DEDUP_REMOVED lines=15> */
.L_x_3106:
[----:B------:R-:W-:Y:S05]  /*1bd30*/  BSYNC B0 ;  /* 0x0000000000007941 */ /* 0x000fea0003800000 */
.L_x_3105:
        /* <DEDUP_REMOVED lines=16> */
.L_x_3107:
        /* <DEDUP_REMOVED lines=12> */
.L_x_4371:


//--------------------- .text._ZN7cutlass13device_kernelIN5flash19enable_sm80_to_sm89INS1_16FlashAttnFwdSm80INS1_25CollectiveMainloopFwdSm80ILi4ELi1ELb0EN4cute5tupleIJNS5_1CILi128EEENS7_ILi48EEES8_EEELi128ENS_10bfloat16_tEfNS_4arch4Sm80ELb0ELb1ELb0ELb0ELb1ELb0ELb1ELb0EEENS1_21CollectiveEpilogueFwdINS6_IJS8_S8_S9_EEENS6_IJNS7_ILi1EEESH_SH_EEESB_SD_Li128ELb0ELb1ELb0ELb0EEENS1_19SingleTileSchedulerILb0ELb0ELb1ELi128EEEEEEEEEvNT_6ParamsE --------------------------
	.section	.text._ZN7cutlass13device_kernelIN5flash19enable_sm80_to_sm89INS1_16FlashAttnFwdSm80INS1_25CollectiveMainloopFwdSm80ILi4ELi1ELb0EN4cute5tupleIJNS5_1CILi128EEENS7_ILi48EEES8_EEELi128ENS_10bfloat16_tEfNS_4arch4Sm80ELb0ELb1ELb0ELb0ELb1ELb0ELb1ELb0EEENS1_21CollectiveEpilogueFwdINS6_IJS8_S8_S9_EEENS6_IJNS7_ILi1EEESH_SH_EEESB_SD_Li128ELb0ELb1ELb0ELb0EEENS1_19SingleTileSchedulerILb0ELb0ELb1ELi128EEEEEEEEEvNT_6ParamsE,"ax",@progbits
	.sectioninfo	@"SHI_REGISTERS=255"
	.align	128
.text._ZN7cutlass13device_kernelIN5flash19enable_sm80_to_sm89INS1_16FlashAttnFwdSm80INS1_25CollectiveMainloopFwdSm80ILi4ELi1ELb0EN4cute5tupleIJNS5_1CILi128EEENS7_ILi48EEES8_EEELi128ENS_10bfloat16_tEfNS_4arch4Sm80ELb0ELb1ELb0ELb0ELb1ELb0ELb1ELb0EEENS1_21CollectiveEpilogueFwdINS6_IJS8_S8_S9_EEENS6_IJNS7_ILi1EEESH_SH_EEESB_SD_Li128ELb0ELb1ELb0ELb0EEENS1_19SingleTileSchedulerILb0ELb0ELb1ELi128EEEEEEEEEvNT_6ParamsE:
        .type           _ZN7cutlass13device_kernelIN5flash19enable_sm80_to_sm89INS1_16FlashAttnFwdSm80INS1_25CollectiveMainloopFwdSm80ILi4ELi1ELb0EN4cute5tupleIJNS5_1CILi128EEENS7_ILi48EEES8_EEELi128ENS_10bfloat16_tEfNS_4arch4Sm80ELb0ELb1ELb0ELb0ELb1ELb0ELb1ELb0EEENS1_21CollectiveEpilogueFwdINS6_IJS8_S8_S9_EEENS6_IJNS7_ILi1EEESH_SH_EEESB_SD_Li128ELb0ELb1ELb0ELb0EEENS1_19SingleTileSchedulerILb0ELb0ELb1ELi128EEEEEEEEEvNT_6ParamsE,@function
        .size           _ZN7cutlass13device_kernelIN5flash19enable_sm80_to_sm89INS1_16FlashAttnFwdSm80INS1_25CollectiveMainloopFwdSm80ILi4ELi1ELb0EN4cute5tupleIJNS5_1CILi128EEENS7_ILi48EEES8_EEELi128ENS_10bfloat16_tEfNS_4arch4Sm80ELb0ELb1ELb0ELb0ELb1ELb0ELb1ELb0EEENS1_21CollectiveEpilogueFwdINS6_IJS8_S8_S9_EEENS6_IJNS7_ILi1EEESH_SH_EEESB_SD_Li128ELb0ELb1ELb0ELb0EEENS1_19SingleTileSchedulerILb0ELb0ELb1ELi128EEEEEEEEEvNT_6ParamsE,(.L_x_4372 - _ZN7cutlass13device_kernelIN5flash19enable_sm80_to_sm89INS1_16FlashAttnFwdSm80INS1_25CollectiveMainloopFwdSm80ILi4ELi1ELb0EN4cute5tupleIJNS5_1CILi128EEENS7_ILi48EEES8_EEELi128ENS_10bfloat16_tEfNS_4arch4Sm80ELb0ELb1ELb0ELb0ELb1ELb0ELb1ELb0EEENS1_21CollectiveEpilogueFwdINS6_IJS8_S8_S9_EEENS6_IJNS7_ILi1EEESH_SH_EEESB_SD_Li128ELb0ELb1ELb0ELb0EEENS1_19SingleTileSchedulerILb0ELb0ELb1ELi128EEEEEEEEEvNT_6ParamsE)
        .other          _ZN7cutlass13device_kernelIN5flash19enable_sm80_to_sm89INS1_16FlashAttnFwdSm80INS1_25CollectiveMainloopFwdSm80ILi4ELi1ELb0EN4cute5tupleIJNS5_1CILi128EEENS7_ILi48EEES8_EEELi128ENS_10bfloat16_tEfNS_4arch4Sm80ELb0ELb1ELb0ELb0ELb1ELb0ELb1ELb0EEENS1_21CollectiveEpilogueFwdINS6_IJS8_S8_S9_EEENS6_IJNS7_ILi1EEESH_SH_EEESB_SD_Li128ELb0ELb1ELb0ELb0EEENS1_19SingleTileSchedulerILb0ELb0ELb1ELi128EEEEEEEEEvNT_6ParamsE,@"STO_CUDA_ENTRY STV_DEFAULT"
_ZN7cutlass13device_kernelIN5flash19enable_sm80_to_sm89INS1_16FlashAttnFwdSm80INS1_25CollectiveMainloopFwdSm80ILi4ELi1ELb0EN4cute5tupleIJNS5_1CILi128EEENS7_ILi48EEES8_EEELi128ENS_10bfloat16_tEfNS_4arch4Sm80ELb0ELb1ELb0ELb0ELb1ELb0ELb1ELb0EEENS1_21CollectiveEpilogueFwdINS6_IJS8_S8_S9_EEENS6_IJNS7_ILi1EEESH_SH_EEESB_SD_Li128ELb0ELb1ELb0ELb0EEENS1_19SingleTileSchedulerILb0ELb0ELb1ELi128EEEEEEEEEvNT_6ParamsE:
        /* <DEDUP_REMOVED lines=56> */
.L_x_3109:
[----:B------:R-:W-:Y:S02]  /*0380*/  ULDC UR4, c[0x0][0x32c] ;  /* 0x0000cb0000047ab9 */ /* 0x000fe40000000800 */
[----:B------:R-:W-:-:S03]  /*0390*/  UISETP.NE.AND UP0, UPT, UR14, UR4, UPT ;  /* 0x000000040e00728c */ /* 0x000fc6000bf05270 */
[----:B------:R-:W-:Y:S02]  /*03a0*/  ULDC.64 UR4, c[0x0][0x330] ;  /* 0x0000cc0000047ab9 */ /* 0x000fe40000000a00 */
[----:B------:R-:W-:-:S06]  /*03b0*/  UIMAD.WIDE.U32 UR16, UR15, UR4, URZ ;  /* 0x000000040f1072a5 */ /* 0x000fcc000f8e003f */
[----:B------:R-:W-:Y:S02]  /*03c0*/  @UP0 USHF.R.U32.HI UR15, URZ, UR5, UR17 ;  /* 0x000000053f0f0299 */ /* 0x000fe40008011611 */
.L_x_3110:
[----:B------:R-:W-:Y:S02]  /*03d0*/  ULDC UR4, c[0x0][0x32c] ;  /* 0x0000cb0000047ab9 */ /* 0x000fe40000000800 */
[----:B------:R-:W-:-:S04]  /*03e0*/  UIMAD UR4, UR15, UR4, UR4 ;  /* 0x000000040f0472a4 */ /* 0x000fc8000f8e0204 */
[----:B------:R-:W-:-:S04]  /*03f0*/  UISETP.LT.AND UP0, UPT, UR7, UR4, UPT ;  /* 0x000000040700728c */ /* 0x000fc8000bf01270 */
[----:B------:R-:W-:Y:S02]  /*0400*/  USEL UR7, UR7, UR4, UP0 ;  /* 0x0000000407077287 */ /* 0x000fe40008000000 */
.L_x_3108:
        /* <DEDUP_REMOVED lines=38> */
.L_x_3112:
[----:B------:R-:W-:Y:S02]  /*0670*/  ULDC UR4, c[0x0][0x32c] ;  /* 0x0000cb0000047ab9 */ /* 0x000fe40000000800 */
[----:B------:R-:W-:-:S03]  /*0680*/  UISETP.NE.AND UP0, UPT, UR4, 0x1, UPT ;  /* 0x000000010400788c */ /* 0x000fc6000bf05270 */
[----:B------:R-:W-:Y:S02]  /*0690*/  ULDC.64 UR4, c[0x0][0x330] ;  /* 0x0000cc0000047ab9 */ /* 0x000fe40000000a00 */
[----:B------:R-:W-:-:S07]  /*06a0*/  UIMAD.WIDE.U32 UR16, UR14, UR4, URZ ;  /* 0x000000040e1072a5 */ /* 0x000fce000f8e003f */
[----:B------:R-:W-:Y:S02]  /*06b0*/  @UP0 UMOV UR15, UR17 ;  /* 0x00000011000f0c82 */ /* 0x000fe40008000000 */
[----:B------:R-:W-:Y:S02]  /*06c0*/  @UP0 USHF.R.U32.HI UR14, URZ, UR5, UR15 ;  /* 0x000000053f0e0299 */ /* 0x000fe4000801160f */
.L_x_3113:
[----:B------:R-:W-:Y:S02]  /*06d0*/  ULDC UR4, c[0x0][0x32c] ;  /* 0x0000cb0000047ab9 */ /* 0x000fe40000000800 */
[----:B------:R-:W-:-:S04]  /*06e0*/  UIMAD UR4, UR14, UR4, URZ ;  /* 0x000000040e0472a4 */ /* 0x000fc8000f8e023f */
[----:B------:R-:W-:-:S04]  /*06f0*/  UISETP.LT.AND UP0, UPT, UR7, UR4, UPT ;  /* 0x000000040700728c */ /* 0x000fc8000bf01270 */
[----:B------:R-:W-:-:S04]  /*0700*/  USEL UR7, UR7, UR4, !UP0 ;  /* 0x0000000407077287 */ /* 0x000fc8000c000000 */
.L_x_3111:
        /* <DEDUP_REMOVED lines=159> */
[----:B------:R-:W-:Y:S01]  /*1100*/  STL [R1], R128 ;  /* 0x0000008001007387 */ /* 0x000fe20000100800 */
        /* <DEDUP_REMOVED lines=135> */
[----:B------:R-:W-:Y:S01]  /*1980*/  IMAD.IADD R22, R12, 0x1, -R15 ;  /* 0x000000010c167824 */ /* 0x000fe200078e0a0f */
[----:B------:R-:W-:Y:S01]  /*1990*/  IADD3 R244, R245, 0x2080, RZ ;  /* 0x00002080f5f47810 */ /* 0x000fe20007ffe0ff */
        /* <DEDUP_REMOVED lines=145> */
[----:B------:R-:W-:Y:S02]  /*22b0*/  IMAD.IADD R229, R0, 0x1, R235 ;  /* 0x0000000100e57824 */ /* 0x000fe400078e02eb */
        /* <DEDUP_REMOVED lines=96> */
[----:B------:R-:W-:Y:S08]  /*28c0*/  HMMA.16816.F32.BF16 R76, R16, R42, R76 ;  /* 0x0000002a104c723c */ /* 0x000ff0000004184c */
[C---:B---3--:R-:W-:Y:S08]  /*28d0*/  HMMA.16816.F32.BF16 R48, R12.reuse, R40, R96 ;  /* 0x000000280c30723c */ /* 0x048ff00000041860 */
[----:B------:R-:W-:Y:S08]  /*28e0*/  HMMA.16816.F32.BF16 R44, R12, R42, R92 ;  /* 0x0000002a0c2c723c */ /* 0x000ff0000004185c */
[C---:B----4-:R-:W-:Y:S08]  /*28f0*/  HMMA.16816.F32.BF16 R72, R16.reuse, R36, R108 ;  /* 0x000000241048723c */ /* 0x050ff0000004186c */
[----:B------:R-:W-:Y:S08]  /*2900*/  HMMA.16816.F32.BF16 R68, R16, R38, R104 ;  /* 0x000000261044723c */ /* 0x000ff00000041868 */
[----:B------:R-:W-:Y:S08]  /*2910*/  HMMA.16816.F32.BF16 R40, R12, R36, R88 ;  /* 0x000000240c28723c */ /* 0x000ff00000041858 */
[C---:B------:R-:W-:Y:S08]  /*2920*/  HMMA.16816.F32.BF16 R64, R16.reuse, R32, R100 ;  /* 0x000000201040723c */ /* 0x040ff00000041864 */
[----:B------:R-:W-:Y:S08]  /*2930*/  HMMA.16816.F32.BF16 R52, R16, R34, R52 ;  /* 0x000000221034723c */ /* 0x000ff00000041834 */
[C---:B------:R-:W-:Y:S08]  /*2940*/  HMMA.16816.F32.BF16 R36, R12.reuse, R38, R84 ;  /* 0x000000260c24723c */ /* 0x040ff00000041854 */
[C---:B------:R-:W-:Y:S08]  /*2950*/  HMMA.16816.F32.BF16 R16, R12.reuse, R32, R60 ;  /* 0x000000200c10723c */ /* 0x040ff0000004183c */
[----:B------:R-:W-:Y:S08]  /*2960*/  HMMA.16816.F32.BF16 R12, R12, R34, R56 ;  /* 0x000000220c0c723c */ /* 0x000ff00000041838 */
[C---:B-----5:R-:W-:Y:S08]  /*2970*/  HMMA.16816.F32.BF16 R32, R4.reuse, R24, R72 ;  /* 0x000000180420723c */ /* 0x060ff00000041848 */
[----:B------:R-:W-:Y:S08]  /*2980*/  HMMA.16816.F32.BF16 R84, R4, R26, R68 ;  /* 0x0000001a0454723c */ /* 0x000ff00000041844 */
[C---:B-1----:R-:W-:Y:S08]  /*2990*/  HMMA.16816.F32.BF16 R40, R8.reuse, R24, R40 ;  /* 0x000000180828723c */ /* 0x042ff00000041828 */
[----:B------:R-:W-:Y:S08]  /*29a0*/  HMMA.16816.F32.BF16 R36, R8, R26, R36 ;  /* 0x0000001a0824723c */ /* 0x000ff00000041824 */
[C---:B------:R-:W-:Y:S08]  /*29b0*/  HMMA.16816.F32.BF16 R92, R4.reuse, R20, R64 ;  /* 0x00000014045c723c */ /* 0x040ff00000041840 */
[----:B------:R-:W-:Y:S08]  /*29c0*/  HMMA.16816.F32.BF16 R96, R4, R22, R52 ;  /* 0x000000160460723c */ /* 0x000ff00000041834 */
[----:B------:R-:W-:Y:S08]  /*29d0*/  HMMA.16816.F32.BF16 R24, R8, R20, R16 ;  /* 0x000000140818723c */ /* 0x000ff00000041810 */
[C---:B------:R-:W-:Y:S08]  /*29e0*/  HMMA.16816.F32.BF16 R80, R4.reuse, R28, R80 ;  /* 0x0000001c0450723c */ /* 0x040ff00000041850 */
[----:B------:R-:W-:Y:S08]  /*29f0*/  HMMA.16816.F32.BF16 R76, R4, R30, R76 ;  /* 0x0000001e044c723c */ /* 0x000ff0000004184c */
        /* <DEDUP_REMOVED lines=21> */
[----:B------:R-:W-:-:S04]  /*2b50*/  IMAD R243, R0, c[0x0][0x2b8], R4 ;  /* 0x0000ae0000f37a24 */ /* 0x000fc800078e0204 */
[----:B------:R-:W-:Y:S01]  /*2b60*/  IMAD.WIDE.U32 R4, R243, c[0x0][0x1e0], RZ ;  /* 0x00007800f3047a25 */ /* 0x000fe200078e00ff */
[----:B------:R-:W-:-:S05]  /*2b70*/  SHF.R.S32.HI R0, RZ, 0x1f, R243 ;  /* 0x0000001fff007819 */ /* 0x000fca00000114f3 */
[----:B------:R-:W-:-:S04]  /*2b80*/  IMAD R0, R0, c[0x0][0x1e0], RZ ;  /* 0x0000780000007a24 */ /* 0x000fc800078e02ff */
[----:B------:R-:W-:-:S04]  /*2b90*/  IMAD R0, R243, c[0x0][0x1e4], R0 ;  /* 0x00007900f3007a24 */ /* 0x000fc800078e0200 */
        /* <DEDUP_REMOVED lines=20> */
[-C--:B------:R-:W-:Y:S02]  /*2ce0*/  IADD3 R16, P1, P0, R4, R6.reuse, R15 ;  /* 0x0000000604107210 */ /* 0x080fe4000783e00f */
[----:B------:R-:W-:Y:S02]  /*2cf0*/  LOP3.LUT R4, R8, 0xf, RZ, 0xc0, !PT ;  /* 0x0000000f08047812 */ /* 0x000fe400078ec0ff */
[----:B------:R-:W-:Y:S02]  /*2d00*/  IADD3.X R17, RZ, R7, R0, P1, P0 ;  /* 0x00000007ff117210 */ /* 0x000fe40000fe0400 */
[----:B------:R-:W-:-:S02]  /*2d10*/  IADD3 R8, P1, P0, R4, R6, R5 ;  /* 0x0000000604087210 */ /* 0x000fc4000783e005 */
[----:B------:R-:W-:-:S04]  /*2d20*/  SHF.L.U64.HI R4, R126, 0x1, R127 ;  /* 0x000000017e047819 */ /* 0x000fc8000001027f */
[----:B------:R-:W-:Y:S02]  /*2d30*/  IADD3.X R9, RZ, R7, R4, P1, P0 ;  /* 0x00000007ff097210 */ /* 0x000fe40000fe0404 */
[----:B------:R-:W-:Y:S02]  /*2d40*/  IADD3 R12, P1, R10, R5, RZ ;  /* 0x000000050a0c7210 */ /* 0x000fe40007f3e0ff */
[----:B---3--:R-:W-:Y:S01]  /*2d50*/  IADD3 R10, P0, R11, R15, RZ ;  /* 0x0000000f0b0a7210 */ /* 0x008fe20007f1e0ff */
[----:B----4-:R-:W-:Y:S01]  /*2d60*/  IMAD.X R15, R13, 0x1, R0, P2 ;  /* 0x000000010d0f7824 */ /* 0x010fe200010e0600 */
[----:B------:R-:W-:Y:S01]  /*2d70*/  IADD3 R6, P2, R11, R5, RZ ;  /* 0x000000050b067210 */ /* 0x000fe20007f5e0ff */
[----:B------:R-:W-:Y:S01]  /*2d80*/  IMAD.X R13, R13, 0x1, R4, P1 ;  /* 0x000000010d0d7824 */ /* 0x000fe200008e0604 */
        /* <DEDUP_REMOVED lines=10> */
.L_x_3115:
[----:B------:R-:W-:Y:S01]  /*2e30*/  LOP3.LUT R0, R123, 0xffffffe0, RZ, 0xc0, !PT ;  /* 0xffffffe07b007812 */ /* 0x000fe200078ec0ff */
[----:B------:R-:W-:Y:S01]  /*2e40*/  UISETP.NE.AND UP1, UPT, UR13, URZ, UPT ;  /* 0x0000003f0d00728c */ /* 0x000fe2000bf25270 */
[----:B------:R-:W-:Y:S01]  /*2e50*/  LEA.HI R5, R124, R129, RZ, 0x2 ;  /* 0x000000817c057211 */ /* 0x000fe200078f10ff */
[----:B------:R-:W-:Y:S01]  /*2e60*/  UISETP.NE.AND UP0, UPT, UR12, URZ, UPT ;  /* 0x0000003f0c00728c */ /* 0x000fe2000bf05270 */
[----:B------:R-:W-:Y:S01]  /*2e70*/  SHF.R.S32.HI R4, RZ, 0x1f, R122 ;  /* 0x0000001fff047819 */ /* 0x000fe2000001147a */
[----:B------:R-:W-:Y:S01]  /*2e80*/  IMAD.IADD R0, R129, 0x1, -R0 ;  /* 0x0000000181007824 */ /* 0x000fe200078e0a00 */
[----:B------:R-:W-:Y:S01]  /*2e90*/  LOP3.LUT R5, R5, 0xfffffffc, RZ, 0xc0, !PT ;  /* 0xfffffffc05057812 */ /* 0x000fe200078ec0ff */
[----:B------:R-:W-:Y:S01]  /*2ea0*/  ULDC UR19, c[0x0][0x324] ;  /* 0x0000c90000137ab9 */ /* 0x000fe20000000800 */
[----:B------:R-:W-:Y:S01]  /*2eb0*/  LEA.HI R4, R4, R122, RZ, 0x2 ;  /* 0x0000007a04047211 */ /* 0x000fe200078f10ff */
[----:B------:R-:W-:Y:S01]  /*2ec0*/  ULDC UR4, c[0x0][0x1d0] ;  /* 0x0000740000047ab9 */ /* 0x000fe20000000800 */
[----:B-1----:R-:W-:Y:S01]  /*2ed0*/  SHF.R.S32.HI R6, RZ, 0x1f, R0 ;  /* 0x0000001fff067819 */ /* 0x002fe20000011400 */
[----:B------:R-:W-:Y:S01]  /*2ee0*/  IMAD.IADD R5, R129, 0x1, -R5 ;  /* 0x0000000181057824 */ /* 0x000fe200078e0a05 */
[----:B------:R-:W-:Y:S01]  /*2ef0*/  LOP3.LUT R7, R4, 0xffffffc, RZ, 0xc0, !PT ;  /* 0x0ffffffc04077812 */ /* 0x000fe200078ec0ff */
[----:B------:R-:W-:Y:S01]  /*2f00*/  ULOP3.LUT UR19, URZ, UR19, URZ, 0x33, !UPT ;  /* 0x000000133f137292 */ /* 0x000fe2000f8e333f */
[----:B------:R-:W-:Y:S01]  /*2f10*/  LEA.HI R6, R6, R0, RZ, 0x2 ;  /* 0x0000000006067211 */ /* 0x000fe200078f10ff */
[----:B------:R-:W-:Y:S01]  /*2f20*/  UIMAD UR4, UR22, UR4, UR31 ;  /* 0x00000004160472a4 */ /* 0x000fe2000f8e021f */
[----:B------:R-:W-:Y:S01]  /*2f30*/  LEA.HI R4, R5, R5, RZ, 0x1 ;  /* 0x0000000505047211 */ /* 0x000fe200078f08ff */
[----:B------:R-:W-:Y:S01]  /*2f40*/  IMAD.IADD R8, R122, 0x1, -R7 ;  /* 0x000000017a087824 */ /* 0x000fe200078e0a07 */
[----:B------:R-:W-:Y:S01]  /*2f50*/  LEA.HI.SX32 R7, R6, UR27, 0x1e ;  /* 0x0000001b06077c11 */ /* 0x000fe2000f8ff2ff */
[----:B------:R-:W0:Y:S01]  /*2f60*/  LDGDEPBAR ;  /* 0x00000000000079af */ /* 0x000e220000000000 */
[----:B------:R-:W-:Y:S01]  /*2f70*/  PLOP3.LUT P1, PT, PT, PT, UP1, 0x80, 0x0 ;  /* 0x000000000000781c */ /* 0x000fe20003f2f018 */
[C---:B------:R-:W-:Y:S01]  /*2f80*/  IMAD.SHL.U32 R9, R4.reuse, 0x20, RZ ;  /* 0x0000002004097824 */ /* 0x040fe200078e00ff */
[----:B------:R-:W-:Y:S01]  /*2f90*/  LOP3.LUT R4, R4, 0x1ffffffe, RZ, 0xc0, !PT ;  /* 0x1ffffffe04047812 */ /* 0x000fe200078ec0ff */
[----:B------:R-:W-:Y:S01]  /*2fa0*/  IMAD R8, R8, 0x10, R7 ;  /* 0x0000001008087824 */ /* 0x000fe200078e0207 */
[----:B------:R-:W-:-:S02]  /*2fb0*/  PLOP3.LUT P0, PT, PT, PT, UP1, 0x80, 0x0 ;  /* 0x000000000000781c */ /* 0x000fc40003f0f018 */
[----:B------:R-:W-:Y:S01]  /*2fc0*/  LOP3.LUT R7, R9, 0xffffffc0, RZ, 0xc0, !PT ;  /* 0xffffffc009077812 */ /* 0x000fe200078ec0ff */
[----:B------:R-:W-:-:S04]  /*2fd0*/  IMAD.IADD R5, R5, 0x1, -R4 ;  /* 0x0000000105057824 */ /* 0x000fc800078e0a04 */
[----:B------:R-:W-:-:S04]  /*2fe0*/  IMAD.IADD R4, R7, 0x1, R8 ;  /* 0x0000000107047824 */ /* 0x000fc800078e0208 */
[----:B------:R-:W-:-:S04]  /*2ff0*/  IMAD R10, R5, 0x8, R4 ;  /* 0x00000008050a7824 */ /* 0x000fc800078e0204 */
[----:B------:R-:W-:Y:S01]  /*3000*/  @P1 IMAD.HI.U32 R4, R10, c[0x0][0x2c8], RZ ;  /* 0x0000b2000a041a27 */ /* 0x000fe200078e00ff */
[----:B------:R1:W-:Y:S03]  /*3010*/  STL [R1+0x1c], R10 ;  /* 0x00001c0a01007387 */ /* 0x0003e60000100800 */
[----:B------:R-:W-:Y:S01]  /*3020*/  IMAD.MOV.U32 R9, RZ, RZ, R10 ;  /* 0x000000ffff097224 */ /* 0x000fe200078e000a */
[----:B------:R-:W-:Y:S02]  /*3030*/  @P0 SHF.R.U32.HI R9, RZ, c[0x0][0x2cc], R4 ;  /* 0x0000b300ff090a19 */ /* 0x000fe40000011604 */
[----:B------:R-:W-:Y:S02]  /*3040*/  LOP3.LUT R4, R6, 0x7ffffffc, RZ, 0xc0, !PT ;  /* 0x7ffffffc06047812 */ /* 0x000fe400078ec0ff */
[----:B------:R-:W-:Y:S01]  /*3050*/  PLOP3.LUT P0, PT, PT, PT, UP0, 0x40, 0x0 ;  /* 0x000000000000781c */ /* 0x000fe20003f0e808 */
[----:B------:R-:W2:Y:S02]  /*3060*/  SHFL.IDX PT, R6, R9, RZ, 0x1c1f ;  /* 0x001c1fff09067589 */ /* 0x000ea400000e0000 */
[----:B------:R-:W-:-:S02]  /*3070*/  IMAD.IADD R4, R0, 0x1, -R4 ;  /* 0x0000000100047824 */ /* 0x000fc400078e0a04 */
[----:B------:R-:W-:Y:S02]  /*3080*/  IMAD.U32 R0, RZ, RZ, UR28 ;  /* 0x0000001cff007e24 */ /* 0x000fe4000f8e00ff */
[----:B------:R-:W-:-:S05]  /*3090*/  IMAD.SHL.U32 R7, R4, 0x2, RZ ;  /* 0x0000000204077824 */ /* 0x000fca00078e00ff */
[----:B------:R3:W-:Y:S01]  /*30a0*/  STL [R1+0x8], R7 ;  /* 0x0000080701007387 */ /* 0x0007e20000100800 */
[C---:B------:R-:W-:Y:S02]  /*30b0*/  IADD3 R0, -R7.reuse, 0x1, R0 ;  /* 0x0000000107007810 */ /* 0x040fe40007ffe100 */
[C---:B------:R-:W-:Y:S02]  /*30c0*/  IADD3 R11, -R7.reuse, UR4, RZ ;  /* 0x00000004070b7c10 */ /* 0x040fe4000fffe1ff */
[----:B------:R-:W-:Y:S02]  /*30d0*/  IADD3 R0, R0, -c[0x0][0x168], RZ ;  /* 0x80005a0000007a10 */ /* 0x000fe40007ffe0ff */
[----:B------:R-:W-:Y:S02]  /*30e0*/  IADD3 R13, -R7, UR31, RZ ;  /* 0x0000001f070d7c10 */ /* 0x000fe4000fffe1ff */
[C---:B-1----:R-:W-:Y:S02]  /*30f0*/  IADD3 R10, R0.reuse, c[0x0][0x328], RZ ;  /* 0x0000ca00000a7a10 */ /* 0x042fe40007ffe0ff */
[----:B------:R-:W-:Y:S01]  /*3100*/  IADD3 R12, R0, UR19, RZ ;  /* 0x00000013000c7c10 */ /* 0x000fe2000fffe0ff */
[----:B------:R-:W-:-:S02]  /*3110*/  IMAD.IADD R0, R121, 0x1, R120 ;  /* 0x0000000179007824 */ /* 0x000fc400078e0278 */
[--C-:B--2---:R-:W-:Y:S02]  /*3120*/  IMAD.IADD R5, R10, 0x1, R6.reuse ;  /* 0x000000010a057824 */ /* 0x104fe400078e0206 */
[----:B------:R-:W-:-:S03]  /*3130*/  IMAD.IADD R4, R12, 0x1, R6 ;  /* 0x000000010c047824 */ /* 0x000fc600078e0206 */
[----:B------:R-:W-:Y:S01]  /*3140*/  IMNMX R5, R5, R11, PT ;  /* 0x0000000b05057217 */ /* 0x000fe20003800200 */
[----:B------:R-:W-:Y:S05]  /*3150*/  @P0 BRA `(.L_x_3116) ;  /* 0x0000015000000947 */ /* 0x000fea0003800000 */
[----:B---3--:R-:W-:Y:S01]  /*3160*/  IMAD.U32 R7, RZ, RZ, UR9 ;  /* 0x00000009ff077e24 */ /* 0x008fe2000f8e00ff */
        /* <DEDUP_REMOVED lines=11> */
.L_x_3118:
[----:B------:R-:W-:-:S04]  /*3220*/  MOV R7, c[0x0][0x32c] ;  /* 0x0000cb0000077a02 */ /* 0x000fc80000000f00 */
[----:B------:R-:W-:-:S13]  /*3230*/  ISETP.NE.AND P0, PT, R7, 0x1, PT ;  /* 0x000000010700780c */ /* 0x000fda0003f05270 */
[----:B------:R-:W-:-:S05]  /*3240*/  @P0 IMAD.HI.U32 R7, R6, c[0x0][0x330], RZ ;  /* 0x0000cc0006070a27 */ /* 0x000fca00078e00ff */
[----:B------:R-:W-:Y:S02]  /*3250*/  @P0 SHF.R.U32.HI R6, RZ, c[0x0][0x334], R7 ;  /* 0x0000cd00ff060a19 */ /* 0x000fe40000011607 */
.L_x_3119:
[----:B------:R-:W-:Y:S05]  /*3260*/  BSYNC B0 ;  /* 0x0000000000007941 */ /* 0x000fea0003800000 */
.L_x_3117:
[----:B------:R-:W-:-:S05]  /*3270*/  IMAD R6, R6, c[0x0][0x32c], R13 ;  /* 0x0000cb0006067a24 */ /* 0x000fca00078e020d */
[----:B------:R-:W-:Y:S02]  /*3280*/  IADD3 R7, R6, c[0x0][0x32c], RZ ;  /* 0x0000cb0006077a10 */ /* 0x000fe40007ffe0ff */
[----:B------:R-:W-:Y:S02]  /*3290*/  IMNMX R4, R4, R6, !PT ;  /* 0x0000000604047217 */ /* 0x000fe40007800200 */
[----:B------:R-:W-:Y:S02]  /*32a0*/  IMNMX R5, R5, R7, PT ;  /* 0x0000000705057217 */ /* 0x000fe40003800200 */
.L_x_3116:
[----:B------:R-:W1:Y:S01]  /*32b0*/  SHFL.IDX PT, R8, R9, 0x1, 0x1c1f ;  /* 0x003c1f0009087f89 */ /* 0x000e6200000e0000 */
[----:B------:R-:W-:-:S06]  /*32c0*/  UISETP.NE.AND UP0, UPT, UR12, URZ, UPT ;  /* 0x0000003f0c00728c */ /* 0x000fcc000bf05270 */
[----:B------:R-:W-:Y:S01]  /*32d0*/  PLOP3.LUT P0, PT, PT, PT, UP0, 0x40, 0x0 ;  /* 0x000000000000781c */ /* 0x000fe20003f0e808 */
[--C-:B-1-3--:R-:W-:Y:S02]  /*32e0*/  IMAD.IADD R7, R10, 0x1, R8.reuse ;  /* 0x000000010a077824 */ /* 0x10afe400078e0208 */
[----:B------:R-:W-:-:S03]  /*32f0*/  IMAD.IADD R6, R12, 0x1, R8 ;  /* 0x000000010c067824 */ /* 0x000fc600078e0208 */
[----:B------:R-:W-:-:S07]  /*3300*/  IMNMX R7, R7, R11, PT ;  /* 0x0000000b07077217 */ /* 0x000fce0003800200 */
        /* <DEDUP_REMOVED lines=13> */
.L_x_3122:
[----:B------:R-:W-:-:S04]  /*33e0*/  MOV R14, c[0x0][0x32c] ;  /* 0x0000cb00000e7a02 */ /* 0x000fc80000000f00 */
[----:B------:R-:W-:-:S13]  /*33f0*/  ISETP.NE.AND P0, PT, R14, 0x1, PT ;  /* 0x000000010e00780c */ /* 0x000fda0003f05270 */
[----:B------:R-:W-:-:S05]  /*3400*/  @P0 IMAD.HI.U32 R14, R8, c[0x0][0x330], RZ ;  /* 0x0000cc00080e0a27 */ /* 0x000fca00078e00ff */
[----:B------:R-:W-:Y:S02]  /*3410*/  @P0 SHF.R.U32.HI R8, RZ, c[0x0][0x334], R14 ;  /* 0x0000cd00ff080a19 */ /* 0x000fe4000001160e */
.L_x_3123:
[----:B------:R-:W-:Y:S05]  /*3420*/  BSYNC B0 ;  /* 0x0000000000007941 */ /* 0x000fea0003800000 */
.L_x_3121:
[----:B------:R-:W-:-:S05]  /*3430*/  IMAD R8, R8, c[0x0][0x32c], R13 ;  /* 0x0000cb0008087a24 */ /* 0x000fca00078e020d */
[----:B------:R-:W-:Y:S02]  /*3440*/  IADD3 R14, R8, c[0x0][0x32c], RZ ;  /* 0x0000cb00080e7a10 */ /* 0x000fe40007ffe0ff */
[----:B------:R-:W-:Y:S02]  /*3450*/  IMNMX R6, R6, R8, !PT ;  /* 0x0000000806067217 */ /* 0x000fe40007800200 */
[----:B------:R-:W-:Y:S02]  /*3460*/  IMNMX R7, R7, R14, PT ;  /* 0x0000000e07077217 */ /* 0x000fe40003800200 */
.L_x_3120:
        /* <DEDUP_REMOVED lines=8> */
[C---:B------:R-:W-:Y:S01]  /*34f0*/  ISETP.GT.AND P0, PT, R4.reuse, RZ, P0 ;  /* 0x000000ff0400720c */ /* 0x040fe20000704270 */
[----:B------:R-:W-:Y:S01]  /*3500*/  UP2UR UR28, UPR, URZ, 0x1 ;  /* 0x000000013f1c7883 */ /* 0x000fe20008000000 */
[----:B------:R-:W-:Y:S01]  /*3510*/  PLOP3.LUT P1, PT, PT, PT, UP0, 0x40, 0x0 ;  /* 0x000000000000781c */ /* 0x000fe20003f2e808 */
[----:B------:R-:W-:Y:S01]  /*3520*/  UISETP.GE.AND UP5, UPT, UR31, 0x19, UPT ;  /* 0x000000191f00788c */ /* 0x000fe2000bfa6270 */
[C---:B------:R-:W-:Y:S01]  /*3530*/  ISETP.LT.OR P0, PT, R5.reuse, 0x1, P0 ;  /* 0x000000010500780c */ /* 0x040fe20000701670 */
[----:B------:R-:W-:Y:S01]  /*3540*/  UISETP.GE.AND UP0, UPT, UR31, 0x11, UPT ;  /* 0x000000111f00788c */ /* 0x000fe2000bf06270 */
[----:B------:R-:W-:Y:S01]  /*3550*/  ISETP.GT.AND P2, PT, R4, 0x1, P2 ;  /* 0x000000010400780c */ /* 0x000fe20001744270 */
        /* <DEDUP_REMOVED lines=17> */
[----:B------:R-:W-:-:S02]  /*3670*/  FSEL R16, R49, -INF , !P2 ;  /* 0xff80000031107808 */ /* 0x000fc40005000000 */
[----:B------:R-:W-:Y:S02]  /*3680*/  FSEL R18, R44, -INF , !P1 ;  /* 0xff8000002c127808 */ /* 0x000fe40004800000 */
[----:B------:R-:W-:Y:S02]  /*3690*/  PLOP3.LUT P0, PT, PT, PT, UP5, 0x40, 0x0 ;  /* 0x000000000000781c */ /* 0x000fe40003f0e858 */
[----:B------:R-:W-:Y:S01]  /*36a0*/  PLOP3.LUT P2, PT, PT, PT, UP0, 0x40, 0x0 ;  /* 0x000000000000781c */ /* 0x000fe20003f4e808 */
[----:B------:R-:W-:Y:S01]  /*36b0*/  UISETP.GE.AND UP0, UPT, UR31, 0x2a, UPT ;  /* 0x0000002a1f00788c */ /* 0x000fe2000bf06270 */
[----:B------:R-:W-:Y:S01]  /*36c0*/  PLOP3.LUT P1, PT, PT, PT, UP6, 0x40, 0x0 ;  /* 0x000000000000781c */ /* 0x000fe20003f2e868 */
[----:B------:R-:W-:Y:S01]  /*36d0*/  UISETP.NE.AND UP6, UPT, UR12, URZ, UPT ;  /* 0x0000003f0c00728c */ /* 0x000fe2000bfc5270 */
[C---:B------:R-:W-:Y:S02]  /*36e0*/  ISETP.GT.AND P0, PT, R4.reuse, 0x18, P0 ;  /* 0x000000180400780c */ /* 0x040fe40000704270 */
[----:B------:R-:W-:-:S02]  /*36f0*/  ISETP.GT.AND P2, PT, R4, 0x10, P2 ;  /* 0x000000100400780c */ /* 0x000fc40001744270 */
[----:B------:R-:W-:Y:S02]  /*3700*/  ISETP.GT.AND P1, PT, R4, 0x11, P1 ;  /* 0x000000110400780c */ /* 0x000fe40000f24270 */
[C---:B------:R-:W-:Y:S02]  /*3710*/  ISETP.LT.OR P0, PT, R5.reuse, 0x19, P0 ;  /* 0x000000190500780c */ /* 0x040fe40000701670 */
[C---:B------:R-:W-:Y:S02]  /*3720*/  ISETP.LT.OR P2, PT, R5.reuse, 0x11, P2 ;  /* 0x000000110500780c */ /* 0x040fe40001741670 */
[----:B------:R-:W-:Y:S02]  /*3730*/  ISETP.LT.OR P1, PT, R5, 0x12, P1 ;  /* 0x000000120500780c */ /* 0x000fe40000f21670 */
[----:B------:R-:W-:Y:S02]  /*3740*/  FSEL R70, R36, -INF , !P0 ;  /* 0xff80000024467808 */ /* 0x000fe40004000000 */
[----:B------:R-:W-:-:S02]  /*3750*/  FSEL R64, R40, -INF , !P2 ;  /* 0xff80000028407808 */ /* 0x000fc40005000000 */
[----:B------:R-:W-:Y:S02]  /*3760*/  FSEL R69, R41, -INF , !P1 ;  /* 0xff80000029457808 */ /* 0x000fe40004800000 */
[----:B------:R-:W-:Y:S02]  /*3770*/  PLOP3.LUT P0, PT, PT, PT, UP2, 0x40, 0x0 ;  /* 0x000000000000781c */ /* 0x000fe40003f0e828 */
        /* <DEDUP_REMOVED lines=11> */
[----:B------:R-:W-:Y:S01]  /*3830*/  PLOP3.LUT P0, PT, PT, PT, UP6, 0x40, 0x0 ;  /* 0x000000000000781c */ /* 0x000fe20003f0e868 */
[----:B------:R-:W-:Y:S01]  /*3840*/  UISETP.NE.AND UP6, UPT, UR32, URZ, UPT ;  /* 0x0000003f2000728c */ /* 0x000fe2000bfc5270 */
[----:B------:R-:W-:Y:S02]  /*3850*/  PLOP3.LUT P2, PT, PT, PT, UP1, 0x40, 0x0 ;  /* 0x000000000000781c */ /* 0x000fe40003f4e818 */
[----:B------:R-:W-:Y:S02]  /*3860*/  PLOP3.LUT P1, PT, PT, PT, UP0, 0x40, 0x0 ;  /* 0x000000000000781c */ /* 0x000fe40003f2e808 */
[C---:B------:R-:W-:Y:S02]  /*3870*/  ISETP.GT.AND P2, PT, R4.reuse, 0x28, P2 ;  /* 0x000000280400780c */ /* 0x040fe40001744270 */
[----:B------:R-:W-:Y:S01]  /*3880*/  ISETP.GT.AND P1, PT, R4, 0x29, P1 ;  /* 0x000000290400780c */ /* 0x000fe20000f24270 */
[----:B-1----:R-:W-:Y:S01]  /*3890*/  IMAD.IADD R4, R12, 0x1, R8 ;  /* 0x000000010c047824 */ /* 0x002fe200078e0208 */
[----:B------:R-:W-:-:S02]  /*38a0*/  ISETP.LT.OR P2, PT, R5, 0x29, P2 ;  /* 0x000000290500780c */ /* 0x000fc40001741670 */
[----:B------:R-:W-:Y:S01]  /*38b0*/  ISETP.LT.OR P1, PT, R5, 0x2a, P1 ;  /* 0x0000002a0500780c */ /* 0x000fe20000f21670 */
[----:B------:R-:W-:Y:S01]  /*38c0*/  IMAD.IADD R5, R10, 0x1, R8 ;  /* 0x000000010a057824 */ /* 0x000fe200078e0208 */
[----:B------:R-:W-:Y:S02]  /*38d0*/  FSEL R147, R20, -INF , !P2 ;  /* 0xff80000014937808 */ /* 0x000fe40005000000 */
[----:B------:R-:W-:Y:S02]  /*38e0*/  FSEL R146, R21, -INF , !P1 ;  /* 0xff80000015927808 */ /* 0x000fe40004800000 */
        /* <DEDUP_REMOVED lines=14> */
.L_x_3126:
[----:B------:R-:W-:-:S04]  /*39d0*/  MOV R14, c[0x0][0x32c] ;  /* 0x0000cb00000e7a02 */ /* 0x000fc80000000f00 */
[----:B------:R-:W-:-:S13]  /*39e0*/  ISETP.NE.AND P0, PT, R14, 0x1, PT ;  /* 0x000000010e00780c */ /* 0x000fda0003f05270 */
[----:B------:R-:W-:-:S05]  /*39f0*/  @P0 IMAD.HI.U32 R14, R8, c[0x0][0x330], RZ ;  /* 0x0000cc00080e0a27 */ /* 0x000fca00078e00ff */
[----:B------:R-:W-:Y:S02]  /*3a00*/  @P0 SHF.R.U32.HI R8, RZ, c[0x0][0x334], R14 ;  /* 0x0000cd00ff080a19 */ /* 0x000fe4000001160e */
.L_x_3127:
[----:B------:R-:W-:Y:S05]  /*3a10*/  BSYNC B0 ;  /* 0x0000000000007941 */ /* 0x000fea0003800000 */
.L_x_3125:
[----:B------:R-:W-:-:S05]  /*3a20*/  IMAD R8, R8, c[0x0][0x32c], R13 ;  /* 0x0000cb0008087a24 */ /* 0x000fca00078e020d */
[----:B------:R-:W-:Y:S02]  /*3a30*/  IADD3 R14, R8, c[0x0][0x32c], RZ ;  /* 0x0000cb00080e7a10 */ /* 0x000fe40007ffe0ff */
[----:B------:R-:W-:Y:S02]  /*3a40*/  IMNMX R4, R4, R8, !PT ;  /* 0x0000000804047217 */ /* 0x000fe40007800200 */
[----:B------:R-:W-:Y:S02]  /*3a50*/  IMNMX R5, R5, R14, PT ;  /* 0x0000000e05057217 */ /* 0x000fe40003800200 */
.L_x_3124:
[----:B------:R-:W-:Y:S01]  /*3a60*/  UP2UR UR34, UPR, URZ, 0x8 ;  /* 0x000000083f227883 */ /* 0x000fe20008000000 */
[----:B------:R-:W1:Y:S01]  /*3a70*/  SHFL.IDX PT, R8, R9, 0x3, 0x1c1f ;  /* 0x007c1f0009087f89 */ /* 0x000e6200000e0000 */
[----:B------:R-:W-:Y:S02]  /*3a80*/  UISETP.NE.AND UP3, UPT, UR29, URZ, UPT ;  /* 0x0000003f1d00728c */ /* 0x000fe4000bf65270 */
[----:B------:R-:W-:Y:S02]  /*3a90*/  UP2UR UR31, UPR, URZ, 0x1 ;  /* 0x000000013f1f7883 */ /* 0x000fe40008000000 */
[----:B------:R-:W-:-:S02]  /*3aa0*/  UP2UR UR33, UPR, URZ, 0x4 ;  /* 0x000000043f217883 */ /* 0x000fc40008000000 */
[----:B------:R-:W-:Y:S01]  /*3ab0*/  PLOP3.LUT P0, PT, PT, PT, UP3, 0x40, 0x0 ;  /* 0x000000000000781c */ /* 0x000fe20003f0e838 */
[----:B------:R-:W-:Y:S02]  /*3ac0*/  UISETP.NE.AND UP0, UPT, UR4, URZ, UPT ;  /* 0x0000003f0400728c */ /* 0x000fe4000bf05270 */
[----:B------:R-:W-:Y:S01]  /*3ad0*/  UISETP.NE.AND UP2, UPT, UR28, URZ, UPT ;  /* 0x0000003f1c00728c */ /* 0x000fe2000bf45270 */
[----:B------:R-:W-:Y:S01]  /*3ae0*/  ISETP.GT.AND P0, PT, R4, 0x1, P0 ;  /* 0x000000010400780c */ /* 0x000fe20000704270 */
[----:B------:R-:W-:Y:S02]  /*3af0*/  UP2UR UR35, UPR, URZ, 0x10 ;  /* 0x000000103f237883 */ /* 0x000fe40008000000 */
[----:B------:R-:W-:Y:S01]  /*3b00*/  UISETP.NE.AND UP4, UPT, UR30, URZ, UPT ;  /* 0x0000003f1e00728c */ /* 0x000fe2000bf85270 */
[----:B------:R-:W-:Y:S01]  /*3b10*/  ISETP.LT.OR P0, PT, R5, 0x2, P0 ;  /* 0x000000020500780c */ /* 0x000fe20000701670 */
[----:B------:R-:W-:Y:S01]  /*3b20*/  UP2UR UR32, UPR, URZ, 0x2 ;  /* 0x000000023f207883 */ /* 0x000fe20008000000 */
[----:B------:R-:W-:Y:S01]  /*3b30*/  PLOP3.LUT P1, PT, PT, PT, UP2, 0x40, 0x0 ;  /* 0x000000000000781c */ /* 0x000fe20003f2e828 */
[----:B------:R-:W-:Y:S01]  /*3b40*/  UISETP.NE.AND UP1, UPT, UR5, URZ, UPT ;  /* 0x0000003f0500728c */ /* 0x000fe2000bf25270 */
[----:B------:R-:W-:-:S02]  /*3b50*/  FSEL R55, R81, -INF , !P0 ;  /* 0xff80000051377808 */ /* 0x000fc40004000000 */
[----:B------:R-:W-:Y:S02]  /*3b60*/  PLOP3.LUT P0, PT, PT, PT, UP0, 0x40, 0x0 ;  /* 0x000000000000781c */ /* 0x000fe40003f0e808 */
[----:B------:R-:W-:Y:S01]  /*3b70*/  PLOP3.LUT P2, PT, PT, PT, UP4, 0x40, 0x0 ;  /* 0x000000000000781c */ /* 0x000fe20003f4e848 */
[----:B------:R-:W-:Y:S01]  /*3b80*/  UISETP.NE.AND UP4, UPT, UR35, URZ, UPT ;  /* 0x0000003f2300728c */ /* 0x000fe2000bf85270 */
[C---:B------:R-:W-:Y:S01]  /*3b90*/  ISETP.GT.AND P0, PT, R4.reuse, 0x10, P0 ;  /* 0x000000100400780c */ /* 0x040fe20000704270 */
[----:B------:R-:W-:Y:S01]  /*3ba0*/  UP2UR UR35, UPR, URZ, 0x8 ;  /* 0x000000083f237883 */ /* 0x000fe20008000000 */
[C---:B------:R-:W-:Y:S01]  /*3bb0*/  ISETP.GT.AND P1, PT, R4.reuse, 0x8, P1 ;  /* 0x000000080400780c */ /* 0x040fe20000f24270 */
[----:B------:R-:W-:Y:S01]  /*3bc0*/  UISETP.NE.AND UP3, UPT, UR30, URZ, UPT ;  /* 0x0000003f1e00728c */ /* 0x000fe2000bf65270 */
[----:B------:R-:W-:Y:S02]  /*3bd0*/  ISETP.GT.AND P2, PT, R4, RZ, P2 ;  /* 0x000000ff0400720c */ /* 0x000fe40001744270 */
[----:B------:R-:W-:-:S02]  /*3be0*/  ISETP.LT.OR P0, PT, R5, 0x11, P0 ;  /* 0x000000110500780c */ /* 0x000fc40000701670 */
[C---:B------:R-:W-:Y:S02]  /*3bf0*/  ISETP.LT.OR P1, PT, R5.reuse, 0x9, P1 ;  /* 0x000000090500780c */ /* 0x040fe40000f21670 */
[----:B------:R-:W-:Y:S02]  /*3c00*/  ISETP.LT.OR P2, PT, R5, 0x1, P2 ;  /* 0x000000010500780c */ /* 0x000fe40001741670 */
[----:B------:R-:W-:Y:S02]  /*3c10*/  FSEL R68, R32, -INF , !P0 ;  /* 0xff80000020447808 */ /* 0x000fe40004000000 */
[----:B------:R-:W-:Y:S02]  /*3c20*/  FSEL R58, R76, -INF , !P1 ;  /* 0xff8000004c3a7808 */ /* 0x000fe40004800000 */
[----:B------:R-:W-:Y:S02]  /*3c30*/  PLOP3.LUT P0, PT, PT, PT, UP4, 0x40, 0x0 ;  /* 0x000000000000781c */ /* 0x000fe40003f0e848 */
[----:B------:R-:W-:-:S02]  /*3c40*/  PLOP3.LUT P1, PT, PT, PT, UP6, 0x40, 0x0 ;  /* 0x000000000000781c */ /* 0x000fc40003f2e868 */
[----:B------:R-:W-:Y:S02]  /*3c50*/  FSEL R54, R80, -INF , !P2 ;  /* 0xff80000050367808 */ /* 0x000fe40005000000 */
[----:B------:R-:W-:Y:S02]  /*3c60*/  PLOP3.LUT P2, PT, PT, PT, UP1, 0x40, 0x0 ;  /* 0x000000000000781c */ /* 0x000fe40003f4e818 */
[C---:B------:R-:W-:Y:S02]  /*3c70*/  ISETP.GT.AND P0, PT, R4.reuse, 0x19, P0 ;  /* 0x000000190400780c */ /* 0x040fe40000704270 */
[C---:B------:R-:W-:Y:S02]  /*3c80*/  ISETP.GT.AND P1, PT, R4.reuse, 0x11, P1 ;  /* 0x000000110400780c */ /* 0x040fe40000f24270 */
[----:B------:R-:W-:Y:S02]  /*3c90*/  ISETP.GT.AND P2, PT, R4, 0x9, P2 ;  /* 0x000000090400780c */ /* 0x000fe40001744270 */
[----:B------:R-:W-:-:S02]  /*3ca0*/  ISETP.LT.OR P0, PT, R5, 0x1a, P0 ;  /* 0x0000001a0500780c */ /* 0x000fc40000701670 */
[C---:B------:R-:W-:Y:S02]  /*3cb0*/  ISETP.LT.OR P1, PT, R5.reuse, 0x12, P1 ;  /* 0x000000120500780c */ /* 0x040fe40000f21670 */
[----:B------:R-:W-:Y:S02]  /*3cc0*/  ISETP.LT.OR P2, PT, R5, 0xa, P2 ;  /* 0x0000000a0500780c */ /* 0x000fe40001741670 */
[----:B------:R-:W-:Y:S02]  /*3cd0*/  FSEL R74, R85, -INF , !P0 ;  /* 0xff800000554a7808 */ /* 0x000fe40004000000 */
[----:B------:R-:W-:Y:S02]  /*3ce0*/  FSEL R72, R33, -INF , !P1 ;  /* 0xff80000021487808 */ /* 0x000fe40004800000 */
[----:B------:R-:W-:Y:S01]  /*3cf0*/  PLOP3.LUT P0, PT, PT, PT, UP2, 0x40, 0x0 ;  /* 0x000000000000781c */ /* 0x000fe20003f0e828 */
[----:B------:R-:W-:Y:S01]  /*3d00*/  UISETP.NE.AND UP2, UPT, UR33, URZ, UPT ;  /* 0x0000003f2100728c */ /* 0x000fe2000bf45270 */
[----:B------:R-:W-:Y:S01]  /*3d10*/  PLOP3.LUT P1, PT, PT, PT, UP3, 0x40, 0x0 ;  /* 0x000000000000781c */ /* 0x000fe20003f2e838 */
[----:B------:R-:W-:Y:S01]  /*3d20*/  UISETP.NE.AND UP3, UPT, UR35, URZ, UPT ;  /* 0x0000003f2300728c */ /* 0x000fe2000bf65270 */
[----:B------:R-:W-:-:S02]  /*3d30*/  FSEL R59, R77, -INF , !P2 ;  /* 0xff8000004d3b7808 */ /* 0x000fc40005000000 */
[----:B------:R-:W-:Y:S02]  /*3d40*/  PLOP3.LUT P2, PT, PT, PT, UP5, 0x40, 0x0 ;  /* 0x000000000000781c */ /* 0x000fe40003f4e858 */
[C---:B------:R-:W-:Y:S02]  /*3d50*/  ISETP.GT.AND P0, PT, R6.reuse, 0x8, P0 ;  /* 0x000000080600780c */ /* 0x040fe40000704270 */
[----:B------:R-:W-:Y:S02]  /*3d60*/  ISETP.GT.AND P1, PT, R6, RZ, P1 ;  /* 0x000000ff0600720c */ /* 0x000fe40000f24270 */
[----:B------:R-:W-:Y:S02]  /*3d70*/  ISETP.GT.AND P2, PT, R4, 0x18, P2 ;  /* 0x000000180400780c */ /* 0x000fe40001744270 */
[C---:B------:R-:W-:Y:S02]  /*3d80*/  ISETP.LT.OR P0, PT, R7.reuse, 0x9, P0 ;  /* 0x000000090700780c */ /* 0x040fe40000701670 */
[----:B------:R-:W-:-:S02]  /*3d90*/  ISETP.LT.OR P1, PT, R7, 0x1, P1 ;  /* 0x000000010700780c */ /* 0x000fc40000f21670 */
[----:B------:R-:W-:Y:S02]  /*3da0*/  ISETP.LT.OR P2, PT, R5, 0x19, P2 ;  /* 0x000000190500780c */ /* 0x000fe40001741670 */
[----:B------:R-:W-:Y:S02]  /*3db0*/  FSEL R20, R46, -INF , !P0 ;  /* 0xff8000002e147808 */ /* 0x000fe40004000000 */
[----:B------:R-:W-:Y:S02]  /*3dc0*/  FSEL R14, R50, -INF , !P1 ;  /* 0xff800000320e7808 */ /* 0x000fe40004800000 */
[----:B------:R-:W-:Y:S02]  /*3dd0*/  PLOP3.LUT P0, PT, PT, PT, UP6, 0x40, 0x0 ;  /* 0x000000000000781c */ /* 0x000fe40003f0e868 */
[----:B------:R-:W-:Y:S01]  /*3de0*/  PLOP3.LUT P1, PT, PT, PT, UP1, 0x40, 0x0 ;  /* 0x000000000000781c */ /* 0x000fe20003f2e818 */
[----:B------:R-:W-:Y:S01]  /*3df0*/  UISETP.NE.AND UP1, UPT, UR32, URZ, UPT ;  /* 0x0000003f2000728c */ /* 0x000fe2000bf25270 */
[----:B------:R-:W-:-:S02]  /*3e00*/  FSEL R73, R84, -INF , !P2 ;  /* 0xff80000054497808 */ /* 0x000fc40005000000 */
[----:B------:R-:W-:Y:S01]  /*3e10*/  PLOP3.LUT P2, PT, PT, PT, UP3, 0x40, 0x0 ;  /* 0x000000000000781c */ /* 0x000fe20003f4e838 */
[----:B------:R-:W-:Y:S01]  /*3e20*/  UISETP.NE.AND UP3, UPT, UR34, URZ, UPT ;  /* 0x0000003f2200728c */ /* 0x000fe2000bf65270 */
[C---:B------:R-:W-:Y:S02]  /*3e30*/  ISETP.GT.AND P0, PT, R6.reuse, 0x11, P0 ;  /* 0x000000110600780c */ /* 0x040fe40000704270 */
[C---:B------:R-:W-:Y:S02]  /*3e40*/  ISETP.GT.AND P1, PT, R6.reuse, 0x9, P1 ;  /* 0x000000090600780c */ /* 0x040fe40000f24270 */
[----:B------:R-:W-:Y:S02]  /*3e50*/  ISETP.GT.AND P2, PT, R6, 0x1, P2 ;  /* 0x000000010600780c */ /* 0x000fe40001744270 */
[C---:B------:R-:W-:Y:S02]  /*3e60*/  ISETP.LT.OR P0, PT, R7.reuse, 0x12, P0 ;  /* 0x000000120700780c */ /* 0x040fe40000701670 */
[----:B------:R-:W-:-:S02]  /*3e70*/  ISETP.LT.OR P1, PT, R7, 0xa, P1 ;  /* 0x0000000a0700780c */ /* 0x000fc40000f21670 */
[----:B------:R-:W-:Y:S02]  /*3e80*/  ISETP.LT.OR P2, PT, R7, 0x2, P2 ;  /* 0x000000020700780c */ /* 0x000fe40001741670 */
[----:B------:R-:W-:Y:S02]  /*3e90*/  FSEL R61, R43, -INF , !P0 ;  /* 0xff8000002b3d7808 */ /* 0x000fe40004000000 */
[----:B------:R-:W-:Y:S02]  /*3ea0*/  FSEL R21, R47, -INF , !P1 ;  /* 0xff8000002f157808 */ /* 0x000fe40004800000 */
[----:B------:R-:W-:Y:S02]  /*3eb0*/  PLOP3.LUT P0, PT, PT, PT, UP3, 0x40, 0x0 ;  /* 0x000000000000781c */ /* 0x000fe40003f0e838 */
[----:B------:R-:W-:Y:S02]  /*3ec0*/  PLOP3.LUT P1, PT, PT, PT, UP5, 0x40, 0x0 ;  /* 0x000000000000781c */ /* 0x000fe40003f2e858 */
[----:B------:R-:W-:-:S02]  /*3ed0*/  FSEL R17, R51, -INF , !P2 ;  /* 0xff80000033117808 */ /* 0x000fc40005000000 */
[----:B------:R-:W-:Y:S01]  /*3ee0*/  PLOP3.LUT P2, PT, PT, PT, UP0, 0x40, 0x0 ;  /* 0x000000000000781c */ /* 0x000fe20003f4e808 */
[----:B------:R-:W-:Y:S01]  /*3ef0*/  UISETP.NE.AND UP0, UPT, UR31, URZ, UPT ;  /* 0x0000003f1f00728c */ /* 0x000fe2000bf05270 */
[----:B------:R-:W-:Y:S01]  /*3f00*/  ISETP.GT.AND P0, PT, R4, 0x20, P0 ;  /* 0x000000200400780c */ /* 0x000fe20000704270 */
[----:B------:R-:W-:Y:S01]  /*3f10*/  UP2UR UR31, UPR, URZ, 0x40 ;  /* 0x000000403f1f7883 */ /* 0x000fe20008000000 */
[C---:B------:R-:W-:Y:S01]  /*3f20*/  ISETP.GT.AND P1, PT, R6.reuse, 0x18, P1 ;  /* 0x000000180600780c */ /* 0x040fe20000f24270 */
[----:B------:R-:W-:Y:S01]  /*3f30*/  UISETP.NE.AND UP6, UPT, UR12, URZ, UPT ;  /* 0x0000003f0c00728c */ /* 0x000fe2000bfc5270 */
[----:B------:R-:W-:Y:S02]  /*3f40*/  ISETP.GT.AND P2, PT, R6, 0x10, P2 ;  /* 0x000000100600780c */ /* 0x000fe40001744270 */
[----:B------:R-:W-:Y:S02]  /*3f50*/  ISETP.LT.OR P0, PT, R5, 0x21, P0 ;  /* 0x000000210500780c */ /* 0x000fe40000701670 */
[----:B------:R-:W-:-:S02]  /*3f60*/  ISETP.LT.OR P1, PT, R7, 0x19, P1 ;  /* 0x000000190700780c */ /* 0x000fc40000f21670 */
[----:B------:R-:W-:Y:S02]  /*3f70*/  ISETP.LT.OR P2, PT, R7, 0x11, P2 ;  /* 0x000000110700780c */ /* 0x000fe40001741670 */
[----:B------:R-:W-:Y:S02]  /*3f80*/  FSEL R126, R92, -INF , !P0 ;  /* 0xff8000005c7e7808 */ /* 0x000fe40004000000 */
[----:B------:R-:W-:Y:S02]  /*3f90*/  FSEL R62, R38, -INF , !P1 ;  /* 0xff800000263e7808 */ /* 0x000fe40004800000 */
[----:B------:R-:W-:Y:S02]  /*3fa0*/  PLOP3.LUT P0, PT, PT, PT, UP2, 0x40, 0x0 ;  /* 0x000000000000781c */ /* 0x000fe40003f0e828 */
[----:B------:R-:W-:Y:S02]  /*3fb0*/  PLOP3.LUT P1, PT, PT, PT, UP3, 0x40, 0x0 ;  /* 0x000000000000781c */ /* 0x000fe40003f2e838 */
[----:B------:R-:W-:-:S02]  /*3fc0*/  FSEL R60, R42, -INF , !P2 ;  /* 0xff8000002a3c7808 */ /* 0x000fc40005000000 */
[----:B------:R-:W-:Y:S02]  /*3fd0*/  PLOP3.LUT P2, PT, PT, PT, UP4, 0x40, 0x0 ;  /* 0x000000000000781c */ /* 0x000fe40003f4e848 */
[----:B------:R-:W-:Y:S02]  /*3fe0*/  ISETP.GT.AND P0, PT, R4, 0x21, P0 ;  /* 0x000000210400780c */ /* 0x000fe40000704270 */
[C---:B------:R-:W-:Y:S02]  /*3ff0*/  ISETP.GT.AND P1, PT, R6.reuse, 0x20, P1 ;  /* 0x000000200600780c */ /* 0x040fe40000f24270 */
        /* <DEDUP_REMOVED lines=11> */
[----:B------:R-:W-:Y:S02]  /*40b0*/  ISETP.GT.AND P1, PT, R4, 0x28, P1 ;  /* 0x000000280400780c */ /* 0x000fe40000f24270 */
[----:B------:R-:W-:Y:S02]  /*40c0*/  ISETP.GT.AND P2, PT, R6, 0x21, P2 ;  /* 0x000000210600780c */ /* 0x000fe40001744270 */
[----:B------:R-:W-:Y:S02]  /*40d0*/  ISETP.LT.OR P0, PT, R7, 0x29, P0 ;  /* 0x000000290700780c */ /* 0x000fe40000701670 */
[----:B------:R-:W-:-:S02]  /*40e0*/  ISETP.LT.OR P1, PT, R5, 0x29, P1 ;  /* 0x000000290500780c */ /* 0x000fc40000f21670 */
[----:B------:R-:W-:Y:S02]  /*40f0*/  ISETP.LT.OR P2, PT, R7, 0x22, P2 ;  /* 0x000000220700780c */ /* 0x000fe40001741670 */
[----:B------:R-:W-:Y:S02]  /*4100*/  FSEL R91, R22, -INF , !P0 ;  /* 0xff800000165b7808 */ /* 0x000fe40004000000 */
[----:B------:R-:W-:Y:S02]  /*4110*/  FSEL R145, R96, -INF , !P1 ;  /* 0xff80000060917808 */ /* 0x000fe40004800000 */
[----:B------:R-:W-:Y:S01]  /*4120*/  PLOP3.LUT P0, PT, PT, PT, UP6, 0x40, 0x0 ;  /* 0x000000000000781c */ /* 0x000fe20003f0e868 */
[----:B------:R-:W-:Y:S01]  /*4130*/  UISETP.NE.AND UP6, UPT, UR31, URZ, UPT ;  /* 0x0000003f1f00728c */ /* 0x000fe2000bfc5270 */
[----:B------:R-:W-:Y:S02]  /*4140*/  PLOP3.LUT P1, PT, PT, PT, UP0, 0x40, 0x0 ;  /* 0x000000000000781c */ /* 0x000fe40003f2e808 */
[----:B------:R-:W-:-:S02]  /*4150*/  FSEL R124, R27, -INF , !P2 ;  /* 0xff8000001b7c7808 */ /* 0x000fc40005000000 */
[----:B------:R-:W-:Y:S02]  /*4160*/  PLOP3.LUT P2, PT, PT, PT, UP0, 0x40, 0x0 ;  /* 0x000000000000781c */ /* 0x000fe40003f4e808 */
[----:B------:R-:W-:Y:S01]  /*4170*/  ISETP.GT.AND P1, PT, R4, 0x29, P1 ;  /* 0x000000290400780c */ /* 0x000fe20000f24270 */
[--C-:B-1----:R-:W-:Y:S01]  /*4180*/  IMAD.IADD R4, R12, 0x1, R8.reuse ;  /* 0x000000010c047824 */ /* 0x102fe200078e0208 */
[----:B------:R-:W-:Y:S02]  /*4190*/  ISETP.GT.AND P2, PT, R6, 0x29, P2 ;  /* 0x000000290600780c */ /* 0x000fe40001744270 */
[----:B------:R-:W-:Y:S01]  /*41a0*/  ISETP.LT.OR P1, PT, R5, 0x2a, P1 ;  /* 0x0000002a0500780c */ /* 0x000fe20000f21670 */
[----:B------:R-:W-:Y:S01]  /*41b0*/  IMAD.IADD R5, R10, 0x1, R8 ;  /* 0x000000010a057824 */ /* 0x000fe200078e0208 */
[----:B------:R-:W-:Y:S02]  /*41c0*/  ISETP.LT.OR P2, PT, R7, 0x2a, P2 ;  /* 0x0000002a0700780c */ /* 0x000fe40001741670 */
[----:B------:R-:W-:-:S02]  /*41d0*/  FSEL R127, R97, -INF , !P1 ;  /* 0xff800000617f7808 */ /* 0x000fc40004800000 */
[----:B------:R-:W-:Y:S02]  /*41e0*/  IMNMX R5, R5, R11, PT ;  /* 0x0000000b05057217 */ /* 0x000fe40003800200 */
        /* <DEDUP_REMOVED lines=14> */
.L_x_3130:
[----:B------:R-:W-:-:S04]  /*42d0*/  MOV R7, c[0x0][0x32c] ;  /* 0x0000cb0000077a02 */ /* 0x000fc80000000f00 */
[----:B------:R-:W-:-:S13]  /*42e0*/  ISETP.NE.AND P0, PT, R7, 0x1, PT ;  /* 0x000000010700780c */ /* 0x000fda0003f05270 */
[----:B------:R-:W-:-:S05]  /*42f0*/  @P0 IMAD.HI.U32 R7, R6, c[0x0][0x330], RZ ;  /* 0x0000cc0006070a27 */ /* 0x000fca00078e00ff */
[----:B------:R-:W-:Y:S02]  /*4300*/  @P0 SHF.R.U32.HI R6, RZ, c[0x0][0x334], R7 ;  /* 0x0000cd00ff060a19 */ /* 0x000fe40000011607 */
.L_x_3131:
[----:B------:R-:W-:Y:S05]  /*4310*/  BSYNC B0 ;  /* 0x0000000000007941 */ /* 0x000fea0003800000 */
.L_x_3129:
[----:B------:R-:W-:-:S05]  /*4320*/  IMAD R6, R6, c[0x0][0x32c], R13 ;  /* 0x0000cb0006067a24 */ /* 0x000fca00078e020d */
[----:B------:R-:W-:Y:S02]  /*4330*/  IADD3 R7, R6, c[0x0][0x32c], RZ ;  /* 0x0000cb0006077a10 */ /* 0x000fe40007ffe0ff */
[----:B------:R-:W-:Y:S02]  /*4340*/  IMNMX R4, R4, R6, !PT ;  /* 0x0000000604047217 */ /* 0x000fe40007800200 */
[----:B------:R-:W-:Y:S02]  /*4350*/  IMNMX R5, R5, R7, PT ;  /* 0x0000000705057217 */ /* 0x000fe40003800200 */
.L_x_3128:
        /* <DEDUP_REMOVED lines=21> */
[----:B------:R-:W-:Y:S01]  /*44b0*/  STL [R1+0x68], R242 ;  /* 0x000068f201007387 */ /* 0x000fe20000100800 */
[----:B------:R-:W-:Y:S01]  /*44c0*/  FMNMX.FTZ R6, R62, R6, !PT ;  /* 0x000000063e067209 */ /* 0x000fe20007810000 */
[----:B------:R-:W-:Y:S01]  /*44d0*/  IMAD.SHL.U32 R225, R0, 0x2, RZ ;  /* 0x0000000200e17824 */ /* 0x000fe200078e00ff */
[----:B------:R-:W-:Y:S01]  /*44e0*/  FMNMX.FTZ R169, R71, R169, !PT ;  /* 0x000000a947a97209 */ /* 0x000fe20007810000 */
[----:B------:R-:W-:Y:S01]  /*44f0*/  STL [R1+0x64], R241 ;  /* 0x000064f101007387 */ /* 0x000fe20000100800 */
[----:B------:R-:W-:Y:S01]  /*4500*/  FMNMX.FTZ R6, R63, R6, !PT ;  /* 0x000000063f067209 */ /* 0x000fe20007810000 */
[----:B------:R-:W-:Y:S01]  /*4510*/  IMAD R226, R3, 0x2, R225 ;  /* 0x0000000203e27824 */ /* 0x000fe200078e02e1 */
[----:B------:R-:W-:Y:S01]  /*4520*/  FMNMX.FTZ R169, R161, R169, !PT ;  /* 0x000000a9a1a97209 */ /* 0x000fe20007810000 */
[----:B------:R-:W-:Y:S01]  /*4530*/  STL [R1+0x60], R240 ;  /* 0x000060f001007387 */ /* 0x000fe20000100800 */
[----:B------:R-:W-:Y:S01]  /*4540*/  FMNMX.FTZ R6, R125, R6, !PT ;  /* 0x000000067d067209 */ /* 0x000fe20007810000 */
[----:B------:R-:W-:Y:S01]  /*4550*/  IMAD R227, R2, 0x2, R226 ;  /* 0x0000000202e37824 */ /* 0x000fe200078e02e2 */
        /* <DEDUP_REMOVED lines=8> */
[----:B------:R-:W-:Y:S02]  /*45e0*/  FMNMX.FTZ R168, R90, R6, !PT ;  /* 0x000000065aa87209 */ /* 0x000fe40007810000 */
[----:B------:R-:W-:Y:S01]  /*45f0*/  PLOP3.LUT P0, PT, PT, PT, UP3, 0x40, 0x0 ;  /* 0x000000000000781c */ /* 0x000fe20003f0e838 */
[----:B------:R-:W1:Y:S01]  /*4600*/  SHFL.BFLY PT, R6, R169, 0x2, 0x1f ;  /* 0x0c401f00a9067f89 */ /* 0x000e6200000e0000 */
[----:B------:R-:W-:Y:S01]  /*4610*/  PLOP3.LUT P1, PT, PT, PT, UP4, 0x40, 0x0 ;  /* 0x000000000000781c */ /* 0x000fe20003f2e848 */
[----:B------:R-:W-:Y:S01]  /*4620*/  UISETP.NE.AND UP4, UPT, UR31, URZ, UPT ;  /* 0x0000003f1f00728c */ /* 0x000fe2000bf85270 */
[C---:B------:R-:W-:Y:S01]  /*4630*/  ISETP.GT.AND P0, PT, R4.reuse, 0x1, P0 ;  /* 0x000000010400780c */ /* 0x040fe20000704270 */
[----:B------:R-:W2:Y:S01]  /*4640*/  SHFL.BFLY PT, R7, R168, 0x2, 0x1f ;  /* 0x0c401f00a8077f89 */ /* 0x000ea200000e0000 */
[----:B------:R-:W-:Y:S01]  /*4650*/  ISETP.GT.AND P1, PT, R4, RZ, P1 ;  /* 0x000000ff0400720c */ /* 0x000fe20000f24270 */
[----:B------:R-:W-:Y:S01]  /*4660*/  UISETP.NE.AND UP3, UPT, UR30, URZ, UPT ;  /* 0x0000003f1e00728c */ /* 0x000fe2000bf65270 */
[C---:B------:R-:W-:Y:S01]  /*4670*/  ISETP.LT.OR P0, PT, R5.reuse, 0x2, P0 ;  /* 0x000000020500780c */ /* 0x040fe20000701670 */
[----:B------:R-:W-:Y:S01]  /*4680*/  STL [R1+0x50], R236 ;  /* 0x000050ec01007387 */ /* 0x000fe20000100800 */
[----:B------:R-:W-:-:S02]  /*4690*/  ISETP.LT.OR P1, PT, R5, 0x1, P1 ;  /* 0x000000010500780c */ /* 0x000fc40000f21670 */
[----:B------:R-:W-:Y:S01]  /*46a0*/  FSEL R51, R83, -INF , !P0 ;  /* 0xff80000053337808 */ /* 0x000fe20004000000 */
[----:B------:R-:W-:Y:S01]  /*46b0*/  STL [R1+0x4c], R235 ;  /* 0x00004ceb01007387 */ /* 0x000fe20000100800 */
[----:B------:R-:W-:Y:S01]  /*46c0*/  PLOP3.LUT P0, PT, PT, PT, UP0, 0x40, 0x0 ;  /* 0x000000000000781c */ /* 0x000fe20003f0e808 */
[----:B------:R-:W-:Y:S01]  /*46d0*/  UISETP.NE.AND UP0, UPT, UR5, URZ, UPT ;  /* 0x0000003f0500728c */ /* 0x000fe2000bf05270 */
[----:B------:R-:W-:Y:S01]  /*46e0*/  FSEL R50, R82, -INF , !P1 ;  /* 0xff80000052327808 */ /* 0x000fe20004800000 */
[----:B------:R-:W-:Y:S01]  /*46f0*/  STL [R1+0x48], R234 ;  /* 0x000048ea01007387 */ /* 0x000fe20000100800 */
[----:B------:R-:W-:Y:S01]  /*4700*/  ISETP.GT.AND P0, PT, R4, 0x10, P0 ;  /* 0x000000100400780c */ /* 0x000fe20000704270 */
[----:B------:R-:W-:Y:S01]  /*4710*/  ULDC.64 UR4, c[0x0][0x2c8] ;  /* 0x0000b20000047ab9 */ /* 0x000fe20000000a00 */
[----:B------:R-:W-:Y:S01]  /*4720*/  PLOP3.LUT P1, PT, PT, PT, UP1, 0x40, 0x0 ;  /* 0x000000000000781c */ /* 0x000fe20003f2e818 */
[----:B------:R-:W-:Y:S01]  /*4730*/  UISETP.NE.AND UP1, UPT, UR28, URZ, UPT ;  /* 0x0000003f1c00728c */ /* 0x000fe2000bf25270 */
[----:B------:R-:W-:Y:S01]  /*4740*/  ISETP.LT.OR P0, PT, R5, 0x11, P0 ;  /* 0x000000110500780c */ /* 0x000fe20000701670 */
[----:B------:R-:W-:Y:S01]  /*4750*/  LDSM.16.MT88.4 R28, [R226+0x2080] ;  /* 0x00208000e21c783b */ /* 0x000fe20000004200 */
[----:B------:R-:W-:Y:S01]  /*4760*/  PLOP3.LUT P2, PT, PT, PT, UP2, 0x40, 0x0 ;  /* 0x000000000000781c */ /* 0x000fe20003f4e828 */
[----:B------:R-:W-:Y:S01]  /*4770*/  UISETP.NE.AND UP2, UPT, UR29, URZ, UPT ;  /* 0x0000003f1d00728c */ /* 0x000fe2000bf45270 */
[----:B-1----:R-:W-:Y:S01]  /*4780*/  FMNMX.FTZ R169, R169, R6, !PT ;  /* 0x00000006a9a97209 */ /* 0x002fe20007810000 */
[----:B------:R-:W-:Y:S01]  /*4790*/  LDSM.16.MT88.4 R36, [R226+0x3880] ;  /* 0x00388000e224783b */ /* 0x000fe20000004200 */
[----:B------:R-:W-:-:S02]  /*47a0*/  FSEL R49, R34, -INF , !P0 ;  /* 0xff80000022317808 */ /* 0x000fc40004000000 */
[----:B--2---:R-:W-:Y:S01]  /*47b0*/  FMNMX.FTZ R168, R168, R7, !PT ;  /* 0x00000007a8a87209 */ /* 0x004fe20007810000 */
[----:B------:R-:W1:Y:S01]  /*47c0*/  SHFL.BFLY PT, R6, R169, 0x1, 0x1f ;  /* 0x0c201f00a9067f89 */ /* 0x000e6200000e0000 */
[----:B------:R-:W-:Y:S02]  /*47d0*/  FMNMX.FTZ R7, R54, R55, !PT ;  /* 0x0000003736077209 */ /* 0x000fe40007810000 */
[----:B------:R-:W-:Y:S01]  /*47e0*/  PLOP3.LUT P0, PT, PT, PT, UP4, 0x40, 0x0 ;  /* 0x000000000000781c */ /* 0x000fe20003f0e848 */
[----:B------:R-:W2:Y:S01]  /*47f0*/  SHFL.BFLY PT, R8, R168, 0x1, 0x1f ;  /* 0x0c201f00a8087f89 */ /* 0x000ea200000e0000 */
[C---:B------:R-:W-:Y:S02]  /*4800*/  ISETP.GT.AND P1, PT, R4.reuse, 0x9, P1 ;  /* 0x000000090400780c */ /* 0x040fe40000f24270 */
[C---:B------:R-:W-:Y:S01]  /*4810*/  ISETP.GT.AND P0, PT, R4.reuse, 0x19, P0 ;  /* 0x000000190400780c */ /* 0x040fe20000704270 */
[----:B------:R-:W-:Y:S01]  /*4820*/  LDSM.16.MT88.4 R44, [R227+0x3880] ;  /* 0x00388000e32c783b */ /* 0x000fe20000004200 */
[----:B------:R-:W-:-:S02]  /*4830*/  ISETP.GT.AND P2, PT, R4, 0x8, P2 ;  /* 0x000000080400780c */ /* 0x000fc40001744270 */
[C---:B------:R-:W-:Y:S01]  /*4840*/  ISETP.LT.OR P1, PT, R5.reuse, 0xa, P1 ;  /* 0x0000000a0500780c */ /* 0x040fe20000f21670 */
[----:B------:R3:W-:Y:S01]  /*4850*/  STL [R1+0x44], R233 ;  /* 0x000044e901007387 */ /* 0x0007e20000100800 */
[C---:B------:R-:W-:Y:S02]  /*4860*/  ISETP.LT.OR P0, PT, R5.reuse, 0x1a, P0 ;  /* 0x0000001a0500780c */ /* 0x040fe40000701670 */
[----:B------:R-:W-:Y:S01]  /*4870*/  ISETP.LT.OR P2, PT, R5, 0x9, P2 ;  /* 0x000000090500780c */ /* 0x000fe20001741670 */
[----:B------:R-:W-:Y:S01]  /*4880*/  STL [R1+0x40], R232 ;  /* 0x000040e801007387 */ /* 0x000fe20000100800 */
[----:B------:R-:W-:Y:S02]  /*4890*/  FSEL R53, R79, -INF , !P1 ;  /* 0xff8000004f357808 */ /* 0x000fe40004800000 */
[----:B------:R-:W-:Y:S01]  /*48a0*/  FSEL R56, R87, -INF , !P0 ;  /* 0xff80000057387808 */ /* 0x000fe20004000000 */
[----:B------:R-:W-:Y:S01]  /*48b0*/  STL [R1+0x3c], R231 ;  /* 0x00003ce701007387 */ /* 0x000fe20000100800 */
[----:B------:R-:W-:Y:S01]  /*48c0*/  PLOP3.LUT P1, PT, PT, PT, UP5, 0x40, 0x0 ;  /* 0x000000000000781c */ /* 0x000fe20003f2e858 */
[----:B------:R-:W-:Y:S01]  /*48d0*/  UISETP.NE.AND UP5, UPT, UR13, URZ, UPT ;  /* 0x0000003f0d00728c */ /* 0x000fe2000bfa5270 */
[----:B------:R-:W-:Y:S01]  /*48e0*/  FSEL R52, R78, -INF , !P2 ;  /* 0xff8000004e347808 */ /* 0x000fe20005000000 */
[----:B------:R-:W-:Y:S01]  /*48f0*/  STL [R1+0x38], R230 ;  /* 0x000038e601007387 */ /* 0x000fe20000100800 */
[----:B-1----:R-:W-:-:S02]  /*4900*/  FMNMX.FTZ R169, R169, R6, !PT ;  /* 0x00000006a9a97209 */ /* 0x002fc40007810000 */
[----:B------:R-:W-:Y:S01]  /*4910*/  FMNMX.FTZ R6, R58, R7, !PT ;  /* 0x000000073a067209 */ /* 0x000fe20007810000 */
[----:B------:R-:W-:Y:S01]  /*4920*/  STL [R1+0x34], R229 ;  /* 0x000034e501007387 */ /* 0x000fe20000100800 */
[C---:B------:R-:W-:Y:S01]  /*4930*/  FSETP.NEU.FTZ.AND P0, PT, R169.reuse, -INF , PT ;  /* 0xff800000a900780b */ /* 0x040fe20003f1d000 */
[----:B------:R-:W-:Y:S01]  /*4940*/  FMUL.FTZ R13, R169, c[0x0][0x2d0] ;  /* 0x0000b400a90d7a20 */ /* 0x000fe20000410000 */
[----:B------:R-:W-:Y:S01]  /*4950*/  FMNMX.FTZ R6, R59, R6, !PT ;  /* 0x000000063b067209 */ /* 0x000fe20007810000 */
[----:B------:R-:W-:Y:S01]  /*4960*/  STL [R1+0x30], R224 ;  /* 0x000030e001007387 */ /* 0x000fe20000100800 */
[----:B--2---:R-:W-:Y:S02]  /*4970*/  FMNMX.FTZ R168, R168, R8, !PT ;  /* 0x00000008a8a87209 */ /* 0x004fe40007810000 */
[----:B------:R-:W-:Y:S02]  /*4980*/  FMNMX.FTZ R6, R68, R6, !PT ;  /* 0x0000000644067209 */ /* 0x000fe40007810000 */
[----:B------:R-:W-:Y:S01]  /*4990*/  PLOP3.LUT P2, PT, PT, PT, UP6, 0x40, 0x0 ;  /* 0x000000000000781c */ /* 0x000fe20003f4e868 */
[----:B------:R-:W-:Y:S01]  /*49a0*/  FMUL.FTZ R12, R168, c[0x0][0x2d0] ;  /* 0x0000b400a80c7a20 */ /* 0x000fe20000410000 */
[----:B------:R-:W-:Y:S01]  /*49b0*/  FMNMX.FTZ R6, R72, R6, !PT ;  /* 0x0000000648067209 */ /* 0x000fe20007810000 */
[----:B------:R-:W-:Y:S01]  /*49c0*/  UISETP.NE.AND UP6, UPT, UR12, URZ, UPT ;  /* 0x0000003f0c00728c */ /* 0x000fe2000bfc5270 */
[----:B------:R-:W-:-:S02]  /*49d0*/  FMNMX.FTZ R8, R50, R51, !PT ;  /* 0x0000003332087209 */ /* 0x000fc40007810000 */
[----:B------:R-:W-:Y:S02]  /*49e0*/  FMNMX.FTZ R6, R73, R6, !PT ;  /* 0x0000000649067209 */ /* 0x000fe40007810000 */
[----:B------:R-:W-:Y:S02]  /*49f0*/  ISETP.GT.AND P1, PT, R4, 0x18, P1 ;  /* 0x000000180400780c */ /* 0x000fe40000f24270 */
[----:B------:R-:W-:Y:S02]  /*4a00*/  FMNMX.FTZ R6, R74, R6, !PT ;  /* 0x000000064a067209 */ /* 0x000fe40007810000 */
[----:B------:R-:W-:Y:S02]  /*4a10*/  FSEL R13, R13, RZ, P0 ;  /* 0x000000ff0d0d7208 */ /* 0x000fe40000000000 */
[----:B------:R-:W-:Y:S02]  /*4a20*/  PLOP3.LUT P0, PT, PT, PT, UP3, 0x40, 0x0 ;  /* 0x000000000000781c */ /* 0x000fe40003f0e838 */
[----:B------:R-:W-:Y:S01]  /*4a30*/  ISETP.GT.AND P2, PT, R4, 0x11, P2 ;  /* 0x000000110400780c */ /* 0x000fe20001744270 */
[----:B------:R-:W-:Y:S01]  /*4a40*/  FFMA.FTZ R7, R15, c[0x0][0x2d0], -R13 ;  /* 0x0000b4000f077a23 */ /* 0x000fe2000001080d */
[----:B------:R-:W-:-:S02]  /*4a50*/  FMNMX.FTZ R8, R52, R8, !PT ;  /* 0x0000000834087209 */ /* 0x000fc40007810000 */
[----:B------:R-:W-:Y:S01]  /*4a60*/  FMNMX.FTZ R6, R126, R6, !PT ;  /* 0x000000067e067209 */ /* 0x000fe20007810000 */
[----:B------:R1:W-:Y:S01]  /*4a70*/  MUFU.EX2 R239, R7 ;  /* 0x0000000700ef7308 */ /* 0x0003e20000000800 */
[C---:B------:R-:W-:Y:S02]  /*4a80*/  ISETP.LT.OR P1, PT, R5.reuse, 0x19, P1 ;  /* 0x000000190500780c */ /* 0x040fe40000f21670 */
[----:B------:R-:W-:Y:S02]  /*4a90*/  ISETP.GT.AND P0, PT, R4, 0x20, P0 ;  /* 0x000000200400780c */ /* 0x000fe40000704270 */
[----:B------:R-:W-:Y:S02]  /*4aa0*/  ISETP.LT.OR P2, PT, R5, 0x12, P2 ;  /* 0x000000120500780c */ /* 0x000fe40001741670 */
[----:B------:R-:W-:Y:S02]  /*4ab0*/  FMNMX.FTZ R8, R53, R8, !PT ;  /* 0x0000000835087209 */ /* 0x000fe40007810000 */
[----:B------:R-:W-:-:S02]  /*4ac0*/  FMNMX.FTZ R6, R144, R6, !PT ;  /* 0x0000000690067209 */ /* 0x000fc40007810000 */
[----:B------:R-:W-:Y:S02]  /*4ad0*/  FSEL R48, R86, -INF , !P1 ;  /* 0xff80000056307808 */ /* 0x000fe40004800000 */
[----:B------:R-:W-:Y:S02]  /*4ae0*/  FSETP.NEU.FTZ.AND P1, PT, R168, -INF , PT ;  /* 0xff800000a800780b */ /* 0x000fe40003f3d000 */
[----:B------:R-:W-:Y:S01]  /*4af0*/  ISETP.LT.OR P0, PT, R5, 0x21, P0 ;  /* 0x000000210500780c */ /* 0x000fe20000701670 */
[----:B-1----:R-:W-:Y:S01]  /*4b00*/  FFMA.FTZ R7, R16, c[0x0][0x2d0], -R13 ;  /* 0x0000b40010077a23 */ /* 0x002fe2000001080d */
[----:B------:R-:W-:Y:S02]  /*4b10*/  FSEL R57, R35, -INF , !P2 ;  /* 0xff80000023397808 */ /* 0x000fe40005000000 */
[----:B------:R-:W-:Y:S01]  /*4b20*/  FMNMX.FTZ R8, R49, R8, !PT ;  /* 0x0000000831087209 */ /* 0x000fe20007810000 */
[----:B------:R1:W2:Y:S01]  /*4b30*/  MUFU.EX2 R238, R7 ;  /* 0x0000000700ee7308 */ /* 0x0002a20000000800 */
[----:B------:R-:W-:Y:S01]  /*4b40*/  FMNMX.FTZ R6, R145, R6, !PT ;  /* 0x0000000691067209 */ /* 0x000fe20007810000 */
[----:B------:R-:W-:Y:S01]  /*4b50*/  LDSM.16.MT88.4 R32, [R225+0x2080] ;  /* 0x00208000e120783b */ /* 0x000fe20000004200 */
[----:B------:R-:W-:-:S02]  /*4b60*/  FSEL R12, R12, RZ, P1 ;  /* 0x000000ff0c0c7208 */ /* 0x000fc40000800000 */
[----:B------:R-:W-:Y:S02]  /*4b70*/  FSEL R89, R94, -INF , !P0 ;  /* 0xff8000005e597808 */ /* 0x000fe40004000000 */
[----:B------:R-:W-:Y:S02]  /*4b80*/  PLOP3.LUT P2, PT, PT, PT, UP2, 0x40, 0x0 ;  /* 0x000000000000781c */ /* 0x000fe40003f4e828 */
[----:B------:R-:W-:Y:S02]  /*4b90*/  PLOP3.LUT P1, PT, PT, PT, UP1, 0x40, 0x0 ;  /* 0x000000000000781c */ /* 0x000fe40003f2e818 */
[----:B------:R-:W-:Y:S02]  /*4ba0*/  PLOP3.LUT P0, PT, PT, PT, UP0, 0x40, 0x0 ;  /* 0x000000000000781c */ /* 0x000fe40003f0e808 */
[----:B------:R-:W-:Y:S02]  /*4bb0*/  FMNMX.FTZ R8, R57, R8, !PT ;  /* 0x0000000839087209 */ /* 0x000fe40007810000 */
[----:B------:R-:W-:Y:S01]  /*4bc0*/  FMNMX.FTZ R6, R127, R6, !PT ;  /* 0x000000067f067209 */ /* 0x000fe20007810000 */
[----:B-1----:R-:W-:Y:S01]  /*4bd0*/  FFMA.FTZ R7, R18, c[0x0][0x2d0], -R13 ;  /* 0x0000b40012077a23 */ /* 0x002fe2000001080d */
[----:B------:R-:W-:-:S02]  /*4be0*/  ISETP.GT.AND P2, PT, R4, 0x21, P2 ;  /* 0x000000210400780c */ /* 0x000fc40001744270 */
[C---:B------:R-:W-:Y:S01]  /*4bf0*/  ISETP.GT.AND P1, PT, R4.reuse, 0x28, P1 ;  /* 0x000000280400780c */ /* 0x040fe20000f24270 */
[----:B------:R1:W-:Y:S01]  /*4c00*/  MUFU.EX2 R240, R7 ;  /* 0x0000000700f07308 */ /* 0x0003e20000000800 */
[----:B------:R-:W-:Y:S02]  /*4c10*/  ISETP.GT.AND P0, PT, R4, 0x29, P0 ;  /* 0x000000290400780c */ /* 0x000fe40000704270 */
[----:B------:R-:W-:Y:S02]  /*4c20*/  FMNMX.FTZ R4, R48, R8, !PT ;  /* 0x0000000830047209 */ /* 0x000fe40007810000 */
[----:B------:R-:W4:Y:S01]  /*4c30*/  SHFL.BFLY PT, R8, R6, 0x2, 0x1f ;  /* 0x0c401f0006087f89 */ /* 0x000f2200000e0000 */
[----:B------:R-:W-:Y:S02]  /*4c40*/  ISETP.LT.OR P2, PT, R5, 0x22, P2 ;  /* 0x000000220500780c */ /* 0x000fe40001741670 */
[----:B------:R-:W-:Y:S02]  /*4c50*/  FMNMX.FTZ R4, R56, R4, !PT ;  /* 0x0000000438047209 */ /* 0x000fe40007810000 */
[----:B------:R-:W-:-:S02]  /*4c60*/  FSEL R88, R95, -INF , !P2 ;  /* 0xff8000005f587808 */ /* 0x000fc40005000000 */
[C---:B------:R-:W-:Y:S02]  /*4c70*/  ISETP.LT.OR P1, PT, R5.reuse, 0x29, P1 ;  /* 0x000000290500780c */ /* 0x040fe40000f21670 */
[----:B------:R-:W-:Y:S01]  /*4c80*/  ISETP.LT.OR P0, PT, R5, 0x2a, P0 ;  /* 0x0000002a0500780c */ /* 0x000fe20000701670 */
[----:B-1----:R-:W-:Y:S01]  /*4c90*/  FFMA.FTZ R7, R19, c[0x0][0x2d0], -R13 ;  /* 0x0000b40013077a23 */ /* 0x002fe2000001080d */
[----:B------:R-:W-:Y:S01]  /*4ca0*/  LEA R228, R2, R225, 0x1 ;  /* 0x000000e102e47211 */ /* 0x000fe200078e08ff */
[----:B------:R-:W-:Y:S01]  /*4cb0*/  FFMA.FTZ R2, R21, c[0x0][0x2d0], -R12 ;  /* 0x0000b40015027a23 */ /* 0x000fe2000001080c */
[----:B------:R-:W-:Y:S01]  /*4cc0*/  FSEL R15, R99, -INF , !P0 ;  /* 0xff800000630f7808 */ /* 0x000fe20004000000 */
[----:B------:R1:W1:Y:S02]  /*4cd0*/  MUFU.EX2 R234, R7 ;  /* 0x0000000700ea7308 */ /* 0x0002640000000800 */
[----:B------:R-:W-:Y:S04]  /*4ce0*/  LDSM.16.MT88.4 R24, [R228+0x2080] ;  /* 0x00208000e418783b */ /* 0x000fe80000004200 */
[----:B------:R-:W-:Y:S02]  /*4cf0*/  LDSM.16.MT88.4 R40, [R228+0x3880] ;  /* 0x00388000e428783b */ /* 0x000fe40000004200 */
[----:B---3--:R-:W-:Y:S01]  /*4d00*/  MUFU.EX2 R233, R2 ;  /* 0x0000000200e97308 */ /* 0x008fe20000000800 */
[----:B----4-:R-:W-:-:S02]  /*4d10*/  FMNMX.FTZ R3, R6, R8, !PT ;  /* 0x0000000806037209 */ /* 0x010fc40007810000 */
[----:B--2---:R-:W-:-:S03]  /*4d20*/  F2FP.BF16.PACK_AB R8, R238, R239 ;  /* 0x000000efee08723e */ /* 0x004fc600000010ff */
[----:B------:R-:W2:Y:S01]  /*4d30*/  SHFL.BFLY PT, R167, R3, 0x1, 0x1f ;  /* 0x0c201f0003a77f89 */ /* 0x000ea200000e0000 */
[----:B-1----:R-:W-:Y:S01]  /*4d40*/  FMNMX.FTZ R7, R89, R4, !PT ;  /* 0x0000000459077209 */ /* 0x002fe20007810000 */
[----:B------:R-:W-:Y:S01]  /*4d50*/  FFMA.FTZ R4, R14, c[0x0][0x2d0], -R12 ;  /* 0x0000b4000e047a23 */ /* 0x000fe2000001080c */
[----:B------:R-:W-:Y:S02]  /*4d60*/  FSEL R14, R98, -INF , !P1 ;  /* 0xff800000620e7808 */ /* 0x000fe40004800000 */
[----:B------:R-:W-:Y:S01]  /*4d70*/  FMNMX.FTZ R5, R88, R7, !PT ;  /* 0x0000000758057209 */ /* 0x000fe20007810000 */
[----:B------:R1:W-:Y:S01]  /*4d80*/  MUFU.EX2 R212, R4 ;  /* 0x0000000400d47308 */ /* 0x0003e20000000800 */
[----:B------:R-:W-:Y:S02]  /*4d90*/  F2FP.BF16.PACK_AB R10, R234, R240 ;  /* 0x000000f0ea0a723e */ /* 0x000fe400000010ff */
[----:B------:R-:W-:-:S04]  /*4da0*/  FMNMX.FTZ R0, R14, R5, !PT ;  /* 0x000000050e007209 */ /* 0x000fc80007810000 */
[----:B------:R-:W-:-:S05]  /*4db0*/  FMNMX.FTZ R0, R15, R0, !PT ;  /* 0x000000000f007209 */ /* 0x000fca0007810000 */
[----:B------:R-:W3:Y:S01]  /*4dc0*/  SHFL.BFLY PT, R5, R0, 0x2, 0x1f ;  /* 0x0c401f0000057f89 */ /* 0x000ee200000e0000 */
[----:B-1----:R-:W-:Y:S01]  /*4dd0*/  FFMA.FTZ R4, R17, c[0x0][0x2d0], -R12 ;  /* 0x0000b40011047a23 */ /* 0x002fe2000001080c */
[----:B--2---:R-:W-:Y:S02]  /*4de0*/  FMNMX.FTZ R167, R3, R167, !PT ;  /* 0x000000a703a77209 */ /* 0x004fe40007810000 */
[----:B------:R-:W-:Y:S01]  /*4df0*/  LDSM.16.MT88.4 R16, [R225+0x3880] ;  /* 0x00388000e110783b */ /* 0x000fe20000004200 */
[----:B------:R1:W2:Y:S01]  /*4e00*/  MUFU.EX2 R237, R4 ;  /* 0x0000000400ed7308 */ /* 0x0002a20000000800 */
[C---:B------:R-:W-:Y:S01]  /*4e10*/  FSETP.NEU.FTZ.AND P0, PT, R167.reuse, -INF , PT ;  /* 0xff800000a700780b */ /* 0x040fe20003f1d000 */
[----:B------:R-:W-:-:S05]  /*4e20*/  FMUL.FTZ R2, R167, c[0x0][0x2d0] ;  /* 0x0000b400a7027a20 */ /* 0x000fca0000410000 */
[----:B------:R-:W-:-:S05]  /*4e30*/  FSEL R2, R2, RZ, P0 ;  /* 0x000000ff02027208 */ /* 0x000fca0000000000 */
[----:B------:R-:W-:Y:S02]  /*4e40*/  FFMA.FTZ R3, R54, c[0x0][0x2d0], -R2 ;  /* 0x0000b40036037a23 */ /* 0x000fe40000010802 */
[----:B-1----:R-:W-:Y:S01]  /*4e50*/  FFMA.FTZ R4, R20, c[0x0][0x2d0], -R12 ;  /* 0x0000b40014047a23 */ /* 0x002fe2000001080c */
[----:B---3--:R-:W-:Y:S01]  /*4e60*/  FMNMX.FTZ R0, R0, R5, !PT ;  /* 0x0000000500007209 */ /* 0x008fe20007810000 */
[----:B------:R-:W-:Y:S01]  /*4e70*/  LDSM.16.MT88.4 R20, [R227+0x2080] ;  /* 0x00208000e314783b */ /* 0x000fe20000004200 */
[----:B------:R1:W-:Y:S01]  /*4e80*/  MUFU.EX2 R207, R3 ;  /* 0x0000000300cf7308 */ /* 0x0003e20000000800 */
[----:B--2---:R-:W-:-:S07]  /*4e90*/  F2FP.BF16.PACK_AB R9, R237, R212 ;  /* 0x000000d4ed09723e */ /* 0x004fce00000010ff */
[----:B------:R2:W3:Y:S01]  /*4ea0*/  MUFU.EX2 R162, R4 ;  /* 0x0000000400a27308 */ /* 0x0004e20000000800 */
[----:B-1----:R-:W-:-:S07]  /*4eb0*/  FFMA.FTZ R3, R55, c[0x0][0x2d0], -R2 ;  /* 0x0000b40037037a23 */ /* 0x002fce0000010802 */
[----:B------:R1:W-:Y:S01]  /*4ec0*/  MUFU.EX2 R214, R3 ;  /* 0x0000000300d67308 */ /* 0x0003e20000000800 */
[----:B--2---:R-:W1:Y:S01]  /*4ed0*/  SHFL.BFLY PT, R4, R0, 0x1, 0x1f ;  /* 0x0c201f0000047f89 */ /* 0x004e6200000e0000 */
[----:B---3--:R-:W-:-:S07]  /*4ee0*/  F2FP.BF16.PACK_AB R11, R233, R162 ;  /* 0x000000a2e90b723e */ /* 0x008fce00000010ff */
        /* <DEDUP_REMOVED lines=9> */
[----:B------:R-:W2:Y:S05]  /*4f80*/  MUFU.EX2 R229, R4 ;  /* 0x0000000400e57308 */ /* 0x000eaa0000000800 */
[----:B------:R-:W-:Y:S01]  /*4f90*/  HMMA.16816.F32.BF16 R184, R8, R16, RZ ;  /* 0x0000001008b8723c */ /* 0x000fe200000418ff */
[----:B-1----:R-:W-:-:S07]  /*4fa0*/  FMUL.FTZ R0, R3, c[0x0][0x2d0] ;  /* 0x0000b40003007a20 */ /* 0x002fce0000410000 */
[----:B------:R-:W-:Y:S01]  /*4fb0*/  HMMA.16816.F32.BF16 R180, R8, R36, RZ ;  /* 0x0000002408b4723c */ /* 0x000fe200000418ff */
[----:B------:R-:W-:Y:S02]  /*4fc0*/  FSEL R0, R0, RZ, P0 ;  /* 0x000000ff00007208 */ /* 0x000fe40000000000 */
[----:B--2---:R-:W-:-:S03]  /*4fd0*/  F2FP.BF16.PACK_AB R6, R229, R235 ;  /* 0x000000ebe506723e */ /* 0x004fc600000010ff */
[--C-:B------:R-:W-:Y:S02]  /*4fe0*/  FFMA.FTZ R4, R50, c[0x0][0x2d0], -R0.reuse ;  /* 0x0000b40032047a23 */ /* 0x100fe40000010800 */
[C---:B------:R-:W-:Y:S02]  /*4ff0*/  HMMA.16816.F32.BF16 R172, R8.reuse, R40, RZ ;  /* 0x0000002808ac723c */ /* 0x040fe400000418ff */
[----:B------:R1:W-:Y:S06]  /*5000*/  MUFU.EX2 R247, R4 ;  /* 0x0000000400f77308 */ /* 0x0003ec0000000800 */
        /* <DEDUP_REMOVED lines=12> */
[----:B-1----:R-:W-:-:S04]  /*50d0*/  FFMA.FTZ R4, R53, c[0x0][0x2d0], -R0 ;  /* 0x0000b40035047a23 */ /* 0x002fc80000010800 */
[----:B------:R1:W2:Y:S03]  /*50e0*/  MUFU.EX2 R252, R4 ;  /* 0x0000000400fc7308 */ /* 0x0002a60000000800 */
[C---:B------:R-:W-:Y:S08]  /*50f0*/  HMMA.16816.F32.BF16 R120, R8.reuse, R42, RZ ;  /* 0x0000002a0878723c */ /* 0x040ff000000418ff */
[----:B------:R-:W-:Y:S01]  /*5100*/  HMMA.16816.F32.BF16 R112, R8, R46, RZ ;  /* 0x0000002e0870723c */ /* 0x000fe200000418ff */
[----:B-1----:R-:W-:-:S06]  /*5110*/  F2FP.BF16.PACK_AB R4, R214, R207 ;  /* 0x000000cfd604723e */ /* 0x002fcc00000010ff */
[----:B------:R-:W-:Y:S01]  /*5120*/  FFMA.FTZ R8, R64, c[0x0][0x2d0], -R13 ;  /* 0x0000b40040087a23 */ /* 0x000fe2000001080d */
[----:B--2---:R-:W-:-:S03]  /*5130*/  F2FP.BF16.PACK_AB R7, R252, R246 ;  /* 0x000000f6fc07723e */ /* 0x004fc600000010ff */
[----:B------:R1:W-:Y:S04]  /*5140*/  MUFU.EX2 R224, R8 ;  /* 0x0000000800e07308 */ /* 0x0003e80000000800 */
[C---:B------:R-:W-:Y:S08]  /*5150*/  HMMA.16816.F32.BF16 R92, R4.reuse, R24, RZ ;  /* 0x00000018045c723c */ /* 0x040ff000000418ff */
[----:B------:R-:W-:Y:S01]  /*5160*/  HMMA.16816.F32.BF16 R100, R4, R26, RZ ;  /* 0x0000001a0464723c */ /* 0x000fe200000418ff */
[----:B------:R-:W2:Y:S01]  /*5170*/  LDSM.16.MT88.4 R24, [R226+0x2880] ;  /* 0x00288000e218783b */ /* 0x000ea20000004200 */
[----:B-1----:R-:W-:-:S04]  /*5180*/  FFMA.FTZ R8, R69, c[0x0][0x2d0], -R13 ;  /* 0x0000b40045087a23 */ /* 0x002fc8000001080d */
[----:B------:R1:W-:Y:S02]  /*5190*/  MUFU.EX2 R241, R8 ;  /* 0x0000000800f17308 */ /* 0x0003e40000000800 */
[C---:B------:R-:W-:Y:S08]  /*51a0*/  HMMA.16816.F32.BF16 R64, R4.reuse, R32, RZ ;  /* 0x000000200440723c */ /* 0x040ff000000418ff */
[----:B------:R-:W-:Y:S01]  /*51b0*/  HMMA.16816.F32.BF16 R116, R4, R34, RZ ;  /* 0x000000220474723c */ /* 0x000fe200000418ff */
[----:B------:R-:W3:Y:S01]  /*51c0*/  LDSM.16.MT88.4 R32, [R225+0x2880] ;  /* 0x00288000e120783b */ /* 0x000ee20000004200 */
[----:B-1----:R-:W-:-:S06]  /*51d0*/  FFMA.FTZ R8, R70, c[0x0][0x2d0], -R13 ;  /* 0x0000b40046087a23 */ /* 0x002fcc000001080d */
[C---:B------:R-:W-:Y:S01]  /*51e0*/  HMMA.16816.F32.BF16 R80, R4.reuse, R20, RZ ;  /* 0x000000140450723c */ /* 0x040fe200000418ff */
[----:B------:R1:W-:Y:S07]  /*51f0*/  MUFU.EX2 R163, R8 ;  /* 0x0000000800a37308 */ /* 0x0003ee0000000800 */
[C---:B------:R-:W-:Y:S01]  /*5200*/  HMMA.16816.F32.BF16 R96, R4.reuse, R22, RZ ;  /* 0x000000160460723c */ /* 0x040fe200000418ff */
[----:B------:R-:W4:Y:S07]  /*5210*/  LDSM.16.MT88.4 R20, [R228+0x2880] ;  /* 0x00288000e414783b */ /* 0x000f2e0000004200 */
[----:B------:R-:W-:Y:S01]  /*5220*/  HMMA.16816.F32.BF16 R76, R4, R38, RZ ;  /* 0x00000026044c723c */ /* 0x000fe200000418ff */
[----:B-1----:R-:W-:-:S04]  /*5230*/  FFMA.FTZ R8, R71, c[0x0][0x2d0], -R13 ;  /* 0x0000b40047087a23 */ /* 0x002fc8000001080d */
[----:B------:R1:W1:Y:S03]  /*5240*/  MUFU.EX2 R213, R8 ;  /* 0x0000000800d57308 */ /* 0x0002660000000800 */
[C---:B------:R-:W-:Y:S08]  /*5250*/  HMMA.16816.F32.BF16 R104, R4.reuse, R28, RZ ;  /* 0x0000001c0468723c */ /* 0x040ff000000418ff */
[----:B------:R-:W-:Y:S01]  /*5260*/  HMMA.16816.F32.BF16 R108, R4, R30, RZ ;  /* 0x0000001e046c723c */ /* 0x000fe200000418ff */
[----:B------:R-:W-:Y:S01]  /*5270*/  LDSM.16.MT88.4 R28, [R225+0x4080] ;  /* 0x00408000e11c783b */ /* 0x000fe20000004200 */
[----:B-1----:R-:W-:-:S06]  /*5280*/  FFMA.FTZ R8, R60, c[0x0][0x2d0], -R12 ;  /* 0x0000b4003c087a23 */ /* 0x002fcc000001080c */
[C---:B------:R-:W-:Y:S01]  /*5290*/  HMMA.16816.F32.BF16 R84, R4.reuse, R18, RZ ;  /* 0x000000120454723c */ /* 0x040fe200000418ff */
[----:B------:R-:W-:Y:S01]  /*52a0*/  F2FP.BF16.PACK_AB R10, R213, R163 ;  /* 0x000000a3d50a723e */ /* 0x000fe200000010ff */
[----:B------:R1:W-:Y:S06]  /*52b0*/  MUFU.EX2 R205, R8 ;  /* 0x0000000800cd7308 */ /* 0x0003ec0000000800 */
[----:B------:R-:W-:Y:S01]  /*52c0*/  HMMA.16816.F32.BF16 R52, R4, R40, RZ ;  /* 0x000000280434723c */ /* 0x000fe200000418ff */
[----:B-1----:R-:W-:-:S04]  /*52d0*/  FFMA.FTZ R8, R61, c[0x0][0x2d0], -R12 ;  /* 0x0000b4003d087a23 */ /* 0x002fc8000001080c */
[----:B------:R1:W1:Y:S02]  /*52e0*/  MUFU.EX2 R231, R8 ;  /* 0x0000000800e77308 */ /* 0x0002640000000800 */
[----:B-1----:R-:W-:Y:S01]  /*52f0*/  FFMA.FTZ R8, R62, c[0x0][0x2d0], -R12 ;  /* 0x0000b4003e087a23 */ /* 0x002fe2000001080c */
[----:B------:R-:W-:-:S05]  /*5300*/  F2FP.BF16.PACK_AB R9, R231, R205 ;  /* 0x000000cde709723e */ /* 0x000fca00000010ff */
[----:B------:R1:W-:Y:S02]  /*5310*/  MUFU.EX2 R236, R8 ;  /* 0x0000000800ec7308 */ /* 0x0003e40000000800 */
[----:B-1----:R-:W-:Y:S02]  /*5320*/  FFMA.FTZ R8, R63, c[0x0][0x2d0], -R12 ;  /* 0x0000b4003f087a23 */ /* 0x002fe4000001080c */
[C---:B------:R-:W-:Y:S01]  /*5330*/  HMMA.16816.F32.BF16 R60, R4.reuse, R36, RZ ;  /* 0x00000024043c723c */ /* 0x040fe200000418ff */
[----:B------:R-:W1:Y:S03]  /*5340*/  LDSM.16.MT88.4 R36, [R226+0x4080] ;  /* 0x00408000e224783b */ /* 0x000e660000004200 */
[----:B------:R2:W2:Y:S02]  /*5350*/  MUFU.EX2 R204, R8 ;  /* 0x0000000800cc7308 */ /* 0x0004a40000000800 */
[--C-:B--2---:R-:W-:Y:S01]  /*5360*/  FFMA.FTZ R8, R68, c[0x0][0x2d0], -R2.reuse ;  /* 0x0000b40044087a23 */ /* 0x104fe20000010802 */
[----:B------:R-:W-:Y:S01]  /*5370*/  F2FP.BF16.PACK_AB R11, R204, R236 ;  /* 0x000000eccc0b723e */ /* 0x000fe200000010ff */
[----:B------:R-:W-:Y:S01]  /*5380*/  HMMA.16816.F32.BF16 R68, R4, R16, RZ ;  /* 0x000000100444723c */ /* 0x000fe200000418ff */
[----:B------:R-:W2:Y:S03]  /*5390*/  LDSM.16.MT88.4 R16, [R227+0x2880] ;  /* 0x00288000e310783b */ /* 0x000ea60000004200 */
[----:B------:R3:W-:Y:S02]  /*53a0*/  MUFU.EX2 R242, R8 ;  /* 0x0000000800f27308 */ /* 0x0007e40000000800 */
[----:B---3--:R-:W-:-:S06]  /*53b0*/  FFMA.FTZ R8, R72, c[0x0][0x2d0], -R2 ;  /* 0x0000b40048087a23 */ /* 0x008fcc0000010802 */
[----:B------:R3:W1:Y:S02]  /*53c0*/  MUFU.EX2 R232, R8 ;  /* 0x0000000800e87308 */ /* 0x0006640000000800 */
[----:B---3--:R-:W-:-:S06]  /*53d0*/  FFMA.FTZ R8, R73, c[0x0][0x2d0], -R2 ;  /* 0x0000b40049087a23 */ /* 0x008fcc0000010802 */
[----:B------:R3:W-:Y:S02]  /*53e0*/  MUFU.EX2 R230, R8 ;  /* 0x0000000800e67308 */ /* 0x0007e40000000800 */
[----:B---3--:R-:W-:Y:S02]  /*53f0*/  FFMA.FTZ R8, R74, c[0x0][0x2d0], -R2 ;  /* 0x0000b4004a087a23 */ /* 0x008fe40000010802 */
[----:B------:R-:W-:Y:S01]  /*5400*/  HMMA.16816.F32.BF16 R72, R4, R42, RZ ;  /* 0x0000002a0448723c */ /* 0x000fe200000418ff */
[----:B------:R-:W3:Y:S03]  /*5410*/  LDSM.16.MT88.4 R40, [R228+0x4080] ;  /* 0x00408000e428783b */ /* 0x000ee60000004200 */
        /* <DEDUP_REMOVED lines=21> */
[----:B------:R-:W-:Y:S01]  /*5570*/  MOV R196, R200 ;  /* 0x000000c800c47202 */ /* 0x000fe20000000f00 */
[----:B------:R-:W-:-:S05]  /*5580*/  IMAD.MOV.U32 R197, RZ, RZ, R203 ;  /* 0x000000ffffc57224 */ /* 0x000fca00078e00cb */
[----:B------:R-:W-:Y:S01]  /*5590*/  IMAD.MOV.U32 R32, RZ, RZ, R201 ;  /* 0x000000ffff207224 */ /* 0x000fe200078e00c9 */
[----:B----4-:R-:W-:Y:S01]  /*55a0*/  HMMA.16816.F32.BF16 R220, R8, R20, R192 ;  /* 0x0000001408dc723c */ /* 0x010fe200000418c0 */
[----:B------:R-:W-:-:S07]  /*55b0*/  IMAD.MOV.U32 R33, RZ, RZ, R202 ;  /* 0x000000ffff217224 */ /* 0x000fce00078e00ca */
[C---:B------:R-:W-:Y:S07]  /*55c0*/  HMMA.16816.F32.BF16 R192, R8.reuse, R36, R180 ;  /* 0x0000002408c0723c */ /* 0x040fee00000418b4 */
[----:B------:R-:W-:Y:S01]  /*55d0*/  IMAD.MOV.U32 R182, RZ, RZ, R32 ;  /* 0x000000ffffb67224 */ /* 0x000fe200078e0020 */
[----:B------:R-:W-:Y:S01]  /*55e0*/  HMMA.16816.F32.BF16 R208, R8, R16, R188 ;  /* 0x0000001008d0723c */ /* 0x000fe200000418bc */
[----:B------:R-:W-:Y:S01]  /*55f0*/  IMAD.MOV.U32 R32, RZ, RZ, R207 ;  /* 0x000000ffff207224 */ /* 0x000fe200078e00cf */
[----:B------:R-:W-:Y:S01]  /*5600*/  MOV R180, R205 ;  /* 0x000000cd00b47202 */ /* 0x000fe20000000f00 */
[----:B------:R-:W-:Y:S01]  /*5610*/  IMAD.MOV.U32 R181, RZ, RZ, R213 ;  /* 0x000000ffffb57224 */ /* 0x000fe200078e00d5 */
[----:B------:R-:W-:-:S02]  /*5620*/  MOV R183, R33 ;  /* 0x0000002100b77202 */ /* 0x000fc40000000f00 */
[----:B------:R-:W-:Y:S02]  /*5630*/  MOV R33, R212 ;  /* 0x000000d400217202 */ /* 0x000fe40000000f00 */
[C---:B------:R-:W-:Y:S07]  /*5640*/  HMMA.16816.F32.BF16 R200, R8.reuse, R28, R184 ;  /* 0x0000001c08c8723c */ /* 0x040fee00000418b8 */
[----:B------:R-:W-:Y:S01]  /*5650*/  IMAD.MOV.U32 R187, RZ, RZ, R206 ;  /* 0x000000ffffbb7224 */ /* 0x000fe200078e00ce */
[----:B------:R-:W-:Y:S01]  /*5660*/  HMMA.16816.F32.BF16 R248, R8, R26, R148 ;  /* 0x0000001a08f8723c */ /* 0x000fe20000041894 */
[----:B------:R-:W-:Y:S01]  /*5670*/  MOV R186, R214 ;  /* 0x000000d600ba7202 */ /* 0x000fe20000000f00 */
[----:B------:R-:W-:-:S02]  /*5680*/  IMAD.MOV.U32 R184, RZ, RZ, R197 ;  /* 0x000000ffffb87224 */ /* 0x000fc400078e00c5 */
[----:B------:R-:W-:-:S03]  /*5690*/  IMAD.MOV.U32 R185, RZ, RZ, R196 ;  /* 0x000000ffffb97224 */ /* 0x000fc600078e00c4 */
[----:B------:R-:W-:Y:S01]  /*56a0*/  IMAD.MOV.U32 R151, RZ, RZ, R204 ;  /* 0x000000ffff977224 */ /* 0x000fe200078e00cc */
[C---:B---3--:R-:W-:Y:S01]  /*56b0*/  HMMA.16816.F32.BF16 R188, R8.reuse, R40, R172 ;  /* 0x0000002808bc723c */ /* 0x048fe200000418ac */
[----:B------:R-:W-:Y:S02]  /*56c0*/  IMAD.MOV.U32 R149, RZ, RZ, R181 ;  /* 0x000000ffff957224 */ /* 0x000fe400078e00b5 */
[----:B------:R-:W-:Y:S02]  /*56d0*/  IMAD.MOV.U32 R181, RZ, RZ, R230 ;  /* 0x000000ffffb57224 */ /* 0x000fe400078e00e6 */
[----:B------:R-:W-:Y:S01]  /*56e0*/  IMAD.MOV.U32 R150, RZ, RZ, R151 ;  /* 0x000000ffff967224 */ /* 0x000fe200078e0097 */
[----:B------:R-:W-:Y:S01]  /*56f0*/  MOV R151, R180 ;  /* 0x000000b400977202 */ /* 0x000fe20000000f00 */
[----:B------:R-:W-:Y:S01]  /*5700*/  IMAD.MOV.U32 R148, RZ, RZ, R184 ;  /* 0x000000ffff947224 */ /* 0x000fe200078e00b8 */
[----:B-1----:R-:W-:Y:S01]  /*5710*/  HMMA.16816.F32.BF16 R172, R8, R44, R156 ;  /* 0x0000002c08ac723c */ /* 0x002fe2000004189c */
[----:B------:R-:W-:Y:S01]  /*5720*/  MOV R180, R186 ;  /* 0x000000ba00b47202 */ /* 0x000fe20000000f00 */
[----:B------:R-:W-:Y:S01]  /*5730*/  IMAD.MOV.U32 R184, RZ, RZ, R238 ;  /* 0x000000ffffb87224 */ /* 0x000fe200078e00ee */
[----:B------:R-:W-:-:S04]  /*5740*/  MOV R186, R240 ;  /* 0x000000f000ba7202 */ /* 0x000fc80000000f00 */
[----:B------:R-:W-:Y:S01]  /*5750*/  IMAD.MOV.U32 R159, RZ, RZ, R152 ;  /* 0x000000ffff9f7224 */ /* 0x000fe200078e0098 */
[----:B------:R-:W-:Y:S01]  /*5760*/  HMMA.16816.F32.BF16 R204, R8, R18, R136 ;  /* 0x0000001208cc723c */ /* 0x000fe20000041888 */
[----:B------:R-:W-:Y:S01]  /*5770*/  IMAD.MOV.U32 R158, RZ, RZ, R153 ;  /* 0x000000ffff9e7224 */ /* 0x000fe200078e0099 */
[----:B------:R-:W-:Y:S01]  /*5780*/  MOV R157, R154 ;  /* 0x0000009a009d7202 */ /* 0x000fe20000000f00 */
[----:B------:R-:W-:-:S05]  /*5790*/  IMAD.MOV.U32 R156, RZ, RZ, R155 ;  /* 0x000000ffff9c7224 */ /* 0x000fca00078e009b */
[C---:B------:R-:W-:Y:S08]  /*57a0*/  HMMA.16816.F32.BF16 R136, R8.reuse, R42, R120 ;  /* 0x0000002a0888723c */ /* 0x040ff00000041878 */
[C---:B------:R-:W-:Y:S07]  /*57b0*/  HMMA.16816.F32.BF16 R212, R8.reuse, R22, R140 ;  /* 0x0000001608d4723c */ /* 0x040fee000004188c */
        /* <DEDUP_REMOVED lines=10> */
[----:B------:R-:W-:Y:S01]  /*5860*/  MOV R133, R183 ;  /* 0x000000b700857202 */ /* 0x000fe20000000f00 */
[----:B------:R-:W-:Y:S01]  /*5870*/  IMAD.MOV.U32 R132, RZ, RZ, R184 ;  /* 0x000000ffff847224 */ /* 0x000fe200078e00b8 */
[----:B------:R-:W-:Y:S01]  /*5880*/  MOV R183, R186 ;  /* 0x000000ba00b77202 */ /* 0x000fe20000000f00 */
[----:B------:R-:W-:Y:S01]  /*5890*/  IMAD.MOV.U32 R182, RZ, RZ, R187 ;  /* 0x000000ffffb67224 */ /* 0x000fe200078e00bb */
[----:B------:R-:W-:Y:S01]  /*58a0*/  MOV R180, R33 ;  /* 0x0000002100b47202 */ /* 0x000fe20000000f00 */
[----:B------:R-:W-:-:S02]  /*58b0*/  IMAD.MOV.U32 R135, RZ, RZ, R181 ;  /* 0x000000ffff877224 */ /* 0x000fc400078e00b5 */
[----:B------:R-:W-:Y:S01]  /*58c0*/  HMMA.16816.F32.BF16 R120, R8, R46, R112 ;  /* 0x0000002e0878723c */ /* 0x000fe20000041870 */
[----:B------:R-:W-:Y:S02]  /*58d0*/  IMAD.MOV.U32 R130, RZ, RZ, R232 ;  /* 0x000000ffff827224 */ /* 0x000fe400078e00e8 */
[----:B------:R-:W-:Y:S02]  /*58e0*/  IMAD.MOV.U32 R129, RZ, RZ, R231 ;  /* 0x000000ffff817224 */ /* 0x000fe400078e00e7 */
[----:B------:R-:W-:Y:S02]  /*58f0*/  IMAD.MOV.U32 R131, RZ, RZ, R185 ;  /* 0x000000ffff837224 */ /* 0x000fe400078e00b9 */
[----:B------:R-:W-:Y:S01]  /*5900*/  LDSM.16.MT88.4 R184, [R225+0x3080] ;  /* 0x00308000e1b8783b */ /* 0x000fe20000004200 */
[----:B------:R-:W-:Y:S01]  /*5910*/  HMMA.16816.F32.BF16 R8, R4, R28, R68 ;  /* 0x0000001c0408723c */ /* 0x000fe20000041844 */
[----:B------:R-:W-:-:S07]  /*5920*/  IMAD.MOV.U32 R181, RZ, RZ, R32 ;  /* 0x000000ffffb57224 */ /* 0x000fce00078e0020 */
[C---:B------:R-:W-:Y:S08]  /*5930*/  HMMA.16816.F32.BF16 R80, R4.reuse, R16, R80 ;  /* 0x000000100450723c */ /* 0x040ff00000041850 */
[C---:B------:R-:W-:Y:S08]  /*5940*/  HMMA.16816.F32.BF16 R216, R4.reuse, R20, R92 ;  /* 0x0000001404d8723c */ /* 0x040ff0000004185c */
[----:B------:R-:W-:Y:S01]  /*5950*/  IMAD.MOV.U32 R71, RZ, RZ, R8 ;  /* 0x000000ffff477224 */ /* 0x000fe200078e0008 */
[----:B------:R-:W-:Y:S01]  /*5960*/  MOV R69, R10 ;  /* 0x0000000a00457202 */ /* 0x000fe20000000f00 */
[----:B------:R-:W-:Y:S01]  /*5970*/  IMAD.MOV.U32 R70, RZ, RZ, R9 ;  /* 0x000000ffff467224 */ /* 0x000fe200078e0009 */
[----:B------:R-:W-:Y:S01]  /*5980*/  HMMA.16816.F32.BF16 R52, R4, R40, R52 ;  /* 0x000000280434723c */ /* 0x000fe20000041834 */
[----:B------:R-:W-:-:S04]  /*5990*/  IMAD.MOV.U32 R68, RZ, RZ, R11 ;  /* 0x000000ffff447224 */ /* 0x000fc800078e000b */
[----:B------:R-:W-:Y:S01]  /*59a0*/  IMAD.MOV.U32 R93, RZ, RZ, R83 ;  /* 0x000000ffff5d7224 */ /* 0x000fe200078e0053 */
[----:B------:R-:W-:Y:S01]  /*59b0*/  MOV R95, R81 ;  /* 0x00000051005f7202 */ /* 0x000fe20000000f00 */
[----:B------:R-:W-:Y:S01]  /*59c0*/  IMAD.MOV.U32 R94, RZ, RZ, R82 ;  /* 0x000000ffff5e7224 */ /* 0x000fe200078e0052 */
[C---:B------:R-:W-:Y:S01]  /*59d0*/  HMMA.16816.F32.BF16 R8, R4.reuse, R36, R60 ;  /* 0x000000240408723c */ /* 0x040fe2000004183c */
[----:B------:R-:W-:Y:S01]  /*59e0*/  MOV R92, R80 ;  /* 0x00000050005c7202 */ /* 0x000fe20000000f00 */
[----:B------:R-:W1:Y:S06]  /*59f0*/  LDSM.16.MT88.4 R60, [R227+0x3080] ;  /* 0x00308000e33c783b */ /* 0x000e6c0000004200 */
[C---:B------:R-:W-:Y:S08]  /*5a00*/  HMMA.16816.F32.BF16 R48, R4.reuse, R44, R48 ;  /* 0x0000002c0430723c */ /* 0x040ff00000041830 */
[----:B------:R-:W-:Y:S01]  /*5a10*/  IMAD.MOV.U32 R240, RZ, RZ, R52 ;  /* 0x000000fffff07224 */ /* 0x000fe200078e0034 */
[----:B------:R-:W-:Y:S01]  /*5a20*/  HMMA.16816.F32.BF16 R44, R4, R46, R56 ;  /* 0x0000002e042c723c */ /* 0x000fe20000041838 */
[----:B------:R-:W-:Y:S01]  /*5a30*/  MOV R239, R53 ;  /* 0x0000003500ef7202 */ /* 0x000fe20000000f00 */
[----:B------:R-:W-:-:S02]  /*5a40*/  IMAD.MOV.U32 R238, RZ, RZ, R54 ;  /* 0x000000ffffee7224 */ /* 0x000fc400078e0036 */
[----:B------:R-:W-:-:S03]  /*5a50*/  IMAD.MOV.U32 R237, RZ, RZ, R55 ;  /* 0x000000ffffed7224 */ /* 0x000fc600078e0037 */
[----:B------:R-:W-:Y:S01]  /*5a60*/  IMAD.MOV.U32 R83, RZ, RZ, R8 ;  /* 0x000000ffff537224 */ /* 0x000fe200078e0008 */
[----:B------:R-:W-:Y:S01]  /*5a70*/  MOV R81, R10 ;  /* 0x0000000a00517202 */ /* 0x000fe20000000f00 */
[----:B------:R-:W-:Y:S01]  /*5a80*/  FFMA.FTZ R8, R161, c[0x0][0x2d0], -R13 ;  /* 0x0000b400a1087a23 */ /* 0x000fe2000001080d */
[----:B------:R-:W-:Y:S01]  /*5a90*/  MOV R59, R150 ;  /* 0x00000096003b7202 */ /* 0x000fe20000000f00 */
[----:B------:R-:W-:Y:S01]  /*5aa0*/  IMAD.MOV.U32 R82, RZ, RZ, R9 ;  /* 0x000000ffff527224 */ /* 0x000fe200078e0009 */
[----:B------:R-:W-:Y:S01]  /*5ab0*/  HMMA.16816.F32.BF16 R36, R4, R38, R76 ;  /* 0x000000260424723c */ /* 0x000fe2000004184c */
[----:B------:R2:W-:Y:S01]  /*5ac0*/  MUFU.EX2 R112, R8 ;  /* 0x0000000800707308 */ /* 0x0005e20000000800 */
[----:B------:R-:W-:Y:S01]  /*5ad0*/  IMAD.MOV.U32 R80, RZ, RZ, R11 ;  /* 0x000000ffff507224 */ /* 0x000fe200078e000b */
[----:B------:R-:W3:Y:S01]  /*5ae0*/  LDSM.16.MT88.4 R76, [R225+0x4880] ;  /* 0x00488000e14c783b */ /* 0x000ee20000004200 */
[----:B------:R-:W-:Y:S02]  /*5af0*/  IMAD.MOV.U32 R150, RZ, RZ, R180 ;  /* 0x000000ffff967224 */ /* 0x000fe400078e00b4 */
[----:B------:R-:W-:-:S02]  /*5b00*/  IMAD.MOV.U32 R58, RZ, RZ, R182 ;  /* 0x000000ffff3a7224 */ /* 0x000fc400078e00b6 */
[----:B------:R-:W-:Y:S01]  /*5b10*/  IMAD.MOV.U32 R57, RZ, RZ, R183 ;  /* 0x000000ffff397224 */ /* 0x000fe200078e00b7 */
[----:B------:R-:W-:Y:S01]  /*5b20*/  HMMA.16816.F32.BF16 R104, R4, R24, R104 ;  /* 0x000000180468723c */ /* 0x000fe20000041868 */
[----:B------:R-:W-:Y:S01]  /*5b30*/  MOV R115, R150 ;  /* 0x0000009600737202 */ /* 0x000fe20000000f00 */
[----:B--2---:R-:W-:-:S06]  /*5b40*/  FFMA.FTZ R8, R160, c[0x0][0x2d0], -R13 ;  /* 0x0000b400a0087a23 */ /* 0x004fcc000001080d */
[C---:B------:R-:W-:Y:S01]  /*5b50*/  HMMA.16816.F32.BF16 R32, R4.reuse, R34, R116 ;  /* 0x000000220420723c */ /* 0x040fe20000041874 */
[----:B------:R-:W-:Y:S01]  /*5b60*/  IMAD.MOV.U32 R160, RZ, RZ, R68 ;  /* 0x000000ffffa07224 */ /* 0x000fe200078e0044 */
[----:B------:R2:W4:Y:S06]  /*5b70*/  MUFU.EX2 R236, R8 ;  /* 0x0000000800ec7308 */ /* 0x00052c0000000800 */
[C---:B------:R-:W-:Y:S01]  /*5b80*/  HMMA.16816.F32.BF16 R24, R4.reuse, R26, R108 ;  /* 0x0000001a0418723c */ /* 0x040fe2000004186c */
[----:B------:R-:W-:Y:S07]  /*5b90*/  LDSM.16.MT88.4 R108, [R228+0x4880] ;  /* 0x00488000e46c783b */ /* 0x000fee0000004200 */
[----:B------:R-:W-:Y:S01]  /*5ba0*/  HMMA.16816.F32.BF16 R20, R4, R22, R100 ;  /* 0x000000160414723c */ /* 0x000fe20000041864 */
[----:B--2---:R-:W-:Y:S01]  /*5bb0*/  FFMA.FTZ R8, R147, c[0x0][0x2d0], -R13 ;  /* 0x0000b40093087a23 */ /* 0x004fe2000001080d */
[----:B----4-:R-:W-:-:S02]  /*5bc0*/  F2FP.BF16.PACK_AB R128, R236, R112 ;  /* 0x00000070ec80723e */ /* 0x010fc400000010ff */
[----:B------:R-:W-:Y:S01]  /*5bd0*/  MOV R147, R69 ;  /* 0x0000004500937202 */ /* 0x000fe20000000f00 */
[----:B------:R2:W-:Y:S03]  /*5be0*/  MUFU.EX2 R230, R8 ;  /* 0x0000000800e67308 */ /* 0x0005e60000000800 */
[----:B------:R-:W-:Y:S01]  /*5bf0*/  HMMA.16816.F32.BF16 R28, R4, R30, R84 ;  /* 0x0000001e041c723c */ /* 0x000fe20000041854 */
[----:B--2---:R-:W-:Y:S02]  /*5c00*/  FFMA.FTZ R8, R146, c[0x0][0x2d0], -R13 ;  /* 0x0000b40092087a23 */ /* 0x004fe4000001080d */
[----:B------:R-:W-:Y:S02]  /*5c10*/  IMAD.MOV.U32 R146, RZ, RZ, R70 ;  /* 0x000000ffff927224 */ /* 0x000fe400078e0046 */
[----:B------:R2:W-:Y:S02]  /*5c20*/  MUFU.EX2 R16, R8 ;  /* 0x0000000800107308 */ /* 0x0005e40000000800 */
[----:B--2---:R-:W-:-:S06]  /*5c30*/  FFMA.FTZ R8, R125, c[0x0][0x2d0], -R12 ;  /* 0x0000b4007d087a23 */ /* 0x004fcc000001080c */
[----:B------:R2:W-:Y:S02]  /*5c40*/  MUFU.EX2 R113, R8 ;  /* 0x0000000800717308 */ /* 0x0005e40000000800 */
[----:B--2---:R-:W-:-:S06]  /*5c50*/  FFMA.FTZ R8, R124, c[0x0][0x2d0], -R12 ;  /* 0x0000b4007c087a23 */ /* 0x004fcc000001080c */
[----:B------:R2:W-:Y:S02]  /*5c60*/  MUFU.EX2 R232, R8 ;  /* 0x0000000800e87308 */ /* 0x0005e40000000800 */
[----:B--2---:R-:W-:Y:S02]  /*5c70*/  FFMA.FTZ R8, R91, c[0x0][0x2d0], -R12 ;  /* 0x0000b4005b087a23 */ /* 0x004fe4000001080c */
[----:B------:R-:W-:-:S04]  /*5c80*/  IMAD.MOV.U32 R91, RZ, RZ, R71 ;  /* 0x000000ffff5b7224 */ /* 0x000fc800078e0047 */
[----:B------:R2:W-:Y:S02]  /*5c90*/  MUFU.EX2 R52, R8 ;  /* 0x0000000800347308 */ /* 0x0005e40000000800 */
[----:B--2---:R-:W-:Y:S01]  /*5ca0*/  FFMA.FTZ R8, R90, c[0x0][0x2d0], -R12 ;  /* 0x0000b4005a087a23 */ /* 0x004fe2000001080c */
[----:B------:R-:W-:-:S05]  /*5cb0*/  MOV R90, R93 ;  /* 0x0000005d005a7202 */ /* 0x000fca0000000f00 */
[----:B------:R2:W-:Y:S02]  /*5cc0*/  MUFU.EX2 R13, R8 ;  /* 0x00000008000d7308 */ /* 0x0005e40000000800 */
[----:B--2---:R-:W-:-:S06]  /*5cd0*/  FFMA.FTZ R8, R126, c[0x0][0x2d0], -R2 ;  /* 0x0000b4007e087a23 */ /* 0x004fcc0000010802 */
[----:B------:R2:W-:Y:S02]  /*5ce0*/  MUFU.EX2 R12, R8 ;  /* 0x00000008000c7308 */ /* 0x0005e40000000800 */
[----:B--2---:R-:W-:Y:S02]  /*5cf0*/  FFMA.FTZ R8, R144, c[0x0][0x2d0], -R2 ;  /* 0x0000b40090087a23 */ /* 0x004fe40000010802 */
[----:B------:R-:W-:-:S04]  /*5d00*/  IMAD.MOV.U32 R144, RZ, RZ, R94 ;  /* 0x000000ffff907224 */ /* 0x000fc800078e005e */
[----:B------:R2:W4:Y:S02]  /*5d10*/  MUFU.EX2 R231, R8 ;  /* 0x0000000800e77308 */ /* 0x0005240000000800 */
[--C-:B--2---:R-:W-:Y:S01]  /*5d20*/  FFMA.FTZ R8, R145, c[0x0][0x2d0], -R2.reuse ;  /* 0x0000b40091087a23 */ /* 0x104fe20000010802 */
[----:B----4-:R-:W-:Y:S01]  /*5d30*/  F2FP.BF16.PACK_AB R124, R231, R12 ;  /* 0x0000000ce77c723e */ /* 0x010fe200000010ff */
[----:B------:R-:W-:-:S04]  /*5d40*/  FFMA.FTZ R2, R127, c[0x0][0x2d0], -R2 ;  /* 0x0000b4007f027a23 */ /* 0x000fc80000010802 */
[----:B------:R2:W-:Y:S01]  /*5d50*/  MUFU.EX2 R40, R8 ;  /* 0x0000000800287308 */ /* 0x0005e20000000800 */
[----:B------:R-:W-:-:S07]  /*5d60*/  IMAD.MOV.U32 R145, RZ, RZ, R95 ;  /* 0x000000ffff917224 */ /* 0x000fce00078e005f */
[----:B------:R4:W-:Y:S01]  /*5d70*/  MUFU.EX2 R17, R2 ;  /* 0x0000000200117308 */ /* 0x0009e20000000800 */
[----:B--2---:R-:W-:Y:S07]  /*5d80*/  HMMA.16816.F32.BF16 R8, R4, R18, R96 ;  /* 0x000000120408723c */ /* 0x004fee0000041860 */
[----:B------:R-:W-:Y:S01]  /*5d90*/  MOV R18, R16 ;  /* 0x0000001000127202 */ /* 0x000fe20000000f00 */
[----:B----4-:R-:W-:Y:S01]  /*5da0*/  FFMA.FTZ R2, R89, c[0x0][0x2d0], -R0 ;  /* 0x0000b40059027a23 */ /* 0x010fe20000010800 */
[----:B------:R-:W-:Y:S01]  /*5db0*/  MOV R97, R130 ;  /* 0x0000008200617202 */ /* 0x000fe20000000f00 */
[----:B------:R-:W-:Y:S01]  /*5dc0*/  IMAD.MOV.U32 R19, RZ, RZ, R13 ;  /* 0x000000ffff137224 */ /* 0x000fe200078e000d */
[----:B------:R-:W-:Y:S01]  /*5dd0*/  F2FP.BF16.PACK_AB R130, R18, R230 ;  /* 0x000000e61282723e */ /* 0x000fe200000010ff */
[----:B------:R2:W-:Y:S01]  /*5de0*/  MUFU.EX2 R16, R2 ;  /* 0x0000000200107308 */ /* 0x0005e20000000800 */
[----:B------:R-:W-:-:S02]  /*5df0*/  IMAD.MOV.U32 R89, RZ, RZ, R132 ;  /* 0x000000ffff597224 */ /* 0x000fc400078e0084 */
[----:B------:R-:W-:Y:S02]  /*5e00*/  IMAD.MOV.U32 R132, RZ, RZ, R141 ;  /* 0x000000ffff847224 */ /* 0x000fe400078e008d */
[----:B------:R-:W-:Y:S02]  /*5e10*/  IMAD.MOV.U32 R99, RZ, RZ, R92 ;  /* 0x000000ffff637224 */ /* 0x000fe400078e005c */
[----:B------:R-:W-:Y:S01]  /*5e20*/  LDSM.16.MT88.4 R92, [R226+0x4880] ;  /* 0x00488000e25c783b */ /* 0x000fe20000004200 */
[----:B------:R-:W-:Y:S01]  /*5e30*/  IMAD.MOV.U32 R98, RZ, RZ, R129 ;  /* 0x000000ffff627224 */ /* 0x000fe200078e0081 */
[----:B------:R-:W-:Y:S01]  /*5e40*/  F2FP.BF16.PACK_AB R129, R232, R113 ;  /* 0x00000071e881723e */ /* 0x000fe200000010ff */
[----:B------:R-:W-:Y:S02]  /*5e50*/  IMAD.MOV.U32 R96, RZ, RZ, R131 ;  /* 0x000000ffff607224 */ /* 0x000fe400078e0083 */
[----:B------:R-:W-:Y:S02]  /*5e60*/  IMAD.MOV.U32 R56, RZ, RZ, R99 ;  /* 0x000000ffff387224 */ /* 0x000fe400078e0063 */
[----:B--2---:R-:W-:Y:S01]  /*5e70*/  FFMA.FTZ R2, R88, c[0x0][0x2d0], -R0 ;  /* 0x0000b40058027a23 */ /* 0x004fe20000010800 */
[----:B------:R-:W-:Y:S01]  /*5e80*/  MOV R88, R133 ;  /* 0x0000008500587202 */ /* 0x000fe20000000f00 */
[----:B------:R-:W-:-:S02]  /*5e90*/  IMAD.MOV.U32 R133, RZ, RZ, R142 ;  /* 0x000000ffff857224 */ /* 0x000fc400078e008e */
[----:B------:R2:W4:Y:S02]  /*5ea0*/  MUFU.EX2 R13, R2 ;  /* 0x00000002000d7308 */ /* 0x0005240000000800 */
[--C-:B--2---:R-:W-:Y:S01]  /*5eb0*/  FFMA.FTZ R2, R14, c[0x0][0x2d0], -R0.reuse ;  /* 0x0000b4000e027a23 */ /* 0x104fe20000010800 */
[----:B----4-:R-:W-:Y:S01]  /*5ec0*/  F2FP.BF16.PACK_AB R125, R13, R16 ;  /* 0x000000100d7d723e */ /* 0x010fe200000010ff */
[----:B------:R-:W-:Y:S01]  /*5ed0*/  FFMA.FTZ R0, R15, c[0x0][0x2d0], -R0 ;  /* 0x0000b4000f007a23 */ /* 0x000fe20000010800 */
[----:B------:R-:W-:Y:S01]  /*5ee0*/  MOV R15, R52 ;  /* 0x00000034000f7202 */ /* 0x000fe20000000f00 */
[----:B------:R-:W-:Y:S02]  /*5ef0*/  IMAD.MOV.U32 R14, RZ, RZ, R40 ;  /* 0x000000ffff0e7224 */ /* 0x000fe400078e0028 */
[----:B------:R-:W-:Y:S01]  /*5f00*/  MUFU.EX2 R2, R2 ;  /* 0x0000000200027308 */ /* 0x000fe20000000800 */
[----:B------:R-:W-:Y:S01]  /*5f10*/  HMMA.16816.F32.BF16 R40, R4, R42, R72 ;  /* 0x0000002a0428723c */ /* 0x000fe20000041848 */
[----:B------:R-:W2:Y:S01]  /*5f20*/  LDSM.16.MT88.4 R4, [R227+0x4880] ;  /* 0x00488000e304783b */ /* 0x000ea20000004200 */
[----:B------:R-:W-:-:S02]  /*5f30*/  F2FP.BF16.PACK_AB R126, R17, R14 ;  /* 0x0000000e117e723e */ /* 0x000fc400000010ff */
[----:B------:R-:W-:-:S03]  /*5f40*/  F2FP.BF16.PACK_AB R131, R19, R15 ;  /* 0x0000000f1383723e */ /* 0x000fc600000010ff */
[----:B------:R-:W4:Y:S01]  /*5f50*/  MUFU.EX2 R0, R0 ;  /* 0x0000000000007308 */ /* 0x000f220000000800 */
[----:B------:R-:W-:Y:S01]  /*5f60*/  IMAD.MOV.U32 R72, RZ, RZ, R149 ;  /* 0x000000ffff487224 */ /* 0x000fe200078e0095 */
[----:B------:R-:W-:Y:S01]  /*5f70*/  MOV R73, R140 ;  /* 0x0000008c00497202 */ /* 0x000fe20000000f00 */
[----:B------:R-:W-:Y:S01]  /*5f80*/  IMAD.MOV.U32 R149, RZ, RZ, R151 ;  /* 0x000000ffff957224 */ /* 0x000fe200078e0097 */
[----:B------:R-:W-:Y:S01]  /*5f90*/  MOV R151, R181 ;  /* 0x000000b500977202 */ /* 0x000fe20000000f00 */
[----:B------:R-:W-:Y:S01]  /*5fa0*/  IMAD.MOV.U32 R75, RZ, RZ, R134 ;  /* 0x000000ffff4b7224 */ /* 0x000fe200078e0086 */
[----:B------:R-:W-:Y:S01]  /*5fb0*/  MOV R134, R143 ;  /* 0x0000008f00867202 */ /* 0x000fe20000000f00 */
[----:B------:R-:W-:Y:S01]  /*5fc0*/  IMAD.MOV.U32 R74, RZ, RZ, R135 ;  /* 0x000000ffff4a7224 */ /* 0x000fe200078e0087 */
[----:B------:R-:W-:Y:S01]  /*5fd0*/  LDSM.16.MT88.4 R140, [R226+0x3080] ;  /* 0x00308000e28c783b */ /* 0x000fe20000004200 */
[----:B------:R-:W-:Y:S01]  /*5fe0*/  IMAD.MOV.U32 R135, RZ, RZ, R148 ;  /* 0x000000ffff877224 */ /* 0x000fe200078e0094 */
[----:B-1----:R-:W-:Y:S01]  /*5ff0*/  HMMA.16816.F32.BF16 R52, R128, R60, R208 ;  /* 0x0000003c8034723c */ /* 0x002fe200000418d0 */
[----:B------:R-:W-:-:S02]  /*6000*/  IMAD.MOV.U32 R161, RZ, RZ, R149 ;  /* 0x000000ffffa17224 */ /* 0x000fc400078e0095 */
[----:B------:R-:W-:Y:S01]  /*6010*/  IMAD.MOV.U32 R114, RZ, RZ, R151 ;  /* 0x000000ffff727224 */ /* 0x000fe200078e0097 */
[----:B----4-:R-:W-:-:S03]  /*6020*/  F2FP.BF16.PACK_AB R127, R0, R2 ;  /* 0x00000002007f723e */ /* 0x010fc600000010ff */
[----:B------:R-:W-:Y:S01]  /*6030*/  IMAD.MOV.U32 R208, RZ, RZ, R73 ;  /* 0x000000ffffd07224 */ /* 0x000fe200078e0049 */
[----:B---3--:R-:W-:Y:S01]  /*6040*/  HMMA.16816.F32.BF16 R68, R128, R76, R200 ;  /* 0x0000004c8044723c */ /* 0x008fe200000418c8 */
[----:B------:R-:W-:Y:S01]  /*6050*/  IMAD.MOV.U32 R73, RZ, RZ, R146 ;  /* 0x000000ffff497224 */ /* 0x000fe200078e0092 */
[----:B------:R-:W-:Y:S01]  /*6060*/  MOV R211, R72 ;  /* 0x0000004800d37202 */ /* 0x000fe20000000f00 */
[----:B------:R-:W-:Y:S01]  /*6070*/  IMAD.MOV.U32 R210, RZ, RZ, R113 ;  /* 0x000000ffffd27224 */ /* 0x000fe200078e0071 */
[----:B------:R-:W-:Y:S02]  /*6080*/  MOV R72, R91 ;  /* 0x0000005b00487202 */ /* 0x000fe40000000f00 */
        /* <DEDUP_REMOVED lines=14> */
[----:B------:R-:W1:Y:S01]  /*6170*/  LDSM.16.MT88.4 R156, [R228+0x3080] ;  /* 0x00308000e49c783b */ /* 0x000e620000004200 */
[----:B------:R-:W-:-:S02]  /*6180*/  MOV R89, R82 ;  /* 0x0000005200597202 */ /* 0x000fc40000000f00 */
[----:B------:R-:W-:-:S03]  /*6190*/  MOV R209, R112 ;  /* 0x0000007000d17202 */ /* 0x000fc60000000f00 */
[----:B------:R-:W-:Y:S01]  /*61a0*/  MOV R174, R96 ;  /* 0x0000006000ae7202 */ /* 0x000fe20000000f00 */
[----:B------:R-:W-:Y:S01]  /*61b0*/  IMAD.MOV.U32 R172, RZ, RZ, R114 ;  /* 0x000000ffffac7224 */ /* 0x000fe200078e0072 */
[----:B------:R-:W-:Y:S01]  /*61c0*/  MOV R173, R115 ;  /* 0x0000007300ad7202 */ /* 0x000fe20000000f00 */
[----:B------:R-:W-:Y:S01]  /*61d0*/  HMMA.16816.F32.BF16 R100, R128, R108, R188 ;  /* 0x0000006c8064723c */ /* 0x000fe200000418bc */
[----:B------:R-:W-:-:S07]  /*61e0*/  MOV R175, R161 ;  /* 0x000000a100af7202 */ /* 0x000fce0000000f00 */
[C---:B------:R-:W-:Y:S08]  /*61f0*/  HMMA.16816.F32.BF16 R188, R128.reuse, R186, R64 ;  /* 0x000000ba80bc723c */ /* 0x040ff00000041840 */
[C---:B------:R-:W-:Y:S08]  /*6200*/  HMMA.16816.F32.BF16 R64, R128.reuse, R62, R204 ;  /* 0x0000003e8040723c */ /* 0x040ff000000418cc */
[C---:B------:R-:W-:Y:S08]  /*6210*/  HMMA.16816.F32.BF16 R84, R128.reuse, R92, R192 ;  /* 0x0000005c8054723c */ /* 0x040ff000000418c0 */
[C---:B-1----:R-:W-:Y:S01]  /*6220*/  HMMA.16816.F32.BF16 R148, R128.reuse, R156, R220 ;  /* 0x0000009c8094723c */ /* 0x042fe200000418dc */
[----:B------:R-:W-:Y:S01]  /*6230*/  MOV R193, R241 ;  /* 0x000000f100c17202 */ /* 0x000fe20000000f00 */
[----:B------:R-:W-:Y:S01]  /*6240*/  IMAD.MOV.U32 R192, RZ, RZ, R242 ;  /* 0x000000ffffc07224 */ /* 0x000fe200078e00f2 */
[----:B------:R-:W-:Y:S01]  /*6250*/  MOV R194, R98 ;  /* 0x0000006200c27202 */ /* 0x000fe20000000f00 */
[----:B------:R-:W-:Y:S01]  /*6260*/  IMAD.MOV.U32 R195, RZ, RZ, R97 ;  /* 0x000000ffffc37224 */ /* 0x000fe200078e0061 */
[----:B------:R1:W5:Y:S02]  /*6270*/  LDL.LU R242, [R1+0x68] ;  /* 0x0000680001f27983 */ /* 0x0003640000300800 */
[----:B------:R-:W-:Y:S01]  /*6280*/  IMAD.MOV.U32 R222, RZ, RZ, R57 ;  /* 0x000000ffffde7224 */ /* 0x000fe200078e0039 */
[----:B------:R-:W-:Y:S01]  /*6290*/  MOV R221, R58 ;  /* 0x0000003a00dd7202 */ /* 0x000fe20000000f00 */
[----:B------:R-:W-:Y:S01]  /*62a0*/  IMAD.MOV.U32 R58, RZ, RZ, R144 ;  /* 0x000000ffff3a7224 */ /* 0x000fe200078e0090 */
[----:B------:R-:W-:Y:S01]  /*62b0*/  MOV R57, R145 ;  /* 0x0000009100397202 */ /* 0x000fe20000000f00 */
[----:B------:R-:W-:Y:S01]  /*62c0*/  IMAD.MOV.U32 R220, RZ, RZ, R59 ;  /* 0x000000ffffdc7224 */ /* 0x000fe200078e003b */
[C---:B------:R-:W-:Y:S01]  /*62d0*/  HMMA.16816.F32.BF16 R144, R128.reuse, R142, R248 ;  /* 0x0000008e8090723c */ /* 0x040fe200000418f8 */
[----:B------:R-:W-:Y:S01]  /*62e0*/  MOV R59, R90 ;  /* 0x0000005a003b7202 */ /* 0x000fe20000000f00 */
[----:B------:R-:W-:Y:S01]  /*62f0*/  IMAD.MOV.U32 R223, RZ, RZ, R12 ;  /* 0x000000ffffdf7224 */ /* 0x000fe200078e000c */
[----:B------:R1:W5:Y:S04]  /*6300*/  LDL.LU R241, [R1+0x64] ;  /* 0x0000640001f17983 */ /* 0x0003680000300800 */
[----:B------:R-:W-:Y:S01]  /*6310*/  MOV R251, R162 ;  /* 0x000000a200fb7202 */ /* 0x000fe20000000f00 */
[----:B------:R-:W-:Y:S01]  /*6320*/  IMAD.MOV.U32 R12, RZ, RZ, R163 ;  /* 0x000000ffff0c7224 */ /* 0x000fe200078e00a3 */
[----:B------:R-:W-:Y:S01]  /*6330*/  MOV R250, R174 ;  /* 0x000000ae00fa7202 */ /* 0x000fe20000000f00 */
[----:B------:R-:W-:Y:S01]  /*6340*/  IMAD.MOV.U32 R90, RZ, RZ, R81 ;  /* 0x000000ffff5a7224 */ /* 0x000fe200078e0051 */
[----:B------:R-:W-:Y:S01]  /*6350*/  HMMA.16816.F32.BF16 R176, R128, R184, R176 ;  /* 0x000000b880b0723c */ /* 0x000fe200000418b0 */
[----:B------:R-:W-:-:S02]  /*6360*/  IMAD.MOV.U32 R249, RZ, RZ, R251 ;  /* 0x000000fffff97224 */ /* 0x000fc400078e00fb */
[----:B------:R-:W-:Y:S02]  /*6370*/  IMAD.MOV.U32 R251, RZ, RZ, R200 ;  /* 0x000000fffffb7224 */ /* 0x000fe400078e00c8 */
[----:B------:R-:W-:Y:S02]  /*6380*/  IMAD.MOV.U32 R248, RZ, RZ, R173 ;  /* 0x000000fffff87224 */ /* 0x000fe400078e00ad */
[----:B------:R-:W-:Y:S01]  /*6390*/  IMAD.MOV.U32 R174, RZ, RZ, R222 ;  /* 0x000000ffffae7224 */ /* 0x000fe200078e00de */
[----:B------:R-:W-:Y:S01]  /*63a0*/  HMMA.16816.F32.BF16 R160, R128, R158, R212 ;  /* 0x0000009e80a0723c */ /* 0x000fe200000418d4 */
[----:B------:R-:W-:-:S06]  /*63b0*/  IMAD.MOV.U32 R205, RZ, RZ, R248 ;  /* 0x000000ffffcd7224 */ /* 0x000fcc00078e00f8 */
[----:B------:R-:W-:Y:S01]  /*63c0*/  MOV R215, R172 ;  /* 0x000000ac00d77202 */ /* 0x000fe20000000f00 */
[----:B------:R-:W-:Y:S01]  /*63d0*/  HMMA.16816.F32.BF16 R80, R128, R78, R196 ;  /* 0x0000004e8050723c */ /* 0x000fe200000418c4 */
[----:B------:R-:W-:Y:S01]  /*63e0*/  MOV R172, R201 ;  /* 0x000000c900ac7202 */ /* 0x000fe20000000f00 */
[----:B------:R-:W-:Y:S01]  /*63f0*/  IMAD.MOV.U32 R173, RZ, RZ, R208 ;  /* 0x000000ffffad7224 */ /* 0x000fe200078e00d0 */
[----:B------:R-:W-:-:S04]  /*6400*/  MOV R248, R174 ;  /* 0x000000ae00f87202 */ /* 0x000fc80000000f00 */
[----:B------:R-:W-:Y:S01]  /*6410*/  MOV R199, R250 ;  /* 0x000000fa00c77202 */ /* 0x000fe20000000f00 */
[----:B------:R-:W-:Y:S01]  /*6420*/  IMAD.MOV.U32 R198, RZ, RZ, R251 ;  /* 0x000000ffffc67224 */ /* 0x000fe200078e00fb */
[----:B------:R-:W-:Y:S01]  /*6430*/  HMMA.16816.F32.BF16 R56, R124, R60, R56 ;  /* 0x0000003c7c38723c */ /* 0x000fe20000041838 */
[----:B------:R-:W-:Y:S01]  /*6440*/  MOV R204, R172 ;  /* 0x000000ac00cc7202 */ /* 0x000fe20000000f00 */
[----:B------:R-:W-:Y:S01]  /*6450*/  IMAD.MOV.U32 R206, RZ, RZ, R173 ;  /* 0x000000ffffce7224 */ /* 0x000fe200078e00ad */
[----:B------:R-:W-:-:S05]  /*6460*/  MOV R207, R215 ;  /* 0x000000d700cf7202 */ /* 0x000fca0000000f00 */
[----:B------:R-:W-:Y:S01]  /*6470*/  HMMA.16816.F32.BF16 R60, R124, R62, R8 ;  /* 0x0000003e7c3c723c */ /* 0x000fe20000041808 */
[----:B------:R-:W-:-:S06]  /*6480*/  MOV R251, R234 ;  /* 0x000000ea00fb7202 */ /* 0x000fcc0000000f00 */
[----:B------:R-:W-:Y:S01]  /*6490*/  FADD.FTZ R8, R199, R198 ;  /* 0x000000c6c7087221 */ /* 0x000fe20000010000 */
[----:B------:R-:W-:Y:S01]  /*64a0*/  HMMA.16816.F32.BF16 R132, R128, R140, R132 ;  /* 0x0000008c8084723c */ /* 0x000fe20000041884 */
[----:B------:R-:W-:Y:S02]  /*64b0*/  FADD.FTZ R10, R205, R204 ;  /* 0x000000cccd0a7221 */ /* 0x000fe40000010000 */
[----:B------:R-:W-:Y:S01]  /*64c0*/  FADD.FTZ R8, R248, R8 ;  /* 0x00000008f8087221 */ /* 0x000fe20000010000 */
[----:B------:R-:W-:Y:S01]  /*64d0*/  MOV R174, R224 ;  /* 0x000000e000ae7202 */ /* 0x000fe20000000f00 */
[----:B------:R-:W-:Y:S02]  /*64e0*/  IMAD.MOV.U32 R250, RZ, RZ, R235 ;  /* 0x000000fffffa7224 */ /* 0x000fe400078e00eb */
[----:B------:R-:W-:Y:S02]  /*64f0*/  FADD.FTZ R11, R207, R206 ;  /* 0x000000cecf0b7221 */ /* 0x000fe40000010000 */
[----:B------:R-:W-:-:S02]  /*6500*/  IMAD.MOV.U32 R172, RZ, RZ, R233 ;  /* 0x000000ffffac7224 */ /* 0x000fc400078e00e9 */
[----:B------:R-:W-:Y:S02]  /*6510*/  FADD.FTZ R10, R249, R10 ;  /* 0x0000000af90a7221 */ /* 0x000fe40000010000 */
[----:B------:R-:W-:Y:S02]  /*6520*/  FADD.FTZ R8, R251, R8 ;  /* 0x00000008fb087221 */ /* 0x000fe40000010000 */
[----:B------:R-:W-:Y:S02]  /*6530*/  IMAD.MOV.U32 R173, RZ, RZ, R229 ;  /* 0x000000ffffad7224 */ /* 0x000fe400078e00e5 */
[----:B------:R-:W-:Y:S02]  /*6540*/  FADD.FTZ R11, R250, R11 ;  /* 0x0000000bfa0b7221 */ /* 0x000fe40000010000 */
[----:B------:R-:W-:Y:S02]  /*6550*/  FADD.FTZ R10, R172, R10 ;  /* 0x0000000aac0a7221 */ /* 0x000fe40000010000 */
[----:B------:R-:W-:-:S02]  /*6560*/  FADD.FTZ R8, R174, R8 ;  /* 0x00000008ae087221 */ /* 0x000fc40000010000 */
[----:B------:R-:W-:Y:S02]  /*6570*/  FADD.FTZ R11, R173, R11 ;  /* 0x0000000bad0b7221 */ /* 0x000fe40000010000 */
[----:B------:R-:W-:Y:S02]  /*6580*/  FADD.FTZ R10, R175, R10 ;  /* 0x0000000aaf0a7221 */ /* 0x000fe40000010000 */
[----:B------:R-:W-:Y:S02]  /*6590*/  FADD.FTZ R8, R193, R8 ;  /* 0x00000008c1087221 */ /* 0x000fe40000010000 */
[----:B------:R-:W-:Y:S01]  /*65a0*/  FADD.FTZ R9, R247, R171 ;  /* 0x000000abf7097221 */ /* 0x000fe20000010000 */
[----:B------:R-:W-:Y:S01]  /*65b0*/  MOV R201, R203 ;  /* 0x000000cb00c97202 */ /* 0x000fe20000000f00 */
[----:B------:R-:W-:Y:S01]  /*65c0*/  IMAD.MOV.U32 R200, RZ, RZ, R202 ;  /* 0x000000ffffc87224 */ /* 0x000fe200078e00ca */
[----:B------:R-:W-:Y:S01]  /*65d0*/  MOV R202, R211 ;  /* 0x000000d300ca7202 */ /* 0x000fe20000000f00 */
[----:B------:R-:W-:Y:S01]  /*65e0*/  FADD.FTZ R11, R192, R11 ;  /* 0x0000000bc00b7221 */ /* 0x000fe20000010000 */
[----:B------:R-:W-:Y:S01]  /*65f0*/  MOV R208, R221 ;  /* 0x000000dd00d07202 */ /* 0x000fe20000000f00 */
[----:B------:R-:W-:Y:S01]  /*6600*/  IMAD.MOV.U32 R203, RZ, RZ, R220 ;  /* 0x000000ffffcb7224 */ /* 0x000fe200078e00dc */
[C---:B------:R-:W-:Y:S01]  /*6610*/  HMMA.16816.F32.BF16 R96, R128.reuse, R94, R152 ;  /* 0x0000005e8060723c */ /* 0x040fe20000041898 */
[----:B------:R-:W-:Y:S01]  /*6620*/  FADD.FTZ R10, R194, R10 ;  /* 0x0000000ac20a7221 */ /* 0x000fe20000010000 */
[----:B------:R-:W-:Y:S01]  /*6630*/  MOV R211, R240 ;  /* 0x000000f000d37202 */ /* 0x000fe20000000f00 */
[----:B------:R-:W-:Y:S01]  /*6640*/  FADD.FTZ R12, R12, R8 ;  /* 0x000000080c0c7221 */ /* 0x000fe20000010000 */
[----:B------:R-:W-:Y:S01]  /*6650*/  MOV R221, R238 ;  /* 0x000000ee00dd7202 */ /* 0x000fe20000000f00 */
[----:B------:R-:W-:Y:S01]  /*6660*/  IMAD.MOV.U32 R220, RZ, RZ, R239 ;  /* 0x000000ffffdc7224 */ /* 0x000fe200078e00ef */
[----:B------:R1:W5:Y:S01]  /*6670*/  LDL.LU R240, [R1+0x60] ;  /* 0x0000600001f07983 */ /* 0x0003620000300800 */
[----:B------:R-:W-:Y:S01]  /*6680*/  IMAD.MOV.U32 R222, RZ, RZ, R237 ;  /* 0x000000ffffde7224 */ /* 0x000fe200078e00ed */
[----:B------:R-:W-:Y:S01]  /*6690*/  HMMA.16816.F32.BF16 R112, R128, R110, R136 ;  /* 0x0000006e8070723c */ /* 0x000fe20000041888 */
[----:B------:R-:W-:-:S02]  /*66a0*/  FADD.FTZ R8, R246, R9 ;  /* 0x00000009f6087221 */ /* 0x000fc40000010000 */
[----:B------:R-:W-:Y:S01]  /*66b0*/  FADD.FTZ R11, R195, R11 ;  /* 0x0000000bc30b7221 */ /* 0x000fe20000010000 */
[----:B------:R-:W-:Y:S01]  /*66c0*/  MOV R213, R220 ;  /* 0x000000dc00d57202 */ /* 0x000fe20000000f00 */
[----:B------:R-:W-:Y:S01]  /*66d0*/  FADD.FTZ R8, R252, R8 ;  /* 0x00000008fc087221 */ /* 0x000fe20000010000 */
[----:B------:R1:W5:Y:S02]  /*66e0*/  LDL.LU R239, [R1+0x5c] ;  /* 0x00005c0001ef7983 */ /* 0x0003640000300800 */
[----:B------:R-:W-:Y:S01]  /*66f0*/  HMMA.16816.F32.BF16 R128, R128, R6, R120 ;  /* 0x000000068080723c */ /* 0x000fe20000041878 */
[----:B------:R-:W-:Y:S01]  /*6700*/  IMAD.MOV.U32 R212, RZ, RZ, R211 ;  /* 0x000000ffffd47224 */ /* 0x000fe200078e00d3 */
[----:B------:R-:W-:Y:S01]  /*6710*/  MOV R215, R222 ;  /* 0x000000de00d77202 */ /* 0x000fe20000000f00 */
[----:B------:R-:W-:Y:S01]  /*6720*/  IMAD.MOV.U32 R214, RZ, RZ, R221 ;  /* 0x000000ffffd67224 */ /* 0x000fe200078e00dd */
[----:B------:R-:W-:Y:S01]  /*6730*/  MOV R220, R236 ;  /* 0x000000ec00dc7202 */ /* 0x000fe20000000f00 */
[----:B------:R1:W5:Y:S03]  /*6740*/  LDL.LU R238, [R1+0x58] ;  /* 0x0000580001ee7983 */ /* 0x0003660000300800 */
[C---:B------:R-:W-:Y:S08]  /*6750*/  HMMA.16816.F32.BF16 R120, R124.reuse, R4, R48 ;  /* 0x000000047c78723c */ /* 0x040ff00000041830 */
[----:B------:R-:W-:Y:S01]  /*6760*/  HMMA.16816.F32.BF16 R136, R124, R140, R104 ;  /* 0x0000008c7c88723c */ /* 0x000fe20000041868 */
[----:B------:R-:W-:-:S07]  /*6770*/  FADD.FTZ R5, R200, R10 ;  /* 0x0000000ac8057221 */ /* 0x000fce0000010000 */
[----:B------:R-:W-:Y:S01]  /*6780*/  HMMA.16816.F32.BF16 R152, R124, R156, R216 ;  /* 0x0000009c7c98723c */ /* 0x000fe200000418d8 */
[----:B------:R-:W-:-:S07]  /*6790*/  FADD.FTZ R4, R201, R11 ;  /* 0x0000000bc9047221 */ /* 0x000fce0000010000 */
[----:B------:R-:W-:Y:S01]  /*67a0*/  HMMA.16816.F32.BF16 R72, R124, R76, R72 ;  /* 0x0000004c7c48723c */ /* 0x000fe20000041848 */
[----:B------:R-:W-:-:S07]  /*67b0*/  FADD.FTZ R10, R202, R12 ;  /* 0x0000000cca0a7221 */ /* 0x000fce0000010000 */
[----:B------:R-:W-:Y:S01]  /*67c0*/  HMMA.16816.F32.BF16 R88, R124, R92, R88 ;  /* 0x0000005c7c58723c */ /* 0x000fe20000041858 */
[----:B------:R-:W-:-:S07]  /*67d0*/  FADD.FTZ R9, R203, R5 ;  /* 0x00000005cb097221 */ /* 0x000fce0000010000 */
[C---:B------:R-:W-:Y:S01]  /*67e0*/  HMMA.16816.F32.BF16 R184, R124.reuse, R186, R32 ;  /* 0x000000ba7cb8723c */ /* 0x040fe20000041820 */
[----:B------:R-:W-:Y:S01]  /*67f0*/  FADD.FTZ R5, R164, R8 ;  /* 0x00000008a4057221 */ /* 0x000fe20000010000 */
[----:B------:R-:W-:Y:S01]  /*6800*/  MOV R221, R232 ;  /* 0x000000e800dd7202 */ /* 0x000fe20000000f00 */
[----:B------:R-:W-:Y:S01]  /*6810*/  FADD.FTZ R11, R208, R4 ;  /* 0x00000004d00b7221 */ /* 0x000fe20000010000 */
[----:B------:R1:W5:Y:S01]  /*6820*/  LDL.LU R237, [R1+0x54] ;  /* 0x0000540001ed7983 */ /* 0x0003620000300800 */
[----:B------:R-:W-:Y:S02]  /*6830*/  FADD.FTZ R4, R209, R10 ;  /* 0x0000000ad1047221 */ /* 0x000fe40000010000 */
[----:B------:R-:W-:Y:S01]  /*6840*/  FADD.FTZ R5, R170, R5 ;  /* 0x00000005aa057221 */ /* 0x000fe20000010000 */
[C---:B------:R-:W-:Y:S01]  /*6850*/  HMMA.16816.F32.BF16 R104, R124.reuse, R108, R212 ;  /* 0x0000006c7c68723c */ /* 0x040fe200000418d4 */
[----:B------:R-:W-:Y:S01]  /*6860*/  IMAD.MOV.U32 R211, RZ, RZ, R223 ;  /* 0x000000ffffd37224 */ /* 0x000fe200078e00df */
[----:B------:R1:W5:Y:S06]  /*6870*/  LDL.LU R236, [R1+0x50] ;  /* 0x0000500001ec7983 */ /* 0x00036c0000300800 */
[C---:B------:R-:W-:Y:S08]  /*6880*/  HMMA.16816.F32.BF16 R140, R124.reuse, R142, R24 ;  /* 0x0000008e7c8c723c */ /* 0x040ff00000041818 */
[C---:B------:R-:W-:Y:S08]  /*6890*/  HMMA.16816.F32.BF16 R156, R124.reuse, R158, R20 ;  /* 0x0000009e7c9c723c */ /* 0x040ff00000041814 */
[C---:B------:R-:W-:Y:S08]  /*68a0*/  HMMA.16816.F32.BF16 R76, R124.reuse, R78, R28 ;  /* 0x0000004e7c4c723c */ /* 0x040ff0000004181c */
[C---:B------:R-:W-:Y:S08]  /*68b0*/  HMMA.16816.F32.BF16 R92, R124.reuse, R94, R36 ;  /* 0x0000005e7c5c723c */ /* 0x040ff00000041824 */
[C---:B------:R-:W-:Y:S01]  /*68c0*/  HMMA.16816.F32.BF16 R108, R124.reuse, R110, R40 ;  /* 0x0000006e7c6c723c */ /* 0x040fe20000041828 */
[----:B------:R-:W-:Y:S01]  /*68d0*/  IMAD.MOV.U32 R222, RZ, RZ, R231 ;  /* 0x000000ffffde7224 */ /* 0x000fe200078e00e7 */
[----:B------:R-:W-:Y:S01]  /*68e0*/  MOV R223, R230 ;  /* 0x000000e600df7202 */ /* 0x000fe20000000f00 */
[----:B------:R-:W-:Y:S01]  /*68f0*/  FADD.FTZ R8, R211, R11 ;  /* 0x0000000bd3087221 */ /* 0x000fe20000010000 */
[----:B------:R1:W5:Y:S04]  /*6900*/  LDL.LU R235, [R1+0x4c] ;  /* 0x00004c0001eb7983 */ /* 0x0003680000300800 */
[----:B------:R-:W-:Y:S01]  /*6910*/  HMMA.16816.F32.BF16 R124, R124, R6, R44 ;  /* 0x000000067c7c723c */ /* 0x000fe2000004182c */
[----:B------:R1:W5:Y:S04]  /*6920*/  LDL.LU R234, [R1+0x48] ;  /* 0x0000480001ea7983 */ /* 0x0003680000300800 */
[----:B------:R1:W5:Y:S02]  /*6930*/  LDL.LU R233, [R1+0x44] ;  /* 0x0000440001e97983 */ /* 0x0003640000300800 */
[----:B------:R-:W-:-:S02]  /*6940*/  FADD.FTZ R7, R220, R4 ;  /* 0x00000004dc077221 */ /* 0x000fc40000010000 */
[----:B------:R-:W-:Y:S01]  /*6950*/  FADD.FTZ R4, R166, R5 ;  /* 0x00000005a6047221 */ /* 0x000fe20000010000 */
[----:B------:R1:W5:Y:S03]  /*6960*/  LDL.LU R232, [R1+0x40] ;  /* 0x0000400001e87983 */ /* 0x0003660000300800 */
[----:B------:R-:W-:Y:S01]  /*6970*/  FADD.FTZ R4, R165, R4 ;  /* 0x00000004a5047221 */ /* 0x000fe20000010000 */
[----:B------:R1:W5:Y:S01]  /*6980*/  LDL.LU R231, [R1+0x3c] ;  /* 0x00003c0001e77983 */ /* 0x0003620000300800 */
[----:B------:R-:W-:Y:S02]  /*6990*/  FADD.FTZ R6, R210, R9 ;  /* 0x00000009d2067221 */ /* 0x000fe40000010000 */
[----:B------:R-:W-:Y:S01]  /*69a0*/  FADD.FTZ R4, R16, R4 ;  /* 0x0000000410047221 */ /* 0x000fe20000010000 */
[----:B------:R1:W5:Y:S01]  /*69b0*/  LDL.LU R230, [R1+0x38] ;  /* 0x0000380001e67983 */ /* 0x0003620000300800 */
[----:B------:R-:W-:-:S02]  /*69c0*/  FADD.FTZ R5, R221, R6 ;  /* 0x00000006dd057221 */ /* 0x000fc40000010000 */
[----:B------:R-:W-:Y:S01]  /*69d0*/  FADD.FTZ R4, R13, R4 ;  /* 0x000000040d047221 */ /* 0x000fe20000010000 */
[----:B------:R1:W5:Y:S01]  /*69e0*/  LDL.LU R229, [R1+0x34] ;  /* 0x0000340001e57983 */ /* 0x0003620000300800 */
[----:B------:R-:W-:Y:S02]  /*69f0*/  FADD.FTZ R6, R222, R8 ;  /* 0x00000008de067221 */ /* 0x000fe40000010000 */
[----:B------:R-:W-:Y:S01]  /*6a00*/  FADD.FTZ R7, R223, R7 ;  /* 0x00000007df077221 */ /* 0x000fe20000010000 */
[----:B------:R1:W5:Y:S01]  /*6a10*/  LDL.LU R224, [R1+0x30] ;  /* 0x0000300001e07983 */ /* 0x0003620000300800 */
[----:B------:R-:W-:Y:S02]  /*6a20*/  FADD.FTZ R5, R15, R5 ;  /* 0x000000050f057221 */ /* 0x000fe40000010000 */
[----:B------:R-:W-:Y:S02]  /*6a30*/  FADD.FTZ R4, R2, R4 ;  /* 0x0000000402047221 */ /* 0x000fe40000010000 */
[----:B------:R-:W-:-:S02]  /*6a40*/  FADD.FTZ R6, R14, R6 ;  /* 0x000000060e067221 */ /* 0x000fc40000010000 */
[----:B------:R-:W-:Y:S02]  /*6a50*/  FADD.FTZ R7, R18, R7 ;  /* 0x0000000712077221 */ /* 0x000fe40000010000 */
[----:B------:R-:W-:Y:S02]  /*6a60*/  FADD.FTZ R5, R19, R5 ;  /* 0x0000000513057221 */ /* 0x000fe40000010000 */
        /* <DEDUP_REMOVED lines=26> */
.L_x_3133:
[----:B------:R-:W-:Y:S02]  /*6c10*/  UISETP.NE.AND UP0, UPT, UR26, 0x1, UPT ;  /* 0x000000011a00788c */ /* 0x000fe4000bf05270 */
[----:B------:R-:W-:Y:S02]  /*6c20*/  ULDC.64 UR4, c[0x0][0x330] ;  /* 0x0000cc0000047ab9 */ /* 0x000fe40000000a00 */
[----:B------:R-:W-:-:S07]  /*6c30*/  UIMAD.WIDE.U32 UR30, UR28, UR4, URZ ;  /* 0x000000041c1e72a5 */ /* 0x000fce000f8e003f */
[----:B------:R-:W-:Y:S02]  /*6c40*/  @UP0 UMOV UR29, UR31 ;  /* 0x0000001f001d0c82 */ /* 0x000fe40008000000 */
[----:B------:R-:W-:Y:S02]  /*6c50*/  @UP0 USHF.R.U32.HI UR28, URZ, UR5, UR29 ;  /* 0x000000053f1c0299 */ /* 0x000fe4000801161d */
.L_x_3134:
[----:B------:R-:W-:Y:S02]  /*6c60*/  ULDC UR4, c[0x0][0x32c] ;  /* 0x0000cb0000047ab9 */ /* 0x000fe40000000800 */
[----:B------:R-:W-:-:S04]  /*6c70*/  UIMAD UR4, UR28, UR26, UR4 ;  /* 0x0000001a1c0472a4 */ /* 0x000fc8000f8e0204 */
[----:B------:R-:W-:-:S04]  /*6c80*/  UISETP.LT.AND UP0, UPT, UR27, UR4, UPT ;  /* 0x000000041b00728c */ /* 0x000fc8000bf01270 */
[----:B------:R-:W-:-:S04]  /*6c90*/  USEL UR27, UR27, UR4, UP0 ;  /* 0x000000041b1b7287 */ /* 0x000fc80008000000 */
.L_x_3132:
        /* <DEDUP_REMOVED lines=8> */
[----:B------:R-:W2:Y:S04]  /*6d20*/  LDL R4, [R1] ;  /* 0x0000000001047983 */ /* 0x000ea80000100800 */
[----:B-1----:R-:W3:Y:S04]  /*6d30*/  LDL R2, [R1+0x28] ;  /* 0x0000280001027983 */ /* 0x002ee80000100800 */
[----:B------:R-:W3:Y:S04]  /*6d40*/  LDL R0, [R1+0x20] ;  /* 0x0000200001007983 */ /* 0x000ee80000100800 */
[----:B------:R-:W4:Y:S01]  /*6d50*/  LDL.LU R5, [R1+0x2c] ;  /* 0x00002c0001057983 */ /* 0x000f220000300800 */
[----:B------:R-:W-:Y:S01]  /*6d60*/  MOV R171, R3 ;  /* 0x0000000300ab7202 */ /* 0x000fe20000000f00 */
[----:B------:R-:W-:-:S02]  /*6d70*/  IMAD.MOV.U32 R166, RZ, RZ, R168 ;  /* 0x000000ffffa67224 */ /* 0x000fc400078e00a8 */
[----:B------:R-:W-:Y:S02]  /*6d80*/  IMAD.MOV.U32 R164, RZ, RZ, R169 ;  /* 0x000000ffffa47224 */ /* 0x000fe400078e00a9 */
[----:B------:R-:W-:Y:S01]  /*6d90*/  IMAD.MOV.U32 R170, RZ, RZ, R167 ;  /* 0x000000ffffaa7224 */ /* 0x000fe200078e00a7 */
[----:B--2---:R-:W-:-:S05]  /*6da0*/  SHF.L.U32 R3, R4, 0x1, RZ ;  /* 0x0000000104037819 */ /* 0x004fca00000006ff */
[----:B------:R1:W-:Y:S01]  /*6db0*/  STL [R1+0x24], R3 ;  /* 0x0000240301007387 */ /* 0x0003e20000100800 */
[C---:B---3--:R-:W-:Y:S01]  /*6dc0*/  SHF.L.U64.HI R249, R0.reuse, 0x1, R2 ;  /* 0x0000000100f97819 */ /* 0x048fe20000010202 */
[----:B------:R-:W-:Y:S01]  /*6dd0*/  IMAD.SHL.U32 R248, R0, 0x2, RZ ;  /* 0x0000000200f87824 */ /* 0x000fe200078e00ff */
[----:B----4-:R-:W-:Y:S02]  /*6de0*/  SHF.L.U64.HI R250, R4, 0x1, R5 ;  /* 0x0000000104fa7819 */ /* 0x010fe40000010205 */
.L_x_3154:
[----:B-----5:R2:W5:Y:S01]  /*6df0*/  LDL R221, [R1+0x24] ;  /* 0x0000240001dd7983 */ /* 0x0205620000100800 */
[----:B------:R-:W-:Y:S04]  /*6e00*/  DEPBAR.LE SB0, 0x0 ;  /* 0x000080000000791a */ /* 0x000fe80000000000 */
[----:B------:R-:W-:Y:S01]  /*6e10*/  BAR.SYNC.DEFER_BLOCKING 0x0 ;  /* 0x0000000000007b1d */ /* 0x000fe20000010000 */
[----:B------:R-:W-:Y:S01]  /*6e20*/  UISETP.GT.AND UP0, UPT, UR7, UR23, UPT ;  /* 0x000000170700728c */ /* 0x000fe2000bf04270 */
[----:B------:R-:W-:Y:S05]  /*6e30*/  SEL R220, RZ, 0x10, P4 ;  /* 0x00000010ffdc7807 */ /* 0x000fea0002000000 */
[----:B------:R-:W-:Y:S01]  /*6e40*/  PLOP3.LUT P0, PT, PT, PT, UP0, 0x80, 0x0 ;  /* 0x000000000000781c */ /* 0x000fe20003f0f008 */
        /* <DEDUP_REMOVED lines=12> */
[C---:B-1----:R-:W-:Y:S01]  /*6f10*/  IMAD.WIDE.U32 R2, R243.reuse, c[0x0][0x208], RZ ;  /* 0x00008200f3027a25 */ /* 0x042fe200078e00ff */
        /* <DEDUP_REMOVED lines=20> */
[CC--:B--2---:R-:W-:Y:S02]  /*7060*/  IADD3 R12, P1, R3.reuse, R221.reuse, RZ ;  /* 0x000000dd030c7210 */ /* 0x0c4fe40007f3e0ff */
[-C--:B------:R-:W-:Y:S03]  /*7070*/  IADD3 R10, P0, R3, R248.reuse, RZ ;  /* 0x000000f8030a7210 */ /* 0x080fe60007f1e0ff */
[--C-:B----4-:R-:W-:Y:S01]  /*7080*/  IMAD.X R13, R4, 0x1, R250.reuse, P1 ;  /* 0x00000001040d7824 */ /* 0x110fe200008e06fa */
        /* <DEDUP_REMOVED lines=15> */
.L_x_3136:
[-C--:B-1-3--:R-:W-:Y:S01]  /*7180*/  HMMA.16816.F32.BF16 R4, R48, R16.reuse, RZ ;  /* 0x000000103004723c */ /* 0x08afe200000418ff */
[----:B------:R-:W-:Y:S01]  /*7190*/  LDSM.16.M88.4 R212, [R232+0x8080] ;  /* 0x00808000e8d4783b */ /* 0x000fe20000000200 */
[----:B------:R-:W-:Y:S06]  /*71a0*/  UISETP.GT.AND UP0, UPT, UR23, UR7, UPT ;  /* 0x000000071700728c */ /* 0x000fec000bf04270 */
[C---:B----4-:R-:W-:Y:S01]  /*71b0*/  HMMA.16816.F32.BF16 R8, R44.reuse, R16, RZ ;  /* 0x000000102c08723c */ /* 0x050fe200000418ff */
[----:B------:R-:W0:Y:S01]  /*71c0*/  LDGDEPBAR ;  /* 0x00000000000079af */ /* 0x000e220000000000 */
[----:B------:R-:W-:Y:S06]  /*71d0*/  PLOP3.LUT P0, PT, PT, PT, UP0, 0x80, 0x0 ;  /* 0x000000000000781c */ /* 0x000fec0003f0f008 */
[-C--:B------:R-:W-:Y:S01]  /*71e0*/  HMMA.16816.F32.BF16 R12, R44, R18.reuse, RZ ;  /* 0x000000122c0c723c */ /* 0x080fe200000418ff */
[----:B------:R-:W1:Y:S07]  /*71f0*/  LDSM.16.M88.4 R216, [R230+0x5080] ;  /* 0x00508000e6d8783b */ /* 0x000e6e0000000200 */
        /* <DEDUP_REMOVED lines=19> */
[----:B------:R-:W-:Y:S07]  /*7330*/  LDSM.16.M88.4 R204, [R229] ;  /* 0x00000000e5cc783b */ /* 0x000fee0000000200 */
[-C--:B------:R-:W-:Y:S08]  /*7340*/  HMMA.16816.F32.BF16 R36, R192, R208.reuse, R36 ;  /* 0x000000d0c024723c */ /* 0x080ff00000041824 */
        /* <DEDUP_REMOVED lines=10> */
[----:B------:R-:W3:Y:S07]  /*73f0*/  LDSM.16.M88.4 R216, [R229+0x800] ;  /* 0x00080000e5d8783b */ /* 0x000eee0000000200 */
[-C--:B----4-:R-:W-:Y:S08]  /*7400*/  HMMA.16816.F32.BF16 R20, R212, R196.reuse, R20 ;  /* 0x000000c4d414723c */ /* 0x090ff00000041814 */
[C---:B------:R-:W-:Y:S08]  /*7410*/  HMMA.16816.F32.BF16 R24, R172.reuse, R196, R24 ;  /* 0x000000c4ac18723c */ /* 0x040ff00000041818 */
[-C--:B------:R-:W-:Y:S08]  /*7420*/  HMMA.16816.F32.BF16 R28, R172, R198.reuse, R28 ;  /* 0x000000c6ac1c723c */ /* 0x080ff0000004181c */
[C---:B------:R-:W-:Y:S01]  /*7430*/  HMMA.16816.F32.BF16 R32, R212.reuse, R198, R32 ;  /* 0x000000c6d420723c */ /* 0x040fe20000041820 */
[----:B------:R-:W4:Y:S07]  /*7440*/  LDSM.16.M88.4 R196, [R229+0x1000] ;  /* 0x00100000e5c4783b */ /* 0x000f2e0000000200 */
[-C--:B--2---:R-:W-:Y:S08]  /*7450*/  HMMA.16816.F32.BF16 R36, R212, R192.reuse, R36 ;  /* 0x000000c0d424723c */ /* 0x084ff00000041824 */
[C---:B------:R-:W-:Y:S08]  /*7460*/  HMMA.16816.F32.BF16 R40, R172.reuse, R192, R40 ;  /* 0x000000c0ac28723c */ /* 0x040ff00000041828 */
[-C--:B------:R-:W-:Y:S01]  /*7470*/  HMMA.16816.F32.BF16 R44, R172, R194.reuse, R44 ;  /* 0x000000c2ac2c723c */ /* 0x080fe2000004182c */
[----:B------:R-:W-:Y:S07]  /*7480*/  LDSM.16.M88.4 R172, [R231+0xc080] ;  /* 0x00c08000e7ac783b */ /* 0x000fee0000000200 */
[----:B------:R-:W-:Y:S01]  /*7490*/  HMMA.16816.F32.BF16 R48, R212, R194, R48 ;  /* 0x000000c2d430723c */ /* 0x000fe20000041830 */
[----:B------:R-:W2:Y:S07]  /*74a0*/  LDSM.16.M88.4 R192, [R224+0x6880] ;  /* 0x00688000e0c0783b */ /* 0x000eae0000000200 */
[-C--:B------:R-:W-:Y:S01]  /*74b0*/  HMMA.16816.F32.BF16 R4, R200, R204.reuse, R4 ;  /* 0x000000ccc804723c */ /* 0x080fe20000041804 */
[----:B------:R-:W-:Y:S07]  /*74c0*/  LDSM.16.M88.4 R212, [R224+0x7080] ;  /* 0x00708000e0d4783b */ /* 0x000fee0000000200 */
        /* <DEDUP_REMOVED lines=16> */
[----:B------:R-:W2:Y:S07]  /*75d0*/  LDSM.16.M88.4 R200, [R239] ;  /* 0x00000000efc8783b */ /* 0x000eae0000000200 */
[C---:B-1----:R-:W-:Y:S08]  /*75e0*/  HMMA.16816.F32.BF16 R8, R204.reuse, R192, R8 ;  /* 0x000000c0cc08723c */ /* 0x042ff00000041808 */
[-C--:B------:R-:W-:Y:S08]  /*75f0*/  HMMA.16816.F32.BF16 R12, R204, R194.reuse, R12 ;  /* 0x000000c2cc0c723c */ /* 0x080ff0000004180c */
[C---:B------:R-:W-:Y:S01]  /*7600*/  HMMA.16816.F32.BF16 R16, R172.reuse, R194, R16 ;  /* 0x000000c2ac10723c */ /* 0x040fe20000041810 */
[----:B------:R-:W1:Y:S07]  /*7610*/  LDSM.16.M88.4 R192, [R238] ;  /* 0x00000000eec0783b */ /* 0x000e6e0000000200 */
[-C--:B------:R-:W-:Y:S08]  /*7620*/  HMMA.16816.F32.BF16 R20, R172, R212.reuse, R20 ;  /* 0x000000d4ac14723c */ /* 0x080ff00000041814 */
[C---:B------:R-:W-:Y:S08]  /*7630*/  HMMA.16816.F32.BF16 R24, R204.reuse, R212, R24 ;  /* 0x000000d4cc18723c */ /* 0x040ff00000041818 */
[-C--:B------:R-:W-:Y:S08]  /*7640*/  HMMA.16816.F32.BF16 R28, R204, R214.reuse, R28 ;  /* 0x000000d6cc1c723c */ /* 0x080ff0000004181c */
[C---:B------:R-:W-:Y:S01]  /*7650*/  HMMA.16816.F32.BF16 R32, R172.reuse, R214, R32 ;  /* 0x000000d6ac20723c */ /* 0x040fe20000041820 */
[----:B------:R-:W-:Y:S07]  /*7660*/  LDSM.16.M88.4 R212, [R230+0x6880] ;  /* 0x00688000e6d4783b */ /* 0x000fee0000000200 */
[-C--:B---3--:R-:W-:Y:S08]  /*7670*/  HMMA.16816.F32.BF16 R36, R172, R216.reuse, R36 ;  /* 0x000000d8ac24723c */ /* 0x088ff00000041824 */
[C---:B------:R-:W-:Y:S08]  /*7680*/  HMMA.16816.F32.BF16 R40, R204.reuse, R216, R40 ;  /* 0x000000d8cc28723c */ /* 0x040ff00000041828 */
[-C--:B------:R-:W-:Y:S01]  /*7690*/  HMMA.16816.F32.BF16 R44, R204, R218.reuse, R44 ;  /* 0x000000dacc2c723c */ /* 0x080fe2000004182c */
[----:B------:R-:W-:Y:S07]  /*76a0*/  LDSM.16.M88.4 R204, [R232+0xc080] ;  /* 0x00c08000e8cc783b */ /* 0x000fee0000000200 */
[----:B------:R-:W-:Y:S01]  /*76b0*/  HMMA.16816.F32.BF16 R48, R172, R218, R48 ;  /* 0x000000daac30723c */ /* 0x000fe20000041830 */
[----:B------:R-:W3:Y:S07]  /*76c0*/  LDSM.16.M88.4 R172, [R237] ;  /* 0x00000000edac783b */ /* 0x000eee0000000200 */
[-C--:B--2---:R-:W-:Y:S01]  /*76d0*/  HMMA.16816.F32.BF16 R4, R196, R200.reuse, R4 ;  /* 0x000000c8c404723c */ /* 0x084fe20000041804 */
[----:B------:R-:W2:Y:S07]  /*76e0*/  LDSM.16.M88.4 R216, [R232+0xe080] ;  /* 0x00e08000e8d8783b */ /* 0x000eae0000000200 */
[C---:B------:R-:W-:Y:S08]  /*76f0*/  HMMA.16816.F32.BF16 R8, R208.reuse, R200, R8 ;  /* 0x000000c8d008723c */ /* 0x040ff00000041808 */
[-C--:B------:R-:W-:Y:S08]  /*7700*/  HMMA.16816.F32.BF16 R12, R208, R202.reuse, R12 ;  /* 0x000000cad00c723c */ /* 0x080ff0000004180c */
[C---:B------:R-:W-:Y:S01]  /*7710*/  HMMA.16816.F32.BF16 R16, R196.reuse, R202, R16 ;  /* 0x000000cac410723c */ /* 0x040fe20000041810 */
[----:B------:R-:W4:Y:S07]  /*7720*/  LDSM.16.M88.4 R200, [R230+0x7080] ;  /* 0x00708000e6c8783b */ /* 0x000f2e0000000200 */
[-C--:B-1----:R-:W-:Y:S08]  /*7730*/  HMMA.16816.F32.BF16 R20, R196, R192.reuse, R20 ;  /* 0x000000c0c414723c */ /* 0x082ff00000041814 */
        /* <DEDUP_REMOVED lines=9> */
[----:B------:R-:W1:Y:S07]  /*77d0*/  LDSM.16.M88.4 R172, [R230+0x7880] ;  /* 0x00788000e6ac783b */ /* 0x000e6e0000000200 */
[-C--:B------:R-:W-:Y:S01]  /*77e0*/  HMMA.16816.F32.BF16 R4, R204, R212.reuse, R4 ;  /* 0x000000d4cc04723c */ /* 0x080fe20000041804 */
[----:B------:R-:W3:Y:S07]  /*77f0*/  LDSM.16.M88.4 R196, [R229+0x1800] ;  /* 0x00180000e5c4783b */ /* 0x000eee0000000200 */
[C---:B--2---:R-:W-:Y:S08]  /*7800*/  HMMA.16816.F32.BF16 R8, R216.reuse, R212, R8 ;  /* 0x000000d4d808723c */ /* 0x044ff00000041808 */
[-C--:B------:R-:W-:Y:S08]  /*7810*/  HMMA.16816.F32.BF16 R12, R216, R214.reuse, R12 ;  /* 0x000000d6d80c723c */ /* 0x080ff0000004180c */
[C---:B------:R-:W-:Y:S01]  /*7820*/  HMMA.16816.F32.BF16 R16, R204.reuse, R214, R16 ;  /* 0x000000d6cc10723c */ /* 0x040fe20000041810 */
[----:B------:R-:W2:Y:S07]  /*7830*/  LDSM.16.M88.4 R212, [R229+0x2000] ;  /* 0x00200000e5d4783b */ /* 0x000eae0000000200 */
[-C--:B----4-:R-:W-:Y:S08]  /*7840*/  HMMA.16816.F32.BF16 R20, R204, R200.reuse, R20 ;  /* 0x000000c8cc14723c */ /* 0x090ff00000041814 */
[C---:B------:R-:W-:Y:S08]  /*7850*/  HMMA.16816.F32.BF16 R24, R216.reuse, R200, R24 ;  /* 0x000000c8d818723c */ /* 0x040ff00000041818 */
[-C--:B------:R-:W-:Y:S08]  /*7860*/  HMMA.16816.F32.BF16 R28, R216, R202.reuse, R28 ;  /* 0x000000cad81c723c */ /* 0x080ff0000004181c */
[C---:B------:R-:W-:Y:S01]  /*7870*/  HMMA.16816.F32.BF16 R32, R204.reuse, R202, R32 ;  /* 0x000000cacc20723c */ /* 0x040fe20000041820 */
[----:B------:R-:W4:Y:S01]  /*7880*/  LDSM.16.M88.4 R200, [R229+0x2800] ;  /* 0x00280000e5c8783b */ /* 0x000f220000000200 */
[----:B------:R-:W-:Y:S06]  /*7890*/  DEPBAR.LE SB0, 0x0 ;  /* 0x000080000000791a */ /* 0x000fec0000000000 */
[-C--:B-1----:R-:W-:Y:S01]  /*78a0*/  HMMA.16816.F32.BF16 R36, R204, R172.reuse, R36 ;  /* 0x000000accc24723c */ /* 0x082fe20000041824 */
[----:B------:R-:W-:Y:S07]  /*78b0*/  BAR.SYNC.DEFER_BLOCKING 0x0 ;  /* 0x0000000000007b1d */ /* 0x000fee0000010000 */
[C---:B------:R-:W-:Y:S08]  /*78c0*/  HMMA.16816.F32.BF16 R40, R216.reuse, R172, R40 ;  /* 0x000000acd828723c */ /* 0x040ff00000041828 */
[-C--:B------:R-:W-:Y:S08]  /*78d0*/  HMMA.16816.F32.BF16 R44, R216, R174.reuse, R44 ;  /* 0x000000aed82c723c */ /* 0x080ff0000004182c */
[----:B------:R-:W-:Y:S08]  /*78e0*/  HMMA.16816.F32.BF16 R48, R204, R174, R48 ;  /* 0x000000aecc30723c */ /* 0x000ff00000041830 */
[-C--:B---3--:R-:W-:Y:S08]  /*78f0*/  HMMA.16816.F32.BF16 R4, R192, R196.reuse, R4 ;  /* 0x000000c4c004723c */ /* 0x088ff00000041804 */
[C---:B------:R-:W-:Y:S08]  /*7900*/  HMMA.16816.F32.BF16 R8, R208.reuse, R196, R8 ;  /* 0x000000c4d008723c */ /* 0x040ff00000041808 */
[-C--:B------:R-:W-:Y:S08]  /*7910*/  HMMA.16816.F32.BF16 R12, R208, R198.reuse, R12 ;  /* 0x000000c6d00c723c */ /* 0x080ff0000004180c */
[C---:B------:R-:W-:Y:S08]  /*7920*/  HMMA.16816.F32.BF16 R16, R192.reuse, R198, R16 ;  /* 0x000000c6c010723c */ /* 0x040ff00000041810 */
[-C--:B--2---:R-:W-:Y:S08]  /*7930*/  HMMA.16816.F32.BF16 R20, R192, R212.reuse, R20 ;  /* 0x000000d4c014723c */ /* 0x084ff00000041814 */
[C---:B------:R-:W-:Y:S08]  /*7940*/  HMMA.16816.F32.BF16 R24, R208.reuse, R212, R24 ;  /* 0x000000d4d018723c */ /* 0x040ff00000041818 */
[-C--:B------:R-:W-:Y:S08]  /*7950*/  HMMA.16816.F32.BF16 R28, R208, R214.reuse, R28 ;  /* 0x000000d6d01c723c */ /* 0x080ff0000004181c */
[C---:B------:R-:W-:Y:S08]  /*7960*/  HMMA.16816.F32.BF16 R32, R192.reuse, R214, R32 ;  /* 0x000000d6c020723c */ /* 0x040ff00000041820 */
[-C--:B----4-:R-:W-:Y:S08]  /*7970*/  HMMA.16816.F32.BF16 R36, R192, R200.reuse, R36 ;  /* 0x000000c8c024723c */ /* 0x090ff00000041824 */
[C---:B------:R-:W-:Y:S08]  /*7980*/  HMMA.16816.F32.BF16 R40, R208.reuse, R200, R40 ;  /* 0x000000c8d028723c */ /* 0x040ff00000041828 */
[-C--:B------:R-:W-:Y:S08]  /*7990*/  HMMA.16816.F32.BF16 R44, R208, R202.reuse, R44 ;  /* 0x000000cad02c723c */ /* 0x080ff0000004182c */
[----:B------:R-:W-:Y:S01]  /*79a0*/  HMMA.16816.F32.BF16 R48, R192, R202, R48 ;  /* 0x000000cac030723c */ /* 0x000fe20000041830 */
[----:B------:R-:W-:-:S07]  /*79b0*/  @!P0 BRA `(.L_x_3137) ;  /* 0x0000037000008947 */ /* 0x000fce0003800000 */
[----:B------:R-:W2:Y:S01]  /*79c0*/  LDL R0, [R1+0x4] ;  /* 0x0000040001007983 */ /* 0x000ea20000100800 */
        /* <DEDUP_REMOVED lines=15> */
[----:B------:R1:W2:Y:S04]  /*7ac0*/  @!P6 LDG.E R242, [R168.64] ;  /* 0x00000014a8f2e981 */ /* 0x0002a8000c1e1900 */
        /* <DEDUP_REMOVED lines=8> */
[----:B------:R-:W-:Y:S03]  /*7b50*/  IADD3 R0, P0, R2, UR16, RZ ;  /* 0x0000001002007c10 */ /* 0x000fe6000ff1e0ff */
[----:B------:R-:W-:Y:S05]  /*7b60*/  IMAD R165, R242, c[0x0][0x1f4], R165 ;  /* 0x00007d00f2a57a24 */ /* 0x000fea00078e02a5 */
[----:B------:R-:W-:Y:S02]  /*7b70*/  IADD3.X R3, R3, UR8, R165, P0, !PT ;  /* 0x0000000803037c10 */ /* 0x000fe400087fe4a5 */
[C---:B------:R-:W-:Y:S04]  /*7b80*/  LEA R2, P0, R0.reuse, c[0x0][0x1c8], 0x1 ;  /* 0x0000720000027a11 */ /* 0x040fe800078008ff */
[----:B------:R-:W-:Y:S01]  /*7b90*/  LEA.HI.X R0, R0, c[0x0][0x1cc], R3, 0x1, P0 ;  /* 0x0000730000007a11 */ /* 0x000fe200000f0c03 */
[----:B------:R-:W1:Y:S04]  /*7ba0*/  SHFL.IDX PT, R172, R2, 0x1, 0x181f ;  /* 0x00381f0002ac7f89 */ /* 0x000e6800000e0000 */
[----:B------:R-:W2:Y:S04]  /*7bb0*/  SHFL.IDX PT, R3, R2, RZ, 0x181f ;  /* 0x00181fff02037589 */ /* 0x000ea800000e0000 */
[----:B------:R-:W3:Y:S04]  /*7bc0*/  SHFL.IDX PT, R165, R0, RZ, 0x181f ;  /* 0x00181fff00a57589 */ /* 0x000ee800000e0000 */
[----:B------:R-:W4:Y:S04]  /*7bd0*/  SHFL.IDX PT, R2, R2, 0x2, 0x181f ;  /* 0x00581f0002027f89 */ /* 0x000f2800000e0000 */
[----:B------:R-:W4:Y:S04]  /*7be0*/  SHFL.IDX PT, R167, R0, 0x1, 0x181f ;  /* 0x00381f0000a77f89 */ /* 0x000f2800000e0000 */
[----:B------:R-:W4:Y:S01]  /*7bf0*/  SHFL.IDX PT, R0, R0, 0x2, 0x181f ;  /* 0x00581f0000007f89 */ /* 0x000f2200000e0000 */
[CC--:B-1---5:R-:W-:Y:S02]  /*7c00*/  IADD3 R174, P2, R172.reuse, R221.reuse, RZ ;  /* 0x000000ddacae7210 */ /* 0x0e2fe40007f5e0ff */
[CC--:B--2---:R-:W-:Y:S02]  /*7c10*/  IADD3 R194, P1, R3.reuse, R221.reuse, RZ ;  /* 0x000000dd03c27210 */ /* 0x0c4fe40007f3e0ff */
[-C--:B------:R-:W-:Y:S03]  /*7c20*/  IADD3 R192, P0, R3, R248.reuse, RZ ;  /* 0x000000f803c07210 */ /* 0x080fe60007f1e0ff */
[C-C-:B---3--:R-:W-:Y:S01]  /*7c30*/  IMAD.X R195, R165.reuse, 0x1, R250.reuse, P1 ;  /* 0x00000001a5c37824 */ /* 0x148fe200008e06fa */
[----:B------:R-:W-:Y:S01]  /*7c40*/  IADD3 R172, P1, R172, R248, RZ ;  /* 0x000000f8acac7210 */ /* 0x000fe20007f3e0ff */
[--C-:B------:R-:W-:Y:S01]  /*7c50*/  IMAD.X R193, R165, 0x1, R249.reuse, P0 ;  /* 0x00000001a5c17824 */ /* 0x100fe200000e06f9 */
[----:B----4-:R-:W-:Y:S02]  /*7c60*/  IADD3 R168, P0, R2, R221, RZ ;  /* 0x000000dd02a87210 */ /* 0x010fe40007f1e0ff */
        /* <DEDUP_REMOVED lines=12> */
.L_x_3137:
[----:B-1----:R-:W-:Y:S01]  /*7d30*/  IMAD.U32 R3, RZ, RZ, UR22 ;  /* 0x00000016ff037e24 */ /* 0x002fe2000f8e00ff */
[----:B------:R-:W2:Y:S01]  /*7d40*/  LDL R2, [R1+0x1c] ;  /* 0x00001c0001027983 */ /* 0x000ea20000100800 */
        /* <DEDUP_REMOVED lines=36> */
.L_x_3140:
[----:B------:R-:W-:Y:S04]  /*7f90*/  MOV R2, c[0x0][0x32c] ;  /* 0x0000cb0000027a02 */ /* 0x000fe80000000f00 */
[----:B------:R-:W-:Y:S11]  /*7fa0*/  ISETP.NE.AND P0, PT, R2, 0x1, PT ;  /* 0x000000010200780c */ /* 0x000ff60003f05270 */
[----:B------:R-:W-:Y:S02]  /*7fb0*/  @!UPT UIADD3 URZ, URZ, URZ, URZ ;  /* 0x0000003f3f3ff290 */ /* 0x000fe4000fffe03f */
[----:B------:R-:W-:Y:S05]  /*7fc0*/  @P0 IMAD.HI.U32 R2, R0, c[0x0][0x330], RZ ;  /* 0x0000cc0000020a27 */ /* 0x000fea00078e00ff */
[----:B------:R-:W-:Y:S02]  /*7fd0*/  @P0 SHF.R.U32.HI R0, RZ, c[0x0][0x334], R2 ;  /* 0x0000cd00ff000a19 */ /* 0x000fe40000011602 */
.L_x_3141:
[----:B------:R-:W-:Y:S05]  /*7fe0*/  BSYNC B0 ;  /* 0x0000000000007941 */ /* 0x000fea0003800000 */
.L_x_3139:
[----:B------:R-:W-:Y:S05]  /*7ff0*/  IADD3 R2, -R194, UR4, RZ ;  /* 0x00000004c2027c10 */ /* 0x000fea000fffe1ff */
[----:B------:R-:W-:Y:S05]  /*8000*/  IMAD R0, R0, c[0x0][0x32c], R2 ;  /* 0x0000cb0000007a24 */ /* 0x000fea00078e0202 */
[----:B------:R-:W-:Y:S02]  /*8010*/  IADD3 R2, R0, c[0x0][0x32c], RZ ;  /* 0x0000cb0000027a10 */ /* 0x000fe40007ffe0ff */
[----:B------:R-:W-:Y:S02]  /*8020*/  IMNMX R167, R167, R0, !PT ;  /* 0x00000000a7a77217 */ /* 0x000fe40007800200 */
[----:B------:R-:W-:Y:S02]  /*8030*/  IMNMX R168, R168, R2, PT ;  /* 0x00000002a8a87217 */ /* 0x000fe40003800200 */
.L_x_3138:
[----:B------:R-:W1:Y:S01]  /*8040*/  SHFL.IDX PT, R0, R172, 0x1, 0x1c1f ;  /* 0x003c1f00ac007f89 */ /* 0x000e6200000e0000 */
[----:B------:R-:W-:Y:S06]  /*8050*/  UISETP.NE.AND UP0, UPT, UR12, URZ, UPT ;  /* 0x0000003f0c00728c */ /* 0x000fec000bf05270 */
[----:B------:R-:W-:Y:S02]  /*8060*/  PLOP3.LUT P0, PT, PT, PT, UP0, 0x40, 0x0 ;  /* 0x000000000000781c */ /* 0x000fe40003f0e808 */
[----:B-1----:R-:W-:Y:S01]  /*8070*/  IADD3 R3, R174, R0, RZ ;  /* 0x00000000ae037210 */ /* 0x002fe20007ffe0ff */
[----:B------:R-:W-:Y:S10]  /*8080*/  IMAD.IADD R165, R173, 0x1, R0 ;  /* 0x00000001ada57824 */ /* 0x000ff400078e0200 */
        /* <DEDUP_REMOVED lines=16> */
.L_x_3144:
[----:B------:R-:W-:Y:S04]  /*8190*/  MOV R2, c[0x0][0x32c] ;  /* 0x0000cb0000027a02 */ /* 0x000fe80000000f00 */
[----:B------:R-:W-:Y:S11]  /*81a0*/  ISETP.NE.AND P0, PT, R2, 0x1, PT ;  /* 0x000000010200780c */ /* 0x000ff60003f05270 */
[----:B------:R-:W-:Y:S02]  /*81b0*/  @!UPT UIADD3 URZ, URZ, URZ, URZ ;  /* 0x0000003f3f3ff290 */ /* 0x000fe4000fffe03f */
[----:B------:R-:W-:Y:S05]  /*81c0*/  @P0 IMAD.HI.U32 R2, R0, c[0x0][0x330], RZ ;  /* 0x0000cc0000020a27 */ /* 0x000fea00078e00ff */
[----:B------:R-:W-:Y:S02]  /*81d0*/  @P0 SHF.R.U32.HI R0, RZ, c[0x0][0x334], R2 ;  /* 0x0000cd00ff000a19 */ /* 0x000fe40000011602 */
.L_x_3145:
[----:B------:R-:W-:Y:S05]  /*81e0*/  BSYNC B0 ;  /* 0x0000000000007941 */ /* 0x000fea0003800000 */
.L_x_3143:
[----:B------:R-:W-:Y:S05]  /*81f0*/  IADD3 R2, -R194, UR4, RZ ;  /* 0x00000004c2027c10 */ /* 0x000fea000fffe1ff */
[----:B------:R-:W-:Y:S05]  /*8200*/  IMAD R0, R0, c[0x0][0x32c], R2 ;  /* 0x0000cb0000007a24 */ /* 0x000fea00078e0202 */
[----:B------:R-:W-:Y:S02]  /*8210*/  IADD3 R2, R0, c[0x0][0x32c], RZ ;  /* 0x0000cb0000027a10 */ /* 0x000fe40007ffe0ff */
[----:B------:R-:W-:Y:S02]  /*8220*/  IMNMX R3, R3, R0, !PT ;  /* 0x0000000003037217 */ /* 0x000fe40007800200 */
[----:B------:R-:W-:Y:S02]  /*8230*/  IMNMX R165, R165, R2, PT ;  /* 0x00000002a5a57217 */ /* 0x000fe40003800200 */
.L_x_3142:
        /* <DEDUP_REMOVED lines=21> */
.L_x_3148:
[----:B------:R-:W-:Y:S04]  /*8390*/  MOV R175, c[0x0][0x32c] ;  /* 0x0000cb0000af7a02 */ /* 0x000fe80000000f00 */
[----:B------:R-:W-:Y:S11]  /*83a0*/  ISETP.NE.AND P0, PT, R175, 0x1, PT ;  /* 0x00000001af00780c */ /* 0x000ff60003f05270 */
[----:B------:R-:W-:Y:S02]  /*83b0*/  @!UPT UIADD3 URZ, URZ, URZ, URZ ;  /* 0x0000003f3f3ff290 */ /* 0x000fe4000fffe03f */
[----:B------:R-:W-:Y:S05]  /*83c0*/  @P0 IMAD.HI.U32 R175, R169, c[0x0][0x330], RZ ;  /* 0x0000cc00a9af0a27 */ /* 0x000fea00078e00ff */
[----:B------:R-:W-:Y:S02]  /*83d0*/  @P0 SHF.R.U32.HI R169, RZ, c[0x0][0x334], R175 ;  /* 0x0000cd00ffa90a19 */ /* 0x000fe400000116af */
.L_x_3149:
[----:B------:R-:W-:Y:S05]  /*83e0*/  BSYNC B0 ;  /* 0x0000000000007941 */ /* 0x000fea0003800000 */
.L_x_3147:
[----:B------:R-:W-:Y:S05]  /*83f0*/  IADD3 R175, -R194, UR4, RZ ;  /* 0x00000004c2af7c10 */ /* 0x000fea000fffe1ff */
[----:B------:R-:W-:Y:S05]  /*8400*/  IMAD R169, R169, c[0x0][0x32c], R175 ;  /* 0x0000cb00a9a97a24 */ /* 0x000fea00078e02af */
[----:B------:R-:W-:Y:S02]  /*8410*/  IADD3 R175, R169, c[0x0][0x32c], RZ ;  /* 0x0000cb00a9af7a10 */ /* 0x000fe40007ffe0ff */
[----:B------:R-:W-:Y:S02]  /*8420*/  IMNMX R0, R0, R169, !PT ;  /* 0x000000a900007217 */ /* 0x000fe40007800200 */
[----:B------:R-:W-:Y:S02]  /*8430*/  IMNMX R2, R2, R175, PT ;  /* 0x000000af02027217 */ /* 0x000fe40003800200 */
.L_x_3146:
[----:B------:R-:W-:Y:S02]  /*8440*/  UISETP.GE.AND UP1, UPT, UR4, 0x1, UPT ;  /* 0x000000010400788c */ /* 0x000fe4000bf26270 */
[----:B------:R-:W-:Y:S02]  /*8450*/  UISETP.GE.AND UP0, UPT, UR4, 0x2, UPT ;  /* 0x000000020400788c */ /* 0x000fe4000bf06270 */
[----:B------:R-:W-:Y:S02]  /*8460*/  UISETP.GE.AND UP2, UPT, UR4, 0x9, UPT ;  /* 0x000000090400788c */ /* 0x000fe4000bf46270 */
[----:B------:R-:W-:Y:S01]  /*8470*/  PLOP3.LUT P0, PT, PT, PT, UP1, 0x40, 0x0 ;  /* 0x000000000000781c */ /* 0x000fe20003f0e818 */
[----:B------:R-:W-:Y:S01]  /*8480*/  UP2UR UR30, UPR, URZ, 0x2 ;  /* 0x000000023f1e7883 */ /* 0x000fe20008000000 */
[----:B------:R-:W-:Y:S01]  /*8490*/  PLOP3.LUT P1, PT, PT, PT, UP0, 0x40, 0x0 ;  /* 0x000000000000781c */ /* 0x000fe20003f2e808 */
[----:B------:R-:W-:Y:S01]  /*84a0*/  UP2UR UR29, UPR, URZ, 0x1 ;  /* 0x000000013f1d7883 */ /* 0x000fe20008000000 */
[C---:B------:R-:W-:Y:S01]  /*84b0*/  ISETP.GT.AND P0, PT, R3.reuse, RZ, P0 ;  /* 0x000000ff0300720c */ /* 0x040fe20000704270 */
[----:B------:R-:W-:Y:S01]  /*84c0*/  UISETP.GE.AND UP6, UPT, UR4, 0x12, UPT ;  /* 0x000000120400788c */ /* 0x000fe2000bfc6270 */
[----:B------:R-:W-:Y:S01]  /*84d0*/  ISETP.GT.AND P1, PT, R3, 0x1, P1 ;  /* 0x000000010300780c */ /* 0x000fe20000f24270 */
[----:B------:R-:W-:Y:S01]  /*84e0*/  UISETP.GE.AND UP4, UPT, UR4, 0x1a, UPT ;  /* 0x0000001a0400788c */ /* 0x000fe2000bf86270 */
[C---:B------:R-:W-:Y:S01]  /*84f0*/  ISETP.LT.OR P0, PT, R165.reuse, 0x1, P0 ;  /* 0x00000001a500780c */ /* 0x040fe20000701670 */
[----:B------:R-:W-:Y:S01]  /*8500*/  UISETP.GE.AND UP5, UPT, UR4, 0x19, UPT ;  /* 0x000000190400788c */ /* 0x000fe2000bfa6270 */
[----:B------:R-:W-:Y:S01]  /*8510*/  ISETP.LT.OR P1, PT, R165, 0x2, P1 ;  /* 0x00000002a500780c */ /* 0x000fe20000f21670 */
[----:B------:R-:W-:Y:S01]  /*8520*/  UISETP.GE.AND UP3, UPT, UR4, 0x21, UPT ;  /* 0x000000210400788c */ /* 0x000fe2000bf66270 */
[----:B------:R-:W-:Y:S01]  /*8530*/  FSEL R175, R6, -INF , !P0 ;  /* 0xff80000006af7808 */ /* 0x000fe20004000000 */
[----:B------:R-:W-:Y:S01]  /*8540*/  UP2UR UR28, UPR, URZ, 0x4 ;  /* 0x000000043f1c7883 */ /* 0x000fe20008000000 */
[----:B------:R-:W-:Y:S01]  /*8550*/  PLOP3.LUT P0, PT, PT, PT, UP0, 0x40, 0x0 ;  /* 0x000000000000781c */ /* 0x000fe20003f0e808 */
[----:B------:R-:W-:Y:S01]  /*8560*/  UISETP.GE.AND UP0, UPT, UR4, 0x11, UPT ;  /* 0x000000110400788c */ /* 0x000fe2000bf06270 */
[----:B------:R-:W-:Y:S01]  /*8570*/  PLOP3.LUT P2, PT, PT, PT, UP1, 0x40, 0x0 ;  /* 0x000000000000781c */ /* 0x000fe20003f4e818 */
[----:B------:R-:W-:Y:S01]  /*8580*/  UISETP.GE.AND UP1, UPT, UR4, 0xa, UPT ;  /* 0x0000000a0400788c */ /* 0x000fe2000bf26270 */
[----:B------:R-:W-:Y:S01]  /*8590*/  ISETP.GT.AND P0, PT, R167, 0x1, P0 ;  /* 0x00000001a700780c */ /* 0x000fe20000704270 */
[----:B------:R-:W-:Y:S01]  /*85a0*/  UP2UR UR26, UPR, URZ, 0x1 ;  /* 0x000000013f1a7883 */ /* 0x000fe20008000000 */
[----:B------:R-:W-:Y:S01]  /*85b0*/  FSEL R192, R7, -INF , !P1 ;  /* 0xff80000007c07808 */ /* 0x000fe20004800000 */
[----:B------:R-:W-:Y:S01]  /*85c0*/  UP2UR UR27, UPR, URZ, 0x2 ;  /* 0x000000023f1b7883 */ /* 0x000fe20008000000 */
[----:B------:R-:W-:Y:S01]  /*85d0*/  PLOP3.LUT P1, PT, PT, PT, UP2, 0x40, 0x0 ;  /* 0x000000000000781c */ /* 0x000fe20003f2e828 */
[----:B------:R-:W-:Y:S01]  /*85e0*/  UP2UR UR31, UPR, URZ, 0x40 ;  /* 0x000000403f1f7883 */ /* 0x000fe20008000000 */
[----:B------:R-:W-:Y:S02]  /*85f0*/  ISETP.LT.OR P0, PT, R168, 0x2, P0 ;  /* 0x00000002a800780c */ /* 0x000fe40000701670 */
[----:B------:R-:W-:Y:S02]  /*8600*/  ISETP.GT.AND P1, PT, R3, 0x8, P1 ;  /* 0x000000080300780c */ /* 0x000fe40000f24270 */
[----:B------:R-:W-:Y:S02]  /*8610*/  FSEL R7, R5, -INF , !P0 ;  /* 0xff80000005077808 */ /* 0x000fe40004000000 */
[----:B------:R-:W-:Y:S02]  /*8620*/  PLOP3.LUT P0, PT, PT, PT, UP1, 0x40, 0x0 ;  /* 0x000000000000781c */ /* 0x000fe40003f0e818 */
[----:B------:R-:W-:Y:S02]  /*8630*/  ISETP.LT.OR P1, PT, R165, 0x9, P1 ;  /* 0x00000009a500780c */ /* 0x000fe40000f21670 */
[----:B------:R-:W-:Y:S02]  /*8640*/  ISETP.GT.AND P0, PT, R3, 0x9, P0 ;  /* 0x000000090300780c */ /* 0x000fe40000704270 */
[----:B------:R-:W-:Y:S02]  /*8650*/  ISETP.GT.AND P2, PT, R167, RZ, P2 ;  /* 0x000000ffa700720c */ /* 0x000fe40001744270 */
[----:B------:R-:W-:Y:S02]  /*8660*/  FSEL R193, R18, -INF , !P1 ;  /* 0xff80000012c17808 */ /* 0x000fe40004800000 */
[----:B------:R-:W-:Y:S01]  /*8670*/  PLOP3.LUT P1, PT, PT, PT, UP1, 0x40, 0x0 ;  /* 0x000000000000781c */ /* 0x000fe20003f2e818 */
[----:B------:R-:W-:Y:S01]  /*8680*/  UISETP.GE.AND UP1, UPT, UR4, 0x29, UPT ;  /* 0x000000290400788c */ /* 0x000fe2000bf26270 */
[----:B------:R-:W-:Y:S02]  /*8690*/  ISETP.LT.OR P0, PT, R165, 0xa, P0 ;  /* 0x0000000aa500780c */ /* 0x000fe40000701670 */
[----:B------:R-:W-:Y:S02]  /*86a0*/  ISETP.LT.OR P2, PT, R168, 0x1, P2 ;  /* 0x00000001a800780c */ /* 0x000fe40001741670 */
[----:B------:R-:W-:Y:S02]  /*86b0*/  ISETP.GT.AND P1, PT, R167, 0x9, P1 ;  /* 0x00000009a700780c */ /* 0x000fe40000f24270 */
[----:B------:R-:W-:Y:S02]  /*86c0*/  FSEL R19, R19, -INF , !P0 ;  /* 0xff80000013137808 */ /* 0x000fe40004000000 */
[----:B------:R-:W-:Y:S02]  /*86d0*/  PLOP3.LUT P0, PT, PT, PT, UP0, 0x40, 0x0 ;  /* 0x000000000000781c */ /* 0x000fe40003f0e808 */
[----:B------:R-:W-:Y:S02]  /*86e0*/  FSEL R6, R4, -INF , !P2 ;  /* 0xff80000004067808 */ /* 0x000fe40005000000 */
[----:B------:R-:W-:Y:S01]  /*86f0*/  PLOP3.LUT P2, PT, PT, PT, UP2, 0x40, 0x0 ;  /* 0x000000000000781c */ /* 0x000fe20003f4e828 */
[----:B------:R-:W-:Y:S01]  /*8700*/  UISETP.GE.AND UP2, UPT, UR4, 0x22, UPT ;  /* 0x000000220400788c */ /* 0x000fe2000bf46270 */
[C---:B------:R-:W-:Y:S02]  /*8710*/  ISETP.LT.OR P1, PT, R168.reuse, 0xa, P1 ;  /* 0x0000000aa800780c */ /* 0x040fe40000f21670 */
[----:B------:R-:W-:Y:S02]  /*8720*/  ISETP.GT.AND P0, PT, R3, 0x10, P0 ;  /* 0x000000100300780c */ /* 0x000fe40000704270 */
[----:B------:R-:W-:Y:S02]  /*8730*/  ISETP.GT.AND P2, PT, R167, 0x8, P2 ;  /* 0x00000008a700780c */ /* 0x000fe40001744270 */
[----:B------:R-:W-:Y:S02]  /*8740*/  FSEL R18, R17, -INF , !P1 ;  /* 0xff80000011127808 */ /* 0x000fe40004800000 */
[----:B------:R-:W-:Y:S01]  /*8750*/  PLOP3.LUT P1, PT, PT, PT, UP0, 0x40, 0x0 ;  /* 0x000000000000781c */ /* 0x000fe20003f2e808 */
[----:B------:R-:W-:Y:S01]  /*8760*/  UISETP.GE.AND UP0, UPT, UR4, 0x2a, UPT ;  /* 0x0000002a0400788c */ /* 0x000fe2000bf06270 */
[----:B------:R-:W-:Y:S02]  /*8770*/  ISETP.LT.OR P0, PT, R165, 0x11, P0 ;  /* 0x00000011a500780c */ /* 0x000fe40000701670 */
[----:B------:R-:W-:Y:S02]  /*8780*/  ISETP.LT.OR P2, PT, R168, 0x9, P2 ;  /* 0x00000009a800780c */ /* 0x000fe40001741670 */
[C---:B------:R-:W-:Y:S02]  /*8790*/  ISETP.GT.AND P1, PT, R167.reuse, 0x10, P1 ;  /* 0x00000010a700780c */ /* 0x040fe40000f24270 */
[----:B------:R-:W-:Y:S02]  /*87a0*/  FSEL R198, R22, -INF , !P0 ;  /* 0xff80000016c67808 */ /* 0x000fe40004000000 */
[----:B------:R-:W-:Y:S02]  /*87b0*/  PLOP3.LUT P0, PT, PT, PT, UP6, 0x40, 0x0 ;  /* 0x000000000000781c */ /* 0x000fe40003f0e868 */
[----:B------:R-:W-:Y:S02]  /*87c0*/  FSEL R16, R16, -INF , !P2 ;  /* 0xff80000010107808 */ /* 0x000fe40005000000 */
[----:B------:R-:W-:Y:S01]  /*87d0*/  PLOP3.LUT P2, PT, PT, PT, UP6, 0x40, 0x0 ;  /* 0x000000000000781c */ /* 0x000fe20003f4e868 */
[----:B------:R-:W-:Y:S01]  /*87e0*/  UISETP.NE.AND UP6, UPT, UR26, URZ, UPT ;  /* 0x0000003f1a00728c */ /* 0x000fe2000bfc5270 */
[----:B------:R-:W-:Y:S02]  /*87f0*/  ISETP.LT.OR P1, PT, R168, 0x11, P1 ;  /* 0x00000011a800780c */ /* 0x000fe40000f21670 */
[----:B------:R-:W-:Y:S01]  /*8800*/  ISETP.GT.AND P0, PT, R167, 0x11, P0 ;  /* 0x00000011a700780c */ /* 0x000fe20000704270 */
[----:B------:R-:W-:Y:S01]  /*8810*/  UP2UR UR32, UPR, URZ, 0x40 ;  /* 0x000000403f207883 */ /* 0x000fe20008000000 */
[----:B------:R-:W-:Y:S01]  /*8820*/  ISETP.GT.AND P2, PT, R3, 0x11, P2 ;  /* 0x000000110300780c */ /* 0x000fe20001744270 */
[----:B------:R-:W-:Y:S01]  /*8830*/  UISETP.NE.AND UP6, UPT, UR27, URZ, UPT ;  /* 0x0000003f1b00728c */ /* 0x000fe2000bfc5270 */
[----:B------:R-:W-:Y:S02]  /*8840*/  FSEL R196, R20, -INF , !P1 ;  /* 0xff80000014c47808 */ /* 0x000fe40004800000 */
[----:B------:R-:W-:Y:S01]  /*8850*/  PLOP3.LUT P1, PT, PT, PT, UP4, 0x40, 0x0 ;  /* 0x000000000000781c */ /* 0x000fe20003f2e848 */
[----:B------:R-:W-:Y:S01]  /*8860*/  UP2UR UR33, UPR, URZ, 0x40 ;  /* 0x000000403f217883 */ /* 0x000fe20008000000 */
[C---:B------:R-:W-:Y:S01]  /*8870*/  ISETP.LT.OR P0, PT, R168.reuse, 0x12, P0 ;  /* 0x00000012a800780c */ /* 0x040fe20000701670 */
[----:B------:R-:W-:Y:S01]  /*8880*/  UISETP.NE.AND UP6, UPT, UR28, URZ, UPT ;  /* 0x0000003f1c00728c */ /* 0x000fe2000bfc5270 */
[----:B------:R-:W-:Y:S02]  /*8890*/  ISETP.LT.OR P2, PT, R165, 0x12, P2 ;  /* 0x00000012a500780c */ /* 0x000fe40001741670 */
[----:B------:R-:W-:Y:S01]  /*88a0*/  ISETP.GT.AND P1, PT, R3, 0x19, P1 ;  /* 0x000000190300780c */ /* 0x000fe20000f24270 */
[----:B------:R-:W-:Y:S01]  /*88b0*/  UP2UR UR34, UPR, URZ, 0x40 ;  /* 0x000000403f227883 */ /* 0x000fe20008000000 */
[----:B------:R-:W-:Y:S01]  /*88c0*/  FSEL R197, R21, -INF , !P0 ;  /* 0xff80000015c57808 */ /* 0x000fe20004000000 */
[----:B------:R-:W-:Y:S01]  /*88d0*/  UISETP.NE.AND UP6, UPT, UR29, URZ, UPT ;  /* 0x0000003f1d00728c */ /* 0x000fe2000bfc5270 */
[----:B------:R-:W-:Y:S02]  /*88e0*/  PLOP3.LUT P0, PT, PT, PT, UP5, 0x40, 0x0 ;  /* 0x000000000000781c */ /* 0x000fe40003f0e858 */
[----:B------:R-:W-:Y:S01]  /*88f0*/  FSEL R199, R23, -INF , !P2 ;  /* 0xff80000017c77808 */ /* 0x000fe20005000000 */
[----:B------:R-:W-:Y:S01]  /*8900*/  UP2UR UR35, UPR, URZ, 0x40 ;  /* 0x000000403f237883 */ /* 0x000fe20008000000 */
[----:B------:R-:W-:Y:S01]  /*8910*/  PLOP3.LUT P2, PT, PT, PT, UP5, 0x40, 0x0 ;  /* 0x000000000000781c */ /* 0x000fe20003f4e858 */
[----:B------:R-:W-:Y:S01]  /*8920*/  UISETP.NE.AND UP6, UPT, UR30, URZ, UPT ;  /* 0x0000003f1e00728c */ /* 0x000fe2000bfc5270 */
[----:B------:R-:W-:Y:S02]  /*8930*/  ISETP.LT.OR P1, PT, R165, 0x1a, P1 ;  /* 0x0000001aa500780c */ /* 0x000fe40000f21670 */
[----:B------:R-:W-:Y:S02]  /*8940*/  ISETP.GT.AND P0, PT, R167, 0x18, P0 ;  /* 0x00000018a700780c */ /* 0x000fe40000704270 */
[----:B------:R-:W-:Y:S02]  /*8950*/  ISETP.GT.AND P2, PT, R3, 0x18, P2 ;  /* 0x000000180300780c */ /* 0x000fe40001744270 */
[----:B------:R-:W-:Y:S02]  /*8960*/  FSEL R209, R35, -INF , !P1 ;  /* 0xff80000023d17808 */ /* 0x000fe40004800000 */
[----:B------:R-:W-:Y:S02]  /*8970*/  PLOP3.LUT P1, PT, PT, PT, UP3, 0x40, 0x0 ;  /* 0x000000000000781c */ /* 0x000fe40003f2e838 */
[----:B------:R-:W-:Y:S02]  /*8980*/  ISETP.LT.OR P0, PT, R168, 0x19, P0 ;  /* 0x00000019a800780c */ /* 0x000fe40000701670 */
[----:B------:R-:W-:Y:S02]  /*8990*/  ISETP.LT.OR P2, PT, R165, 0x19, P2 ;  /* 0x00000019a500780c */ /* 0x000fe40001741670 */
[----:B------:R-:W-:Y:S02]  /*89a0*/  ISETP.GT.AND P1, PT, R3, 0x20, P1 ;  /* 0x000000200300780c */ /* 0x000fe40000f24270 */
[----:B------:R-:W-:Y:S02]  /*89b0*/  FSEL R200, R32, -INF , !P0 ;  /* 0xff80000020c87808 */ /* 0x000fe40004000000 */
[----:B------:R-:W-:Y:S02]  /*89c0*/  PLOP3.LUT P0, PT, PT, PT, UP2, 0x40, 0x0 ;  /* 0x000000000000781c */ /* 0x000fe40003f0e828 */
[----:B------:R-:W-:Y:S02]  /*89d0*/  FSEL R206, R34, -INF , !P2 ;  /* 0xff80000022ce7808 */ /* 0x000fe40005000000 */
[----:B------:R-:W-:Y:S02]  /*89e0*/  PLOP3.LUT P2, PT, PT, PT, UP4, 0x40, 0x0 ;  /* 0x000000000000781c */ /* 0x000fe40003f4e848 */
[----:B------:R-:W-:Y:S02]  /*89f0*/  ISETP.LT.OR P1, PT, R165, 0x21, P1 ;  /* 0x00000021a500780c */ /* 0x000fe40000f21670 */
[----:B------:R-:W-:Y:S02]  /*8a00*/  ISETP.GT.AND P0, PT, R3, 0x21, P0 ;  /* 0x000000210300780c */ /* 0x000fe40000704270 */
[----:B------:R-:W-:Y:S02]  /*8a10*/  ISETP.GT.AND P2, PT, R167, 0x19, P2 ;  /* 0x00000019a700780c */ /* 0x000fe40001744270 */
[----:B------:R-:W-:Y:S02]  /*8a20*/  FSEL R219, R38, -INF , !P1 ;  /* 0xff80000026db7808 */ /* 0x000fe40004800000 */
[----:B------:R-:W-:Y:S02]  /*8a30*/  PLOP3.LUT P1, PT, PT, PT, UP2, 0x40, 0x0 ;  /* 0x000000000000781c */ /* 0x000fe40003f2e828 */
[----:B------:R-:W-:Y:S02]  /*8a40*/  ISETP.LT.OR P0, PT, R165, 0x22, P0 ;  /* 0x00000022a500780c */ /* 0x000fe40000701670 */
[C---:B------:R-:W-:Y:S02]  /*8a50*/  ISETP.LT.OR P2, PT, R168.reuse, 0x1a, P2 ;  /* 0x0000001aa800780c */ /* 0x040fe40001741670 */
[----:B------:R-:W-:Y:S02]  /*8a60*/  ISETP.GT.AND P1, PT, R167, 0x21, P1 ;  /* 0x00000021a700780c */ /* 0x000fe40000f24270 */
[----:B------:R-:W-:Y:S02]  /*8a70*/  FSEL R223, R39, -INF , !P0 ;  /* 0xff80000027df7808 */ /* 0x000fe40004000000 */
[----:B------:R-:W-:Y:S02]  /*8a80*/  PLOP3.LUT P0, PT, PT, PT, UP1, 0x40, 0x0 ;  /* 0x000000000000781c */ /* 0x000fe40003f0e818 */
[----:B------:R-:W-:Y:S02]  /*8a90*/  FSEL R202, R33, -INF , !P2 ;  /* 0xff80000021ca7808 */ /* 0x000fe40005000000 */
[----:B------:R-:W-:Y:S02]  /*8aa0*/  PLOP3.LUT P2, PT, PT, PT, UP3, 0x40, 0x0 ;  /* 0x000000000000781c */ /* 0x000fe40003f4e838 */
[C---:B------:R-:W-:Y:S02]  /*8ab0*/  ISETP.LT.OR P1, PT, R168.reuse, 0x22, P1 ;  /* 0x00000022a800780c */ /* 0x040fe40000f21670 */
[----:B------:R-:W-:Y:S02]  /*8ac0*/  ISETP.GT.AND P0, PT, R3, 0x28, P0 ;  /* 0x000000280300780c */ /* 0x000fe40000704270 */
[----:B------:R-:W-:Y:S02]  /*8ad0*/  ISETP.GT.AND P2, PT, R167, 0x20, P2 ;  /* 0x00000020a700780c */ /* 0x000fe40001744270 */
[----:B------:R-:W-:Y:S02]  /*8ae0*/  FSEL R216, R37, -INF , !P1 ;  /* 0xff80000025d87808 */ /* 0x000fe40004800000 */
[----:B------:R-:W-:Y:S02]  /*8af0*/  ISETP.LT.OR P1, PT, R165, 0x29, P0 ;  /* 0x00000029a500780c */ /* 0x000fe40000721670 */
[----:B------:R-:W-:Y:S02]  /*8b00*/  PLOP3.LUT P0, PT, PT, PT, UP0, 0x40, 0x0 ;  /* 0x000000000000781c */ /* 0x000fe40003f0e808 */
[----:B------:R-:W-:Y:S02]  /*8b10*/  ISETP.LT.OR P2, PT, R168, 0x21, P2 ;  /* 0x00000021a800780c */ /* 0x000fe40001741670 */
[----:B------:R-:W-:Y:S02]  /*8b20*/  ISETP.GT.AND P0, PT, R3, 0x29, P0 ;  /* 0x000000290300780c */ /* 0x000fe40000704270 */
[----:B------:R-:W-:Y:S01]  /*8b30*/  FSEL R215, R36, -INF , !P2 ;  /* 0xff80000024d77808 */ /* 0x000fe20005000000 */
[----:B------:R-:W1:Y:S01]  /*8b40*/  SHFL.IDX PT, R3, R172, 0x3, 0x1c1f ;  /* 0x007c1f00ac037f89 */ /* 0x000e6200000e0000 */
[----:B------:R-:W-:Y:S02]  /*8b50*/  PLOP3.LUT P2, PT, PT, PT, UP1, 0x40, 0x0 ;  /* 0x000000000000781c */ /* 0x000fe40003f4e818 */
[----:B------:R-:W-:Y:S02]  /*8b60*/  ISETP.LT.OR P0, PT, R165, 0x2a, P0 ;  /* 0x0000002aa500780c */ /* 0x000fe40000701670 */
[----:B------:R-:W-:Y:S02]  /*8b70*/  ISETP.GT.AND P2, PT, R167, 0x28, P2 ;  /* 0x00000028a700780c */ /* 0x000fe40001744270 */
[----:B------:R-:W-:Y:S02]  /*8b80*/  FSEL R252, R50, -INF , !P1 ;  /* 0xff80000032fc7808 */ /* 0x000fe40004800000 */
[----:B------:R-:W-:Y:S02]  /*8b90*/  PLOP3.LUT P1, PT, PT, PT, UP0, 0x40, 0x0 ;  /* 0x000000000000781c */ /* 0x000fe40003f2e808 */
[----:B------:R-:W-:Y:S02]  /*8ba0*/  FSEL R51, R51, -INF , !P0 ;  /* 0xff80000033337808 */ /* 0x000fe40004000000 */
[----:B------:R-:W-:Y:S01]  /*8bb0*/  PLOP3.LUT P0, PT, PT, PT, UP6, 0x40, 0x0 ;  /* 0x000000000000781c */ /* 0x000fe20003f0e868 */
[----:B------:R-:W-:Y:S01]  /*8bc0*/  UISETP.NE.AND UP6, UPT, UR35, URZ, UPT ;  /* 0x0000003f2300728c */ /* 0x000fe2000bfc5270 */
[----:B------:R-:W-:Y:S02]  /*8bd0*/  ISETP.LT.OR P2, PT, R168, 0x29, P2 ;  /* 0x00000029a800780c */ /* 0x000fe40001741670 */
[----:B------:R-:W-:Y:S02]  /*8be0*/  ISETP.GT.AND P1, PT, R167, 0x29, P1 ;  /* 0x00000029a700780c */ /* 0x000fe40000f24270 */
[----:B------:R-:W-:Y:S02]  /*8bf0*/  FSEL R222, R48, -INF , !P2 ;  /* 0xff80000030de7808 */ /* 0x000fe40005000000 */
[----:B------:R-:W-:Y:S01]  /*8c00*/  PLOP3.LUT P2, PT, PT, PT, UP6, 0x40, 0x0 ;  /* 0x000000000000781c */ /* 0x000fe20003f4e868 */
[----:B------:R-:W-:Y:S01]  /*8c10*/  UISETP.NE.AND UP6, UPT, UR34, URZ, UPT ;  /* 0x0000003f2200728c */ /* 0x000fe2000bfc5270 */
[----:B------:R-:W-:Y:S02]  /*8c20*/  ISETP.LT.OR P1, PT, R168, 0x2a, P1 ;  /* 0x0000002aa800780c */ /* 0x000fe40000f21670 */
[----:B------:R-:W-:Y:S02]  /*8c30*/  ISETP.GT.AND P0, PT, R0, RZ, P0 ;  /* 0x000000ff0000720c */ /* 0x000fe40000704270 */
        /* <DEDUP_REMOVED lines=9> */
[C---:B------:R-:W-:Y:S02]  /*8cd0*/  ISETP.GT.AND P0, PT, R0.reuse, 0x9, P0 ;  /* 0x000000090000780c */ /* 0x040fe40000704270 */
[----:B------:R-:W-:Y:S02]  /*8ce0*/  ISETP.GT.AND P1, PT, R0, 0x8, P1 ;  /* 0x000000080000780c */ /* 0x000fe40000f24270 */
[C---:B------:R-:W-:Y:S02]  /*8cf0*/  ISETP.LT.OR P0, PT, R2.reuse, 0xa, P0 ;  /* 0x0000000a0200780c */ /* 0x040fe40000701670 */
[----:B------:R-:W-:Y:S02]  /*8d00*/  FSEL R17, R9, -INF , !P2 ;  /* 0xff80000009117808 */ /* 0x000fe40005000000 */
[----:B------:R-:W-:Y:S01]  /*8d10*/  PLOP3.LUT P2, PT, PT, PT, UP6, 0x40, 0x0 ;  /* 0x000000000000781c */ /* 0x000fe20003f4e868 */
[----:B------:R-:W-:Y:S01]  /*8d20*/  UISETP.NE.AND UP6, UPT, UR31, URZ, UPT ;  /* 0x0000003f1f00728c */ /* 0x000fe2000bfc5270 */
[----:B------:R-:W-:Y:S02]  /*8d30*/  ISETP.LT.OR P1, PT, R2, 0x9, P1 ;  /* 0x000000090200780c */ /* 0x000fe40000f21670 */
[----:B------:R-:W-:Y:S01]  /*8d40*/  FSEL R13, R13, -INF , !P0 ;  /* 0xff8000000d0d7808 */ /* 0x000fe20004000000 */
[----:B------:R-:W-:Y:S01]  /*8d50*/  UP2UR UR31, UPR, URZ, 0x40 ;  /* 0x000000403f1f7883 */ /* 0x000fe20008000000 */
[----:B------:R-:W-:Y:S02]  /*8d60*/  PLOP3.LUT P0, PT, PT, PT, UP5, 0x40, 0x0 ;  /* 0x000000000000781c */ /* 0x000fe40003f0e858 */
        /* <DEDUP_REMOVED lines=52> */
.L_x_3152:
[----:B------:R-:W-:Y:S04]  /*90b0*/  MOV R4, c[0x0][0x32c] ;  /* 0x0000cb0000047a02 */ /* 0x000fe80000000f00 */
[----:B------:R-:W-:Y:S11]  /*90c0*/  ISETP.NE.AND P0, PT, R4, 0x1, PT ;  /* 0x000000010400780c */ /* 0x000ff60003f05270 */
[----:B------:R-:W-:Y:S02]  /*90d0*/  @!UPT UIADD3 URZ, URZ, URZ, URZ ;  /* 0x0000003f3f3ff290 */ /* 0x000fe4000fffe03f */
[----:B------:R-:W-:Y:S05]  /*90e0*/  @P0 IMAD.HI.U32 R4, R3, c[0x0][0x330], RZ ;  /* 0x0000cc0003040a27 */ /* 0x000fea00078e00ff */
[----:B------:R-:W-:Y:S02]  /*90f0*/  @P0 SHF.R.U32.HI R3, RZ, c[0x0][0x334], R4 ;  /* 0x0000cd00ff030a19 */ /* 0x000fe40000011604 */
.L_x_3153:
[----:B------:R-:W-:Y:S05]  /*9100*/  BSYNC B0 ;  /* 0x0000000000007941 */ /* 0x000fea0003800000 */
.L_x_3151:
[----:B------:R-:W-:Y:S05]  /*9110*/  IADD3 R4, -R194, UR4, RZ ;  /* 0x00000004c2047c10 */ /* 0x000fea000fffe1ff */
[----:B------:R-:W-:Y:S05]  /*9120*/  IMAD R3, R3, c[0x0][0x32c], R4 ;  /* 0x0000cb0003037a24 */ /* 0x000fea00078e0204 */
[----:B------:R-:W-:Y:S02]  /*9130*/  IADD3 R4, R3, c[0x0][0x32c], RZ ;  /* 0x0000cb0003047a10 */ /* 0x000fe40007ffe0ff */
[----:B------:R-:W-:Y:S02]  /*9140*/  IMNMX R0, R0, R3, !PT ;  /* 0x0000000300007217 */ /* 0x000fe40007800200 */
[----:B------:R-:W-:Y:S02]  /*9150*/  IMNMX R2, R2, R4, PT ;  /* 0x0000000402027217 */ /* 0x000fe40003800200 */
.L_x_3150:
        /* <DEDUP_REMOVED lines=45> */
[----:B------:R-:W-:Y:S02]  /*9430*/  ISETP.LT.OR P2, PT, R2, 0x2, P2 ;  /* 0x000000020200780c */ /* 0x000fe40001741670 */
[----:B------:R-:W-:Y:S02]  /*9440*/  FMNMX.FTZ R4, R208, R4, !PT ;  /* 0x00000004d0047209 */ /* 0x000fe40007810000 */
[----:B------:R-:W-:Y:S02]  /*9450*/  FSEL R11, R11, -INF , !P2 ;  /* 0xff8000000b0b7808 */ /* 0x000fe40005000000 */
[----:B------:R-:W-:Y:S01]  /*9460*/  PLOP3.LUT P2, PT, PT, PT, UP0, 0x40, 0x0 ;  /* 0x000000000000781c */ /* 0x000fe20003f4e808 */
[----:B------:R-:W-:Y:S01]  /*9470*/  UISETP.NE.AND UP0, UPT, UR27, URZ, UPT ;  /* 0x0000003f1b00728c */ /* 0x000fe2000bf05270 */
[----:B------:R-:W-:Y:S02]  /*9480*/  FMNMX.FTZ R4, R210, R4, !PT ;  /* 0x00000004d2047209 */ /* 0x000fe40007810000 */
[----:B-1----:R-:W-:Y:S02]  /*9490*/  FMNMX.FTZ R169, R169, R5, !PT ;  /* 0x00000005a9a97209 */ /* 0x002fe40007810000 */
[----:B------:R-:W1:Y:S01]  /*94a0*/  SHFL.BFLY PT, R5, R3, 0x2, 0x1f ;  /* 0x0c401f0003057f89 */ /* 0x000e6200000e0000 */
[----:B------:R-:W-:Y:S02]  /*94b0*/  ISETP.GT.AND P2, PT, R0, 0x10, P2 ;  /* 0x000000100000780c */ /* 0x000fe40001744270 */
[----:B------:R-:W-:Y:S02]  /*94c0*/  FMNMX.FTZ R4, R211, R4, !PT ;  /* 0x00000004d3047209 */ /* 0x000fe40007810000 */
[----:B------:R-:W-:Y:S02]  /*94d0*/  ISETP.LT.OR P2, PT, R2, 0x11, P2 ;  /* 0x000000110200780c */ /* 0x000fe40001741670 */
[----:B------:R-:W-:Y:S01]  /*94e0*/  FMNMX.FTZ R4, R247, R4, !PT ;  /* 0x00000004f7047209 */ /* 0x000fe20007810000 */
[----:B------:R-:W2:Y:S01]  /*94f0*/  SHFL.BFLY PT, R9, R169, 0x1, 0x1f ;  /* 0x0c201f00a9097f89 */ /* 0x000ea200000e0000 */
[----:B------:R-:W-:Y:S02]  /*9500*/  FSEL R201, R26, -INF , !P2 ;  /* 0xff8000001ac97808 */ /* 0x000fe40005000000 */
[----:B------:R-:W-:Y:S02]  /*9510*/  FMNMX.FTZ R4, R251, R4, !PT ;  /* 0x00000004fb047209 */ /* 0x000fe40007810000 */
[----:B------:R-:W-:Y:S01]  /*9520*/  PLOP3.LUT P0, PT, PT, PT, UP2, 0x40, 0x0 ;  /* 0x000000000000781c */ /* 0x000fe20003f0e828 */
[----:B------:R-:W-:Y:S01]  /*9530*/  UISETP.NE.AND UP2, UPT, UR29, URZ, UPT ;  /* 0x0000003f1d00728c */ /* 0x000fe2000bf45270 */
[----:B------:R-:W-:Y:S02]  /*9540*/  FMNMX.FTZ R4, R34, R4, !PT ;  /* 0x0000000422047209 */ /* 0x000fe40007810000 */
[----:B------:R-:W-:Y:S02]  /*9550*/  ISETP.GT.AND P0, PT, R0, 0x8, P0 ;  /* 0x000000080000780c */ /* 0x000fe40000704270 */
[----:B------:R-:W-:Y:S02]  /*9560*/  FMNMX.FTZ R167, R35, R4, !PT ;  /* 0x0000000423a77209 */ /* 0x000fe40007810000 */
[----:B------:R-:W-:Y:S01]  /*9570*/  PLOP3.LUT P1, PT, PT, PT, UP4, 0x40, 0x0 ;  /* 0x000000000000781c */ /* 0x000fe20003f2e848 */
[----:B------:R-:W-:Y:S01]  /*9580*/  UISETP.NE.AND UP4, UPT, UR4, URZ, UPT ;  /* 0x0000003f0400728c */ /* 0x000fe2000bf85270 */
[----:B------:R-:W-:Y:S02]  /*9590*/  ISETP.LT.OR P0, PT, R2, 0x9, P0 ;  /* 0x000000090200780c */ /* 0x000fe40000701670 */
[----:B-1----:R-:W-:Y:S02]  /*95a0*/  FMNMX.FTZ R3, R3, R5, !PT ;  /* 0x0000000503037209 */ /* 0x002fe40007810000 */
[----:B------:R-:W-:Y:S02]  /*95b0*/  ISETP.GT.AND P1, PT, R0, RZ, P1 ;  /* 0x000000ff0000720c */ /* 0x000fe40000f24270 */
[----:B------:R-:W-:Y:S01]  /*95c0*/  FSEL R14, R14, -INF , !P0 ;  /* 0xff8000000e0e7808 */ /* 0x000fe20004000000 */
[----:B------:R-:W1:Y:S01]  /*95d0*/  SHFL.BFLY PT, R168, R3, 0x1, 0x1f ;  /* 0x0c201f0003a87f89 */ /* 0x000e6200000e0000 */
[----:B------:R-:W-:Y:S02]  /*95e0*/  PLOP3.LUT P0, PT, PT, PT, UP6, 0x40, 0x0 ;  /* 0x000000000000781c */ /* 0x000fe40003f0e868 */
[----:B--2---:R-:W-:Y:S02]  /*95f0*/  FMNMX.FTZ R169, R169, R9, !PT ;  /* 0x00000009a9a97209 */ /* 0x004fe40007810000 */
[----:B------:R-:W-:Y:S02]  /*9600*/  ISETP.LT.OR P1, PT, R2, 0x1, P1 ;  /* 0x000000010200780c */ /* 0x000fe40000f21670 */
[C---:B------:R-:W-:Y:S01]  /*9610*/  FSETP.NEU.FTZ.AND P2, PT, R169.reuse, -INF , PT ;  /* 0xff800000a900780b */ /* 0x040fe20003f5d000 */
[----:B------:R-:W-:Y:S01]  /*9620*/  FMUL.FTZ R173, R169, c[0x0][0x2d0] ;  /* 0x0000b400a9ad7a20 */ /* 0x000fe20000410000 */
[----:B------:R-:W-:Y:S02]  /*9630*/  ISETP.GT.AND P0, PT, R0, 0x11, P0 ;  /* 0x000000110000780c */ /* 0x000fe40000704270 */
[----:B------:R-:W-:Y:S02]  /*9640*/  FSEL R10, R10, -INF , !P1 ;  /* 0xff8000000a0a7808 */ /* 0x000fe40004800000 */
[----:B------:R-:W-:Y:S02]  /*9650*/  FSEL R173, R173, RZ, P2 ;  /* 0x000000ffadad7208 */ /* 0x000fe40001000000 */
[----:B------:R-:W-:Y:S01]  /*9660*/  PLOP3.LUT P1, PT, PT, PT, UP1, 0x40, 0x0 ;  /* 0x000000000000781c */ /* 0x000fe20003f2e818 */
[----:B------:R-:W-:Y:S01]  /*9670*/  UISETP.NE.AND UP1, UPT, UR28, URZ, UPT ;  /* 0x0000003f1c00728c */ /* 0x000fe2000bf25270 */
[----:B------:R-:W-:Y:S01]  /*9680*/  ISETP.LT.OR P0, PT, R2, 0x12, P0 ;  /* 0x000000120200780c */ /* 0x000fe20000701670 */
[--C-:B------:R-:W-:Y:S01]  /*9690*/  FFMA.FTZ R4, R6, c[0x0][0x2d0], -R173.reuse ;  /* 0x0000b40006047a23 */ /* 0x100fe200000108ad */
[----:B------:R-:W-:Y:S01]  /*96a0*/  ISETP.GT.AND P1, PT, R0, 0x9, P1 ;  /* 0x000000090000780c */ /* 0x000fe20000f24270 */
[----:B------:R-:W2:Y:S01]  /*96b0*/  SHFL.BFLY PT, R6, R167, 0x2, 0x1f ;  /* 0x0c401f00a7067f89 */ /* 0x000ea200000e0000 */
[----:B------:R-:W-:Y:S01]  /*96c0*/  FSEL R203, R27, -INF , !P0 ;  /* 0xff8000001bcb7808 */ /* 0x000fe20004000000 */
[----:B------:R3:W-:Y:S01]  /*96d0*/  MUFU.EX2 R20, R4 ;  /* 0x0000000400147308 */ /* 0x0007e20000000800 */
[----:B------:R-:W-:Y:S02]  /*96e0*/  PLOP3.LUT P0, PT, PT, PT, UP4, 0x40, 0x0 ;  /* 0x000000000000781c */ /* 0x000fe40003f0e848 */
[----:B-1----:R-:W-:Y:S01]  /*96f0*/  FMNMX.FTZ R168, R3, R168, !PT ;  /* 0x000000a803a87209 */ /* 0x002fe20007810000 */
[--C-:B------:R-:W-:Y:S01]  /*9700*/  FFMA.FTZ R3, R16, c[0x0][0x2d0], -R173.reuse ;  /* 0x0000b40010037a23 */ /* 0x100fe200000108ad */
[----:B------:R-:W-:Y:S02]  /*9710*/  ISETP.LT.OR P1, PT, R2, 0xa, P1 ;  /* 0x0000000a0200780c */ /* 0x000fe40000f21670 */
[----:B------:R-:W-:Y:S01]  /*9720*/  ISETP.GT.AND P0, PT, R0, 0x19, P0 ;  /* 0x000000190000780c */ /* 0x000fe20000704270 */
[----:B------:R-:W-:Y:S01]  /*9730*/  FMUL.FTZ R174, R168, c[0x0][0x2d0] ;  /* 0x0000b400a8ae7a20 */ /* 0x000fe20000410000 */
[----:B------:R-:W-:Y:S01]  /*9740*/  FSEL R15, R15, -INF , !P1 ;  /* 0xff8000000f0f7808 */ /* 0x000fe20004800000 */
[----:B------:R1:W4:Y:S01]  /*9750*/  MUFU.EX2 R21, R3 ;  /* 0x0000000300157308 */ /* 0x0003220000000800 */
[----:B------:R-:W-:Y:S02]  /*9760*/  PLOP3.LUT P1, PT, PT, PT, UP5, 0x40, 0x0 ;  /* 0x000000000000781c */ /* 0x000fe40003f2e858 */
[----:B------:R-:W-:Y:S02]  /*9770*/  ISETP.LT.OR P0, PT, R2, 0x1a, P0 ;  /* 0x0000001a0200780c */ /* 0x000fe40000701670 */
[----:B------:R-:W-:Y:S02]  /*9780*/  FMNMX.FTZ R5, R10, R171, !PT ;  /* 0x000000ab0a057209 */ /* 0x000fe40007810000 */
[----:B------:R-:W-:Y:S02]  /*9790*/  ISETP.GT.AND P1, PT, R0, 0x18, P1 ;  /* 0x000000180000780c */ /* 0x000fe40000f24270 */
[----:B------:R-:W-:Y:S02]  /*97a0*/  FSEL R207, R31, -INF , !P0 ;  /* 0xff8000001fcf7808 */ /* 0x000fe40004000000 */
[----:B------:R-:W-:Y:S02]  /*97b0*/  PLOP3.LUT P0, PT, PT, PT, UP3, 0x40, 0x0 ;  /* 0x000000000000781c */ /* 0x000fe40003f0e838 */
[----:B------:R-:W-:Y:S01]  /*97c0*/  ISETP.LT.OR P1, PT, R2, 0x19, P1 ;  /* 0x000000190200780c */ /* 0x000fe20000f21670 */
[--C-:B---3--:R-:W-:Y:S01]  /*97d0*/  FFMA.FTZ R4, R7, c[0x0][0x2d0], -R173.reuse ;  /* 0x0000b40007047a23 */ /* 0x108fe200000108ad */
[----:B------:R-:W-:Y:S02]  /*97e0*/  ISETP.GT.AND P0, PT, R0, 0x20, P0 ;  /* 0x000000200000780c */ /* 0x000fe40000704270 */
[----:B------:R-:W-:Y:S01]  /*97f0*/  FSEL R204, R30, -INF , !P1 ;  /* 0xff8000001ecc7808 */ /* 0x000fe20004800000 */
[----:B------:R3:W3:Y:S01]  /*9800*/  MUFU.EX2 R24, R4 ;  /* 0x0000000400187308 */ /* 0x0006e20000000800 */
[----:B------:R-:W-:Y:S02]  /*9810*/  PLOP3.LUT P1, PT, PT, PT, UP2, 0x40, 0x0 ;  /* 0x000000000000781c */ /* 0x000fe40003f2e828 */
[----:B------:R-:W-:Y:S02]  /*9820*/  ISETP.LT.OR P0, PT, R2, 0x21, P0 ;  /* 0x000000210200780c */ /* 0x000fe40000701670 */
[----:B------:R-:W-:Y:S01]  /*9830*/  ISETP.GT.AND P1, PT, R0, 0x21, P1 ;  /* 0x000000210000780c */ /* 0x000fe20000f24270 */
[----:B-1----:R-:W-:Y:S01]  /*9840*/  FFMA.FTZ R3, R18, c[0x0][0x2d0], -R173 ;  /* 0x0000b40012037a23 */ /* 0x002fe200000108ad */
[----:B------:R-:W-:Y:S02]  /*9850*/  FSEL R212, R42, -INF , !P0 ;  /* 0xff8000002ad47808 */ /* 0x000fe40004000000 */
[----:B------:R-:W-:Y:S01]  /*9860*/  PLOP3.LUT P0, PT, PT, PT, UP1, 0x40, 0x0 ;  /* 0x000000000000781c */ /* 0x000fe20003f0e818 */
[----:B------:R1:W1:Y:S01]  /*9870*/  MUFU.EX2 R51, R3 ;  /* 0x0000000300337308 */ /* 0x0002620000000800 */
[----:B--2---:R-:W-:Y:S02]  /*9880*/  FMNMX.FTZ R167, R167, R6, !PT ;  /* 0x00000006a7a77209 */ /* 0x004fe40007810000 */
[----:B------:R-:W-:Y:S02]  /*9890*/  ISETP.LT.OR P1, PT, R2, 0x22, P1 ;  /* 0x000000220200780c */ /* 0x000fe40000f21670 */
[----:B------:R-:W-:Y:S02]  /*98a0*/  ISETP.GT.AND P0, PT, R0, 0x28, P0 ;  /* 0x000000280000780c */ /* 0x000fe40000704270 */
[----:B------:R-:W-:Y:S02]  /*98b0*/  FSEL R214, R43, -INF , !P1 ;  /* 0xff8000002bd67808 */ /* 0x000fe40004800000 */
[----:B------:R-:W-:Y:S02]  /*98c0*/  FSETP.NEU.FTZ.AND P1, PT, R168, -INF , PT ;  /* 0xff800000a800780b */ /* 0x000fe40003f3d000 */
[----:B------:R-:W-:Y:S02]  /*98d0*/  ISETP.LT.OR P0, PT, R2, 0x29, P0 ;  /* 0x000000290200780c */ /* 0x000fe40000701670 */
[----:B------:R-:W-:Y:S02]  /*98e0*/  FSEL R174, R174, RZ, P1 ;  /* 0x000000ffaeae7208 */ /* 0x000fe40000800000 */
[----:B---3--:R-:W-:Y:S02]  /*98f0*/  FMNMX.FTZ R4, R11, R5, !PT ;  /* 0x000000050b047209 */ /* 0x008fe40007810000 */
[----:B------:R-:W2:Y:S01]  /*9900*/  SHFL.BFLY PT, R5, R167, 0x1, 0x1f ;  /* 0x0c201f00a7057f89 */ /* 0x000ea200000e0000 */
[----:B------:R-:W-:Y:S02]  /*9910*/  FSEL R213, R46, -INF , !P0 ;  /* 0xff8000002ed57808 */ /* 0x000fe40004000000 */
[----:B------:R-:W-:Y:S02]  /*9920*/  FMNMX.FTZ R4, R14, R4, !PT ;  /* 0x000000040e047209 */ /* 0x000fe40007810000 */
[----:B------:R-:W-:Y:S01]  /*9930*/  PLOP3.LUT P0, PT, PT, PT, UP0, 0x40, 0x0 ;  /* 0x000000000000781c */ /* 0x000fe20003f0e808 */
[----:B------:R-:W-:Y:S01]  /*9940*/  UISETP.GT.AND UP0, UPT, UR23, UR5, UPT ;  /* 0x000000051700728c */ /* 0x000fe2000bf04270 */
[----:B------:R-:W-:Y:S01]  /*9950*/  FMNMX.FTZ R4, R15, R4, !PT ;  /* 0x000000040f047209 */ /* 0x000fe20007810000 */
[----:B------:R-:W-:Y:S01]  /*9960*/  UIADD3 UR23, UR23, -0x1, URZ ;  /* 0xffffffff17177890 */ /* 0x000fe2000fffe03f */
[----:B------:R-:W-:Y:S02]  /*9970*/  ISETP.GT.AND P0, PT, R0, 0x29, P0 ;  /* 0x000000290000780c */ /* 0x000fe40000704270 */
[----:B------:R-:W-:Y:S02]  /*9980*/  FMNMX.FTZ R4, R201, R4, !PT ;  /* 0x00000004c9047209 */ /* 0x000fe40007810000 */
[----:B------:R-:W-:Y:S01]  /*9990*/  ISETP.LT.OR P0, PT, R2, 0x2a, P0 ;  /* 0x0000002a0200780c */ /* 0x000fe20000701670 */
[--C-:B------:R-:W-:Y:S01]  /*99a0*/  FFMA.FTZ R2, R192, c[0x0][0x2d0], -R174.reuse ;  /* 0x0000b400c0027a23 */ /* 0x100fe200000108ae */
[----:B------:R-:W-:Y:S02]  /*99b0*/  FMNMX.FTZ R4, R203, R4, !PT ;  /* 0x00000004cb047209 */ /* 0x000fe40007810000 */
[----:B------:R-:W-:Y:S01]  /*99c0*/  FSEL R172, R47, -INF , !P0 ;  /* 0xff8000002fac7808 */ /* 0x000fe20004000000 */
[----:B------:R3:W-:Y:S01]  /*99d0*/  MUFU.EX2 R6, R2 ;  /* 0x0000000200067308 */ /* 0x0007e20000000800 */
[----:B-1----:R-:W-:Y:S01]  /*99e0*/  FMNMX.FTZ R3, R204, R4, !PT ;  /* 0x00000004cc037209 */ /* 0x002fe20007810000 */
[--C-:B------:R-:W-:Y:S01]  /*99f0*/  FFMA.FTZ R4, R175, c[0x0][0x2d0], -R174.reuse ;  /* 0x0000b400af047a23 */ /* 0x100fe200000108ae */
[----:B----4-:R-:W-:Y:S02]  /*9a00*/  MOV R46, R21 ;  /* 0x00000015002e7202 */ /* 0x010fe40000000f00 */
[----:B------:R-:W-:Y:S02]  /*9a10*/  FMNMX.FTZ R3, R207, R3, !PT ;  /* 0x00000003cf037209 */ /* 0x000fe40007810000 */
[----:B--2---:R-:W-:Y:S02]  /*9a20*/  FMNMX.FTZ R167, R167, R5, !PT ;  /* 0x00000005a7a77209 */ /* 0x004fe40007810000 */
[----:B------:R-:W-:Y:S01]  /*9a30*/  FMNMX.FTZ R0, R212, R3, !PT ;  /* 0x00000003d4007209 */ /* 0x000fe20007810000 */
[--C-:B------:R-:W-:Y:S01]  /*9a40*/  FFMA.FTZ R3, R19, c[0x0][0x2d0], -R174.reuse ;  /* 0x0000b40013037a23 */ /* 0x100fe200000108ae */
[C---:B------:R-:W-:Y:S01]  /*9a50*/  FSETP.NEU.FTZ.AND P0, PT, R167.reuse, -INF , PT ;  /* 0xff800000a700780b */ /* 0x040fe20003f1d000 */
[----:B------:R-:W-:Y:S01]  /*9a60*/  FMUL.FTZ R175, R167, c[0x0][0x2d0] ;  /* 0x0000b400a7af7a20 */ /* 0x000fe20000410000 */
[----:B------:R-:W-:Y:S01]  /*9a70*/  FMNMX.FTZ R0, R214, R0, !PT ;  /* 0x00000000d6007209 */ /* 0x000fe20007810000 */
[----:B------:R1:W-:Y:S01]  /*9a80*/  MUFU.EX2 R49, R3 ;  /* 0x0000000300317308 */ /* 0x0003e20000000800 */
[----:B------:R-:W-:Y:S02]  /*9a90*/  MOV R43, R20 ;  /* 0x00000014002b7202 */ /* 0x000fe40000000f00 */
[----:B------:R-:W-:Y:S01]  /*9aa0*/  FSEL R175, R175, RZ, P0 ;  /* 0x000000ffafaf7208 */ /* 0x000fe20000000000 */
[----:B------:R-:W-:Y:S01]  /*9ab0*/  LDSM.16.MT88.4 R20, [R225+0x2080] ;  /* 0x00208000e114783b */ /* 0x000fe20000004200 */
[----:B------:R-:W-:Y:S02]  /*9ac0*/  FMNMX.FTZ R0, R213, R0, !PT ;  /* 0x00000000d5007209 */ /* 0x000fe40007810000 */
[----:B------:R-:W-:Y:S02]  /*9ad0*/  F2FP.BF16.PACK_AB R192, R24, R43 ;  /* 0x0000002b18c0723e */ /* 0x000fe400000010ff */
[----:B------:R-:W-:Y:S01]  /*9ae0*/  FMNMX.FTZ R0, R172, R0, !PT ;  /* 0x00000000ac007209 */ /* 0x000fe20007810000 */
[----:B---3--:R-:W-:Y:S01]  /*9af0*/  FFMA.FTZ R2, R193, c[0x0][0x2d0], -R174 ;  /* 0x0000b400c1027a23 */ /* 0x008fe200000108ae */
[----:B------:R2:W-:Y:S01]  /*9b00*/  MUFU.EX2 R45, R4 ;  /* 0x00000004002d7308 */ /* 0x0005e20000000800 */
[----:B------:R-:W-:Y:S02]  /*9b10*/  F2FP.BF16.PACK_AB R194, R51, R46 ;  /* 0x0000002e33c2723e */ /* 0x000fe400000010ff */
[----:B------:R-:W-:Y:S07]  /*9b20*/  MOV R42, R34 ;  /* 0x00000022002a7202 */ /* 0x000fee0000000f00 */
[----:B------:R3:W4:Y:S01]  /*9b30*/  MUFU.EX2 R50, R2 ;  /* 0x0000000200327308 */ /* 0x0007220000000800 */
[--C-:B-1----:R-:W-:Y:S09]  /*9b40*/  FFMA.FTZ R3, R8, c[0x0][0x2d0], -R175.reuse ;  /* 0x0000b40008037a23 */ /* 0x102ff200000108af */
[----:B------:R1:W-:Y:S01]  /*9b50*/  MUFU.EX2 R44, R3 ;  /* 0x00000003002c7308 */ /* 0x0003e20000000800 */
[--C-:B--2---:R-:W-:Y:S09]  /*9b60*/  FFMA.FTZ R4, R12, c[0x0][0x2d0], -R175.reuse ;  /* 0x0000b4000c047a23 */ /* 0x104ff200000108af */
[----:B------:R-:W-:Y:S01]  /*9b70*/  MUFU.EX2 R7, R4 ;  /* 0x0000000400077308 */ /* 0x000fe20000000800 */
[----:B---3--:R-:W2:Y:S01]  /*9b80*/  SHFL.BFLY PT, R2, R0, 0x2, 0x1f ;  /* 0x0c401f0000027f89 */ /* 0x008ea200000e0000 */
[----:B----4-:R-:W-:Y:S01]  /*9b90*/  F2FP.BF16.PACK_AB R195, R49, R50 ;  /* 0x0000003231c3723e */ /* 0x010fe200000010ff */
[--C-:B-1----:R-:W-:Y:S07]  /*9ba0*/  FFMA.FTZ R3, R17, c[0x0][0x2d0], -R175.reuse ;  /* 0x0000b40011037a23 */ /* 0x102fee00000108af */
[----:B------:R2:W-:Y:S02]  /*9bb0*/  MUFU.EX2 R47, R3 ;  /* 0x00000003002f7308 */ /* 0x0005e40000000800 */
[----:B--2---:R-:W-:Y:S01]  /*9bc0*/  FMNMX.FTZ R3, R0, R2, !PT ;  /* 0x0000000200037209 */ /* 0x004fe20007810000 */
[----:B------:R-:W-:Y:S01]  /*9bd0*/  FFMA.FTZ R2, R13, c[0x0][0x2d0], -R175 ;  /* 0x0000b4000d027a23 */ /* 0x000fe200000108af */
[----:B------:R-:W-:Y:S06]  /*9be0*/  FSEL R0, R169, RZ, P2 ;  /* 0x000000ffa9007208 */ /* 0x000fec0001000000 */
[----:B------:R1:W-:Y:S01]  /*9bf0*/  MUFU.EX2 R48, R2 ;  /* 0x0000000200307308 */ /* 0x0003e20000000800 */
[----:B------:R-:W2:Y:S01]  /*9c00*/  SHFL.BFLY PT, R4, R3, 0x1, 0x1f ;  /* 0x0c201f0003047f89 */ /* 0x000ea200000e0000 */
[----:B------:R-:W-:Y:S04]  /*9c10*/  FADD.FTZ R0, -R0, R164 ;  /* 0x000000a400007221 */ /* 0x000fe80000010100 */
[----:B------:R-:W-:Y:S04]  /*9c20*/  FMUL.FTZ R0, R0, c[0x0][0x2d0] ;  /* 0x0000b40000007a20 */ /* 0x000fe80000410000 */
[----:B------:R3:W4:Y:S01]  /*9c30*/  MUFU.EX2 R165, R0 ;  /* 0x0000000000a57308 */ /* 0x0007220000000800 */
[----:B-1----:R-:W-:Y:S02]  /*9c40*/  FSEL R2, R168, RZ, P1 ;  /* 0x000000ffa8027208 */ /* 0x002fe40000800000 */
[----:B--2---:R-:W-:Y:S03]  /*9c50*/  FMNMX.FTZ R3, R3, R4, !PT ;  /* 0x0000000403037209 */ /* 0x004fe60007810000 */
[----:B------:R-:W-:Y:S02]  /*9c60*/  FADD.FTZ R2, -R2, R166 ;  /* 0x000000a602027221 */ /* 0x000fe40000010100 */
[----:B------:R-:W-:Y:S02]  /*9c70*/  FMUL.FTZ R166, R3, c[0x0][0x2d0] ;  /* 0x0000b40003a67a20 */ /* 0x000fe40000410000 */
[----:B------:R-:W-:Y:S01]  /*9c80*/  FMUL.FTZ R2, R2, c[0x0][0x2d0] ;  /* 0x0000b40002027a20 */ /* 0x000fe20000410000 */
[----:B---3--:R-:W-:Y:S01]  /*9c90*/  FSEL R0, R167, RZ, P0 ;  /* 0x000000ffa7007208 */ /* 0x008fe20000000000 */
[----:B----4-:R-:W-:Y:S01]  /*9ca0*/  FMUL.FTZ R5, R165, R177 ;  /* 0x000000b1a5057220 */ /* 0x010fe20000410000 */
[----:B------:R-:W-:Y:S01]  /*9cb0*/  FSETP.NEU.FTZ.AND P0, PT, R3, -INF , PT ;  /* 0xff8000000300780b */ /* 0x000fe20003f1d000 */
[----:B------:R-:W1:Y:S01]  /*9cc0*/  MUFU.EX2 R164, R2 ;  /* 0x0000000200a47308 */ /* 0x000e620000000800 */
[C---:B------:R-:W-:Y:S02]  /*9cd0*/  FMUL.FTZ R16, R165.reuse, R188 ;  /* 0x000000bca5107220 */ /* 0x040fe40000410000 */
[----:B------:R-:W-:Y:S01]  /*9ce0*/  FADD.FTZ R0, -R0, R170 ;  /* 0x000000aa00007221 */ /* 0x000fe20000010100 */
[----:B------:R-:W-:Y:S01]  /*9cf0*/  FSEL R166, R166, RZ, P0 ;  /* 0x000000ffa6a67208 */ /* 0x000fe20000000000 */
[C---:B------:R-:W-:Y:S01]  /*9d00*/  FMUL.FTZ R17, R165.reuse, R189 ;  /* 0x000000bda5117220 */ /* 0x040fe20000410000 */
[----:B------:R-:W-:Y:S01]  /*9d10*/  MOV R170, R7 ;  /* 0x0000000700aa7202 */ /* 0x000fe20000000f00 */
[----:B------:R-:W-:Y:S02]  /*9d20*/  FMUL.FTZ R0, R0, c[0x0][0x2d0] ;  /* 0x0000b40000007a20 */ /* 0x000fe40000410000 */
[--C-:B------:R-:W-:Y:S02]  /*9d30*/  FFMA.FTZ R4, R14, c[0x0][0x2d0], -R166.reuse ;  /* 0x0000b4000e047a23 */ /* 0x100fe400000108a6 */
[----:B------:R2:W3:Y:S01]  /*9d40*/  MUFU.EX2 R2, R0 ;  /* 0x0000000000027308 */ /* 0x0004e20000000800 */
[C---:B------:R-:W-:Y:S02]  /*9d50*/  FMUL.FTZ R32, R165.reuse, R144 ;  /* 0x00000090a5207220 */ /* 0x040fe40000410000 */
[C---:B------:R-:W-:Y:S02]  /*9d60*/  FMUL.FTZ R33, R165.reuse, R145 ;  /* 0x00000091a5217220 */ /* 0x040fe40000410000 */
[C---:B------:R-:W-:Y:S02]  /*9d70*/  FMUL.FTZ R52, R165.reuse, R52 ;  /* 0x00000034a5347220 */ /* 0x040fe40000410000 */
[C---:B------:R-:W-:Y:S02]  /*9d80*/  FMUL.FTZ R53, R165.reuse, R53 ;  /* 0x00000035a5357220 */ /* 0x040fe40000410000 */
[C---:B------:R-:W-:Y:S01]  /*9d90*/  FMUL.FTZ R64, R165.reuse, R64 ;  /* 0x00000040a5407220 */ /* 0x040fe20000410000 */
[----:B------:R4:W-:Y:S01]  /*9da0*/  MUFU.EX2 R220, R4 ;  /* 0x0000000400dc7308 */ /* 0x0009e20000000800 */
[----:B------:R-:W-:Y:S02]  /*9db0*/  FMUL.FTZ R65, R165, R65 ;  /* 0x00000041a5417220 */ /* 0x000fe40000410000 */
[C---:B-1----:R-:W-:Y:S02]  /*9dc0*/  FMUL.FTZ R7, R164.reuse, R179 ;  /* 0x000000b3a4077220 */ /* 0x042fe40000410000 */
[C---:B------:R-:W-:Y:S02]  /*9dd0*/  FMUL.FTZ R18, R164.reuse, R190 ;  /* 0x000000bea4127220 */ /* 0x040fe40000410000 */
        /* <DEDUP_REMOVED lines=12> */
[--C-:B----4-:R-:W-:Y:S01]  /*9ea0*/  FFMA.FTZ R4, R15, c[0x0][0x2d0], -R166.reuse ;  /* 0x0000b4000f047a23 */ /* 0x110fe200000108a6 */
[----:B------:R-:W-:Y:S01]  /*9eb0*/  MOV R191, R180 ;  /* 0x000000b400bf7202 */ /* 0x000fe20000000f00 */
[C---:B------:R-:W-:Y:S01]  /*9ec0*/  FMUL.FTZ R13, R2.reuse, R185 ;  /* 0x000000b9020d7220 */ /* 0x040fe20000410000 */
[----:B------:R-:W-:Y:S01]  /*9ed0*/  MOV R185, R46 ;  /* 0x0000002e00b97202 */ /* 0x000fe20000000f00 */
[C---:B------:R-:W-:Y:S01]  /*9ee0*/  FMUL.FTZ R24, R2.reuse, R136 ;  /* 0x0000008802187220 */ /* 0x040fe20000410000 */
[----:B-----5:R2:W3:Y:S01]  /*9ef0*/  MUFU.EX2 R221, R4 ;  /* 0x0000000400dd7308 */ /* 0x0204e20000000800 */
[C---:B------:R-:W-:Y:S02]  /*9f00*/  FMUL.FTZ R25, R2.reuse, R137 ;  /* 0x0000008902197220 */ /* 0x040fe40000410000 */
[C---:B------:R-:W-:Y:S02]  /*9f10*/  FMUL.FTZ R29, R2.reuse, R141 ;  /* 0x0000008d021d7220 */ /* 0x040fe40000410000 */
[----:B------:R-:W-:Y:S02]  /*9f20*/  FMUL.FTZ R28, R2, R140 ;  /* 0x0000008c021c7220 */ /* 0x000fe40000410000 */
[----:B------:R-:W-:Y:S02]  /*9f30*/  FMUL.FTZ R35, R164, R147 ;  /* 0x00000093a4237220 */ /* 0x000fe40000410000 */
[C---:B------:R-:W-:Y:S01]  /*9f40*/  FMUL.FTZ R40, R2.reuse, R152 ;  /* 0x0000009802287220 */ /* 0x040fe20000410000 */
[----:B------:R-:W-:Y:S01]  /*9f50*/  MOV R152, R41 ;  /* 0x0000002900987202 */ /* 0x000fe20000000f00 */
[----:B------:R-:W-:Y:S01]  /*9f60*/  FMUL.FTZ R41, R2, R153 ;  /* 0x0000009902297220 */ /* 0x000fe20000410000 */
[----:B------:R-:W-:Y:S01]  /*9f70*/  MOV R153, R42 ;  /* 0x0000002a00997202 */ /* 0x000fe20000000f00 */
[----:B------:R-:W-:Y:S01]  /*9f80*/  FMUL.FTZ R51, R164, R163 ;  /* 0x000000a3a4337220 */ /* 0x000fe20000410000 */
[----:B------:R-:W-:Y:S01]  /*9f90*/  LDSM.16.MT88.4 R144, [R226+0x2880] ;  /* 0x00288000e290783b */ /* 0x000fe20000004200 */
[----:B-1----:R-:W-:Y:S02]  /*9fa0*/  FFMA.FTZ R0, R11, c[0x0][0x2d0], -R166 ;  /* 0x0000b4000b007a23 */ /* 0x002fe400000108a6 */
[C---:B------:R-:W-:Y:S02]  /*9fb0*/  FMUL.FTZ R56, R2.reuse, R56 ;  /* 0x0000003802387220 */ /* 0x040fe40000410000 */
[----:B------:R1:W4:Y:S01]  /*9fc0*/  MUFU.EX2 R218, R0 ;  /* 0x0000000000da7308 */ /* 0x0003220000000800 */
[C---:B------:R-:W-:Y:S02]  /*9fd0*/  FMUL.FTZ R57, R2.reuse, R57 ;  /* 0x0000003902397220 */ /* 0x040fe40000410000 */
[C---:B------:R-:W-:Y:S02]  /*9fe0*/  FMUL.FTZ R60, R2.reuse, R60 ;  /* 0x0000003c023c7220 */ /* 0x040fe40000410000 */
[----:B--2---:R-:W-:Y:S01]  /*9ff0*/  FMUL.FTZ R4, R165, R176 ;  /* 0x000000b0a5047220 */ /* 0x004fe20000410000 */
[----:B------:R-:W-:Y:S01]  /*a000*/  F2FP.BF16.PACK_AB R176, R47, R44 ;  /* 0x0000002c2fb0723e */ /* 0x000fe200000010ff */
[----:B------:R-:W-:Y:S01]  /*a010*/  FMUL.FTZ R61, R2, R61 ;  /* 0x0000003d023d7220 */ /* 0x000fe20000410000 */
[----:B---3--:R-:W-:Y:S01]  /*a020*/  F2FP.BF16.PACK_AB R179, R221, R220 ;  /* 0x000000dcddb3723e */ /* 0x008fe200000010ff */
[C---:B------:R-:W-:Y:S02]  /*a030*/  FMUL.FTZ R66, R164.reuse, R66 ;  /* 0x00000042a4427220 */ /* 0x040fe40000410000 */
[C---:B------:R-:W-:Y:S02]  /*a040*/  FMUL.FTZ R67, R164.reuse, R67 ;  /* 0x00000043a4437220 */ /* 0x040fe40000410000 */
[C---:B------:R-:W-:Y:S02]  /*a050*/  FMUL.FTZ R68, R165.reuse, R68 ;  /* 0x00000044a5447220 */ /* 0x040fe40000410000 */
[----:B------:R-:W-:Y:S02]  /*a060*/  FMUL.FTZ R69, R165, R69 ;  /* 0x00000045a5457220 */ /* 0x000fe40000410000 */
[C---:B------:R-:W-:Y:S02]  /*a070*/  FMUL.FTZ R70, R164.reuse, R70 ;  /* 0x00000046a4467220 */ /* 0x040fe40000410000 */
[----:B------:R-:W-:Y:S02]  /*a080*/  FMUL.FTZ R71, R164, R71 ;  /* 0x00000047a4477220 */ /* 0x000fe40000410000 */
[C---:B------:R-:W-:Y:S02]  /*a090*/  FMUL.FTZ R72, R2.reuse, R72 ;  /* 0x0000004802487220 */ /* 0x040fe40000410000 */
[C---:B------:R-:W-:Y:S01]  /*a0a0*/  FMUL.FTZ R73, R2.reuse, R73 ;  /* 0x0000004902497220 */ /* 0x040fe20000410000 */
[----:B-1----:R-:W-:Y:S01]  /*a0b0*/  FSEL R0, R3, RZ, P0 ;  /* 0x000000ff03007208 */ /* 0x002fe20000000000 */
[----:B------:R-:W-:Y:S01]  /*a0c0*/  FMUL.FTZ R76, R2, R76 ;  /* 0x0000004c024c7220 */ /* 0x000fe20000410000 */
[----:B----4-:R-:W-:Y:S01]  /*a0d0*/  F2FP.BF16.PACK_AB R177, R218, R217 ;  /* 0x000000d9dab1723e */ /* 0x010fe200000010ff */
[----:B------:R-:W-:Y:S01]  /*a0e0*/  FMUL.FTZ R77, R2, R77 ;  /* 0x0000004d024d7220 */ /* 0x000fe20000410000 */
[----:B------:R-:W-:Y:S01]  /*a0f0*/  PLOP3.LUT P0, PT, PT, PT, UP0, 0x80, 0x0 ;  /* 0x000000000000781c */ /* 0x000fe20003f0f008 */
[----:B------:R-:W-:Y:S01]  /*a100*/  FADD.FTZ R0, -R0, R171 ;  /* 0x000000ab00007221 */ /* 0x000fe20000010100 */
[----:B------:R-:W-:Y:S01]  /*a110*/  MOV R171, R6 ;  /* 0x0000000600ab7202 */ /* 0x000fe20000000f00 */
[----:B------:R-:W-:Y:S01]  /*a120*/  FMUL.FTZ R6, R164, R178 ;  /* 0x000000b2a4067220 */ /* 0x000fe20000410000 */
[----:B------:R-:W-:Y:S01]  /*a130*/  F2FP.BF16.PACK_AB R178, R48, R170 ;  /* 0x000000aa30b2723e */ /* 0x000fe200000010ff */
[----:B------:R-:W-:Y:S01]  /*a140*/  FMUL.FTZ R0, R0, c[0x0][0x2d0] ;  /* 0x0000b40000007a20 */ /* 0x000fe20000410000 */
[----:B------:R-:W-:Y:S01]  /*a150*/  F2FP.BF16.PACK_AB R193, R171, R45 ;  /* 0x0000002dabc1723e */ /* 0x000fe200000010ff */
[C---:B------:R-:W-:Y:S02]  /*a160*/  FMUL.FTZ R80, R165.reuse, R80 ;  /* 0x00000050a5507220 */ /* 0x040fe40000410000 */
[----:B------:R-:W-:Y:S02]  /*a170*/  FMUL.FTZ R81, R165, R81 ;  /* 0x00000051a5517220 */ /* 0x000fe40000410000 */
[----:B------:R-:W1:Y:S01]  /*a180*/  MUFU.EX2 R0, R0 ;  /* 0x0000000000007308 */ /* 0x000e620000000800 */
[C---:B------:R-:W-:Y:S01]  /*a190*/  FMUL.FTZ R82, R164.reuse, R82 ;  /* 0x00000052a4527220 */ /* 0x040fe20000410000 */
[-C--:B------:R-:W-:Y:S01]  /*a1a0*/  HMMA.16816.F32.BF16 R4, R192, R20.reuse, R4 ;  /* 0x00000014c004723c */ /* 0x080fe20000041804 */
[C---:B------:R-:W-:Y:S02]  /*a1b0*/  FMUL.FTZ R83, R164.reuse, R83 ;  /* 0x00000053a4537220 */ /* 0x040fe40000410000 */
[--C-:B------:R-:W-:Y:S02]  /*a1c0*/  FFMA.FTZ R140, R197, c[0x0][0x2d0], -R173.reuse ;  /* 0x0000b400c58c7a23 */ /* 0x100fe400000108ad */
[C---:B------:R-:W-:Y:S02]  /*a1d0*/  FMUL.FTZ R84, R165.reuse, R84 ;  /* 0x00000054a5547220 */ /* 0x040fe40000410000 */
[C---:B------:R-:W-:Y:S02]  /*a1e0*/  FMUL.FTZ R85, R165.reuse, R85 ;  /* 0x00000055a5557220 */ /* 0x040fe40000410000 */
[C---:B------:R-:W-:Y:S03]  /*a1f0*/  FMUL.FTZ R86, R164.reuse, R86 ;  /* 0x00000056a4567220 */ /* 0x040fe60000410000 */
[----:B------:R-:W-:Y:S02]  /*a200*/  FMUL.FTZ R87, R164, R87 ;  /* 0x00000057a4577220 */ /* 0x000fe40000410000 */
[C---:B------:R-:W-:Y:S02]  /*a210*/  FMUL.FTZ R88, R2.reuse, R88 ;  /* 0x0000005802587220 */ /* 0x040fe40000410000 */
[C---:B------:R-:W-:Y:S02]  /*a220*/  FMUL.FTZ R89, R2.reuse, R89 ;  /* 0x0000005902597220 */ /* 0x040fe40000410000 */
[C---:B------:R-:W-:Y:S02]  /*a230*/  FMUL.FTZ R92, R2.reuse, R92 ;  /* 0x0000005c025c7220 */ /* 0x040fe40000410000 */
[----:B------:R-:W-:Y:S02]  /*a240*/  FMUL.FTZ R93, R2, R93 ;  /* 0x0000005d025d7220 */ /* 0x000fe40000410000 */
[C---:B-1----:R-:W-:Y:S01]  /*a250*/  FMUL.FTZ R10, R0.reuse, R182 ;  /* 0x000000b6000a7220 */ /* 0x042fe20000410000 */
[----:B------:R-:W-:Y:S01]  /*a260*/  MOV R182, R48 ;  /* 0x0000003000b67202 */ /* 0x000fe20000000f00 */
[C---:B------:R-:W-:Y:S01]  /*a270*/  FMUL.FTZ R11, R0.reuse, R183 ;  /* 0x000000b7000b7220 */ /* 0x040fe20000410000 */
[----:B------:R-:W-:Y:S01]  /*a280*/  MOV R183, R50 ;  /* 0x0000003200b77202 */ /* 0x000fe20000000f00 */
[C---:B------:R-:W-:Y:S02]  /*a290*/  FMUL.FTZ R26, R0.reuse, R138 ;  /* 0x0000008a001a7220 */ /* 0x040fe40000410000 */
[C---:B------:R-:W-:Y:S02]  /*a2a0*/  FMUL.FTZ R27, R0.reuse, R139 ;  /* 0x0000008b001b7220 */ /* 0x040fe40000410000 */
[----:B------:R-:W-:Y:S01]  /*a2b0*/  LDSM.16.MT88.4 R136, [R227+0x2080] ;  /* 0x00208000e388783b */ /* 0x000fe20000004200 */
[C---:B------:R-:W-:Y:S01]  /*a2c0*/  HMMA.16816.F32.BF16 R8, R176.reuse, R20, R8 ;  /* 0x00000014b008723c */ /* 0x040fe20000041808 */
[C---:B------:R-:W-:Y:S01]  /*a2d0*/  FMUL.FTZ R14, R0.reuse, R186 ;  /* 0x000000ba000e7220 */ /* 0x040fe20000410000 */
[----:B------:R-:W-:Y:S01]  /*a2e0*/  MOV R186, R47 ;  /* 0x0000002f00ba7202 */ /* 0x000fe20000000f00 */
[C---:B------:R-:W-:Y:S01]  /*a2f0*/  FMUL.FTZ R15, R0.reuse, R187 ;  /* 0x000000bb000f7220 */ /* 0x040fe20000410000 */
[----:B------:R-:W-:Y:S01]  /*a300*/  MOV R187, R171 ;  /* 0x000000ab00bb7202 */ /* 0x000fe20000000f00 */
[C---:B------:R-:W-:Y:S01]  /*a310*/  FMUL.FTZ R30, R0.reuse, R142 ;  /* 0x0000008e001e7220 */ /* 0x040fe20000410000 */
[----:B------:R1:W-:Y:S01]  /*a320*/  MUFU.EX2 R171, R140 ;  /* 0x0000008c00ab7308 */ /* 0x0003e20000000800 */
[C---:B------:R-:W-:Y:S02]  /*a330*/  FMUL.FTZ R20, R165.reuse, R132 ;  /* 0x00000084a5147220 */ /* 0x040fe40000410000 */
[C---:B------:R-:W-:Y:S01]  /*a340*/  FMUL.FTZ R21, R165.reuse, R133 ;  /* 0x00000085a5157220 */ /* 0x040fe20000410000 */
[-C--:B------:R-:W-:Y:S02]  /*a350*/  HMMA.16816.F32.BF16 R12, R176, R22.reuse, R12 ;  /* 0x00000016b00c723c */ /* 0x080fe4000004180c */
[C---:B------:R-:W-:Y:S02]  /*a360*/  FMUL.FTZ R31, R0.reuse, R143 ;  /* 0x0000008f001f7220 */ /* 0x040fe40000410000 */
[C---:B------:R-:W-:Y:S01]  /*a370*/  FMUL.FTZ R42, R0.reuse, R154 ;  /* 0x0000009a002a7220 */ /* 0x040fe20000410000 */
[----:B------:R-:W-:Y:S01]  /*a380*/  MOV R154, R43 ;  /* 0x0000002b009a7202 */ /* 0x000fe20000000f00 */
[----:B------:R-:W-:Y:S01]  /*a390*/  FMUL.FTZ R43, R0, R155 ;  /* 0x0000009b002b7220 */ /* 0x000fe20000410000 */
[----:B------:R-:W-:Y:S01]  /*a3a0*/  MOV R155, R44 ;  /* 0x0000002c009b7202 */ /* 0x000fe20000000f00 */
[C---:B------:R-:W-:Y:S01]  /*a3b0*/  HMMA.16816.F32.BF16 R16, R192.reuse, R22, R16 ;  /* 0x00000016c010723c */ /* 0x040fe20000041810 */
[C---:B------:R-:W-:Y:S03]  /*a3c0*/  FMUL.FTZ R44, R2.reuse, R156 ;  /* 0x0000009c022c7220 */ /* 0x040fe60000410000 */
[----:B------:R-:W-:Y:S01]  /*a3d0*/  MOV R156, R45 ;  /* 0x0000002d009c7202 */ /* 0x000fe20000000f00 */
[----:B------:R-:W-:Y:S01]  /*a3e0*/  FMUL.FTZ R45, R2, R157 ;  /* 0x0000009d022d7220 */ /* 0x000fe20000410000 */
[----:B------:R-:W-:Y:S01]  /*a3f0*/  MOV R157, R181 ;  /* 0x000000b5009d7202 */ /* 0x000fe20000000f00 */
[C---:B------:R-:W-:Y:S01]  /*a400*/  FMUL.FTZ R22, R164.reuse, R134 ;  /* 0x00000086a4167220 */ /* 0x040fe20000410000 */
[----:B------:R-:W-:Y:S01]  /*a410*/  MOV R181, R49 ;  /* 0x0000003100b57202 */ /* 0x000fe20000000f00 */
[----:B------:R-:W-:Y:S02]  /*a420*/  FMUL.FTZ R23, R164, R135 ;  /* 0x00000087a4177220 */ /* 0x000fe40000410000 */
[----:B------:R-:W2:Y:S01]  /*a430*/  LDSM.16.MT88.4 R132, [R228+0x2080] ;  /* 0x00208000e484783b */ /* 0x000ea20000004200 */
[C---:B------:R-:W-:Y:S02]  /*a440*/  FMUL.FTZ R46, R0.reuse, R158 ;  /* 0x0000009e002e7220 */ /* 0x040fe40000410000 */
[----:B------:R-:W-:Y:S02]  /*a450*/  FMUL.FTZ R47, R0, R159 ;  /* 0x0000009f002f7220 */ /* 0x000fe40000410000 */
[-C--:B------:R-:W-:Y:S01]  /*a460*/  HMMA.16816.F32.BF16 R20, R192, R36.reuse, R20 ;  /* 0x00000024c014723c */ /* 0x080fe20000041814 */
[C---:B------:R-:W-:Y:S02]  /*a470*/  FMUL.FTZ R48, R165.reuse, R160 ;  /* 0x000000a0a5307220 */ /* 0x040fe40000410000 */
[C---:B------:R-:W-:Y:S02]  /*a480*/  FMUL.FTZ R49, R165.reuse, R161 ;  /* 0x000000a1a5317220 */ /* 0x040fe40000410000 */
[----:B------:R-:W-:Y:S02]  /*a490*/  FMUL.FTZ R50, R164, R162 ;  /* 0x000000a2a4327220 */ /* 0x000fe40000410000 */
[C---:B------:R-:W-:Y:S01]  /*a4a0*/  FMUL.FTZ R58, R0.reuse, R58 ;  /* 0x0000003a003a7220 */ /* 0x040fe20000410000 */
[C---:B------:R-:W-:Y:S01]  /*a4b0*/  HMMA.16816.F32.BF16 R24, R176.reuse, R36, R24 ;  /* 0x00000024b018723c */ /* 0x040fe20000041818 */
[C---:B------:R-:W-:Y:S03]  /*a4c0*/  FMUL.FTZ R59, R0.reuse, R59 ;  /* 0x0000003b003b7220 */ /* 0x040fe60000410000 */
[C---:B------:R-:W-:Y:S02]  /*a4d0*/  FMUL.FTZ R62, R0.reuse, R62 ;  /* 0x0000003e003e7220 */ /* 0x040fe40000410000 */
[C---:B------:R-:W-:Y:S02]  /*a4e0*/  FMUL.FTZ R63, R0.reuse, R63 ;  /* 0x0000003f003f7220 */ /* 0x040fe40000410000 */
[-C--:B------:R-:W-:Y:S01]  /*a4f0*/  HMMA.16816.F32.BF16 R28, R176, R38.reuse, R28 ;  /* 0x00000026b01c723c */ /* 0x080fe2000004181c */
[C---:B------:R-:W-:Y:S03]  /*a500*/  FMUL.FTZ R36, R165.reuse, R148 ;  /* 0x00000094a5247220 */ /* 0x040fe60000410000 */
[C---:B------:R-:W-:Y:S02]  /*a510*/  FMUL.FTZ R37, R165.reuse, R149 ;  /* 0x00000095a5257220 */ /* 0x040fe40000410000 */
[C---:B------:R-:W-:Y:S02]  /*a520*/  FMUL.FTZ R74, R0.reuse, R74 ;  /* 0x0000004a004a7220 */ /* 0x040fe40000410000 */
[C---:B------:R-:W-:Y:S01]  /*a530*/  HMMA.16816.F32.BF16 R32, R192.reuse, R38, R32 ;  /* 0x00000026c020723c */ /* 0x040fe20000041820 */
[C---:B------:R-:W-:Y:S03]  /*a540*/  FMUL.FTZ R75, R0.reuse, R75 ;  /* 0x0000004b004b7220 */ /* 0x040fe60000410000 */
[C---:B------:R-:W-:Y:S02]  /*a550*/  FMUL.FTZ R78, R0.reuse, R78 ;  /* 0x0000004e004e7220 */ /* 0x040fe40000410000 */
[----:B------:R-:W-:Y:S02]  /*a560*/  FMUL.FTZ R79, R0, R79 ;  /* 0x0000004f004f7220 */ /* 0x000fe40000410000 */
[C---:B------:R-:W-:Y:S04]  /*a570*/  FMUL.FTZ R38, R164.reuse, R150 ;  /* 0x00000096a4267220 */ /* 0x040fe80000410000 */
[----:B------:R-:W-:Y:S02]  /*a580*/  FMUL.FTZ R39, R164, R151 ;  /* 0x00000097a4277220 */ /* 0x000fe40000410000 */
[----:B------:R-:W-:Y:S01]  /*a590*/  LDSM.16.MT88.4 R148, [R228+0x2880] ;  /* 0x00288000e494783b */ /* 0x000fe20000004200 */
[C---:B------:R-:W-:Y:S02]  /*a5a0*/  FMUL.FTZ R90, R0.reuse, R90 ;  /* 0x0000005a005a7220 */ /* 0x040fe40000410000 */
[C---:B------:R-:W-:Y:S02]  /*a5b0*/  FMUL.FTZ R91, R0.reuse, R91 ;  /* 0x0000005b005b7220 */ /* 0x040fe40000410000 */
[-C--:B--2---:R-:W-:Y:S01]  /*a5c0*/  HMMA.16816.F32.BF16 R36, R192, R132.reuse, R36 ;  /* 0x00000084c024723c */ /* 0x084fe20000041824 */
[C---:B------:R-:W-:Y:S02]  /*a5d0*/  FMUL.FTZ R94, R0.reuse, R94 ;  /* 0x0000005e005e7220 */ /* 0x040fe40000410000 */
[----:B------:R-:W-:Y:S02]  /*a5e0*/  FMUL.FTZ R95, R0, R95 ;  /* 0x0000005f005f7220 */ /* 0x000fe40000410000 */
[C---:B------:R-:W-:Y:S02]  /*a5f0*/  FMUL.FTZ R96, R165.reuse, R96 ;  /* 0x00000060a5607220 */ /* 0x040fe40000410000 */
[C---:B------:R-:W-:Y:S01]  /*a600*/  FMUL.FTZ R97, R165.reuse, R97 ;  /* 0x00000061a5617220 */ /* 0x040fe20000410000 */
[C---:B------:R-:W-:Y:S01]  /*a610*/  HMMA.16816.F32.BF16 R40, R176.reuse, R132, R40 ;  /* 0x00000084b028723c */ /* 0x040fe20000041828 */
[C---:B------:R-:W-:Y:S03]  /*a620*/  FMUL.FTZ R98, R164.reuse, R98 ;  /* 0x00000062a4627220 */ /* 0x040fe60000410000 */
[----:B------:R-:W-:Y:S02]  /*a630*/  FMUL.FTZ R99, R164, R99 ;  /* 0x00000063a4637220 */ /* 0x000fe40000410000 */
[--C-:B-1----:R-:W-:Y:S02]  /*a640*/  FFMA.FTZ R140, R198, c[0x0][0x2d0], -R174.reuse ;  /* 0x0000b400c68c7a23 */ /* 0x102fe400000108ae */
[-C--:B------:R-:W-:Y:S01]  /*a650*/  HMMA.16816.F32.BF16 R44, R176, R134.reuse, R44 ;  /* 0x00000086b02c723c */ /* 0x080fe2000004182c */
[C---:B------:R-:W-:Y:S01]  /*a660*/  FMUL.FTZ R100, R165.reuse, R100 ;  /* 0x00000064a5647220 */ /* 0x040fe20000410000 */
[----:B------:R1:W-:Y:S02]  /*a670*/  MUFU.EX2 R160, R140 ;  /* 0x0000008c00a07308 */ /* 0x0003e40000000800 */
[C---:B------:R-:W-:Y:S02]  /*a680*/  FMUL.FTZ R101, R165.reuse, R101 ;  /* 0x00000065a5657220 */ /* 0x040fe40000410000 */
[C---:B------:R-:W-:Y:S02]  /*a690*/  FMUL.FTZ R102, R164.reuse, R102 ;  /* 0x00000066a4667220 */ /* 0x040fe40000410000 */
[C---:B------:R-:W-:Y:S01]  /*a6a0*/  HMMA.16816.F32.BF16 R48, R192.reuse, R134, R48 ;  /* 0x00000086c030723c */ /* 0x040fe20000041830 */
[----:B------:R-:W2:Y:S03]  /*a6b0*/  LDSM.16.MT88.4 R132, [R225+0x3880] ;  /* 0x00388000e184783b */ /* 0x000ea60000004200 */
[----:B------:R-:W-:Y:S02]  /*a6c0*/  FMUL.FTZ R103, R164, R103 ;  /* 0x00000067a4677220 */ /* 0x000fe40000410000 */
[C---:B------:R-:W-:Y:S02]  /*a6d0*/  FMUL.FTZ R104, R2.reuse, R104 ;  /* 0x0000006802687220 */ /* 0x040fe40000410000 */
[-C--:B------:R-:W-:Y:S01]  /*a6e0*/  HMMA.16816.F32.BF16 R52, R192, R136.reuse, R52 ;  /* 0x00000088c034723c */ /* 0x080fe20000041834 */
[----:B------:R-:W-:Y:S03]  /*a6f0*/  FMUL.FTZ R105, R2, R105 ;  /* 0x0000006902697220 */ /* 0x000fe60000410000 */
[C---:B------:R-:W-:Y:S02]  /*a700*/  FMUL.FTZ R106, R0.reuse, R106 ;  /* 0x0000006a006a7220 */ /* 0x040fe40000410000 */
[----:B------:R-:W-:Y:S02]  /*a710*/  FMUL.FTZ R107, R0, R107 ;  /* 0x0000006b006b7220 */ /* 0x000fe40000410000 */
[C---:B------:R-:W-:Y:S01]  /*a720*/  HMMA.16816.F32.BF16 R56, R176.reuse, R136, R56 ;  /* 0x00000088b038723c */ /* 0x040fe20000041838 */
[----:B------:R-:W-:Y:S03]  /*a730*/  FMUL.FTZ R108, R2, R108 ;  /* 0x0000006c026c7220 */ /* 0x000fe60000410000 */
[--C-:B-1----:R-:W-:Y:S01]  /*a740*/  FFMA.FTZ R140, R202, c[0x0][0x2d0], -R173.reuse ;  /* 0x0000b400ca8c7a23 */ /* 0x102fe200000108ad */
[----:B------:R-:W-:Y:S01]  /*a750*/  MOV R202, R153 ;  /* 0x0000009900ca7202 */ /* 0x000fe20000000f00 */
[----:B------:R-:W-:Y:S02]  /*a760*/  FMUL.FTZ R109, R2, R109 ;  /* 0x0000006d026d7220 */ /* 0x000fe40000410000 */
[-C--:B------:R-:W-:Y:S01]  /*a770*/  HMMA.16816.F32.BF16 R60, R176, R138.reuse, R60 ;  /* 0x0000008ab03c723c */ /* 0x080fe2000004183c */
[----:B------:R-:W-:Y:S01]  /*a780*/  FFMA.FTZ R136, R196, c[0x0][0x2d0], -R173 ;  /* 0x0000b400c4887a23 */ /* 0x000fe200000108ad */
[----:B------:R1:W-:Y:S02]  /*a790*/  MUFU.EX2 R161, R140 ;  /* 0x0000008c00a17308 */ /* 0x0003e40000000800 */
[C---:B------:R-:W-:Y:S02]  /*a7a0*/  FMUL.FTZ R110, R0.reuse, R110 ;  /* 0x0000006e006e7220 */ /* 0x040fe40000410000 */
[----:B------:R-:W-:Y:S02]  /*a7b0*/  FMUL.FTZ R111, R0, R111 ;  /* 0x0000006f006f7220 */ /* 0x000fe40000410000 */
[C---:B------:R-:W-:Y:S01]  /*a7c0*/  HMMA.16816.F32.BF16 R64, R192.reuse, R138, R64 ;  /* 0x0000008ac040723c */ /* 0x040fe20000041840 */
[C---:B------:R-:W-:Y:S03]  /*a7d0*/  FMUL.FTZ R112, R165.reuse, R112 ;  /* 0x00000070a5707220 */ /* 0x040fe60000410000 */
[----:B------:R3:W-:Y:S01]  /*a7e0*/  MUFU.EX2 R180, R136 ;  /* 0x0000008800b47308 */ /* 0x0007e20000000800 */
[C---:B------:R-:W-:Y:S02]  /*a7f0*/  FMUL.FTZ R113, R165.reuse, R113 ;  /* 0x00000071a5717220 */ /* 0x040fe40000410000 */
[C---:B------:R-:W-:Y:S01]  /*a800*/  FMUL.FTZ R114, R164.reuse, R114 ;  /* 0x00000072a4727220 */ /* 0x040fe20000410000 */
[-C--:B--2---:R-:W-:Y:S01]  /*a810*/  HMMA.16816.F32.BF16 R68, R192, R132.reuse, R68 ;  /* 0x00000084c044723c */ /* 0x084fe20000041844 */
[----:B------:R-:W-:Y:S03]  /*a820*/  FMUL.FTZ R115, R164, R115 ;  /* 0x00000073a4737220 */ /* 0x000fe60000410000 */
[C---:B------:R-:W-:Y:S02]  /*a830*/  FMUL.FTZ R116, R165.reuse, R116 ;  /* 0x00000074a5747220 */ /* 0x040fe40000410000 */
[----:B------:R-:W-:Y:S02]  /*a840*/  FMUL.FTZ R117, R165, R117 ;  /* 0x00000075a5757220 */ /* 0x000fe40000410000 */
[C---:B------:R-:W-:Y:S01]  /*a850*/  HMMA.16816.F32.BF16 R72, R176.reuse, R132, R72 ;  /* 0x00000084b048723c */ /* 0x040fe20000041848 */
[--C-:B-1----:R-:W-:Y:S03]  /*a860*/  FFMA.FTZ R140, R206, c[0x0][0x2d0], -R174.reuse ;  /* 0x0000b400ce8c7a23 */ /* 0x102fe600000108ae */
[C---:B------:R-:W-:Y:S01]  /*a870*/  FMUL.FTZ R118, R164.reuse, R118 ;  /* 0x00000076a4767220 */ /* 0x040fe20000410000 */
[----:B------:R1:W-:Y:S01]  /*a880*/  MUFU.EX2 R163, R140 ;  /* 0x0000008c00a37308 */ /* 0x0003e20000000800 */
[----:B------:R-:W-:Y:S02]  /*a890*/  FMUL.FTZ R119, R164, R119 ;  /* 0x00000077a4777220 */ /* 0x000fe40000410000 */
[-C--:B------:R-:W-:Y:S01]  /*a8a0*/  HMMA.16816.F32.BF16 R76, R176, R134.reuse, R76 ;  /* 0x00000086b04c723c */ /* 0x080fe2000004184c */
[--C-:B------:R-:W-:Y:S01]  /*a8b0*/  FFMA.FTZ R132, R199, c[0x0][0x2d0], -R174.reuse ;  /* 0x0000b400c7847a23 */ /* 0x100fe200000108ae */
[----:B---3--:R-:W2:Y:S02]  /*a8c0*/  LDSM.16.MT88.4 R136, [R226+0x3880] ;  /* 0x00388000e288783b */ /* 0x008ea40000004200 */
[C---:B------:R-:W-:Y:S02]  /*a8d0*/  FMUL.FTZ R120, R2.reuse, R120 ;  /* 0x0000007802787220 */ /* 0x040fe40000410000 */
[----:B------:R-:W-:Y:S01]  /*a8e0*/  FMUL.FTZ R121, R2, R121 ;  /* 0x0000007902797220 */ /* 0x000fe20000410000 */
[----:B------:R3:W-:Y:S01]  /*a8f0*/  MUFU.EX2 R188, R132 ;  /* 0x0000008400bc7308 */ /* 0x0007e20000000800 */
[C---:B------:R-:W-:Y:S01]  /*a900*/  HMMA.16816.F32.BF16 R80, R192.reuse, R134, R80 ;  /* 0x00000086c050723c */ /* 0x040fe20000041850 */
[C---:B------:R-:W-:Y:S03]  /*a910*/  FMUL.FTZ R122, R0.reuse, R122 ;  /* 0x0000007a007a7220 */ /* 0x040fe60000410000 */
[----:B------:R-:W-:Y:S02]  /*a920*/  FMUL.FTZ R123, R0, R123 ;  /* 0x0000007b007b7220 */ /* 0x000fe40000410000 */
[C---:B------:R-:W-:Y:S02]  /*a930*/  FMUL.FTZ R124, R2.reuse, R124 ;  /* 0x0000007c027c7220 */ /* 0x040fe40000410000 */
[----:B------:R-:W-:Y:S04]  /*a940*/  FMUL.FTZ R125, R2, R125 ;  /* 0x0000007d027d7220 */ /* 0x000fe80000410000 */
[----:B------:R-:W-:Y:S02]  /*a950*/  FMUL.FTZ R126, R0, R126 ;  /* 0x0000007e007e7220 */ /* 0x000fe40000410000 */
[----:B-1----:R-:W-:Y:S02]  /*a960*/  FFMA.FTZ R140, R208, c[0x0][0x2d0], -R175 ;  /* 0x0000b400d08c7a23 */ /* 0x002fe400000108af */
[----:B------:R-:W-:Y:S02]  /*a970*/  FMUL.FTZ R127, R0, R127 ;  /* 0x0000007f007f7220 */ /* 0x000fe40000410000 */
[----:B------:R1:W-:Y:S01]  /*a980*/  MUFU.EX2 R189, R140 ;  /* 0x0000008c00bd7308 */ /* 0x0003e20000000800 */
[C---:B------:R-:W-:Y:S02]  /*a990*/  FMUL.FTZ R128, R165.reuse, R128 ;  /* 0x00000080a5807220 */ /* 0x040fe40000410000 */
[----:B------:R-:W-:Y:S02]  /*a9a0*/  FMUL.FTZ R129, R165, R129 ;  /* 0x00000081a5817220 */ /* 0x000fe40000410000 */
[----:B---3--:R-:W-:Y:S02]  /*a9b0*/  FFMA.FTZ R132, R200, c[0x0][0x2d0], -R173 ;  /* 0x0000b400c8847a23 */ /* 0x008fe400000108ad */
[C---:B------:R-:W-:Y:S02]  /*a9c0*/  FMUL.FTZ R130, R164.reuse, R130 ;  /* 0x00000082a4827220 */ /* 0x040fe40000410000 */
[----:B------:R-:W-:Y:S01]  /*a9d0*/  FMUL.FTZ R131, R164, R131 ;  /* 0x00000083a4837220 */ /* 0x000fe20000410000 */
[----:B------:R3:W4:Y:S01]  /*a9e0*/  MUFU.EX2 R190, R132 ;  /* 0x0000008400be7308 */ /* 0x0007220000000800 */
[-C--:B--2---:R-:W-:Y:S01]  /*a9f0*/  HMMA.16816.F32.BF16 R84, R192, R136.reuse, R84 ;  /* 0x00000088c054723c */ /* 0x084fe20000041854 */
[--C-:B-1----:R-:W-:Y:S07]  /*aa00*/  FFMA.FTZ R140, R210, c[0x0][0x2d0], -R175.reuse ;  /* 0x0000b400d28c7a23 */ /* 0x102fee00000108af */
[C---:B------:R-:W-:Y:S01]  /*aa10*/  HMMA.16816.F32.BF16 R88, R176.reuse, R136, R88 ;  /* 0x00000088b058723c */ /* 0x040fe20000041858 */
[----:B------:R1:W-:Y:S06]  /*aa20*/  MUFU.EX2 R162, R140 ;  /* 0x0000008c00a27308 */ /* 0x0003ec0000000800 */
[----:B------:R-:W-:Y:S01]  /*aa30*/  FFMA.FTZ R136, R209, c[0x0][0x2d0], -R174 ;  /* 0x0000b400d1887a23 */ /* 0x000fe200000108ae */
[-C--:B------:R-:W-:Y:S01]  /*aa40*/  HMMA.16816.F32.BF16 R92, R176, R138.reuse, R92 ;  /* 0x0000008ab05c723c */ /* 0x080fe2000004185c */
[----:B---3--:R-:W2:Y:S02]  /*aa50*/  LDSM.16.MT88.4 R132, [R228+0x3880] ;  /* 0x00388000e484783b */ /* 0x008ea40000004200 */
[----:B------:R3:W-:Y:S05]  /*aa60*/  MUFU.EX2 R158, R136 ;  /* 0x00000088009e7308 */ /* 0x0007ea0000000800 */
[C---:B------:R-:W-:Y:S01]  /*aa70*/  HMMA.16816.F32.BF16 R96, R192.reuse, R138, R96 ;  /* 0x0000008ac060723c */ /* 0x040fe20000041860 */
[----:B-1----:R-:W-:Y:S03]  /*aa80*/  LDSM.16.MT88.4 R140, [R225+0x2880] ;  /* 0x00288000e18c783b */ /* 0x002fe60000004200 */
[--C-:B---3--:R-:W-:Y:S01]  /*aa90*/  FFMA.FTZ R136, R205, c[0x0][0x2d0], -R175.reuse ;  /* 0x0000b400cd887a23 */ /* 0x108fe200000108af */
[----:B------:R-:W-:Y:S03]  /*aaa0*/  MOV R205, R152 ;  /* 0x0000009800cd7202 */ /* 0x000fe60000000f00 */
[----:B------:R1:W3:Y:S01]  /*aab0*/  MUFU.EX2 R196, R136 ;  /* 0x0000008800c47308 */ /* 0x0002e20000000800 */
[-C--:B--2---:R-:W-:Y:S08]  /*aac0*/  HMMA.16816.F32.BF16 R100, R192, R132.reuse, R100 ;  /* 0x00000084c064723c */ /* 0x084ff00000041864 */
[C---:B------:R-:W-:Y:S07]  /*aad0*/  HMMA.16816.F32.BF16 R104, R176.reuse, R132, R104 ;  /* 0x00000084b068723c */ /* 0x040fee0000041868 */
[----:B------:R-:W-:Y:S01]  /*aae0*/  FFMA.FTZ R132, R211, c[0x0][0x2d0], -R175 ;  /* 0x0000b400d3847a23 */ /* 0x000fe200000108af */
[-C--:B------:R-:W-:Y:S01]  /*aaf0*/  HMMA.16816.F32.BF16 R108, R176, R134.reuse, R108 ;  /* 0x00000086b06c723c */ /* 0x080fe2000004186c */
[----:B-1----:R-:W1:Y:S02]  /*ab00*/  LDSM.16.MT88.4 R136, [R227+0x3880] ;  /* 0x00388000e388783b */ /* 0x002e640000004200 */
[----:B------:R2:W1:Y:S05]  /*ab10*/  MUFU.EX2 R159, R132 ;  /* 0x00000084009f7308 */ /* 0x00046a0000000800 */
[C---:B------:R-:W-:Y:S07]  /*ab20*/  HMMA.16816.F32.BF16 R112, R192.reuse, R134, R112 ;  /* 0x00000086c070723c */ /* 0x040fee0000041870 */
[----:B----4-:R-:W-:Y:S01]  /*ab30*/  F2FP.BF16.PACK_AB R134, R161, R190 ;  /* 0x000000bea186723e */ /* 0x010fe200000010ff */
[--C-:B--2---:R-:W-:Y:S04]  /*ab40*/  FFMA.FTZ R132, R201, c[0x0][0x2d0], -R166.reuse ;  /* 0x0000b400c9847a23 */ /* 0x104fe800000108a6 */
[----:B------:R2:W-:Y:S01]  /*ab50*/  MUFU.EX2 R200, R132 ;  /* 0x0000008400c87308 */ /* 0x0005e20000000800 */
[-C--:B-1----:R-:W-:Y:S08]  /*ab60*/  HMMA.16816.F32.BF16 R116, R192, R136.reuse, R116 ;  /* 0x00000088c074723c */ /* 0x082ff00000041874 */
[C---:B------:R-:W-:Y:S01]  /*ab70*/  HMMA.16816.F32.BF16 R120, R176.reuse, R136, R120 ;  /* 0x00000088b078723c */ /* 0x040fe20000041878 */
[--C-:B--2---:R-:W-:Y:S06]  /*ab80*/  FFMA.FTZ R132, R203, c[0x0][0x2d0], -R166.reuse ;  /* 0x0000b400cb847a23 */ /* 0x104fec00000108a6 */
[----:B---3--:R-:W-:Y:S01]  /*ab90*/  F2FP.BF16.PACK_AB R136, R189, R196 ;  /* 0x000000c4bd88723e */ /* 0x008fe200000010ff */
[-C--:B------:R-:W-:Y:S01]  /*aba0*/  HMMA.16816.F32.BF16 R124, R176, R138.reuse, R124 ;  /* 0x0000008ab07c723c */ /* 0x080fe2000004187c */
[----:B------:R1:W2:Y:S06]  /*abb0*/  MUFU.EX2 R199, R132 ;  /* 0x0000008400c77308 */ /* 0x0002ac0000000800 */
[----:B------:R-:W-:Y:S01]  /*abc0*/  MOV R178, R160 ;  /* 0x000000a000b27202 */ /* 0x000fe20000000f00 */
[----:B------:R-:W-:Y:S01]  /*abd0*/  HMMA.16816.F32.BF16 R128, R192, R138, R128 ;  /* 0x0000008ac080723c */ /* 0x000fe20000041880 */
[----:B------:R-:W-:Y:S03]  /*abe0*/  MOV R179, R158 ;  /* 0x0000009e00b37202 */ /* 0x000fe60000000f00 */
[----:B------:R-:W-:Y:S02]  /*abf0*/  F2FP.BF16.PACK_AB R133, R188, R178 ;  /* 0x000000b2bc85723e */ /* 0x000fe400000010ff */
[----:B------:R-:W-:Y:S02]  /*ac00*/  F2FP.BF16.PACK_AB R135, R179, R163 ;  /* 0x000000a3b387723e */ /* 0x000fe400000010ff */
[----:B------:R-:W-:Y:S04]  /*ac10*/  F2FP.BF16.PACK_AB R138, R159, R162 ;  /* 0x000000a29f8a723e */ /* 0x000fe800000010ff */
[----:B------:R-:W-:Y:S02]  /*ac20*/  MOV R160, R157 ;  /* 0x0000009d00a07202 */ /* 0x000fe40000000f00 */
[----:B------:R-:W-:Y:S02]  /*ac30*/  MOV R157, R155 ;  /* 0x0000009b009d7202 */ /* 0x000fe40000000f00 */
[----:B------:R-:W-:Y:S01]  /*ac40*/  MOV R158, R156 ;  /* 0x0000009c009e7202 */ /* 0x000fe20000000f00 */
[--C-:B-1----:R-:W-:Y:S01]  /*ac50*/  FFMA.FTZ R132, R204, c[0x0][0x2d0], -R166.reuse ;  /* 0x0000b400cc847a23 */ /* 0x102fe200000108a6 */
[----:B--2---:R-:W-:Y:S02]  /*ac60*/  F2FP.BF16.PACK_AB R137, R199, R200 ;  /* 0x000000c8c789723e */ /* 0x004fe400000010ff */
[----:B------:R-:W-:Y:S01]  /*ac70*/  MOV R156, R154 ;  /* 0x0000009a009c7202 */ /* 0x000fe20000000f00 */
[----:B------:R1:W-:Y:S01]  /*ac80*/  MUFU.EX2 R198, R132 ;  /* 0x0000008400c67308 */ /* 0x0003e20000000800 */
[----:B------:R-:W2:Y:S01]  /*ac90*/  LDSM.16.MT88.4 R152, [R227+0x2880] ;  /* 0x00288000e398783b */ /* 0x000ea20000004200 */
[----:B-1----:R-:W-:Y:S08]  /*aca0*/  FFMA.FTZ R132, R207, c[0x0][0x2d0], -R166 ;  /* 0x0000b400cf847a23 */ /* 0x002ff000000108a6 */
[----:B------:R1:W3:Y:S02]  /*acb0*/  MUFU.EX2 R197, R132 ;  /* 0x0000008400c57308 */ /* 0x0002e40000000800 */
[----:B-1----:R-:W-:Y:S02]  /*acc0*/  F2FP.BF16.PACK_AB R132, R171, R180 ;  /* 0x000000b4ab84723e */ /* 0x002fe400000010ff */
[----:B---3--:R-:W-:Y:S05]  /*acd0*/  F2FP.BF16.PACK_AB R139, R197, R198 ;  /* 0x000000c6c58b723e */ /* 0x008fea00000010ff */
[-C--:B------:R-:W-:Y:S08]  /*ace0*/  HMMA.16816.F32.BF16 R4, R132, R140.reuse, R4 ;  /* 0x0000008c8404723c */ /* 0x080ff00000041804 */
[C---:B------:R-:W-:Y:S08]  /*acf0*/  HMMA.16816.F32.BF16 R8, R136.reuse, R140, R8 ;  /* 0x0000008c8808723c */ /* 0x040ff00000041808 */
[-C--:B------:R-:W-:Y:S08]  /*ad00*/  HMMA.16816.F32.BF16 R12, R136, R142.reuse, R12 ;  /* 0x0000008e880c723c */ /* 0x080ff0000004180c */
[C---:B------:R-:W-:Y:S01]  /*ad10*/  HMMA.16816.F32.BF16 R16, R132.reuse, R142, R16 ;  /* 0x0000008e8410723c */ /* 0x040fe20000041810 */
[----:B------:R-:W1:Y:S07]  /*ad20*/  LDSM.16.MT88.4 R140, [R225+0x4080] ;  /* 0x00408000e18c783b */ /* 0x000e6e0000004200 */
[-C--:B------:R-:W-:Y:S08]  /*ad30*/  HMMA.16816.F32.BF16 R20, R132, R144.reuse, R20 ;  /* 0x000000908414723c */ /* 0x080ff00000041814 */
[C---:B------:R-:W-:Y:S07]  /*ad40*/  HMMA.16816.F32.BF16 R24, R136.reuse, R144, R24 ;  /* 0x000000908818723c */ /* 0x040fee0000041818 */
[--C-:B------:R-:W-:Y:S01]  /*ad50*/  FFMA.FTZ R144, R215, c[0x0][0x2d0], -R173.reuse ;  /* 0x0000b400d7907a23 */ /* 0x100fe200000108ad */
[-C--:B------:R-:W-:Y:S03]  /*ad60*/  HMMA.16816.F32.BF16 R28, R136, R146.reuse, R28 ;  /* 0x00000092881c723c */ /* 0x080fe6000004181c */
[----:B------:R3:W-:Y:S05]  /*ad70*/  MUFU.EX2 R211, R144 ;  /* 0x0000009000d37308 */ /* 0x0007ea0000000800 */
[C---:B------:R-:W-:Y:S08]  /*ad80*/  HMMA.16816.F32.BF16 R32, R132.reuse, R146, R32 ;  /* 0x000000928420723c */ /* 0x040ff00000041820 */
[-C--:B------:R-:W-:Y:S08]  /*ad90*/  HMMA.16816.F32.BF16 R36, R132, R148.reuse, R36 ;  /* 0x000000948424723c */ /* 0x080ff00000041824 */
[C---:B------:R-:W-:Y:S01]  /*ada0*/  HMMA.16816.F32.BF16 R40, R136.reuse, R148, R40 ;  /* 0x000000948828723c */ /* 0x040fe20000041828 */
[--C-:B---3--:R-:W-:Y:S03]  /*adb0*/  FFMA.FTZ R144, R216, c[0x0][0x2d0], -R173.reuse ;  /* 0x0000b400d8907a23 */ /* 0x108fe600000108ad */
[----:B------:R-:W-:Y:S03]  /*adc0*/  MOV R216, R179 ;  /* 0x000000b300d87202 */ /* 0x000fe60000000f00 */
[--C-:B------:R-:W-:Y:S01]  /*add0*/  FFMA.FTZ R148, R223, c[0x0][0x2d0], -R174.reuse ;  /* 0x0000b400df947a23 */ /* 0x100fe200000108ae */
[-C--:B------:R-:W-:Y:S01]  /*ade0*/  HMMA.16816.F32.BF16 R44, R136, R150.reuse, R44 ;  /* 0x00000096882c723c */ /* 0x080fe2000004182c */
[----:B------:R3:W-:Y:S07]  /*adf0*/  MUFU.EX2 R215, R144 ;  /* 0x0000009000d77308 */ /* 0x0007ee0000000800 */
[C---:B------:R-:W-:Y:S03]  /*ae00*/  HMMA.16816.F32.BF16 R48, R132.reuse, R150, R48 ;  /* 0x000000968430723c */ /* 0x040fe60000041830 */
[----:B------:R4:W-:Y:S05]  /*ae10*/  MUFU.EX2 R209, R148 ;  /* 0x0000009400d17308 */ /* 0x0009ea0000000800 */
[-C--:B--2---:R-:W-:Y:S08]  /*ae20*/  HMMA.16816.F32.BF16 R52, R132, R152.reuse, R52 ;  /* 0x000000988434723c */ /* 0x084ff00000041834 */
[C---:B------:R-:W-:Y:S01]  /*ae30*/  HMMA.16816.F32.BF16 R56, R136.reuse, R152, R56 ;  /* 0x000000988838723c */ /* 0x040fe20000041838 */
[--C-:B---3--:R-:W-:Y:S03]  /*ae40*/  FFMA.FTZ R144, R219, c[0x0][0x2d0], -R174.reuse ;  /* 0x0000b400db907a23 */ /* 0x108fe600000108ae */
[----:B------:R-:W-:Y:S01]  /*ae50*/  MOV R219, R161 ;  /* 0x000000a100db7202 */ /* 0x000fe20000000f00 */
[----:B------:R2:W3:Y:S02]  /*ae60*/  MUFU.EX2 R210, R144 ;  /* 0x0000009000d27308 */ /* 0x0004e40000000800 */
[----:B------:R-:W-:Y:S01]  /*ae70*/  MOV R153, R163 ;  /* 0x000000a300997202 */ /* 0x000fe20000000f00 */
[-C--:B------:R-:W-:Y:S01]  /*ae80*/  HMMA.16816.F32.BF16 R60, R136, R154.reuse, R60 ;  /* 0x0000009a883c723c */ /* 0x080fe2000004183c */
[----:B------:R-:W-:Y:S03]  /*ae90*/  MOV R152, R162 ;  /* 0x000000a200987202 */ /* 0x000fe60000000f00 */
[--C-:B----4-:R-:W-:Y:S01]  /*aea0*/  FFMA.FTZ R148, R222, c[0x0][0x2d0], -R173.reuse ;  /* 0x0000b400de947a23 */ /* 0x110fe200000108ad */
[----:B------:R-:W-:Y:S01]  /*aeb0*/  MOV R222, R185 ;  /* 0x000000b900de7202 */ /* 0x000fe20000000f00 */
[----:B------:R-:W-:Y:S01]  /*aec0*/  FFMA.FTZ R173, R246, c[0x0][0x2d0], -R173 ;  /* 0x0000b400f6ad7a23 */ /* 0x000fe200000108ad */
[----:B------:R-:W-:Y:S01]  /*aed0*/  MOV R246, R183 ;  /* 0x000000b700f67202 */ /* 0x000fe20000000f00 */
[C---:B------:R-:W-:Y:S01]  /*aee0*/  HMMA.16816.F32.BF16 R64, R132.reuse, R154, R64 ;  /* 0x0000009a8440723c */ /* 0x040fe20000041840 */
[----:B------:R4:W-:Y:S06]  /*aef0*/  MUFU.EX2 R208, R148 ;  /* 0x0000009400d07308 */ /* 0x0009ec0000000800 */
[----:B------:R-:W-:Y:S01]  /*af00*/  MOV R155, R187 ;  /* 0x000000bb009b7202 */ /* 0x000fe20000000f00 */
[-C--:B-1----:R-:W-:Y:S01]  /*af10*/  HMMA.16816.F32.BF16 R68, R132, R140.reuse, R68 ;  /* 0x0000008c8444723c */ /* 0x082fe20000041844 */
[----:B------:R-:W-:Y:S02]  /*af20*/  MOV R154, R186 ;  /* 0x000000ba009a7202 */ /* 0x000fe40000000f00 */
[----:B------:R3:W1:Y:S01]  /*af30*/  MUFU.EX2 R207, R173 ;  /* 0x000000ad00cf7308 */ /* 0x0006620000000800 */
[----:B--2---:R-:W2:Y:S04]  /*af40*/  LDSM.16.MT88.4 R144, [R226+0x4080] ;  /* 0x00408000e290783b */ /* 0x004ea80000004200 */
[C---:B------:R-:W-:Y:S07]  /*af50*/  HMMA.16816.F32.BF16 R72, R136.reuse, R140, R72 ;  /* 0x0000008c8848723c */ /* 0x040fee0000041848 */
[--C-:B------:R-:W-:Y:S01]  /*af60*/  FFMA.FTZ R140, R252, c[0x0][0x2d0], -R174.reuse ;  /* 0x0000b400fc8c7a23 */ /* 0x100fe200000108ae */
[-C--:B------:R-:W-:Y:S01]  /*af70*/  HMMA.16816.F32.BF16 R76, R136, R142.reuse, R76 ;  /* 0x0000008e884c723c */ /* 0x080fe2000004184c */
[----:B----4-:R-:W4:Y:S02]  /*af80*/  LDSM.16.MT88.4 R148, [R228+0x4080] ;  /* 0x00408000e494783b */ /* 0x010f240000004200 */
[----:B------:R1:W-:Y:S01]  /*af90*/  MUFU.EX2 R206, R140 ;  /* 0x0000008c00ce7308 */ /* 0x0003e20000000800 */
[----:B------:R-:W-:Y:S01]  /*afa0*/  MOV R252, R190 ;  /* 0x000000be00fc7202 */ /* 0x000fe20000000f00 */
[----:B------:R-:W-:Y:S03]  /*afb0*/  FFMA.FTZ R174, R205, c[0x0][0x2d0], -R174 ;  /* 0x0000b400cdae7a23 */ /* 0x000fe600000108ae */
[C---:B------:R-:W-:Y:S01]  /*afc0*/  HMMA.16816.F32.BF16 R80, R132.reuse, R142, R80 ;  /* 0x0000008e8450723c */ /* 0x040fe20000041850 */
[----:B---3--:R-:W-:Y:S04]  /*afd0*/  F2FP.BF16.PACK_AB R173, R209, R210 ;  /* 0x000000d2d1ad723e */ /* 0x008fe800000010ff */
[----:B------:R3:W-:Y:S01]  /*afe0*/  MUFU.EX2 R205, R174 ;  /* 0x000000ae00cd7308 */ /* 0x0007e20000000800 */
[--C-:B-1----:R-:W-:Y:S01]  /*aff0*/  FFMA.FTZ R140, R247, c[0x0][0x2d0], -R175.reuse ;  /* 0x0000b400f78c7a23 */ /* 0x102fe200000108af */
[----:B------:R-:W-:Y:S01]  /*b000*/  MOV R247, R189 ;  /* 0x000000bd00f77202 */ /* 0x000fe20000000f00 */
[-C--:B--2---:R-:W-:Y:S07]  /*b010*/  HMMA.16816.F32.BF16 R84, R132, R144.reuse, R84 ;  /* 0x000000908454723c */ /* 0x084fee0000041854 */
[----:B------:R1:W-:Y:S01]  /*b020*/  MUFU.EX2 R204, R140 ;  /* 0x0000008c00cc7308 */ /* 0x0003e20000000800 */
[C---:B------:R-:W-:Y:S01]  /*b030*/  HMMA.16816.F32.BF16 R88, R136.reuse, R144, R88 ;  /* 0x000000908858723c */ /* 0x040fe20000041858 */
[----:B---3--:R-:W-:Y:S06]  /*b040*/  F2FP.BF16.PACK_AB R174, R207, R208 ;  /* 0x000000d0cfae723e */ /* 0x008fec00000010ff */
[--C-:B------:R-:W-:Y:S01]  /*b050*/  FFMA.FTZ R144, R212, c[0x0][0x2d0], -R166.reuse ;  /* 0x0000b400d4907a23 */ /* 0x100fe200000108a6 */
[-C--:B------:R-:W-:Y:S01]  /*b060*/  HMMA.16816.F32.BF16 R92, R136, R146.reuse, R92 ;  /* 0x00000092885c723c */ /* 0x080fe2000004185c */
[----:B------:R-:W-:Y:S02]  /*b070*/  MOV R212, R171 ;  /* 0x000000ab00d47202 */ /* 0x000fe40000000f00 */
[----:B------:R2:W-:Y:S05]  /*b080*/  MUFU.EX2 R171, R144 ;  /* 0x0000009000ab7308 */ /* 0x0005ea0000000800 */
[C---:B------:R-:W-:Y:S01]  /*b090*/  HMMA.16816.F32.BF16 R96, R132.reuse, R146, R96 ;  /* 0x000000928460723c */ /* 0x040fe20000041860 */
[--C-:B-1----:R-:W-:Y:S03]  /*b0a0*/  FFMA.FTZ R140, R251, c[0x0][0x2d0], -R175.reuse ;  /* 0x0000b400fb8c7a23 */ /* 0x102fe600000108af */
[----:B------:R-:W-:Y:S04]  /*b0b0*/  MOV R251, R188 ;  /* 0x000000bc00fb7202 */ /* 0x000fe80000000f00 */
[-C--:B----4-:R-:W-:Y:S01]  /*b0c0*/  HMMA.16816.F32.BF16 R100, R132, R148.reuse, R100 ;  /* 0x000000948464723c */ /* 0x090fe20000041864 */
[----:B------:R1:W3:Y:S07]  /*b0d0*/  MUFU.EX2 R203, R140 ;  /* 0x0000008c00cb7308 */ /* 0x0002ee0000000800 */
[C---:B------:R-:W-:Y:S01]  /*b0e0*/  HMMA.16816.F32.BF16 R104, R136.reuse, R148, R104 ;  /* 0x000000948868723c */ /* 0x040fe20000041868 */
[--C-:B--2---:R-:W-:Y:S03]  /*b0f0*/  FFMA.FTZ R144, R214, c[0x0][0x2d0], -R166.reuse ;  /* 0x0000b400d6907a23 */ /* 0x104fe600000108a6 */
[----:B------:R-:W-:Y:S03]  /*b100*/  MOV R214, R196 ;  /* 0x000000c400d67202 */ /* 0x000fe60000000f00 */
[----:B------:R-:W-:Y:S01]  /*b110*/  MOV R149, R170 ;  /* 0x000000aa00957202 */ /* 0x000fe20000000f00 */
[-C--:B------:R-:W-:Y:S01]  /*b120*/  HMMA.16816.F32.BF16 R108, R136, R150.reuse, R108 ;  /* 0x00000096886c723c */ /* 0x080fe2000004186c */
[----:B------:R2:W4:Y:S03]  /*b130*/  MUFU.EX2 R196, R144 ;  /* 0x0000009000c47308 */ /* 0x0005260000000800 */
[----:B------:R-:W-:Y:S04]  /*b140*/  MOV R148, R184 ;  /* 0x000000b800947202 */ /* 0x000fe80000000f00 */
[C---:B------:R-:W-:Y:S01]  /*b150*/  HMMA.16816.F32.BF16 R112, R132.reuse, R150, R112 ;  /* 0x000000968470723c */ /* 0x040fe20000041870 */
[--C-:B-1----:R-:W-:Y:S03]  /*b160*/  FFMA.FTZ R140, R202, c[0x0][0x2d0], -R175.reuse ;  /* 0x0000b400ca8c7a23 */ /* 0x102fe600000108af */
[----:B------:R-:W-:Y:S01]  /*b170*/  FFMA.FTZ R175, R160, c[0x0][0x2d0], -R175 ;  /* 0x0000b400a0af7a23 */ /* 0x000fe200000108af */
[----:B------:R1:W-:Y:S01]  /*b180*/  MUFU.EX2 R202, R140 ;  /* 0x0000008c00ca7308 */ /* 0x0003e20000000800 */
[----:B------:R-:W-:Y:S02]  /*b190*/  MOV R160, R191 ;  /* 0x000000bf00a07202 */ /* 0x000fe40000000f00 */
[----:B------:R-:W-:Y:S01]  /*b1a0*/  LDSM.16.MT88.4 R188, [R225+0x3080] ;  /* 0x00308000e1bc783b */ /* 0x000fe20000004200 */
[----:B---3--:R-:W-:Y:S03]  /*b1b0*/  F2FP.BF16.PACK_AB R192, R203, R204 ;  /* 0x000000cccbc0723e */ /* 0x008fe600000010ff */
[----:B------:R-:W-:Y:S02]  /*b1c0*/  MOV R150, R182 ;  /* 0x000000b600967202 */ /* 0x000fe40000000f00 */
[----:B------:R-:W-:Y:S01]  /*b1d0*/  MOV R151, R181 ;  /* 0x000000b500977202 */ /* 0x000fe20000000f00 */
[----:B------:R3:W3:Y:S01]  /*b1e0*/  MUFU.EX2 R201, R175 ;  /* 0x000000af00c97308 */ /* 0x0006e20000000800 */
[----:B------:R-:W-:Y:S01]  /*b1f0*/  MOV R223, R160 ;  /* 0x000000a000df7202 */ /* 0x000fe20000000f00 */
[--C-:B--2---:R-:W-:Y:S01]  /*b200*/  FFMA.FTZ R144, R213, c[0x0][0x2d0], -R166.reuse ;  /* 0x0000b400d5907a23 */ /* 0x104fe200000108a6 */
[----:B------:R-:W-:Y:S01]  /*b210*/  MOV R213, R178 ;  /* 0x000000b200d57202 */ /* 0x000fe20000000f00 */
[----:B------:R-:W-:Y:S01]  /*b220*/  FFMA.FTZ R166, R172, c[0x0][0x2d0], -R166 ;  /* 0x0000b400aca67a23 */ /* 0x000fe200000108a6 */
[----:B------:R-:W-:Y:S01]  /*b230*/  F2FP.BF16.PACK_AB R172, R215, R211 ;  /* 0x000000d3d7ac723e */ /* 0x000fe200000010ff */
[----:B------:R-:W-:Y:S01]  /*b240*/  LDSM.16.MT88.4 R160, [R228+0x3080] ;  /* 0x00308000e4a0783b */ /* 0x000fe20000004200 */
[----:B----4-:R-:W-:Y:S03]  /*b250*/  F2FP.BF16.PACK_AB R193, R196, R171 ;  /* 0x000000abc4c1723e */ /* 0x010fe600000010ff */
[----:B------:R2:W-:Y:S04]  /*b260*/  MUFU.EX2 R170, R144 ;  /* 0x0000009000aa7308 */ /* 0x0005e80000000800 */
[----:B-1----:R-:W1:Y:S06]  /*b270*/  LDSM.16.MT88.4 R140, [R227+0x4080] ;  /* 0x00408000e38c783b */ /* 0x002e6c0000004200 */
[----:B------:R-:W4:Y:S01]  /*b280*/  MUFU.EX2 R166, R166 ;  /* 0x000000a600a67308 */ /* 0x000f220000000800 */
[----:B---3--:R-:W-:Y:S02]  /*b290*/  F2FP.BF16.PACK_AB R175, R205, R206 ;  /* 0x000000cecdaf723e */ /* 0x008fe400000010ff */
[----:B------:R-:W-:Y:S01]  /*b2a0*/  F2FP.BF16.PACK_AB R194, R201, R202 ;  /* 0x000000cac9c2723e */ /* 0x000fe200000010ff */
[----:B--2---:R-:W2:Y:S01]  /*b2b0*/  LDSM.16.MT88.4 R144, [R226+0x3080] ;  /* 0x00308000e290783b */ /* 0x004ea20000004200 */
[----:B----4-:R-:W-:Y:S01]  /*b2c0*/  F2FP.BF16.PACK_AB R195, R166, R170 ;  /* 0x000000aaa6c3723e */ /* 0x010fe200000010ff */
[-C--:B-1----:R-:W-:Y:S08]  /*b2d0*/  HMMA.16816.F32.BF16 R116, R132, R140.reuse, R116 ;  /* 0x0000008c8474723c */ /* 0x082ff00000041874 */
[C---:B------:R-:W-:Y:S07]  /*b2e0*/  HMMA.16816.F32.BF16 R120, R136.reuse, R140, R120 ;  /* 0x0000008c8878723c */ /* 0x040fee0000041878 */
[----:B------:R-:W-:Y:S01]  /*b2f0*/  MOV R141, R180 ;  /* 0x000000b4008d7202 */ /* 0x000fe20000000f00 */
[-C--:B------:R-:W-:Y:S08]  /*b300*/  HMMA.16816.F32.BF16 R124, R136, R142.reuse, R124 ;  /* 0x0000008e887c723c */ /* 0x080ff0000004187c */
[----:B------:R-:W-:Y:S08]  /*b310*/  HMMA.16816.F32.BF16 R128, R132, R142, R128 ;  /* 0x0000008e8480723c */ /* 0x000ff00000041880 */
[-C--:B------:R-:W-:Y:S01]  /*b320*/  HMMA.16816.F32.BF16 R176, R172, R188.reuse, R4 ;  /* 0x000000bcacb0723c */ /* 0x080fe20000041804 */
[----:B------:R-:W1:Y:S07]  /*b330*/  LDSM.16.MT88.4 R4, [R227+0x3080] ;  /* 0x00308000e304783b */ /* 0x000e6e0000004200 */
[C---:B------:R-:W-:Y:S01]  /*b340*/  HMMA.16816.F32.BF16 R180, R192.reuse, R188, R8 ;  /* 0x000000bcc0b4723c */ /* 0x040fe20000041808 */
[----:B------:R-:W3:Y:S07]  /*b350*/  LDSM.16.MT88.4 R8, [R225+0x4880] ;  /* 0x00488000e108783b */ /* 0x000eee0000004200 */
[-C--:B------:R-:W-:Y:S01]  /*b360*/  HMMA.16816.F32.BF16 R184, R192, R190.reuse, R12 ;  /* 0x000000bec0b8723c */ /* 0x080fe2000004180c */
[----:B------:R-:W4:Y:S07]  /*b370*/  LDSM.16.MT88.4 R12, [R226+0x4880] ;  /* 0x00488000e20c783b */ /* 0x000f2e0000004200 */
[C---:B------:R-:W-:Y:S01]  /*b380*/  HMMA.16816.F32.BF16 R188, R172.reuse, R190, R16 ;  /* 0x000000beacbc723c */ /* 0x040fe20000041810 */
[----:B------:R-:W1:Y:S07]  /*b390*/  LDSM.16.MT88.4 R16, [R228+0x4880] ;  /* 0x00488000e410783b */ /* 0x000e6e0000004200 */
[-C--:B--2---:R-:W-:Y:S07]  /*b3a0*/  HMMA.16816.F32.BF16 R132, R172, R144.reuse, R20 ;  /* 0x00000090ac84723c */ /* 0x084fee0000041814 */
[----:B------:R-:W-:Y:S01]  /*b3b0*/  MOV R23, R141 ;  /* 0x0000008d00177202 */ /* 0x000fe20000000f00 */
[C---:B------:R-:W-:Y:S01]  /*b3c0*/  HMMA.16816.F32.BF16 R136, R192.reuse, R144, R24 ;  /* 0x00000090c088723c */ /* 0x040fe20000041818 */
[----:B------:R-:W2:Y:S03]  /*b3d0*/  LDL.LU R27, [R1+0x18] ;  /* 0x00001800011b7983 */ /* 0x000ea60000300800 */
[----:B------:R-:W-:Y:S02]  /*b3e0*/  MOV R22, R150 ;  /* 0x0000009600167202 */ /* 0x000fe40000000f00 */
[----:B------:R-:W-:Y:S02]  /*b3f0*/  MOV R21, R151 ;  /* 0x0000009700157202 */ /* 0x000fe40000000f00 */
[-C--:B------:R-:W-:Y:S01]  /*b400*/  HMMA.16816.F32.BF16 R140, R192, R146.reuse, R28 ;  /* 0x00000092c08c723c */ /* 0x080fe2000004181c */
[----:B------:R-:W2:Y:S03]  /*b410*/  LDL.LU R28, [R1+0x14] ;  /* 0x00001400011c7983 */ /* 0x000ea60000300800 */
[----:B------:R-:W-:Y:S02]  /*b420*/  MOV R20, R148 ;  /* 0x0000009400147202 */ /* 0x000fe40000000f00 */
[----:B------:R-:W-:Y:S02]  /*b430*/  MOV R26, R149 ;  /* 0x00000095001a7202 */ /* 0x000fe40000000f00 */
[C---:B------:R-:W-:Y:S01]  /*b440*/  HMMA.16816.F32.BF16 R144, R172.reuse, R146, R32 ;  /* 0x00000092ac90723c */ /* 0x040fe20000041820 */
[----:B------:R-:W2:Y:S03]  /*b450*/  LDL.LU R33, [R1+0x10] ;  /* 0x0000100001217983 */ /* 0x000ea60000300800 */
[----:B------:R-:W-:Y:S01]  /*b460*/  MOV R31, R154 ;  /* 0x0000009a001f7202 */ /* 0x000fe20000000f00 */
[----:B------:R-:W2:Y:S01]  /*b470*/  LDL.LU R32, [R1+0xc] ;  /* 0x00000c0001207983 */ /* 0x000ea20000300800 */
[----:B------:R-:W-:Y:S02]  /*b480*/  MOV R30, R155 ;  /* 0x0000009b001e7202 */ /* 0x000fe40000000f00 */
[-C--:B------:R-:W-:Y:S01]  /*b490*/  HMMA.16816.F32.BF16 R148, R172, R160.reuse, R36 ;  /* 0x000000a0ac94723c */ /* 0x080fe20000041824 */
[----:B------:R-:W-:Y:S03]  /*b4a0*/  MOV R25, R246 ;  /* 0x000000f600197202 */ /* 0x000fe60000000f00 */
[----:B------:R-:W-:Y:S02]  /*b4b0*/  MOV R246, R153 ;  /* 0x0000009900f67202 */ /* 0x000fe40000000f00 */
[----:B------:R-:W-:Y:S02]  /*b4c0*/  MOV R24, R222 ;  /* 0x000000de00187202 */ /* 0x000fe40000000f00 */
[----:B------:R-:W-:Y:S02]  /*b4d0*/  MOV R222, R152 ;  /* 0x0000009800de7202 */ /* 0x000fe40000000f00 */
[C---:B------:R-:W-:Y:S02]  /*b4e0*/  HMMA.16816.F32.BF16 R152, R192.reuse, R160, R40 ;  /* 0x000000a0c098723c */ /* 0x040fe40000041828 */
[----:B------:R-:W-:Y:S02]  /*b4f0*/  MOV R34, R158 ;  /* 0x0000009e00227202 */ /* 0x000fe40000000f00 */
[----:B------:R-:W-:Y:S02]  /*b500*/  MOV R35, R157 ;  /* 0x0000009d00237202 */ /* 0x000fe40000000f00 */
[----:B------:R-:W-:Y:S02]  /*b510*/  MOV R39, R156 ;  /* 0x0000009c00277202 */ /* 0x000fe40000000f00 */
[----:B------:R-:W-:Y:S04]  /*b520*/  MOV R29, R223 ;  /* 0x000000df001d7202 */ /* 0x000fe80000000f00 */
[----:B------:R-:W-:Y:S02]  /*b530*/  MOV R223, R219 ;  /* 0x000000db00df7202 */ /* 0x000fe40000000f00 */
[----:B------:R-:W-:Y:S02]  /*b540*/  MOV R219, R216 ;  /* 0x000000d800db7202 */ /* 0x000fe40000000f00 */
[----:B------:R-:W-:Y:S02]  /*b550*/  MOV R216, R159 ;  /* 0x0000009f00d87202 */ /* 0x000fe40000000f00 */
        /* <DEDUP_REMOVED lines=23> */
[----:B--2---:R-:W-:Y:S04]  /*b6d0*/  FFMA.FTZ R8, R2, R28, R35 ;  /* 0x0000001c02087223 */ /* 0x004fe80000010023 */
        /* <DEDUP_REMOVED lines=56> */
.L_x_3135:
        /* <DEDUP_REMOVED lines=28> */
.L_x_3156:
[----:B------:R-:W-:Y:S02]  /*bc20*/  ULDC UR4, c[0x0][0x32c] ;  /* 0x0000cb0000047ab9 */ /* 0x000fe40000000800 */
[----:B------:R-:W-:-:S03]  /*bc30*/  UISETP.NE.AND UP0, UPT, UR4, 0x1, UPT ;  /* 0x000000010400788c */ /* 0x000fc6000bf05270 */
[----:B------:R-:W-:Y:S02]  /*bc40*/  ULDC.64 UR4, c[0x0][0x330] ;  /* 0x0000cc0000047ab9 */ /* 0x000fe40000000a00 */
[----:B------:R-:W-:-:S07]  /*bc50*/  UIMAD.WIDE.U32 UR28, UR26, UR4, URZ ;  /* 0x000000041a1c72a5 */ /* 0x000fce000f8e003f */
[----:B------:R-:W-:Y:S02]  /*bc60*/  @UP0 UMOV UR27, UR29 ;  /* 0x0000001d001b0c82 */ /* 0x000fe40008000000 */
[----:B------:R-:W-:Y:S02]  /*bc70*/  @UP0 USHF.R.U32.HI UR26, URZ, UR5, UR27 ;  /* 0x000000053f1a0299 */ /* 0x000fe4000801161b */
.L_x_3157:
[----:B------:R-:W-:Y:S02]  /*bc80*/  ULDC UR4, c[0x0][0x32c] ;  /* 0x0000cb0000047ab9 */ /* 0x000fe40000000800 */
[----:B------:R-:W-:-:S04]  /*bc90*/  UIMAD UR4, UR26, UR4, URZ ;  /* 0x000000041a0472a4 */ /* 0x000fc8000f8e023f */
[----:B------:R-:W-:-:S04]  /*bca0*/  UISETP.LT.AND UP0, UPT, UR22, UR4, UPT ;  /* 0x000000041600728c */ /* 0x000fc8000bf01270 */
[----:B------:R-:W-:-:S04]  /*bcb0*/  USEL UR22, UR22, UR4, !UP0 ;  /* 0x0000000416167287 */ /* 0x000fc8000c000000 */
.L_x_3155:
        /* <DEDUP_REMOVED lines=9> */
[----:B-1----:R-:W2:Y:S04]  /*bd50*/  LDL R2, [R1] ;  /* 0x0000000001027983 */ /* 0x002ea80000100800 */
[----:B------:R-:W3:Y:S04]  /*bd60*/  LDL R5, [R1+0x28] ;  /* 0x0000280001057983 */ /* 0x000ee80000100800 */
[----:B------:R-:W3:Y:S01]  /*bd70*/  LDL R4, [R1+0x20] ;  /* 0x0000200001047983 */ /* 0x000ee20000100800 */
[----:B------:R-:W-:Y:S01]  /*bd80*/  IMAD.MOV.U32 R164, RZ, RZ, R168 ;  /* 0x000000ffffa47224 */ /* 0x000fe200078e00a8 */
[----:B------:R-:W-:Y:S01]  /*bd90*/  MOV R171, R3 ;  /* 0x0000000300ab7202 */ /* 0x000fe20000000f00 */
[----:B------:R-:W-:-:S02]  /*bda0*/  IMAD.MOV.U32 R0, RZ, RZ, R169 ;  /* 0x000000ffff007224 */ /* 0x000fc400078e00a9 */
[----:B------:R-:W-:Y:S01]  /*bdb0*/  IMAD.MOV.U32 R170, RZ, RZ, R167 ;  /* 0x000000ffffaa7224 */ /* 0x000fe200078e00a7 */
[----:B--2---:R-:W-:Y:S02]  /*bdc0*/  SHF.R.S32.HI R222, RZ, 0x1f, R2 ;  /* 0x0000001fffde7819 */ /* 0x004fe40000011402 */
[C---:B------:R-:W-:Y:S02]  /*bdd0*/  SHF.L.U32 R251, R2.reuse, 0x1, RZ ;  /* 0x0000000102fb7819 */ /* 0x040fe400000006ff */
[----:B------:R-:W-:Y:S02]  /*bde0*/  SHF.L.U64.HI R222, R2, 0x1, R222 ;  /* 0x0000000102de7819 */ /* 0x000fe400000102de */
[C---:B---3--:R-:W-:Y:S01]  /*bdf0*/  SHF.L.U64.HI R221, R4.reuse, 0x1, R5 ;  /* 0x0000000104dd7819 */ /* 0x048fe20000010205 */
[----:B------:R-:W-:Y:S02]  /*be00*/  IMAD.SHL.U32 R220, R4, 0x2, RZ ;  /* 0x0000000204dc7824 */ /* 0x000fe400078e00ff */
.L_x_3161:
[----:B------:R-:W-:Y:S04]  /*be10*/  DEPBAR.LE SB0, 0x0 ;  /* 0x000080000000791a */ /* 0x000fe80000000000 */
[----:B------:R-:W-:Y:S01]  /*be20*/  BAR.SYNC.DEFER_BLOCKING 0x0 ;  /* 0x0000000000007b1d */ /* 0x000fe20000010000 */
[----:B------:R-:W-:Y:S01]  /*be30*/  UISETP.GT.AND UP0, UPT, UR7, UR23, UPT ;  /* 0x000000170700728c */ /* 0x000fe2000bf04270 */
[----:B------:R-:W-:Y:S05]  /*be40*/  SEL R223, RZ, 0x10, P4 ;  /* 0x00000010ffdf7807 */ /* 0x000fea0002000000 */
[----:B------:R-:W-:Y:S01]  /*be50*/  PLOP3.LUT P0, PT, PT, PT, UP0, 0x80, 0x0 ;  /* 0x000000000000781c */ /* 0x000fe20003f0f008 */
[----:B-----5:R1:W2:Y:S04]  /*be60*/  LDSM.16.M88.4 R48, [R231+0x8080] ;  /* 0x00808000e730783b */ /* 0x0202a80000000200 */
        /* <DEDUP_REMOVED lines=10> */
[----:B------:R-:W-:Y:S02]  /*bf10*/  SHF.R.S32.HI R2, RZ, 0x1f, R243 ;  /* 0x0000001fff027819 */ /* 0x000fe400000114f3 */
[----:B------:R-:W-:Y:S03]  /*bf20*/  SHF.R.S32.HI R5, RZ, 0x1f, R242 ;  /* 0x0000001fff057819 */ /* 0x000fe600000114f2 */
[----:B------:R-:W-:Y:S02]  /*bf30*/  IMAD R4, R2, c[0x0][0x208], RZ ;  /* 0x0000820002047a24 */ /* 0x000fe400078e02ff */
[C---:B------:R-:W-:Y:S04]  /*bf40*/  IMAD.WIDE.U32 R2, R243.reuse, c[0x0][0x208], RZ ;  /* 0x00008200f3027a25 */ /* 0x040fe800078e00ff */
[----:B------:R-:W-:Y:S04]  /*bf50*/  IMAD R4, R243, c[0x0][0x20c], R4 ;  /* 0x00008300f3047a24 */ /* 0x000fe800078e0204 */
        /* <DEDUP_REMOVED lines=8> */
[----:B------:R-:W-:Y:S04]  /*bfe0*/  SHFL.IDX PT, R6, R3, 0x1, 0x181f ;  /* 0x00381f0003067f89 */ /* 0x000fe800000e0000 */
[----:B------:R-:W5:Y:S04]  /*bff0*/  SHFL.IDX PT, R4, R3, RZ, 0x181f ;  /* 0x00181fff03047589 */ /* 0x000f6800000e0000 */
[----:B------:R-:W4:Y:S04]  /*c000*/  SHFL.IDX PT, R5, R2, RZ, 0x181f ;  /* 0x00181fff02057589 */ /* 0x000f2800000e0000 */
[----:B------:R-:W3:Y:S04]  /*c010*/  SHFL.IDX PT, R3, R3, 0x2, 0x181f ;  /* 0x00581f0003037f89 */ /* 0x000ee800000e0000 */
[----:B------:R-:W2:Y:S04]  /*c020*/  SHFL.IDX PT, R7, R2, 0x1, 0x181f ;  /* 0x00381f0002077f89 */ /* 0x000ea800000e0000 */
[----:B------:R1:W2:Y:S02]  /*c030*/  SHFL.IDX PT, R14, R2, 0x2, 0x181f ;  /* 0x00581f00020e7f89 */ /* 0x0002a400000e0000 */
[----:B-1----:R-:W-:Y:S02]  /*c040*/  IADD3 R2, -R223, 0x10, RZ ;  /* 0x00000010df027810 */ /* 0x002fe40007ffe1ff */
[CC--:B-----5:R-:W-:Y:S02]  /*c050*/  IADD3 R12, P1, R4.reuse, R251.reuse, RZ ;  /* 0x000000fb040c7210 */ /* 0x0e0fe40007f3e0ff */
[-C--:B------:R-:W-:Y:S02]  /*c060*/  IADD3 R10, P0, R4, R220.reuse, RZ ;  /* 0x000000dc040a7210 */ /* 0x080fe40007f1e0ff */
[CC--:B------:R-:W-:Y:S01]  /*c070*/  IADD3 R8, P2, R6.reuse, R251.reuse, RZ ;  /* 0x000000fb06087210 */ /* 0x0c0fe20007f5e0ff */
[C-C-:B----4-:R-:W-:Y:S01]  /*c080*/  IMAD.X R13, R5.reuse, 0x1, R222.reuse, P1 ;  /* 0x00000001050d7824 */ /* 0x150fe200008e06de */
[----:B------:R-:W-:Y:S01]  /*c090*/  IADD3 R6, P1, R6, R220, RZ ;  /* 0x000000dc06067210 */ /* 0x000fe20007f3e0ff */
[--C-:B------:R-:W-:Y:S01]  /*c0a0*/  IMAD.X R11, R5, 0x1, R221.reuse, P0 ;  /* 0x00000001050b7824 */ /* 0x100fe200000e06dd */
[----:B---3--:R-:W-:Y:S01]  /*c0b0*/  IADD3 R4, P0, R3, R251, RZ ;  /* 0x000000fb03047210 */ /* 0x008fe20007f1e0ff */
[C-C-:B--2---:R-:W-:Y:S01]  /*c0c0*/  IMAD.X R9, R7.reuse, 0x1, R222.reuse, P2 ;  /* 0x0000000107097824 */ /* 0x144fe200010e06de */
[----:B------:R1:W-:Y:S01]  /*c0d0*/  LDGSTS.E.BYPASS.LTC128B.128 [R244], [R12.64], !P5 ;  /* 0x000000000cf47fae */ /* 0x0003e2000e901d54 */
[--C-:B------:R-:W-:Y:S01]  /*c0e0*/  IMAD.X R7, R7, 0x1, R221.reuse, P1 ;  /* 0x0000000107077824 */ /* 0x100fe200008e06dd */
[----:B------:R-:W-:Y:S01]  /*c0f0*/  LOP3.LUT R2, R2, 0xf, RZ, 0xc0, !PT ;  /* 0x0000000f02027812 */ /* 0x000fe200078ec0ff */
[----:B------:R-:W-:Y:S01]  /*c100*/  IMAD.X R5, R14, 0x1, R222, P0 ;  /* 0x000000010e057824 */ /* 0x000fe200000e06de */
[----:B------:R1:W-:Y:S01]  /*c110*/  LDGSTS.E.BYPASS.LTC128B.128 [R244+0x1800], [R10.64], !P4 ;  /* 0x018000000af47fae */ /* 0x0003e2000e101d54 */
[----:B------:R-:W-:Y:S02]  /*c120*/  ISETP.NE.U32.AND P0, PT, R223, RZ, PT ;  /* 0x000000ffdf00720c */ /* 0x000fe40003f05070 */
[----:B------:R-:W-:Y:S01]  /*c130*/  IADD3 R2, P2, P1, R2, R3, R220 ;  /* 0x0000000302027210 */ /* 0x000fe2000795e0dc */
[----:B------:R1:W-:Y:S03]  /*c140*/  LDGSTS.E.BYPASS.LTC128B.128 [R244+0x800], [R8.64], !P5 ;  /* 0x0080000008f47fae */ /* 0x0003e6000e901d54 */
[----:B------:R-:W-:Y:S01]  /*c150*/  IADD3.X R3, RZ, R14, R221, P2, P1 ;  /* 0x0000000eff037210 */ /* 0x000fe200017e24dd */
[----:B------:R1:W-:Y:S04]  /*c160*/  LDGSTS.E.BYPASS.LTC128B.128 [R244+0x2000], [R6.64], !P4 ;  /* 0x0200000006f47fae */ /* 0x0003e8000e101d54 */
[----:B------:R1:W-:Y:S04]  /*c170*/  LDGSTS.E.BYPASS.LTC128B.128 [R244+0x1000], [R4.64], !P5 ;  /* 0x0100000004f47fae */ /* 0x0003e8000e901d54 */
[----:B------:R1:W-:Y:S02]  /*c180*/  LDGSTS.E.BYPASS.LTC128B.128.ZFILL [R244+0x2800], [R2.64], P0 ;  /* 0x0280000002f47fae */ /* 0x0003e40008141d54 */
.L_x_3159:
[-C--:B-12-4-:R-:W-:Y:S01]  /*c190*/  HMMA.16816.F32.BF16 R4, R48, R16.reuse, RZ ;  /* 0x000000103004723c */ /* 0x096fe200000418ff */
[----:B------:R-:W-:Y:S01]  /*c1a0*/  LDSM.16.M88.4 R212, [R232+0x8080] ;  /* 0x00808000e8d4783b */ /* 0x000fe20000000200 */
[----:B------:R-:W-:Y:S06]  /*c1b0*/  UISETP.GT.AND UP0, UPT, UR23, UR7, UPT ;  /* 0x000000071700728c */ /* 0x000fec000bf04270 */
[C---:B---3--:R-:W-:Y:S01]  /*c1c0*/  HMMA.16816.F32.BF16 R8, R44.reuse, R16, RZ ;  /* 0x000000102c08723c */ /* 0x048fe200000418ff */
        /* <DEDUP_REMOVED lines=32> */
[C---:B--2---:R-:W-:Y:S08]  /*c3d0*/  HMMA.16816.F32.BF16 R8, R172.reuse, R216, R8 ;  /* 0x000000d8ac08723c */ /* 0x044ff00000041808 */
[-C--:B------:R-:W-:Y:S08]  /*c3e0*/  HMMA.16816.F32.BF16 R12, R172, R218.reuse, R12 ;  /* 0x000000daac0c723c */ /* 0x080ff0000004180c */
[C---:B------:R-:W-:Y:S01]  /*c3f0*/  HMMA.16816.F32.BF16 R16, R212.reuse, R218, R16 ;  /* 0x000000dad410723c */ /* 0x040fe20000041810 */
[----:B------:R-:W2:Y:S07]  /*c400*/  LDSM.16.M88.4 R216, [R229+0x800] ;  /* 0x00080000e5d8783b */ /* 0x000eae0000000200 */
        /* <DEDUP_REMOVED lines=10> */
[----:B------:R-:W4:Y:S07]  /*c4b0*/  LDSM.16.M88.4 R192, [R224+0x6880] ;  /* 0x00688000e0c0783b */ /* 0x000f2e0000000200 */
[-C--:B------:R-:W-:Y:S01]  /*c4c0*/  HMMA.16816.F32.BF16 R4, R200, R204.reuse, R4 ;  /* 0x000000ccc804723c */ /* 0x080fe20000041804 */
[----:B------:R-:W-:Y:S07]  /*c4d0*/  LDSM.16.M88.4 R212, [R224+0x7080] ;  /* 0x00708000e0d4783b */ /* 0x000fee0000000200 */
[C---:B-1----:R-:W-:Y:S08]  /*c4e0*/  HMMA.16816.F32.BF16 R8, R208.reuse, R204, R8 ;  /* 0x000000ccd008723c */ /* 0x042ff00000041808 */
[-C--:B------:R-:W-:Y:S08]  /*c4f0*/  HMMA.16816.F32.BF16 R12, R208, R206.reuse, R12 ;  /* 0x000000ced00c723c */ /* 0x080ff0000004180c */
[C---:B------:R-:W-:Y:S01]  /*c500*/  HMMA.16816.F32.BF16 R16, R200.reuse, R206, R16 ;  /* 0x000000cec810723c */ /* 0x040fe20000041810 */
[----:B------:R-:W1:Y:S07]  /*c510*/  LDSM.16.M88.4 R204, [R231+0xe080] ;  /* 0x00e08000e7cc783b */ /* 0x000e6e0000000200 */
[-C--:B--2---:R-:W-:Y:S08]  /*c520*/  HMMA.16816.F32.BF16 R20, R200, R216.reuse, R20 ;  /* 0x000000d8c814723c */ /* 0x084ff00000041814 */
[C---:B------:R-:W-:Y:S08]  /*c530*/  HMMA.16816.F32.BF16 R24, R208.reuse, R216, R24 ;  /* 0x000000d8d018723c */ /* 0x040ff00000041818 */
[-C--:B------:R-:W-:Y:S08]  /*c540*/  HMMA.16816.F32.BF16 R28, R208, R218.reuse, R28 ;  /* 0x000000dad01c723c */ /* 0x080ff0000004181c */
[C---:B------:R-:W-:Y:S01]  /*c550*/  HMMA.16816.F32.BF16 R32, R200.reuse, R218, R32 ;  /* 0x000000dac820723c */ /* 0x040fe20000041820 */
[----:B------:R-:W2:Y:S07]  /*c560*/  LDSM.16.M88.4 R216, [R224+0x7880] ;  /* 0x00788000e0d8783b */ /* 0x000eae0000000200 */
[-C--:B---3--:R-:W-:Y:S08]  /*c570*/  HMMA.16816.F32.BF16 R36, R200, R196.reuse, R36 ;  /* 0x000000c4c824723c */ /* 0x088ff00000041824 */
[C---:B------:R-:W-:Y:S08]  /*c580*/  HMMA.16816.F32.BF16 R40, R208.reuse, R196, R40 ;  /* 0x000000c4d028723c */ /* 0x040ff00000041828 */
[-C--:B------:R-:W-:Y:S01]  /*c590*/  HMMA.16816.F32.BF16 R44, R208, R198.reuse, R44 ;  /* 0x000000c6d02c723c */ /* 0x080fe2000004182c */
[----:B------:R-:W-:Y:S07]  /*c5a0*/  LDSM.16.M88.4 R208, [R233+0xe080] ;  /* 0x00e08000e9d0783b */ /* 0x000fee0000000200 */
[----:B------:R-:W-:Y:S01]  /*c5b0*/  HMMA.16816.F32.BF16 R48, R200, R198, R48 ;  /* 0x000000c6c830723c */ /* 0x000fe20000041830 */
[----:B------:R-:W-:Y:S07]  /*c5c0*/  LDSM.16.M88.4 R196, [R233+0xc080] ;  /* 0x00c08000e9c4783b */ /* 0x000fee0000000200 */
[-C--:B----4-:R-:W-:Y:S01]  /*c5d0*/  HMMA.16816.F32.BF16 R4, R172, R192.reuse, R4 ;  /* 0x000000c0ac04723c */ /* 0x090fe20000041804 */
[----:B------:R-:W3:Y:S07]  /*c5e0*/  LDSM.16.M88.4 R200, [R239] ;  /* 0x00000000efc8783b */ /* 0x000eee0000000200 */
        /* <DEDUP_REMOVED lines=14> */
[----:B------:R-:W2:Y:S07]  /*c6d0*/  LDSM.16.M88.4 R172, [R237] ;  /* 0x00000000edac783b */ /* 0x000eae0000000200 */
[-C--:B---3--:R-:W-:Y:S01]  /*c6e0*/  HMMA.16816.F32.BF16 R4, R196, R200.reuse, R4 ;  /* 0x000000c8c404723c */ /* 0x088fe20000041804 */
[----:B------:R-:W3:Y:S07]  /*c6f0*/  LDSM.16.M88.4 R216, [R232+0xe080] ;  /* 0x00e08000e8d8783b */ /* 0x000eee0000000200 */
        /* <DEDUP_REMOVED lines=14> */
[----:B------:R-:W1:Y:S07]  /*c7e0*/  LDSM.16.M88.4 R172, [R230+0x7880] ;  /* 0x00788000e6ac783b */ /* 0x000e6e0000000200 */
[-C--:B------:R-:W-:Y:S01]  /*c7f0*/  HMMA.16816.F32.BF16 R4, R204, R212.reuse, R4 ;  /* 0x000000d4cc04723c */ /* 0x080fe20000041804 */
[----:B------:R-:W2:Y:S07]  /*c800*/  LDSM.16.M88.4 R196, [R229+0x1800] ;  /* 0x00180000e5c4783b */ /* 0x000eae0000000200 */
        /* <DEDUP_REMOVED lines=43> */
[----:B------:R-:W2:Y:S04]  /*cac0*/  @!P6 LDG.E R242, [R166.64] ;  /* 0x00000014a6f2e981 */ /* 0x000ea8000c1e1900 */
[----:B------:R-:W-:Y:S02]  /*cad0*/  IMAD R165, R2, c[0x0][0x1e0], RZ ;  /* 0x0000780002a57a24 */ /* 0x000fe400078e02ff */
[C---:B------:R-:W-:Y:S04]  /*cae0*/  IMAD.WIDE.U32 R2, R243.reuse, c[0x0][0x1e0], RZ ;  /* 0x00007800f3027a25 */ /* 0x040fe800078e00ff */
        /* <DEDUP_REMOVED lines=14> */
[----:B------:R-:W5:Y:S04]  /*cbd0*/  SHFL.IDX PT, R167, R2, 0x1, 0x181f ;  /* 0x00381f0002a77f89 */ /* 0x000f6800000e0000 */
[----:B------:R5:W5:Y:S01]  /*cbe0*/  SHFL.IDX PT, R194, R2, 0x2, 0x181f ;  /* 0x00581f0002c27f89 */ /* 0x000b6200000e0000 */
[-C--:B-1----:R-:W-:Y:S02]  /*cbf0*/  IADD3 R172, P2, R168, R251.reuse, RZ ;  /* 0x000000fba8ac7210 */ /* 0x082fe40007f5e0ff */
[CC--:B--2---:R-:W-:Y:S02]  /*cc00*/  IADD3 R192, P1, R165.reuse, R251.reuse, RZ ;  /* 0x000000fba5c07210 */ /* 0x0c4fe40007f3e0ff */
[-C--:B------:R-:W-:Y:S03]  /*cc10*/  IADD3 R174, P0, R165, R220.reuse, RZ ;  /* 0x000000dca5ae7210 */ /* 0x080fe60007f1e0ff */
[--C-:B---3--:R-:W-:Y:S01]  /*cc20*/  IMAD.X R193, R166, 0x1, R222.reuse, P1 ;  /* 0x00000001a6c17824 */ /* 0x108fe200008e06de */
[----:B------:R-:W-:Y:S01]  /*cc30*/  IADD3 R168, P1, R168, R220, RZ ;  /* 0x000000dca8a87210 */ /* 0x000fe20007f3e0ff */
[--C-:B------:R-:W-:Y:S01]  /*cc40*/  IMAD.X R175, R166, 0x1, R221.reuse, P0 ;  /* 0x00000001a6af7824 */ /* 0x100fe200000e06dd */
[----:B----4-:R-:W-:Y:S02]  /*cc50*/  IADD3 R166, P0, R3, R251, RZ ;  /* 0x000000fb03a67210 */ /* 0x010fe40007f1e0ff */
[----:B------:R1:W-:Y:S01]  /*cc60*/  LDGSTS.E.BYPASS.LTC128B.128 [R245+0x5080], [R192.64], !P5 ;  /* 0x05080000c0f57fae */ /* 0x0003e2000e901d54 */
[--C-:B-----5:R-:W-:Y:S03]  /*cc70*/  IMAD.X R173, R167, 0x1, R222.reuse, P2 ;  /* 0x00000001a7ad7824 */ /* 0x120fe600010e06de */
[----:B------:R1:W-:Y:S01]  /*cc80*/  LDGSTS.E.BYPASS.LTC128B.128 [R245+0x6880], [R174.64], !P4 ;  /* 0x06880000aef57fae */ /* 0x0003e2000e101d54 */
[----:B------:R-:W-:Y:S01]  /*cc90*/  IADD3 R2, -R223, 0x10, RZ ;  /* 0x00000010df027810 */ /* 0x000fe20007ffe1ff */
[--C-:B------:R-:W-:Y:S02]  /*cca0*/  IMAD.X R169, R167, 0x1, R221.reuse, P1 ;  /* 0x00000001a7a97824 */ /* 0x100fe400008e06dd */
[----:B------:R1:W-:Y:S01]  /*ccb0*/  LDGSTS.E.BYPASS.LTC128B.128 [R245+0x5880], [R172.64], !P5 ;  /* 0x05880000acf57fae */ /* 0x0003e2000e901d54 */
[----:B------:R-:W-:Y:S01]  /*ccc0*/  IMAD.X R167, R194, 0x1, R222, P0 ;  /* 0x00000001c2a77824 */ /* 0x000fe200000e06de */
[----:B------:R-:W-:Y:S02]  /*ccd0*/  ISETP.NE.U32.AND P0, PT, R223, RZ, PT ;  /* 0x000000ffdf00720c */ /* 0x000fe40003f05070 */
[----:B------:R1:W-:Y:S01]  /*cce0*/  LDGSTS.E.BYPASS.LTC128B.128 [R245+0x7080], [R168.64], !P4 ;  /* 0x07080000a8f57fae */ /* 0x0003e2000e101d54 */
[----:B------:R-:W-:Y:S03]  /*ccf0*/  LOP3.LUT R2, R2, 0xf, RZ, 0xc0, !PT ;  /* 0x0000000f02027812 */ /* 0x000fe600078ec0ff */
[----:B------:R1:W-:Y:S01]  /*cd00*/  LDGSTS.E.BYPASS.LTC128B.128 [R245+0x6080], [R166.64], !P5 ;  /* 0x06080000a6f57fae */ /* 0x0003e2000e901d54 */
[----:B------:R-:W-:Y:S04]  /*cd10*/  IADD3 R2, P2, P1, R2, R3, R220 ;  /* 0x0000000302027210 */ /* 0x000fe8000795e0dc */
[----:B------:R-:W-:Y:S05]  /*cd20*/  IADD3.X R3, RZ, R194, R221, P2, P1 ;  /* 0x000000c2ff037210 */ /* 0x000fea00017e24dd */
[----:B------:R1:W-:Y:S04]  /*cd30*/  LDGSTS.E.BYPASS.LTC128B.128.ZFILL [R245+0x7880], [R2.64], P0 ;  /* 0x0788000002f57fae */ /* 0x0003e80008141d54 */
.L_x_3160:
[----:B-1----:R-:W-:Y:S01]  /*cd40*/  FMNMX.FTZ R169, R4, R0, !PT ;  /* 0x0000000004a97209 */ /* 0x002fe20007810000 */
[----:B------:R-:W-:Y:S01]  /*cd50*/  LDSM.16.MT88.4 R192, [R225+0x2080] ;  /* 0x00208000e1c0783b */ /* 0x000fe20000004200 */
        /* <DEDUP_REMOVED lines=11> */
[----:B------:R-:W2:Y:S01]  /*ce10*/  LDL.LU R252, [R1+0x18] ;  /* 0x0000180001fc7983 */ /* 0x000ea20000300800 */
        /* <DEDUP_REMOVED lines=21> */
[----:B------:R-:W3:Y:S03]  /*cf70*/  SHFL.BFLY PT, R166, R2, 0x2, 0x1f ;  /* 0x0c401f0002a67f89 */ /* 0x000ee600000e0000 */
        /* <DEDUP_REMOVED lines=9> */
[----:B------:R-:W4:Y:S01]  /*d010*/  SHFL.BFLY PT, R167, R3, 0x2, 0x1f ;  /* 0x0c401f0003a77f89 */ /* 0x000f2200000e0000 */
[----:B-1----:R-:W-:Y:S02]  /*d020*/  FMNMX.FTZ R169, R169, R165, !PT ;  /* 0x000000a5a9a97209 */ /* 0x002fe40007810000 */
[----:B---3--:R-:W-:Y:S02]  /*d030*/  FMNMX.FTZ R2, R2, R166, !PT ;  /* 0x000000a602027209 */ /* 0x008fe40007810000 */
[----:B------:R-:W-:Y:S03]  /*d040*/  FMNMX.FTZ R165, R10, R171, !PT ;  /* 0x000000ab0aa57209 */ /* 0x000fe60007810000 */
[----:B------:R-:W1:Y:S01]  /*d050*/  SHFL.BFLY PT, R172, R169, 0x1, 0x1f ;  /* 0x0c201f00a9ac7f89 */ /* 0x000e6200000e0000 */
[----:B------:R-:W-:Y:S04]  /*d060*/  FMNMX.FTZ R165, R11, R165, !PT ;  /* 0x000000a50ba57209 */ /* 0x000fe80007810000 */
[----:B------:R-:W-:Y:S03]  /*d070*/  FMNMX.FTZ R165, R14, R165, !PT ;  /* 0x000000a50ea57209 */ /* 0x000fe60007810000 */
[----:B------:R-:W3:Y:S01]  /*d080*/  SHFL.BFLY PT, R168, R2, 0x1, 0x1f ;  /* 0x0c201f0002a87f89 */ /* 0x000ee200000e0000 */
[----:B------:R-:W-:Y:S04]  /*d090*/  FMNMX.FTZ R165, R15, R165, !PT ;  /* 0x000000a50fa57209 */ /* 0x000fe80007810000 */
[----:B------:R-:W-:Y:S02]  /*d0a0*/  FMNMX.FTZ R165, R26, R165, !PT ;  /* 0x000000a51aa57209 */ /* 0x000fe40007810000 */
[----:B----4-:R-:W-:Y:S02]  /*d0b0*/  FMNMX.FTZ R3, R3, R167, !PT ;  /* 0x000000a703037209 */ /* 0x010fe40007810000 */
[----:B------:R-:W-:Y:S03]  /*d0c0*/  FMNMX.FTZ R165, R27, R165, !PT ;  /* 0x000000a51ba57209 */ /* 0x000fe60007810000 */
[----:B------:R-:W4:Y:S01]  /*d0d0*/  SHFL.BFLY PT, R167, R3, 0x1, 0x1f ;  /* 0x0c201f0003a77f89 */ /* 0x000f2200000e0000 */
[----:B------:R-:W-:Y:S02]  /*d0e0*/  FMNMX.FTZ R165, R30, R165, !PT ;  /* 0x000000a51ea57209 */ /* 0x000fe40007810000 */
[----:B-1----:R-:W-:Y:S02]  /*d0f0*/  FMNMX.FTZ R169, R169, R172, !PT ;  /* 0x000000aca9a97209 */ /* 0x002fe40007810000 */
[----:B------:R-:W-:Y:S03]  /*d100*/  FMNMX.FTZ R165, R31, R165, !PT ;  /* 0x000000a51fa57209 */ /* 0x000fe60007810000 */
[----:B------:R-:W-:Y:S01]  /*d110*/  FADD.FTZ R0, -R169, R0 ;  /* 0x00000000a9007221 */ /* 0x000fe20000010100 */
[----:B------:R-:W-:Y:S02]  /*d120*/  FMNMX.FTZ R165, R42, R165, !PT ;  /* 0x000000a52aa57209 */ /* 0x000fe40007810000 */
[----:B---3--:R-:W-:Y:S01]  /*d130*/  FMNMX.FTZ R168, R2, R168, !PT ;  /* 0x000000a802a87209 */ /* 0x008fe20007810000 */
[----:B------:R-:W-:Y:S01]  /*d140*/  FMUL.FTZ R2, R0, c[0x0][0x2d0] ;  /* 0x0000b40000027a20 */ /* 0x000fe20000410000 */
[----:B------:R-:W-:Y:S03]  /*d150*/  FMNMX.FTZ R0, R43, R165, !PT ;  /* 0x000000a52b007209 */ /* 0x000fe60007810000 */
[----:B------:R1:W3:Y:S01]  /*d160*/  MUFU.EX2 R166, R2 ;  /* 0x0000000200a67308 */ /* 0x0002e20000000800 */
[----:B------:R-:W-:Y:S01]  /*d170*/  FMNMX.FTZ R0, R46, R0, !PT ;  /* 0x000000002e007209 */ /* 0x000fe20007810000 */
[----:B------:R-:W-:Y:S03]  /*d180*/  FMUL.FTZ R200, R168, c[0x0][0x2d0] ;  /* 0x0000b400a8c87a20 */ /* 0x000fe60000410000 */
[----:B------:R-:W-:Y:S01]  /*d190*/  FMNMX.FTZ R0, R47, R0, !PT ;  /* 0x000000002f007209 */ /* 0x000fe20007810000 */
[--C-:B------:R-:W-:Y:S01]  /*d1a0*/  FFMA.FTZ R6, R6, c[0x0][0x2d0], -R200.reuse ;  /* 0x0000b40006067a23 */ /* 0x100fe200000108c8 */
[----:B----4-:R-:W-:Y:S01]  /*d1b0*/  FMNMX.FTZ R167, R3, R167, !PT ;  /* 0x000000a703a77209 */ /* 0x010fe20007810000 */
[--C-:B------:R-:W-:Y:S02]  /*d1c0*/  FFMA.FTZ R7, R7, c[0x0][0x2d0], -R200.reuse ;  /* 0x0000b40007077a23 */ /* 0x100fe400000108c8 */
[----:B------:R-:W4:Y:S01]  /*d1d0*/  SHFL.BFLY PT, R3, R0, 0x2, 0x1f ;  /* 0x0c401f0000037f89 */ /* 0x000f2200000e0000 */
[--C-:B------:R-:W-:Y:S01]  /*d1e0*/  FFMA.FTZ R18, R18, c[0x0][0x2d0], -R200.reuse ;  /* 0x0000b40012127a23 */ /* 0x100fe200000108c8 */
[----:B------:R-:W-:Y:S01]  /*d1f0*/  MUFU.EX2 R218, R6 ;  /* 0x0000000600da7308 */ /* 0x000fe20000000800 */
[--C-:B------:R-:W-:Y:S02]  /*d200*/  FFMA.FTZ R19, R19, c[0x0][0x2d0], -R200.reuse ;  /* 0x0000b40013137a23 */ /* 0x100fe400000108c8 */
[--C-:B------:R-:W-:Y:S02]  /*d210*/  FFMA.FTZ R22, R22, c[0x0][0x2d0], -R200.reuse ;  /* 0x0000b40016167a23 */ /* 0x100fe400000108c8 */
[--C-:B------:R-:W-:Y:S02]  /*d220*/  FFMA.FTZ R23, R23, c[0x0][0x2d0], -R200.reuse ;  /* 0x0000b40017177a23 */ /* 0x100fe400000108c8 */
[--C-:B------:R-:W-:Y:S02]  /*d230*/  FFMA.FTZ R34, R34, c[0x0][0x2d0], -R200.reuse ;  /* 0x0000b40022227a23 */ /* 0x100fe400000108c8 */
[--C-:B------:R-:W-:Y:S01]  /*d240*/  FFMA.FTZ R35, R35, c[0x0][0x2d0], -R200.reuse ;  /* 0x0000b40023237a23 */ /* 0x100fe200000108c8 */
[----:B------:R-:W5:Y:S01]  /*d250*/  MUFU.EX2 R219, R7 ;  /* 0x0000000700db7308 */ /* 0x000f620000000800 */
[----:B------:R-:W-:Y:S02]  /*d260*/  FFMA.FTZ R38, R38, c[0x0][0x2d0], -R200 ;  /* 0x0000b40026267a23 */ /* 0x000fe400000108c8 */
[----:B-1----:R-:W-:Y:S02]  /*d270*/  FADD.FTZ R2, -R168, R164 ;  /* 0x000000a4a8027221 */ /* 0x002fe40000010100 */
[----:B---3--:R-:W-:Y:S02]  /*d280*/  FMUL.FTZ R132, R166, R132 ;  /* 0x00000084a6847220 */ /* 0x008fe40000410000 */
[----:B------:R-:W-:Y:S02]  /*d290*/  FMUL.FTZ R2, R2, c[0x0][0x2d0] ;  /* 0x0000b40002027a20 */ /* 0x000fe40000410000 */
[C---:B------:R-:W-:Y:S01]  /*d2a0*/  FMUL.FTZ R133, R166.reuse, R133 ;  /* 0x00000085a6857220 */ /* 0x040fe20000410000 */
[----:B------:R-:W-:Y:S01]  /*d2b0*/  MUFU.EX2 R246, R18 ;  /* 0x0000001200f67308 */ /* 0x000fe20000000800 */
[----:B------:R-:W-:Y:S01]  /*d2c0*/  FMUL.FTZ R144, R166, R144 ;  /* 0x00000090a6907220 */ /* 0x000fe20000410000 */
[----:B----4-:R-:W-:Y:S01]  /*d2d0*/  FMNMX.FTZ R0, R0, R3, !PT ;  /* 0x0000000300007209 */ /* 0x010fe20007810000 */
[----:B------:R-:W-:Y:S02]  /*d2e0*/  FMUL.FTZ R145, R166, R145 ;  /* 0x00000091a6917220 */ /* 0x000fe40000410000 */
[--C-:B------:R-:W-:Y:S02]  /*d2f0*/  FFMA.FTZ R39, R39, c[0x0][0x2d0], -R200.reuse ;  /* 0x0000b40027277a23 */ /* 0x100fe400000108c8 */
[--C-:B------:R-:W-:Y:S02]  /*d300*/  FFMA.FTZ R50, R50, c[0x0][0x2d0], -R200.reuse ;  /* 0x0000b40032327a23 */ /* 0x100fe400000108c8 */
[----:B------:R-:W-:Y:S01]  /*d310*/  FFMA.FTZ R51, R51, c[0x0][0x2d0], -R200 ;  /* 0x0000b40033337a23 */ /* 0x000fe200000108c8 */
[----:B------:R1:W-:Y:S01]  /*d320*/  MUFU.EX2 R165, R2 ;  /* 0x0000000200a57308 */ /* 0x0003e20000000800 */
[C---:B------:R-:W-:Y:S02]  /*d330*/  FMUL.FTZ R148, R166.reuse, R148 ;  /* 0x00000094a6947220 */ /* 0x040fe40000410000 */
[C---:B------:R-:W-:Y:S01]  /*d340*/  FMUL.FTZ R149, R166.reuse, R149 ;  /* 0x00000095a6957220 */ /* 0x040fe20000410000 */
[----:B-----5:R-:W-:Y:S01]  /*d350*/  F2FP.BF16.PACK_AB R173, R219, R218 ;  /* 0x000000dadbad723e */ /* 0x020fe200000010ff */
        /* <DEDUP_REMOVED lines=12> */
[----:B-1----:R-:W-:Y:S02]  /*d420*/  FADD.FTZ R2, -R167, R170 ;  /* 0x000000aaa7027221 */ /* 0x002fe40000010100 */
[----:B------:R-:W-:Y:S02]  /*d430*/  FMUL.FTZ R170, R169, c[0x0][0x2d0] ;  /* 0x0000b400a9aa7a20 */ /* 0x000fe40000410000 */
[----:B------:R-:W-:Y:S01]  /*d440*/  FMUL.FTZ R2, R2, c[0x0][0x2d0] ;  /* 0x0000b40002027a20 */ /* 0x000fe20000410000 */
[----:B------:R-:W-:Y:S01]  /*d450*/  MUFU.EX2 R206, R23 ;  /* 0x0000001700ce7308 */ /* 0x000fe20000000800 */
[--C-:B------:R-:W-:Y:S02]  /*d460*/  FFMA.FTZ R4, R4, c[0x0][0x2d0], -R170.reuse ;  /* 0x0000b40004047a23 */ /* 0x100fe400000108aa */
[--C-:B------:R-:W-:Y:S01]  /*d470*/  FFMA.FTZ R5, R5, c[0x0][0x2d0], -R170.reuse ;  /* 0x0000b40005057a23 */ /* 0x100fe200000108aa */
[----:B---3--:R-:W-:Y:S01]  /*d480*/  F2FP.BF16.PACK_AB R175, R223, R246 ;  /* 0x000000f6dfaf723e */ /* 0x008fe200000010ff */
[--C-:B------:R-:W-:Y:S02]  /*d490*/  FFMA.FTZ R16, R16, c[0x0][0x2d0], -R170.reuse ;  /* 0x0000b40010107a23 */ /* 0x100fe400000108aa */
[--C-:B------:R-:W-:Y:S02]  /*d4a0*/  FFMA.FTZ R17, R17, c[0x0][0x2d0], -R170.reuse ;  /* 0x0000b40011117a23 */ /* 0x100fe400000108aa */
[C---:B------:R-:W-:Y:S01]  /*d4b0*/  FMUL.FTZ R6, R165.reuse, R178 ;  /* 0x000000b2a5067220 */ /* 0x040fe20000410000 */
[----:B------:R1:W3:Y:S01]  /*d4c0*/  MUFU.EX2 R164, R2 ;  /* 0x0000000200a47308 */ /* 0x0002e20000000800 */
        /* <DEDUP_REMOVED lines=8> */
[--C-:B------:R-:W-:Y:S02]  /*d550*/  FFMA.FTZ R20, R20, c[0x0][0x2d0], -R170.reuse ;  /* 0x0000b40014147a23 */ /* 0x100fe400000108aa */
[--C-:B------:R-:W-:Y:S02]  /*d560*/  FFMA.FTZ R21, R21, c[0x0][0x2d0], -R170.reuse ;  /* 0x0000b40015157a23 */ /* 0x100fe400000108aa */
[--C-:B------:R-:W-:Y:S01]  /*d570*/  FFMA.FTZ R32, R32, c[0x0][0x2d0], -R170.reuse ;  /* 0x0000b40020207a23 */ /* 0x100fe200000108aa */
[----:B------:R-:W5:Y:S01]  /*d580*/  MUFU.EX2 R249, R5 ;  /* 0x0000000500f97308 */ /* 0x000f620000000800 */
[--C-:B------:R-:W-:Y:S02]  /*d590*/  FFMA.FTZ R33, R33, c[0x0][0x2d0], -R170.reuse ;  /* 0x0000b40021217a23 */ /* 0x100fe400000108aa */
[--C-:B------:R-:W-:Y:S01]  /*d5a0*/  FFMA.FTZ R36, R36, c[0x0][0x2d0], -R170.reuse ;  /* 0x0000b40024247a23 */ /* 0x100fe200000108aa */
[----:B-1----:R-:W1:Y:S01]  /*d5b0*/  SHFL.BFLY PT, R2, R0, 0x1, 0x1f ;  /* 0x0c201f0000027f89 */ /* 0x002e6200000e0000 */
[C---:B---3--:R-:W-:Y:S02]  /*d5c0*/  FMUL.FTZ R136, R164.reuse, R136 ;  /* 0x00000088a4887220 */ /* 0x048fe40000410000 */
[C---:B------:R-:W-:Y:S02]  /*d5d0*/  FMUL.FTZ R137, R164.reuse, R137 ;  /* 0x00000089a4897220 */ /* 0x040fe40000410000 */
[C---:B------:R-:W-:Y:S01]  /*d5e0*/  FMUL.FTZ R140, R164.reuse, R140 ;  /* 0x0000008ca48c7220 */ /* 0x040fe20000410000 */
[----:B------:R-:W-:Y:S01]  /*d5f0*/  MUFU.EX2 R248, R16 ;  /* 0x0000001000f87308 */ /* 0x000fe20000000800 */
[----:B------:R-:W-:Y:S02]  /*d600*/  FMUL.FTZ R141, R164, R141 ;  /* 0x0000008da48d7220 */ /* 0x000fe40000410000 */
[--C-:B------:R-:W-:Y:S02]  /*d610*/  FFMA.FTZ R37, R37, c[0x0][0x2d0], -R170.reuse ;  /* 0x0000b40025257a23 */ /* 0x100fe400000108aa */
[----:B----4-:R-:W-:Y:S02]  /*d620*/  FMUL.FTZ R4, R166, R176 ;  /* 0x000000b0a6047220 */ /* 0x010fe40000410000 */
[--C-:B------:R-:W-:Y:S02]  /*d630*/  FFMA.FTZ R48, R48, c[0x0][0x2d0], -R170.reuse ;  /* 0x0000b40030307a23 */ /* 0x100fe400000108aa */
[----:B------:R-:W-:Y:S01]  /*d640*/  FFMA.FTZ R49, R49, c[0x0][0x2d0], -R170 ;  /* 0x0000b40031317a23 */ /* 0x000fe200000108aa */
[----:B------:R-:W3:Y:S01]  /*d650*/  MUFU.EX2 R250, R17 ;  /* 0x0000001100fa7308 */ /* 0x000ee20000000800 */
[----:B------:R-:W4:Y:S01]  /*d660*/  LDL.LU R170, [R1+0x14] ;  /* 0x0000140001aa7983 */ /* 0x000f220000300800 */
[----:B------:R-:W-:Y:S01]  /*d670*/  FMUL.FTZ R150, R165, R150 ;  /* 0x00000096a5967220 */ /* 0x000fe20000410000 */
[----:B-----5:R-:W-:Y:S01]  /*d680*/  F2FP.BF16.PACK_AB R172, R249, R247 ;  /* 0x000000f7f9ac723e */ /* 0x020fe200000010ff */
[----:B------:R-:W-:Y:S01]  /*d690*/  FMUL.FTZ R5, R166, R177 ;  /* 0x000000b1a6057220 */ /* 0x000fe20000410000 */
[----:B------:R-:W5:Y:S01]  /*d6a0*/  LDL.LU R200, [R1+0xc] ;  /* 0x00000c0001c87983 */ /* 0x000f620000300800 */
[----:B------:R-:W-:Y:S01]  /*d6b0*/  FMUL.FTZ R151, R165, R151 ;  /* 0x00000097a5977220 */ /* 0x000fe20000410000 */
[----:B-1----:R-:W-:Y:S01]  /*d6c0*/  FMNMX.FTZ R3, R0, R2, !PT ;  /* 0x0000000200037209 */ /* 0x002fe20007810000 */
[C---:B------:R-:W-:Y:S02]  /*d6d0*/  FMUL.FTZ R152, R164.reuse, R152 ;  /* 0x00000098a4987220 */ /* 0x040fe40000410000 */
[----:B------:R-:W-:Y:S01]  /*d6e0*/  MUFU.EX2 R209, R20 ;  /* 0x0000001400d17308 */ /* 0x000fe20000000800 */
[----:B------:R-:W-:Y:S02]  /*d6f0*/  FMUL.FTZ R153, R164, R153 ;  /* 0x00000099a4997220 */ /* 0x000fe40000410000 */
[----:B------:R-:W-:Y:S02]  /*d700*/  FADD.FTZ R0, -R3, R171 ;  /* 0x000000ab03007221 */ /* 0x000fe40000010100 */
[----:B------:R-:W-:Y:S02]  /*d710*/  FMUL.FTZ R171, R167, c[0x0][0x2d0] ;  /* 0x0000b400a7ab7a20 */ /* 0x000fe40000410000 */
[----:B------:R-:W-:Y:S02]  /*d720*/  FMUL.FTZ R2, R3, c[0x0][0x2d0] ;  /* 0x0000b40003027a20 */ /* 0x000fe40000410000 */
[----:B------:R-:W-:Y:S01]  /*d730*/  FMUL.FTZ R0, R0, c[0x0][0x2d0] ;  /* 0x0000b40000007a20 */ /* 0x000fe20000410000 */
[----:B------:R1:W-:Y:S01]  /*d740*/  MUFU.EX2 R208, R21 ;  /* 0x0000001500d07308 */ /* 0x0003e20000000800 */
[--C-:B------:R-:W-:Y:S02]  /*d750*/  FFMA.FTZ R8, R8, c[0x0][0x2d0], -R171.reuse ;  /* 0x0000b40008087a23 */ /* 0x100fe400000108ab */
[--C-:B------:R-:W-:Y:S01]  /*d760*/  FFMA.FTZ R9, R9, c[0x0][0x2d0], -R171.reuse ;  /* 0x0000b40009097a23 */ /* 0x100fe200000108ab */
[----:B---3--:R-:W-:Y:S01]  /*d770*/  F2FP.BF16.PACK_AB R174, R250, R248 ;  /* 0x000000f8faae723e */ /* 0x008fe200000010ff */
[--C-:B------:R-:W-:Y:S02]  /*d780*/  FFMA.FTZ R12, R12, c[0x0][0x2d0], -R171.reuse ;  /* 0x0000b4000c0c7a23 */ /* 0x100fe400000108ab */
[--C-:B------:R-:W-:Y:S02]  /*d790*/  FFMA.FTZ R13, R13, c[0x0][0x2d0], -R171.reuse ;  /* 0x0000b4000d0d7a23 */ /* 0x100fe400000108ab */
[--C-:B------:R-:W-:Y:S01]  /*d7a0*/  FFMA.FTZ R10, R10, c[0x0][0x2d0], -R2.reuse ;  /* 0x0000b4000a0a7a23 */ /* 0x100fe20000010802 */
[----:B------:R-:W3:Y:S01]  /*d7b0*/  MUFU.EX2 R0, R0 ;  /* 0x0000000000007308 */ /* 0x000ee20000000800 */
[-C--:B------:R-:W-:Y:S05]  /*d7c0*/  HMMA.16816.F32.BF16 R4, R172, R192.reuse, R4 ;  /* 0x000000c0ac04723c */ /* 0x080fea0000041804 */
[--C-:B------:R-:W-:Y:S02]  /*d7d0*/  FFMA.FTZ R11, R11, c[0x0][0x2d0], -R2.reuse ;  /* 0x0000b4000b0b7a23 */ /* 0x100fe40000010802 */
[--C-:B------:R-:W-:Y:S02]  /*d7e0*/  FFMA.FTZ R14, R14, c[0x0][0x2d0], -R2.reuse ;  /* 0x0000b4000e0e7a23 */ /* 0x100fe40000010802 */
[--C-:B------:R-:W-:Y:S01]  /*d7f0*/  FFMA.FTZ R15, R15, c[0x0][0x2d0], -R2.reuse ;  /* 0x0000b4000f0f7a23 */ /* 0x100fe20000010802 */
[----:B------:R2:W-:Y:S02]  /*d800*/  MUFU.EX2 R214, R8 ;  /* 0x0000000800d67308 */ /* 0x0005e40000000800 */
[C---:B------:R-:W-:Y:S01]  /*d810*/  FMUL.FTZ R16, R166.reuse, R188 ;  /* 0x000000bca6107220 */ /* 0x040fe20000410000 */
[----:B-1----:R-:W-:Y:S01]  /*d820*/  LDSM.16.MT88.4 R20, [R228+0x3880] ;  /* 0x00388000e414783b */ /* 0x002fe20000004200 */
[----:B------:R-:W-:Y:S02]  /*d830*/  FMUL.FTZ R17, R166, R189 ;  /* 0x000000bda6117220 */ /* 0x000fe40000410000 */
[--C-:B------:R-:W-:Y:S02]  /*d840*/  FFMA.FTZ R24, R24, c[0x0][0x2d0], -R171.reuse ;  /* 0x0000b40018187a23 */ /* 0x100fe400000108ab */
[--C-:B------:R-:W-:Y:S02]  /*d850*/  FFMA.FTZ R25, R25, c[0x0][0x2d0], -R171.reuse ;  /* 0x0000b40019197a23 */ /* 0x100fe400000108ab */
[----:B------:R-:W1:Y:S01]  /*d860*/  MUFU.EX2 R215, R9 ;  /* 0x0000000900d77308 */ /* 0x000e620000000800 */
[----:B------:R-:W-:Y:S01]  /*d870*/  LDSM.16.MT88.4 R188, [R225+0x3080] ;  /* 0x00308000e1bc783b */ /* 0x000fe20000004200 */
[--C-:B------:R-:W-:Y:S02]  /*d880*/  FFMA.FTZ R26, R26, c[0x0][0x2d0], -R2.reuse ;  /* 0x0000b4001a1a7a23 */ /* 0x100fe40000010802 */
[C---:B---3--:R-:W-:Y:S02]  /*d890*/  FMUL.FTZ R138, R0.reuse, R138 ;  /* 0x0000008a008a7220 */ /* 0x048fe40000410000 */
[C---:B------:R-:W-:Y:S02]  /*d8a0*/  FMUL.FTZ R139, R0.reuse, R139 ;  /* 0x0000008b008b7220 */ /* 0x040fe40000410000 */
[C---:B------:R-:W-:Y:S02]  /*d8b0*/  FMUL.FTZ R142, R0.reuse, R142 ;  /* 0x0000008e008e7220 */ /* 0x040fe40000410000 */
[----:B------:R3:W-:Y:S01]  /*d8c0*/  MUFU.EX2 R216, R12 ;  /* 0x0000000c00d87308 */ /* 0x0007e20000000800 */
[----:B------:R-:W-:Y:S02]  /*d8d0*/  FMUL.FTZ R143, R0, R143 ;  /* 0x0000008f008f7220 */ /* 0x000fe40000410000 */
[--C-:B------:R-:W-:Y:S02]  /*d8e0*/  FFMA.FTZ R27, R27, c[0x0][0x2d0], -R2.reuse ;  /* 0x0000b4001b1b7a23 */ /* 0x100fe40000010802 */
[----:B--2---:R-:W-:Y:S02]  /*d8f0*/  FMUL.FTZ R8, R164, R180 ;  /* 0x000000b4a4087220 */ /* 0x004fe40000410000 */
[C---:B------:R-:W-:Y:S02]  /*d900*/  FMUL.FTZ R154, R0.reuse, R154 ;  /* 0x0000009a009a7220 */ /* 0x040fe40000410000 */
[----:B------:R-:W-:Y:S01]  /*d910*/  FMUL.FTZ R155, R0, R155 ;  /* 0x0000009b009b7220 */ /* 0x000fe20000410000 */
[----:B------:R-:W2:Y:S01]  /*d920*/  MUFU.EX2 R217, R13 ;  /* 0x0000000d00d97308 */ /* 0x000ea20000000800 */
[C---:B------:R-:W-:Y:S02]  /*d930*/  FMUL.FTZ R156, R164.reuse, R156 ;  /* 0x0000009ca49c7220 */ /* 0x040fe40000410000 */
[C---:B------:R-:W-:Y:S01]  /*d940*/  FMUL.FTZ R157, R164.reuse, R157 ;  /* 0x0000009da49d7220 */ /* 0x040fe20000410000 */
[----:B-1----:R-:W-:Y:S01]  /*d950*/  F2FP.BF16.PACK_AB R176, R215, R214 ;  /* 0x000000d6d7b0723e */ /* 0x002fe200000010ff */
[----:B------:R-:W-:Y:S02]  /*d960*/  FMUL.FTZ R9, R164, R181 ;  /* 0x000000b5a4097220 */ /* 0x000fe40000410000 */
[C---:B------:R-:W-:Y:S02]  /*d970*/  FMUL.FTZ R158, R0.reuse, R158 ;  /* 0x0000009e009e7220 */ /* 0x040fe40000410000 */
[----:B------:R-:W-:Y:S01]  /*d980*/  FMUL.FTZ R159, R0, R159 ;  /* 0x0000009f009f7220 */ /* 0x000fe20000410000 */
[----:B------:R1:W-:Y:S01]  /*d990*/  MUFU.EX2 R210, R10 ;  /* 0x0000000a00d27308 */ /* 0x0003e20000000800 */
[C---:B------:R-:W-:Y:S02]  /*d9a0*/  FMUL.FTZ R162, R165.reuse, R162 ;  /* 0x000000a2a5a27220 */ /* 0x040fe40000410000 */
[C---:B------:R-:W-:Y:S02]  /*d9b0*/  FMUL.FTZ R163, R165.reuse, R163 ;  /* 0x000000a3a5a37220 */ /* 0x040fe40000410000 */
[C---:B---3--:R-:W-:Y:S02]  /*d9c0*/  FMUL.FTZ R12, R164.reuse, R184 ;  /* 0x000000b8a40c7220 */ /* 0x048fe40000410000 */
[C---:B------:R-:W-:Y:S02]  /*d9d0*/  FMUL.FTZ R54, R165.reuse, R54 ;  /* 0x00000036a5367220 */ /* 0x040fe40000410000 */
[----:B------:R-:W-:Y:S01]  /*d9e0*/  FMUL.FTZ R55, R165, R55 ;  /* 0x00000037a5377220 */ /* 0x000fe20000410000 */
[----:B------:R-:W3:Y:S01]  /*d9f0*/  MUFU.EX2 R211, R11 ;  /* 0x0000000b00d37308 */ /* 0x000ee20000000800 */
[C---:B------:R-:W-:Y:S02]  /*da00*/  FMUL.FTZ R56, R164.reuse, R56 ;  /* 0x00000038a4387220 */ /* 0x040fe40000410000 */
[C---:B------:R-:W-:Y:S01]  /*da10*/  FMUL.FTZ R57, R164.reuse, R57 ;  /* 0x00000039a4397220 */ /* 0x040fe20000410000 */
[----:B--2---:R-:W-:Y:S01]  /*da20*/  F2FP.BF16.PACK_AB R178, R217, R216 ;  /* 0x000000d8d9b2723e */ /* 0x004fe200000010ff */
[----:B------:R-:W-:Y:S02]  /*da30*/  FMUL.FTZ R13, R164, R185 ;  /* 0x000000b9a40d7220 */ /* 0x000fe40000410000 */
[C---:B------:R-:W-:Y:S02]  /*da40*/  FMUL.FTZ R58, R0.reuse, R58 ;  /* 0x0000003a003a7220 */ /* 0x040fe40000410000 */
[----:B------:R-:W-:Y:S01]  /*da50*/  FMUL.FTZ R59, R0, R59 ;  /* 0x0000003b003b7220 */ /* 0x000fe20000410000 */
[----:B------:R2:W-:Y:S01]  /*da60*/  MUFU.EX2 R212, R14 ;  /* 0x0000000e00d47308 */ /* 0x0005e20000000800 */
[C---:B------:R-:W-:Y:S02]  /*da70*/  FMUL.FTZ R60, R164.reuse, R60 ;  /* 0x0000003ca43c7220 */ /* 0x040fe40000410000 */
[----:B------:R-:W-:Y:S02]  /*da80*/  FMUL.FTZ R61, R164, R61 ;  /* 0x0000003da43d7220 */ /* 0x000fe40000410000 */
[C---:B-1----:R-:W-:Y:S02]  /*da90*/  FMUL.FTZ R10, R0.reuse, R182 ;  /* 0x000000b6000a7220 */ /* 0x042fe40000410000 */
[C---:B------:R-:W-:Y:S02]  /*daa0*/  FMUL.FTZ R62, R0.reuse, R62 ;  /* 0x0000003e003e7220 */ /* 0x040fe40000410000 */
[C---:B------:R-:W-:Y:S01]  /*dab0*/  FMUL.FTZ R63, R0.reuse, R63 ;  /* 0x0000003f003f7220 */ /* 0x040fe20000410000 */
[----:B------:R-:W1:Y:S01]  /*dac0*/  MUFU.EX2 R213, R15 ;  /* 0x0000000f00d57308 */ /* 0x000e620000000800 */
[C---:B------:R-:W-:Y:S02]  /*dad0*/  FMUL.FTZ R66, R165.reuse, R66 ;  /* 0x00000042a5427220 */ /* 0x040fe40000410000 */
[----:B------:R-:W-:Y:S01]  /*dae0*/  FMUL.FTZ R67, R165, R67 ;  /* 0x00000043a5437220 */ /* 0x000fe20000410000 */
[----:B---3--:R-:W-:Y:S01]  /*daf0*/  F2FP.BF16.PACK_AB R177, R211, R210 ;  /* 0x000000d2d3b1723e */ /* 0x008fe200000010ff */
[----:B------:R-:W-:Y:S02]  /*db00*/  FMUL.FTZ R11, R0, R183 ;  /* 0x000000b7000b7220 */ /* 0x000fe40000410000 */
[----:B------:R-:W3:Y:S01]  /*db10*/  LDSM.16.MT88.4 R180, [R228+0x2080] ;  /* 0x00208000e4b4783b */ /* 0x000ee20000004200 */
[C---:B------:R-:W-:Y:S02]  /*db20*/  FMUL.FTZ R70, R165.reuse, R70 ;  /* 0x00000046a5467220 */ /* 0x040fe40000410000 */
[----:B------:R-:W-:Y:S01]  /*db30*/  MUFU.EX2 R205, R32 ;  /* 0x0000002000cd7308 */ /* 0x000fe20000000800 */
[----:B------:R-:W-:Y:S02]  /*db40*/  FMUL.FTZ R71, R165, R71 ;  /* 0x00000047a5477220 */ /* 0x000fe40000410000 */
[----:B------:R-:W-:Y:S02]  /*db50*/  FMUL.FTZ R72, R164, R72 ;  /* 0x00000048a4487220 */ /* 0x000fe40000410000 */
[----:B--2---:R-:W-:Y:S02]  /*db60*/  FMUL.FTZ R14, R0, R186 ;  /* 0x000000ba000e7220 */ /* 0x004fe40000410000 */
[----:B------:R-:W-:Y:S02]  /*db70*/  FMUL.FTZ R73, R164, R73 ;  /* 0x00000049a4497220 */ /* 0x000fe40000410000 */
[C---:B------:R-:W-:Y:S01]  /*db80*/  FMUL.FTZ R74, R0.reuse, R74 ;  /* 0x0000004a004a7220 */ /* 0x040fe20000410000 */
[----:B------:R-:W-:Y:S01]  /*db90*/  MUFU.EX2 R204, R33 ;  /* 0x0000002100cc7308 */ /* 0x000fe20000000800 */
[----:B------:R-:W-:Y:S02]  /*dba0*/  FMUL.FTZ R75, R0, R75 ;  /* 0x0000004b004b7220 */ /* 0x000fe40000410000 */
[----:B------:R-:W-:Y:S01]  /*dbb0*/  FMUL.FTZ R76, R164, R76 ;  /* 0x0000004ca44c7220 */ /* 0x000fe20000410000 */
[----:B-1----:R-:W-:Y:S01]  /*dbc0*/  F2FP.BF16.PACK_AB R179, R213, R212 ;  /* 0x000000d4d5b3723e */ /* 0x002fe200000010ff */
[----:B------:R-:W-:Y:S02]  /*dbd0*/  FMUL.FTZ R15, R0, R187 ;  /* 0x000000bb000f7220 */ /* 0x000fe40000410000 */
[----:B------:R-:W1:Y:S01]  /*dbe0*/  LDSM.16.MT88.4 R184, [R227+0x2080] ;  /* 0x00208000e3b8783b */ /* 0x000e620000004200 */
[----:B------:R-:W-:Y:S02]  /*dbf0*/  FMUL.FTZ R77, R164, R77 ;  /* 0x0000004da44d7220 */ /* 0x000fe40000410000 */
[----:B------:R-:W-:Y:S01]  /*dc00*/  MUFU.EX2 R203, R34 ;  /* 0x0000002200cb7308 */ /* 0x000fe20000000800 */
[C---:B------:R-:W-:Y:S04]  /*dc10*/  HMMA.16816.F32.BF16 R8, R176.reuse, R192, R8 ;  /* 0x000000c0b008723c */ /* 0x040fe80000041808 */
[C---:B------:R-:W-:Y:S02]  /*dc20*/  FMUL.FTZ R78, R0.reuse, R78 ;  /* 0x0000004e004e7220 */ /* 0x040fe40000410000 */
[----:B------:R-:W-:Y:S02]  /*dc30*/  FMUL.FTZ R79, R0, R79 ;  /* 0x0000004f004f7220 */ /* 0x000fe40000410000 */
[-C--:B------:R-:W-:Y:S01]  /*dc40*/  HMMA.16816.F32.BF16 R12, R176, R194.reuse, R12 ;  /* 0x000000c2b00c723c */ /* 0x080fe2000004180c */
[----:B------:R2:W-:Y:S03]  /*dc50*/  MUFU.EX2 R202, R35 ;  /* 0x0000002300ca7308 */ /* 0x0005e60000000800 */
[C---:B------:R-:W-:Y:S02]  /*dc60*/  FMUL.FTZ R82, R165.reuse, R82 ;  /* 0x00000052a5527220 */ /* 0x040fe40000410000 */
[C---:B------:R-:W-:Y:S02]  /*dc70*/  FMUL.FTZ R83, R165.reuse, R83 ;  /* 0x00000053a5537220 */ /* 0x040fe40000410000 */
[C---:B------:R-:W-:Y:S03]  /*dc80*/  HMMA.16816.F32.BF16 R16, R172.reuse, R194, R16 ;  /* 0x000000c2ac10723c */ /* 0x040fe60000041810 */
[----:B------:R-:W-:Y:S01]  /*dc90*/  MUFU.EX2 R201, R24 ;  /* 0x0000001800c97308 */ /* 0x000fe20000000800 */
[C---:B------:R-:W-:Y:S02]  /*dca0*/  FMUL.FTZ R84, R166.reuse, R84 ;  /* 0x00000054a6547220 */ /* 0x040fe40000410000 */
[----:B------:R-:W-:Y:S02]  /*dcb0*/  FMUL.FTZ R85, R166, R85 ;  /* 0x00000055a6557220 */ /* 0x000fe40000410000 */
[-C--:B------:R-:W-:Y:S04]  /*dcc0*/  HMMA.16816.F32.BF16 R132, R172, R196.reuse, R132 ;  /* 0x000000c4ac84723c */ /* 0x080fe80000041884 */
[C---:B------:R-:W-:Y:S01]  /*dcd0*/  FMUL.FTZ R86, R165.reuse, R86 ;  /* 0x00000056a5567220 */ /* 0x040fe20000410000 */
[----:B------:R-:W-:Y:S01]  /*dce0*/  MUFU.EX2 R49, R49 ;  /* 0x0000003100317308 */ /* 0x000fe20000000800 */
[C---:B------:R-:W-:Y:S02]  /*dcf0*/  FMUL.FTZ R87, R165.reuse, R87 ;  /* 0x00000057a5577220 */ /* 0x040fe40000410000 */
[C---:B------:R-:W-:Y:S01]  /*dd00*/  HMMA.16816.F32.BF16 R136, R176.reuse, R196, R136 ;  /* 0x000000c4b088723c */ /* 0x040fe20000041888 */
[----:B--2---:R-:W-:Y:S03]  /*dd10*/  LDSM.16.MT88.4 R32, [R227+0x3880] ;  /* 0x00388000e320783b */ /* 0x004fe60000004200 */
[C---:B------:R-:W-:Y:S02]  /*dd20*/  FMUL.FTZ R88, R164.reuse, R88 ;  /* 0x00000058a4587220 */ /* 0x040fe40000410000 */
[----:B------:R-:W-:Y:S01]  /*dd30*/  FMUL.FTZ R89, R164, R89 ;  /* 0x00000059a4597220 */ /* 0x000fe20000410000 */
[----:B------:R-:W-:Y:S01]  /*dd40*/  MUFU.EX2 R197, R27 ;  /* 0x0000001b00c57308 */ /* 0x000fe20000000800 */
[-C--:B------:R-:W-:Y:S04]  /*dd50*/  HMMA.16816.F32.BF16 R140, R176, R198.reuse, R140 ;  /* 0x000000c6b08c723c */ /* 0x080fe8000004188c */
[C---:B------:R-:W-:Y:S02]  /*dd60*/  FMUL.FTZ R90, R0.reuse, R90 ;  /* 0x0000005a005a7220 */ /* 0x040fe40000410000 */
[----:B------:R-:W-:Y:S02]  /*dd70*/  FMUL.FTZ R91, R0, R91 ;  /* 0x0000005b005b7220 */ /* 0x000fe40000410000 */
[C---:B------:R-:W-:Y:S01]  /*dd80*/  HMMA.16816.F32.BF16 R144, R172.reuse, R198, R144 ;  /* 0x000000c6ac90723c */ /* 0x040fe20000041890 */
[----:B------:R-:W2:Y:S03]  /*dd90*/  MUFU.EX2 R199, R25 ;  /* 0x0000001900c77308 */ /* 0x000ea60000000800 */
[C---:B------:R-:W-:Y:S02]  /*dda0*/  FMUL.FTZ R92, R164.reuse, R92 ;  /* 0x0000005ca45c7220 */ /* 0x040fe40000410000 */
[----:B------:R-:W-:Y:S02]  /*ddb0*/  FMUL.FTZ R93, R164, R93 ;  /* 0x0000005da45d7220 */ /* 0x000fe40000410000 */
[-C--:B---3--:R-:W-:Y:S03]  /*ddc0*/  HMMA.16816.F32.BF16 R148, R172, R180.reuse, R148 ;  /* 0x000000b4ac94723c */ /* 0x088fe60000041894 */
[----:B------:R3:W1:Y:S01]  /*ddd0*/  MUFU.EX2 R198, R26 ;  /* 0x0000001a00c67308 */ /* 0x0006620000000800 */
[C---:B------:R-:W-:Y:S02]  /*dde0*/  FMUL.FTZ R94, R0.reuse, R94 ;  /* 0x0000005e005e7220 */ /* 0x040fe40000410000 */
[----:B------:R-:W-:Y:S02]  /*ddf0*/  FMUL.FTZ R95, R0, R95 ;  /* 0x0000005f005f7220 */ /* 0x000fe40000410000 */
[C---:B------:R-:W-:Y:S04]  /*de00*/  HMMA.16816.F32.BF16 R152, R176.reuse, R180, R152 ;  /* 0x000000b4b098723c */ /* 0x040fe80000041898 */
[C---:B------:R-:W-:Y:S01]  /*de10*/  FMUL.FTZ R96, R166.reuse, R96 ;  /* 0x00000060a6607220 */ /* 0x040fe20000410000 */
[----:B------:R-:W-:Y:S01]  /*de20*/  MUFU.EX2 R51, R51 ;  /* 0x0000003300337308 */ /* 0x000fe20000000800 */
[C---:B------:R-:W-:Y:S02]  /*de30*/  FMUL.FTZ R97, R166.reuse, R97 ;  /* 0x00000061a6617220 */ /* 0x040fe40000410000 */
[-C--:B------:R-:W-:Y:S04]  /*de40*/  HMMA.16816.F32.BF16 R156, R176, R182.reuse, R156 ;  /* 0x000000b6b09c723c */ /* 0x080fe8000004189c */
[C---:B------:R-:W-:Y:S02]  /*de50*/  FMUL.FTZ R98, R165.reuse, R98 ;  /* 0x00000062a5627220 */ /* 0x040fe40000410000 */
[C---:B------:R-:W-:Y:S01]  /*de60*/  FMUL.FTZ R99, R165.reuse, R99 ;  /* 0x00000063a5637220 */ /* 0x040fe20000410000 */
[----:B------:R-:W-:Y:S01]  /*de70*/  MUFU.EX2 R192, R36 ;  /* 0x0000002400c07308 */ /* 0x000fe20000000800 */
[C---:B------:R-:W-:Y:S01]  /*de80*/  HMMA.16816.F32.BF16 R160, R172.reuse, R182, R160 ;  /* 0x000000b6aca0723c */ /* 0x040fe200000418a0 */
[----:B------:R-:W2:Y:S03]  /*de90*/  LDSM.16.MT88.4 R180, [R225+0x3880] ;  /* 0x00388000e1b4783b */ /* 0x000ea60000004200 */
[C---:B------:R-:W-:Y:S02]  /*dea0*/  FMUL.FTZ R100, R166.reuse, R100 ;  /* 0x00000064a6647220 */ /* 0x040fe40000410000 */
[C---:B------:R-:W-:Y:S02]  /*deb0*/  FMUL.FTZ R101, R166.reuse, R101 ;  /* 0x00000065a6657220 */ /* 0x040fe40000410000 */
[-C--:B-1----:R-:W-:Y:S01]  /*dec0*/  HMMA.16816.F32.BF16 R52, R172, R184.reuse, R52 ;  /* 0x000000b8ac34723c */ /* 0x082fe20000041834 */
[----:B---3--:R-:W-:Y:S01]  /*ded0*/  LDSM.16.MT88.4 R24, [R225+0x2880] ;  /* 0x00288000e118783b */ /* 0x008fe20000004200 */
[----:B------:R-:W-:Y:S02]  /*dee0*/  MUFU.EX2 R37, R37 ;  /* 0x0000002500257308 */ /* 0x000fe40000000800 */
[C---:B------:R-:W-:Y:S02]  /*def0*/  FMUL.FTZ R102, R165.reuse, R102 ;  /* 0x00000066a5667220 */ /* 0x040fe40000410000 */
[C---:B------:R-:W-:Y:S02]  /*df00*/  FMUL.FTZ R103, R165.reuse, R103 ;  /* 0x00000067a5677220 */ /* 0x040fe40000410000 */
        /* <DEDUP_REMOVED lines=9> */
[----:B------:R-:W1:Y:S03]  /*dfa0*/  LDSM.16.MT88.4 R184, [R226+0x3880] ;  /* 0x00388000e2b8783b */ /* 0x000e660000004200 */
[C---:B------:R-:W-:Y:S02]  /*dfb0*/  FMUL.FTZ R116, R166.reuse, R116 ;  /* 0x00000074a6747220 */ /* 0x040fe40000410000 */
[----:B------:R-:W-:Y:S02]  /*dfc0*/  FMUL.FTZ R117, R166, R117 ;  /* 0x00000075a6757220 */ /* 0x000fe40000410000 */
[C---:B------:R-:W-:Y:S01]  /*dfd0*/  FMUL.FTZ R118, R165.reuse, R118 ;  /* 0x00000076a5767220 */ /* 0x040fe20000410000 */
[-C--:B--2---:R-:W-:Y:S01]  /*dfe0*/  HMMA.16816.F32.BF16 R68, R172, R180.reuse, R68 ;  /* 0x000000b4ac44723c */ /* 0x084fe20000041844 */
[----:B------:R-:W-:Y:S02]  /*dff0*/  MUFU.EX2 R48, R48 ;  /* 0x0000003000307308 */ /* 0x000fe40000000800 */
[----:B------:R-:W-:Y:S02]  /*e000*/  FMUL.FTZ R119, R165, R119 ;  /* 0x00000077a5777220 */ /* 0x000fe40000410000 */
[C---:B------:R-:W-:Y:S02]  /*e010*/  FMUL.FTZ R120, R164.reuse, R120 ;  /* 0x00000078a4787220 */ /* 0x040fe40000410000 */
[----:B------:R-:W-:Y:S01]  /*e020*/  FMUL.FTZ R121, R164, R121 ;  /* 0x00000079a4797220 */ /* 0x000fe20000410000 */
[C---:B------:R-:W-:Y:S03]  /*e030*/  HMMA.16816.F32.BF16 R72, R176.reuse, R180, R72 ;  /* 0x000000b4b048723c */ /* 0x040fe60000041848 */
[----:B------:R-:W-:Y:S01]  /*e040*/  MUFU.EX2 R50, R50 ;  /* 0x0000003200327308 */ /* 0x000fe20000000800 */
[C---:B------:R-:W-:Y:S02]  /*e050*/  FMUL.FTZ R122, R0.reuse, R122 ;  /* 0x0000007a007a7220 */ /* 0x040fe40000410000 */
[----:B------:R-:W-:Y:S02]  /*e060*/  FMUL.FTZ R123, R0, R123 ;  /* 0x0000007b007b7220 */ /* 0x000fe40000410000 */
[-C--:B------:R-:W-:Y:S04]  /*e070*/  HMMA.16816.F32.BF16 R76, R176, R182.reuse, R76 ;  /* 0x000000b6b04c723c */ /* 0x080fe8000004184c */
[--C-:B------:R-:W-:Y:S02]  /*e080*/  FFMA.FTZ R28, R28, c[0x0][0x2d0], -R171.reuse ;  /* 0x0000b4001c1c7a23 */ /* 0x100fe400000108ab */
[--C-:B------:R-:W-:Y:S02]  /*e090*/  FFMA.FTZ R29, R29, c[0x0][0x2d0], -R171.reuse ;  /* 0x0000b4001d1d7a23 */ /* 0x100fe400000108ab */
[C---:B------:R-:W-:Y:S01]  /*e0a0*/  HMMA.16816.F32.BF16 R80, R172.reuse, R182, R80 ;  /* 0x000000b6ac50723c */ /* 0x040fe20000041850 */
[----:B------:R-:W2:Y:S01]  /*e0b0*/  LDSM.16.MT88.4 R180, [R226+0x2880] ;  /* 0x00288000e2b4783b */ /* 0x000ea20000004200 */
[----:B------:R3:W-:Y:S02]  /*e0c0*/  MUFU.EX2 R196, R28 ;  /* 0x0000001c00c47308 */ /* 0x0007e40000000800 */
[--C-:B------:R-:W-:Y:S02]  /*e0d0*/  FFMA.FTZ R30, R30, c[0x0][0x2d0], -R2.reuse ;  /* 0x0000b4001e1e7a23 */ /* 0x100fe40000010802 */
[--C-:B------:R-:W-:Y:S02]  /*e0e0*/  FFMA.FTZ R31, R31, c[0x0][0x2d0], -R2.reuse ;  /* 0x0000b4001f1f7a23 */ /* 0x100fe40000010802 */
[-C--:B-1----:R-:W-:Y:S04]  /*e0f0*/  HMMA.16816.F32.BF16 R84, R172, R184.reuse, R84 ;  /* 0x000000b8ac54723c */ /* 0x082fe80000041854 */
[----:B------:R1:W1:Y:S01]  /*e100*/  MUFU.EX2 R195, R29 ;  /* 0x0000001d00c37308 */ /* 0x0002620000000800 */
[C---:B------:R-:W-:Y:S02]  /*e110*/  FMUL.FTZ R124, R164.reuse, R124 ;  /* 0x0000007ca47c7220 */ /* 0x040fe40000410000 */
[----:B------:R-:W-:Y:S01]  /*e120*/  FMUL.FTZ R125, R164, R125 ;  /* 0x0000007da47d7220 */ /* 0x000fe20000410000 */
[C---:B------:R-:W-:Y:S04]  /*e130*/  HMMA.16816.F32.BF16 R88, R176.reuse, R184, R88 ;  /* 0x000000b8b058723c */ /* 0x040fe80000041858 */
[C---:B------:R-:W-:Y:S02]  /*e140*/  FMUL.FTZ R126, R0.reuse, R126 ;  /* 0x0000007e007e7220 */ /* 0x040fe40000410000 */
[----:B------:R2:W-:Y:S01]  /*e150*/  MUFU.EX2 R194, R30 ;  /* 0x0000001e00c27308 */ /* 0x0005e20000000800 */
[----:B------:R-:W-:Y:S01]  /*e160*/  FMUL.FTZ R127, R0, R127 ;  /* 0x0000007f007f7220 */ /* 0x000fe20000410000 */
[-C--:B------:R-:W-:Y:S04]  /*e170*/  HMMA.16816.F32.BF16 R92, R176, R186.reuse, R92 ;  /* 0x000000bab05c723c */ /* 0x080fe8000004185c */
[----:B---3--:R-:W-:Y:S01]  /*e180*/  F2FP.BF16.PACK_AB R28, R199, R201 ;  /* 0x000000c9c71c723e */ /* 0x008fe200000010ff */
[C---:B------:R-:W-:Y:S02]  /*e190*/  FMUL.FTZ R128, R166.reuse, R128 ;  /* 0x00000080a6807220 */ /* 0x040fe40000410000 */
[----:B------:R-:W-:Y:S01]  /*e1a0*/  FMUL.FTZ R129, R166, R129 ;  /* 0x00000081a6817220 */ /* 0x000fe20000410000 */
[C---:B------:R-:W-:Y:S01]  /*e1b0*/  HMMA.16816.F32.BF16 R96, R172.reuse, R186, R96 ;  /* 0x000000baac60723c */ /* 0x040fe20000041860 */
[----:B------:R-:W3:Y:S01]  /*e1c0*/  LDSM.16.MT88.4 R184, [R228+0x2880] ;  /* 0x00288000e4b8783b */ /* 0x000ee20000004200 */
[----:B------:R-:W4:Y:S02]  /*e1d0*/  MUFU.EX2 R193, R31 ;  /* 0x0000001f00c17308 */ /* 0x000f240000000800 */
[----:B-1----:R-:W-:Y:S01]  /*e1e0*/  F2FP.BF16.PACK_AB R29, R197, R198 ;  /* 0x000000c6c51d723e */ /* 0x002fe200000010ff */
[C---:B------:R-:W-:Y:S02]  /*e1f0*/  FMUL.FTZ R130, R165.reuse, R130 ;  /* 0x00000082a5827220 */ /* 0x040fe40000410000 */
[----:B------:R-:W-:Y:S01]  /*e200*/  FMUL.FTZ R131, R165, R131 ;  /* 0x00000083a5837220 */ /* 0x000fe20000410000 */
[-C--:B------:R-:W-:Y:S04]  /*e210*/  HMMA.16816.F32.BF16 R100, R172, R20.reuse, R100 ;  /* 0x00000014ac64723c */ /* 0x080fe80000041864 */
[C---:B------:R-:W-:Y:S02]  /*e220*/  FMUL.FTZ R104, R164.reuse, R104 ;  /* 0x00000068a4687220 */ /* 0x040fe40000410000 */
[----:B------:R-:W-:Y:S01]  /*e230*/  FMUL.FTZ R105, R164, R105 ;  /* 0x00000069a4697220 */ /* 0x000fe20000410000 */
[----:B--2---:R-:W-:Y:S01]  /*e240*/  F2FP.BF16.PACK_AB R30, R195, R196 ;  /* 0x000000c4c31e723e */ /* 0x004fe200000010ff */
[C---:B------:R-:W-:Y:S04]  /*e250*/  FMUL.FTZ R106, R0.reuse, R106 ;  /* 0x0000006a006a7220 */ /* 0x040fe80000410000 */
[----:B------:R-:W-:Y:S02]  /*e260*/  FMUL.FTZ R107, R0, R107 ;  /* 0x0000006b006b7220 */ /* 0x000fe40000410000 */
[C---:B------:R-:W-:Y:S02]  /*e270*/  FMUL.FTZ R108, R164.reuse, R108 ;  /* 0x0000006ca46c7220 */ /* 0x040fe40000410000 */
[----:B------:R-:W-:Y:S01]  /*e280*/  FMUL.FTZ R109, R164, R109 ;  /* 0x0000006da46d7220 */ /* 0x000fe20000410000 */
[----:B----4-:R-:W-:Y:S02]  /*e290*/  F2FP.BF16.PACK_AB R31, R193, R194 ;  /* 0x000000c2c11f723e */ /* 0x010fe400000010ff */
[C---:B------:R-:W-:Y:S04]  /*e2a0*/  HMMA.16816.F32.BF16 R104, R176.reuse, R20, R104 ;  /* 0x00000014b068723c */ /* 0x040fe80000041868 */
[C---:B------:R-:W-:Y:S02]  /*e2b0*/  FMUL.FTZ R110, R0.reuse, R110 ;  /* 0x0000006e006e7220 */ /* 0x040fe40000410000 */
[----:B------:R-:W-:Y:S01]  /*e2c0*/  FMUL.FTZ R111, R0, R111 ;  /* 0x0000006f006f7220 */ /* 0x000fe20000410000 */
[----:B------:R-:W-:Y:S01]  /*e2d0*/  F2FP.BF16.PACK_AB R20, R208, R209 ;  /* 0x000000d1d014723e */ /* 0x000fe200000010ff */
[--C-:B------:R-:W-:Y:S01]  /*e2e0*/  FFMA.FTZ R45, R45, c[0x0][0x2d0], -R171.reuse ;  /* 0x0000b4002d2d7a23 */ /* 0x100fe200000108ab */
[----:B------:R-:W-:Y:S03]  /*e2f0*/  F2FP.BF16.PACK_AB R21, R206, R207 ;  /* 0x000000cfce15723e */ /* 0x000fe600000010ff */
[--C-:B------:R-:W-:Y:S01]  /*e300*/  FFMA.FTZ R40, R40, c[0x0][0x2d0], -R171.reuse ;  /* 0x0000b40028287a23 */ /* 0x100fe200000108ab */
[-C--:B------:R-:W-:Y:S01]  /*e310*/  HMMA.16816.F32.BF16 R108, R176, R22.reuse, R108 ;  /* 0x00000016b06c723c */ /* 0x080fe2000004186c */
[----:B------:R-:W-:Y:S02]  /*e320*/  MUFU.EX2 R45, R45 ;  /* 0x0000002d002d7308 */ /* 0x000fe40000000800 */
[--C-:B------:R-:W-:Y:S02]  /*e330*/  FFMA.FTZ R41, R41, c[0x0][0x2d0], -R171.reuse ;  /* 0x0000b40029297a23 */ /* 0x100fe400000108ab */
[--C-:B------:R-:W-:Y:S02]  /*e340*/  FFMA.FTZ R42, R42, c[0x0][0x2d0], -R2.reuse ;  /* 0x0000b4002a2a7a23 */ /* 0x100fe40000010802 */
[--C-:B------:R-:W-:Y:S01]  /*e350*/  FFMA.FTZ R43, R43, c[0x0][0x2d0], -R2.reuse ;  /* 0x0000b4002b2b7a23 */ /* 0x100fe20000010802 */
[C---:B------:R-:W-:Y:S03]  /*e360*/  HMMA.16816.F32.BF16 R112, R172.reuse, R22, R112 ;  /* 0x00000016ac70723c */ /* 0x040fe60000041870 */
[----:B------:R-:W-:Y:S01]  /*e370*/  MUFU.EX2 R40, R40 ;  /* 0x0000002800287308 */ /* 0x000fe20000000800 */
[----:B------:R-:W-:Y:S01]  /*e380*/  FFMA.FTZ R44, R44, c[0x0][0x2d0], -R171 ;  /* 0x0000b4002c2c7a23 */ /* 0x000fe200000108ab */
[----:B------:R-:W-:Y:S01]  /*e390*/  MOV R171, R3 ;  /* 0x0000000300ab7202 */ /* 0x000fe20000000f00 */
[--C-:B------:R-:W-:Y:S01]  /*e3a0*/  FFMA.FTZ R46, R46, c[0x0][0x2d0], -R2.reuse ;  /* 0x0000b4002e2e7a23 */ /* 0x100fe20000010802 */
[----:B------:R-:W-:Y:S01]  /*e3b0*/  F2FP.BF16.PACK_AB R22, R204, R205 ;  /* 0x000000cdcc16723e */ /* 0x000fe200000010ff */
[-C--:B------:R-:W-:Y:S04]  /*e3c0*/  HMMA.16816.F32.BF16 R116, R172, R32.reuse, R116 ;  /* 0x00000020ac74723c */ /* 0x080fe80000041874 */
[----:B------:R-:W-:Y:S01]  /*e3d0*/  F2FP.BF16.PACK_AB R23, R202, R203 ;  /* 0x000000cbca17723e */ /* 0x000fe200000010ff */
[----:B------:R-:W-:Y:S01]  /*e3e0*/  FFMA.FTZ R2, R47, c[0x0][0x2d0], -R2 ;  /* 0x0000b4002f027a23 */ /* 0x000fe20000010802 */
[----:B------:R-:W1:Y:S01]  /*e3f0*/  MUFU.EX2 R41, R41 ;  /* 0x0000002900297308 */ /* 0x000e620000000800 */
[----:B------:R-:W-:Y:S01]  /*e400*/  FFMA.FTZ R0, R0, R252, R210 ;  /* 0x000000fc00007223 */ /* 0x000fe200000100d2 */
[C---:B------:R-:W-:Y:S04]  /*e410*/  HMMA.16816.F32.BF16 R120, R176.reuse, R32, R120 ;  /* 0x00000020b078723c */ /* 0x040fe80000041878 */
[----:B------:R-:W-:Y:S02]  /*e420*/  FADD.FTZ R0, R211, R0 ;  /* 0x00000000d3007221 */ /* 0x000fe40000010000 */
[----:B-----5:R-:W-:Y:S02]  /*e430*/  FFMA.FTZ R165, R165, R200, R218 ;  /* 0x000000c8a5a57223 */ /* 0x020fe400000100da */
[-C--:B------:R-:W-:Y:S01]  /*e440*/  HMMA.16816.F32.BF16 R124, R176, R34.reuse, R124 ;  /* 0x00000022b07c723c */ /* 0x080fe2000004187c */
[----:B------:R2:W-:Y:S03]  /*e450*/  MUFU.EX2 R36, R2 ;  /* 0x0000000200247308 */ /* 0x0005e60000000800 */
[----:B------:R-:W-:Y:S02]  /*e460*/  FADD.FTZ R0, R212, R0 ;  /* 0x00000000d4007221 */ /* 0x000fe40000010000 */
[----:B------:R-:W-:Y:S01]  /*e470*/  FFMA.FTZ R164, R164, R170, R214 ;  /* 0x000000aaa4a47223 */ /* 0x000fe200000100d6 */
[----:B------:R-:W-:Y:S01]  /*e480*/  MOV R170, R167 ;  /* 0x000000a700aa7202 */ /* 0x000fe20000000f00 */
[----:B------:R-:W-:Y:S01]  /*e490*/  HMMA.16816.F32.BF16 R128, R172, R34, R128 ;  /* 0x00000022ac80723c */ /* 0x000fe20000041880 */
[----:B------:R-:W4:Y:S02]  /*e4a0*/  LDSM.16.MT88.4 R32, [R227+0x2880] ;  /* 0x00288000e320783b */ /* 0x000f240000004200 */
[----:B------:R-:W-:Y:S01]  /*e4b0*/  MUFU.EX2 R42, R42 ;  /* 0x0000002a002a7308 */ /* 0x000fe20000000800 */
[----:B------:R-:W-:Y:S04]  /*e4c0*/  FADD.FTZ R0, R213, R0 ;  /* 0x00000000d5007221 */ /* 0x000fe80000010000 */
[-C--:B------:R-:W-:Y:S01]  /*e4d0*/  HMMA.16816.F32.BF16 R4, R20, R24.reuse, R4 ;  /* 0x000000181404723c */ /* 0x080fe20000041804 */
[----:B------:R-:W-:Y:S04]  /*e4e0*/  LDSM.16.MT88.4 R172, [R226+0x4080] ;  /* 0x00408000e2ac783b */ /* 0x000fe80000004200 */
[----:B------:R-:W5:Y:S03]  /*e4f0*/  MUFU.EX2 R43, R43 ;  /* 0x0000002b002b7308 */ /* 0x000f660000000800 */
[C---:B------:R-:W-:Y:S04]  /*e500*/  HMMA.16816.F32.BF16 R8, R28.reuse, R24, R8 ;  /* 0x000000181c08723c */ /* 0x040fe80000041808 */
[----:B--2---:R-:W-:Y:S03]  /*e510*/  FADD.FTZ R2, R198, R0 ;  /* 0x00000000c6027221 */ /* 0x004fe60000010000 */
[----:B------:R-:W2:Y:S01]  /*e520*/  MUFU.EX2 R44, R44 ;  /* 0x0000002c002c7308 */ /* 0x000ea20000000800 */
[-C--:B------:R-:W-:Y:S08]  /*e530*/  HMMA.16816.F32.BF16 R12, R28, R26.reuse, R12 ;  /* 0x0000001a1c0c723c */ /* 0x080ff0000004180c */
[C---:B------:R-:W-:Y:S01]  /*e540*/  HMMA.16816.F32.BF16 R16, R20.reuse, R26, R16 ;  /* 0x0000001a1410723c */ /* 0x040fe20000041810 */
[----:B------:R-:W1:Y:S01]  /*e550*/  LDSM.16.MT88.4 R24, [R225+0x4080] ;  /* 0x00408000e118783b */ /* 0x000e620000004200 */
[----:B------:R-:W1:Y:S06]  /*e560*/  MUFU.EX2 R46, R46 ;  /* 0x0000002e002e7308 */ /* 0x000e6c0000000800 */
[-C--:B------:R-:W-:Y:S08]  /*e570*/  HMMA.16816.F32.BF16 R132, R20, R180.reuse, R132 ;  /* 0x000000b41484723c */ /* 0x080ff00000041884 */
        /* <DEDUP_REMOVED lines=17> */
[-C--:B------:R-:W-:Y:S08]  /*e690*/  HMMA.16816.F32.BF16 R84, R20, R172.reuse, R84 ;  /* 0x000000ac1454723c */ /* 0x080ff00000041854 */
[C---:B------:R-:W-:Y:S01]  /*e6a0*/  HMMA.16816.F32.BF16 R88, R28.reuse, R172, R88 ;  /* 0x000000ac1c58723c */ /* 0x040fe20000041858 */
[----:B------:R-:W4:Y:S07]  /*e6b0*/  LDL.LU R173, [R1+0x10] ;  /* 0x0000100001ad7983 */ /* 0x000f2e0000300800 */
[-C--:B------:R-:W-:Y:S08]  /*e6c0*/  HMMA.16816.F32.BF16 R92, R28, R174.reuse, R92 ;  /* 0x000000ae1c5c723c */ /* 0x080ff0000004185c */
[C---:B------:R-:W-:Y:S08]  /*e6d0*/  HMMA.16816.F32.BF16 R96, R20.reuse, R174, R96 ;  /* 0x000000ae1460723c */ /* 0x040ff00000041860 */
[-C--:B---3--:R-:W-:Y:S08]  /*e6e0*/  HMMA.16816.F32.BF16 R100, R20, R32.reuse, R100 ;  /* 0x000000201464723c */ /* 0x088ff00000041864 */
[C---:B------:R-:W-:Y:S08]  /*e6f0*/  HMMA.16816.F32.BF16 R104, R28.reuse, R32, R104 ;  /* 0x000000201c68723c */ /* 0x040ff00000041868 */
[-C--:B------:R-:W-:Y:S08]  /*e700*/  HMMA.16816.F32.BF16 R108, R28, R34.reuse, R108 ;  /* 0x000000221c6c723c */ /* 0x080ff0000004186c */
[C---:B------:R-:W-:Y:S01]  /*e710*/  HMMA.16816.F32.BF16 R112, R20.reuse, R34, R112 ;  /* 0x000000221470723c */ /* 0x040fe20000041870 */
[----:B------:R-:W3:Y:S07]  /*e720*/  LDSM.16.MT88.4 R32, [R226+0x3080] ;  /* 0x00308000e220783b */ /* 0x000eee0000004200 */
[-C--:B-1----:R-:W-:Y:S08]  /*e730*/  HMMA.16816.F32.BF16 R116, R20, R24.reuse, R116 ;  /* 0x000000181474723c */ /* 0x082ff00000041874 */
[C---:B------:R-:W-:Y:S07]  /*e740*/  HMMA.16816.F32.BF16 R120, R28.reuse, R24, R120 ;  /* 0x000000181c78723c */ /* 0x040fee0000041878 */
[----:B------:R-:W-:Y:S01]  /*e750*/  F2FP.BF16.PACK_AB R24, R41, R40 ;  /* 0x000000282918723e */ /* 0x000fe200000010ff */
[-C--:B------:R-:W-:Y:S01]  /*e760*/  HMMA.16816.F32.BF16 R124, R28, R26.reuse, R124 ;  /* 0x0000001a1c7c723c */ /* 0x080fe2000004187c */
[----:B------:R-:W-:Y:S03]  /*e770*/  LDSM.16.MT88.4 R28, [R228+0x4880] ;  /* 0x00488000e41c783b */ /* 0x000fe60000004200 */
[----:B-----5:R-:W-:Y:S04]  /*e780*/  F2FP.BF16.PACK_AB R25, R43, R42 ;  /* 0x0000002a2b19723e */ /* 0x020fe800000010ff */
[----:B------:R-:W-:Y:S07]  /*e790*/  HMMA.16816.F32.BF16 R128, R20, R26, R128 ;  /* 0x0000001a1480723c */ /* 0x000fee0000041880 */
[----:B------:R-:W-:Y:S02]  /*e7a0*/  F2FP.BF16.PACK_AB R20, R37, R192 ;  /* 0x000000c02514723e */ /* 0x000fe400000010ff */
[----:B------:R-:W-:Y:S03]  /*e7b0*/  F2FP.BF16.PACK_AB R21, R39, R38 ;  /* 0x000000262715723e */ /* 0x000fe600000010ff */
[----:B------:R-:W-:Y:S02]  /*e7c0*/  F2FP.BF16.PACK_AB R22, R49, R48 ;  /* 0x000000303116723e */ /* 0x000fe400000010ff */
[----:B------:R-:W-:Y:S02]  /*e7d0*/  F2FP.BF16.PACK_AB R23, R51, R50 ;  /* 0x000000323317723e */ /* 0x000fe400000010ff */
[----:B--2---:R-:W-:Y:S02]  /*e7e0*/  F2FP.BF16.PACK_AB R26, R45, R44 ;  /* 0x0000002c2d1a723e */ /* 0x004fe400000010ff */
[----:B------:R-:W-:Y:S03]  /*e7f0*/  F2FP.BF16.PACK_AB R27, R36, R46 ;  /* 0x0000002e241b723e */ /* 0x000fe600000010ff */
[-C--:B------:R-:W-:Y:S01]  /*e800*/  HMMA.16816.F32.BF16 R176, R20, R188.reuse, R4 ;  /* 0x000000bc14b0723c */ /* 0x080fe20000041804 */
[----:B------:R-:W1:Y:S07]  /*e810*/  LDSM.16.MT88.4 R4, [R228+0x3080] ;  /* 0x00308000e404783b */ /* 0x000e6e0000004200 */
[C---:B------:R-:W-:Y:S01]  /*e820*/  HMMA.16816.F32.BF16 R180, R24.reuse, R188, R8 ;  /* 0x000000bc18b4723c */ /* 0x040fe20000041808 */
[----:B------:R-:W2:Y:S07]  /*e830*/  LDSM.16.MT88.4 R8, [R227+0x3080] ;  /* 0x00308000e308783b */ /* 0x000eae0000004200 */
[-C--:B------:R-:W-:Y:S01]  /*e840*/  HMMA.16816.F32.BF16 R184, R24, R190.reuse, R12 ;  /* 0x000000be18b8723c */ /* 0x080fe2000004180c */
[----:B------:R-:W5:Y:S07]  /*e850*/  LDSM.16.MT88.4 R12, [R225+0x4880] ;  /* 0x00488000e10c783b */ /* 0x000f6e0000004200 */
        /* <DEDUP_REMOVED lines=13> */
[----:B------:R-:W-:Y:S01]  /*e930*/  FADD.FTZ R8, R215, R164 ;  /* 0x000000a4d7087221 */ /* 0x000fe20000010000 */
[-C--:B------:R-:W-:Y:S04]  /*e940*/  HMMA.16816.F32.BF16 R60, R24, R10.reuse, R60 ;  /* 0x0000000a183c723c */ /* 0x080fe8000004183c */
[----:B------:R-:W-:Y:S01]  /*e950*/  FADD.FTZ R8, R216, R8 ;  /* 0x00000008d8087221 */ /* 0x000fe20000010000 */
[----:B------:R-:W-:Y:S03]  /*e960*/  MOV R164, R168 ;  /* 0x000000a800a47202 */ /* 0x000fe60000000f00 */
[C---:B------:R-:W-:Y:S04]  /*e970*/  HMMA.16816.F32.BF16 R64, R20.reuse, R10, R64 ;  /* 0x0000000a1440723c */ /* 0x040fe80000041840 */
[----:B------:R-:W-:Y:S03]  /*e980*/  FADD.FTZ R8, R217, R8 ;  /* 0x00000008d9087221 */ /* 0x000fe60000010000 */
[----:B------:R-:W-:Y:S01]  /*e990*/  FADD.FTZ R10, R219, R165 ;  /* 0x000000a5db0a7221 */ /* 0x000fe20000010000 */
[-C--:B-----5:R-:W-:Y:S04]  /*e9a0*/  HMMA.16816.F32.BF16 R68, R20, R12.reuse, R68 ;  /* 0x0000000c1444723c */ /* 0x0a0fe80000041844 */
[----:B------:R-:W-:Y:S02]  /*e9b0*/  FADD.FTZ R8, R201, R8 ;  /* 0x00000008c9087221 */ /* 0x000fe40000010000 */
[----:B------:R-:W-:Y:S02]  /*e9c0*/  FADD.FTZ R10, R246, R10 ;  /* 0x0000000af60a7221 */ /* 0x000fe40000010000 */
[C---:B------:R-:W-:Y:S04]  /*e9d0*/  HMMA.16816.F32.BF16 R72, R24.reuse, R12, R72 ;  /* 0x0000000c1848723c */ /* 0x040fe80000041848 */
[----:B------:R-:W-:Y:S04]  /*e9e0*/  FADD.FTZ R10, R223, R10 ;  /* 0x0000000adf0a7221 */ /* 0x000fe80000010000 */
[-C--:B------:R-:W-:Y:S04]  /*e9f0*/  HMMA.16816.F32.BF16 R76, R24, R14.reuse, R76 ;  /* 0x0000000e184c723c */ /* 0x080fe8000004184c */
[----:B------:R-:W-:Y:S04]  /*ea00*/  FADD.FTZ R10, R207, R10 ;  /* 0x0000000acf0a7221 */ /* 0x000fe80000010000 */
[C---:B------:R-:W-:Y:S04]  /*ea10*/  HMMA.16816.F32.BF16 R80, R20.reuse, R14, R80 ;  /* 0x0000000e1450723c */ /* 0x040fe80000041850 */
[----:B------:R-:W-:Y:S02]  /*ea20*/  FADD.FTZ R11, R206, R10 ;  /* 0x0000000ace0b7221 */ /* 0x000fe40000010000 */
[----:B------:R-:W-:Y:S02]  /*ea30*/  FADD.FTZ R10, R199, R8 ;  /* 0x00000008c70a7221 */ /* 0x000fe40000010000 */
[-C--:B------:R-:W-:Y:S08]  /*ea40*/  HMMA.16816.F32.BF16 R84, R20, R16.reuse, R84 ;  /* 0x000000101454723c */ /* 0x080ff00000041854 */
[C---:B------:R-:W-:Y:S08]  /*ea50*/  HMMA.16816.F32.BF16 R88, R24.reuse, R16, R88 ;  /* 0x000000101858723c */ /* 0x040ff00000041858 */
[-C--:B------:R-:W-:Y:S08]  /*ea60*/  HMMA.16816.F32.BF16 R92, R24, R18.reuse, R92 ;  /* 0x00000012185c723c */ /* 0x080ff0000004185c */
[C---:B------:R-:W-:Y:S08]  /*ea70*/  HMMA.16816.F32.BF16 R96, R20.reuse, R18, R96 ;  /* 0x000000121460723c */ /* 0x040ff00000041860 */
[-C--:B------:R-:W-:Y:S04]  /*ea80*/  HMMA.16816.F32.BF16 R100, R20, R28.reuse, R100 ;  /* 0x0000001c1464723c */ /* 0x080fe80000041864 */
[----:B----4-:R-:W-:Y:S04]  /*ea90*/  FFMA.FTZ R166, R166, R173, R247 ;  /* 0x000000ada6a67223 */ /* 0x010fe800000100f7 */
[C---:B------:R-:W-:Y:S04]  /*eaa0*/  HMMA.16816.F32.BF16 R104, R24.reuse, R28, R104 ;  /* 0x0000001c1868723c */ /* 0x040fe80000041868 */
[----:B------:R-:W-:Y:S04]  /*eab0*/  FADD.FTZ R9, R249, R166 ;  /* 0x000000a6f9097221 */ /* 0x000fe80000010000 */
[----:B------:R-:W-:Y:S01]  /*eac0*/  FADD.FTZ R9, R248, R9 ;  /* 0x00000009f8097221 */ /* 0x000fe20000010000 */
[-C--:B------:R-:W-:Y:S03]  /*ead0*/  HMMA.16816.F32.BF16 R108, R24, R30.reuse, R108 ;  /* 0x0000001e186c723c */ /* 0x080fe6000004186c */
[----:B------:R-:W-:Y:S04]  /*eae0*/  FADD.FTZ R9, R250, R9 ;  /* 0x00000009fa097221 */ /* 0x000fe80000010000 */
[----:B------:R-:W-:Y:S01]  /*eaf0*/  FADD.FTZ R9, R209, R9 ;  /* 0x00000009d1097221 */ /* 0x000fe20000010000 */
[C---:B------:R-:W-:Y:S04]  /*eb00*/  HMMA.16816.F32.BF16 R112, R20.reuse, R30, R112 ;  /* 0x0000001e1470723c */ /* 0x040fe80000041870 */
[----:B------:R-:W-:Y:S02]  /*eb10*/  FADD.FTZ R0, R208, R9 ;  /* 0x00000009d0007221 */ /* 0x000fe40000010000 */
[----:B------:R-:W-:Y:S02]  /*eb20*/  FADD.FTZ R9, R197, R2 ;  /* 0x00000002c5097221 */ /* 0x000fe40000010000 */
[----:B------:R-:W-:Y:S01]  /*eb30*/  FADD.FTZ R8, R205, R0 ;  /* 0x00000000cd087221 */ /* 0x000fe20000010000 */
[-C--:B-1----:R-:W-:Y:S03]  /*eb40*/  HMMA.16816.F32.BF16 R116, R20, R4.reuse, R116 ;  /* 0x000000041474723c */ /* 0x082fe60000041874 */
[----:B------:R-:W-:Y:S02]  /*eb50*/  FADD.FTZ R2, R196, R10 ;  /* 0x0000000ac4027221 */ /* 0x000fe40000010000 */
[----:B------:R-:W-:Y:S02]  /*eb60*/  FADD.FTZ R10, R204, R8 ;  /* 0x00000008cc0a7221 */ /* 0x000fe40000010000 */
[----:B------:R-:W-:Y:S01]  /*eb70*/  FADD.FTZ R0, R194, R9 ;  /* 0x00000009c2007221 */ /* 0x000fe20000010000 */
[C---:B------:R-:W-:Y:S04]  /*eb80*/  HMMA.16816.F32.BF16 R120, R24.reuse, R4, R120 ;  /* 0x000000041878723c */ /* 0x040fe80000041878 */
[----:B------:R-:W-:Y:S03]  /*eb90*/  FADD.FTZ R8, R193, R0 ;  /* 0x00000000c1087221 */ /* 0x000fe60000010000 */
        /* <DEDUP_REMOVED lines=19> */
[----:B------:R-:W-:Y:S01]  /*ecd0*/  FADD.FTZ R2, R45, R2 ;  /* 0x000000022d027221 */ /* 0x000fe20000010000 */
[----:B------:R-:W-:Y:S01]  /*ece0*/  STL [R1+0xc], R4 ;  /* 0x00000c0401007387 */ /* 0x000fe20000100800 */
[----:B------:R-:W-:Y:S03]  /*ecf0*/  FADD.FTZ R0, R46, R0 ;  /* 0x000000002e007221 */ /* 0x000fe60000010000 */
[----:B------:R-:W-:Y:S01]  /*ed00*/  STL [R1+0x14], R2 ;  /* 0x0000140201007387 */ /* 0x000fe20000100800 */
[----:B------:R-:W-:Y:S05]  /*ed10*/  FADD.FTZ R0, R36, R0 ;  /* 0x0000000024007221 */ /* 0x000fea0000010000 */
[----:B------:R1:W-:Y:S02]  /*ed20*/  STL [R1+0x18], R0 ;  /* 0x0000180001007387 */ /* 0x0003e40000100800 */
[----:B-1----:R-:W-:Y:S01]  /*ed30*/  MOV R0, R169 ;  /* 0x000000a900007202 */ /* 0x002fe20000000f00 */
[----:B------:R-:W-:-:S05]  /*ed40*/  @P0 BRA `(.L_x_3161) ;  /* 0xffffd0c000000947 */ /* 0x000fca000383ffff */
.L_x_3158:
[----:B------:R-:W-:-:S06]  /*ed50*/  UISETP.GE.AND UP0, UPT, UR23, UR7, UPT ;  /* 0x000000071700728c */ /* 0x000fcc000bf06270 */
[----:B------:R-:W-:-:S13]  /*ed60*/  PLOP3.LUT P0, PT, PT, PT, UP0, 0x80, 0x0 ;  /* 0x000000000000781c */ /* 0x000fda0003f0f008 */
[----:B------:R-:W-:Y:S05]  /*ed70*/  @!P0 BRA `(.L_x_3162) ;  /* 0x00004af000008947 */ /* 0x000fea0003800000 */
[----:B-1----:R-:W2:Y:S01]  /*ed80*/  LDL.LU R2, [R1] ;  /* 0x0000000001027983 */ /* 0x002ea20000300800 */
[----:B------:R-:W-:Y:S01]  /*ed90*/  IMAD.MOV.U32 R165, RZ, RZ, R168 ;  /* 0x000000ffffa57224 */ /* 0x000fe200078e00a8 */
[----:B------:R-:W-:Y:S01]  /*eda0*/  MOV R170, R3 ;  /* 0x0000000300aa7202 */ /* 0x000fe20000000f00 */
[----:B------:R-:W-:Y:S01]  /*edb0*/  IMAD.MOV.U32 R164, RZ, RZ, R169 ;  /* 0x000000ffffa47224 */ /* 0x000fe200078e00a9 */
[----:B------:R-:W3:Y:S01]  /*edc0*/  LDL.LU R4, [R1+0x28] ;  /* 0x0000280001047983 */ /* 0x000ee20000300800 */
[----:B------:R-:W-:Y:S01]  /*edd0*/  IMAD.MOV.U32 R166, RZ, RZ, R167 ;  /* 0x000000ffffa67224 */ /* 0x000fe200078e00a7 */
[----:B--2---:R-:W-:Y:S02]  /*ede0*/  SHF.R.S32.HI R249, RZ, 0x1f, R2 ;  /* 0x0000001ffff97819 */ /* 0x004fe40000011402 */
[C---:B------:R-:W-:Y:S02]  /*edf0*/  SHF.L.U32 R248, R2.reuse, 0x1, RZ ;  /* 0x0000000102f87819 */ /* 0x040fe400000006ff */
[----:B------:R-:W-:-:S02]  /*ee00*/  SHF.L.U64.HI R249, R2, 0x1, R249 ;  /* 0x0000000102f97819 */ /* 0x000fc400000102f9 */
[----:B------:R-:W3:Y:S02]  /*ee10*/  LDL.LU R2, [R1+0x20] ;  /* 0x0000200001027983 */ /* 0x000ee40000300800 */
[C---:B---3--:R-:W-:Y:S01]  /*ee20*/  SHF.L.U64.HI R247, R2.reuse, 0x1, R4 ;  /* 0x0000000102f77819 */ /* 0x048fe20000010204 */
[----:B------:R-:W-:Y:S02]  /*ee30*/  IMAD.SHL.U32 R246, R2, 0x2, RZ ;  /* 0x0000000202f67824 */ /* 0x000fe400078e00ff */
.L_x_3180:
[----:B------:R-:W-:Y:S04]  /*ee40*/  DEPBAR.LE SB0, 0x0 ;  /* 0x000080000000791a */ /* 0x000fe80000000000 */
[----:B------:R-:W-:Y:S01]  /*ee50*/  BAR.SYNC.DEFER_BLOCKING 0x0 ;  /* 0x0000000000007b1d */ /* 0x000fe20000010000 */
[----:B-1----:R-:W-:Y:S01]  /*ee60*/  SHF.R.S32.HI R0, RZ, 0x1f, R243 ;  /* 0x0000001fff007819 */ /* 0x002fe200000114f3 */
[C---:B------:R-:W-:Y:S01]  /*ee70*/  IMAD.WIDE.U32 R2, R243.reuse, c[0x0][0x208], RZ ;  /* 0x00008200f3027a25 */ /* 0x040fe200078e00ff */
[----:B------:R-:W-:Y:S03]  /*ee80*/  UISETP.GT.AND UP0, UPT, UR23, UR7, UPT ;  /* 0x000000071700728c */ /* 0x000fe6000bf04270 */
[----:B------:R-:W-:Y:S04]  /*ee90*/  IMAD R0, R0, c[0x0][0x208], RZ ;  /* 0x0000820000007a24 */ /* 0x000fe800078e02ff */
[----:B------:R-:W-:Y:S04]  /*eea0*/  IMAD R0, R243, c[0x0][0x20c], R0 ;  /* 0x00008300f3007a24 */ /* 0x000fe800078e0200 */
[----:B------:R-:W-:Y:S01]  /*eeb0*/  IMAD.IADD R3, R3, 0x1, R0 ;  /* 0x0000000103037824 */ /* 0x000fe200078e0200 */
[----:B-----5:R-:W-:Y:S03]  /*eec0*/  SHF.R.S32.HI R0, RZ, 0x1f, R242 ;  /* 0x0000001fff007819 */ /* 0x020fe600000114f2 */
[----:B------:R-:W-:Y:S04]  /*eed0*/  IMAD.WIDE.U32 R2, R242, c[0x0][0x218], R2 ;  /* 0x00008600f2027a25 */ /* 0x000fe800078e0002 */
[----:B------:R-:W-:Y:S01]  /*eee0*/  IMAD R0, R0, c[0x0][0x218], RZ ;  /* 0x0000860000007a24 */ /* 0x000fe200078e02ff */
[----:B------:R-:W-:Y:S01]  /*eef0*/  IADD3 R2, P0, R2, UR24, RZ ;  /* 0x0000001802027c10 */ /* 0x000fe2000ff1e0ff */
[----:B------:R-:W-:Y:S02]  /*ef00*/  LDSM.16.M88.4 R48, [R231+0x8080] ;  /* 0x00808000e730783b */ /* 0x000fe40000000200 */
[----:B------:R-:W-:Y:S04]  /*ef10*/  IMAD R0, R242, c[0x0][0x21c], R0 ;  /* 0x00008700f2007a24 */ /* 0x000fe800078e0200 */
[----:B------:R-:W1:Y:S01]  /*ef20*/  LDSM.16.M88.4 R16, [R224+0x5080] ;  /* 0x00508000e010783b */ /* 0x000e620000000200 */
[----:B------:R-:W-:Y:S02]  /*ef30*/  IADD3.X R3, R3, UR18, R0, P0, !PT ;  /* 0x0000001203037c10 */ /* 0x000fe400087fe400 */
[C---:B------:R-:W-:Y:S03]  /*ef40*/  LEA R0, P0, R2.reuse, c[0x0][0x1f8], 0x1 ;  /* 0x00007e0002007a11 */ /* 0x040fe600078008ff */
[----:B------:R-:W-:Y:S01]  /*ef50*/  LDSM.16.M88.4 R44, [R231+0xa080] ;  /* 0x00a08000e72c783b */ /* 0x000fe20000000200 */
[----:B------:R-:W-:Y:S05]  /*ef60*/  LEA.HI.X R2, R2, c[0x0][0x1fc], R3, 0x1, P0 ;  /* 0x00007f0002027a11 */ /* 0x000fea00000f0c03 */
[----:B------:R-:W-:Y:S06]  /*ef70*/  LDSM.16.M88.4 R32, [R224+0x5880] ;  /* 0x00588000e020783b */ /* 0x000fec0000000200 */
[----:B------:R-:W2:Y:S06]  /*ef80*/  SHFL.IDX PT, R3, R0, RZ, 0x181f ;  /* 0x00181fff00037589 */ /* 0x000eac00000e0000 */
[----:B------:R-:W3:Y:S06]  /*ef90*/  SHFL.IDX PT, R37, R2, RZ, 0x181f ;  /* 0x00181fff02257589 */ /* 0x000eec00000e0000 */
[----:B------:R-:W-:Y:S06]  /*efa0*/  SHFL.IDX PT, R39, R2, 0x1, 0x181f ;  /* 0x00381f0002277f89 */ /* 0x000fec00000e0000 */
[----:B------:R4:W-:Y:S01]  /*efb0*/  SHFL.IDX PT, R42, R2, 0x2, 0x181f ;  /* 0x00581f00022a7f89 */ /* 0x0009e200000e0000 */
[-C--:B-1----:R-:W-:Y:S05]  /*efc0*/  HMMA.16816.F32.BF16 R4, R48, R16.reuse, RZ ;  /* 0x000000103004723c */ /* 0x082fea00000418ff */
[----:B------:R-:W-:Y:S01]  /*efd0*/  LDSM.16.M88.4 R172, [R224+0x6080] ;  /* 0x00608000e0ac783b */ /* 0x000fe20000000200 */
[C---:B--2---:R-:W-:Y:S02]  /*efe0*/  IADD3 R36, P0, R3.reuse, R246, RZ ;  /* 0x000000f603247210 */ /* 0x044fe40007f1e0ff */
[C---:B------:R-:W-:Y:S03]  /*eff0*/  HMMA.16816.F32.BF16 R8, R44.reuse, R16, RZ ;  /* 0x000000102c08723c */ /* 0x040fe600000418ff */
[----:B------:R-:W1:Y:S06]  /*f000*/  SHFL.IDX PT, R38, R0, 0x1, 0x181f ;  /* 0x00381f0000267f89 */ /* 0x000e6c00000e0000 */
[----:B------:R-:W-:Y:S01]  /*f010*/  LDSM.16.M88.4 R192, [R233+0x8080] ;  /* 0x00808000e9c0783b */ /* 0x000fe20000000200 */
[-C--:B------:R-:W-:Y:S02]  /*f020*/  HMMA.16816.F32.BF16 R12, R44, R18.reuse, RZ ;  /* 0x000000122c0c723c */ /* 0x080fe400000418ff */
[-C--:B----4-:R-:W-:Y:S03]  /*f030*/  IADD3 R2, P1, R3, R248.reuse, RZ ;  /* 0x000000f803027210 */ /* 0x090fe60007f3e0ff */
[----:B------:R-:W-:Y:S03]  /*f040*/  LDSM.16.M88.4 R196, [R235] ;  /* 0x00000000ebc4783b */ /* 0x000fe60000000200 */
[C---:B------:R-:W-:Y:S03]  /*f050*/  HMMA.16816.F32.BF16 R16, R48.reuse, R18, RZ ;  /* 0x000000123010723c */ /* 0x040fe600000418ff */
[----:B------:R-:W-:Y:S01]  /*f060*/  LDSM.16.M88.4 R200, [R233+0xa080] ;  /* 0x00a08000e9c8783b */ /* 0x000fe20000000200 */
[C---:B---3--:R-:W-:Y:S02]  /*f070*/  IMAD.X R3, R37.reuse, 0x1, R249, P1 ;  /* 0x0000000125037824 */ /* 0x048fe400008e06f9 */
[----:B------:R-:W-:Y:S02]  /*f080*/  IMAD.X R37, R37, 0x1, R247, P0 ;  /* 0x0000000125257824 */ /* 0x000fe400000e06f7 */
[-C--:B------:R-:W-:Y:S01]  /*f090*/  HMMA.16816.F32.BF16 R20, R48, R32.reuse, RZ ;  /* 0x000000203014723c */ /* 0x080fe200000418ff */
[----:B------:R-:W-:Y:S03]  /*f0a0*/  LDSM.16.M88.4 R204, [R241] ;  /* 0x00000000f1cc783b */ /* 0x000fe60000000200 */
[C---:B-1----:R-:W-:Y:S03]  /*f0b0*/  IADD3 R40, P0, R38.reuse, R248, RZ ;  /* 0x000000f826287210 */ /* 0x042fe60007f1e0ff */
[----:B------:R-:W-:Y:S01]  /*f0c0*/  LDSM.16.M88.4 R208, [R240] ;  /* 0x00000000f0d0783b */ /* 0x000fe20000000200 */
[C---:B------:R-:W-:Y:S04]  /*f0d0*/  HMMA.16816.F32.BF16 R24, R44.reuse, R32, RZ ;  /* 0x000000202c18723c */ /* 0x040fe800000418ff */
[C---:B------:R-:W-:Y:S01]  /*f0e0*/  IMAD.X R41, R39.reuse, 0x1, R249, P0 ;  /* 0x0000000127297824 */ /* 0x040fe200000e06f9 */
[----:B------:R-:W-:Y:S01]  /*f0f0*/  @!PT LDS RZ, [RZ] ;  /* 0x00000000fffff984 */ /* 0x000fe20000000800 */
[----:B------:R-:W-:Y:S01]  /*f100*/  @!PT LDS RZ, [RZ] ;  /* 0x00000000fffff984 */ /* 0x000fe20000000800 */
[----:B------:R-:W-:Y:S01]  /*f110*/  @!PT LDS RZ, [RZ] ;  /* 0x00000000fffff984 */ /* 0x000fe20000000800 */
[----:B------:R1:W-:Y:S03]  /*f120*/  LDGSTS.E.BYPASS.LTC128B.128 [R244], [R2.64], !P5 ;  /* 0x0000000002f47fae */ /* 0x0003e6000e901d54 */
[-C--:B------:R-:W-:Y:S03]  /*f130*/  HMMA.16816.F32.BF16 R28, R44, R34.reuse, RZ ;  /* 0x000000222c1c723c */ /* 0x080fe600000418ff */
[----:B------:R2:W-:Y:S05]  /*f140*/  LDGSTS.E.BYPASS.LTC128B.128 [R244+0x1800], [R36.64], !P4 ;  /* 0x0180000024f47fae */ /* 0x0005ea000e101d54 */
[C---:B------:R-:W-:Y:S01]  /*f150*/  HMMA.16816.F32.BF16 R32, R48.reuse, R34, RZ ;  /* 0x000000223020723c */ /* 0x040fe200000418ff */
[----:B------:R-:W3:Y:S06]  /*f160*/  SHFL.IDX PT, R0, R0, 0x2, 0x181f ;  /* 0x00581f0000007f89 */ /* 0x000eec00000e0000 */
[----:B------:R4:W-:Y:S01]  /*f170*/  LDGSTS.E.BYPASS.LTC128B.128 [R244+0x800], [R40.64], !P5 ;  /* 0x0080000028f47fae */ /* 0x0009e2000e901d54 */
[----:B-1----:R-:W-:Y:S05]  /*f180*/  IADD3 R2, P2, R38, R246, RZ ;  /* 0x000000f626027210 */ /* 0x002fea0007f5e0ff */
[----:B------:R-:W-:Y:S02]  /*f190*/  IMAD.X R3, R39, 0x1, R247, P2 ;  /* 0x0000000127037824 */ /* 0x000fe400010e06f7 */
[-C--:B--2---:R-:W-:Y:S01]  /*f1a0*/  HMMA.16816.F32.BF16 R36, R48, R172.reuse, RZ ;  /* 0x000000ac3024723c */ /* 0x084fe200000418ff */
[C---:B---3--:R-:W-:Y:S02]  /*f1b0*/  IADD3 R212, P1, R0.reuse, R248, RZ ;  /* 0x000000f800d47210 */ /* 0x048fe40007f3e0ff */
[----:B------:R1:W-:Y:S01]  /*f1c0*/  LDGSTS.E.BYPASS.LTC128B.128 [R244+0x2000], [R2.64], !P4 ;  /* 0x0200000002f47fae */ /* 0x0003e2000e101d54 */
[----:B------:R-:W-:Y:S02]  /*f1d0*/  IADD3 R168, P0, R0, R246, RZ ;  /* 0x000000f600a87210 */ /* 0x000fe40007f1e0ff */
[C---:B------:R-:W-:Y:S03]  /*f1e0*/  IMAD.X R213, R42.reuse, 0x1, R249, P1 ;  /* 0x000000012ad57824 */ /* 0x040fe600008e06f9 */
[----:B------:R-:W-:Y:S01]  /*f1f0*/  IMAD.X R169, R42, 0x1, R247, P0 ;  /* 0x000000012aa97824 */ /* 0x000fe200000e06f7 */
[----:B------:R-:W-:Y:S01]  /*f200*/  PLOP3.LUT P0, PT, PT, PT, UP0, 0x80, 0x0 ;  /* 0x000000000000781c */ /* 0x000fe20003f0f008 */
[C---:B----4-:R-:W-:Y:S01]  /*f210*/  HMMA.16816.F32.BF16 R40, R44.reuse, R172, RZ ;  /* 0x000000ac2c28723c */ /* 0x050fe200000418ff */
[----:B------:R2:W-:Y:S06]  /*f220*/  LDGSTS.E.BYPASS.LTC128B.128 [R244+0x1000], [R212.64], !P5 ;  /* 0x01000000d4f47fae */ /* 0x0005ec000e901d54 */
[----:B------:R1:W-:Y:S01]  /*f230*/  LDGSTS.E.BYPASS.LTC128B.128 [R244+0x2800], [R168.64], !P4 ;  /* 0x02800000a8f47fae */ /* 0x0003e2000e101d54 */
[-C--:B------:R-:W-:Y:S05]  /*f240*/  HMMA.16816.F32.BF16 R44, R44, R174.reuse, RZ ;  /* 0x000000ae2c2c723c */ /* 0x080fea00000418ff */
[----:B------:R-:W-:Y:S03]  /*f250*/  LDSM.16.M88.4 R216, [R230+0x5080] ;  /* 0x00508000e6d8783b */ /* 0x000fe60000000200 */
[----:B------:R-:W-:Y:S03]  /*f260*/  HMMA.16816.F32.BF16 R48, R48, R174, RZ ;  /* 0x000000ae3030723c */ /* 0x000fe600000418ff */
[----:B------:R-:W0:Y:S05]  /*f270*/  LDGDEPBAR ;  /* 0x00000000000079af */ /* 0x000e2a0000000000 */
[-C--:B------:R-:W-:Y:S01]  /*f280*/  HMMA.16816.F32.BF16 R4, R192, R196.reuse, R4 ;  /* 0x000000c4c004723c */ /* 0x080fe20000041804 */
[----:B------:R-:W-:Y:S06]  /*f290*/  LDSM.16.M88.4 R220, [R232+0xa080] ;  /* 0x00a08000e8dc783b */ /* 0x000fec0000000200 */
[----:B--2---:R-:W2:Y:S01]  /*f2a0*/  LDSM.16.M88.4 R212, [R232+0x8080] ;  /* 0x00808000e8d4783b */ /* 0x004ea20000000200 */
[C---:B------:R-:W-:Y:S05]  /*f2b0*/  HMMA.16816.F32.BF16 R8, R200.reuse, R196, R8 ;  /* 0x000000c4c808723c */ /* 0x040fea0000041808 */
[----:B------:R-:W3:Y:S03]  /*f2c0*/  LDSM.16.M88.4 R172, [R230+0x5880] ;  /* 0x00588000e6ac783b */ /* 0x000ee60000000200 */
        /* <DEDUP_REMOVED lines=13> */
[----:B------:R-:W1:Y:S06]  /*f3a0*/  LDSM.16.M88.4 R192, [R234+0x8080] ;  /* 0x00808000eac0783b */ /* 0x000e6c0000000200 */
[----:B------:R-:W-:Y:S01]  /*f3b0*/  LDSM.16.M88.4 R208, [R229+0x1000] ;  /* 0x00100000e5d0783b */ /* 0x000fe20000000200 */
[-C--:B--2---:R-:W-:Y:S08]  /*f3c0*/  HMMA.16816.F32.BF16 R4, R212, R216.reuse, R4 ;  /* 0x000000d8d404723c */ /* 0x084ff00000041804 */
        /* <DEDUP_REMOVED lines=14> */
[----:B------:R-:W-:Y:S06]  /*f4b0*/  LDSM.16.M88.4 R196, [R231+0xc080] ;  /* 0x00c08000e7c4783b */ /* 0x000fec0000000200 */
[----:B------:R-:W3:Y:S01]  /*f4c0*/  LDSM.16.M88.4 R212, [R224+0x6880] ;  /* 0x00688000e0d4783b */ /* 0x000ee20000000200 */
[-C--:B-1----:R-:W-:Y:S08]  /*f4d0*/  HMMA.16816.F32.BF16 R4, R192, R200.reuse, R4 ;  /* 0x000000c8c004723c */ /* 0x082ff00000041804 */
[C---:B------:R-:W-:Y:S08]  /*f4e0*/  HMMA.16816.F32.BF16 R8, R204.reuse, R200, R8 ;  /* 0x000000c8cc08723c */ /* 0x040ff00000041808 */
[-C--:B------:R-:W-:Y:S08]  /*f4f0*/  HMMA.16816.F32.BF16 R12, R204, R202.reuse, R12 ;  /* 0x000000cacc0c723c */ /* 0x080ff0000004180c */
[C---:B------:R-:W-:Y:S01]  /*f500*/  HMMA.16816.F32.BF16 R16, R192.reuse, R202, R16 ;  /* 0x000000cac010723c */ /* 0x040fe20000041810 */
[----:B------:R-:W1:Y:S07]  /*f510*/  LDSM.16.M88.4 R200, [R224+0x7880] ;  /* 0x00788000e0c8783b */ /* 0x000e6e0000000200 */
[-C--:B--2---:R-:W-:Y:S08]  /*f520*/  HMMA.16816.F32.BF16 R20, R192, R172.reuse, R20 ;  /* 0x000000acc014723c */ /* 0x084ff00000041814 */
        /* <DEDUP_REMOVED lines=9> */
[----:B------:R-:W2:Y:S06]  /*f5c0*/  LDSM.16.M88.4 R192, [R239] ;  /* 0x00000000efc0783b */ /* 0x000eac0000000200 */
[----:B------:R-:W4:Y:S01]  /*f5d0*/  LDSM.16.M88.4 R208, [R238] ;  /* 0x00000000eed0783b */ /* 0x000f220000000200 */
[-C--:B---3--:R-:W-:Y:S08]  /*f5e0*/  HMMA.16816.F32.BF16 R4, R196, R212.reuse, R4 ;  /* 0x000000d4c404723c */ /* 0x088ff00000041804 */
[C---:B------:R-:W-:Y:S08]  /*f5f0*/  HMMA.16816.F32.BF16 R8, R216.reuse, R212, R8 ;  /* 0x000000d4d808723c */ /* 0x040ff00000041808 */
[-C--:B------:R-:W-:Y:S08]  /*f600*/  HMMA.16816.F32.BF16 R12, R216, R214.reuse, R12 ;  /* 0x000000d6d80c723c */ /* 0x080ff0000004180c */
[C---:B------:R-:W-:Y:S01]  /*f610*/  HMMA.16816.F32.BF16 R16, R196.reuse, R214, R16 ;  /* 0x000000d6c410723c */ /* 0x040fe20000041810 */
[----:B------:R-:W3:Y:S07]  /*f620*/  LDSM.16.M88.4 R212, [R237] ;  /* 0x00000000edd4783b */ /* 0x000eee0000000200 */
        /* <DEDUP_REMOVED lines=8> */
[----:B------:R-:W-:Y:S07]  /*f6b0*/  LDSM.16.M88.4 R216, [R232+0xe080] ;  /* 0x00e08000e8d8783b */ /* 0x000fee0000000200 */
[----:B------:R-:W-:Y:S01]  /*f6c0*/  HMMA.16816.F32.BF16 R48, R196, R202, R48 ;  /* 0x000000cac430723c */ /* 0x000fe20000041830 */
[----:B------:R-:W-:Y:S06]  /*f6d0*/  LDSM.16.M88.4 R196, [R232+0xc080] ;  /* 0x00c08000e8c4783b */ /* 0x000fec0000000200 */
[----:B------:R-:W1:Y:S01]  /*f6e0*/  LDSM.16.M88.4 R200, [R230+0x6880] ;  /* 0x00688000e6c8783b */ /* 0x000e620000000200 */
[-C--:B--2---:R-:W-:Y:S08]  /*f6f0*/  HMMA.16816.F32.BF16 R4, R172, R192.reuse, R4 ;  /* 0x000000c0ac04723c */ /* 0x084ff00000041804 */
[C---:B------:R-:W-:Y:S08]  /*f700*/  HMMA.16816.F32.BF16 R8, R204.reuse, R192, R8 ;  /* 0x000000c0cc08723c */ /* 0x040ff00000041808 */
[-C--:B------:R-:W-:Y:S08]  /*f710*/  HMMA.16816.F32.BF16 R12, R204, R194.reuse, R12 ;  /* 0x000000c2cc0c723c */ /* 0x080ff0000004180c */
[C---:B------:R-:W-:Y:S01]  /*f720*/  HMMA.16816.F32.BF16 R16, R172.reuse, R194, R16 ;  /* 0x000000c2ac10723c */ /* 0x040fe20000041810 */
[----:B------:R-:W2:Y:S07]  /*f730*/  LDSM.16.M88.4 R192, [R230+0x7080] ;  /* 0x00708000e6c0783b */ /* 0x000eae0000000200 */
[-C--:B----4-:R-:W-:Y:S08]  /*f740*/  HMMA.16816.F32.BF16 R20, R172, R208.reuse, R20 ;  /* 0x000000d0ac14723c */ /* 0x090ff00000041814 */
[C---:B------:R-:W-:Y:S08]  /*f750*/  HMMA.16816.F32.BF16 R24, R204.reuse, R208, R24 ;  /* 0x000000d0cc18723c */ /* 0x040ff00000041818 */
[-C--:B------:R-:W-:Y:S08]  /*f760*/  HMMA.16816.F32.BF16 R28, R204, R210.reuse, R28 ;  /* 0x000000d2cc1c723c */ /* 0x080ff0000004181c */
[C---:B------:R-:W-:Y:S01]  /*f770*/  HMMA.16816.F32.BF16 R32, R172.reuse, R210, R32 ;  /* 0x000000d2ac20723c */ /* 0x040fe20000041820 */
[----:B------:R-:W4:Y:S07]  /*f780*/  LDSM.16.M88.4 R208, [R230+0x7880] ;  /* 0x00788000e6d0783b */ /* 0x000f2e0000000200 */
[-C--:B---3--:R-:W-:Y:S08]  /*f790*/  HMMA.16816.F32.BF16 R36, R172, R212.reuse, R36 ;  /* 0x000000d4ac24723c */ /* 0x088ff00000041824 */
[C---:B------:R-:W-:Y:S08]  /*f7a0*/  HMMA.16816.F32.BF16 R40, R204.reuse, R212, R40 ;  /* 0x000000d4cc28723c */ /* 0x040ff00000041828 */
[-C--:B------:R-:W-:Y:S01]  /*f7b0*/  HMMA.16816.F32.BF16 R44, R204, R214.reuse, R44 ;  /* 0x000000d6cc2c723c */ /* 0x080fe2000004182c */
[----:B------:R-:W-:Y:S07]  /*f7c0*/  LDSM.16.M88.4 R204, [R229+0x1800] ;  /* 0x00180000e5cc783b */ /* 0x000fee0000000200 */
[----:B------:R-:W-:Y:S01]  /*f7d0*/  HMMA.16816.F32.BF16 R48, R172, R214, R48 ;  /* 0x000000d6ac30723c */ /* 0x000fe20000041830 */
[----:B------:R-:W3:Y:S06]  /*f7e0*/  LDSM.16.M88.4 R172, [R234+0xc080] ;  /* 0x00c08000eaac783b */ /* 0x000eec0000000200 */
[----:B------:R-:W3:Y:S01]  /*f7f0*/  LDSM.16.M88.4 R212, [R236+0xe080] ;  /* 0x00e08000ecd4783b */ /* 0x000ee20000000200 */
[-C--:B-1----:R-:W-:Y:S08]  /*f800*/  HMMA.16816.F32.BF16 R4, R196, R200.reuse, R4 ;  /* 0x000000c8c404723c */ /* 0x082ff00000041804 */
[C---:B------:R-:W-:Y:S08]  /*f810*/  HMMA.16816.F32.BF16 R8, R216.reuse, R200, R8 ;  /* 0x000000c8d808723c */ /* 0x040ff00000041808 */
[-C--:B------:R-:W-:Y:S08]  /*f820*/  HMMA.16816.F32.BF16 R12, R216, R202.reuse, R12 ;  /* 0x000000cad80c723c */ /* 0x080ff0000004180c */
[C---:B------:R-:W-:Y:S01]  /*f830*/  HMMA.16816.F32.BF16 R16, R196.reuse, R202, R16 ;  /* 0x000000cac410723c */ /* 0x040fe20000041810 */
[----:B------:R-:W1:Y:S01]  /*f840*/  LDSM.16.M88.4 R200, [R229+0x2800] ;  /* 0x00280000e5c8783b */ /* 0x000e620000000200 */
[----:B------:R-:W-:Y:S05]  /*f850*/  DEPBAR.LE SB0, 0x0 ;  /* 0x000080000000791a */ /* 0x000fea0000000000 */
[----:B------:R-:W-:Y:S01]  /*f860*/  BAR.SYNC.DEFER_BLOCKING 0x0 ;  /* 0x0000000000007b1d */ /* 0x000fe20000010000 */
[-C--:B--2---:R-:W-:Y:S08]  /*f870*/  HMMA.16816.F32.BF16 R20, R196, R192.reuse, R20 ;  /* 0x000000c0c414723c */ /* 0x084ff00000041814 */
[C---:B------:R-:W-:Y:S08]  /*f880*/  HMMA.16816.F32.BF16 R24, R216.reuse, R192, R24 ;  /* 0x000000c0d818723c */ /* 0x040ff00000041818 */
[-C--:B------:R-:W-:Y:S08]  /*f890*/  HMMA.16816.F32.BF16 R28, R216, R194.reuse, R28 ;  /* 0x000000c2d81c723c */ /* 0x080ff0000004181c */
[C---:B------:R-:W-:Y:S08]  /*f8a0*/  HMMA.16816.F32.BF16 R32, R196.reuse, R194, R32 ;  /* 0x000000c2c420723c */ /* 0x040ff00000041820 */
[-C--:B----4-:R-:W-:Y:S08]  /*f8b0*/  HMMA.16816.F32.BF16 R36, R196, R208.reuse, R36 ;  /* 0x000000d0c424723c */ /* 0x090ff00000041824 */
[C---:B------:R-:W-:Y:S08]  /*f8c0*/  HMMA.16816.F32.BF16 R40, R216.reuse, R208, R40 ;  /* 0x000000d0d828723c */ /* 0x040ff00000041828 */
        /* <DEDUP_REMOVED lines=45> */
[----:B------:R2:W-:Y:S04]  /*fba0*/  SHFL.IDX PT, R169, R2, 0x2, 0x181f ;  /* 0x00581f0002a97f89 */ /* 0x0005e800000e0000 */
[----:B------:R-:W3:Y:S04]  /*fbb0*/  SHFL.IDX PT, R168, R0, RZ, 0x181f ;  /* 0x00181fff00a87589 */ /* 0x000ee800000e0000 */
[----:B------:R-:W4:Y:S04]  /*fbc0*/  SHFL.IDX PT, R171, R0, 0x1, 0x181f ;  /* 0x00381f0000ab7f89 */ /* 0x000f2800000e0000 */
[----:B------:R-:W5:Y:S01]  /*fbd0*/  SHFL.IDX PT, R0, R0, 0x2, 0x181f ;  /* 0x00581f0000007f89 */ /* 0x000f6200000e0000 */
[C---:B-1----:R-:W-:Y:S02]  /*fbe0*/  IADD3 R192, P1, R167.reuse, R246, RZ ;  /* 0x000000f6a7c07210 */ /* 0x042fe40007f3e0ff */
[-C--:B--2---:R-:W-:Y:S04]  /*fbf0*/  IADD3 R2, P0, R167, R248.reuse, RZ ;  /* 0x000000f8a7027210 */ /* 0x084fe80007f1e0ff */
[CC--:B---3--:R-:W-:Y:S01]  /*fc00*/  IADD3.X R3, R168.reuse, R249.reuse, RZ, P0, !PT ;  /* 0x000000f9a8037210 */ /* 0x0c8fe200007fe4ff */
[----:B------:R-:W-:Y:S01]  /*fc10*/  IMAD.X R193, R168, 0x1, R247, P1 ;  /* 0x00000001a8c17824 */ /* 0x000fe200008e06f7 */
[C---:B------:R-:W-:Y:S02]  /*fc20*/  IADD3 R174, P0, R172.reuse, R248, RZ ;  /* 0x000000f8acae7210 */ /* 0x040fe40007f1e0ff */
[----:B------:R-:W-:Y:S01]  /*fc30*/  IADD3 R172, P2, R172, R246, RZ ;  /* 0x000000f6acac7210 */ /* 0x000fe20007f5e0ff */
[----:B------:R1:W-:Y:S01]  /*fc40*/  LDGSTS.E.BYPASS.LTC128B.128 [R245+0x5080], [R2.64], !P5 ;  /* 0x0508000002f57fae */ /* 0x0003e2000e901d54 */
[----:B------:R-:W-:Y:S01]  /*fc50*/  IADD3 R168, P1, R169, R248, RZ ;  /* 0x000000f8a9a87210 */ /* 0x000fe20007f3e0ff */
[C---:B----4-:R-:W-:Y:S02]  /*fc60*/  IMAD.X R175, R171.reuse, 0x1, R249, P0 ;  /* 0x00000001abaf7824 */ /* 0x050fe400000e06f9 */
[----:B------:R2:W-:Y:S01]  /*fc70*/  LDGSTS.E.BYPASS.LTC128B.128 [R245+0x6880], [R192.64], !P4 ;  /* 0x06880000c0f57fae */ /* 0x0005e2000e101d54 */
[--C-:B------:R-:W-:Y:S03]  /*fc80*/  IMAD.X R173, R171, 0x1, R247.reuse, P2 ;  /* 0x00000001abad7824 */ /* 0x100fe600010e06f7 */
[----:B------:R2:W-:Y:S04]  /*fc90*/  LDGSTS.E.BYPASS.LTC128B.128 [R245+0x5880], [R174.64], !P5 ;  /* 0x05880000aef57fae */ /* 0x0005e8000e901d54 */
[----:B------:R2:W-:Y:S01]  /*fca0*/  LDGSTS.E.BYPASS.LTC128B.128 [R245+0x7080], [R172.64], !P4 ;  /* 0x07080000acf57fae */ /* 0x0005e2000e101d54 */
[----:B-1----:R-:W-:Y:S02]  /*fcb0*/  IADD3 R2, P0, R169, R246, RZ ;  /* 0x000000f6a9027210 */ /* 0x002fe40007f1e0ff */
[C---:B-----5:R-:W-:Y:S03]  /*fcc0*/  IADD3.X R169, R0.reuse, R249, RZ, P1, !PT ;  /* 0x000000f900a97210 */ /* 0x060fe60000ffe4ff */
[----:B------:R-:W-:Y:S02]  /*fcd0*/  IMAD.X R3, R0, 0x1, R247, P0 ;  /* 0x0000000100037824 */ /* 0x000fe400000e06f7 */
[----:B------:R2:W-:Y:S04]  /*fce0*/  LDGSTS.E.BYPASS.LTC128B.128 [R245+0x6080], [R168.64], !P5 ;  /* 0x06080000a8f57fae */ /* 0x0005e8000e901d54 */
[----:B------:R2:W-:Y:S02]  /*fcf0*/  LDGSTS.E.BYPASS.LTC128B.128 [R245+0x7880], [R2.64], !P4 ;  /* 0x0788000002f57fae */ /* 0x0005e4000e101d54 */
.L_x_3163:
[----:B--2---:R-:W2:Y:S01]  /*fd00*/  LDL R3, [R1+0x1c] ;  /* 0x00001c0001037983 */ /* 0x004ea20000100800 */
        /* <DEDUP_REMOVED lines=16> */
[----:B------:R-:W-:Y:S04]  /*fe10*/  IADD3 R172, R0, -c[0x0][0x168], R172 ;  /* 0x80005a0000ac7a10 */ /* 0x000fe80007ffe0ac */
[C---:B------:R-:W-:Y:S02]  /*fe20*/  IADD3 R171, R172.reuse, c[0x0][0x328], RZ ;  /* 0x0000ca00acab7a10 */ /* 0x040fe40007ffe0ff */
[----:B------:R-:W-:Y:S03]  /*fe30*/  IADD3 R172, R172, UR19, RZ ;  /* 0x00000013acac7c10 */ /* 0x000fe6000fffe0ff */
[--C-:B-1----:R-:W-:Y:S02]  /*fe40*/  IMAD.IADD R2, R171, 0x1, R3.reuse ;  /* 0x00000001ab027824 */ /* 0x102fe400078e0203 */
        /* <DEDUP_REMOVED lines=17> */
.L_x_3166:
[----:B------:R-:W-:Y:S04]  /*ff60*/  MOV R167, c[0x0][0x32c] ;  /* 0x0000cb0000a77a02 */ /* 0x000fe80000000f00 */
[----:B------:R-:W-:Y:S11]  /*ff70*/  ISETP.NE.AND P0, PT, R167, 0x1, PT ;  /* 0x00000001a700780c */ /* 0x000ff60003f05270 */
[----:B------:R-:W-:Y:S02]  /*ff80*/  @!UPT UIADD3 URZ, URZ, URZ, URZ ;  /* 0x0000003f3f3ff290 */ /* 0x000fe4000fffe03f */
[----:B------:R-:W-:Y:S05]  /*ff90*/  @P0 IMAD.HI.U32 R167, R3, c[0x0][0x330], RZ ;  /* 0x0000cc0003a70a27 */ /* 0x000fea00078e00ff */
[----:B------:R-:W-:Y:S02]  /*ffa0*/  @P0 SHF.R.U32.HI R3, RZ, c[0x0][0x334], R167 ;  /* 0x0000cd00ff030a19 */ /* 0x000fe400000116a7 */
.L_x_3167:
[----:B------:R-:W-:Y:S05]  /*ffb0*/  BSYNC B0 ;  /* 0x0000000000007941 */ /* 0x000fea0003800000 */
.L_x_3165:
[----:B------:R-:W-:Y:S05]  /*ffc0*/  IMAD R3, R3, c[0x0][0x32c], R173 ;  /* 0x0000cb0003037a24 */ /* 0x000fea00078e02ad */
[----:B------:R-:W-:Y:S02]  /*ffd0*/  IADD3 R167, R3, c[0x0][0x32c], RZ ;  /* 0x0000cb0003a77a10 */ /* 0x000fe40007ffe0ff */
[----:B------:R-:W-:Y:S02]  /*ffe0*/  IMNMX R0, R0, R3, !PT ;  /* 0x0000000300007217 */ /* 0x000fe40007800200 */
[----:B------:R-:W-:Y:S02]  /*fff0*/  IMNMX R2, R2, R167, PT ;  /* 0x000000a702027217 */ /* 0x000fe40003800200 */
.L_x_3164:
[----:B------:R-:W1:Y:S01]  /*10000*/  SHFL.IDX PT, R168, R169, 0x1, 0x1c1f ;  /* 0x003c1f00a9a87f89 */ /* 0x000e6200000e0000 */
[----:B------:R-:W-:Y:S06]  /*10010*/  UISETP.NE.AND UP0, UPT, UR12, URZ, UPT ;  /* 0x0000003f0c00728c */ /* 0x000fec000bf05270 */
[----:B------:R-:W-:Y:S02]  /*10020*/  PLOP3.LUT P0, PT, PT, PT, UP0, 0x40, 0x0 ;  /* 0x000000000000781c */ /* 0x000fe40003f0e808 */
[----:B-1----:R-:W-:Y:S01]  /*10030*/  IADD3 R3, R172, R168, RZ ;  /* 0x000000a8ac037210 */ /* 0x002fe20007ffe0ff */
[----:B------:R-:W-:Y:S10]  /*10040*/  IMAD.IADD R167, R171, 0x1, R168 ;  /* 0x00000001aba77824 */ /* 0x000ff400078e02a8 */
        /* <DEDUP_REMOVED lines=16> */
.L_x_3170:
[----:B------:R-:W-:Y:S04]  /*10150*/  MOV R174, c[0x0][0x32c] ;  /* 0x0000cb0000ae7a02 */ /* 0x000fe80000000f00 */
[----:B------:R-:W-:Y:S11]  /*10160*/  ISETP.NE.AND P0, PT, R174, 0x1, PT ;  /* 0x00000001ae00780c */ /* 0x000ff60003f05270 */
[----:B------:R-:W-:Y:S02]  /*10170*/  @!UPT UIADD3 URZ, URZ, URZ, URZ ;  /* 0x0000003f3f3ff290 */ /* 0x000fe4000fffe03f */
[----:B------:R-:W-:Y:S05]  /*10180*/  @P0 IMAD.HI.U32 R174, R168, c[0x0][0x330], RZ ;  /* 0x0000cc00a8ae0a27 */ /* 0x000fea00078e00ff */
[----:B------:R-:W-:Y:S02]  /*10190*/  @P0 SHF.R.U32.HI R168, RZ, c[0x0][0x334], R174 ;  /* 0x0000cd00ffa80a19 */ /* 0x000fe400000116ae */
.L_x_3171:
[----:B------:R-:W-:Y:S05]  /*101a0*/  BSYNC B0 ;  /* 0x0000000000007941 */ /* 0x000fea0003800000 */
.L_x_3169:
[----:B------:R-:W-:Y:S05]  /*101b0*/  IMAD R168, R168, c[0x0][0x32c], R173 ;  /* 0x0000cb00a8a87a24 */ /* 0x000fea00078e02ad */
[----:B------:R-:W-:Y:S02]  /*101c0*/  IADD3 R174, R168, c[0x0][0x32c], RZ ;  /* 0x0000cb00a8ae7a10 */ /* 0x000fe40007ffe0ff */
[----:B------:R-:W-:Y:S02]  /*101d0*/  IMNMX R3, R3, R168, !PT ;  /* 0x000000a803037217 */ /* 0x000fe40007800200 */
[----:B------:R-:W-:Y:S02]  /*101e0*/  IMNMX R167, R167, R174, PT ;  /* 0x000000aea7a77217 */ /* 0x000fe40003800200 */
.L_x_3168:
[----:B------:R-:W-:Y:S02]  /*101f0*/  UISETP.GE.AND UP2, UPT, UR28, 0x1, UPT ;  /* 0x000000011c00788c */ /* 0x000fe4000bf46270 */
        /* <DEDUP_REMOVED lines=23> */
[----:B------:R-:W1:Y:S01]  /*10370*/  SHFL.IDX PT, R4, R169, 0x2, 0x1c1f ;  /* 0x005c1f00a9047f89 */ /* 0x000e6200000e0000 */
[C---:B------:R-:W-:Y:S01]  /*10380*/  ISETP.LT.OR P0, PT, R2.reuse, 0xa, P0 ;  /* 0x0000000a0200780c */ /* 0x040fe20000701670 */
[----:B------:R-:W-:Y:S01]  /*10390*/  UP2UR UR29, UPR, URZ, 0x40 ;  /* 0x000000403f1d7883 */ /* 0x000fe20008000000 */
[----:B------:R-:W-:Y:S01]  /*103a0*/  ISETP.LT.OR P1, PT, R2, 0x9, P1 ;  /* 0x000000090200780c */ /* 0x000fe20000f21670 */
[----:B------:R-:W-:Y:S01]  /*103b0*/  UP2UR UR5, UPR, URZ, 0x2 ;  /* 0x000000023f057883 */ /* 0x000fe20008000000 */
[----:B------:R-:W-:Y:S01]  /*103c0*/  FSEL R192, R17, -INF , !P0 ;  /* 0xff80000011c07808 */ /* 0x000fe20004000000 */
[----:B------:R-:W-:Y:S01]  /*103d0*/  UP2UR UR4, UPR, URZ, 0x1 ;  /* 0x000000013f047883 */ /* 0x000fe20008000000 */
[----:B------:R-:W-:Y:S01]  /*103e0*/  PLOP3.LUT P0, PT, PT, PT, UP5, 0x40, 0x0 ;  /* 0x000000000000781c */ /* 0x000fe20003f0e858 */
[----:B------:R-:W-:Y:S01]  /*103f0*/  UISETP.GE.AND UP1, UPT, UR28, 0x29, UPT ;  /* 0x000000291c00788c */ /* 0x000fe2000bf26270 */
        /* <DEDUP_REMOVED lines=55> */
.L_x_3174:
[----:B------:R-:W-:Y:S04]  /*10770*/  MOV R5, c[0x0][0x32c] ;  /* 0x0000cb0000057a02 */ /* 0x000fe80000000f00 */
[----:B------:R-:W-:Y:S11]  /*10780*/  ISETP.NE.AND P0, PT, R5, 0x1, PT ;  /* 0x000000010500780c */ /* 0x000ff60003f05270 */
[----:B------:R-:W-:Y:S02]  /*10790*/  @!UPT UIADD3 URZ, URZ, URZ, URZ ;  /* 0x0000003f3f3ff290 */ /* 0x000fe4000fffe03f */
[----:B------:R-:W-:Y:S05]  /*107a0*/  @P0 IMAD.HI.U32 R5, R4, c[0x0][0x330], RZ ;  /* 0x0000cc0004050a27 */ /* 0x000fea00078e00ff */
[----:B------:R-:W-:Y:S02]  /*107b0*/  @P0 SHF.R.U32.HI R4, RZ, c[0x0][0x334], R5 ;  /* 0x0000cd00ff040a19 */ /* 0x000fe40000011605 */
.L_x_3175:
[----:B------:R-:W-:Y:S05]  /*107c0*/  BSYNC B0 ;  /* 0x0000000000007941 */ /* 0x000fea0003800000 */
.L_x_3173:
[----:B------:R-:W-:Y:S05]  /*107d0*/  IMAD R4, R4, c[0x0][0x32c], R173 ;  /* 0x0000cb0004047a24 */ /* 0x000fea00078e02ad */
[----:B------:R-:W-:Y:S02]  /*107e0*/  IADD3 R5, R4, c[0x0][0x32c], RZ ;  /* 0x0000cb0004057a10 */ /* 0x000fe40007ffe0ff */
[----:B------:R-:W-:Y:S02]  /*107f0*/  IMNMX R0, R0, R4, !PT ;  /* 0x0000000400007217 */ /* 0x000fe40007800200 */
[----:B------:R-:W-:Y:S02]  /*10800*/  IMNMX R2, R2, R5, PT ;  /* 0x0000000502027217 */ /* 0x000fe40003800200 */
.L_x_3172:
[----:B------:R-:W-:Y:S02]  /*10810*/  UP2UR UR31, UPR, URZ, 0x8 ;  /* 0x000000083f1f7883 */ /* 0x000fe40008000000 */
[----:B------:R-:W-:Y:S02]  /*10820*/  UISETP.NE.AND UP3, UPT, UR26, URZ, UPT ;  /* 0x0000003f1a00728c */ /* 0x000fe4000bf65270 */
[----:B------:R-:W-:Y:S02]  /*10830*/  UP2UR UR32, UPR, URZ, 0x10 ;  /* 0x000000103f207883 */ /* 0x000fe40008000000 */
[----:B------:R-:W-:Y:S02]  /*10840*/  UISETP.NE.AND UP4, UPT, UR27, URZ, UPT ;  /* 0x0000003f1b00728c */ /* 0x000fe4000bf85270 */
[----:B------:R-:W-:Y:S01]  /*10850*/  PLOP3.LUT P0, PT, PT, PT, UP3, 0x40, 0x0 ;  /* 0x000000000000781c */ /* 0x000fe20003f0e838 */
[----:B------:R-:W-:Y:S02]  /*10860*/  UP2UR UR30, UPR, URZ, 0x4 ;  /* 0x000000043f1e7883 */ /* 0x000fe40008000000 */
[----:B------:R-:W-:Y:S01]  /*10870*/  UISETP.NE.AND UP2, UPT, UR22, URZ, UPT ;  /* 0x0000003f1600728c */ /* 0x000fe2000bf45270 */
[----:B------:R-:W-:Y:S01]  /*10880*/  ISETP.GT.AND P0, PT, R3, 0x1, P0 ;  /* 0x000000010300780c */ /* 0x000fe20000704270 */
[----:B------:R-:W-:Y:S01]  /*10890*/  UP2UR UR28, UPR, URZ, 0x1 ;  /* 0x000000013f1c7883 */ /* 0x000fe20008000000 */
[----:B------:R-:W-:Y:S01]  /*108a0*/  PLOP3.LUT P2, PT, PT, PT, UP4, 0x40, 0x0 ;  /* 0x000000000000781c */ /* 0x000fe20003f4e848 */
[----:B------:R-:W-:Y:S01]  /*108b0*/  UISETP.NE.AND UP0, UPT, UR4, URZ, UPT ;  /* 0x0000003f0400728c */ /* 0x000fe2000bf05270 */
[----:B------:R-:W-:Y:S01]  /*108c0*/  ISETP.LT.OR P0, PT, R167, 0x2, P0 ;  /* 0x00000002a700780c */ /* 0x000fe20000701670 */
[----:B------:R-:W-:Y:S01]  /*108d0*/  UP2UR UR29, UPR, URZ, 0x2 ;  /* 0x000000023f1d7883 */ /* 0x000fe20008000000 */
[----:B------:R-:W-:Y:S01]  /*108e0*/  ISETP.GT.AND P2, PT, R3, RZ, P2 ;  /* 0x000000ff0300720c */ /* 0x000fe20001744270 */
[----:B------:R-:W-:Y:S01]  /*108f0*/  UISETP.NE.AND UP1, UPT, UR5, URZ, UPT ;  /* 0x0000003f0500728c */ /* 0x000fe2000bf25270 */
[----:B------:R-:W-:Y:S01]  /*10900*/  PLOP3.LUT P1, PT, PT, PT, UP2, 0x40, 0x0 ;  /* 0x000000000000781c */ /* 0x000fe20003f2e828 */
[----:B------:R-:W-:Y:S01]  /*10910*/  UISETP.NE.AND UP4, UPT, UR32, URZ, UPT ;  /* 0x0000003f2000728c */ /* 0x000fe2000bf85270 */
[----:B------:R-:W-:Y:S01]  /*10920*/  FSEL R17, R7, -INF , !P0 ;  /* 0xff80000007117808 */ /* 0x000fe20004000000 */
[----:B------:R-:W-:Y:S01]  /*10930*/  UISETP.NE.AND UP3, UPT, UR31, URZ, UPT ;  /* 0x0000003f1f00728c */ /* 0x000fe2000bf65270 */
[----:B------:R-:W-:Y:S01]  /*10940*/  PLOP3.LUT P0, PT, PT, PT, UP0, 0x40, 0x0 ;  /* 0x000000000000781c */ /* 0x000fe20003f0e808 */
[----:B------:R-:W-:Y:S01]  /*10950*/  UISETP.NE.AND UP0, UPT, UR28, URZ, UPT ;  /* 0x0000003f1c00728c */ /* 0x000fe2000bf05270 */
[----:B------:R-:W-:Y:S01]  /*10960*/  ISETP.LT.OR P2, PT, R167, 0x1, P2 ;  /* 0x00000001a700780c */ /* 0x000fe20001741670 */
[----:B------:R-:W-:Y:S01]  /*10970*/  UP2UR UR28, UPR, URZ, 0x40 ;  /* 0x000000403f1c7883 */ /* 0x000fe20008000000 */
[C---:B------:R-:W-:Y:S01]  /*10980*/  ISETP.GT.AND P1, PT, R3.reuse, 0x8, P1 ;  /* 0x000000080300780c */ /* 0x040fe20000f24270 */
[----:B------:R-:W-:Y:S01]  /*10990*/  UISETP.NE.AND UP2, UPT, UR30, URZ, UPT ;  /* 0x0000003f1e00728c */ /* 0x000fe2000bf45270 */
[----:B------:R-:W-:Y:S02]  /*109a0*/  ISETP.GT.AND P0, PT, R3, 0x10, P0 ;  /* 0x000000100300780c */ /* 0x000fe40000704270 */
[----:B------:R-:W-:Y:S02]  /*109b0*/  FSEL R6, R6, -INF , !P2 ;  /* 0xff80000006067808 */ /* 0x000fe40005000000 */
[----:B------:R-:W-:Y:S01]  /*109c0*/  PLOP3.LUT P2, PT, PT, PT, UP1, 0x40, 0x0 ;  /* 0x000000000000781c */ /* 0x000fe20003f4e818 */
[----:B------:R-:W-:Y:S01]  /*109d0*/  UISETP.NE.AND UP1, UPT, UR29, URZ, UPT ;  /* 0x0000003f1d00728c */ /* 0x000fe2000bf25270 */
[C---:B------:R-:W-:Y:S02]  /*109e0*/  ISETP.LT.OR P1, PT, R167.reuse, 0x9, P1 ;  /* 0x00000009a700780c */ /* 0x040fe40000f21670 */
[----:B------:R-:W-:Y:S02]  /*109f0*/  ISETP.LT.OR P0, PT, R167, 0x11, P0 ;  /* 0x00000011a700780c */ /* 0x000fe40000701670 */
[----:B------:R-:W-:Y:S02]  /*10a00*/  ISETP.GT.AND P2, PT, R3, 0x9, P2 ;  /* 0x000000090300780c */ /* 0x000fe40001744270 */
[----:B------:R-:W-:Y:S02]  /*10a10*/  FSEL R18, R18, -INF , !P1 ;  /* 0xff80000012127808 */ /* 0x000fe40004800000 */
[----:B------:R-:W-:Y:S01]  /*10a20*/  PLOP3.LUT P1, PT, PT, PT, UP6, 0x40, 0x0 ;  /* 0x000000000000781c */ /* 0x000fe20003f2e868 */
[----:B------:R-:W-:Y:S01]  /*10a30*/  UISETP.NE.AND UP6, UPT, UR4, URZ, UPT ;  /* 0x0000003f0400728c */ /* 0x000fe2000bfc5270 */
[----:B------:R-:W-:Y:S02]  /*10a40*/  FSEL R194, R22, -INF , !P0 ;  /* 0xff80000016c27808 */ /* 0x000fe40004000000 */
[----:B------:R-:W-:Y:S01]  /*10a50*/  PLOP3.LUT P0, PT, PT, PT, UP4, 0x40, 0x0 ;  /* 0x000000000000781c */ /* 0x000fe20003f0e848 */
[----:B------:R-:W-:Y:S01]  /*10a60*/  UP2UR UR29, UPR, URZ, 0x40 ;  /* 0x000000403f1d7883 */ /* 0x000fe20008000000 */
[----:B------:R-:W-:Y:S01]  /*10a70*/  ISETP.LT.OR P2, PT, R167, 0xa, P2 ;  /* 0x0000000aa700780c */ /* 0x000fe20001741670 */
[----:B------:R-:W-:Y:S01]  /*10a80*/  UISETP.NE.AND UP6, UPT, UR5, URZ, UPT ;  /* 0x0000003f0500728c */ /* 0x000fe2000bfc5270 */
[C---:B------:R-:W-:Y:S02]  /*10a90*/  ISETP.GT.AND P1, PT, R3.reuse, 0x11, P1 ;  /* 0x000000110300780c */ /* 0x040fe40000f24270 */
[----:B------:R-:W-:Y:S01]  /*10aa0*/  ISETP.GT.AND P0, PT, R3, 0x19, P0 ;  /* 0x000000190300780c */ /* 0x000fe20000704270 */
[----:B------:R-:W-:Y:S01]  /*10ab0*/  UP2UR UR30, UPR, URZ, 0x40 ;  /* 0x000000403f1e7883 */ /* 0x000fe20008000000 */
[----:B------:R-:W-:Y:S01]  /*10ac0*/  FSEL R19, R19, -INF , !P2 ;  /* 0xff80000013137808 */ /* 0x000fe20005000000 */
[----:B------:R-:W-:Y:S01]  /*10ad0*/  UISETP.NE.AND UP6, UPT, UR22, URZ, UPT ;  /* 0x0000003f1600728c */ /* 0x000fe2000bfc5270 */
[----:B------:R-:W-:Y:S02]  /*10ae0*/  PLOP3.LUT P2, PT, PT, PT, UP5, 0x40, 0x0 ;  /* 0x000000000000781c */ /* 0x000fe40003f4e858 */
[C---:B------:R-:W-:Y:S01]  /*10af0*/  ISETP.LT.OR P1, PT, R167.reuse, 0x12, P1 ;  /* 0x00000012a700780c */ /* 0x040fe20000f21670 */
[----:B------:R-:W-:Y:S01]  /*10b00*/  UP2UR UR31, UPR, URZ, 0x40 ;  /* 0x000000403f1f7883 */ /* 0x000fe20008000000 */
[----:B------:R-:W-:Y:S01]  /*10b10*/  ISETP.LT.OR P0, PT, R167, 0x1a, P0 ;  /* 0x0000001aa700780c */ /* 0x000fe20000701670 */
[----:B------:R-:W-:Y:S01]  /*10b20*/  UISETP.NE.AND UP6, UPT, UR26, URZ, UPT ;  /* 0x0000003f1a00728c */ /* 0x000fe2000bfc5270 */
[----:B------:R-:W-:Y:S02]  /*10b30*/  ISETP.GT.AND P2, PT, R3, 0x18, P2 ;  /* 0x000000180300780c */ /* 0x000fe40001744270 */
[----:B------:R-:W-:Y:S01]  /*10b40*/  FSEL R196, R23, -INF , !P1 ;  /* 0xff80000017c47808 */ /* 0x000fe20004800000 */
[----:B------:R-:W-:Y:S01]  /*10b50*/  UP2UR UR32, UPR, URZ, 0x40 ;  /* 0x000000403f207883 */ /* 0x000fe20008000000 */
[----:B------:R-:W-:Y:S01]  /*10b60*/  PLOP3.LUT P1, PT, PT, PT, UP3, 0x40, 0x0 ;  /* 0x000000000000781c */ /* 0x000fe20003f2e838 */
[----:B------:R-:W-:Y:S01]  /*10b70*/  UISETP.NE.AND UP6, UPT, UR27, URZ, UPT ;  /* 0x0000003f1b00728c */ /* 0x000fe2000bfc5270 */
[----:B------:R-:W-:Y:S02]  /*10b80*/  FSEL R199, R35, -INF , !P0 ;  /* 0xff80000023c77808 */ /* 0x000fe40004000000 */
[----:B------:R-:W-:Y:S02]  /*10b90*/  PLOP3.LUT P0, PT, PT, PT, UP2, 0x40, 0x0 ;  /* 0x000000000000781c */ /* 0x000fe40003f0e828 */
[----:B------:R-:W-:Y:S02]  /*10ba0*/  ISETP.LT.OR P2, PT, R167, 0x19, P2 ;  /* 0x00000019a700780c */ /* 0x000fe40001741670 */
[C---:B------:R-:W-:Y:S02]  /*10bb0*/  ISETP.GT.AND P1, PT, R3.reuse, 0x20, P1 ;  /* 0x000000200300780c */ /* 0x040fe40000f24270 */
[----:B------:R-:W-:Y:S02]  /*10bc0*/  ISETP.GT.AND P0, PT, R3, 0x21, P0 ;  /* 0x000000210300780c */ /* 0x000fe40000704270 */
[----:B------:R-:W-:Y:S02]  /*10bd0*/  FSEL R197, R34, -INF , !P2 ;  /* 0xff80000022c57808 */ /* 0x000fe40005000000 */
[----:B------:R-:W-:Y:S02]  /*10be0*/  PLOP3.LUT P2, PT, PT, PT, UP1, 0x40, 0x0 ;  /* 0x000000000000781c */ /* 0x000fe40003f4e818 */
[C---:B------:R-:W-:Y:S02]  /*10bf0*/  ISETP.LT.OR P1, PT, R167.reuse, 0x21, P1 ;  /* 0x00000021a700780c */ /* 0x040fe40000f21670 */
        /* <DEDUP_REMOVED lines=9> */
[----:B------:R-:W-:Y:S01]  /*10c90*/  FSEL R210, R50, -INF , !P2 ;  /* 0xff80000032d27808 */ /* 0x000fe20005000000 */
[----:B------:R-:W1:Y:S01]  /*10ca0*/  SHFL.IDX PT, R3, R169, 0x3, 0x1c1f ;  /* 0x007c1f00a9037f89 */ /* 0x000e6200000e0000 */
        /* <DEDUP_REMOVED lines=75> */
.L_x_3178:
[----:B------:R-:W-:Y:S04]  /*11160*/  MOV R4, c[0x0][0x32c] ;  /* 0x0000cb0000047a02 */ /* 0x000fe80000000f00 */
[----:B------:R-:W-:Y:S11]  /*11170*/  ISETP.NE.AND P0, PT, R4, 0x1, PT ;  /* 0x000000010400780c */ /* 0x000ff60003f05270 */
[----:B------:R-:W-:Y:S02]  /*11180*/  @!UPT UIADD3 URZ, URZ, URZ, URZ ;  /* 0x0000003f3f3ff290 */ /* 0x000fe4000fffe03f */
[----:B------:R-:W-:Y:S05]  /*11190*/  @P0 IMAD.HI.U32 R4, R3, c[0x0][0x330], RZ ;  /* 0x0000cc0003040a27 */ /* 0x000fea00078e00ff */
[----:B------:R-:W-:Y:S02]  /*111a0*/  @P0 SHF.R.U32.HI R3, RZ, c[0x0][0x334], R4 ;  /* 0x0000cd00ff030a19 */ /* 0x000fe40000011604 */
.L_x_3179:
[----:B------:R-:W-:Y:S05]  /*111b0*/  BSYNC B0 ;  /* 0x0000000000007941 */ /* 0x000fea0003800000 */
.L_x_3177:
[----:B------:R-:W-:Y:S05]  /*111c0*/  IMAD R173, R3, c[0x0][0x32c], R173 ;  /* 0x0000cb0003ad7a24 */ /* 0x000fea00078e02ad */
[----:B------:R-:W-:Y:S02]  /*111d0*/  IADD3 R3, R173, c[0x0][0x32c], RZ ;  /* 0x0000cb00ad037a10 */ /* 0x000fe40007ffe0ff */
[----:B------:R-:W-:Y:S02]  /*111e0*/  IMNMX R0, R0, R173, !PT ;  /* 0x000000ad00007217 */ /* 0x000fe40007800200 */
[----:B------:R-:W-:Y:S02]  /*111f0*/  IMNMX R2, R2, R3, PT ;  /* 0x0000000302027217 */ /* 0x000fe40003800200 */
.L_x_3176:
        /* <DEDUP_REMOVED lines=50> */
[----:B------:R-:W-:Y:S02]  /*11520*/  ISETP.GT.AND P2, PT, R0, 0x10, P2 ;  /* 0x000000100000780c */ /* 0x000fe40001744270 */
[----:B-1----:R-:W-:Y:S02]  /*11530*/  FMNMX.FTZ R169, R169, R5, !PT ;  /* 0x00000005a9a97209 */ /* 0x002fe40007810000 */
[----:B------:R-:W1:Y:S01]  /*11540*/  SHFL.BFLY PT, R5, R3, 0x2, 0x1f ;  /* 0x0c401f0003057f89 */ /* 0x000e6200000e0000 */
[----:B------:R-:W-:Y:S02]  /*11550*/  FMNMX.FTZ R4, R203, R4, !PT ;  /* 0x00000004cb047209 */ /* 0x000fe40007810000 */
[----:B------:R-:W-:Y:S02]  /*11560*/  ISETP.LT.OR P2, PT, R2, 0x11, P2 ;  /* 0x000000110200780c */ /* 0x000fe40001741670 */
[----:B------:R-:W-:Y:S02]  /*11570*/  FMNMX.FTZ R4, R211, R4, !PT ;  /* 0x00000004d3047209 */ /* 0x000fe40007810000 */
[----:B------:R-:W-:Y:S01]  /*11580*/  FSEL R41, R26, -INF , !P2 ;  /* 0xff8000001a297808 */ /* 0x000fe20005000000 */
[----:B------:R-:W2:Y:S01]  /*11590*/  SHFL.BFLY PT, R7, R169, 0x1, 0x1f ;  /* 0x0c201f00a9077f89 */ /* 0x000ea200000e0000 */
[----:B------:R-:W-:Y:S02]  /*115a0*/  FMNMX.FTZ R4, R212, R4, !PT ;  /* 0x00000004d4047209 */ /* 0x000fe40007810000 */
[----:B------:R-:W-:Y:S01]  /*115b0*/  PLOP3.LUT P0, PT, PT, PT, UP2, 0x40, 0x0 ;  /* 0x000000000000781c */ /* 0x000fe20003f0e828 */
[----:B------:R-:W-:Y:S01]  /*115c0*/  UISETP.NE.AND UP2, UPT, UR26, URZ, UPT ;  /* 0x0000003f1a00728c */ /* 0x000fe2000bf45270 */
[----:B------:R-:W-:Y:S02]  /*115d0*/  FMNMX.FTZ R4, R213, R4, !PT ;  /* 0x00000004d5047209 */ /* 0x000fe40007810000 */
[----:B------:R-:W-:Y:S02]  /*115e0*/  ISETP.GT.AND P0, PT, R0, 0x8, P0 ;  /* 0x000000080000780c */ /* 0x000fe40000704270 */
[----:B------:R-:W-:Y:S02]  /*115f0*/  FMNMX.FTZ R167, R216, R4, !PT ;  /* 0x00000004d8a77209 */ /* 0x000fe40007810000 */
[----:B------:R-:W-:Y:S02]  /*11600*/  ISETP.LT.OR P0, PT, R2, 0x9, P0 ;  /* 0x000000090200780c */ /* 0x000fe40000701670 */
[----:B------:R-:W-:Y:S01]  /*11610*/  PLOP3.LUT P1, PT, PT, PT, UP4, 0x40, 0x0 ;  /* 0x000000000000781c */ /* 0x000fe20003f2e848 */
[----:B------:R-:W-:Y:S01]  /*11620*/  UISETP.NE.AND UP4, UPT, UR28, URZ, UPT ;  /* 0x0000003f1c00728c */ /* 0x000fe2000bf85270 */
[----:B------:R-:W-:Y:S02]  /*11630*/  FSEL R14, R14, -INF , !P0 ;  /* 0xff8000000e0e7808 */ /* 0x000fe40004000000 */
[----:B-1----:R-:W-:Y:S02]  /*11640*/  FMNMX.FTZ R3, R3, R5, !PT ;  /* 0x0000000503037209 */ /* 0x002fe40007810000 */
[----:B------:R-:W-:Y:S02]  /*11650*/  PLOP3.LUT P0, PT, PT, PT, UP6, 0x40, 0x0 ;  /* 0x000000000000781c */ /* 0x000fe40003f0e868 */
[C---:B------:R-:W-:Y:S01]  /*11660*/  ISETP.GT.AND P1, PT, R0.reuse, RZ, P1 ;  /* 0x000000ff0000720c */ /* 0x040fe20000f24270 */
[----:B------:R-:W1:Y:S01]  /*11670*/  SHFL.BFLY PT, R9, R3, 0x1, 0x1f ;  /* 0x0c201f0003097f89 */ /* 0x000e6200000e0000 */
[----:B------:R-:W-:Y:S02]  /*11680*/  ISETP.GT.AND P0, PT, R0, 0x11, P0 ;  /* 0x000000110000780c */ /* 0x000fe40000704270 */
[----:B--2---:R-:W-:Y:S02]  /*11690*/  FMNMX.FTZ R169, R169, R7, !PT ;  /* 0x00000007a9a97209 */ /* 0x004fe40007810000 */
[----:B------:R-:W-:Y:S02]  /*116a0*/  ISETP.LT.OR P0, PT, R2, 0x12, P0 ;  /* 0x000000120200780c */ /* 0x000fe40000701670 */
[C---:B------:R-:W-:Y:S01]  /*116b0*/  FSETP.NEU.FTZ.AND P2, PT, R169.reuse, -INF , PT ;  /* 0xff800000a900780b */ /* 0x040fe20003f5d000 */
[----:B------:R-:W-:Y:S01]  /*116c0*/  FMUL.FTZ R23, R169, c[0x0][0x2d0] ;  /* 0x0000b400a9177a20 */ /* 0x000fe20000410000 */
[----:B------:R-:W-:Y:S01]  /*116d0*/  FSEL R44, R27, -INF , !P0 ;  /* 0xff8000001b2c7808 */ /* 0x000fe20004000000 */
[----:B------:R-:W2:Y:S01]  /*116e0*/  SHFL.BFLY PT, R7, R167, 0x2, 0x1f ;  /* 0x0c401f00a7077f89 */ /* 0x000ea200000e0000 */
[----:B------:R-:W-:Y:S02]  /*116f0*/  PLOP3.LUT P0, PT, PT, PT, UP4, 0x40, 0x0 ;  /* 0x000000000000781c */ /* 0x000fe40003f0e848 */
[----:B------:R-:W-:Y:S02]  /*11700*/  FSEL R23, R23, RZ, P2 ;  /* 0x000000ff17177208 */ /* 0x000fe40001000000 */
[----:B------:R-:W-:Y:S02]  /*11710*/  ISETP.GT.AND P0, PT, R0, 0x19, P0 ;  /* 0x000000190000780c */ /* 0x000fe40000704270 */
[----:B------:R-:W-:Y:S01]  /*11720*/  ISETP.LT.OR P1, PT, R2, 0x1, P1 ;  /* 0x000000010200780c */ /* 0x000fe20000f21670 */
[--C-:B------:R-:W-:Y:S01]  /*11730*/  FFMA.FTZ R4, R168, c[0x0][0x2d0], -R23.reuse ;  /* 0x0000b400a8047a23 */ /* 0x100fe20000010817 */
[----:B------:R-:W-:Y:S01]  /*11740*/  ISETP.LT.OR P0, PT, R2, 0x1a, P0 ;  /* 0x0000001a0200780c */ /* 0x000fe20000701670 */
[--C-:B------:R-:W-:Y:S01]  /*11750*/  FFMA.FTZ R40, R195, c[0x0][0x2d0], -R23.reuse ;  /* 0x0000b400c3287a23 */ /* 0x100fe20000010817 */
[----:B------:R-:W-:Y:S01]  /*11760*/  FSEL R10, R10, -INF , !P1 ;  /* 0xff8000000a0a7808 */ /* 0x000fe20004800000 */
[----:B------:R3:W-:Y:S01]  /*11770*/  MUFU.EX2 R32, R4 ;  /* 0x0000000400207308 */ /* 0x0007e20000000800 */
[----:B------:R-:W-:Y:S02]  /*11780*/  FSEL R171, R31, -INF , !P0 ;  /* 0xff8000001fab7808 */ /* 0x000fe40004000000 */
[----:B-1----:R-:W-:Y:S01]  /*11790*/  FMNMX.FTZ R168, R3, R9, !PT ;  /* 0x0000000903a87209 */ /* 0x002fe20007810000 */
[--C-:B------:R-:W-:Y:S01]  /*117a0*/  FFMA.FTZ R3, R175, c[0x0][0x2d0], -R23.reuse ;  /* 0x0000b400af037a23 */ /* 0x100fe20000010817 */
[----:B------:R-:W-:Y:S02]  /*117b0*/  PLOP3.LUT P0, PT, PT, PT, UP3, 0x40, 0x0 ;  /* 0x000000000000781c */ /* 0x000fe40003f0e838 */
[----:B------:R-:W-:Y:S01]  /*117c0*/  PLOP3.LUT P1, PT, PT, PT, UP1, 0x40, 0x0 ;  /* 0x000000000000781c */ /* 0x000fe20003f2e818 */
[----:B------:R-:W-:Y:S01]  /*117d0*/  UISETP.NE.AND UP1, UPT, UR22, URZ, UPT ;  /* 0x0000003f1600728c */ /* 0x000fe2000bf25270 */
[C---:B------:R-:W-:Y:S01]  /*117e0*/  ISETP.GT.AND P0, PT, R0.reuse, 0x20, P0 ;  /* 0x000000200000780c */ /* 0x040fe20000704270 */
[----:B------:R1:W4:Y:S01]  /*117f0*/  MUFU.EX2 R20, R3 ;  /* 0x0000000300147308 */ /* 0x0003220000000800 */
[----:B------:R-:W-:Y:S01]  /*11800*/  ISETP.GT.AND P1, PT, R0, 0x9, P1 ;  /* 0x000000090000780c */ /* 0x000fe20000f24270 */
[----:B------:R-:W-:Y:S01]  /*11810*/  FMUL.FTZ R48, R168, c[0x0][0x2d0] ;  /* 0x0000b400a8307a20 */ /* 0x000fe20000410000 */
[C---:B------:R-:W-:Y:S02]  /*11820*/  ISETP.LT.OR P0, PT, R2.reuse, 0x21, P0 ;  /* 0x000000210200780c */ /* 0x040fe40000701670 */
[----:B------:R-:W-:Y:S02]  /*11830*/  ISETP.LT.OR P1, PT, R2, 0xa, P1 ;  /* 0x0000000a0200780c */ /* 0x000fe40000f21670 */
[----:B------:R-:W-:Y:S02]  /*11840*/  FSEL R172, R42, -INF , !P0 ;  /* 0xff8000002aac7808 */ /* 0x000fe40004000000 */
[----:B------:R-:W-:Y:S01]  /*11850*/  FSEL R15, R15, -INF , !P1 ;  /* 0xff8000000f0f7808 */ /* 0x000fe20004800000 */
[----:B------:R-:W-:Y:S01]  /*11860*/  MUFU.EX2 R251, R40 ;  /* 0x0000002800fb7308 */ /* 0x000fe20000000800 */
[----:B------:R-:W-:Y:S02]  /*11870*/  PLOP3.LUT P1, PT, PT, PT, UP5, 0x40, 0x0 ;  /* 0x000000000000781c */ /* 0x000fe40003f2e858 */
[----:B------:R-:W-:Y:S01]  /*11880*/  FMNMX.FTZ R5, R10, R170, !PT ;  /* 0x000000aa0a057209 */ /* 0x000fe20007810000 */
[--C-:B---3--:R-:W-:Y:S01]  /*11890*/  FFMA.FTZ R4, R174, c[0x0][0x2d0], -R23.reuse ;  /* 0x0000b400ae047a23 */ /* 0x108fe20000010817 */
[----:B------:R-:W-:Y:S02]  /*118a0*/  ISETP.GT.AND P1, PT, R0, 0x18, P1 ;  /* 0x000000180000780c */ /* 0x000fe40000f24270 */
[----:B------:R-:W-:Y:S02]  /*118b0*/  PLOP3.LUT P0, PT, PT, PT, UP1, 0x40, 0x0 ;  /* 0x000000000000781c */ /* 0x000fe40003f0e818 */
[----:B------:R-:W-:Y:S01]  /*118c0*/  ISETP.LT.OR P1, PT, R2, 0x19, P1 ;  /* 0x000000190200780c */ /* 0x000fe20000f21670 */
[----:B------:R3:W-:Y:S01]  /*118d0*/  MUFU.EX2 R24, R4 ;  /* 0x0000000400187308 */ /* 0x0007e20000000800 */
[----:B--2---:R-:W-:Y:S02]  /*118e0*/  FMNMX.FTZ R167, R167, R7, !PT ;  /* 0x00000007a7a77209 */ /* 0x004fe40007810000 */
[----:B------:R-:W-:Y:S01]  /*118f0*/  FSEL R45, R30, -INF , !P1 ;  /* 0xff8000001e2d7808 */ /* 0x000fe20004800000 */
[--C-:B-1----:R-:W-:Y:S01]  /*11900*/  FFMA.FTZ R3, R192, c[0x0][0x2d0], -R23.reuse ;  /* 0x0000b400c0037a23 */ /* 0x102fe20000010817 */
[----:B------:R-:W-:Y:S01]  /*11910*/  PLOP3.LUT P1, PT, PT, PT, UP2, 0x40, 0x0 ;  /* 0x000000000000781c */ /* 0x000fe20003f2e828 */
[----:B------:R-:W-:Y:S01]  /*11920*/  LDSM.16.MT88.4 R28, [R225+0x2080] ;  /* 0x00208000e11c783b */ /* 0x000fe20000004200 */
[C---:B------:R-:W-:Y:S02]  /*11930*/  ISETP.GT.AND P0, PT, R0.reuse, 0x28, P0 ;  /* 0x000000280000780c */ /* 0x040fe40000704270 */
[----:B------:R-:W-:Y:S01]  /*11940*/  ISETP.GT.AND P1, PT, R0, 0x21, P1 ;  /* 0x000000210000780c */ /* 0x000fe20000f24270 */
[----:B------:R-:W1:Y:S01]  /*11950*/  MUFU.EX2 R42, R3 ;  /* 0x00000003002a7308 */ /* 0x000e620000000800 */
[C---:B------:R-:W-:Y:S02]  /*11960*/  ISETP.LT.OR P0, PT, R2.reuse, 0x29, P0 ;  /* 0x000000290200780c */ /* 0x040fe40000701670 */
[----:B------:R-:W-:Y:S02]  /*11970*/  ISETP.LT.OR P1, PT, R2, 0x22, P1 ;  /* 0x000000220200780c */ /* 0x000fe40000f21670 */
[----:B------:R-:W-:Y:S02]  /*11980*/  FSEL R173, R46, -INF , !P0 ;  /* 0xff8000002ead7808 */ /* 0x000fe40004000000 */
[----:B------:R-:W-:Y:S02]  /*11990*/  FSEL R174, R43, -INF , !P1 ;  /* 0xff8000002bae7808 */ /* 0x000fe40004800000 */
[----:B------:R-:W-:Y:S02]  /*119a0*/  FSETP.NEU.FTZ.AND P1, PT, R168, -INF , PT ;  /* 0xff800000a800780b */ /* 0x000fe40003f3d000 */
[----:B------:R-:W-:Y:S01]  /*119b0*/  PLOP3.LUT P0, PT, PT, PT, UP0, 0x40, 0x0 ;  /* 0x000000000000781c */ /* 0x000fe20003f0e808 */
[----:B------:R-:W-:Y:S01]  /*119c0*/  UISETP.GT.AND UP0, UPT, UR23, UR7, UPT ;  /* 0x000000071700728c */ /* 0x000fe2000bf04270 */
[----:B------:R-:W-:Y:S01]  /*119d0*/  FSEL R48, R48, RZ, P1 ;  /* 0x000000ff30307208 */ /* 0x000fe20000800000 */
[----:B------:R-:W-:Y:S01]  /*119e0*/  UIADD3 UR23, UR23, -0x1, URZ ;  /* 0xffffffff17177890 */ /* 0x000fe2000fffe03f */
[----:B---3--:R-:W-:Y:S02]  /*119f0*/  FMNMX.FTZ R4, R11, R5, !PT ;  /* 0x000000050b047209 */ /* 0x008fe40007810000 */
[----:B------:R-:W2:Y:S01]  /*11a00*/  SHFL.BFLY PT, R5, R167, 0x1, 0x1f ;  /* 0x0c201f00a7057f89 */ /* 0x000ea200000e0000 */
[----:B------:R-:W-:Y:S01]  /*11a10*/  ISETP.GT.AND P0, PT, R0, 0x29, P0 ;  /* 0x000000290000780c */ /* 0x000fe20000704270 */
[--C-:B------:R-:W-:Y:S01]  /*11a20*/  FFMA.FTZ R40, R194, c[0x0][0x2d0], -R48.reuse ;  /* 0x0000b400c2287a23 */ /* 0x100fe20000010830 */
[----:B------:R-:W-:Y:S02]  /*11a30*/  FMNMX.FTZ R4, R14, R4, !PT ;  /* 0x000000040e047209 */ /* 0x000fe40007810000 */
[----:B------:R-:W-:Y:S01]  /*11a40*/  ISETP.LT.OR P0, PT, R2, 0x2a, P0 ;  /* 0x0000002a0200780c */ /* 0x000fe20000701670 */
[--C-:B------:R-:W-:Y:S01]  /*11a50*/  FFMA.FTZ R2, R17, c[0x0][0x2d0], -R48.reuse ;  /* 0x0000b40011027a23 */ /* 0x100fe20000010830 */
[----:B------:R-:W-:Y:S01]  /*11a60*/  FMNMX.FTZ R4, R15, R4, !PT ;  /* 0x000000040f047209 */ /* 0x000fe20007810000 */
[----:B------:R3:W-:Y:S01]  /*11a70*/  MUFU.EX2 R250, R40 ;  /* 0x0000002800fa7308 */ /* 0x0007e20000000800 */
[----:B------:R-:W-:Y:S02]  /*11a80*/  FSEL R22, R47, -INF , !P0 ;  /* 0xff8000002f167808 */ /* 0x000fe40004000000 */
[----:B------:R-:W-:Y:S02]  /*11a90*/  FMNMX.FTZ R4, R41, R4, !PT ;  /* 0x0000000429047209 */ /* 0x000fe40007810000 */
[----:B----4-:R-:W-:Y:S02]  /*11aa0*/  MOV R47, R20 ;  /* 0x00000014002f7202 */ /* 0x010fe40000000f00 */
[----:B------:R-:W-:Y:S02]  /*11ab0*/  FMNMX.FTZ R4, R44, R4, !PT ;  /* 0x000000042c047209 */ /* 0x000fe40007810000 */
[----:B-1----:R-:W-:Y:S02]  /*11ac0*/  F2FP.BF16.PACK_AB R26, R42, R47 ;  /* 0x0000002f2a1a723e */ /* 0x002fe400000010ff */
[----:B------:R-:W-:Y:S01]  /*11ad0*/  FMNMX.FTZ R3, R45, R4, !PT ;  /* 0x000000042d037209 */ /* 0x000fe20007810000 */
[--C-:B------:R-:W-:Y:S02]  /*11ae0*/  FFMA.FTZ R4, R6, c[0x0][0x2d0], -R48.reuse ;  /* 0x0000b40006047a23 */ /* 0x100fe40000010830 */
[----:B------:R1:W-:Y:S01]  /*11af0*/  MUFU.EX2 R6, R2 ;  /* 0x0000000200067308 */ /* 0x0003e20000000800 */
        /* <DEDUP_REMOVED lines=8> */
[----:B---3--:R-:W-:Y:S02]  /*11b80*/  FFMA.FTZ R40, R200, c[0x0][0x2d0], -R23 ;  /* 0x0000b400c8287a23 */ /* 0x008fe40000010817 */
[----:B------:R-:W-:Y:S02]  /*11b90*/  FSEL R49, R49, RZ, P0 ;  /* 0x000000ff31317208 */ /* 0x000fe40000000000 */
[----:B------:R-:W-:Y:S04]  /*11ba0*/  FMNMX.FTZ R0, R173, R0, !PT ;  /* 0x00000000ad007209 */ /* 0x000fe80007810000 */
[----:B------:R-:W-:Y:S01]  /*11bb0*/  FMNMX.FTZ R0, R22, R0, !PT ;  /* 0x0000000016007209 */ /* 0x000fe20007810000 */
[----:B------:R3:W-:Y:S01]  /*11bc0*/  MUFU.EX2 R21, R4 ;  /* 0x0000000400157308 */ /* 0x0007e20000000800 */
[--C-:B-1----:R-:W-:Y:S09]  /*11bd0*/  FFMA.FTZ R2, R18, c[0x0][0x2d0], -R48.reuse ;  /* 0x0000b40012027a23 */ /* 0x102ff20000010830 */
[----:B------:R1:W4:Y:S01]  /*11be0*/  MUFU.EX2 R46, R2 ;  /* 0x00000002002e7308 */ /* 0x0003220000000800 */
[--C-:B--2---:R-:W-:Y:S09]  /*11bf0*/  FFMA.FTZ R3, R8, c[0x0][0x2d0], -R49.reuse ;  /* 0x0000b40008037a23 */ /* 0x104ff20000010831 */
[----:B------:R2:W-:Y:S01]  /*11c00*/  MUFU.EX2 R17, R3 ;  /* 0x0000000300117308 */ /* 0x0005e20000000800 */
[--C-:B---3--:R-:W-:Y:S09]  /*11c10*/  FFMA.FTZ R4, R12, c[0x0][0x2d0], -R49.reuse ;  /* 0x0000b4000c047a23 */ /* 0x108ff20000010831 */
[----:B------:R-:W-:Y:S01]  /*11c20*/  MUFU.EX2 R43, R4 ;  /* 0x00000004002b7308 */ /* 0x000fe20000000800 */
[----:B-1----:R-:W1:Y:S01]  /*11c30*/  SHFL.BFLY PT, R2, R0, 0x2, 0x1f ;  /* 0x0c401f0000027f89 */ /* 0x002e6200000e0000 */
[----:B----4-:R-:W-:Y:S08]  /*11c40*/  F2FP.BF16.PACK_AB R27, R7, R46 ;  /* 0x0000002e071b723e */ /* 0x010ff000000010ff */
[----:B------:R3:W-:Y:S01]  /*11c50*/  MUFU.EX2 R221, R40 ;  /* 0x0000002800dd7308 */ /* 0x0007e20000000800 */
[--C-:B--2---:R-:W-:Y:S09]  /*11c60*/  FFMA.FTZ R3, R16, c[0x0][0x2d0], -R49.reuse ;  /* 0x0000b40010037a23 */ /* 0x104ff20000010831 */
[----:B------:R1:W2:Y:S01]  /*11c70*/  MUFU.EX2 R20, R3 ;  /* 0x0000000300147308 */ /* 0x0002a20000000800 */
[----:B---3--:R-:W-:Y:S09]  /*11c80*/  FFMA.FTZ R40, R197, c[0x0][0x2d0], -R48 ;  /* 0x0000b400c5287a23 */ /* 0x008ff20000010830 */
[----:B------:R3:W-:Y:S01]  /*11c90*/  MUFU.EX2 R220, R40 ;  /* 0x0000002800dc7308 */ /* 0x0007e20000000800 */
[----:B-1----:R-:W-:Y:S01]  /*11ca0*/  FMNMX.FTZ R3, R0, R2, !PT ;  /* 0x0000000200037209 */ /* 0x002fe20007810000 */
[--C-:B------:R-:W-:Y:S01]  /*11cb0*/  FFMA.FTZ R2, R13, c[0x0][0x2d0], -R49.reuse ;  /* 0x0000b4000d027a23 */ /* 0x100fe20000010831 */
[----:B------:R-:W-:Y:S07]  /*11cc0*/  FSEL R0, R169, RZ, P2 ;  /* 0x000000ffa9007208 */ /* 0x000fee0001000000 */
[----:B------:R1:W-:Y:S01]  /*11cd0*/  MUFU.EX2 R9, R2 ;  /* 0x0000000200097308 */ /* 0x0003e20000000800 */
[----:B------:R-:W4:Y:S01]  /*11ce0*/  SHFL.BFLY PT, R4, R3, 0x1, 0x1f ;  /* 0x0c201f0003047f89 */ /* 0x000f2200000e0000 */
[----:B------:R-:W-:Y:S01]  /*11cf0*/  FADD.FTZ R0, -R0, R164 ;  /* 0x000000a400007221 */ /* 0x000fe20000010100 */
[----:B------:R-:W-:Y:S03]  /*11d00*/  MOV R164, R21 ;  /* 0x0000001500a47202 */ /* 0x000fe60000000f00 */
[----:B------:R-:W-:Y:S04]  /*11d10*/  FMUL.FTZ R0, R0, c[0x0][0x2d0] ;  /* 0x0000b40000007a20 */ /* 0x000fe80000410000 */
[----:B------:R5:W5:Y:S01]  /*11d20*/  MUFU.EX2 R21, R0 ;  /* 0x0000000000157308 */ /* 0x000b620000000800 */
[----:B---3--:R-:W-:Y:S09]  /*11d30*/  FFMA.FTZ R40, R201, c[0x0][0x2d0], -R49 ;  /* 0x0000b400c9287a23 */ /* 0x008ff20000010831 */
[----:B------:R-:W-:Y:S01]  /*11d40*/  MUFU.EX2 R201, R40 ;  /* 0x0000002800c97308 */ /* 0x000fe20000000800 */
[----:B-1----:R-:W-:Y:S02]  /*11d50*/  FSEL R2, R168, RZ, P1 ;  /* 0x000000ffa8027208 */ /* 0x002fe40000800000 */
[----:B----4-:R-:W-:Y:S03]  /*11d60*/  FMNMX.FTZ R3, R3, R4, !PT ;  /* 0x0000000403037209 */ /* 0x010fe60007810000 */
[----:B------:R-:W-:Y:S01]  /*11d70*/  FADD.FTZ R2, -R2, R165 ;  /* 0x000000a502027221 */ /* 0x000fe20000010100 */
[----:B--2---:R-:W-:Y:S01]  /*11d80*/  MOV R165, R20 ;  /* 0x0000001400a57202 */ /* 0x004fe20000000f00 */
[----:B------:R-:W-:Y:S02]  /*11d90*/  FMUL.FTZ R50, R3, c[0x0][0x2d0] ;  /* 0x0000b40003327a20 */ /* 0x000fe40000410000 */
[----:B------:R-:W-:Y:S01]  /*11da0*/  FMUL.FTZ R2, R2, c[0x0][0x2d0] ;  /* 0x0000b40002027a20 */ /* 0x000fe20000410000 */
[----:B-----5:R-:W-:Y:S01]  /*11db0*/  FSEL R0, R167, RZ, P0 ;  /* 0x000000ffa7007208 */ /* 0x020fe20000000000 */
[----:B------:R-:W-:Y:S01]  /*11dc0*/  FMUL.FTZ R5, R21, R177 ;  /* 0x000000b115057220 */ /* 0x000fe20000410000 */
[----:B------:R-:W-:Y:S01]  /*11dd0*/  FSETP.NEU.FTZ.AND P0, PT, R3, -INF , PT ;  /* 0xff8000000300780b */ /* 0x000fe20003f1d000 */
[----:B------:R-:W1:Y:S01]  /*11de0*/  MUFU.EX2 R20, R2 ;  /* 0x0000000200147308 */ /* 0x000e620000000800 */
[----:B------:R-:W-:Y:S01]  /*11df0*/  MOV R177, R7 ;  /* 0x0000000700b17202 */ /* 0x000fe20000000f00 */
[----:B------:R-:W-:Y:S01]  /*11e00*/  FADD.FTZ R0, -R0, R166 ;  /* 0x000000a600007221 */ /* 0x000fe20000010100 */
[----:B------:R-:W-:Y:S01]  /*11e10*/  FSEL R50, R50, RZ, P0 ;  /* 0x000000ff32327208 */ /* 0x000fe20000000000 */
[C---:B------:R-:W-:Y:S01]  /*11e20*/  FMUL.FTZ R16, R21.reuse, R188 ;  /* 0x000000bc15107220 */ /* 0x040fe20000410000 */
[----:B------:R-:W-:Y:S01]  /*11e30*/  MOV R166, R6 ;  /* 0x0000000600a67202 */ /* 0x000fe20000000f00 */
[----:B------:R-:W-:Y:S02]  /*11e40*/  FMUL.FTZ R0, R0, c[0x0][0x2d0] ;  /* 0x0000b40000007a20 */ /* 0x000fe40000410000 */
[--C-:B------:R-:W-:Y:S01]  /*11e50*/  FFMA.FTZ R4, R14, c[0x0][0x2d0], -R50.reuse ;  /* 0x0000b4000e047a23 */ /* 0x100fe20000010832 */
[----:B------:R-:W-:Y:S01]  /*11e60*/  F2FP.BF16.PACK_AB R25, R166, R164 ;  /* 0x000000a4a619723e */ /* 0x000fe200000010ff */
        /* <DEDUP_REMOVED lines=8> */
[C---:B------:R-:W-:Y:S02]  /*11ef0*/  FMUL.FTZ R160, R21.reuse, R160 ;  /* 0x000000a015a07220 */ /* 0x040fe40000410000 */
[C---:B-1----:R-:W-:Y:S01]  /*11f00*/  FMUL.FTZ R6, R20.reuse, R178 ;  /* 0x000000b214067220 */ /* 0x042fe20000410000 */
[----:B------:R-:W-:Y:S01]  /*11f10*/  MOV R178, R17 ;  /* 0x0000001100b27202 */ /* 0x000fe20000000f00 */
[C---:B------:R-:W-:Y:S01]  /*11f20*/  FMUL.FTZ R7, R20.reuse, R179 ;  /* 0x000000b314077220 */ /* 0x040fe20000410000 */
[----:B------:R-:W-:Y:S01]  /*11f30*/  MOV R179, R9 ;  /* 0x0000000900b37202 */ /* 0x000fe20000000f00 */
[----:B------:R-:W-:Y:S02]  /*11f40*/  FMUL.FTZ R17, R21, R189 ;  /* 0x000000bd15117220 */ /* 0x000fe40000410000 */
[C---:B------:R-:W-:Y:S01]  /*11f50*/  FMUL.FTZ R18, R20.reuse, R190 ;  /* 0x000000be14127220 */ /* 0x040fe20000410000 */
[----:B------:R-:W-:Y:S01]  /*11f60*/  F2FP.BF16.PACK_AB R34, R179, R43 ;  /* 0x0000002bb322723e */ /* 0x000fe200000010ff */
[----:B------:R-:W-:Y:S02]  /*11f70*/  FMUL.FTZ R19, R20, R191 ;  /* 0x000000bf14137220 */ /* 0x000fe40000410000 */
[--C-:B--2---:R-:W-:Y:S01]  /*11f80*/  FFMA.FTZ R0, R10, c[0x0][0x2d0], -R50.reuse ;  /* 0x0000b4000a007a23 */ /* 0x104fe20000010832 */
[----:B------:R-:W-:Y:S01]  /*11f90*/  LDSM.16.MT88.4 R188, [R225+0x3080] ;  /* 0x00308000e1bc783b */ /* 0x000fe20000004200 */
[C---:B---3--:R-:W-:Y:S01]  /*11fa0*/  FMUL.FTZ R8, R2.reuse, R180 ;  /* 0x000000b402087220 */ /* 0x048fe20000410000 */
[----:B------:R-:W-:Y:S01]  /*11fb0*/  MOV R180, R165 ;  /* 0x000000a500b47202 */ /* 0x000fe20000000f00 */
[----:B------:R1:W-:Y:S01]  /*11fc0*/  MUFU.EX2 R175, R0 ;  /* 0x0000000000af7308 */ /* 0x0003e20000000800 */
[C---:B------:R-:W-:Y:S01]  /*11fd0*/  FMUL.FTZ R9, R2.reuse, R181 ;  /* 0x000000b502097220 */ /* 0x040fe20000410000 */
[----:B------:R-:W-:Y:S01]  /*11fe0*/  MOV R181, R47 ;  /* 0x0000002f00b57202 */ /* 0x000fe20000000f00 */
[C---:B------:R-:W-:Y:S01]  /*11ff0*/  FMUL.FTZ R12, R2.reuse, R184 ;  /* 0x000000b8020c7220 */ /* 0x040fe20000410000 */
[----:B------:R-:W-:Y:S01]  /*12000*/  MOV R184, R42 ;  /* 0x0000002a00b87202 */ /* 0x000fe20000000f00 */
[--C-:B----4-:R-:W-:Y:S02]  /*12010*/  FFMA.FTZ R4, R15, c[0x0][0x2d0], -R50.reuse ;  /* 0x0000b4000f047a23 */ /* 0x110fe40000010832 */
[----:B------:R-:W-:Y:S02]  /*12020*/  FMUL.FTZ R13, R2, R185 ;  /* 0x000000b9020d7220 */ /* 0x000fe40000410000 */
[C---:B------:R-:W-:Y:S01]  /*12030*/  FMUL.FTZ R134, R20.reuse, R134 ;  /* 0x0000008614867220 */ /* 0x040fe20000410000 */
[----:B------:R2:W3:Y:S01]  /*12040*/  MUFU.EX2 R207, R4 ;  /* 0x0000000400cf7308 */ /* 0x0004e20000000800 */
[----:B------:R-:W-:Y:S02]  /*12050*/  FMUL.FTZ R135, R20, R135 ;  /* 0x0000008714877220 */ /* 0x000fe40000410000 */
[C---:B------:R-:W-:Y:S02]  /*12060*/  FMUL.FTZ R136, R2.reuse, R136 ;  /* 0x0000008802887220 */ /* 0x040fe40000410000 */
[C---:B------:R-:W-:Y:S02]  /*12070*/  FMUL.FTZ R137, R2.reuse, R137 ;  /* 0x0000008902897220 */ /* 0x040fe40000410000 */
[C---:B------:R-:W-:Y:S02]  /*12080*/  FMUL.FTZ R140, R2.reuse, R140 ;  /* 0x0000008c028c7220 */ /* 0x040fe40000410000 */
[----:B------:R-:W-:Y:S02]  /*12090*/  FMUL.FTZ R141, R2, R141 ;  /* 0x0000008d028d7220 */ /* 0x000fe40000410000 */
[C---:B------:R-:W-:Y:S02]  /*120a0*/  FMUL.FTZ R146, R20.reuse, R146 ;  /* 0x0000009214927220 */ /* 0x040fe40000410000 */
[C---:B------:R-:W-:Y:S02]  /*120b0*/  FMUL.FTZ R147, R20.reuse, R147 ;  /* 0x0000009314937220 */ /* 0x040fe40000410000 */
[----:B-1----:R-:W-:Y:S02]  /*120c0*/  FFMA.FTZ R0, R11, c[0x0][0x2d0], -R50 ;  /* 0x0000b4000b007a23 */ /* 0x002fe40000010832 */
[C---:B------:R-:W-:Y:S02]  /*120d0*/  FMUL.FTZ R150, R20.reuse, R150 ;  /* 0x0000009614967220 */ /* 0x040fe40000410000 */
[----:B------:R1:W4:Y:S01]  /*120e0*/  MUFU.EX2 R192, R0 ;  /* 0x0000000000c07308 */ /* 0x0003220000000800 */
[----:B------:R-:W-:Y:S02]  /*120f0*/  FMUL.FTZ R151, R20, R151 ;  /* 0x0000009714977220 */ /* 0x000fe40000410000 */
[C---:B------:R-:W-:Y:S02]  /*12100*/  FMUL.FTZ R152, R2.reuse, R152 ;  /* 0x0000009802987220 */ /* 0x040fe40000410000 */
[----:B--2---:R-:W-:Y:S01]  /*12110*/  FMUL.FTZ R4, R21, R176 ;  /* 0x000000b015047220 */ /* 0x004fe20000410000 */
[----:B------:R-:W-:Y:S01]  /*12120*/  MOV R176, R32 ;  /* 0x0000002000b07202 */ /* 0x000fe20000000f00 */
[C---:B------:R-:W-:Y:S01]  /*12130*/  FMUL.FTZ R153, R2.reuse, R153 ;  /* 0x0000009902997220 */ /* 0x040fe20000410000 */
[----:B---3--:R-:W-:Y:S01]  /*12140*/  F2FP.BF16.PACK_AB R35, R207, R206 ;  /* 0x000000cecf23723e */ /* 0x008fe200000010ff */
[C---:B------:R-:W-:Y:S02]  /*12150*/  FMUL.FTZ R156, R2.reuse, R156 ;  /* 0x0000009c029c7220 */ /* 0x040fe40000410000 */
[----:B------:R-:W-:Y:S02]  /*12160*/  FMUL.FTZ R157, R2, R157 ;  /* 0x0000009d029d7220 */ /* 0x000fe40000410000 */
[C---:B------:R-:W-:Y:S02]  /*12170*/  FMUL.FTZ R161, R21.reuse, R161 ;  /* 0x000000a115a17220 */ /* 0x040fe40000410000 */
[C---:B------:R-:W-:Y:S02]  /*12180*/  FMUL.FTZ R162, R20.reuse, R162 ;  /* 0x000000a214a27220 */ /* 0x040fe40000410000 */
[C---:B------:R-:W-:Y:S02]  /*12190*/  FMUL.FTZ R163, R20.reuse, R163 ;  /* 0x000000a314a37220 */ /* 0x040fe40000410000 */
[C---:B------:R-:W-:Y:S02]  /*121a0*/  FMUL.FTZ R52, R21.reuse, R52 ;  /* 0x0000003415347220 */ /* 0x040fe40000410000 */
[----:B------:R-:W-:Y:S02]  /*121b0*/  FMUL.FTZ R53, R21, R53 ;  /* 0x0000003515357220 */ /* 0x000fe40000410000 */
        /* <DEDUP_REMOVED lines=8> */
[----:B------:R-:W-:Y:S02]  /*12240*/  FMUL.FTZ R57, R2, R57 ;  /* 0x0000003902397220 */ /* 0x000fe40000410000 */
[----:B------:R-:W-:Y:S01]  /*12250*/  FMUL.FTZ R0, R0, c[0x0][0x2d0] ;  /* 0x0000b40000007a20 */ /* 0x000fe20000410000 */
[----:B------:R-:W-:Y:S01]  /*12260*/  F2FP.BF16.PACK_AB R24, R170, R32 ;  /* 0x00000020aa18723e */ /* 0x000fe200000010ff */
[C---:B------:R-:W-:Y:S01]  /*12270*/  FMUL.FTZ R60, R2.reuse, R60 ;  /* 0x0000003c023c7220 */ /* 0x040fe20000410000 */
[----:B------:R-:W-:Y:S01]  /*12280*/  F2FP.BF16.PACK_AB R32, R165, R178 ;  /* 0x000000b2a520723e */ /* 0x000fe200000010ff */
[----:B------:R-:W-:Y:S02]  /*12290*/  FMUL.FTZ R61, R2, R61 ;  /* 0x0000003d023d7220 */ /* 0x000fe40000410000 */
[----:B------:R-:W1:Y:S01]  /*122a0*/  MUFU.EX2 R0, R0 ;  /* 0x0000000000007308 */ /* 0x000e620000000800 */
[C---:B------:R-:W-:Y:S01]  /*122b0*/  FMUL.FTZ R64, R21.reuse, R64 ;  /* 0x0000004015407220 */ /* 0x040fe20000410000 */
[-C--:B------:R-:W-:Y:S05]  /*122c0*/  HMMA.16816.F32.BF16 R4, R24, R28.reuse, R4 ;  /* 0x0000001c1804723c */ /* 0x080fea0000041804 */
[C---:B------:R-:W-:Y:S02]  /*122d0*/  FMUL.FTZ R65, R21.reuse, R65 ;  /* 0x0000004115417220 */ /* 0x040fe40000410000 */
[C---:B------:R-:W-:Y:S02]  /*122e0*/  FMUL.FTZ R66, R20.reuse, R66 ;  /* 0x0000004214427220 */ /* 0x040fe40000410000 */
[C---:B------:R-:W-:Y:S03]  /*122f0*/  FMUL.FTZ R67, R20.reuse, R67 ;  /* 0x0000004314437220 */ /* 0x040fe60000410000 */
[C---:B------:R-:W-:Y:S02]  /*12300*/  FMUL.FTZ R68, R21.reuse, R68 ;  /* 0x0000004415447220 */ /* 0x040fe40000410000 */
[C---:B------:R-:W-:Y:S02]  /*12310*/  FMUL.FTZ R69, R21.reuse, R69 ;  /* 0x0000004515457220 */ /* 0x040fe40000410000 */
[C---:B------:R-:W-:Y:S02]  /*12320*/  FMUL.FTZ R70, R20.reuse, R70 ;  /* 0x0000004614467220 */ /* 0x040fe40000410000 */
[----:B------:R-:W-:Y:S02]  /*12330*/  FMUL.FTZ R71, R20, R71 ;  /* 0x0000004714477220 */ /* 0x000fe40000410000 */
[----:B------:R-:W-:Y:S02]  /*12340*/  FMUL.FTZ R72, R2, R72 ;  /* 0x0000004802487220 */ /* 0x000fe40000410000 */
[C---:B-1----:R-:W-:Y:S01]  /*12350*/  FMUL.FTZ R10, R0.reuse, R182 ;  /* 0x000000b6000a7220 */ /* 0x042fe20000410000 */
[----:B------:R-:W-:Y:S01]  /*12360*/  MOV R182, R46 ;  /* 0x0000002e00b67202 */ /* 0x000fe20000000f00 */
[C---:B------:R-:W-:Y:S01]  /*12370*/  FMUL.FTZ R11, R0.reuse, R183 ;  /* 0x000000b7000b7220 */ /* 0x040fe20000410000 */
[----:B------:R-:W-:Y:S01]  /*12380*/  MOV R183, R43 ;  /* 0x0000002b00b77202 */ /* 0x000fe20000000f00 */
[C---:B------:R-:W-:Y:S02]  /*12390*/  FMUL.FTZ R14, R0.reuse, R186 ;  /* 0x000000ba000e7220 */ /* 0x040fe40000410000 */
[C---:B------:R-:W-:Y:S02]  /*123a0*/  FMUL.FTZ R15, R0.reuse, R187 ;  /* 0x000000bb000f7220 */ /* 0x040fe40000410000 */
        /* <DEDUP_REMOVED lines=11> */
[-C--:B------:R-:W-:Y:S04]  /*12460*/  HMMA.16816.F32.BF16 R132, R24, R36.reuse, R132 ;  /* 0x000000241884723c */ /* 0x080fe80000041884 */
[C---:B------:R-:W-:Y:S02]  /*12470*/  FMUL.FTZ R159, R0.reuse, R159 ;  /* 0x0000009f009f7220 */ /* 0x040fe40000410000 */
[C---:B------:R-:W-:Y:S02]  /*12480*/  FMUL.FTZ R58, R0.reuse, R58 ;  /* 0x0000003a003a7220 */ /* 0x040fe40000410000 */
[C---:B------:R-:W-:Y:S04]  /*12490*/  HMMA.16816.F32.BF16 R136, R32.reuse, R36, R136 ;  /* 0x000000242088723c */ /* 0x040fe80000041888 */
[C---:B------:R-:W-:Y:S02]  /*124a0*/  FMUL.FTZ R59, R0.reuse, R59 ;  /* 0x0000003b003b7220 */ /* 0x040fe40000410000 */
[C---:B------:R-:W-:Y:S02]  /*124b0*/  FMUL.FTZ R62, R0.reuse, R62 ;  /* 0x0000003e003e7220 */ /* 0x040fe40000410000 */
[-C--:B------:R-:W-:Y:S04]  /*124c0*/  HMMA.16816.F32.BF16 R140, R32, R38.reuse, R140 ;  /* 0x00000026208c723c */ /* 0x080fe8000004188c */
[----:B------:R-:W-:Y:S02]  /*124d0*/  FMUL.FTZ R63, R0, R63 ;  /* 0x0000003f003f7220 */ /* 0x000fe40000410000 */
[----:B------:R-:W-:Y:S02]  /*124e0*/  FMUL.FTZ R73, R2, R73 ;  /* 0x0000004902497220 */ /* 0x000fe40000410000 */
[C---:B------:R-:W-:Y:S01]  /*124f0*/  HMMA.16816.F32.BF16 R144, R24.reuse, R38, R144 ;  /* 0x000000261890723c */ /* 0x040fe20000041890 */
[----:B------:R-:W2:Y:S03]  /*12500*/  LDSM.16.MT88.4 R36, [R227+0x2080] ;  /* 0x00208000e324783b */ /* 0x000ea60000004200 */
[C---:B------:R-:W-:Y:S02]  /*12510*/  FMUL.FTZ R74, R0.reuse, R74 ;  /* 0x0000004a004a7220 */ /* 0x040fe40000410000 */
[----:B------:R-:W-:Y:S02]  /*12520*/  FMUL.FTZ R75, R0, R75 ;  /* 0x0000004b004b7220 */ /* 0x000fe40000410000 */
[C---:B------:R-:W-:Y:S01]  /*12530*/  FMUL.FTZ R76, R2.reuse, R76 ;  /* 0x0000004c024c7220 */ /* 0x040fe20000410000 */
[-C--:B-1----:R-:W-:Y:S03]  /*12540*/  HMMA.16816.F32.BF16 R148, R24, R28.reuse, R148 ;  /* 0x0000001c1894723c */ /* 0x082fe60000041894 */
[----:B------:R-:W-:Y:S02]  /*12550*/  FMUL.FTZ R77, R2, R77 ;  /* 0x0000004d024d7220 */ /* 0x000fe40000410000 */
[C---:B------:R-:W-:Y:S02]  /*12560*/  FMUL.FTZ R78, R0.reuse, R78 ;  /* 0x0000004e004e7220 */ /* 0x040fe40000410000 */
        /* <DEDUP_REMOVED lines=10> */
[----:B------:R-:W-:Y:S02]  /*12610*/  FMUL.FTZ R85, R21, R85 ;  /* 0x0000005515557220 */ /* 0x000fe40000410000 */
[-C--:B--2---:R-:W-:Y:S04]  /*12620*/  HMMA.16816.F32.BF16 R52, R24, R36.reuse, R52 ;  /* 0x000000241834723c */ /* 0x084fe80000041834 */
[C---:B------:R-:W-:Y:S02]  /*12630*/  FMUL.FTZ R86, R20.reuse, R86 ;  /* 0x0000005614567220 */ /* 0x040fe40000410000 */
[----:B------:R-:W-:Y:S02]  /*12640*/  FMUL.FTZ R87, R20, R87 ;  /* 0x0000005714577220 */ /* 0x000fe40000410000 */
[C---:B------:R-:W-:Y:S04]  /*12650*/  HMMA.16816.F32.BF16 R56, R32.reuse, R36, R56 ;  /* 0x000000242038723c */ /* 0x040fe80000041838 */
[C---:B------:R-:W-:Y:S02]  /*12660*/  FMUL.FTZ R88, R2.reuse, R88 ;  /* 0x0000005802587220 */ /* 0x040fe40000410000 */
[----:B------:R-:W-:Y:S02]  /*12670*/  FMUL.FTZ R89, R2, R89 ;  /* 0x0000005902597220 */ /* 0x000fe40000410000 */
[-C--:B------:R-:W-:Y:S04]  /*12680*/  HMMA.16816.F32.BF16 R60, R32, R38.reuse, R60 ;  /* 0x00000026203c723c */ /* 0x080fe8000004183c */
[----:B------:R-:W-:Y:S02]  /*12690*/  FFMA.FTZ R36, R193, c[0x0][0x2d0], -R23 ;  /* 0x0000b400c1247a23 */ /* 0x000fe40000010817 */
[C---:B------:R-:W-:Y:S02]  /*126a0*/  FMUL.FTZ R90, R0.reuse, R90 ;  /* 0x0000005a005a7220 */ /* 0x040fe40000410000 */
[C---:B------:R-:W-:Y:S01]  /*126b0*/  HMMA.16816.F32.BF16 R64, R24.reuse, R38, R64 ;  /* 0x000000261840723c */ /* 0x040fe20000041840 */
[----:B------:R2:W-:Y:S03]  /*126c0*/  MUFU.EX2 R252, R36 ;  /* 0x0000002400fc7308 */ /* 0x0005e60000000800 */
[----:B------:R-:W-:Y:S02]  /*126d0*/  FMUL.FTZ R91, R0, R91 ;  /* 0x0000005b005b7220 */ /* 0x000fe40000410000 */
[C---:B------:R-:W-:Y:S02]  /*126e0*/  FMUL.FTZ R92, R2.reuse, R92 ;  /* 0x0000005c025c7220 */ /* 0x040fe40000410000 */
[----:B------:R-:W-:Y:S01]  /*126f0*/  FMUL.FTZ R93, R2, R93 ;  /* 0x0000005d025d7220 */ /* 0x000fe20000410000 */
[-C--:B-1----:R-:W-:Y:S03]  /*12700*/  HMMA.16816.F32.BF16 R68, R24, R28.reuse, R68 ;  /* 0x0000001c1844723c */ /* 0x082fe60000041844 */
[C---:B------:R-:W-:Y:S02]  /*12710*/  FMUL.FTZ R94, R0.reuse, R94 ;  /* 0x0000005e005e7220 */ /* 0x040fe40000410000 */
[----:B------:R-:W-:Y:S02]  /*12720*/  FMUL.FTZ R95, R0, R95 ;  /* 0x0000005f005f7220 */ /* 0x000fe40000410000 */
[C---:B------:R-:W-:Y:S01]  /*12730*/  FMUL.FTZ R96, R21.reuse, R96 ;  /* 0x0000006015607220 */ /* 0x040fe20000410000 */
[C---:B------:R-:W-:Y:S04]  /*12740*/  HMMA.16816.F32.BF16 R72, R32.reuse, R28, R72 ;  /* 0x0000001c2048723c */ /* 0x040fe80000041848 */
[C---:B------:R-:W-:Y:S02]  /*12750*/  FMUL.FTZ R97, R21.reuse, R97 ;  /* 0x0000006115617220 */ /* 0x040fe40000410000 */
[----:B------:R-:W-:Y:S02]  /*12760*/  FMUL.FTZ R98, R20, R98 ;  /* 0x0000006214627220 */ /* 0x000fe40000410000 */
[-C--:B------:R-:W-:Y:S01]  /*12770*/  HMMA.16816.F32.BF16 R76, R32, R30.reuse, R76 ;  /* 0x0000001e204c723c */ /* 0x080fe2000004184c */
[----:B--2---:R-:W1:Y:S03]  /*12780*/  LDSM.16.MT88.4 R36, [R226+0x3880] ;  /* 0x00388000e224783b */ /* 0x004e660000004200 */
[----:B------:R-:W-:Y:S02]  /*12790*/  FFMA.FTZ R28, R196, c[0x0][0x2d0], -R48 ;  /* 0x0000b400c41c7a23 */ /* 0x000fe40000010830 */
[C---:B------:R-:W-:Y:S02]  /*127a0*/  FMUL.FTZ R99, R20.reuse, R99 ;  /* 0x0000006314637220 */ /* 0x040fe40000410000 */
[C---:B------:R-:W-:Y:S01]  /*127b0*/  HMMA.16816.F32.BF16 R80, R24.reuse, R30, R80 ;  /* 0x0000001e1850723c */ /* 0x040fe20000041850 */
[----:B------:R2:W-:Y:S03]  /*127c0*/  MUFU.EX2 R223, R28 ;  /* 0x0000001c00df7308 */ /* 0x0005e60000000800 */
[C---:B------:R-:W-:Y:S02]  /*127d0*/  FMUL.FTZ R100, R21.reuse, R100 ;  /* 0x0000006415647220 */ /* 0x040fe40000410000 */
[C---:B------:R-:W-:Y:S02]  /*127e0*/  FMUL.FTZ R101, R21.reuse, R101 ;  /* 0x0000006515657220 */ /* 0x040fe40000410000 */
[C---:B------:R-:W-:Y:S04]  /*127f0*/  FMUL.FTZ R102, R20.reuse, R102 ;  /* 0x0000006614667220 */ /* 0x040fe80000410000 */
[----:B------:R-:W-:Y:S02]  /*12800*/  FMUL.FTZ R103, R20, R103 ;  /* 0x0000006714677220 */ /* 0x000fe40000410000 */
[C---:B------:R-:W-:Y:S02]  /*12810*/  FMUL.FTZ R104, R2.reuse, R104 ;  /* 0x0000006802687220 */ /* 0x040fe40000410000 */
[----:B------:R-:W-:Y:S02]  /*12820*/  FMUL.FTZ R105, R2, R105 ;  /* 0x0000006902697220 */ /* 0x000fe40000410000 */
[C---:B------:R-:W-:Y:S02]  /*12830*/  FMUL.FTZ R106, R0.reuse, R106 ;  /* 0x0000006a006a7220 */ /* 0x040fe40000410000 */
[----:B------:R-:W-:Y:S02]  /*12840*/  FMUL.FTZ R107, R0, R107 ;  /* 0x0000006b006b7220 */ /* 0x000fe40000410000 */
[----:B------:R-:W-:Y:S01]  /*12850*/  FFMA.FTZ R40, R202, c[0x0][0x2d0], -R49 ;  /* 0x0000b400ca287a23 */ /* 0x000fe20000010831 */
[----:B------:R-:W-:Y:S01]  /*12860*/  MOV R202, R179 ;  /* 0x000000b300ca7202 */ /* 0x000fe20000000f00 */
[----:B------:R-:W-:Y:S01]  /*12870*/  FMUL.FTZ R108, R2, R108 ;  /* 0x0000006c026c7220 */ /* 0x000fe20000410000 */
[----:B------:R-:W-:Y:S01]  /*12880*/  MOV R179, R166 ;  /* 0x000000a600b37202 */ /* 0x000fe20000000f00 */
[----:B--2---:R-:W-:Y:S01]  /*12890*/  FFMA.FTZ R28, R198, c[0x0][0x2d0], -R23 ;  /* 0x0000b400c61c7a23 */ /* 0x004fe20000010817 */
[----:B------:R2:W-:Y:S01]  /*128a0*/  MUFU.EX2 R200, R40 ;  /* 0x0000002800c87308 */ /* 0x0005e20000000800 */
[----:B------:R-:W-:Y:S02]  /*128b0*/  FMUL.FTZ R109, R2, R109 ;  /* 0x0000006d026d7220 */ /* 0x000fe40000410000 */
[C---:B------:R-:W-:Y:S02]  /*128c0*/  FMUL.FTZ R110, R0.reuse, R110 ;  /* 0x0000006e006e7220 */ /* 0x040fe40000410000 */
[----:B------:R-:W-:Y:S01]  /*128d0*/  FMUL.FTZ R111, R0, R111 ;  /* 0x0000006f006f7220 */ /* 0x000fe20000410000 */
[-C--:B-1----:R-:W-:Y:S03]  /*128e0*/  HMMA.16816.F32.BF16 R84, R24, R36.reuse, R84 ;  /* 0x000000241854723c */ /* 0x082fe60000041854 */
[C---:B------:R-:W-:Y:S01]  /*128f0*/  FMUL.FTZ R112, R21.reuse, R112 ;  /* 0x0000007015707220 */ /* 0x040fe20000410000 */
[----:B------:R1:W-:Y:S01]  /*12900*/  MUFU.EX2 R222, R28 ;  /* 0x0000001c00de7308 */ /* 0x0003e20000000800 */
[C---:B------:R-:W-:Y:S02]  /*12910*/  FMUL.FTZ R113, R21.reuse, R113 ;  /* 0x0000007115717220 */ /* 0x040fe40000410000 */
[C---:B------:R-:W-:Y:S01]  /*12920*/  FMUL.FTZ R114, R20.reuse, R114 ;  /* 0x0000007214727220 */ /* 0x040fe20000410000 */
[C---:B------:R-:W-:Y:S04]  /*12930*/  HMMA.16816.F32.BF16 R88, R32.reuse, R36, R88 ;  /* 0x000000242058723c */ /* 0x040fe80000041858 */
[C---:B------:R-:W-:Y:S02]  /*12940*/  FMUL.FTZ R115, R20.reuse, R115 ;  /* 0x0000007314737220 */ /* 0x040fe40000410000 */
[----:B------:R-:W-:Y:S02]  /*12950*/  FMUL.FTZ R116, R21, R116 ;  /* 0x0000007415747220 */ /* 0x000fe40000410000 */
[-C--:B------:R-:W-:Y:S04]  /*12960*/  HMMA.16816.F32.BF16 R92, R32, R38.reuse, R92 ;  /* 0x00000026205c723c */ /* 0x080fe8000004185c */
[----:B--2---:R-:W-:Y:S02]  /*12970*/  FFMA.FTZ R40, R45, c[0x0][0x2d0], -R50 ;  /* 0x0000b4002d287a23 */ /* 0x004fe40000010832 */
[----:B------:R-:W-:Y:S02]  /*12980*/  FFMA.FTZ R36, R199, c[0x0][0x2d0], -R48 ;  /* 0x0000b400c7247a23 */ /* 0x000fe40000010830 */
[C---:B------:R-:W-:Y:S02]  /*12990*/  HMMA.16816.F32.BF16 R96, R24.reuse, R38, R96 ;  /* 0x000000261860723c */ /* 0x040fe40000041860 */
[----:B------:R2:W-:Y:S01]  /*129a0*/  MUFU.EX2 R219, R36 ;  /* 0x0000002400db7308 */ /* 0x0005e20000000800 */
[----:B-1----:R-:W1:Y:S01]  /*129b0*/  LDSM.16.MT88.4 R28, [R228+0x3880] ;  /* 0x00388000e41c783b */ /* 0x002e620000004200 */
[----:B------:R-:W-:Y:S02]  /*129c0*/  FMUL.FTZ R117, R21, R117 ;  /* 0x0000007515757220 */ /* 0x000fe40000410000 */
[C---:B------:R-:W-:Y:S02]  /*129d0*/  FMUL.FTZ R118, R20.reuse, R118 ;  /* 0x0000007614767220 */ /* 0x040fe40000410000 */
[----:B------:R-:W-:Y:S04]  /*129e0*/  FMUL.FTZ R119, R20, R119 ;  /* 0x0000007714777220 */ /* 0x000fe80000410000 */
[C---:B------:R-:W-:Y:S02]  /*129f0*/  FMUL.FTZ R120, R2.reuse, R120 ;  /* 0x0000007802787220 */ /* 0x040fe40000410000 */
[----:B------:R-:W-:Y:S02]  /*12a00*/  FMUL.FTZ R121, R2, R121 ;  /* 0x0000007902797220 */ /* 0x000fe40000410000 */
[C---:B------:R-:W-:Y:S02]  /*12a10*/  FMUL.FTZ R122, R0.reuse, R122 ;  /* 0x0000007a007a7220 */ /* 0x040fe40000410000 */
[----:B------:R-:W-:Y:S02]  /*12a20*/  FMUL.FTZ R123, R0, R123 ;  /* 0x0000007b007b7220 */ /* 0x000fe40000410000 */
[C---:B------:R-:W-:Y:S02]  /*12a30*/  FMUL.FTZ R124, R2.reuse, R124 ;  /* 0x0000007c027c7220 */ /* 0x040fe40000410000 */
[----:B------:R-:W-:Y:S02]  /*12a40*/  FMUL.FTZ R125, R2, R125 ;  /* 0x0000007d027d7220 */ /* 0x000fe40000410000 */
[C---:B------:R-:W-:Y:S02]  /*12a50*/  FMUL.FTZ R126, R0.reuse, R126 ;  /* 0x0000007e007e7220 */ /* 0x040fe40000410000 */
[--C-:B--2---:R-:W-:Y:S02]  /*12a60*/  FFMA.FTZ R36, R51, c[0x0][0x2d0], -R49.reuse ;  /* 0x0000b40033247a23 */ /* 0x104fe40000010831 */
[----:B------:R-:W-:Y:S02]  /*12a70*/  FMUL.FTZ R127, R0, R127 ;  /* 0x0000007f007f7220 */ /* 0x000fe40000410000 */
[----:B------:R2:W3:Y:S01]  /*12a80*/  MUFU.EX2 R218, R36 ;  /* 0x0000002400da7308 */ /* 0x0004e20000000800 */
[C---:B------:R-:W-:Y:S02]  /*12a90*/  FMUL.FTZ R128, R21.reuse, R128 ;  /* 0x0000008015807220 */ /* 0x040fe40000410000 */
[----:B------:R-:W-:Y:S02]  /*12aa0*/  FMUL.FTZ R129, R21, R129 ;  /* 0x0000008115817220 */ /* 0x000fe40000410000 */
[C---:B------:R-:W-:Y:S02]  /*12ab0*/  FMUL.FTZ R130, R20.reuse, R130 ;  /* 0x0000008214827220 */ /* 0x040fe40000410000 */
[----:B------:R-:W-:Y:S01]  /*12ac0*/  FMUL.FTZ R131, R20, R131 ;  /* 0x0000008314837220 */ /* 0x000fe20000410000 */
[-C--:B-1----:R-:W-:Y:S08]  /*12ad0*/  HMMA.16816.F32.BF16 R100, R24, R28.reuse, R100 ;  /* 0x0000001c1864723c */ /* 0x082ff00000041864 */
[C---:B------:R-:W-:Y:S01]  /*12ae0*/  HMMA.16816.F32.BF16 R104, R32.reuse, R28, R104 ;  /* 0x0000001c2068723c */ /* 0x040fe20000041868 */
[----:B--2---:R-:W1:Y:S06]  /*12af0*/  LDSM.16.MT88.4 R36, [R227+0x3880] ;  /* 0x00388000e324783b */ /* 0x004e6c0000004200 */
[----:B------:R-:W-:Y:S01]  /*12b00*/  FFMA.FTZ R28, R203, c[0x0][0x2d0], -R49 ;  /* 0x0000b400cb1c7a23 */ /* 0x000fe20000010831 */
[-C--:B------:R-:W-:Y:S03]  /*12b10*/  HMMA.16816.F32.BF16 R108, R32, R30.reuse, R108 ;  /* 0x0000001e206c723c */ /* 0x080fe6000004186c */
[----:B------:R2:W4:Y:S01]  /*12b20*/  MUFU.EX2 R199, R28 ;  /* 0x0000001c00c77308 */ /* 0x0005220000000800 */
[----:B------:R-:W-:Y:S02]  /*12b30*/  MOV R203, R177 ;  /* 0x000000b100cb7202 */ /* 0x000fe40000000f00 */
[----:B------:R-:W-:Y:S02]  /*12b40*/  MOV R177, R164 ;  /* 0x000000a400b17202 */ /* 0x000fe40000000f00 */
[C---:B------:R-:W-:Y:S05]  /*12b50*/  HMMA.16816.F32.BF16 R112, R24.reuse, R30, R112 ;  /* 0x0000001e1870723c */ /* 0x040fea0000041870 */
[----:B------:R5:W-:Y:S01]  /*12b60*/  MUFU.EX2 R164, R40 ;  /* 0x0000002800a47308 */ /* 0x000be20000000800 */
[--C-:B--2---:R-:W-:Y:S09]  /*12b70*/  FFMA.FTZ R28, R41, c[0x0][0x2d0], -R50.reuse ;  /* 0x0000b400291c7a23 */ /* 0x104ff20000010832 */
[----:B------:R2:W-:Y:S01]  /*12b80*/  MUFU.EX2 R166, R28 ;  /* 0x0000001c00a67308 */ /* 0x0005e20000000800 */
[-C--:B-1----:R-:W-:Y:S01]  /*12b90*/  HMMA.16816.F32.BF16 R116, R24, R36.reuse, R116 ;  /* 0x000000241874723c */ /* 0x082fe20000041874 */
[----:B-----5:R-:W-:Y:S07]  /*12ba0*/  LDSM.16.MT88.4 R40, [R226+0x2880] ;  /* 0x00288000e228783b */ /* 0x020fee0000004200 */
[C---:B------:R-:W-:Y:S07]  /*12bb0*/  HMMA.16816.F32.BF16 R120, R32.reuse, R36, R120 ;  /* 0x000000242078723c */ /* 0x040fee0000041878 */
[--C-:B------:R-:W-:Y:S01]  /*12bc0*/  FFMA.FTZ R36, R171, c[0x0][0x2d0], -R50.reuse ;  /* 0x0000b400ab247a23 */ /* 0x100fe20000010832 */
[-C--:B------:R-:W-:Y:S03]  /*12bd0*/  HMMA.16816.F32.BF16 R124, R32, R38.reuse, R124 ;  /* 0x00000026207c723c */ /* 0x080fe6000004187c */
[----:B------:R-:W1:Y:S01]  /*12be0*/  MUFU.EX2 R51, R36 ;  /* 0x0000002400337308 */ /* 0x000e620000000800 */
[----:B--2---:R-:W-:Y:S02]  /*12bf0*/  FFMA.FTZ R28, R44, c[0x0][0x2d0], -R50 ;  /* 0x0000b4002c1c7a23 */ /* 0x004fe40000010832 */
[----:B------:R-:W-:Y:S02]  /*12c00*/  LDSM.16.MT88.4 R44, [R228+0x2880] ;  /* 0x00288000e42c783b */ /* 0x000fe40000004200 */
[----:B------:R-:W-:Y:S04]  /*12c10*/  HMMA.16816.F32.BF16 R128, R24, R38, R128 ;  /* 0x000000261880723c */ /* 0x000fe80000041880 */
[----:B---3--:R-:W-:Y:S01]  /*12c20*/  F2FP.BF16.PACK_AB R32, R201, R218 ;  /* 0x000000dac920723e */ /* 0x008fe200000010ff */
[----:B------:R2:W3:Y:S01]  /*12c30*/  MUFU.EX2 R165, R28 ;  /* 0x0000001c00a57308 */ /* 0x0004e20000000800 */
[----:B----4-:R-:W-:Y:S02]  /*12c40*/  F2FP.BF16.PACK_AB R34, R199, R200 ;  /* 0x000000c8c722723e */ /* 0x010fe400000010ff */
[----:B------:R-:W-:Y:S04]  /*12c50*/  F2FP.BF16.PACK_AB R24, R251, R252 ;  /* 0x000000fcfb18723e */ /* 0x000fe800000010ff */
[----:B------:R-:W-:Y:S02]  /*12c60*/  F2FP.BF16.PACK_AB R25, R223, R250 ;  /* 0x000000fadf19723e */ /* 0x000fe400000010ff */
[----:B------:R-:W-:Y:S02]  /*12c70*/  F2FP.BF16.PACK_AB R26, R221, R222 ;  /* 0x000000dedd1a723e */ /* 0x000fe400000010ff */
[----:B------:R-:W-:Y:S02]  /*12c80*/  F2FP.BF16.PACK_AB R27, R219, R220 ;  /* 0x000000dcdb1b723e */ /* 0x000fe400000010ff */
[----:B-1----:R-:W-:Y:S01]  /*12c90*/  F2FP.BF16.PACK_AB R35, R51, R164 ;  /* 0x000000a43323723e */ /* 0x002fe200000010ff */
[----:B------:R-:W-:Y:S08]  /*12ca0*/  LDSM.16.MT88.4 R36, [R227+0x2880] ;  /* 0x00288000e324783b */ /* 0x000ff00000004200 */
[----:B--2---:R-:W1:Y:S01]  /*12cb0*/  LDSM.16.MT88.4 R28, [R225+0x2880] ;  /* 0x00288000e11c783b */ /* 0x004e620000004200 */
[----:B---3--:R-:W-:Y:S01]  /*12cc0*/  F2FP.BF16.PACK_AB R33, R165, R166 ;  /* 0x000000a6a521723e */ /* 0x008fe200000010ff */
[-C--:B-1----:R-:W-:Y:S08]  /*12cd0*/  HMMA.16816.F32.BF16 R4, R24, R28.reuse, R4 ;  /* 0x0000001c1804723c */ /* 0x082ff00000041804 */
        /* <DEDUP_REMOVED lines=8> */
[----:B------:R2:W-:Y:S01]  /*12d60*/  MUFU.EX2 R197, R40 ;  /* 0x0000002800c57308 */ /* 0x0005e20000000800 */
[----:B------:R-:W-:Y:S04]  /*12d70*/  MOV R208, R184 ;  /* 0x000000b800d07202 */ /* 0x000fe80000000f00 */
[C---:B------:R-:W-:Y:S08]  /*12d80*/  HMMA.16816.F32.BF16 R144, R24.reuse, R42, R144 ;  /* 0x0000002a1890723c */ /* 0x040ff00000041890 */
[-C--:B------:R-:W-:Y:S08]  /*12d90*/  HMMA.16816.F32.BF16 R148, R24, R44.reuse, R148 ;  /* 0x0000002c1894723c */ /* 0x080ff00000041894 */
[C---:B------:R-:W-:Y:S04]  /*12da0*/  HMMA.16816.F32.BF16 R152, R32.reuse, R44, R152 ;  /* 0x0000002c2098723c */ /* 0x040fe80000041898 */
[--C-:B--2---:R-:W-:Y:S02]  /*12db0*/  FFMA.FTZ R40, R209, c[0x0][0x2d0], -R23.reuse ;  /* 0x0000b400d1287a23 */ /* 0x104fe40000010817 */
[----:B------:R-:W2:Y:S02]  /*12dc0*/  LDL.LU R209, [R1+0x18] ;  /* 0x0000180001d17983 */ /* 0x000ea40000300800 */
[-C--:B------:R-:W-:Y:S01]  /*12dd0*/  HMMA.16816.F32.BF16 R156, R32, R46.reuse, R156 ;  /* 0x0000002e209c723c */ /* 0x080fe2000004189c */
[----:B------:R3:W-:Y:S07]  /*12de0*/  MUFU.EX2 R198, R40 ;  /* 0x0000002800c67308 */ /* 0x0007ee0000000800 */
[C---:B------:R-:W-:Y:S08]  /*12df0*/  HMMA.16816.F32.BF16 R160, R24.reuse, R46, R160 ;  /* 0x0000002e18a0723c */ /* 0x040ff000000418a0 */
[-C--:B------:R-:W-:Y:S08]  /*12e00*/  HMMA.16816.F32.BF16 R52, R24, R36.reuse, R52 ;  /* 0x000000241834723c */ /* 0x080ff00000041834 */
[C---:B------:R-:W-:Y:S01]  /*12e10*/  HMMA.16816.F32.BF16 R56, R32.reuse, R36, R56 ;  /* 0x000000242038723c */ /* 0x040fe20000041838 */
[----:B---3--:R-:W3:Y:S06]  /*12e20*/  LDSM.16.MT88.4 R40, [R226+0x4080] ;  /* 0x00408000e228783b */ /* 0x008eec0000004200 */
[--C-:B------:R-:W-:Y:S01]  /*12e30*/  FFMA.FTZ R36, R204, c[0x0][0x2d0], -R48.reuse ;  /* 0x0000b400cc247a23 */ /* 0x100fe20000010830 */
[-C--:B------:R-:W-:Y:S03]  /*12e40*/  HMMA.16816.F32.BF16 R60, R32, R38.reuse, R60 ;  /* 0x00000026203c723c */ /* 0x080fe6000004183c */
[----:B------:R4:W-:Y:S01]  /*12e50*/  MUFU.EX2 R196, R36 ;  /* 0x0000002400c47308 */ /* 0x0009e20000000800 */
[----:B------:R-:W-:Y:S04]  /*12e60*/  MOV R204, R183 ;  /* 0x000000b700cc7202 */ /* 0x000fe80000000f00 */
[C---:B------:R-:W-:Y:S08]  /*12e70*/  HMMA.16816.F32.BF16 R64, R24.reuse, R38, R64 ;  /* 0x000000261840723c */ /* 0x040ff00000041840 */
[-C--:B-1----:R-:W-:Y:S08]  /*12e80*/  HMMA.16816.F32.BF16 R68, R24, R28.reuse, R68 ;  /* 0x0000001c1844723c */ /* 0x082ff00000041844 */
[C---:B------:R-:W-:Y:S04]  /*12e90*/  HMMA.16816.F32.BF16 R72, R32.reuse, R28, R72 ;  /* 0x0000001c2048723c */ /* 0x040fe80000041848 */
[--C-:B----4-:R-:W-:Y:S01]  /*12ea0*/  FFMA.FTZ R36, R205, c[0x0][0x2d0], -R48.reuse ;  /* 0x0000b400cd247a23 */ /* 0x110fe20000010830 */
[----:B------:R-:W-:Y:S03]  /*12eb0*/  MOV R205, R182 ;  /* 0x000000b600cd7202 */ /* 0x000fe60000000f00 */
[-C--:B------:R-:W-:Y:S01]  /*12ec0*/  HMMA.16816.F32.BF16 R76, R32, R30.reuse, R76 ;  /* 0x0000001e204c723c */ /* 0x080fe2000004184c */
[----:B------:R1:W-:Y:S07]  /*12ed0*/  MUFU.EX2 R195, R36 ;  /* 0x0000002400c37308 */ /* 0x0003ee0000000800 */
[C---:B------:R-:W-:Y:S01]  /*12ee0*/  HMMA.16816.F32.BF16 R80, R24.reuse, R30, R80 ;  /* 0x0000001e1850723c */ /* 0x040fe20000041850 */
[----:B------:R-:W-:Y:S07]  /*12ef0*/  LDSM.16.MT88.4 R28, [R227+0x4080] ;  /* 0x00408000e31c783b */ /* 0x000fee0000004200 */
[-C--:B---3--:R-:W-:Y:S08]  /*12f00*/  HMMA.16816.F32.BF16 R84, R24, R40.reuse, R84 ;  /* 0x000000281854723c */ /* 0x088ff00000041854 */
[C---:B------:R-:W-:Y:S04]  /*12f10*/  HMMA.16816.F32.BF16 R88, R32.reuse, R40, R88 ;  /* 0x000000282058723c */ /* 0x040fe80000041858 */
[--C-:B-1----:R-:W-:Y:S01]  /*12f20*/  FFMA.FTZ R36, R215, c[0x0][0x2d0], -R23.reuse ;  /* 0x0000b400d7247a23 */ /* 0x102fe20000010817 */
[----:B------:R-:W-:Y:S01]  /*12f30*/  MOV R215, R181 ;  /* 0x000000b500d77202 */ /* 0x000fe20000000f00 */
[----:B------:R-:W-:Y:S01]  /*12f40*/  FFMA.FTZ R23, R217, c[0x0][0x2d0], -R23 ;  /* 0x0000b400d9177a23 */ /* 0x000fe20000010817 */
[----:B------:R-:W-:Y:S01]  /*12f50*/  MOV R217, R180 ;  /* 0x000000b400d97202 */ /* 0x000fe20000000f00 */
[-C--:B------:R-:W-:Y:S01]  /*12f60*/  HMMA.16816.F32.BF16 R92, R32, R42.reuse, R92 ;  /* 0x0000002a205c723c */ /* 0x080fe2000004185c */
[----:B------:R1:W-:Y:S07]  /*12f70*/  MUFU.EX2 R194, R36 ;  /* 0x0000002400c27308 */ /* 0x0003ee0000000800 */
[C---:B------:R-:W-:Y:S01]  /*12f80*/  HMMA.16816.F32.BF16 R96, R24.reuse, R42, R96 ;  /* 0x0000002a1860723c */ /* 0x040fe20000041860 */
[----:B------:R-:W-:Y:S02]  /*12f90*/  LDSM.16.MT88.4 R40, [R227+0x3080] ;  /* 0x00308000e328783b */ /* 0x000fe40000004200 */
[----:B------:R3:W-:Y:S06]  /*12fa0*/  MUFU.EX2 R193, R23 ;  /* 0x0000001700c17308 */ /* 0x0007ec0000000800 */
[----:B-1----:R-:W1:Y:S03]  /*12fb0*/  LDSM.16.MT88.4 R36, [R228+0x4080] ;  /* 0x00408000e424783b */ /* 0x002e660000004200 */
[--C-:B---3--:R-:W-:Y:S01]  /*12fc0*/  FFMA.FTZ R23, R210, c[0x0][0x2d0], -R48.reuse ;  /* 0x0000b400d2177a23 */ /* 0x108fe20000010830 */
[----:B------:R-:W-:Y:S01]  /*12fd0*/  MOV R210, R179 ;  /* 0x000000b300d27202 */ /* 0x000fe20000000f00 */
[----:B------:R-:W-:Y:S01]  /*12fe0*/  FFMA.FTZ R48, R214, c[0x0][0x2d0], -R48 ;  /* 0x0000b400d6307a23 */ /* 0x000fe20000010830 */
[----:B------:R-:W-:Y:S01]  /*12ff0*/  MOV R214, R170 ;  /* 0x000000aa00d67202 */ /* 0x000fe20000000f00 */
[----:B------:R3:W-:Y:S10]  /*13000*/  MUFU.EX2 R171, R23 ;  /* 0x0000001700ab7308 */ /* 0x0007f40000000800 */
[----:B------:R-:W-:Y:S01]  /*13010*/  MUFU.EX2 R170, R48 ;  /* 0x0000003000aa7308 */ /* 0x000fe20000000800 */
[--C-:B---3--:R-:W-:Y:S01]  /*13020*/  FFMA.FTZ R23, R211, c[0x0][0x2d0], -R49.reuse ;  /* 0x0000b400d3177a23 */ /* 0x108fe20000010831 */
[-C--:B-1----:R-:W-:Y:S01]  /*13030*/  HMMA.16816.F32.BF16 R100, R24, R36.reuse, R100 ;  /* 0x000000241864723c */ /* 0x082fe20000041864 */
[----:B------:R-:W3:Y:S07]  /*13040*/  LDL.LU R211, [R1+0x14] ;  /* 0x0000140001d37983 */ /* 0x000eee0000300800 */
[----:B------:R1:W-:Y:S01]  /*13050*/  MUFU.EX2 R48, R23 ;  /* 0x0000001700307308 */ /* 0x0003e20000000800 */
[C---:B------:R-:W-:Y:S08]  /*13060*/  HMMA.16816.F32.BF16 R104, R32.reuse, R36, R104 ;  /* 0x000000242068723c */ /* 0x040ff00000041868 */
[-C--:B------:R-:W-:Y:S08]  /*13070*/  HMMA.16816.F32.BF16 R108, R32, R38.reuse, R108 ;  /* 0x00000026206c723c */ /* 0x080ff0000004186c */
[C---:B------:R-:W-:Y:S01]  /*13080*/  HMMA.16816.F32.BF16 R112, R24.reuse, R38, R112 ;  /* 0x000000261870723c */ /* 0x040fe20000041870 */
[----:B------:R-:W-:Y:S03]  /*13090*/  LDSM.16.MT88.4 R36, [R228+0x3080] ;  /* 0x00308000e424783b */ /* 0x000fe60000004200 */
[--C-:B-1----:R-:W-:Y:S01]  /*130a0*/  FFMA.FTZ R23, R212, c[0x0][0x2d0], -R49.reuse ;  /* 0x0000b400d4177a23 */ /* 0x102fe20000010831 */
[----:B------:R-:W-:Y:S03]  /*130b0*/  MOV R212, R178 ;  /* 0x000000b200d47202 */ /* 0x000fe60000000f00 */
[-C--:B------:R-:W-:Y:S01]  /*130c0*/  HMMA.16816.F32.BF16 R116, R24, R28.reuse, R116 ;  /* 0x0000001c1874723c */ /* 0x080fe20000041874 */
[----:B------:R1:W4:Y:S07]  /*130d0*/  MUFU.EX2 R47, R23 ;  /* 0x00000017002f7308 */ /* 0x00032e0000000800 */
[C---:B------:R-:W-:Y:S08]  /*130e0*/  HMMA.16816.F32.BF16 R120, R32.reuse, R28, R120 ;  /* 0x0000001c2078723c */ /* 0x040ff00000041878 */
[-C--:B------:R-:W-:Y:S01]  /*130f0*/  HMMA.16816.F32.BF16 R124, R32, R30.reuse, R124 ;  /* 0x0000001e207c723c */ /* 0x080fe2000004187c */
[----:B------:R-:W5:Y:S07]  /*13100*/  LDSM.16.MT88.4 R32, [R226+0x3080] ;  /* 0x00308000e220783b */ /* 0x000f6e0000004200 */
[----:B------:R-:W-:Y:S04]  /*13110*/  HMMA.16816.F32.BF16 R128, R24, R30, R128 ;  /* 0x0000001e1880723c */ /* 0x000fe80000041880 */
[--C-:B-1----:R-:W-:Y:S01]  /*13120*/  FFMA.FTZ R23, R213, c[0x0][0x2d0], -R49.reuse ;  /* 0x0000b400d5177a23 */ /* 0x102fe20000010831 */
[----:B----4-:R-:W-:Y:S01]  /*13130*/  F2FP.BF16.PACK_AB R28, R47, R48 ;  /* 0x000000302f1c723e */ /* 0x010fe200000010ff */
[----:B------:R-:W4:Y:S01]  /*13140*/  LDL.LU R213, [R1+0xc] ;  /* 0x00000c0001d57983 */ /* 0x000f220000300800 */
[----:B------:R-:W-:Y:S01]  /*13150*/  FFMA.FTZ R49, R216, c[0x0][0x2d0], -R49 ;  /* 0x0000b400d8317a23 */ /* 0x000fe20000010831 */
[----:B------:R1:W-:Y:S01]  /*13160*/  MUFU.EX2 R46, R23 ;  /* 0x00000017002e7308 */ /* 0x0003e20000000800 */
[----:B------:R-:W-:Y:S03]  /*13170*/  F2FP.BF16.PACK_AB R24, R198, R197 ;  /* 0x000000c5c618723e */ /* 0x000fe600000010ff */
[----:B------:R-:W-:Y:S02]  /*13180*/  F2FP.BF16.PACK_AB R25, R195, R196 ;  /* 0x000000c4c319723e */ /* 0x000fe400000010ff */
[----:B------:R-:W-:Y:S02]  /*13190*/  F2FP.BF16.PACK_AB R26, R193, R194 ;  /* 0x000000c2c11a723e */ /* 0x000fe400000010ff */
[----:B------:R-:W-:Y:S02]  /*131a0*/  F2FP.BF16.PACK_AB R27, R170, R171 ;  /* 0x000000abaa1b723e */ /* 0x000fe400000010ff */
[----:B------:R-:W5:Y:S01]  /*131b0*/  MUFU.EX2 R49, R49 ;  /* 0x0000003100317308 */ /* 0x000f620000000800 */
[----:B------:R-:W-:Y:S01]  /*131c0*/  MOV R216, R177 ;  /* 0x000000b100d87202 */ /* 0x000fe20000000f00 */
[--C-:B-1----:R-:W-:Y:S02]  /*131d0*/  FFMA.FTZ R23, R172, c[0x0][0x2d0], -R50.reuse ;  /* 0x0000b400ac177a23 */ /* 0x102fe40000010832 */
[----:B------:R-:W4:Y:S06]  /*131e0*/  LDL.LU R172, [R1+0x10] ;  /* 0x0000100001ac7983 */ /* 0x000f2c0000300800 */
[----:B------:R1:W-:Y:S01]  /*131f0*/  MUFU.EX2 R44, R23 ;  /* 0x00000017002c7308 */ /* 0x0003e20000000800 */
[----:B-----5:R-:W-:Y:S01]  /*13200*/  F2FP.BF16.PACK_AB R30, R49, R46 ;  /* 0x0000002e311e723e */ /* 0x020fe200000010ff */
[--C-:B-1----:R-:W-:Y:S01]  /*13210*/  FFMA.FTZ R23, R174, c[0x0][0x2d0], -R50.reuse ;  /* 0x0000b400ae177a23 */ /* 0x102fe20000010832 */
[----:B------:R-:W-:Y:S02]  /*13220*/  MOV R174, R176 ;  /* 0x000000b000ae7202 */ /* 0x000fe40000000f00 */
[-C--:B------:R-:W-:Y:S05]  /*13230*/  HMMA.16816.F32.BF16 R176, R24, R188.reuse, R4 ;  /* 0x000000bc18b0723c */ /* 0x080fea0000041804 */
[----:B------:R1:W5:Y:S01]  /*13240*/  MUFU.EX2 R45, R23 ;  /* 0x00000017002d7308 */ /* 0x0003620000000800 */
[----:B------:R-:W2:Y:S01]  /*13250*/  LDSM.16.MT88.4 R4, [R225+0x4880] ;  /* 0x00488000e104783b */ /* 0x000ea20000004200 */
[--C-:B-1----:R-:W-:Y:S01]  /*13260*/  FFMA.FTZ R23, R173, c[0x0][0x2d0], -R50.reuse ;  /* 0x0000b400ad177a23 */ /* 0x102fe20000010832 */
[----:B-----5:R-:W-:Y:S01]  /*13270*/  F2FP.BF16.PACK_AB R29, R45, R44 ;  /* 0x0000002c2d1d723e */ /* 0x020fe200000010ff */
[----:B------:R-:W-:Y:S06]  /*13280*/  FFMA.FTZ R50, R22, c[0x0][0x2d0], -R50 ;  /* 0x0000b40016327a23 */ /* 0x000fec0000010832 */
[----:B------:R-:W-:Y:S10]  /*13290*/  MUFU.EX2 R23, R23 ;  /* 0x0000001700177308 */ /* 0x000ff40000000800 */
[----:B------:R-:W1:Y:S02]  /*132a0*/  MUFU.EX2 R50, R50 ;  /* 0x0000003200327308 */ /* 0x000e640000000800 */
[----:B-1----:R-:W-:Y:S07]  /*132b0*/  F2FP.BF16.PACK_AB R31, R50, R23 ;  /* 0x00000017321f723e */ /* 0x002fee00000010ff */
[C---:B------:R-:W-:Y:S01]  /*132c0*/  HMMA.16816.F32.BF16 R180, R28.reuse, R188, R8 ;  /* 0x000000bc1cb4723c */ /* 0x040fe20000041808 */
[----:B------:R-:W1:Y:S07]  /*132d0*/  LDSM.16.MT88.4 R8, [R226+0x4880] ;  /* 0x00488000e208783b */ /* 0x000e6e0000004200 */
[-C--:B------:R-:W-:Y:S01]  /*132e0*/  HMMA.16816.F32.BF16 R184, R28, R190.reuse, R12 ;  /* 0x000000be1cb8723c */ /* 0x080fe2000004180c */
[----:B------:R-:W5:Y:S07]  /*132f0*/  LDSM.16.MT88.4 R12, [R228+0x4880] ;  /* 0x00488000e40c783b */ /* 0x000f6e0000004200 */
[C---:B------:R-:W-:Y:S01]  /*13300*/  HMMA.16816.F32.BF16 R188, R24.reuse, R190, R16 ;  /* 0x000000be18bc723c */ /* 0x040fe20000041810 */
[----:B------:R-:W1:Y:S07]  /*13310*/  LDSM.16.MT88.4 R16, [R227+0x4880] ;  /* 0x00488000e310783b */ /* 0x000e6e0000004200 */
        /* <DEDUP_REMOVED lines=14> */
[----:B---3--:R-:W-:Y:S01]  /*13400*/  FFMA.FTZ R4, R2, R211, R212 ;  /* 0x000000d302047223 */ /* 0x008fe200000100d4 */
[-C--:B------:R-:W-:Y:S04]  /*13410*/  HMMA.16816.F32.BF16 R76, R28, R6.reuse, R76 ;  /* 0x000000061c4c723c */ /* 0x080fe8000004184c */
[----:B------:R-:W-:Y:S04]  /*13420*/  FADD.FTZ R4, R217, R4 ;  /* 0x00000004d9047221 */ /* 0x000fe80000010000 */
[C---:B------:R-:W-:Y:S04]  /*13430*/  HMMA.16816.F32.BF16 R80, R24.reuse, R6, R80 ;  /* 0x000000061850723c */ /* 0x040fe80000041850 */
[----:B------:R-:W-:Y:S02]  /*13440*/  FADD.FTZ R5, R204, R4 ;  /* 0x00000004cc057221 */ /* 0x000fe40000010000 */
[----:B------:R-:W-:Y:S02]  /*13450*/  FFMA.FTZ R4, R0, R209, R175 ;  /* 0x000000d100047223 */ /* 0x000fe400000100af */
[-C--:B-1----:R-:W-:Y:S04]  /*13460*/  HMMA.16816.F32.BF16 R84, R24, R8.reuse, R84 ;  /* 0x000000081854723c */ /* 0x082fe80000041854 */
[----:B------:R-:W-:Y:S02]  /*13470*/  FADD.FTZ R0, R202, R5 ;  /* 0x00000005ca007221 */ /* 0x000fe40000010000 */
[----:B------:R-:W-:Y:S02]  /*13480*/  FADD.FTZ R4, R192, R4 ;  /* 0x00000004c0047221 */ /* 0x000fe40000010000 */
[C---:B------:R-:W-:Y:S04]  /*13490*/  HMMA.16816.F32.BF16 R88, R28.reuse, R8, R88 ;  /* 0x000000081c58723c */ /* 0x040fe80000041858 */
[----:B------:R-:W-:Y:S02]  /*134a0*/  FADD.FTZ R4, R206, R4 ;  /* 0x00000004ce047221 */ /* 0x000fe40000010000 */
[----:B------:R-:W-:Y:S02]  /*134b0*/  FADD.FTZ R5, R218, R0 ;  /* 0x00000000da057221 */ /* 0x000fe40000010000 */
[-C--:B------:R-:W-:Y:S04]  /*134c0*/  HMMA.16816.F32.BF16 R92, R28, R10.reuse, R92 ;  /* 0x0000000a1c5c723c */ /* 0x080fe8000004185c */
[----:B----4-:R-:W-:Y:S02]  /*134d0*/  FFMA.FTZ R20, R20, R213, R216 ;  /* 0x000000d514147223 */ /* 0x010fe400000100d8 */
[----:B------:R-:W-:Y:S02]  /*134e0*/  FADD.FTZ R4, R207, R4 ;  /* 0x00000004cf047221 */ /* 0x000fe40000010000 */
[----:B------:R-:W-:Y:S01]  /*134f0*/  FADD.FTZ R20, R210, R20 ;  /* 0x00000014d2147221 */ /* 0x000fe20000010000 */
[C---:B------:R-:W-:Y:S04]  /*13500*/  HMMA.16816.F32.BF16 R96, R24.reuse, R10, R96 ;  /* 0x0000000a1860723c */ /* 0x040fe80000041860 */
[----:B------:R-:W-:Y:S02]  /*13510*/  FADD.FTZ R20, R205, R20 ;  /* 0x00000014cd147221 */ /* 0x000fe40000010000 */
[----:B------:R-:W-:Y:S01]  /*13520*/  FADD.FTZ R4, R166, R4 ;  /* 0x00000004a6047221 */ /* 0x000fe20000010000 */
[----:B------:R-:W-:Y:S01]  /*13530*/  MOV R166, R167 ;  /* 0x000000a700a67202 */ /* 0x000fe20000000f00 */
[----:B------:R-:W-:Y:S01]  /*13540*/  FADD.FTZ R5, R201, R5 ;  /* 0x00000005c9057221 */ /* 0x000fe20000010000 */
[-C--:B-----5:R-:W-:Y:S03]  /*13550*/  HMMA.16816.F32.BF16 R100, R24, R12.reuse, R100 ;  /* 0x0000000c1864723c */ /* 0x0a0fe60000041864 */
[----:B------:R-:W-:Y:S01]  /*13560*/  FADD.FTZ R4, R165, R4 ;  /* 0x00000004a5047221 */ /* 0x000fe20000010000 */
[----:B------:R-:W-:Y:S03]  /*13570*/  MOV R165, R168 ;  /* 0x000000a800a57202 */ /* 0x000fe60000000f00 */
[----:B------:R-:W-:Y:S01]  /*13580*/  FADD.FTZ R4, R164, R4 ;  /* 0x00000004a4047221 */ /* 0x000fe20000010000 */
[C---:B------:R-:W-:Y:S04]  /*13590*/  HMMA.16816.F32.BF16 R104, R28.reuse, R12, R104 ;  /* 0x0000000c1c68723c */ /* 0x040fe80000041868 */
[----:B------:R-:W-:Y:S01]  /*135a0*/  FADD.FTZ R4, R51, R4 ;  /* 0x0000000433047221 */ /* 0x000fe20000010000 */
[----:B------:R-:W-:Y:S01]  /*135b0*/  MOV R164, R169 ;  /* 0x000000a900a47202 */ /* 0x000fe20000000f00 */
[----:B------:R-:W-:Y:S02]  /*135c0*/  FFMA.FTZ R21, R21, R172, R174 ;  /* 0x000000ac15157223 */ /* 0x000fe400000100ae */
        /* <DEDUP_REMOVED lines=8> */
[-C--:B------:R-:W-:Y:S03]  /*13650*/  HMMA.16816.F32.BF16 R116, R24, R16.reuse, R116 ;  /* 0x000000101874723c */ /* 0x080fe60000041874 */
[----:B------:R-:W-:Y:S02]  /*13660*/  FADD.FTZ R7, R250, R2 ;  /* 0x00000002fa077221 */ /* 0x000fe40000010000 */
[----:B------:R-:W-:Y:S02]  /*13670*/  FADD.FTZ R2, R251, R6 ;  /* 0x00000006fb027221 */ /* 0x000fe40000010000 */
        /* <DEDUP_REMOVED lines=20> */
[----:B------:R1:W-:Y:S01]  /*137c0*/  STL [R1+0x10], R5 ;  /* 0x0000100501007387 */ /* 0x0003e20000100800 */
[----:B------:R-:W-:Y:S02]  /*137d0*/  FADD.FTZ R2, R46, R2 ;  /* 0x000000022e027221 */ /* 0x000fe40000010000 */
[----:B------:R-:W-:Y:S01]  /*137e0*/  FADD.FTZ R4, R170, R4 ;  /* 0x00000004aa047221 */ /* 0x000fe20000010000 */
[----:B------:R-:W-:Y:S01]  /*137f0*/  MOV R170, R3 ;  /* 0x0000000300aa7202 */ /* 0x000fe20000000f00 */
[----:B------:R-:W-:Y:S02]  /*13800*/  FADD.FTZ R2, R49, R2 ;  /* 0x0000000231027221 */ /* 0x000fe40000010000 */
[----:B------:R-:W-:Y:S01]  /*13810*/  FADD.FTZ R0, R23, R0 ;  /* 0x0000000017007221 */ /* 0x000fe20000010000 */
[----:B------:R1:W-:Y:S03]  /*13820*/  STL [R1+0xc], R4 ;  /* 0x00000c0401007387 */ /* 0x0003e60000100800 */
[----:B------:R-:W-:Y:S01]  /*13830*/  FADD.FTZ R0, R50, R0 ;  /* 0x0000000032007221 */ /* 0x000fe20000010000 */
[----:B------:R1:W-:Y:S04]  /*13840*/  STL [R1+0x14], R2 ;  /* 0x0000140201007387 */ /* 0x0003e80000100800 */
[----:B------:R1:W-:Y:S01]  /*13850*/  STL [R1+0x18], R0 ;  /* 0x0000180001007387 */ /* 0x0003e20000100800 */
[----:B------:R-:W-:-:S05]  /*13860*/  @P0 BRA `(.L_x_3180) ;  /* 0xffffb5d000000947 */ /* 0x000fca000383ffff */
.L_x_3162:
        /* <DEDUP_REMOVED lines=185> */
.L_x_3114:
        /* <DEDUP_REMOVED lines=318> */
.L_x_3183:
[----:B--2-4-:R-:W-:Y:S05]  /*157e0*/  BSYNC B0 ;  /* 0x0000000000007941 */ /* 0x014fea0003800000 */
.L_x_3182:
        /* <DEDUP_REMOVED lines=16> */
.L_x_3185:
[----:B------:R-:W-:Y:S05]  /*158f0*/  BSYNC B0 ;  /* 0x0000000000007941 */ /* 0x000fea0003800000 */
.L_x_3184:
        /* <DEDUP_REMOVED lines=16> */
.L_x_3187:
[----:B------:R-:W-:Y:S05]  /*15a00*/  BSYNC B0 ;  /* 0x0000000000007941 */ /* 0x000fea0003800000 */
.L_x_3186:
        /* <DEDUP_REMOVED lines=16> */
.L_x_3189:
[----:B------:R-:W-:Y:S05]  /*15b10*/  BSYNC B0 ;  /* 0x0000000000007941 */ /* 0x000fea0003800000 */
.L_x_3188:
        /* <DEDUP_REMOVED lines=16> */
.L_x_3191:
[----:B------:R-:W-:Y:S05]  /*15c20*/  BSYNC B0 ;  /* 0x0000000000007941 */ /* 0x000fea0003800000 */
.L_x_3190:
        /* <DEDUP_REMOVED lines=16> */
.L_x_3193:
[----:B------:R-:W-:Y:S05]  /*15d30*/  BSYNC B0 ;  /* 0x0000000000007941 */ /* 0x000fea0003800000 */
.L_x_3192:
        /* <DEDUP_REMOVED lines=16> */
.L_x_3195:
[----:B------:R-:W-:Y:S05]  /*15e40*/  BSYNC B0 ;  /* 0x0000000000007941 */ /* 0x000fea0003800000 */
.L_x_3194:
        /* <DEDUP_REMOVED lines=17> */
.L_x_3181:
        /* <DEDUP_REMOVED lines=41> */
.L_x_3197:
[----:B------:R-:W-:Y:S05]  /*161f0*/  BSYNC B0 ;  /* 0x0000000000007941 */ /* 0x000fea0003800000 */
.L_x_3196:
        /* <DEDUP_REMOVED lines=57> */
.L_x_3199:
[----:B------:R-:W-:Y:S05]  /*16590*/  BSYNC B0 ;  /* 0x0000000000007941 */ /* 0x000fea0003800000 */
.L_x_3198:
        /* <DEDUP_REMOVED lines=15> */
.L_x_3201:
[----:B------:R-:W-:Y:S05]  /*16690*/  BSYNC B0 ;  /* 0x0000000000007941 */ /* 0x000fea0003800000 */
.L_x_3200:
        /* <DEDUP_REMOVED lines=15> */
.L_x_3203:
[----:B------:R-:W-:Y:S05]  /*16790*/  BSYNC B0 ;  /* 0x0000000000007941 */ /* 0x000fea0003800000 */
.L_x_3202:
        /* <DEDUP_REMOVED lines=15> */
.L_x_3205:
[----:B------:R-:W-:Y:S05]  /*16890*/  BSYNC B0 ;  /* 0x0000000000007941 */ /* 0x000fea0003800000 */
.L_x_3204:
        /* <DEDUP_REMOVED lines=15> */
.L_x_3207:
[----:B------:R-:W-:Y:S05]  /*16990*/  BSYNC B0 ;  /* 0x0000000000007941 */ /* 0x000fea0003800000 */
.L_x_3206:
        /* <DEDUP_REMOVED lines=15> */
.L_x_3209:
[----:B------:R-:W-:Y:S05]  /*16a90*/  BSYNC B0 ;  /* 0x0000000000007941 */ /* 0x000fea0003800000 */
.L_x_3208:
        /* <DEDUP_REMOVED lines=15> */
.L_x_3211:
[----:B------:R-:W-:Y:S05]  /*16b90*/  BSYNC B0 ;  /* 0x0000000000007941 */ /* 0x000fea0003800000 */
.L_x_3210:
        /* <DEDUP_REMOVED lines=16> */
.L_x_3212:
        /* <DEDUP_REMOVED lines=14> */
.L_x_4372:


//--------------------- .text._ZN7cutlass13device_kernelIN5flash19enable_sm80_to_sm89INS1_16FlashAttnFwdSm80INS1_25CollectiveMainloopFwdSm80ILi4ELi1ELb0EN4cute5tupleIJNS5_1CILi128EEENS7_ILi48EEES8_EEELi128ENS_10bfloat16_tEfNS_4arch4Sm80ELb0ELb1ELb0ELb1ELb1ELb0ELb1ELb0EEENS1_21CollectiveEpilogueFwdINS6_IJS8_S8_S9_EEENS6_IJNS7_ILi1EEESH_SH_EEESB_SD_Li128ELb1ELb1ELb0ELb0EEENS1_19SingleTileSchedulerILb1ELb0ELb1ELi128EEEEEEEEEvNT_6ParamsE --------------------------
	.section	.text._ZN7cutlass13device_kernelIN5flash19enable_sm80_to_sm89INS1_16FlashAttnFwdSm80INS1_25CollectiveMainloopFwdSm80ILi4ELi1ELb0EN4cute5tupleIJNS5_1CILi128EEENS7_ILi48EEES8_EEELi128ENS_10bfloat16_tEfNS_4arch4Sm80ELb0ELb1ELb0ELb1ELb1ELb0ELb1ELb0EEENS1_21CollectiveEpilogueFwdINS6_IJS8_S8_S9_EEENS6_IJNS7_ILi1EEESH_SH_EEESB_SD_Li128ELb1ELb1ELb0ELb0EEENS1_19SingleTileSchedulerILb1ELb0ELb1ELi128EEEEEEEEEvNT_6ParamsE,"ax",@progbits
	.sectioninfo	@"SHI_REGISTERS=255"
	.align	128
.text._ZN7cutlass13device_kernelIN5flash19enable_sm80_to_sm89INS1_16FlashAttnFwdSm80INS1_25CollectiveMainloopFwdSm80ILi4ELi1ELb0EN4cute5tupleIJNS5_1CILi128EEENS7_ILi48EEES8_EEELi128ENS_10bfloat16_tEfNS_4arch4Sm80ELb0ELb1ELb0ELb1ELb1ELb0ELb1ELb0EEENS1_21CollectiveEpilogueFwdINS6_IJS8_S8_S9_EEENS6_IJNS7_ILi1EEESH_SH_EEESB_SD_Li128ELb1ELb1ELb0ELb0EEENS1_19SingleTileSchedulerILb1ELb0ELb1ELi128EEEEEEEEEvNT_6ParamsE:
        .type           _ZN7cutlass13device_kernelIN5flash19enable_sm80_to_sm89INS1_16FlashAttnFwdSm80INS1_25CollectiveMainloopFwdSm80ILi4ELi1ELb0EN4cute5tupleIJNS5_1CILi128EEENS7_ILi48EEES8_EEELi128ENS_10bfloat16_tEfNS_4arch4Sm80ELb0ELb1ELb0ELb1ELb1ELb0ELb1ELb0EEENS1_21CollectiveEpilogueFwdINS6_IJS8_S8_S9_EEENS6_IJNS7_ILi1EEESH_SH_EEESB_SD_Li128ELb1ELb1ELb0ELb0EEENS1_19SingleTileSchedulerILb1ELb0ELb1ELi128EEEEEEEEEvNT_6ParamsE,@function
        .size           _ZN7cutlass13device_kernelIN5flash19enable_sm80_to_sm89INS1_16FlashAttnFwdSm80INS1_25CollectiveMainloopFwdSm80ILi4ELi1ELb0EN4cute5tupleIJNS5_1CILi128EEENS7_ILi48EEES8_EEELi128ENS_10bfloat16_tEfNS_4arch4Sm80ELb0ELb1ELb0ELb1ELb1ELb0ELb1ELb0EEENS1_21CollectiveEpilogueFwdINS6_IJS8_S8_S9_EEENS6_IJNS7_ILi1EEESH_SH_EEESB_SD_Li128ELb1ELb1ELb0ELb0EEENS1_19SingleTileSchedulerILb1ELb0ELb1ELi128EEEEEEEEEvNT_6ParamsE,(.L_x_4373 - _ZN7cutlass13device_kernelIN5flash19enable_sm80_to_sm89INS1_16FlashAttnFwdSm80INS1_25CollectiveMainloopFwdSm80ILi4ELi1ELb0EN4cute5tupleIJNS5_1CILi128EEENS7_ILi48EEES8_EEELi128ENS_10bfloat16_tEfNS_4arch4Sm80ELb0ELb1ELb0ELb1ELb1ELb0ELb1ELb0EEENS1_21CollectiveEpilogueFwdINS6_IJS8_S8_S9_EEENS6_IJNS7_ILi1EEESH_SH_EEESB_SD_Li128ELb1ELb1ELb0ELb0EEENS1_19SingleTileSchedulerILb1ELb0ELb1ELi128EEEEEEEEEvNT_6ParamsE)
        .other          _ZN7cutlass13device_kernelIN5flash19enable_sm80_to_sm89INS1_16FlashAttnFwdSm80INS1_25CollectiveMainloopFwdSm80ILi4ELi1ELb0EN4cute5tupleIJNS5_1CILi128EEENS7_ILi48EEES8_EEELi128ENS_10bfloat16_tEfNS_4arch4Sm80ELb0ELb1ELb0ELb1ELb1ELb0ELb1ELb0EEENS1_21CollectiveEpilogueFwdINS6_IJS8_S8_S9_EEENS6_IJNS7_ILi1EEESH_SH_EEESB_SD_Li128ELb1ELb1ELb0ELb0EEENS1_19SingleTileSchedulerILb1ELb0ELb1ELi128EEEEEEEEEvNT_6ParamsE,@"STO_CUDA_ENTRY STV_DEFAULT"
_ZN7cutlass13device_kernelIN5flash19enable_sm80_to_sm89INS1_16FlashAttnFwdSm80INS1_25CollectiveMainloopFwdSm80ILi4ELi1ELb0EN4cute5tupleIJNS5_1CILi128EEENS7_ILi48EEES8_EEELi128ENS_10bfloat16_tEfNS_4arch4Sm80ELb0ELb1ELb0ELb1ELb1ELb0ELb1ELb0EEENS1_21CollectiveEpilogueFwdINS6_IJS8_S8_S9_EEENS6_IJNS7_ILi1EEESH_SH_EEESB_SD_Li128ELb1ELb1ELb0ELb0EEENS1_19SingleTileSchedulerILb1ELb0ELb1ELi128EEEEEEEEEvNT_6ParamsE:
        /* <DEDUP_REMOVED lines=21> */
.L_x_3214:
        /* <DEDUP_REMOVED lines=13> */
.L_x_3216:
[----:B------:R-:W-:Y:S02]  /*0220*/  ULDC UR5, c[0x0][0x54c] ;  /* 0x0001530000057ab9 */ /* 0x000fe40000000800 */
.L_x_3215:
[----:B------:R-:W-:Y:S02]  /*0230*/  ULDC UR4, c[0x0][0x548] ;  /* 0x0001520000047ab9 */ /* 0x000fe40000000800 */
[----:B------:R-:W-:-:S02]  /*0240*/  USHF.L.U32 UR28, UR28, 0x7, URZ ;  /* 0x000000071c1c7899 */ /* 0x000fc4000800063f */
[----:B------:R-:W-:-:S04]  /*0250*/  UIMAD UR4, UR5, UR4, URZ ;  /* 0x00000004050472a4 */ /* 0x000fc8000f8e023f */
[----:B------:R-:W-:-:S04]  /*0260*/  UISETP.GE.AND UP0, UPT, UR28, UR4, UPT ;  /* 0x000000041c00728c */ /* 0x000fc8000bf06270 */
[----:B------:R-:W-:Y:S01]  /*0270*/  USEL UR13, UR13, 0xffffffff, !UP0 ;  /* 0xffffffff0d0d7887 */ /* 0x000fe2000c000000 */
[----:B------:R-:W-:Y:S05]  /*0280*/  BRA `(.L_x_3217) ;  /* 0x000001b000007947 */ /* 0x000fea0003800000 */
.L_x_3213:
        /* <DEDUP_REMOVED lines=8> */
.L_x_3218:
        /* <DEDUP_REMOVED lines=13> */
.L_x_3220:
[----:B------:R-:W-:Y:S02]  /*03e0*/  ULDC UR5, c[0x0][0x54c] ;  /* 0x0001530000057ab9 */ /* 0x000fe40000000800 */
.L_x_3219:
[----:B------:R-:W-:Y:S02]  /*03f0*/  ULDC UR4, c[0x0][0x548] ;  /* 0x0001520000047ab9 */ /* 0x000fe40000000800 */
[----:B------:R-:W-:-:S02]  /*0400*/  USHF.L.U32 UR28, UR28, 0x7, URZ ;  /* 0x000000071c1c7899 */ /* 0x000fc4000800063f */
[----:B------:R-:W-:-:S04]  /*0410*/  UIMAD UR4, UR5, UR4, URZ ;  /* 0x00000004050472a4 */ /* 0x000fc8000f8e023f */
[----:B------:R-:W-:-:S04]  /*0420*/  UISETP.GE.AND UP0, UPT, UR28, UR4, UPT ;  /* 0x000000041c00728c */ /* 0x000fc8000bf06270 */
[----:B------:R-:W-:-:S06]  /*0430*/  USEL UR13, UR13, 0xffffffff, !UP0 ;  /* 0xffffffff0d0d7887 */ /* 0x000fcc000c000000 */
.L_x_3217:
        /* <DEDUP_REMOVED lines=47> */
.L_x_3221:
        /* <DEDUP_REMOVED lines=10> */
.L_x_3222:
        /* <DEDUP_REMOVED lines=12> */
.L_x_3223:
        /* <DEDUP_REMOVED lines=27> */
.L_x_3225:
[----:B------:R-:W-:Y:S02]  /*0a40*/  UISETP.NE.AND UP0, UPT, UR5, 0x1, UPT ;  /* 0x000000010500788c */ /* 0x000fe4000bf05270 */
[----:B------:R-:W-:Y:S02]  /*0a50*/  ULDC.64 UR6, c[0x0][0x330] ;  /* 0x0000cc0000067ab9 */ /* 0x000fe40000000a00 */
[----:B------:R-:W-:-:S07]  /*0a60*/  UIMAD.WIDE.U32 UR18, UR17, UR6, URZ ;  /* 0x00000006111272a5 */ /* 0x000fce000f8e003f */
[----:B------:R-:W-:Y:S02]  /*0a70*/  @UP0 USHF.R.U32.HI UR17, URZ, UR7, UR19 ;  /* 0x000000073f110299 */ /* 0x000fe40008011613 */
.L_x_3226:
[----:B------:R-:W-:Y:S02]  /*0a80*/  ULDC UR6, c[0x0][0x32c] ;  /* 0x0000cb0000067ab9 */ /* 0x000fe40000000800 */
[----:B------:R-:W-:-:S04]  /*0a90*/  UIMAD UR6, UR17, UR5, UR6 ;  /* 0x00000005110672a4 */ /* 0x000fc8000f8e0206 */
[----:B------:R-:W-:-:S04]  /*0aa0*/  UISETP.LT.AND UP0, UPT, UR4, UR6, UPT ;  /* 0x000000060400728c */ /* 0x000fc8000bf01270 */
[----:B------:R-:W-:Y:S02]  /*0ab0*/  USEL UR4, UR4, UR6, UP0 ;  /* 0x0000000604047287 */ /* 0x000fe40008000000 */
.L_x_3224:
        /* <DEDUP_REMOVED lines=36> */
.L_x_3228:
[----:B------:R-:W-:-:S03]  /*0d00*/  UISETP.NE.AND UP0, UPT, UR5, 0x1, UPT ;  /* 0x000000010500788c */ /* 0x000fc6000bf05270 */
[----:B------:R-:W-:Y:S02]  /*0d10*/  ULDC.64 UR4, c[0x0][0x330] ;  /* 0x0000cc0000047ab9 */ /* 0x000fe40000000a00 */
[----:B------:R-:W-:-:S07]  /*0d20*/  UIMAD.WIDE.U32 UR18, UR7, UR4, URZ ;  /* 0x00000004071272a5 */ /* 0x000fce000f8e003f */
[----:B------:R-:W-:Y:S02]  /*0d30*/  @UP0 UMOV UR17, UR19 ;  /* 0x0000001300110c82 */ /* 0x000fe40008000000 */
[----:B------:R-:W-:Y:S02]  /*0d40*/  @UP0 USHF.R.U32.HI UR7, URZ, UR5, UR17 ;  /* 0x000000053f070299 */ /* 0x000fe40008011611 */
.L_x_3229:
[----:B------:R-:W-:Y:S02]  /*0d50*/  ULDC UR4, c[0x0][0x32c] ;  /* 0x0000cb0000047ab9 */ /* 0x000fe40000000800 */
[----:B------:R-:W-:-:S04]  /*0d60*/  UIMAD UR4, UR7, UR4, URZ ;  /* 0x00000004070472a4 */ /* 0x000fc8000f8e023f */
[----:B------:R-:W-:-:S04]  /*0d70*/  UISETP.LT.AND UP0, UPT, UR6, UR4, UPT ;  /* 0x000000040600728c */ /* 0x000fc8000bf01270 */
[----:B------:R-:W-:-:S04]  /*0d80*/  USEL UR6, UR6, UR4, !UP0 ;  /* 0x0000000406067287 */ /* 0x000fc8000c000000 */
.L_x_3227:
        /* <DEDUP_REMOVED lines=140> */
[----:B------:R1:W-:Y:S01]  /*1650*/  STL [R1], R129 ;  /* 0x0000008101007387 */ /* 0x0003e20000100800 */
        /* <DEDUP_REMOVED lines=53> */
.L_x_3232:
[----:B---34-:R-:W-:Y:S05]  /*19b0*/  BSYNC B0 ;  /* 0x0000000000007941 */ /* 0x018fea0003800000 */
.L_x_3231:
        /* <DEDUP_REMOVED lines=15> */
.L_x_3234:
[----:B------:R-:W-:Y:S05]  /*1ab0*/  BSYNC B0 ;  /* 0x0000000000007941 */ /* 0x000fea0003800000 */
.L_x_3233:
        /* <DEDUP_REMOVED lines=15> */
.L_x_3236:
[----:B------:R-:W-:Y:S05]  /*1bb0*/  BSYNC B0 ;  /* 0x0000000000007941 */ /* 0x000fea0003800000 */
.L_x_3235:
        /* <DEDUP_REMOVED lines=15> */
.L_x_3238:
[----:B------:R-:W-:Y:S05]  /*1cb0*/  BSYNC B0 ;  /* 0x0000000000007941 */ /* 0x000fea0003800000 */
.L_x_3237:
        /* <DEDUP_REMOVED lines=15> */
.L_x_3240:
[----:B------:R-:W-:Y:S05]  /*1db0*/  BSYNC B0 ;  /* 0x0000000000007941 */ /* 0x000fea0003800000 */
.L_x_3239:
        /* <DEDUP_REMOVED lines=15> */
.L_x_3242:
[----:B------:R-:W-:Y:S05]  /*1eb0*/  BSYNC B0 ;  /* 0x0000000000007941 */ /* 0x000fea0003800000 */
.L_x_3241:
        /* <DEDUP_REMOVED lines=15> */
.L_x_3244:
[----:B------:R-:W-:Y:S05]  /*1fb0*/  BSYNC B0 ;  /* 0x0000000000007941 */ /* 0x000fea0003800000 */
.L_x_3243:
        /* <DEDUP_REMOVED lines=10> */
[----:B------:R-:W-:Y:S01]  /*2060*/  IADD3 R0, R131, UR21, RZ ;  /* 0x0000001583007c10 */ /* 0x000fe2000fffe0ff */
[----:B------:R-:W-:Y:S01]  /*2070*/  ULDC.64 UR4, c[0x0][0x2b0] ;  /* 0x0000ac0000047ab9 */ /* 0x000fe20000000a00 */
[----:B------:R-:W-:Y:S01]  /*2080*/  SHF.R.S32.HI R7, RZ, 0x1f, R23 ;  /* 0x0000001fff077819 */ /* 0x000fe20000011417 */
[----:B------:R-:W-:Y:S01]  /*2090*/  UIMAD UR9, UR9, UR4, URZ ;  /* 0x00000004090972a4 */ /* 0x000fe2000f8e023f */
[C---:B------:R-:W-:Y:S01]  /*20a0*/  IADD3 R8, R0.reuse, UR11, RZ ;  /* 0x0000000b00087c10 */ /* 0x040fe2000fffe0ff */
[----:B------:R-:W-:Y:S01]  /*20b0*/  UIMAD.WIDE.U32 UR16, UR18, UR4, URZ ;  /* 0x00000004121072a5 */ /* 0x000fe2000f8e003f */
[----:B------:R-:W-:Y:S01]  /*20c0*/  ISETP.GE.AND P5, PT, R0, UR8, PT ;  /* 0x0000000800007c0c */ /* 0x000fe2000bfa6270 */
[----:B------:R-:W-:Y:S01]  /*20d0*/  UIMAD UR5, UR18, UR5, UR9 ;  /* 0x00000005120572a4 */ /* 0x000fe2000f8e0209 */
[----:B------:R-:W-:-:S02]  /*20e0*/  IMAD.MOV.U32 R242, RZ, RZ, RZ ;  /* 0x000000fffff27224 */ /* 0x000fc400078e00ff */
[----:B------:R-:W-:Y:S01]  /*20f0*/  @P4 IMAD.HI.U32 R6, R8, c[0x0][0x2bc], RZ ;  /* 0x0000af0008064a27 */ /* 0x000fe200078e00ff */
[----:B------:R-:W-:Y:S01]  /*2100*/  ISETP.GT.OR P5, PT, R131, 0x2f, P5 ;  /* 0x0000002f8300780c */ /* 0x000fe20002fa4670 */
[----:B------:R-:W-:Y:S02]  /*2110*/  UIADD3 UR6, UR17, UR5, URZ ;  /* 0x0000000511067290 */ /* 0x000fe4000fffe03f */
[----:B------:R-:W-:Y:S01]  /*2120*/  IMAD.MOV.U32 R0, RZ, RZ, R8 ;  /* 0x000000ffff007224 */ /* 0x000fe200078e0008 */
[----:B------:R-:W-:Y:S01]  /*2130*/  @P4 SHF.R.U32.HI R0, RZ, c[0x0][0x2c0], R6 ;  /* 0x0000b000ff004a19 */ /* 0x000fe20000011606 */
[----:B------:R-:W-:Y:S01]  /*2140*/  ULDC.64 UR4, c[0x0][0x1e8] ;  /* 0x00007a0000047ab9 */ /* 0x000fe20000000a00 */
[----:B------:R-:W-:-:S04]  /*2150*/  LEA.HI R6, R7, R23, RZ, 0x3 ;  /* 0x0000001707067211 */ /* 0x000fc800078f18ff */
[----:B------:R-:W-:Y:S01]  /*2160*/  LOP3.LUT R126, R6, 0xfffffff8, RZ, 0xc0, !PT ;  /* 0xfffffff8067e7812 */ /* 0x000fe200078ec0ff */
[--C-:B-123--:R-:W-:Y:S02]  /*2170*/  @!P2 IMAD.WIDE R10, R129, 0x2, R4.reuse ;  /* 0x00000002810aa825 */ /* 0x10efe400078e0204 */
        /* <DEDUP_REMOVED lines=11> */
[----:B------:R-:W-:Y:S02]  /*2230*/  UIMAD UR9, UR10, UR5, UR9 ;  /* 0x000000050a0972a4 */ /* 0x000fe4000f8e0209 */
[----:B------:R-:W-:Y:S02]  /*2240*/  UIMAD.WIDE.U32 UR18, UR10, UR4, URZ ;  /* 0x000000040a1272a5 */ /* 0x000fe4000f8e003f */
[----:B------:R-:W-:Y:S01]  /*2250*/  UIMAD UR32, UR26, -0x30, UR32 ;  /* 0xffffffd01a2078a4 */ /* 0x000fe2000f8e0220 */
[----:B------:R-:W-:Y:S01]  /*2260*/  ISETP.GE.AND P6, PT, R129, c[0x0][0x1d4], PT ;  /* 0x0000750081007a0c */ /* 0x000fe20003fc6270 */
[----:B------:R-:W-:Y:S01]  /*2270*/  UIADD3 UR9, UR19, UR9, URZ ;  /* 0x0000000913097290 */ /* 0x000fe2000fffe03f */
[----:B------:R-:W-:Y:S01]  /*2280*/  SHF.R.S32.HI R12, RZ, 0x4, R13 ;  /* 0x00000004ff0c7819 */ /* 0x000fe2000001140d */
[----:B------:R-:W-:Y:S01]  /*2290*/  UIADD3 UR29, UR8, UR32, URZ ;  /* 0x00000020081d7290 */ /* 0x000fe2000fffe03f */
[----:B------:R-:W-:Y:S01]  /*22a0*/  LEA.HI R123, R124, R127, RZ, 0x5 ;  /* 0x0000007f7c7b7211 */ /* 0x000fe200078f28ff */
[----:B------:R-:W-:Y:S01]  /*22b0*/  ULDC.64 UR4, c[0x0][0x210] ;  /* 0x0000840000047ab9 */ /* 0x000fe20000000a00 */
[----:B------:R-:W-:Y:S01]  /*22c0*/  SHF.R.S32.HI R130, RZ, 0x1f, R129 ;  /* 0x0000001fff827819 */ /* 0x000fe20000011481 */
[----:B------:R-:W-:Y:S02]  /*22d0*/  STL [R1+0x24], R126 ;  /* 0x0000247e01007387 */ /* 0x000fe40000100800 */
[----:B------:R-:W-:-:S04]  /*22e0*/  IADD3 R37, -R15, UR29, RZ ;  /* 0x0000001d0f257c10 */ /* 0x000fc8000fffe1ff */
[C---:B------:R-:W-:Y:S01]  /*22f0*/  ISETP.GE.AND P2, PT, R37.reuse, 0x1, PT ;  /* 0x000000012500780c */ /* 0x040fe20003f46270 */
[----:B------:R3:W4:Y:S01]  /*2300*/  @!P5 LDG.E R242, [R6.64] ;  /* 0x0000001606f2d981 */ /* 0x000722000c1e1900 */
[----:B------:R-:W-:Y:S01]  /*2310*/  IMAD.MOV R0, RZ, RZ, -R0 ;  /* 0x000000ffff007224 */ /* 0x000fe200078e0a00 */
[----:B------:R-:W-:Y:S01]  /*2320*/  ISETP.GE.AND P1, PT, R37, 0x11, PT ;  /* 0x000000112500780c */ /* 0x000fe20003f26270 */
[----:B------:R-:W-:Y:S01]  /*2330*/  UIMAD UR20, UR20, UR4, URZ ;  /* 0x00000004141472a4 */ /* 0x000fe2000f8e023f */
[----:B------:R-:W-:Y:S01]  /*2340*/  ISETP.GE.AND P5, PT, R23, c[0x0][0x1d4], PT ;  /* 0x0000750017007a0c */ /* 0x000fe20003fa6270 */
[----:B------:R-:W-:Y:S01]  /*2350*/  IMAD R243, R0, c[0x0][0x2b8], R8 ;  /* 0x0000ae0000f37a24 */ /* 0x000fe200078e0208 */
[----:B------:R-:W-:Y:S01]  /*2360*/  SHF.R.S32.HI R122, RZ, 0x5, R123 ;  /* 0x00000005ff7a7819 */ /* 0x000fe2000001147b */
[----:B------:R-:W-:Y:S01]  /*2370*/  UIMAD.WIDE.U32 UR24, UR10, UR4, URZ ;  /* 0x000000040a1872a5 */ /* 0x000fe2000f8e003f */
[----:B------:R-:W-:Y:S01]  /*2380*/  SHF.R.S32.HI R128, RZ, 0x1f, R126 ;  /* 0x0000001fff807819 */ /* 0x000fe2000001147e */
[C---:B--2---:R-:W-:Y:S01]  /*2390*/  IMAD.WIDE.U32 R4, R243.reuse, c[0x0][0x1e0], RZ ;  /* 0x00007800f3047a25 */ /* 0x044fe200078e00ff */
[----:B------:R-:W-:Y:S01]  /*23a0*/  SHF.R.S32.HI R16, RZ, 0x1f, R243 ;  /* 0x0000001fff107819 */ /* 0x000fe200000114f3 */
[----:B------:R-:W-:Y:S01]  /*23b0*/  UIMAD UR20, UR10, UR5, UR20 ;  /* 0x000000050a1472a4 */ /* 0x000fe2000f8e0214 */
[----:B------:R-:W-:Y:S01]  /*23c0*/  STL [R1+0x2c], R130 ;  /* 0x00002c8201007387 */ /* 0x000fe20000100800 */
[----:B------:R-:W-:Y:S01]  /*23d0*/  UIADD3 UR4, UR26, -0x1, URZ ;  /* 0xffffffff1a047890 */ /* 0x000fe2000fffe03f */
[----:B------:R-:W-:Y:S01]  /*23e0*/  SEL R125, RZ, 0x10, P5 ;  /* 0x00000010ff7d7807 */ /* 0x000fe20002800000 */
[----:B------:R-:W-:Y:S01]  /*23f0*/  IMAD R0, R16, c[0x0][0x1e0], RZ ;  /* 0x0000780010007a24 */ /* 0x000fe200078e02ff */
[----:B------:R-:W-:Y:S01]  /*2400*/  UIADD3 UR20, UR25, UR20, URZ ;  /* 0x0000001419147290 */ /* 0x000fe2000fffe03f */
[----:B------:R-:W-:Y:S01]  /*2410*/  STL [R1+0x28], R128 ;  /* 0x0000288001007387 */ /* 0x000fe20000100800 */
[----:B------:R-:W-:Y:S01]  /*2420*/  UISETP.GT.AND UP0, UPT, UR4, UR7, UPT ;  /* 0x000000070400728c */ /* 0x000fe2000bf04270 */
[----:B------:R-:W-:Y:S01]  /*2430*/  IMAD R0, R243, c[0x0][0x1e4], R0 ;  /* 0x00007900f3007a24 */ /* 0x000fe200078e0200 */
[----:B------:R-:W-:-:S03]  /*2440*/  IADD3 R245, R244, 0x2080, RZ ;  /* 0x00002080f4f57810 */ /* 0x000fc60007ffe0ff */
        /* <DEDUP_REMOVED lines=150> */
[----:B------:R-:W-:Y:S01]  /*2db0*/  HMMA.16816.F32.BF16 R96, R16, R40, R60 ;  /* 0x000000281060723c */ /* 0x000fe2000004183c */
[----:B------:R2:W-:Y:S01]  /*2dc0*/  LDGSTS.E.BYPASS.LTC128B.128 [R244+0x4880], [R4.64], !P2 ;  /* 0x0488000004f47fae */ /* 0x0005e2000d101d56 */
[----:B------:R-:W-:-:S03]  /*2dd0*/  IMAD.IADD R229, R0, 0x1, R235 ;  /* 0x0000000100e57824 */ /* 0x000fc600078e02eb */
        /* <DEDUP_REMOVED lines=12> */
[----:B------:R-:W-:Y:S03]  /*2ea0*/  LDSM.16.M88.4 R64, [R229+0x1000] ;  /* 0x00100000e540783b */ /* 0x000fe60000000200 */
[C---:B------:R-:W-:Y:S01]  /*2eb0*/  HMMA.16816.F32.BF16 R44, R20.reuse, R46, R116 ;  /* 0x0000002e142c723c */ /* 0x040fe20000041874 */
[----:B------:R-:W0:Y:S07]  /*2ec0*/  LDGDEPBAR ;  /* 0x00000000000079af */ /* 0x000e2e0000000000 */
[C---:B------:R-:W-:Y:S08]  /*2ed0*/  HMMA.16816.F32.BF16 R16, R20.reuse, R42, R104 ;  /* 0x0000002a1410723c */ /* 0x040ff00000041868 */
[C---:B------:R-:W-:Y:S08]  /*2ee0*/  HMMA.16816.F32.BF16 R56, R20.reuse, R40, R92 ;  /* 0x000000281438723c */ /* 0x040ff0000004185c */
[----:B------:R-:W-:Y:S01]  /*2ef0*/  HMMA.16816.F32.BF16 R52, R20, R54, R100 ;  /* 0x000000361434723c */ /* 0x000fe20000041864 */
[----:B------:R-:W5:Y:S07]  /*2f00*/  LDSM.16.M88.4 R20, [R234+0x8080] ;  /* 0x00808000ea14783b */ /* 0x000f6e0000000200 */
        /* <DEDUP_REMOVED lines=9> */
[C---:B------:R-:W-:Y:S01]  /*2fa0*/  HMMA.16816.F32.BF16 R104, R12.reuse, R26, R16 ;  /* 0x0000001a0c68723c */ /* 0x040fe20000041810 */
[----:B------:R-:W1:Y:S07]  /*2fb0*/  LDSM.16.M88.4 R16, [R231+0xe080] ;  /* 0x00e08000e710783b */ /* 0x000e6e0000000200 */
[C---:B------:R-:W-:Y:S01]  /*2fc0*/  HMMA.16816.F32.BF16 R56, R12.reuse, R24, R56 ;  /* 0x000000180c38723c */ /* 0x040fe20000041838 */
[----:B------:R-:W3:Y:S07]  /*2fd0*/  LDSM.16.M88.4 R24, [R224+0x7080] ;  /* 0x00708000e018783b */ /* 0x000eee0000000200 */
[C---:B------:R-:W-:Y:S01]  /*2fe0*/  HMMA.16816.F32.BF16 R108, R12.reuse, R32, R48 ;  /* 0x000000200c6c723c */ /* 0x040fe20000041830 */
[----:B------:R-:W-:Y:S07]  /*2ff0*/  LDSM.16.M88.4 R48, [R235+0x1800] ;  /* 0x00180000eb30783b */ /* 0x000fee0000000200 */
[----:B------:R-:W-:Y:S01]  /*3000*/  HMMA.16816.F32.BF16 R52, R12, R34, R52 ;  /* 0x000000220c34723c */ /* 0x000fe20000041834 */
[----:B------:R-:W1:Y:S07]  /*3010*/  LDSM.16.M88.4 R12, [R224+0x7880] ;  /* 0x00788000e00c783b */ /* 0x000e6e0000000200 */
[C---:B--2---:R-:W-:Y:S08]  /*3020*/  HMMA.16816.F32.BF16 R40, R4.reuse, R36, R40 ;  /* 0x000000240428723c */ /* 0x044ff00000041828 */
[----:B----4-:R-:W-:Y:S08]  /*3030*/  HMMA.16816.F32.BF16 R68, R4, R60, R92 ;  /* 0x0000003c0444723c */ /* 0x010ff0000004185c */
[----:B-----5:R-:W-:Y:S01]  /*3040*/  HMMA.16816.F32.BF16 R92, R20, R36, R8 ;  /* 0x00000024145c723c */ /* 0x020fe20000041808 */
[----:B------:R-:W2:Y:S07]  /*3050*/  LDSM.16.M88.4 R8, [R231+0xc080] ;  /* 0x00c08000e708783b */ /* 0x000eae0000000200 */
[C---:B------:R-:W-:Y:S08]  /*3060*/  HMMA.16816.F32.BF16 R32, R4.reuse, R38, R80 ;  /* 0x000000260420723c */ /* 0x040ff00000041850 */
[C---:B------:R-:W-:Y:S08]  /*3070*/  HMMA.16816.F32.BF16 R72, R4.reuse, R62, R84 ;  /* 0x0000003e0448723c */ /* 0x040ff00000041854 */
[C---:B------:R-:W-:Y:S08]  /*3080*/  HMMA.16816.F32.BF16 R100, R4.reuse, R64, R88 ;  /* 0x000000400464723c */ /* 0x040ff00000041858 */
        /* <DEDUP_REMOVED lines=11> */
[C---:B---3--:R-:W-:Y:S08]  /*3140*/  HMMA.16816.F32.BF16 R40, R16.reuse, R24, R68 ;  /* 0x000000181028723c */ /* 0x048ff00000041844 */
[C---:B------:R-:W-:Y:S08]  /*3150*/  HMMA.16816.F32.BF16 R52, R16.reuse, R30, R32 ;  /* 0x0000001e1034723c */ /* 0x040ff00000041820 */
[C---:B------:R-:W-:Y:S08]  /*3160*/  HMMA.16816.F32.BF16 R36, R16.reuse, R26, R72 ;  /* 0x0000001a1024723c */ /* 0x040ff00000041848 */
[----:B------:R-:W-:Y:S08]  /*3170*/  HMMA.16816.F32.BF16 R32, R16, R12, R100 ;  /* 0x0000000c1020723c */ /* 0x000ff00000041864 */
[C---:B--2---:R-:W-:Y:S08]  /*3180*/  HMMA.16816.F32.BF16 R72, R8.reuse, R28, R92 ;  /* 0x0000001c0848723c */ /* 0x044ff0000004185c */
[C---:B------:R-:W-:Y:S08]  /*3190*/  HMMA.16816.F32.BF16 R68, R8.reuse, R30, R84 ;  /* 0x0000001e0844723c */ /* 0x040ff00000041854 */
[----:B------:R-:W-:Y:S08]  /*31a0*/  HMMA.16816.F32.BF16 R60, R8, R24, R88 ;  /* 0x00000018083c723c */ /* 0x000ff00000041858 */
[----:B------:R-:W-:Y:S01]  /*31b0*/  HMMA.16816.F32.BF16 R64, R16, R14, R96 ;  /* 0x0000000e1040723c */ /* 0x000fe20000041860 */
[----:B------:R-:W-:Y:S07]  /*31c0*/  LDSM.16.M88.4 R16, [R232+0xe080] ;  /* 0x00e08000e810783b */ /* 0x000fee0000000200 */
        /* <DEDUP_REMOVED lines=41> */
[C---:B-----5:R-:W-:Y:S08]  /*3460*/  HMMA.16816.F32.BF16 R92, R4.reuse, R20, R64 ;  /* 0x00000014045c723c */ /* 0x060ff00000041840 */
        /* <DEDUP_REMOVED lines=50> */
[-C--:B------:R-:W-:Y:S02]  /*3790*/  IADD3 R16, P1, P0, R4, R6.reuse, R15 ;  /* 0x0000000604107210 */ /* 0x080fe4000783e00f */
        /* <DEDUP_REMOVED lines=20> */
.L_x_3245:
        /* <DEDUP_REMOVED lines=9> */
[----:B------:R-:W-:Y:S01]  /*3970*/  ULOP3.LUT UR21, URZ, UR21, URZ, 0x33, !UPT ;  /* 0x000000153f157292 */ /* 0x000fe2000f8e333f */
[----:B-1----:R-:W-:Y:S01]  /*3980*/  SHF.R.S32.HI R6, RZ, 0x1f, R0 ;  /* 0x0000001fff067819 */ /* 0x002fe20000011400 */
[----:B------:R-:W-:Y:S01]  /*3990*/  IMAD.IADD R5, R127, 0x1, -R5 ;  /* 0x000000017f057824 */ /* 0x000fe200078e0a05 */
[----:B------:R-:W-:Y:S01]  /*39a0*/  LOP3.LUT R7, R4, 0xffffffc, RZ, 0xc0, !PT ;  /* 0x0ffffffc04077812 */ /* 0x000fe200078ec0ff */
[----:B------:R-:W0:Y:S01]  /*39b0*/  LDGDEPBAR ;  /* 0x00000000000079af */ /* 0x000e220000000000 */
[----:B------:R-:W-:-:S02]  /*39c0*/  LEA.HI R6, R6, R0, RZ, 0x2 ;  /* 0x0000000006067211 */ /* 0x000fc400078f10ff */
[----:B------:R-:W-:Y:S01]  /*39d0*/  LEA.HI R4, R5, R5, RZ, 0x1 ;  /* 0x0000000505047211 */ /* 0x000fe200078f08ff */
[----:B------:R-:W-:Y:S01]  /*39e0*/  IMAD.IADD R8, R122, 0x1, -R7 ;  /* 0x000000017a087824 */ /* 0x000fe200078e0a07 */
[----:B------:R-:W-:Y:S02]  /*39f0*/  LEA.HI.SX32 R7, R6, UR28, 0x1e ;  /* 0x0000001c06077c11 */ /* 0x000fe4000f8ff2ff */
[----:B------:R-:W-:Y:S01]  /*3a00*/  PLOP3.LUT P1, PT, PT, PT, UP1, 0x80, 0x0 ;  /* 0x000000000000781c */ /* 0x000fe20003f2f018 */
[C---:B------:R-:W-:Y:S01]  /*3a10*/  IMAD.SHL.U32 R9, R4.reuse, 0x20, RZ ;  /* 0x0000002004097824 */ /* 0x040fe200078e00ff */
[----:B------:R-:W-:Y:S01]  /*3a20*/  LOP3.LUT R4, R4, 0x1ffffffe, RZ, 0xc0, !PT ;  /* 0x1ffffffe04047812 */ /* 0x000fe200078ec0ff */
[----:B------:R-:W-:Y:S01]  /*3a30*/  IMAD R8, R8, 0x10, R7 ;  /* 0x0000001008087824 */ /* 0x000fe200078e0207 */
[----:B------:R-:W-:Y:S02]  /*3a40*/  PLOP3.LUT P0, PT, PT, PT, UP1, 0x80, 0x0 ;  /* 0x000000000000781c */ /* 0x000fe40003f0f018 */
        /* <DEDUP_REMOVED lines=13> */
[----:B------:R-:W-:Y:S02]  /*3b20*/  IMAD.SHL.U32 R7, R4, 0x2, RZ ;  /* 0x0000000204077824 */ /* 0x000fe400078e00ff */
[----:B------:R-:W-:-:S03]  /*3b30*/  IMAD.U32 R4, RZ, RZ, UR32 ;  /* 0x00000020ff047e24 */ /* 0x000fc6000f8e00ff */
[----:B------:R3:W-:Y:S01]  /*3b40*/  STL [R1+0x8], R7 ;  /* 0x0000080701007387 */ /* 0x0007e20000100800 */
[C---:B------:R-:W-:Y:S02]  /*3b50*/  IADD3 R0, -R7.reuse, 0x1, R0 ;  /* 0x0000000107007810 */ /* 0x040fe40007ffe100 */
[C---:B------:R-:W-:Y:S02]  /*3b60*/  IADD3 R11, -R7.reuse, UR8, R4 ;  /* 0x00000008070b7c10 */ /* 0x040fe4000fffe104 */
[----:B------:R-:W-:Y:S02]  /*3b70*/  IADD3 R0, R0, -UR12, RZ ;  /* 0x8000000c00007c10 */ /* 0x000fe4000fffe0ff */
        /* <DEDUP_REMOVED lines=20> */
.L_x_3248:
[----:B------:R-:W-:-:S04]  /*3cc0*/  MOV R7, c[0x0][0x32c] ;  /* 0x0000cb0000077a02 */ /* 0x000fc80000000f00 */
[----:B------:R-:W-:-:S13]  /*3cd0*/  ISETP.NE.AND P0, PT, R7, 0x1, PT ;  /* 0x000000010700780c */ /* 0x000fda0003f05270 */
[----:B------:R-:W-:-:S05]  /*3ce0*/  @P0 IMAD.HI.U32 R7, R6, c[0x0][0x330], RZ ;  /* 0x0000cc0006070a27 */ /* 0x000fca00078e00ff */
[----:B------:R-:W-:Y:S02]  /*3cf0*/  @P0 SHF.R.U32.HI R6, RZ, c[0x0][0x334], R7 ;  /* 0x0000cd00ff060a19 */ /* 0x000fe40000011607 */
.L_x_3249:
[----:B------:R-:W-:Y:S05]  /*3d00*/  BSYNC B0 ;  /* 0x0000000000007941 */ /* 0x000fea0003800000 */
.L_x_3247:
[----:B------:R-:W-:-:S05]  /*3d10*/  IMAD R6, R6, c[0x0][0x32c], R13 ;  /* 0x0000cb0006067a24 */ /* 0x000fca00078e020d */
[----:B------:R-:W-:Y:S02]  /*3d20*/  IADD3 R7, R6, c[0x0][0x32c], RZ ;  /* 0x0000cb0006077a10 */ /* 0x000fe40007ffe0ff */
[----:B------:R-:W-:Y:S02]  /*3d30*/  IMNMX R4, R4, R6, !PT ;  /* 0x0000000604047217 */ /* 0x000fe40007800200 */
[----:B------:R-:W-:Y:S02]  /*3d40*/  IMNMX R5, R5, R7, PT ;  /* 0x0000000705057217 */ /* 0x000fe40003800200 */
.L_x_3246:
        /* <DEDUP_REMOVED lines=19> */
.L_x_3252:
[----:B------:R-:W-:-:S04]  /*3e80*/  MOV R14, c[0x0][0x32c] ;  /* 0x0000cb00000e7a02 */ /* 0x000fc80000000f00 */
[----:B------:R-:W-:-:S13]  /*3e90*/  ISETP.NE.AND P0, PT, R14, 0x1, PT ;  /* 0x000000010e00780c */ /* 0x000fda0003f05270 */
[----:B------:R-:W-:-:S05]  /*3ea0*/  @P0 IMAD.HI.U32 R14, R8, c[0x0][0x330], RZ ;  /* 0x0000cc00080e0a27 */ /* 0x000fca00078e00ff */
[----:B------:R-:W-:Y:S02]  /*3eb0*/  @P0 SHF.R.U32.HI R8, RZ, c[0x0][0x334], R14 ;  /* 0x0000cd00ff080a19 */ /* 0x000fe4000001160e */
.L_x_3253:
[----:B------:R-:W-:Y:S05]  /*3ec0*/  BSYNC B0 ;  /* 0x0000000000007941 */ /* 0x000fea0003800000 */
.L_x_3251:
[----:B------:R-:W-:-:S05]  /*3ed0*/  IMAD R8, R8, c[0x0][0x32c], R13 ;  /* 0x0000cb0008087a24 */ /* 0x000fca00078e020d */
[----:B------:R-:W-:Y:S02]  /*3ee0*/  IADD3 R14, R8, c[0x0][0x32c], RZ ;  /* 0x0000cb00080e7a10 */ /* 0x000fe40007ffe0ff */
[----:B------:R-:W-:Y:S02]  /*3ef0*/  IMNMX R6, R6, R8, !PT ;  /* 0x0000000806067217 */ /* 0x000fe40007800200 */
[----:B------:R-:W-:Y:S02]  /*3f00*/  IMNMX R7, R7, R14, PT ;  /* 0x0000000e07077217 */ /* 0x000fe40003800200 */
.L_x_3250:
        /* <DEDUP_REMOVED lines=86> */
.L_x_3256:
[----:B------:R-:W-:-:S04]  /*4470*/  MOV R14, c[0x0][0x32c] ;  /* 0x0000cb00000e7a02 */ /* 0x000fc80000000f00 */
[----:B------:R-:W-:-:S13]  /*4480*/  ISETP.NE.AND P0, PT, R14, 0x1, PT ;  /* 0x000000010e00780c */ /* 0x000fda0003f05270 */
[----:B------:R-:W-:-:S05]  /*4490*/  @P0 IMAD.HI.U32 R14, R8, c[0x0][0x330], RZ ;  /* 0x0000cc00080e0a27 */ /* 0x000fca00078e00ff */
[----:B------:R-:W-:Y:S02]  /*44a0*/  @P0 SHF.R.U32.HI R8, RZ, c[0x0][0x334], R14 ;  /* 0x0000cd00ff080a19 */ /* 0x000fe4000001160e */
.L_x_3257:
[----:B------:R-:W-:Y:S05]  /*44b0*/  BSYNC B0 ;  /* 0x0000000000007941 */ /* 0x000fea0003800000 */
.L_x_3255:
[----:B------:R-:W-:-:S05]  /*44c0*/  IMAD R8, R8, c[0x0][0x32c], R13 ;  /* 0x0000cb0008087a24 */ /* 0x000fca00078e020d */
[----:B------:R-:W-:Y:S02]  /*44d0*/  IADD3 R14, R8, c[0x0][0x32c], RZ ;  /* 0x0000cb00080e7a10 */ /* 0x000fe40007ffe0ff */
[----:B------:R-:W-:Y:S02]  /*44e0*/  IMNMX R4, R4, R8, !PT ;  /* 0x0000000804047217 */ /* 0x000fe40007800200 */
[----:B------:R-:W-:Y:S02]  /*44f0*/  IMNMX R5, R5, R14, PT ;  /* 0x0000000e05057217 */ /* 0x000fe40003800200 */
.L_x_3254:
        /* <DEDUP_REMOVED lines=135> */
.L_x_3260:
[----:B------:R-:W-:-:S04]  /*4d70*/  MOV R7, c[0x0][0x32c] ;  /* 0x0000cb0000077a02 */ /* 0x000fc80000000f00 */
[----:B------:R-:W-:-:S13]  /*4d80*/  ISETP.NE.AND P0, PT, R7, 0x1, PT ;  /* 0x000000010700780c */ /* 0x000fda0003f05270 */
[----:B------:R-:W-:-:S05]  /*4d90*/  @P0 IMAD.HI.U32 R7, R6, c[0x0][0x330], RZ ;  /* 0x0000cc0006070a27 */ /* 0x000fca00078e00ff */
[----:B------:R-:W-:Y:S02]  /*4da0*/  @P0 SHF.R.U32.HI R6, RZ, c[0x0][0x334], R7 ;  /* 0x0000cd00ff060a19 */ /* 0x000fe40000011607 */
.L_x_3261:
[----:B------:R-:W-:Y:S05]  /*4db0*/  BSYNC B0 ;  /* 0x0000000000007941 */ /* 0x000fea0003800000 */
.L_x_3259:
[----:B------:R-:W-:-:S05]  /*4dc0*/  IMAD R6, R6, c[0x0][0x32c], R13 ;  /* 0x0000cb0006067a24 */ /* 0x000fca00078e020d */
[----:B------:R-:W-:Y:S02]  /*4dd0*/  IADD3 R7, R6, c[0x0][0x32c], RZ ;  /* 0x0000cb0006077a10 */ /* 0x000fe40007ffe0ff */
[----:B------:R-:W-:Y:S02]  /*4de0*/  IMNMX R4, R4, R6, !PT ;  /* 0x0000000604047217 */ /* 0x000fe40007800200 */
[----:B------:R-:W-:Y:S02]  /*4df0*/  IMNMX R5, R5, R7, PT ;  /* 0x0000000705057217 */ /* 0x000fe40003800200 */
.L_x_3258:
        /* <DEDUP_REMOVED lines=93> */
[----:B--2---:R-:W-:Y:S01]  /*53d0*/  FMNMX.FTZ R168, R6, R168, !PT ;  /* 0x000000a806a87209 */ /* 0x004fe20007810000 */
[----:B------:R-:W-:Y:S01]  /*53e0*/  FMUL.FTZ R13, R169, c[0x0][0x2d0] ;  /* 0x0000b400a90d7a20 */ /* 0x000fe20000410000 */
[----:B------:R-:W-:Y:S01]  /*53f0*/  FMNMX.FTZ R6, R59, R7, !PT ;  /* 0x000000073b067209 */ /* 0x000fe20007810000 */
[----:B------:R-:W-:Y:S01]  /*5400*/  STL [R1+0x30], R224 ;  /* 0x000030e001007387 */ /* 0x000fe20000100800 */
[----:B------:R-:W-:Y:S01]  /*5410*/  FSETP.NEU.FTZ.AND P0, PT, R169, -INF , PT ;  /* 0xff800000a900780b */ /* 0x000fe20003f1d000 */
[----:B------:R-:W-:Y:S01]  /*5420*/  FMUL.FTZ R12, R168, c[0x0][0x2d0] ;  /* 0x0000b400a80c7a20 */ /* 0x000fe20000410000 */
[----:B------:R-:W-:Y:S02]  /*5430*/  FMNMX.FTZ R6, R68, R6, !PT ;  /* 0x0000000644067209 */ /* 0x000fe40007810000 */
[----:B------:R-:W-:Y:S01]  /*5440*/  PLOP3.LUT P2, PT, PT, PT, UP6, 0x40, 0x0 ;  /* 0x000000000000781c */ /* 0x000fe20003f4e868 */
[----:B------:R-:W-:Y:S01]  /*5450*/  UISETP.NE.AND UP6, UPT, UR14, URZ, UPT ;  /* 0x0000003f0e00728c */ /* 0x000fe2000bfc5270 */
[----:B------:R-:W-:-:S02]  /*5460*/  FMNMX.FTZ R6, R72, R6, !PT ;  /* 0x0000000648067209 */ /* 0x000fc40007810000 */
[----:B------:R-:W-:Y:S02]  /*5470*/  FMNMX.FTZ R8, R50, R51, !PT ;  /* 0x0000003332087209 */ /* 0x000fe40007810000 */
[----:B------:R-:W-:Y:S02]  /*5480*/  FMNMX.FTZ R6, R73, R6, !PT ;  /* 0x0000000649067209 */ /* 0x000fe40007810000 */
[----:B------:R-:W-:Y:S02]  /*5490*/  ISETP.GT.AND P1, PT, R4, 0x18, P1 ;  /* 0x000000180400780c */ /* 0x000fe40000f24270 */
[----:B------:R-:W-:Y:S02]  /*54a0*/  FMNMX.FTZ R6, R74, R6, !PT ;  /* 0x000000064a067209 */ /* 0x000fe40007810000 */
[----:B------:R-:W-:Y:S02]  /*54b0*/  FSEL R13, R13, RZ, P0 ;  /* 0x000000ff0d0d7208 */ /* 0x000fe40000000000 */
[----:B------:R-:W-:-:S02]  /*54c0*/  PLOP3.LUT P0, PT, PT, PT, UP3, 0x40, 0x0 ;  /* 0x000000000000781c */ /* 0x000fc40003f0e838 */
[----:B------:R-:W-:Y:S01]  /*54d0*/  ISETP.GT.AND P2, PT, R4, 0x11, P2 ;  /* 0x000000110400780c */ /* 0x000fe20001744270 */
[----:B------:R-:W-:Y:S01]  /*54e0*/  FFMA.FTZ R7, R15, c[0x0][0x2d0], -R13 ;  /* 0x0000b4000f077a23 */ /* 0x000fe2000001080d */
[----:B------:R-:W-:Y:S02]  /*54f0*/  FMNMX.FTZ R8, R52, R8, !PT ;  /* 0x0000000834087209 */ /* 0x000fe40007810000 */
[----:B------:R-:W-:Y:S01]  /*5500*/  FMNMX.FTZ R6, R126, R6, !PT ;  /* 0x000000067e067209 */ /* 0x000fe20007810000 */
[----:B------:R1:W-:Y:S01]  /*5510*/  MUFU.EX2 R239, R7 ;  /* 0x0000000700ef7308 */ /* 0x0003e20000000800 */
[C---:B------:R-:W-:Y:S02]  /*5520*/  ISETP.LT.OR P1, PT, R5.reuse, 0x19, P1 ;  /* 0x000000190500780c */ /* 0x040fe40000f21670 */
[----:B------:R-:W-:Y:S02]  /*5530*/  ISETP.GT.AND P0, PT, R4, 0x20, P0 ;  /* 0x000000200400780c */ /* 0x000fe40000704270 */
[----:B------:R-:W-:-:S02]  /*5540*/  ISETP.LT.OR P2, PT, R5, 0x12, P2 ;  /* 0x000000120500780c */ /* 0x000fc40001741670 */
[----:B------:R-:W-:Y:S02]  /*5550*/  FMNMX.FTZ R8, R53, R8, !PT ;  /* 0x0000000835087209 */ /* 0x000fe40007810000 */
[----:B------:R-:W-:Y:S02]  /*5560*/  FMNMX.FTZ R6, R144, R6, !PT ;  /* 0x0000000690067209 */ /* 0x000fe40007810000 */
[----:B------:R-:W-:Y:S02]  /*5570*/  FSEL R48, R86, -INF , !P1 ;  /* 0xff80000056307808 */ /* 0x000fe40004800000 */
[----:B------:R-:W-:Y:S02]  /*5580*/  FSETP.NEU.FTZ.AND P1, PT, R168, -INF , PT ;  /* 0xff800000a800780b */ /* 0x000fe40003f3d000 */
[----:B------:R-:W-:Y:S01]  /*5590*/  ISETP.LT.OR P0, PT, R5, 0x21, P0 ;  /* 0x000000210500780c */ /* 0x000fe20000701670 */
[----:B-1----:R-:W-:Y:S01]  /*55a0*/  FFMA.FTZ R7, R16, c[0x0][0x2d0], -R13 ;  /* 0x0000b40010077a23 */ /* 0x002fe2000001080d */
[----:B------:R-:W-:-:S02]  /*55b0*/  FSEL R57, R35, -INF , !P2 ;  /* 0xff80000023397808 */ /* 0x000fc40005000000 */
[----:B------:R-:W-:Y:S01]  /*55c0*/  FMNMX.FTZ R8, R49, R8, !PT ;  /* 0x0000000831087209 */ /* 0x000fe20007810000 */
[----:B------:R1:W2:Y:S01]  /*55d0*/  MUFU.EX2 R238, R7 ;  /* 0x0000000700ee7308 */ /* 0x0002a20000000800 */
[----:B------:R-:W-:Y:S01]  /*55e0*/  FMNMX.FTZ R6, R145, R6, !PT ;  /* 0x0000000691067209 */ /* 0x000fe20007810000 */
[----:B------:R-:W-:Y:S01]  /*55f0*/  LDSM.16.MT88.4 R32, [R225+0x2080] ;  /* 0x00208000e120783b */ /* 0x000fe20000004200 */
[----:B------:R-:W-:Y:S02]  /*5600*/  FSEL R12, R12, RZ, P1 ;  /* 0x000000ff0c0c7208 */ /* 0x000fe40000800000 */
[----:B------:R-:W-:Y:S02]  /*5610*/  FSEL R89, R94, -INF , !P0 ;  /* 0xff8000005e597808 */ /* 0x000fe40004000000 */
[----:B------:R-:W-:Y:S02]  /*5620*/  PLOP3.LUT P2, PT, PT, PT, UP2, 0x40, 0x0 ;  /* 0x000000000000781c */ /* 0x000fe40003f4e828 */
[----:B------:R-:W-:-:S02]  /*5630*/  PLOP3.LUT P1, PT, PT, PT, UP1, 0x40, 0x0 ;  /* 0x000000000000781c */ /* 0x000fc40003f2e818 */
[----:B------:R-:W-:Y:S02]  /*5640*/  PLOP3.LUT P0, PT, PT, PT, UP0, 0x40, 0x0 ;  /* 0x000000000000781c */ /* 0x000fe40003f0e808 */
[----:B------:R-:W-:Y:S02]  /*5650*/  FMNMX.FTZ R8, R57, R8, !PT ;  /* 0x0000000839087209 */ /* 0x000fe40007810000 */
[----:B------:R-:W-:Y:S01]  /*5660*/  FMNMX.FTZ R6, R127, R6, !PT ;  /* 0x000000067f067209 */ /* 0x000fe20007810000 */
[----:B-1----:R-:W-:Y:S01]  /*5670*/  FFMA.FTZ R7, R18, c[0x0][0x2d0], -R13 ;  /* 0x0000b40012077a23 */ /* 0x002fe2000001080d */
[C---:B------:R-:W-:Y:S02]  /*5680*/  ISETP.GT.AND P2, PT, R4.reuse, 0x21, P2 ;  /* 0x000000210400780c */ /* 0x040fe40001744270 */
[C---:B------:R-:W-:Y:S01]  /*5690*/  ISETP.GT.AND P1, PT, R4.reuse, 0x28, P1 ;  /* 0x000000280400780c */ /* 0x040fe20000f24270 */
[----:B------:R1:W-:Y:S01]  /*56a0*/  MUFU.EX2 R240, R7 ;  /* 0x0000000700f07308 */ /* 0x0003e20000000800 */
[----:B------:R-:W-:-:S02]  /*56b0*/  ISETP.GT.AND P0, PT, R4, 0x29, P0 ;  /* 0x000000290400780c */ /* 0x000fc40000704270 */
[----:B------:R-:W-:Y:S02]  /*56c0*/  FMNMX.FTZ R4, R48, R8, !PT ;  /* 0x0000000830047209 */ /* 0x000fe40007810000 */
[----:B------:R-:W4:Y:S01]  /*56d0*/  SHFL.BFLY PT, R8, R6, 0x2, 0x1f ;  /* 0x0c401f0006087f89 */ /* 0x000f2200000e0000 */
[----:B------:R-:W-:Y:S02]  /*56e0*/  ISETP.LT.OR P2, PT, R5, 0x22, P2 ;  /* 0x000000220500780c */ /* 0x000fe40001741670 */
[----:B------:R-:W-:Y:S02]  /*56f0*/  FMNMX.FTZ R4, R56, R4, !PT ;  /* 0x0000000438047209 */ /* 0x000fe40007810000 */
[----:B------:R-:W-:Y:S02]  /*5700*/  FSEL R88, R95, -INF , !P2 ;  /* 0xff8000005f587808 */ /* 0x000fe40005000000 */
        /* <DEDUP_REMOVED lines=508> */
.L_x_3263:
[----:B------:R-:W-:Y:S02]  /*76d0*/  UMOV UR5, 0x1 ;  /* 0x0000000100057882 */ /* 0x000fe40000000000 */
[----:B------:R-:W-:Y:S02]  /*76e0*/  ULDC UR4, c[0x0][0x32c] ;  /* 0x0000cb0000047ab9 */ /* 0x000fe40000000800 */
[----:B------:R-:W-:-:S03]  /*76f0*/  UISETP.NE.AND UP0, UPT, UR5, UR4, UPT ;  /* 0x000000040500728c */ /* 0x000fc6000bf05270 */
[----:B------:R-:W-:Y:S02]  /*7700*/  ULDC.64 UR4, c[0x0][0x330] ;  /* 0x0000cc0000047ab9 */ /* 0x000fe40000000a00 */
[----:B------:R-:W-:-:S07]  /*7710*/  UIMAD.WIDE.U32 UR30, UR28, UR4, URZ ;  /* 0x000000041c1e72a5 */ /* 0x000fce000f8e003f */
[----:B------:R-:W-:Y:S02]  /*7720*/  @UP0 UMOV UR29, UR31 ;  /* 0x0000001f001d0c82 */ /* 0x000fe40008000000 */
[----:B------:R-:W-:Y:S02]  /*7730*/  @UP0 USHF.R.U32.HI UR28, URZ, UR5, UR29 ;  /* 0x000000053f1c0299 */ /* 0x000fe4000801161d */
.L_x_3264:
[----:B------:R-:W-:Y:S02]  /*7740*/  ULDC UR4, c[0x0][0x32c] ;  /* 0x0000cb0000047ab9 */ /* 0x000fe40000000800 */
[----:B------:R-:W-:-:S04]  /*7750*/  UIMAD UR4, UR28, UR4, UR4 ;  /* 0x000000041c0472a4 */ /* 0x000fc8000f8e0204 */
[----:B------:R-:W-:-:S04]  /*7760*/  UISETP.LT.AND UP0, UPT, UR27, UR4, UPT ;  /* 0x000000041b00728c */ /* 0x000fc8000bf01270 */
[----:B------:R-:W-:-:S04]  /*7770*/  USEL UR27, UR27, UR4, UP0 ;  /* 0x000000041b1b7287 */ /* 0x000fc80008000000 */
.L_x_3262:
        /* <DEDUP_REMOVED lines=21> */
.L_x_3284:
        /* <DEDUP_REMOVED lines=57> */
.L_x_3266:
        /* <DEDUP_REMOVED lines=187> */
.L_x_3267:
[----:B-1----:R-:W2:Y:S01]  /*8810*/  LDL R2, [R1+0x1c] ;  /* 0x00001c0001027983 */ /* 0x002ea20000100800 */
        /* <DEDUP_REMOVED lines=35> */
.L_x_3270:
[----:B------:R-:W-:Y:S04]  /*8a50*/  MOV R2, c[0x0][0x32c] ;  /* 0x0000cb0000027a02 */ /* 0x000fe80000000f00 */
[----:B------:R-:W-:Y:S11]  /*8a60*/  ISETP.NE.AND P0, PT, R2, 0x1, PT ;  /* 0x000000010200780c */ /* 0x000ff60003f05270 */
[----:B------:R-:W-:Y:S02]  /*8a70*/  @!UPT UIADD3 URZ, URZ, URZ, URZ ;  /* 0x0000003f3f3ff290 */ /* 0x000fe4000fffe03f */
[----:B------:R-:W-:Y:S05]  /*8a80*/  @P0 IMAD.HI.U32 R2, R0, c[0x0][0x330], RZ ;  /* 0x0000cc0000020a27 */ /* 0x000fea00078e00ff */
[----:B------:R-:W-:Y:S02]  /*8a90*/  @P0 SHF.R.U32.HI R0, RZ, c[0x0][0x334], R2 ;  /* 0x0000cd00ff000a19 */ /* 0x000fe40000011602 */
.L_x_3271:
[----:B------:R-:W-:Y:S05]  /*8aa0*/  BSYNC B0 ;  /* 0x0000000000007941 */ /* 0x000fea0003800000 */
.L_x_3269:
[----:B------:R-:W-:Y:S05]  /*8ab0*/  IADD3 R2, -R194, UR4, RZ ;  /* 0x00000004c2027c10 */ /* 0x000fea000fffe1ff */
[----:B------:R-:W-:Y:S05]  /*8ac0*/  IMAD R0, R0, c[0x0][0x32c], R2 ;  /* 0x0000cb0000007a24 */ /* 0x000fea00078e0202 */
[----:B------:R-:W-:Y:S02]  /*8ad0*/  IADD3 R2, R0, c[0x0][0x32c], RZ ;  /* 0x0000cb0000027a10 */ /* 0x000fe40007ffe0ff */
[----:B------:R-:W-:Y:S02]  /*8ae0*/  IMNMX R167, R167, R0, !PT ;  /* 0x00000000a7a77217 */ /* 0x000fe40007800200 */
[----:B------:R-:W-:Y:S02]  /*8af0*/  IMNMX R168, R168, R2, PT ;  /* 0x00000002a8a87217 */ /* 0x000fe40003800200 */
.L_x_3268:
[----:B------:R-:W1:Y:S01]  /*8b00*/  SHFL.IDX PT, R0, R172, 0x1, 0x1c1f ;  /* 0x003c1f00ac007f89 */ /* 0x000e6200000e0000 */
[----:B------:R-:W-:Y:S06]  /*8b10*/  UISETP.NE.AND UP0, UPT, UR14, URZ, UPT ;  /* 0x0000003f0e00728c */ /* 0x000fec000bf05270 */
[----:B------:R-:W-:Y:S02]  /*8b20*/  PLOP3.LUT P0, PT, PT, PT, UP0, 0x40, 0x0 ;  /* 0x000000000000781c */ /* 0x000fe40003f0e808 */
[----:B-1----:R-:W-:Y:S01]  /*8b30*/  IADD3 R3, R174, R0, RZ ;  /* 0x00000000ae037210 */ /* 0x002fe20007ffe0ff */
[----:B------:R-:W-:Y:S10]  /*8b40*/  IMAD.IADD R165, R173, 0x1, R0 ;  /* 0x00000001ada57824 */ /* 0x000ff400078e0200 */
        /* <DEDUP_REMOVED lines=15> */
.L_x_3274:
[----:B------:R-:W-:Y:S04]  /*8c40*/  MOV R2, c[0x0][0x32c] ;  /* 0x0000cb0000027a02 */ /* 0x000fe80000000f00 */
[----:B------:R-:W-:Y:S11]  /*8c50*/  ISETP.NE.AND P0, PT, R2, 0x1, PT ;  /* 0x000000010200780c */ /* 0x000ff60003f05270 */
[----:B------:R-:W-:Y:S02]  /*8c60*/  @!UPT UIADD3 URZ, URZ, URZ, URZ ;  /* 0x0000003f3f3ff290 */ /* 0x000fe4000fffe03f */
[----:B------:R-:W-:Y:S05]  /*8c70*/  @P0 IMAD.HI.U32 R2, R0, c[0x0][0x330], RZ ;  /* 0x0000cc0000020a27 */ /* 0x000fea00078e00ff */
[----:B------:R-:W-:Y:S02]  /*8c80*/  @P0 SHF.R.U32.HI R0, RZ, c[0x0][0x334], R2 ;  /* 0x0000cd00ff000a19 */ /* 0x000fe40000011602 */
.L_x_3275:
[----:B------:R-:W-:Y:S05]  /*8c90*/  BSYNC B0 ;  /* 0x0000000000007941 */ /* 0x000fea0003800000 */
.L_x_3273:
[----:B------:R-:W-:Y:S05]  /*8ca0*/  IADD3 R2, -R194, UR4, RZ ;  /* 0x00000004c2027c10 */ /* 0x000fea000fffe1ff */
[----:B------:R-:W-:Y:S05]  /*8cb0*/  IMAD R0, R0, c[0x0][0x32c], R2 ;  /* 0x0000cb0000007a24 */ /* 0x000fea00078e0202 */
[----:B------:R-:W-:Y:S02]  /*8cc0*/  IADD3 R2, R0, c[0x0][0x32c], RZ ;  /* 0x0000cb0000027a10 */ /* 0x000fe40007ffe0ff */
[----:B------:R-:W-:Y:S02]  /*8cd0*/  IMNMX R3, R3, R0, !PT ;  /* 0x0000000003037217 */ /* 0x000fe40007800200 */
[----:B------:R-:W-:Y:S02]  /*8ce0*/  IMNMX R165, R165, R2, PT ;  /* 0x00000002a5a57217 */ /* 0x000fe40003800200 */
.L_x_3272:
        /* <DEDUP_REMOVED lines=20> */
.L_x_3278:
[----:B------:R-:W-:Y:S04]  /*8e30*/  MOV R175, c[0x0][0x32c] ;  /* 0x0000cb0000af7a02 */ /* 0x000fe80000000f00 */
[----:B------:R-:W-:Y:S11]  /*8e40*/  ISETP.NE.AND P0, PT, R175, 0x1, PT ;  /* 0x00000001af00780c */ /* 0x000ff60003f05270 */
[----:B------:R-:W-:Y:S02]  /*8e50*/  @!UPT UIADD3 URZ, URZ, URZ, URZ ;  /* 0x0000003f3f3ff290 */ /* 0x000fe4000fffe03f */
[----:B------:R-:W-:Y:S05]  /*8e60*/  @P0 IMAD.HI.U32 R175, R169, c[0x0][0x330], RZ ;  /* 0x0000cc00a9af0a27 */ /* 0x000fea00078e00ff */
[----:B------:R-:W-:Y:S02]  /*8e70*/  @P0 SHF.R.U32.HI R169, RZ, c[0x0][0x334], R175 ;  /* 0x0000cd00ffa90a19 */ /* 0x000fe400000116af */
.L_x_3279:
[----:B------:R-:W-:Y:S05]  /*8e80*/  BSYNC B0 ;  /* 0x0000000000007941 */ /* 0x000fea0003800000 */
.L_x_3277:
[----:B------:R-:W-:Y:S05]  /*8e90*/  IADD3 R175, -R194, UR4, RZ ;  /* 0x00000004c2af7c10 */ /* 0x000fea000fffe1ff */
[----:B------:R-:W-:Y:S05]  /*8ea0*/  IMAD R169, R169, c[0x0][0x32c], R175 ;  /* 0x0000cb00a9a97a24 */ /* 0x000fea00078e02af */
[----:B------:R-:W-:Y:S02]  /*8eb0*/  IADD3 R175, R169, c[0x0][0x32c], RZ ;  /* 0x0000cb00a9af7a10 */ /* 0x000fe40007ffe0ff */
[----:B------:R-:W-:Y:S02]  /*8ec0*/  IMNMX R0, R0, R169, !PT ;  /* 0x000000a900007217 */ /* 0x000fe40007800200 */
[----:B------:R-:W-:Y:S02]  /*8ed0*/  IMNMX R2, R2, R175, PT ;  /* 0x000000af02027217 */ /* 0x000fe40003800200 */
.L_x_3276:
        /* <DEDUP_REMOVED lines=198> */
.L_x_3282:
[----:B------:R-:W-:Y:S04]  /*9b40*/  MOV R4, c[0x0][0x32c] ;  /* 0x0000cb0000047a02 */ /* 0x000fe80000000f00 */
[----:B------:R-:W-:Y:S11]  /*9b50*/  ISETP.NE.AND P0, PT, R4, 0x1, PT ;  /* 0x000000010400780c */ /* 0x000ff60003f05270 */
[----:B------:R-:W-:Y:S02]  /*9b60*/  @!UPT UIADD3 URZ, URZ, URZ, URZ ;  /* 0x0000003f3f3ff290 */ /* 0x000fe4000fffe03f */
[----:B------:R-:W-:Y:S05]  /*9b70*/  @P0 IMAD.HI.U32 R4, R3, c[0x0][0x330], RZ ;  /* 0x0000cc0003040a27 */ /* 0x000fea00078e00ff */
[----:B------:R-:W-:Y:S02]  /*9b80*/  @P0 SHF.R.U32.HI R3, RZ, c[0x0][0x334], R4 ;  /* 0x0000cd00ff030a19 */ /* 0x000fe40000011604 */
.L_x_3283:
[----:B------:R-:W-:Y:S05]  /*9b90*/  BSYNC B0 ;  /* 0x0000000000007941 */ /* 0x000fea0003800000 */
.L_x_3281:
[----:B------:R-:W-:Y:S05]  /*9ba0*/  IADD3 R4, -R194, UR4, RZ ;  /* 0x00000004c2047c10 */ /* 0x000fea000fffe1ff */
[----:B------:R-:W-:Y:S05]  /*9bb0*/  IMAD R3, R3, c[0x0][0x32c], R4 ;  /* 0x0000cb0003037a24 */ /* 0x000fea00078e0204 */
[----:B------:R-:W-:Y:S02]  /*9bc0*/  IADD3 R4, R3, c[0x0][0x32c], RZ ;  /* 0x0000cb0003047a10 */ /* 0x000fe40007ffe0ff */
[----:B------:R-:W-:Y:S02]  /*9bd0*/  IMNMX R0, R0, R3, !PT ;  /* 0x0000000300007217 */ /* 0x000fe40007800200 */
[----:B------:R-:W-:Y:S02]  /*9be0*/  IMNMX R2, R2, R4, PT ;  /* 0x0000000402027217 */ /* 0x000fe40003800200 */
.L_x_3280:
        /* <DEDUP_REMOVED lines=35> */
[----:B------:R-:W-:Y:S01]  /*9e20*/  PLOP3.LUT P2, PT, PT, PT, UP3, 0x40, 0x0 ;  /* 0x000000000000781c */ /* 0x000fe20003f4e838 */
[----:B------:R-:W1:Y:S01]  /*9e30*/  SHFL.BFLY PT, R5, R169, 0x2, 0x1f ;  /* 0x0c401f00a9057f89 */ /* 0x000e6200000e0000 */
[----:B------:R-:W-:Y:S01]  /*9e40*/  FMNMX.FTZ R4, R8, R170, !PT ;  /* 0x000000aa08047209 */ /* 0x000fe20007810000 */
[----:B------:R-:W-:Y:S01]  /*9e50*/  UISETP.NE.AND UP3, UPT, UR31, URZ, UPT ;  /* 0x0000003f1f00728c */ /* 0x000fe2000bf65270 */
[----:B------:R-:W-:Y:S02]  /*9e60*/  FMNMX.FTZ R3, R41, R3, !PT ;  /* 0x0000000329037209 */ /* 0x000fe40007810000 */
[----:B------:R-:W-:Y:S02]  /*9e70*/  ISETP.GT.AND P2, PT, R0, 0x1, P2 ;  /* 0x000000010000780c */ /* 0x000fe40001744270 */
[----:B------:R-:W-:Y:S01]  /*9e80*/  FMNMX.FTZ R4, R9, R4, !PT ;  /* 0x0000000409047209 */ /* 0x000fe20007810000 */
[----:B------:R-:W2:Y:S01]  /*9e90*/  SHFL.BFLY PT, R168, R3, 0x2, 0x1f ;  /* 0x0c401f0003a87f89 */ /* 0x000ea200000e0000 */
[----:B------:R-:W-:Y:S02]  /*9ea0*/  ISETP.LT.OR P2, PT, R2, 0x2, P2 ;  /* 0x000000020200780c */ /* 0x000fe40001741670 */
[----:B------:R-:W-:Y:S02]  /*9eb0*/  FMNMX.FTZ R4, R12, R4, !PT ;  /* 0x000000040c047209 */ /* 0x000fe40007810000 */
[----:B------:R-:W-:Y:S02]  /*9ec0*/  FSEL R11, R11, -INF , !P2 ;  /* 0xff8000000b0b7808 */ /* 0x000fe40005000000 */
        /* <DEDUP_REMOVED lines=8> */
[----:B------:R-:W-:Y:S02]  /*9f50*/  FMNMX.FTZ R4, R210, R4, !PT ;  /* 0x00000004d2047209 */ /* 0x000fe40007810000 */
[----:B------:R-:W-:Y:S01]  /*9f60*/  PLOP3.LUT P0, PT, PT, PT, UP2, 0x40, 0x0 ;  /* 0x000000000000781c */ /* 0x000fe20003f0e828 */
[----:B------:R-:W-:Y:S01]  /*9f70*/  UISETP.NE.AND UP2, UPT, UR30, URZ, UPT ;  /* 0x0000003f1e00728c */ /* 0x000fe2000bf45270 */
[----:B-1----:R-:W-:Y:S02]  /*9f80*/  FMNMX.FTZ R169, R169, R5, !PT ;  /* 0x00000005a9a97209 */ /* 0x002fe40007810000 */
[----:B------:R-:W-:Y:S02]  /*9f90*/  FMNMX.FTZ R4, R211, R4, !PT ;  /* 0x00000004d3047209 */ /* 0x000fe40007810000 */
[----:B--2---:R-:W-:Y:S01]  /*9fa0*/  FMNMX.FTZ R168, R3, R168, !PT ;  /* 0x000000a803a87209 */ /* 0x004fe20007810000 */
[----:B------:R-:W1:Y:S01]  /*9fb0*/  SHFL.BFLY PT, R5, R169, 0x1, 0x1f ;  /* 0x0c201f00a9057f89 */ /* 0x000e6200000e0000 */
[----:B------:R-:W-:Y:S02]  /*9fc0*/  FMNMX.FTZ R3, R247, R4, !PT ;  /* 0x00000004f7037209 */ /* 0x000fe40007810000 */
[----:B------:R-:W-:Y:S02]  /*9fd0*/  ISETP.GT.AND P0, PT, R0, 0x8, P0 ;  /* 0x000000080000780c */ /* 0x000fe40000704270 */
[----:B------:R-:W-:Y:S02]  /*9fe0*/  FMNMX.FTZ R3, R251, R3, !PT ;  /* 0x00000003fb037209 */ /* 0x000fe40007810000 */
[----:B------:R-:W-:Y:S01]  /*9ff0*/  PLOP3.LUT P1, PT, PT, PT, UP4, 0x40, 0x0 ;  /* 0x000000000000781c */ /* 0x000fe20003f2e848 */
[----:B------:R-:W-:Y:S01]  /*a000*/  UISETP.NE.AND UP4, UPT, UR4, URZ, UPT ;  /* 0x0000003f0400728c */ /* 0x000fe2000bf85270 */
[----:B------:R-:W-:Y:S01]  /*a010*/  FMNMX.FTZ R3, R34, R3, !PT ;  /* 0x0000000322037209 */ /* 0x000fe20007810000 */
[----:B------:R-:W-:Y:S01]  /*a020*/  SHFL.BFLY PT, R7, R168, 0x1, 0x1f ;  /* 0x0c201f00a8077f89 */ /* 0x000fe200000e0000 */
[----:B------:R-:W-:Y:S02]  /*a030*/  ISETP.LT.OR P0, PT, R2, 0x9, P0 ;  /* 0x000000090200780c */ /* 0x000fe40000701670 */
[----:B------:R-:W-:Y:S02]  /*a040*/  FMNMX.FTZ R3, R35, R3, !PT ;  /* 0x0000000323037209 */ /* 0x000fe40007810000 */
[----:B------:R-:W-:Y:S02]  /*a050*/  ISETP.GT.AND P1, PT, R0, RZ, P1 ;  /* 0x000000ff0000720c */ /* 0x000fe40000f24270 */
[----:B------:R-:W-:Y:S02]  /*a060*/  FSEL R14, R14, -INF , !P0 ;  /* 0xff8000000e0e7808 */ /* 0x000fe40004000000 */
[----:B------:R-:W-:Y:S02]  /*a070*/  PLOP3.LUT P0, PT, PT, PT, UP6, 0x40, 0x0 ;  /* 0x000000000000781c */ /* 0x000fe40003f0e868 */
[----:B------:R-:W-:Y:S02]  /*a080*/  ISETP.LT.OR P1, PT, R2, 0x1, P1 ;  /* 0x000000010200780c */ /* 0x000fe40000f21670 */
[----:B------:R-:W-:Y:S02]  /*a090*/  ISETP.GT.AND P0, PT, R0, 0x11, P0 ;  /* 0x000000110000780c */ /* 0x000fe40000704270 */
[----:B-1----:R-:W-:Y:S02]  /*a0a0*/  FMNMX.FTZ R169, R169, R5, !PT ;  /* 0x00000005a9a97209 */ /* 0x002fe40007810000 */
[----:B------:R-:W-:Y:S02]  /*a0b0*/  FSEL R10, R10, -INF , !P1 ;  /* 0xff8000000a0a7808 */ /* 0x000fe40004800000 */
[C---:B------:R-:W-:Y:S01]  /*a0c0*/  FSETP.NEU.FTZ.AND P2, PT, R169.reuse, -INF , PT ;  /* 0xff800000a900780b */ /* 0x040fe20003f5d000 */
[----:B------:R-:W-:Y:S01]  /*a0d0*/  FMUL.FTZ R173, R169, c[0x0][0x2d0] ;  /* 0x0000b400a9ad7a20 */ /* 0x000fe20000410000 */
[----:B------:R-:W-:Y:S01]  /*a0e0*/  PLOP3.LUT P1, PT, PT, PT, UP1, 0x40, 0x0 ;  /* 0x000000000000781c */ /* 0x000fe20003f2e818 */
[----:B------:R-:W-:Y:S01]  /*a0f0*/  UISETP.NE.AND UP1, UPT, UR29, URZ, UPT ;  /* 0x0000003f1d00728c */ /* 0x000fe2000bf25270 */
[----:B------:R-:W-:Y:S02]  /*a100*/  ISETP.LT.OR P0, PT, R2, 0x12, P0 ;  /* 0x000000120200780c */ /* 0x000fe40000701670 */
[----:B------:R-:W-:Y:S02]  /*a110*/  FSEL R173, R173, RZ, P2 ;  /* 0x000000ffadad7208 */ /* 0x000fe40001000000 */
[----:B------:R-:W-:Y:S02]  /*a120*/  ISETP.GT.AND P1, PT, R0, 0x9, P1 ;  /* 0x000000090000780c */ /* 0x000fe40000f24270 */
[----:B------:R-:W-:Y:S01]  /*a130*/  FSEL R203, R27, -INF , !P0 ;  /* 0xff8000001bcb7808 */ /* 0x000fe20004000000 */
[--C-:B------:R-:W-:Y:S01]  /*a140*/  FFMA.FTZ R4, R6, c[0x0][0x2d0], -R173.reuse ;  /* 0x0000b40006047a23 */ /* 0x100fe200000108ad */
[----:B------:R-:W-:Y:S01]  /*a150*/  PLOP3.LUT P0, PT, PT, PT, UP4, 0x40, 0x0 ;  /* 0x000000000000781c */ /* 0x000fe20003f0e848 */
[----:B------:R-:W1:Y:S01]  /*a160*/  SHFL.BFLY PT, R6, R3, 0x2, 0x1f ;  /* 0x0c401f0003067f89 */ /* 0x000e6200000e0000 */
[----:B------:R-:W-:Y:S01]  /*a170*/  ISETP.LT.OR P1, PT, R2, 0xa, P1 ;  /* 0x0000000a0200780c */ /* 0x000fe20000f21670 */
[----:B------:R2:W3:Y:S01]  /*a180*/  MUFU.EX2 R20, R4 ;  /* 0x0000000400147308 */ /* 0x0004e20000000800 */
[----:B------:R-:W-:Y:S02]  /*a190*/  ISETP.GT.AND P0, PT, R0, 0x19, P0 ;  /* 0x000000190000780c */ /* 0x000fe40000704270 */
[----:B------:R-:W-:Y:S02]  /*a1a0*/  FSEL R15, R15, -INF , !P1 ;  /* 0xff8000000f0f7808 */ /* 0x000fe40004800000 */
[----:B------:R-:W-:Y:S02]  /*a1b0*/  PLOP3.LUT P1, PT, PT, PT, UP5, 0x40, 0x0 ;  /* 0x000000000000781c */ /* 0x000fe40003f2e858 */
[----:B------:R-:W-:Y:S02]  /*a1c0*/  ISETP.LT.OR P0, PT, R2, 0x1a, P0 ;  /* 0x0000001a0200780c */ /* 0x000fe40000701670 */
[----:B------:R-:W-:Y:S02]  /*a1d0*/  ISETP.GT.AND P1, PT, R0, 0x18, P1 ;  /* 0x000000180000780c */ /* 0x000fe40000f24270 */
[----:B------:R-:W-:Y:S02]  /*a1e0*/  FSEL R207, R31, -INF , !P0 ;  /* 0xff8000001fcf7808 */ /* 0x000fe40004000000 */
[----:B------:R-:W-:Y:S02]  /*a1f0*/  PLOP3.LUT P0, PT, PT, PT, UP3, 0x40, 0x0 ;  /* 0x000000000000781c */ /* 0x000fe40003f0e838 */
[----:B------:R-:W-:Y:S02]  /*a200*/  ISETP.LT.OR P1, PT, R2, 0x19, P1 ;  /* 0x000000190200780c */ /* 0x000fe40000f21670 */
[----:B------:R-:W-:Y:S02]  /*a210*/  ISETP.GT.AND P0, PT, R0, 0x20, P0 ;  /* 0x000000200000780c */ /* 0x000fe40000704270 */
[----:B------:R-:W-:Y:S02]  /*a220*/  FSEL R204, R30, -INF , !P1 ;  /* 0xff8000001ecc7808 */ /* 0x000fe40004800000 */
[----:B------:R-:W-:Y:S02]  /*a230*/  PLOP3.LUT P1, PT, PT, PT, UP2, 0x40, 0x0 ;  /* 0x000000000000781c */ /* 0x000fe40003f2e828 */
[----:B-1----:R-:W-:Y:S01]  /*a240*/  FMNMX.FTZ R3, R3, R6, !PT ;  /* 0x0000000603037209 */ /* 0x002fe20007810000 */
[--C-:B--2---:R-:W-:Y:S01]  /*a250*/  FFMA.FTZ R4, R175, c[0x0][0x2d0], -R173.reuse ;  /* 0x0000b400af047a23 */ /* 0x104fe200000108ad */
[----:B------:R-:W-:Y:S02]  /*a260*/  ISETP.LT.OR P0, PT, R2, 0x21, P0 ;  /* 0x000000210200780c */ /* 0x000fe40000701670 */
[----:B------:R-:W-:Y:S01]  /*a270*/  ISETP.GT.AND P1, PT, R0, 0x21, P1 ;  /* 0x000000210000780c */ /* 0x000fe20000f24270 */
[----:B------:R1:W-:Y:S01]  /*a280*/  MUFU.EX2 R24, R4 ;  /* 0x0000000400187308 */ /* 0x0003e20000000800 */
[----:B------:R-:W2:Y:S01]  /*a290*/  SHFL.BFLY PT, R167, R3, 0x1, 0x1f ;  /* 0x0c201f0003a77f89 */ /* 0x000ea200000e0000 */
[----:B------:R-:W-:Y:S02]  /*a2a0*/  FSEL R212, R42, -INF , !P0 ;  /* 0xff8000002ad47808 */ /* 0x000fe40004000000 */
[----:B------:R-:W-:Y:S02]  /*a2b0*/  PLOP3.LUT P0, PT, PT, PT, UP1, 0x40, 0x0 ;  /* 0x000000000000781c */ /* 0x000fe40003f0e818 */
[----:B------:R-:W-:Y:S02]  /*a2c0*/  FMNMX.FTZ R168, R168, R7, !PT ;  /* 0x00000007a8a87209 */ /* 0x000fe40007810000 */
[----:B------:R-:W-:Y:S02]  /*a2d0*/  ISETP.LT.OR P1, PT, R2, 0x22, P1 ;  /* 0x000000220200780c */ /* 0x000fe40000f21670 */
[----:B------:R-:W-:Y:S01]  /*a2e0*/  ISETP.GT.AND P0, PT, R0, 0x28, P0 ;  /* 0x000000280000780c */ /* 0x000fe20000704270 */
[C---:B------:R-:W-:Y:S01]  /*a2f0*/  FMUL.FTZ R174, R168.reuse, c[0x0][0x2d0] ;  /* 0x0000b400a8ae7a20 */ /* 0x040fe20000410000 */
[----:B------:R-:W-:Y:S02]  /*a300*/  FSEL R214, R43, -INF , !P1 ;  /* 0xff8000002bd67808 */ /* 0x000fe40004800000 */
[----:B------:R-:W-:Y:S02]  /*a310*/  FSETP.NEU.FTZ.AND P1, PT, R168, -INF , PT ;  /* 0xff800000a800780b */ /* 0x000fe40003f3d000 */
[----:B------:R-:W-:Y:S02]  /*a320*/  ISETP.LT.OR P0, PT, R2, 0x29, P0 ;  /* 0x000000290200780c */ /* 0x000fe40000701670 */
[----:B------:R-:W-:Y:S02]  /*a330*/  FSEL R174, R174, RZ, P1 ;  /* 0x000000ffaeae7208 */ /* 0x000fe40000800000 */
[----:B------:R-:W-:Y:S02]  /*a340*/  FSEL R213, R46, -INF , !P0 ;  /* 0xff8000002ed57808 */ /* 0x000fe40004000000 */
[----:B------:R-:W-:Y:S01]  /*a350*/  PLOP3.LUT P0, PT, PT, PT, UP0, 0x40, 0x0 ;  /* 0x000000000000781c */ /* 0x000fe20003f0e808 */
[----:B------:R-:W-:Y:S01]  /*a360*/  UISETP.GT.AND UP0, UPT, UR26, UR5, UPT ;  /* 0x000000051a00728c */ /* 0x000fe2000bf04270 */
[--C-:B-1----:R-:W-:Y:S01]  /*a370*/  FFMA.FTZ R4, R16, c[0x0][0x2d0], -R173.reuse ;  /* 0x0000b40010047a23 */ /* 0x102fe200000108ad */
[----:B--2---:R-:W-:Y:S01]  /*a380*/  FMNMX.FTZ R167, R3, R167, !PT ;  /* 0x000000a703a77209 */ /* 0x004fe20007810000 */
[--C-:B------:R-:W-:Y:S01]  /*a390*/  FFMA.FTZ R3, R19, c[0x0][0x2d0], -R174.reuse ;  /* 0x0000b40013037a23 */ /* 0x100fe200000108ae */
[----:B------:R-:W-:Y:S01]  /*a3a0*/  ISETP.GT.AND P0, PT, R0, 0x29, P0 ;  /* 0x000000290000780c */ /* 0x000fe20000704270 */
[----:B------:R1:W2:Y:S01]  /*a3b0*/  MUFU.EX2 R21, R4 ;  /* 0x0000000400157308 */ /* 0x0002a20000000800 */
[----:B------:R-:W-:Y:S01]  /*a3c0*/  FMNMX.FTZ R5, R10, R171, !PT ;  /* 0x000000ab0a057209 */ /* 0x000fe20007810000 */
[----:B------:R-:W-:Y:S01]  /*a3d0*/  FMUL.FTZ R175, R167, c[0x0][0x2d0] ;  /* 0x0000b400a7af7a20 */ /* 0x000fe20000410000 */
[----:B------:R-:W-:Y:S01]  /*a3e0*/  ISETP.LT.OR P0, PT, R2, 0x2a, P0 ;  /* 0x0000002a0200780c */ /* 0x000fe20000701670 */
[--C-:B------:R-:W-:Y:S01]  /*a3f0*/  FFMA.FTZ R2, R193, c[0x0][0x2d0], -R174.reuse ;  /* 0x0000b400c1027a23 */ /* 0x100fe200000108ae */
[----:B------:R-:W-:Y:S01]  /*a400*/  FMNMX.FTZ R5, R11, R5, !PT ;  /* 0x000000050b057209 */ /* 0x000fe20007810000 */
[----:B------:R-:W-:Y:S01]  /*a410*/  UIADD3 UR26, UR26, -0x1, URZ ;  /* 0xffffffff1a1a7890 */ /* 0x000fe2000fffe03f */
[----:B------:R-:W-:Y:S02]  /*a420*/  FSEL R172, R47, -INF , !P0 ;  /* 0xff8000002fac7808 */ /* 0x000fe40004000000 */
[----:B------:R-:W-:Y:S01]  /*a430*/  FSETP.NEU.FTZ.AND P0, PT, R167, -INF , PT ;  /* 0xff800000a700780b */ /* 0x000fe20003f1d000 */
[----:B------:R4:W-:Y:S01]  /*a440*/  MUFU.EX2 R49, R3 ;  /* 0x0000000300317308 */ /* 0x0009e20000000800 */
[----:B------:R-:W-:Y:S02]  /*a450*/  FMNMX.FTZ R5, R14, R5, !PT ;  /* 0x000000050e057209 */ /* 0x000fe40007810000 */
[----:B------:R-:W-:Y:S02]  /*a460*/  FSEL R175, R175, RZ, P0 ;  /* 0x000000ffafaf7208 */ /* 0x000fe40000000000 */
[----:B------:R-:W-:Y:S02]  /*a470*/  FMNMX.FTZ R5, R15, R5, !PT ;  /* 0x000000050f057209 */ /* 0x000fe40007810000 */
[----:B---3--:R-:W-:Y:S02]  /*a480*/  MOV R43, R20 ;  /* 0x00000014002b7202 */ /* 0x008fe40000000f00 */
[----:B------:R-:W-:Y:S01]  /*a490*/  FMNMX.FTZ R5, R200, R5, !PT ;  /* 0x00000005c8057209 */ /* 0x000fe20007810000 */
[----:B------:R3:W-:Y:S01]  /*a4a0*/  MUFU.EX2 R6, R2 ;  /* 0x0000000200067308 */ /* 0x0007e20000000800 */
[----:B------:R-:W-:Y:S02]  /*a4b0*/  MOV R42, R34 ;  /* 0x00000022002a7202 */ /* 0x000fe40000000f00 */
[----:B------:R-:W-:Y:S01]  /*a4c0*/  FMNMX.FTZ R5, R203, R5, !PT ;  /* 0x00000005cb057209 */ /* 0x000fe20007810000 */
[----:B-1----:R-:W-:Y:S01]  /*a4d0*/  FFMA.FTZ R4, R17, c[0x0][0x2d0], -R173 ;  /* 0x0000b40011047a23 */ /* 0x002fe200000108ad */
[----:B--2---:R-:W-:Y:S02]  /*a4e0*/  MOV R46, R21 ;  /* 0x00000015002e7202 */ /* 0x004fe40000000f00 */
[----:B------:R-:W-:Y:S03]  /*a4f0*/  LDSM.16.MT88.4 R20, [R225+0x2080] ;  /* 0x00208000e114783b */ /* 0x000fe60000004200 */
[----:B------:R1:W2:Y:S01]  /*a500*/  MUFU.EX2 R51, R4 ;  /* 0x0000000400337308 */ /* 0x0002a20000000800 */
[--C-:B----4-:R-:W-:Y:S09]  /*a510*/  FFMA.FTZ R3, R8, c[0x0][0x2d0], -R175.reuse ;  /* 0x0000b40008037a23 */ /* 0x110ff200000108af */
[----:B------:R4:W-:Y:S01]  /*a520*/  MUFU.EX2 R44, R3 ;  /* 0x00000003002c7308 */ /* 0x0009e20000000800 */
[--C-:B---3--:R-:W-:Y:S09]  /*a530*/  FFMA.FTZ R2, R18, c[0x0][0x2d0], -R174.reuse ;  /* 0x0000b40012027a23 */ /* 0x108ff200000108ae */
[----:B------:R-:W3:Y:S01]  /*a540*/  MUFU.EX2 R50, R2 ;  /* 0x0000000200327308 */ /* 0x000ee20000000800 */
[----:B-1----:R-:W-:Y:S01]  /*a550*/  FMNMX.FTZ R4, R204, R5, !PT ;  /* 0x00000005cc047209 */ /* 0x002fe20007810000 */
[----:B------:R-:W-:Y:S01]  /*a560*/  FFMA.FTZ R5, R192, c[0x0][0x2d0], -R174 ;  /* 0x0000b400c0057a23 */ /* 0x000fe200000108ae */
[----:B------:R-:W-:Y:S02]  /*a570*/  F2FP.BF16.PACK_AB R192, R24, R43 ;  /* 0x0000002b18c0723e */ /* 0x000fe400000010ff */
[----:B------:R-:W-:Y:S05]  /*a580*/  FMNMX.FTZ R4, R207, R4, !PT ;  /* 0x00000004cf047209 */ /* 0x000fea0007810000 */
[----:B------:R-:W-:Y:S01]  /*a590*/  MUFU.EX2 R45, R5 ;  /* 0x00000005002d7308 */ /* 0x000fe20000000800 */
[----:B--2---:R-:W-:Y:S02]  /*a5a0*/  F2FP.BF16.PACK_AB R194, R51, R46 ;  /* 0x0000002e33c2723e */ /* 0x004fe400000010ff */
[----:B------:R-:W-:Y:S01]  /*a5b0*/  FMNMX.FTZ R0, R212, R4, !PT ;  /* 0x00000004d4007209 */ /* 0x000fe20007810000 */
[--C-:B----4-:R-:W-:Y:S02]  /*a5c0*/  FFMA.FTZ R3, R9, c[0x0][0x2d0], -R175.reuse ;  /* 0x0000b40009037a23 */ /* 0x110fe400000108af */
[--C-:B------:R-:W-:Y:S01]  /*a5d0*/  FFMA.FTZ R4, R12, c[0x0][0x2d0], -R175.reuse ;  /* 0x0000b4000c047a23 */ /* 0x100fe200000108af */
[----:B------:R-:W-:Y:S03]  /*a5e0*/  FMNMX.FTZ R0, R214, R0, !PT ;  /* 0x00000000d6007209 */ /* 0x000fe60007810000 */
[----:B------:R1:W-:Y:S01]  /*a5f0*/  MUFU.EX2 R47, R3 ;  /* 0x00000003002f7308 */ /* 0x0003e20000000800 */
[----:B------:R-:W-:Y:S02]  /*a600*/  FMNMX.FTZ R0, R213, R0, !PT ;  /* 0x00000000d5007209 */ /* 0x000fe40007810000 */
[----:B---3--:R-:W-:Y:S02]  /*a610*/  F2FP.BF16.PACK_AB R195, R49, R50 ;  /* 0x0000003231c3723e */ /* 0x008fe400000010ff */
[----:B------:R-:W-:Y:S05]  /*a620*/  FMNMX.FTZ R0, R172, R0, !PT ;  /* 0x00000000ac007209 */ /* 0x000fea0007810000 */
[----:B------:R2:W-:Y:S01]  /*a630*/  MUFU.EX2 R7, R4 ;  /* 0x0000000400077308 */ /* 0x0005e20000000800 */
[----:B------:R-:W1:Y:S02]  /*a640*/  SHFL.BFLY PT, R2, R0, 0x2, 0x1f ;  /* 0x0c401f0000027f89 */ /* 0x000e6400000e0000 */
[----:B-1----:R-:W-:Y:S01]  /*a650*/  FMNMX.FTZ R3, R0, R2, !PT ;  /* 0x0000000200037209 */ /* 0x002fe20007810000 */
[----:B------:R-:W-:Y:S01]  /*a660*/  FFMA.FTZ R2, R13, c[0x0][0x2d0], -R175 ;  /* 0x0000b4000d027a23 */ /* 0x000fe200000108af */
[----:B------:R-:W-:Y:S05]  /*a670*/  FSEL R0, R169, RZ, P2 ;  /* 0x000000ffa9007208 */ /* 0x000fea0001000000 */
[----:B------:R1:W-:Y:S01]  /*a680*/  MUFU.EX2 R48, R2 ;  /* 0x0000000200307308 */ /* 0x0003e20000000800 */
[----:B--2---:R-:W2:Y:S01]  /*a690*/  SHFL.BFLY PT, R4, R3, 0x1, 0x1f ;  /* 0x0c201f0003047f89 */ /* 0x004ea200000e0000 */
        /* <DEDUP_REMOVED lines=218> */
[----:B---3--:R-:W-:Y:S01]  /*b440*/  FFMA.FTZ R132, R201, c[0x0][0x2d0], -R173 ;  /* 0x0000b400c9847a23 */ /* 0x008fe200000108ad */
[----:B------:R-:W-:Y:S01]  /*b450*/  MOV R201, R153 ;  /* 0x0000009900c97202 */ /* 0x000fe20000000f00 */
        /* <DEDUP_REMOVED lines=13> */
[--C-:B---3--:R-:W-:Y:S04]  /*b530*/  FFMA.FTZ R136, R205, c[0x0][0x2d0], -R175.reuse ;  /* 0x0000b400cd887a23 */ /* 0x108fe800000108af */
        /* <DEDUP_REMOVED lines=251> */
.L_x_3265:
        /* <DEDUP_REMOVED lines=28> */
.L_x_3286:
[----:B------:R-:W-:Y:S02]  /*c6b0*/  UMOV UR5, 0x1 ;  /* 0x0000000100057882 */ /* 0x000fe40000000000 */
[----:B------:R-:W-:Y:S02]  /*c6c0*/  ULDC UR4, c[0x0][0x32c] ;  /* 0x0000cb0000047ab9 */ /* 0x000fe40000000800 */
[----:B------:R-:W-:-:S03]  /*c6d0*/  UISETP.NE.AND UP0, UPT, UR5, UR4, UPT ;  /* 0x000000040500728c */ /* 0x000fc6000bf05270 */
[----:B------:R-:W-:Y:S02]  /*c6e0*/  ULDC.64 UR4, c[0x0][0x330] ;  /* 0x0000cc0000047ab9 */ /* 0x000fe40000000a00 */
[----:B------:R-:W-:-:S07]  /*c6f0*/  UIMAD.WIDE.U32 UR30, UR28, UR4, URZ ;  /* 0x000000041c1e72a5 */ /* 0x000fce000f8e003f */
[----:B------:R-:W-:Y:S02]  /*c700*/  @UP0 UMOV UR29, UR31 ;  /* 0x0000001f001d0c82 */ /* 0x000fe40008000000 */
[----:B------:R-:W-:Y:S02]  /*c710*/  @UP0 USHF.R.U32.HI UR28, URZ, UR5, UR29 ;  /* 0x000000053f1c0299 */ /* 0x000fe4000801161d */
.L_x_3287:
[----:B------:R-:W-:Y:S02]  /*c720*/  ULDC UR4, c[0x0][0x32c] ;  /* 0x0000cb0000047ab9 */ /* 0x000fe40000000800 */
[----:B------:R-:W-:-:S04]  /*c730*/  UIMAD UR4, UR28, UR4, URZ ;  /* 0x000000041c0472a4 */ /* 0x000fc8000f8e023f */
[----:B------:R-:W-:-:S04]  /*c740*/  UISETP.LT.AND UP0, UPT, UR27, UR4, UPT ;  /* 0x000000041b00728c */ /* 0x000fc8000bf01270 */
[----:B------:R-:W-:-:S04]  /*c750*/  USEL UR27, UR27, UR4, !UP0 ;  /* 0x000000041b1b7287 */ /* 0x000fc8000c000000 */
.L_x_3285:
        /* <DEDUP_REMOVED lines=21> */
.L_x_3291:
        /* <DEDUP_REMOVED lines=56> */
.L_x_3289:
        /* <DEDUP_REMOVED lines=187> */
.L_x_3290:
        /* <DEDUP_REMOVED lines=43> */
[----:B------:R-:W3:Y:S01]  /*da90*/  SHFL.BFLY PT, R167, R2, 0x2, 0x1f ;  /* 0x0c401f0002a77f89 */ /* 0x000ee200000e0000 */
[----:B------:R-:W-:Y:S07]  /*daa0*/  FMNMX.FTZ R3, R51, R3, !PT ;  /* 0x0000000333037209 */ /* 0x000fee0007810000 */
[----:B------:R-:W4:Y:S01]  /*dab0*/  SHFL.BFLY PT, R166, R3, 0x2, 0x1f ;  /* 0x0c401f0003a67f89 */ /* 0x000f2200000e0000 */
[----:B-1----:R-:W-:Y:S02]  /*dac0*/  FMNMX.FTZ R169, R169, R165, !PT ;  /* 0x000000a5a9a97209 */ /* 0x002fe40007810000 */
[----:B------:R-:W-:Y:S04]  /*dad0*/  FMNMX.FTZ R165, R10, R171, !PT ;  /* 0x000000ab0aa57209 */ /* 0x000fe80007810000 */
[----:B------:R-:W-:Y:S01]  /*dae0*/  FMNMX.FTZ R165, R11, R165, !PT ;  /* 0x000000a50ba57209 */ /* 0x000fe20007810000 */
[----:B------:R-:W1:Y:S03]  /*daf0*/  SHFL.BFLY PT, R172, R169, 0x1, 0x1f ;  /* 0x0c201f00a9ac7f89 */ /* 0x000e6600000e0000 */
[----:B------:R-:W-:Y:S04]  /*db00*/  FMNMX.FTZ R165, R14, R165, !PT ;  /* 0x000000a50ea57209 */ /* 0x000fe80007810000 */
[----:B------:R-:W-:Y:S02]  /*db10*/  FMNMX.FTZ R165, R15, R165, !PT ;  /* 0x000000a50fa57209 */ /* 0x000fe40007810000 */
[----:B---3--:R-:W-:Y:S02]  /*db20*/  FMNMX.FTZ R167, R2, R167, !PT ;  /* 0x000000a702a77209 */ /* 0x008fe40007810000 */
[----:B------:R-:W-:Y:S03]  /*db30*/  FMNMX.FTZ R165, R26, R165, !PT ;  /* 0x000000a51aa57209 */ /* 0x000fe60007810000 */
[----:B------:R-:W3:Y:S01]  /*db40*/  SHFL.BFLY PT, R173, R167, 0x1, 0x1f ;  /* 0x0c201f00a7ad7f89 */ /* 0x000ee200000e0000 */
[----:B------:R-:W-:Y:S02]  /*db50*/  FMNMX.FTZ R2, R27, R165, !PT ;  /* 0x000000a51b027209 */ /* 0x000fe40007810000 */
[----:B----4-:R-:W-:Y:S02]  /*db60*/  FMNMX.FTZ R3, R3, R166, !PT ;  /* 0x000000a603037209 */ /* 0x010fe40007810000 */
[----:B------:R-:W-:Y:S03]  /*db70*/  FMNMX.FTZ R2, R30, R2, !PT ;  /* 0x000000021e027209 */ /* 0x000fe60007810000 */
[----:B------:R-:W4:Y:S01]  /*db80*/  SHFL.BFLY PT, R168, R3, 0x1, 0x1f ;  /* 0x0c201f0003a87f89 */ /* 0x000f2200000e0000 */
[----:B------:R-:W-:Y:S02]  /*db90*/  FMNMX.FTZ R2, R31, R2, !PT ;  /* 0x000000021f027209 */ /* 0x000fe40007810000 */
[----:B-1----:R-:W-:Y:S02]  /*dba0*/  FMNMX.FTZ R169, R169, R172, !PT ;  /* 0x000000aca9a97209 */ /* 0x002fe40007810000 */
[----:B------:R-:W-:Y:S03]  /*dbb0*/  FMNMX.FTZ R165, R42, R2, !PT ;  /* 0x000000022aa57209 */ /* 0x000fe60007810000 */
[----:B------:R-:W-:Y:S04]  /*dbc0*/  FADD.FTZ R0, -R169, R0 ;  /* 0x00000000a9007221 */ /* 0x000fe80000010100 */
[----:B------:R-:W-:Y:S01]  /*dbd0*/  FMUL.FTZ R2, R0, c[0x0][0x2d0] ;  /* 0x0000b40000027a20 */ /* 0x000fe20000410000 */
[----:B------:R-:W-:Y:S03]  /*dbe0*/  FMNMX.FTZ R0, R43, R165, !PT ;  /* 0x000000a52b007209 */ /* 0x000fe60007810000 */
[----:B------:R1:W5:Y:S01]  /*dbf0*/  MUFU.EX2 R166, R2 ;  /* 0x0000000200a67308 */ /* 0x0003620000000800 */
[----:B------:R-:W-:Y:S02]  /*dc00*/  FMNMX.FTZ R0, R46, R0, !PT ;  /* 0x000000002e007209 */ /* 0x000fe40007810000 */
[----:B---3--:R-:W-:Y:S02]  /*dc10*/  FMNMX.FTZ R167, R167, R173, !PT ;  /* 0x000000ada7a77209 */ /* 0x008fe40007810000 */
[----:B------:R-:W-:Y:S02]  /*dc20*/  FMNMX.FTZ R0, R47, R0, !PT ;  /* 0x000000002f007209 */ /* 0x000fe40007810000 */
[----:B----4-:R-:W-:Y:S03]  /*dc30*/  FMNMX.FTZ R168, R3, R168, !PT ;  /* 0x000000a803a87209 */ /* 0x010fe60007810000 */
[----:B------:R-:W3:Y:S02]  /*dc40*/  SHFL.BFLY PT, R3, R0, 0x2, 0x1f ;  /* 0x0c401f0000037f89 */ /* 0x000ee400000e0000 */
[----:B------:R-:W-:Y:S04]  /*dc50*/  FMUL.FTZ R200, R168, c[0x0][0x2d0] ;  /* 0x0000b400a8c87a20 */ /* 0x000fe80000410000 */
[--C-:B------:R-:W-:Y:S02]  /*dc60*/  FFMA.FTZ R6, R6, c[0x0][0x2d0], -R200.reuse ;  /* 0x0000b40006067a23 */ /* 0x100fe400000108c8 */
[--C-:B------:R-:W-:Y:S02]  /*dc70*/  FFMA.FTZ R7, R7, c[0x0][0x2d0], -R200.reuse ;  /* 0x0000b40007077a23 */ /* 0x100fe400000108c8 */
[--C-:B------:R-:W-:Y:S01]  /*dc80*/  FFMA.FTZ R18, R18, c[0x0][0x2d0], -R200.reuse ;  /* 0x0000b40012127a23 */ /* 0x100fe200000108c8 */
[----:B------:R-:W-:Y:S01]  /*dc90*/  MUFU.EX2 R218, R6 ;  /* 0x0000000600da7308 */ /* 0x000fe20000000800 */
[----:B------:R-:W-:Y:S02]  /*dca0*/  FFMA.FTZ R19, R19, c[0x0][0x2d0], -R200 ;  /* 0x0000b40013137a23 */ /* 0x000fe400000108c8 */
[----:B-1----:R-:W-:Y:S02]  /*dcb0*/  FADD.FTZ R2, -R168, R164 ;  /* 0x000000a4a8027221 */ /* 0x002fe40000010100 */
[----:B-----5:R-:W-:Y:S02]  /*dcc0*/  FMUL.FTZ R132, R166, R132 ;  /* 0x00000084a6847220 */ /* 0x020fe40000410000 */
[----:B------:R-:W-:Y:S02]  /*dcd0*/  FMUL.FTZ R2, R2, c[0x0][0x2d0] ;  /* 0x0000b40002027a20 */ /* 0x000fe40000410000 */
[C---:B------:R-:W-:Y:S01]  /*dce0*/  FMUL.FTZ R133, R166.reuse, R133 ;  /* 0x00000085a6857220 */ /* 0x040fe20000410000 */
[----:B------:R-:W1:Y:S01]  /*dcf0*/  MUFU.EX2 R219, R7 ;  /* 0x0000000700db7308 */ /* 0x000e620000000800 */
[----:B------:R-:W-:Y:S01]  /*dd00*/  FMUL.FTZ R144, R166, R144 ;  /* 0x00000090a6907220 */ /* 0x000fe20000410000 */
[----:B---3--:R-:W-:Y:S01]  /*dd10*/  FMNMX.FTZ R0, R0, R3, !PT ;  /* 0x0000000300007209 */ /* 0x008fe20007810000 */
[----:B------:R-:W-:Y:S02]  /*dd20*/  FMUL.FTZ R145, R166, R145 ;  /* 0x00000091a6917220 */ /* 0x000fe40000410000 */
[--C-:B------:R-:W-:Y:S02]  /*dd30*/  FFMA.FTZ R22, R22, c[0x0][0x2d0], -R200.reuse ;  /* 0x0000b40016167a23 */ /* 0x100fe400000108c8 */
[--C-:B------:R-:W-:Y:S02]  /*dd40*/  FFMA.FTZ R23, R23, c[0x0][0x2d0], -R200.reuse ;  /* 0x0000b40017177a23 */ /* 0x100fe400000108c8 */
[--C-:B------:R-:W-:Y:S01]  /*dd50*/  FFMA.FTZ R34, R34, c[0x0][0x2d0], -R200.reuse ;  /* 0x0000b40022227a23 */ /* 0x100fe200000108c8 */
[----:B------:R3:W4:Y:S01]  /*dd60*/  MUFU.EX2 R165, R2 ;  /* 0x0000000200a57308 */ /* 0x0007220000000800 */
[--C-:B------:R-:W-:Y:S02]  /*dd70*/  FFMA.FTZ R35, R35, c[0x0][0x2d0], -R200.reuse ;  /* 0x0000b40023237a23 */ /* 0x100fe400000108c8 */
[--C-:B------:R-:W-:Y:S02]  /*dd80*/  FFMA.FTZ R38, R38, c[0x0][0x2d0], -R200.reuse ;  /* 0x0000b40026267a23 */ /* 0x100fe400000108c8 */
[--C-:B------:R-:W-:Y:S02]  /*dd90*/  FFMA.FTZ R39, R39, c[0x0][0x2d0], -R200.reuse ;  /* 0x0000b40027277a23 */ /* 0x100fe400000108c8 */
[--C-:B------:R-:W-:Y:S02]  /*dda0*/  FFMA.FTZ R50, R50, c[0x0][0x2d0], -R200.reuse ;  /* 0x0000b40032327a23 */ /* 0x100fe400000108c8 */
[----:B------:R-:W-:Y:S01]  /*ddb0*/  FFMA.FTZ R51, R51, c[0x0][0x2d0], -R200 ;  /* 0x0000b40033337a23 */ /* 0x000fe200000108c8 */
        /* <DEDUP_REMOVED lines=10> */
[----:B---3--:R-:W-:Y:S02]  /*de60*/  FADD.FTZ R2, -R167, R170 ;  /* 0x000000aaa7027221 */ /* 0x008fe40000010100 */
[----:B------:R-:W-:Y:S02]  /*de70*/  FMUL.FTZ R170, R169, c[0x0][0x2d0] ;  /* 0x0000b400a9aa7a20 */ /* 0x000fe40000410000 */
[----:B------:R-:W-:Y:S01]  /*de80*/  FMUL.FTZ R2, R2, c[0x0][0x2d0] ;  /* 0x0000b40002027a20 */ /* 0x000fe20000410000 */
[----:B------:R-:W-:Y:S01]  /*de90*/  MUFU.EX2 R207, R22 ;  /* 0x0000001600cf7308 */ /* 0x000fe20000000800 */
[--C-:B------:R-:W-:Y:S02]  /*dea0*/  FFMA.FTZ R4, R4, c[0x0][0x2d0], -R170.reuse ;  /* 0x0000b40004047a23 */ /* 0x100fe400000108aa */
[--C-:B------:R-:W-:Y:S02]  /*deb0*/  FFMA.FTZ R5, R5, c[0x0][0x2d0], -R170.reuse ;  /* 0x0000b40005057a23 */ /* 0x100fe400000108aa */
[--C-:B------:R-:W-:Y:S02]  /*dec0*/  FFMA.FTZ R16, R16, c[0x0][0x2d0], -R170.reuse ;  /* 0x0000b40010107a23 */ /* 0x100fe400000108aa */
[--C-:B------:R-:W-:Y:S02]  /*ded0*/  FFMA.FTZ R17, R17, c[0x0][0x2d0], -R170.reuse ;  /* 0x0000b40011117a23 */ /* 0x100fe400000108aa */
[C---:B----4-:R-:W-:Y:S01]  /*dee0*/  FMUL.FTZ R6, R165.reuse, R178 ;  /* 0x000000b2a5067220 */ /* 0x050fe20000410000 */
[----:B------:R3:W4:Y:S01]  /*def0*/  MUFU.EX2 R164, R2 ;  /* 0x0000000200a47308 */ /* 0x0007220000000800 */
[C---:B------:R-:W-:Y:S02]  /*df00*/  FMUL.FTZ R7, R165.reuse, R179 ;  /* 0x000000b3a5077220 */ /* 0x040fe40000410000 */
[----:B-----5:R-:W-:Y:S01]  /*df10*/  FMUL.FTZ R18, R165, R190 ;  /* 0x000000bea5127220 */ /* 0x020fe20000410000 */
[----:B-1----:R-:W-:Y:S01]  /*df20*/  F2FP.BF16.PACK_AB R175, R223, R246 ;  /* 0x000000f6dfaf723e */ /* 0x002fe200000010ff */
        /* <DEDUP_REMOVED lines=12> */
[----:B---3--:R-:W3:Y:S01]  /*dff0*/  SHFL.BFLY PT, R2, R0, 0x1, 0x1f ;  /* 0x0c201f0000027f89 */ /* 0x008ee200000e0000 */
[C---:B----4-:R-:W-:Y:S02]  /*e000*/  FMUL.FTZ R136, R164.reuse, R136 ;  /* 0x00000088a4887220 */ /* 0x050fe40000410000 */
[C---:B------:R-:W-:Y:S02]  /*e010*/  FMUL.FTZ R137, R164.reuse, R137 ;  /* 0x00000089a4897220 */ /* 0x040fe40000410000 */
[C---:B------:R-:W-:Y:S01]  /*e020*/  FMUL.FTZ R140, R164.reuse, R140 ;  /* 0x0000008ca48c7220 */ /* 0x040fe20000410000 */
[----:B------:R-:W-:Y:S01]  /*e030*/  MUFU.EX2 R248, R16 ;  /* 0x0000001000f87308 */ /* 0x000fe20000000800 */
[----:B------:R-:W-:Y:S02]  /*e040*/  FMUL.FTZ R141, R164, R141 ;  /* 0x0000008da48d7220 */ /* 0x000fe40000410000 */
[--C-:B------:R-:W-:Y:S02]  /*e050*/  FFMA.FTZ R37, R37, c[0x0][0x2d0], -R170.reuse ;  /* 0x0000b40025257a23 */ /* 0x100fe400000108aa */
[----:B-1----:R-:W-:Y:S02]  /*e060*/  FMUL.FTZ R4, R166, R176 ;  /* 0x000000b0a6047220 */ /* 0x002fe40000410000 */
[--C-:B------:R-:W-:Y:S02]  /*e070*/  FFMA.FTZ R48, R48, c[0x0][0x2d0], -R170.reuse ;  /* 0x0000b40030307a23 */ /* 0x100fe400000108aa */
[----:B------:R-:W-:Y:S01]  /*e080*/  FFMA.FTZ R49, R49, c[0x0][0x2d0], -R170 ;  /* 0x0000b40031317a23 */ /* 0x000fe200000108aa */
[----:B------:R-:W1:Y:S01]  /*e090*/  MUFU.EX2 R250, R17 ;  /* 0x0000001100fa7308 */ /* 0x000e620000000800 */
[----:B------:R-:W4:Y:S01]  /*e0a0*/  LDL.LU R170, [R1+0x14] ;  /* 0x0000140001aa7983 */ /* 0x000f220000300800 */
[----:B------:R-:W-:Y:S01]  /*e0b0*/  FMUL.FTZ R150, R165, R150 ;  /* 0x00000096a5967220 */ /* 0x000fe20000410000 */
[----:B-----5:R-:W-:Y:S01]  /*e0c0*/  F2FP.BF16.PACK_AB R172, R249, R247 ;  /* 0x000000f7f9ac723e */ /* 0x020fe200000010ff */
[----:B------:R-:W-:Y:S01]  /*e0d0*/  FMUL.FTZ R5, R166, R177 ;  /* 0x000000b1a6057220 */ /* 0x000fe20000410000 */
[----:B------:R-:W5:Y:S01]  /*e0e0*/  LDL.LU R200, [R1+0xc] ;  /* 0x00000c0001c87983 */ /* 0x000f620000300800 */
[----:B------:R-:W-:Y:S01]  /*e0f0*/  FMUL.FTZ R151, R165, R151 ;  /* 0x00000097a5977220 */ /* 0x000fe20000410000 */
[----:B---3--:R-:W-:Y:S01]  /*e100*/  FMNMX.FTZ R3, R2, R0, !PT ;  /* 0x0000000002037209 */ /* 0x008fe20007810000 */
[C---:B------:R-:W-:Y:S02]  /*e110*/  FMUL.FTZ R152, R164.reuse, R152 ;  /* 0x00000098a4987220 */ /* 0x040fe40000410000 */
[----:B------:R-:W-:Y:S01]  /*e120*/  MUFU.EX2 R209, R20 ;  /* 0x0000001400d17308 */ /* 0x000fe20000000800 */
[----:B------:R-:W-:Y:S02]  /*e130*/  FMUL.FTZ R153, R164, R153 ;  /* 0x00000099a4997220 */ /* 0x000fe40000410000 */
[----:B------:R-:W-:Y:S02]  /*e140*/  FADD.FTZ R0, -R3, R171 ;  /* 0x000000ab03007221 */ /* 0x000fe40000010100 */
[----:B------:R-:W-:Y:S02]  /*e150*/  FMUL.FTZ R171, R167, c[0x0][0x2d0] ;  /* 0x0000b400a7ab7a20 */ /* 0x000fe40000410000 */
[----:B------:R-:W-:Y:S02]  /*e160*/  FMUL.FTZ R2, R3, c[0x0][0x2d0] ;  /* 0x0000b40003027a20 */ /* 0x000fe40000410000 */
[----:B------:R-:W-:Y:S01]  /*e170*/  FMUL.FTZ R0, R0, c[0x0][0x2d0] ;  /* 0x0000b40000007a20 */ /* 0x000fe20000410000 */
[----:B------:R-:W-:Y:S01]  /*e180*/  MUFU.EX2 R208, R21 ;  /* 0x0000001500d07308 */ /* 0x000fe20000000800 */
[--C-:B------:R-:W-:Y:S02]  /*e190*/  FFMA.FTZ R8, R8, c[0x0][0x2d0], -R171.reuse ;  /* 0x0000b40008087a23 */ /* 0x100fe400000108ab */
[--C-:B------:R-:W-:Y:S01]  /*e1a0*/  FFMA.FTZ R9, R9, c[0x0][0x2d0], -R171.reuse ;  /* 0x0000b40009097a23 */ /* 0x100fe200000108ab */
[----:B-1----:R-:W-:Y:S01]  /*e1b0*/  F2FP.BF16.PACK_AB R174, R250, R248 ;  /* 0x000000f8faae723e */ /* 0x002fe200000010ff */
[--C-:B------:R-:W-:Y:S02]  /*e1c0*/  FFMA.FTZ R12, R12, c[0x0][0x2d0], -R171.reuse ;  /* 0x0000b4000c0c7a23 */ /* 0x100fe400000108ab */
[--C-:B------:R-:W-:Y:S02]  /*e1d0*/  FFMA.FTZ R13, R13, c[0x0][0x2d0], -R171.reuse ;  /* 0x0000b4000d0d7a23 */ /* 0x100fe400000108ab */
[--C-:B------:R-:W-:Y:S01]  /*e1e0*/  FFMA.FTZ R10, R10, c[0x0][0x2d0], -R2.reuse ;  /* 0x0000b4000a0a7a23 */ /* 0x100fe20000010802 */
[----:B------:R-:W1:Y:S01]  /*e1f0*/  MUFU.EX2 R0, R0 ;  /* 0x0000000000007308 */ /* 0x000e620000000800 */
[-C--:B------:R-:W-:Y:S05]  /*e200*/  HMMA.16816.F32.BF16 R4, R172, R192.reuse, R4 ;  /* 0x000000c0ac04723c */ /* 0x080fea0000041804 */
[--C-:B------:R-:W-:Y:S02]  /*e210*/  FFMA.FTZ R11, R11, c[0x0][0x2d0], -R2.reuse ;  /* 0x0000b4000b0b7a23 */ /* 0x100fe40000010802 */
[--C-:B------:R-:W-:Y:S02]  /*e220*/  FFMA.FTZ R14, R14, c[0x0][0x2d0], -R2.reuse ;  /* 0x0000b4000e0e7a23 */ /* 0x100fe40000010802 */
[--C-:B------:R-:W-:Y:S01]  /*e230*/  FFMA.FTZ R15, R15, c[0x0][0x2d0], -R2.reuse ;  /* 0x0000b4000f0f7a23 */ /* 0x100fe20000010802 */
[----:B------:R3:W-:Y:S02]  /*e240*/  MUFU.EX2 R214, R8 ;  /* 0x0000000800d67308 */ /* 0x0007e40000000800 */
[C---:B------:R-:W-:Y:S02]  /*e250*/  FMUL.FTZ R16, R166.reuse, R188 ;  /* 0x000000bca6107220 */ /* 0x040fe40000410000 */
[----:B------:R-:W-:Y:S02]  /*e260*/  FMUL.FTZ R17, R166, R189 ;  /* 0x000000bda6117220 */ /* 0x000fe40000410000 */
[----:B------:R-:W-:Y:S01]  /*e270*/  LDSM.16.MT88.4 R188, [R225+0x3080] ;  /* 0x00308000e1bc783b */ /* 0x000fe20000004200 */
[--C-:B------:R-:W-:Y:S02]  /*e280*/  FFMA.FTZ R24, R24, c[0x0][0x2d0], -R171.reuse ;  /* 0x0000b40018187a23 */ /* 0x100fe400000108ab */
[--C-:B------:R-:W-:Y:S01]  /*e290*/  FFMA.FTZ R25, R25, c[0x0][0x2d0], -R171.reuse ;  /* 0x0000b40019197a23 */ /* 0x100fe200000108ab */
[----:B------:R-:W2:Y:S01]  /*e2a0*/  MUFU.EX2 R215, R9 ;  /* 0x0000000900d77308 */ /* 0x000ea20000000800 */
[--C-:B------:R-:W-:Y:S02]  /*e2b0*/  FFMA.FTZ R26, R26, c[0x0][0x2d0], -R2.reuse ;  /* 0x0000b4001a1a7a23 */ /* 0x100fe40000010802 */
[C---:B-1----:R-:W-:Y:S02]  /*e2c0*/  FMUL.FTZ R138, R0.reuse, R138 ;  /* 0x0000008a008a7220 */ /* 0x042fe40000410000 */
[C---:B------:R-:W-:Y:S02]  /*e2d0*/  FMUL.FTZ R139, R0.reuse, R139 ;  /* 0x0000008b008b7220 */ /* 0x040fe40000410000 */
[C---:B------:R-:W-:Y:S02]  /*e2e0*/  FMUL.FTZ R142, R0.reuse, R142 ;  /* 0x0000008e008e7220 */ /* 0x040fe40000410000 */
[C---:B------:R-:W-:Y:S01]  /*e2f0*/  FMUL.FTZ R143, R0.reuse, R143 ;  /* 0x0000008f008f7220 */ /* 0x040fe20000410000 */
[----:B------:R1:W-:Y:S01]  /*e300*/  MUFU.EX2 R216, R12 ;  /* 0x0000000c00d87308 */ /* 0x0003e20000000800 */
[--C-:B------:R-:W-:Y:S02]  /*e310*/  FFMA.FTZ R27, R27, c[0x0][0x2d0], -R2.reuse ;  /* 0x0000b4001b1b7a23 */ /* 0x100fe40000010802 */
[----:B------:R-:W-:Y:S02]  /*e320*/  FMUL.FTZ R154, R0, R154 ;  /* 0x0000009a009a7220 */ /* 0x000fe40000410000 */
[----:B---3--:R-:W-:Y:S02]  /*e330*/  FMUL.FTZ R8, R164, R180 ;  /* 0x000000b4a4087220 */ /* 0x008fe40000410000 */
[----:B------:R-:W-:Y:S02]  /*e340*/  FMUL.FTZ R155, R0, R155 ;  /* 0x0000009b009b7220 */ /* 0x000fe40000410000 */
[C---:B------:R-:W-:Y:S01]  /*e350*/  FMUL.FTZ R156, R164.reuse, R156 ;  /* 0x0000009ca49c7220 */ /* 0x040fe20000410000 */
[----:B------:R-:W3:Y:S01]  /*e360*/  MUFU.EX2 R217, R13 ;  /* 0x0000000d00d97308 */ /* 0x000ee20000000800 */
[----:B------:R-:W-:Y:S02]  /*e370*/  FMUL.FTZ R157, R164, R157 ;  /* 0x0000009da49d7220 */ /* 0x000fe40000410000 */
[----:B------:R-:W-:Y:S01]  /*e380*/  FMUL.FTZ R158, R0, R158 ;  /* 0x0000009e009e7220 */ /* 0x000fe20000410000 */
[----:B--2---:R-:W-:Y:S01]  /*e390*/  F2FP.BF16.PACK_AB R176, R215, R214 ;  /* 0x000000d6d7b0723e */ /* 0x004fe200000010ff */
[----:B------:R-:W-:Y:S02]  /*e3a0*/  FMUL.FTZ R9, R164, R181 ;  /* 0x000000b5a4097220 */ /* 0x000fe40000410000 */
[----:B------:R-:W-:Y:S02]  /*e3b0*/  FMUL.FTZ R159, R0, R159 ;  /* 0x0000009f009f7220 */ /* 0x000fe40000410000 */
[C---:B------:R-:W-:Y:S01]  /*e3c0*/  FMUL.FTZ R162, R165.reuse, R162 ;  /* 0x000000a2a5a27220 */ /* 0x040fe20000410000 */
[----:B------:R2:W-:Y:S01]  /*e3d0*/  MUFU.EX2 R210, R10 ;  /* 0x0000000a00d27308 */ /* 0x0005e20000000800 */
[C---:B------:R-:W-:Y:S02]  /*e3e0*/  FMUL.FTZ R163, R165.reuse, R163 ;  /* 0x000000a3a5a37220 */ /* 0x040fe40000410000 */
[C---:B------:R-:W-:Y:S02]  /*e3f0*/  FMUL.FTZ R54, R165.reuse, R54 ;  /* 0x00000036a5367220 */ /* 0x040fe40000410000 */
[C---:B-1----:R-:W-:Y:S02]  /*e400*/  FMUL.FTZ R12, R164.reuse, R184 ;  /* 0x000000b8a40c7220 */ /* 0x042fe40000410000 */
[----:B------:R-:W-:Y:S02]  /*e410*/  FMUL.FTZ R55, R165, R55 ;  /* 0x00000037a5377220 */ /* 0x000fe40000410000 */
[C---:B------:R-:W-:Y:S01]  /*e420*/  FMUL.FTZ R56, R164.reuse, R56 ;  /* 0x00000038a4387220 */ /* 0x040fe20000410000 */
[----:B------:R-:W1:Y:S01]  /*e430*/  MUFU.EX2 R211, R11 ;  /* 0x0000000b00d37308 */ /* 0x000e620000000800 */
[----:B------:R-:W-:Y:S02]  /*e440*/  FMUL.FTZ R57, R164, R57 ;  /* 0x00000039a4397220 */ /* 0x000fe40000410000 */
[----:B------:R-:W-:Y:S01]  /*e450*/  FMUL.FTZ R58, R0, R58 ;  /* 0x0000003a003a7220 */ /* 0x000fe20000410000 */
[----:B---3--:R-:W-:Y:S01]  /*e460*/  F2FP.BF16.PACK_AB R178, R217, R216 ;  /* 0x000000d8d9b2723e */ /* 0x008fe200000010ff */
[----:B------:R-:W-:Y:S02]  /*e470*/  FMUL.FTZ R13, R164, R185 ;  /* 0x000000b9a40d7220 */ /* 0x000fe40000410000 */
[----:B------:R-:W-:Y:S02]  /*e480*/  FMUL.FTZ R59, R0, R59 ;  /* 0x0000003b003b7220 */ /* 0x000fe40000410000 */
[C---:B------:R-:W-:Y:S01]  /*e490*/  FMUL.FTZ R60, R164.reuse, R60 ;  /* 0x0000003ca43c7220 */ /* 0x040fe20000410000 */
[----:B------:R3:W-:Y:S01]  /*e4a0*/  MUFU.EX2 R212, R14 ;  /* 0x0000000e00d47308 */ /* 0x0007e20000000800 */
[----:B------:R-:W-:Y:S02]  /*e4b0*/  FMUL.FTZ R61, R164, R61 ;  /* 0x0000003da43d7220 */ /* 0x000fe40000410000 */
[C---:B------:R-:W-:Y:S02]  /*e4c0*/  FMUL.FTZ R62, R0.reuse, R62 ;  /* 0x0000003e003e7220 */ /* 0x040fe40000410000 */
[C---:B--2---:R-:W-:Y:S02]  /*e4d0*/  FMUL.FTZ R10, R0.reuse, R182 ;  /* 0x000000b6000a7220 */ /* 0x044fe40000410000 */
[----:B------:R-:W-:Y:S02]  /*e4e0*/  FMUL.FTZ R63, R0, R63 ;  /* 0x0000003f003f7220 */ /* 0x000fe40000410000 */
[----:B------:R-:W-:Y:S01]  /*e4f0*/  FMUL.FTZ R65, R166, R65 ;  /* 0x00000041a6417220 */ /* 0x000fe20000410000 */
[----:B------:R-:W2:Y:S01]  /*e500*/  MUFU.EX2 R213, R15 ;  /* 0x0000000f00d57308 */ /* 0x000ea20000000800 */
[C---:B------:R-:W-:Y:S02]  /*e510*/  FMUL.FTZ R66, R165.reuse, R66 ;  /* 0x00000042a5427220 */ /* 0x040fe40000410000 */
[----:B------:R-:W-:Y:S01]  /*e520*/  FMUL.FTZ R67, R165, R67 ;  /* 0x00000043a5437220 */ /* 0x000fe20000410000 */
[----:B-1----:R-:W-:Y:S01]  /*e530*/  F2FP.BF16.PACK_AB R177, R211, R210 ;  /* 0x000000d2d3b1723e */ /* 0x002fe200000010ff */
[----:B------:R-:W-:Y:S02]  /*e540*/  FMUL.FTZ R11, R0, R183 ;  /* 0x000000b7000b7220 */ /* 0x000fe40000410000 */
[----:B------:R-:W1:Y:S01]  /*e550*/  LDSM.16.MT88.4 R180, [R228+0x2080] ;  /* 0x00208000e4b4783b */ /* 0x000e620000004200 */
[C---:B------:R-:W-:Y:S02]  /*e560*/  FMUL.FTZ R68, R166.reuse, R68 ;  /* 0x00000044a6447220 */ /* 0x040fe40000410000 */
[----:B------:R2:W-:Y:S01]  /*e570*/  MUFU.EX2 R206, R23 ;  /* 0x0000001700ce7308 */ /* 0x0005e20000000800 */
[----:B------:R-:W-:Y:S02]  /*e580*/  FMUL.FTZ R69, R166, R69 ;  /* 0x00000045a6457220 */ /* 0x000fe40000410000 */
[C---:B------:R-:W-:Y:S02]  /*e590*/  FMUL.FTZ R70, R165.reuse, R70 ;  /* 0x00000046a5467220 */ /* 0x040fe40000410000 */
[----:B---3--:R-:W-:Y:S02]  /*e5a0*/  FMUL.FTZ R14, R0, R186 ;  /* 0x000000ba000e7220 */ /* 0x008fe40000410000 */
[----:B------:R-:W-:Y:S02]  /*e5b0*/  FMUL.FTZ R71, R165, R71 ;  /* 0x00000047a5477220 */ /* 0x000fe40000410000 */
[C---:B------:R-:W-:Y:S01]  /*e5c0*/  FMUL.FTZ R72, R164.reuse, R72 ;  /* 0x00000048a4487220 */ /* 0x040fe20000410000 */
[----:B------:R-:W-:Y:S01]  /*e5d0*/  MUFU.EX2 R205, R32 ;  /* 0x0000002000cd7308 */ /* 0x000fe20000000800 */
[----:B------:R-:W-:Y:S02]  /*e5e0*/  FMUL.FTZ R73, R164, R73 ;  /* 0x00000049a4497220 */ /* 0x000fe40000410000 */
[C---:B------:R-:W-:Y:S01]  /*e5f0*/  FMUL.FTZ R74, R0.reuse, R74 ;  /* 0x0000004a004a7220 */ /* 0x040fe20000410000 */
[----:B--2---:R-:W-:Y:S01]  /*e600*/  F2FP.BF16.PACK_AB R179, R213, R212 ;  /* 0x000000d4d5b3723e */ /* 0x004fe200000010ff */
[C---:B------:R-:W-:Y:S02]  /*e610*/  FMUL.FTZ R15, R0.reuse, R187 ;  /* 0x000000bb000f7220 */ /* 0x040fe40000410000 */
[----:B------:R-:W2:Y:S01]  /*e620*/  LDSM.16.MT88.4 R184, [R227+0x2080] ;  /* 0x00208000e3b8783b */ /* 0x000ea20000004200 */
[----:B------:R-:W-:Y:S02]  /*e630*/  FMUL.FTZ R75, R0, R75 ;  /* 0x0000004b004b7220 */ /* 0x000fe40000410000 */
[----:B------:R-:W-:Y:S01]  /*e640*/  MUFU.EX2 R204, R33 ;  /* 0x0000002100cc7308 */ /* 0x000fe20000000800 */
[C---:B------:R-:W-:Y:S04]  /*e650*/  HMMA.16816.F32.BF16 R8, R176.reuse, R192, R8 ;  /* 0x000000c0b008723c */ /* 0x040fe80000041808 */
[----:B------:R-:W-:Y:S01]  /*e660*/  LDSM.16.MT88.4 R20, [R228+0x3880] ;  /* 0x00388000e414783b */ /* 0x000fe20000004200 */
[C---:B------:R-:W-:Y:S02]  /*e670*/  FMUL.FTZ R76, R164.reuse, R76 ;  /* 0x0000004ca44c7220 */ /* 0x040fe40000410000 */
[----:B------:R-:W-:Y:S01]  /*e680*/  FMUL.FTZ R77, R164, R77 ;  /* 0x0000004da44d7220 */ /* 0x000fe20000410000 */
[-C--:B------:R-:W-:Y:S01]  /*e690*/  HMMA.16816.F32.BF16 R12, R176, R194.reuse, R12 ;  /* 0x000000c2b00c723c */ /* 0x080fe2000004180c */
[----:B------:R-:W-:Y:S03]  /*e6a0*/  MUFU.EX2 R203, R34 ;  /* 0x0000002200cb7308 */ /* 0x000fe60000000800 */
[C---:B------:R-:W-:Y:S02]  /*e6b0*/  FMUL.FTZ R78, R0.reuse, R78 ;  /* 0x0000004e004e7220 */ /* 0x040fe40000410000 */
[----:B------:R-:W-:Y:S02]  /*e6c0*/  FMUL.FTZ R79, R0, R79 ;  /* 0x0000004f004f7220 */ /* 0x000fe40000410000 */
[C---:B------:R-:W-:Y:S03]  /*e6d0*/  HMMA.16816.F32.BF16 R16, R172.reuse, R194, R16 ;  /* 0x000000c2ac10723c */ /* 0x040fe60000041810 */
[----:B------:R3:W-:Y:S01]  /*e6e0*/  MUFU.EX2 R202, R35 ;  /* 0x0000002300ca7308 */ /* 0x0007e20000000800 */
[C---:B------:R-:W-:Y:S02]  /*e6f0*/  FMUL.FTZ R80, R166.reuse, R80 ;  /* 0x00000050a6507220 */ /* 0x040fe40000410000 */
[C---:B------:R-:W-:Y:S02]  /*e700*/  FMUL.FTZ R81, R166.reuse, R81 ;  /* 0x00000051a6517220 */ /* 0x040fe40000410000 */
[-C--:B------:R-:W-:Y:S04]  /*e710*/  HMMA.16816.F32.BF16 R132, R172, R196.reuse, R132 ;  /* 0x000000c4ac84723c */ /* 0x080fe80000041884 */
[C---:B------:R-:W-:Y:S01]  /*e720*/  FMUL.FTZ R82, R165.reuse, R82 ;  /* 0x00000052a5527220 */ /* 0x040fe20000410000 */
[----:B------:R-:W-:Y:S01]  /*e730*/  MUFU.EX2 R201, R24 ;  /* 0x0000001800c97308 */ /* 0x000fe20000000800 */
[C---:B------:R-:W-:Y:S02]  /*e740*/  FMUL.FTZ R83, R165.reuse, R83 ;  /* 0x00000053a5537220 */ /* 0x040fe40000410000 */
[C---:B------:R-:W-:Y:S04]  /*e750*/  HMMA.16816.F32.BF16 R136, R176.reuse, R196, R136 ;  /* 0x000000c4b088723c */ /* 0x040fe80000041888 */
[C---:B------:R-:W-:Y:S02]  /*e760*/  FMUL.FTZ R84, R166.reuse, R84 ;  /* 0x00000054a6547220 */ /* 0x040fe40000410000 */
[----:B------:R-:W-:Y:S01]  /*e770*/  FMUL.FTZ R85, R166, R85 ;  /* 0x00000055a6557220 */ /* 0x000fe20000410000 */
[----:B------:R-:W-:Y:S01]  /*e780*/  MUFU.EX2 R197, R27 ;  /* 0x0000001b00c57308 */ /* 0x000fe20000000800 */
[-C--:B------:R-:W-:Y:S01]  /*e790*/  HMMA.16816.F32.BF16 R140, R176, R198.reuse, R140 ;  /* 0x000000c6b08c723c */ /* 0x080fe2000004188c */
[----:B---3--:R-:W-:Y:S03]  /*e7a0*/  LDSM.16.MT88.4 R32, [R227+0x3880] ;  /* 0x00388000e320783b */ /* 0x008fe60000004200 */
[C---:B------:R-:W-:Y:S02]  /*e7b0*/  FMUL.FTZ R86, R165.reuse, R86 ;  /* 0x00000056a5567220 */ /* 0x040fe40000410000 */
[C---:B------:R-:W-:Y:S02]  /*e7c0*/  FMUL.FTZ R87, R165.reuse, R87 ;  /* 0x00000057a5577220 */ /* 0x040fe40000410000 */
[C---:B------:R-:W-:Y:S01]  /*e7d0*/  HMMA.16816.F32.BF16 R144, R172.reuse, R198, R144 ;  /* 0x000000c6ac90723c */ /* 0x040fe20000041890 */
[----:B------:R-:W3:Y:S03]  /*e7e0*/  MUFU.EX2 R199, R25 ;  /* 0x0000001900c77308 */ /* 0x000ee60000000800 */
[C---:B------:R-:W-:Y:S02]  /*e7f0*/  FMUL.FTZ R88, R164.reuse, R88 ;  /* 0x00000058a4587220 */ /* 0x040fe40000410000 */
[----:B------:R-:W-:Y:S02]  /*e800*/  FMUL.FTZ R89, R164, R89 ;  /* 0x00000059a4597220 */ /* 0x000fe40000410000 */
[-C--:B-1----:R-:W-:Y:S03]  /*e810*/  HMMA.16816.F32.BF16 R148, R172, R180.reuse, R148 ;  /* 0x000000b4ac94723c */ /* 0x082fe60000041894 */
[----:B------:R1:W1:Y:S01]  /*e820*/  MUFU.EX2 R198, R26 ;  /* 0x0000001a00c67308 */ /* 0x0002620000000800 */
[C---:B------:R-:W-:Y:S02]  /*e830*/  FMUL.FTZ R90, R0.reuse, R90 ;  /* 0x0000005a005a7220 */ /* 0x040fe40000410000 */
[----:B------:R-:W-:Y:S02]  /*e840*/  FMUL.FTZ R91, R0, R91 ;  /* 0x0000005b005b7220 */ /* 0x000fe40000410000 */
[C---:B------:R-:W-:Y:S04]  /*e850*/  HMMA.16816.F32.BF16 R152, R176.reuse, R180, R152 ;  /* 0x000000b4b098723c */ /* 0x040fe80000041898 */
[C---:B------:R-:W-:Y:S01]  /*e860*/  FMUL.FTZ R92, R164.reuse, R92 ;  /* 0x0000005ca45c7220 */ /* 0x040fe20000410000 */
[----:B------:R-:W-:Y:S01]  /*e870*/  MUFU.EX2 R49, R49 ;  /* 0x0000003100317308 */ /* 0x000fe20000000800 */
[----:B------:R-:W-:Y:S02]  /*e880*/  FMUL.FTZ R93, R164, R93 ;  /* 0x0000005da45d7220 */ /* 0x000fe40000410000 */
[-C--:B------:R-:W-:Y:S04]  /*e890*/  HMMA.16816.F32.BF16 R156, R176, R182.reuse, R156 ;  /* 0x000000b6b09c723c */ /* 0x080fe8000004189c */
[C---:B------:R-:W-:Y:S02]  /*e8a0*/  FMUL.FTZ R94, R0.reuse, R94 ;  /* 0x0000005e005e7220 */ /* 0x040fe40000410000 */
[----:B------:R-:W-:Y:S01]  /*e8b0*/  FMUL.FTZ R95, R0, R95 ;  /* 0x0000005f005f7220 */ /* 0x000fe20000410000 */
[----:B------:R-:W-:Y:S01]  /*e8c0*/  MUFU.EX2 R51, R51 ;  /* 0x0000003300337308 */ /* 0x000fe20000000800 */
[C---:B------:R-:W-:Y:S01]  /*e8d0*/  HMMA.16816.F32.BF16 R160, R172.reuse, R182, R160 ;  /* 0x000000b6aca0723c */ /* 0x040fe200000418a0 */
[----:B------:R-:W3:Y:S03]  /*e8e0*/  LDSM.16.MT88.4 R180, [R225+0x3880] ;  /* 0x00388000e1b4783b */ /* 0x000ee60000004200 */
[C---:B------:R-:W-:Y:S02]  /*e8f0*/  FMUL.FTZ R96, R166.reuse, R96 ;  /* 0x00000060a6607220 */ /* 0x040fe40000410000 */
[C---:B------:R-:W-:Y:S02]  /*e900*/  FMUL.FTZ R97, R166.reuse, R97 ;  /* 0x00000061a6617220 */ /* 0x040fe40000410000 */
[-C--:B--2---:R-:W-:Y:S01]  /*e910*/  HMMA.16816.F32.BF16 R52, R172, R184.reuse, R52 ;  /* 0x000000b8ac34723c */ /* 0x084fe20000041834 */
[----:B-1----:R-:W-:Y:S01]  /*e920*/  LDSM.16.MT88.4 R24, [R225+0x2880] ;  /* 0x00288000e118783b */ /* 0x002fe20000004200 */
        /* <DEDUP_REMOVED lines=14> */
[C---:B------:R-:W-:Y:S02]  /*ea10*/  FMUL.FTZ R113, R166.reuse, R113 ;  /* 0x00000071a6717220 */ /* 0x040fe40000410000 */
[C---:B------:R-:W-:Y:S01]  /*ea20*/  FMUL.FTZ R114, R165.reuse, R114 ;  /* 0x00000072a5727220 */ /* 0x040fe20000410000 */
[-C--:B---3--:R-:W-:Y:S01]  /*ea30*/  HMMA.16816.F32.BF16 R68, R172, R180.reuse, R68 ;  /* 0x000000b4ac44723c */ /* 0x088fe20000041844 */
[----:B------:R-:W-:Y:S02]  /*ea40*/  MUFU.EX2 R39, R39 ;  /* 0x0000002700277308 */ /* 0x000fe40000000800 */
[C---:B------:R-:W-:Y:S02]  /*ea50*/  FMUL.FTZ R115, R165.reuse, R115 ;  /* 0x00000073a5737220 */ /* 0x040fe40000410000 */
[C---:B------:R-:W-:Y:S02]  /*ea60*/  FMUL.FTZ R116, R166.reuse, R116 ;  /* 0x00000074a6747220 */ /* 0x040fe40000410000 */
[----:B------:R-:W-:Y:S01]  /*ea70*/  FMUL.FTZ R117, R166, R117 ;  /* 0x00000075a6757220 */ /* 0x000fe20000410000 */
[C---:B------:R-:W-:Y:S03]  /*ea80*/  HMMA.16816.F32.BF16 R72, R176.reuse, R180, R72 ;  /* 0x000000b4b048723c */ /* 0x040fe60000041848 */
[----:B------:R-:W-:Y:S01]  /*ea90*/  MUFU.EX2 R48, R48 ;  /* 0x0000003000307308 */ /* 0x000fe20000000800 */
[C---:B------:R-:W-:Y:S02]  /*eaa0*/  FMUL.FTZ R118, R165.reuse, R118 ;  /* 0x00000076a5767220 */ /* 0x040fe40000410000 */
[----:B------:R-:W-:Y:S02]  /*eab0*/  FMUL.FTZ R119, R165, R119 ;  /* 0x00000077a5777220 */ /* 0x000fe40000410000 */
[-C--:B------:R-:W-:Y:S04]  /*eac0*/  HMMA.16816.F32.BF16 R76, R176, R182.reuse, R76 ;  /* 0x000000b6b04c723c */ /* 0x080fe8000004184c */
[C---:B------:R-:W-:Y:S01]  /*ead0*/  FMUL.FTZ R120, R164.reuse, R120 ;  /* 0x00000078a4787220 */ /* 0x040fe20000410000 */
[----:B------:R-:W-:Y:S01]  /*eae0*/  MUFU.EX2 R50, R50 ;  /* 0x0000003200327308 */ /* 0x000fe20000000800 */
[----:B------:R-:W-:Y:S02]  /*eaf0*/  FMUL.FTZ R121, R164, R121 ;  /* 0x00000079a4797220 */ /* 0x000fe40000410000 */
[C---:B------:R-:W-:Y:S01]  /*eb00*/  HMMA.16816.F32.BF16 R80, R172.reuse, R182, R80 ;  /* 0x000000b6ac50723c */ /* 0x040fe20000041850 */
[----:B------:R-:W2:Y:S03]  /*eb10*/  LDSM.16.MT88.4 R180, [R226+0x2880] ;  /* 0x00288000e2b4783b */ /* 0x000ea60000004200 */
[C---:B------:R-:W-:Y:S02]  /*eb20*/  FMUL.FTZ R122, R0.reuse, R122 ;  /* 0x0000007a007a7220 */ /* 0x040fe40000410000 */
[----:B------:R-:W-:Y:S02]  /*eb30*/  FMUL.FTZ R123, R0, R123 ;  /* 0x0000007b007b7220 */ /* 0x000fe40000410000 */
[-C--:B-1----:R-:W-:Y:S04]  /*eb40*/  HMMA.16816.F32.BF16 R84, R172, R184.reuse, R84 ;  /* 0x000000b8ac54723c */ /* 0x082fe80000041854 */
[--C-:B------:R-:W-:Y:S02]  /*eb50*/  FFMA.FTZ R28, R28, c[0x0][0x2d0], -R171.reuse ;  /* 0x0000b4001c1c7a23 */ /* 0x100fe400000108ab */
[--C-:B------:R-:W-:Y:S02]  /*eb60*/  FFMA.FTZ R29, R29, c[0x0][0x2d0], -R171.reuse ;  /* 0x0000b4001d1d7a23 */ /* 0x100fe400000108ab */
[C---:B------:R-:W-:Y:S01]  /*eb70*/  HMMA.16816.F32.BF16 R88, R176.reuse, R184, R88 ;  /* 0x000000b8b058723c */ /* 0x040fe20000041858 */
[----:B------:R1:W-:Y:S03]  /*eb80*/  MUFU.EX2 R196, R28 ;  /* 0x0000001c00c47308 */ /* 0x0003e60000000800 */
[--C-:B------:R-:W-:Y:S02]  /*eb90*/  FFMA.FTZ R30, R30, c[0x0][0x2d0], -R2.reuse ;  /* 0x0000b4001e1e7a23 */ /* 0x100fe40000010802 */
[--C-:B------:R-:W-:Y:S02]  /*eba0*/  FFMA.FTZ R31, R31, c[0x0][0x2d0], -R2.reuse ;  /* 0x0000b4001f1f7a23 */ /* 0x100fe40000010802 */
[-C--:B------:R-:W-:Y:S03]  /*ebb0*/  HMMA.16816.F32.BF16 R92, R176, R186.reuse, R92 ;  /* 0x000000bab05c723c */ /* 0x080fe6000004185c */
[----:B------:R3:W2:Y:S01]  /*ebc0*/  MUFU.EX2 R195, R29 ;  /* 0x0000001d00c37308 */ /* 0x0006a20000000800 */
[C---:B------:R-:W-:Y:S02]  /*ebd0*/  FMUL.FTZ R124, R164.reuse, R124 ;  /* 0x0000007ca47c7220 */ /* 0x040fe40000410000 */
[----:B------:R-:W-:Y:S02]  /*ebe0*/  FMUL.FTZ R125, R164, R125 ;  /* 0x0000007da47d7220 */ /* 0x000fe40000410000 */
[C---:B------:R-:W-:Y:S01]  /*ebf0*/  HMMA.16816.F32.BF16 R96, R172.reuse, R186, R96 ;  /* 0x000000baac60723c */ /* 0x040fe20000041860 */
[----:B------:R-:W4:Y:S03]  /*ec00*/  LDSM.16.MT88.4 R184, [R228+0x2880] ;  /* 0x00288000e4b8783b */ /* 0x000f260000004200 */
[C---:B------:R-:W-:Y:S01]  /*ec10*/  FMUL.FTZ R126, R0.reuse, R126 ;  /* 0x0000007e007e7220 */ /* 0x040fe20000410000 */
[----:B------:R2:W-:Y:S01]  /*ec20*/  MUFU.EX2 R194, R30 ;  /* 0x0000001e00c27308 */ /* 0x0005e20000000800 */
[----:B------:R-:W-:Y:S02]  /*ec30*/  FMUL.FTZ R127, R0, R127 ;  /* 0x0000007f007f7220 */ /* 0x000fe40000410000 */
[-C--:B------:R-:W-:Y:S04]  /*ec40*/  HMMA.16816.F32.BF16 R100, R172, R20.reuse, R100 ;  /* 0x00000014ac64723c */ /* 0x080fe80000041864 */
[C---:B------:R-:W-:Y:S01]  /*ec50*/  FMUL.FTZ R104, R164.reuse, R104 ;  /* 0x00000068a4687220 */ /* 0x040fe20000410000 */
[----:B-1----:R-:W-:Y:S01]  /*ec60*/  F2FP.BF16.PACK_AB R28, R199, R201 ;  /* 0x000000c9c71c723e */ /* 0x002fe200000010ff */
[----:B------:R-:W-:Y:S01]  /*ec70*/  FMUL.FTZ R105, R164, R105 ;  /* 0x00000069a4697220 */ /* 0x000fe20000410000 */
[----:B------:R-:W1:Y:S01]  /*ec80*/  MUFU.EX2 R193, R31 ;  /* 0x0000001f00c17308 */ /* 0x000e620000000800 */
[C---:B------:R-:W-:Y:S04]  /*ec90*/  FMUL.FTZ R106, R0.reuse, R106 ;  /* 0x0000006a006a7220 */ /* 0x040fe80000410000 */
[----:B------:R-:W-:Y:S01]  /*eca0*/  FMUL.FTZ R107, R0, R107 ;  /* 0x0000006b006b7220 */ /* 0x000fe20000410000 */
[----:B---3--:R-:W-:Y:S01]  /*ecb0*/  F2FP.BF16.PACK_AB R29, R197, R198 ;  /* 0x000000c6c51d723e */ /* 0x008fe200000010ff */
[C---:B------:R-:W-:Y:S02]  /*ecc0*/  FMUL.FTZ R128, R166.reuse, R128 ;  /* 0x00000080a6807220 */ /* 0x040fe40000410000 */
[----:B------:R-:W-:Y:S02]  /*ecd0*/  FMUL.FTZ R129, R166, R129 ;  /* 0x00000081a6817220 */ /* 0x000fe40000410000 */
[----:B------:R-:W-:Y:S01]  /*ece0*/  FMUL.FTZ R130, R165, R130 ;  /* 0x00000082a5827220 */ /* 0x000fe20000410000 */
[C---:B------:R-:W-:Y:S04]  /*ecf0*/  HMMA.16816.F32.BF16 R104, R176.reuse, R20, R104 ;  /* 0x00000014b068723c */ /* 0x040fe80000041868 */
[C---:B------:R-:W-:Y:S01]  /*ed00*/  FMUL.FTZ R108, R164.reuse, R108 ;  /* 0x0000006ca46c7220 */ /* 0x040fe20000410000 */
[----:B--2---:R-:W-:Y:S01]  /*ed10*/  F2FP.BF16.PACK_AB R30, R195, R196 ;  /* 0x000000c4c31e723e */ /* 0x004fe200000010ff */
[----:B------:R-:W-:Y:S01]  /*ed20*/  FMUL.FTZ R109, R164, R109 ;  /* 0x0000006da46d7220 */ /* 0x000fe20000410000 */
[----:B------:R-:W-:Y:S01]  /*ed30*/  F2FP.BF16.PACK_AB R20, R208, R209 ;  /* 0x000000d1d014723e */ /* 0x000fe200000010ff */
[----:B------:R-:W-:Y:S01]  /*ed40*/  FMUL.FTZ R110, R0, R110 ;  /* 0x0000006e006e7220 */ /* 0x000fe20000410000 */
[----:B------:R-:W-:Y:S03]  /*ed50*/  F2FP.BF16.PACK_AB R21, R206, R207 ;  /* 0x000000cfce15723e */ /* 0x000fe600000010ff */
[----:B------:R-:W-:Y:S01]  /*ed60*/  FMUL.FTZ R111, R0, R111 ;  /* 0x0000006f006f7220 */ /* 0x000fe20000410000 */
[----:B-1----:R-:W-:Y:S01]  /*ed70*/  F2FP.BF16.PACK_AB R31, R193, R194 ;  /* 0x000000c2c11f723e */ /* 0x002fe200000010ff */
[----:B------:R-:W-:Y:S02]  /*ed80*/  FMUL.FTZ R131, R165, R131 ;  /* 0x00000083a5837220 */ /* 0x000fe40000410000 */
[--C-:B------:R-:W-:Y:S02]  /*ed90*/  FFMA.FTZ R45, R45, c[0x0][0x2d0], -R171.reuse ;  /* 0x0000b4002d2d7a23 */ /* 0x100fe400000108ab */
[--C-:B------:R-:W-:Y:S01]  /*eda0*/  FFMA.FTZ R40, R40, c[0x0][0x2d0], -R171.reuse ;  /* 0x0000b40028287a23 */ /* 0x100fe200000108ab */
[-C--:B------:R-:W-:Y:S03]  /*edb0*/  HMMA.16816.F32.BF16 R108, R176, R22.reuse, R108 ;  /* 0x00000016b06c723c */ /* 0x080fe6000004186c */
[----:B------:R-:W-:Y:S01]  /*edc0*/  MUFU.EX2 R45, R45 ;  /* 0x0000002d002d7308 */ /* 0x000fe20000000800 */
[--C-:B------:R-:W-:Y:S02]  /*edd0*/  FFMA.FTZ R41, R41, c[0x0][0x2d0], -R171.reuse ;  /* 0x0000b40029297a23 */ /* 0x100fe400000108ab */
[--C-:B------:R-:W-:Y:S02]  /*ede0*/  FFMA.FTZ R42, R42, c[0x0][0x2d0], -R2.reuse ;  /* 0x0000b4002a2a7a23 */ /* 0x100fe40000010802 */
[C---:B------:R-:W-:Y:S04]  /*edf0*/  HMMA.16816.F32.BF16 R112, R172.reuse, R22, R112 ;  /* 0x00000016ac70723c */ /* 0x040fe80000041870 */
[--C-:B------:R-:W-:Y:S01]  /*ee00*/  FFMA.FTZ R43, R43, c[0x0][0x2d0], -R2.reuse ;  /* 0x0000b4002b2b7a23 */ /* 0x100fe20000010802 */
[----:B------:R-:W-:Y:S01]  /*ee10*/  MUFU.EX2 R40, R40 ;  /* 0x0000002800287308 */ /* 0x000fe20000000800 */
[----:B------:R-:W-:Y:S01]  /*ee20*/  FFMA.FTZ R44, R44, c[0x0][0x2d0], -R171 ;  /* 0x0000b4002c2c7a23 */ /* 0x000fe200000108ab */
[----:B------:R-:W-:Y:S01]  /*ee30*/  F2FP.BF16.PACK_AB R22, R204, R205 ;  /* 0x000000cdcc16723e */ /* 0x000fe200000010ff */
[-C--:B------:R-:W-:Y:S04]  /*ee40*/  HMMA.16816.F32.BF16 R116, R172, R32.reuse, R116 ;  /* 0x00000020ac74723c */ /* 0x080fe80000041874 */
[----:B------:R-:W-:Y:S01]  /*ee50*/  F2FP.BF16.PACK_AB R23, R202, R203 ;  /* 0x000000cbca17723e */ /* 0x000fe200000010ff */
[--C-:B------:R-:W-:Y:S01]  /*ee60*/  FFMA.FTZ R46, R46, c[0x0][0x2d0], -R2.reuse ;  /* 0x0000b4002e2e7a23 */ /* 0x100fe20000010802 */
[----:B------:R-:W-:Y:S01]  /*ee70*/  MOV R171, R3 ;  /* 0x0000000300ab7202 */ /* 0x000fe20000000f00 */
[----:B------:R-:W-:Y:S01]  /*ee80*/  FFMA.FTZ R2, R47, c[0x0][0x2d0], -R2 ;  /* 0x0000b4002f027a23 */ /* 0x000fe20000010802 */
[C---:B------:R-:W-:Y:S01]  /*ee90*/  HMMA.16816.F32.BF16 R120, R176.reuse, R32, R120 ;  /* 0x00000020b078723c */ /* 0x040fe20000041878 */
[----:B------:R-:W1:Y:S03]  /*eea0*/  MUFU.EX2 R41, R41 ;  /* 0x0000002900297308 */ /* 0x000e660000000800 */
[----:B------:R-:W-:Y:S02]  /*eeb0*/  FFMA.FTZ R0, R0, R252, R210 ;  /* 0x000000fc00007223 */ /* 0x000fe400000100d2 */
[----:B-----5:R-:W-:Y:S02]  /*eec0*/  FFMA.FTZ R165, R165, R200, R218 ;  /* 0x000000c8a5a57223 */ /* 0x020fe400000100da */
[-C--:B------:R-:W-:Y:S03]  /*eed0*/  HMMA.16816.F32.BF16 R124, R176, R34.reuse, R124 ;  /* 0x00000022b07c723c */ /* 0x080fe6000004187c */
[----:B------:R2:W-:Y:S01]  /*eee0*/  MUFU.EX2 R36, R2 ;  /* 0x0000000200247308 */ /* 0x0005e20000000800 */
[----:B------:R-:W-:Y:S02]  /*eef0*/  FADD.FTZ R0, R211, R0 ;  /* 0x00000000d3007221 */ /* 0x000fe40000010000 */
[----:B----4-:R-:W-:Y:S01]  /*ef00*/  FFMA.FTZ R164, R164, R170, R214 ;  /* 0x000000aaa4a47223 */ /* 0x010fe200000100d6 */
[----:B------:R-:W-:Y:S01]  /*ef10*/  MOV R170, R167 ;  /* 0x000000a700aa7202 */ /* 0x000fe20000000f00 */
[----:B------:R-:W-:Y:S01]  /*ef20*/  HMMA.16816.F32.BF16 R128, R172, R34, R128 ;  /* 0x00000022ac80723c */ /* 0x000fe20000041880 */
[----:B------:R-:W3:Y:S03]  /*ef30*/  LDSM.16.MT88.4 R32, [R227+0x2880] ;  /* 0x00288000e320783b */ /* 0x000ee60000004200 */
[----:B------:R-:W-:Y:S01]  /*ef40*/  FADD.FTZ R0, R212, R0 ;  /* 0x00000000d4007221 */ /* 0x000fe20000010000 */
[----:B------:R-:W-:Y:S03]  /*ef50*/  MUFU.EX2 R42, R42 ;  /* 0x0000002a002a7308 */ /* 0x000fe60000000800 */
[-C--:B------:R-:W-:Y:S01]  /*ef60*/  HMMA.16816.F32.BF16 R4, R20, R24.reuse, R4 ;  /* 0x000000181404723c */ /* 0x080fe20000041804 */
[----:B------:R-:W-:Y:S04]  /*ef70*/  LDSM.16.MT88.4 R172, [R226+0x4080] ;  /* 0x00408000e2ac783b */ /* 0x000fe80000004200 */
[----:B------:R-:W-:Y:S02]  /*ef80*/  FADD.FTZ R0, R213, R0 ;  /* 0x00000000d5007221 */ /* 0x000fe40000010000 */
[----:B------:R-:W4:Y:S01]  /*ef90*/  MUFU.EX2 R43, R43 ;  /* 0x0000002b002b7308 */ /* 0x000f220000000800 */
[C---:B------:R-:W-:Y:S04]  /*efa0*/  HMMA.16816.F32.BF16 R8, R28.reuse, R24, R8 ;  /* 0x000000181c08723c */ /* 0x040fe80000041808 */
[----:B--2---:R-:W-:Y:S04]  /*efb0*/  FADD.FTZ R2, R198, R0 ;  /* 0x00000000c6027221 */ /* 0x004fe80000010000 */
[-C--:B------:R-:W-:Y:S01]  /*efc0*/  HMMA.16816.F32.BF16 R12, R28, R26.reuse, R12 ;  /* 0x0000001a1c0c723c */ /* 0x080fe2000004180c */
[----:B------:R-:W3:Y:S07]  /*efd0*/  MUFU.EX2 R44, R44 ;  /* 0x0000002c002c7308 */ /* 0x000eee0000000800 */
[C---:B------:R-:W-:Y:S01]  /*efe0*/  HMMA.16816.F32.BF16 R16, R20.reuse, R26, R16 ;  /* 0x0000001a1410723c */ /* 0x040fe20000041810 */
[----:B------:R-:W5:Y:S02]  /*eff0*/  LDSM.16.MT88.4 R24, [R225+0x4080] ;  /* 0x00408000e118783b */ /* 0x000f640000004200 */
[----:B------:R-:W1:Y:S05]  /*f000*/  MUFU.EX2 R46, R46 ;  /* 0x0000002e002e7308 */ /* 0x000e6a0000000800 */
        /* <DEDUP_REMOVED lines=8> */
[-C--:B---3--:R-:W-:Y:S08]  /*f090*/  HMMA.16816.F32.BF16 R52, R20, R32.reuse, R52 ;  /* 0x000000201434723c */ /* 0x088ff00000041834 */
[C---:B------:R-:W-:Y:S08]  /*f0a0*/  HMMA.16816.F32.BF16 R56, R28.reuse, R32, R56 ;  /* 0x000000201c38723c */ /* 0x040ff00000041838 */
[-C--:B------:R-:W-:Y:S08]  /*f0b0*/  HMMA.16816.F32.BF16 R60, R28, R34.reuse, R60 ;  /* 0x000000221c3c723c */ /* 0x080ff0000004183c */
[C---:B------:R-:W-:Y:S01]  /*f0c0*/  HMMA.16816.F32.BF16 R64, R20.reuse, R34, R64 ;  /* 0x000000221440723c */ /* 0x040fe20000041840 */
[----:B------:R-:W3:Y:S07]  /*f0d0*/  LDSM.16.MT88.4 R32, [R228+0x4080] ;  /* 0x00408000e420783b */ /* 0x000eee0000004200 */
[-C--:B-----5:R-:W-:Y:S08]  /*f0e0*/  HMMA.16816.F32.BF16 R68, R20, R24.reuse, R68 ;  /* 0x000000181444723c */ /* 0x0a0ff00000041844 */
[C---:B------:R-:W-:Y:S08]  /*f0f0*/  HMMA.16816.F32.BF16 R72, R28.reuse, R24, R72 ;  /* 0x000000181c48723c */ /* 0x040ff00000041848 */
[-C--:B------:R-:W-:Y:S08]  /*f100*/  HMMA.16816.F32.BF16 R76, R28, R26.reuse, R76 ;  /* 0x0000001a1c4c723c */ /* 0x080ff0000004184c */
[C---:B------:R-:W-:Y:S01]  /*f110*/  HMMA.16816.F32.BF16 R80, R20.reuse, R26, R80 ;  /* 0x0000001a1450723c */ /* 0x040fe20000041850 */
[----:B------:R-:W5:Y:S07]  /*f120*/  LDSM.16.MT88.4 R24, [R227+0x4080] ;  /* 0x00408000e318783b */ /* 0x000f6e0000004200 */
[-C--:B------:R-:W-:Y:S08]  /*f130*/  HMMA.16816.F32.BF16 R84, R20, R172.reuse, R84 ;  /* 0x000000ac1454723c */ /* 0x080ff00000041854 */
[C---:B------:R-:W-:Y:S01]  /*f140*/  HMMA.16816.F32.BF16 R88, R28.reuse, R172, R88 ;  /* 0x000000ac1c58723c */ /* 0x040fe20000041858 */
[----:B------:R-:W2:Y:S07]  /*f150*/  LDL.LU R173, [R1+0x10] ;  /* 0x0000100001ad7983 */ /* 0x000eae0000300800 */
        /* <DEDUP_REMOVED lines=8> */
[C---:B------:R-:W-:Y:S07]  /*f1e0*/  HMMA.16816.F32.BF16 R120, R28.reuse, R24, R120 ;  /* 0x000000181c78723c */ /* 0x040fee0000041878 */
[----:B-1----:R-:W-:Y:S01]  /*f1f0*/  F2FP.BF16.PACK_AB R24, R41, R40 ;  /* 0x000000282918723e */ /* 0x002fe200000010ff */
[-C--:B------:R-:W-:Y:S01]  /*f200*/  HMMA.16816.F32.BF16 R124, R28, R26.reuse, R124 ;  /* 0x0000001a1c7c723c */ /* 0x080fe2000004187c */
[----:B------:R-:W-:Y:S03]  /*f210*/  LDSM.16.MT88.4 R28, [R228+0x4880] ;  /* 0x00488000e41c783b */ /* 0x000fe60000004200 */
[----:B----4-:R-:W-:Y:S04]  /*f220*/  F2FP.BF16.PACK_AB R25, R43, R42 ;  /* 0x0000002a2b19723e */ /* 0x010fe800000010ff */
[----:B------:R-:W-:Y:S07]  /*f230*/  HMMA.16816.F32.BF16 R128, R20, R26, R128 ;  /* 0x0000001a1480723c */ /* 0x000fee0000041880 */
[----:B------:R-:W-:Y:S02]  /*f240*/  F2FP.BF16.PACK_AB R20, R37, R192 ;  /* 0x000000c02514723e */ /* 0x000fe400000010ff */
[----:B------:R-:W-:Y:S03]  /*f250*/  F2FP.BF16.PACK_AB R21, R39, R38 ;  /* 0x000000262715723e */ /* 0x000fe600000010ff */
[----:B------:R-:W-:Y:S02]  /*f260*/  F2FP.BF16.PACK_AB R22, R49, R48 ;  /* 0x000000303116723e */ /* 0x000fe400000010ff */
[----:B------:R-:W-:Y:S02]  /*f270*/  F2FP.BF16.PACK_AB R23, R51, R50 ;  /* 0x000000323317723e */ /* 0x000fe400000010ff */
[----:B------:R-:W-:Y:S02]  /*f280*/  F2FP.BF16.PACK_AB R26, R45, R44 ;  /* 0x0000002c2d1a723e */ /* 0x000fe400000010ff */
[----:B------:R-:W-:Y:S03]  /*f290*/  F2FP.BF16.PACK_AB R27, R36, R46 ;  /* 0x0000002e241b723e */ /* 0x000fe600000010ff */
[-C--:B------:R-:W-:Y:S01]  /*f2a0*/  HMMA.16816.F32.BF16 R176, R20, R188.reuse, R4 ;  /* 0x000000bc14b0723c */ /* 0x080fe20000041804 */
[----:B------:R-:W1:Y:S07]  /*f2b0*/  LDSM.16.MT88.4 R4, [R228+0x3080] ;  /* 0x00308000e404783b */ /* 0x000e6e0000004200 */
[C---:B------:R-:W-:Y:S01]  /*f2c0*/  HMMA.16816.F32.BF16 R180, R24.reuse, R188, R8 ;  /* 0x000000bc18b4723c */ /* 0x040fe20000041808 */
[----:B------:R-:W4:Y:S07]  /*f2d0*/  LDSM.16.MT88.4 R8, [R227+0x3080] ;  /* 0x00308000e308783b */ /* 0x000f2e0000004200 */
[-C--:B------:R-:W-:Y:S01]  /*f2e0*/  HMMA.16816.F32.BF16 R184, R24, R190.reuse, R12 ;  /* 0x000000be18b8723c */ /* 0x080fe2000004180c */
[----:B------:R-:W5:Y:S07]  /*f2f0*/  LDSM.16.MT88.4 R12, [R225+0x4880] ;  /* 0x00488000e10c783b */ /* 0x000f6e0000004200 */
[C---:B------:R-:W-:Y:S01]  /*f300*/  HMMA.16816.F32.BF16 R188, R20.reuse, R190, R16 ;  /* 0x000000be14bc723c */ /* 0x040fe20000041810 */
[----:B------:R-:W4:Y:S07]  /*f310*/  LDSM.16.MT88.4 R16, [R226+0x4880] ;  /* 0x00488000e210783b */ /* 0x000f2e0000004200 */
        /* <DEDUP_REMOVED lines=9> */
[-C--:B----4-:R-:W-:Y:S08]  /*f3b0*/  HMMA.16816.F32.BF16 R52, R20, R8.reuse, R52 ;  /* 0x000000081434723c */ /* 0x090ff00000041834 */
        /* <DEDUP_REMOVED lines=23> */
[----:B--2---:R-:W-:Y:S04]  /*f530*/  FFMA.FTZ R166, R166, R173, R247 ;  /* 0x000000ada6a67223 */ /* 0x004fe800000100f7 */
        /* <DEDUP_REMOVED lines=43> */
.L_x_3288:
        /* <DEDUP_REMOVED lines=15> */
.L_x_3310:
        /* <DEDUP_REMOVED lines=236> */
.L_x_3293:
        /* <DEDUP_REMOVED lines=37> */
.L_x_3296:
[----:B------:R-:W-:Y:S04]  /*109f0*/  MOV R167, c[0x0][0x32c] ;  /* 0x0000cb0000a77a02 */ /* 0x000fe80000000f00 */
[----:B------:R-:W-:Y:S11]  /*10a00*/  ISETP.NE.AND P0, PT, R167, 0x1, PT ;  /* 0x00000001a700780c */ /* 0x000ff60003f05270 */
[----:B------:R-:W-:Y:S02]  /*10a10*/  @!UPT UIADD3 URZ, URZ, URZ, URZ ;  /* 0x0000003f3f3ff290 */ /* 0x000fe4000fffe03f */
[----:B------:R-:W-:Y:S05]  /*10a20*/  @P0 IMAD.HI.U32 R167, R3, c[0x0][0x330], RZ ;  /* 0x0000cc0003a70a27 */ /* 0x000fea00078e00ff */
[----:B------:R-:W-:Y:S02]  /*10a30*/  @P0 SHF.R.U32.HI R3, RZ, c[0x0][0x334], R167 ;  /* 0x0000cd00ff030a19 */ /* 0x000fe400000116a7 */
.L_x_3297:
[----:B------:R-:W-:Y:S05]  /*10a40*/  BSYNC B0 ;  /* 0x0000000000007941 */ /* 0x000fea0003800000 */
.L_x_3295:
[----:B------:R-:W-:Y:S05]  /*10a50*/  IMAD R3, R3, c[0x0][0x32c], R173 ;  /* 0x0000cb0003037a24 */ /* 0x000fea00078e02ad */
[----:B------:R-:W-:Y:S02]  /*10a60*/  IADD3 R167, R3, c[0x0][0x32c], RZ ;  /* 0x0000cb0003a77a10 */ /* 0x000fe40007ffe0ff */
[----:B------:R-:W-:Y:S02]  /*10a70*/  IMNMX R0, R0, R3, !PT ;  /* 0x0000000300007217 */ /* 0x000fe40007800200 */
[----:B------:R-:W-:Y:S02]  /*10a80*/  IMNMX R2, R2, R167, PT ;  /* 0x000000a702027217 */ /* 0x000fe40003800200 */
.L_x_3294:
        /* <DEDUP_REMOVED lines=20> */
.L_x_3300:
[----:B------:R-:W-:Y:S04]  /*10bd0*/  MOV R174, c[0x0][0x32c] ;  /* 0x0000cb0000ae7a02 */ /* 0x000fe80000000f00 */
[----:B------:R-:W-:Y:S11]  /*10be0*/  ISETP.NE.AND P0, PT, R174, 0x1, PT ;  /* 0x00000001ae00780c */ /* 0x000ff60003f05270 */
[----:B------:R-:W-:Y:S02]  /*10bf0*/  @!UPT UIADD3 URZ, URZ, URZ, URZ ;  /* 0x0000003f3f3ff290 */ /* 0x000fe4000fffe03f */
[----:B------:R-:W-:Y:S05]  /*10c00*/  @P0 IMAD.HI.U32 R174, R168, c[0x0][0x330], RZ ;  /* 0x0000cc00a8ae0a27 */ /* 0x000fea00078e00ff */
[----:B------:R-:W-:Y:S02]  /*10c10*/  @P0 SHF.R.U32.HI R168, RZ, c[0x0][0x334], R174 ;  /* 0x0000cd00ffa80a19 */ /* 0x000fe400000116ae */
.L_x_3301:
[----:B------:R-:W-:Y:S05]  /*10c20*/  BSYNC B0 ;  /* 0x0000000000007941 */ /* 0x000fea0003800000 */
.L_x_3299:
[----:B------:R-:W-:Y:S05]  /*10c30*/  IMAD R168, R168, c[0x0][0x32c], R173 ;  /* 0x0000cb00a8a87a24 */ /* 0x000fea00078e02ad */
[----:B------:R-:W-:Y:S02]  /*10c40*/  IADD3 R174, R168, c[0x0][0x32c], RZ ;  /* 0x0000cb00a8ae7a10 */ /* 0x000fe40007ffe0ff */
[----:B------:R-:W-:Y:S02]  /*10c50*/  IMNMX R3, R3, R168, !PT ;  /* 0x000000a803037217 */ /* 0x000fe40007800200 */
[----:B------:R-:W-:Y:S02]  /*10c60*/  IMNMX R167, R167, R174, PT ;  /* 0x000000aea7a77217 */ /* 0x000fe40003800200 */
.L_x_3298:
        /* <DEDUP_REMOVED lines=87> */
.L_x_3304:
[----:B------:R-:W-:Y:S04]  /*111e0*/  MOV R5, c[0x0][0x32c] ;  /* 0x0000cb0000057a02 */ /* 0x000fe80000000f00 */
[----:B------:R-:W-:Y:S11]  /*111f0*/  ISETP.NE.AND P0, PT, R5, 0x1, PT ;  /* 0x000000010500780c */ /* 0x000ff60003f05270 */
[----:B------:R-:W-:Y:S02]  /*11200*/  @!UPT UIADD3 URZ, URZ, URZ, URZ ;  /* 0x0000003f3f3ff290 */ /* 0x000fe4000fffe03f */
[----:B------:R-:W-:Y:S05]  /*11210*/  @P0 IMAD.HI.U32 R5, R4, c[0x0][0x330], RZ ;  /* 0x0000cc0004050a27 */ /* 0x000fea00078e00ff */
[----:B------:R-:W-:Y:S02]  /*11220*/  @P0 SHF.R.U32.HI R4, RZ, c[0x0][0x334], R5 ;  /* 0x0000cd00ff040a19 */ /* 0x000fe40000011605 */
.L_x_3305:
[----:B------:R-:W-:Y:S05]  /*11230*/  BSYNC B0 ;  /* 0x0000000000007941 */ /* 0x000fea0003800000 */
.L_x_3303:
[----:B------:R-:W-:Y:S05]  /*11240*/  IMAD R4, R4, c[0x0][0x32c], R173 ;  /* 0x0000cb0004047a24 */ /* 0x000fea00078e02ad */
[----:B------:R-:W-:Y:S02]  /*11250*/  IADD3 R5, R4, c[0x0][0x32c], RZ ;  /* 0x0000cb0004057a10 */ /* 0x000fe40007ffe0ff */
[----:B------:R-:W-:Y:S02]  /*11260*/  IMNMX R0, R0, R4, !PT ;  /* 0x0000000400007217 */ /* 0x000fe40007800200 */
[----:B------:R-:W-:Y:S02]  /*11270*/  IMNMX R2, R2, R5, PT ;  /* 0x0000000502027217 */ /* 0x000fe40003800200 */
.L_x_3302:
        /* <DEDUP_REMOVED lines=148> */
.L_x_3308:
[----:B------:R-:W-:Y:S04]  /*11bc0*/  MOV R4, c[0x0][0x32c] ;  /* 0x0000cb0000047a02 */ /* 0x000fe80000000f00 */
[----:B------:R-:W-:Y:S11]  /*11bd0*/  ISETP.NE.AND P0, PT, R4, 0x1, PT ;  /* 0x000000010400780c */ /* 0x000ff60003f05270 */
[----:B------:R-:W-:Y:S02]  /*11be0*/  @!UPT UIADD3 URZ, URZ, URZ, URZ ;  /* 0x0000003f3f3ff290 */ /* 0x000fe4000fffe03f */
[----:B------:R-:W-:Y:S05]  /*11bf0*/  @P0 IMAD.HI.U32 R4, R3, c[0x0][0x330], RZ ;  /* 0x0000cc0003040a27 */ /* 0x000fea00078e00ff */
[----:B------:R-:W-:Y:S02]  /*11c00*/  @P0 SHF.R.U32.HI R3, RZ, c[0x0][0x334], R4 ;  /* 0x0000cd00ff030a19 */ /* 0x000fe40000011604 */
.L_x_3309:
[----:B------:R-:W-:Y:S05]  /*11c10*/  BSYNC B0 ;  /* 0x0000000000007941 */ /* 0x000fea0003800000 */
.L_x_3307:
[----:B------:R-:W-:Y:S05]  /*11c20*/  IMAD R173, R3, c[0x0][0x32c], R173 ;  /* 0x0000cb0003ad7a24 */ /* 0x000fea00078e02ad */
[----:B------:R-:W-:Y:S02]  /*11c30*/  IADD3 R3, R173, c[0x0][0x32c], RZ ;  /* 0x0000cb00ad037a10 */ /* 0x000fe40007ffe0ff */
[----:B------:R-:W-:Y:S02]  /*11c40*/  IMNMX R0, R0, R173, !PT ;  /* 0x000000ad00007217 */ /* 0x000fe40007800200 */
[----:B------:R-:W-:Y:S02]  /*11c50*/  IMNMX R2, R2, R3, PT ;  /* 0x0000000302027217 */ /* 0x000fe40003800200 */
.L_x_3306:
        /* <DEDUP_REMOVED lines=33> */
[----:B------:R-:W-:Y:S01]  /*11e70*/  UISETP.NE.AND UP3, UPT, UR29, URZ, UPT ;  /* 0x0000003f1d00728c */ /* 0x000fe2000bf65270 */
[----:B------:R-:W-:Y:S02]  /*11e80*/  FMNMX.FTZ R169, R217, R169, !PT ;  /* 0x000000a9d9a97209 */ /* 0x000fe40007810000 */
[----:B------:R-:W-:Y:S02]  /*11e90*/  FMNMX.FTZ R3, R210, R3, !PT ;  /* 0x00000003d2037209 */ /* 0x000fe40007810000 */
[----:B------:R-:W-:Y:S01]  /*11ea0*/  FMNMX.FTZ R4, R8, R166, !PT ;  /* 0x000000a608047209 */ /* 0x000fe20007810000 */
[----:B------:R-:W1:Y:S01]  /*11eb0*/  SHFL.BFLY PT, R5, R169, 0x2, 0x1f ;  /* 0x0c401f00a9057f89 */ /* 0x000e6200000e0000 */
[----:B------:R-:W-:Y:S02]  /*11ec0*/  ISETP.GT.AND P2, PT, R0, 0x1, P2 ;  /* 0x000000010000780c */ /* 0x000fe40001744270 */
[----:B------:R-:W-:Y:S02]  /*11ed0*/  FMNMX.FTZ R3, R214, R3, !PT ;  /* 0x00000003d6037209 */ /* 0x000fe40007810000 */
[----:B------:R-:W-:Y:S02]  /*11ee0*/  FMNMX.FTZ R4, R9, R4, !PT ;  /* 0x0000000409047209 */ /* 0x000fe40007810000 */
[----:B------:R-:W-:Y:S01]  /*11ef0*/  ISETP.LT.OR P2, PT, R2, 0x2, P2 ;  /* 0x000000020200780c */ /* 0x000fe20001741670 */
[----:B------:R-:W2:Y:S01]  /*11f00*/  SHFL.BFLY PT, R168, R3, 0x2, 0x1f ;  /* 0x0c401f0003a87f89 */ /* 0x000ea200000e0000 */
        /* <DEDUP_REMOVED lines=15> */
[----:B--2---:R-:W-:Y:S02]  /*12000*/  FMNMX.FTZ R168, R3, R168, !PT ;  /* 0x000000a803a87209 */ /* 0x004fe40007810000 */
[----:B------:R-:W-:Y:S01]  /*12010*/  FMNMX.FTZ R3, R211, R4, !PT ;  /* 0x00000004d3037209 */ /* 0x000fe20007810000 */
[----:B------:R-:W1:Y:S01]  /*12020*/  SHFL.BFLY PT, R5, R169, 0x1, 0x1f ;  /* 0x0c201f00a9057f89 */ /* 0x000e6200000e0000 */
[----:B------:R-:W-:Y:S02]  /*12030*/  ISETP.GT.AND P0, PT, R0, 0x8, P0 ;  /* 0x000000080000780c */ /* 0x000fe40000704270 */
[----:B------:R-:W-:Y:S02]  /*12040*/  FMNMX.FTZ R3, R212, R3, !PT ;  /* 0x00000003d4037209 */ /* 0x000fe40007810000 */
[----:B------:R-:W-:Y:S02]  /*12050*/  ISETP.LT.OR P0, PT, R2, 0x9, P0 ;  /* 0x000000090200780c */ /* 0x000fe40000701670 */
[----:B------:R-:W-:Y:S01]  /*12060*/  FMNMX.FTZ R3, R213, R3, !PT ;  /* 0x00000003d5037209 */ /* 0x000fe20007810000 */
[----:B------:R-:W-:Y:S01]  /*12070*/  SHFL.BFLY PT, R6, R168, 0x1, 0x1f ;  /* 0x0c201f00a8067f89 */ /* 0x000fe200000e0000 */
[----:B------:R-:W-:Y:S02]  /*12080*/  FSEL R14, R14, -INF , !P0 ;  /* 0xff8000000e0e7808 */ /* 0x000fe40004000000 */
[----:B------:R-:W-:Y:S02]  /*12090*/  PLOP3.LUT P0, PT, PT, PT, UP6, 0x40, 0x0 ;  /* 0x000000000000781c */ /* 0x000fe40003f0e868 */
[----:B------:R-:W-:Y:S02]  /*120a0*/  FMNMX.FTZ R3, R216, R3, !PT ;  /* 0x00000003d8037209 */ /* 0x000fe40007810000 */
[----:B------:R-:W-:Y:S01]  /*120b0*/  PLOP3.LUT P1, PT, PT, PT, UP4, 0x40, 0x0 ;  /* 0x000000000000781c */ /* 0x000fe20003f2e848 */
[----:B------:R-:W-:Y:S01]  /*120c0*/  UISETP.NE.AND UP4, UPT, UR30, URZ, UPT ;  /* 0x0000003f1e00728c */ /* 0x000fe2000bf85270 */
[C---:B------:R-:W-:Y:S01]  /*120d0*/  ISETP.GT.AND P0, PT, R0.reuse, 0x11, P0 ;  /* 0x000000110000780c */ /* 0x040fe20000704270 */
[----:B------:R-:W2:Y:S01]  /*120e0*/  SHFL.BFLY PT, R7, R3, 0x2, 0x1f ;  /* 0x0c401f0003077f89 */ /* 0x000ea200000e0000 */
[----:B------:R-:W-:Y:S02]  /*120f0*/  ISETP.GT.AND P1, PT, R0, RZ, P1 ;  /* 0x000000ff0000720c */ /* 0x000fe40000f24270 */
[C---:B------:R-:W-:Y:S02]  /*12100*/  ISETP.LT.OR P0, PT, R2.reuse, 0x12, P0 ;  /* 0x000000120200780c */ /* 0x040fe40000701670 */
[----:B------:R-:W-:Y:S02]  /*12110*/  ISETP.LT.OR P1, PT, R2, 0x1, P1 ;  /* 0x000000010200780c */ /* 0x000fe40000f21670 */
[----:B-1----:R-:W-:Y:S02]  /*12120*/  FMNMX.FTZ R169, R169, R5, !PT ;  /* 0x00000005a9a97209 */ /* 0x002fe40007810000 */
[----:B------:R-:W-:Y:S02]  /*12130*/  FSEL R44, R27, -INF , !P0 ;  /* 0xff8000001b2c7808 */ /* 0x000fe40004000000 */
[C---:B------:R-:W-:Y:S01]  /*12140*/  FSETP.NEU.FTZ.AND P2, PT, R169.reuse, -INF , PT ;  /* 0xff800000a900780b */ /* 0x040fe20003f5d000 */
[----:B------:R-:W-:Y:S01]  /*12150*/  FMUL.FTZ R23, R169, c[0x0][0x2d0] ;  /* 0x0000b400a9177a20 */ /* 0x000fe20000410000 */
[----:B------:R-:W-:Y:S02]  /*12160*/  PLOP3.LUT P0, PT, PT, PT, UP4, 0x40, 0x0 ;  /* 0x000000000000781c */ /* 0x000fe40003f0e848 */
[----:B------:R-:W-:Y:S02]  /*12170*/  FSEL R10, R10, -INF , !P1 ;  /* 0xff8000000a0a7808 */ /* 0x000fe40004800000 */
[----:B------:R-:W-:Y:S02]  /*12180*/  FSEL R23, R23, RZ, P2 ;  /* 0x000000ff17177208 */ /* 0x000fe40001000000 */
[----:B------:R-:W-:Y:S01]  /*12190*/  PLOP3.LUT P1, PT, PT, PT, UP1, 0x40, 0x0 ;  /* 0x000000000000781c */ /* 0x000fe20003f2e818 */
[----:B------:R-:W-:Y:S01]  /*121a0*/  UISETP.NE.AND UP1, UPT, UR27, URZ, UPT ;  /* 0x0000003f1b00728c */ /* 0x000fe2000bf25270 */
[----:B------:R-:W-:Y:S01]  /*121b0*/  ISETP.GT.AND P0, PT, R0, 0x19, P0 ;  /* 0x000000190000780c */ /* 0x000fe20000704270 */
[--C-:B------:R-:W-:Y:S01]  /*121c0*/  FFMA.FTZ R4, R174, c[0x0][0x2d0], -R23.reuse ;  /* 0x0000b400ae047a23 */ /* 0x100fe20000010817 */
[----:B------:R-:W-:Y:S01]  /*121d0*/  ISETP.GT.AND P1, PT, R0, 0x9, P1 ;  /* 0x000000090000780c */ /* 0x000fe20000f24270 */
[--C-:B------:R-:W-:Y:S01]  /*121e0*/  FFMA.FTZ R40, R197, c[0x0][0x2d0], -R23.reuse ;  /* 0x0000b400c5287a23 */ /* 0x100fe20000010817 */
[C---:B------:R-:W-:Y:S01]  /*121f0*/  ISETP.LT.OR P0, PT, R2.reuse, 0x1a, P0 ;  /* 0x0000001a0200780c */ /* 0x040fe20000701670 */
[----:B------:R1:W-:Y:S01]  /*12200*/  MUFU.EX2 R32, R4 ;  /* 0x0000000400207308 */ /* 0x0003e20000000800 */
[----:B------:R-:W-:Y:S02]  /*12210*/  ISETP.LT.OR P1, PT, R2, 0xa, P1 ;  /* 0x0000000a0200780c */ /* 0x000fe40000f21670 */
[----:B------:R-:W-:Y:S02]  /*12220*/  FSEL R171, R31, -INF , !P0 ;  /* 0xff8000001fab7808 */ /* 0x000fe40004000000 */
[----:B------:R-:W-:Y:S02]  /*12230*/  PLOP3.LUT P0, PT, PT, PT, UP3, 0x40, 0x0 ;  /* 0x000000000000781c */ /* 0x000fe40003f0e838 */
[----:B------:R-:W-:Y:S02]  /*12240*/  FSEL R15, R15, -INF , !P1 ;  /* 0xff8000000f0f7808 */ /* 0x000fe40004800000 */
[----:B------:R-:W-:Y:S01]  /*12250*/  PLOP3.LUT P1, PT, PT, PT, UP5, 0x40, 0x0 ;  /* 0x000000000000781c */ /* 0x000fe20003f2e858 */
[----:B------:R-:W-:Y:S01]  /*12260*/  MUFU.EX2 R251, R40 ;  /* 0x0000002800fb7308 */ /* 0x000fe20000000800 */
[C---:B------:R-:W-:Y:S02]  /*12270*/  ISETP.GT.AND P0, PT, R0.reuse, 0x20, P0 ;  /* 0x000000200000780c */ /* 0x040fe40000704270 */
[----:B------:R-:W-:Y:S02]  /*12280*/  ISETP.GT.AND P1, PT, R0, 0x18, P1 ;  /* 0x000000180000780c */ /* 0x000fe40000f24270 */
[----:B--2---:R-:W-:Y:S02]  /*12290*/  FMNMX.FTZ R3, R3, R7, !PT ;  /* 0x0000000703037209 */ /* 0x004fe40007810000 */
[C---:B------:R-:W-:Y:S02]  /*122a0*/  ISETP.LT.OR P0, PT, R2.reuse, 0x21, P0 ;  /* 0x000000210200780c */ /* 0x040fe40000701670 */
[----:B------:R-:W-:Y:S01]  /*122b0*/  ISETP.LT.OR P1, PT, R2, 0x19, P1 ;  /* 0x000000190200780c */ /* 0x000fe20000f21670 */
[----:B------:R-:W2:Y:S01]  /*122c0*/  SHFL.BFLY PT, R167, R3, 0x1, 0x1f ;  /* 0x0c201f0003a77f89 */ /* 0x000ea200000e0000 */
[----:B------:R-:W-:Y:S02]  /*122d0*/  FSEL R172, R42, -INF , !P0 ;  /* 0xff8000002aac7808 */ /* 0x000fe40004000000 */
[----:B------:R-:W-:Y:S01]  /*122e0*/  FMNMX.FTZ R5, R10, R170, !PT ;  /* 0x000000aa0a057209 */ /* 0x000fe20007810000 */
[--C-:B-1----:R-:W-:Y:S01]  /*122f0*/  FFMA.FTZ R4, R175, c[0x0][0x2d0], -R23.reuse ;  /* 0x0000b400af047a23 */ /* 0x102fe20000010817 */
[----:B------:R-:W-:Y:S02]  /*12300*/  FSEL R45, R30, -INF , !P1 ;  /* 0xff8000001e2d7808 */ /* 0x000fe40004800000 */
[----:B------:R-:W-:Y:S01]  /*12310*/  PLOP3.LUT P1, PT, PT, PT, UP2, 0x40, 0x0 ;  /* 0x000000000000781c */ /* 0x000fe20003f2e828 */
[----:B------:R1:W-:Y:S01]  /*12320*/  MUFU.EX2 R24, R4 ;  /* 0x0000000400187308 */ /* 0x0003e20000000800 */
[----:B------:R-:W-:Y:S01]  /*12330*/  FMNMX.FTZ R5, R11, R5, !PT ;  /* 0x000000050b057209 */ /* 0x000fe20007810000 */
[----:B------:R-:W-:Y:S01]  /*12340*/  LDSM.16.MT88.4 R28, [R225+0x2080] ;  /* 0x00208000e11c783b */ /* 0x000fe20000004200 */
[----:B------:R-:W-:Y:S02]  /*12350*/  ISETP.GT.AND P1, PT, R0, 0x21, P1 ;  /* 0x000000210000780c */ /* 0x000fe40000f24270 */
[----:B------:R-:W-:Y:S02]  /*12360*/  PLOP3.LUT P0, PT, PT, PT, UP1, 0x40, 0x0 ;  /* 0x000000000000781c */ /* 0x000fe40003f0e818 */
[----:B------:R-:W-:Y:S02]  /*12370*/  FMNMX.FTZ R168, R168, R6, !PT ;  /* 0x00000006a8a87209 */ /* 0x000fe40007810000 */
[----:B------:R-:W-:Y:S02]  /*12380*/  FMNMX.FTZ R5, R14, R5, !PT ;  /* 0x000000050e057209 */ /* 0x000fe40007810000 */
[----:B------:R-:W-:Y:S01]  /*12390*/  ISETP.LT.OR P1, PT, R2, 0x22, P1 ;  /* 0x000000220200780c */ /* 0x000fe20000f21670 */
[----:B------:R-:W-:Y:S01]  /*123a0*/  FMUL.FTZ R48, R168, c[0x0][0x2d0] ;  /* 0x0000b400a8307a20 */ /* 0x000fe20000410000 */
[----:B------:R-:W-:Y:S02]  /*123b0*/  ISETP.GT.AND P0, PT, R0, 0x28, P0 ;  /* 0x000000280000780c */ /* 0x000fe40000704270 */
[----:B------:R-:W-:Y:S02]  /*123c0*/  FMNMX.FTZ R5, R15, R5, !PT ;  /* 0x000000050f057209 */ /* 0x000fe40007810000 */
[----:B------:R-:W-:Y:S02]  /*123d0*/  FSEL R174, R43, -INF , !P1 ;  /* 0xff8000002bae7808 */ /* 0x000fe40004800000 */
[----:B------:R-:W-:Y:S02]  /*123e0*/  FSETP.NEU.FTZ.AND P1, PT, R168, -INF , PT ;  /* 0xff800000a800780b */ /* 0x000fe40003f3d000 */
[----:B------:R-:W-:Y:S02]  /*123f0*/  ISETP.LT.OR P0, PT, R2, 0x29, P0 ;  /* 0x000000290200780c */ /* 0x000fe40000701670 */
[----:B------:R-:W-:Y:S01]  /*12400*/  FMNMX.FTZ R5, R41, R5, !PT ;  /* 0x0000000529057209 */ /* 0x000fe20007810000 */
[--C-:B-1----:R-:W-:Y:S01]  /*12410*/  FFMA.FTZ R4, R192, c[0x0][0x2d0], -R23.reuse ;  /* 0x0000b400c0047a23 */ /* 0x102fe20000010817 */
[----:B------:R-:W-:Y:S02]  /*12420*/  FSEL R48, R48, RZ, P1 ;  /* 0x000000ff30307208 */ /* 0x000fe40000800000 */
[----:B------:R-:W-:Y:S01]  /*12430*/  FSEL R173, R46, -INF , !P0 ;  /* 0xff8000002ead7808 */ /* 0x000fe20004000000 */
[----:B------:R1:W3:Y:S01]  /*12440*/  MUFU.EX2 R21, R4 ;  /* 0x0000000400157308 */ /* 0x0002e20000000800 */
[----:B------:R-:W-:Y:S01]  /*12450*/  PLOP3.LUT P0, PT, PT, PT, UP0, 0x40, 0x0 ;  /* 0x000000000000781c */ /* 0x000fe20003f0e808 */
[--C-:B------:R-:W-:Y:S01]  /*12460*/  FFMA.FTZ R40, R194, c[0x0][0x2d0], -R48.reuse ;  /* 0x0000b400c2287a23 */ /* 0x100fe20000010830 */
[----:B------:R-:W-:Y:S01]  /*12470*/  FMNMX.FTZ R5, R44, R5, !PT ;  /* 0x000000052c057209 */ /* 0x000fe20007810000 */
[----:B------:R-:W-:Y:S01]  /*12480*/  UISETP.GT.AND UP0, UPT, UR26, UR7, UPT ;  /* 0x000000071a00728c */ /* 0x000fe2000bf04270 */
[----:B------:R-:W-:Y:S01]  /*12490*/  ISETP.GT.AND P0, PT, R0, 0x29, P0 ;  /* 0x000000290000780c */ /* 0x000fe20000704270 */
[----:B------:R-:W-:Y:S01]  /*124a0*/  UIADD3 UR26, UR26, -0x1, URZ ;  /* 0xffffffff1a1a7890 */ /* 0x000fe2000fffe03f */
[----:B--2---:R-:W-:Y:S01]  /*124b0*/  FMNMX.FTZ R167, R3, R167, !PT ;  /* 0x000000a703a77209 */ /* 0x004fe20007810000 */
[--C-:B------:R-:W-:Y:S01]  /*124c0*/  FFMA.FTZ R3, R19, c[0x0][0x2d0], -R48.reuse ;  /* 0x0000b40013037a23 */ /* 0x100fe20000010830 */
[----:B------:R-:W-:Y:S01]  /*124d0*/  ISETP.LT.OR P0, PT, R2, 0x2a, P0 ;  /* 0x0000002a0200780c */ /* 0x000fe20000701670 */
[--C-:B------:R-:W-:Y:S01]  /*124e0*/  FFMA.FTZ R2, R17, c[0x0][0x2d0], -R48.reuse ;  /* 0x0000b40011027a23 */ /* 0x100fe20000010830 */
[----:B------:R2:W-:Y:S01]  /*124f0*/  MUFU.EX2 R250, R40 ;  /* 0x0000002800fa7308 */ /* 0x0005e20000000800 */
[----:B------:R-:W-:Y:S01]  /*12500*/  FMUL.FTZ R49, R167, c[0x0][0x2d0] ;  /* 0x0000b400a7317a20 */ /* 0x000fe20000410000 */
[----:B------:R-:W-:Y:S02]  /*12510*/  FSEL R22, R47, -INF , !P0 ;  /* 0xff8000002f167808 */ /* 0x000fe40004000000 */
[----:B------:R-:W-:Y:S04]  /*12520*/  FSETP.NEU.FTZ.AND P0, PT, R167, -INF , PT ;  /* 0xff800000a700780b */ /* 0x000fe80003f1d000 */
[----:B------:R-:W-:Y:S02]  /*12530*/  FSEL R49, R49, RZ, P0 ;  /* 0x000000ff31317208 */ /* 0x000fe40000000000 */
[----:B------:R4:W-:Y:S01]  /*12540*/  MUFU.EX2 R7, R3 ;  /* 0x0000000300077308 */ /* 0x0009e20000000800 */
[--C-:B-1----:R-:W-:Y:S01]  /*12550*/  FFMA.FTZ R4, R193, c[0x0][0x2d0], -R23.reuse ;  /* 0x0000b400c1047a23 */ /* 0x102fe20000010817 */
[----:B---3--:R-:W-:Y:S08]  /*12560*/  MOV R47, R21 ;  /* 0x00000015002f7202 */ /* 0x008ff00000000f00 */
[----:B------:R1:W3:Y:S01]  /*12570*/  MUFU.EX2 R42, R4 ;  /* 0x00000004002a7308 */ /* 0x0002e20000000800 */
[----:B--2---:R-:W-:Y:S09]  /*12580*/  FFMA.FTZ R40, R201, c[0x0][0x2d0], -R23 ;  /* 0x0000b400c9287a23 */ /* 0x004ff20000010817 */
[----:B------:R2:W-:Y:S01]  /*12590*/  MUFU.EX2 R221, R40 ;  /* 0x0000002800dd7308 */ /* 0x0005e20000000800 */
[--C-:B----4-:R-:W-:Y:S09]  /*125a0*/  FFMA.FTZ R3, R8, c[0x0][0x2d0], -R49.reuse ;  /* 0x0000b40008037a23 */ /* 0x110ff20000010831 */
[----:B------:R4:W-:Y:S01]  /*125b0*/  MUFU.EX2 R17, R3 ;  /* 0x0000000300117308 */ /* 0x0009e20000000800 */
[----:B-1----:R-:W-:Y:S01]  /*125c0*/  FMNMX.FTZ R4, R45, R5, !PT ;  /* 0x000000052d047209 */ /* 0x002fe20007810000 */
[--C-:B------:R-:W-:Y:S01]  /*125d0*/  FFMA.FTZ R5, R16, c[0x0][0x2d0], -R48.reuse ;  /* 0x0000b40010057a23 */ /* 0x100fe20000010830 */
[----:B---3--:R-:W-:Y:S02]  /*125e0*/  F2FP.BF16.PACK_AB R26, R42, R47 ;  /* 0x0000002f2a1a723e */ /* 0x008fe400000010ff */
[----:B------:R-:W-:Y:S05]  /*125f0*/  FMNMX.FTZ R4, R171, R4, !PT ;  /* 0x00000004ab047209 */ /* 0x000fea0007810000 */
[----:B------:R-:W-:Y:S01]  /*12600*/  MUFU.EX2 R20, R5 ;  /* 0x0000000500147308 */ /* 0x000fe20000000800 */
[----:B------:R-:W-:Y:S01]  /*12610*/  FMNMX.FTZ R0, R172, R4, !PT ;  /* 0x00000004ac007209 */ /* 0x000fe20007810000 */
[--C-:B------:R-:W-:Y:S02]  /*12620*/  FFMA.FTZ R4, R12, c[0x0][0x2d0], -R49.reuse ;  /* 0x0000b4000c047a23 */ /* 0x100fe40000010831 */
[--C-:B--2---:R-:W-:Y:S01]  /*12630*/  FFMA.FTZ R40, R198, c[0x0][0x2d0], -R48.reuse ;  /* 0x0000b400c6287a23 */ /* 0x104fe20000010830 */
[----:B------:R-:W-:Y:S05]  /*12640*/  FMNMX.FTZ R0, R174, R0, !PT ;  /* 0x00000000ae007209 */ /* 0x000fea0007810000 */
[----:B------:R1:W-:Y:S01]  /*12650*/  MUFU.EX2 R5, R2 ;  /* 0x0000000200057308 */ /* 0x0003e20000000800 */
[----:B------:R-:W-:Y:S01]  /*12660*/  FMNMX.FTZ R0, R173, R0, !PT ;  /* 0x00000000ad007209 */ /* 0x000fe20007810000 */
[--C-:B----4-:R-:W-:Y:S03]  /*12670*/  FFMA.FTZ R3, R9, c[0x0][0x2d0], -R49.reuse ;  /* 0x0000b40009037a23 */ /* 0x110fe60000010831 */
[----:B------:R-:W-:Y:S05]  /*12680*/  FMNMX.FTZ R0, R22, R0, !PT ;  /* 0x0000000016007209 */ /* 0x000fea0007810000 */
[----:B------:R-:W-:Y:S10]  /*12690*/  MUFU.EX2 R6, R3 ;  /* 0x0000000300067308 */ /* 0x000ff40000000800 */
[----:B------:R-:W-:Y:S01]  /*126a0*/  MUFU.EX2 R43, R4 ;  /* 0x00000004002b7308 */ /* 0x000fe20000000800 */
[----:B-1----:R-:W-:Y:S09]  /*126b0*/  FFMA.FTZ R2, R18, c[0x0][0x2d0], -R48 ;  /* 0x0000b40012027a23 */ /* 0x002ff20000010830 */
[----:B------:R1:W2:Y:S10]  /*126c0*/  MUFU.EX2 R46, R2 ;  /* 0x00000002002e7308 */ /* 0x0002b40000000800 */
[----:B------:R3:W-:Y:S01]  /*126d0*/  MUFU.EX2 R220, R40 ;  /* 0x0000002800dc7308 */ /* 0x0007e20000000800 */
[----:B-1----:R-:W1:Y:S01]  /*126e0*/  SHFL.BFLY PT, R2, R0, 0x2, 0x1f ;  /* 0x0c401f0000027f89 */ /* 0x002e6200000e0000 */
[----:B--2---:R-:W-:Y:S01]  /*126f0*/  F2FP.BF16.PACK_AB R27, R7, R46 ;  /* 0x0000002e071b723e */ /* 0x004fe200000010ff */
[--C-:B---3--:R-:W-:Y:S07]  /*12700*/  FFMA.FTZ R40, R202, c[0x0][0x2d0], -R49.reuse ;  /* 0x0000b400ca287a23 */ /* 0x108fee0000010831 */
[----:B------:R2:W-:Y:S01]  /*12710*/  MUFU.EX2 R202, R40 ;  /* 0x0000002800ca7308 */ /* 0x0005e20000000800 */
[----:B-1----:R-:W-:Y:S01]  /*12720*/  FMNMX.FTZ R3, R0, R2, !PT ;  /* 0x0000000200037209 */ /* 0x002fe20007810000 */
[--C-:B------:R-:W-:Y:S01]  /*12730*/  FFMA.FTZ R2, R13, c[0x0][0x2d0], -R49.reuse ;  /* 0x0000b4000d027a23 */ /* 0x100fe20000010831 */
[----:B------:R-:W-:Y:S07]  /*12740*/  FSEL R0, R169, RZ, P2 ;  /* 0x000000ffa9007208 */ /* 0x000fee0001000000 */
[----:B------:R1:W-:Y:S01]  /*12750*/  MUFU.EX2 R16, R2 ;  /* 0x0000000200107308 */ /* 0x0003e20000000800 */
[----:B------:R-:W3:Y:S01]  /*12760*/  SHFL.BFLY PT, R4, R3, 0x1, 0x1f ;  /* 0x0c201f0003047f89 */ /* 0x000ee200000e0000 */
[----:B------:R-:W-:Y:S01]  /*12770*/  FADD.FTZ R0, -R0, R164 ;  /* 0x000000a400007221 */ /* 0x000fe20000010100 */
[----:B------:R-:W-:Y:S03]  /*12780*/  MOV R164, R20 ;  /* 0x0000001400a47202 */ /* 0x000fe60000000f00 */
[----:B------:R-:W-:Y:S02]  /*12790*/  FMUL.FTZ R0, R0, c[0x0][0x2d0] ;  /* 0x0000b40000007a20 */ /* 0x000fe40000410000 */
[----:B--2---:R-:W-:Y:S02]  /*127a0*/  FFMA.FTZ R40, R203, c[0x0][0x2d0], -R49 ;  /* 0x0000b400cb287a23 */ /* 0x004fe40000010831 */
[----:B------:R2:W4:Y:S10]  /*127b0*/  MUFU.EX2 R21, R0 ;  /* 0x0000000000157308 */ /* 0x0005340000000800 */
[----:B------:R-:W-:Y:S01]  /*127c0*/  MUFU.EX2 R201, R40 ;  /* 0x0000002800c97308 */ /* 0x000fe20000000800 */
[----:B-1----:R-:W-:Y:S02]  /*127d0*/  FSEL R2, R168, RZ, P1 ;  /* 0x000000ffa8027208 */ /* 0x002fe40000800000 */
[----:B---3--:R-:W-:Y:S03]  /*127e0*/  FMNMX.FTZ R3, R4, R3, !PT ;  /* 0x0000000304037209 */ /* 0x008fe60007810000 */
[----:B------:R-:W-:Y:S01]  /*127f0*/  FADD.FTZ R2, -R2, R165 ;  /* 0x000000a502027221 */ /* 0x000fe20000010100 */
[----:B------:R-:W-:Y:S01]  /*12800*/  MOV R165, R6 ;  /* 0x0000000600a57202 */ /* 0x000fe20000000f00 */
[----:B------:R-:W-:Y:S02]  /*12810*/  FMUL.FTZ R50, R3, c[0x0][0x2d0] ;  /* 0x0000b40003327a20 */ /* 0x000fe40000410000 */
[----:B------:R-:W-:Y:S01]  /*12820*/  FMUL.FTZ R2, R2, c[0x0][0x2d0] ;  /* 0x0000b40002027a20 */ /* 0x000fe20000410000 */
[----:B--2---:R-:W-:Y:S01]  /*12830*/  FSEL R0, R167, RZ, P0 ;  /* 0x000000ffa7007208 */ /* 0x004fe20000000000 */
        /* <DEDUP_REMOVED lines=12> */
[C---:B------:R-:W-:Y:S01]  /*12900*/  FMUL.FTZ R5, R21.reuse, R177 ;  /* 0x000000b115057220 */ /* 0x040fe20000410000 */
[----:B------:R-:W-:Y:S01]  /*12910*/  MOV R177, R7 ;  /* 0x0000000700b17202 */ /* 0x000fe20000000f00 */
[C---:B------:R-:W-:Y:S02]  /*12920*/  FMUL.FTZ R145, R21.reuse, R145 ;  /* 0x0000009115917220 */ /* 0x040fe40000410000 */
[C---:B------:R-:W-:Y:S02]  /*12930*/  FMUL.FTZ R148, R21.reuse, R148 ;  /* 0x0000009415947220 */ /* 0x040fe40000410000 */
[C---:B------:R-:W-:Y:S02]  /*12940*/  FMUL.FTZ R149, R21.reuse, R149 ;  /* 0x0000009515957220 */ /* 0x040fe40000410000 */
[C---:B------:R-:W-:Y:S01]  /*12950*/  FMUL.FTZ R160, R21.reuse, R160 ;  /* 0x000000a015a07220 */ /* 0x040fe20000410000 */
[----:B------:R4:W-:Y:S01]  /*12960*/  MUFU.EX2 R193, R4 ;  /* 0x0000000400c17308 */ /* 0x0009e20000000800 */
[C---:B------:R-:W-:Y:S02]  /*12970*/  FMUL.FTZ R161, R21.reuse, R161 ;  /* 0x000000a115a17220 */ /* 0x040fe40000410000 */
[C---:B-1----:R-:W-:Y:S01]  /*12980*/  FMUL.FTZ R6, R20.reuse, R178 ;  /* 0x000000b214067220 */ /* 0x042fe20000410000 */
[----:B------:R-:W-:Y:S01]  /*12990*/  MOV R178, R17 ;  /* 0x0000001100b27202 */ /* 0x000fe20000000f00 */
[C---:B------:R-:W-:Y:S01]  /*129a0*/  FMUL.FTZ R7, R20.reuse, R179 ;  /* 0x000000b314077220 */ /* 0x040fe20000410000 */
[----:B------:R-:W-:Y:S01]  /*129b0*/  MOV R179, R16 ;  /* 0x0000001000b37202 */ /* 0x000fe20000000f00 */
[C---:B------:R-:W-:Y:S02]  /*129c0*/  FMUL.FTZ R16, R21.reuse, R188 ;  /* 0x000000bc15107220 */ /* 0x040fe40000410000 */
[----:B------:R-:W-:Y:S01]  /*129d0*/  FMUL.FTZ R17, R21, R189 ;  /* 0x000000bd15117220 */ /* 0x000fe20000410000 */
[----:B------:R-:W-:Y:S01]  /*129e0*/  F2FP.BF16.PACK_AB R34, R179, R43 ;  /* 0x0000002bb322723e */ /* 0x000fe200000010ff */
[C---:B------:R-:W-:Y:S01]  /*129f0*/  FMUL.FTZ R18, R20.reuse, R190 ;  /* 0x000000be14127220 */ /* 0x040fe20000410000 */
[----:B------:R-:W-:Y:S01]  /*12a00*/  MOV R203, R179 ;  /* 0x000000b300cb7202 */ /* 0x000fe20000000f00 */
[----:B------:R-:W-:Y:S01]  /*12a10*/  FMUL.FTZ R19, R20, R191 ;  /* 0x000000bf14137220 */ /* 0x000fe20000410000 */
[----:B------:R-:W-:Y:S01]  /*12a20*/  MOV R179, R166 ;  /* 0x000000a600b37202 */ /* 0x000fe20000000f00 */
        /* <DEDUP_REMOVED lines=34> */
[----:B------:R-:W-:Y:S02]  /*12c50*/  FMUL.FTZ R53, R21, R53 ;  /* 0x0000003515357220 */ /* 0x000fe40000410000 */
[C---:B------:R-:W-:Y:S02]  /*12c60*/  FMUL.FTZ R54, R20.reuse, R54 ;  /* 0x0000003614367220 */ /* 0x040fe40000410000 */
[----:B------:R-:W-:Y:S01]  /*12c70*/  FMUL.FTZ R55, R20, R55 ;  /* 0x0000003714377220 */ /* 0x000fe20000410000 */
        /* <DEDUP_REMOVED lines=10> */
[----:B------:R-:W-:Y:S01]  /*12d20*/  FFMA.FTZ R40, R45, c[0x0][0x2d0], -R50 ;  /* 0x0000b4002d287a23 */ /* 0x000fe20000010832 */
        /* <DEDUP_REMOVED lines=65> */
[--C-:B------:R-:W-:Y:S02]  /*13140*/  FFMA.FTZ R36, R195, c[0x0][0x2d0], -R23.reuse ;  /* 0x0000b400c3247a23 */ /* 0x100fe40000010817 */
        /* <DEDUP_REMOVED lines=15> */
[--C-:B------:R-:W-:Y:S02]  /*13240*/  FFMA.FTZ R28, R196, c[0x0][0x2d0], -R48.reuse ;  /* 0x0000b400c41c7a23 */ /* 0x100fe40000010830 */
[C---:B------:R-:W-:Y:S02]  /*13250*/  FMUL.FTZ R99, R20.reuse, R99 ;  /* 0x0000006314637220 */ /* 0x040fe40000410000 */
[C---:B------:R-:W-:Y:S01]  /*13260*/  HMMA.16816.F32.BF16 R80, R24.reuse, R30, R80 ;  /* 0x0000001e1850723c */ /* 0x040fe20000041850 */
[----:B------:R2:W-:Y:S03]  /*13270*/  MUFU.EX2 R223, R28 ;  /* 0x0000001c00df7308 */ /* 0x0005e60000000800 */
[C---:B------:R-:W-:Y:S02]  /*13280*/  FMUL.FTZ R100, R21.reuse, R100 ;  /* 0x0000006415647220 */ /* 0x040fe40000410000 */
[----:B------:R-:W-:Y:S02]  /*13290*/  FMUL.FTZ R101, R21, R101 ;  /* 0x0000006515657220 */ /* 0x000fe40000410000 */
[C---:B------:R-:W-:Y:S04]  /*132a0*/  FMUL.FTZ R102, R20.reuse, R102 ;  /* 0x0000006614667220 */ /* 0x040fe80000410000 */
[----:B------:R-:W-:Y:S02]  /*132b0*/  FMUL.FTZ R103, R20, R103 ;  /* 0x0000006714677220 */ /* 0x000fe40000410000 */
[C---:B------:R-:W-:Y:S02]  /*132c0*/  FMUL.FTZ R104, R2.reuse, R104 ;  /* 0x0000006802687220 */ /* 0x040fe40000410000 */
[----:B------:R-:W-:Y:S02]  /*132d0*/  FMUL.FTZ R105, R2, R105 ;  /* 0x0000006902697220 */ /* 0x000fe40000410000 */
[C---:B------:R-:W-:Y:S02]  /*132e0*/  FMUL.FTZ R106, R0.reuse, R106 ;  /* 0x0000006a006a7220 */ /* 0x040fe40000410000 */
[----:B------:R-:W-:Y:S02]  /*132f0*/  FMUL.FTZ R107, R0, R107 ;  /* 0x0000006b006b7220 */ /* 0x000fe40000410000 */
[C---:B------:R-:W-:Y:S02]  /*13300*/  FMUL.FTZ R108, R2.reuse, R108 ;  /* 0x0000006c026c7220 */ /* 0x040fe40000410000 */
[----:B------:R-:W-:Y:S02]  /*13310*/  FMUL.FTZ R109, R2, R109 ;  /* 0x0000006d026d7220 */ /* 0x000fe40000410000 */
[----:B--2---:R-:W-:Y:S02]  /*13320*/  FFMA.FTZ R28, R199, c[0x0][0x2d0], -R23 ;  /* 0x0000b400c71c7a23 */ /* 0x004fe40000010817 */
[C---:B------:R-:W-:Y:S02]  /*13330*/  FMUL.FTZ R110, R0.reuse, R110 ;  /* 0x0000006e006e7220 */ /* 0x040fe40000410000 */
[----:B------:R2:W-:Y:S01]  /*13340*/  MUFU.EX2 R222, R28 ;  /* 0x0000001c00de7308 */ /* 0x0005e20000000800 */
[----:B------:R-:W-:Y:S01]  /*13350*/  FMUL.FTZ R111, R0, R111 ;  /* 0x0000006f006f7220 */ /* 0x000fe20000410000 */
[-C--:B-1----:R-:W-:Y:S03]  /*13360*/  HMMA.16816.F32.BF16 R84, R24, R36.reuse, R84 ;  /* 0x000000241854723c */ /* 0x082fe60000041854 */
[C---:B------:R-:W-:Y:S02]  /*13370*/  FMUL.FTZ R112, R21.reuse, R112 ;  /* 0x0000007015707220 */ /* 0x040fe40000410000 */
[C---:B------:R-:W-:Y:S02]  /*13380*/  FMUL.FTZ R113, R21.reuse, R113 ;  /* 0x0000007115717220 */ /* 0x040fe40000410000 */
[C---:B------:R-:W-:Y:S01]  /*13390*/  FMUL.FTZ R114, R20.reuse, R114 ;  /* 0x0000007214727220 */ /* 0x040fe20000410000 */
[C---:B------:R-:W-:Y:S04]  /*133a0*/  HMMA.16816.F32.BF16 R88, R32.reuse, R36, R88 ;  /* 0x000000242058723c */ /* 0x040fe80000041858 */
[----:B------:R-:W-:Y:S02]  /*133b0*/  FMUL.FTZ R115, R20, R115 ;  /* 0x0000007314737220 */ /* 0x000fe40000410000 */
[C---:B------:R-:W-:Y:S02]  /*133c0*/  FMUL.FTZ R116, R21.reuse, R116 ;  /* 0x0000007415747220 */ /* 0x040fe40000410000 */
[-C--:B------:R-:W-:Y:S04]  /*133d0*/  HMMA.16816.F32.BF16 R92, R32, R38.reuse, R92 ;  /* 0x00000026205c723c */ /* 0x080fe8000004185c */
[----:B------:R-:W-:Y:S01]  /*133e0*/  FFMA.FTZ R36, R200, c[0x0][0x2d0], -R48 ;  /* 0x0000b400c8247a23 */ /* 0x000fe20000010830 */
[----:B--2---:R-:W1:Y:S01]  /*133f0*/  LDSM.16.MT88.4 R28, [R228+0x3880] ;  /* 0x00388000e41c783b */ /* 0x004e620000004200 */
[----:B------:R-:W-:Y:S02]  /*13400*/  FMUL.FTZ R117, R21, R117 ;  /* 0x0000007515757220 */ /* 0x000fe40000410000 */
        /* <DEDUP_REMOVED lines=12> */
[--C-:B--2---:R-:W-:Y:S02]  /*134d0*/  FFMA.FTZ R36, R51, c[0x0][0x2d0], -R49.reuse ;  /* 0x0000b40033247a23 */ /* 0x104fe40000010831 */
[C---:B------:R-:W-:Y:S02]  /*134e0*/  FMUL.FTZ R128, R21.reuse, R128 ;  /* 0x0000008015807220 */ /* 0x040fe40000410000 */
[----:B------:R2:W3:Y:S01]  /*134f0*/  MUFU.EX2 R218, R36 ;  /* 0x0000002400da7308 */ /* 0x0004e20000000800 */
[----:B------:R-:W-:Y:S02]  /*13500*/  FMUL.FTZ R129, R21, R129 ;  /* 0x0000008115817220 */ /* 0x000fe40000410000 */
[C---:B------:R-:W-:Y:S02]  /*13510*/  FMUL.FTZ R130, R20.reuse, R130 ;  /* 0x0000008214827220 */ /* 0x040fe40000410000 */
[----:B------:R-:W-:Y:S01]  /*13520*/  FMUL.FTZ R131, R20, R131 ;  /* 0x0000008314837220 */ /* 0x000fe20000410000 */
[-C--:B-1----:R-:W-:Y:S08]  /*13530*/  HMMA.16816.F32.BF16 R100, R24, R28.reuse, R100 ;  /* 0x0000001c1864723c */ /* 0x082ff00000041864 */
[C---:B------:R-:W-:Y:S07]  /*13540*/  HMMA.16816.F32.BF16 R104, R32.reuse, R28, R104 ;  /* 0x0000001c2068723c */ /* 0x040fee0000041868 */
[----:B------:R-:W-:Y:S01]  /*13550*/  FFMA.FTZ R28, R204, c[0x0][0x2d0], -R49 ;  /* 0x0000b400cc1c7a23 */ /* 0x000fe20000010831 */
[-C--:B------:R-:W-:Y:S01]  /*13560*/  HMMA.16816.F32.BF16 R108, R32, R30.reuse, R108 ;  /* 0x0000001e206c723c */ /* 0x080fe2000004186c */
[----:B--2---:R-:W1:Y:S02]  /*13570*/  LDSM.16.MT88.4 R36, [R227+0x3880] ;  /* 0x00388000e324783b */ /* 0x004e640000004200 */
[----:B------:R2:W4:Y:S01]  /*13580*/  MUFU.EX2 R200, R28 ;  /* 0x0000001c00c87308 */ /* 0x0005220000000800 */
[----:B------:R-:W-:Y:S02]  /*13590*/  MOV R204, R177 ;  /* 0x000000b100cc7202 */ /* 0x000fe40000000f00 */
[----:B------:R-:W-:Y:S02]  /*135a0*/  MOV R177, R164 ;  /* 0x000000a400b17202 */ /* 0x000fe40000000f00 */
[C---:B------:R-:W-:Y:S05]  /*135b0*/  HMMA.16816.F32.BF16 R112, R24.reuse, R30, R112 ;  /* 0x0000001e1870723c */ /* 0x040fea0000041870 */
[----:B------:R5:W-:Y:S01]  /*135c0*/  MUFU.EX2 R164, R40 ;  /* 0x0000002800a47308 */ /* 0x000be20000000800 */
[--C-:B--2---:R-:W-:Y:S09]  /*135d0*/  FFMA.FTZ R28, R41, c[0x0][0x2d0], -R50.reuse ;  /* 0x0000b400291c7a23 */ /* 0x104ff20000010832 */
[----:B------:R2:W-:Y:S01]  /*135e0*/  MUFU.EX2 R166, R28 ;  /* 0x0000001c00a67308 */ /* 0x0005e20000000800 */
[----:B-----5:R-:W-:Y:S01]  /*135f0*/  LDSM.16.MT88.4 R40, [R226+0x2880] ;  /* 0x00288000e228783b */ /* 0x020fe20000004200 */
[-C--:B-1----:R-:W-:Y:S08]  /*13600*/  HMMA.16816.F32.BF16 R116, R24, R36.reuse, R116 ;  /* 0x000000241874723c */ /* 0x082ff00000041874 */
[C---:B------:R-:W-:Y:S04]  /*13610*/  HMMA.16816.F32.BF16 R120, R32.reuse, R36, R120 ;  /* 0x000000242078723c */ /* 0x040fe80000041878 */
[--C-:B--2---:R-:W-:Y:S04]  /*13620*/  FFMA.FTZ R28, R44, c[0x0][0x2d0], -R50.reuse ;  /* 0x0000b4002c1c7a23 */ /* 0x104fe80000010832 */
[-C--:B------:R-:W-:Y:S01]  /*13630*/  HMMA.16816.F32.BF16 R124, R32, R38.reuse, R124 ;  /* 0x00000026207c723c */ /* 0x080fe2000004187c */
[----:B------:R-:W-:Y:S01]  /*13640*/  LDSM.16.MT88.4 R44, [R228+0x2880] ;  /* 0x00288000e42c783b */ /* 0x000fe20000004200 */
[----:B------:R1:W2:Y:S02]  /*13650*/  MUFU.EX2 R165, R28 ;  /* 0x0000001c00a57308 */ /* 0x0002a40000000800 */
[----:B------:R-:W-:Y:S03]  /*13660*/  FFMA.FTZ R36, R171, c[0x0][0x2d0], -R50 ;  /* 0x0000b400ab247a23 */ /* 0x000fe60000010832 */
[----:B---3--:R-:W-:Y:S01]  /*13670*/  F2FP.BF16.PACK_AB R32, R202, R218 ;  /* 0x000000daca20723e */ /* 0x008fe200000010ff */
[----:B------:R-:W-:Y:S04]  /*13680*/  HMMA.16816.F32.BF16 R128, R24, R38, R128 ;  /* 0x000000261880723c */ /* 0x000fe80000041880 */
[----:B------:R3:W5:Y:S01]  /*13690*/  MUFU.EX2 R51, R36 ;  /* 0x0000002400337308 */ /* 0x0007620000000800 */
[----:B----4-:R-:W-:Y:S02]  /*136a0*/  F2FP.BF16.PACK_AB R34, R200, R201 ;  /* 0x000000c9c822723e */ /* 0x010fe400000010ff */
[----:B------:R-:W-:Y:S02]  /*136b0*/  F2FP.BF16.PACK_AB R24, R251, R252 ;  /* 0x000000fcfb18723e */ /* 0x000fe400000010ff */
[----:B------:R-:W-:Y:S03]  /*136c0*/  F2FP.BF16.PACK_AB R25, R223, R250 ;  /* 0x000000fadf19723e */ /* 0x000fe600000010ff */
[----:B------:R-:W-:Y:S02]  /*136d0*/  F2FP.BF16.PACK_AB R26, R221, R222 ;  /* 0x000000dedd1a723e */ /* 0x000fe400000010ff */
[----:B------:R-:W-:Y:S01]  /*136e0*/  F2FP.BF16.PACK_AB R27, R219, R220 ;  /* 0x000000dcdb1b723e */ /* 0x000fe200000010ff */
[----:B-1----:R-:W1:Y:S01]  /*136f0*/  LDSM.16.MT88.4 R28, [R225+0x2880] ;  /* 0x00288000e11c783b */ /* 0x002e620000004200 */
[----:B--2---:R-:W-:Y:S07]  /*13700*/  F2FP.BF16.PACK_AB R33, R165, R166 ;  /* 0x000000a6a521723e */ /* 0x004fee00000010ff */
[----:B---3--:R-:W2:Y:S01]  /*13710*/  LDSM.16.MT88.4 R36, [R227+0x2880] ;  /* 0x00288000e324783b */ /* 0x008ea20000004200 */
[----:B-----5:R-:W-:Y:S01]  /*13720*/  F2FP.BF16.PACK_AB R35, R51, R164 ;  /* 0x000000a43323723e */ /* 0x020fe200000010ff */
        /* <DEDUP_REMOVED lines=14> */
[--C-:B---3--:R-:W-:Y:S02]  /*13810*/  FFMA.FTZ R40, R209, c[0x0][0x2d0], -R23.reuse ;  /* 0x0000b400d1287a23 */ /* 0x108fe40000010817 */
[----:B------:R-:W3:Y:S02]  /*13820*/  LDL.LU R209, [R1+0x18] ;  /* 0x0000180001d17983 */ /* 0x000ee40000300800 */
[-C--:B------:R-:W-:Y:S01]  /*13830*/  HMMA.16816.F32.BF16 R156, R32, R46.reuse, R156 ;  /* 0x0000002e209c723c */ /* 0x080fe2000004189c */
[----:B------:R4:W-:Y:S07]  /*13840*/  MUFU.EX2 R199, R40 ;  /* 0x0000002800c77308 */ /* 0x0009ee0000000800 */
[C---:B------:R-:W-:Y:S08]  /*13850*/  HMMA.16816.F32.BF16 R160, R24.reuse, R46, R160 ;  /* 0x0000002e18a0723c */ /* 0x040ff000000418a0 */
[-C--:B--2---:R-:W-:Y:S08]  /*13860*/  HMMA.16816.F32.BF16 R52, R24, R36.reuse, R52 ;  /* 0x000000241834723c */ /* 0x084ff00000041834 */
[C---:B------:R-:W-:Y:S01]  /*13870*/  HMMA.16816.F32.BF16 R56, R32.reuse, R36, R56 ;  /* 0x000000242038723c */ /* 0x040fe20000041838 */
[----:B----4-:R-:W2:Y:S06]  /*13880*/  LDSM.16.MT88.4 R40, [R226+0x4080] ;  /* 0x00408000e228783b */ /* 0x010eac0000004200 */
        /* <DEDUP_REMOVED lines=13> */
[-C--:B--2---:R-:W-:Y:S08]  /*13960*/  HMMA.16816.F32.BF16 R84, R24, R40.reuse, R84 ;  /* 0x000000281854723c */ /* 0x084ff00000041854 */
        /* <DEDUP_REMOVED lines=11> */
[--C-:B--2---:R-:W-:Y:S01]  /*13a20*/  FFMA.FTZ R23, R210, c[0x0][0x2d0], -R48.reuse ;  /* 0x0000b400d2177a23 */ /* 0x104fe20000010830 */
[----:B------:R-:W-:Y:S01]  /*13a30*/  MOV R210, R179 ;  /* 0x000000b300d27202 */ /* 0x000fe20000000f00 */
[----:B------:R-:W-:Y:S01]  /*13a40*/  FFMA.FTZ R48, R214, c[0x0][0x2d0], -R48 ;  /* 0x0000b400d6307a23 */ /* 0x000fe20000010830 */
[----:B------:R-:W-:Y:S01]  /*13a50*/  MOV R214, R170 ;  /* 0x000000aa00d67202 */ /* 0x000fe20000000f00 */
[----:B------:R2:W-:Y:S10]  /*13a60*/  MUFU.EX2 R171, R23 ;  /* 0x0000001700ab7308 */ /* 0x0005f40000000800 */
[----:B------:R-:W-:Y:S01]  /*13a70*/  MUFU.EX2 R170, R48 ;  /* 0x0000003000aa7308 */ /* 0x000fe20000000800 */
[--C-:B--2---:R-:W-:Y:S01]  /*13a80*/  FFMA.FTZ R23, R211, c[0x0][0x2d0], -R49.reuse ;  /* 0x0000b400d3177a23 */ /* 0x104fe20000010831 */
[-C--:B-1----:R-:W-:Y:S01]  /*13a90*/  HMMA.16816.F32.BF16 R100, R24, R36.reuse, R100 ;  /* 0x000000241864723c */ /* 0x082fe20000041864 */
[----:B------:R-:W2:Y:S07]  /*13aa0*/  LDL.LU R211, [R1+0x14] ;  /* 0x0000140001d37983 */ /* 0x000eae0000300800 */
        /* <DEDUP_REMOVED lines=59> */
[----:B------:R-:W-:Y:S01]  /*13e60*/  FFMA.FTZ R4, R2, R211, R212 ;  /* 0x000000d302047223 */ /* 0x000fe200000100d4 */
[-C--:B------:R-:W-:Y:S04]  /*13e70*/  HMMA.16816.F32.BF16 R76, R28, R6.reuse, R76 ;  /* 0x000000061c4c723c */ /* 0x080fe8000004184c */
[----:B------:R-:W-:Y:S04]  /*13e80*/  FADD.FTZ R4, R217, R4 ;  /* 0x00000004d9047221 */ /* 0x000fe80000010000 */
[C---:B------:R-:W-:Y:S04]  /*13e90*/  HMMA.16816.F32.BF16 R80, R24.reuse, R6, R80 ;  /* 0x000000061850723c */ /* 0x040fe80000041850 */
[----:B------:R-:W-:Y:S02]  /*13ea0*/  FADD.FTZ R5, R205, R4 ;  /* 0x00000004cd057221 */ /* 0x000fe40000010000 */
[----:B---3--:R-:W-:Y:S02]  /*13eb0*/  FFMA.FTZ R4, R0, R209, R175 ;  /* 0x000000d100047223 */ /* 0x008fe400000100af */
        /* <DEDUP_REMOVED lines=65> */
.L_x_3292:
[----:B-1----:R-:W2:Y:S04]  /*142d0*/  LDL.LU R0, [R1+0x10] ;  /* 0x0000100001007983 */ /* 0x002ea80000300800 */
        /* <DEDUP_REMOVED lines=184> */
.L_x_3230:
        /* <DEDUP_REMOVED lines=197> */
.L_x_3312:
        /* <DEDUP_REMOVED lines=158> */
.L_x_3314:
[----:B--234-:R-:W-:Y:S05]  /*16490*/  BSYNC B0 ;  /* 0x0000000000007941 */ /* 0x01cfea0003800000 */
.L_x_3313:
        /* <DEDUP_REMOVED lines=16> */
.L_x_3316:
[----:B------:R-:W-:Y:S05]  /*165a0*/  BSYNC B0 ;  /* 0x0000000000007941 */ /* 0x000fea0003800000 */
.L_x_3315:
        /* <DEDUP_REMOVED lines=16> */
.L_x_3318:
[----:B------:R-:W-:Y:S05]  /*166b0*/  BSYNC B0 ;  /* 0x0000000000007941 */ /* 0x000fea0003800000 */
.L_x_3317:
        /* <DEDUP_REMOVED lines=16> */
.L_x_3320:
[----:B------:R-:W-:Y:S05]  /*167c0*/  BSYNC B0 ;  /* 0x0000000000007941 */ /* 0x000fea0003800000 */
.L_x_3319:
        /* <DEDUP_REMOVED lines=16> */
.L_x_3322:
[----:B------:R-:W-:Y:S05]  /*168d0*/  BSYNC B0 ;  /* 0x0000000000007941 */ /* 0x000fea0003800000 */
.L_x_3321:
        /* <DEDUP_REMOVED lines=16> */
.L_x_3324:
[----:B------:R-:W-:Y:S05]  /*169e0*/  BSYNC B0 ;  /* 0x0000000000007941 */ /* 0x000fea0003800000 */
.L_x_3323:
        /* <DEDUP_REMOVED lines=16> */
.L_x_3326:
[----:B------:R-:W-:Y:S05]  /*16af0*/  BSYNC B0 ;  /* 0x0000000000007941 */ /* 0x000fea0003800000 */
.L_x_3325:
        /* <DEDUP_REMOVED lines=17> */
.L_x_3311:
        /* <DEDUP_REMOVED lines=31> */
.L_x_3327:
        /* <DEDUP_REMOVED lines=43> */
.L_x_3329:
[----:B------:R-:W-:Y:S05]  /*170b0*/  BSYNC B0 ;  /* 0x0000000000007941 */ /* 0x000fea0003800000 */
.L_x_3328:
        /* <DEDUP_REMOVED lines=63> */
.L_x_3331:
[----:B------:R-:W-:Y:S05]  /*174b0*/  BSYNC B0 ;  /* 0x0000000000007941 */ /* 0x000fea0003800000 */
.L_x_3330:
        /* <DEDUP_REMOVED lines=15> */
.L_x_3333:
[----:B------:R-:W-:Y:S05]  /*175b0*/  BSYNC B0 ;  /* 0x0000000000007941 */ /* 0x000fea0003800000 */
.L_x_3332:
        /* <DEDUP_REMOVED lines=15> */
.L_x_3335:
[----:B------:R-:W-:Y:S05]  /*176b0*/  BSYNC B0 ;  /* 0x0000000000007941 */ /* 0x000fea0003800000 */
.L_x_3334:
        /* <DEDUP_REMOVED lines=15> */
.L_x_3337:
[----:B------:R-:W-:Y:S05]  /*177b0*/  BSYNC B0 ;  /* 0x0000000000007941 */ /* 0x000fea0003800000 */
.L_x_3336:
        /* <DEDUP_REMOVED lines=15> */
.L_x_3339:
[----:B------:R-:W-:Y:S05]  /*178b0*/  BSYNC B0 ;  /* 0x0000000000007941 */ /* 0x000fea0003800000 */
.L_x_3338:
        /* <DEDUP_REMOVED lines=15> */
.L_x_3341:
[----:B------:R-:W-:Y:S05]  /*179b0*/  BSYNC B0 ;  /* 0x0000000000007941 */ /* 0x000fea0003800000 */
.L_x_3340:
        /* <DEDUP_REMOVED lines=15> */
.L_x_3343:
[----:B------:R-:W-:Y:S05]  /*17ab0*/  BSYNC B0 ;  /* 0x0000000000007941 */ /* 0x000fea0003800000 */
.L_x_3342:
        /* <DEDUP_REMOVED lines=16> */
.L_x_3344:
        /* <DEDUP_REMOVED lines=12> */
.L_x_4373:


//--------------------- .text._ZN7cutlass13device_kernelIN5flash19enable_sm80_to_sm89INS1_16FlashAttnFwdSm80INS1_25CollectiveMainloopFwdSm80ILi4ELi1ELb0EN4cute5tupleIJNS5_1CILi128EEENS7_ILi48EEES8_EEELi128ENS_10bfloat16_tEfNS_4arch4Sm80ELb0ELb1ELb0ELb1ELb1ELb1ELb1ELb0EEENS1_21CollectiveEpilogueFwdINS6_IJS8_S8_S9_EEENS6_IJNS7_ILi1EEESH_SH_EEESB_SD_Li128ELb1ELb1ELb0ELb0EEENS1_19SingleTileSchedulerILb1ELb0ELb1ELi128EEEEEEEEEvNT_6ParamsE --------------------------
	.section	.text._ZN7cutlass13device_kernelIN5flash19enable_sm80_to_sm89INS1_16FlashAttnFwdSm80INS1_25CollectiveMainloopFwdSm80ILi4ELi1ELb0EN4cute5tupleIJNS5_1CILi128EEENS7_ILi48EEES8_EEELi128ENS_10bfloat16_tEfNS_4arch4Sm80ELb0ELb1ELb0ELb1ELb1ELb1ELb1ELb0EEENS1_21CollectiveEpilogueFwdINS6_IJS8_S8_S9_EEENS6_IJNS7_ILi1EEESH_SH_EEESB_SD_Li128ELb1ELb1ELb0ELb0EEENS1_19SingleTileSchedulerILb1ELb0ELb1ELi128EEEEEEEEEvNT_6ParamsE,"ax",@progbits
	.sectioninfo	@"SHI_REGISTERS=255"
	.align	128
.text._ZN7cutlass13device_kernelIN5flash19enable_sm80_to_sm89INS1_16FlashAttnFwdSm80INS1_25CollectiveMainloopFwdSm80ILi4ELi1ELb0EN4cute5tupleIJNS5_1CILi128EEENS7_ILi48EEES8_EEELi128ENS_10bfloat16_tEfNS_4arch4Sm80ELb0ELb1ELb0ELb1ELb1ELb1ELb1ELb0EEENS1_21CollectiveEpilogueFwdINS6_IJS8_S8_S9_EEENS6_IJNS7_ILi1EEESH_SH_EEESB_SD_Li128ELb1ELb1ELb0ELb0EEENS1_19SingleTileSchedulerILb1ELb0ELb1ELi128EEEEEEEEEvNT_6ParamsE:
        .type           _ZN7cutlass13device_kernelIN5flash19enable_sm80_to_sm89INS1_16FlashAttnFwdSm80INS1_25CollectiveMainloopFwdSm80ILi4ELi1ELb0EN4cute5tupleIJNS5_1CILi128EEENS7_ILi48EEES8_EEELi128ENS_10bfloat16_tEfNS_4arch4Sm80ELb0ELb1ELb0ELb1ELb1ELb1ELb1ELb0EEENS1_21CollectiveEpilogueFwdINS6_IJS8_S8_S9_EEENS6_IJNS7_ILi1EEESH_SH_EEESB_SD_Li128ELb1ELb1ELb0ELb0EEENS1_19SingleTileSchedulerILb1ELb0ELb1ELi128EEEEEEEEEvNT_6ParamsE,@function
        .size           _ZN7cutlass13device_kernelIN5flash19enable_sm80_to_sm89INS1_16FlashAttnFwdSm80INS1_25CollectiveMainloopFwdSm80ILi4ELi1ELb0EN4cute5tupleIJNS5_1CILi128EEENS7_ILi48EEES8_EEELi128ENS_10bfloat16_tEfNS_4arch4Sm80ELb0ELb1ELb0ELb1ELb1ELb1ELb1ELb0EEENS1_21CollectiveEpilogueFwdINS6_IJS8_S8_S9_EEENS6_IJNS7_ILi1EEESH_SH_EEESB_SD_Li128ELb1ELb1ELb0ELb0EEENS1_19SingleTileSchedulerILb1ELb0ELb1ELi128EEEEEEEEEvNT_6ParamsE,(.L_x_4374 - _ZN7cutlass13device_kernelIN5flash19enable_sm80_to_sm89INS1_16FlashAttnFwdSm80INS1_25CollectiveMainloopFwdSm80ILi4ELi1ELb0EN4cute5tupleIJNS5_1CILi128EEENS7_ILi48EEES8_EEELi128ENS_10bfloat16_tEfNS_4arch4Sm80ELb0ELb1ELb0ELb1ELb1ELb1ELb1ELb0EEENS1_21CollectiveEpilogueFwdINS6_IJS8_S8_S9_EEENS6_IJNS7_ILi1EEESH_SH_EEESB_SD_Li128ELb1ELb1ELb0ELb0EEENS1_19SingleTileSchedulerILb1ELb0ELb1ELi128EEEEEEEEEvNT_6ParamsE)
        .other          _ZN7cutlass13device_kernelIN5flash19enable_sm80_to_sm89INS1_16FlashAttnFwdSm80INS1_25CollectiveMainloopFwdSm80ILi4ELi1ELb0EN4cute5tupleIJNS5_1CILi128EEENS7_ILi48EEES8_EEELi128ENS_10bfloat16_tEfNS_4arch4Sm80ELb0ELb1ELb0ELb1ELb1ELb1ELb1ELb0EEENS1_21CollectiveEpilogueFwdINS6_IJS8_S8_S9_EEENS6_IJNS7_ILi1EEESH_SH_EEESB_SD_Li128ELb1ELb1ELb0ELb0EEENS1_19SingleTileSchedulerILb1ELb0ELb1ELi128EEEEEEEEEvNT_6ParamsE,@"STO_CUDA_ENTRY STV_DEFAULT"
_ZN7cutlass13device_kernelIN5flash19enable_sm80_to_sm89INS1_16FlashAttnFwdSm80INS1_25CollectiveMainloopFwdSm80ILi4ELi1ELb0EN4cute5tupleIJNS5_1CILi128EEENS7_ILi48EEES8_EEELi128ENS_10bfloat16_tEfNS_4arch4Sm80ELb0ELb1ELb0ELb1ELb1ELb1ELb1ELb0EEENS1_21CollectiveEpilogueFwdINS6_IJS8_S8_S9_EEENS6_IJNS7_ILi1EEESH_SH_EEESB_SD_Li128ELb1ELb1ELb0ELb0EEENS1_19SingleTileSchedulerILb1ELb0ELb1ELi128EEEEEEEEEvNT_6ParamsE:
        /* <DEDUP_REMOVED lines=17> */
.L_x_3346:
        /* <DEDUP_REMOVED lines=8> */
.L_x_3348:
[----:B------:R-:W-:-:S05]  /*0190*/  MOV R0, c[0x0][0x54c] ;  /* 0x0001530000007a02 */ /* 0x000fca0000000f00 */
.L_x_3347:
[----:B-----5:R-:W-:Y:S01]  /*01a0*/  IMAD R0, R0, c[0x0][0x548], RZ ;  /* 0x0001520000007a24 */ /* 0x020fe200078e02ff */
[----:B------:R-:W-:-:S04]  /*01b0*/  SHF.L.U32 R137, R177, 0x7, RZ ;  /* 0x00000007b1897819 */ /* 0x000fc800000006ff */
[----:B------:R-:W-:-:S04]  /*01c0*/  ISETP.GE.AND P0, PT, R137, R0, PT ;  /* 0x000000008900720c */ /* 0x000fc80003f06270 */
[----:B------:R-:W-:-:S05]  /*01d0*/  SEL R0, R5, 0xffffffff, !P0 ;  /* 0xffffffff05007807 */ /* 0x000fca0004000000 */
[----:B------:R2:W-:Y:S01]  /*01e0*/  STL [R1+0xd0], R0 ;  /* 0x0000d00001007387 */ /* 0x0005e20000100800 */
[----:B------:R-:W-:Y:S05]  /*01f0*/  BRA `(.L_x_3349) ;  /* 0x0000013000007947 */ /* 0x000fea0003800000 */
.L_x_3345:
[----:B---3--:R-:W-:-:S04]  /*0200*/  ISETP.NE.U32.AND P0, PT, RZ, c[0x0][0x568], PT ;  /* 0x00015a00ff007a0c */ /* 0x008fc80003f05070 */
[----:B------:R-:W-:-:S13]  /*0210*/  ISETP.NE.AND.EX P0, PT, RZ, c[0x0][0x56c], PT, P0 ;  /* 0x00015b00ff007a0c */ /* 0x000fda0003f05300 */
[----:B------:R-:W-:Y:S05]  /*0220*/  @!P0 BRA `(.L_x_3350) ;  /* 0x0000002000008947 */ /* 0x000fea0003800000 */
[----:B------:R1:W5:Y:S01]  /*0230*/  LDG.E R0, [R2.64] ;  /* 0x0000000602007981 */ /* 0x000362000c1e1900 */
[----:B------:R-:W-:Y:S05]  /*0240*/  BRA `(.L_x_3351) ;  /* 0x0000009000007947 */ /* 0x000fea0003800000 */
.L_x_3350:
        /* <DEDUP_REMOVED lines=8> */
.L_x_3352:
[----:B------:R-:W-:-:S05]  /*02d0*/  MOV R0, c[0x0][0x54c] ;  /* 0x0001530000007a02 */ /* 0x000fca0000000f00 */
.L_x_3351:
[----:B-----5:R-:W-:Y:S01]  /*02e0*/  IMAD R0, R0, c[0x0][0x548], RZ ;  /* 0x0001520000007a24 */ /* 0x020fe200078e02ff */
[----:B------:R-:W-:-:S04]  /*02f0*/  SHF.L.U32 R137, R177, 0x7, RZ ;  /* 0x00000007b1897819 */ /* 0x000fc800000006ff */
[----:B------:R-:W-:-:S04]  /*0300*/  ISETP.GE.AND P0, PT, R137, R0, PT ;  /* 0x000000008900720c */ /* 0x000fc80003f06270 */
[----:B------:R-:W-:-:S05]  /*0310*/  SEL R0, R5, 0xffffffff, !P0 ;  /* 0xffffffff05007807 */ /* 0x000fca0004000000 */
[----:B------:R2:W-:Y:S04]  /*0320*/  STL [R1+0xd0], R0 ;  /* 0x0000d00001007387 */ /* 0x0005e80000100800 */
.L_x_3349:
        /* <DEDUP_REMOVED lines=43> */
.L_x_3353:
[----:B-----5:R1:W-:Y:S01]  /*05e0*/  STL [R1+0x58], R13 ;  /* 0x0000580d01007387 */ /* 0x0203e20000100800 */
[----:B------:R-:W-:-:S04]  /*05f0*/  ISETP.NE.U32.AND P0, PT, RZ, c[0x0][0x368], PT ;  /* 0x0000da00ff007a0c */ /* 0x000fc80003f05070 */
[----:B------:R-:W-:-:S13]  /*0600*/  ISETP.NE.AND.EX P0, PT, RZ, c[0x0][0x36c], PT, P0 ;  /* 0x0000db00ff007a0c */ /* 0x000fda0003f05300 */
[----:B------:R-:W-:Y:S05]  /*0610*/  @!P0 BRA `(.L_x_3354) ;  /* 0x0000003000008947 */ /* 0x000fea0003800000 */
[----:B------:R-:W-:-:S05]  /*0620*/  IMAD.WIDE R6, R37, R29, c[0x0][0x368] ;  /* 0x0000da0025067625 */ /* 0x000fca00078e021d */
[----:B------:R2:W5:Y:S01]  /*0630*/  LDG.E R11, [R6.64] ;  /* 0x00000006060b7981 */ /* 0x000562000c1e1900 */
[----:B------:R-:W-:Y:S05]  /*0640*/  BRA `(.L_x_3355) ;  /* 0x0000004000007947 */ /* 0x000fea0003800000 */
.L_x_3354:
[----:B------:R-:W-:Y:S05]  /*0650*/  @!P2 BRA `(.L_x_3355) ;  /* 0x000000300000a947 */ /* 0x000fea0003800000 */
[----:B------:R2:W3:Y:S04]  /*0660*/  LDG.E R0, [R6.64] ;  /* 0x0000000606007981 */ /* 0x0004e8000c1e1900 */
[----:B--2---:R-:W3:Y:S02]  /*0670*/  LDG.E R6, [R6.64+0x4] ;  /* 0x0000040606067981 */ /* 0x004ee4000c1e1900 */
[----:B---3--:R-:W-:Y:S02]  /*0680*/  IADD3 R11, -R0, R6, RZ ;  /* 0x00000006000b7210 */ /* 0x008fe40007ffe1ff */
.L_x_3355:
        /* <DEDUP_REMOVED lines=37> */
.L_x_3357:
[----:B------:R-:W-:-:S13]  /*08e0*/  ISETP.NE.AND P0, PT, R8, 0x1, PT ;  /* 0x000000010800780c */ /* 0x000fda0003f05270 */
[----:B------:R-:W-:-:S05]  /*08f0*/  @P0 IMAD.HI.U32 R2, R0, c[0x0][0x330], RZ ;  /* 0x0000cc0000020a27 */ /* 0x000fca00078e00ff */
[----:B------:R-:W-:-:S05]  /*0900*/  @P0 SHF.R.U32.HI R0, RZ, c[0x0][0x334], R2 ;  /* 0x0000cd00ff000a19 */ /* 0x000fca0000011602 */
.L_x_3358:
[----:B------:R-:W-:-:S05]  /*0910*/  IMAD R0, R0, R8, c[0x0][0x32c] ;  /* 0x0000cb0000007624 */ /* 0x000fca00078e0208 */
[----:B------:R-:W-:Y:S02]  /*0920*/  IMNMX R6, R6, R0, PT ;  /* 0x0000000006067217 */ /* 0x000fe40003800200 */
.L_x_3356:
        /* <DEDUP_REMOVED lines=14> */
.L_x_3360:
[----:B------:R-:W-:-:S13]  /*0a10*/  ISETP.NE.AND P0, PT, R8, 0x1, PT ;  /* 0x000000010800780c */ /* 0x000fda0003f05270 */
[----:B------:R-:W-:-:S05]  /*0a20*/  @P0 IMAD.HI.U32 R2, R0, c[0x0][0x330], RZ ;  /* 0x0000cc0000020a27 */ /* 0x000fca00078e00ff */
[----:B------:R-:W-:-:S05]  /*0a30*/  @P0 SHF.R.U32.HI R0, RZ, c[0x0][0x334], R2 ;  /* 0x0000cd00ff000a19 */ /* 0x000fca0000011602 */
.L_x_3361:
[----:B------:R-:W-:-:S05]  /*0a40*/  IMAD R0, R0, c[0x0][0x32c], RZ ;  /* 0x0000cb0000007a24 */ /* 0x000fca00078e02ff */
[----:B------:R-:W-:-:S04]  /*0a50*/  IMNMX R3, R3, R0, !PT ;  /* 0x0000000003037217 */ /* 0x000fc80007800200 */
.L_x_3359:
        /* <DEDUP_REMOVED lines=240> */
.L_x_3397:
        /* <DEDUP_REMOVED lines=75> */
.L_x_3367:
[----:B------:R-:W-:Y:S05]  /*1e10*/  BSYNC B0 ;  /* 0x0000000000007941 */ /* 0x000fea0003800000 */
.L_x_3366:
        /* <DEDUP_REMOVED lines=38> */
.L_x_3369:
[----:B------:R-:W-:Y:S05]  /*2080*/  BSYNC B0 ;  /* 0x0000000000007941 */ /* 0x000fea0003800000 */
.L_x_3368:
        /* <DEDUP_REMOVED lines=37> */
.L_x_3371:
[----:B------:R-:W-:Y:S05]  /*22e0*/  BSYNC B0 ;  /* 0x0000000000007941 */ /* 0x000fea0003800000 */
.L_x_3370:
        /* <DEDUP_REMOVED lines=72> */
.L_x_3375:
[----:B------:R-:W-:Y:S05]  /*2770*/  BSYNC B0 ;  /* 0x0000000000007941 */ /* 0x000fea0003800000 */
.L_x_3374:
        /* <DEDUP_REMOVED lines=57> */
.L_x_3373:
[----:B------:R-:W-:Y:S05]  /*2b10*/  BSYNC B1 ;  /* 0x0000000000017941 */ /* 0x000fea0003800000 */
.L_x_3372:
        /* <DEDUP_REMOVED lines=60> */
.L_x_3379:
[----:B------:R-:W-:Y:S05]  /*2ee0*/  BSYNC B0 ;  /* 0x0000000000007941 */ /* 0x000fea0003800000 */
.L_x_3378:
        /* <DEDUP_REMOVED lines=57> */
.L_x_3377:
[----:B------:R-:W-:Y:S05]  /*3280*/  BSYNC B1 ;  /* 0x0000000000017941 */ /* 0x000fea0003800000 */
.L_x_3376:
        /* <DEDUP_REMOVED lines=59> */
.L_x_3382:
[----:B------:R-:W-:Y:S05]  /*3640*/  BSYNC B0 ;  /* 0x0000000000007941 */ /* 0x000fea0003800000 */
.L_x_3381:
        /* <DEDUP_REMOVED lines=58> */
.L_x_3365:
        /* <DEDUP_REMOVED lines=206> */
.L_x_3384:
[----:B-1----:R-:W-:Y:S05]  /*46d0*/  BSYNC B0 ;  /* 0x0000000000007941 */ /* 0x002fea0003800000 */
.L_x_3383:
        /* <DEDUP_REMOVED lines=122> */
.L_x_3386:
[----:B------:R-:W-:Y:S05]  /*4e80*/  BSYNC B0 ;  /* 0x0000000000007941 */ /* 0x000fea0003800000 */
.L_x_3385:
        /* <DEDUP_REMOVED lines=124> */
.L_x_3364:
        /* <DEDUP_REMOVED lines=19> */
.L_x_3388:
[----:B-12---:R-:W-:Y:S05]  /*5780*/  BSYNC B0 ;  /* 0x0000000000007941 */ /* 0x006fea0003800000 */
.L_x_3387:
[----:B------:R1:W2:Y:S01]  /*5790*/  SHFL.IDX PT, R6, R85, 0x1, 0x181f ;  /* 0x00381f0055067f89 */ /* 0x0002a200000e0000 */
[----:B------:R-:W-:Y:S01]  /*57a0*/  ISETP.GE.AND P0, PT, R10, 0x11, PT ;  /* 0x000000110a00780c */ /* 0x000fe20003f06270 */
[----:B------:R-:W-:Y:S02]  /*57b0*/  BSSY B0, `(.L_x_3389) ;  /* 0x000000d000007945 */ /* 0x000fe40003800000 */
[----:B------:R1:W4:Y:S10]  /*57c0*/  SHFL.IDX PT, R5, R88, 0x1, 0x181f ;  /* 0x00381f0058057f89 */ /* 0x00033400000e0000 */
[----:B------:R-:W-:-:S05]  /*57d0*/  @!P0 BRA `(.L_x_3390) ;  /* 0x000000a000008947 */ /* 0x000fca0003800000 */
[----:B------:R-:W5:Y:S01]  /*57e0*/  @!P5 LDS.128 R16, [R72+0x5880] ;  /* 0x005880004810d984 */ /* 0x000f620000000c00 */
[CC--:B----4-:R-:W-:Y:S04]  /*57f0*/  @!P5 LEA R2, P0, R24.reuse, R5.reuse, 0x1 ;  /* 0x000000051802d211 */ /* 0x0d0fe800078008ff */
[-C--:B--2---:R-:W-:Y:S02]  /*5800*/  @!P5 LEA.HI.X R3, R24, R6.reuse, R25, 0x1, P0 ;  /* 0x000000061803d211 */ /* 0x084fe400000f0c19 */
[----:B------:R-:W-:Y:S11]  /*5810*/  ISETP.GE.AND P0, PT, R89, c[0x0][0x1d4], PT ;  /* 0x0000750059007a0c */ /* 0x000ff60003f06270 */
[----:B------:R-:W-:Y:S02]  /*5820*/  @!UPT UIADD3 URZ, URZ, URZ, URZ ;  /* 0x0000003f3f3ff290 */ /* 0x000fe4000fffe03f */
[C---:B---3--:R-:W-:Y:S04]  /*5830*/  @!P0 LEA R8, P1, R83.reuse, R5, 0x1 ;  /* 0x0000000553088211 */ /* 0x048fe800078208ff */
[----:B------:R-:W-:Y:S01]  /*5840*/  @!P0 LEA.HI.X R9, R83, R6, R90, 0x1, P1 ;  /* 0x0000000653098211 */ /* 0x000fe200008f0c5a */
[----:B-----5:R-:W-:Y:S04]  /*5850*/  @!P5 ST.E.128 [R2.64], R16 ;  /* 0x000000100200d985 */ /* 0x020fe8000c101d06 */
[----:B------:R-:W2:Y:S04]  /*5860*/  @!P0 LDS.128 R16, [R72+0x7080] ;  /* 0x0070800048108984 */ /* 0x000ea80000000c00 */
[----:B--2---:R2:W-:Y:S02]  /*5870*/  @!P0 ST.E.128 [R8.64], R16 ;  /* 0x0000001008008985 */ /* 0x0045e4000c101d06 */
.L_x_3390:
[----:B------:R-:W-:Y:S05]  /*5880*/  BSYNC B0 ;  /* 0x0000000000007941 */ /* 0x000fea0003800000 */
.L_x_3389:
[----:B------:R1:W4:Y:S01]  /*5890*/  SHFL.IDX PT, R3, R85, 0x2, 0x181f ;  /* 0x00581f0055037f89 */ /* 0x00032200000e0000 */
[----:B------:R-:W-:Y:S03]  /*58a0*/  ISETP.GE.AND P0, PT, R10, 0x21, PT ;  /* 0x000000210a00780c */ /* 0x000fe60003f06270 */
[----:B------:R1:W3:Y:S10]  /*58b0*/  SHFL.IDX PT, R2, R88, 0x2, 0x181f ;  /* 0x00581f0058027f89 */ /* 0x0002f400000e0000 */
[----:B------:R-:W-:-:S05]  /*58c0*/  @!P0 BRA `(.L_x_3380) ;  /* 0x000000a000008947 */ /* 0x000fca0003800000 */
[----:B--2---:R-:W2:Y:S01]  /*58d0*/  @!P5 LDS.128 R16, [R72+0x6080] ;  /* 0x006080004810d984 */ /* 0x004ea20000000c00 */
[CC--:B---3--:R-:W-:Y:S04]  /*58e0*/  @!P5 LEA R8, P0, R24.reuse, R2.reuse, 0x1 ;  /* 0x000000021808d211 */ /* 0x0c8fe800078008ff */
[-C--:B----4-:R-:W-:Y:S02]  /*58f0*/  @!P5 LEA.HI.X R9, R24, R3.reuse, R25, 0x1, P0 ;  /* 0x000000031809d211 */ /* 0x090fe400000f0c19 */
[----:B------:R-:W-:Y:S11]  /*5900*/  ISETP.GE.AND P0, PT, R89, c[0x0][0x1d4], PT ;  /* 0x0000750059007a0c */ /* 0x000ff60003f06270 */
[----:B------:R-:W-:Y:S02]  /*5910*/  @!UPT UIADD3 URZ, URZ, URZ, URZ ;  /* 0x0000003f3f3ff290 */ /* 0x000fe4000fffe03f */
[C---:B------:R-:W-:Y:S04]  /*5920*/  @!P0 LEA R2, P1, R83.reuse, R2, 0x1 ;  /* 0x0000000253028211 */ /* 0x040fe800078208ff */
[----:B------:R-:W-:Y:S01]  /*5930*/  @!P0 LEA.HI.X R3, R83, R3, R90, 0x1, P1 ;  /* 0x0000000353038211 */ /* 0x000fe200008f0c5a */
[----:B--2---:R-:W-:Y:S04]  /*5940*/  @!P5 ST.E.128 [R8.64], R16 ;  /* 0x000000100800d985 */ /* 0x004fe8000c101d06 */
[----:B------:R-:W2:Y:S04]  /*5950*/  @!P0 LDS.128 R8, [R72+0x7880] ;  /* 0x0078800048088984 */ /* 0x000ea80000000c00 */
[----:B--2---:R2:W-:Y:S02]  /*5960*/  @!P0 ST.E.128 [R2.64], R8 ;  /* 0x0000000802008985 */ /* 0x0045e4000c101d06 */
.L_x_3380:
[----:B------:R-:W-:Y:S05]  /*5970*/  BSYNC B2 ;  /* 0x0000000000027941 */ /* 0x000fea0003800000 */
.L_x_3363:
        /* <DEDUP_REMOVED lines=15> */
[----:B----4-:R-:W-:Y:S01]  /*5a70*/  @P3 IMAD R5, R9, c[0x0][0x258], RZ ;  /* 0x0000960009053a24 */ /* 0x010fe200078e02ff */
[----:B------:R-:W-:Y:S01]  /*5a80*/  @P3 MOV R2, R94 ;  /* 0x0000005e00023202 */ /* 0x000fe20000000f00 */
[----:B------:R-:W-:Y:S04]  /*5a90*/  @P3 IMAD.MOV.U32 R3, RZ, RZ, R106 ;  /* 0x000000ffff033224 */ /* 0x000fe800078e006a */
        /* <DEDUP_REMOVED lines=41> */
[C---:B--2---:R-:W-:Y:S02]  /*5d30*/  LEA R14, P0, R2.reuse, c[0x0][0x1f8], 0x1 ;  /* 0x00007e00020e7a11 */ /* 0x044fe400078008ff */
[----:B------:R-:W-:Y:S02]  /*5d40*/  IADD3 R5, R17, R4, RZ ;  /* 0x0000000411057210 */ /* 0x000fe40007ffe0ff */
[----:B------:R-:W-:Y:S02]  /*5d50*/  LEA.HI.X R6, R2, c[0x0][0x1fc], R3, 0x1, P0 ;  /* 0x00007f0002067a11 */ /* 0x000fe400000f0c03 */
[----:B------:R3:W2:Y:S01]  /*5d60*/  SHFL.IDX PT, R2, R14, RZ, 0x181f ;  /* 0x00181fff0e027589 */ /* 0x0006a200000e0000 */
[----:B------:R-:W-:Y:S04]  /*5d70*/  IMNMX R5, R5, 0x30, PT ;  /* 0x0000003005057817 */ /* 0x000fe80003800200 */
[----:B------:R3:W4:Y:S01]  /*5d80*/  SHFL.IDX PT, R3, R6, RZ, 0x181f ;  /* 0x00181fff06037589 */ /* 0x00072200000e0000 */
[----:B------:R-:W-:Y:S05]  /*5d90*/  IMAD.IADD R5, R5, 0x1, -R35 ;  /* 0x0000000105057824 */ /* 0x000fea00078e0a23 */
[----:B------:R-:W-:Y:S01]  /*5da0*/  ISETP.GE.AND P0, PT, R5, 0x1, PT ;  /* 0x000000010500780c */ /* 0x000fe20003f06270 */
[----:B------:R-:W-:Y:S04]  /*5db0*/  DEPBAR.LE SB0, 0x0 ;  /* 0x000080000000791a */ /* 0x000fe80000000000 */
[----:B------:R-:W-:Y:S08]  /*5dc0*/  BAR.SYNC.DEFER_BLOCKING 0x0 ;  /* 0x0000000000007b1d */ /* 0x000ff00000010000 */
        /* <DEDUP_REMOVED lines=11> */
.L_x_3392:
[----:B--2---:R-:W-:Y:S05]  /*5e80*/  BSYNC B0 ;  /* 0x0000000000007941 */ /* 0x004fea0003800000 */
.L_x_3391:
[----:B----4-:R2:W4:Y:S01]  /*5e90*/  SHFL.IDX PT, R3, R6, 0x1, 0x181f ;  /* 0x00381f0006037f89 */ /* 0x01052200000e0000 */
[----:B------:R-:W-:Y:S01]  /*5ea0*/  ISETP.GE.AND P0, PT, R5, 0x11, PT ;  /* 0x000000110500780c */ /* 0x000fe20003f06270 */
[----:B------:R-:W-:Y:S02]  /*5eb0*/  BSSY B0, `(.L_x_3393) ;  /* 0x000000d000007945 */ /* 0x000fe40003800000 */
[----:B------:R2:W3:Y:S10]  /*5ec0*/  SHFL.IDX PT, R2, R14, 0x1, 0x181f ;  /* 0x00381f000e027f89 */ /* 0x0004f400000e0000 */
        /* <DEDUP_REMOVED lines=11> */
.L_x_3394:
[----:B------:R-:W-:Y:S05]  /*5f80*/  BSYNC B0 ;  /* 0x0000000000007941 */ /* 0x000fea0003800000 */
.L_x_3393:
        /* <DEDUP_REMOVED lines=15> */
.L_x_3396:
[----:B------:R-:W-:Y:S05]  /*6080*/  BSYNC B0 ;  /* 0x0000000000007941 */ /* 0x000fea0003800000 */
.L_x_3395:
        /* <DEDUP_REMOVED lines=37> */
.L_x_3362:
        /* <DEDUP_REMOVED lines=22> */
.L_x_3400:
[----:B------:R-:W-:-:S13]  /*6440*/  ISETP.NE.AND P0, PT, R4, 0x1, PT ;  /* 0x000000010400780c */ /* 0x000fda0003f05270 */
[----:B------:R-:W-:-:S05]  /*6450*/  @P0 IMAD.HI.U32 R2, R0, c[0x0][0x330], RZ ;  /* 0x0000cc0000020a27 */ /* 0x000fca00078e00ff */
[----:B------:R-:W-:Y:S02]  /*6460*/  @P0 SHF.R.U32.HI R0, RZ, c[0x0][0x334], R2 ;  /* 0x0000cd00ff000a19 */ /* 0x000fe40000011602 */
.L_x_3401:
[----:B------:R-:W-:Y:S05]  /*6470*/  BSYNC B0 ;  /* 0x0000000000007941 */ /* 0x000fea0003800000 */
.L_x_3399:
[----:B------:R-:W-:-:S05]  /*6480*/  IMAD R0, R0, R4, c[0x0][0x32c] ;  /* 0x0000cb0000007624 */ /* 0x000fca00078e0204 */
[----:B------:R-:W-:-:S04]  /*6490*/  IMNMX R3, R3, R0, PT ;  /* 0x0000000003037217 */ /* 0x000fc80003800200 */
.L_x_3398:
        /* <DEDUP_REMOVED lines=20> */
.L_x_3404:
[----:B------:R-:W-:-:S13]  /*65e0*/  ISETP.NE.AND P0, PT, R4, 0x1, PT ;  /* 0x000000010400780c */ /* 0x000fda0003f05270 */
[----:B------:R-:W-:-:S05]  /*65f0*/  @P0 IMAD.HI.U32 R2, R0, c[0x0][0x330], RZ ;  /* 0x0000cc0000020a27 */ /* 0x000fca00078e00ff */
[----:B------:R-:W-:Y:S02]  /*6600*/  @P0 SHF.R.U32.HI R0, RZ, c[0x0][0x334], R2 ;  /* 0x0000cd00ff000a19 */ /* 0x000fe40000011602 */
.L_x_3405:
[----:B------:R-:W-:Y:S05]  /*6610*/  BSYNC B0 ;  /* 0x0000000000007941 */ /* 0x000fea0003800000 */
.L_x_3403:
[----:B------:R-:W-:-:S05]  /*6620*/  IMAD R0, R0, c[0x0][0x32c], RZ ;  /* 0x0000cb0000007a24 */ /* 0x000fca00078e02ff */
[----:B------:R-:W-:-:S05]  /*6630*/  IMNMX R3, R3, R0, !PT ;  /* 0x0000000003037217 */ /* 0x000fca0007800200 */
.L_x_3402:
        /* <DEDUP_REMOVED lines=182> */
.L_x_3589:
[----:B------:R-:W-:Y:S05]  /*71a0*/  BRA.DIV ~URZ, `(.L_x_3408) ;  /* 0x00015bb27f007947 */ /* 0x000fea000b800000 */
[----:B------:R3:W4:Y:S02]  /*71b0*/  SHFL.IDX PT, R2, R14, RZ, 0x181f ;  /* 0x00181fff0e027589 */ /* 0x00072400000e0000 */
.L_x_3590:
        /* <DEDUP_REMOVED lines=17> */
.L_x_3410:
[----:B------:R-:W-:Y:S05]  /*72d0*/  BSYNC B0 ;  /* 0x0000000000007941 */ /* 0x000fea0003800000 */
.L_x_3409:
[----:B------:R-:W-:Y:S05]  /*72e0*/  BRA.DIV ~URZ, `(.L_x_3411) ;  /* 0x00015af27f007947 */ /* 0x000fea000b800000 */
[----:B------:R1:W2:Y:S04]  /*72f0*/  SHFL.IDX PT, R4, R12, 0x1, 0x181f ;  /* 0x00381f000c047f89 */ /* 0x0002a800000e0000 */
[----:B--2-4-:R1:W2:Y:S02]  /*7300*/  SHFL.IDX PT, R2, R14, 0x1, 0x181f ;  /* 0x00381f000e027f89 */ /* 0x0142a400000e0000 */
.L_x_3591:
        /* <DEDUP_REMOVED lines=16> */
.L_x_3413:
[----:B------:R-:W-:Y:S05]  /*7410*/  BSYNC B0 ;  /* 0x0000000000007941 */ /* 0x000fea0003800000 */
.L_x_3412:
[----:B------:R-:W-:Y:S05]  /*7420*/  BRA.DIV ~URZ, `(.L_x_3414) ;  /* 0x00015aa27f007947 */ /* 0x000fea000b800000 */
[----:B------:R4:W1:Y:S02]  /*7430*/  SHFL.IDX PT, R4, R12, 0x2, 0x181f ;  /* 0x00581f000c047f89 */ /* 0x00086400000e0000 */
.L_x_3592:
[----:B------:R-:W-:Y:S05]  /*7440*/  BRA.DIV ~URZ, `(.L_x_3415) ;  /* 0x00015b027f007947 */ /* 0x000fea000b800000 */
[----:B--2---:R2:W3:Y:S02]  /*7450*/  SHFL.IDX PT, R2, R14, 0x2, 0x181f ;  /* 0x00581f000e027f89 */ /* 0x0044e400000e0000 */
.L_x_3593:
        /* <DEDUP_REMOVED lines=16> */
.L_x_3417:
[----:B------:R-:W-:Y:S05]  /*7560*/  BSYNC B0 ;  /* 0x0000000000007941 */ /* 0x000fea0003800000 */
.L_x_3416:
[----:B------:R-:W-:Y:S05]  /*7570*/  BRA.DIV ~URZ, `(.L_x_3418) ;  /* 0x00015a527f007947 */ /* 0x000fea000b800000 */
[----:B------:R1:W2:Y:S04]  /*7580*/  SHFL.IDX PT, R4, R12, 0x3, 0x181f ;  /* 0x00781f000c047f89 */ /* 0x0002a800000e0000 */
[----:B-1-3--:R1:W3:Y:S02]  /*7590*/  SHFL.IDX PT, R2, R14, 0x3, 0x181f ;  /* 0x00781f000e027f89 */ /* 0x00a2e400000e0000 */
.L_x_3594:
        /* <DEDUP_REMOVED lines=16> */
.L_x_3420:
[----:B------:R-:W-:Y:S05]  /*76a0*/  BSYNC B0 ;  /* 0x0000000000007941 */ /* 0x000fea0003800000 */
.L_x_3419:
[----:B------:R-:W-:Y:S05]  /*76b0*/  BRA.DIV ~URZ, `(.L_x_3421) ;  /* 0x00015a027f007947 */ /* 0x000fea000b800000 */
[----:B------:R1:W2:Y:S02]  /*76c0*/  SHFL.IDX PT, R4, R12, 0x4, 0x181f ;  /* 0x00981f000c047f89 */ /* 0x0002a400000e0000 */
.L_x_3595:
[----:B------:R-:W-:Y:S05]  /*76d0*/  BRA.DIV ~URZ, `(.L_x_3422) ;  /* 0x00015a627f007947 */ /* 0x000fea000b800000 */
[----:B--23--:R2:W3:Y:S02]  /*76e0*/  SHFL.IDX PT, R2, R14, 0x4, 0x181f ;  /* 0x00981f000e027f89 */ /* 0x00c4e400000e0000 */
.L_x_3596:
        /* <DEDUP_REMOVED lines=16> */
.L_x_3424:
[----:B------:R-:W-:Y:S05]  /*77f0*/  BSYNC B0 ;  /* 0x0000000000007941 */ /* 0x000fea0003800000 */
.L_x_3423:
[----:B------:R-:W-:Y:S05]  /*7800*/  BRA.DIV ~URZ, `(.L_x_3425) ;  /* 0x000159b27f007947 */ /* 0x000fea000b800000 */
[----:B------:R1:W2:Y:S04]  /*7810*/  SHFL.IDX PT, R4, R12, 0x5, 0x181f ;  /* 0x00b81f000c047f89 */ /* 0x0002a800000e0000 */
[----:B---3--:R1:W3:Y:S02]  /*7820*/  SHFL.IDX PT, R2, R14, 0x5, 0x181f ;  /* 0x00b81f000e027f89 */ /* 0x0082e400000e0000 */
.L_x_3597:
        /* <DEDUP_REMOVED lines=16> */
.L_x_3427:
[----:B------:R-:W-:Y:S05]  /*7930*/  BSYNC B0 ;  /* 0x0000000000007941 */ /* 0x000fea0003800000 */
.L_x_3426:
[----:B------:R-:W-:Y:S05]  /*7940*/  BRA.DIV ~URZ, `(.L_x_3428) ;  /* 0x000159627f007947 */ /* 0x000fea000b800000 */
[----:B------:R1:W2:Y:S02]  /*7950*/  SHFL.IDX PT, R4, R12, 0x6, 0x181f ;  /* 0x00d81f000c047f89 */ /* 0x0002a400000e0000 */
.L_x_3598:
[----:B------:R-:W-:Y:S05]  /*7960*/  BRA.DIV ~URZ, `(.L_x_3429) ;  /* 0x000159c27f007947 */ /* 0x000fea000b800000 */
[----:B--23--:R2:W3:Y:S02]  /*7970*/  SHFL.IDX PT, R2, R14, 0x6, 0x181f ;  /* 0x00d81f000e027f89 */ /* 0x00c4e400000e0000 */
.L_x_3599:
        /* <DEDUP_REMOVED lines=16> */
.L_x_3431:
[----:B------:R-:W-:Y:S05]  /*7a80*/  BSYNC B0 ;  /* 0x0000000000007941 */ /* 0x000fea0003800000 */
.L_x_3430:
[----:B------:R-:W-:Y:S05]  /*7a90*/  BRA.DIV ~URZ, `(.L_x_3432) ;  /* 0x000159127f007947 */ /* 0x000fea000b800000 */
[----:B------:R1:W2:Y:S04]  /*7aa0*/  SHFL.IDX PT, R4, R12, 0x7, 0x181f ;  /* 0x00f81f000c047f89 */ /* 0x0002a800000e0000 */
[----:B---3--:R1:W3:Y:S02]  /*7ab0*/  SHFL.IDX PT, R0, R14, 0x7, 0x181f ;  /* 0x00f81f000e007f89 */ /* 0x0082e400000e0000 */
.L_x_3600:
[----:B----4-:R-:W4:Y:S04]  /*7ac0*/  LDL R18, [R1] ;  /* 0x0000000001127983 */ /* 0x010f280000100800 */
[----:B---3--:R-:W3:Y:S04]  /*7ad0*/  LDL R29, [R1+0x48] ;  /* 0x00004800011d7983 */ /* 0x008ee80000100800 */
[----:B------:R1:W5:Y:S01]  /*7ae0*/  LDL R23, [R1+0x64] ;  /* 0x0000640001177983 */ /* 0x0003620000100800 */
[----:B------:R-:W-:Y:S01]  /*7af0*/  IADD3 R2, R10, 0x70, RZ ;  /* 0x000000700a027810 */ /* 0x000fe20007ffe0ff */
[----:B-12---:R-:W-:Y:S01]  /*7b00*/  IMAD.MOV.U32 R14, RZ, RZ, R0 ;  /* 0x000000ffff0e7224 */ /* 0x006fe200078e0000 */
[----:B------:R-:W-:-:S02]  /*7b10*/  ULDC.64 UR4, c[0x0][0x40] ;  /* 0x0000100000047ab9 */ /* 0x000fc40000000a00 */
[----:B------:R-:W-:Y:S02]  /*7b20*/  ISETP.GE.AND P0, PT, R2, R13, PT ;  /* 0x0000000d0200720c */ /* 0x000fe40003f06270 */
[----:B------:R-:W-:Y:S01]  /*7b30*/  IADD3 R2, P1, R1, c[0x0][0x20], RZ ;  /* 0x0000080001027a10 */ /* 0x000fe20007f3e0ff */
[----:B------:R-:W-:-:S04]  /*7b40*/  IMAD.MOV.U32 R15, RZ, RZ, R4 ;  /* 0x000000ffff0f7224 */ /* 0x000fc800078e0004 */
[----:B------:R-:W-:Y:S01]  /*7b50*/  IMAD.X R3, RZ, RZ, c[0x0][0x24], P1 ;  /* 0x00000900ff037624 */ /* 0x000fe200008e06ff */
[----:B------:R-:W-:Y:S02]  /*7b60*/  IADD3 R10, P1, R2, 0x4, RZ ;  /* 0x00000004020a7810 */ /* 0x000fe40007f3e0ff */
[----:B------:R-:W-:-:S03]  /*7b70*/  SHF.R.S32.HI R13, RZ, 0x4, R22 ;  /* 0x00000004ff0d7819 */ /* 0x000fc60000011416 */
[----:B------:R-:W-:Y:S02]  /*7b80*/  @!P0 IMAD.SHL.U32 R17, R17, 0x2, RZ ;  /* 0x0000000211118824 */ /* 0x000fe400078e00ff */
[----:B------:R-:W-:-:S04]  /*7b90*/  @!P0 IMAD.WIDE R6, R11, 0x2, R14 ;  /* 0x000000020b068825 */ /* 0x000fc800078e020e */
[----:B------:R-:W-:Y:S01]  /*7ba0*/  IMAD.X R11, RZ, RZ, R3, P1 ;  /* 0x000000ffff0b7224 */ /* 0x000fe200008e0603 */
[----:B------:R-:W-:Y:S01]  /*7bb0*/  @!PT LDS RZ, [RZ] ;  /* 0x00000000fffff984 */ /* 0x000fe20000000800 */
[----:B------:R-:W-:Y:S01]  /*7bc0*/  @!PT LDS RZ, [RZ] ;  /* 0x00000000fffff984 */ /* 0x000fe20000000800 */
[----:B------:R-:W-:Y:S01]  /*7bd0*/  @!PT LDS RZ, [RZ] ;  /* 0x00000000fffff984 */ /* 0x000fe20000000800 */
[----:B------:R1:W-:Y:S01]  /*7be0*/  @!P0 LDGSTS.E.BYPASS.LTC128B.128 [R17+0xb880], [R6.64], !P3 ;  /* 0x0b88000006118fae */ /* 0x0003e2000d901d46 */
[----:B------:R-:W-:Y:S01]  /*7bf0*/  LEA.HI R4, R22, R13, RZ, 0x1 ;  /* 0x0000000d16047211 */ /* 0x000fe200078f08ff */
[----:B------:R-:W-:Y:S02]  /*7c00*/  UIADD3 UR4, UP0, UR4, 0x160, URZ ;  /* 0x0000016004047890 */ /* 0x000fe4000ff1e03f */
[----:B------:R2:W-:Y:S01]  /*7c10*/  STL.64 [R1+0x38], R10 ;  /* 0x0000380a01007387 */ /* 0x0005e20000100a00 */
[----:B------:R-:W-:Y:S01]  /*7c20*/  @!P0 SHF.R.S32.HI R0, RZ, 0x1f, R16 ;  /* 0x0000001fff008819 */ /* 0x000fe20000011410 */
[----:B------:R-:W-:Y:S01]  /*7c30*/  UIADD3.X UR5, URZ, UR5, URZ, UP0, !UPT ;  /* 0x000000053f057290 */ /* 0x000fe200087fe43f */
[----:B------:R-:W-:Y:S01]  /*7c40*/  LOP3.LUT R4, R4, 0xfffffffe, RZ, 0xc0, !PT ;  /* 0xfffffffe04047812 */ /* 0x000fe200078ec0ff */
[----:B------:R-:W2:Y:S01]  /*7c50*/  S2R R28, SR_CTAID.Y ;  /* 0x00000000001c7919 */ /* 0x000ea20000002600 */
[----:B------:R-:W-:-:S02]  /*7c60*/  IADD3 R12, P3, R2, 0x10, RZ ;  /* 0x00000010020c7810 */ /* 0x000fc40007f7e0ff */
[----:B------:R-:W-:Y:S01]  /*7c70*/  @!P0 LEA.HI R16, R0, R16, RZ, 0x3 ;  /* 0x0000001000108211 */ /* 0x000fe200078f18ff */
[----:B------:R-:W-:Y:S02]  /*7c80*/  IMAD.IADD R24, R13, 0x1, -R4 ;  /* 0x000000010d187824 */ /* 0x000fe400078e0a04 */
[----:B------:R-:W-:Y:S02]  /*7c90*/  IMAD.SHL.U32 R0, R20, 0x40, RZ ;  /* 0x0000004014007824 */ /* 0x000fe400078e00ff */
[----:B------:R-:W-:Y:S01]  /*7ca0*/  IMAD.X R13, RZ, RZ, R3, P3 ;  /* 0x000000ffff0d7224 */ /* 0x000fe200018e0603 */
[C---:B-1----:R-:W-:Y:S02]  /*7cb0*/  IADD3 R6, P2, R2.reuse, 0x8, RZ ;  /* 0x0000000802067810 */ /* 0x042fe40007f5e0ff */
[----:B--2---:R-:W-:-:S03]  /*7cc0*/  IADD3 R10, P1, R2, 0x48, RZ ;  /* 0x00000048020a7810 */ /* 0x004fc60007f3e0ff */
[--C-:B------:R-:W-:Y:S02]  /*7cd0*/  IMAD.X R7, RZ, RZ, R3.reuse, P2 ;  /* 0x000000ffff077224 */ /* 0x100fe400010e0603 */
[----:B------:R-:W-:-:S03]  /*7ce0*/  IMAD.X R11, RZ, RZ, R3, P1 ;  /* 0x000000ffff0b7224 */ /* 0x000fc600008e0603 */
[----:B------:R1:W-:Y:S01]  /*7cf0*/  STL.64 [R1+0x40], R6 ;  /* 0x0000400601007387 */ /* 0x0003e20000100a00 */
[----:B------:R-:W-:-:S03]  /*7d00*/  @!P0 LOP3.LUT R4, R16, 0xfffffff8, RZ, 0xc0, !PT ;  /* 0xfffffff810048812 */ /* 0x000fc600078ec0ff */
[----:B------:R2:W-:Y:S01]  /*7d10*/  STL.64 [R1+0x30], R10 ;  /* 0x0000300a01007387 */ /* 0x0005e20000100a00 */
[----:B------:R-:W-:-:S03]  /*7d20*/  LOP3.LUT R0, R0, 0x1c0, RZ, 0xc0, !PT ;  /* 0x000001c000007812 */ /* 0x000fc600078ec0ff */
[----:B------:R-:W-:Y:S04]  /*7d30*/  STL.64 [R1+0x28], R12 ;  /* 0x0000280c01007387 */ /* 0x000fe80000100a00 */
[----:B------:R-:W2:Y:S01]  /*7d40*/  S2R R36, SR_CTAID.Y ;  /* 0x0000000000247919 */ /* 0x000ea20000002600 */
[----:B-1----:R-:W-:Y:S02]  /*7d50*/  IMAD.U32 R6, RZ, RZ, UR4 ;  /* 0x00000004ff067e24 */ /* 0x002fe4000f8e00ff */
[----:B------:R-:W-:Y:S02]  /*7d60*/  IMAD.U32 R7, RZ, RZ, UR5 ;  /* 0x00000005ff077e24 */ /* 0x000fe4000f8e00ff */
[----:B--2---:R-:W-:-:S03]  /*7d70*/  IMAD.SHL.U32 R10, R24, 0x8, RZ ;  /* 0x00000008180a7824 */ /* 0x004fc600078e00ff */
[----:B------:R1:W-:Y:S01]  /*7d80*/  STL.64 [R1+0x18], R6 ;  /* 0x0000180601007387 */ /* 0x0003e20000100a00 */
[----:B-----5:R-:W-:Y:S02]  /*7d90*/  SHF.R.S32.HI R11, RZ, 0x1f, R19 ;  /* 0x0000001fff0b7819 */ /* 0x020fe40000011413 */
[----:B------:R-:W-:Y:S01]  /*7da0*/  SHF.R.S32.HI R28, RZ, 0x1f, R28 ;  /* 0x0000001fff1c7819 */ /* 0x000fe2000001141c */
[----:B-1----:R-:W-:Y:S01]  /*7db0*/  @!P0 IMAD.WIDE R6, R4, 0x2, R14 ;  /* 0x0000000204068825 */ /* 0x002fe200078e020e */
[----:B------:R-:W-:Y:S02]  /*7dc0*/  LOP3.LUT R4, R0, 0x8, R10, 0xf8, !PT ;  /* 0x0000000800047812 */ /* 0x000fe400078ef80a */
[----:B------:R-:W-:Y:S02]  /*7dd0*/  SHF.R.U32.HI R0, RZ, 0x3, R0 ;  /* 0x00000003ff007819 */ /* 0x000fe40000011600 */
[----:B------:R1:W-:Y:S02]  /*7de0*/  @!P0 LDGSTS.E.BYPASS.LTC128B.128 [R17+0xf880], [R6.64], !P4 ;  /* 0x0f88000006118fae */ /* 0x0003e4000e101d46 */
[----:B------:R-:W-:Y:S01]  /*7df0*/  LOP3.LUT R22, R4, R0, RZ, 0x3c, !PT ;  /* 0x0000000004167212 */ /* 0x000fe200078e3cff */
[----:B------:R-:W-:-:S02]  /*7e00*/  IMAD R0, R11, c[0x0][0x2b0], RZ ;  /* 0x0000ac000b007a24 */ /* 0x000fc400078e02ff */
[----:B------:R-:W-:-:S04]  /*7e10*/  IMAD.WIDE.U32 R30, R36, c[0x0][0x1e8], RZ ;  /* 0x00007a00241e7a25 */ /* 0x000fc800078e00ff */
[----:B------:R-:W-:-:S04]  /*7e20*/  IMAD.WIDE.U32 R34, R36, c[0x0][0x210], RZ ;  /* 0x0000840024227a25 */ /* 0x000fc800078e00ff */
[----:B------:R-:W-:-:S04]  /*7e30*/  IMAD.WIDE.U32 R32, R19, c[0x0][0x2b0], RZ ;  /* 0x0000ac0013207a25 */ /* 0x000fc800078e00ff */
[----:B-1----:R-:W-:Y:S01]  /*7e40*/  IMAD R7, R28, c[0x0][0x1e8], RZ ;  /* 0x00007a001c077a24 */ /* 0x002fe200078e02ff */
[----:B------:R1:W-:Y:S01]  /*7e50*/  STL.64 [R1+0x20], R2 ;  /* 0x0000200201007387 */ /* 0x0003e20000100a00 */
[----:B------:R-:W-:Y:S02]  /*7e60*/  IMAD R11, R19, c[0x0][0x2b4], R0 ;  /* 0x0000ad00130b7a24 */ /* 0x000fe400078e0200 */
        /* <DEDUP_REMOVED lines=65> */
[----:B------:R-:W-:-:S02]  /*8280*/  SHF.R.S32.HI R136, RZ, 0x1f, R240 ;  /* 0x0000001fff887819 */ /* 0x000fc400000114f0 */
[----:B------:R-:W-:Y:S02]  /*8290*/  LOP3.LUT R229, R229, 0xffffff7f, RZ, 0xc0, !PT ;  /* 0xffffff7fe5e57812 */ /* 0x000fe400078ec0ff */
[----:B------:R-:W-:Y:S01]  /*82a0*/  MOV R140, 0x86a0 ;  /* 0x000086a0008c7802 */ /* 0x000fe20000000f00 */
[----:B------:R-:W-:-:S04]  /*82b0*/  IMAD R0, R136, c[0x0][0x1e0], RZ ;  /* 0x0000780088007a24 */ /* 0x000fc800078e02ff */
[C---:B------:R-:W-:Y:S02]  /*82c0*/  IMAD R0, R240.reuse, c[0x0][0x1e4], R0 ;  /* 0x00007900f0007a24 */ /* 0x040fe400078e0200 */
[----:B-1----:R-:W-:-:S04]  /*82d0*/  IMAD.WIDE.U32 R10, R240, c[0x0][0x1e0], RZ ;  /* 0x00007800f00a7a25 */ /* 0x002fc800078e00ff */
[----:B------:R-:W-:Y:S01]  /*82e0*/  IMAD.IADD R11, R11, 0x1, R0 ;  /* 0x000000010b0b7824 */ /* 0x000fe200078e0200 */
[----:B--2---:R-:W-:-:S03]  /*82f0*/  SHF.R.S32.HI R137, RZ, 0x1f, R238 ;  /* 0x0000001fff897819 */ /* 0x004fc600000114ee */
[----:B------:R-:W-:-:S04]  /*8300*/  IMAD.WIDE.U32 R10, R238, c[0x0][0x1f0], R10 ;  /* 0x00007c00ee0a7a25 */ /* 0x000fc800078e000a */
        /* <DEDUP_REMOVED lines=56> */
[----:B---3--:R-:W-:Y:S05]  /*8690*/  CALL.REL.NOINC `($_ZN7cutlass13device_kernelIN5flash19enable_sm80_to_sm89INS1_16FlashAttnFwdSm80INS1_25CollectiveMainloopFwdSm80ILi4ELi1ELb0EN4cute5tupleIJNS5_1CILi128EEENS7_ILi48EEES8_EEELi128ENS_10bfloat16_tEfNS_4arch4Sm80ELb0ELb1ELb0ELb1ELb1ELb1ELb1ELb0EEENS1_21CollectiveEpilogueFwdINS6_IJS8_S8_S9_EEENS6_IJNS7_ILi1EEESH_SH_EEESB_SD_Li128ELb1ELb1ELb0ELb0EEENS1_19SingleTileSchedulerILb1ELb0ELb1ELi128EEEEEEEEEvNT_6ParamsE$_ZZN5flash25CollectiveMainloopFwdSm80ILi4ELi1ELb0EN4cute5tupleIJNS1_1CILi128EEENS3_ILi48EEES4_EEELi128EN7cutlass10bfloat16_tEfNS7_4arch4Sm80ELb0ELb1ELb0ELb1ELb1ELb1ELb1ELb0EE3mmaINS_16FlashAttnFwdSm80ISB_NS_21CollectiveEpilogueFwdINS2_IJS4_S4_S5_EEENS2_IJNS3_ILi1EEESG_SG_EEES8_SA_Li128ELb1ELb1ELb0ELb0EEENS_19SingleTileSchedulerILb1ELb0ELb1ELi128EEEE13SharedStorageENS1_6TensorINS1_11ArrayEngineIfLm128EEENS1_6LayoutINS2_IJNS2_IJNS3_ILi2EEESR_EEESR_NS3_ILi16EEEEEENS2_IJNS2_IJSG_SR_EEENS3_ILi4EEENS3_ILi8EEEEEEEEEENS_7SoftmaxILi4ELi0EEEEEbRKNSB_6ParamsERT0_RT1_iRKNS_16SeqlenInfoQKNewKILb1ELb1EEENS2_IJiiiiEEERT_ENKUlvE_clEv) ;  /* 0x0001882000007944 */ /* 0x008fea0003c00000 */
[----:B------:R-:W-:Y:S05]  /*86a0*/  BSYNC B2 ;  /* 0x0000000000027941 */ /* 0x000fea0003800000 */
.L_x_3433:
[----:B------:R-:W2:Y:S01]  /*86b0*/  LDL R29, [R1+0x10] ;  /* 0x00001000011d7983 */ /* 0x000ea20000100800 */
[----:B------:R-:W-:-:S04]  /*86c0*/  DEPBAR.LE SB0, 0x0 ;  /* 0x000080000000791a */ /* 0x000fc80000000000 */
[----:B------:R3:W5:Y:S01]  /*86d0*/  LDL R120, [R1] ;  /* 0x0000000001787983 */ /* 0x0007620000100800 */
[----:B------:R-:W-:Y:S03]  /*86e0*/  WARPSYNC 0xffffffff ;  /* 0xffffffff00007948 */ /* 0x000fe60003800000 */
[----:B------:R-:W4:Y:S01]  /*86f0*/  S2R R28, SR_CTAID.Y ;  /* 0x00000000001c7919 */ /* 0x000f220000002600 */
[----:B------:R-:W-:-:S03]  /*8700*/  SHF.L.U32 R216, R7, 0x1, RZ ;  /* 0x0000000107d87819 */ /* 0x000fc600000006ff */
[----:B------:R-:W-:Y:S01]  /*8710*/  BAR.SYNC.DEFER_BLOCKING 0x0 ;  /* 0x0000000000007b1d */ /* 0x000fe20000010000 */
[----:B------:R-:W-:-:S05]  /*8720*/  SHF.L.U32 R224, R0, 0x1, RZ ;  /* 0x0000000100e07819 */ /* 0x000fca00000006ff */
[----:B------:R-:W1:Y:S01]  /*8730*/  S2R R11, SR_CTAID.Y ;  /* 0x00000000000b7919 */ /* 0x000e620000002600 */
[----:B------:R-:W-:Y:S02]  /*8740*/  IMAD R0, R4, 0x2, R216 ;  /* 0x0000000204007824 */ /* 0x000fe400078e02d8 */
[----:B------:R-:W-:Y:S01]  /*8750*/  IMAD.WIDE.U32 R2, R240, c[0x0][0x208], RZ ;  /* 0x00008200f0027a25 */ /* 0x000fe200078e00ff */
[----:B----4-:R-:W-:Y:S02]  /*8760*/  SHF.R.S32.HI R28, RZ, 0x1f, R28 ;  /* 0x0000001fff1c7819 */ /* 0x010fe4000001141c */
[----:B------:R-:W4:Y:S04]  /*8770*/  LDSM.16.M88.4 R72, [R0+0x5080] ;  /* 0x005080000048783b */ /* 0x000f280000000200 */
[----:B------:R-:W2:Y:S04]  /*8780*/  LDSM.16.M88.4 R80, [R0+0x5880] ;  /* 0x005880000050783b */ /* 0x000ea80000000200 */
[----:B------:R3:W2:Y:S01]  /*8790*/  LDSM.16.M88.4 R88, [R0+0x6080] ;  /* 0x006080000058783b */ /* 0x0006a20000000200 */
[----:B------:R-:W-:-:S02]  /*87a0*/  IMAD R28, R28, c[0x0][0x210], RZ ;  /* 0x000084001c1c7a24 */ /* 0x000fc400078e02ff */
[C---:B-1----:R-:W-:Y:S01]  /*87b0*/  IMAD.WIDE.U32 R30, R11.reuse, c[0x0][0x210], RZ ;  /* 0x000084000b1e7a25 */ /* 0x042fe200078e00ff */
[----:B------:R1:W1:Y:S03]  /*87c0*/  LDSM.16.M88.4 R16, [R224+0x8080] ;  /* 0x00808000e010783b */ /* 0x0002660000000200 */
[----:B------:R-:W-:Y:S01]  /*87d0*/  IMAD R28, R11, c[0x0][0x214], R28 ;  /* 0x000085000b1c7a24 */ /* 0x000fe200078e021c */
[----:B------:R1:W1:Y:S04]  /*87e0*/  LDSM.16.M88.4 R12, [R224+0xa080] ;  /* 0x00a08000e00c783b */ /* 0x0002680000000200 */
[----:B------:R1:W1:Y:S04]  /*87f0*/  LDSM.16.M88.4 R48, [R216+0x5080] ;  /* 0x00508000d830783b */ /* 0x0002680000000200 */
[----:B------:R1:W1:Y:S04]  /*8800*/  LDSM.16.M88.4 R44, [R216+0x5880] ;  /* 0x00588000d82c783b */ /* 0x0002680000000200 */
[----:B------:R1:W1:Y:S01]  /*8810*/  LDSM.16.M88.4 R40, [R216+0x6080] ;  /* 0x00608000d828783b */ /* 0x0002620000000200 */
[----:B---3--:R-:W-:-:S04]  /*8820*/  IMAD R0, R136, c[0x0][0x208], RZ ;  /* 0x0000820088007a24 */ /* 0x008fc800078e02ff */
[----:B------:R-:W-:-:S04]  /*8830*/  IMAD R0, R240, c[0x0][0x20c], R0 ;  /* 0x00008300f0007a24 */ /* 0x000fc800078e0200 */
[----:B------:R-:W-:Y:S02]  /*8840*/  IMAD.IADD R3, R3, 0x1, R0 ;  /* 0x0000000103037824 */ /* 0x000fe400078e0200 */
[----:B------:R-:W-:Y:S02]  /*8850*/  IMAD R0, R137, c[0x0][0x218], RZ ;  /* 0x0000860089007a24 */ /* 0x000fe400078e02ff */
[C---:B------:R-:W-:Y:S01]  /*8860*/  IMAD.WIDE.U32 R2, R238.reuse, c[0x0][0x218], R2 ;  /* 0x00008600ee027a25 */ /* 0x040fe200078e0002 */
[----:B------:R-:W-:Y:S02]  /*8870*/  LEA R226, R9, R224, 0x1 ;  /* 0x000000e009e27211 */ /* 0x000fe400078e08ff */
[----:B------:R-:W-:Y:S01]  /*8880*/  IADD3 R28, R31, R28, RZ ;  /* 0x0000001c1f1c7210 */ /* 0x000fe20007ffe0ff */
[----:B------:R-:W-:Y:S01]  /*8890*/  IMAD R11, R238, c[0x0][0x21c], R0 ;  /* 0x00008700ee0b7a24 */ /* 0x000fe200078e0200 */
[----:B------:R-:W-:Y:S01]  /*88a0*/  IADD3 R2, P1, R30, R2, RZ ;  /* 0x000000021e027210 */ /* 0x000fe20007f3e0ff */
[----:B------:R3:W1:Y:S01]  /*88b0*/  LDSM.16.M88.4 R24, [R226+0x8080] ;  /* 0x00808000e218783b */ /* 0x0006620000000200 */
[----:B------:R-:W-:-:S02]  /*88c0*/  IADD3 R0, R216, 0x5080, RZ ;  /* 0x00005080d8007810 */ /* 0x000fc40007ffe0ff */
[----:B------:R-:W-:Y:S01]  /*88d0*/  LEA R7, P0, R2, c[0x0][0x1f8], 0x1 ;  /* 0x00007e0002077a11 */ /* 0x000fe200078008ff */
[----:B------:R3:W1:Y:S01]  /*88e0*/  LDSM.16.M88.4 R20, [R226+0xa080] ;  /* 0x00a08000e214783b */ /* 0x0006620000000200 */
[----:B------:R-:W-:Y:S02]  /*88f0*/  IADD3.X R3, R28, R3, R11, P1, !PT ;  /* 0x000000031c037210 */ /* 0x000fe40000ffe40b */
[----:B------:R-:W-:Y:S02]  /*8900*/  LEA R223, R4, R0, 0x1 ;  /* 0x0000000004df7211 */ /* 0x000fe400078e08ff */
[----:B------:R-:W-:Y:S01]  /*8910*/  LEA.HI.X R4, R2, c[0x0][0x1fc], R3, 0x1, P0 ;  /* 0x00007f0002047a11 */ /* 0x000fe200000f0c03 */
[----:B--2---:R3:W-:Y:S01]  /*8920*/  STL [R1+0x70], R29 ;  /* 0x0000701d01007387 */ /* 0x0047e20000100800 */
[----:B------:R-:W-:Y:S05]  /*8930*/  BRA.DIV ~URZ, `(.L_x_3434) ;  /* 0x00014b627f007947 */ /* 0x000fea000b800000 */
[----:B-1--4-:R-:W2:Y:S04]  /*8940*/  LDL R35, [R1+0x80] ;  /* 0x0000800001237983 */ /* 0x012ea80000100800 */
[----:B------:R-:W4:Y:S04]  /*8950*/  LDL R30, [R1+0xd8] ;  /* 0x0000d800011e7983 */ /* 0x000f280000100800 */
[----:B---3--:R-:W3:Y:S04]  /*8960*/  LDL R2, [R1+0xcc] ;  /* 0x0000cc0001027983 */ /* 0x008ee80000100800 */
[----:B------:R-:W1:Y:S04]  /*8970*/  SHFL.IDX PT, R11, R7, RZ, 0x181f ;  /* 0x00181fff070b7589 */ /* 0x000e6800000e0000 */
[----:B------:R-:W1:Y:S04]  /*8980*/  SHFL.IDX PT, R33, R4, RZ, 0x181f ;  /* 0x00181fff04217589 */ /* 0x000e6800000e0000 */
[----:B------:R-:W1:Y:S04]  /*8990*/  SHFL.IDX PT, R32, R7, 0x1, 0x181f ;  /* 0x00381f0007207f89 */ /* 0x000e6800000e0000 */
[----:B------:R-:W1:Y:S01]  /*89a0*/  SHFL.IDX PT, R34, R4, 0x1, 0x181f ;  /* 0x00381f0004227f89 */ /* 0x000e6200000e0000 */
[----:B------:R-:W-:-:S04]  /*89b0*/  IMAD.SHL.U32 R0, R237, 0x2, RZ ;  /* 0x00000002ed007824 */ /* 0x000fc800078e00ff */
[----:B------:R-:W-:Y:S01]  /*89c0*/  IMAD.MOV.U32 R237, RZ, RZ, R0 ;  /* 0x000000ffffed7224 */ /* 0x000fe200078e0000 */
[----:B------:R-:W-:Y:S01]  /*89d0*/  IADD3 R239, R0, 0x2080, RZ ;  /* 0x0000208000ef7810 */ /* 0x000fe20007ffe0ff */
[C---:B--2---:R-:W-:Y:S01]  /*89e0*/  IMAD.WIDE R36, R35.reuse, 0x2, RZ ;  /* 0x0000000223247825 */ /* 0x044fe200078e02ff */
[----:B------:R-:W-:-:S04]  /*89f0*/  ISETP.GE.AND P1, PT, R35, c[0x0][0x1d4], PT ;  /* 0x0000750023007a0c */ /* 0x000fc80003f26270 */
[-C--:B-1----:R-:W-:Y:S02]  /*8a00*/  IADD3 R28, P0, R11, R36.reuse, RZ ;  /* 0x000000240b1c7210 */ /* 0x082fe40007f1e0ff */
[----:B------:R-:W-:Y:S02]  /*8a10*/  ISETP.LT.OR P3, PT, R116, 0x1, P1 ;  /* 0x000000017400780c */ /* 0x000fe40000f61670 */
[----:B----4-:R-:W-:Y:S01]  /*8a20*/  ISETP.GE.AND P2, PT, R30, c[0x0][0x1d4], PT ;  /* 0x000075001e007a0c */ /* 0x010fe20003f46270 */
[----:B------:R-:W-:Y:S01]  /*8a30*/  IMAD.X R29, R33, 0x1, R37, P0 ;  /* 0x00000001211d7824 */ /* 0x000fe200000e0625 */
[----:B------:R-:W-:Y:S01]  /*8a40*/  IADD3 R30, P0, R32, R36, RZ ;  /* 0x00000024201e7210 */ /* 0x000fe20007f1e0ff */
[----:B---3--:R-:W-:-:S04]  /*8a50*/  IMAD.WIDE R2, R2, 0x2, RZ ;  /* 0x0000000202027825 */ /* 0x008fc800078e02ff */
[----:B------:R-:W-:Y:S01]  /*8a60*/  IMAD.X R31, R34, 0x1, R37, P0 ;  /* 0x00000001221f7824 */ /* 0x000fe200000e0625 */
[----:B------:R-:W-:-:S03]  /*8a70*/  ISETP.LT.OR P0, PT, R116, 0x1, P2 ;  /* 0x000000017400780c */ /* 0x000fc60001701670 */
[----:B------:R1:W-:Y:S01]  /*8a80*/  LDGSTS.E.BYPASS.LTC128B.128 [R0+0x2080], [R28.64], !P3 ;  /* 0x020800001c007fae */ /* 0x0003e2000d901d46 */
[----:B------:R-:W-:Y:S01]  /*8a90*/  ISETP.LT.OR P4, PT, R116, 0x11, P1 ;  /* 0x000000117400780c */ /* 0x000fe20000f81670 */
[--C-:B------:R-:W-:Y:S01]  /*8aa0*/  IMAD.MOV.U32 R38, RZ, RZ, R35.reuse ;  /* 0x000000ffff267224 */ /* 0x100fe200078e0023 */
[----:B------:R-:W-:Y:S02]  /*8ab0*/  SHF.R.S32.HI R39, RZ, 0x1f, R35 ;  /* 0x0000001fff277819 */ /* 0x000fe40000011423 */
        /* <DEDUP_REMOVED lines=8> */
[----:B-1----:R-:W-:-:S05]  /*8b40*/  IADD3 R28, P0, R32, R2, RZ ;  /* 0x00000002201c7210 */ /* 0x002fca0007f1e0ff */
[----:B------:R-:W-:-:S05]  /*8b50*/  IMAD.X R29, R34, 0x1, R3, P0 ;  /* 0x00000001221d7824 */ /* 0x000fca00000e0603 */
[----:B------:R2:W-:Y:S01]  /*8b60*/  LDGSTS.E.BYPASS.LTC128B.128 [R0+0x4080], [R28.64], !P3 ;  /* 0x040800001c007fae */ /* 0x0005e2000d901d46 */
[----:B------:R-:W-:Y:S01]  /*8b70*/  PLOP3.LUT P0, PT, P2, PT, PT, 0x80, 0x0 ;  /* 0x000000000000781c */ /* 0x000fe2000170f070 */
[----:B------:R-:W-:Y:S02]  /*8b80*/  IMAD.MOV.U32 R60, RZ, RZ, R36 ;  /* 0x000000ffff3c7224 */ /* 0x000fe400078e0024 */
[----:B------:R-:W-:Y:S02]  /*8b90*/  IMAD.MOV.U32 R63, RZ, RZ, R37 ;  /* 0x000000ffff3f7224 */ /* 0x000fe400078e0025 */
[----:B------:R-:W-:Y:S02]  /*8ba0*/  IMAD.MOV.U32 R62, RZ, RZ, R2 ;  /* 0x000000ffff3e7224 */ /* 0x000fe400078e0002 */
[----:B------:R-:W-:Y:S02]  /*8bb0*/  IMAD.MOV.U32 R61, RZ, RZ, R3 ;  /* 0x000000ffff3d7224 */ /* 0x000fe400078e0003 */
.L_x_3601:
[----:B--234-:R-:W2:Y:S01]  /*8bc0*/  LDL R0, [R1+0x98] ;  /* 0x0000980001007983 */ /* 0x01cea20000100800 */
[C---:B------:R-:W-:Y:S01]  /*8bd0*/  HMMA.16816.F32.BF16 R36, R12.reuse, R48, RZ ;  /* 0x000000300c24723c */ /* 0x040fe200000418ff */
[----:B------:R-:W-:Y:S01]  /*8be0*/  ISETP.LT.OR P3, PT, R116, 0x21, P1 ;  /* 0x000000217400780c */ /* 0x000fe20000f61670 */
[----:B------:R-:W-:Y:S01]  /*8bf0*/  IMAD R225, R8, 0x2, R224 ;  /* 0x0000000208e17824 */ /* 0x000fe200078e02e0 */
[----:B------:R-:W-:Y:S01]  /*8c00*/  ISETP.LT.OR P1, PT, R116, 0x21, P0 ;  /* 0x000000217400780c */ /* 0x000fe20000721670 */
[----:B------:R-:W-:Y:S01]  /*8c10*/  IMAD R227, R8, 0x2, R226 ;  /* 0x0000000208e37824 */ /* 0x000fe200078e02e2 */
[----:B------:R-:W-:Y:S01]  /*8c20*/  IADD3 R2, P2, R4, R60, RZ ;  /* 0x0000003c04027210 */ /* 0x000fe20007f5e0ff */
[C---:B------:R-:W-:Y:S01]  /*8c30*/  IMAD R221, R6.reuse, 0x2, R223 ;  /* 0x0000000206dd7824 */ /* 0x040fe200078e02df */
[----:B------:R-:W-:Y:S01]  /*8c40*/  LEA R222, R6, R216, 0x1 ;  /* 0x000000d806de7211 */ /* 0x000fe200078e08ff */
[C---:B------:R-:W-:Y:S01]  /*8c50*/  HMMA.16816.F32.BF16 R32, R12.reuse, R44, RZ ;  /* 0x0000002c0c20723c */ /* 0x040fe200000418ff */
[----:B------:R-:W-:Y:S01]  /*8c60*/  LEA R228, R9, R225, 0x1 ;  /* 0x000000e109e47211 */ /* 0x000fe200078e08ff */
[C---:B------:R-:W-:Y:S01]  /*8c70*/  IMAD.X R3, R11.reuse, 0x1, R63, P2 ;  /* 0x000000010b037824 */ /* 0x040fe200010e063f */
[----:B------:R-:W-:Y:S04]  /*8c80*/  BSSY B0, `(.L_x_3435) ;  /* 0x00000e6000007945 */ /* 0x000fe80003800000 */
[----:B------:R-:W-:Y:S01]  /*8c90*/  @!PT LDS RZ, [RZ] ;  /* 0x00000000fffff984 */ /* 0x000fe20000000800 */
[----:B------:R-:W-:Y:S01]  /*8ca0*/  @!PT LDS RZ, [RZ] ;  /* 0x00000000fffff984 */ /* 0x000fe20000000800 */
[----:B------:R-:W-:Y:S01]  /*8cb0*/  @!PT LDS RZ, [RZ] ;  /* 0x00000000fffff984 */ /* 0x000fe20000000800 */
[----:B------:R1:W-:Y:S01]  /*8cc0*/  LDGSTS.E.BYPASS.LTC128B.128 [R237+0x3080], [R2.64], !P3 ;  /* 0x0308000002ed7fae */ /* 0x0003e2000d901d46 */
[C---:B-----5:R-:W-:Y:S08]  /*8cd0*/  HMMA.16816.F32.BF16 R52, R12.reuse, R50, RZ ;  /* 0x000000320c34723c */ /* 0x060ff000000418ff */
[C---:B------:R-:W-:Y:S08]  /*8ce0*/  HMMA.16816.F32.BF16 R28, R12.reuse, R40, RZ ;  /* 0x000000280c1c723c */ /* 0x040ff000000418ff */
[C---:B------:R-:W-:Y:S08]  /*8cf0*/  HMMA.16816.F32.BF16 R56, R12.reuse, R46, RZ ;  /* 0x0000002e0c38723c */ /* 0x040ff000000418ff */
[----:B------:R-:W-:Y:S07]  /*8d00*/  HMMA.16816.F32.BF16 R64, R12, R42, RZ ;  /* 0x0000002a0c40723c */ /* 0x000fee00000418ff */
[----:B------:R-:W-:Y:S01]  /*8d10*/  IADD3 R12, P0, R4, R62, RZ ;  /* 0x0000003e040c7210 */ /* 0x000fe20007f1e0ff */
[----:B------:R-:W-:Y:S04]  /*8d20*/  HMMA.16816.F32.BF16 R68, R16, R48, RZ ;  /* 0x000000301044723c */ /* 0x000fe800000418ff */
[----:B------:R-:W-:-:S04]  /*8d30*/  IMAD.X R13, R11, 0x1, R61, P0 ;  /* 0x000000010b0d7824 */ /* 0x000fc800000e063d */
[C---:B------:R-:W-:Y:S01]  /*8d40*/  HMMA.16816.F32.BF16 R76, R16.reuse, R44, RZ ;  /* 0x0000002c104c723c */ /* 0x040fe200000418ff */
[----:B------:R3:W-:Y:S04]  /*8d50*/  LDGSTS.E.BYPASS.LTC128B.128 [R237+0x4880], [R12.64], !P1 ;  /* 0x048800000ced7fae */ /* 0x0007e8000c901d46 */
[----:B------:R-:W0:Y:S03]  /*8d60*/  LDGDEPBAR ;  /* 0x00000000000079af */ /* 0x000e260000000000 */
[C---:B------:R-:W-:Y:S08]  /*8d70*/  HMMA.16816.F32.BF16 R48, R16.reuse, R50, RZ ;  /* 0x000000321030723c */ /* 0x040ff000000418ff */
[C---:B------:R-:W-:Y:S08]  /*8d80*/  HMMA.16816.F32.BF16 R84, R16.reuse, R40, RZ ;  /* 0x000000281054723c */ /* 0x040ff000000418ff */
[C---:B------:R-:W-:Y:S01]  /*8d90*/  HMMA.16816.F32.BF16 R44, R16.reuse, R46, RZ ;  /* 0x0000002e102c723c */ /* 0x040fe200000418ff */
[----:B---3--:R-:W-:Y:S07]  /*8da0*/  LDSM.16.M88.4 R12, [R227+0xa080] ;  /* 0x00a08000e30c783b */ /* 0x008fee0000000200 */
[----:B------:R-:W-:Y:S01]  /*8db0*/  HMMA.16816.F32.BF16 R96, R16, R42, RZ ;  /* 0x0000002a1060723c */ /* 0x000fe200000418ff */
[----:B------:R-:W-:Y:S04]  /*8dc0*/  LDSM.16.M88.4 R16, [R225+0xa080] ;  /* 0x00a08000e110783b */ /* 0x000fe80000000200 */
[----:B------:R-:W-:Y:S03]  /*8dd0*/  LDSM.16.M88.4 R40, [R222+0x6080] ;  /* 0x00608000de28783b */ /* 0x000fe60000000200 */
[C---:B------:R-:W-:Y:S01]  /*8de0*/  HMMA.16816.F32.BF16 R112, R20.reuse, R72, R36 ;  /* 0x000000481470723c */ /* 0x040fe20000041824 */
[----:B------:R-:W3:Y:S07]  /*8df0*/  LDSM.16.M88.4 R36, [R222+0x5080] ;  /* 0x00508000de24783b */ /* 0x000eee0000000200 */
[C---:B------:R-:W-:Y:S01]  /*8e00*/  HMMA.16816.F32.BF16 R108, R20.reuse, R80, R32 ;  /* 0x00000050146c723c */ /* 0x040fe20000041820 */
[----:B------:R-:W4:Y:S07]  /*8e10*/  LDSM.16.M88.4 R32, [R222+0x5880] ;  /* 0x00588000de20783b */ /* 0x000f2e0000000200 */
        /* <DEDUP_REMOVED lines=10> */
[----:B------:R-:W1:Y:S07]  /*8ec0*/  LDSM.16.M88.4 R44, [R221] ;  /* 0x00000000dd2c783b */ /* 0x000e6e0000000200 */
[C---:B------:R-:W-:Y:S01]  /*8ed0*/  HMMA.16816.F32.BF16 R60, R24.reuse, R80, R76 ;  /* 0x00000050183c723c */ /* 0x040fe2000004184c */
[----:B------:R-:W1:Y:S07]  /*8ee0*/  LDSM.16.M88.4 R76, [R221+0x1000] ;  /* 0x00100000dd4c783b */ /* 0x000e6e0000000200 */
[C---:B------:R-:W-:Y:S08]  /*8ef0*/  HMMA.16816.F32.BF16 R56, R24.reuse, R88, R84 ;  /* 0x000000581838723c */ /* 0x040ff00000041854 */
[----:B------:R-:W-:Y:S01]  /*8f00*/  HMMA.16816.F32.BF16 R80, R24, R90, R96 ;  /* 0x0000005a1850723c */ /* 0x000fe20000041860 */
[----:B------:R-:W-:Y:S07]  /*8f10*/  LDSM.16.M88.4 R24, [R224+0xe080] ;  /* 0x00e08000e018783b */ /* 0x000fee0000000200 */
[C---:B---3--:R-:W-:Y:S08]  /*8f20*/  HMMA.16816.F32.BF16 R84, R16.reuse, R36, R112 ;  /* 0x000000241054723c */ /* 0x048ff00000041870 */
[C---:B----4-:R-:W-:Y:S08]  /*8f30*/  HMMA.16816.F32.BF16 R96, R16.reuse, R32, R108 ;  /* 0x000000201060723c */ /* 0x050ff0000004186c */
[C---:B------:R-:W-:Y:S08]  /*8f40*/  HMMA.16816.F32.BF16 R88, R16.reuse, R38, R92 ;  /* 0x000000261058723c */ /* 0x040ff0000004185c */
[C---:B------:R-:W-:Y:S08]  /*8f50*/  HMMA.16816.F32.BF16 R104, R16.reuse, R40, R104 ;  /* 0x000000281068723c */ /* 0x040ff00000041868 */
[----:B------:R-:W-:Y:S08]  /*8f60*/  HMMA.16816.F32.BF16 R100, R16, R34, R100 ;  /* 0x000000221064723c */ /* 0x000ff00000041864 */
[C---:B-1----:R-:W-:Y:S08]  /*8f70*/  HMMA.16816.F32.BF16 R92, R20.reuse, R36, R68 ;  /* 0x00000024145c723c */ /* 0x042ff00000041844 */
[----:B------:R-:W-:Y:S01]  /*8f80*/  HMMA.16816.F32.BF16 R64, R20, R38, R64 ;  /* 0x000000261440723c */ /* 0x000fe20000041840 */
[----:B------:R-:W1:Y:S07]  /*8f90*/  LDSM.16.M88.4 R36, [R216+0x6880] ;  /* 0x00688000d824783b */ /* 0x000e6e0000000200 */
        /* <DEDUP_REMOVED lines=8> */
[----:B------:R-:W4:Y:S07]  /*9020*/  LDSM.16.M88.4 R20, [R216+0x7880] ;  /* 0x00788000d814783b */ /* 0x000f2e0000000200 */
[C---:B------:R-:W-:Y:S08]  /*9030*/  HMMA.16816.F32.BF16 R48, R12.reuse, R44, R84 ;  /* 0x0000002c0c30723c */ /* 0x040ff00000041854 */
[----:B------:R-:W-:Y:S01]  /*9040*/  HMMA.16816.F32.BF16 R40, R12, R46, R88 ;  /* 0x0000002e0c28723c */ /* 0x000fe20000041858 */
[----:B--2---:R-:W-:-:S07]  /*9050*/  ISETP.GT.AND P0, PT, R139, R0, PT ;  /* 0x000000008b00720c */ /* 0x004fce0003f04270 */
[C---:B------:R-:W-:Y:S08]  /*9060*/  HMMA.16816.F32.BF16 R68, R12.reuse, R72, R96 ;  /* 0x000000480c44723c */ /* 0x040ff00000041860 */
[C---:B------:R-:W-:Y:S08]  /*9070*/  HMMA.16816.F32.BF16 R80, R12.reuse, R74, R100 ;  /* 0x0000004a0c50723c */ /* 0x040ff00000041864 */
[C---:B------:R-:W-:Y:S08]  /*9080*/  HMMA.16816.F32.BF16 R84, R12.reuse, R76, R104 ;  /* 0x0000004c0c54723c */ /* 0x040ff00000041868 */
[----:B------:R-:W-:Y:S01]  /*9090*/  HMMA.16816.F32.BF16 R100, R12, R78, R52 ;  /* 0x0000004e0c64723c */ /* 0x000fe20000041834 */
[----:B------:R-:W-:Y:S04]  /*90a0*/  LDSM.16.M88.4 R12, [R226+0xe080] ;  /* 0x00e08000e20c783b */ /* 0x000fe80000000200 */
[----:B------:R-:W2:Y:S03]  /*90b0*/  LDSM.16.M88.4 R52, [R223+0x2000] ;  /* 0x00200000df34783b */ /* 0x000ea60000000200 */
[C---:B------:R-:W-:Y:S01]  /*90c0*/  HMMA.16816.F32.BF16 R104, R28.reuse, R46, R64 ;  /* 0x0000002e1c68723c */ /* 0x040fe20000041840 */
[----:B------:R-:W1:Y:S07]  /*90d0*/  LDSM.16.M88.4 R64, [R223+0x2800] ;  /* 0x00280000df40783b */ /* 0x000e6e0000000200 */
[C---:B------:R-:W-:Y:S08]  /*90e0*/  HMMA.16816.F32.BF16 R92, R28.reuse, R44, R92 ;  /* 0x0000002c1c5c723c */ /* 0x040ff0000004185c */
[C---:B------:R-:W-:Y:S08]  /*90f0*/  HMMA.16816.F32.BF16 R108, R28.reuse, R72, R108 ;  /* 0x000000481c6c723c */ /* 0x040ff0000004186c */
        /* <DEDUP_REMOVED lines=8> */
[----:B----4-:R-:W-:Y:S08]  /*9180*/  HMMA.16816.F32.BF16 R40, R24, R20, R84 ;  /* 0x000000141828723c */ /* 0x010ff00000041854 */
[C---:B------:R-:W-:Y:S08]  /*9190*/  HMMA.16816.F32.BF16 R80, R16.reuse, R36, R92 ;  /* 0x000000241050723c */ /* 0x040ff0000004185c */
[----:B------:R-:W-:Y:S08]  /*91a0*/  HMMA.16816.F32.BF16 R76, R16, R38, R104 ;  /* 0x00000026104c723c */ /* 0x000ff00000041868 */
[----:B------:R-:W-:Y:S01]  /*91b0*/  HMMA.16816.F32.BF16 R72, R24, R22, R100 ;  /* 0x000000161848723c */ /* 0x000fe20000041864 */
[----:B------:R-:W-:Y:S07]  /*91c0*/  LDSM.16.M88.4 R24, [R225+0xe080] ;  /* 0x00e08000e118783b */ /* 0x000fee0000000200 */
[C---:B------:R-:W-:Y:S08]  /*91d0*/  HMMA.16816.F32.BF16 R68, R16.reuse, R32, R108 ;  /* 0x000000201044723c */ /* 0x040ff0000004186c */
[C---:B------:R-:W-:Y:S08]  /*91e0*/  HMMA.16816.F32.BF16 R36, R16.reuse, R34, R112 ;  /* 0x000000221024723c */ /* 0x040ff00000041870 */
[C---:B------:R-:W-:Y:S08]  /*91f0*/  HMMA.16816.F32.BF16 R32, R16.reuse, R20, R116 ;  /* 0x000000141020723c */ /* 0x040ff00000041874 */
[----:B------:R-:W-:Y:S01]  /*9200*/  HMMA.16816.F32.BF16 R16, R16, R22, R96 ;  /* 0x000000161010723c */ /* 0x000fe20000041860 */
[----:B------:R-:W-:Y:S07]  /*9210*/  LDSM.16.M88.4 R20, [R225+0xc080] ;  /* 0x00c08000e114783b */ /* 0x000fee0000000200 */
[C---:B--2---:R-:W-:Y:S01]  /*9220*/  HMMA.16816.F32.BF16 R116, R12.reuse, R52, R48 ;  /* 0x000000340c74723c */ /* 0x044fe20000041830 */
        /* <DEDUP_REMOVED lines=8> */
[----:B------:R-:W-:Y:S08]  /*92b0*/  HMMA.16816.F32.BF16 R100, R28, R58, R76 ;  /* 0x0000003a1c64723c */ /* 0x000ff0000004184c */
[----:B------:R-:W-:Y:S01]  /*92c0*/  HMMA.16816.F32.BF16 R60, R12, R66, R72 ;  /* 0x000000420c3c723c */ /* 0x000fe20000041848 */
[----:B------:R-:W-:Y:S07]  /*92d0*/  LDSM.16.M88.4 R12, [R228+0xe080] ;  /* 0x00e08000e40c783b */ /* 0x000fee0000000200 */
[C---:B------:R-:W-:Y:S08]  /*92e0*/  HMMA.16816.F32.BF16 R96, R28.reuse, R52, R68 ;  /* 0x000000341c60723c */ /* 0x040ff00000041844 */
        /* <DEDUP_REMOVED lines=13> */
[C---:B------:R-:W-:Y:S08]  /*93c0*/  HMMA.16816.F32.BF16 R76, R24.reuse, R46, R112 ;  /* 0x0000002e184c723c */ /* 0x040ff00000041870 */
[C---:B---3--:R-:W-:Y:S08]  /*93d0*/  HMMA.16816.F32.BF16 R72, R24.reuse, R40, R108 ;  /* 0x000000281848723c */ /* 0x048ff0000004186c */
        /* <DEDUP_REMOVED lines=43> */
[----:B------:R-:W-:-:S05]  /*9690*/  SHF.R.S32.HI R0, RZ, 0x1f, R240 ;  /* 0x0000001fff007819 */ /* 0x000fca00000114f0 */
[----:B------:R-:W-:-:S04]  /*96a0*/  IMAD R0, R0, c[0x0][0x1e0], RZ ;  /* 0x0000780000007a24 */ /* 0x000fc800078e02ff */
[----:B------:R-:W-:-:S04]  /*96b0*/  IMAD R0, R240, c[0x0][0x1e4], R0 ;  /* 0x00007900f0007a24 */ /* 0x000fc800078e0200 */
[----:B------:R-:W-:Y:S01]  /*96c0*/  IMAD.IADD R3, R3, 0x1, R0 ;  /* 0x0000000103037824 */ /* 0x000fe200078e0200 */
[----:B-1----:R-:W-:Y:S01]  /*96d0*/  SHF.R.S32.HI R125, RZ, 0x1f, R122 ;  /* 0x0000001fff7d7819 */ /* 0x002fe2000001147a */
[----:B---3--:R-:W-:-:S04]  /*96e0*/  IMAD.WIDE.U32 R122, R124, c[0x0][0x1e8], RZ ;  /* 0x00007a007c7a7a25 */ /* 0x008fc800078e00ff */
[----:B------:R-:W-:-:S04]  /*96f0*/  IMAD R11, R125, c[0x0][0x1e8], RZ ;  /* 0x00007a007d0b7a24 */ /* 0x000fc800078e02ff */
[----:B------:R-:W-:-:S05]  /*9700*/  IMAD R11, R124, c[0x0][0x1ec], R11 ;  /* 0x00007b007c0b7a24 */ /* 0x000fca00078e020b */
[----:B------:R-:W-:Y:S02]  /*9710*/  IADD3 R11, R123, R11, RZ ;  /* 0x0000000b7b0b7210 */ /* 0x000fe40007ffe0ff */
[----:B--2---:R-:W-:Y:S01]  /*9720*/  SHF.R.S32.HI R0, RZ, 0x1f, R238 ;  /* 0x0000001fff007819 */ /* 0x004fe200000114ee */
        /* <DEDUP_REMOVED lines=9> */
.L_x_3602:
[----:B------:R-:W-:Y:S05]  /*97c0*/  BRA.DIV ~URZ, `(.L_x_3438) ;  /* 0x000142427f007947 */ /* 0x000fea000b800000 */
[----:B------:R-:W3:Y:S04]  /*97d0*/  LDL.64 R24, [R1+0xa8] ;  /* 0x0000a80001187983 */ /* 0x000ee80000100a00 */
[----:B------:R-:W4:Y:S04]  /*97e0*/  LDL R2, [R1+0xcc] ;  /* 0x0000cc0001027983 */ /* 0x000f280000100800 */
[----:B--2---:R-:W2:Y:S04]  /*97f0*/  LDL R21, [R1+0x80] ;  /* 0x0000800001157983 */ /* 0x004ea80000100800 */
[----:B------:R-:W2:Y:S04]  /*9800*/  LDL R20, [R1+0xd8] ;  /* 0x0000d80001147983 */ /* 0x000ea80000100800 */
[----:B------:R-:W2:Y:S04]  /*9810*/  LDL R22, [R1+0xd4] ;  /* 0x0000d40001167983 */ /* 0x000ea80000100800 */
[----:B------:R-:W1:Y:S04]  /*9820*/  SHFL.IDX PT, R6, R18, RZ, 0x181f ;  /* 0x00181fff12067589 */ /* 0x000e6800000e0000 */
[----:B------:R-:W1:Y:S04]  /*9830*/  SHFL.IDX PT, R7, R18, 0x1, 0x181f ;  /* 0x00381f0012077f89 */ /* 0x000e6800000e0000 */
[----:B------:R-:W1:Y:S01]  /*9840*/  SHFL.IDX PT, R11, R4, 0x1, 0x181f ;  /* 0x00381f00040b7f89 */ /* 0x000e6200000e0000 */
[----:B---3--:R-:W-:-:S02]  /*9850*/  IMAD.SHL.U32 R19, R24, 0x2, RZ ;  /* 0x0000000218137824 */ /* 0x008fc400078e00ff */
[----:B----4-:R-:W-:Y:S01]  /*9860*/  IMAD.SHL.U32 R0, R2, 0x2, RZ ;  /* 0x0000000202007824 */ /* 0x010fe200078e00ff */
[----:B------:R-:W-:Y:S02]  /*9870*/  SHF.L.U64.HI R3, R24, 0x1, R25 ;  /* 0x0000000118037819 */ /* 0x000fe40000010219 */
[----:B--2---:R-:W-:Y:S02]  /*9880*/  ISETP.GE.AND P3, PT, R21, c[0x0][0x1d4], PT ;  /* 0x0000750015007a0c */ /* 0x004fe40003f66270 */
[----:B-1----:R-:W-:Y:S02]  /*9890*/  IADD3 R16, P0, R6, R19, RZ ;  /* 0x0000001306107210 */ /* 0x002fe40007f1e0ff */
        /* <DEDUP_REMOVED lines=21> */
.L_x_3603:
[----:B--234-:R-:W-:Y:S02]  /*99f0*/  IADD3 R0, -R11, 0x10, RZ ;  /* 0x000000100b007810 */ /* 0x01cfe40007ffe1ff */
[----:B-----5:R-:W-:Y:S02]  /*9a00*/  IADD3 R2, -R7, 0x10, RZ ;  /* 0x0000001007027810 */ /* 0x020fe40007ffe1ff */
[----:B------:R-:W-:Y:S02]  /*9a10*/  LOP3.LUT R0, R0, 0xf, RZ, 0xc0, !PT ;  /* 0x0000000f00007812 */ /* 0x000fe400078ec0ff */
[----:B------:R-:W-:Y:S02]  /*9a20*/  ISETP.NE.U32.AND P3, PT, R11, RZ, PT ;  /* 0x000000ff0b00720c */ /* 0x000fe40003f65070 */
[----:B------:R-:W-:-:S02]  /*9a30*/  IADD3 R6, P1, P0, R0, R4, R6 ;  /* 0x0000000400067210 */ /* 0x000fc4000783e006 */
        /* <DEDUP_REMOVED lines=10> */
.L_x_3436:
[----:B------:R-:W-:Y:S05]  /*9ae0*/  BSYNC B0 ;  /* 0x0000000000007941 */ /* 0x000fea0003800000 */
.L_x_3435:
[----:B------:R-:W2:Y:S04]  /*9af0*/  LDL R12, [R1+0x4] ;  /* 0x00000400010c7983 */ /* 0x000ea80000100800 */
[----:B------:R-:W3:Y:S01]  /*9b00*/  LDL R15, [R1+0x70] ;  /* 0x00007000010f7983 */ /* 0x000ee20000100800 */
[----:B------:R-:W-:Y:S01]  /*9b10*/  SHF.R.S32.HI R0, RZ, 0x1f, R120 ;  /* 0x0000001fff007819 */ /* 0x000fe20000011478 */
[----:B------:R-:W-:Y:S02]  /*9b20*/  IMAD.MOV.U32 R14, RZ, RZ, 0x1 ;  /* 0x00000001ff0e7424 */ /* 0x000fe400078e00ff */
[----:B------:R-:W0:Y:S01]  /*9b30*/  LDGDEPBAR ;  /* 0x00000000000079af */ /* 0x000e220000000000 */
[CC--:B-1----:R-:W-:Y:S02]  /*9b40*/  LEA.HI R2, R0.reuse, R120.reuse, RZ, 0x2 ;  /* 0x0000007800027211 */ /* 0x0c2fe400078f10ff */
[----:B------:R-:W-:-:S02]  /*9b50*/  LEA.HI R0, R0, R120, RZ, 0x5 ;  /* 0x0000007800007211 */ /* 0x000fc400078f28ff */
        /* <DEDUP_REMOVED lines=17> */
[----:B------:R-:W-:Y:S02]  /*9c70*/  IMAD.IADD R3, R0, 0x1, -R3 ;  /* 0x0000000100037824 */ /* 0x000fe400078e0a03 */
[----:B------:R-:W-:Y:S02]  /*9c80*/  IMAD.SHL.U32 R16, R6, 0x10, RZ ;  /* 0x0000001006107824 */ /* 0x000fe400078e00ff */
[----:B------:R-:W-:Y:S01]  /*9c90*/  IMAD.SHL.U32 R6, R3, 0x2, RZ ;  /* 0x0000000203067824 */ /* 0x000fe200078e00ff */
[----:B------:R-:W-:Y:S01]  /*9ca0*/  LOP3.LUT R11, R2, 0xffffffc0, RZ, 0xc0, !PT ;  /* 0xffffffc0020b7812 */ /* 0x000fe200078ec0ff */
[----:B------:R-:W-:Y:S01]  /*9cb0*/  STL [R1+0xb8], R17 ;  /* 0x0000b81101007387 */ /* 0x000fe20000100800 */
[----:B------:R-:W-:-:S03]  /*9cc0*/  ISETP.NE.AND P0, PT, R14, c[0x0][0x2c4], PT ;  /* 0x0000b1000e007a0c */ /* 0x000fc60003f05270 */
[----:B------:R-:W-:Y:S04]  /*9cd0*/  STL [R1+0xb4], R16 ;  /* 0x0000b41001007387 */ /* 0x000fe80000100800 */
[----:B------:R-:W-:Y:S01]  /*9ce0*/  STL [R1+0x90], R6 ;  /* 0x0000900601007387 */ /* 0x000fe20000100800 */
[----:B------:R-:W-:Y:S02]  /*9cf0*/  IMAD.SHL.U32 R4, R7, 0x8, RZ ;  /* 0x0000000807047824 */ /* 0x000fe400078e00ff */
[----:B------:R-:W-:Y:S01]  /*9d00*/  IMAD.IADD R0, R121, 0x1, R5 ;  /* 0x0000000179007824 */ /* 0x000fe200078e0205 */
[----:B------:R1:W-:Y:S04]  /*9d10*/  STL [R1+0xb0], R11 ;  /* 0x0000b00b01007387 */ /* 0x0003e80000100800 */
[----:B------:R4:W-:Y:S01]  /*9d20*/  STL [R1+0xa0], R4 ;  /* 0x0000a00401007387 */ /* 0x0009e20000100800 */
[----:B------:R-:W-:-:S02]  /*9d30*/  IMAD.IADD R14, R0, 0x1, -R6 ;  /* 0x00000001000e7824 */ /* 0x000fc400078e0a06 */
[----:B--2---:R-:W-:-:S05]  /*9d40*/  IMAD R2, R12, 0x80, R17 ;  /* 0x000000800c027824 */ /* 0x004fca00078e0211 */
[----:B------:R-:W-:-:S05]  /*9d50*/  IADD3 R2, R11, R2, R16 ;  /* 0x000000020b027210 */ /* 0x000fca0007ffe010 */
[----:B-1----:R-:W-:Y:S01]  /*9d60*/  IMAD.IADD R11, R4, 0x1, R2 ;  /* 0x00000001040b7824 */ /* 0x002fe200078e0202 */
[----:B------:R-:W-:Y:S02]  /*9d70*/  IADD3 R2, -R6, 0x1, R0 ;  /* 0x0000000106027810 */ /* 0x000fe40007ffe100 */
[----:B----4-:R-:W-:Y:S01]  /*9d80*/  LOP3.LUT R4, RZ, c[0x0][0x324], RZ, 0x33, !PT ;  /* 0x0000c900ff047a12 */ /* 0x010fe200078e33ff */
[----:B------:R-:W-:-:S04]  /*9d90*/  @P0 IMAD.HI.U32 R3, R11, c[0x0][0x2c8], RZ ;  /* 0x0000b2000b030a27 */ /* 0x000fc800078e00ff */
[----:B---3--:R-:W-:Y:S01]  /*9da0*/  IMAD.IADD R2, R2, 0x1, -R15 ;  /* 0x0000000102027824 */ /* 0x008fe200078e0a0f */
[----:B------:R-:W-:Y:S01]  /*9db0*/  @P0 SHF.R.U32.HI R11, RZ, c[0x0][0x2cc], R3 ;  /* 0x0000b300ff0b0a19 */ /* 0x000fe20000011603 */
[----:B------:R-:W-:Y:S02]  /*9dc0*/  IMAD.IADD R15, R121, 0x1, -R6 ;  /* 0x00000001790f7824 */ /* 0x000fe400078e0a06 */
[C---:B------:R-:W-:Y:S01]  /*9dd0*/  IMAD.IADD R13, R2.reuse, 0x1, R4 ;  /* 0x00000001020d7824 */ /* 0x040fe200078e0204 */
[----:B------:R-:W-:Y:S01]  /*9de0*/  IADD3 R12, R2, c[0x0][0x328], RZ ;  /* 0x0000ca00020c7a10 */ /* 0x000fe20007ffe0ff */
[----:B------:R-:W-:Y:S05]  /*9df0*/  BRA.DIV ~URZ, `(.L_x_3439) ;  /* 0x000140827f007947 */ /* 0x000fea000b800000 */
[----:B------:R1:W2:Y:S02]  /*9e00*/  SHFL.IDX PT, R2, R11, RZ, 0x1c1f ;  /* 0x001c1fff0b027589 */ /* 0x0002a400000e0000 */
.L_x_3604:
[----:B------:R-:W-:Y:S01]  /*9e10*/  IMAD.MOV.U32 R35, RZ, RZ, 0x1 ;  /* 0x00000001ff237424 */ /* 0x000fe200078e00ff */
[----:B------:R-:W-:Y:S01]  /*9e20*/  LOP3.LUT R229, R229, 0xfffffdff, RZ, 0xc0, !PT ;  /* 0xfffffdffe5e57812 */ /* 0x000fe200078ec0ff */
[--C-:B--2---:R-:W-:Y:S02]  /*9e30*/  IMAD.IADD R3, R12, 0x1, R2.reuse ;  /* 0x000000010c037824 */ /* 0x104fe400078e0202 */
[----:B------:R-:W-:Y:S01]  /*9e40*/  IMAD.IADD R0, R13, 0x1, R2 ;  /* 0x000000010d007824 */ /* 0x000fe200078e0202 */
[----:B------:R-:W-:-:S02]  /*9e50*/  ISETP.LE.AND P0, PT, R35, c[0x0][0x32c], PT ;  /* 0x0000cb0023007a0c */ /* 0x000fc40003f03270 */
[----:B------:R-:W-:-:S11]  /*9e60*/  IMNMX R4, R14, R3, PT ;  /* 0x000000030e047217 */ /* 0x000fd60003800200 */
[----:B------:R-:W-:Y:S01]  /*9e70*/  @P0 LOP3.LUT R229, R229, 0x200, RZ, 0xfc, !PT ;  /* 0x00000200e5e50812 */ /* 0x000fe200078efcff */
[----:B------:R-:W-:Y:S05]  /*9e80*/  @!P0 BRA `(.L_x_3440) ;  /* 0x0000013000008947 */ /* 0x000fea0003800000 */
[----:B------:R-:W2:Y:S01]  /*9e90*/  LDL R6, [R1+0x70] ;  /* 0x0000700001067983 */ /* 0x000ea20000100800 */
        /* <DEDUP_REMOVED lines=10> */
.L_x_3442:
[----:B------:R-:W-:-:S13]  /*9f40*/  ISETP.NE.AND P0, PT, R35, c[0x0][0x32c], PT ;  /* 0x0000cb0023007a0c */ /* 0x000fda0003f05270 */
[----:B------:R-:W-:-:S05]  /*9f50*/  @P0 IMAD.HI.U32 R3, R2, c[0x0][0x330], RZ ;  /* 0x0000cc0002030a27 */ /* 0x000fca00078e00ff */
[----:B------:R-:W-:Y:S02]  /*9f60*/  @P0 SHF.R.U32.HI R2, RZ, c[0x0][0x334], R3 ;  /* 0x0000cd00ff020a19 */ /* 0x000fe40000011603 */
.L_x_3443:
[----:B------:R-:W-:Y:S05]  /*9f70*/  BSYNC B0 ;  /* 0x0000000000007941 */ /* 0x000fea0003800000 */
.L_x_3441:
[----:B------:R-:W-:-:S05]  /*9f80*/  IMAD R2, R2, c[0x0][0x32c], R15 ;  /* 0x0000cb0002027a24 */ /* 0x000fca00078e020f */
[----:B------:R-:W-:Y:S02]  /*9f90*/  IADD3 R3, R2, c[0x0][0x32c], RZ ;  /* 0x0000cb0002037a10 */ /* 0x000fe40007ffe0ff */
[----:B------:R-:W-:Y:S02]  /*9fa0*/  IMNMX R0, R0, R2, !PT ;  /* 0x0000000200007217 */ /* 0x000fe40007800200 */
[----:B------:R-:W-:Y:S02]  /*9fb0*/  IMNMX R4, R4, R3, PT ;  /* 0x0000000304047217 */ /* 0x000fe40003800200 */
.L_x_3440:
[----:B------:R-:W-:Y:S05]  /*9fc0*/  BRA.DIV ~URZ, `(.L_x_3444) ;  /* 0x00013f327f007947 */ /* 0x000fea000b800000 */
[----:B------:R2:W3:Y:S02]  /*9fd0*/  SHFL.IDX PT, R2, R11, 0x1, 0x1c1f ;  /* 0x003c1f000b027f89 */ /* 0x0004e400000e0000 */
.L_x_3605:
[----:B------:R-:W-:Y:S01]  /*9fe0*/  ISETP.LE.AND P0, PT, R35, c[0x0][0x32c], PT ;  /* 0x0000cb0023007a0c */ /* 0x000fe20003f03270 */
[--C-:B---3--:R-:W-:Y:S02]  /*9ff0*/  IMAD.IADD R3, R12, 0x1, R2.reuse ;  /* 0x000000010c037824 */ /* 0x108fe400078e0202 */
[----:B------:R-:W-:-:S03]  /*a000*/  IMAD.IADD R6, R13, 0x1, R2 ;  /* 0x000000010d067824 */ /* 0x000fc600078e0202 */
[----:B------:R-:W-:-:S07]  /*a010*/  IMNMX R7, R14, R3, PT ;  /* 0x000000030e077217 */ /* 0x000fce0003800200 */
[----:B------:R-:W-:Y:S05]  /*a020*/  @!P0 BRA `(.L_x_3445) ;  /* 0x0000015000008947 */ /* 0x000fea0003800000 */
[----:B------:R-:W3:Y:S01]  /*a030*/  LDL R16, [R1+0x70] ;  /* 0x0000700001107983 */ /* 0x000ee20000100800 */
[----:B------:R-:W-:Y:S01]  /*a040*/  BSSY B0, `(.L_x_3446) ;  /* 0x000000f000007945 */ /* 0x000fe20003800000 */
[----:B---3--:R-:W-:-:S04]  /*a050*/  IADD3 R2, -R16, R5, R2 ;  /* 0x0000000510027210 */ /* 0x008fc80007ffe102 */
        /* <DEDUP_REMOVED lines=9> */
.L_x_3447:
[----:B------:R-:W-:-:S04]  /*a0f0*/  MOV R3, 0x1 ;  /* 0x0000000100037802 */ /* 0x000fc80000000f00 */
[----:B------:R-:W-:-:S13]  /*a100*/  ISETP.NE.AND P0, PT, R3, c[0x0][0x32c], PT ;  /* 0x0000cb0003007a0c */ /* 0x000fda0003f05270 */
[----:B------:R-:W-:-:S05]  /*a110*/  @P0 IMAD.HI.U32 R3, R2, c[0x0][0x330], RZ ;  /* 0x0000cc0002030a27 */ /* 0x000fca00078e00ff */
[----:B------:R-:W-:Y:S02]  /*a120*/  @P0 SHF.R.U32.HI R2, RZ, c[0x0][0x334], R3 ;  /* 0x0000cd00ff020a19 */ /* 0x000fe40000011603 */
.L_x_3448:
[----:B------:R-:W-:Y:S05]  /*a130*/  BSYNC B0 ;  /* 0x0000000000007941 */ /* 0x000fea0003800000 */
.L_x_3446:
[----:B------:R-:W-:-:S05]  /*a140*/  IMAD R2, R2, c[0x0][0x32c], R15 ;  /* 0x0000cb0002027a24 */ /* 0x000fca00078e020f */
[----:B------:R-:W-:Y:S02]  /*a150*/  IADD3 R3, R2, c[0x0][0x32c], RZ ;  /* 0x0000cb0002037a10 */ /* 0x000fe40007ffe0ff */
[----:B------:R-:W-:Y:S02]  /*a160*/  IMNMX R6, R6, R2, !PT ;  /* 0x0000000206067217 */ /* 0x000fe40007800200 */
[----:B------:R-:W-:Y:S02]  /*a170*/  IMNMX R7, R7, R3, PT ;  /* 0x0000000307077217 */ /* 0x000fe40003800200 */
.L_x_3445:
[----:B------:R-:W-:Y:S02]  /*a180*/  ISETP.GE.AND P0, PT, R121, 0x2, PT ;  /* 0x000000027900780c */ /* 0x000fe40003f06270 */
        /* <DEDUP_REMOVED lines=24> */
[----:B------:R-:W-:Y:S02]  /*a310*/  LOP3.LUT R229, R229, 0xfffffffb, RZ, 0xc0, !PT ;  /* 0xfffffffbe5e57812 */ /* 0x000fe400078ec0ff */
[----:B------:R-:W-:-:S02]  /*a320*/  FSEL R22, R48, -INF , !P0 ;  /* 0xff80000030167808 */ /* 0x000fc40004000000 */
        /* <DEDUP_REMOVED lines=9> */
[----:B------:R-:W-:Y:S02]  /*a3c0*/  ISETP.GT.AND P0, PT, R0, 0x20, !P2 ;  /* 0x000000200000780c */ /* 0x000fe40005704270 */
[----:B------:R-:W-:Y:S02]  /*a3d0*/  ISETP.GE.AND P2, PT, R121, 0x22, PT ;  /* 0x000000227900780c */ /* 0x000fe40003f46270 */
[----:B------:R-:W-:-:S04]  /*a3e0*/  ISETP.LT.OR P0, PT, R4, 0x21, P0 ;  /* 0x000000210400780c */ /* 0x000fc80000701670 */
[----:B------:R-:W-:Y:S02]  /*a3f0*/  FSEL R29, R36, -INF , !P0 ;  /* 0xff800000241d7808 */ /* 0x000fe40004000000 */
[----:B------:R-:W-:-:S04]  /*a400*/  ISETP.GT.AND P0, PT, R0, 0x21, !P2 ;  /* 0x000000210000780c */ /* 0x000fc80005704270 */
[----:B------:R-:W-:Y:S02]  /*a410*/  ISETP.LT.OR P0, PT, R4, 0x22, P0 ;  /* 0x000000220400780c */ /* 0x000fe40000701670 */
[----:B------:R-:W-:Y:S02]  /*a420*/  @P2 LOP3.LUT R229, R229, 0x4, RZ, 0xfc, !PT ;  /* 0x00000004e5e52812 */ /* 0x000fe400078efcff */
        /* <DEDUP_REMOVED lines=8> */
[----:B------:R-:W-:Y:S02]  /*a4b0*/  ISETP.GT.AND P0, PT, R0, RZ, !P2 ;  /* 0x000000ff0000720c */ /* 0x000fe40005704270 */
[----:B------:R-:W-:Y:S02]  /*a4c0*/  LOP3.LUT R229, R229, 0xffffffdf, RZ, 0xc0, !PT ;  /* 0xffffffdfe5e57812 */ /* 0x000fe400078ec0ff */
        /* <DEDUP_REMOVED lines=8> */
[----:B------:R3:W4:Y:S02]  /*a550*/  SHFL.IDX PT, R3, R11, 0x2, 0x1c1f ;  /* 0x005c1f000b037f89 */ /* 0x00072400000e0000 */
.L_x_3606:
[----:B------:R-:W-:Y:S01]  /*a560*/  ISETP.LE.AND P0, PT, R35, c[0x0][0x32c], PT ;  /* 0x0000cb0023007a0c */ /* 0x000fe20003f03270 */
[--C-:B----4-:R-:W-:Y:S02]  /*a570*/  IMAD.IADD R2, R12, 0x1, R3.reuse ;  /* 0x000000010c027824 */ /* 0x110fe400078e0203 */
[----:B------:R-:W-:-:S03]  /*a580*/  IMAD.IADD R0, R13, 0x1, R3 ;  /* 0x000000010d007824 */ /* 0x000fc600078e0203 */
[----:B------:R-:W-:-:S07]  /*a590*/  IMNMX R2, R14, R2, PT ;  /* 0x000000020e027217 */ /* 0x000fce0003800200 */
[----:B------:R-:W-:Y:S05]  /*a5a0*/  @!P0 BRA `(.L_x_3450) ;  /* 0x0000015000008947 */ /* 0x000fea0003800000 */
[----:B------:R-:W4:Y:S01]  /*a5b0*/  LDL R4, [R1+0x70] ;  /* 0x0000700001047983 */ /* 0x000f220000100800 */
[----:B------:R-:W-:Y:S01]  /*a5c0*/  BSSY B0, `(.L_x_3451) ;  /* 0x000000f000007945 */ /* 0x000fe20003800000 */
[----:B----4-:R-:W-:-:S04]  /*a5d0*/  IADD3 R3, -R4, R5, R3 ;  /* 0x0000000504037210 */ /* 0x010fc80007ffe103 */
        /* <DEDUP_REMOVED lines=9> */
.L_x_3452:
[----:B------:R-:W-:-:S04]  /*a670*/  MOV R4, 0x1 ;  /* 0x0000000100047802 */ /* 0x000fc80000000f00 */
[----:B------:R-:W-:-:S13]  /*a680*/  ISETP.NE.AND P0, PT, R4, c[0x0][0x32c], PT ;  /* 0x0000cb0004007a0c */ /* 0x000fda0003f05270 */
[----:B------:R-:W-:-:S05]  /*a690*/  @P0 IMAD.HI.U32 R4, R3, c[0x0][0x330], RZ ;  /* 0x0000cc0003040a27 */ /* 0x000fca00078e00ff */
[----:B------:R-:W-:Y:S02]  /*a6a0*/  @P0 SHF.R.U32.HI R3, RZ, c[0x0][0x334], R4 ;  /* 0x0000cd00ff030a19 */ /* 0x000fe40000011604 */
.L_x_3453:
[----:B------:R-:W-:Y:S05]  /*a6b0*/  BSYNC B0 ;  /* 0x0000000000007941 */ /* 0x000fea0003800000 */
.L_x_3451:
[----:B------:R-:W-:-:S05]  /*a6c0*/  IMAD R3, R3, c[0x0][0x32c], R15 ;  /* 0x0000cb0003037a24 */ /* 0x000fca00078e020f */
[----:B------:R-:W-:Y:S02]  /*a6d0*/  IADD3 R4, R3, c[0x0][0x32c], RZ ;  /* 0x0000cb0003047a10 */ /* 0x000fe40007ffe0ff */
[----:B------:R-:W-:Y:S02]  /*a6e0*/  IMNMX R0, R0, R3, !PT ;  /* 0x0000000300007217 */ /* 0x000fe40007800200 */
[----:B------:R-:W-:Y:S02]  /*a6f0*/  IMNMX R2, R2, R4, PT ;  /* 0x0000000402027217 */ /* 0x000fe40003800200 */
.L_x_3450:
[----:B------:R-:W-:Y:S02]  /*a700*/  LOP3.LUT P0, RZ, R229, 0x1, RZ, 0xc0, !PT ;  /* 0x00000001e5ff7812 */ /* 0x000fe4000780c0ff */
[----:B------:R-:W-:Y:S02]  /*a710*/  P2R R3, PR, RZ, 0x10 ;  /* 0x00000010ff037803 */ /* 0x000fe40000000000 */
        /* <DEDUP_REMOVED lines=41> */
[----:B------:R-:W-:-:S04]  /*a9b0*/  ISETP.GT.AND P0, PT, R0, RZ, !P2 ;  /* 0x000000ff0000720c */ /* 0x000fc80005704270 */
[----:B------:R-:W-:-:S04]  /*a9c0*/  ISETP.LT.OR P0, PT, R2, 0x1, P0 ;  /* 0x000000010200780c */ /* 0x000fc80000701670 */
[----:B------:R-:W-:Y:S02]  /*a9d0*/  FSEL R39, R88, -INF , !P0 ;  /* 0xff80000058277808 */ /* 0x000fe40004000000 */
[----:B------:R-:W-:Y:S02]  /*a9e0*/  ISETP.GT.AND P0, PT, R0, 0x1, !P4 ;  /* 0x000000010000780c */ /* 0x000fe40006704270 */
[----:B------:R-:W-:Y:S02]  /*a9f0*/  ISETP.NE.AND P4, PT, R3, RZ, PT ;  /* 0x000000ff0300720c */ /* 0x000fe40003f85270 */
        /* <DEDUP_REMOVED lines=36> */
[----:B------:R-:W-:Y:S01]  /*ac40*/  FSEL R57, R61, -INF , !P0 ;  /* 0xff8000003d397808 */ /* 0x000fe20004000000 */
[----:B------:R-:W-:Y:S06]  /*ac50*/  BRA.DIV ~URZ, `(.L_x_3454) ;  /* 0x000133a27f007947 */ /* 0x000fec000b800000 */
[----:B------:R4:W1:Y:S02]  /*ac60*/  SHFL.IDX PT, R3, R11, 0x3, 0x1c1f ;  /* 0x007c1f000b037f89 */ /* 0x00086400000e0000 */
.L_x_3607:
[----:B------:R-:W-:Y:S01]  /*ac70*/  ISETP.LE.AND P0, PT, R35, c[0x0][0x32c], PT ;  /* 0x0000cb0023007a0c */ /* 0x000fe20003f03270 */
[--C-:B-1----:R-:W-:Y:S02]  /*ac80*/  IMAD.IADD R2, R12, 0x1, R3.reuse ;  /* 0x000000010c027824 */ /* 0x102fe400078e0203 */
[----:B------:R-:W-:-:S03]  /*ac90*/  IMAD.IADD R0, R13, 0x1, R3 ;  /* 0x000000010d007824 */ /* 0x000fc600078e0203 */
[----:B------:R-:W-:-:S07]  /*aca0*/  IMNMX R2, R14, R2, PT ;  /* 0x000000020e027217 */ /* 0x000fce0003800200 */
[----:B------:R-:W-:Y:S05]  /*acb0*/  @!P0 BRA `(.L_x_3455) ;  /* 0x0000015000008947 */ /* 0x000fea0003800000 */
[----:B------:R-:W5:Y:S01]  /*acc0*/  LDL R4, [R1+0x70] ;  /* 0x0000700001047983 */ /* 0x000f620000100800 */
[----:B------:R-:W-:Y:S01]  /*acd0*/  BSSY B0, `(.L_x_3456) ;  /* 0x000000f000007945 */ /* 0x000fe20003800000 */
[----:B-----5:R-:W-:-:S04]  /*ace0*/  IADD3 R3, -R4, R5, R3 ;  /* 0x0000000504037210 */ /* 0x020fc80007ffe103 */
        /* <DEDUP_REMOVED lines=9> */
.L_x_3457:
[----:B------:R-:W-:-:S04]  /*ad80*/  MOV R4, 0x1 ;  /* 0x0000000100047802 */ /* 0x000fc80000000f00 */
[----:B------:R-:W-:-:S13]  /*ad90*/  ISETP.NE.AND P0, PT, R4, c[0x0][0x32c], PT ;  /* 0x0000cb0004007a0c */ /* 0x000fda0003f05270 */
[----:B------:R-:W-:-:S05]  /*ada0*/  @P0 IMAD.HI.U32 R4, R3, c[0x0][0x330], RZ ;  /* 0x0000cc0003040a27 */ /* 0x000fca00078e00ff */
[----:B------:R-:W-:Y:S02]  /*adb0*/  @P0 SHF.R.U32.HI R3, RZ, c[0x0][0x334], R4 ;  /* 0x0000cd00ff030a19 */ /* 0x000fe40000011604 */
.L_x_3458:
[----:B------:R-:W-:Y:S05]  /*adc0*/  BSYNC B0 ;  /* 0x0000000000007941 */ /* 0x000fea0003800000 */
.L_x_3456:
[----:B------:R-:W-:-:S05]  /*add0*/  IMAD R3, R3, c[0x0][0x32c], R15 ;  /* 0x0000cb0003037a24 */ /* 0x000fca00078e020f */
[----:B------:R-:W-:Y:S02]  /*ade0*/  IADD3 R4, R3, c[0x0][0x32c], RZ ;  /* 0x0000cb0003047a10 */ /* 0x000fe40007ffe0ff */
[----:B------:R-:W-:Y:S02]  /*adf0*/  IMNMX R0, R0, R3, !PT ;  /* 0x0000000300007217 */ /* 0x000fe40007800200 */
[----:B------:R-:W-:Y:S02]  /*ae00*/  IMNMX R2, R2, R4, PT ;  /* 0x0000000402027217 */ /* 0x000fe40003800200 */
.L_x_3455:
[----:B------:R-:W-:Y:S02]  /*ae10*/  LOP3.LUT P0, RZ, R229, 0x1, RZ, 0xc0, !PT ;  /* 0x00000001e5ff7812 */ /* 0x000fe4000780c0ff */
[C---:B------:R-:W-:Y:S02]  /*ae20*/  ISETP.GT.AND P2, PT, R0.reuse, RZ, !P2 ;  /* 0x000000ff0000720c */ /* 0x040fe40005744270 */
[----:B------:R-:W-:Y:S02]  /*ae30*/  ISETP.GT.AND P0, PT, R0, 0x8, !P0 ;  /* 0x000000080000780c */ /* 0x000fe40004704270 */
[----:B------:R-:W-:-:S02]  /*ae40*/  ISETP.LT.OR P2, PT, R2, 0x1, P2 ;  /* 0x000000010200780c */ /* 0x000fc40001741670 */
[----:B------:R-:W-:Y:S02]  /*ae50*/  ISETP.LT.OR P0, PT, R2, 0x9, P0 ;  /* 0x000000090200780c */ /* 0x000fe40000701670 */
[----:B--234-:R-:W-:Y:S02]  /*ae60*/  FSEL R11, R90, -INF , !P2 ;  /* 0xff8000005a0b7808 */ /* 0x01cfe40005000000 */
[----:B------:R-:W-:Y:S02]  /*ae70*/  FSEL R13, R86, -INF , !P0 ;  /* 0xff800000560d7808 */ /* 0x000fe40004000000 */
[----:B------:R-:W-:Y:S02]  /*ae80*/  ISETP.GT.AND P0, PT, R0, 0x9, !P6 ;  /* 0x000000090000780c */ /* 0x000fe40007704270 */
[----:B------:R-:W-:Y:S02]  /*ae90*/  LOP3.LUT P6, RZ, R229, 0x20, RZ, 0xc0, !PT ;  /* 0x00000020e5ff7812 */ /* 0x000fe400078cc0ff */
[----:B------:R-:W-:-:S02]  /*aea0*/  ISETP.LT.OR P0, PT, R2, 0xa, P0 ;  /* 0x0000000a0200780c */ /* 0x000fc40000701670 */
[----:B------:R-:W-:Y:S02]  /*aeb0*/  FMNMX.FTZ R3, R39, R38, !PT ;  /* 0x0000002627037209 */ /* 0x000fe40007810000 */
[----:B------:R-:W-:Y:S02]  /*aec0*/  FSEL R14, R87, -INF , !P0 ;  /* 0xff800000570e7808 */ /* 0x000fe40004000000 */
[----:B------:R-:W-:Y:S02]  /*aed0*/  ISETP.GT.AND P0, PT, R0, 0x10, !P5 ;  /* 0x000000100000780c */ /* 0x000fe40006f04270 */
[----:B------:R-:W-:Y:S02]  /*aee0*/  LOP3.LUT P5, RZ, R229, 0x2, RZ, 0xc0, !PT ;  /* 0x00000002e5ff7812 */ /* 0x000fe400078ac0ff */
[----:B------:R-:W-:Y:S02]  /*aef0*/  ISETP.LT.OR P0, PT, R2, 0x11, P0 ;  /* 0x000000110200780c */ /* 0x000fe40000701670 */
[----:B------:R-:W-:-:S02]  /*af00*/  FMNMX.FTZ R3, R48, R3, !PT ;  /* 0x0000000330037209 */ /* 0x000fc40007810000 */
[----:B------:R-:W-:Y:S02]  /*af10*/  FSEL R15, R82, -INF , !P0 ;  /* 0xff800000520f7808 */ /* 0x000fe40004000000 */
[----:B------:R-:W-:Y:S02]  /*af20*/  ISETP.GT.AND P0, PT, R0, 0x11, !P4 ;  /* 0x000000110000780c */ /* 0x000fe40006704270 */
[----:B------:R-:W-:Y:S02]  /*af30*/  LOP3.LUT P4, RZ, R229, 0x4, RZ, 0xc0, !PT ;  /* 0x00000004e5ff7812 */ /* 0x000fe4000788c0ff */
[----:B------:R-:W-:Y:S02]  /*af40*/  ISETP.LT.OR P0, PT, R2, 0x12, P0 ;  /* 0x000000120200780c */ /* 0x000fe40000701670 */
[----:B------:R-:W-:Y:S02]  /*af50*/  FMNMX.FTZ R3, R50, R3, !PT ;  /* 0x0000000332037209 */ /* 0x000fe40007810000 */
[----:B------:R-:W-:-:S02]  /*af60*/  FSEL R35, R83, -INF , !P0 ;  /* 0xff80000053237808 */ /* 0x000fc40004000000 */
[----:B------:R-:W-:Y:S02]  /*af70*/  ISETP.GT.AND P0, PT, R0, 0x18, !P3 ;  /* 0x000000180000780c */ /* 0x000fe40005f04270 */
[----:B------:R-:W-:Y:S02]  /*af80*/  LOP3.LUT P3, RZ, R229, 0x8, RZ, 0xc0, !PT ;  /* 0x00000008e5ff7812 */ /* 0x000fe4000786c0ff */
[----:B------:R-:W-:Y:S02]  /*af90*/  ISETP.LT.OR P0, PT, R2, 0x19, P0 ;  /* 0x000000190200780c */ /* 0x000fe40000701670 */
[----:B------:R-:W-:Y:S02]  /*afa0*/  FMNMX.FTZ R3, R51, R3, !PT ;  /* 0x0000000333037209 */ /* 0x000fe40007810000 */
[----:B------:R-:W-:Y:S02]  /*afb0*/  FSEL R40, R78, -INF , !P0 ;  /* 0xff8000004e287808 */ /* 0x000fe40004000000 */
[----:B------:R-:W-:-:S02]  /*afc0*/  ISETP.GT.AND P0, PT, R0, 0x19, !P1 ;  /* 0x000000190000780c */ /* 0x000fc40004f04270 */
[----:B------:R-:W-:Y:S02]  /*afd0*/  LOP3.LUT P1, RZ, R229, 0x10, RZ, 0xc0, !PT ;  /* 0x00000010e5ff7812 */ /* 0x000fe4000782c0ff */
[----:B------:R-:W-:Y:S02]  /*afe0*/  ISETP.LT.OR P0, PT, R2, 0x1a, P0 ;  /* 0x0000001a0200780c */ /* 0x000fe40000701670 */
[----:B------:R-:W-:Y:S02]  /*aff0*/  FMNMX.FTZ R3, R52, R3, !PT ;  /* 0x0000000334037209 */ /* 0x000fe40007810000 */
[----:B------:R-:W-:Y:S02]  /*b000*/  FSEL R42, R79, -INF , !P0 ;  /* 0xff8000004f2a7808 */ /* 0x000fe40004000000 */
[C---:B------:R-:W-:Y:S02]  /*b010*/  ISETP.GT.AND P0, PT, R0.reuse, 0x1, !P1 ;  /* 0x000000010000780c */ /* 0x040fe40004f04270 */
[----:B------:R-:W-:-:S02]  /*b020*/  ISETP.GT.AND P1, PT, R0, 0x21, !P4 ;  /* 0x000000210000780c */ /* 0x000fc40006724270 */
[C---:B------:R-:W-:Y:S02]  /*b030*/  ISETP.LT.OR P0, PT, R2.reuse, 0x2, P0 ;  /* 0x000000020200780c */ /* 0x040fe40000701670 */
[----:B------:R-:W-:Y:S02]  /*b040*/  ISETP.LT.OR P4, PT, R2, 0x22, P1 ;  /* 0x000000220200780c */ /* 0x000fe40000f81670 */
[----:B------:R-:W-:Y:S02]  /*b050*/  FSEL R12, R91, -INF , !P0 ;  /* 0xff8000005b0c7808 */ /* 0x000fe40004000000 */
[C---:B------:R-:W-:Y:S02]  /*b060*/  ISETP.GT.AND P0, PT, R0.reuse, 0x20, !P3 ;  /* 0x000000200000780c */ /* 0x040fe40005f04270 */
[----:B------:R-:W-:Y:S02]  /*b070*/  ISETP.GT.AND P3, PT, R0, 0x29, !P6 ;  /* 0x000000290000780c */ /* 0x000fe40007764270 */
[----:B------:R-:W-:-:S02]  /*b080*/  ISETP.LT.OR P0, PT, R2, 0x21, P0 ;  /* 0x000000210200780c */ /* 0x000fc40000701670 */
[----:B------:R-:W-:Y:S02]  /*b090*/  FMNMX.FTZ R6, R11, R12, !PT ;  /* 0x0000000c0b067209 */ /* 0x000fe40007810000 */
[----:B------:R-:W-:Y:S02]  /*b0a0*/  FSEL R46, R74, -INF , !P0 ;  /* 0xff8000004a2e7808 */ /* 0x000fe40004000000 */
[----:B------:R-:W-:Y:S02]  /*b0b0*/  ISETP.GT.AND P0, PT, R0, 0x28, !P5 ;  /* 0x000000280000780c */ /* 0x000fe40006f04270 */
[----:B------:R-:W-:Y:S02]  /*b0c0*/  FMNMX.FTZ R0, R18, R20, !PT ;  /* 0x0000001412007209 */ /* 0x000fe40007810000 */
[C---:B------:R-:W-:Y:S02]  /*b0d0*/  ISETP.LT.OR P1, PT, R2.reuse, 0x29, P0 ;  /* 0x000000290200780c */ /* 0x040fe40000721670 */
[----:B------:R-:W-:-:S02]  /*b0e0*/  ISETP.LT.OR P0, PT, R2, 0x2a, P3 ;  /* 0x0000002a0200780c */ /* 0x000fc40001f01670 */
        /* <DEDUP_REMOVED lines=27> */
[----:B------:R-:W-:Y:S02]  /*b2a0*/  FMNMX.FTZ R2, R41, R0, !PT ;  /* 0x0000000029027209 */ /* 0x000fe40007810000 */
[----:B------:R-:W-:Y:S02]  /*b2b0*/  FSEL R47, R62, -INF , !P1 ;  /* 0xff8000003e2f7808 */ /* 0x000fe40004800000 */
[----:B------:R-:W-:-:S02]  /*b2c0*/  FMNMX.FTZ R0, R56, R3, !PT ;  /* 0x0000000338007209 */ /* 0x000fc40007810000 */
[----:B------:R-:W-:Y:S02]  /*b2d0*/  FMNMX.FTZ R6, R45, R6, !PT ;  /* 0x000000062d067209 */ /* 0x000fe40007810000 */
[----:B------:R-:W-:Y:S02]  /*b2e0*/  FMNMX.FTZ R3, R34, R4, !PT ;  /* 0x0000000422037209 */ /* 0x000fe40007810000 */
[----:B------:R-:W-:Y:S02]  /*b2f0*/  FSEL R49, R63, -INF , !P0 ;  /* 0xff8000003f317808 */ /* 0x000fe40004000000 */
[----:B------:R-:W-:Y:S02]  /*b300*/  FMNMX.FTZ R2, R44, R2, !PT ;  /* 0x000000022c027209 */ /* 0x000fe40007810000 */
        /* <DEDUP_REMOVED lines=8> */
.L_x_3608:
        /* <DEDUP_REMOVED lines=15> */
.L_x_3609:
        /* <DEDUP_REMOVED lines=13> */
[----:B--2---:R-:W-:Y:S01]  /*b550*/  FADD.FTZ R4, R65, R16 ;  /* 0x0000001041047221 */ /* 0x004fe20000010000 */
[----:B------:R-:W-:-:S03]  /*b560*/  F2FP.BF16.PACK_AB R16, R16, R65 ;  /* 0x000000411010723e */ /* 0x000fc600000010ff */
[----:B------:R1:W2:Y:S02]  /*b570*/  MUFU.EX2 R64, R2 ;  /* 0x0000000200407308 */ /* 0x0002a40000000800 */
[----:B-1----:R-:W-:Y:S02]  /*b580*/  FFMA.FTZ R2, R21, c[0x0][0x2d0], -R0 ;  /* 0x0000b40015027a23 */ /* 0x002fe40000010800 */
[----:B--2---:R-:W-:-:S04]  /*b590*/  FADD.FTZ R4, R64, R4 ;  /* 0x0000000440047221 */ /* 0x004fc80000010000 */
        /* <DEDUP_REMOVED lines=23> */
[----:B-1----:R-:W-:-:S06]  /*b710*/  FFMA.FTZ R2, R20, c[0x0][0x2d0], -R0 ;  /* 0x0000b40014027a23 */ /* 0x002fcc0000010800 */
        /* <DEDUP_REMOVED lines=50> */
[--C-:B------:R-:W-:Y:S02]  /*ba40*/  FFMA.FTZ R3, R15, c[0x0][0x2d0], -R0.reuse ;  /* 0x0000b4000f037a23 */ /* 0x100fe40000010800 */
[--C-:B------:R-:W-:Y:S02]  /*ba50*/  FFMA.FTZ R6, R42, c[0x0][0x2d0], -R0.reuse ;  /* 0x0000b4002a067a23 */ /* 0x100fe40000010800 */
[--C-:B------:R-:W-:Y:S02]  /*ba60*/  FFMA.FTZ R15, R47, c[0x0][0x2d0], -R0.reuse ;  /* 0x0000b4002f0f7a23 */ /* 0x100fe40000010800 */
[----:B------:R-:W-:-:S04]  /*ba70*/  FFMA.FTZ R21, R49, c[0x0][0x2d0], -R0 ;  /* 0x0000b40031157a23 */ /* 0x000fc80000010800 */
[----:B------:R-:W-:Y:S01]  /*ba80*/  MUFU.EX2 R131, R21 ;  /* 0x0000001500837308 */ /* 0x000fe20000000800 */
[--C-:B-1----:R-:W-:Y:S02]  /*ba90*/  FFMA.FTZ R2, R11, c[0x0][0x2d0], -R0.reuse ;  /* 0x0000b4000b027a23 */ /* 0x102fe40000010800 */
[----:B------:R-:W-:-:S05]  /*baa0*/  FFMA.FTZ R11, R46, c[0x0][0x2d0], -R0 ;  /* 0x0000b4002e0b7a23 */ /* 0x000fca0000010800 */
[----:B------:R1:W-:Y:S08]  /*bab0*/  MUFU.EX2 R43, R2 ;  /* 0x00000002002b7308 */ /* 0x0003f00000000800 */
[----:B------:R-:W-:Y:S01]  /*bac0*/  MUFU.EX2 R29, R11 ;  /* 0x0000000b001d7308 */ /* 0x000fe20000000800 */
[----:B-1----:R-:W-:Y:S01]  /*bad0*/  FFMA.FTZ R2, R12, c[0x0][0x2d0], -R0 ;  /* 0x0000b4000c027a23 */ /* 0x002fe20000010800 */
[----:B--2---:R-:W-:-:S06]  /*bae0*/  F2FP.BF16.PACK_AB R12, R34, R37 ;  /* 0x00000025220c723e */ /* 0x004fcc00000010ff */
[----:B------:R1:W2:Y:S02]  /*baf0*/  MUFU.EX2 R41, R2 ;  /* 0x0000000200297308 */ /* 0x0002a40000000800 */
[--C-:B-1----:R-:W-:Y:S02]  /*bb00*/  FFMA.FTZ R2, R13, c[0x0][0x2d0], -R0.reuse ;  /* 0x0000b4000d027a23 */ /* 0x102fe40000010800 */
[----:B------:R-:W-:-:S04]  /*bb10*/  FFMA.FTZ R13, R45, c[0x0][0x2d0], -R0 ;  /* 0x0000b4002d0d7a23 */ /* 0x000fc80000010800 */
[----:B------:R1:W-:Y:S08]  /*bb20*/  MUFU.EX2 R39, R2 ;  /* 0x0000000200277308 */ /* 0x0003f00000000800 */
[----:B------:R2:W-:Y:S01]  /*bb30*/  MUFU.EX2 R129, R13 ;  /* 0x0000000d00817308 */ /* 0x0005e20000000800 */
[----:B-1----:R-:W-:Y:S01]  /*bb40*/  FFMA.FTZ R2, R14, c[0x0][0x2d0], -R0 ;  /* 0x0000b4000e027a23 */ /* 0x002fe20000010800 */
[----:B---3--:R-:W-:-:S06]  /*bb50*/  F2FP.BF16.PACK_AB R14, R33, R36 ;  /* 0x00000024210e723e */ /* 0x008fcc00000010ff */
[----:B------:R1:W-:Y:S01]  /*bb60*/  MUFU.EX2 R38, R2 ;  /* 0x0000000200267308 */ /* 0x0003e20000000800 */
[----:B--2---:R-:W-:Y:S01]  /*bb70*/  F2FP.BF16.PACK_AB R13, R41, R43 ;  /* 0x0000002b290d723e */ /* 0x004fe200000010ff */
[----:B-1----:R-:W-:-:S06]  /*bb80*/  FFMA.FTZ R2, R35, c[0x0][0x2d0], -R0 ;  /* 0x0000b40023027a23 */ /* 0x002fcc0000010800 */
[----:B------:R1:W-:Y:S08]  /*bb90*/  MUFU.EX2 R35, R3 ;  /* 0x0000000300237308 */ /* 0x0003f00000000800 */
[----:B------:R2:W3:Y:S01]  /*bba0*/  MUFU.EX2 R31, R2 ;  /* 0x00000002001f7308 */ /* 0x0004e20000000800 */
[----:B-1----:R-:W-:-:S07]  /*bbb0*/  FFMA.FTZ R3, R40, c[0x0][0x2d0], -R0 ;  /* 0x0000b40028037a23 */ /* 0x002fce0000010800 */
[----:B------:R1:W4:Y:S01]  /*bbc0*/  MUFU.EX2 R30, R3 ;  /* 0x00000003001e7308 */ /* 0x0003220000000800 */
[----:B--2---:R-:W-:Y:S01]  /*bbd0*/  FADD.FTZ R2, R62, R4 ;  /* 0x000000043e027221 */ /* 0x004fe20000010000 */
[----:B---3--:R-:W-:Y:S01]  /*bbe0*/  F2FP.BF16.PACK_AB R21, R31, R35 ;  /* 0x000000231f15723e */ /* 0x008fe200000010ff */
[----:B------:R-:W-:Y:S01]  /*bbf0*/  FADD.FTZ R4, R27, R17 ;  /* 0x000000111b047221 */ /* 0x000fe20000010000 */
[----:B------:R-:W-:Y:S01]  /*bc00*/  F2FP.BF16.PACK_AB R17, R17, R27 ;  /* 0x0000001b1111723e */ /* 0x000fe200000010ff */
[----:B------:R-:W-:Y:S01]  /*bc10*/  FADD.FTZ R0, R63, R2 ;  /* 0x000000023f007221 */ /* 0x000fe20000010000 */
[----:B------:R-:W-:Y:S01]  /*bc20*/  F2FP.BF16.PACK_AB R27, R59, R60 ;  /* 0x0000003c3b1b723e */ /* 0x000fe200000010ff */
[----:B------:R-:W-:Y:S02]  /*bc30*/  FADD.FTZ R2, R23, R4 ;  /* 0x0000000417027221 */ /* 0x000fe40000010000 */
[----:B------:R-:W-:Y:S02]  /*bc40*/  FADD.FTZ R0, R61, R0 ;  /* 0x000000003d007221 */ /* 0x000fe40000010000 */
[C---:B------:R-:W-:Y:S01]  /*bc50*/  FADD.FTZ R2, R19.reuse, R2 ;  /* 0x0000000213027221 */ /* 0x040fe20000010000 */
[----:B------:R-:W-:Y:S01]  /*bc60*/  F2FP.BF16.PACK_AB R19, R19, R23 ;  /* 0x000000171313723e */ /* 0x000fe200000010ff */
[----:B-1----:R-:W-:Y:S01]  /*bc70*/  FADD.FTZ R3, R37, R34 ;  /* 0x0000002225037221 */ /* 0x002fe20000010000 */
[----:B------:R1:W2:Y:S01]  /*bc80*/  MUFU.EX2 R23, R6 ;  /* 0x0000000600177308 */ /* 0x0002a20000000800 */
[----:B------:R-:W-:-:S02]  /*bc90*/  FADD.FTZ R2, R26, R2 ;  /* 0x000000021a027221 */ /* 0x000fc40000010000 */
[----:B------:R-:W-:Y:S02]  /*bca0*/  FADD.FTZ R3, R36, R3 ;  /* 0x0000000324037221 */ /* 0x000fe40000010000 */
[----:B------:R-:W-:Y:S02]  /*bcb0*/  FADD.FTZ R0, R68, R0 ;  /* 0x0000000044007221 */ /* 0x000fe40000010000 */
[C---:B------:R-:W-:Y:S01]  /*bcc0*/  FADD.FTZ R2, R25.reuse, R2 ;  /* 0x0000000219027221 */ /* 0x040fe20000010000 */
[----:B------:R-:W-:Y:S01]  /*bcd0*/  F2FP.BF16.PACK_AB R25, R25, R26 ;  /* 0x0000001a1919723e */ /* 0x000fe200000010ff */
[----:B------:R-:W-:Y:S01]  /*bce0*/  FADD.FTZ R3, R33, R3 ;  /* 0x0000000321037221 */ /* 0x000fe20000010000 */
[C---:B------:R-:W-:Y:S01]  /*bcf0*/  F2FP.BF16.PACK_AB R26, R67.reuse, R68 ;  /* 0x00000044431a723e */ /* 0x040fe200000010ff */
[----:B-1----:R-:W-:Y:S02]  /*bd00*/  FADD.FTZ R6, R67, R0 ;  /* 0x0000000043067221 */ /* 0x002fe40000010000 */
[----:B------:R-:W-:-:S02]  /*bd10*/  FADD.FTZ R0, R60, R2 ;  /* 0x000000023c007221 */ /* 0x000fc40000010000 */
[----:B------:R-:W-:Y:S02]  /*bd20*/  FADD.FTZ R2, R32, R3 ;  /* 0x0000000320027221 */ /* 0x000fe40000010000 */
[----:B------:R-:W-:Y:S02]  /*bd30*/  FADD.FTZ R3, R43, R41 ;  /* 0x000000292b037221 */ /* 0x000fe40000010000 */
[----:B------:R-:W-:Y:S02]  /*bd40*/  FADD.FTZ R4, R59, R0 ;  /* 0x000000003b047221 */ /* 0x000fe40000010000 */
[----:B------:R-:W-:Y:S02]  /*bd50*/  FADD.FTZ R3, R39, R3 ;  /* 0x0000000327037221 */ /* 0x000fe40000010000 */
[C---:B------:R-:W-:Y:S01]  /*bd60*/  FADD.FTZ R0, R20.reuse, R2 ;  /* 0x0000000214007221 */ /* 0x040fe20000010000 */
[----:B------:R-:W-:Y:S01]  /*bd70*/  F2FP.BF16.PACK_AB R20, R20, R32 ;  /* 0x000000201414723e */ /* 0x000fe200000010ff */
[----:B------:R-:W-:-:S02]  /*bd80*/  FADD.FTZ R3, R38, R3 ;  /* 0x0000000326037221 */ /* 0x000fc40000010000 */
[----:B------:R-:W-:Y:S02]  /*bd90*/  FADD.FTZ R0, R28, R0 ;  /* 0x000000001c007221 */ /* 0x000fe40000010000 */
[----:B------:R-:W-:Y:S02]  /*bda0*/  FADD.FTZ R3, R35, R3 ;  /* 0x0000000323037221 */ /* 0x000fe40000010000 */
[C---:B------:R-:W-:Y:S01]  /*bdb0*/  FADD.FTZ R11, R22.reuse, R0 ;  /* 0x00000000160b7221 */ /* 0x040fe20000010000 */
[----:B------:R-:W-:Y:S01]  /*bdc0*/  F2FP.BF16.PACK_AB R22, R22, R28 ;  /* 0x0000001c1616723e */ /* 0x000fe200000010ff */
[----:B------:R-:W-:Y:S01]  /*bdd0*/  FADD.FTZ R0, R70, R6 ;  /* 0x0000000646007221 */ /* 0x000fe20000010000 */
[----:B------:R1:W3:Y:S01]  /*bde0*/  MUFU.EX2 R28, R15 ;  /* 0x0000000f001c7308 */ /* 0x0002e20000000800 */
[----:B------:R-:W-:Y:S02]  /*bdf0*/  FADD.FTZ R2, R66, R4 ;  /* 0x0000000442027221 */ /* 0x000fe40000010000 */
[----:B------:R-:W-:-:S02]  /*be00*/  FADD.FTZ R3, R31, R3 ;  /* 0x000000031f037221 */ /* 0x000fc40000010000 */
[C---:B------:R-:W-:Y:S01]  /*be10*/  FADD.FTZ R4, R132.reuse, R0 ;  /* 0x0000000084047221 */ /* 0x040fe20000010000 */
[----:B------:R-:W-:Y:S01]  /*be20*/  F2FP.BF16.PACK_AB R132, R132, R70 ;  /* 0x000000468484723e */ /* 0x000fe200000010ff */
[C---:B------:R-:W-:Y:S01]  /*be30*/  FADD.FTZ R6, R133.reuse, R2 ;  /* 0x0000000285067221 */ /* 0x040fe20000010000 */
[----:B------:R-:W-:Y:S01]  /*be40*/  F2FP.BF16.PACK_AB R133, R133, R66 ;  /* 0x000000428585723e */ /* 0x000fe200000010ff */
[----:B----4-:R-:W-:Y:S02]  /*be50*/  FADD.FTZ R2, R30, R3 ;  /* 0x000000031e027221 */ /* 0x010fe40000010000 */
[----:B------:R-:W-:Y:S02]  /*be60*/  FADD.FTZ R0, R48, R11 ;  /* 0x0000000b30007221 */ /* 0x000fe40000010000 */
[----:B------:R-:W-:Y:S02]  /*be70*/  FADD.FTZ R3, R71, R4 ;  /* 0x0000000447037221 */ /* 0x000fe40000010000 */
[----:B--2---:R-:W-:Y:S01]  /*be80*/  FADD.FTZ R4, R23, R2 ;  /* 0x0000000217047221 */ /* 0x004fe20000010000 */
[----:B-1----:R-:W-:Y:S01]  /*be90*/  F2FP.BF16.PACK_AB R15, R38, R39 ;  /* 0x00000027260f723e */ /* 0x002fe200000010ff */
[C---:B------:R-:W-:Y:S01]  /*bea0*/  FADD.FTZ R2, R128.reuse, R0 ;  /* 0x0000000080027221 */ /* 0x040fe20000010000 */
[----:B------:R-:W-:Y:S01]  /*beb0*/  F2FP.BF16.PACK_AB R128, R128, R48 ;  /* 0x000000308080723e */ /* 0x000fe200000010ff */
[----:B------:R-:W-:Y:S01]  /*bec0*/  FADD.FTZ R0, R69, R6 ;  /* 0x0000000645007221 */ /* 0x000fe20000010000 */
[----:B------:R-:W-:Y:S01]  /*bed0*/  F2FP.BF16.PACK_AB R23, R23, R30 ;  /* 0x0000001e1717723e */ /* 0x000fe200000010ff */
        /* <DEDUP_REMOVED lines=8> */
[----:B---3--:R-:W-:Y:S01]  /*bf60*/  FADD.FTZ R4, R28, R4 ;  /* 0x000000041c047221 */ /* 0x008fe20000010000 */
        /* <DEDUP_REMOVED lines=36> */
[-C--:B------:R-:W-:Y:S03]  /*c1b0*/  HMMA.16816.F32.BF16 R120, R12, R30.reuse, RZ ;  /* 0x0000001e0c78723c */ /* 0x080fe600000418ff */
[----:B------:R-:W-:Y:S05]  /*c1c0*/  LDSM.16.MT88.4 R148, [R220+0x3080] ;  /* 0x00308000dc94783b */ /* 0x000fea0000004200 */
        /* <DEDUP_REMOVED lines=66> */
[-C--:B------:R-:W-:Y:S08]  /*c5f0*/  HMMA.16816.F32.BF16 R172, R132, R164.reuse, R136 ;  /* 0x000000a484ac723c */ /* 0x080ff00000041888 */
[C---:B------:R-:W-:Y:S08]  /*c600*/  HMMA.16816.F32.BF16 R176, R128.reuse, R164, R124 ;  /* 0x000000a480b0723c */ /* 0x040ff0000004187c */
[-C--:B------:R-:W-:Y:S08]  /*c610*/  HMMA.16816.F32.BF16 R180, R128, R166.reuse, R120 ;  /* 0x000000a680b4723c */ /* 0x080ff00000041878 */
[----:B------:R-:W-:Y:S01]  /*c620*/  HMMA.16816.F32.BF16 R164, R132, R166, R116 ;  /* 0x000000a684a4723c */ /* 0x000fe20000041874 */
[----:B------:R-:W1:Y:S07]  /*c630*/  LDSM.16.MT88.4 R116, [R220+0x4880] ;  /* 0x00488000dc74783b */ /* 0x000e6e0000004200 */
        /* <DEDUP_REMOVED lines=18> */
[-C--:B------:R-:W-:Y:S08]  /*c760*/  HMMA.16816.F32.BF16 R136, R132, R148.reuse, R208 ;  /* 0x000000948488723c */ /* 0x080ff000000418d0 */
        /* <DEDUP_REMOVED lines=8> */
[-C--:B-1----:R-:W-:Y:S08]  /*c7f0*/  HMMA.16816.F32.BF16 R104, R132, R116.reuse, R248 ;  /* 0x000000748468723c */ /* 0x082ff000000418f8 */
        /* <DEDUP_REMOVED lines=22> */
.L_x_3463:
[----:B------:R-:W-:-:S13]  /*c960*/  ISETP.NE.AND P0, PT, R152, c[0x0][0x32c], PT ;  /* 0x0000cb0098007a0c */ /* 0x000fda0003f05270 */
[----:B------:R-:W-:-:S05]  /*c970*/  @P0 IMAD.HI.U32 R0, R2, c[0x0][0x330], RZ ;  /* 0x0000cc0002000a27 */ /* 0x000fca00078e00ff */
[----:B------:R-:W-:Y:S02]  /*c980*/  @P0 SHF.R.U32.HI R2, RZ, c[0x0][0x334], R0 ;  /* 0x0000cd00ff020a19 */ /* 0x000fe40000011600 */
.L_x_3464:
[----:B------:R-:W-:Y:S05]  /*c990*/  BSYNC B0 ;  /* 0x0000000000007941 */ /* 0x000fea0003800000 */
.L_x_3462:
[----:B------:R-:W-:-:S05]  /*c9a0*/  MOV R0, c[0x0][0x32c] ;  /* 0x0000cb0000007a02 */ /* 0x000fca0000000f00 */
[----:B------:R-:W-:-:S05]  /*c9b0*/  IMAD R2, R2, R0, c[0x0][0x32c] ;  /* 0x0000cb0002027624 */ /* 0x000fca00078e0200 */
[----:B------:R-:W-:-:S04]  /*c9c0*/  IMNMX R4, R4, R2, PT ;  /* 0x0000000204047217 */ /* 0x000fc80003800200 */
.L_x_3461:
        /* <DEDUP_REMOVED lines=15> */
.L_x_3496:
        /* <DEDUP_REMOVED lines=18> */
[----:B-1-34-:R-:W-:Y:S01]  /*cbe0*/  IMAD.WIDE.U32 R2, R240, c[0x0][0x208], RZ ;  /* 0x00008200f0027a25 */ /* 0x01afe200078e00ff */
[----:B------:R-:W1:Y:S01]  /*cbf0*/  S2R R6, SR_CTAID.Y ;  /* 0x0000000000067919 */ /* 0x000e620000002600 */
[----:B------:R-:W-:Y:S02]  /*cc00*/  SHF.R.S32.HI R0, RZ, 0x1f, R240 ;  /* 0x0000001fff007819 */ /* 0x000fe400000114f0 */
[----:B------:R-:W-:Y:S03]  /*cc10*/  SHF.R.S32.HI R4, RZ, 0x1f, R238 ;  /* 0x0000001fff047819 */ /* 0x000fe600000114ee */
[----:B------:R-:W-:Y:S02]  /*cc20*/  IMAD R0, R0, c[0x0][0x208], RZ ;  /* 0x0000820000007a24 */ /* 0x000fe400078e02ff */
[----:B------:R-:W-:Y:S01]  /*cc30*/  IMAD R4, R4, c[0x0][0x218], RZ ;  /* 0x0000860004047a24 */ /* 0x000fe200078e02ff */
[----:B------:R-:W2:Y:S01]  /*cc40*/  S2R R10, SR_CTAID.Y ;  /* 0x00000000000a7919 */ /* 0x000ea20000002600 */
[----:B------:R-:W-:Y:S05]  /*cc50*/  IMAD R0, R240, c[0x0][0x20c], R0 ;  /* 0x00008300f0007a24 */ /* 0x000fea00078e0200 */
[----:B------:R-:W-:Y:S05]  /*cc60*/  IADD3 R3, R3, R0, RZ ;  /* 0x0000000003037210 */ /* 0x000fea0007ffe0ff */
[----:B------:R-:W-:Y:S01]  /*cc70*/  IMAD.WIDE.U32 R2, R238, c[0x0][0x218], R2 ;  /* 0x00008600ee027a25 */ /* 0x000fe200078e0002 */
[----:B-1----:R-:W-:Y:S05]  /*cc80*/  SHF.R.S32.HI R6, RZ, 0x1f, R6 ;  /* 0x0000001fff067819 */ /* 0x002fea0000011406 */
[----:B------:R-:W-:Y:S02]  /*cc90*/  IMAD R6, R6, c[0x0][0x210], RZ ;  /* 0x0000840006067a24 */ /* 0x000fe400078e02ff */
[C---:B--2---:R-:W-:Y:S04]  /*cca0*/  IMAD.WIDE.U32 R8, R10.reuse, c[0x0][0x210], RZ ;  /* 0x000084000a087a25 */ /* 0x044fe800078e00ff */
[----:B------:R-:W-:Y:S01]  /*ccb0*/  IMAD R6, R10, c[0x0][0x214], R6 ;  /* 0x000085000a067a24 */ /* 0x000fe200078e0206 */
[----:B------:R-:W-:Y:S01]  /*ccc0*/  IADD3 R0, P1, R8, R2, RZ ;  /* 0x0000000208007210 */ /* 0x000fe20007f3e0ff */
[----:B------:R-:W-:Y:S03]  /*ccd0*/  IMAD R2, R238, c[0x0][0x21c], R4 ;  /* 0x00008700ee027a24 */ /* 0x000fe600078e0204 */
[----:B------:R-:W-:Y:S02]  /*cce0*/  IADD3 R6, R9, R6, RZ ;  /* 0x0000000609067210 */ /* 0x000fe40007ffe0ff */
[----:B------:R-:W-:Y:S02]  /*ccf0*/  LEA R4, P0, R0, c[0x0][0x1f8], 0x1 ;  /* 0x00007e0000047a11 */ /* 0x000fe400078008ff */
[----:B------:R-:W-:Y:S04]  /*cd00*/  IADD3.X R2, R6, R3, R2, P1, !PT ;  /* 0x0000000306027210 */ /* 0x000fe80000ffe402 */
[----:B------:R-:W-:Y:S01]  /*cd10*/  LEA.HI.X R0, R0, c[0x0][0x1fc], R2, 0x1, P0 ;  /* 0x00007f0000007a11 */ /* 0x000fe200000f0c02 */
[----:B------:R-:W-:-:S05]  /*cd20*/  BRA.DIV ~URZ, `(.L_x_3468) ;  /* 0x000115f27f007947 */ /* 0x000fca000b800000 */
[----:B------:R1:W2:Y:S02]  /*cd30*/  SHFL.IDX PT, R6, R0, RZ, 0x181f ;  /* 0x00181fff00067589 */ /* 0x0002a400000e0000 */
.L_x_3610:
[----:B------:R-:W-:-:S05]  /*cd40*/  BRA.DIV ~URZ, `(.L_x_3469) ;  /* 0x000116527f007947 */ /* 0x000fca000b800000 */
[----:B------:R-:W3:Y:S04]  /*cd50*/  LDL R15, [R1+0x80] ;  /* 0x00008000010f7983 */ /* 0x000ee80000100800 */
[----:B------:R-:W4:Y:S04]  /*cd60*/  LDL R14, [R1+0xd8] ;  /* 0x0000d800010e7983 */ /* 0x000f280000100800 */
[----:B------:R-:W1:Y:S04]  /*cd70*/  SHFL.IDX PT, R2, R4, RZ, 0x181f ;  /* 0x00181fff04027589 */ /* 0x000e6800000e0000 */
[----:B------:R-:W2:Y:S04]  /*cd80*/  SHFL.IDX PT, R10, R4, 0x1, 0x181f ;  /* 0x00381f00040a7f89 */ /* 0x000ea800000e0000 */
[----:B------:R-:W1:Y:S04]  /*cd90*/  SHFL.IDX PT, R11, R0, 0x1, 0x181f ;  /* 0x00381f00000b7f89 */ /* 0x000e6800000e0000 */
[----:B-1----:R-:W1:Y:S01]  /*cda0*/  SHFL.IDX PT, R0, R0, 0x2, 0x181f ;  /* 0x00581f0000007f89 */ /* 0x002e6200000e0000 */
[----:B----4-:R-:W-:Y:S02]  /*cdb0*/  ISETP.GE.AND P3, PT, R14, c[0x0][0x1d4], PT ;  /* 0x000075000e007a0c */ /* 0x010fe40003f66270 */
[C---:B------:R-:W-:Y:S02]  /*cdc0*/  IADD3 R12, P0, R2.reuse, R233, RZ ;  /* 0x000000e9020c7210 */ /* 0x040fe40007f1e0ff */
[----:B------:R-:W-:Y:S02]  /*cdd0*/  IADD3 R8, P2, R2, R231, RZ ;  /* 0x000000e702087210 */ /* 0x000fe40007f5e0ff */
[----:B---3--:R-:W-:Y:S01]  /*cde0*/  ISETP.GE.AND P4, PT, R15, c[0x0][0x1d4], PT ;  /* 0x000075000f007a0c */ /* 0x008fe20003f86270 */
[----:B--2---:R-:W-:Y:S01]  /*cdf0*/  IMAD.X R13, R6, 0x1, R234, P0 ;  /* 0x00000001060d7824 */ /* 0x004fe200000e06ea */
[----:B------:R-:W-:Y:S01]  /*ce00*/  IADD3 R2, P1, R10, R233, RZ ;  /* 0x000000e90a027210 */ /* 0x000fe20007f3e0ff */
[----:B------:R-:W-:Y:S01]  /*ce10*/  IMAD.X R9, R6, 0x1, R232, P2 ;  /* 0x0000000106097824 */ /* 0x000fe200010e06e8 */
[----:B------:R-:W-:Y:S01]  /*ce20*/  IADD3 R10, P0, R10, R231, RZ ;  /* 0x000000e70a0a7210 */ /* 0x000fe20007f1e0ff */
[----:B------:R2:W5:Y:S02]  /*ce30*/  LDL R6, [R1+0x94] ;  /* 0x0000940001067983 */ /* 0x0005640000100800 */
[C---:B------:R-:W-:Y:S02]  /*ce40*/  IMAD.X R3, R11.reuse, 0x1, R234, P1 ;  /* 0x000000010b037824 */ /* 0x040fe400008e06ea */
[----:B------:R-:W-:Y:S04]  /*ce50*/  IMAD.X R11, R11, 0x1, R232, P0 ;  /* 0x000000010b0b7824 */ /* 0x000fe800000e06e8 */
[----:B------:R2:W-:Y:S04]  /*ce60*/  LDGSTS.E.BYPASS.LTC128B.128 [R239], [R12.64], !P4 ;  /* 0x000000000cef7fae */ /* 0x0005e8000e101d46 */
[----:B------:R2:W-:Y:S04]  /*ce70*/  LDGSTS.E.BYPASS.LTC128B.128 [R239+0x1800], [R8.64], !P3 ;  /* 0x0180000008ef7fae */ /* 0x0005e8000d901d46 */
[----:B------:R3:W-:Y:S04]  /*ce80*/  LDGSTS.E.BYPASS.LTC128B.128 [R239+0x800], [R2.64], !P4 ;  /* 0x0080000002ef7fae */ /* 0x0007e8000e101d46 */
[----:B------:R2:W-:Y:S04]  /*ce90*/  LDGSTS.E.BYPASS.LTC128B.128 [R239+0x2000], [R10.64], !P3 ;  /* 0x020000000aef7fae */ /* 0x0005e8000d901d46 */
[----:B---3--:R2:W3:Y:S02]  /*cea0*/  SHFL.IDX PT, R2, R4, 0x2, 0x181f ;  /* 0x00581f0004027f89 */ /* 0x0084e400000e0000 */
.L_x_3611:
[----:B-12--5:R-:W-:Y:S01]  /*ceb0*/  IADD3 R8, -R6, 0x10, RZ ;  /* 0x0000001006087810 */ /* 0x026fe20007ffe1ff */
[----:B------:R-:W2:Y:S03]  /*cec0*/  LDL R3, [R1+0x80] ;  /* 0x0000800001037983 */ /* 0x000ea60000100800 */
[----:B------:R-:W-:Y:S04]  /*ced0*/  LOP3.LUT R8, R8, 0xf, RZ, 0xc0, !PT ;  /* 0x0000000f08087812 */ /* 0x000fe800078ec0ff */
[----:B---3--:R-:W-:Y:S04]  /*cee0*/  IADD3 R8, P1, P0, R8, R2, R231 ;  /* 0x0000000208087210 */ /* 0x008fe8000783e0e7 */
[----:B------:R-:W-:Y:S02]  /*cef0*/  IADD3.X R9, RZ, R0, R232, P1, P0 ;  /* 0x00000000ff097210 */ /* 0x000fe40000fe04e8 */
[----:B------:R-:W-:Y:S02]  /*cf00*/  IADD3 R2, P0, R2, R233, RZ ;  /* 0x000000e902027210 */ /* 0x000fe40007f1e0ff */
[----:B------:R-:W-:Y:S02]  /*cf10*/  ISETP.NE.U32.AND P1, PT, R6, RZ, PT ;  /* 0x000000ff0600720c */ /* 0x000fe40003f25070 */
[----:B--2---:R-:W-:Y:S01]  /*cf20*/  ISETP.GE.AND P2, PT, R3, c[0x0][0x1d4], PT ;  /* 0x0000750003007a0c */ /* 0x004fe20003f46270 */
[----:B------:R-:W-:Y:S11]  /*cf30*/  IMAD.X R3, R0, 0x1, R234, P0 ;  /* 0x0000000100037824 */ /* 0x000ff600000e06ea */
[----:B------:R-:W-:Y:S01]  /*cf40*/  @!UPT UIADD3 URZ, URZ, URZ, URZ ;  /* 0x0000003f3f3ff290 */ /* 0x000fe2000fffe03f */
[----:B------:R-:W-:Y:S01]  /*cf50*/  @!PT LDS RZ, [RZ] ;  /* 0x00000000fffff984 */ /* 0x000fe20000000800 */
[----:B------:R-:W-:Y:S01]  /*cf60*/  @!PT LDS RZ, [RZ] ;  /* 0x00000000fffff984 */ /* 0x000fe20000000800 */
[----:B------:R-:W-:Y:S01]  /*cf70*/  @!PT LDS RZ, [RZ] ;  /* 0x00000000fffff984 */ /* 0x000fe20000000800 */
[----:B------:R1:W-:Y:S04]  /*cf80*/  LDGSTS.E.BYPASS.LTC128B.128 [R239+0x1000], [R2.64], !P2 ;  /* 0x0100000002ef7fae */ /* 0x0003e8000d101d46 */
[----:B------:R1:W-:Y:S02]  /*cf90*/  LDGSTS.E.BYPASS.LTC128B.128.ZFILL [R239+0x2800], [R8.64], P1 ;  /* 0x0280000008ef7fae */ /* 0x0003e40008941d46 */
.L_x_3467:
[----:B-1-34-:R-:W-:Y:S05]  /*cfa0*/  BSYNC B0 ;  /* 0x0000000000007941 */ /* 0x01afea0003800000 */
.L_x_3466:
        /* <DEDUP_REMOVED lines=119> */
[----:B------:R-:W1:Y:S01]  /*d720*/  LDSM.16.M88.4 R208, [R221+0x2800] ;  /* 0x00280000ddd0783b */ /* 0x000e620000000200 */
[----:B------:R-:W-:Y:S07]  /*d730*/  DEPBAR.LE SB0, 0x0 ;  /* 0x000080000000791a */ /* 0x000fee0000000000 */
[----:B------:R-:W-:Y:S01]  /*d740*/  BAR.SYNC.DEFER_BLOCKING 0x0 ;  /* 0x0000000000007b1d */ /* 0x000fe20000010000 */
[C---:B--2---:R-:W-:Y:S08]  /*d750*/  HMMA.16816.F32.BF16 R12, R204.reuse, R200, R12 ;  /* 0x000000c8cc0c723c */ /* 0x044ff0000004180c */
[-C--:B------:R-:W-:Y:S08]  /*d760*/  HMMA.16816.F32.BF16 R16, R204, R202.reuse, R16 ;  /* 0x000000cacc10723c */ /* 0x080ff00000041810 */
[C---:B------:R-:W-:Y:S08]  /*d770*/  HMMA.16816.F32.BF16 R20, R196.reuse, R202, R20 ;  /* 0x000000cac414723c */ /* 0x040ff00000041814 */
[-C--:B---3--:R-:W-:Y:S08]  /*d780*/  HMMA.16816.F32.BF16 R24, R196, R192.reuse, R24 ;  /* 0x000000c0c418723c */ /* 0x088ff00000041818 */
[C---:B------:R-:W-:Y:S08]  /*d790*/  HMMA.16816.F32.BF16 R28, R204.reuse, R192, R28 ;  /* 0x000000c0cc1c723c */ /* 0x040ff0000004181c */
[-C--:B------:R-:W-:Y:S08]  /*d7a0*/  HMMA.16816.F32.BF16 R32, R204, R194.reuse, R32 ;  /* 0x000000c2cc20723c */ /* 0x080ff00000041820 */
[C---:B------:R-:W-:Y:S08]  /*d7b0*/  HMMA.16816.F32.BF16 R36, R196.reuse, R194, R36 ;  /* 0x000000c2c424723c */ /* 0x040ff00000041824 */
[-C--:B-1----:R-:W-:Y:S08]  /*d7c0*/  HMMA.16816.F32.BF16 R40, R196, R208.reuse, R40 ;  /* 0x000000d0c428723c */ /* 0x082ff00000041828 */
[C---:B------:R-:W-:Y:S08]  /*d7d0*/  HMMA.16816.F32.BF16 R44, R204.reuse, R208, R44 ;  /* 0x000000d0cc2c723c */ /* 0x040ff0000004182c */
[-C--:B------:R-:W-:Y:S08]  /*d7e0*/  HMMA.16816.F32.BF16 R48, R204, R210.reuse, R48 ;  /* 0x000000d2cc30723c */ /* 0x080ff00000041830 */
[----:B------:R-:W-:Y:S01]  /*d7f0*/  HMMA.16816.F32.BF16 R52, R196, R210, R52 ;  /* 0x000000d2c434723c */ /* 0x000fe20000041834 */
[----:B------:R-:W-:Y:S07]  /*d800*/  @!UPT UIADD3 URZ, URZ, URZ, URZ ;  /* 0x0000003f3f3ff290 */ /* 0x000fee000fffe03f */
[----:B------:R-:W-:-:S11]  /*d810*/  @!P0 BRA `(.L_x_3471) ;  /* 0x0000050000008947 */ /* 0x000fd60003800000 */
[----:B------:R-:W-:Y:S01]  /*d820*/  IMAD.MOV.U32 R0, RZ, RZ, 0x1 ;  /* 0x00000001ff007424 */ /* 0x000fe200078e00ff */
[----:B------:R-:W2:Y:S01]  /*d830*/  LDL R2, [R1+0xbc] ;  /* 0x0000bc0001027983 */ /* 0x000ea20000100800 */
[----:B------:R-:W-:Y:S03]  /*d840*/  MOV R238, RZ ;  /* 0x000000ff00ee7202 */ /* 0x000fe60000000f00 */
[----:B------:R-:W3:Y:S01]  /*d850*/  LDL R3, [R1+0x9c] ;  /* 0x00009c0001037983 */ /* 0x000ee20000100800 */
[----:B------:R-:W-:Y:S03]  /*d860*/  ISETP.NE.AND P0, PT, R0, c[0x0][0x2b8], PT ;  /* 0x0000ae0000007a0c */ /* 0x000fe60003f05270 */
[----:B------:R-:W4:Y:S04]  /*d870*/  LDL.64 R152, [R1+0xc0] ;  /* 0x0000c00001987983 */ /* 0x000f280000100a00 */
[----:B------:R-:W5:Y:S04]  /*d880*/  LDL R4, [R1+0xc8] ;  /* 0x0000c80001047983 */ /* 0x000f680000100800 */
[----:B------:R-:W1:Y:S04]  /*d890*/  S2R R6, SR_CTAID.Y ;  /* 0x0000000000067919 */ /* 0x000e680000002600 */
[----:B------:R-:W1:Y:S02]  /*d8a0*/  S2R R154, SR_CTAID.Y ;  /* 0x00000000009a7919 */ /* 0x000e640000002600 */
[----:B-1----:R-:W-:Y:S01]  /*d8b0*/  IMAD.WIDE.U32 R158, R154, c[0x0][0x1e8], RZ ;  /* 0x00007a009a9e7a25 */ /* 0x002fe200078e00ff */
[----:B------:R-:W-:Y:S05]  /*d8c0*/  SHF.R.S32.HI R6, RZ, 0x1f, R6 ;  /* 0x0000001fff067819 */ /* 0x000fea0000011406 */
[----:B------:R-:W-:Y:S04]  /*d8d0*/  IMAD R6, R6, c[0x0][0x1e8], RZ ;  /* 0x00007a0006067a24 */ /* 0x000fe800078e02ff */
[----:B------:R-:W-:Y:S04]  /*d8e0*/  IMAD R6, R154, c[0x0][0x1ec], R6 ;  /* 0x00007b009a067a24 */ /* 0x000fe800078e0206 */
[----:B------:R-:W-:Y:S02]  /*d8f0*/  IMAD.IADD R6, R159, 0x1, R6 ;  /* 0x000000019f067824 */ /* 0x000fe400078e0206 */
[----:B--2---:R-:W-:Y:S01]  /*d900*/  IMAD R2, R230, 0x30, R2 ;  /* 0x00000030e6027824 */ /* 0x004fe200078e0202 */
[----:B---3--:R-:W-:Y:S04]  /*d910*/  ISETP.GT.AND P1, PT, R3, 0x2f, PT ;  /* 0x0000002f0300780c */ /* 0x008fe80003f24270 */
[----:B------:R-:W-:Y:S05]  /*d920*/  IADD3 R2, R2, -0x30, R3 ;  /* 0xffffffd002027810 */ /* 0x000fea0007ffe003 */
        /* <DEDUP_REMOVED lines=13> */
[----:B------:R-:W-:Y:S05]  /*da00*/  IMAD R0, R240, c[0x0][0x1e4], R0 ;  /* 0x00007900f0007a24 */ /* 0x000fea00078e0200 */
[----:B------:R-:W-:Y:S02]  /*da10*/  IADD3 R3, R3, R0, RZ ;  /* 0x0000000003037210 */ /* 0x000fe40007ffe0ff */
[----:B--2---:R-:W-:Y:S03]  /*da20*/  SHF.R.S32.HI R4, RZ, 0x1f, R238 ;  /* 0x0000001fff047819 */ /* 0x004fe600000114ee */
        /* <DEDUP_REMOVED lines=8> */
[----:B------:R1:W2:Y:S02]  /*dab0*/  SHFL.IDX PT, R6, R0, RZ, 0x181f ;  /* 0x00181fff00067589 */ /* 0x0002a400000e0000 */
.L_x_3612:
        /* <DEDUP_REMOVED lines=18> */
[----:B------:R2:W-:Y:S04]  /*dbe0*/  LDGSTS.E.BYPASS.LTC128B.128 [R237+0x5080], [R192.64], !P4 ;  /* 0x05080000c0ed7fae */ /* 0x0005e8000e101d46 */
[----:B------:R2:W-:Y:S04]  /*dbf0*/  LDGSTS.E.BYPASS.LTC128B.128 [R237+0x6880], [R152.64], !P3 ;  /* 0x0688000098ed7fae */ /* 0x0005e8000d901d46 */
[----:B------:R3:W-:Y:S04]  /*dc00*/  LDGSTS.E.BYPASS.LTC128B.128 [R237+0x5880], [R2.64], !P4 ;  /* 0x0588000002ed7fae */ /* 0x0007e8000e101d46 */
[----:B------:R2:W-:Y:S04]  /*dc10*/  LDGSTS.E.BYPASS.LTC128B.128 [R237+0x7080], [R158.64], !P3 ;  /* 0x070800009eed7fae */ /* 0x0005e8000d901d46 */
[----:B---3--:R2:W3:Y:S02]  /*dc20*/  SHFL.IDX PT, R2, R4, 0x2, 0x181f ;  /* 0x00581f0004027f89 */ /* 0x0084e400000e0000 */
.L_x_3613:
        /* <DEDUP_REMOVED lines=15> */
.L_x_3471:
[----:B------:R-:W-:Y:S05]  /*dd20*/  BSYNC B0 ;  /* 0x0000000000007941 */ /* 0x000fea0003800000 */
.L_x_3470:
        /* <DEDUP_REMOVED lines=9> */
[----:B------:R-:W3:Y:S04]  /*ddc0*/  LDL R2, [R1+0x70] ;  /* 0x0000700001027983 */ /* 0x000ee80000100800 */
[----:B------:R-:W0:Y:S01]  /*ddd0*/  LDGDEPBAR ;  /* 0x00000000000079af */ /* 0x000e220000000000 */
[----:B-----5:R-:W-:Y:S01]  /*dde0*/  IADD3 R192, -R3, 0x1, R4 ;  /* 0x0000000103c07810 */ /* 0x020fe20007ffe104 */
[----:B--2---:R-:W-:Y:S03]  /*ddf0*/  IMAD R0, R0, 0x80, R154 ;  /* 0x0000008000007824 */ /* 0x004fe600078e029a */
[----:B---3--:R-:W-:Y:S02]  /*de00*/  IADD3 R192, -R2, R192, R5 ;  /* 0x000000c002c07210 */ /* 0x008fe40007ffe105 */
[----:B------:R-:W-:Y:S05]  /*de10*/  IADD3 R0, R152, R0, R153 ;  /* 0x0000000098007210 */ /* 0x000fea0007ffe099 */
[----:B----4-:R-:W-:Y:S04]  /*de20*/  IMAD.IADD R158, R6, 0x1, R0 ;  /* 0x00000001069e7824 */ /* 0x010fe800078e0200 */
[----:B------:R-:W-:Y:S05]  /*de30*/  @P0 IMAD.HI.U32 R0, R158, c[0x0][0x2c8], RZ ;  /* 0x0000b2009e000a27 */ /* 0x000fea00078e00ff */
[----:B------:R-:W-:Y:S01]  /*de40*/  @P0 SHF.R.U32.HI R158, RZ, c[0x0][0x2cc], R0 ;  /* 0x0000b300ff9e0a19 */ /* 0x000fe20000011600 */
[----:B------:R-:W-:-:S05]  /*de50*/  BRA.DIV ~URZ, `(.L_x_3474) ;  /* 0x00010da27f007947 */ /* 0x000fca000b800000 */
[----:B------:R1:W2:Y:S02]  /*de60*/  SHFL.IDX PT, R2, R158, RZ, 0x1c1f ;  /* 0x001c1fff9e027589 */ /* 0x0002a400000e0000 */
.L_x_3614:
        /* <DEDUP_REMOVED lines=22> */
.L_x_3477:
[----:B------:R-:W-:Y:S04]  /*dfd0*/  MOV R3, c[0x0][0x32c] ;  /* 0x0000cb0000037a02 */ /* 0x000fe80000000f00 */
[----:B------:R-:W-:Y:S11]  /*dfe0*/  ISETP.NE.AND P0, PT, R3, 0x1, PT ;  /* 0x000000010300780c */ /* 0x000ff60003f05270 */
[----:B------:R-:W-:Y:S02]  /*dff0*/  @!UPT UIADD3 URZ, URZ, URZ, URZ ;  /* 0x0000003f3f3ff290 */ /* 0x000fe4000fffe03f */
[----:B------:R-:W-:Y:S05]  /*e000*/  @P0 IMAD.HI.U32 R3, R2, c[0x0][0x330], RZ ;  /* 0x0000cc0002030a27 */ /* 0x000fea00078e00ff */
[----:B------:R-:W-:Y:S02]  /*e010*/  @P0 SHF.R.U32.HI R2, RZ, c[0x0][0x334], R3 ;  /* 0x0000cd00ff020a19 */ /* 0x000fe40000011603 */
.L_x_3478:
[----:B------:R-:W-:Y:S05]  /*e020*/  BSYNC B0 ;  /* 0x0000000000007941 */ /* 0x000fea0003800000 */
.L_x_3476:
[----:B------:R-:W2:Y:S02]  /*e030*/  LDL R3, [R1+0x90] ;  /* 0x0000900001037983 */ /* 0x000ea40000100800 */
[----:B--2---:R-:W-:Y:S04]  /*e040*/  IMAD.IADD R3, R4, 0x1, -R3 ;  /* 0x0000000104037824 */ /* 0x004fe800078e0a03 */
[----:B------:R-:W-:Y:S05]  /*e050*/  IMAD R2, R2, c[0x0][0x32c], R3 ;  /* 0x0000cb0002027a24 */ /* 0x000fea00078e0203 */
[----:B------:R-:W-:Y:S02]  /*e060*/  IADD3 R3, R2, c[0x0][0x32c], RZ ;  /* 0x0000cb0002037a10 */ /* 0x000fe40007ffe0ff */
[----:B------:R-:W-:Y:S02]  /*e070*/  IMNMX R0, R0, R2, !PT ;  /* 0x0000000200007217 */ /* 0x000fe40007800200 */
[----:B------:R-:W-:Y:S02]  /*e080*/  IMNMX R153, R153, R3, PT ;  /* 0x0000000399997217 */ /* 0x000fe40003800200 */
.L_x_3475:
[----:B------:R-:W-:-:S05]  /*e090*/  BRA.DIV ~URZ, `(.L_x_3479) ;  /* 0x00010be27f007947 */ /* 0x000fca000b800000 */
[----:B------:R2:W3:Y:S02]  /*e0a0*/  SHFL.IDX PT, R2, R158, 0x1, 0x1c1f ;  /* 0x003c1f009e027f89 */ /* 0x0004e400000e0000 */
.L_x_3615:
[----:B---3--:R-:W-:Y:S01]  /*e0b0*/  IADD3 R152, R159, R2, RZ ;  /* 0x000000029f987210 */ /* 0x008fe20007ffe0ff */
[----:B------:R-:W-:Y:S02]  /*e0c0*/  IMAD.MOV.U32 R3, RZ, RZ, 0x1 ;  /* 0x00000001ff037424 */ /* 0x000fe400078e00ff */
[----:B------:R-:W-:Y:S03]  /*e0d0*/  IMAD.IADD R6, R192, 0x1, R2 ;  /* 0x00000001c0067824 */ /* 0x000fe600078e0202 */
[----:B------:R-:W-:Y:S11]  /*e0e0*/  ISETP.LE.AND P0, PT, R3, c[0x0][0x32c], PT ;  /* 0x0000cb0003007a0c */ /* 0x000ff60003f03270 */
[----:B------:R-:W-:Y:S02]  /*e0f0*/  @!UPT UIADD3 URZ, URZ, URZ, URZ ;  /* 0x0000003f3f3ff290 */ /* 0x000fe4000fffe03f */
        /* <DEDUP_REMOVED lines=15> */
.L_x_3482:
[----:B------:R-:W-:Y:S04]  /*e1f0*/  MOV R3, c[0x0][0x32c] ;  /* 0x0000cb0000037a02 */ /* 0x000fe80000000f00 */
[----:B------:R-:W-:Y:S11]  /*e200*/  ISETP.NE.AND P0, PT, R3, 0x1, PT ;  /* 0x000000010300780c */ /* 0x000ff60003f05270 */
[----:B------:R-:W-:Y:S02]  /*e210*/  @!UPT UIADD3 URZ, URZ, URZ, URZ ;  /* 0x0000003f3f3ff290 */ /* 0x000fe4000fffe03f */
[----:B------:R-:W-:Y:S05]  /*e220*/  @P0 IMAD.HI.U32 R3, R2, c[0x0][0x330], RZ ;  /* 0x0000cc0002030a27 */ /* 0x000fea00078e00ff */
[----:B------:R-:W-:Y:S02]  /*e230*/  @P0 SHF.R.U32.HI R2, RZ, c[0x0][0x334], R3 ;  /* 0x0000cd00ff020a19 */ /* 0x000fe40000011603 */
.L_x_3483:
[----:B------:R-:W-:Y:S05]  /*e240*/  BSYNC B0 ;  /* 0x0000000000007941 */ /* 0x000fea0003800000 */
.L_x_3481:
[----:B------:R-:W3:Y:S02]  /*e250*/  LDL R3, [R1+0x90] ;  /* 0x0000900001037983 */ /* 0x000ee40000100800 */
[----:B---3--:R-:W-:Y:S04]  /*e260*/  IMAD.IADD R3, R4, 0x1, -R3 ;  /* 0x0000000104037824 */ /* 0x008fe800078e0a03 */
[----:B------:R-:W-:Y:S05]  /*e270*/  IMAD R2, R2, c[0x0][0x32c], R3 ;  /* 0x0000cb0002027a24 */ /* 0x000fea00078e0203 */
[----:B------:R-:W-:Y:S02]  /*e280*/  IADD3 R3, R2, c[0x0][0x32c], RZ ;  /* 0x0000cb0002037a10 */ /* 0x000fe40007ffe0ff */
[----:B------:R-:W-:Y:S02]  /*e290*/  IMNMX R6, R6, R2, !PT ;  /* 0x0000000206067217 */ /* 0x000fe40007800200 */
[----:B------:R-:W-:Y:S02]  /*e2a0*/  IMNMX R152, R152, R3, PT ;  /* 0x0000000398987217 */ /* 0x000fe40003800200 */
.L_x_3480:
[----:B------:R-:W-:-:S05]  /*e2b0*/  BRA.DIV ~URZ, `(.L_x_3484) ;  /* 0x00010a427f007947 */ /* 0x000fca000b800000 */
[----:B------:R3:W4:Y:S02]  /*e2c0*/  SHFL.IDX PT, R154, R158, 0x2, 0x1c1f ;  /* 0x005c1f009e9a7f89 */ /* 0x00072400000e0000 */
.L_x_3616:
        /* <DEDUP_REMOVED lines=20> */
.L_x_3487:
[----:B------:R-:W-:Y:S04]  /*e410*/  MOV R193, c[0x0][0x32c] ;  /* 0x0000cb0000c17a02 */ /* 0x000fe80000000f00 */
[----:B------:R-:W-:Y:S11]  /*e420*/  ISETP.NE.AND P0, PT, R193, 0x1, PT ;  /* 0x00000001c100780c */ /* 0x000ff60003f05270 */
[----:B------:R-:W-:Y:S02]  /*e430*/  @!UPT UIADD3 URZ, URZ, URZ, URZ ;  /* 0x0000003f3f3ff290 */ /* 0x000fe4000fffe03f */
[----:B------:R-:W-:Y:S05]  /*e440*/  @P0 IMAD.HI.U32 R193, R154, c[0x0][0x330], RZ ;  /* 0x0000cc009ac10a27 */ /* 0x000fea00078e00ff */
[----:B------:R-:W-:Y:S02]  /*e450*/  @P0 SHF.R.U32.HI R154, RZ, c[0x0][0x334], R193 ;  /* 0x0000cd00ff9a0a19 */ /* 0x000fe400000116c1 */
.L_x_3488:
[----:B------:R-:W-:Y:S05]  /*e460*/  BSYNC B0 ;  /* 0x0000000000007941 */ /* 0x000fea0003800000 */
.L_x_3486:
[----:B------:R-:W4:Y:S02]  /*e470*/  LDL R193, [R1+0x90] ;  /* 0x0000900001c17983 */ /* 0x000f240000100800 */
[----:B----4-:R-:W-:Y:S04]  /*e480*/  IMAD.IADD R193, R4, 0x1, -R193 ;  /* 0x0000000104c17824 */ /* 0x010fe800078e0ac1 */
[----:B------:R-:W-:Y:S05]  /*e490*/  IMAD R154, R154, c[0x0][0x32c], R193 ;  /* 0x0000cb009a9a7a24 */ /* 0x000fea00078e02c1 */
[----:B------:R-:W-:Y:S02]  /*e4a0*/  IMNMX R2, R2, R154, !PT ;  /* 0x0000009a02027217 */ /* 0x000fe40007800200 */
[----:B------:R-:W-:Y:S04]  /*e4b0*/  IADD3 R154, R154, c[0x0][0x32c], RZ ;  /* 0x0000cb009a9a7a10 */ /* 0x000fe80007ffe0ff */
[----:B------:R-:W-:Y:S02]  /*e4c0*/  IMNMX R3, R3, R154, PT ;  /* 0x0000009a03037217 */ /* 0x000fe40003800200 */
.L_x_3485:
[C---:B------:R-:W-:Y:S02]  /*e4d0*/  ISETP.GE.AND P2, PT, R4.reuse, 0x9, PT ;  /* 0x000000090400780c */ /* 0x040fe40003f46270 */
[----:B------:R-:W-:Y:S02]  /*e4e0*/  ISETP.GE.AND P1, PT, R4, 0xa, PT ;  /* 0x0000000a0400780c */ /* 0x000fe40003f26270 */
[----:B------:R-:W-:Y:S02]  /*e4f0*/  ISETP.GT.AND P0, PT, R0, 0x8, !P2 ;  /* 0x000000080000780c */ /* 0x000fe40005704270 */
[----:B------:R-:W-:Y:S02]  /*e500*/  LOP3.LUT R229, R229, 0xffffffdf, RZ, 0xc0, !PT ;  /* 0xffffffdfe5e57812 */ /* 0x000fe400078ec0ff */
[----:B------:R-:W-:Y:S02]  /*e510*/  ISETP.LT.OR P0, PT, R153, 0x9, P0 ;  /* 0x000000099900780c */ /* 0x000fe40000701670 */
[----:B------:R-:W-:Y:S02]  /*e520*/  ISETP.GE.AND P6, PT, R4, 0x21, PT ;  /* 0x000000210400780c */ /* 0x000fe40003fc6270 */
[----:B------:R-:W-:Y:S02]  /*e530*/  FSEL R194, R20, -INF , !P0 ;  /* 0xff80000014c27808 */ /* 0x000fe40004000000 */
[----:B------:R-:W-:Y:S02]  /*e540*/  ISETP.GT.AND P0, PT, R0, 0x9, !P1 ;  /* 0x000000090000780c */ /* 0x000fe40004f04270 */
[----:B------:R-:W-:Y:S02]  /*e550*/  @P2 LOP3.LUT R229, R229, 0x20, RZ, 0xfc, !PT ;  /* 0x00000020e5e52812 */ /* 0x000fe400078efcff */
[----:B------:R-:W-:Y:S02]  /*e560*/  ISETP.LT.OR P0, PT, R153, 0xa, P0 ;  /* 0x0000000a9900780c */ /* 0x000fe40000701670 */
[----:B------:R-:W-:Y:S02]  /*e570*/  LOP3.LUT R229, R229, 0xffffffef, RZ, 0xc0, !PT ;  /* 0xffffffefe5e57812 */ /* 0x000fe400078ec0ff */
[----:B------:R-:W-:Y:S02]  /*e580*/  FSEL R193, R21, -INF , !P0 ;  /* 0xff80000015c17808 */ /* 0x000fe40004000000 */
[----:B------:R-:W-:Y:S02]  /*e590*/  ISETP.GT.AND P0, PT, R6, 0x8, !P2 ;  /* 0x000000080600780c */ /* 0x000fe40005704270 */
[----:B------:R-:W-:Y:S02]  /*e5a0*/  ISETP.GE.AND P2, PT, R4, 0x11, PT ;  /* 0x000000110400780c */ /* 0x000fe40003f46270 */
        /* <DEDUP_REMOVED lines=9> */
[----:B------:R-:W-:Y:S02]  /*e640*/  @P2 LOP3.LUT R229, R229, 0x8, RZ, 0xfc, !PT ;  /* 0x00000008e5e52812 */ /* 0x000fe400078efcff */
[----:B------:R-:W-:Y:S02]  /*e650*/  ISETP.LT.OR P0, PT, R153, 0x11, P0 ;  /* 0x000000119900780c */ /* 0x000fe40000701670 */
[----:B------:R-:W-:Y:S02]  /*e660*/  LOP3.LUT R229, R229, 0xfffffffb, RZ, 0xc0, !PT ;  /* 0xfffffffbe5e57812 */ /* 0x000fe400078ec0ff */
[----:B------:R-:W-:Y:S02]  /*e670*/  FSEL R24, R24, -INF , !P0 ;  /* 0xff80000018187808 */ /* 0x000fe40004000000 */
[----:B------:R-:W-:Y:S02]  /*e680*/  ISETP.GT.AND P0, PT, R0, 0x11, !P1 ;  /* 0x000000110000780c */ /* 0x000fe40004f04270 */
[----:B------:R-:W-:Y:S02]  /*e690*/  @P1 LOP3.LUT R229, R229, 0x4, RZ, 0xfc, !PT ;  /* 0x00000004e5e51812 */ /* 0x000fe400078efcff */
[----:B------:R-:W-:Y:S02]  /*e6a0*/  ISETP.LT.OR P0, PT, R153, 0x12, P0 ;  /* 0x000000129900780c */ /* 0x000fe40000701670 */
[----:B------:R-:W-:Y:S02]  /*e6b0*/  ISETP.GE.AND P5, PT, R4, 0x22, PT ;  /* 0x000000220400780c */ /* 0x000fe40003fa6270 */
        /* <DEDUP_REMOVED lines=12> */
[----:B------:R-:W-:Y:S02]  /*e780*/  LOP3.LUT R229, R229, 0xfffffffe, RZ, 0xc0, !PT ;  /* 0xfffffffee5e57812 */ /* 0x000fe400078ec0ff */
[----:B------:R-:W-:Y:S02]  /*e790*/  ISETP.LT.OR P0, PT, R153, 0x19, P0 ;  /* 0x000000199900780c */ /* 0x000fe40000701670 */
[----:B------:R-:W-:Y:S02]  /*e7a0*/  @P1 LOP3.LUT R229, R229, 0x1, RZ, 0xfc, !PT ;  /* 0x00000001e5e51812 */ /* 0x000fe400078efcff */
[----:B------:R-:W-:Y:S02]  /*e7b0*/  FSEL R36, R36, -INF , !P0 ;  /* 0xff80000024247808 */ /* 0x000fe40004000000 */
[----:B------:R-:W-:Y:S02]  /*e7c0*/  ISETP.GT.AND P0, PT, R0, 0x19, !P1 ;  /* 0x000000190000780c */ /* 0x000fe40004f04270 */
[C---:B------:R-:W-:Y:S02]  /*e7d0*/  ISETP.GE.AND P3, PT, R4.reuse, 0x29, PT ;  /* 0x000000290400780c */ /* 0x040fe40003f66270 */
[----:B------:R-:W-:Y:S02]  /*e7e0*/  ISETP.LT.OR P0, PT, R153, 0x1a, P0 ;  /* 0x0000001a9900780c */ /* 0x000fe40000701670 */
[----:B------:R-:W-:Y:S02]  /*e7f0*/  ISETP.GE.AND P4, PT, R4, 0x2a, PT ;  /* 0x0000002a0400780c */ /* 0x000fe40003f86270 */
[----:B------:R-:W-:Y:S02]  /*e800*/  FSEL R37, R37, -INF , !P0 ;  /* 0xff80000025257808 */ /* 0x000fe40004000000 */
[----:B------:R-:W-:Y:S02]  /*e810*/  ISETP.GT.AND P0, PT, R6, 0x18, !P2 ;  /* 0x000000180600780c */ /* 0x000fe40005704270 */
[----:B------:R-:W-:Y:S02]  /*e820*/  ISETP.GE.AND P2, PT, R4, 0x1, PT ;  /* 0x000000010400780c */ /* 0x000fe40003f46270 */
[----:B------:R-:W-:Y:S04]  /*e830*/  ISETP.LT.OR P0, PT, R152, 0x19, P0 ;  /* 0x000000199800780c */ /* 0x000fe80000701670 */
[----:B------:R-:W-:Y:S02]  /*e840*/  FSEL R38, R38, -INF , !P0 ;  /* 0xff80000026267808 */ /* 0x000fe40004000000 */
[----:B------:R-:W-:Y:S02]  /*e850*/  ISETP.GT.AND P0, PT, R6, 0x19, !P1 ;  /* 0x000000190600780c */ /* 0x000fe40004f04270 */
[----:B------:R-:W-:Y:S02]  /*e860*/  ISETP.GE.AND P1, PT, R4, 0x2, PT ;  /* 0x000000020400780c */ /* 0x000fe40003f26270 */
        /* <DEDUP_REMOVED lines=75> */
[C---:B------:R-:W-:Y:S04]  /*ed20*/  ISETP.LT.OR P0, PT, R3.reuse, 0x1, P0 ;  /* 0x000000010300780c */ /* 0x040fe80000701670 */
[----:B------:R-:W-:Y:S02]  /*ed30*/  FSEL R12, R12, -INF , !P0 ;  /* 0xff8000000c0c7808 */ /* 0x000fe40004000000 */
[----:B------:R-:W-:Y:S04]  /*ed40*/  ISETP.GT.AND P0, PT, R2, 0x29, !P4 ;  /* 0x000000290200780c */ /* 0x000fe80006704270 */
[----:B------:R-:W-:Y:S04]  /*ed50*/  ISETP.LT.OR P0, PT, R3, 0x2a, P0 ;  /* 0x0000002a0300780c */ /* 0x000fe80000701670 */
[----:B------:R-:W-:Y:S01]  /*ed60*/  FSEL R49, R49, -INF , !P0 ;  /* 0xff80000031317808 */ /* 0x000fe20004000000 */
[----:B------:R-:W-:-:S06]  /*ed70*/  BRA.DIV ~URZ, `(.L_x_3489) ;  /* 0x000100027f007947 */ /* 0x000fcc000b800000 */
[----:B------:R4:W1:Y:S02]  /*ed80*/  SHFL.IDX PT, R3, R158, 0x3, 0x1c1f ;  /* 0x007c1f009e037f89 */ /* 0x00086400000e0000 */
.L_x_3617:
        /* <DEDUP_REMOVED lines=20> */
.L_x_3492:
[----:B------:R-:W-:Y:S04]  /*eed0*/  MOV R6, c[0x0][0x32c] ;  /* 0x0000cb0000067a02 */ /* 0x000fe80000000f00 */
[----:B------:R-:W-:Y:S11]  /*eee0*/  ISETP.NE.AND P0, PT, R6, 0x1, PT ;  /* 0x000000010600780c */ /* 0x000ff60003f05270 */
[----:B------:R-:W-:Y:S02]  /*eef0*/  @!UPT UIADD3 URZ, URZ, URZ, URZ ;  /* 0x0000003f3f3ff290 */ /* 0x000fe4000fffe03f */
[----:B------:R-:W-:Y:S05]  /*ef00*/  @P0 IMAD.HI.U32 R6, R3, c[0x0][0x330], RZ ;  /* 0x0000cc0003060a27 */ /* 0x000fea00078e00ff */
[----:B------:R-:W-:Y:S02]  /*ef10*/  @P0 SHF.R.U32.HI R3, RZ, c[0x0][0x334], R6 ;  /* 0x0000cd00ff030a19 */ /* 0x000fe40000011606 */
.L_x_3493:
[----:B------:R-:W-:Y:S05]  /*ef20*/  BSYNC B0 ;  /* 0x0000000000007941 */ /* 0x000fea0003800000 */
.L_x_3491:
[----:B------:R-:W5:Y:S02]  /*ef30*/  LDL R6, [R1+0x90] ;  /* 0x0000900001067983 */ /* 0x000f640000100800 */
[----:B-----5:R-:W-:Y:S04]  /*ef40*/  IMAD.IADD R4, R4, 0x1, -R6 ;  /* 0x0000000104047824 */ /* 0x020fe800078e0a06 */
[----:B------:R-:W-:Y:S05]  /*ef50*/  IMAD R3, R3, c[0x0][0x32c], R4 ;  /* 0x0000cb0003037a24 */ /* 0x000fea00078e0204 */
[----:B------:R-:W-:Y:S02]  /*ef60*/  IADD3 R4, R3, c[0x0][0x32c], RZ ;  /* 0x0000cb0003047a10 */ /* 0x000fe40007ffe0ff */
[----:B------:R-:W-:Y:S02]  /*ef70*/  IMNMX R0, R0, R3, !PT ;  /* 0x0000000300007217 */ /* 0x000fe40007800200 */
[----:B------:R-:W-:Y:S02]  /*ef80*/  IMNMX R2, R2, R4, PT ;  /* 0x0000000402027217 */ /* 0x000fe40003800200 */
.L_x_3490:
[----:B------:R-:W-:Y:S02]  /*ef90*/  ISETP.GT.AND P0, PT, R0, RZ, !P2 ;  /* 0x000000ff0000720c */ /* 0x000fe40005704270 */
[C---:B------:R-:W-:Y:S02]  /*efa0*/  LOP3.LUT P2, RZ, R229.reuse, 0x1, RZ, 0xc0, !PT ;  /* 0x00000001e5ff7812 */ /* 0x040fe4000784c0ff */
[----:B------:R-:W-:Y:S02]  /*efb0*/  ISETP.LT.OR P0, PT, R2, 0x1, P0 ;  /* 0x000000010200780c */ /* 0x000fe40000701670 */
[----:B------:R-:W-:Y:S02]  /*efc0*/  FMNMX.FTZ R3, R12, R157, !PT ;  /* 0x0000009d0c037209 */ /* 0x000fe40007810000 */
[----:B------:R-:W-:Y:S02]  /*efd0*/  FSEL R14, R14, -INF , !P0 ;  /* 0xff8000000e0e7808 */ /* 0x000fe40004000000 */
        /* <DEDUP_REMOVED lines=46> */
[----:B------:R-:W-:Y:S02]  /*f2c0*/  FSEL R196, R50, -INF , !P1 ;  /* 0xff80000032c47808 */ /* 0x000fe40004800000 */
[----:B------:R-:W-:Y:S02]  /*f2d0*/  FSEL R198, R46, -INF , !P0 ;  /* 0xff8000002ec67808 */ /* 0x000fe40004000000 */
[----:B------:R-:W-:Y:S02]  /*f2e0*/  ISETP.GT.AND P0, PT, R0, 0x21, !P5 ;  /* 0x000000210000780c */ /* 0x000fe40006f04270 */
[----:B------:R-:W-:Y:S02]  /*f2f0*/  FMNMX.FTZ R6, R198, R6, !PT ;  /* 0x00000006c6067209 */ /* 0x000fe40007810000 */
        /* <DEDUP_REMOVED lines=37> */
.L_x_3618:
        /* <DEDUP_REMOVED lines=15> */
.L_x_3619:
[C---:B------:R-:W-:Y:S01]  /*f640*/  FMUL.FTZ R8, R154.reuse, c[0x0][0x2d0] ;  /* 0x0000b4009a087a20 */ /* 0x040fe20000410000 */
[----:B------:R-:W-:Y:S01]  /*f650*/  FSETP.NEU.FTZ.AND P0, PT, R154, -INF , PT ;  /* 0xff8000009a00780b */ /* 0x000fe20003f1d000 */
[C---:B------:R-:W-:Y:S01]  /*f660*/  FMUL.FTZ R9, R153.reuse, c[0x0][0x2d0] ;  /* 0x0000b40099097a20 */ /* 0x040fe20000410000 */
[----:B------:R-:W-:Y:S01]  /*f670*/  FSETP.NEU.FTZ.AND P1, PT, R153, -INF , PT ;  /* 0xff8000009900780b */ /* 0x000fe20003f3d000 */
[----:B------:R-:W2:Y:S01]  /*f680*/  LDL.LU R30, [R1+0x74] ;  /* 0x00007400011e7983 */ /* 0x000ea20000300800 */
[----:B------:R-:W-:Y:S01]  /*f690*/  FSEL R8, R8, RZ, P0 ;  /* 0x000000ff08087208 */ /* 0x000fe20000000000 */
[----:B------:R-:W-:Y:S01]  /*f6a0*/  WARPSYNC 0xffffffff ;  /* 0xffffffff00007948 */ /* 0x000fe20003800000 */
[----:B------:R-:W-:Y:S02]  /*f6b0*/  FSEL R9, R9, RZ, P1 ;  /* 0x000000ff09097208 */ /* 0x000fe40000800000 */
        /* <DEDUP_REMOVED lines=19> */
[----:B------:R-:W-:Y:S02]  /*f7f0*/  FMUL.FTZ R10, R152, c[0x0][0x2d0] ;  /* 0x0000b400980a7a20 */ /* 0x000fe40000410000 */
[--C-:B------:R-:W-:Y:S01]  /*f800*/  FFMA.FTZ R242, R42, c[0x0][0x2d0], -R9.reuse ;  /* 0x0000b4002af27a23 */ /* 0x100fe20000010809 */
[----:B------:R1:W-:Y:S01]  /*f810*/  MUFU.EX2 R34, R0 ;  /* 0x0000000000227308 */ /* 0x0003e20000000800 */
[--C-:B------:R-:W-:Y:S02]  /*f820*/  FFMA.FTZ R241, R43, c[0x0][0x2d0], -R9.reuse ;  /* 0x0000b4002bf17a23 */ /* 0x100fe40000010809 */
[--C-:B------:R-:W-:Y:S02]  /*f830*/  FFMA.FTZ R236, R54, c[0x0][0x2d0], -R9.reuse ;  /* 0x0000b40036ec7a23 */ /* 0x100fe40000010809 */
[--C-:B---3--:R-:W-:Y:S02]  /*f840*/  FFMA.FTZ R2, R23, c[0x0][0x2d0], -R9.reuse ;  /* 0x0000b40017027a23 */ /* 0x108fe40000010809 */
[--C-:B------:R-:W-:Y:S03]  /*f850*/  FFMA.FTZ R215, R55, c[0x0][0x2d0], -R9.reuse ;  /* 0x0000b40037d77a23 */ /* 0x100fe60000010809 */
        /* <DEDUP_REMOVED lines=33> */
[--C-:B------:R-:W-:Y:S01]  /*fa70*/  FFMA.FTZ R214, R48, c[0x0][0x2d0], -R10.reuse ;  /* 0x0000b40030d67a23 */ /* 0x100fe2000001080a */
[----:B------:R-:W3:Y:S01]  /*fa80*/  MUFU.EX2 R0, R0 ;  /* 0x0000000000007308 */ /* 0x000ee20000000800 */
[--C-:B------:R-:W-:Y:S02]  /*fa90*/  FFMA.FTZ R235, R49, c[0x0][0x2d0], -R10.reuse ;  /* 0x0000b40031eb7a23 */ /* 0x100fe4000001080a */
[--C-:B------:R-:W-:Y:S02]  /*faa0*/  FFMA.FTZ R193, R32, c[0x0][0x2d0], -R10.reuse ;  /* 0x0000b40020c17a23 */ /* 0x100fe4000001080a */
[--C-:B------:R-:W-:Y:S05]  /*fab0*/  FFMA.FTZ R203, R33, c[0x0][0x2d0], -R10.reuse ;  /* 0x0000b40021cb7a23 */ /* 0x100fea000001080a */
[----:B------:R-:W-:Y:S01]  /*fac0*/  MUFU.EX2 R51, R8 ;  /* 0x0000000800337308 */ /* 0x000fe20000000800 */
[--C-:B-1----:R-:W-:Y:S09]  /*fad0*/  FFMA.FTZ R2, R13, c[0x0][0x2d0], -R10.reuse ;  /* 0x0000b4000d027a23 */ /* 0x102ff2000001080a */
[----:B------:R1:W-:Y:S10]  /*fae0*/  MUFU.EX2 R250, R2 ;  /* 0x0000000200fa7308 */ /* 0x0003f40000000800 */
[----:B------:R-:W-:Y:S10]  /*faf0*/  MUFU.EX2 R235, R235 ;  /* 0x000000eb00eb7308 */ /* 0x000ff40000000800 */
[----:B------:R-:W-:Y:S01]  /*fb00*/  MUFU.EX2 R193, R193 ;  /* 0x000000c100c17308 */ /* 0x000fe20000000800 */
[--C-:B-1----:R-:W-:Y:S09]  /*fb10*/  FFMA.FTZ R2, R16, c[0x0][0x2d0], -R10.reuse ;  /* 0x0000b40010027a23 */ /* 0x102ff2000001080a */
[----:B------:R1:W4:Y:S10]  /*fb20*/  MUFU.EX2 R158, R2 ;  /* 0x00000002009e7308 */ /* 0x0003340000000800 */
[----:B------:R-:W-:Y:S10]  /*fb30*/  MUFU.EX2 R213, R213 ;  /* 0x000000d500d57308 */ /* 0x000ff40000000800 */
[----:B------:R-:W-:Y:S01]  /*fb40*/  MUFU.EX2 R212, R212 ;  /* 0x000000d400d47308 */ /* 0x000fe20000000800 */
[----:B-1----:R-:W-:Y:S09]  /*fb50*/  FFMA.FTZ R2, R17, c[0x0][0x2d0], -R10 ;  /* 0x0000b40011027a23 */ /* 0x002ff2000001080a */
[----:B------:R1:W-:Y:S10]  /*fb60*/  MUFU.EX2 R22, R2 ;  /* 0x0000000200167308 */ /* 0x0003f40000000800 */
[----:B------:R-:W-:Y:S01]  /*fb70*/  MUFU.EX2 R214, R214 ;  /* 0x000000d600d67308 */ /* 0x000fe20000000800 */
[----:B-1----:R-:W-:Y:S05]  /*fb80*/  FSEL R2, R153, RZ, P1 ;  /* 0x000000ff99027208 */ /* 0x002fea0000800000 */
[----:B------:R-:W-:Y:S04]  /*fb90*/  FADD.FTZ R2, -R2, R156 ;  /* 0x0000009c02027221 */ /* 0x000fe80000010100 */
[----:B------:R-:W-:Y:S02]  /*fba0*/  FMUL.FTZ R2, R2, c[0x0][0x2d0] ;  /* 0x0000b40002027a20 */ /* 0x000fe40000410000 */
[C---:B---3--:R-:W-:Y:S02]  /*fbb0*/  FMUL.FTZ R8, R0.reuse, R172 ;  /* 0x000000ac00087220 */ /* 0x048fe40000410000 */
[----:B------:R1:W3:Y:S01]  /*fbc0*/  MUFU.EX2 R3, R2 ;  /* 0x0000000200037308 */ /* 0x0002e20000000800 */
[C---:B------:R-:W-:Y:S02]  /*fbd0*/  FMUL.FTZ R9, R0.reuse, R173 ;  /* 0x000000ad00097220 */ /* 0x040fe40000410000 */
[C---:B------:R-:W-:Y:S01]  /*fbe0*/  FMUL.FTZ R20, R0.reuse, R164 ;  /* 0x000000a400147220 */ /* 0x040fe20000410000 */
[----:B------:R-:W-:Y:S01]  /*fbf0*/  MOV R164, R159 ;  /* 0x0000009f00a47202 */ /* 0x000fe20000000f00 */
[C---:B------:R-:W-:Y:S01]  /*fc00*/  FMUL.FTZ R21, R0.reuse, R165 ;  /* 0x000000a500157220 */ /* 0x040fe20000410000 */
[----:B----4-:R-:W-:Y:S01]  /*fc10*/  MOV R165, R158 ;  /* 0x0000009e00a57202 */ /* 0x010fe20000000f00 */
[C---:B------:R-:W-:Y:S02]  /*fc20*/  FMUL.FTZ R24, R0.reuse, R168 ;  /* 0x000000a800187220 */ /* 0x040fe40000410000 */
[C---:B------:R-:W-:Y:S01]  /*fc30*/  FMUL.FTZ R25, R0.reuse, R169 ;  /* 0x000000a900197220 */ /* 0x040fe20000410000 */
[----:B------:R-:W-:Y:S01]  /*fc40*/  MUFU.EX2 R172, R206 ;  /* 0x000000ce00ac7308 */ /* 0x000fe20000000800 */
[C---:B------:R-:W-:Y:S02]  /*fc50*/  FMUL.FTZ R36, R0.reuse, R160 ;  /* 0x000000a000247220 */ /* 0x040fe40000410000 */
[C---:B------:R-:W-:Y:S02]  /*fc60*/  FMUL.FTZ R37, R0.reuse, R161 ;  /* 0x000000a100257220 */ /* 0x040fe40000410000 */
[C---:B--2---:R-:W-:Y:S02]  /*fc70*/  FFMA.FTZ R161, R0.reuse, R30, R35 ;  /* 0x0000001e00a17223 */ /* 0x044fe40000010023 */
[C---:B------:R-:W-:Y:S01]  /*fc80*/  FMUL.FTZ R40, R0.reuse, R136 ;  /* 0x0000008800287220 */ /* 0x040fe20000410000 */
[----:B------:R-:W2:Y:S01]  /*fc90*/  LDSM.16.MT88.4 R28, [R217+0x2080] ;  /* 0x00208000d91c783b */ /* 0x000ea20000004200 */
[----:B------:R-:W-:Y:S01]  /*fca0*/  FMUL.FTZ R41, R0, R137 ;  /* 0x0000008900297220 */ /* 0x000fe20000410000 */
[----:B------:R-:W-:Y:S01]  /*fcb0*/  F2FP.BF16.PACK_AB R136, R252, R35 ;  /* 0x00000023fc88723e */ /* 0x000fe200000010ff */
[C---:B------:R-:W-:Y:S01]  /*fcc0*/  FMUL.FTZ R52, R0.reuse, R148 ;  /* 0x0000009400347220 */ /* 0x040fe20000410000 */
[----:B------:R-:W-:Y:S01]  /*fcd0*/  F2FP.BF16.PACK_AB R137, R251, R34 ;  /* 0x00000022fb89723e */ /* 0x000fe200000010ff */
[----:B------:R-:W-:Y:S01]  /*fce0*/  FMUL.FTZ R53, R0, R149 ;  /* 0x0000009500357220 */ /* 0x000fe20000410000 */
[----:B------:R-:W-:Y:S01]  /*fcf0*/  F2FP.BF16.PACK_AB R148, R250, R249 ;  /* 0x000000f9fa94723e */ /* 0x000fe200000010ff */
[----:B-1----:R-:W-:Y:S01]  /*fd00*/  FADD.FTZ R2, -R4, R157 ;  /* 0x0000009d04027221 */ /* 0x002fe20000010100 */
[----:B------:R-:W-:Y:S01]  /*fd10*/  MUFU.EX2 R173, R209 ;  /* 0x000000d100ad7308 */ /* 0x000fe20000000800 */
[----:B------:R-:W-:Y:S01]  /*fd20*/  FMUL.FTZ R56, R0, R56 ;  /* 0x0000003800387220 */ /* 0x000fe20000410000 */
[----:B------:R-:W-:Y:S01]  /*fd30*/  LDSM.16.MT88.4 R156, [R220+0x2080] ;  /* 0x00208000dc9c783b */ /* 0x000fe20000004200 */
[----:B------:R-:W-:Y:S02]  /*fd40*/  FMUL.FTZ R2, R2, c[0x0][0x2d0] ;  /* 0x0000b40002027a20 */ /* 0x000fe40000410000 */
[C---:B------:R-:W-:Y:S02]  /*fd50*/  FMUL.FTZ R57, R0.reuse, R57 ;  /* 0x0000003900397220 */ /* 0x040fe40000410000 */
[C---:B------:R-:W-:Y:S02]  /*fd60*/  FMUL.FTZ R68, R0.reuse, R68 ;  /* 0x0000004400447220 */ /* 0x040fe40000410000 */
[C---:B------:R-:W-:Y:S01]  /*fd70*/  FMUL.FTZ R69, R0.reuse, R69 ;  /* 0x0000004500457220 */ /* 0x040fe20000410000 */
[----:B------:R1:W4:Y:S01]  /*fd80*/  MUFU.EX2 R4, R2 ;  /* 0x0000000200047308 */ /* 0x0003220000000800 */
        /* <DEDUP_REMOVED lines=14> */
[--C-:B-1----:R-:W-:Y:S02]  /*fe70*/  FFMA.FTZ R2, R14, c[0x0][0x2d0], -R155.reuse ;  /* 0x0000b4000e027a23 */ /* 0x102fe4000001089b */
[C---:B------:R-:W-:Y:S02]  /*fe80*/  FMUL.FTZ R120, R0.reuse, R120 ;  /* 0x0000007800787220 */ /* 0x040fe40000410000 */
[C---:B------:R-:W-:Y:S01]  /*fe90*/  FMUL.FTZ R121, R0.reuse, R121 ;  /* 0x0000007900797220 */ /* 0x040fe20000410000 */
[----:B------:R1:W-:Y:S01]  /*fea0*/  MUFU.EX2 R247, R2 ;  /* 0x0000000200f77308 */ /* 0x0003e20000000800 */
[C---:B------:R-:W-:Y:S02]  /*feb0*/  FMUL.FTZ R132, R0.reuse, R132 ;  /* 0x0000008400847220 */ /* 0x040fe40000410000 */
[----:B------:R-:W-:Y:S02]  /*fec0*/  FMUL.FTZ R133, R0, R133 ;  /* 0x0000008500857220 */ /* 0x000fe40000410000 */
[C---:B---3--:R-:W-:Y:S01]  /*fed0*/  FMUL.FTZ R23, R3.reuse, R167 ;  /* 0x000000a703177220 */ /* 0x048fe20000410000 */
[----:B------:R-:W-:Y:S01]  /*fee0*/  MOV R167, R50 ;  /* 0x0000003200a77202 */ /* 0x000fe20000000f00 */
[C---:B------:R-:W-:Y:S01]  /*fef0*/  FMUL.FTZ R38, R3.reuse, R162 ;  /* 0x000000a203267220 */ /* 0x040fe20000410000 */
[----:B------:R-:W-:Y:S01]  /*ff00*/  MOV R162, R47 ;  /* 0x0000002f00a27202 */ /* 0x000fe20000000f00 */
[C---:B------:R-:W-:Y:S01]  /*ff10*/  FMUL.FTZ R39, R3.reuse, R163 ;  /* 0x000000a303277220 */ /* 0x040fe20000410000 */
[----:B------:R-:W-:Y:S01]  /*ff20*/  MOV R163, R46 ;  /* 0x0000002e00a37202 */ /* 0x000fe20000000f00 */
[C---:B------:R-:W-:Y:S01]  /*ff30*/  FMUL.FTZ R10, R3.reuse, R174 ;  /* 0x000000ae030a7220 */ /* 0x040fe20000410000 */
[----:B------:R-:W3:Y:S01]  /*ff40*/  LDSM.16.MT88.4 R44, [R218+0x2080] ;  /* 0x00208000da2c783b */ /* 0x000ee20000004200 */
[----:B------:R-:W-:Y:S01]  /*ff50*/  FMUL.FTZ R42, R3, R138 ;  /* 0x0000008a032a7220 */ /* 0x000fe20000410000 */
[----:B------:R-:W-:Y:S01]  /*ff60*/  F2FP.BF16.PACK_AB R138, R167, R163 ;  /* 0x000000a3a78a723e */ /* 0x000fe200000010ff */
[C---:B------:R-:W-:Y:S01]  /*ff70*/  FMUL.FTZ R43, R3.reuse, R139 ;  /* 0x0000008b032b7220 */ /* 0x040fe20000410000 */
[----:B------:R-:W-:Y:S01]  /*ff80*/  F2FP.BF16.PACK_AB R139, R162, R164 ;  /* 0x000000a4a28b723e */ /* 0x000fe200000010ff */
[C---:B----4-:R-:W-:Y:S02]  /*ff90*/  FMUL.FTZ R13, R4.reuse, R177 ;  /* 0x000000b1040d7220 */ /* 0x050fe40000410000 */
[C---:B------:R-:W-:Y:S01]  /*ffa0*/  FMUL.FTZ R54, R3.reuse, R150 ;  /* 0x0000009603367220 */ /* 0x040fe20000410000 */
[----:B------:R-:W4:Y:S01]  /*ffb0*/  LDL.LU R177, [R1+0x84] ;  /* 0x0000840001b17983 */ /* 0x000f220000300800 */
[----:B------:R-:W-:Y:S02]  /*ffc0*/  FMUL.FTZ R55, R3, R151 ;  /* 0x0000009703377220 */ /* 0x000fe40000410000 */
[C---:B------:R-:W-:Y:S02]  /*ffd0*/  FMUL.FTZ R12, R4.reuse, R176 ;  /* 0x000000b0040c7220 */ /* 0x040fe40000410000 */
[----:B-1----:R-:W-:Y:S01]  /*ffe0*/  FFMA.FTZ R2, R15, c[0x0][0x2d0], -R155 ;  /* 0x0000b4000f027a23 */ /* 0x002fe2000001089b */
[----:B------:R-:W-:Y:S01]  /*fff0*/  MUFU.EX2 R176, R208 ;  /* 0x000000d000b07308 */ /* 0x000fe20000000800 */
[C---:B------:R-:W-:Y:S01]  /*10000*/  FMUL.FTZ R16, R4.reuse, R180 ;  /* 0x000000b404107220 */ /* 0x040fe20000410000 */
[----:B------:R-:W-:Y:S01]  /*10010*/  MOV R180, R164 ;  /* 0x000000a400b47202 */ /* 0x000fe20000000f00 */
        /* <DEDUP_REMOVED lines=18> */
[C---:B------:R-:W-:Y:S01]  /*10140*/  FMUL.FTZ R74, R3.reuse, R74 ;  /* 0x0000004a034a7220 */ /* 0x040fe20000410000 */
[----:B-1----:R-:W-:Y:S01]  /*10150*/  FSEL R2, R6, RZ, P0 ;  /* 0x000000ff06027208 */ /* 0x002fe20000000000 */
[----:B------:R-:W-:Y:S01]  /*10160*/  FMUL.FTZ R75, R3, R75 ;  /* 0x0000004b034b7220 */ /* 0x000fe20000410000 */
[----:B-----5:R-:W-:Y:S01]  /*10170*/  F2FP.BF16.PACK_AB R149, R248, R247 ;  /* 0x000000f7f895723e */ /* 0x020fe200000010ff */
[----:B------:R-:W-:Y:S02]  /*10180*/  FMUL.FTZ R76, R4, R76 ;  /* 0x0000004c044c7220 */ /* 0x000fe40000410000 */
[----:B------:R-:W-:Y:S01]  /*10190*/  FADD.FTZ R2, -R2, R7 ;  /* 0x0000000702027221 */ /* 0x000fe20000010100 */
[----:B------:R1:W-:Y:S01]  /*101a0*/  MUFU.EX2 R210, R194 ;  /* 0x000000c200d27308 */ /* 0x0003e20000000800 */
[--C-:B------:R-:W-:Y:S02]  /*101b0*/  FFMA.FTZ R7, R19, c[0x0][0x2d0], -R155.reuse ;  /* 0x0000b40013077a23 */ /* 0x100fe4000001089b */
[----:B------:R-:W-:Y:S02]  /*101c0*/  FMUL.FTZ R2, R2, c[0x0][0x2d0] ;  /* 0x0000b40002027a20 */ /* 0x000fe40000410000 */
[C---:B------:R-:W-:Y:S02]  /*101d0*/  FMUL.FTZ R77, R4.reuse, R77 ;  /* 0x0000004d044d7220 */ /* 0x040fe40000410000 */
[C---:B------:R-:W-:Y:S02]  /*101e0*/  FMUL.FTZ R80, R4.reuse, R80 ;  /* 0x0000005004507220 */ /* 0x040fe40000410000 */
[C---:B------:R-:W-:Y:S01]  /*101f0*/  FMUL.FTZ R81, R4.reuse, R81 ;  /* 0x0000005104517220 */ /* 0x040fe20000410000 */
[----:B------:R5:W2:Y:S01]  /*10200*/  MUFU.EX2 R0, R2 ;  /* 0x0000000200007308 */ /* 0x000aa20000000800 */
[C---:B------:R-:W-:Y:S02]  /*10210*/  FMUL.FTZ R86, R3.reuse, R86 ;  /* 0x0000005603567220 */ /* 0x040fe40000410000 */
[C---:B------:R-:W-:Y:S02]  /*10220*/  FMUL.FTZ R87, R3.reuse, R87 ;  /* 0x0000005703577220 */ /* 0x040fe40000410000 */
[C---:B------:R-:W-:Y:S02]  /*10230*/  FMUL.FTZ R90, R3.reuse, R90 ;  /* 0x0000005a035a7220 */ /* 0x040fe40000410000 */
[----:B------:R-:W-:Y:S02]  /*10240*/  FMUL.FTZ R91, R3, R91 ;  /* 0x0000005b035b7220 */ /* 0x000fe40000410000 */
[C---:B------:R-:W-:Y:S01]  /*10250*/  FMUL.FTZ R92, R4.reuse, R92 ;  /* 0x0000005c045c7220 */ /* 0x040fe20000410000 */
[----:B------:R-:W3:Y:S01]  /*10260*/  MUFU.EX2 R11, R7 ;  /* 0x00000007000b7308 */ /* 0x000ee20000000800 */
[C---:B------:R-:W-:Y:S02]  /*10270*/  FMUL.FTZ R93, R4.reuse, R93 ;  /* 0x0000005d045d7220 */ /* 0x040fe40000410000 */
[C---:B------:R-:W-:Y:S01]  /*10280*/  FMUL.FTZ R96, R4.reuse, R96 ;  /* 0x0000006004607220 */ /* 0x040fe20000410000 */
[----:B-1----:R-:W-:Y:S01]  /*10290*/  F2FP.BF16.PACK_AB R194, R235, R214 ;  /* 0x000000d6ebc2723e */ /* 0x002fe200000010ff */
[----:B------:R-:W-:Y:S02]  /*102a0*/  FMUL.FTZ R97, R4, R97 ;  /* 0x0000006104617220 */ /* 0x000fe40000410000 */
[C---:B------:R-:W-:Y:S02]  /*102b0*/  FMUL.FTZ R102, R3.reuse, R102 ;  /* 0x0000006603667220 */ /* 0x040fe40000410000 */
[C---:B------:R-:W-:Y:S01]  /*102c0*/  FMUL.FTZ R103, R3.reuse, R103 ;  /* 0x0000006703677220 */ /* 0x040fe20000410000 */
[----:B------:R-:W-:Y:S01]  /*102d0*/  MUFU.EX2 R208, R203 ;  /* 0x000000cb00d07308 */ /* 0x000fe20000000800 */
[C---:B------:R-:W-:Y:S02]  /*102e0*/  FMUL.FTZ R106, R3.reuse, R106 ;  /* 0x0000006a036a7220 */ /* 0x040fe40000410000 */
[C---:B------:R-:W-:Y:S01]  /*102f0*/  FMUL.FTZ R107, R3.reuse, R107 ;  /* 0x0000006b036b7220 */ /* 0x040fe20000410000 */
[----:B-----5:R-:W5:Y:S01]  /*10300*/  LDL.LU R2, [R1+0x78] ;  /* 0x0000780001027983 */ /* 0x020f620000300800 */
[C---:B--2---:R-:W-:Y:S02]  /*10310*/  FMUL.FTZ R15, R0.reuse, R179 ;  /* 0x000000b3000f7220 */ /* 0x044fe40000410000 */
[C---:B------:R-:W-:Y:S01]  /*10320*/  FMUL.FTZ R14, R0.reuse, R178 ;  /* 0x000000b2000e7220 */ /* 0x040fe20000410000 */
[----:B------:R-:W2:Y:S01]  /*10330*/  LDL.LU R179, [R1+0x88] ;  /* 0x0000880001b37983 */ /* 0x000ea20000300800 */
[C---:B------:R-:W-:Y:S01]  /*10340*/  FMUL.FTZ R18, R0.reuse, R182 ;  /* 0x000000b600127220 */ /* 0x040fe20000410000 */
[----:B------:R-:W1:Y:S01]  /*10350*/  MUFU.EX2 R178, R204 ;  /* 0x000000cc00b27308 */ /* 0x000e620000000800 */
[C---:B------:R-:W-:Y:S02]  /*10360*/  FMUL.FTZ R19, R0.reuse, R183 ;  /* 0x000000b700137220 */ /* 0x040fe40000410000 */
[C---:B------:R-:W-:Y:S01]  /*10370*/  FMUL.FTZ R35, R0.reuse, R191 ;  /* 0x000000bf00237220 */ /* 0x040fe20000410000 */
[----:B---3--:R-:W-:Y:S01]  /*10380*/  MOV R174, R11 ;  /* 0x0000000b00ae7202 */ /* 0x008fe20000000f00 */
[C---:B------:R-:W-:Y:S01]  /*10390*/  FMUL.FTZ R11, R3.reuse, R175 ;  /* 0x000000af030b7220 */ /* 0x040fe20000410000 */
[----:B------:R-:W-:Y:S01]  /*103a0*/  MOV R175, R22 ;  /* 0x0000001600af7202 */ /* 0x000fe20000000f00 */
[----:B------:R-:W-:Y:S01]  /*103b0*/  FMUL.FTZ R22, R3, R166 ;  /* 0x000000a603167220 */ /* 0x000fe20000410000 */
[----:B------:R-:W-:Y:S01]  /*103c0*/  MOV R166, R51 ;  /* 0x0000003300a67202 */ /* 0x000fe20000000f00 */
[C---:B------:R-:W-:Y:S01]  /*103d0*/  FMUL.FTZ R50, R0.reuse, R146 ;  /* 0x0000009200327220 */ /* 0x040fe20000410000 */
[----:B------:R-:W-:Y:S01]  /*103e0*/  F2FP.BF16.PACK_AB R150, R175, R165 ;  /* 0x000000a5af96723e */ /* 0x000fe200000010ff */
[----:B------:R-:W-:Y:S01]  /*103f0*/  FMUL.FTZ R51, R0, R147 ;  /* 0x0000009300337220 */ /* 0x000fe20000410000 */
[-C--:B------:R-:W-:Y:S01]  /*10400*/  HMMA.16816.F32.BF16 R8, R136, R28.reuse, R8 ;  /* 0x0000001c8808723c */ /* 0x080fe20000041808 */
[----:B------:R-:W-:Y:S04]  /*10410*/  LDSM.16.MT88.4 R144, [R217+0x2880] ;  /* 0x00288000d990783b */ /* 0x000fe80000004200 */
[----:B------:R-:W-:Y:S01]  /*10420*/  F2FP.BF16.PACK_AB R151, R174, R166 ;  /* 0x000000a6ae97723e */ /* 0x000fe200000010ff */
[--C-:B------:R-:W-:Y:S02]  /*10430*/  FFMA.FTZ R160, R196, c[0x0][0x2d0], -R155.reuse ;  /* 0x0000b400c4a07a23 */ /* 0x100fe4000001089b */
[--C-:B------:R-:W-:Y:S04]  /*10440*/  FFMA.FTZ R7, R197, c[0x0][0x2d0], -R155.reuse ;  /* 0x0000b400c5077a23 */ /* 0x100fe8000001089b */
[C---:B------:R-:W-:Y:S01]  /*10450*/  HMMA.16816.F32.BF16 R12, R148.reuse, R28, R12 ;  /* 0x0000001c940c723c */ /* 0x040fe2000004180c */
[----:B------:R-:W-:Y:S03]  /*10460*/  MUFU.EX2 R203, R7 ;  /* 0x0000000700cb7308 */ /* 0x000fe60000000800 */
[C---:B------:R-:W-:Y:S02]  /*10470*/  FMUL.FTZ R62, R0.reuse, R62 ;  /* 0x0000003e003e7220 */ /* 0x040fe40000410000 */
[----:B------:R-:W-:Y:S02]  /*10480*/  FMUL.FTZ R63, R0, R63 ;  /* 0x0000003f003f7220 */ /* 0x000fe40000410000 */
[-C--:B------:R-:W-:Y:S04]  /*10490*/  HMMA.16816.F32.BF16 R16, R148, R30.reuse, R16 ;  /* 0x0000001e9410723c */ /* 0x080fe80000041810 */
[C---:B------:R-:W-:Y:S02]  /*104a0*/  FMUL.FTZ R28, R4.reuse, R184 ;  /* 0x000000b8041c7220 */ /* 0x040fe40000410000 */
[----:B------:R-:W-:Y:S02]  /*104b0*/  FMUL.FTZ R29, R4, R185 ;  /* 0x000000b9041d7220 */ /* 0x000fe40000410000 */
[C---:B------:R-:W-:Y:S04]  /*104c0*/  HMMA.16816.F32.BF16 R20, R136.reuse, R30, R20 ;  /* 0x0000001e8814723c */ /* 0x040fe80000041814 */
[C---:B------:R-:W-:Y:S02]  /*104d0*/  FMUL.FTZ R66, R0.reuse, R66 ;  /* 0x0000004200427220 */ /* 0x040fe40000410000 */
[C---:B------:R-:W-:Y:S02]  /*104e0*/  FMUL.FTZ R67, R0.reuse, R67 ;  /* 0x0000004300437220 */ /* 0x040fe40000410000 */
[-C--:B------:R-:W-:Y:S04]  /*104f0*/  HMMA.16816.F32.BF16 R24, R136, R44.reuse, R24 ;  /* 0x0000002c8818723c */ /* 0x080fe80000041818 */
[C---:B------:R-:W-:Y:S02]  /*10500*/  FMUL.FTZ R30, R0.reuse, R186 ;  /* 0x000000ba001e7220 */ /* 0x040fe40000410000 */
[C---:B------:R-:W-:Y:S02]  /*10510*/  FMUL.FTZ R31, R0.reuse, R187 ;  /* 0x000000bb001f7220 */ /* 0x040fe40000410000 */
[C---:B------:R-:W-:Y:S04]  /*10520*/  FMUL.FTZ R78, R0.reuse, R78 ;  /* 0x0000004e004e7220 */ /* 0x040fe80000410000 */
[C---:B------:R-:W-:Y:S01]  /*10530*/  FMUL.FTZ R79, R0.reuse, R79 ;  /* 0x0000004f004f7220 */ /* 0x040fe20000410000 */
[C---:B------:R-:W-:Y:S04]  /*10540*/  HMMA.16816.F32.BF16 R28, R148.reuse, R44, R28 ;  /* 0x0000002c941c723c */ /* 0x040fe8000004181c */
[C---:B------:R-:W-:Y:S02]  /*10550*/  FMUL.FTZ R82, R0.reuse, R82 ;  /* 0x0000005200527220 */ /* 0x040fe40000410000 */
[----:B------:R-:W-:Y:S02]  /*10560*/  FMUL.FTZ R83, R0, R83 ;  /* 0x0000005300537220 */ /* 0x000fe40000410000 */
[C---:B------:R-:W-:Y:S04]  /*10570*/  FMUL.FTZ R44, R4.reuse, R140 ;  /* 0x0000008c042c7220 */ /* 0x040fe80000410000 */
[----:B------:R-:W-:Y:S02]  /*10580*/  FMUL.FTZ R45, R4, R141 ;  /* 0x0000008d042d7220 */ /* 0x000fe40000410000 */
        /* <DEDUP_REMOVED lines=26> */
[----:B-----5:R-:W-:Y:S02]  /*10730*/  FFMA.FTZ R168, R3, R2, R34 ;  /* 0x0000000203a87223 */ /* 0x020fe40000010022 */
[----:B------:R-:W-:Y:S02]  /*10740*/  FMUL.FTZ R34, R0, R190 ;  /* 0x000000be00227220 */ /* 0x000fe40000410000 */
[----:B------:R-:W-:Y:S02]  /*10750*/  FFMA.FTZ R3, R198, c[0x0][0x2d0], -R155 ;  /* 0x0000b400c6037a23 */ /* 0x000fe4000001089b */
[----:B--2---:R-:W-:Y:S01]  /*10760*/  FFMA.FTZ R4, R4, R179, R249 ;  /* 0x000000b304047223 */ /* 0x004fe200000100f9 */
[----:B------:R-:W-:Y:S01]  /*10770*/  MOV R179, R165 ;  /* 0x000000a500b37202 */ /* 0x000fe20000000f00 */
[----:B------:R-:W-:Y:S01]  /*10780*/  FADD.FTZ R168, R251, R168 ;  /* 0x000000a8fba87221 */ /* 0x000fe20000010000 */
[-C--:B------:R-:W-:Y:S01]  /*10790*/  HMMA.16816.F32.BF16 R32, R148, R46.reuse, R32 ;  /* 0x0000002e9420723c */ /* 0x080fe20000041820 */
[----:B------:R2:W-:Y:S02]  /*107a0*/  MUFU.EX2 R202, R3 ;  /* 0x0000000300ca7308 */ /* 0x0005e40000000800 */
[----:B-1----:R-:W-:Y:S01]  /*107b0*/  MOV R249, R178 ;  /* 0x000000b200f97202 */ /* 0x002fe20000000f00 */
[----:B------:R-:W-:Y:S01]  /*107c0*/  FFMA.FTZ R2, R192, c[0x0][0x2d0], -R155 ;  /* 0x0000b400c0027a23 */ /* 0x000fe2000001089b */
[----:B------:R-:W-:Y:S01]  /*107d0*/  MOV R178, R166 ;  /* 0x000000a600b27202 */ /* 0x000fe20000000f00 */
[----:B------:R-:W-:Y:S01]  /*107e0*/  FADD.FTZ R4, R250, R4 ;  /* 0x00000004fa047221 */ /* 0x000fe20000010000 */
[----:B------:R-:W-:Y:S01]  /*107f0*/  MOV R250, R173 ;  /* 0x000000ad00fa7202 */ /* 0x000fe20000000f00 */
[C---:B------:R-:W-:Y:S03]  /*10800*/  HMMA.16816.F32.BF16 R36, R136.reuse, R46, R36 ;  /* 0x0000002e8824723c */ /* 0x040fe60000041824 */
[----:B------:R1:W-:Y:S01]  /*10810*/  MUFU.EX2 R206, R2 ;  /* 0x0000000200ce7308 */ /* 0x0003e20000000800 */
[----:B------:R-:W-:Y:S02]  /*10820*/  F2FP.BF16.PACK_AB R192, R212, R213 ;  /* 0x000000d5d4c0723e */ /* 0x000fe400000010ff */
[----:B------:R-:W-:Y:S01]  /*10830*/  MOV R251, R169 ;  /* 0x000000a900fb7202 */ /* 0x000fe20000000f00 */
[C---:B------:R-:W-:Y:S01]  /*10840*/  FMUL.FTZ R46, R0.reuse, R142 ;  /* 0x0000008e002e7220 */ /* 0x040fe20000410000 */
[-C--:B------:R-:W-:Y:S04]  /*10850*/  HMMA.16816.F32.BF16 R40, R136, R156.reuse, R40 ;  /* 0x0000009c8828723c */ /* 0x080fe80000041828 */
[----:B------:R-:W-:Y:S02]  /*10860*/  FMUL.FTZ R47, R0, R143 ;  /* 0x0000008f002f7220 */ /* 0x000fe40000410000 */
[----:B------:R-:W3:Y:S01]  /*10870*/  LDSM.16.MT88.4 R140, [R219+0x2080] ;  /* 0x00208000db8c783b */ /* 0x000ee20000004200 */
[----:B--2---:R-:W-:Y:S04]  /*10880*/  FADD.FTZ R3, R179, R4 ;  /* 0x00000004b3037221 */ /* 0x004fe80000010000 */
[C---:B------:R-:W-:Y:S04]  /*10890*/  HMMA.16816.F32.BF16 R44, R148.reuse, R156, R44 ;  /* 0x0000009c942c723c */ /* 0x040fe8000004182c */
[----:B------:R-:W-:Y:S01]  /*108a0*/  FADD.FTZ R7, R175, R3 ;  /* 0x00000003af077221 */ /* 0x000fe20000010000 */
[----:B------:R-:W-:Y:S03]  /*108b0*/  MOV R3, R170 ;  /* 0x000000aa00037202 */ /* 0x000fe60000000f00 */
[-C--:B------:R-:W-:Y:S04]  /*108c0*/  HMMA.16816.F32.BF16 R48, R148, R158.reuse, R48 ;  /* 0x0000009e9430723c */ /* 0x080fe80000041830 */
[--C-:B-1----:R-:W-:Y:S02]  /*108d0*/  FFMA.FTZ R2, R201, c[0x0][0x2d0], -R155.reuse ;  /* 0x0000b400c9027a23 */ /* 0x102fe4000001089b */
[----:B------:R-:W-:Y:S02]  /*108e0*/  MUFU.EX2 R201, R160 ;  /* 0x000000a000c97308 */ /* 0x000fe40000000800 */
[C---:B------:R-:W-:Y:S01]  /*108f0*/  HMMA.16816.F32.BF16 R52, R136.reuse, R158, R52 ;  /* 0x0000009e8834723c */ /* 0x040fe20000041834 */
[----:B------:R-:W-:Y:S07]  /*10900*/  LDSM.16.MT88.4 R156, [R220+0x2880] ;  /* 0x00288000dc9c783b */ /* 0x000fee0000004200 */
[----:B------:R1:W-:Y:S01]  /*10910*/  MUFU.EX2 R204, R2 ;  /* 0x0000000200cc7308 */ /* 0x0003e20000000800 */
[-C--:B---3--:R-:W-:Y:S08]  /*10920*/  HMMA.16816.F32.BF16 R56, R136, R140.reuse, R56 ;  /* 0x0000008c8838723c */ /* 0x088ff00000041838 */
[C---:B------:R-:W-:Y:S04]  /*10930*/  HMMA.16816.F32.BF16 R60, R148.reuse, R140, R60 ;  /* 0x0000008c943c723c */ /* 0x040fe8000004183c */
[--C-:B-1----:R-:W-:Y:S04]  /*10940*/  FFMA.FTZ R2, R200, c[0x0][0x2d0], -R155.reuse ;  /* 0x0000b400c8027a23 */ /* 0x102fe8000001089b */
[-C--:B------:R-:W-:Y:S01]  /*10950*/  HMMA.16816.F32.BF16 R64, R148, R142.reuse, R64 ;  /* 0x0000008e9440723c */ /* 0x080fe20000041840 */
[----:B------:R1:W-:Y:S07]  /*10960*/  MUFU.EX2 R205, R2 ;  /* 0x0000000200cd7308 */ /* 0x0003ee0000000800 */
[C---:B------:R-:W-:Y:S01]  /*10970*/  HMMA.16816.F32.BF16 R68, R136.reuse, R142, R68 ;  /* 0x0000008e8844723c */ /* 0x040fe20000041844 */
[----:B------:R-:W2:Y:S03]  /*10980*/  LDSM.16.MT88.4 R140, [R217+0x3880] ;  /* 0x00388000d98c783b */ /* 0x000ea60000004200 */
[--C-:B-1----:R-:W-:Y:S05]  /*10990*/  FFMA.FTZ R2, R199, c[0x0][0x2d0], -R155.reuse ;  /* 0x0000b400c7027a23 */ /* 0x102fea000001089b */
[----:B------:R-:W-:Y:S03]  /*109a0*/  LDSM.16.MT88.4 R196, [R220+0x3080] ;  /* 0x00308000dcc4783b */ /* 0x000fe60000004200 */
[----:B------:R-:W-:Y:S01]  /*109b0*/  FFMA.FTZ R155, R195, c[0x0][0x2d0], -R155 ;  /* 0x0000b400c39b7a23 */ /* 0x000fe2000001089b */
[----:B------:R4:W-:Y:S10]  /*109c0*/  MUFU.EX2 R207, R2 ;  /* 0x0000000200cf7308 */ /* 0x0009f40000000800 */
[----:B------:R-:W1:Y:S01]  /*109d0*/  MUFU.EX2 R200, R155 ;  /* 0x0000009b00c87308 */ /* 0x000e620000000800 */
[-C--:B--2---:R-:W-:Y:S03]  /*109e0*/  HMMA.16816.F32.BF16 R72, R136, R140.reuse, R72 ;  /* 0x0000008c8848723c */ /* 0x084fe60000041848 */
[----:B----4-:R-:W-:Y:S01]  /*109f0*/  FFMA.FTZ R2, R0, R177, R247 ;  /* 0x000000b100027223 */ /* 0x010fe200000100f7 */
[----:B------:R-:W-:Y:S01]  /*10a00*/  MOV R177, R167 ;  /* 0x000000a700b17202 */ /* 0x000fe20000000f00 */
[----:B------:R-:W-:Y:S01]  /*10a10*/  FADD.FTZ R0, R252, R161 ;  /* 0x000000a1fc007221 */ /* 0x000fe20000010000 */
[----:B------:R-:W-:Y:S02]  /*10a20*/  LDSM.16.MT88.4 R164, [R217+0x3080] ;  /* 0x00308000d9a4783b */ /* 0x000fe40000004200 */
[C---:B------:R-:W-:Y:S04]  /*10a30*/  HMMA.16816.F32.BF16 R76, R148.reuse, R140, R76 ;  /* 0x0000008c944c723c */ /* 0x040fe8000004184c */
[----:B------:R-:W-:Y:S01]  /*10a40*/  MOV R247, R176 ;  /* 0x000000b000f77202 */ /* 0x000fe20000000f00 */
[----:B------:R-:W-:Y:S01]  /*10a50*/  FADD.FTZ R169, R248, R2 ;  /* 0x00000002f8a97221 */ /* 0x000fe20000010000 */
[----:B------:R-:W-:Y:S01]  /*10a60*/  MOV R176, R162 ;  /* 0x000000a200b07202 */ /* 0x000fe20000000f00 */
[----:B------:R-:W-:Y:S01]  /*10a70*/  FADD.FTZ R2, R163, R0 ;  /* 0x00000000a3027221 */ /* 0x000fe20000010000 */
[-C--:B------:R-:W-:Y:S01]  /*10a80*/  HMMA.16816.F32.BF16 R80, R148, R142.reuse, R80 ;  /* 0x0000008e9450723c */ /* 0x080fe20000041850 */
[----:B------:R-:W-:Y:S03]  /*10a90*/  LDSM.16.MT88.4 R160, [R218+0x3080] ;  /* 0x00308000daa0783b */ /* 0x000fe60000004200 */
[----:B------:R-:W-:Y:S01]  /*10aa0*/  FADD.FTZ R0, R180, R168 ;  /* 0x000000a8b4007221 */ /* 0x000fe20000010000 */
[----:B------:R-:W-:Y:S01]  /*10ab0*/  MOV R248, R172 ;  /* 0x000000ac00f87202 */ /* 0x000fe20000000f00 */
[----:B------:R-:W-:Y:S01]  /*10ac0*/  FADD.FTZ R4, R178, R169 ;  /* 0x000000a9b2047221 */ /* 0x000fe20000010000 */
[----:B-1----:R-:W-:Y:S01]  /*10ad0*/  F2FP.BF16.PACK_AB R195, R200, R201 ;  /* 0x000000c9c8c3723e */ /* 0x002fe200000010ff */
[C---:B------:R-:W-:Y:S01]  /*10ae0*/  HMMA.16816.F32.BF16 R84, R136.reuse, R142, R84 ;  /* 0x0000008e8854723c */ /* 0x040fe20000041854 */
[----:B------:R-:W1:Y:S03]  /*10af0*/  LDSM.16.MT88.4 R140, [R218+0x3880] ;  /* 0x00388000da8c783b */ /* 0x000e660000004200 */
[----:B------:R-:W-:Y:S01]  /*10b00*/  FADD.FTZ R155, R176, R0 ;  /* 0x00000000b09b7221 */ /* 0x000fe20000010000 */
[----:B------:R-:W-:Y:S01]  /*10b10*/  MOV R252, R193 ;  /* 0x000000c100fc7202 */ /* 0x000fe20000000f00 */
[----:B------:R-:W-:Y:S01]  /*10b20*/  FADD.FTZ R0, R174, R4 ;  /* 0x00000004ae007221 */ /* 0x000fe20000010000 */
[----:B------:R-:W-:Y:S01]  /*10b30*/  F2FP.BF16.PACK_AB R193, R203, R202 ;  /* 0x000000cacbc1723e */ /* 0x000fe200000010ff */
[----:B------:R-:W-:Y:S04]  /*10b40*/  FADD.FTZ R2, R177, R2 ;  /* 0x00000002b1027221 */ /* 0x000fe80000010000 */
        /* <DEDUP_REMOVED lines=29> */
[----:B------:R-:W-:Y:S01]  /*10d20*/  MOV R211, R171 ;  /* 0x000000ab00d37202 */ /* 0x000fe20000000f00 */
[-C--:B------:R-:W-:Y:S08]  /*10d30*/  HMMA.16816.F32.BF16 R8, R136, R144.reuse, R8 ;  /* 0x000000908808723c */ /* 0x080ff00000041808 */
        /* <DEDUP_REMOVED lines=25> */
[C---:B------:R-:W-:Y:S07]  /*10ed0*/  HMMA.16816.F32.BF16 R92, R140.reuse, R156, R92 ;  /* 0x0000009c8c5c723c */ /* 0x040fee000004185c */
[----:B------:R-:W-:Y:S01]  /*10ee0*/  F2FP.BF16.PACK_AB R156, R245, R246 ;  /* 0x000000f6f59c723e */ /* 0x000fe200000010ff */
[-C--:B------:R-:W-:Y:S04]  /*10ef0*/  HMMA.16816.F32.BF16 R96, R140, R158.reuse, R96 ;  /* 0x0000009e8c60723c */ /* 0x080fe80000041860 */
[----:B------:R-:W-:Y:S04]  /*10f00*/  F2FP.BF16.PACK_AB R157, R241, R242 ;  /* 0x000000f2f19d723e */ /* 0x000fe800000010ff */
[C---:B------:R-:W-:Y:S07]  /*10f10*/  HMMA.16816.F32.BF16 R100, R136.reuse, R158, R100 ;  /* 0x0000009e8864723c */ /* 0x040fee0000041864 */
[----:B------:R-:W-:Y:S01]  /*10f20*/  F2FP.BF16.PACK_AB R158, R243, R244 ;  /* 0x000000f4f39e723e */ /* 0x000fe200000010ff */
[-C--:B--2---:R-:W-:Y:S04]  /*10f30*/  HMMA.16816.F32.BF16 R104, R136, R144.reuse, R104 ;  /* 0x000000908868723c */ /* 0x084fe80000041868 */
[----:B------:R-:W-:Y:S04]  /*10f40*/  F2FP.BF16.PACK_AB R159, R215, R236 ;  /* 0x000000ecd79f723e */ /* 0x000fe800000010ff */
[C---:B------:R-:W-:Y:S08]  /*10f50*/  HMMA.16816.F32.BF16 R108, R140.reuse, R144, R108 ;  /* 0x000000908c6c723c */ /* 0x040ff0000004186c */
[-C--:B------:R-:W-:Y:S08]  /*10f60*/  HMMA.16816.F32.BF16 R112, R140, R146.reuse, R112 ;  /* 0x000000928c70723c */ /* 0x080ff00000041870 */
[C---:B------:R-:W-:Y:S08]  /*10f70*/  HMMA.16816.F32.BF16 R116, R136.reuse, R146, R116 ;  /* 0x000000928874723c */ /* 0x040ff00000041874 */
[-C--:B-1----:R-:W-:Y:S08]  /*10f80*/  HMMA.16816.F32.BF16 R120, R136, R148.reuse, R120 ;  /* 0x000000948878723c */ /* 0x082ff00000041878 */
[C---:B------:R-:W-:Y:S08]  /*10f90*/  HMMA.16816.F32.BF16 R124, R140.reuse, R148, R124 ;  /* 0x000000948c7c723c */ /* 0x040ff0000004187c */
[-C--:B------:R-:W-:Y:S08]  /*10fa0*/  HMMA.16816.F32.BF16 R128, R140, R150.reuse, R128 ;  /* 0x000000968c80723c */ /* 0x080ff00000041880 */
[----:B------:R-:W-:Y:S08]  /*10fb0*/  HMMA.16816.F32.BF16 R132, R136, R150, R132 ;  /* 0x000000968884723c */ /* 0x000ff00000041884 */
[-C--:B------:R-:W-:Y:S01]  /*10fc0*/  HMMA.16816.F32.BF16 R172, R156, R164.reuse, R8 ;  /* 0x000000a49cac723c */ /* 0x080fe20000041808 */
        /* <DEDUP_REMOVED lines=51> */
[-C--:B----4-:R-:W-:Y:S04]  /*11300*/  HMMA.16816.F32.BF16 R104, R156, R20.reuse, R104 ;  /* 0x000000149c68723c */ /* 0x090fe80000041868 */
[----:B------:R-:W-:Y:S04]  /*11310*/  FADD.FTZ R2, R212, R8 ;  /* 0x00000008d4027221 */ /* 0x000fe80000010000 */
[C---:B------:R-:W-:Y:S04]  /*11320*/  HMMA.16816.F32.BF16 R108, R192.reuse, R20, R108 ;  /* 0x00000014c06c723c */ /* 0x040fe8000004186c */
[----:B------:R-:W-:Y:S02]  /*11330*/  FADD.FTZ R3, R214, R2 ;  /* 0x00000002d6037221 */ /* 0x000fe40000010000 */
[----:B------:R-:W-:Y:S01]  /*11340*/  FADD.FTZ R2, R201, R0 ;  /* 0x00000000c9027221 */ /* 0x000fe20000010000 */
[----:B------:R-:W-:Y:S01]  /*11350*/  IADD3 R0, R230, -0x1, RZ ;  /* 0xffffffffe6007810 */ /* 0x000fe20007ffe0ff */
[-C--:B------:R-:W-:Y:S04]  /*11360*/  HMMA.16816.F32.BF16 R112, R192, R22.reuse, R112 ;  /* 0x00000016c070723c */ /* 0x080fe80000041870 */
[----:B-1----:R-:W-:Y:S01]  /*11370*/  FADD.FTZ R4, R215, R7 ;  /* 0x00000007d7047221 */ /* 0x002fe20000010000 */
[----:B------:R-:W-:Y:S01]  /*11380*/  MOV R7, R6 ;  /* 0x0000000600077202 */ /* 0x000fe20000000f00 */
[----:B------:R-:W-:Y:S02]  /*11390*/  FADD.FTZ R3, R235, R3 ;  /* 0x00000003eb037221 */ /* 0x000fe40000010000 */
[C---:B------:R-:W-:Y:S01]  /*113a0*/  HMMA.16816.F32.BF16 R116, R156.reuse, R22, R116 ;  /* 0x000000169c74723c */ /* 0x040fe20000041874 */
[----:B------:R1:W-:Y:S03]  /*113b0*/  STL [R1+0x78], R4 ;  /* 0x0000780401007387 */ /* 0x0003e60000100800 */
[----:B------:R-:W-:Y:S01]  /*113c0*/  FADD.FTZ R2, R200, R2 ;  /* 0x00000002c8027221 */ /* 0x000fe20000010000 */
[----:B------:R1:W-:Y:S03]  /*113d0*/  STL [R1+0x88], R3 ;  /* 0x0000880301007387 */ /* 0x0003e60000100800 */
[-C--:B------:R-:W-:Y:S01]  /*113e0*/  HMMA.16816.F32.BF16 R120, R156, R24.reuse, R120 ;  /* 0x000000189c78723c */ /* 0x080fe20000041878 */
[----:B------:R1:W-:Y:S07]  /*113f0*/  STL [R1+0x84], R2 ;  /* 0x0000840201007387 */ /* 0x0003ee0000100800 */
[C---:B------:R-:W-:Y:S08]  /*11400*/  HMMA.16816.F32.BF16 R124, R192.reuse, R24, R124 ;  /* 0x00000018c07c723c */ /* 0x040ff0000004187c */
[-C--:B------:R-:W-:Y:S08]  /*11410*/  HMMA.16816.F32.BF16 R128, R192, R26.reuse, R128 ;  /* 0x0000001ac080723c */ /* 0x080ff00000041880 */
[----:B------:R-:W-:Y:S07]  /*11420*/  HMMA.16816.F32.BF16 R132, R156, R26, R132 ;  /* 0x0000001a9c84723c */ /* 0x000fee0000041884 */
[----:B------:R-:W-:Y:S02]  /*11430*/  MOV R156, R153 ;  /* 0x00000099009c7202 */ /* 0x000fe40000000f00 */
[----:B------:R-:W-:Y:S02]  /*11440*/  MOV R157, R152 ;  /* 0x00000098009d7202 */ /* 0x000fe40000000f00 */
[----:B-----5:R-:W-:Y:S02]  /*11450*/  ISETP.GT.AND P0, PT, R230, R10, PT ;  /* 0x0000000ae600720c */ /* 0x020fe40003f04270 */
[----:B------:R-:W-:Y:S11]  /*11460*/  MOV R230, R0 ;  /* 0x0000000000e67202 */ /* 0x000ff60000000f00 */
[----:B-1----:R-:W-:-:S05]  /*11470*/  @P0 BRA `(.L_x_3496) ;  /* 0xffffb64000000947 */ /* 0x002fca000383ffff */
[----:B------:R-:W2:Y:S01]  /*11480*/  LDL R3, [R1+0x4] ;  /* 0x0000040001037983 */ /* 0x000ea20000100800 */
[----:B------:R-:W-:Y:S01]  /*11490*/  IMAD.MOV.U32 R156, RZ, RZ, R153 ;  /* 0x000000ffff9c7224 */ /* 0x000fe200078e0099 */
[----:B------:R-:W-:Y:S01]  /*114a0*/  MOV R7, R6 ;  /* 0x0000000600077202 */ /* 0x000fe20000000f00 */
[----:B------:R-:W-:Y:S01]  /*114b0*/  IMAD.MOV.U32 R155, RZ, RZ, R154 ;  /* 0x000000ffff9b7224 */ /* 0x000fe200078e009a */
[----:B------:R-:W-:Y:S01]  /*114c0*/  MOV R230, R0 ;  /* 0x0000000000e67202 */ /* 0x000fe20000000f00 */
[----:B------:R-:W-:Y:S01]  /*114d0*/  IMAD.MOV.U32 R157, RZ, RZ, R152 ;  /* 0x000000ffff9d7224 */ /* 0x000fe200078e0098 */
[----:B--2---:R-:W-:-:S02]  /*114e0*/  SHF.L.U32 R3, R3, 0x7, RZ ;  /* 0x0000000703037819 */ /* 0x004fc400000006ff */
.L_x_3465:
        /* <DEDUP_REMOVED lines=26> */
.L_x_3499:
[----:B------:R-:W-:-:S13]  /*11690*/  ISETP.NE.AND P0, PT, R6, c[0x0][0x32c], PT ;  /* 0x0000cb0006007a0c */ /* 0x000fda0003f05270 */
[----:B------:R-:W-:-:S05]  /*116a0*/  @P0 IMAD.HI.U32 R3, R0, c[0x0][0x330], RZ ;  /* 0x0000cc0000030a27 */ /* 0x000fca00078e00ff */
[----:B------:R-:W-:Y:S02]  /*116b0*/  @P0 SHF.R.U32.HI R0, RZ, c[0x0][0x334], R3 ;  /* 0x0000cd00ff000a19 */ /* 0x000fe40000011603 */
.L_x_3500:
[----:B------:R-:W-:Y:S05]  /*116c0*/  BSYNC B0 ;  /* 0x0000000000007941 */ /* 0x000fea0003800000 */
.L_x_3498:
[----:B------:R-:W-:-:S05]  /*116d0*/  IMAD R0, R0, c[0x0][0x32c], RZ ;  /* 0x0000cb0000007a24 */ /* 0x000fca00078e02ff */
[----:B------:R-:W-:-:S03]  /*116e0*/  IMNMX R2, R2, R0, !PT ;  /* 0x0000000002027217 */ /* 0x000fc60007800200 */
.L_x_3497:
        /* <DEDUP_REMOVED lines=16> */
[----:B--2---:R-:W-:Y:S01]  /*117f0*/  ISETP.GE.AND P3, PT, R6, c[0x0][0x1d4], PT ;  /* 0x0000750006007a0c */ /* 0x004fe20003f66270 */
[----:B------:R-:W-:Y:S01]  /*11800*/  IMAD.MOV.U32 R6, RZ, RZ, R156 ;  /* 0x000000ffff067224 */ /* 0x000fe200078e009c */
[----:B---3--:R-:W-:-:S02]  /*11810*/  SHF.L.U64.HI R215, R8, 0x1, R9 ;  /* 0x0000000108d77819 */ /* 0x008fc40000010209 */
[----:B------:R-:W-:Y:S02]  /*11820*/  SHF.L.U32 R214, R8, 0x1, RZ ;  /* 0x0000000108d67819 */ /* 0x000fe400000006ff */
[C---:B----4-:R-:W-:Y:S01]  /*11830*/  SHF.L.U64.HI R213, R3.reuse, 0x1, R4 ;  /* 0x0000000103d57819 */ /* 0x050fe20000010204 */
[----:B------:R-:W-:Y:S02]  /*11840*/  IMAD.SHL.U32 R212, R3, 0x2, RZ ;  /* 0x0000000203d47824 */ /* 0x000fe400078e00ff */
.L_x_3512:
        /* <DEDUP_REMOVED lines=18> */
[----:B-1-34-:R-:W1:Y:S01]  /*11970*/  S2R R8, SR_CTAID.Y ;  /* 0x0000000000087919 */ /* 0x01ae620000002600 */
[----:B------:R-:W-:Y:S02]  /*11980*/  SHF.R.S32.HI R2, RZ, 0x1f, R240 ;  /* 0x0000001fff027819 */ /* 0x000fe400000114f0 */
[----:B------:R-:W-:Y:S03]  /*11990*/  SHF.R.S32.HI R7, RZ, 0x1f, R238 ;  /* 0x0000001fff077819 */ /* 0x000fe600000114ee */
[----:B------:R-:W-:Y:S02]  /*119a0*/  IMAD R4, R2, c[0x0][0x208], RZ ;  /* 0x0000820002047a24 */ /* 0x000fe400078e02ff */
[C---:B------:R-:W-:Y:S01]  /*119b0*/  IMAD.WIDE.U32 R2, R240.reuse, c[0x0][0x208], RZ ;  /* 0x00008200f0027a25 */ /* 0x040fe200078e00ff */
[----:B------:R-:W2:Y:S03]  /*119c0*/  S2R R9, SR_CTAID.Y ;  /* 0x0000000000097919 */ /* 0x000ea60000002600 */
[----:B------:R-:W-:Y:S02]  /*119d0*/  IMAD R4, R240, c[0x0][0x20c], R4 ;  /* 0x00008300f0047a24 */ /* 0x000fe400078e0204 */
[----:B------:R-:W-:Y:S03]  /*119e0*/  IMAD R7, R7, c[0x0][0x218], RZ ;  /* 0x0000860007077a24 */ /* 0x000fe600078e02ff */
        /* <DEDUP_REMOVED lines=14> */
.L_x_3620:
[----:B------:R-:W-:-:S05]  /*11ad0*/  BRA.DIV ~URZ, `(.L_x_3505) ;  /* 0x0000d6027f007947 */ /* 0x000fca000b800000 */
[----:B------:R-:W3:Y:S04]  /*11ae0*/  LDL R14, [R1+0xd8] ;  /* 0x0000d800010e7983 */ /* 0x000ee80000100800 */
[----:B------:R-:W4:Y:S04]  /*11af0*/  SHFL.IDX PT, R2, R7, RZ, 0x181f ;  /* 0x00181fff07027589 */ /* 0x000f2800000e0000 */
[----:B------:R-:W1:Y:S04]  /*11b00*/  SHFL.IDX PT, R10, R7, 0x1, 0x181f ;  /* 0x00381f00070a7f89 */ /* 0x000e6800000e0000 */
[----:B------:R-:W2:Y:S04]  /*11b10*/  SHFL.IDX PT, R11, R4, 0x1, 0x181f ;  /* 0x00381f00040b7f89 */ /* 0x000ea800000e0000 */
[----:B-1----:R-:W1:Y:S01]  /*11b20*/  SHFL.IDX PT, R4, R4, 0x2, 0x181f ;  /* 0x00581f0004047f89 */ /* 0x002e6200000e0000 */
[----:B---3--:R-:W-:Y:S02]  /*11b30*/  ISETP.GE.AND P4, PT, R14, c[0x0][0x1d4], PT ;  /* 0x000075000e007a0c */ /* 0x008fe40003f86270 */
[C---:B----4-:R-:W-:Y:S02]  /*11b40*/  IADD3 R12, P0, R2.reuse, R214, RZ ;  /* 0x000000d6020c7210 */ /* 0x050fe40007f1e0ff */
[----:B------:R-:W-:Y:S02]  /*11b50*/  IADD3 R8, P2, R2, R212, RZ ;  /* 0x000000d402087210 */ /* 0x000fe40007f5e0ff */
[C---:B------:R-:W-:Y:S01]  /*11b60*/  IADD3 R2, P1, R10.reuse, R214, RZ ;  /* 0x000000d60a027210 */ /* 0x040fe20007f3e0ff */
[C---:B--2---:R-:W-:Y:S01]  /*11b70*/  IMAD.X R13, R9.reuse, 0x1, R215, P0 ;  /* 0x00000001090d7824 */ /* 0x044fe200000e06d7 */
[----:B------:R-:W-:Y:S01]  /*11b80*/  IADD3 R10, P0, R10, R212, RZ ;  /* 0x000000d40a0a7210 */ /* 0x000fe20007f1e0ff */
[----:B------:R-:W-:Y:S02]  /*11b90*/  IMAD.X R9, R9, 0x1, R213, P2 ;  /* 0x0000000109097824 */ /* 0x000fe400010e06d5 */
[C---:B------:R-:W-:Y:S01]  /*11ba0*/  IMAD.X R3, R11.reuse, 0x1, R215, P1 ;  /* 0x000000010b037824 */ /* 0x040fe200008e06d7 */
[----:B------:R2:W-:Y:S01]  /*11bb0*/  LDGSTS.E.BYPASS.LTC128B.128 [R239], [R12.64], !P3 ;  /* 0x000000000cef7fae */ /* 0x0005e2000d901d46 */
[----:B------:R-:W-:Y:S03]  /*11bc0*/  IMAD.X R11, R11, 0x1, R213, P0 ;  /* 0x000000010b0b7824 */ /* 0x000fe600000e06d5 */
[----:B------:R3:W-:Y:S04]  /*11bd0*/  LDGSTS.E.BYPASS.LTC128B.128 [R239+0x1800], [R8.64], !P4 ;  /* 0x0180000008ef7fae */ /* 0x0007e8000e101d46 */
[----:B------:R4:W-:Y:S04]  /*11be0*/  LDGSTS.E.BYPASS.LTC128B.128 [R239+0x800], [R2.64], !P3 ;  /* 0x0080000002ef7fae */ /* 0x0009e8000d901d46 */
[----:B------:R2:W-:Y:S04]  /*11bf0*/  LDGSTS.E.BYPASS.LTC128B.128 [R239+0x2000], [R10.64], !P4 ;  /* 0x020000000aef7fae */ /* 0x0005e8000e101d46 */
[----:B---3--:R2:W5:Y:S04]  /*11c00*/  LDL R8, [R1+0x94] ;  /* 0x0000940001087983 */ /* 0x0085680000100800 */
[----:B----4-:R2:W3:Y:S02]  /*11c10*/  SHFL.IDX PT, R2, R7, 0x2, 0x181f ;  /* 0x00581f0007027f89 */ /* 0x0104e400000e0000 */
.L_x_3621:
[----:B-12--5:R-:W-:Y:S04]  /*11c20*/  IADD3 R10, -R8, 0x10, RZ ;  /* 0x00000010080a7810 */ /* 0x026fe80007ffe1ff */
        /* <DEDUP_REMOVED lines=9> */
[----:B------:R1:W-:Y:S05]  /*11cc0*/  LDGSTS.E.BYPASS.LTC128B.128 [R239+0x1000], [R2.64], !P3 ;  /* 0x0100000002ef7fae */ /* 0x0003ea000d901d46 */
[----:B------:R1:W-:Y:S02]  /*11cd0*/  LDGSTS.E.BYPASS.LTC128B.128.ZFILL [R239+0x2800], [R10.64], P1 ;  /* 0x028000000aef7fae */ /* 0x0003e40008941d46 */
.L_x_3503:
[----:B-1-34-:R-:W-:Y:S05]  /*11ce0*/  BSYNC B0 ;  /* 0x0000000000007941 */ /* 0x01afea0003800000 */
.L_x_3502:
        /* <DEDUP_REMOVED lines=143> */
[----:B------:R-:W1:Y:S01]  /*125e0*/  S2R R231, SR_CTAID.Y ;  /* 0x0000000000e77919 */ /* 0x000e620000002600 */
[----:B--2---:R-:W-:Y:S01]  /*125f0*/  IMAD R3, R230, 0x30, R3 ;  /* 0x00000030e6037824 */ /* 0x004fe200078e0203 */
[----:B-1----:R-:W-:Y:S01]  /*12600*/  SHF.R.S32.HI R234, RZ, 0x1f, R232 ;  /* 0x0000001fffea7819 */ /* 0x002fe200000114e8 */
[----:B------:R-:W-:Y:S01]  /*12610*/  IMAD.WIDE.U32 R232, R231, c[0x0][0x1e8], RZ ;  /* 0x00007a00e7e87a25 */ /* 0x000fe200078e00ff */
[----:B---3--:R-:W-:Y:S03]  /*12620*/  ISETP.GT.AND P1, PT, R4, 0x2f, PT ;  /* 0x0000002f0400780c */ /* 0x008fe60003f24270 */
[----:B------:R-:W-:Y:S01]  /*12630*/  IMAD R156, R234, c[0x0][0x1e8], RZ ;  /* 0x00007a00ea9c7a24 */ /* 0x000fe200078e02ff */
[----:B------:R-:W-:Y:S03]  /*12640*/  IADD3 R3, R3, -0x30, R4 ;  /* 0xffffffd003037810 */ /* 0x000fe60007ffe004 */
[----:B------:R-:W-:Y:S02]  /*12650*/  IMAD R156, R231, c[0x0][0x1ec], R156 ;  /* 0x00007b00e79c7a24 */ /* 0x000fe400078e029c */
[----:B------:R-:W-:Y:S04]  /*12660*/  @P0 IMAD.HI.U32 R4, R3, c[0x0][0x2bc], RZ ;  /* 0x0000af0003040a27 */ /* 0x000fe800078e00ff */
[--C-:B------:R-:W-:Y:S01]  /*12670*/  IMAD.MOV.U32 R2, RZ, RZ, R3.reuse ;  /* 0x000000ffff027224 */ /* 0x100fe200078e0003 */
[----:B------:R-:W-:Y:S01]  /*12680*/  @P0 SHF.R.U32.HI R2, RZ, c[0x0][0x2c0], R4 ;  /* 0x0000b000ff020a19 */ /* 0x000fe20000011604 */
[----:B------:R-:W-:Y:S03]  /*12690*/  IMAD.IADD R156, R233, 0x1, R156 ;  /* 0x00000001e99c7824 */ /* 0x000fe600078e029c */
[C---:B----4-:R-:W-:Y:S04]  /*126a0*/  @!P1 IADD3 R4, P0, R2.reuse, R154, RZ ;  /* 0x0000009a02049210 */ /* 0x050fe80007f1e0ff */
[----:B-----5:R-:W-:Y:S01]  /*126b0*/  @!P1 LEA.HI.X.SX32 R7, R2, R7, 0x1, P0 ;  /* 0x0000000702079211 */ /* 0x020fe200000f0eff */
[----:B------:R-:W-:Y:S01]  /*126c0*/  IMAD.MOV R2, RZ, RZ, -R2 ;  /* 0x000000ffff027224 */ /* 0x000fe200078e0a02 */
[----:B------:R-:W-:Y:S03]  /*126d0*/  @!P1 LEA R154, P0, R4, c[0x0][0x2a0], 0x2 ;  /* 0x0000a800049a9a11 */ /* 0x000fe600078010ff */
[----:B------:R-:W-:Y:S01]  /*126e0*/  IMAD R240, R2, c[0x0][0x2b8], R3 ;  /* 0x0000ae0002f07a24 */ /* 0x000fe200078e0203 */
[----:B------:R-:W-:Y:S04]  /*126f0*/  @!P1 LEA.HI.X R155, R4, c[0x0][0x2a4], R7, 0x2, P0 ;  /* 0x0000a900049b9a11 */ /* 0x000fe800000f1407 */
[----:B------:R-:W-:Y:S01]  /*12700*/  SHF.R.S32.HI R2, RZ, 0x1f, R240 ;  /* 0x0000001fff027819 */ /* 0x000fe200000114f0 */
[----:B------:R-:W2:Y:S04]  /*12710*/  @!P1 LDG.E R238, [R154.64] ;  /* 0x000000069aee9981 */ /* 0x000ea8000c1e1900 */
[----:B------:R-:W-:Y:S02]  /*12720*/  IMAD R4, R2, c[0x0][0x1e0], RZ ;  /* 0x0000780002047a24 */ /* 0x000fe400078e02ff */
[C---:B------:R-:W-:Y:S04]  /*12730*/  IMAD.WIDE.U32 R2, R240.reuse, c[0x0][0x1e0], RZ ;  /* 0x00007800f0027a25 */ /* 0x040fe800078e00ff */
        /* <DEDUP_REMOVED lines=12> */
.L_x_3622:
        /* <DEDUP_REMOVED lines=14> */
[----:B------:R2:W-:Y:S01]  /*128e0*/  LDGSTS.E.BYPASS.LTC128B.128 [R237+0x5080], [R158.64], !P3 ;  /* 0x050800009eed7fae */ /* 0x0005e2000d901d46 */
[----:B------:R-:W-:Y:S03]  /*128f0*/  IMAD.X R157, R157, 0x1, R213, P0 ;  /* 0x000000019d9d7824 */ /* 0x000fe600000e06d5 */
[----:B------:R3:W-:Y:S04]  /*12900*/  LDGSTS.E.BYPASS.LTC128B.128 [R237+0x6880], [R154.64], !P4 ;  /* 0x068800009aed7fae */ /* 0x0007e8000e101d46 */
[----:B------:R4:W-:Y:S04]  /*12910*/  LDGSTS.E.BYPASS.LTC128B.128 [R237+0x5880], [R2.64], !P3 ;  /* 0x0588000002ed7fae */ /* 0x0009e8000d901d46 */
[----:B------:R2:W-:Y:S04]  /*12920*/  LDGSTS.E.BYPASS.LTC128B.128 [R237+0x7080], [R156.64], !P4 ;  /* 0x070800009ced7fae */ /* 0x0005e8000e101d46 */
[----:B---3--:R2:W5:Y:S04]  /*12930*/  LDL R154, [R1+0x94] ;  /* 0x00009400019a7983 */ /* 0x0085680000100800 */
[----:B----4-:R2:W3:Y:S02]  /*12940*/  SHFL.IDX PT, R2, R7, 0x2, 0x181f ;  /* 0x00581f0007027f89 */ /* 0x0104e400000e0000 */
.L_x_3623:
        /* <DEDUP_REMOVED lines=12> */
.L_x_3507:
[----:B------:R-:W-:Y:S05]  /*12a10*/  BSYNC B0 ;  /* 0x0000000000007941 */ /* 0x000fea0003800000 */
.L_x_3506:
        /* <DEDUP_REMOVED lines=51> */
.L_x_3624:
        /* <DEDUP_REMOVED lines=15> */
.L_x_3625:
[----:B------:R-:W2:Y:S01]  /*12e40*/  LDL.LU R243, [R1+0x74] ;  /* 0x0000740001f37983 */ /* 0x000ea20000300800 */
[C---:B------:R-:W-:Y:S01]  /*12e50*/  FADD.FTZ R0, -R155.reuse, R0 ;  /* 0x000000009b007221 */ /* 0x040fe20000010100 */
[----:B------:R-:W-:Y:S01]  /*12e60*/  FMNMX.FTZ R2, R2, R4, !PT ;  /* 0x0000000402027209 */ /* 0x000fe20007810000 */
[----:B------:R-:W-:Y:S01]  /*12e70*/  FMUL.FTZ R158, R155, c[0x0][0x2d0] ;  /* 0x0000b4009b9e7a20 */ /* 0x000fe20000410000 */
[----:B------:R-:W-:Y:S01]  /*12e80*/  WARPSYNC 0xffffffff ;  /* 0xffffffff00007948 */ /* 0x000fe20003800000 */
[----:B------:R-:W-:Y:S02]  /*12e90*/  FMUL.FTZ R0, R0, c[0x0][0x2d0] ;  /* 0x0000b40000007a20 */ /* 0x000fe40000410000 */
[--C-:B------:R-:W-:Y:S02]  /*12ea0*/  FFMA.FTZ R8, R8, c[0x0][0x2d0], -R158.reuse ;  /* 0x0000b40008087a23 */ /* 0x100fe4000001089e */
[----:B------:R1:W3:Y:S01]  /*12eb0*/  MUFU.EX2 R3, R0 ;  /* 0x0000000000037308 */ /* 0x0002e20000000800 */
        /* <DEDUP_REMOVED lines=13> */
[C---:B------:R-:W-:Y:S02]  /*12f90*/  FMUL.FTZ R154, R156.reuse, c[0x0][0x2d0] ;  /* 0x0000b4009c9a7a20 */ /* 0x040fe40000410000 */
[----:B-1----:R-:W-:Y:S02]  /*12fa0*/  FADD.FTZ R0, -R156, R6 ;  /* 0x000000069c007221 */ /* 0x002fe40000010100 */
[--C-:B------:R-:W-:Y:S02]  /*12fb0*/  FFMA.FTZ R192, R38, c[0x0][0x2d0], -R154.reuse ;  /* 0x0000b40026c07a23 */ /* 0x100fe4000001089a */
[----:B------:R-:W-:Y:S01]  /*12fc0*/  FMUL.FTZ R0, R0, c[0x0][0x2d0] ;  /* 0x0000b40000007a20 */ /* 0x000fe20000410000 */
[----:B------:R-:W-:Y:S01]  /*12fd0*/  MUFU.EX2 R236, R20 ;  /* 0x0000001400ec7308 */ /* 0x000fe20000000800 */
[--C-:B------:R-:W-:Y:S02]  /*12fe0*/  FFMA.FTZ R159, R39, c[0x0][0x2d0], -R154.reuse ;  /* 0x0000b400279f7a23 */ /* 0x100fe4000001089a */
[----:B------:R-:W1:Y:S01]  /*12ff0*/  LDSM.16.MT88.4 R36, [R217+0x2080] ;  /* 0x00208000d924783b */ /* 0x000e620000004200 */
[----:B----4-:R-:W-:Y:S02]  /*13000*/  FMUL.FTZ R8, R157, c[0x0][0x2d0] ;  /* 0x0000b4009d087a20 */ /* 0x010fe40000410000 */
[----:B------:R-:W-:Y:S02]  /*13010*/  FFMA.FTZ R10, R10, c[0x0][0x2d0], -R154 ;  /* 0x0000b4000a0a7a23 */ /* 0x000fe4000001089a */
[--C-:B------:R-:W-:Y:S02]  /*13020*/  FFMA.FTZ R202, R44, c[0x0][0x2d0], -R8.reuse ;  /* 0x0000b4002cca7a23 */ /* 0x100fe40000010808 */
[----:B------:R4:W-:Y:S01]  /*13030*/  MUFU.EX2 R6, R0 ;  /* 0x0000000000067308 */ /* 0x0009e20000000800 */
[--C-:B------:R-:W-:Y:S01]  /*13040*/  FFMA.FTZ R201, R45, c[0x0][0x2d0], -R8.reuse ;  /* 0x0000b4002dc97a23 */ /* 0x100fe20000010808 */
[----:B------:R-:W5:Y:S01]  /*13050*/  LDL.LU R44, [R1+0x88] ;  /* 0x00008800012c7983 */ /* 0x000f620000300800 */
        /* <DEDUP_REMOVED lines=10> */
[----:B------:R-:W-:Y:S01]  /*13100*/  MUFU.EX2 R199, R10 ;  /* 0x0000000a00c77308 */ /* 0x000fe20000000800 */
[--C-:B------:R-:W-:Y:S02]  /*13110*/  FFMA.FTZ R11, R11, c[0x0][0x2d0], -R154.reuse ;  /* 0x0000b4000b0b7a23 */ /* 0x100fe4000001089a */
[----:B------:R-:W-:Y:S02]  /*13120*/  FFMA.FTZ R23, R23, c[0x0][0x2d0], -R154 ;  /* 0x0000b40017177a23 */ /* 0x000fe4000001089a */
[----:B----4-:R-:W-:Y:S02]  /*13130*/  FADD.FTZ R0, -R157, R152 ;  /* 0x000000989d007221 */ /* 0x010fe40000010100 */
[----:B------:R-:W-:Y:S02]  /*13140*/  FFMA.FTZ R152, R28, c[0x0][0x2d0], -R8 ;  /* 0x0000b4001c987a23 */ /* 0x000fe40000010808 */
[----:B------:R-:W-:Y:S01]  /*13150*/  FMUL.FTZ R0, R0, c[0x0][0x2d0] ;  /* 0x0000b40000007a20 */ /* 0x000fe20000410000 */
[----:B------:R-:W-:Y:S01]  /*13160*/  MUFU.EX2 R234, R11 ;  /* 0x0000000b00ea7308 */ /* 0x000fe20000000800 */
[--C-:B------:R-:W-:Y:S02]  /*13170*/  FFMA.FTZ R22, R22, c[0x0][0x2d0], -R154.reuse ;  /* 0x0000b40016167a23 */ /* 0x100fe4000001089a */
[--C-:B------:R-:W-:Y:S02]  /*13180*/  FFMA.FTZ R194, R26, c[0x0][0x2d0], -R154.reuse ;  /* 0x0000b4001ac27a23 */ /* 0x100fe4000001089a */
[--C-:B------:R-:W-:Y:S02]  /*13190*/  FFMA.FTZ R193, R27, c[0x0][0x2d0], -R154.reuse ;  /* 0x0000b4001bc17a23 */ /* 0x100fe4000001089a */
[--C-:B------:R-:W-:Y:S02]  /*131a0*/  FFMA.FTZ R206, R42, c[0x0][0x2d0], -R154.reuse ;  /* 0x0000b4002ace7a23 */ /* 0x100fe4000001089a */
[--C-:B------:R-:W-:Y:S01]  /*131b0*/  FFMA.FTZ R205, R43, c[0x0][0x2d0], -R154.reuse ;  /* 0x0000b4002bcd7a23 */ /* 0x100fe2000001089a */
[----:B------:R4:W-:Y:S01]  /*131c0*/  MUFU.EX2 R7, R0 ;  /* 0x0000000000077308 */ /* 0x0009e20000000800 */
[--C-:B------:R-:W-:Y:S02]  /*131d0*/  FFMA.FTZ R204, R54, c[0x0][0x2d0], -R154.reuse ;  /* 0x0000b40036cc7a23 */ /* 0x100fe4000001089a */
[----:B------:R-:W-:Y:S07]  /*131e0*/  FFMA.FTZ R154, R55, c[0x0][0x2d0], -R154 ;  /* 0x0000b400379a7a23 */ /* 0x000fee000001089a */
[----:B------:R-:W-:Y:S10]  /*131f0*/  MUFU.EX2 R242, R23 ;  /* 0x0000001700f27308 */ /* 0x000ff40000000800 */
[----:B------:R-:W-:Y:S01]  /*13200*/  MUFU.EX2 R252, R22 ;  /* 0x0000001600fc7308 */ /* 0x000fe20000000800 */
[C---:B----4-:R-:W-:Y:S02]  /*13210*/  FADD.FTZ R0, -R2.reuse, R153 ;  /* 0x0000009902007221 */ /* 0x050fe40000010100 */
[----:B------:R-:W-:Y:S02]  /*13220*/  FMUL.FTZ R153, R2, c[0x0][0x2d0] ;  /* 0x0000b40002997a20 */ /* 0x000fe40000410000 */
[----:B------:R-:W-:Y:S02]  /*13230*/  FMUL.FTZ R0, R0, c[0x0][0x2d0] ;  /* 0x0000b40000007a20 */ /* 0x000fe40000410000 */
[--C-:B------:R-:W-:Y:S03]  /*13240*/  FFMA.FTZ R14, R14, c[0x0][0x2d0], -R153.reuse ;  /* 0x0000b4000e0e7a23 */ /* 0x100fe60000010899 */
        /* <DEDUP_REMOVED lines=8> */
[--C-:B------:R-:W-:Y:S07]  /*132d0*/  FFMA.FTZ R35, R35, c[0x0][0x2d0], -R153.reuse ;  /* 0x0000b40023237a23 */ /* 0x100fee0000010899 */
        /* <DEDUP_REMOVED lines=11> */
[----:B------:R-:W4:Y:S10]  /*13390*/  MUFU.EX2 R249, R195 ;  /* 0x000000c300f97308 */ /* 0x000f340000000800 */
[----:B------:R-:W-:Y:S10]  /*133a0*/  MUFU.EX2 R245, R192 ;  /* 0x000000c000f57308 */ /* 0x000ff40000000800 */
[----:B------:R-:W-:Y:S10]  /*133b0*/  MUFU.EX2 R192, R154 ;  /* 0x0000009a00c07308 */ /* 0x000ff40000000800 */
[----:B------:R-:W-:Y:S10]  /*133c0*/  MUFU.EX2 R248, R159 ;  /* 0x0000009f00f87308 */ /* 0x000ff40000000800 */
[----:B------:R4:W-:Y:S10]  /*133d0*/  MUFU.EX2 R196, R30 ;  /* 0x0000001e00c47308 */ /* 0x0009f40000000800 */
[----:B------:R-:W-:Y:S10]  /*133e0*/  MUFU.EX2 R195, R34 ;  /* 0x0000002200c37308 */ /* 0x000ff40000000800 */
        /* <DEDUP_REMOVED lines=10> */
[----:B---3--:R-:W-:Y:S01]  /*13490*/  FMUL.FTZ R8, R3, R172 ;  /* 0x000000ac03087220 */ /* 0x008fe20000410000 */
[----:B----4-:R-:W-:Y:S01]  /*134a0*/  F2FP.BF16.PACK_AB R30, R249, R247 ;  /* 0x000000f7f91e723e */ /* 0x010fe200000010ff */
[----:B------:R-:W-:Y:S01]  /*134b0*/  FMUL.FTZ R9, R3, R173 ;  /* 0x000000ad03097220 */ /* 0x000fe20000410000 */
[----:B-1----:R-:W-:Y:S01]  /*134c0*/  F2FP.BF16.PACK_AB R35, R197, R195 ;  /* 0x000000c3c523723e */ /* 0x002fe200000010ff */
[----:B------:R-:W-:Y:S01]  /*134d0*/  FMUL.FTZ R20, R3, R164 ;  /* 0x000000a403147220 */ /* 0x000fe20000410000 */
[----:B------:R-:W-:Y:S01]  /*134e0*/  F2FP.BF16.PACK_AB R164, R233, R232 ;  /* 0x000000e8e9a4723e */ /* 0x000fe200000010ff */
[----:B------:R-:W-:Y:S01]  /*134f0*/  FMUL.FTZ R21, R3, R165 ;  /* 0x000000a503157220 */ /* 0x000fe20000410000 */
[----:B------:R-:W-:Y:S01]  /*13500*/  F2FP.BF16.PACK_AB R165, R231, R211 ;  /* 0x000000d3e7a5723e */ /* 0x000fe200000010ff */
[C---:B------:R-:W-:Y:S01]  /*13510*/  FMUL.FTZ R24, R3.reuse, R168 ;  /* 0x000000a803187220 */ /* 0x040fe20000410000 */
[----:B------:R-:W-:Y:S01]  /*13520*/  MUFU.EX2 R173, R18 ;  /* 0x0000001200ad7308 */ /* 0x000fe20000000800 */
[C---:B------:R-:W-:Y:S02]  /*13530*/  FMUL.FTZ R25, R3.reuse, R169 ;  /* 0x000000a903197220 */ /* 0x040fe40000410000 */
[----:B------:R-:W-:Y:S01]  /*13540*/  FMUL.FTZ R52, R3, R160 ;  /* 0x000000a003347220 */ /* 0x000fe20000410000 */
[----:B------:R-:W-:Y:S01]  /*13550*/  F2FP.BF16.PACK_AB R160, R235, R200 ;  /* 0x000000c8eba0723e */ /* 0x000fe200000010ff */
[C---:B------:R-:W-:Y:S01]  /*13560*/  FMUL.FTZ R53, R3.reuse, R161 ;  /* 0x000000a103357220 */ /* 0x040fe20000410000 */
[----:B------:R-:W-:Y:S01]  /*13570*/  F2FP.BF16.PACK_AB R161, R234, R199 ;  /* 0x000000c7eaa1723e */ /* 0x000fe200000010ff */
[C---:B------:R-:W-:Y:S02]  /*13580*/  FMUL.FTZ R136, R3.reuse, R136 ;  /* 0x0000008803887220 */ /* 0x040fe40000410000 */
        /* <DEDUP_REMOVED lines=22> */
[C---:B--2---:R-:W-:Y:S02]  /*136f0*/  FFMA.FTZ R29, R3.reuse, R243, R200 ;  /* 0x000000f3031d7223 */ /* 0x044fe400000100c8 */
[C---:B------:R-:W-:Y:S01]  /*13700*/  FMUL.FTZ R132, R3.reuse, R132 ;  /* 0x0000008403847220 */ /* 0x040fe20000410000 */
[----:B------:R-:W-:Y:S01]  /*13710*/  MUFU.EX2 R200, R152 ;  /* 0x0000009800c87308 */ /* 0x000fe20000000800 */
[----:B------:R-:W-:Y:S02]  /*13720*/  FMUL.FTZ R133, R3, R133 ;  /* 0x0000008503857220 */ /* 0x000fe40000410000 */
[----:B------:R-:W2:Y:S01]  /*13730*/  LDL.LU R3, [R1+0x78] ;  /* 0x0000780001037983 */ /* 0x000ea20000300800 */
[C---:B------:R-:W-:Y:S01]  /*13740*/  FMUL.FTZ R10, R6.reuse, R174 ;  /* 0x000000ae060a7220 */ /* 0x040fe20000410000 */
[----:B------:R-:W-:Y:S01]  /*13750*/  MOV R174, R242 ;  /* 0x000000f200ae7202 */ /* 0x000fe20000000f00 */
[C---:B------:R-:W-:Y:S01]  /*13760*/  FMUL.FTZ R11, R6.reuse, R175 ;  /* 0x000000af060b7220 */ /* 0x040fe20000410000 */
[----:B------:R-:W-:Y:S01]  /*13770*/  MOV R175, R241 ;  /* 0x000000f100af7202 */ /* 0x000fe20000000f00 */
[C---:B------:R-:W-:Y:S02]  /*13780*/  FMUL.FTZ R26, R6.reuse, R170 ;  /* 0x000000aa061a7220 */ /* 0x040fe40000410000 */
[C---:B------:R-:W-:Y:S01]  /*13790*/  FMUL.FTZ R27, R6.reuse, R171 ;  /* 0x000000ab061b7220 */ /* 0x040fe20000410000 */
[----:B------:R3:W4:Y:S01]  /*137a0*/  MUFU.EX2 R242, R4 ;  /* 0x0000000400f27308 */ /* 0x0007220000000800 */
[----:B------:R-:W4:Y:S01]  /*137b0*/  LDSM.16.MT88.4 R168, [R218+0x2080] ;  /* 0x00208000daa8783b */ /* 0x000f220000004200 */
[C---:B------:R-:W-:Y:S01]  /*137c0*/  FMUL.FTZ R54, R6.reuse, R162 ;  /* 0x000000a206367220 */ /* 0x040fe20000410000 */
[----:B------:R-:W-:Y:S01]  /*137d0*/  F2FP.BF16.PACK_AB R162, R175, R236 ;  /* 0x000000ecafa2723e */ /* 0x000fe200000010ff */
[----:B------:R-:W-:Y:S01]  /*137e0*/  FMUL.FTZ R55, R6, R163 ;  /* 0x000000a306377220 */ /* 0x000fe20000410000 */
[----:B------:R-:W-:Y:S01]  /*137f0*/  F2FP.BF16.PACK_AB R163, R174, R252 ;  /* 0x000000fcaea3723e */ /* 0x000fe200000010ff */
[C---:B------:R-:W-:Y:S01]  /*13800*/  FMUL.FTZ R22, R6.reuse, R166 ;  /* 0x000000a606167220 */ /* 0x040fe20000410000 */
[----:B------:R-:W-:Y:S01]  /*13810*/  F2FP.BF16.PACK_AB R166, R251, R250 ;  /* 0x000000fafba6723e */ /* 0x000fe200000010ff */
[----:B------:R-:W-:Y:S01]  /*13820*/  FMUL.FTZ R23, R6, R167 ;  /* 0x000000a706177220 */ /* 0x000fe20000410000 */
[----:B-1----:R-:W-:Y:S01]  /*13830*/  F2FP.BF16.PACK_AB R167, R172, R173 ;  /* 0x000000adaca7723e */ /* 0x002fe200000010ff */
[C---:B------:R-:W-:Y:S01]  /*13840*/  FMUL.FTZ R12, R7.reuse, R176 ;  /* 0x000000b0070c7220 */ /* 0x040fe20000410000 */
[----:B------:R-:W-:Y:S01]  /*13850*/  MUFU.EX2 R241, R194 ;  /* 0x000000c200f17308 */ /* 0x000fe20000000800 */
[-C--:B------:R-:W-:Y:S05]  /*13860*/  HMMA.16816.F32.BF16 R8, R160, R36.reuse, R8 ;  /* 0x00000024a008723c */ /* 0x080fea0000041808 */
[C---:B------:R-:W-:Y:S02]  /*13870*/  FMUL.FTZ R13, R7.reuse, R177 ;  /* 0x000000b1070d7220 */ /* 0x040fe40000410000 */
[C---:B------:R-:W-:Y:S02]  /*13880*/  FMUL.FTZ R14, R0.reuse, R178 ;  /* 0x000000b2000e7220 */ /* 0x040fe40000410000 */
[----:B------:R-:W-:Y:S01]  /*13890*/  FMUL.FTZ R15, R0, R179 ;  /* 0x000000b3000f7220 */ /* 0x000fe20000410000 */
[----:B------:R1:W-:Y:S02]  /*138a0*/  MUFU.EX2 R194, R31 ;  /* 0x0000001f00c27308 */ /* 0x0003e40000000800 */
[--C-:B---3--:R-:W-:Y:S02]  /*138b0*/  FFMA.FTZ R4, R46, c[0x0][0x2d0], -R153.reuse ;  /* 0x0000b4002e047a23 */ /* 0x108fe40000010899 */
[----:B------:R-:W-:Y:S02]  /*138c0*/  FFMA.FTZ R152, R50, c[0x0][0x2d0], -R153 ;  /* 0x0000b40032987a23 */ /* 0x000fe40000010899 */
[C---:B------:R-:W-:Y:S04]  /*138d0*/  HMMA.16816.F32.BF16 R12, R164.reuse, R36, R12 ;  /* 0x00000024a40c723c */ /* 0x040fe8000004180c */
[C---:B------:R-:W-:Y:S01]  /*138e0*/  FMUL.FTZ R16, R7.reuse, R180 ;  /* 0x000000b407107220 */ /* 0x040fe20000410000 */
[----:B------:R4:W-:Y:S01]  /*138f0*/  MUFU.EX2 R243, R32 ;  /* 0x0000002000f37308 */ /* 0x0009e20000000800 */
[C---:B------:R-:W-:Y:S02]  /*13900*/  FMUL.FTZ R17, R7.reuse, R181 ;  /* 0x000000b507117220 */ /* 0x040fe40000410000 */
[C---:B------:R-:W-:Y:S04]  /*13910*/  FMUL.FTZ R18, R0.reuse, R182 ;  /* 0x000000b600127220 */ /* 0x040fe80000410000 */
[----:B------:R-:W-:Y:S02]  /*13920*/  FMUL.FTZ R19, R0, R183 ;  /* 0x000000b700137220 */ /* 0x000fe40000410000 */
[C---:B------:R-:W-:Y:S01]  /*13930*/  FMUL.FTZ R36, R7.reuse, R184 ;  /* 0x000000b807247220 */ /* 0x040fe20000410000 */
[----:B------:R-:W-:Y:S01]  /*13940*/  MUFU.EX2 R154, R4 ;  /* 0x00000004009a7308 */ /* 0x000fe20000000800 */
[C---:B------:R-:W-:Y:S02]  /*13950*/  FMUL.FTZ R37, R7.reuse, R185 ;  /* 0x000000b907257220 */ /* 0x040fe40000410000 */
[C---:B------:R-:W-:Y:S01]  /*13960*/  FMUL.FTZ R40, R7.reuse, R188 ;  /* 0x000000bc07287220 */ /* 0x040fe20000410000 */
[-C--:B------:R-:W-:Y:S03]  /*13970*/  HMMA.16816.F32.BF16 R16, R164, R38.reuse, R16 ;  /* 0x00000026a410723c */ /* 0x080fe60000041810 */
[C---:B------:R-:W-:Y:S01]  /*13980*/  FMUL.FTZ R41, R7.reuse, R189 ;  /* 0x000000bd07297220 */ /* 0x040fe20000410000 */
[----:B-1----:R-:W-:Y:S01]  /*13990*/  F2FP.BF16.PACK_AB R31, R248, R245 ;  /* 0x000000f5f81f723e */ /* 0x002fe200000010ff */
[C---:B------:R-:W-:Y:S01]  /*139a0*/  FMUL.FTZ R42, R0.reuse, R190 ;  /* 0x000000be002a7220 */ /* 0x040fe20000410000 */
[----:B------:R-:W-:Y:S01]  /*139b0*/  MUFU.EX2 R152, R152 ;  /* 0x0000009800987308 */ /* 0x000fe20000000800 */
[----:B------:R-:W-:Y:S01]  /*139c0*/  FMUL.FTZ R43, R0, R191 ;  /* 0x000000bf002b7220 */ /* 0x000fe20000410000 */
[C---:B------:R-:W-:Y:S04]  /*139d0*/  HMMA.16816.F32.BF16 R20, R160.reuse, R38, R20 ;  /* 0x00000026a014723c */ /* 0x040fe80000041814 */
[----:B------:R-:W-:Y:S01]  /*139e0*/  FMUL.FTZ R138, R6, R138 ;  /* 0x0000008a068a7220 */ /* 0x000fe20000410000 */
[----:B----4-:R-:W-:Y:S01]  /*139f0*/  F2FP.BF16.PACK_AB R32, R242, R200 ;  /* 0x000000c8f220723e */ /* 0x010fe200000010ff */
[----:B------:R-:W-:Y:S02]  /*13a00*/  FMUL.FTZ R139, R6, R139 ;  /* 0x0000008b068b7220 */ /* 0x000fe40000410000 */
[-C--:B------:R-:W-:Y:S04]  /*13a10*/  HMMA.16816.F32.BF16 R24, R160, R168.reuse, R24 ;  /* 0x000000a8a018723c */ /* 0x080fe80000041818 */
[C---:B------:R-:W-:Y:S02]  /*13a20*/  FMUL.FTZ R38, R0.reuse, R186 ;  /* 0x000000ba00267220 */ /* 0x040fe40000410000 */
[C---:B------:R-:W-:Y:S02]  /*13a30*/  FMUL.FTZ R39, R0.reuse, R187 ;  /* 0x000000bb00277220 */ /* 0x040fe40000410000 */
[C---:B------:R-:W-:Y:S04]  /*13a40*/  FMUL.FTZ R140, R7.reuse, R140 ;  /* 0x0000008c078c7220 */ /* 0x040fe80000410000 */
        /* <DEDUP_REMOVED lines=11> */
[C---:B------:R-:W-:Y:S04]  /*13b00*/  FMUL.FTZ R150, R6.reuse, R150 ;  /* 0x0000009606967220 */ /* 0x040fe80000410000 */
        /* <DEDUP_REMOVED lines=14> */
[----:B------:R-:W-:Y:S01]  /*13bf0*/  FMUL.FTZ R75, R6, R75 ;  /* 0x0000004b064b7220 */ /* 0x000fe20000410000 */
[-C--:B-1----:R-:W-:Y:S03]  /*13c00*/  HMMA.16816.F32.BF16 R136, R160, R168.reuse, R136 ;  /* 0x000000a8a088723c */ /* 0x082fe60000041888 */
        /* <DEDUP_REMOVED lines=11> */
[----:B------:R-:W-:Y:S02]  /*13cc0*/  FMUL.FTZ R83, R0, R83 ;  /* 0x0000005300537220 */ /* 0x000fe40000410000 */
[C---:B------:R-:W-:Y:S02]  /*13cd0*/  FMUL.FTZ R86, R6.reuse, R86 ;  /* 0x0000005606567220 */ /* 0x040fe40000410000 */
[C---:B------:R-:W-:Y:S04]  /*13ce0*/  FMUL.FTZ R87, R6.reuse, R87 ;  /* 0x0000005706577220 */ /* 0x040fe80000410000 */
        /* <DEDUP_REMOVED lines=34> */
[C---:B------:R-:W-:Y:S02]  /*13f10*/  FMUL.FTZ R127, R0.reuse, R127 ;  /* 0x0000007f007f7220 */ /* 0x040fe40000410000 */
[C---:B------:R-:W-:Y:S02]  /*13f20*/  FMUL.FTZ R128, R7.reuse, R128 ;  /* 0x0000008007807220 */ /* 0x040fe40000410000 */
[C---:B------:R-:W-:Y:S02]  /*13f30*/  FMUL.FTZ R129, R7.reuse, R129 ;  /* 0x0000008107817220 */ /* 0x040fe40000410000 */
[----:B-----5:R-:W-:Y:S02]  /*13f40*/  FFMA.FTZ R7, R7, R44, R232 ;  /* 0x0000002c07077223 */ /* 0x020fe400000100e8 */
[C---:B------:R-:W-:Y:S02]  /*13f50*/  FMUL.FTZ R130, R0.reuse, R130 ;  /* 0x0000008200827220 */ /* 0x040fe40000410000 */
[----:B------:R-:W-:Y:S02]  /*13f60*/  FMUL.FTZ R131, R0, R131 ;  /* 0x0000008300837220 */ /* 0x000fe40000410000 */
[C---:B------:R-:W-:Y:S02]  /*13f70*/  FMUL.FTZ R134, R6.reuse, R134 ;  /* 0x0000008606867220 */ /* 0x040fe40000410000 */
[C---:B------:R-:W-:Y:S02]  /*13f80*/  FMUL.FTZ R135, R6.reuse, R135 ;  /* 0x0000008706877220 */ /* 0x040fe40000410000 */
[----:B------:R-:W-:Y:S01]  /*13f90*/  FADD.FTZ R159, R233, R7 ;  /* 0x00000007e99f7221 */ /* 0x000fe20000010000 */
[-C--:B-1----:R-:W-:Y:S08]  /*13fa0*/  HMMA.16816.F32.BF16 R72, R160, R168.reuse, R72 ;  /* 0x000000a8a048723c */ /* 0x082ff00000041848 */
[C---:B------:R-:W-:Y:S08]  /*13fb0*/  HMMA.16816.F32.BF16 R76, R164.reuse, R168, R76 ;  /* 0x000000a8a44c723c */ /* 0x040ff0000004184c */
[-C--:B------:R-:W-:Y:S08]  /*13fc0*/  HMMA.16816.F32.BF16 R80, R164, R170.reuse, R80 ;  /* 0x000000aaa450723c */ /* 0x080ff00000041850 */
[C---:B------:R-:W-:Y:S01]  /*13fd0*/  HMMA.16816.F32.BF16 R84, R160.reuse, R170, R84 ;  /* 0x000000aaa054723c */ /* 0x040fe20000041854 */
[----:B------:R-:W1:Y:S03]  /*13fe0*/  LDSM.16.MT88.4 R168, [R218+0x3880] ;  /* 0x00388000daa8783b */ /* 0x000e660000004200 */
[----:B--2---:R-:W-:Y:S02]  /*13ff0*/  FFMA.FTZ R28, R6, R3, R199 ;  /* 0x00000003061c7223 */ /* 0x004fe400000100c7 */
[--C-:B------:R-:W-:Y:S01]  /*14000*/  FFMA.FTZ R6, R47, c[0x0][0x2d0], -R153.reuse ;  /* 0x0000b4002f067a23 */ /* 0x100fe20000010899 */
[----:B------:R-:W2:Y:S02]  /*14010*/  MUFU.EX2 R199, R33 ;  /* 0x0000002100c77308 */ /* 0x000ea40000000800 */
[----:B------:R-:W3:Y:S03]  /*14020*/  LDL.LU R3, [R1+0x84] ;  /* 0x0000840001037983 */ /* 0x000ee60000300800 */
[----:B------:R-:W-:Y:S01]  /*14030*/  FFMA.FTZ R153, R51, c[0x0][0x2d0], -R153 ;  /* 0x0000b40033997a23 */ /* 0x000fe20000010899 */
[----:B------:R-:W-:Y:S05]  /*14040*/  LDSM.16.MT88.4 R44, [R218+0x2880] ;  /* 0x00288000da2c783b */ /* 0x000fea0000004200 */
[----:B------:R-:W-:Y:S03]  /*14050*/  MUFU.EX2 R153, R153 ;  /* 0x0000009900997308 */ /* 0x000fe60000000800 */
[----:B------:R-:W-:Y:S07]  /*14060*/  LDSM.16.MT88.4 R48, [R220+0x2880] ;  /* 0x00288000dc30783b */ /* 0x000fee0000004200 */
[----:B------:R4:W5:Y:S01]  /*14070*/  MUFU.EX2 R158, R6 ;  /* 0x00000006009e7308 */ /* 0x0009620000000800 */
[----:B--2---:R-:W-:Y:S02]  /*14080*/  F2FP.BF16.PACK_AB R34, R199, R243 ;  /* 0x000000f3c722723e */ /* 0x004fe400000010ff */
[----:B------:R-:W-:Y:S01]  /*14090*/  F2FP.BF16.PACK_AB R33, R194, R196 ;  /* 0x000000c4c221723e */ /* 0x000fe200000010ff */
[-C--:B-1----:R-:W-:Y:S08]  /*140a0*/  HMMA.16816.F32.BF16 R88, R160, R168.reuse, R88 ;  /* 0x000000a8a058723c */ /* 0x082ff00000041858 */
[C---:B------:R-:W-:Y:S04]  /*140b0*/  HMMA.16816.F32.BF16 R92, R164.reuse, R168, R92 ;  /* 0x000000a8a45c723c */ /* 0x040fe8000004185c */
[----:B----4-:R-:W-:Y:S04]  /*140c0*/  FADD.FTZ R6, R250, R159 ;  /* 0x0000009ffa067221 */ /* 0x010fe80000010000 */
        /* <DEDUP_REMOVED lines=10> */
[----:B------:R-:W-:Y:S01]  /*14170*/  FADD.FTZ R168, R234, R28 ;  /* 0x0000001ceaa87221 */ /* 0x000fe20000010000 */
[-C--:B------:R-:W-:Y:S01]  /*14180*/  HMMA.16816.F32.BF16 R128, R164, R170.reuse, R128 ;  /* 0x000000aaa480723c */ /* 0x080fe20000041880 */
[----:B------:R-:W1:Y:S03]  /*14190*/  LDSM.16.MT88.4 R164, [R217+0x2880] ;  /* 0x00288000d9a4783b */ /* 0x000e660000004200 */
[----:B------:R-:W-:Y:S04]  /*141a0*/  F2FP.BF16.PACK_AB R28, R246, R198 ;  /* 0x000000c6f61c723e */ /* 0x000fe800000010ff */
[----:B------:R-:W-:Y:S01]  /*141b0*/  HMMA.16816.F32.BF16 R132, R160, R170, R132 ;  /* 0x000000aaa084723c */ /* 0x000fe20000041884 */
[----:B------:R-:W2:Y:S03]  /*141c0*/  LDSM.16.MT88.4 R160, [R219+0x2880] ;  /* 0x00288000dba0783b */ /* 0x000ea60000004200 */
[----:B---3--:R-:W-:Y:S02]  /*141d0*/  FFMA.FTZ R0, R0, R3, R211 ;  /* 0x0000000300007223 */ /* 0x008fe400000100d3 */
[----:B------:R-:W-:Y:S01]  /*141e0*/  FADD.FTZ R3, R235, R29 ;  /* 0x0000001deb037221 */ /* 0x000fe20000010000 */
[----:B------:R-:W-:Y:S01]  /*141f0*/  F2FP.BF16.PACK_AB R29, R244, R241 ;  /* 0x000000f1f41d723e */ /* 0x000fe200000010ff */
[----:B------:R-:W-:Y:S04]  /*14200*/  FADD.FTZ R7, R231, R0 ;  /* 0x00000000e7077221 */ /* 0x000fe80000010000 */
[----:B------:R-:W-:Y:S02]  /*14210*/  FADD.FTZ R0, R236, R3 ;  /* 0x00000003ec007221 */ /* 0x000fe40000010000 */
[----:B------:R-:W-:Y:S01]  /*14220*/  FADD.FTZ R3, R252, R168 ;  /* 0x000000a8fc037221 */ /* 0x000fe20000010000 */
[-C--:B-1----:R-:W-:Y:S05]  /*14230*/  HMMA.16816.F32.BF16 R8, R28, R164.reuse, R8 ;  /* 0x000000a41c08723c */ /* 0x082fea0000041808 */
[----:B------:R-:W-:Y:S02]  /*14240*/  FADD.FTZ R4, R173, R7 ;  /* 0x00000007ad047221 */ /* 0x000fe40000010000 */
[----:B------:R-:W-:Y:S01]  /*14250*/  FADD.FTZ R0, R175, R0 ;  /* 0x00000000af007221 */ /* 0x000fe20000010000 */
[C---:B------:R-:W-:Y:S04]  /*14260*/  HMMA.16816.F32.BF16 R12, R32.reuse, R164, R12 ;  /* 0x000000a4200c723c */ /* 0x040fe8000004180c */
[----:B------:R-:W-:Y:S02]  /*14270*/  FADD.FTZ R7, R251, R6 ;  /* 0x00000006fb077221 */ /* 0x000fe40000010000 */
[----:B------:R-:W-:Y:S02]  /*14280*/  FADD.FTZ R0, R198, R0 ;  /* 0x00000000c6007221 */ /* 0x000fe40000010000 */
[-C--:B------:R-:W-:Y:S04]  /*14290*/  HMMA.16816.F32.BF16 R16, R32, R166.reuse, R16 ;  /* 0x000000a62010723c */ /* 0x080fe80000041810 */
[----:B------:R-:W-:Y:S04]  /*142a0*/  FADD.FTZ R0, R246, R0 ;  /* 0x00000000f6007221 */ /* 0x000fe80000010000 */
        /* <DEDUP_REMOVED lines=27> */
[-C--:B--2---:R-:W-:Y:S08]  /*14460*/  HMMA.16816.F32.BF16 R104, R28, R160.reuse, R104 ;  /* 0x000000a01c68723c */ /* 0x084ff00000041868 */
[C---:B------:R-:W-:Y:S08]  /*14470*/  HMMA.16816.F32.BF16 R108, R32.reuse, R160, R108 ;  /* 0x000000a0206c723c */ /* 0x040ff0000004186c */
[-C--:B------:R-:W-:Y:S08]  /*14480*/  HMMA.16816.F32.BF16 R112, R32, R162.reuse, R112 ;  /* 0x000000a22070723c */ /* 0x080ff00000041870 */
[C---:B------:R-:W-:Y:S01]  /*14490*/  HMMA.16816.F32.BF16 R116, R28.reuse, R162, R116 ;  /* 0x000000a21c74723c */ /* 0x040fe20000041874 */
[----:B------:R-:W2:Y:S07]  /*144a0*/  LDSM.16.MT88.4 R160, [R218+0x3080] ;  /* 0x00308000daa0783b */ /* 0x000eae0000004200 */
[-C--:B-1----:R-:W-:Y:S08]  /*144b0*/  HMMA.16816.F32.BF16 R120, R28, R44.reuse, R120 ;  /* 0x0000002c1c78723c */ /* 0x082ff00000041878 */
[C---:B------:R-:W-:Y:S01]  /*144c0*/  HMMA.16816.F32.BF16 R124, R32.reuse, R44, R124 ;  /* 0x0000002c207c723c */ /* 0x040fe2000004187c */
[----:B------:R-:W3:Y:S06]  /*144d0*/  LDL R45, [R1+0x7c] ;  /* 0x00007c00012d7983 */ /* 0x000eec0000100800 */
[----:B------:R-:W-:Y:S01]  /*144e0*/  FADD.FTZ R44, R174, R3 ;  /* 0x00000003ae2c7221 */ /* 0x000fe20000010000 */
[-C--:B------:R-:W-:Y:S04]  /*144f0*/  HMMA.16816.F32.BF16 R128, R32, R46.reuse, R128 ;  /* 0x0000002e2080723c */ /* 0x080fe80000041880 */
[----:B------:R-:W-:Y:S02]  /*14500*/  FADD.FTZ R3, R172, R4 ;  /* 0x00000004ac037221 */ /* 0x000fe40000010000 */
[----:B------:R-:W-:Y:S01]  /*14510*/  FADD.FTZ R6, R241, R44 ;  /* 0x0000002cf1067221 */ /* 0x000fe20000010000 */
[----:B------:R-:W-:Y:S01]  /*14520*/  F2FP.BF16.PACK_AB R32, R201, R202 ;  /* 0x000000cac920723e */ /* 0x000fe200000010ff */
[----:B------:R-:W-:Y:S04]  /*14530*/  HMMA.16816.F32.BF16 R132, R28, R46, R132 ;  /* 0x0000002e1c84723c */ /* 0x000fe80000041884 */
[----:B------:R-:W-:Y:S01]  /*14540*/  F2FP.BF16.PACK_AB R34, R207, R203 ;  /* 0x000000cbcf22723e */ /* 0x000fe200000010ff */
[----:B------:R-:W-:Y:S01]  /*14550*/  FADD.FTZ R4, R200, R7 ;  /* 0x00000007c8047221 */ /* 0x000fe20000010000 */
[----:B-----5:R-:W-:Y:S01]  /*14560*/  F2FP.BF16.PACK_AB R33, R158, R154 ;  /* 0x0000009a9e21723e */ /* 0x020fe200000010ff */
[----:B------:R-:W-:Y:S01]  /*14570*/  FADD.FTZ R3, R196, R3 ;  /* 0x00000003c4037221 */ /* 0x000fe20000010000 */
[----:B------:R-:W-:Y:S04]  /*14580*/  F2FP.BF16.PACK_AB R28, R209, R210 ;  /* 0x000000d2d11c723e */ /* 0x000fe800000010ff */
[----:B------:R-:W-:Y:S01]  /*14590*/  F2FP.BF16.PACK_AB R29, R205, R206 ;  /* 0x000000cecd1d723e */ /* 0x000fe200000010ff */
[----:B------:R-:W-:Y:S01]  /*145a0*/  FADD.FTZ R7, R194, R3 ;  /* 0x00000003c2077221 */ /* 0x000fe20000010000 */
[----:B------:R-:W-:Y:S02]  /*145b0*/  F2FP.BF16.PACK_AB R30, R193, R208 ;  /* 0x000000d0c11e723e */ /* 0x000fe400000010ff */
[----:B------:R-:W-:Y:S02]  /*145c0*/  F2FP.BF16.PACK_AB R31, R192, R204 ;  /* 0x000000ccc01f723e */ /* 0x000fe400000010ff */
[----:B------:R-:W-:Y:S05]  /*145d0*/  F2FP.BF16.PACK_AB R35, R153, R152 ;  /* 0x000000989923723e */ /* 0x000fea00000010ff */
[-C--:B------:R-:W-:Y:S01]  /*145e0*/  HMMA.16816.F32.BF16 R172, R28, R164.reuse, R8 ;  /* 0x000000a41cac723c */ /* 0x080fe20000041808 */
[----:B------:R-:W1:Y:S07]  /*145f0*/  LDSM.16.MT88.4 R8, [R219+0x3080] ;  /* 0x00308000db08783b */ /* 0x000e6e0000004200 */
[C---:B------:R-:W-:Y:S01]  /*14600*/  HMMA.16816.F32.BF16 R176, R32.reuse, R164, R12 ;  /* 0x000000a420b0723c */ /* 0x040fe2000004180c */
[----:B------:R-:W4:Y:S07]  /*14610*/  LDSM.16.MT88.4 R12, [R217+0x4880] ;  /* 0x00488000d90c783b */ /* 0x000f2e0000004200 */
[-C--:B------:R-:W-:Y:S01]  /*14620*/  HMMA.16816.F32.BF16 R180, R32, R166.reuse, R16 ;  /* 0x000000a620b4723c */ /* 0x080fe20000041810 */
[----:B------:R-:W5:Y:S07]  /*14630*/  LDSM.16.MT88.4 R16, [R218+0x4880] ;  /* 0x00488000da10783b */ /* 0x000f6e0000004200 */
[C---:B------:R-:W-:Y:S01]  /*14640*/  HMMA.16816.F32.BF16 R164, R28.reuse, R166, R20 ;  /* 0x000000a61ca4723c */ /* 0x040fe20000041814 */
[----:B------:R-:W1:Y:S07]  /*14650*/  LDSM.16.MT88.4 R20, [R220+0x4880] ;  /* 0x00488000dc14783b */ /* 0x000e6e0000004200 */
[-C--:B--2---:R-:W-:Y:S01]  /*14660*/  HMMA.16816.F32.BF16 R168, R28, R160.reuse, R24 ;  /* 0x000000a01ca8723c */ /* 0x084fe20000041818 */
        /* <DEDUP_REMOVED lines=42> */
[-C--:B------:R-:W-:Y:S01]  /*14910*/  HMMA.16816.F32.BF16 R104, R28, R20.reuse, R104 ;  /* 0x000000141c68723c */ /* 0x080fe20000041868 */
[----:B------:R-:W-:Y:S03]  /*14920*/  STL [R1+0x78], R4 ;  /* 0x0000780401007387 */ /* 0x000fe60000100800 */
[----:B------:R-:W-:Y:S02]  /*14930*/  FADD.FTZ R3, R203, R3 ;  /* 0x00000003cb037221 */ /* 0x000fe40000010000 */
[----:B------:R-:W-:Y:S01]  /*14940*/  FADD.FTZ R0, R158, R7 ;  /* 0x000000079e007221 */ /* 0x000fe20000010000 */
[----:B------:R-:W-:Y:S01]  /*14950*/  MOV R7, R2 ;  /* 0x0000000200077202 */ /* 0x000fe20000000f00 */
[C---:B------:R-:W-:Y:S04]  /*14960*/  HMMA.16816.F32.BF16 R108, R32.reuse, R20, R108 ;  /* 0x00000014206c723c */ /* 0x040fe8000004186c */
[----:B------:R-:W-:Y:S02]  /*14970*/  FADD.FTZ R3, R207, R3 ;  /* 0x00000003cf037221 */ /* 0x000fe40000010000 */
[----:B------:R-:W-:Y:S01]  /*14980*/  FADD.FTZ R0, R152, R0 ;  /* 0x0000000098007221 */ /* 0x000fe20000010000 */
[----:B------:R-:W-:Y:S01]  /*14990*/  MOV R152, R157 ;  /* 0x0000009d00987202 */ /* 0x000fe20000000f00 */
[-C--:B------:R-:W-:Y:S01]  /*149a0*/  HMMA.16816.F32.BF16 R112, R32, R22.reuse, R112 ;  /* 0x000000162070723c */ /* 0x080fe20000041870 */
[----:B------:R-:W-:Y:S03]  /*149b0*/  STL [R1+0x88], R3 ;  /* 0x0000880301007387 */ /* 0x000fe60000100800 */
[----:B------:R-:W-:Y:S01]  /*149c0*/  FADD.FTZ R0, R153, R0 ;  /* 0x0000000099007221 */ /* 0x000fe20000010000 */
[----:B-1----:R-:W-:Y:S02]  /*149d0*/  MOV R6, R156 ;  /* 0x0000009c00067202 */ /* 0x002fe40000000f00 */
[----:B------:R-:W-:Y:S01]  /*149e0*/  MOV R153, R2 ;  /* 0x0000000200997202 */ /* 0x000fe20000000f00 */
[C---:B------:R-:W-:Y:S01]  /*149f0*/  HMMA.16816.F32.BF16 R116, R28.reuse, R22, R116 ;  /* 0x000000161c74723c */ /* 0x040fe20000041874 */
[----:B------:R1:W-:Y:S07]  /*14a00*/  STL [R1+0x84], R0 ;  /* 0x0000840001007387 */ /* 0x0003ee0000100800 */
[-C--:B--2---:R-:W-:Y:S08]  /*14a10*/  HMMA.16816.F32.BF16 R120, R28, R24.reuse, R120 ;  /* 0x000000181c78723c */ /* 0x084ff00000041878 */
[C---:B------:R-:W-:Y:S08]  /*14a20*/  HMMA.16816.F32.BF16 R124, R32.reuse, R24, R124 ;  /* 0x00000018207c723c */ /* 0x040ff0000004187c */
[-C--:B------:R-:W-:Y:S04]  /*14a30*/  HMMA.16816.F32.BF16 R128, R32, R26.reuse, R128 ;  /* 0x0000001a2080723c */ /* 0x080fe80000041880 */
[----:B-1----:R-:W-:Y:S04]  /*14a40*/  MOV R0, R155 ;  /* 0x0000009b00007202 */ /* 0x002fe80000000f00 */
[----:B------:R-:W-:Y:S04]  /*14a50*/  HMMA.16816.F32.BF16 R132, R28, R26, R132 ;  /* 0x0000001a1c84723c */ /* 0x000fe80000041884 */
[C---:B---3--:R-:W-:Y:S02]  /*14a60*/  ISETP.GT.AND P0, PT, R230.reuse, R45, PT ;  /* 0x0000002de600720c */ /* 0x048fe40003f04270 */
[----:B------:R-:W-:Y:S11]  /*14a70*/  IADD3 R230, R230, -0x1, RZ ;  /* 0xffffffffe6e67810 */ /* 0x000ff60007ffe0ff */
[----:B------:R-:W-:-:S05]  /*14a80*/  @P0 BRA `(.L_x_3512) ;  /* 0xffffcdc000000947 */ /* 0x000fca000383ffff */
.L_x_3501:
        /* <DEDUP_REMOVED lines=11> */
.L_x_3541:
[----:B------:R-:W2:Y:S01]  /*14b40*/  S2R R7, SR_CTAID.Y ;  /* 0x0000000000077919 */ /* 0x000ea20000002600 */
[----:B------:R-:W-:Y:S04]  /*14b50*/  DEPBAR.LE SB0, 0x0 ;  /* 0x000080000000791a */ /* 0x000fe80000000000 */
[----:B------:R-:W3:Y:S01]  /*14b60*/  S2R R10, SR_CTAID.Y ;  /* 0x00000000000a7919 */ /* 0x000ee20000002600 */
[----:B------:R-:W-:Y:S01]  /*14b70*/  WARPSYNC 0xffffffff ;  /* 0xffffffff00007948 */ /* 0x000fe20003800000 */
[----:B------:R-:W-:Y:S01]  /*14b80*/  SHF.R.S32.HI R0, RZ, 0x1f, R240 ;  /* 0x0000001fff007819 */ /* 0x000fe200000114f0 */
[----:B-1----:R-:W-:Y:S01]  /*14b90*/  IMAD.WIDE.U32 R2, R240, c[0x0][0x208], RZ ;  /* 0x00008200f0027a25 */ /* 0x002fe200078e00ff */
[----:B------:R-:W-:Y:S01]  /*14ba0*/  BAR.SYNC.DEFER_BLOCKING 0x0 ;  /* 0x0000000000007b1d */ /* 0x000fe20000010000 */
[----:B------:R-:W-:Y:S02]  /*14bb0*/  SHF.R.S32.HI R4, RZ, 0x1f, R238 ;  /* 0x0000001fff047819 */ /* 0x000fe400000114ee */
[----:B------:R-:W-:Y:S03]  /*14bc0*/  IMAD R0, R0, c[0x0][0x208], RZ ;  /* 0x0000820000007a24 */ /* 0x000fe600078e02ff */
[----:B------:R-:W-:Y:S02]  /*14bd0*/  IMAD R4, R4, c[0x0][0x218], RZ ;  /* 0x0000860004047a24 */ /* 0x000fe400078e02ff */
[----:B------:R-:W-:Y:S05]  /*14be0*/  IMAD R0, R240, c[0x0][0x20c], R0 ;  /* 0x00008300f0007a24 */ /* 0x000fea00078e0200 */
[----:B------:R-:W-:Y:S05]  /*14bf0*/  IADD3 R3, R3, R0, RZ ;  /* 0x0000000003037210 */ /* 0x000fea0007ffe0ff */
[----:B------:R-:W-:Y:S04]  /*14c00*/  IMAD.WIDE.U32 R2, R238, c[0x0][0x218], R2 ;  /* 0x00008600ee027a25 */ /* 0x000fe800078e0002 */
[----:B---3--:R-:W-:Y:S01]  /*14c10*/  IMAD.WIDE.U32 R8, R10, c[0x0][0x210], RZ ;  /* 0x000084000a087a25 */ /* 0x008fe200078e00ff */
[----:B--2---:R-:W-:Y:S01]  /*14c20*/  SHF.R.S32.HI R7, RZ, 0x1f, R7 ;  /* 0x0000001fff077819 */ /* 0x004fe20000011407 */
[----:B------:R1:W2:Y:S03]  /*14c30*/  LDSM.16.M88.4 R52, [R224+0x8080] ;  /* 0x00808000e034783b */ /* 0x0002a60000000200 */
[----:B------:R-:W-:Y:S01]  /*14c40*/  IADD3 R0, P1, R8, R2, RZ ;  /* 0x0000000208007210 */ /* 0x000fe20007f3e0ff */
[----:B------:R1:W3:Y:S01]  /*14c50*/  LDSM.16.M88.4 R48, [R224+0xa080] ;  /* 0x00a08000e030783b */ /* 0x0002e20000000200 */
[----:B------:R-:W-:Y:S02]  /*14c60*/  IMAD R7, R7, c[0x0][0x210], RZ ;  /* 0x0000840007077a24 */ /* 0x000fe400078e02ff */
[----:B------:R-:W-:Y:S01]  /*14c70*/  IMAD R2, R238, c[0x0][0x21c], R4 ;  /* 0x00008700ee027a24 */ /* 0x000fe200078e0204 */
[----:B------:R1:W4:Y:S01]  /*14c80*/  LDSM.16.M88.4 R20, [R216+0x5080] ;  /* 0x00508000d814783b */ /* 0x0003220000000200 */
[----:B------:R-:W-:Y:S01]  /*14c90*/  IMAD R7, R10, c[0x0][0x214], R7 ;  /* 0x000085000a077a24 */ /* 0x000fe200078e0207 */
[C---:B------:R-:W-:Y:S02]  /*14ca0*/  LEA R4, P0, R0.reuse, c[0x0][0x1f8], 0x1 ;  /* 0x00007e0000047a11 */ /* 0x040fe400078008ff */
[----:B------:R1:W1:Y:S02]  /*14cb0*/  LDSM.16.M88.4 R36, [R216+0x5880] ;  /* 0x00588000d824783b */ /* 0x0002640000000200 */
[----:B------:R-:W-:Y:S02]  /*14cc0*/  IADD3 R7, R9, R7, RZ ;  /* 0x0000000709077210 */ /* 0x000fe40007ffe0ff */
[----:B------:R1:W1:Y:S02]  /*14cd0*/  LDSM.16.M88.4 R156, [R216+0x6080] ;  /* 0x00608000d89c783b */ /* 0x0002640000000200 */
[----:B------:R-:W-:Y:S02]  /*14ce0*/  IADD3.X R2, R7, R3, R2, P1, !PT ;  /* 0x0000000307027210 */ /* 0x000fe40000ffe402 */
[----:B------:R1:W1:Y:S02]  /*14cf0*/  LDSM.16.M88.4 R192, [R226+0x8080] ;  /* 0x00808000e2c0783b */ /* 0x0002640000000200 */
[----:B------:R-:W-:Y:S02]  /*14d00*/  LEA.HI.X R0, R0, c[0x0][0x1fc], R2, 0x1, P0 ;  /* 0x00007f0000007a11 */ /* 0x000fe400000f0c02 */
[----:B------:R1:W1:Y:S04]  /*14d10*/  LDSM.16.M88.4 R200, [R226+0xa080] ;  /* 0x00a08000e2c8783b */ /* 0x0002680000000200 */
[----:B------:R1:W1:Y:S04]  /*14d20*/  LDSM.16.M88.4 R196, [R223] ;  /* 0x00000000dfc4783b */ /* 0x0002680000000200 */
[----:B------:R1:W1:Y:S04]  /*14d30*/  LDSM.16.M88.4 R204, [R223+0x800] ;  /* 0x00080000dfcc783b */ /* 0x0002680000000200 */
[----:B------:R1:W1:Y:S01]  /*14d40*/  LDSM.16.M88.4 R208, [R223+0x1000] ;  /* 0x00100000dfd0783b */ /* 0x0002620000000200 */
[----:B------:R-:W-:-:S05]  /*14d50*/  BRA.DIV ~URZ, `(.L_x_3514) ;  /* 0x0000adc27f007947 */ /* 0x000fca000b800000 */
[----:B------:R4:W3:Y:S02]  /*14d60*/  SHFL.IDX PT, R7, R0, RZ, 0x181f ;  /* 0x00181fff00077589 */ /* 0x0008e400000e0000 */
.L_x_3626:
[-C--:B--2-4-:R-:W-:Y:S01]  /*14d70*/  HMMA.16816.F32.BF16 R8, R52, R20.reuse, RZ ;  /* 0x000000143408723c */ /* 0x094fe200000418ff */
[----:B------:R-:W2:Y:S01]  /*14d80*/  LDL.64 R26, [R1+0xa8] ;  /* 0x0000a800011a7983 */ /* 0x000ea20000100a00 */
[----:B------:R-:W-:Y:S05]  /*14d90*/  BSSY B0, `(.L_x_3515) ;  /* 0x00000f4000007945 */ /* 0x000fea0003800000 */
[----:B------:R-:W4:Y:S01]  /*14da0*/  LDL R30, [R1+0x80] ;  /* 0x00008000011e7983 */ /* 0x000f220000100800 */
[C---:B---3--:R-:W-:Y:S05]  /*14db0*/  HMMA.16816.F32.BF16 R12, R48.reuse, R20, RZ ;  /* 0x00000014300c723c */ /* 0x048fea00000418ff */
[----:B------:R-:W3:Y:S03]  /*14dc0*/  LDL R24, [R1+0xcc] ;  /* 0x0000cc0001187983 */ /* 0x000ee60000100800 */
[-C--:B------:R-:W-:Y:S03]  /*14dd0*/  HMMA.16816.F32.BF16 R16, R48, R22.reuse, RZ ;  /* 0x000000163010723c */ /* 0x080fe600000418ff */
[----:B------:R-:W5:Y:S05]  /*14de0*/  LDL R29, [R1+0xd8] ;  /* 0x0000d800011d7983 */ /* 0x000f6a0000100800 */
[C---:B------:R-:W-:Y:S01]  /*14df0*/  HMMA.16816.F32.BF16 R20, R52.reuse, R22, RZ ;  /* 0x000000163414723c */ /* 0x040fe200000418ff */
[----:B------:R-:W3:Y:S06]  /*14e00*/  LDL R25, [R1+0xd4] ;  /* 0x0000d40001197983 */ /* 0x000eec0000100800 */
[----:B------:R-:W1:Y:S06]  /*14e10*/  SHFL.IDX PT, R3, R4, RZ, 0x181f ;  /* 0x00181fff04037589 */ /* 0x000e6c00000e0000 */
[----:B------:R-:W1:Y:S06]  /*14e20*/  SHFL.IDX PT, R40, R4, 0x1, 0x181f ;  /* 0x00381f0004287f89 */ /* 0x000e6c00000e0000 */
[----:B------:R-:W1:Y:S06]  /*14e30*/  SHFL.IDX PT, R28, R0, 0x1, 0x181f ;  /* 0x00381f00001c7f89 */ /* 0x000e6c00000e0000 */
[----:B------:R-:W1:Y:S06]  /*14e40*/  SHFL.IDX PT, R4, R4, 0x2, 0x181f ;  /* 0x00581f0004047f89 */ /* 0x000e6c00000e0000 */
[----:B------:R-:W1:Y:S01]  /*14e50*/  SHFL.IDX PT, R0, R0, 0x2, 0x181f ;  /* 0x00581f0000007f89 */ /* 0x000e6200000e0000 */
[----:B---3--:R-:W-:Y:S01]  /*14e60*/  SHF.L.U64.HI R214, R24, 0x1, R25 ;  /* 0x0000000118d67819 */ /* 0x008fe20000010219 */
[----:B--2---:R-:W-:Y:S01]  /*14e70*/  IMAD.SHL.U32 R213, R26, 0x2, RZ ;  /* 0x000000021ad57824 */ /* 0x004fe200078e00ff */
[----:B----4-:R-:W-:Y:S01]  /*14e80*/  ISETP.GE.AND P4, PT, R30, c[0x0][0x1d4], PT ;  /* 0x000075001e007a0c */ /* 0x010fe20003f86270 */
[----:B------:R-:W-:Y:S01]  /*14e90*/  IMAD.SHL.U32 R212, R24, 0x2, RZ ;  /* 0x0000000218d47824 */ /* 0x000fe200078e00ff */
[----:B------:R-:W-:Y:S02]  /*14ea0*/  SHF.L.U64.HI R215, R26, 0x1, R27 ;  /* 0x000000011ad77819 */ /* 0x000fe4000001021b */
[-C--:B-1----:R-:W-:Y:S01]  /*14eb0*/  HMMA.16816.F32.BF16 R24, R52, R36.reuse, RZ ;  /* 0x000000243418723c */ /* 0x082fe200000418ff */
[-C--:B------:R-:W-:Y:S02]  /*14ec0*/  IADD3 R2, P0, R3, R213.reuse, RZ ;  /* 0x000000d503027210 */ /* 0x080fe40007f1e0ff */
[----:B-----5:R-:W-:Y:S02]  /*14ed0*/  ISETP.GE.AND P3, PT, R29, c[0x0][0x1d4], PT ;  /* 0x000075001d007a0c */ /* 0x020fe40003f66270 */
[-C--:B------:R-:W-:Y:S01]  /*14ee0*/  IADD3 R34, P2, R3, R212.reuse, RZ ;  /* 0x000000d403227210 */ /* 0x080fe20007f5e0ff */
[C-C-:B------:R-:W-:Y:S01]  /*14ef0*/  IMAD.X R3, R7.reuse, 0x1, R215.reuse, P0 ;  /* 0x0000000107037824 */ /* 0x140fe200000e06d7 */
[CC--:B------:R-:W-:Y:S02]  /*14f00*/  IADD3 R32, P1, R40.reuse, R213.reuse, RZ ;  /* 0x000000d528207210 */ /* 0x0c0fe40007f3e0ff */
[-C--:B------:R-:W-:Y:S02]  /*14f10*/  IADD3 R40, P0, R40, R212.reuse, RZ ;  /* 0x000000d428287210 */ /* 0x080fe40007f1e0ff */
[----:B------:R1:W-:Y:S01]  /*14f20*/  LDGSTS.E.BYPASS.LTC128B.128 [R239], [R2.64], !P4 ;  /* 0x0000000002ef7fae */ /* 0x0003e2000e101d46 */
[--C-:B------:R-:W-:Y:S02]  /*14f30*/  IMAD.X R35, R7, 0x1, R214.reuse, P2 ;  /* 0x0000000107237824 */ /* 0x100fe400010e06d6 */
[C-C-:B------:R-:W-:Y:S02]  /*14f40*/  IMAD.X R33, R28.reuse, 0x1, R215.reuse, P1 ;  /* 0x000000011c217824 */ /* 0x140fe400008e06d7 */
[--C-:B------:R-:W-:Y:S01]  /*14f50*/  IMAD.X R41, R28, 0x1, R214.reuse, P0 ;  /* 0x000000011c297824 */ /* 0x100fe200000e06d6 */
[----:B------:R2:W-:Y:S01]  /*14f60*/  LDGSTS.E.BYPASS.LTC128B.128 [R239+0x1800], [R34.64], !P3 ;  /* 0x0180000022ef7fae */ /* 0x0005e2000d901d46 */
[C---:B------:R-:W-:Y:S05]  /*14f70*/  HMMA.16816.F32.BF16 R28, R48.reuse, R36, RZ ;  /* 0x00000024301c723c */ /* 0x040fea00000418ff */
[----:B------:R2:W-:Y:S06]  /*14f80*/  LDGSTS.E.BYPASS.LTC128B.128 [R239+0x800], [R32.64], !P4 ;  /* 0x0080000020ef7fae */ /* 0x0005ec000e101d46 */
[----:B------:R3:W-:Y:S06]  /*14f90*/  LDGSTS.E.BYPASS.LTC128B.128 [R239+0x2000], [R40.64], !P3 ;  /* 0x0200000028ef7fae */ /* 0x0007ec000d901d46 */
[----:B------:R-:W4:Y:S01]  /*14fa0*/  LDL R7, [R1+0x98] ;  /* 0x0000980001077983 */ /* 0x000f220000100800 */
[----:B-1----:R-:W-:Y:S05]  /*14fb0*/  IADD3 R2, P0, R4, R213, RZ ;  /* 0x000000d504027210 */ /* 0x002fea0007f1e0ff */
[----:B------:R-:W-:Y:S05]  /*14fc0*/  IMAD.X R3, R0, 0x1, R215, P0 ;  /* 0x0000000100037824 */ /* 0x000fea00000e06d7 */
[----:B------:R1:W-:Y:S01]  /*14fd0*/  LDGSTS.E.BYPASS.LTC128B.128 [R239+0x1000], [R2.64], !P4 ;  /* 0x0100000002ef7fae */ /* 0x0003e2000e101d46 */
[-C--:B--2---:R-:W-:Y:S01]  /*14fe0*/  HMMA.16816.F32.BF16 R32, R48, R38.reuse, RZ ;  /* 0x000000263020723c */ /* 0x084fe200000418ff */
[----:B---3--:R-:W-:Y:S07]  /*14ff0*/  IADD3 R40, P0, R4, R212, RZ ;  /* 0x000000d404287210 */ /* 0x008fee0007f1e0ff */
[C---:B------:R-:W-:Y:S04]  /*15000*/  HMMA.16816.F32.BF16 R36, R52.reuse, R38, RZ ;  /* 0x000000263424723c */ /* 0x040fe800000418ff */
[----:B------:R-:W-:Y:S05]  /*15010*/  IMAD.X R41, R0, 0x1, R214, P0 ;  /* 0x0000000100297824 */ /* 0x000fea00000e06d6 */
[----:B------:R2:W-:Y:S06]  /*15020*/  LDGSTS.E.BYPASS.LTC128B.128 [R239+0x2800], [R40.64], !P3 ;  /* 0x0280000028ef7fae */ /* 0x0005ec000d901d46 */
[----:B------:R-:W0:Y:S01]  /*15030*/  LDGDEPBAR ;  /* 0x00000000000079af */ /* 0x000e220000000000 */
        /* <DEDUP_REMOVED lines=20> */
[----:B------:R-:W5:Y:S07]  /*15180*/  LDSM.16.M88.4 R192, [R222+0x5880] ;  /* 0x00588000dec0783b */ /* 0x000f6e0000000200 */
[-C--:B--2---:R-:W-:Y:S08]  /*15190*/  HMMA.16816.F32.BF16 R8, R156, R196.reuse, R8 ;  /* 0x000000c49c08723c */ /* 0x084ff00000041808 */
[C---:B---3--:R-:W-:Y:S08]  /*151a0*/  HMMA.16816.F32.BF16 R12, R200.reuse, R196, R12 ;  /* 0x000000c4c80c723c */ /* 0x048ff0000004180c */
[-C--:B------:R-:W-:Y:S08]  /*151b0*/  HMMA.16816.F32.BF16 R16, R200, R198.reuse, R16 ;  /* 0x000000c6c810723c */ /* 0x080ff00000041810 */
[C---:B------:R-:W-:Y:S01]  /*151c0*/  HMMA.16816.F32.BF16 R20, R156.reuse, R198, R20 ;  /* 0x000000c69c14723c */ /* 0x040fe20000041814 */
[----:B------:R-:W-:Y:S07]  /*151d0*/  LDSM.16.M88.4 R196, [R221] ;  /* 0x00000000ddc4783b */ /* 0x000fee0000000200 */
[-C--:B-----5:R-:W-:Y:S08]  /*151e0*/  HMMA.16816.F32.BF16 R24, R156, R192.reuse, R24 ;  /* 0x000000c09c18723c */ /* 0x0a0ff00000041818 */
[C---:B------:R-:W-:Y:S08]  /*151f0*/  HMMA.16816.F32.BF16 R28, R200.reuse, R192, R28 ;  /* 0x000000c0c81c723c */ /* 0x040ff0000004181c */
[-C--:B------:R-:W-:Y:S08]  /*15200*/  HMMA.16816.F32.BF16 R32, R200, R194.reuse, R32 ;  /* 0x000000c2c820723c */ /* 0x080ff00000041820 */
[C---:B------:R-:W-:Y:S01]  /*15210*/  HMMA.16816.F32.BF16 R36, R156.reuse, R194, R36 ;  /* 0x000000c29c24723c */ /* 0x040fe20000041824 */
[----:B------:R-:W2:Y:S07]  /*15220*/  LDSM.16.M88.4 R192, [R227+0x8080] ;  /* 0x00808000e3c0783b */ /* 0x000eae0000000200 */
[-C--:B------:R-:W-:Y:S08]  /*15230*/  HMMA.16816.F32.BF16 R40, R156, R204.reuse, R40 ;  /* 0x000000cc9c28723c */ /* 0x080ff00000041828 */
[C---:B------:R-:W-:Y:S08]  /*15240*/  HMMA.16816.F32.BF16 R44, R200.reuse, R204, R44 ;  /* 0x000000ccc82c723c */ /* 0x040ff0000004182c */
[-C--:B------:R-:W-:Y:S01]  /*15250*/  HMMA.16816.F32.BF16 R48, R200, R206.reuse, R48 ;  /* 0x000000cec830723c */ /* 0x080fe20000041830 */
[----:B------:R-:W3:Y:S07]  /*15260*/  LDSM.16.M88.4 R200, [R227+0xa080] ;  /* 0x00a08000e3c8783b */ /* 0x000eee0000000200 */
[----:B------:R-:W-:Y:S01]  /*15270*/  HMMA.16816.F32.BF16 R52, R156, R206, R52 ;  /* 0x000000ce9c34723c */ /* 0x000fe20000041834 */
[----:B------:R-:W5:Y:S06]  /*15280*/  LDSM.16.M88.4 R156, [R221+0x800] ;  /* 0x00080000dd9c783b */ /* 0x000f6c0000000200 */
[----:B------:R-:W1:Y:S01]  /*15290*/  LDSM.16.M88.4 R204, [R221+0x1000] ;  /* 0x00100000ddcc783b */ /* 0x000e620000000200 */
[----:B----4-:R-:W-:Y:S01]  /*152a0*/  ISETP.GT.AND P0, PT, R230, R7, PT ;  /* 0x00000007e600720c */ /* 0x010fe20003f04270 */
[-C--:B--2---:R-:W-:Y:S08]  /*152b0*/  HMMA.16816.F32.BF16 R8, R192, R196.reuse, R8 ;  /* 0x000000c4c008723c */ /* 0x084ff00000041808 */
[C---:B---3--:R-:W-:Y:S08]  /*152c0*/  HMMA.16816.F32.BF16 R12, R200.reuse, R196, R12 ;  /* 0x000000c4c80c723c */ /* 0x048ff0000004180c */
[-C--:B------:R-:W-:Y:S08]  /*152d0*/  HMMA.16816.F32.BF16 R16, R200, R198.reuse, R16 ;  /* 0x000000c6c810723c */ /* 0x080ff00000041810 */
[C---:B------:R-:W-:Y:S01]  /*152e0*/  HMMA.16816.F32.BF16 R20, R192.reuse, R198, R20 ;  /* 0x000000c6c014723c */ /* 0x040fe20000041814 */
[----:B------:R-:W-:Y:S07]  /*152f0*/  LDSM.16.M88.4 R196, [R216+0x6880] ;  /* 0x00688000d8c4783b */ /* 0x000fee0000000200 */
[-C--:B-----5:R-:W-:Y:S08]  /*15300*/  HMMA.16816.F32.BF16 R24, R192, R156.reuse, R24 ;  /* 0x0000009cc018723c */ /* 0x0a0ff00000041818 */
        /* <DEDUP_REMOVED lines=9> */
[----:B------:R-:W3:Y:S06]  /*153a0*/  LDSM.16.M88.4 R192, [R216+0x7080] ;  /* 0x00708000d8c0783b */ /* 0x000eec0000000200 */
[----:B------:R-:W4:Y:S01]  /*153b0*/  LDSM.16.M88.4 R204, [R216+0x7880] ;  /* 0x00788000d8cc783b */ /* 0x000f220000000200 */
[-C--:B--2---:R-:W-:Y:S08]  /*153c0*/  HMMA.16816.F32.BF16 R8, R156, R196.reuse, R8 ;  /* 0x000000c49c08723c */ /* 0x084ff00000041808 */
        /* <DEDUP_REMOVED lines=50> */
[----:B------:R-:W-:Y:S04]  /*156f0*/  DEPBAR.LE SB0, 0x0 ;  /* 0x000080000000791a */ /* 0x000fe80000000000 */
[-C--:B-1----:R-:W-:Y:S01]  /*15700*/  HMMA.16816.F32.BF16 R8, R192, R196.reuse, R8 ;  /* 0x000000c4c008723c */ /* 0x082fe20000041808 */
[----:B------:R-:W-:Y:S07]  /*15710*/  BAR.SYNC.DEFER_BLOCKING 0x0 ;  /* 0x0000000000007b1d */ /* 0x000fee0000010000 */
[C---:B--2---:R-:W-:Y:S08]  /*15720*/  HMMA.16816.F32.BF16 R12, R200.reuse, R196, R12 ;  /* 0x000000c4c80c723c */ /* 0x044ff0000004180c */
        /* <DEDUP_REMOVED lines=18> */
[----:B------:R-:W5:Y:S01]  /*15850*/  LDL R7, [R1+0xc8] ;  /* 0x0000c80001077983 */ /* 0x000f620000100800 */
[----:B--2---:R-:W-:Y:S03]  /*15860*/  IMAD R2, R230, 0x30, R231 ;  /* 0x00000030e6027824 */ /* 0x004fe600078e02e7 */
[----:B------:R-:W1:Y:S01]  /*15870*/  S2R R231, SR_CTAID.Y ;  /* 0x0000000000e77919 */ /* 0x000e620000002600 */
[----:B---3--:R-:W-:Y:S02]  /*15880*/  ISETP.GT.AND P1, PT, R155, 0x2f, PT ;  /* 0x0000002f9b00780c */ /* 0x008fe40003f24270 */
[----:B------:R-:W-:Y:S02]  /*15890*/  IADD3 R2, R2, -0x30, R155 ;  /* 0xffffffd002027810 */ /* 0x000fe40007ffe09b */
[----:B------:R-:W2:Y:S03]  /*158a0*/  S2R R155, SR_CTAID.Y ;  /* 0x00000000009b7919 */ /* 0x000ea60000002600 */
[----:B------:R-:W-:Y:S04]  /*158b0*/  @P0 IMAD.HI.U32 R3, R2, c[0x0][0x2bc], RZ ;  /* 0x0000af0002030a27 */ /* 0x000fe800078e00ff */
[----:B------:R-:W-:Y:S01]  /*158c0*/  IMAD.MOV.U32 R0, RZ, RZ, R2 ;  /* 0x000000ffff007224 */ /* 0x000fe200078e0002 */
[----:B------:R-:W-:Y:S04]  /*158d0*/  @P0 SHF.R.U32.HI R0, RZ, c[0x0][0x2c0], R3 ;  /* 0x0000b000ff000a19 */ /* 0x000fe80000011603 */
[C---:B----4-:R-:W-:Y:S04]  /*158e0*/  @!P1 IADD3 R3, P0, R0.reuse, R232, RZ ;  /* 0x000000e800039210 */ /* 0x050fe80007f1e0ff */
[----:B-----5:R-:W-:Y:S01]  /*158f0*/  @!P1 LEA.HI.X.SX32 R4, R0, R7, 0x1, P0 ;  /* 0x0000000700049211 */ /* 0x020fe200000f0eff */
[----:B------:R-:W-:Y:S01]  /*15900*/  IMAD.MOV R0, RZ, RZ, -R0 ;  /* 0x000000ffff007224 */ /* 0x000fe200078e0a00 */
[C---:B------:R-:W-:Y:S02]  /*15910*/  @!P1 LEA R156, P0, R3.reuse, c[0x0][0x2a0], 0x2 ;  /* 0x0000a800039c9a11 */ /* 0x040fe400078010ff */
[----:B-1----:R-:W-:Y:S01]  /*15920*/  SHF.R.S32.HI R7, RZ, 0x1f, R231 ;  /* 0x0000001fff077819 */ /* 0x002fe200000114e7 */
[----:B------:R-:W-:Y:S01]  /*15930*/  IMAD R240, R0, c[0x0][0x2b8], R2 ;  /* 0x0000ae0000f07a24 */ /* 0x000fe200078e0202 */
[----:B------:R-:W-:Y:S01]  /*15940*/  @!P1 LEA.HI.X R157, R3, c[0x0][0x2a4], R4, 0x2, P0 ;  /* 0x0000a900039d9a11 */ /* 0x000fe200000f1404 */
[----:B--2---:R-:W-:Y:S03]  /*15950*/  IMAD.WIDE.U32 R232, R155, c[0x0][0x1e8], RZ ;  /* 0x00007a009be87a25 */ /* 0x004fe600078e00ff */
[----:B------:R-:W-:Y:S01]  /*15960*/  SHF.R.S32.HI R0, RZ, 0x1f, R240 ;  /* 0x0000001fff007819 */ /* 0x000fe200000114f0 */
[----:B------:R-:W2:Y:S01]  /*15970*/  @!P1 LDG.E R238, [R156.64] ;  /* 0x000000069cee9981 */ /* 0x000ea2000c1e1900 */
[----:B------:R-:W-:Y:S04]  /*15980*/  IMAD.WIDE.U32 R2, R240, c[0x0][0x1e0], RZ ;  /* 0x00007800f0027a25 */ /* 0x000fe800078e00ff */
[----:B------:R-:W-:Y:S02]  /*15990*/  IMAD R0, R0, c[0x0][0x1e0], RZ ;  /* 0x0000780000007a24 */ /* 0x000fe400078e02ff */
[----:B------:R-:W-:Y:S02]  /*159a0*/  IMAD R7, R7, c[0x0][0x1e8], RZ ;  /* 0x00007a0007077a24 */ /* 0x000fe400078e02ff */
[----:B------:R-:W-:Y:S02]  /*159b0*/  IMAD R0, R240, c[0x0][0x1e4], R0 ;  /* 0x00007900f0007a24 */ /* 0x000fe400078e0200 */
[----:B------:R-:W-:Y:S03]  /*159c0*/  IMAD R7, R155, c[0x0][0x1ec], R7 ;  /* 0x00007b009b077a24 */ /* 0x000fe600078e0207 */
[----:B------:R-:W-:Y:S01]  /*159d0*/  IADD3 R3, R3, R0, RZ ;  /* 0x0000000003037210 */ /* 0x000fe20007ffe0ff */
[----:B------:R-:W-:Y:S01]  /*159e0*/  IMAD.IADD R7, R233, 0x1, R7 ;  /* 0x00000001e9077824 */ /* 0x000fe200078e0207 */
[----:B--2---:R-:W-:Y:S03]  /*159f0*/  SHF.R.S32.HI R4, RZ, 0x1f, R238 ;  /* 0x0000001fff047819 */ /* 0x004fe600000114ee */
        /* <DEDUP_REMOVED lines=8> */
[----:B------:R1:W2:Y:S02]  /*15a80*/  SHFL.IDX PT, R7, R0, RZ, 0x181f ;  /* 0x00181fff00077589 */ /* 0x0002a400000e0000 */
.L_x_3627:
[----:B------:R-:W-:-:S05]  /*15a90*/  BRA.DIV ~URZ, `(.L_x_3518) ;  /* 0x0000a1827f007947 */ /* 0x000fca000b800000 */
[----:B------:R-:W3:Y:S04]  /*15aa0*/  LDL R159, [R1+0x80] ;  /* 0x00008000019f7983 */ /* 0x000ee80000100800 */
[----:B------:R-:W4:Y:S04]  /*15ab0*/  LDL R194, [R1+0xd8] ;  /* 0x0000d80001c27983 */ /* 0x000f280000100800 */
[----:B------:R-:W5:Y:S04]  /*15ac0*/  SHFL.IDX PT, R2, R4, RZ, 0x181f ;  /* 0x00181fff04027589 */ /* 0x000f6800000e0000 */
[----:B------:R-:W1:Y:S04]  /*15ad0*/  SHFL.IDX PT, R158, R4, 0x1, 0x181f ;  /* 0x00381f00049e7f89 */ /* 0x000e6800000e0000 */
[----:B------:R-:W2:Y:S04]  /*15ae0*/  SHFL.IDX PT, R155, R0, 0x1, 0x181f ;  /* 0x00381f00009b7f89 */ /* 0x000ea800000e0000 */
[----:B-1----:R-:W1:Y:S04]  /*15af0*/  SHFL.IDX PT, R0, R0, 0x2, 0x181f ;  /* 0x00581f0000007f89 */ /* 0x002e6800000e0000 */
[----:B------:R-:W1:Y:S01]  /*15b00*/  SHFL.IDX PT, R4, R4, 0x2, 0x181f ;  /* 0x00581f0004047f89 */ /* 0x000e6200000e0000 */
[----:B----4-:R-:W-:Y:S02]  /*15b10*/  ISETP.GE.AND P3, PT, R194, c[0x0][0x1d4], PT ;  /* 0x00007500c2007a0c */ /* 0x010fe40003f66270 */
[----:B---3--:R-:W-:Y:S02]  /*15b20*/  ISETP.GE.AND P4, PT, R159, c[0x0][0x1d4], PT ;  /* 0x000075009f007a0c */ /* 0x008fe40003f86270 */
[CC--:B-----5:R-:W-:Y:S02]  /*15b30*/  IADD3 R192, P0, R2.reuse, R213.reuse, RZ ;  /* 0x000000d502c07210 */ /* 0x0e0fe40007f1e0ff */
[-C--:B------:R-:W-:Y:S02]  /*15b40*/  IADD3 R156, P2, R2, R212.reuse, RZ ;  /* 0x000000d4029c7210 */ /* 0x080fe40007f5e0ff */
[C---:B------:R-:W-:Y:S01]  /*15b50*/  IADD3 R2, P1, R158.reuse, R213, RZ ;  /* 0x000000d59e027210 */ /* 0x040fe20007f3e0ff */
[C-C-:B--2---:R-:W-:Y:S01]  /*15b60*/  IMAD.X R193, R7.reuse, 0x1, R215.reuse, P0 ;  /* 0x0000000107c17824 */ /* 0x144fe200000e06d7 */
[----:B------:R-:W-:Y:S01]  /*15b70*/  IADD3 R158, P0, R158, R212, RZ ;  /* 0x000000d49e9e7210 */ /* 0x000fe20007f1e0ff */
[--C-:B------:R-:W-:Y:S02]  /*15b80*/  IMAD.X R157, R7, 0x1, R214.reuse, P2 ;  /* 0x00000001079d7824 */ /* 0x100fe400010e06d6 */
[C---:B------:R-:W-:Y:S02]  /*15b90*/  IMAD.X R3, R155.reuse, 0x1, R215, P1 ;  /* 0x000000019b037824 */ /* 0x040fe400008e06d7 */
[----:B------:R2:W-:Y:S01]  /*15ba0*/  LDGSTS.E.BYPASS.LTC128B.128 [R237+0x5080], [R192.64], !P4 ;  /* 0x05080000c0ed7fae */ /* 0x0005e2000e101d46 */
[----:B------:R-:W-:Y:S03]  /*15bb0*/  IMAD.X R159, R155, 0x1, R214, P0 ;  /* 0x000000019b9f7824 */ /* 0x000fe600000e06d6 */
[----:B------:R2:W-:Y:S04]  /*15bc0*/  LDGSTS.E.BYPASS.LTC128B.128 [R237+0x6880], [R156.64], !P3 ;  /* 0x068800009ced7fae */ /* 0x0005e8000d901d46 */
[----:B------:R2:W-:Y:S04]  /*15bd0*/  LDGSTS.E.BYPASS.LTC128B.128 [R237+0x5880], [R2.64], !P4 ;  /* 0x0588000002ed7fae */ /* 0x0005e8000e101d46 */
[----:B------:R2:W-:Y:S02]  /*15be0*/  LDGSTS.E.BYPASS.LTC128B.128 [R237+0x7080], [R158.64], !P3 ;  /* 0x070800009eed7fae */ /* 0x0005e4000d901d46 */
.L_x_3628:
[----:B-1----:R-:W3:Y:S01]  /*15bf0*/  LDL R155, [R1+0x80] ;  /* 0x00008000019b7983 */ /* 0x002ee20000100800 */
[C---:B--2---:R-:W-:Y:S02]  /*15c00*/  IADD3 R156, P1, R4.reuse, R213, RZ ;  /* 0x000000d5049c7210 */ /* 0x044fe40007f3e0ff */
[----:B------:R-:W-:Y:S01]  /*15c10*/  IADD3 R2, P0, R4, R212, RZ ;  /* 0x000000d404027210 */ /* 0x000fe20007f1e0ff */
[----:B------:R-:W2:Y:S02]  /*15c20*/  LDL R7, [R1+0xd8] ;  /* 0x0000d80001077983 */ /* 0x000ea40000100800 */
[C---:B------:R-:W-:Y:S02]  /*15c30*/  IMAD.X R157, R0.reuse, 0x1, R215, P1 ;  /* 0x00000001009d7824 */ /* 0x040fe400008e06d7 */
[----:B------:R-:W-:Y:S01]  /*15c40*/  IMAD.X R3, R0, 0x1, R214, P0 ;  /* 0x0000000100037824 */ /* 0x000fe200000e06d6 */
[----:B--2---:R-:W-:Y:S02]  /*15c50*/  ISETP.GE.AND P2, PT, R7, c[0x0][0x1d4], PT ;  /* 0x0000750007007a0c */ /* 0x004fe40003f46270 */
[----:B---3--:R-:W-:Y:S11]  /*15c60*/  ISETP.GE.AND P3, PT, R155, c[0x0][0x1d4], PT ;  /* 0x000075009b007a0c */ /* 0x008ff60003f66270 */
[----:B------:R-:W-:Y:S02]  /*15c70*/  @!UPT UIADD3 URZ, URZ, URZ, URZ ;  /* 0x0000003f3f3ff290 */ /* 0x000fe4000fffe03f */
[----:B------:R-:W-:Y:S01]  /*15c80*/  @!PT LDS RZ, [RZ] ;  /* 0x00000000fffff984 */ /* 0x000fe20000000800 */
[----:B------:R-:W-:Y:S01]  /*15c90*/  @!PT LDS RZ, [RZ] ;  /* 0x00000000fffff984 */ /* 0x000fe20000000800 */
[----:B------:R-:W-:Y:S01]  /*15ca0*/  @!PT LDS RZ, [RZ] ;  /* 0x00000000fffff984 */ /* 0x000fe20000000800 */
[----:B------:R1:W-:Y:S04]  /*15cb0*/  LDGSTS.E.BYPASS.LTC128B.128 [R237+0x6080], [R156.64], !P3 ;  /* 0x060800009ced7fae */ /* 0x0003e8000d901d46 */
[----:B------:R1:W-:Y:S02]  /*15cc0*/  LDGSTS.E.BYPASS.LTC128B.128 [R237+0x7880], [R2.64], !P2 ;  /* 0x0788000002ed7fae */ /* 0x0003e4000d101d46 */
.L_x_3516:
[----:B------:R-:W-:Y:S05]  /*15cd0*/  BSYNC B0 ;  /* 0x0000000000007941 */ /* 0x000fea0003800000 */
.L_x_3515:
[----:B-1----:R-:W2:Y:S01]  /*15ce0*/  LDL R157, [R1+0xb8] ;  /* 0x0000b800019d7983 */ /* 0x002ea20000100800 */
[----:B------:R-:W-:Y:S03]  /*15cf0*/  IMAD.MOV.U32 R7, RZ, RZ, 0x1 ;  /* 0x00000001ff077424 */ /* 0x000fe600078e00ff */
[----:B------:R-:W2:Y:S02]  /*15d00*/  LDL R0, [R1+0x4] ;  /* 0x0000040001007983 */ /* 0x000ea40000100800 */
[----:B------:R-:W-:Y:S01]  /*15d10*/  ISETP.NE.AND P0, PT, R7, c[0x0][0x2c4], PT ;  /* 0x0000b10007007a0c */ /* 0x000fe20003f05270 */
[----:B------:R-:W-:Y:S01]  /*15d20*/  IMAD R7, R230, -0x30, RZ ;  /* 0xffffffd0e6077824 */ /* 0x000fe200078e02ff */
[----:B------:R-:W3:Y:S04]  /*15d30*/  LDL R156, [R1+0xb4] ;  /* 0x0000b400019c7983 */ /* 0x000ee80000100800 */
[----:B------:R-:W3:Y:S04]  /*15d40*/  LDL R155, [R1+0xb0] ;  /* 0x0000b000019b7983 */ /* 0x000ee80000100800 */
[----:B------:R-:W4:Y:S04]  /*15d50*/  LDL R4, [R1+0xa0] ;  /* 0x0000a00001047983 */ /* 0x000f280000100800 */
[----:B------:R-:W5:Y:S04]  /*15d60*/  LDL R3, [R1+0x90] ;  /* 0x0000900001037983 */ /* 0x000f680000100800 */
[----:B------:R-:W3:Y:S04]  /*15d70*/  LDL R2, [R1+0x70] ;  /* 0x0000700001027983 */ /* 0x000ee80000100800 */
[----:B------:R-:W0:Y:S01]  /*15d80*/  LDGDEPBAR ;  /* 0x00000000000079af */ /* 0x000e220000000000 */
[----:B-----5:R-:W-:Y:S01]  /*15d90*/  IADD3 R159, -R3, 0x1, R7 ;  /* 0x00000001039f7810 */ /* 0x020fe20007ffe107 */
[----:B--2---:R-:W-:Y:S02]  /*15da0*/  IMAD R0, R0, 0x80, R157 ;  /* 0x0000008000007824 */ /* 0x004fe400078e029d */
[----:B------:R-:W-:Y:S01]  /*15db0*/  IMAD.IADD R192, R7, 0x1, -R3 ;  /* 0x0000000107c07824 */ /* 0x000fe200078e0a03 */
[----:B---3--:R-:W-:Y:S02]  /*15dc0*/  IADD3 R159, -R2, R159, R5 ;  /* 0x0000009f029f7210 */ /* 0x008fe40007ffe105 */
[----:B------:R-:W-:Y:S02]  /*15dd0*/  IADD3 R0, R155, R0, R156 ;  /* 0x000000009b007210 */ /* 0x000fe40007ffe09c */
[----:B------:R-:W-:Y:S02]  /*15de0*/  LOP3.LUT R2, RZ, c[0x0][0x324], RZ, 0x33, !PT ;  /* 0x0000c900ff027a12 */ /* 0x000fe400078e33ff */
[----:B------:R-:W-:Y:S01]  /*15df0*/  IADD3 R158, R159, c[0x0][0x328], RZ ;  /* 0x0000ca009f9e7a10 */ /* 0x000fe20007ffe0ff */
[----:B----4-:R-:W-:Y:S02]  /*15e00*/  IMAD.IADD R157, R4, 0x1, R0 ;  /* 0x00000001049d7824 */ /* 0x010fe400078e0200 */
[----:B------:R-:W-:Y:S02]  /*15e10*/  IMAD.IADD R159, R2, 0x1, R159 ;  /* 0x00000001029f7824 */ /* 0x000fe400078e029f */
[----:B------:R-:W-:Y:S05]  /*15e20*/  @P0 IMAD.HI.U32 R0, R157, c[0x0][0x2c8], RZ ;  /* 0x0000b2009d000a27 */ /* 0x000fea00078e00ff */
[----:B------:R-:W-:Y:S01]  /*15e30*/  @P0 SHF.R.U32.HI R157, RZ, c[0x0][0x2cc], R0 ;  /* 0x0000b300ff9d0a19 */ /* 0x000fe20000011600 */
[----:B------:R-:W-:-:S05]  /*15e40*/  BRA.DIV ~URZ, `(.L_x_3519) ;  /* 0x0000a1927f007947 */ /* 0x000fca000b800000 */
[----:B------:R1:W2:Y:S02]  /*15e50*/  SHFL.IDX PT, R2, R157, RZ, 0x1c1f ;  /* 0x001c1fff9d027589 */ /* 0x0002a400000e0000 */
.L_x_3629:
        /* <DEDUP_REMOVED lines=20> */
.L_x_3522:
[----:B------:R-:W-:Y:S04]  /*15fa0*/  MOV R3, c[0x0][0x32c] ;  /* 0x0000cb0000037a02 */ /* 0x000fe80000000f00 */
[----:B------:R-:W-:Y:S11]  /*15fb0*/  ISETP.NE.AND P0, PT, R3, 0x1, PT ;  /* 0x000000010300780c */ /* 0x000ff60003f05270 */
[----:B------:R-:W-:Y:S02]  /*15fc0*/  @!UPT UIADD3 URZ, URZ, URZ, URZ ;  /* 0x0000003f3f3ff290 */ /* 0x000fe4000fffe03f */
[----:B------:R-:W-:Y:S05]  /*15fd0*/  @P0 IMAD.HI.U32 R3, R2, c[0x0][0x330], RZ ;  /* 0x0000cc0002030a27 */ /* 0x000fea00078e00ff */
[----:B------:R-:W-:Y:S02]  /*15fe0*/  @P0 SHF.R.U32.HI R2, RZ, c[0x0][0x334], R3 ;  /* 0x0000cd00ff020a19 */ /* 0x000fe40000011603 */
.L_x_3523:
[----:B------:R-:W-:Y:S05]  /*15ff0*/  BSYNC B0 ;  /* 0x0000000000007941 */ /* 0x000fea0003800000 */
.L_x_3521:
[----:B------:R-:W-:Y:S05]  /*16000*/  IMAD R2, R2, c[0x0][0x32c], R192 ;  /* 0x0000cb0002027a24 */ /* 0x000fea00078e02c0 */
[----:B------:R-:W-:Y:S02]  /*16010*/  IADD3 R3, R2, c[0x0][0x32c], RZ ;  /* 0x0000cb0002037a10 */ /* 0x000fe40007ffe0ff */
[----:B------:R-:W-:Y:S02]  /*16020*/  IMNMX R0, R0, R2, !PT ;  /* 0x0000000200007217 */ /* 0x000fe40007800200 */
[----:B------:R-:W-:Y:S02]  /*16030*/  IMNMX R155, R155, R3, PT ;  /* 0x000000039b9b7217 */ /* 0x000fe40003800200 */
.L_x_3520:
[----:B------:R-:W-:-:S05]  /*16040*/  BRA.DIV ~URZ, `(.L_x_3524) ;  /* 0x0000a0127f007947 */ /* 0x000fca000b800000 */
[----:B------:R2:W3:Y:S02]  /*16050*/  SHFL.IDX PT, R2, R157, 0x1, 0x1c1f ;  /* 0x003c1f009d027f89 */ /* 0x0004e400000e0000 */
.L_x_3630:
        /* <DEDUP_REMOVED lines=20> */
.L_x_3527:
[----:B------:R-:W-:Y:S04]  /*161a0*/  MOV R3, c[0x0][0x32c] ;  /* 0x0000cb0000037a02 */ /* 0x000fe80000000f00 */
[----:B------:R-:W-:Y:S11]  /*161b0*/  ISETP.NE.AND P0, PT, R3, 0x1, PT ;  /* 0x000000010300780c */ /* 0x000ff60003f05270 */
[----:B------:R-:W-:Y:S02]  /*161c0*/  @!UPT UIADD3 URZ, URZ, URZ, URZ ;  /* 0x0000003f3f3ff290 */ /* 0x000fe4000fffe03f */
[----:B------:R-:W-:Y:S05]  /*161d0*/  @P0 IMAD.HI.U32 R3, R2, c[0x0][0x330], RZ ;  /* 0x0000cc0002030a27 */ /* 0x000fea00078e00ff */
[----:B------:R-:W-:Y:S02]  /*161e0*/  @P0 SHF.R.U32.HI R2, RZ, c[0x0][0x334], R3 ;  /* 0x0000cd00ff020a19 */ /* 0x000fe40000011603 */
.L_x_3528:
[----:B------:R-:W-:Y:S05]  /*161f0*/  BSYNC B0 ;  /* 0x0000000000007941 */ /* 0x000fea0003800000 */
.L_x_3526:
[----:B------:R-:W-:Y:S05]  /*16200*/  IMAD R2, R2, c[0x0][0x32c], R192 ;  /* 0x0000cb0002027a24 */ /* 0x000fea00078e02c0 */
[----:B------:R-:W-:Y:S02]  /*16210*/  IADD3 R3, R2, c[0x0][0x32c], RZ ;  /* 0x0000cb0002037a10 */ /* 0x000fe40007ffe0ff */
[----:B------:R-:W-:Y:S02]  /*16220*/  IMNMX R4, R4, R2, !PT ;  /* 0x0000000204047217 */ /* 0x000fe40007800200 */
[----:B------:R-:W-:Y:S02]  /*16230*/  IMNMX R156, R156, R3, PT ;  /* 0x000000039c9c7217 */ /* 0x000fe40003800200 */
.L_x_3525:
        /* <DEDUP_REMOVED lines=8> */
[C---:B------:R-:W-:Y:S02]  /*162c0*/  ISETP.GT.AND P0, PT, R0.reuse, 0x1, !P0 ;  /* 0x000000010000780c */ /* 0x040fe40004704270 */
        /* <DEDUP_REMOVED lines=9> */
[C---:B------:R-:W-:Y:S02]  /*16360*/  ISETP.GT.AND P0, PT, R0.reuse, 0x9, !P1 ;  /* 0x000000090000780c */ /* 0x040fe40004f04270 */
        /* <DEDUP_REMOVED lines=43> */
[----:B------:R3:W4:Y:S02]  /*16620*/  SHFL.IDX PT, R3, R157, 0x2, 0x1c1f ;  /* 0x005c1f009d037f89 */ /* 0x00072400000e0000 */
.L_x_3631:
        /* <DEDUP_REMOVED lines=20> */
.L_x_3532:
[----:B------:R-:W-:Y:S04]  /*16770*/  MOV R7, c[0x0][0x32c] ;  /* 0x0000cb0000077a02 */ /* 0x000fe80000000f00 */
[----:B------:R-:W-:Y:S11]  /*16780*/  ISETP.NE.AND P0, PT, R7, 0x1, PT ;  /* 0x000000010700780c */ /* 0x000ff60003f05270 */
[----:B------:R-:W-:Y:S02]  /*16790*/  @!UPT UIADD3 URZ, URZ, URZ, URZ ;  /* 0x0000003f3f3ff290 */ /* 0x000fe4000fffe03f */
[----:B------:R-:W-:Y:S05]  /*167a0*/  @P0 IMAD.HI.U32 R7, R3, c[0x0][0x330], RZ ;  /* 0x0000cc0003070a27 */ /* 0x000fea00078e00ff */
[----:B------:R-:W-:Y:S02]  /*167b0*/  @P0 SHF.R.U32.HI R3, RZ, c[0x0][0x334], R7 ;  /* 0x0000cd00ff030a19 */ /* 0x000fe40000011607 */
.L_x_3533:
[----:B------:R-:W-:Y:S05]  /*167c0*/  BSYNC B0 ;  /* 0x0000000000007941 */ /* 0x000fea0003800000 */
.L_x_3531:
[----:B------:R-:W-:Y:S05]  /*167d0*/  IMAD R3, R3, c[0x0][0x32c], R192 ;  /* 0x0000cb0003037a24 */ /* 0x000fea00078e02c0 */
[----:B------:R-:W-:Y:S02]  /*167e0*/  IADD3 R7, R3, c[0x0][0x32c], RZ ;  /* 0x0000cb0003077a10 */ /* 0x000fe40007ffe0ff */
[----:B------:R-:W-:Y:S02]  /*167f0*/  IMNMX R0, R0, R3, !PT ;  /* 0x0000000300007217 */ /* 0x000fe40007800200 */
[----:B------:R-:W-:Y:S02]  /*16800*/  IMNMX R2, R2, R7, PT ;  /* 0x0000000702027217 */ /* 0x000fe40003800200 */
.L_x_3530:
        /* <DEDUP_REMOVED lines=28> */
[----:B------:R-:W-:Y:S04]  /*169d0*/  LOP3.LUT P0, RZ, R229, 0x10, RZ, 0xc0, !PT ;  /* 0x00000010e5ff7812 */ /* 0x000fe8000780c0ff */
[----:B------:R-:W-:Y:S04]  /*169e0*/  ISETP.GT.AND P0, PT, R4, 0x1, !P0 ;  /* 0x000000010400780c */ /* 0x000fe80004704270 */
[----:B------:R-:W-:Y:S04]  /*169f0*/  ISETP.LT.OR P0, PT, R156, 0x2, P0 ;  /* 0x000000029c00780c */ /* 0x000fe80000701670 */
[----:B------:R-:W-:Y:S02]  /*16a00*/  FSEL R11, R11, -INF , !P0 ;  /* 0xff8000000b0b7808 */ /* 0x000fe40004000000 */
[----:B------:R-:W-:Y:S04]  /*16a10*/  ISETP.GT.AND P0, PT, R4, RZ, !P1 ;  /* 0x000000ff0400720c */ /* 0x000fe80004f04270 */
        /* <DEDUP_REMOVED lines=53> */
.L_x_3632:
        /* <DEDUP_REMOVED lines=20> */
.L_x_3537:
[----:B------:R-:W-:Y:S04]  /*16eb0*/  MOV R4, c[0x0][0x32c] ;  /* 0x0000cb0000047a02 */ /* 0x000fe80000000f00 */
[----:B------:R-:W-:Y:S11]  /*16ec0*/  ISETP.NE.AND P0, PT, R4, 0x1, PT ;  /* 0x000000010400780c */ /* 0x000ff60003f05270 */
[----:B------:R-:W-:Y:S02]  /*16ed0*/  @!UPT UIADD3 URZ, URZ, URZ, URZ ;  /* 0x0000003f3f3ff290 */ /* 0x000fe4000fffe03f */
[----:B------:R-:W-:Y:S05]  /*16ee0*/  @P0 IMAD.HI.U32 R4, R3, c[0x0][0x330], RZ ;  /* 0x0000cc0003040a27 */ /* 0x000fea00078e00ff */
[----:B------:R-:W-:Y:S02]  /*16ef0*/  @P0 SHF.R.U32.HI R3, RZ, c[0x0][0x334], R4 ;  /* 0x0000cd00ff030a19 */ /* 0x000fe40000011604 */
.L_x_3538:
[----:B------:R-:W-:Y:S05]  /*16f00*/  BSYNC B0 ;  /* 0x0000000000007941 */ /* 0x000fea0003800000 */
.L_x_3536:
[----:B------:R-:W-:Y:S05]  /*16f10*/  IMAD R192, R3, c[0x0][0x32c], R192 ;  /* 0x0000cb0003c07a24 */ /* 0x000fea00078e02c0 */
[----:B------:R-:W-:Y:S02]  /*16f20*/  IADD3 R3, R192, c[0x0][0x32c], RZ ;  /* 0x0000cb00c0037a10 */ /* 0x000fe40007ffe0ff */
[----:B------:R-:W-:Y:S02]  /*16f30*/  IMNMX R0, R0, R192, !PT ;  /* 0x000000c000007217 */ /* 0x000fe40007800200 */
[----:B------:R-:W-:Y:S02]  /*16f40*/  IMNMX R2, R2, R3, PT ;  /* 0x0000000302027217 */ /* 0x000fe40003800200 */
.L_x_3535:
[----:B------:R-:W-:Y:S02]  /*16f50*/  ISETP.GT.AND P0, PT, R0, RZ, !P1 ;  /* 0x000000ff0000720c */ /* 0x000fe40004f04270 */
[C---:B------:R-:W-:Y:S02]  /*16f60*/  LOP3.LUT P1, RZ, R229.reuse, 0x1, RZ, 0xc0, !PT ;  /* 0x00000001e5ff7812 */ /* 0x040fe4000782c0ff */
        /* <DEDUP_REMOVED lines=86> */
[----:B--234-:R-:W-:Y:S02]  /*174d0*/  FMNMX.FTZ R157, R210, R0, !PT ;  /* 0x00000000d29d7209 */ /* 0x01cfe40007810000 */
[----:B------:R-:W-:Y:S01]  /*174e0*/  FMNMX.FTZ R0, R209, R3, !PT ;  /* 0x00000003d1007209 */ /* 0x000fe20007810000 */
[----:B------:R-:W-:-:S05]  /*174f0*/  BRA.DIV ~URZ, `(.L_x_3539) ;  /* 0x00008ce27f007947 */ /* 0x000fca000b800000 */
[----:B------:R1:W2:Y:S02]  /*17500*/  SHFL.BFLY PT, R155, R4, 0x2, 0x1f ;  /* 0x0c401f00049b7f89 */ /* 0x0002a400000e0000 */
.L_x_3633:
        /* <DEDUP_REMOVED lines=15> */
.L_x_3634:
[C---:B------:R-:W-:Y:S01]  /*17600*/  FMUL.FTZ R52, R155.reuse, c[0x0][0x2d0] ;  /* 0x0000b4009b347a20 */ /* 0x040fe20000410000 */
[----:B------:R-:W-:Y:S01]  /*17610*/  FSETP.NEU.FTZ.AND P0, PT, R155, -INF , PT ;  /* 0xff8000009b00780b */ /* 0x000fe20003f1d000 */
[C---:B------:R-:W-:Y:S01]  /*17620*/  FMUL.FTZ R159, R156.reuse, c[0x0][0x2d0] ;  /* 0x0000b4009c9f7a20 */ /* 0x040fe20000410000 */
[----:B------:R-:W-:Y:S01]  /*17630*/  FSETP.NEU.FTZ.AND P1, PT, R156, -INF , PT ;  /* 0xff8000009c00780b */ /* 0x000fe20003f3d000 */
[----:B------:R-:W-:Y:S01]  /*17640*/  FMUL.FTZ R158, R157, c[0x0][0x2d0] ;  /* 0x0000b4009d9e7a20 */ /* 0x000fe20000410000 */
[----:B------:R-:W-:Y:S01]  /*17650*/  FSEL R52, R52, RZ, P0 ;  /* 0x000000ff34347208 */ /* 0x000fe20000000000 */
[----:B------:R-:W-:Y:S01]  /*17660*/  WARPSYNC 0xffffffff ;  /* 0xffffffff00007948 */ /* 0x000fe20003800000 */
[----:B------:R-:W-:Y:S01]  /*17670*/  FSEL R159, R159, RZ, P1 ;  /* 0x000000ff9f9f7208 */ /* 0x000fe20000800000 */
[----:B------:R-:W1:Y:S01]  /*17680*/  LDSM.16.MT88.4 R24, [R217+0x2080] ;  /* 0x00208000d918783b */ /* 0x000e620000004200 */
[----:B----4-:R-:W-:Y:S01]  /*17690*/  FMNMX.FTZ R7, R3, R4, !PT ;  /* 0x0000000403077209 */ /* 0x010fe20007810000 */
[--C-:B------:R-:W-:Y:S02]  /*176a0*/  FFMA.FTZ R0, R9, c[0x0][0x2d0], -R52.reuse ;  /* 0x0000b40009007a23 */ /* 0x100fe40000010834 */
[--C-:B------:R-:W-:Y:S02]  /*176b0*/  FFMA.FTZ R2, R20, c[0x0][0x2d0], -R52.reuse ;  /* 0x0000b40014027a23 */ /* 0x100fe40000010834 */
[----:B------:R2:W-:Y:S02]  /*176c0*/  MUFU.EX2 R242, R0 ;  /* 0x0000000000f27308 */ /* 0x0005e40000000800 */
[----:B------:R-:W3:Y:S08]  /*176d0*/  LDSM.16.MT88.4 R48, [R218+0x2080] ;  /* 0x00208000da30783b */ /* 0x000ef00000004200 */
[----:B------:R4:W-:Y:S01]  /*176e0*/  MUFU.EX2 R8, R2 ;  /* 0x0000000200087308 */ /* 0x0009e20000000800 */
[--C-:B--2---:R-:W-:Y:S09]  /*176f0*/  FFMA.FTZ R0, R193, c[0x0][0x2d0], -R52.reuse ;  /* 0x0000b400c1007a23 */ /* 0x104ff20000010834 */
[----:B------:R2:W5:Y:S01]  /*17700*/  MUFU.EX2 R30, R0 ;  /* 0x00000000001e7308 */ /* 0x0005620000000800 */
[--C-:B----4-:R-:W-:Y:S09]  /*17710*/  FFMA.FTZ R2, R23, c[0x0][0x2d0], -R159.reuse ;  /* 0x0000b40017027a23 */ /* 0x110ff2000001089f */
[----:B------:R-:W-:Y:S01]  /*17720*/  MUFU.EX2 R34, R2 ;  /* 0x0000000200227308 */ /* 0x000fe20000000800 */
[--C-:B--2---:R-:W-:Y:S09]  /*17730*/  FFMA.FTZ R0, R10, c[0x0][0x2d0], -R159.reuse ;  /* 0x0000b4000a007a23 */ /* 0x104ff2000001089f */
[----:B------:R2:W-:Y:S02]  /*17740*/  MUFU.EX2 R193, R0 ;  /* 0x0000000000c17308 */ /* 0x0005e40000000800 */
[--C-:B--2---:R-:W-:Y:S01]  /*17750*/  FFMA.FTZ R0, R11, c[0x0][0x2d0], -R159.reuse ;  /* 0x0000b4000b007a23 */ /* 0x104fe2000001089f */
[----:B-----5:R-:W-:Y:S07]  /*17760*/  F2FP.BF16.PACK_AB R40, R30, R242 ;  /* 0x000000f21e28723e */ /* 0x020fee00000010ff */
[----:B------:R2:W4:Y:S02]  /*17770*/  MUFU.EX2 R31, R0 ;  /* 0x00000000001f7308 */ /* 0x0005240000000800 */
[----:B--2---:R-:W-:Y:S01]  /*17780*/  FFMA.FTZ R0, R21, c[0x0][0x2d0], -R52 ;  /* 0x0000b40015007a23 */ /* 0x004fe20000010834 */
[----:B----4-:R-:W-:Y:S07]  /*17790*/  F2FP.BF16.PACK_AB R41, R31, R193 ;  /* 0x000000c11f29723e */ /* 0x010fee00000010ff */
[----:B------:R2:W-:Y:S02]  /*177a0*/  MUFU.EX2 R33, R0 ;  /* 0x0000000000217308 */ /* 0x0005e40000000800 */
[----:B--2---:R-:W-:Y:S08]  /*177b0*/  FFMA.FTZ R0, R22, c[0x0][0x2d0], -R159 ;  /* 0x0000b40016007a23 */ /* 0x004ff0000001089f */
[----:B------:R2:W4:Y:S02]  /*177c0*/  MUFU.EX2 R35, R0 ;  /* 0x0000000000237308 */ /* 0x0005240000000800 */
[----:B--2---:R-:W-:Y:S02]  /*177d0*/  FSEL R0, R155, RZ, P0 ;  /* 0x000000ff9b007208 */ /* 0x004fe40000000000 */
[----:B------:R-:W-:Y:S02]  /*177e0*/  FSETP.NEU.FTZ.AND P0, PT, R157, -INF , PT ;  /* 0xff8000009d00780b */ /* 0x000fe40003f1d000 */
[----:B----4-:R-:W-:Y:S01]  /*177f0*/  F2FP.BF16.PACK_AB R43, R34, R35 ;  /* 0x00000023222b723e */ /* 0x010fe200000010ff */
        /* <DEDUP_REMOVED lines=10> */
[C---:B------:R-:W-:Y:S02]  /*178a0*/  FMUL.FTZ R137, R6.reuse, R137 ;  /* 0x0000008906897220 */ /* 0x040fe40000410000 */
[--C-:B----4-:R-:W-:Y:S02]  /*178b0*/  FFMA.FTZ R2, R13, c[0x0][0x2d0], -R158.reuse ;  /* 0x0000b4000d027a23 */ /* 0x110fe4000001089e */
        /* <DEDUP_REMOVED lines=26> */
[----:B--2---:R-:W-:Y:S04]  /*17a60*/  FFMA.FTZ R2, R17, c[0x0][0x2d0], -R158 ;  /* 0x0000b40011027a23 */ /* 0x004fe8000001089e */
[----:B------:R2:W-:Y:S02]  /*17a70*/  MUFU.EX2 R38, R2 ;  /* 0x0000000200267308 */ /* 0x0005e40000000800 */
[----:B--2---:R-:W-:Y:S05]  /*17a80*/  FSEL R2, R156, RZ, P1 ;  /* 0x000000ff9c027208 */ /* 0x004fea0000800000 */
[----:B------:R-:W-:Y:S01]  /*17a90*/  FADD.FTZ R0, -R2, R152 ;  /* 0x0000009802007221 */ /* 0x000fe20000010100 */
[----:B------:R-:W-:Y:S01]  /*17aa0*/  FSEL R2, R157, RZ, P0 ;  /* 0x000000ff9d027208 */ /* 0x000fe20000000000 */
[C---:B------:R-:W-:Y:S01]  /*17ab0*/  FMUL.FTZ R152, R7.reuse, c[0x0][0x2d0] ;  /* 0x0000b40007987a20 */ /* 0x040fe20000410000 */
[----:B------:R-:W-:Y:S01]  /*17ac0*/  FSETP.NEU.FTZ.AND P0, PT, R7, -INF , PT ;  /* 0xff8000000700780b */ /* 0x000fe20003f1d000 */
[----:B------:R-:W-:Y:S03]  /*17ad0*/  FMUL.FTZ R0, R0, c[0x0][0x2d0] ;  /* 0x0000b40000007a20 */ /* 0x000fe60000410000 */
[----:B------:R-:W-:Y:S01]  /*17ae0*/  FSEL R152, R152, RZ, P0 ;  /* 0x000000ff98987208 */ /* 0x000fe20000000000 */
[----:B------:R2:W4:Y:S04]  /*17af0*/  MUFU.EX2 R3, R0 ;  /* 0x0000000000037308 */ /* 0x0005280000000800 */
[--C-:B------:R-:W-:Y:S02]  /*17b00*/  FFMA.FTZ R4, R15, c[0x0][0x2d0], -R152.reuse ;  /* 0x0000b4000f047a23 */ /* 0x100fe40000010898 */
[----:B--2---:R-:W-:Y:S04]  /*17b10*/  FADD.FTZ R0, -R2, R153 ;  /* 0x0000009902007221 */ /* 0x004fe80000010100 */
[----:B------:R2:W-:Y:S01]  /*17b20*/  MUFU.EX2 R153, R4 ;  /* 0x0000000400997308 */ /* 0x0005e20000000800 */
[C---:B----4-:R-:W-:Y:S01]  /*17b30*/  FMUL.FTZ R10, R3.reuse, R174 ;  /* 0x000000ae030a7220 */ /* 0x050fe20000410000 */
[----:B------:R-:W-:Y:S01]  /*17b40*/  MOV R174, R38 ;  /* 0x0000002600ae7202 */ /* 0x000fe20000000f00 */
[----:B------:R-:W-:Y:S02]  /*17b50*/  FMUL.FTZ R0, R0, c[0x0][0x2d0] ;  /* 0x0000b40000007a20 */ /* 0x000fe40000410000 */
[C---:B------:R-:W-:Y:S01]  /*17b60*/  FMUL.FTZ R11, R3.reuse, R175 ;  /* 0x000000af030b7220 */ /* 0x040fe20000410000 */
[----:B------:R-:W-:Y:S01]  /*17b70*/  MOV R175, R37 ;  /* 0x0000002500af7202 */ /* 0x000fe20000000f00 */
[C---:B------:R-:W-:Y:S02]  /*17b80*/  FMUL.FTZ R22, R3.reuse, R166 ;  /* 0x000000a603167220 */ /* 0x040fe40000410000 */
[C---:B------:R-:W-:Y:S01]  /*17b90*/  FMUL.FTZ R23, R3.reuse, R167 ;  /* 0x000000a703177220 */ /* 0x040fe20000410000 */
[----:B------:R4:W5:Y:S01]  /*17ba0*/  MUFU.EX2 R2, R0 ;  /* 0x0000000000027308 */ /* 0x0009620000000800 */
[----:B------:R-:W-:Y:S01]  /*17bb0*/  F2FP.BF16.PACK_AB R46, R174, R175 ;  /* 0x000000afae2e723e */ /* 0x000fe200000010ff */
        /* <DEDUP_REMOVED lines=8> */
[----:B------:R-:W2:Y:S01]  /*17c40*/  MUFU.EX2 R39, R4 ;  /* 0x0000000400277308 */ /* 0x000ea20000000800 */
[C---:B------:R-:W-:Y:S02]  /*17c50*/  FMUL.FTZ R59, R3.reuse, R59 ;  /* 0x0000003b033b7220 */ /* 0x040fe40000410000 */
[C---:B------:R-:W-:Y:S02]  /*17c60*/  FMUL.FTZ R70, R3.reuse, R70 ;  /* 0x0000004603467220 */ /* 0x040fe40000410000 */
[C---:B------:R-:W-:Y:S02]  /*17c70*/  FMUL.FTZ R71, R3.reuse, R71 ;  /* 0x0000004703477220 */ /* 0x040fe40000410000 */
[--C-:B----4-:R-:W-:Y:S02]  /*17c80*/  FFMA.FTZ R0, R14, c[0x0][0x2d0], -R152.reuse ;  /* 0x0000b4000e007a23 */ /* 0x110fe40000010898 */
[C---:B-----5:R-:W-:Y:S02]  /*17c90*/  FMUL.FTZ R12, R2.reuse, R176 ;  /* 0x000000b0020c7220 */ /* 0x060fe40000410000 */
[----:B------:R4:W5:Y:S01]  /*17ca0*/  MUFU.EX2 R29, R0 ;  /* 0x00000000001d7308 */ /* 0x0009620000000800 */
[C---:B------:R-:W-:Y:S01]  /*17cb0*/  FMUL.FTZ R13, R2.reuse, R177 ;  /* 0x000000b1020d7220 */ /* 0x040fe20000410000 */
[----:B------:R-:W-:Y:S01]  /*17cc0*/  MOV R177, R33 ;  /* 0x0000002100b17202 */ /* 0x000fe20000000f00 */
[C---:B------:R-:W-:Y:S01]  /*17cd0*/  FMUL.FTZ R16, R2.reuse, R180 ;  /* 0x000000b402107220 */ /* 0x040fe20000410000 */
[----:B------:R-:W-:Y:S01]  /*17ce0*/  MOV R180, R31 ;  /* 0x0000001f00b47202 */ /* 0x000fe20000000f00 */
[C---:B------:R-:W-:Y:S01]  /*17cf0*/  FMUL.FTZ R17, R2.reuse, R181 ;  /* 0x000000b502117220 */ /* 0x040fe20000410000 */
[----:B------:R-:W-:Y:S01]  /*17d00*/  MOV R181, R30 ;  /* 0x0000001e00b57202 */ /* 0x000fe20000000f00 */
[C---:B------:R-:W-:Y:S02]  /*17d10*/  FMUL.FTZ R140, R2.reuse, R140 ;  /* 0x0000008c028c7220 */ /* 0x040fe40000410000 */
[C---:B------:R-:W-:Y:S02]  /*17d20*/  FMUL.FTZ R141, R2.reuse, R141 ;  /* 0x0000008d028d7220 */ /* 0x040fe40000410000 */
[C---:B------:R-:W-:Y:S01]  /*17d30*/  FMUL.FTZ R144, R2.reuse, R144 ;  /* 0x0000009002907220 */ /* 0x040fe20000410000 */
[----:B--2---:R-:W-:Y:S01]  /*17d40*/  MOV R173, R39 ;  /* 0x0000002700ad7202 */ /* 0x004fe20000000f00 */
[----:B------:R-:W-:Y:S02]  /*17d50*/  FMUL.FTZ R39, R3, R163 ;  /* 0x000000a303277220 */ /* 0x000fe40000410000 */
[C---:B------:R-:W-:Y:S02]  /*17d60*/  FMUL.FTZ R145, R2.reuse, R145 ;  /* 0x0000009102917220 */ /* 0x040fe40000410000 */
[C---:B------:R-:W-:Y:S02]  /*17d70*/  FMUL.FTZ R60, R2.reuse, R60 ;  /* 0x0000003c023c7220 */ /* 0x040fe40000410000 */
[C---:B------:R-:W-:Y:S02]  /*17d80*/  FMUL.FTZ R61, R2.reuse, R61 ;  /* 0x0000003d023d7220 */ /* 0x040fe40000410000 */
[----:B------:R-:W-:Y:S02]  /*17d90*/  FMUL.FTZ R64, R2, R64 ;  /* 0x0000004002407220 */ /* 0x000fe40000410000 */
[----:B----4-:R-:W-:Y:S01]  /*17da0*/  FFMA.FTZ R0, R18, c[0x0][0x2d0], -R152 ;  /* 0x0000b40012007a23 */ /* 0x010fe20000010898 */
[----:B-----5:R-:W-:Y:S01]  /*17db0*/  F2FP.BF16.PACK_AB R45, R153, R29 ;  /* 0x0000001d992d723e */ /* 0x020fe200000010ff */
[C---:B------:R-:W-:Y:S02]  /*17dc0*/  FMUL.FTZ R65, R2.reuse, R65 ;  /* 0x0000004102417220 */ /* 0x040fe40000410000 */
[----:B------:R2:W4:Y:S01]  /*17dd0*/  MUFU.EX2 R36, R0 ;  /* 0x0000000000247308 */ /* 0x0005220000000800 */
        /* <DEDUP_REMOVED lines=12> */
[----:B--2---:R-:W-:Y:S01]  /*17ea0*/  FSEL R0, R7, RZ, P0 ;  /* 0x000000ff07007208 */ /* 0x004fe20000000000 */
[----:B------:R-:W-:Y:S01]  /*17eb0*/  FMUL.FTZ R96, R2, R96 ;  /* 0x0000006002607220 */ /* 0x000fe20000410000 */
[----:B----4-:R-:W-:Y:S01]  /*17ec0*/  MOV R176, R36 ;  /* 0x0000002400b07202 */ /* 0x010fe20000000f00 */
[----:B------:R-:W-:Y:S02]  /*17ed0*/  FMUL.FTZ R36, R6, R160 ;  /* 0x000000a006247220 */ /* 0x000fe40000410000 */
[----:B------:R-:W-:Y:S01]  /*17ee0*/  FADD.FTZ R0, -R0, R154 ;  /* 0x0000009a00007221 */ /* 0x000fe20000010100 */
[----:B------:R-:W-:Y:S01]  /*17ef0*/  MOV R154, R8 ;  /* 0x00000008009a7202 */ /* 0x000fe20000000f00 */
[----:B------:R-:W-:Y:S01]  /*17f00*/  FMUL.FTZ R8, R6, R172 ;  /* 0x000000ac06087220 */ /* 0x000fe20000410000 */
[----:B------:R-:W-:Y:S01]  /*17f10*/  F2FP.BF16.PACK_AB R47, R173, R176 ;  /* 0x000000b0ad2f723e */ /* 0x000fe200000010ff */
[----:B------:R-:W-:Y:S01]  /*17f20*/  FMUL.FTZ R0, R0, c[0x0][0x2d0] ;  /* 0x0000b40000007a20 */ /* 0x000fe20000410000 */
[----:B------:R-:W-:Y:S01]  /*17f30*/  F2FP.BF16.PACK_AB R42, R33, R154 ;  /* 0x0000009a212a723e */ /* 0x000fe200000010ff */
[----:B------:R-:W-:Y:S01]  /*17f40*/  LDSM.16.MT88.4 R160, [R220+0x2880] ;  /* 0x00288000dca0783b */ /* 0x000fe20000004200 */
[C---:B------:R-:W-:Y:S01]  /*17f50*/  FMUL.FTZ R102, R3.reuse, R102 ;  /* 0x0000006603667220 */ /* 0x040fe20000410000 */
[----:B------:R-:W-:Y:S01]  /*17f60*/  MOV R172, R35 ;  /* 0x0000002300ac7202 */ /* 0x000fe20000000f00 */
[C---:B------:R-:W-:Y:S01]  /*17f70*/  FMUL.FTZ R103, R3.reuse, R103 ;  /* 0x0000006703677220 */ /* 0x040fe20000410000 */
[----:B------:R-:W2:Y:S01]  /*17f80*/  MUFU.EX2 R0, R0 ;  /* 0x0000000000007308 */ /* 0x000ea20000000800 */
[C---:B------:R-:W-:Y:S01]  /*17f90*/  FMUL.FTZ R106, R3.reuse, R106 ;  /* 0x0000006a036a7220 */ /* 0x040fe20000410000 */
[-C--:B-1----:R-:W-:Y:S05]  /*17fa0*/  HMMA.16816.F32.BF16 R8, R40, R24.reuse, R8 ;  /* 0x000000182808723c */ /* 0x082fea0000041808 */
[C---:B------:R-:W-:Y:S02]  /*17fb0*/  FMUL.FTZ R33, R2.reuse, R189 ;  /* 0x000000bd02217220 */ /* 0x040fe40000410000 */
[----:B------:R-:W-:Y:S02]  /*17fc0*/  FMUL.FTZ R97, R2, R97 ;  /* 0x0000006102617220 */ /* 0x000fe40000410000 */
[C---:B------:R-:W-:Y:S03]  /*17fd0*/  FMUL.FTZ R107, R3.reuse, R107 ;  /* 0x0000006b036b7220 */ /* 0x040fe60000410000 */
[--C-:B------:R-:W-:Y:S02]  /*17fe0*/  FFMA.FTZ R4, R196, c[0x0][0x2d0], -R52.reuse ;  /* 0x0000b400c4047a23 */ /* 0x100fe40000010834 */
[C---:B------:R-:W-:Y:S02]  /*17ff0*/  FMUL.FTZ R108, R2.reuse, R108 ;  /* 0x0000006c026c7220 */ /* 0x040fe40000410000 */
[----:B------:R1:W-:Y:S01]  /*18000*/  MUFU.EX2 R164, R4 ;  /* 0x0000000400a47308 */ /* 0x0003e20000000800 */
[C---:B------:R-:W-:Y:S02]  /*18010*/  FMUL.FTZ R109, R2.reuse, R109 ;  /* 0x0000006d026d7220 */ /* 0x040fe40000410000 */
[C---:B------:R-:W-:Y:S02]  /*18020*/  FMUL.FTZ R112, R2.reuse, R112 ;  /* 0x0000007002707220 */ /* 0x040fe40000410000 */
[----:B------:R-:W-:Y:S02]  /*18030*/  FMUL.FTZ R113, R2, R113 ;  /* 0x0000007102717220 */ /* 0x000fe40000410000 */
[C---:B--2---:R-:W-:Y:S01]  /*18040*/  FMUL.FTZ R14, R0.reuse, R178 ;  /* 0x000000b2000e7220 */ /* 0x044fe20000410000 */
[----:B------:R-:W-:Y:S01]  /*18050*/  MOV R178, R34 ;  /* 0x0000002200b27202 */ /* 0x000fe20000000f00 */
[C---:B------:R-:W-:Y:S01]  /*18060*/  FMUL.FTZ R15, R0.reuse, R179 ;  /* 0x000000b3000f7220 */ /* 0x040fe20000410000 */
[----:B------:R-:W-:Y:S01]  /*18070*/  MOV R179, R32 ;  /* 0x0000002000b37202 */ /* 0x000fe20000000f00 */
[C---:B------:R-:W-:Y:S02]  /*18080*/  FMUL.FTZ R118, R3.reuse, R118 ;  /* 0x0000007603767220 */ /* 0x040fe40000410000 */
[C---:B------:R-:W-:Y:S02]  /*18090*/  FMUL.FTZ R119, R3.reuse, R119 ;  /* 0x0000007703777220 */ /* 0x040fe40000410000 */
[----:B------:R-:W-:Y:S01]  /*180a0*/  FMUL.FTZ R122, R3, R122 ;  /* 0x0000007a037a7220 */ /* 0x000fe20000410000 */
[C---:B------:R-:W-:Y:S04]  /*180b0*/  HMMA.16816.F32.BF16 R12, R44.reuse, R24, R12 ;  /* 0x000000182c0c723c */ /* 0x040fe8000004180c */
[C---:B------:R-:W-:Y:S01]  /*180c0*/  FMUL.FTZ R18, R0.reuse, R182 ;  /* 0x000000b600127220 */ /* 0x040fe20000410000 */
[----:B------:R-:W-:Y:S01]  /*180d0*/  MOV R182, R29 ;  /* 0x0000001d00b67202 */ /* 0x000fe20000000f00 */
[----:B------:R-:W-:Y:S01]  /*180e0*/  FMUL.FTZ R19, R0, R183 ;  /* 0x000000b700137220 */ /* 0x000fe20000410000 */
[----:B------:R-:W-:Y:S01]  /*180f0*/  MOV R183, R28 ;  /* 0x0000001c00b77202 */ /* 0x000fe20000000f00 */
[--C-:B-1----:R-:W-:Y:S04]  /*18100*/  FFMA.FTZ R4, R195, c[0x0][0x2d0], -R52.reuse ;  /* 0x0000b400c3047a23 */ /* 0x102fe80000010834 */
[C---:B------:R-:W-:Y:S01]  /*18110*/  FMUL.FTZ R123, R3.reuse, R123 ;  /* 0x0000007b037b7220 */ /* 0x040fe20000410000 */
[-C--:B------:R-:W-:Y:S01]  /*18120*/  HMMA.16816.F32.BF16 R16, R44, R26.reuse, R16 ;  /* 0x0000001a2c10723c */ /* 0x080fe20000041810 */
[----:B------:R-:W1:Y:S02]  /*18130*/  MUFU.EX2 R165, R4 ;  /* 0x0000000400a57308 */ /* 0x000e640000000800 */
[C---:B------:R-:W-:Y:S02]  /*18140*/  FMUL.FTZ R134, R3.reuse, R134 ;  /* 0x0000008603867220 */ /* 0x040fe40000410000 */
[----:B------:R-:W-:Y:S02]  /*18150*/  FMUL.FTZ R135, R3, R135 ;  /* 0x0000008703877220 */ /* 0x000fe40000410000 */
[--C-:B------:R-:W-:Y:S01]  /*18160*/  FFMA.FTZ R167, R233, c[0x0][0x2d0], -R52.reuse ;  /* 0x0000b400e9a77a23 */ /* 0x100fe20000010834 */
[C---:B------:R-:W-:Y:S04]  /*18170*/  HMMA.16816.F32.BF16 R20, R40.reuse, R26, R20 ;  /* 0x0000001a2814723c */ /* 0x040fe80000041814 */
[C---:B------:R-:W-:Y:S02]  /*18180*/  FMUL.FTZ R24, R6.reuse, R168 ;  /* 0x000000a806187220 */ /* 0x040fe40000410000 */
[----:B------:R-:W-:Y:S02]  /*18190*/  FMUL.FTZ R25, R6, R169 ;  /* 0x000000a906197220 */ /* 0x000fe40000410000 */
[C---:B------:R-:W-:Y:S04]  /*181a0*/  FMUL.FTZ R26, R3.reuse, R170 ;  /* 0x000000aa031a7220 */ /* 0x040fe80000410000 */
[----:B------:R-:W-:Y:S02]  /*181b0*/  FMUL.FTZ R27, R3, R171 ;  /* 0x000000ab031b7220 */ /* 0x000fe40000410000 */
[--C-:B------:R-:W-:Y:S02]  /*181c0*/  FFMA.FTZ R170, R235, c[0x0][0x2d0], -R52.reuse ;  /* 0x0000b400ebaa7a23 */ /* 0x100fe40000010834 */
[--C-:B------:R-:W-:Y:S01]  /*181d0*/  FFMA.FTZ R169, R234, c[0x0][0x2d0], -R52.reuse ;  /* 0x0000b400eaa97a23 */ /* 0x100fe20000010834 */
[----:B-1----:R-:W-:Y:S01]  /*181e0*/  MOV R235, R165 ;  /* 0x000000a500eb7202 */ /* 0x002fe20000000f00 */
[----:B------:R-:W-:Y:S01]  /*181f0*/  FFMA.FTZ R168, R236, c[0x0][0x2d0], -R52 ;  /* 0x0000b400eca87a23 */ /* 0x000fe20000010834 */
[-C--:B---3--:R-:W-:Y:S01]  /*18200*/  HMMA.16816.F32.BF16 R24, R40, R48.reuse, R24 ;  /* 0x000000302818723c */ /* 0x088fe20000041818 */
[----:B------:R-:W-:Y:S02]  /*18210*/  MUFU.EX2 R195, R170 ;  /* 0x000000aa00c37308 */ /* 0x000fe40000000800 */
[C---:B------:R-:W-:Y:S01]  /*18220*/  FMUL.FTZ R28, R2.reuse, R184 ;  /* 0x000000b8021c7220 */ /* 0x040fe20000410000 */
[----:B------:R-:W-:Y:S01]  /*18230*/  MOV R184, R179 ;  /* 0x000000b300b87202 */ /* 0x000fe20000000f00 */
[----:B------:R-:W-:Y:S01]  /*18240*/  FMUL.FTZ R29, R2, R185 ;  /* 0x000000b9021d7220 */ /* 0x000fe20000410000 */
[----:B------:R-:W-:Y:S01]  /*18250*/  MOV R179, R174 ;  /* 0x000000ae00b37202 */ /* 0x000fe20000000f00 */
[C---:B------:R-:W-:Y:S01]  /*18260*/  FMUL.FTZ R30, R0.reuse, R186 ;  /* 0x000000ba001e7220 */ /* 0x040fe20000410000 */
[----:B------:R-:W-:Y:S01]  /*18270*/  MOV R234, R164 ;  /* 0x000000a400ea7202 */ /* 0x000fe20000000f00 */
[----:B------:R-:W-:Y:S03]  /*18280*/  FMUL.FTZ R31, R0, R187 ;  /* 0x000000bb001f7220 */ /* 0x000fe60000410000 */
[--C-:B------:R-:W-:Y:S01]  /*18290*/  FFMA.FTZ R166, R232, c[0x0][0x2d0], -R159.reuse ;  /* 0x0000b400e8a67a23 */ /* 0x100fe2000001089f */
[----:B------:R-:W-:Y:S01]  /*182a0*/  MOV R233, R179 ;  /* 0x000000b300e97202 */ /* 0x000fe20000000f00 */
[--C-:B------:R-:W-:Y:S01]  /*182b0*/  FFMA.FTZ R165, R231, c[0x0][0x2d0], -R159.reuse ;  /* 0x0000b400e7a57a23 */ /* 0x100fe2000001089f */
[----:B------:R-:W-:Y:S01]  /*182c0*/  MOV R232, R178 ;  /* 0x000000b200e87202 */ /* 0x000fe20000000f00 */
[C---:B------:R-:W-:Y:S02]  /*182d0*/  HMMA.16816.F32.BF16 R28, R44.reuse, R48, R28 ;  /* 0x000000302c1c723c */ /* 0x040fe4000004181c */
[----:B------:R-:W-:Y:S02]  /*182e0*/  MUFU.EX2 R196, R165 ;  /* 0x000000a500c47308 */ /* 0x000fe40000000800 */
[----:B------:R-:W-:Y:S01]  /*182f0*/  FMUL.FTZ R32, R2, R188 ;  /* 0x000000bc02207220 */ /* 0x000fe20000410000 */
[----:B------:R-:W-:Y:S01]  /*18300*/  MOV R188, R183 ;  /* 0x000000b700bc7202 */ /* 0x000fe20000000f00 */
[C---:B------:R-:W-:Y:S01]  /*18310*/  FMUL.FTZ R34, R0.reuse, R190 ;  /* 0x000000be00227220 */ /* 0x040fe20000410000 */
[----:B------:R-:W-:Y:S01]  /*18320*/  MOV R183, R153 ;  /* 0x0000009900b77202 */ /* 0x000fe20000000f00 */
[C---:B------:R-:W-:Y:S01]  /*18330*/  FMUL.FTZ R35, R0.reuse, R191 ;  /* 0x000000bf00237220 */ /* 0x040fe20000410000 */
[----:B------:R-:W-:Y:S02]  /*18340*/  MOV R189, R188 ;  /* 0x000000bc00bd7202 */ /* 0x000fe40000000f00 */
[----:B------:R-:W2:Y:S01]  /*18350*/  LDL.LU R188, [R1+0x88] ;  /* 0x0000880001bc7983 */ /* 0x000ea20000300800 */
[--C-:B------:R-:W-:Y:S01]  /*18360*/  FFMA.FTZ R164, R215, c[0x0][0x2d0], -R159.reuse ;  /* 0x0000b400d7a47a23 */ /* 0x100fe2000001089f */
[----:B------:R-:W-:Y:S01]  /*18370*/  MOV R231, R177 ;  /* 0x000000b100e77202 */ /* 0x000fe20000000f00 */
[C---:B------:R-:W-:Y:S01]  /*18380*/  FMUL.FTZ R142, R0.reuse, R142 ;  /* 0x0000008e008e7220 */ /* 0x040fe20000410000 */
[-C--:B------:R-:W-:Y:S03]  /*18390*/  HMMA.16816.F32.BF16 R32, R44, R50.reuse, R32 ;  /* 0x000000322c20723c */ /* 0x080fe60000041820 */
[C---:B------:R-:W-:Y:S01]  /*183a0*/  FMUL.FTZ R143, R0.reuse, R143 ;  /* 0x0000008f008f7220 */ /* 0x040fe20000410000 */
[----:B------:R-:W-:Y:S01]  /*183b0*/  MOV R215, R176 ;  /* 0x000000b000d77202 */ /* 0x000fe20000000f00 */
[C---:B------:R-:W-:Y:S01]  /*183c0*/  FMUL.FTZ R146, R0.reuse, R146 ;  /* 0x0000009200927220 */ /* 0x040fe20000410000 */
[----:B------:R-:W-:Y:S01]  /*183d0*/  MOV R187, R182 ;  /* 0x000000b600bb7202 */ /* 0x000fe20000000f00 */
[C---:B------:R-:W-:Y:S01]  /*183e0*/  FMUL.FTZ R147, R0.reuse, R147 ;  /* 0x0000009300937220 */ /* 0x040fe20000410000 */
[C---:B------:R-:W-:Y:S01]  /*183f0*/  HMMA.16816.F32.BF16 R36, R40.reuse, R50, R36 ;  /* 0x000000322824723c */ /* 0x040fe20000041824 */
[----:B------:R-:W1:Y:S03]  /*18400*/  LDSM.16.MT88.4 R48, [R220+0x2080] ;  /* 0x00208000dc30783b */ /* 0x000e660000004200 */
[C---:B------:R-:W-:Y:S01]  /*18410*/  FMUL.FTZ R62, R0.reuse, R62 ;  /* 0x0000003e003e7220 */ /* 0x040fe20000410000 */
[----:B------:R-:W-:Y:S01]  /*18420*/  MOV R182, R154 ;  /* 0x0000009a00b67202 */ /* 0x000fe20000000f00 */
[C---:B------:R-:W-:Y:S01]  /*18430*/  FMUL.FTZ R63, R0.reuse, R63 ;  /* 0x0000003f003f7220 */ /* 0x040fe20000410000 */
[----:B------:R-:W-:Y:S01]  /*18440*/  MOV R186, R181 ;  /* 0x000000b500ba7202 */ /* 0x000fe20000000f00 */
[C---:B------:R-:W-:Y:S01]  /*18450*/  FMUL.FTZ R66, R0.reuse, R66 ;  /* 0x0000004200427220 */ /* 0x040fe20000410000 */
[----:B------:R-:W-:Y:S03]  /*18460*/  MOV R181, R172 ;  /* 0x000000ac00b57202 */ /* 0x000fe60000000f00 */
[C---:B------:R-:W-:Y:S01]  /*18470*/  FMUL.FTZ R67, R0.reuse, R67 ;  /* 0x0000004300437220 */ /* 0x040fe20000410000 */
[----:B------:R-:W-:Y:S01]  /*18480*/  MOV R185, R180 ;  /* 0x000000b400b97202 */ /* 0x000fe20000000f00 */
[C---:B------:R-:W-:Y:S01]  /*18490*/  FMUL.FTZ R78, R0.reuse, R78 ;  /* 0x0000004e004e7220 */ /* 0x040fe20000410000 */
[----:B------:R-:W-:Y:S01]  /*184a0*/  MOV R180, R173 ;  /* 0x000000ad00b47202 */ /* 0x000fe20000000f00 */
        /* <DEDUP_REMOVED lines=13> */
[--C-:B------:R-:W-:Y:S01]  /*18580*/  FFMA.FTZ R53, R204, c[0x0][0x2d0], -R159.reuse ;  /* 0x0000b400cc357a23 */ /* 0x100fe2000001089f */
[-C--:B-1----:R-:W-:Y:S01]  /*18590*/  HMMA.16816.F32.BF16 R136, R40, R48.reuse, R136 ;  /* 0x000000302888723c */ /* 0x082fe20000041888 */
[----:B------:R1:W-:Y:S02]  /*185a0*/  MUFU.EX2 R252, R4 ;  /* 0x0000000400fc7308 */ /* 0x0003e40000000800 */
[C---:B------:R-:W-:Y:S02]  /*185b0*/  FMUL.FTZ R124, R2.reuse, R124 ;  /* 0x0000007c027c7220 */ /* 0x040fe40000410000 */
[----:B------:R-:W-:Y:S02]  /*185c0*/  FMUL.FTZ R125, R2, R125 ;  /* 0x0000007d027d7220 */ /* 0x000fe40000410000 */
[C---:B------:R-:W-:Y:S01]  /*185d0*/  FMUL.FTZ R126, R0.reuse, R126 ;  /* 0x0000007e007e7220 */ /* 0x040fe20000410000 */
[C---:B------:R-:W-:Y:S03]  /*185e0*/  HMMA.16816.F32.BF16 R140, R44.reuse, R48, R140 ;  /* 0x000000302c8c723c */ /* 0x040fe6000004188c */
[----:B------:R-:W-:Y:S01]  /*185f0*/  MUFU.EX2 R247, R53 ;  /* 0x0000003500f77308 */ /* 0x000fe20000000800 */
[----:B------:R-:W-:Y:S02]  /*18600*/  FMUL.FTZ R127, R0, R127 ;  /* 0x0000007f007f7220 */ /* 0x000fe40000410000 */
[C---:B------:R-:W-:Y:S02]  /*18610*/  FMUL.FTZ R128, R2.reuse, R128 ;  /* 0x0000008002807220 */ /* 0x040fe40000410000 */
[-C--:B------:R-:W-:Y:S04]  /*18620*/  HMMA.16816.F32.BF16 R144, R44, R50.reuse, R144 ;  /* 0x000000322c90723c */ /* 0x080fe80000041890 */
[----:B------:R-:W-:Y:S02]  /*18630*/  FMUL.FTZ R129, R2, R129 ;  /* 0x0000008102817220 */ /* 0x000fe40000410000 */
[----:B------:R-:W-:Y:S02]  /*18640*/  FMUL.FTZ R130, R0, R130 ;  /* 0x0000008200827220 */ /* 0x000fe40000410000 */
[C---:B------:R-:W-:Y:S01]  /*18650*/  HMMA.16816.F32.BF16 R148, R40.reuse, R50, R148 ;  /* 0x000000322894723c */ /* 0x040fe20000041894 */
[----:B------:R-:W3:Y:S03]  /*18660*/  LDSM.16.MT88.4 R48, [R219+0x2080] ;  /* 0x00208000db30783b */ /* 0x000ee60000004200 */
[--C-:B-1----:R-:W-:Y:S02]  /*18670*/  FFMA.FTZ R4, R194, c[0x0][0x2d0], -R159.reuse ;  /* 0x0000b400c2047a23 */ /* 0x102fe4000001089f */
[----:B------:R-:W-:Y:S01]  /*18680*/  MUFU.EX2 R194, R166 ;  /* 0x000000a600c27308 */ /* 0x000fe20000000800 */
[----:B------:R-:W-:Y:S02]  /*18690*/  FMUL.FTZ R131, R0, R131 ;  /* 0x0000008300837220 */ /* 0x000fe40000410000 */
[--C-:B------:R-:W-:Y:S03]  /*186a0*/  FFMA.FTZ R171, R208, c[0x0][0x2d0], -R152.reuse ;  /* 0x0000b400d0ab7a23 */ /* 0x100fe60000010898 */
[--C-:B------:R-:W-:Y:S02]  /*186b0*/  FFMA.FTZ R172, R207, c[0x0][0x2d0], -R152.reuse ;  /* 0x0000b400cfac7a23 */ /* 0x100fe40000010898 */
[----:B------:R-:W-:Y:S02]  /*186c0*/  FFMA.FTZ R173, R206, c[0x0][0x2d0], -R152 ;  /* 0x0000b400cead7a23 */ /* 0x000fe40000010898 */
[----:B------:R1:W4:Y:S01]  /*186d0*/  MUFU.EX2 R251, R4 ;  /* 0x0000000400fb7308 */ /* 0x0003220000000800 */
[--C-:B------:R-:W-:Y:S02]  /*186e0*/  FFMA.FTZ R154, R213, c[0x0][0x2d0], -R158.reuse ;  /* 0x0000b400d59a7a23 */ /* 0x100fe4000001089e */
[----:B------:R-:W-:Y:S02]  /*186f0*/  FFMA.FTZ R153, R212, c[0x0][0x2d0], -R158 ;  /* 0x0000b400d4997a23 */ /* 0x000fe4000001089e */
[--C-:B-1----:R-:W-:Y:S01]  /*18700*/  FFMA.FTZ R4, R202, c[0x0][0x2d0], -R52.reuse ;  /* 0x0000b400ca047a23 */ /* 0x102fe20000010834 */
[-C--:B---3--:R-:W-:Y:S04]  /*18710*/  HMMA.16816.F32.BF16 R56, R40, R48.reuse, R56 ;  /* 0x000000302838723c */ /* 0x088fe80000041838 */
[----:B------:R-:W-:Y:S04]  /*18720*/  MUFU.EX2 R202, R167 ;  /* 0x000000a700ca7308 */ /* 0x000fe80000000800 */
[C---:B------:R-:W-:Y:S06]  /*18730*/  HMMA.16816.F32.BF16 R60, R44.reuse, R48, R60 ;  /* 0x000000302c3c723c */ /* 0x040fec000004183c */
[----:B------:R1:W-:Y:S02]  /*18740*/  MUFU.EX2 R250, R4 ;  /* 0x0000000400fa7308 */ /* 0x0003e40000000800 */
[-C--:B------:R-:W-:Y:S08]  /*18750*/  HMMA.16816.F32.BF16 R64, R44, R50.reuse, R64 ;  /* 0x000000322c40723c */ /* 0x080ff00000041840 */
[C---:B------:R-:W-:Y:S01]  /*18760*/  HMMA.16816.F32.BF16 R68, R40.reuse, R50, R68 ;  /* 0x000000322844723c */ /* 0x040fe20000041844 */
[----:B------:R-:W3:Y:S03]  /*18770*/  LDSM.16.MT88.4 R48, [R217+0x3880] ;  /* 0x00388000d930783b */ /* 0x000ee60000004200 */
[----:B-1----:R-:W-:Y:S04]  /*18780*/  FFMA.FTZ R4, R205, c[0x0][0x2d0], -R52 ;  /* 0x0000b400cd047a23 */ /* 0x002fe80000010834 */
[----:B------:R1:W5:Y:S04]  /*18790*/  MUFU.EX2 R249, R4 ;  /* 0x0000000400f97308 */ /* 0x0003680000000800 */
[--C-:B-1----:R-:W-:Y:S01]  /*187a0*/  FFMA.FTZ R4, R203, c[0x0][0x2d0], -R159.reuse ;  /* 0x0000b400cb047a23 */ /* 0x102fe2000001089f */
[-C--:B---3--:R-:W-:Y:S05]  /*187b0*/  HMMA.16816.F32.BF16 R72, R40, R48.reuse, R72 ;  /* 0x000000302848723c */ /* 0x088fea0000041848 */
[----:B------:R1:W3:Y:S01]  /*187c0*/  MUFU.EX2 R248, R4 ;  /* 0x0000000400f87308 */ /* 0x0002e20000000800 */
[----:B------:R-:W-:Y:S01]  /*187d0*/  FFMA.FTZ R159, R214, c[0x0][0x2d0], -R159 ;  /* 0x0000b400d69f7a23 */ /* 0x000fe2000001089f */
[----:B------:R-:W-:Y:S01]  /*187e0*/  MOV R214, R175 ;  /* 0x000000af00d67202 */ /* 0x000fe20000000f00 */
[C---:B------:R-:W-:Y:S08]  /*187f0*/  HMMA.16816.F32.BF16 R76, R44.reuse, R48, R76 ;  /* 0x000000302c4c723c */ /* 0x040ff0000004184c */
[-C--:B------:R-:W-:Y:S08]  /*18800*/  HMMA.16816.F32.BF16 R80, R44, R50.reuse, R80 ;  /* 0x000000322c50723c */ /* 0x080ff00000041850 */
[C---:B------:R-:W-:Y:S01]  /*18810*/  HMMA.16816.F32.BF16 R84, R40.reuse, R50, R84 ;  /* 0x000000322854723c */ /* 0x040fe20000041854 */
[----:B------:R-:W3:Y:S03]  /*18820*/  LDSM.16.MT88.4 R48, [R218+0x3880] ;  /* 0x00388000da30783b */ /* 0x000ee60000004200 */
[--C-:B-1----:R-:W-:Y:S02]  /*18830*/  FFMA.FTZ R4, R200, c[0x0][0x2d0], -R158.reuse ;  /* 0x0000b400c8047a23 */ /* 0x102fe4000001089e */
[----:B------:R-:W-:Y:S10]  /*18840*/  MUFU.EX2 R200, R168 ;  /* 0x000000a800c87308 */ /* 0x000ff40000000800 */
[----:B------:R1:W-:Y:S02]  /*18850*/  MUFU.EX2 R243, R4 ;  /* 0x0000000400f37308 */ /* 0x0003e40000000800 */
[--C-:B-1----:R-:W-:Y:S01]  /*18860*/  FFMA.FTZ R4, R199, c[0x0][0x2d0], -R158.reuse ;  /* 0x0000b400c7047a23 */ /* 0x102fe2000001089e */
[-C--:B---3--:R-:W-:Y:S07]  /*18870*/  HMMA.16816.F32.BF16 R88, R40, R48.reuse, R88 ;  /* 0x000000302858723c */ /* 0x088fee0000041858 */
[----:B------:R1:W-:Y:S01]  /*18880*/  MUFU.EX2 R199, R164 ;  /* 0x000000a400c77308 */ /* 0x0003e20000000800 */
[C---:B------:R-:W-:Y:S09]  /*18890*/  HMMA.16816.F32.BF16 R92, R44.reuse, R48, R92 ;  /* 0x000000302c5c723c */ /* 0x040ff2000004185c */
[----:B------:R3:W-:Y:S01]  /*188a0*/  MUFU.EX2 R244, R4 ;  /* 0x0000000400f47308 */ /* 0x0007e20000000800 */
[-C--:B------:R-:W-:Y:S08]  /*188b0*/  HMMA.16816.F32.BF16 R96, R44, R50.reuse, R96 ;  /* 0x000000322c60723c */ /* 0x080ff00000041860 */
[C---:B------:R-:W-:Y:S01]  /*188c0*/  HMMA.16816.F32.BF16 R100, R40.reuse, R50, R100 ;  /* 0x000000322864723c */ /* 0x040fe20000041864 */
[----:B------:R-:W4:Y:S08]  /*188d0*/  LDSM.16.MT88.4 R48, [R220+0x3880] ;  /* 0x00388000dc30783b */ /* 0x000f300000004200 */
[----:B-1----:R-:W-:Y:S03]  /*188e0*/  LDSM.16.MT88.4 R164, [R217+0x3080] ;  /* 0x00308000d9a4783b */ /* 0x002fe60000004200 */
[--C-:B---3--:R-:W-:Y:S04]  /*188f0*/  FFMA.FTZ R4, R198, c[0x0][0x2d0], -R158.reuse ;  /* 0x0000b400c6047a23 */ /* 0x108fe8000001089e */
[----:B------:R1:W-:Y:S01]  /*18900*/  MUFU.EX2 R245, R4 ;  /* 0x0000000400f57308 */ /* 0x0003e20000000800 */
[----:B--2---:R-:W-:Y:S02]  /*18910*/  FFMA.FTZ R2, R2, R188, R189 ;  /* 0x000000bc02027223 */ /* 0x004fe400000100bd */
[----:B-1----:R-:W-:Y:S01]  /*18920*/  FFMA.FTZ R4, R197, c[0x0][0x2d0], -R158 ;  /* 0x0000b400c5047a23 */ /* 0x002fe2000001089e */
[-C--:B----4-:R-:W-:Y:S06]  /*18930*/  HMMA.16816.F32.BF16 R104, R40, R48.reuse, R104 ;  /* 0x000000302868723c */ /* 0x090fec0000041868 */
[----:B------:R-:W-:Y:S02]  /*18940*/  MUFU.EX2 R197, R169 ;  /* 0x000000a900c57308 */ /* 0x000fe40000000800 */
[C---:B------:R-:W-:Y:S08]  /*18950*/  HMMA.16816.F32.BF16 R108, R44.reuse, R48, R108 ;  /* 0x000000302c6c723c */ /* 0x040ff0000004186c */
[----:B------:R1:W2:Y:S01]  /*18960*/  MUFU.EX2 R246, R4 ;  /* 0x0000000400f67308 */ /* 0x0002a20000000800 */
[-C--:B------:R-:W-:Y:S08]  /*18970*/  HMMA.16816.F32.BF16 R112, R44, R50.reuse, R112 ;  /* 0x000000322c70723c */ /* 0x080ff00000041870 */
[C---:B------:R-:W-:Y:S01]  /*18980*/  HMMA.16816.F32.BF16 R116, R40.reuse, R50, R116 ;  /* 0x000000322874723c */ /* 0x040fe20000041874 */
[----:B------:R-:W3:Y:S03]  /*18990*/  LDSM.16.MT88.4 R48, [R219+0x3880] ;  /* 0x00388000db30783b */ /* 0x000ee60000004200 */
[--C-:B-1----:R-:W-:Y:S04]  /*189a0*/  FFMA.FTZ R4, R54, c[0x0][0x2d0], -R152.reuse ;  /* 0x0000b40036047a23 */ /* 0x102fe80000010898 */
[----:B------:R1:W-:Y:S04]  /*189b0*/  MUFU.EX2 R241, R4 ;  /* 0x0000000400f17308 */ /* 0x0003e80000000800 */
[--C-:B-1----:R-:W-:Y:S01]  /*189c0*/  FFMA.FTZ R4, R55, c[0x0][0x2d0], -R152.reuse ;  /* 0x0000b40037047a23 */ /* 0x102fe20000010898 */
[-C--:B---3--:R-:W-:Y:S01]  /*189d0*/  HMMA.16816.F32.BF16 R120, R40, R48.reuse, R120 ;  /* 0x000000302878723c */ /* 0x088fe20000041878 */
[----:B------:R-:W-:Y:S04]  /*189e0*/  LDSM.16.MT88.4 R52, [R218+0x2880] ;  /* 0x00288000da34783b */ /* 0x000fe80000004200 */
[----:B------:R1:W-:Y:S03]  /*189f0*/  MUFU.EX2 R205, R4 ;  /* 0x0000000400cd7308 */ /* 0x0003e60000000800 */
[C---:B------:R-:W-:Y:S01]  /*18a00*/  HMMA.16816.F32.BF16 R124, R44.reuse, R48, R124 ;  /* 0x000000302c7c723c */ /* 0x040fe2000004187c */
[----:B------:R-:W3:Y:S04]  /*18a10*/  LDL.LU R49, [R1+0x74] ;  /* 0x0000740001317983 */ /* 0x000ee80000300800 */
[----:B------:R-:W4:Y:S03]  /*18a20*/  LDL.LU R48, [R1+0x78] ;  /* 0x0000780001307983 */ /* 0x000f260000300800 */
[-C--:B------:R-:W-:Y:S01]  /*18a30*/  HMMA.16816.F32.BF16 R128, R44, R50.reuse, R128 ;  /* 0x000000322c80723c */ /* 0x080fe20000041880 */
[----:B------:R-:W2:Y:S07]  /*18a40*/  LDSM.16.MT88.4 R44, [R217+0x2880] ;  /* 0x00288000d92c783b */ /* 0x000eae0000004200 */
[----:B------:R-:W-:Y:S04]  /*18a50*/  HMMA.16816.F32.BF16 R132, R40, R50, R132 ;  /* 0x000000322884723c */ /* 0x000fe80000041884 */
[--C-:B-1----:R-:W-:Y:S03]  /*18a60*/  FFMA.FTZ R4, R192, c[0x0][0x2d0], -R152.reuse ;  /* 0x0000b400c0047a23 */ /* 0x102fe60000010898 */
[----:B------:R-:W-:Y:S01]  /*18a70*/  F2FP.BF16.PACK_AB R40, R235, R234 ;  /* 0x000000eaeb28723e */ /* 0x000fe200000010ff */
[----:B------:R1:W-:Y:S01]  /*18a80*/  MUFU.EX2 R204, R4 ;  /* 0x0000000400cc7308 */ /* 0x0003e20000000800 */
[----:B------:R-:W-:Y:S03]  /*18a90*/  F2FP.BF16.PACK_AB R41, R251, R252 ;  /* 0x000000fcfb29723e */ /* 0x000fe600000010ff */
[----:B-----5:R-:W-:Y:S02]  /*18aa0*/  F2FP.BF16.PACK_AB R42, R249, R250 ;  /* 0x000000faf92a723e */ /* 0x020fe400000010ff */
[----:B------:R-:W-:Y:S02]  /*18ab0*/  F2FP.BF16.PACK_AB R43, R248, R247 ;  /* 0x000000f7f82b723e */ /* 0x000fe400000010ff */
[----:B--2---:R-:W-:Y:S01]  /*18ac0*/  F2FP.BF16.PACK_AB R50, R246, R245 ;  /* 0x000000f5f632723e */ /* 0x004fe200000010ff */
[--C-:B-1----:R-:W-:Y:S04]  /*18ad0*/  FFMA.FTZ R4, R201, c[0x0][0x2d0], -R152.reuse ;  /* 0x0000b400c9047a23 */ /* 0x102fe80000010898 */
[-C--:B------:R-:W-:Y:S01]  /*18ae0*/  HMMA.16816.F32.BF16 R8, R40, R44.reuse, R8 ;  /* 0x0000002c2808723c */ /* 0x080fe20000041808 */
[----:B------:R-:W-:Y:S02]  /*18af0*/  MUFU.EX2 R201, R159 ;  /* 0x0000009f00c97308 */ /* 0x000fe40000000800 */
[----:B------:R-:W-:Y:S08]  /*18b00*/  FFMA.FTZ R152, R209, c[0x0][0x2d0], -R152 ;  /* 0x0000b400d1987a23 */ /* 0x000ff00000010898 */
[----:B------:R-:W1:Y:S10]  /*18b10*/  MUFU.EX2 R203, R4 ;  /* 0x0000000400cb7308 */ /* 0x000e740000000800 */
[----:B------:R-:W-:Y:S10]  /*18b20*/  MUFU.EX2 R152, R152 ;  /* 0x0000009800987308 */ /* 0x000ff40000000800 */
[----:B------:R-:W-:Y:S01]  /*18b30*/  MUFU.EX2 R159, R154 ;  /* 0x0000009a009f7308 */ /* 0x000fe20000000800 */
[----:B-1----:R-:W-:Y:S01]  /*18b40*/  F2FP.BF16.PACK_AB R51, R203, R204 ;  /* 0x000000cccb33723e */ /* 0x002fe200000010ff */
[--C-:B------:R-:W-:Y:S02]  /*18b50*/  FFMA.FTZ R4, R211, c[0x0][0x2d0], -R158.reuse ;  /* 0x0000b400d3047a23 */ /* 0x100fe4000001089e */
[----:B------:R-:W-:Y:S06]  /*18b60*/  FFMA.FTZ R158, R210, c[0x0][0x2d0], -R158 ;  /* 0x0000b400d29e7a23 */ /* 0x000fec000001089e */
[----:B------:R-:W-:Y:S10]  /*18b70*/  MUFU.EX2 R154, R172 ;  /* 0x000000ac009a7308 */ /* 0x000ff40000000800 */
[----:B------:R-:W-:Y:S10]  /*18b80*/  MUFU.EX2 R192, R158 ;  /* 0x0000009e00c07308 */ /* 0x000ff40000000800 */
[----:B------:R-:W-:Y:S10]  /*18b90*/  MUFU.EX2 R158, R171 ;  /* 0x000000ab009e7308 */ /* 0x000ff40000000800 */
[----:B------:R-:W-:Y:S01]  /*18ba0*/  MUFU.EX2 R198, R4 ;  /* 0x0000000400c67308 */ /* 0x000fe20000000800 */
[----:B---3--:R-:W-:Y:S01]  /*18bb0*/  FFMA.FTZ R174, R6, R49, R242 ;  /* 0x0000003106ae7223 */ /* 0x008fe200000100f2 */
[----:B------:R-:W-:Y:S01]  /*18bc0*/  F2FP.BF16.PACK_AB R49, R205, R241 ;  /* 0x000000f1cd31723e */ /* 0x000fe200000010ff */
[----:B----4-:R-:W-:Y:S01]  /*18bd0*/  FFMA.FTZ R6, R3, R48, R193 ;  /* 0x0000003003067223 */ /* 0x010fe200000100c1 */
[----:B------:R-:W-:Y:S01]  /*18be0*/  F2FP.BF16.PACK_AB R48, R244, R243 ;  /* 0x000000f3f430723e */ /* 0x000fe200000010ff */
[----:B------:R-:W2:Y:S05]  /*18bf0*/  LDL.LU R3, [R1+0x84] ;  /* 0x0000840001037983 */ /* 0x000eaa0000300800 */
[----:B------:R-:W1:Y:S01]  /*18c00*/  MUFU.EX2 R193, R153 ;  /* 0x0000009900c17308 */ /* 0x000e620000000800 */
[C---:B------:R-:W-:Y:S09]  /*18c10*/  HMMA.16816.F32.BF16 R12, R48.reuse, R44, R12 ;  /* 0x0000002c300c723c */ /* 0x040ff2000004180c */
[----:B------:R-:W3:Y:S01]  /*18c20*/  MUFU.EX2 R153, R173 ;  /* 0x000000ad00997308 */ /* 0x000ee20000000800 */
[-C--:B------:R-:W-:Y:S08]  /*18c30*/  HMMA.16816.F32.BF16 R16, R48, R46.reuse, R16 ;  /* 0x0000002e3010723c */ /* 0x080ff00000041810 */
[C---:B------:R-:W-:Y:S01]  /*18c40*/  HMMA.16816.F32.BF16 R20, R40.reuse, R46, R20 ;  /* 0x0000002e2814723c */ /* 0x040fe20000041814 */
[----:B------:R-:W4:Y:S07]  /*18c50*/  LDSM.16.MT88.4 R44, [R219+0x2880] ;  /* 0x00288000db2c783b */ /* 0x000f2e0000004200 */
[-C--:B------:R-:W-:Y:S08]  /*18c60*/  HMMA.16816.F32.BF16 R24, R40, R52.reuse, R24 ;  /* 0x000000342818723c */ /* 0x080ff00000041818 */
[C---:B------:R-:W-:Y:S08]  /*18c70*/  HMMA.16816.F32.BF16 R28, R48.reuse, R52, R28 ;  /* 0x00000034301c723c */ /* 0x040ff0000004181c */
[-C--:B------:R-:W-:Y:S08]  /*18c80*/  HMMA.16816.F32.BF16 R32, R48, R54.reuse, R32 ;  /* 0x000000363020723c */ /* 0x080ff00000041820 */
[C---:B------:R-:W-:Y:S01]  /*18c90*/  HMMA.16816.F32.BF16 R36, R40.reuse, R54, R36 ;  /* 0x000000362824723c */ /* 0x040fe20000041824 */
[----:B------:R-:W5:Y:S07]  /*18ca0*/  LDSM.16.MT88.4 R52, [R217+0x4080] ;  /* 0x00408000d934783b */ /* 0x000f6e0000004200 */
[-C--:B------:R-:W-:Y:S08]  /*18cb0*/  HMMA.16816.F32.BF16 R136, R40, R160.reuse, R136 ;  /* 0x000000a02888723c */ /* 0x080ff00000041888 */
        /* <DEDUP_REMOVED lines=9> */
[-C--:B-----5:R-:W-:Y:S08]  /*18d50*/  HMMA.16816.F32.BF16 R72, R40, R52.reuse, R72 ;  /* 0x000000342848723c */ /* 0x0a0ff00000041848 */
[C---:B------:R-:W-:Y:S08]  /*18d60*/  HMMA.16816.F32.BF16 R76, R48.reuse, R52, R76 ;  /* 0x00000034304c723c */ /* 0x040ff0000004184c */
[-C--:B------:R-:W-:Y:S08]  /*18d70*/  HMMA.16816.F32.BF16 R80, R48, R54.reuse, R80 ;  /* 0x000000363050723c */ /* 0x080ff00000041850 */
[C---:B------:R-:W-:Y:S01]  /*18d80*/  HMMA.16816.F32.BF16 R84, R40.reuse, R54, R84 ;  /* 0x000000362854723c */ /* 0x040fe20000041854 */
[----:B------:R-:W5:Y:S07]  /*18d90*/  LDSM.16.MT88.4 R52, [R219+0x4080] ;  /* 0x00408000db34783b */ /* 0x000f6e0000004200 */
[-C--:B-1----:R-:W-:Y:S08]  /*18da0*/  HMMA.16816.F32.BF16 R88, R40, R160.reuse, R88 ;  /* 0x000000a02858723c */ /* 0x082ff00000041858 */
[C---:B------:R-:W-:Y:S08]  /*18db0*/  HMMA.16816.F32.BF16 R92, R48.reuse, R160, R92 ;  /* 0x000000a0305c723c */ /* 0x040ff0000004185c */
[-C--:B------:R-:W-:Y:S08]  /*18dc0*/  HMMA.16816.F32.BF16 R96, R48, R162.reuse, R96 ;  /* 0x000000a23060723c */ /* 0x080ff00000041860 */
[C---:B------:R-:W-:Y:S01]  /*18dd0*/  HMMA.16816.F32.BF16 R100, R40.reuse, R162, R100 ;  /* 0x000000a22864723c */ /* 0x040fe20000041864 */
[----:B------:R-:W1:Y:S07]  /*18de0*/  LDSM.16.MT88.4 R160, [R218+0x3080] ;  /* 0x00308000daa0783b */ /* 0x000e6e0000004200 */
[-C--:B----4-:R-:W-:Y:S08]  /*18df0*/  HMMA.16816.F32.BF16 R104, R40, R44.reuse, R104 ;  /* 0x0000002c2868723c */ /* 0x090ff00000041868 */
[C---:B------:R-:W-:Y:S07]  /*18e00*/  HMMA.16816.F32.BF16 R108, R48.reuse, R44, R108 ;  /* 0x0000002c306c723c */ /* 0x040fee000004186c */
[----:B------:R-:W-:Y:S01]  /*18e10*/  F2FP.BF16.PACK_AB R44, R193, R159 ;  /* 0x0000009fc12c723e */ /* 0x000fe200000010ff */
[-C--:B------:R-:W-:Y:S04]  /*18e20*/  HMMA.16816.F32.BF16 R112, R48, R46.reuse, R112 ;  /* 0x0000002e3070723c */ /* 0x080fe80000041870 */
[----:B------:R-:W-:Y:S04]  /*18e30*/  F2FP.BF16.PACK_AB R45, R154, R158 ;  /* 0x0000009e9a2d723e */ /* 0x000fe800000010ff */
[C---:B------:R-:W-:Y:S07]  /*18e40*/  HMMA.16816.F32.BF16 R116, R40.reuse, R46, R116 ;  /* 0x0000002e2874723c */ /* 0x040fee0000041874 */
[----:B------:R-:W-:Y:S01]  /*18e50*/  F2FP.BF16.PACK_AB R46, R192, R198 ;  /* 0x000000c6c02e723e */ /* 0x000fe200000010ff */
[-C--:B-----5:R-:W-:Y:S04]  /*18e60*/  HMMA.16816.F32.BF16 R120, R40, R52.reuse, R120 ;  /* 0x000000342878723c */ /* 0x0a0fe80000041878 */
[----:B---3--:R-:W-:Y:S04]  /*18e70*/  F2FP.BF16.PACK_AB R47, R152, R153 ;  /* 0x00000099982f723e */ /* 0x008fe800000010ff */
[C---:B------:R-:W-:Y:S08]  /*18e80*/  HMMA.16816.F32.BF16 R124, R48.reuse, R52, R124 ;  /* 0x00000034307c723c */ /* 0x040ff0000004187c */
[-C--:B------:R-:W-:Y:S01]  /*18e90*/  HMMA.16816.F32.BF16 R128, R48, R54.reuse, R128 ;  /* 0x000000363080723c */ /* 0x080fe20000041880 */
[----:B------:R-:W3:Y:S07]  /*18ea0*/  LDSM.16.MT88.4 R48, [R220+0x3080] ;  /* 0x00308000dc30783b */ /* 0x000eee0000004200 */
[----:B------:R-:W-:Y:S07]  /*18eb0*/  HMMA.16816.F32.BF16 R132, R40, R54, R132 ;  /* 0x000000362884723c */ /* 0x000fee0000041884 */
[----:B------:R-:W-:Y:S02]  /*18ec0*/  F2FP.BF16.PACK_AB R40, R197, R195 ;  /* 0x000000c3c528723e */ /* 0x000fe400000010ff */
[----:B------:R-:W-:Y:S03]  /*18ed0*/  F2FP.BF16.PACK_AB R41, R196, R194 ;  /* 0x000000c2c429723e */ /* 0x000fe600000010ff */
[----:B------:R-:W-:Y:S02]  /*18ee0*/  F2FP.BF16.PACK_AB R42, R202, R200 ;  /* 0x000000c8ca2a723e */ /* 0x000fe400000010ff */
[----:B------:R-:W-:Y:S01]  /*18ef0*/  F2FP.BF16.PACK_AB R43, R201, R199 ;  /* 0x000000c7c92b723e */ /* 0x000fe200000010ff */
[----:B--2---:R-:W-:Y:S02]  /*18f00*/  FFMA.FTZ R4, R0, R3, R187 ;  /* 0x0000000300047223 */ /* 0x004fe400000100bb */
[----:B------:R-:W-:Y:S04]  /*18f10*/  FADD.FTZ R3, R186, R174 ;  /* 0x000000aeba037221 */ /* 0x000fe80000010000 */
[-C--:B------:R-:W-:Y:S01]  /*18f20*/  HMMA.16816.F32.BF16 R172, R40, R164.reuse, R8 ;  /* 0x000000a428ac723c */ /* 0x080fe20000041808 */
[----:B------:R-:W2:Y:S02]  /*18f30*/  LDSM.16.MT88.4 R8, [R219+0x3080] ;  /* 0x00308000db08783b */ /* 0x000ea40000004200 */
[----:B------:R-:W-:Y:S02]  /*18f40*/  FADD.FTZ R52, R183, R4 ;  /* 0x00000004b7347221 */ /* 0x000fe40000010000 */
[----:B------:R-:W-:Y:S02]  /*18f50*/  FADD.FTZ R0, R185, R6 ;  /* 0x00000006b9007221 */ /* 0x000fe40000010000 */
[----:B------:R-:W-:Y:S01]  /*18f60*/  FADD.FTZ R6, R184, R2 ;  /* 0x00000002b8067221 */ /* 0x000fe20000010000 */
[C---:B------:R-:W-:Y:S01]  /*18f70*/  HMMA.16816.F32.BF16 R176, R44.reuse, R164, R12 ;  /* 0x000000a42cb0723c */ /* 0x040fe2000004180c */
[----:B------:R-:W4:Y:S03]  /*18f80*/  LDSM.16.MT88.4 R12, [R217+0x4880] ;  /* 0x00488000d90c783b */ /* 0x000f260000004200 */
[----:B------:R-:W-:Y:S02]  /*18f90*/  FADD.FTZ R2, R182, R3 ;  /* 0x00000003b6027221 */ /* 0x000fe40000010000 */
[----:B------:R-:W-:Y:S02]  /*18fa0*/  FADD.FTZ R0, R181, R0 ;  /* 0x00000000b5007221 */ /* 0x000fe40000010000 */
[-C--:B------:R-:W-:Y:S01]  /*18fb0*/  HMMA.16816.F32.BF16 R180, R44, R166.reuse, R16 ;  /* 0x000000a62cb4723c */ /* 0x080fe20000041810 */
[----:B------:R-:W5:Y:S03]  /*18fc0*/  LDSM.16.MT88.4 R16, [R218+0x4880] ;  /* 0x00488000da10783b */ /* 0x000f660000004200 */
[----:B------:R-:W-:Y:S02]  /*18fd0*/  FADD.FTZ R2, R231, R2 ;  /* 0x00000002e7027221 */ /* 0x000fe40000010000 */
[----:B------:R-:W-:Y:S02]  /*18fe0*/  FADD.FTZ R4, R214, R6 ;  /* 0x00000006d6047221 */ /* 0x000fe40000010000 */
[C---:B------:R-:W-:Y:S01]  /*18ff0*/  HMMA.16816.F32.BF16 R164, R40.reuse, R166, R20 ;  /* 0x000000a628a4723c */ /* 0x040fe20000041814 */
[----:B------:R-:W2:Y:S03]  /*19000*/  LDSM.16.MT88.4 R20, [R220+0x4880] ;  /* 0x00488000dc14783b */ /* 0x000ea60000004200 */
[----:B------:R-:W-:Y:S02]  /*19010*/  FADD.FTZ R6, R234, R2 ;  /* 0x00000002ea067221 */ /* 0x000fe40000010000 */
[----:B------:R-:W-:Y:S02]  /*19020*/  FADD.FTZ R0, R232, R0 ;  /* 0x00000000e8007221 */ /* 0x000fe40000010000 */
[-C--:B-1----:R-:W-:Y:S01]  /*19030*/  HMMA.16816.F32.BF16 R168, R40, R160.reuse, R24 ;  /* 0x000000a028a8723c */ /* 0x082fe20000041818 */
[----:B------:R-:W1:Y:S03]  /*19040*/  LDSM.16.MT88.4 R24, [R219+0x4880] ;  /* 0x00488000db18783b */ /* 0x000e660000004200 */
[----:B------:R-:W-:Y:S04]  /*19050*/  FADD.FTZ R3, R215, R52 ;  /* 0x00000034d7037221 */ /* 0x000fe80000010000 */
[C---:B------:R-:W-:Y:S08]  /*19060*/  HMMA.16816.F32.BF16 R184, R44.reuse, R160, R28 ;  /* 0x000000a02cb8723c */ /* 0x040ff0000004181c */
[-C--:B------:R-:W-:Y:S08]  /*19070*/  HMMA.16816.F32.BF16 R188, R44, R162.reuse, R32 ;  /* 0x000000a22cbc723c */ /* 0x080ff00000041820 */
[C---:B------:R-:W-:Y:S08]  /*19080*/  HMMA.16816.F32.BF16 R160, R40.reuse, R162, R36 ;  /* 0x000000a228a0723c */ /* 0x040ff00000041824 */
[-C--:B---3--:R-:W-:Y:S08]  /*19090*/  HMMA.16816.F32.BF16 R136, R40, R48.reuse, R136 ;  /* 0x000000302888723c */ /* 0x088ff00000041888 */
        /* <DEDUP_REMOVED lines=53> */
[----:B---3--:R-:W-:Y:S02]  /*193f0*/  FADD.FTZ R3, R192, R4 ;  /* 0x00000004c0037221 */ /* 0x008fe40000010000 */
[C---:B------:R-:W-:Y:S01]  /*19400*/  HMMA.16816.F32.BF16 R124, R44.reuse, R24, R124 ;  /* 0x000000182c7c723c */ /* 0x040fe2000004187c */
[----:B------:R1:W-:Y:S03]  /*19410*/  STL [R1+0x78], R6 ;  /* 0x0000780601007387 */ /* 0x0003e60000100800 */
[----:B------:R-:W-:Y:S01]  /*19420*/  FADD.FTZ R2, R153, R0 ;  /* 0x0000000099027221 */ /* 0x000fe20000010000 */
[----:B------:R3:W-:Y:S01]  /*19430*/  STL [R1+0x88], R3 ;  /* 0x0000880301007387 */ /* 0x0007e20000100800 */
[----:B------:R-:W-:Y:S02]  /*19440*/  IADD3 R0, R230, -0x1, RZ ;  /* 0xffffffffe6007810 */ /* 0x000fe40007ffe0ff */
        /* <DEDUP_REMOVED lines=10> */
.L_x_3513:
[----:B------:R-:W-:Y:S05]  /*194f0*/  BRA.DIV ~URZ, `(.L_x_3542) ;  /* 0x00006f427f007947 */ /* 0x000fea000b800000 */
[----:B------:R-:W2:Y:S04]  /*19500*/  LDL R0, [R1+0x74] ;  /* 0x0000740001007983 */ /* 0x000ea80000100800 */
[----:B--2---:R2:W3:Y:S02]  /*19510*/  SHFL.BFLY PT, R6, R0, 0x2, 0x1f ;  /* 0x0c401f0000067f89 */ /* 0x0044e400000e0000 */
.L_x_3635:
        /* <DEDUP_REMOVED lines=19> */
.L_x_3636:
        /* <DEDUP_REMOVED lines=165> */
.L_x_3406:
        /* <DEDUP_REMOVED lines=185> */
.L_x_3545:
        /* <DEDUP_REMOVED lines=150> */
.L_x_3547:
[----:B--234-:R-:W-:Y:S05]  /*1b590*/  BSYNC B0 ;  /* 0x0000000000007941 */ /* 0x01cfea0003800000 */
.L_x_3546:
        /* <DEDUP_REMOVED lines=16> */
.L_x_3549:
[----:B------:R-:W-:Y:S05]  /*1b6a0*/  BSYNC B0 ;  /* 0x0000000000007941 */ /* 0x000fea0003800000 */
.L_x_3548:
        /* <DEDUP_REMOVED lines=16> */
.L_x_3551:
[----:B------:R-:W-:Y:S05]  /*1b7b0*/  BSYNC B0 ;  /* 0x0000000000007941 */ /* 0x000fea0003800000 */
.L_x_3550:
        /* <DEDUP_REMOVED lines=16> */
.L_x_3553:
[----:B------:R-:W-:Y:S05]  /*1b8c0*/  BSYNC B0 ;  /* 0x0000000000007941 */ /* 0x000fea0003800000 */
.L_x_3552:
        /* <DEDUP_REMOVED lines=16> */
.L_x_3555:
[----:B------:R-:W-:Y:S05]  /*1b9d0*/  BSYNC B0 ;  /* 0x0000000000007941 */ /* 0x000fea0003800000 */
.L_x_3554:
        /* <DEDUP_REMOVED lines=16> */
.L_x_3557:
[----:B------:R-:W-:Y:S05]  /*1bae0*/  BSYNC B0 ;  /* 0x0000000000007941 */ /* 0x000fea0003800000 */
.L_x_3556:
        /* <DEDUP_REMOVED lines=16> */
.L_x_3559:
[----:B------:R-:W-:Y:S05]  /*1bbf0*/  BSYNC B0 ;  /* 0x0000000000007941 */ /* 0x000fea0003800000 */
.L_x_3558:
        /* <DEDUP_REMOVED lines=17> */
.L_x_3544:
        /* <DEDUP_REMOVED lines=19> */
.L_x_3560:
        /* <DEDUP_REMOVED lines=43> */
.L_x_3562:
[----:B---3--:R-:W-:Y:S05]  /*1c0f0*/  BSYNC B0 ;  /* 0x0000000000007941 */ /* 0x008fea0003800000 */
.L_x_3561:
        /* <DEDUP_REMOVED lines=44> */
.L_x_3637:
[----:B------:R-:W-:Y:S05]  /*1c3c0*/  BRA.DIV ~URZ, `(.L_x_3564) ;  /* 0x000043b27f007947 */ /* 0x000fea000b800000 */
[----:B------:R3:W4:Y:S02]  /*1c3d0*/  SHFL.IDX PT, R2, R11, RZ, 0x181f ;  /* 0x00181fff0b027589 */ /* 0x00072400000e0000 */
.L_x_3638:
        /* <DEDUP_REMOVED lines=14> */
.L_x_3566:
[----:B------:R-:W-:Y:S05]  /*1c4c0*/  BSYNC B0 ;  /* 0x0000000000007941 */ /* 0x000fea0003800000 */
.L_x_3565:
[----:B------:R-:W-:Y:S05]  /*1c4d0*/  BRA.DIV ~URZ, `(.L_x_3567) ;  /* 0x000043227f007947 */ /* 0x000fea000b800000 */
[----:B------:R1:W2:Y:S04]  /*1c4e0*/  SHFL.IDX PT, R0, R9, 0x1, 0x181f ;  /* 0x00381f0009007f89 */ /* 0x0002a800000e0000 */
[----:B--2-4-:R1:W2:Y:S02]  /*1c4f0*/  SHFL.IDX PT, R2, R11, 0x1, 0x181f ;  /* 0x00381f000b027f89 */ /* 0x0142a400000e0000 */
.L_x_3639:
        /* <DEDUP_REMOVED lines=14> */
.L_x_3569:
[----:B------:R-:W-:Y:S05]  /*1c5e0*/  BSYNC B0 ;  /* 0x0000000000007941 */ /* 0x000fea0003800000 */
.L_x_3568:
[----:B------:R-:W-:Y:S05]  /*1c5f0*/  BRA.DIV ~URZ, `(.L_x_3570) ;  /* 0x000042f27f007947 */ /* 0x000fea000b800000 */
[----:B------:R4:W1:Y:S02]  /*1c600*/  SHFL.IDX PT, R0, R9, 0x2, 0x181f ;  /* 0x00581f0009007f89 */ /* 0x00086400000e0000 */
.L_x_3640:
[----:B------:R-:W-:Y:S05]  /*1c610*/  BRA.DIV ~URZ, `(.L_x_3571) ;  /* 0x000043527f007947 */ /* 0x000fea000b800000 */
[----:B--2---:R2:W3:Y:S02]  /*1c620*/  SHFL.IDX PT, R2, R11, 0x2, 0x181f ;  /* 0x00581f000b027f89 */ /* 0x0044e400000e0000 */
.L_x_3641:
        /* <DEDUP_REMOVED lines=14> */
.L_x_3573:
[----:B------:R-:W-:Y:S05]  /*1c710*/  BSYNC B0 ;  /* 0x0000000000007941 */ /* 0x000fea0003800000 */
.L_x_3572:
[----:B------:R-:W-:Y:S05]  /*1c720*/  BRA.DIV ~URZ, `(.L_x_3574) ;  /* 0x000042c27f007947 */ /* 0x000fea000b800000 */
[----:B------:R1:W2:Y:S04]  /*1c730*/  SHFL.IDX PT, R0, R9, 0x3, 0x181f ;  /* 0x00781f0009007f89 */ /* 0x0002a800000e0000 */
[----:B-1-3--:R1:W3:Y:S02]  /*1c740*/  SHFL.IDX PT, R2, R11, 0x3, 0x181f ;  /* 0x00781f000b027f89 */ /* 0x00a2e400000e0000 */
.L_x_3642:
        /* <DEDUP_REMOVED lines=14> */
.L_x_3576:
[----:B------:R-:W-:Y:S05]  /*1c830*/  BSYNC B0 ;  /* 0x0000000000007941 */ /* 0x000fea0003800000 */
.L_x_3575:
[----:B------:R-:W-:Y:S05]  /*1c840*/  BRA.DIV ~URZ, `(.L_x_3577) ;  /* 0x000042927f007947 */ /* 0x000fea000b800000 */
[----:B------:R1:W2:Y:S02]  /*1c850*/  SHFL.IDX PT, R0, R9, 0x4, 0x181f ;  /* 0x00981f0009007f89 */ /* 0x0002a400000e0000 */
.L_x_3643:
[----:B------:R-:W-:Y:S05]  /*1c860*/  BRA.DIV ~URZ, `(.L_x_3578) ;  /* 0x000042f27f007947 */ /* 0x000fea000b800000 */
[----:B--23--:R2:W3:Y:S02]  /*1c870*/  SHFL.IDX PT, R2, R11, 0x4, 0x181f ;  /* 0x00981f000b027f89 */ /* 0x00c4e400000e0000 */
.L_x_3644:
        /* <DEDUP_REMOVED lines=14> */
.L_x_3580:
[----:B------:R-:W-:Y:S05]  /*1c960*/  BSYNC B0 ;  /* 0x0000000000007941 */ /* 0x000fea0003800000 */
.L_x_3579:
[----:B------:R-:W-:Y:S05]  /*1c970*/  BRA.DIV ~URZ, `(.L_x_3581) ;  /* 0x000042627f007947 */ /* 0x000fea000b800000 */
[----:B------:R1:W2:Y:S04]  /*1c980*/  SHFL.IDX PT, R0, R9, 0x5, 0x181f ;  /* 0x00b81f0009007f89 */ /* 0x0002a800000e0000 */
[----:B---3--:R1:W3:Y:S02]  /*1c990*/  SHFL.IDX PT, R2, R11, 0x5, 0x181f ;  /* 0x00b81f000b027f89 */ /* 0x0082e400000e0000 */
.L_x_3645:
        /* <DEDUP_REMOVED lines=14> */
.L_x_3583:
[----:B------:R-:W-:Y:S05]  /*1ca80*/  BSYNC B0 ;  /* 0x0000000000007941 */ /* 0x000fea0003800000 */
.L_x_3582:
[----:B------:R-:W-:Y:S05]  /*1ca90*/  BRA.DIV ~URZ, `(.L_x_3584) ;  /* 0x000042327f007947 */ /* 0x000fea000b800000 */
[----:B------:R1:W2:Y:S02]  /*1caa0*/  SHFL.IDX PT, R0, R9, 0x6, 0x181f ;  /* 0x00d81f0009007f89 */ /* 0x0002a400000e0000 */
.L_x_3646:
[----:B------:R-:W-:Y:S05]  /*1cab0*/  BRA.DIV ~URZ, `(.L_x_3585) ;  /* 0x000042927f007947 */ /* 0x000fea000b800000 */
[----:B--23--:R2:W3:Y:S02]  /*1cac0*/  SHFL.IDX PT, R2, R11, 0x6, 0x181f ;  /* 0x00d81f000b027f89 */ /* 0x00c4e400000e0000 */
.L_x_3647:
        /* <DEDUP_REMOVED lines=14> */
.L_x_3587:
[----:B------:R-:W-:Y:S05]  /*1cbb0*/  BSYNC B0 ;  /* 0x0000000000007941 */ /* 0x000fea0003800000 */
.L_x_3586:
[----:B------:R-:W-:Y:S05]  /*1cbc0*/  BRA.DIV ~URZ, `(.L_x_3588) ;  /* 0x000042027f007947 */ /* 0x000fea000b800000 */
[----:B------:R1:W2:Y:S04]  /*1cbd0*/  SHFL.IDX PT, R0, R9, 0x7, 0x181f ;  /* 0x00f81f0009007f89 */ /* 0x0002a800000e0000 */
[----:B---3--:R1:W3:Y:S02]  /*1cbe0*/  SHFL.IDX PT, R2, R11, 0x7, 0x181f ;  /* 0x00f81f000b027f89 */ /* 0x0082e400000e0000 */
.L_x_3648:
        /* <DEDUP_REMOVED lines=15> */
.L_x_3407:
[----:B------:R-:W-:Y:S01]  /*1cce0*/  IMAD.MOV.U32 R241, RZ, RZ, R12 ;  /* 0x000000fffff17224 */ /* 0x000fe200078e000c */
[----:B------:R-:W-:Y:S01]  /*1ccf0*/  MOV R3, 0x181f ;  /* 0x0000181f00037802 */ /* 0x000fe20000000f00 */
[----:B------:R-:W-:Y:S01]  /*1cd00*/  IMAD.MOV.U32 R242, RZ, RZ, RZ ;  /* 0x000000fffff27224 */ /* 0x000fe200078e00ff */
[----:B------:R-:W-:Y:S02]  /*1cd10*/  MOV R243, 0xffffffff ;  /* 0xffffffff00f37802 */ /* 0x000fe40000000f00 */
[----:B------:R-:W-:Y:S02]  /*1cd20*/  MOV R2, 0x1cd40 ;  /* 0x0001cd4000027802 */ /* 0x000fe40000000f00 */
[----:B-----5:R-:W-:Y:S05]  /*1cd30*/  CALL.REL.NOINC `($__internal_11_$__cuda_sm70_shflsync_idx_p) ;  /* 0x0001022000007944 */ /* 0x020fea0003c00000 */
[----:B------:R-:W-:Y:S01]  /*1cd40*/  MOV R0, R244 ;  /* 0x000000f400007202 */ /* 0x000fe20000000f00 */
[----:B------:R-:W-:Y:S05]  /*1cd50*/  BRA `(.L_x_3589) ;  /* 0xfffea44000007947 */ /* 0x000fea000383ffff */
.L_x_3408:
[----:B------:R-:W-:Y:S01]  /*1cd60*/  IMAD.MOV.U32 R241, RZ, RZ, R14 ;  /* 0x000000fffff17224 */ /* 0x000fe200078e000e */
[----:B------:R-:W-:Y:S01]  /*1cd70*/  MOV R3, 0x181f ;  /* 0x0000181f00037802 */ /* 0x000fe20000000f00 */
[----:B------:R-:W-:Y:S01]  /*1cd80*/  IMAD.MOV.U32 R242, RZ, RZ, RZ ;  /* 0x000000fffff27224 */ /* 0x000fe200078e00ff */
[----:B------:R-:W-:-:S02]  /*1cd90*/  MOV R243, 0xffffffff ;  /* 0xffffffff00f37802 */ /* 0x000fc40000000f00 */
[----:B------:R-:W-:Y:S02]  /*1cda0*/  MOV R2, 0x1cdc0 ;  /* 0x0001cdc000027802 */ /* 0x000fe40000000f00 */
[----:B-12--5:R-:W-:Y:S05]  /*1cdb0*/  CALL.REL.NOINC `($__internal_11_$__cuda_sm70_shflsync_idx_p) ;  /* 0x000101a000007944 */ /* 0x026fea0003c00000 */
[----:B------:R-:W-:Y:S01]  /*1cdc0*/  MOV R2, R244 ;  /* 0x000000f400027202 */ /* 0x000fe20000000f00 */
[----:B------:R-:W-:Y:S05]  /*1cdd0*/  BRA `(.L_x_3590) ;  /* 0xfffea3e000007947 */ /* 0x000fea000383ffff */
.L_x_3411:
[----:B------:R-:W-:Y:S01]  /*1cde0*/  IMAD.MOV.U32 R241, RZ, RZ, R12 ;  /* 0x000000fffff17224 */ /* 0x000fe200078e000c */
[----:B--2---:R-:W-:Y:S01]  /*1cdf0*/  MOV R3, 0x181f ;  /* 0x0000181f00037802 */ /* 0x004fe20000000f00 */
[----:B------:R-:W-:Y:S01]  /*1ce00*/  IMAD.MOV.U32 R242, RZ, RZ, 0x1 ;  /* 0x00000001fff27424 */ /* 0x000fe200078e00ff */
[----:B------:R-:W-:Y:S02]  /*1ce10*/  MOV R243, 0xffffffff ;  /* 0xffffffff00f37802 */ /* 0x000fe40000000f00 */
[----:B----4-:R-:W-:Y:S02]  /*1ce20*/  MOV R2, 0x1ce40 ;  /* 0x0001ce4000027802 */ /* 0x010fe40000000f00 */
[----:B-1-3-5:R-:W-:Y:S05]  /*1ce30*/  CALL.REL.NOINC `($__internal_11_$__cuda_sm70_shflsync_idx_p) ;  /* 0x0001012000007944 */ /* 0x02afea0003c00000 */
[----:B------:R-:W-:Y:S01]  /*1ce40*/  IMAD.MOV.U32 R4, RZ, RZ, R244 ;  /* 0x000000ffff047224 */ /* 0x000fe200078e00f4 */
[----:B------:R-:W-:Y:S01]  /*1ce50*/  MOV R241, R14 ;  /* 0x0000000e00f17202 */ /* 0x000fe20000000f00 */
[----:B------:R-:W-:Y:S01]  /*1ce60*/  IMAD.MOV.U32 R242, RZ, RZ, 0x1 ;  /* 0x00000001fff27424 */ /* 0x000fe200078e00ff */
[----:B------:R-:W-:Y:S01]  /*1ce70*/  MOV R3, 0x181f ;  /* 0x0000181f00037802 */ /* 0x000fe20000000f00 */
[----:B------:R-:W-:Y:S01]  /*1ce80*/  IMAD.MOV.U32 R243, RZ, RZ, -0x1 ;  /* 0xfffffffffff37424 */ /* 0x000fe200078e00ff */
[----:B------:R-:W-:-:S02]  /*1ce90*/  MOV R2, 0x1ceb0 ;  /* 0x0001ceb000027802 */ /* 0x000fc40000000f00 */
[----:B------:R-:W-:Y:S05]  /*1cea0*/  CALL.REL.NOINC `($__internal_11_$__cuda_sm70_shflsync_idx_p) ;  /* 0x000100b000007944 */ /* 0x000fea0003c00000 */
[----:B------:R-:W-:Y:S01]  /*1ceb0*/  MOV R2, R244 ;  /* 0x000000f400027202 */ /* 0x000fe20000000f00 */
[----:B------:R-:W-:Y:S05]  /*1cec0*/  BRA `(.L_x_3591) ;  /* 0xfffea44000007947 */ /* 0x000fea000383ffff */
.L_x_3414:
[----:B------:R-:W-:Y:S01]  /*1ced0*/  IMAD.MOV.U32 R241, RZ, RZ, R12 ;  /* 0x000000fffff17224 */ /* 0x000fe200078e000c */
[----:B--2---:R-:W-:Y:S01]  /*1cee0*/  MOV R3, 0x181f ;  /* 0x0000181f00037802 */ /* 0x004fe20000000f00 */
[----:B------:R-:W-:Y:S01]  /*1cef0*/  IMAD.MOV.U32 R242, RZ, RZ, 0x2 ;  /* 0x00000002fff27424 */ /* 0x000fe200078e00ff */
[----:B------:R-:W-:-:S02]  /*1cf00*/  MOV R243, 0xffffffff ;  /* 0xffffffff00f37802 */ /* 0x000fc40000000f00 */
[----:B------:R-:W-:Y:S02]  /*1cf10*/  MOV R2, 0x1cf30 ;  /* 0x0001cf3000027802 */ /* 0x000fe40000000f00 */
[----:B-1-3-5:R-:W-:Y:S05]  /*1cf20*/  CALL.REL.NOINC `($__internal_11_$__cuda_sm70_shflsync_idx_p) ;  /* 0x0001003000007944 */ /* 0x02afea0003c00000 */
[----:B------:R-:W-:Y:S01]  /*1cf30*/  MOV R4, R244 ;  /* 0x000000f400047202 */ /* 0x000fe20000000f00 */
[----:B------:R-:W-:Y:S05]  /*1cf40*/  BRA `(.L_x_3592) ;  /* 0xfffea4f000007947 */ /* 0x000fea000383ffff */
.L_x_3415:
[----:B------:R-:W-:Y:S01]  /*1cf50*/  IMAD.MOV.U32 R241, RZ, RZ, R14 ;  /* 0x000000fffff17224 */ /* 0x000fe200078e000e */
[----:B--2---:R-:W-:Y:S01]  /*1cf60*/  MOV R3, 0x181f ;  /* 0x0000181f00037802 */ /* 0x004fe20000000f00 */
[----:B------:R-:W-:Y:S01]  /*1cf70*/  IMAD.MOV.U32 R242, RZ, RZ, 0x2 ;  /* 0x00000002fff27424 */ /* 0x000fe200078e00ff */
[----:B------:R-:W-:Y:S02]  /*1cf80*/  MOV R243, 0xffffffff ;  /* 0xffffffff00f37802 */ /* 0x000fe40000000f00 */
[----:B------:R-:W-:Y:S02]  /*1cf90*/  MOV R2, 0x1cfb0 ;  /* 0x0001cfb000027802 */ /* 0x000fe40000000f00 */
[----:B-1-345:R-:W-:Y:S05]  /*1cfa0*/  CALL.REL.NOINC `($__internal_11_$__cuda_sm70_shflsync_idx_p) ;  /* 0x0000ffb000007944 */ /* 0x03afea0003c00000 */
[----:B------:R-:W-:Y:S01]  /*1cfb0*/  MOV R2, R244 ;  /* 0x000000f400027202 */ /* 0x000fe20000000f00 */
[----:B------:R-:W-:Y:S05]  /*1cfc0*/  BRA `(.L_x_3593) ;  /* 0xfffea49000007947 */ /* 0x000fea000383ffff */
.L_x_3418:
[----:B------:R-:W-:Y:S01]  /*1cfd0*/  IMAD.MOV.U32 R241, RZ, RZ, R12 ;  /* 0x000000fffff17224 */ /* 0x000fe200078e000c */
[----:B-1----:R-:W-:Y:S01]  /*1cfe0*/  MOV R3, 0x181f ;  /* 0x0000181f00037802 */ /* 0x002fe20000000f00 */
[----:B------:R-:W-:Y:S01]  /*1cff0*/  IMAD.MOV.U32 R242, RZ, RZ, 0x3 ;  /* 0x00000003fff27424 */ /* 0x000fe200078e00ff */
[----:B------:R-:W-:-:S02]  /*1d000*/  MOV R243, 0xffffffff ;  /* 0xffffffff00f37802 */ /* 0x000fc40000000f00 */
[----:B---3--:R-:W-:Y:S02]  /*1d010*/  MOV R2, 0x1d030 ;  /* 0x0001d03000027802 */ /* 0x008fe40000000f00 */
[----:B--2-45:R-:W-:Y:S05]  /*1d020*/  CALL.REL.NOINC `($__internal_11_$__cuda_sm70_shflsync_idx_p) ;  /* 0x0000ff3000007944 */ /* 0x034fea0003c00000 */
[----:B------:R-:W-:Y:S01]  /*1d030*/  IMAD.MOV.U32 R4, RZ, RZ, R244 ;  /* 0x000000ffff047224 */ /* 0x000fe200078e00f4 */
[----:B------:R-:W-:Y:S01]  /*1d040*/  MOV R241, R14 ;  /* 0x0000000e00f17202 */ /* 0x000fe20000000f00 */
[----:B------:R-:W-:Y:S01]  /*1d050*/  IMAD.MOV.U32 R242, RZ, RZ, 0x3 ;  /* 0x00000003fff27424 */ /* 0x000fe200078e00ff */
[----:B------:R-:W-:Y:S01]  /*1d060*/  MOV R3, 0x181f ;  /* 0x0000181f00037802 */ /* 0x000fe20000000f00 */
[----:B------:R-:W-:Y:S01]  /*1d070*/  IMAD.MOV.U32 R243, RZ, RZ, -0x1 ;  /* 0xfffffffffff37424 */ /* 0x000fe200078e00ff */
[----:B------:R-:W-:Y:S02]  /*1d080*/  MOV R2, 0x1d0a0 ;  /* 0x0001d0a000027802 */ /* 0x000fe40000000f00 */
[----:B------:R-:W-:Y:S05]  /*1d090*/  CALL.REL.NOINC `($__internal_11_$__cuda_sm70_shflsync_idx_p) ;  /* 0x0000fec000007944 */ /* 0x000fea0003c00000 */
[----:B------:R-:W-:Y:S01]  /*1d0a0*/  MOV R2, R244 ;  /* 0x000000f400027202 */ /* 0x000fe20000000f00 */
[----:B------:R-:W-:Y:S05]  /*1d0b0*/  BRA `(.L_x_3594) ;  /* 0xfffea4e000007947 */ /* 0x000fea000383ffff */
.L_x_3421:
[----:B------:R-:W-:Y:S01]  /*1d0c0*/  IMAD.MOV.U32 R241, RZ, RZ, R12 ;  /* 0x000000fffff17224 */ /* 0x000fe200078e000c */
[----:B--2---:R-:W-:Y:S01]  /*1d0d0*/  MOV R3, 0x181f ;  /* 0x0000181f00037802 */ /* 0x004fe20000000f00 */
[----:B------:R-:W-:Y:S01]  /*1d0e0*/  IMAD.MOV.U32 R242, RZ, RZ, 0x4 ;  /* 0x00000004fff27424 */ /* 0x000fe200078e00ff */
[----:B------:R-:W-:Y:S02]  /*1d0f0*/  MOV R243, 0xffffffff ;  /* 0xffffffff00f37802 */ /* 0x000fe40000000f00 */
[----:B---3--:R-:W-:-:S02]  /*1d100*/  MOV R2, 0x1d120 ;  /* 0x0001d12000027802 */ /* 0x008fc40000000f00 */
[----:B-1--45:R-:W-:Y:S05]  /*1d110*/  CALL.REL.NOINC `($__internal_11_$__cuda_sm70_shflsync_idx_p) ;  /* 0x0000fe4000007944 */ /* 0x032fea0003c00000 */
[----:B------:R-:W-:Y:S01]  /*1d120*/  MOV R4, R244 ;  /* 0x000000f400047202 */ /* 0x000fe20000000f00 */
[----:B------:R-:W-:Y:S05]  /*1d130*/  BRA `(.L_x_3595) ;  /* 0xfffea59000007947 */ /* 0x000fea000383ffff */
.L_x_3422:
[----:B------:R-:W-:Y:S01]  /*1d140*/  IMAD.MOV.U32 R241, RZ, RZ, R14 ;  /* 0x000000fffff17224 */ /* 0x000fe200078e000e */
[----:B--2---:R-:W-:Y:S01]  /*1d150*/  MOV R3, 0x181f ;  /* 0x0000181f00037802 */ /* 0x004fe20000000f00 */
[----:B------:R-:W-:Y:S01]  /*1d160*/  IMAD.MOV.U32 R242, RZ, RZ, 0x4 ;  /* 0x00000004fff27424 */ /* 0x000fe200078e00ff */
[----:B------:R-:W-:-:S02]  /*1d170*/  MOV R243, 0xffffffff ;  /* 0xffffffff00f37802 */ /* 0x000fc40000000f00 */
[----:B---3--:R-:W-:Y:S02]  /*1d180*/  MOV R2, 0x1d1a0 ;  /* 0x0001d1a000027802 */ /* 0x008fe40000000f00 */
[----:B-1--45:R-:W-:Y:S05]  /*1d190*/  CALL.REL.NOINC `($__internal_11_$__cuda_sm70_shflsync_idx_p) ;  /* 0x0000fdc000007944 */ /* 0x032fea0003c00000 */
[----:B------:R-:W-:Y:S01]  /*1d1a0*/  MOV R2, R244 ;  /* 0x000000f400027202 */ /* 0x000fe20000000f00 */
[----:B------:R-:W-:Y:S05]  /*1d1b0*/  BRA `(.L_x_3596) ;  /* 0xfffea53000007947 */ /* 0x000fea000383ffff */
.L_x_3425:
[----:B------:R-:W-:Y:S01]  /*1d1c0*/  IMAD.MOV.U32 R241, RZ, RZ, R12 ;  /* 0x000000fffff17224 */ /* 0x000fe200078e000c */
[----:B---3--:R-:W-:Y:S01]  /*1d1d0*/  MOV R3, 0x181f ;  /* 0x0000181f00037802 */ /* 0x008fe20000000f00 */
[----:B------:R-:W-:Y:S01]  /*1d1e0*/  IMAD.MOV.U32 R242, RZ, RZ, 0x5 ;  /* 0x00000005fff27424 */ /* 0x000fe200078e00ff */
[----:B------:R-:W-:Y:S02]  /*1d1f0*/  MOV R243, 0xffffffff ;  /* 0xffffffff00f37802 */ /* 0x000fe40000000f00 */
[----:B------:R-:W-:Y:S02]  /*1d200*/  MOV R2, 0x1d220 ;  /* 0x0001d22000027802 */ /* 0x000fe40000000f00 */
[----:B-12-45:R-:W-:Y:S05]  /*1d210*/  CALL.REL.NOINC `($__internal_11_$__cuda_sm70_shflsync_idx_p) ;  /* 0x0000fd4000007944 */ /* 0x036fea0003c00000 */
        /* <DEDUP_REMOVED lines=9> */
.L_x_3428:
        /* <DEDUP_REMOVED lines=8> */
.L_x_3429:
[----:B------:R-:W-:Y:S01]  /*1d330*/  IMAD.MOV.U32 R241, RZ, RZ, R14 ;  /* 0x000000fffff17224 */ /* 0x000fe200078e000e */
[----:B--2---:R-:W-:Y:S01]  /*1d340*/  MOV R3, 0x181f ;  /* 0x0000181f00037802 */ /* 0x004fe20000000f00 */
[----:B------:R-:W-:Y:S01]  /*1d350*/  IMAD.MOV.U32 R242, RZ, RZ, 0x6 ;  /* 0x00000006fff27424 */ /* 0x000fe200078e00ff */
[----:B------:R-:W-:Y:S02]  /*1d360*/  MOV R243, 0xffffffff ;  /* 0xffffffff00f37802 */ /* 0x000fe40000000f00 */
[----:B---3--:R-:W-:Y:S02]  /*1d370*/  MOV R2, 0x1d390 ;  /* 0x0001d39000027802 */ /* 0x008fe40000000f00 */
[----:B-1--45:R-:W-:Y:S05]  /*1d380*/  CALL.REL.NOINC `($__internal_11_$__cuda_sm70_shflsync_idx_p) ;  /* 0x0000fbd000007944 */ /* 0x032fea0003c00000 */
[----:B------:R-:W-:Y:S01]  /*1d390*/  MOV R2, R244 ;  /* 0x000000f400027202 */ /* 0x000fe20000000f00 */
[----:B------:R-:W-:Y:S05]  /*1d3a0*/  BRA `(.L_x_3599) ;  /* 0xfffea5d000007947 */ /* 0x000fea000383ffff */
.L_x_3432:
[----:B------:R-:W-:Y:S01]  /*1d3b0*/  IMAD.MOV.U32 R241, RZ, RZ, R12 ;  /* 0x000000fffff17224 */ /* 0x000fe200078e000c */
[----:B---3--:R-:W-:Y:S01]  /*1d3c0*/  MOV R3, 0x181f ;  /* 0x0000181f00037802 */ /* 0x008fe20000000f00 */
[----:B------:R-:W-:Y:S01]  /*1d3d0*/  IMAD.MOV.U32 R242, RZ, RZ, 0x7 ;  /* 0x00000007fff27424 */ /* 0x000fe200078e00ff */
[----:B------:R-:W-:-:S02]  /*1d3e0*/  MOV R243, 0xffffffff ;  /* 0xffffffff00f37802 */ /* 0x000fc40000000f00 */
[----:B------:R-:W-:Y:S02]  /*1d3f0*/  MOV R2, 0x1d410 ;  /* 0x0001d41000027802 */ /* 0x000fe40000000f00 */
[----:B-12-45:R-:W-:Y:S05]  /*1d400*/  CALL.REL.NOINC `($__internal_11_$__cuda_sm70_shflsync_idx_p) ;  /* 0x0000fb5000007944 */ /* 0x036fea0003c00000 */
        /* <DEDUP_REMOVED lines=9> */
.L_x_3434:
[----:B-1--4-:R-:W-:Y:S01]  /*1d4a0*/  IMAD.MOV.U32 R241, RZ, RZ, R4 ;  /* 0x000000fffff17224 */ /* 0x012fe200078e0004 */
[----:B------:R-:W-:Y:S01]  /*1d4b0*/  MOV R3, 0x181f ;  /* 0x0000181f00037802 */ /* 0x000fe20000000f00 */
[----:B------:R-:W-:Y:S01]  /*1d4c0*/  IMAD.MOV.U32 R242, RZ, RZ, RZ ;  /* 0x000000fffff27224 */ /* 0x000fe200078e00ff */
[----:B------:R-:W-:Y:S02]  /*1d4d0*/  MOV R243, 0xffffffff ;  /* 0xffffffff00f37802 */ /* 0x000fe40000000f00 */
[----:B------:R-:W-:-:S02]  /*1d4e0*/  MOV R2, 0x1d500 ;  /* 0x0001d50000027802 */ /* 0x000fc40000000f00 */
[----:B---3-5:R-:W-:Y:S05]  /*1d4f0*/  CALL.REL.NOINC `($__internal_11_$__cuda_sm70_shflsync_idx_p) ;  /* 0x0000fa6000007944 */ /* 0x028fea0003c00000 */
[----:B------:R-:W-:Y:S01]  /*1d500*/  IMAD.MOV.U32 R0, RZ, RZ, R244 ;  /* 0x000000ffff007224 */ /* 0x000fe200078e00f4 */
[----:B------:R-:W-:Y:S01]  /*1d510*/  MOV R241, R7 ;  /* 0x0000000700f17202 */ /* 0x000fe20000000f00 */
[----:B------:R-:W-:Y:S01]  /*1d520*/  IMAD.MOV.U32 R242, RZ, RZ, RZ ;  /* 0x000000fffff27224 */ /* 0x000fe200078e00ff */
[----:B------:R-:W-:Y:S01]  /*1d530*/  MOV R3, 0x181f ;  /* 0x0000181f00037802 */ /* 0x000fe20000000f00 */
[----:B------:R-:W-:Y:S01]  /*1d540*/  IMAD.MOV.U32 R243, RZ, RZ, -0x1 ;  /* 0xfffffffffff37424 */ /* 0x000fe200078e00ff */
[----:B------:R-:W-:-:S02]  /*1d550*/  MOV R2, 0x1d570 ;  /* 0x0001d57000027802 */ /* 0x000fc40000000f00 */
[----:B------:R-:W-:Y:S05]  /*1d560*/  CALL.REL.NOINC `($__internal_11_$__cuda_sm70_shflsync_idx_p) ;  /* 0x0000f9f000007944 */ /* 0x000fea0003c00000 */
[----:B------:R-:W2:Y:S04]  /*1d570*/  LDL R11, [R1+0x80] ;  /* 0x00008000010b7983 */ /* 0x000ea80000100800 */
[----:B------:R-:W3:Y:S04]  /*1d580*/  LDL R2, [R1+0xcc] ;  /* 0x0000cc0001027983 */ /* 0x000ee80000100800 */
[----:B------:R-:W4:Y:S01]  /*1d590*/  LDL R35, [R1+0xd8] ;  /* 0x0000d80001237983 */ /* 0x000f220000100800 */
[----:B------:R-:W-:-:S02]  /*1d5a0*/  IMAD.SHL.U32 R237, R237, 0x2, RZ ;  /* 0x00000002eded7824 */ /* 0x000fc400078e00ff */
[----:B------:R-:W-:Y:S02]  /*1d5b0*/  IMAD.MOV.U32 R241, RZ, RZ, R4 ;  /* 0x000000fffff17224 */ /* 0x000fe400078e0004 */
[----:B------:R-:W-:Y:S01]  /*1d5c0*/  IMAD.MOV.U32 R242, RZ, RZ, 0x1 ;  /* 0x00000001fff27424 */ /* 0x000fe200078e00ff */
[----:B------:R-:W-:Y:S01]  /*1d5d0*/  IADD3 R239, R237, 0x2080, RZ ;  /* 0x00002080edef7810 */ /* 0x000fe20007ffe0ff */
[----:B------:R-:W-:Y:S02]  /*1d5e0*/  IMAD.MOV.U32 R243, RZ, RZ, -0x1 ;  /* 0xfffffffffff37424 */ /* 0x000fe400078e00ff */
[----:B--2---:R-:W-:-:S04]  /*1d5f0*/  IMAD.WIDE R32, R11, 0x2, RZ ;  /* 0x000000020b207825 */ /* 0x004fc800078e02ff */
[----:B---3--:R-:W-:Y:S01]  /*1d600*/  IMAD.WIDE R2, R2, 0x2, RZ ;  /* 0x0000000202027825 */ /* 0x008fe200078e02ff */
[-C--:B------:R-:W-:Y:S02]  /*1d610*/  IADD3 R30, P3, R32, R244.reuse, RZ ;  /* 0x000000f4201e7210 */ /* 0x080fe40007f7e0ff */
[----:B------:R-:W-:Y:S02]  /*1d620*/  ISETP.GE.AND P1, PT, R11, c[0x0][0x1d4], PT ;  /* 0x000075000b007a0c */ /* 0x000fe40003f26270 */
[----:B------:R-:W-:Y:S02]  /*1d630*/  IADD3 R28, P2, R2, R244, RZ ;  /* 0x000000f4021c7210 */ /* 0x000fe40007f5e0ff */
[----:B----4-:R-:W-:Y:S01]  /*1d640*/  ISETP.GE.AND P0, PT, R35, c[0x0][0x1d4], PT ;  /* 0x0000750023007a0c */ /* 0x010fe20003f06270 */
[----:B------:R-:W-:Y:S01]  /*1d650*/  IMAD.X R31, R0, 0x1, R33, P3 ;  /* 0x00000001001f7824 */ /* 0x000fe200018e0621 */
[----:B------:R-:W-:Y:S01]  /*1d660*/  ISETP.LT.OR P3, PT, R116, 0x1, P1 ;  /* 0x000000017400780c */ /* 0x000fe20000f61670 */
[----:B------:R-:W-:Y:S01]  /*1d670*/  IMAD.X R29, R0, 0x1, R3, P2 ;  /* 0x00000001001d7824 */ /* 0x000fe200010e0603 */
[----:B------:R-:W-:-:S02]  /*1d680*/  ISETP.LT.OR P2, PT, R116, 0x1, P0 ;  /* 0x000000017400780c */ /* 0x000fc40000741670 */
[----:B------:R-:W-:Y:S02]  /*1d690*/  SHF.R.S32.HI R35, RZ, 0x1f, R11 ;  /* 0x0000001fff237819 */ /* 0x000fe4000001140b */
[----:B------:R-:W-:-:S05]  /*1d6a0*/  MOV R34, R11 ;  /* 0x0000000b00227202 */ /* 0x000fca0000000f00 */
[----:B------:R1:W-:Y:S04]  /*1d6b0*/  STL.64 [R1+0xa8], R34 ;  /* 0x0000a82201007387 */ /* 0x0003e80000100a00 */
[----:B------:R-:W-:Y:S01]  /*1d6c0*/  @!PT LDS RZ, [RZ] ;  /* 0x00000000fffff984 */ /* 0x000fe20000000800 */
[----:B------:R-:W-:Y:S01]  /*1d6d0*/  @!PT LDS RZ, [RZ] ;  /* 0x00000000fffff984 */ /* 0x000fe20000000800 */
[----:B------:R-:W-:Y:S01]  /*1d6e0*/  @!PT LDS RZ, [RZ] ;  /* 0x00000000fffff984 */ /* 0x000fe20000000800 */
[----:B------:R1:W-:Y:S04]  /*1d6f0*/  LDGSTS.E.BYPASS.LTC128B.128 [R237+0x2080], [R30.64], !P3 ;  /* 0x020800001eed7fae */ /* 0x0003e8000d901d46 */
[----:B------:R1:W-:Y:S01]  /*1d700*/  LDGSTS.E.BYPASS.LTC128B.128 [R237+0x3880], [R28.64], !P2 ;  /* 0x038800001ced7fae */ /* 0x0003e2000d101d46 */
[----:B------:R-:W-:Y:S01]  /*1d710*/  IMAD.MOV.U32 R62, RZ, RZ, R2 ;  /* 0x000000ffff3e7224 */ /* 0x000fe200078e0002 */
[----:B------:R-:W-:Y:S01]  /*1d720*/  MOV R61, R3 ;  /* 0x00000003003d7202 */ /* 0x000fe20000000f00 */
[----:B------:R-:W-:Y:S01]  /*1d730*/  IMAD.MOV.U32 R63, RZ, RZ, R33 ;  /* 0x000000ffff3f7224 */ /* 0x000fe200078e0021 */
[----:B------:R-:W-:-:S02]  /*1d740*/  MOV R60, R32 ;  /* 0x00000020003c7202 */ /* 0x000fc40000000f00 */
[----:B------:R-:W-:Y:S02]  /*1d750*/  MOV R3, 0x181f ;  /* 0x0000181f00037802 */ /* 0x000fe40000000f00 */
[----:B------:R-:W-:Y:S02]  /*1d760*/  MOV R2, 0x1d780 ;  /* 0x0001d78000027802 */ /* 0x000fe40000000f00 */
[----:B-1----:R-:W-:Y:S05]  /*1d770*/  CALL.REL.NOINC `($__internal_11_$__cuda_sm70_shflsync_idx_p) ;  /* 0x0000f7e000007944 */ /* 0x002fea0003c00000 */
[----:B------:R-:W-:Y:S01]  /*1d780*/  IMAD.MOV.U32 R0, RZ, RZ, R244 ;  /* 0x000000ffff007224 */ /* 0x000fe200078e00f4 */
[----:B------:R-:W-:Y:S01]  /*1d790*/  MOV R241, R7 ;  /* 0x0000000700f17202 */ /* 0x000fe20000000f00 */
[----:B------:R-:W-:Y:S01]  /*1d7a0*/  IMAD.MOV.U32 R242, RZ, RZ, 0x1 ;  /* 0x00000001fff27424 */ /* 0x000fe200078e00ff */
[----:B------:R-:W-:Y:S01]  /*1d7b0*/  MOV R3, 0x181f ;  /* 0x0000181f00037802 */ /* 0x000fe20000000f00 */
[----:B------:R-:W-:Y:S01]  /*1d7c0*/  IMAD.MOV.U32 R243, RZ, RZ, -0x1 ;  /* 0xfffffffffff37424 */ /* 0x000fe200078e00ff */
[----:B------:R-:W-:Y:S02]  /*1d7d0*/  MOV R2, 0x1d7f0 ;  /* 0x0001d7f000027802 */ /* 0x000fe40000000f00 */
[----:B------:R-:W-:Y:S05]  /*1d7e0*/  CALL.REL.NOINC `($__internal_11_$__cuda_sm70_shflsync_idx_p) ;  /* 0x0000f77000007944 */ /* 0x000fea0003c00000 */
[C---:B------:R-:W-:Y:S01]  /*1d7f0*/  IADD3 R28, P3, R244.reuse, R60, RZ ;  /* 0x0000003cf41c7210 */ /* 0x040fe20007f7e0ff */
[----:B------:R-:W-:Y:S01]  /*1d800*/  IMAD.MOV.U32 R241, RZ, RZ, R4 ;  /* 0x000000fffff17224 */ /* 0x000fe200078e0004 */
[----:B------:R-:W-:Y:S02]  /*1d810*/  IADD3 R2, P2, R244, R62, RZ ;  /* 0x0000003ef4027210 */ /* 0x000fe40007f5e0ff */
[----:B------:R-:W-:Y:S01]  /*1d820*/  MOV R242, 0x2 ;  /* 0x0000000200f27802 */ /* 0x000fe20000000f00 */
[----:B------:R-:W-:Y:S01]  /*1d830*/  IMAD.X R29, R0, 0x1, R63, P3 ;  /* 0x00000001001d7824 */ /* 0x000fe200018e063f */
[----:B------:R-:W-:Y:S01]  /*1d840*/  ISETP.LT.OR P3, PT, R116, 0x11, P1 ;  /* 0x000000117400780c */ /* 0x000fe20000f61670 */
[----:B------:R-:W-:Y:S01]  /*1d850*/  IMAD.X R3, R0, 0x1, R61, P2 ;  /* 0x0000000100037824 */ /* 0x000fe200010e063d */
[----:B------:R-:W-:-:S02]  /*1d860*/  ISETP.LT.OR P2, PT, R116, 0x11, P0 ;  /* 0x000000117400780c */ /* 0x000fc40000741670 */
[----:B------:R-:W-:-:S09]  /*1d870*/  MOV R243, 0xffffffff ;  /* 0xffffffff00f37802 */ /* 0x000fd20000000f00 */
[----:B------:R-:W-:Y:S01]  /*1d880*/  @!PT LDS RZ, [RZ] ;  /* 0x00000000fffff984 */ /* 0x000fe20000000800 */
[----:B------:R-:W-:Y:S01]  /*1d890*/  @!PT LDS RZ, [RZ] ;  /* 0x00000000fffff984 */ /* 0x000fe20000000800 */
[----:B------:R-:W-:Y:S01]  /*1d8a0*/  @!PT LDS RZ, [RZ] ;  /* 0x00000000fffff984 */ /* 0x000fe20000000800 */
[----:B------:R1:W-:Y:S04]  /*1d8b0*/  LDGSTS.E.BYPASS.LTC128B.128 [R237+0x2880], [R28.64], !P3 ;  /* 0x028800001ced7fae */ /* 0x0003e8000d901d46 */
[----:B------:R2:W-:Y:S02]  /*1d8c0*/  LDGSTS.E.BYPASS.LTC128B.128 [R237+0x4080], [R2.64], !P2 ;  /* 0x0408000002ed7fae */ /* 0x0005e4000d101d46 */
[----:B--2---:R-:W-:Y:S01]  /*1d8d0*/  IMAD.MOV.U32 R3, RZ, RZ, 0x181f ;  /* 0x0000181fff037424 */ /* 0x004fe200078e00ff */
[----:B------:R-:W-:Y:S02]  /*1d8e0*/  MOV R2, 0x1d900 ;  /* 0x0001d90000027802 */ /* 0x000fe40000000f00 */
[----:B-1----:R-:W-:Y:S05]  /*1d8f0*/  CALL.REL.NOINC `($__internal_11_$__cuda_sm70_shflsync_idx_p) ;  /* 0x0000f66000007944 */ /* 0x002fea0003c00000 */
        /* <DEDUP_REMOVED lines=9> */
.L_x_3437:
[----:B------:R-:W-:Y:S01]  /*1d990*/  IMAD.MOV.U32 R241, RZ, RZ, R4 ;  /* 0x000000fffff17224 */ /* 0x000fe200078e0004 */
[----:B------:R-:W-:Y:S01]  /*1d9a0*/  MOV R3, 0x181f ;  /* 0x0000181f00037802 */ /* 0x000fe20000000f00 */
[----:B------:R-:W-:Y:S01]  /*1d9b0*/  IMAD.MOV.U32 R242, RZ, RZ, RZ ;  /* 0x000000fffff27224 */ /* 0x000fe200078e00ff */
[----:B------:R-:W-:-:S02]  /*1d9c0*/  MOV R243, 0xffffffff ;  /* 0xffffffff00f37802 */ /* 0x000fc40000000f00 */
[----:B------:R-:W-:Y:S02]  /*1d9d0*/  MOV R2, 0x1d9f0 ;  /* 0x0001d9f000027802 */ /* 0x000fe40000000f00 */
[----:B------:R-:W-:Y:S05]  /*1d9e0*/  CALL.REL.NOINC `($__internal_11_$__cuda_sm70_shflsync_idx_p) ;  /* 0x0000f57000007944 */ /* 0x000fea0003c00000 */
[----:B------:R-:W-:Y:S01]  /*1d9f0*/  MOV R13, R244 ;  /* 0x000000f4000d7202 */ /* 0x000fe20000000f00 */
[----:B------:R-:W-:Y:S05]  /*1da00*/  BRA `(.L_x_3602) ;  /* 0xfffebdb000007947 */ /* 0x000fea000383ffff */
.L_x_3438:
[----:B------:R-:W-:Y:S01]  /*1da10*/  IMAD.MOV.U32 R241, RZ, RZ, R18 ;  /* 0x000000fffff17224 */ /* 0x000fe200078e0012 */
[----:B------:R-:W-:Y:S01]  /*1da20*/  MOV R3, 0x181f ;  /* 0x0000181f00037802 */ /* 0x000fe20000000f00 */
[----:B------:R-:W-:Y:S01]  /*1da30*/  IMAD.MOV.U32 R242, RZ, RZ, RZ ;  /* 0x000000fffff27224 */ /* 0x000fe200078e00ff */
[----:B------:R-:W-:Y:S02]  /*1da40*/  MOV R243, 0xffffffff ;  /* 0xffffffff00f37802 */ /* 0x000fe40000000f00 */
[----:B------:R-:W-:Y:S02]  /*1da50*/  MOV R2, 0x1da70 ;  /* 0x0001da7000027802 */ /* 0x000fe40000000f00 */
[----:B-12---:R-:W-:Y:S05]  /*1da60*/  CALL.REL.NOINC `($__internal_11_$__cuda_sm70_shflsync_idx_p) ;  /* 0x0000f4f000007944 */ /* 0x006fea0003c00000 */
[----:B------:R-:W2:Y:S04]  /*1da70*/  LDL.64 R16, [R1+0xa8] ;  /* 0x0000a80001107983 */ /* 0x000ea80000100a00 */
[----:B------:R-:W3:Y:S04]  /*1da80*/  LDL R7, [R1+0xd4] ;  /* 0x0000d40001077983 */ /* 0x000ee80000100800 */
[----:B------:R-:W3:Y:S04]  /*1da90*/  LDL R3, [R1+0xcc] ;  /* 0x0000cc0001037983 */ /* 0x000ee80000100800 */
[----:B------:R-:W4:Y:S04]  /*1daa0*/  LDL R2, [R1+0x80] ;  /* 0x0000800001027983 */ /* 0x000f280000100800 */
[----:B------:R-:W4:Y:S01]  /*1dab0*/  LDL R0, [R1+0xd8] ;  /* 0x0000d80001007983 */ /* 0x000f220000100800 */
[C---:B--2---:R-:W-:Y:S01]  /*1dac0*/  IMAD.SHL.U32 R6, R16.reuse, 0x2, RZ ;  /* 0x0000000210067824 */ /* 0x044fe200078e00ff */
[----:B------:R-:W-:-:S04]  /*1dad0*/  SHF.L.U64.HI R15, R16, 0x1, R17 ;  /* 0x00000001100f7819 */ /* 0x000fc80000010211 */
[----:B------:R-:W-:Y:S02]  /*1dae0*/  IADD3 R20, P1, R244, R6, RZ ;  /* 0x00000006f4147210 */ /* 0x000fe40007f3e0ff */
[C---:B---3--:R-:W-:Y:S01]  /*1daf0*/  SHF.L.U64.HI R16, R3.reuse, 0x1, R7 ;  /* 0x0000000103107819 */ /* 0x048fe20000010207 */
[----:B------:R-:W-:Y:S01]  /*1db00*/  IMAD.SHL.U32 R14, R3, 0x2, RZ ;  /* 0x00000002030e7824 */ /* 0x000fe200078e00ff */
[----:B------:R1:W5:Y:S01]  /*1db10*/  LDL R7, [R1+0x94] ;  /* 0x0000940001077983 */ /* 0x0003620000100800 */
[C---:B------:R-:W-:Y:S01]  /*1db20*/  IMAD.X R21, R13.reuse, 0x1, R15, P1 ;  /* 0x000000010d157824 */ /* 0x040fe200008e060f */
[----:B----4-:R-:W-:Y:S02]  /*1db30*/  ISETP.GE.AND P2, PT, R2, c[0x0][0x1d4], PT ;  /* 0x0000750002007a0c */ /* 0x010fe40003f46270 */
[----:B------:R-:W-:Y:S02]  /*1db40*/  IADD3 R2, P0, R244, R14, RZ ;  /* 0x0000000ef4027210 */ /* 0x000fe40007f1e0ff */
[----:B------:R-:W-:Y:S01]  /*1db50*/  ISETP.GE.AND P3, PT, R0, c[0x0][0x1d4], PT ;  /* 0x0000750000007a0c */ /* 0x000fe20003f66270 */
[----:B------:R-:W-:Y:S01]  /*1db60*/  IMAD.MOV.U32 R241, RZ, RZ, R4 ;  /* 0x000000fffff17224 */ /* 0x000fe200078e0004 */
[----:B------:R-:W-:Y:S01]  /*1db70*/  SEL R11, RZ, 0x10, P2 ;  /* 0x00000010ff0b7807 */ /* 0x000fe20001000000 */
[----:B------:R-:W-:-:S02]  /*1db80*/  IMAD.X R3, R13, 0x1, R16, P0 ;  /* 0x000000010d037824 */ /* 0x000fc400000e0610 */
[----:B------:R-:W-:Y:S02]  /*1db90*/  IMAD.MOV.U32 R242, RZ, RZ, 0x1 ;  /* 0x00000001fff27424 */ /* 0x000fe400078e00ff */
[----:B------:R-:W-:Y:S02]  /*1dba0*/  IMAD.MOV.U32 R243, RZ, RZ, -0x1 ;  /* 0xfffffffffff37424 */ /* 0x000fe400078e00ff */
[----:B------:R-:W-:Y:S01]  /*1dbb0*/  @!PT LDS RZ, [RZ] ;  /* 0x00000000fffff984 */ /* 0x000fe20000000800 */
[----:B------:R-:W-:Y:S01]  /*1dbc0*/  @!PT LDS RZ, [RZ] ;  /* 0x00000000fffff984 */ /* 0x000fe20000000800 */
[----:B------:R-:W-:Y:S01]  /*1dbd0*/  @!PT LDS RZ, [RZ] ;  /* 0x00000000fffff984 */ /* 0x000fe20000000800 */
[----:B------:R1:W-:Y:S04]  /*1dbe0*/  LDGSTS.E.BYPASS.LTC128B.128 [R237+0x5080], [R20.64], !P2 ;  /* 0x0508000014ed7fae */ /* 0x0003e8000d101d46 */
[----:B------:R2:W-:Y:S02]  /*1dbf0*/  LDGSTS.E.BYPASS.LTC128B.128 [R237+0x6880], [R2.64], !P3 ;  /* 0x0688000002ed7fae */ /* 0x0005e4000d901d46 */
[----:B--2---:R-:W-:Y:S01]  /*1dc00*/  IMAD.MOV.U32 R3, RZ, RZ, 0x181f ;  /* 0x0000181fff037424 */ /* 0x004fe200078e00ff */
[----:B------:R-:W-:-:S02]  /*1dc10*/  MOV R2, 0x1dc30 ;  /* 0x0001dc3000027802 */ /* 0x000fc40000000f00 */
[----:B-1---5:R-:W-:Y:S05]  /*1dc20*/  CALL.REL.NOINC `($__internal_11_$__cuda_sm70_shflsync_idx_p) ;  /* 0x0000f33000007944 */ /* 0x022fea0003c00000 */
[----:B------:R-:W-:Y:S01]  /*1dc30*/  IMAD.MOV.U32 R0, RZ, RZ, R244 ;  /* 0x000000ffff007224 */ /* 0x000fe200078e00f4 */
[----:B------:R-:W-:Y:S01]  /*1dc40*/  MOV R241, R18 ;  /* 0x0000001200f17202 */ /* 0x000fe20000000f00 */
[----:B------:R-:W-:Y:S01]  /*1dc50*/  IMAD.MOV.U32 R242, RZ, RZ, 0x1 ;  /* 0x00000001fff27424 */ /* 0x000fe200078e00ff */
[----:B------:R-:W-:Y:S01]  /*1dc60*/  MOV R3, 0x181f ;  /* 0x0000181f00037802 */ /* 0x000fe20000000f00 */
[----:B------:R-:W-:Y:S01]  /*1dc70*/  IMAD.MOV.U32 R243, RZ, RZ, -0x1 ;  /* 0xfffffffffff37424 */ /* 0x000fe200078e00ff */
[----:B------:R-:W-:-:S02]  /*1dc80*/  MOV R2, 0x1dca0 ;  /* 0x0001dca000027802 */ /* 0x000fc40000000f00 */
[----:B------:R-:W-:Y:S05]  /*1dc90*/  CALL.REL.NOINC `($__internal_11_$__cuda_sm70_shflsync_idx_p) ;  /* 0x0000f2c000007944 */ /* 0x000fea0003c00000 */
[----:B------:R-:W-:Y:S01]  /*1dca0*/  IADD3 R12, -R11, 0x10, RZ ;  /* 0x000000100b0c7810 */ /* 0x000fe20007ffe1ff */
[----:B------:R-:W-:Y:S01]  /*1dcb0*/  IMAD.MOV.U32 R241, RZ, RZ, R4 ;  /* 0x000000fffff17224 */ /* 0x000fe200078e0004 */
[----:B------:R-:W-:Y:S01]  /*1dcc0*/  IADD3 R2, -R7, 0x10, RZ ;  /* 0x0000001007027810 */ /* 0x000fe20007ffe1ff */
[----:B------:R-:W-:Y:S01]  /*1dcd0*/  IMAD.MOV.U32 R242, RZ, RZ, 0x2 ;  /* 0x00000002fff27424 */ /* 0x000fe200078e00ff */
[----:B------:R-:W-:Y:S01]  /*1dce0*/  LOP3.LUT R12, R12, 0xf, RZ, 0xc0, !PT ;  /* 0x0000000f0c0c7812 */ /* 0x000fe200078ec0ff */
[----:B------:R-:W-:Y:S01]  /*1dcf0*/  IMAD.MOV.U32 R243, RZ, RZ, -0x1 ;  /* 0xfffffffffff37424 */ /* 0x000fe200078e00ff */
[----:B------:R-:W-:-:S02]  /*1dd00*/  ISETP.NE.U32.AND P3, PT, R11, RZ, PT ;  /* 0x000000ff0b00720c */ /* 0x000fc40003f65070 */
        /* <DEDUP_REMOVED lines=23> */
.L_x_3439:
        /* <DEDUP_REMOVED lines=8> */
.L_x_3444:
[----:B------:R-:W-:Y:S01]  /*1df00*/  IMAD.MOV.U32 R241, RZ, RZ, R11 ;  /* 0x000000fffff17224 */ /* 0x000fe200078e000b */
[----:B------:R-:W-:Y:S01]  /*1df10*/  MOV R3, 0x1c1f ;  /* 0x00001c1f00037802 */ /* 0x000fe20000000f00 */
[----:B------:R-:W-:Y:S01]  /*1df20*/  IMAD.MOV.U32 R242, RZ, RZ, 0x1 ;  /* 0x00000001fff27424 */ /* 0x000fe200078e00ff */
[----:B------:R-:W-:Y:S02]  /*1df30*/  MOV R243, 0xffffffff ;  /* 0xffffffff00f37802 */ /* 0x000fe40000000f00 */
[----:B------:R-:W-:Y:S02]  /*1df40*/  MOV R2, 0x1df60 ;  /* 0x0001df6000027802 */ /* 0x000fe40000000f00 */
[----:B-1----:R-:W-:Y:S05]  /*1df50*/  CALL.REL.NOINC `($__internal_11_$__cuda_sm70_shflsync_idx_p) ;  /* 0x0000f00000007944 */ /* 0x002fea0003c00000 */
[----:B------:R-:W-:Y:S01]  /*1df60*/  MOV R2, R244 ;  /* 0x000000f400027202 */ /* 0x000fe20000000f00 */
[----:B------:R-:W-:Y:S05]  /*1df70*/  BRA `(.L_x_3605) ;  /* 0xfffec06000007947 */ /* 0x000fea000383ffff */
.L_x_3449:
[----:B------:R-:W-:Y:S01]  /*1df80*/  IMAD.MOV.U32 R241, RZ, RZ, R11 ;  /* 0x000000fffff17224 */ /* 0x000fe200078e000b */
[----:B------:R-:W-:Y:S01]  /*1df90*/  MOV R3, 0x1c1f ;  /* 0x00001c1f00037802 */ /* 0x000fe20000000f00 */
[----:B------:R-:W-:Y:S01]  /*1dfa0*/  IMAD.MOV.U32 R242, RZ, RZ, 0x2 ;  /* 0x00000002fff27424 */ /* 0x000fe200078e00ff */
[----:B------:R-:W-:-:S02]  /*1dfb0*/  MOV R243, 0xffffffff ;  /* 0xffffffff00f37802 */ /* 0x000fc40000000f00 */
[----:B------:R-:W-:Y:S02]  /*1dfc0*/  MOV R2, 0x1dfe0 ;  /* 0x0001dfe000027802 */ /* 0x000fe40000000f00 */
[----:B-12---:R-:W-:Y:S05]  /*1dfd0*/  CALL.REL.NOINC `($__internal_11_$__cuda_sm70_shflsync_idx_p) ;  /* 0x0000ef8000007944 */ /* 0x006fea0003c00000 */
[----:B------:R-:W-:Y:S01]  /*1dfe0*/  MOV R3, R244 ;  /* 0x000000f400037202 */ /* 0x000fe20000000f00 */
[----:B------:R-:W-:Y:S05]  /*1dff0*/  BRA `(.L_x_3606) ;  /* 0xfffec56000007947 */ /* 0x000fea000383ffff */
.L_x_3454:
[----:B------:R-:W-:Y:S01]  /*1e000*/  IMAD.MOV.U32 R241, RZ, RZ, R11 ;  /* 0x000000fffff17224 */ /* 0x000fe200078e000b */
[----:B------:R-:W-:Y:S01]  /*1e010*/  MOV R3, 0x1c1f ;  /* 0x00001c1f00037802 */ /* 0x000fe20000000f00 */
[----:B------:R-:W-:Y:S01]  /*1e020*/  IMAD.MOV.U32 R242, RZ, RZ, 0x3 ;  /* 0x00000003fff27424 */ /* 0x000fe200078e00ff */
[----:B------:R-:W-:Y:S02]  /*1e030*/  MOV R243, 0xffffffff ;  /* 0xffffffff00f37802 */ /* 0x000fe40000000f00 */
[----:B------:R-:W-:Y:S02]  /*1e040*/  MOV R2, 0x1e060 ;  /* 0x0001e06000027802 */ /* 0x000fe40000000f00 */
[----:B-123--:R-:W-:Y:S05]  /*1e050*/  CALL.REL.NOINC `($__internal_11_$__cuda_sm70_shflsync_idx_p) ;  /* 0x0000ef0000007944 */ /* 0x00efea0003c00000 */
[----:B------:R-:W-:Y:S01]  /*1e060*/  MOV R3, R244 ;  /* 0x000000f400037202 */ /* 0x000fe20000000f00 */
[----:B------:R-:W-:Y:S05]  /*1e070*/  BRA `(.L_x_3607) ;  /* 0xfffecbf000007947 */ /* 0x000fea000383ffff */
.L_x_3459:
[----:B------:R-:W-:Y:S01]  /*1e080*/  IMAD.MOV.U32 R4, RZ, RZ, R0 ;  /* 0x000000ffff047224 */ /* 0x000fe200078e0000 */
[----:B------:R-:W-:Y:S02]  /*1e090*/  MOV R3, 0x2 ;  /* 0x0000000200037802 */ /* 0x000fe40000000f00 */
[----:B------:R-:W-:-:S02]  /*1e0a0*/  MOV R2, 0x1e0c0 ;  /* 0x0001e0c000027802 */ /* 0x000fc40000000f00 */
[----:B------:R-:W-:Y:S05]  /*1e0b0*/  CALL.REL.NOINC `($__internal_10_$__cuda_sm70_shflsync_bfly_p) ;  /* 0x0000ee4000007944 */ /* 0x000fea0003c00000 */
[----:B------:R-:W-:Y:S01]  /*1e0c0*/  MOV R155, R158 ;  /* 0x0000009e009b7202 */ /* 0x000fe20000000f00 */
[----:B------:R-:W-:Y:S05]  /*1e0d0*/  BRA `(.L_x_3608) ;  /* 0xfffed2b000007947 */ /* 0x000fea000383ffff */
.L_x_3460:
[----:B------:R-:W-:Y:S01]  /*1e0e0*/  IMAD.MOV.U32 R4, RZ, RZ, R155 ;  /* 0x000000ffff047224 */ /* 0x000fe200078e009b */
[----:B------:R-:W-:-:S02]  /*1e0f0*/  MOV R3, 0x1 ;  /* 0x0000000100037802 */ /* 0x000fc40000000f00 */
[----:B------:R-:W-:Y:S02]  /*1e100*/  MOV R2, 0x1e120 ;  /* 0x0001e12000027802 */ /* 0x000fe40000000f00 */
[----:B-1----:R-:W-:Y:S05]  /*1e110*/  CALL.REL.NOINC `($__internal_10_$__cuda_sm70_shflsync_bfly_p) ;  /* 0x0000ede000007944 */ /* 0x002fea0003c00000 */
[----:B------:R-:W-:Y:S01]  /*1e120*/  FMNMX.FTZ R155, R155, R158, !PT ;  /* 0x0000009e9b9b7209 */ /* 0x000fe20007810000 */
[----:B------:R-:W-:Y:S01]  /*1e130*/  IMAD.MOV.U32 R4, RZ, RZ, R156 ;  /* 0x000000ffff047224 */ /* 0x000fe200078e009c */
[----:B------:R-:W-:Y:S01]  /*1e140*/  MOV R2, 0x1e170 ;  /* 0x0001e17000027802 */ /* 0x000fe20000000f00 */
[----:B------:R-:W-:Y:S02]  /*1e150*/  IMAD.MOV.U32 R3, RZ, RZ, 0x2 ;  /* 0x00000002ff037424 */ /* 0x000fe400078e00ff */
[----:B------:R-:W-:Y:S05]  /*1e160*/  CALL.REL.NOINC `($__internal_10_$__cuda_sm70_shflsync_bfly_p) ;  /* 0x0000ed9000007944 */ /* 0x000fea0003c00000 */
[----:B------:R-:W-:Y:S01]  /*1e170*/  FMNMX.FTZ R156, R156, R158, !PT ;  /* 0x0000009e9c9c7209 */ /* 0x000fe20007810000 */
[----:B------:R-:W-:Y:S01]  /*1e180*/  IMAD.MOV.U32 R3, RZ, RZ, 0x1 ;  /* 0x00000001ff037424 */ /* 0x000fe200078e00ff */
[----:B------:R-:W-:-:S03]  /*1e190*/  MOV R2, 0x1e1c0 ;  /* 0x0001e1c000027802 */ /* 0x000fc60000000f00 */
[----:B------:R-:W-:Y:S02]  /*1e1a0*/  IMAD.MOV.U32 R4, RZ, RZ, R156 ;  /* 0x000000ffff047224 */ /* 0x000fe400078e009c */
[----:B------:R-:W-:Y:S05]  /*1e1b0*/  CALL.REL.NOINC `($__internal_10_$__cuda_sm70_shflsync_bfly_p) ;  /* 0x0000ed4000007944 */ /* 0x000fea0003c00000 */
        /* <DEDUP_REMOVED lines=20> */
[----:B------:R-:W-:Y:S01]  /*1e300*/  MOV R7, R158 ;  /* 0x0000009e00077202 */ /* 0x000fe20000000f00 */
[----:B------:R-:W-:Y:S05]  /*1e310*/  BRA `(.L_x_3609) ;  /* 0xfffed16000007947 */ /* 0x000fea000383ffff */
.L_x_3468:
[----:B------:R-:W-:Y:S01]  /*1e320*/  MOV R3, 0x181f ;  /* 0x0000181f00037802 */ /* 0x000fe20000000f00 */
[----:B------:R-:W-:Y:S01]  /*1e330*/  IMAD.MOV.U32 R241, RZ, RZ, R0 ;  /* 0x000000fffff17224 */ /* 0x000fe200078e0000 */
[----:B------:R-:W-:Y:S01]  /*1e340*/  MOV R243, 0xffffffff ;  /* 0xffffffff00f37802 */ /* 0x000fe20000000f00 */
[----:B------:R-:W-:Y:S01]  /*1e350*/  IMAD.MOV.U32 R242, RZ, RZ, RZ ;  /* 0x000000fffff27224 */ /* 0x000fe200078e00ff */
[----:B------:R-:W-:Y:S02]  /*1e360*/  MOV R2, 0x1e380 ;  /* 0x0001e38000027802 */ /* 0x000fe40000000f00 */
[----:B------:R-:W-:Y:S05]  /*1e370*/  CALL.REL.NOINC `($__internal_11_$__cuda_sm70_shflsync_idx_p) ;  /* 0x0000ebe000007944 */ /* 0x000fea0003c00000 */
[----:B------:R-:W-:Y:S01]  /*1e380*/  MOV R6, R244 ;  /* 0x000000f400067202 */ /* 0x000fe20000000f00 */
[----:B------:R-:W-:-:S05]  /*1e390*/  BRA `(.L_x_3610) ;  /* 0xfffee9a000007947 */ /* 0x000fca000383ffff */
.L_x_3469:
[----:B------:R-:W-:Y:S01]  /*1e3a0*/  MOV R3, 0x181f ;  /* 0x0000181f00037802 */ /* 0x000fe20000000f00 */
[----:B------:R-:W-:Y:S01]  /*1e3b0*/  IMAD.MOV.U32 R241, RZ, RZ, R4 ;  /* 0x000000fffff17224 */ /* 0x000fe200078e0004 */
[----:B------:R-:W-:Y:S01]  /*1e3c0*/  MOV R243, 0xffffffff ;  /* 0xffffffff00f37802 */ /* 0x000fe20000000f00 */
[----:B------:R-:W-:Y:S01]  /*1e3d0*/  IMAD.MOV.U32 R242, RZ, RZ, RZ ;  /* 0x000000fffff27224 */ /* 0x000fe200078e00ff */
[----:B------:R-:W-:Y:S02]  /*1e3e0*/  MOV R2, 0x1e400 ;  /* 0x0001e40000027802 */ /* 0x000fe40000000f00 */
[----:B-12---:R-:W-:Y:S05]  /*1e3f0*/  CALL.REL.NOINC `($__internal_11_$__cuda_sm70_shflsync_idx_p) ;  /* 0x0000eb6000007944 */ /* 0x006fea0003c00000 */
[----:B------:R-:W2:Y:S01]  /*1e400*/  LDL R2, [R1+0xd8] ;  /* 0x0000d80001027983 */ /* 0x000ea20000100800 */
[----:B------:R-:W-:Y:S01]  /*1e410*/  IADD3 R8, P0, R244, R233, RZ ;  /* 0x000000e9f4087210 */ /* 0x000fe20007f1e0ff */
[----:B------:R-:W-:Y:S01]  /*1e420*/  IMAD.MOV.U32 R241, RZ, RZ, R0 ;  /* 0x000000fffff17224 */ /* 0x000fe200078e0000 */
[----:B------:R-:W-:Y:S01]  /*1e430*/  MOV R242, 0x1 ;  /* 0x0000000100f27802 */ /* 0x000fe20000000f00 */
[----:B------:R-:W3:Y:S01]  /*1e440*/  LDL R3, [R1+0x80] ;  /* 0x0000800001037983 */ /* 0x000ee20000100800 */
[----:B------:R-:W-:Y:S01]  /*1e450*/  MOV R243, 0xffffffff ;  /* 0xffffffff00f37802 */ /* 0x000fe20000000f00 */
[----:B------:R-:W-:Y:S01]  /*1e460*/  IMAD.X R9, R6, 0x1, R234, P0 ;  /* 0x0000000106097824 */ /* 0x000fe200000e06ea */
[----:B---3--:R-:W-:Y:S02]  /*1e470*/  ISETP.GE.AND P2, PT, R3, c[0x0][0x1d4], PT ;  /* 0x0000750003007a0c */ /* 0x008fe40003f46270 */
[----:B--2---:R-:W-:Y:S02]  /*1e480*/  ISETP.GE.AND P1, PT, R2, c[0x0][0x1d4], PT ;  /* 0x0000750002007a0c */ /* 0x004fe40003f26270 */
[----:B------:R-:W-:Y:S05]  /*1e490*/  IADD3 R2, P0, R244, R231, RZ ;  /* 0x000000e7f4027210 */ /* 0x000fea0007f1e0ff */
[----:B------:R-:W-:Y:S02]  /*1e4a0*/  IMAD.X R3, R6, 0x1, R232, P0 ;  /* 0x0000000106037824 */ /* 0x000fe400000e06e8 */
[----:B------:R1:W5:Y:S04]  /*1e4b0*/  LDL R6, [R1+0x94] ;  /* 0x0000940001067983 */ /* 0x0003680000100800 */
[----:B------:R-:W-:Y:S01]  /*1e4c0*/  @!PT LDS RZ, [RZ] ;  /* 0x00000000fffff984 */ /* 0x000fe20000000800 */
[----:B------:R-:W-:Y:S01]  /*1e4d0*/  @!PT LDS RZ, [RZ] ;  /* 0x00000000fffff984 */ /* 0x000fe20000000800 */
[----:B------:R-:W-:Y:S01]  /*1e4e0*/  @!PT LDS RZ, [RZ] ;  /* 0x00000000fffff984 */ /* 0x000fe20000000800 */
[----:B------:R1:W-:Y:S04]  /*1e4f0*/  LDGSTS.E.BYPASS.LTC128B.128 [R239], [R8.64], !P2 ;  /* 0x0000000008ef7fae */ /* 0x0003e8000d101d46 */
[----:B------:R2:W-:Y:S02]  /*1e500*/  LDGSTS.E.BYPASS.LTC128B.128 [R239+0x1800], [R2.64], !P1 ;  /* 0x0180000002ef7fae */ /* 0x0005e4000c901d46 */
[----:B--2---:R-:W-:Y:S01]  /*1e510*/  MOV R2, 0x1e540 ;  /* 0x0001e54000027802 */ /* 0x004fe20000000f00 */
[----:B------:R-:W-:Y:S02]  /*1e520*/  IMAD.MOV.U32 R3, RZ, RZ, 0x181f ;  /* 0x0000181fff037424 */ /* 0x000fe400078e00ff */
[----:B-1---5:R-:W-:Y:S05]  /*1e530*/  CALL.REL.NOINC `($__internal_11_$__cuda_sm70_shflsync_idx_p) ;  /* 0x0000ea2000007944 */ /* 0x022fea0003c00000 */
[----:B------:R-:W-:Y:S01]  /*1e540*/  MOV R241, R4 ;  /* 0x0000000400f17202 */ /* 0x000fe20000000f00 */
[----:B------:R-:W-:Y:S01]  /*1e550*/  IMAD.MOV.U32 R8, RZ, RZ, R244 ;  /* 0x000000ffff087224 */ /* 0x000fe200078e00f4 */
[----:B------:R-:W-:Y:S01]  /*1e560*/  MOV R3, 0x181f ;  /* 0x0000181f00037802 */ /* 0x000fe20000000f00 */
[----:B------:R-:W-:Y:S01]  /*1e570*/  IMAD.MOV.U32 R242, RZ, RZ, 0x1 ;  /* 0x00000001fff27424 */ /* 0x000fe200078e00ff */
[----:B------:R-:W-:Y:S01]  /*1e580*/  MOV R2, 0x1e5b0 ;  /* 0x0001e5b000027802 */ /* 0x000fe20000000f00 */
[----:B------:R-:W-:Y:S02]  /*1e590*/  IMAD.MOV.U32 R243, RZ, RZ, -0x1 ;  /* 0xfffffffffff37424 */ /* 0x000fe400078e00ff */
[----:B------:R-:W-:Y:S05]  /*1e5a0*/  CALL.REL.NOINC `($__internal_11_$__cuda_sm70_shflsync_idx_p) ;  /* 0x0000e9b000007944 */ /* 0x000fea0003c00000 */
[----:B------:R-:W2:Y:S01]  /*1e5b0*/  LDL R2, [R1+0x80] ;  /* 0x0000800001027983 */ /* 0x000ea20000100800 */
[----:B------:R-:W-:Y:S02]  /*1e5c0*/  IMAD.MOV.U32 R241, RZ, RZ, R0 ;  /* 0x000000fffff17224 */ /* 0x000fe400078e0000 */
[----:B------:R-:W-:Y:S02]  /*1e5d0*/  IMAD.MOV.U32 R242, RZ, RZ, 0x2 ;  /* 0x00000002fff27424 */ /* 0x000fe400078e00ff */
[----:B------:R-:W-:Y:S01]  /*1e5e0*/  IMAD.MOV.U32 R243, RZ, RZ, -0x1 ;  /* 0xfffffffffff37424 */ /* 0x000fe200078e00ff */
[----:B--2---:R-:W-:Y:S02]  /*1e5f0*/  ISETP.GE.AND P1, PT, R2, c[0x0][0x1d4], PT ;  /* 0x0000750002007a0c */ /* 0x004fe40003f26270 */
[----:B------:R-:W-:Y:S05]  /*1e600*/  IADD3 R2, P0, R244, R233, RZ ;  /* 0x000000e9f4027210 */ /* 0x000fea0007f1e0ff */
[----:B------:R-:W-:Y:S06]  /*1e610*/  IMAD.X R3, R8, 0x1, R234, P0 ;  /* 0x0000000108037824 */ /* 0x000fec00000e06ea */
[----:B------:R-:W-:Y:S01]  /*1e620*/  @!PT LDS RZ, [RZ] ;  /* 0x00000000fffff984 */ /* 0x000fe20000000800 */
[----:B------:R-:W-:Y:S01]  /*1e630*/  @!PT LDS RZ, [RZ] ;  /* 0x00000000fffff984 */ /* 0x000fe20000000800 */
[----:B------:R-:W-:Y:S01]  /*1e640*/  @!PT LDS RZ, [RZ] ;  /* 0x00000000fffff984 */ /* 0x000fe20000000800 */
[----:B------:R1:W-:Y:S02]  /*1e650*/  LDGSTS.E.BYPASS.LTC128B.128 [R239+0x800], [R2.64], !P1 ;  /* 0x0080000002ef7fae */ /* 0x0003e4000c901d46 */
[----:B-1----:R-:W-:Y:S04]  /*1e660*/  IADD3 R2, -R6, 0x10, RZ ;  /* 0x0000001006027810 */ /* 0x002fe80007ffe1ff */
[----:B------:R-:W-:Y:S04]  /*1e670*/  LOP3.LUT R2, R2, 0xf, RZ, 0xc0, !PT ;  /* 0x0000000f02027812 */ /* 0x000fe800078ec0ff */
[----:B------:R-:W-:Y:S04]  /*1e680*/  IADD3 R2, P1, P0, R2, R244, R231 ;  /* 0x000000f402027210 */ /* 0x000fe8000783e0e7 */
[----:B------:R-:W-:Y:S02]  /*1e690*/  IADD3.X R3, RZ, R8, R232, P1, P0 ;  /* 0x00000008ff037210 */ /* 0x000fe40000fe04e8 */
[----:B------:R-:W-:Y:S11]  /*1e6a0*/  ISETP.NE.U32.AND P0, PT, R6, RZ, PT ;  /* 0x000000ff0600720c */ /* 0x000ff60003f05070 */
[----:B------:R-:W-:Y:S02]  /*1e6b0*/  @!UPT UIADD3 URZ, URZ, URZ, URZ ;  /* 0x0000003f3f3ff290 */ /* 0x000fe4000fffe03f */
[----:B------:R1:W-:Y:S02]  /*1e6c0*/  LDGSTS.E.BYPASS.LTC128B.128.ZFILL [R239+0x2000], [R2.64], P0 ;  /* 0x0200000002ef7fae */ /* 0x0003e40008141d46 */
[----:B-1----:R-:W-:Y:S01]  /*1e6d0*/  MOV R2, 0x1e700 ;  /* 0x0001e70000027802 */ /* 0x002fe20000000f00 */
[----:B------:R-:W-:Y:S02]  /*1e6e0*/  IMAD.MOV.U32 R3, RZ, RZ, 0x181f ;  /* 0x0000181fff037424 */ /* 0x000fe400078e00ff */
[----:B------:R-:W-:Y:S05]  /*1e6f0*/  CALL.REL.NOINC `($__internal_11_$__cuda_sm70_shflsync_idx_p) ;  /* 0x0000e86000007944 */ /* 0x000fea0003c00000 */
[----:B------:R-:W-:Y:S01]  /*1e700*/  MOV R241, R4 ;  /* 0x0000000400f17202 */ /* 0x000fe20000000f00 */
[----:B------:R-:W-:Y:S01]  /*1e710*/  IMAD.MOV.U32 R0, RZ, RZ, R244 ;  /* 0x000000ffff007224 */ /* 0x000fe200078e00f4 */
[----:B------:R-:W-:Y:S01]  /*1e720*/  MOV R3, 0x181f ;  /* 0x0000181f00037802 */ /* 0x000fe20000000f00 */
[----:B------:R-:W-:Y:S01]  /*1e730*/  IMAD.MOV.U32 R242, RZ, RZ, 0x2 ;  /* 0x00000002fff27424 */ /* 0x000fe200078e00ff */
[----:B------:R-:W-:Y:S01]  /*1e740*/  MOV R2, 0x1e770 ;  /* 0x0001e77000027802 */ /* 0x000fe20000000f00 */
[----:B------:R-:W-:Y:S02]  /*1e750*/  IMAD.MOV.U32 R243, RZ, RZ, -0x1 ;  /* 0xfffffffffff37424 */ /* 0x000fe400078e00ff */
[----:B------:R-:W-:Y:S05]  /*1e760*/  CALL.REL.NOINC `($__internal_11_$__cuda_sm70_shflsync_idx_p) ;  /* 0x0000e7f000007944 */ /* 0x000fea0003c00000 */
[----:B------:R-:W-:Y:S01]  /*1e770*/  MOV R2, R244 ;  /* 0x000000f400027202 */ /* 0x000fe20000000f00 */
[----:B------:R-:W-:-:S05]  /*1e780*/  BRA `(.L_x_3611) ;  /* 0xfffee72000007947 */ /* 0x000fca000383ffff */
.L_x_3472:
        /* <DEDUP_REMOVED lines=8> */
.L_x_3473:
        /* <DEDUP_REMOVED lines=21> */
[----:B------:R1:W-:Y:S04]  /*1e960*/  LDGSTS.E.BYPASS.LTC128B.128 [R237+0x5080], [R152.64], !P2 ;  /* 0x0508000098ed7fae */ /* 0x0003e8000d101d46 */
        /* <DEDUP_REMOVED lines=41> */
.L_x_3474:
        /* <DEDUP_REMOVED lines=8> */
.L_x_3479:
[----:B------:R-:W-:Y:S01]  /*1ec80*/  MOV R3, 0x1c1f ;  /* 0x00001c1f00037802 */ /* 0x000fe20000000f00 */
[----:B------:R-:W-:Y:S01]  /*1ec90*/  IMAD.MOV.U32 R241, RZ, RZ, R158 ;  /* 0x000000fffff17224 */ /* 0x000fe200078e009e */
[----:B------:R-:W-:Y:S01]  /*1eca0*/  MOV R243, 0xffffffff ;  /* 0xffffffff00f37802 */ /* 0x000fe20000000f00 */
[----:B------:R-:W-:Y:S01]  /*1ecb0*/  IMAD.MOV.U32 R242, RZ, RZ, 0x1 ;  /* 0x00000001fff27424 */ /* 0x000fe200078e00ff */
[----:B------:R-:W-:Y:S02]  /*1ecc0*/  MOV R2, 0x1ece0 ;  /* 0x0001ece000027802 */ /* 0x000fe40000000f00 */
[----:B-1----:R-:W-:Y:S05]  /*1ecd0*/  CALL.REL.NOINC `($__internal_11_$__cuda_sm70_shflsync_idx_p) ;  /* 0x0000e28000007944 */ /* 0x002fea0003c00000 */
[----:B------:R-:W-:Y:S01]  /*1ece0*/  MOV R2, R244 ;  /* 0x000000f400027202 */ /* 0x000fe20000000f00 */
[----:B------:R-:W-:-:S05]  /*1ecf0*/  BRA `(.L_x_3615) ;  /* 0xfffef3b000007947 */ /* 0x000fca000383ffff */
.L_x_3484:
[----:B------:R-:W-:Y:S01]  /*1ed00*/  MOV R3, 0x1c1f ;  /* 0x00001c1f00037802 */ /* 0x000fe20000000f00 */
[----:B------:R-:W-:Y:S01]  /*1ed10*/  IMAD.MOV.U32 R241, RZ, RZ, R158 ;  /* 0x000000fffff17224 */ /* 0x000fe200078e009e */
[----:B------:R-:W-:Y:S01]  /*1ed20*/  MOV R243, 0xffffffff ;  /* 0xffffffff00f37802 */ /* 0x000fe20000000f00 */
[----:B------:R-:W-:Y:S01]  /*1ed30*/  IMAD.MOV.U32 R242, RZ, RZ, 0x2 ;  /* 0x00000002fff27424 */ /* 0x000fe200078e00ff */
[----:B------:R-:W-:Y:S02]  /*1ed40*/  MOV R2, 0x1ed60 ;  /* 0x0001ed6000027802 */ /* 0x000fe40000000f00 */
[----:B-12---:R-:W-:Y:S05]  /*1ed50*/  CALL.REL.NOINC `($__internal_11_$__cuda_sm70_shflsync_idx_p) ;  /* 0x0000e20000007944 */ /* 0x006fea0003c00000 */
[----:B------:R-:W-:Y:S01]  /*1ed60*/  MOV R154, R244 ;  /* 0x000000f4009a7202 */ /* 0x000fe20000000f00 */
[----:B------:R-:W-:-:S05]  /*1ed70*/  BRA `(.L_x_3616) ;  /* 0xfffef55000007947 */ /* 0x000fca000383ffff */
.L_x_3489:
[----:B------:R-:W-:Y:S01]  /*1ed80*/  MOV R3, 0x1c1f ;  /* 0x00001c1f00037802 */ /* 0x000fe20000000f00 */
[----:B------:R-:W-:Y:S01]  /*1ed90*/  IMAD.MOV.U32 R241, RZ, RZ, R158 ;  /* 0x000000fffff17224 */ /* 0x000fe200078e009e */
[----:B------:R-:W-:Y:S01]  /*1eda0*/  MOV R243, 0xffffffff ;  /* 0xffffffff00f37802 */ /* 0x000fe20000000f00 */
[----:B------:R-:W-:Y:S01]  /*1edb0*/  IMAD.MOV.U32 R242, RZ, RZ, 0x3 ;  /* 0x00000003fff27424 */ /* 0x000fe200078e00ff */
[----:B------:R-:W-:Y:S02]  /*1edc0*/  MOV R2, 0x1ede0 ;  /* 0x0001ede000027802 */ /* 0x000fe40000000f00 */
[----:B-123--:R-:W-:Y:S05]  /*1edd0*/  CALL.REL.NOINC `($__internal_11_$__cuda_sm70_shflsync_idx_p) ;  /* 0x0000e18000007944 */ /* 0x00efea0003c00000 */
[----:B------:R-:W-:Y:S01]  /*1ede0*/  MOV R3, R244 ;  /* 0x000000f400037202 */ /* 0x000fe20000000f00 */
[----:B------:R-:W-:-:S05]  /*1edf0*/  BRA `(.L_x_3617) ;  /* 0xfffeff9000007947 */ /* 0x000fca000383ffff */
.L_x_3494:
[----:B------:R-:W-:Y:S02]  /*1ee00*/  MOV R3, 0x2 ;  /* 0x0000000200037802 */ /* 0x000fe40000000f00 */
[----:B------:R-:W-:Y:S02]  /*1ee10*/  MOV R2, 0x1ee30 ;  /* 0x0001ee3000027802 */ /* 0x000fe40000000f00 */
[----:B--234-:R-:W-:Y:S05]  /*1ee20*/  CALL.REL.NOINC `($__internal_10_$__cuda_sm70_shflsync_bfly_p) ;  /* 0x0000e0d000007944 */ /* 0x01cfea0003c00000 */
[----:B------:R-:W-:Y:S01]  /*1ee30*/  MOV R0, R158 ;  /* 0x0000009e00007202 */ /* 0x000fe20000000f00 */
[----:B------:R-:W-:-:S05]  /*1ee40*/  BRA `(.L_x_3618) ;  /* 0xffff070000007947 */ /* 0x000fca000383ffff */
.L_x_3495:
[----:B------:R-:W-:Y:S02]  /*1ee50*/  MOV R3, 0x1 ;  /* 0x0000000100037802 */ /* 0x000fe40000000f00 */
[----:B------:R-:W-:Y:S02]  /*1ee60*/  MOV R2, 0x1ee80 ;  /* 0x0001ee8000027802 */ /* 0x000fe40000000f00 */
[----:B---34-:R-:W-:Y:S05]  /*1ee70*/  CALL.REL.NOINC `($__internal_10_$__cuda_sm70_shflsync_bfly_p) ;  /* 0x0000e08000007944 */ /* 0x018fea0003c00000 */
[----:B------:R-:W-:Y:S01]  /*1ee80*/  IMAD.MOV.U32 R3, RZ, RZ, 0x2 ;  /* 0x00000002ff037424 */ /* 0x000fe200078e00ff */
[----:B------:R-:W-:Y:S01]  /*1ee90*/  FMNMX.FTZ R154, R4, R158, !PT ;  /* 0x0000009e049a7209 */ /* 0x000fe20007810000 */
[----:B------:R-:W-:Y:S01]  /*1eea0*/  IMAD.MOV.U32 R4, RZ, RZ, R153 ;  /* 0x000000ffff047224 */ /* 0x000fe200078e0099 */
[----:B------:R-:W-:Y:S02]  /*1eeb0*/  MOV R2, 0x1eed0 ;  /* 0x0001eed000027802 */ /* 0x000fe40000000f00 */
[----:B------:R-:W-:Y:S05]  /*1eec0*/  CALL.REL.NOINC `($__internal_10_$__cuda_sm70_shflsync_bfly_p) ;  /* 0x0000e03000007944 */ /* 0x000fea0003c00000 */
[----:B------:R-:W-:Y:S01]  /*1eed0*/  FMNMX.FTZ R4, R153, R158, !PT ;  /* 0x0000009e99047209 */ /* 0x000fe20007810000 */
[----:B------:R-:W-:Y:S01]  /*1eee0*/  IMAD.MOV.U32 R3, RZ, RZ, 0x1 ;  /* 0x00000001ff037424 */ /* 0x000fe200078e00ff */
[----:B------:R-:W-:Y:S02]  /*1eef0*/  MOV R2, 0x1ef10 ;  /* 0x0001ef1000027802 */ /* 0x000fe40000000f00 */
[----:B------:R-:W-:Y:S05]  /*1ef00*/  CALL.REL.NOINC `($__internal_10_$__cuda_sm70_shflsync_bfly_p) ;  /* 0x0000dff000007944 */ /* 0x000fea0003c00000 */
        /* <DEDUP_REMOVED lines=14> */
[----:B------:R-:W-:Y:S01]  /*1eff0*/  IMAD.MOV.U32 R3, RZ, RZ, 0x1 ;  /* 0x00000001ff037424 */ /* 0x000fe200078e00ff */
[----:B------:R-:W-:Y:S02]  /*1f000*/  FMNMX.FTZ R6, R6, R158, !PT ;  /* 0x0000009e06067209 */ /* 0x000fe40007810000 */
[----:B------:R-:W-:Y:S03]  /*1f010*/  MOV R2, 0x1f040 ;  /* 0x0001f04000027802 */ /* 0x000fe60000000f00 */
[----:B------:R-:W-:Y:S02]  /*1f020*/  IMAD.MOV.U32 R4, RZ, RZ, R6 ;  /* 0x000000ffff047224 */ /* 0x000fe400078e0006 */
[----:B------:R-:W-:Y:S05]  /*1f030*/  CALL.REL.NOINC `($__internal_10_$__cuda_sm70_shflsync_bfly_p) ;  /* 0x0000dec000007944 */ /* 0x000fea0003c00000 */
[----:B------:R-:W-:Y:S01]  /*1f040*/  MOV R3, R158 ;  /* 0x0000009e00037202 */ /* 0x000fe20000000f00 */
[----:B------:R-:W-:-:S05]  /*1f050*/  BRA `(.L_x_3619) ;  /* 0xffff05e000007947 */ /* 0x000fca000383ffff */
.L_x_3504:
        /* <DEDUP_REMOVED lines=8> */
.L_x_3505:
        /* <DEDUP_REMOVED lines=10> */
[----:B------:R1:W5:Y:S01]  /*1f180*/  LDL R8, [R1+0x94] ;  /* 0x0000940001087983 */ /* 0x0003620000100800 */
[----:B------:R-:W-:Y:S01]  /*1f190*/  MOV R243, 0xffffffff ;  /* 0xffffffff00f37802 */ /* 0x000fe20000000f00 */
[C---:B------:R-:W-:Y:S05]  /*1f1a0*/  IMAD.X R11, R9.reuse, 0x1, R215, P0 ;  /* 0x00000001090b7824 */ /* 0x040fea00000e06d7 */
[----:B------:R-:W-:Y:S01]  /*1f1b0*/  @!PT LDS RZ, [RZ] ;  /* 0x00000000fffff984 */ /* 0x000fe20000000800 */
[----:B------:R-:W-:Y:S01]  /*1f1c0*/  @!PT LDS RZ, [RZ] ;  /* 0x00000000fffff984 */ /* 0x000fe20000000800 */
[----:B------:R-:W-:Y:S01]  /*1f1d0*/  @!PT LDS RZ, [RZ] ;  /* 0x00000000fffff984 */ /* 0x000fe20000000800 */
[----:B------:R1:W-:Y:S01]  /*1f1e0*/  LDGSTS.E.BYPASS.LTC128B.128 [R239], [R10.64], !P3 ;  /* 0x000000000aef7fae */ /* 0x0003e2000d901d46 */
[----:B--2---:R-:W-:Y:S02]  /*1f1f0*/  ISETP.GE.AND P1, PT, R2, c[0x0][0x1d4], PT ;  /* 0x0000750002007a0c */ /* 0x004fe40003f26270 */
[----:B------:R-:W-:Y:S05]  /*1f200*/  IADD3 R2, P0, R244, R212, RZ ;  /* 0x000000d4f4027210 */ /* 0x000fea0007f1e0ff */
[----:B------:R-:W-:Y:S06]  /*1f210*/  IMAD.X R3, R9, 0x1, R213, P0 ;  /* 0x0000000109037824 */ /* 0x000fec00000e06d5 */
        /* <DEDUP_REMOVED lines=11> */
[----:B------:R-:W-:Y:S01]  /*1f2d0*/  IADD3 R2, P0, R244, R214, RZ ;  /* 0x000000d6f4027210 */ /* 0x000fe20007f1e0ff */
[----:B------:R-:W-:Y:S02]  /*1f2e0*/  IMAD.MOV.U32 R241, RZ, RZ, R4 ;  /* 0x000000fffff17224 */ /* 0x000fe400078e0004 */
[----:B------:R-:W-:Y:S02]  /*1f2f0*/  IMAD.MOV.U32 R242, RZ, RZ, 0x2 ;  /* 0x00000002fff27424 */ /* 0x000fe400078e00ff */
[----:B------:R-:W-:Y:S02]  /*1f300*/  IMAD.X R3, R9, 0x1, R215, P0 ;  /* 0x0000000109037824 */ /* 0x000fe400000e06d7 */
[----:B------:R-:W-:Y:S03]  /*1f310*/  IMAD.MOV.U32 R243, RZ, RZ, -0x1 ;  /* 0xfffffffffff37424 */ /* 0x000fe600078e00ff */
        /* <DEDUP_REMOVED lines=23> */
.L_x_3508:
        /* <DEDUP_REMOVED lines=8> */
.L_x_3509:
        /* <DEDUP_REMOVED lines=16> */
[----:B------:R1:W-:Y:S01]  /*1f610*/  LDGSTS.E.BYPASS.LTC128B.128 [R237+0x5080], [R156.64], !P3 ;  /* 0x050800009ced7fae */ /* 0x0003e2000d901d46 */
        /* <DEDUP_REMOVED lines=42> */
.L_x_3510:
[----:B------:R-:W-:Y:S02]  /*1f8c0*/  MOV R3, 0x2 ;  /* 0x0000000200037802 */ /* 0x000fe40000000f00 */
[----:B------:R-:W-:Y:S02]  /*1f8d0*/  MOV R2, 0x1f8f0 ;  /* 0x0001f8f000027802 */ /* 0x000fe40000000f00 */
[----:B------:R-:W-:Y:S05]  /*1f8e0*/  CALL.REL.NOINC `($__internal_10_$__cuda_sm70_shflsync_bfly_p) ;  /* 0x0000d61000007944 */ /* 0x000fea0003c00000 */
[----:B------:R-:W-:Y:S01]  /*1f8f0*/  MOV R155, R158 ;  /* 0x0000009e009b7202 */ /* 0x000fe20000000f00 */
[----:B------:R-:W-:-:S05]  /*1f900*/  BRA `(.L_x_3624) ;  /* 0xffff344000007947 */ /* 0x000fca000383ffff */
.L_x_3511:
[----:B------:R-:W-:Y:S01]  /*1f910*/  MOV R3, 0x1 ;  /* 0x0000000100037802 */ /* 0x000fe20000000f00 */
[----:B-1----:R-:W-:Y:S01]  /*1f920*/  IMAD.MOV.U32 R4, RZ, RZ, R155 ;  /* 0x000000ffff047224 */ /* 0x002fe200078e009b */
[----:B------:R-:W-:Y:S02]  /*1f930*/  MOV R2, 0x1f950 ;  /* 0x0001f95000027802 */ /* 0x000fe40000000f00 */
[----:B------:R-:W-:Y:S05]  /*1f940*/  CALL.REL.NOINC `($__internal_10_$__cuda_sm70_shflsync_bfly_p) ;  /* 0x0000d5b000007944 */ /* 0x000fea0003c00000 */
[----:B------:R-:W-:Y:S01]  /*1f950*/  IMAD.MOV.U32 R4, RZ, RZ, R156 ;  /* 0x000000ffff047224 */ /* 0x000fe200078e009c */
[----:B------:R-:W-:Y:S01]  /*1f960*/  FMNMX.FTZ R155, R155, R158, !PT ;  /* 0x0000009e9b9b7209 */ /* 0x000fe20007810000 */
[----:B------:R-:W-:Y:S01]  /*1f970*/  IMAD.MOV.U32 R3, RZ, RZ, 0x2 ;  /* 0x00000002ff037424 */ /* 0x000fe200078e00ff */
        /* <DEDUP_REMOVED lines=24> */
[----:B------:R-:W-:Y:S01]  /*1fb00*/  MOV R2, R158 ;  /* 0x0000009e00027202 */ /* 0x000fe20000000f00 */
[----:B------:R-:W-:-:S05]  /*1fb10*/  BRA `(.L_x_3625) ;  /* 0xffff332000007947 */ /* 0x000fca000383ffff */
.L_x_3514:
[----:B------:R-:W-:Y:S01]  /*1fb20*/  MOV R3, 0x181f ;  /* 0x0000181f00037802 */ /* 0x000fe20000000f00 */
[----:B------:R-:W-:Y:S01]  /*1fb30*/  IMAD.MOV.U32 R241, RZ, RZ, R0 ;  /* 0x000000fffff17224 */ /* 0x000fe200078e0000 */
[----:B------:R-:W-:Y:S01]  /*1fb40*/  MOV R243, 0xffffffff ;  /* 0xffffffff00f37802 */ /* 0x000fe20000000f00 */
[----:B------:R-:W-:Y:S01]  /*1fb50*/  IMAD.MOV.U32 R242, RZ, RZ, RZ ;  /* 0x000000fffff27224 */ /* 0x000fe200078e00ff */
[----:B------:R-:W-:Y:S02]  /*1fb60*/  MOV R2, 0x1fb80 ;  /* 0x0001fb8000027802 */ /* 0x000fe40000000f00 */
[----:B-1234-:R-:W-:Y:S05]  /*1fb70*/  CALL.REL.NOINC `($__internal_11_$__cuda_sm70_shflsync_idx_p) ;  /* 0x0000d3e000007944 */ /* 0x01efea0003c00000 */
[----:B------:R-:W-:Y:S01]  /*1fb80*/  MOV R7, R244 ;  /* 0x000000f400077202 */ /* 0x000fe20000000f00 */
[----:B------:R-:W-:-:S05]  /*1fb90*/  BRA `(.L_x_3626) ;  /* 0xffff51d000007947 */ /* 0x000fca000383ffff */
.L_x_3517:
        /* <DEDUP_REMOVED lines=8> */
.L_x_3518:
        /* <DEDUP_REMOVED lines=16> */
[----:B------:R-:W-:Y:S06]  /*1fd20*/  IMAD.X R3, R7, 0x1, R214, P0 ;  /* 0x0000000107037824 */ /* 0x000fec00000e06d6 */
[----:B------:R-:W-:Y:S01]  /*1fd30*/  @!PT LDS RZ, [RZ] ;  /* 0x00000000fffff984 */ /* 0x000fe20000000800 */
[----:B------:R-:W-:Y:S01]  /*1fd40*/  @!PT LDS RZ, [RZ] ;  /* 0x00000000fffff984 */ /* 0x000fe20000000800 */
[----:B------:R-:W-:Y:S01]  /*1fd50*/  @!PT LDS RZ, [RZ] ;  /* 0x00000000fffff984 */ /* 0x000fe20000000800 */
[----:B------:R1:W-:Y:S04]  /*1fd60*/  LDGSTS.E.BYPASS.LTC128B.128 [R237+0x5080], [R156.64], !P2 ;  /* 0x050800009ced7fae */ /* 0x0003e8000d101d46 */
[----:B------:R2:W-:Y:S02]  /*1fd70*/  LDGSTS.E.BYPASS.LTC128B.128 [R237+0x6880], [R2.64], !P1 ;  /* 0x0688000002ed7fae */ /* 0x0005e4000c901d46 */
[----:B--2---:R-:W-:Y:S01]  /*1fd80*/  MOV R2, 0x1fdb0 ;  /* 0x0001fdb000027802 */ /* 0x004fe20000000f00 */
[----:B------:R-:W-:Y:S02]  /*1fd90*/  IMAD.MOV.U32 R3, RZ, RZ, 0x181f ;  /* 0x0000181fff037424 */ /* 0x000fe400078e00ff */
[----:B-1----:R-:W-:Y:S05]  /*1fda0*/  CALL.REL.NOINC `($__internal_11_$__cuda_sm70_shflsync_idx_p) ;  /* 0x0000d1b000007944 */ /* 0x002fea0003c00000 */
        /* <DEDUP_REMOVED lines=35> */
.L_x_3519:
        /* <DEDUP_REMOVED lines=8> */
.L_x_3524:
        /* <DEDUP_REMOVED lines=8> */
.L_x_3529:
        /* <DEDUP_REMOVED lines=8> */
.L_x_3534:
        /* <DEDUP_REMOVED lines=8> */
.L_x_3539:
[----:B------:R-:W-:Y:S02]  /*201e0*/  MOV R3, 0x2 ;  /* 0x0000000200037802 */ /* 0x000fe40000000f00 */
[----:B------:R-:W-:Y:S02]  /*201f0*/  MOV R2, 0x20210 ;  /* 0x0002021000027802 */ /* 0x000fe40000000f00 */
[----:B------:R-:W-:Y:S05]  /*20200*/  CALL.REL.NOINC `($__internal_10_$__cuda_sm70_shflsync_bfly_p) ;  /* 0x0000ccf000007944 */ /* 0x000fea0003c00000 */
[----:B------:R-:W-:Y:S01]  /*20210*/  MOV R155, R158 ;  /* 0x0000009e009b7202 */ /* 0x000fe20000000f00 */
[----:B------:R-:W-:-:S05]  /*20220*/  BRA `(.L_x_3633) ;  /* 0xffff72e000007947 */ /* 0x000fca000383ffff */
.L_x_3540:
        /* <DEDUP_REMOVED lines=33> */
.L_x_3542:
[----:B------:R2:W5:Y:S01]  /*20440*/  LDL R4, [R1+0x74] ;  /* 0x0000740001047983 */ /* 0x0005620000100800 */
[----:B-1----:R-:W-:-:S02]  /*20450*/  MOV R3, 0x2 ;  /* 0x0000000200037802 */ /* 0x002fc40000000f00 */
[----:B------:R-:W-:Y:S02]  /*20460*/  MOV R2, 0x20480 ;  /* 0x0002048000027802 */ /* 0x000fe40000000f00 */
[----:B--2--5:R-:W-:Y:S05]  /*20470*/  CALL.REL.NOINC `($__internal_10_$__cuda_sm70_shflsync_bfly_p) ;  /* 0x0000ca8000007944 */ /* 0x024fea0003c00000 */
[----:B------:R-:W-:Y:S01]  /*20480*/  MOV R6, R158 ;  /* 0x0000009e00067202 */ /* 0x000fe20000000f00 */
[----:B------:R-:W-:Y:S05]  /*20490*/  BRA `(.L_x_3635) ;  /* 0xffff908000007947 */ /* 0x000fea000383ffff */
.L_x_3543:
[----:B------:R-:W-:Y:S01]  /*204a0*/  IMAD.MOV.U32 R4, RZ, RZ, R6 ;  /* 0x000000ffff047224 */ /* 0x000fe200078e0006 */
[----:B-1----:R-:W-:Y:S02]  /*204b0*/  MOV R3, 0x1 ;  /* 0x0000000100037802 */ /* 0x002fe40000000f00 */
[----:B------:R-:W-:Y:S02]  /*204c0*/  MOV R2, 0x204e0 ;  /* 0x000204e000027802 */ /* 0x000fe40000000f00 */
[----:B------:R-:W-:Y:S05]  /*204d0*/  CALL.REL.NOINC `($__internal_10_$__cuda_sm70_shflsync_bfly_p) ;  /* 0x0000ca2000007944 */ /* 0x000fea0003c00000 */
[----:B------:R1:W5:Y:S01]  /*204e0*/  LDL R4, [R1+0x78] ;  /* 0x0000780001047983 */ /* 0x0003620000100800 */
[----:B------:R-:W-:Y:S01]  /*204f0*/  FADD.FTZ R6, R6, R158 ;  /* 0x0000009e06067221 */ /* 0x000fe20000010000 */
[----:B------:R-:W-:Y:S02]  /*20500*/  MOV R3, 0x2 ;  /* 0x0000000200037802 */ /* 0x000fe40000000f00 */
[----:B------:R-:W-:Y:S02]  /*20510*/  MOV R2, 0x20530 ;  /* 0x0002053000027802 */ /* 0x000fe40000000f00 */
[----:B-1---5:R-:W-:Y:S05]  /*20520*/  CALL.REL.NOINC `($__internal_10_$__cuda_sm70_shflsync_bfly_p) ;  /* 0x0000c9d000007944 */ /* 0x022fea0003c00000 */
[----:B------:R-:W2:Y:S01]  /*20530*/  LDL.LU R0, [R1+0x78] ;  /* 0x0000780001007983 */ /* 0x000ea20000300800 */
[----:B------:R-:W-:Y:S02]  /*20540*/  MOV R3, 0x1 ;  /* 0x0000000100037802 */ /* 0x000fe40000000f00 */
[----:B------:R-:W-:Y:S01]  /*20550*/  MOV R2, 0x20590 ;  /* 0x0002059000027802 */ /* 0x000fe20000000f00 */
[----:B--2---:R-:W-:-:S05]  /*20560*/  FADD.FTZ R5, R0, R158 ;  /* 0x0000009e00057221 */ /* 0x004fca0000010000 */
[----:B------:R-:W-:Y:S02]  /*20570*/  MOV R4, R5 ;  /* 0x0000000500047202 */ /* 0x000fe40000000f00 */
        /* <DEDUP_REMOVED lines=23> */
[----:B------:R-:W-:Y:S05]  /*206f0*/  BRA `(.L_x_3636) ;  /* 0xffff8f5000007947 */ /* 0x000fea000383ffff */
.L_x_3563:
        /* <DEDUP_REMOVED lines=8> */
.L_x_3564:
[----:B------:R-:W-:Y:S01]  /*20780*/  IMAD.MOV.U32 R241, RZ, RZ, R11 ;  /* 0x000000fffff17224 */ /* 0x000fe200078e000b */
[----:B------:R-:W-:Y:S01]  /*20790*/  MOV R3, 0x181f ;  /* 0x0000181f00037802 */ /* 0x000fe20000000f00 */
[----:B------:R-:W-:Y:S01]  /*207a0*/  IMAD.MOV.U32 R242, RZ, RZ, RZ ;  /* 0x000000fffff27224 */ /* 0x000fe200078e00ff */
[----:B------:R-:W-:Y:S02]  /*207b0*/  MOV R243, 0xffffffff ;  /* 0xffffffff00f37802 */ /* 0x000fe40000000f00 */
[----:B------:R-:W-:-:S02]  /*207c0*/  MOV R2, 0x207e0 ;  /* 0x000207e000027802 */ /* 0x000fc40000000f00 */
[----:B-12--5:R-:W-:Y:S05]  /*207d0*/  CALL.REL.NOINC `($__internal_11_$__cuda_sm70_shflsync_idx_p) ;  /* 0x0000c78000007944 */ /* 0x026fea0003c00000 */
[----:B------:R-:W-:Y:S01]  /*207e0*/  MOV R2, R244 ;  /* 0x000000f400027202 */ /* 0x000fe20000000f00 */
[----:B------:R-:W-:Y:S05]  /*207f0*/  BRA `(.L_x_3638) ;  /* 0xffffbbe000007947 */ /* 0x000fea000383ffff */
.L_x_3567:
[----:B------:R-:W-:Y:S01]  /*20800*/  IMAD.MOV.U32 R241, RZ, RZ, R9 ;  /* 0x000000fffff17224 */ /* 0x000fe200078e0009 */
[----:B--2---:R-:W-:Y:S01]  /*20810*/  MOV R3, 0x181f ;  /* 0x0000181f00037802 */ /* 0x004fe20000000f00 */
[----:B------:R-:W-:Y:S01]  /*20820*/  IMAD.MOV.U32 R242, RZ, RZ, 0x1 ;  /* 0x00000001fff27424 */ /* 0x000fe200078e00ff */
[----:B------:R-:W-:-:S02]  /*20830*/  MOV R243, 0xffffffff ;  /* 0xffffffff00f37802 */ /* 0x000fc40000000f00 */
[----:B----4-:R-:W-:Y:S02]  /*20840*/  MOV R2, 0x20860 ;  /* 0x0002086000027802 */ /* 0x010fe40000000f00 */
[----:B-1-3--:R-:W-:Y:S05]  /*20850*/  CALL.REL.NOINC `($__internal_11_$__cuda_sm70_shflsync_idx_p) ;  /* 0x0000c70000007944 */ /* 0x00afea0003c00000 */
        /* <DEDUP_REMOVED lines=9> */
.L_x_3570:
[----:B------:R-:W-:Y:S01]  /*208f0*/  IMAD.MOV.U32 R241, RZ, RZ, R9 ;  /* 0x000000fffff17224 */ /* 0x000fe200078e0009 */
[----:B--2---:R-:W-:Y:S01]  /*20900*/  MOV R3, 0x181f ;  /* 0x0000181f00037802 */ /* 0x004fe20000000f00 */
[----:B------:R-:W-:Y:S01]  /*20910*/  IMAD.MOV.U32 R242, RZ, RZ, 0x2 ;  /* 0x00000002fff27424 */ /* 0x000fe200078e00ff */
[----:B------:R-:W-:Y:S02]  /*20920*/  MOV R243, 0xffffffff ;  /* 0xffffffff00f37802 */ /* 0x000fe40000000f00 */
[----:B------:R-:W-:-:S02]  /*20930*/  MOV R2, 0x20950 ;  /* 0x0002095000027802 */ /* 0x000fc40000000f00 */
[----:B-1-3--:R-:W-:Y:S05]  /*20940*/  CALL.REL.NOINC `($__internal_11_$__cuda_sm70_shflsync_idx_p) ;  /* 0x0000c61000007944 */ /* 0x00afea0003c00000 */
[----:B------:R-:W-:Y:S01]  /*20950*/  MOV R0, R244 ;  /* 0x000000f400007202 */ /* 0x000fe20000000f00 */
[----:B------:R-:W-:Y:S05]  /*20960*/  BRA `(.L_x_3640) ;  /* 0xffffbca000007947 */ /* 0x000fea000383ffff */
.L_x_3571:
[----:B------:R-:W-:Y:S01]  /*20970*/  IMAD.MOV.U32 R241, RZ, RZ, R11 ;  /* 0x000000fffff17224 */ /* 0x000fe200078e000b */
[----:B--2---:R-:W-:Y:S01]  /*20980*/  MOV R3, 0x181f ;  /* 0x0000181f00037802 */ /* 0x004fe20000000f00 */
[----:B------:R-:W-:Y:S01]  /*20990*/  IMAD.MOV.U32 R242, RZ, RZ, 0x2 ;  /* 0x00000002fff27424 */ /* 0x000fe200078e00ff */
[----:B------:R-:W-:-:S02]  /*209a0*/  MOV R243, 0xffffffff ;  /* 0xffffffff00f37802 */ /* 0x000fc40000000f00 */
[----:B------:R-:W-:Y:S02]  /*209b0*/  MOV R2, 0x209d0 ;  /* 0x000209d000027802 */ /* 0x000fe40000000f00 */
[----:B-1-34-:R-:W-:Y:S05]  /*209c0*/  CALL.REL.NOINC `($__internal_11_$__cuda_sm70_shflsync_idx_p) ;  /* 0x0000c59000007944 */ /* 0x01afea0003c00000 */
[----:B------:R-:W-:Y:S01]  /*209d0*/  MOV R2, R244 ;  /* 0x000000f400027202 */ /* 0x000fe20000000f00 */
[----:B------:R-:W-:Y:S05]  /*209e0*/  BRA `(.L_x_3641) ;  /* 0xffffbc4000007947 */ /* 0x000fea000383ffff */
.L_x_3574:
[----:B------:R-:W-:Y:S01]  /*209f0*/  IMAD.MOV.U32 R241, RZ, RZ, R9 ;  /* 0x000000fffff17224 */ /* 0x000fe200078e0009 */
[----:B-1----:R-:W-:Y:S01]  /*20a00*/  MOV R3, 0x181f ;  /* 0x0000181f00037802 */ /* 0x002fe20000000f00 */
[----:B------:R-:W-:Y:S01]  /*20a10*/  IMAD.MOV.U32 R242, RZ, RZ, 0x3 ;  /* 0x00000003fff27424 */ /* 0x000fe200078e00ff */
[----:B------:R-:W-:Y:S02]  /*20a20*/  MOV R243, 0xffffffff ;  /* 0xffffffff00f37802 */ /* 0x000fe40000000f00 */
[----:B---3--:R-:W-:Y:S02]  /*20a30*/  MOV R2, 0x20a50 ;  /* 0x00020a5000027802 */ /* 0x008fe40000000f00 */
[----:B--2-4-:R-:W-:Y:S05]  /*20a40*/  CALL.REL.NOINC `($__internal_11_$__cuda_sm70_shflsync_idx_p) ;  /* 0x0000c51000007944 */ /* 0x014fea0003c00000 */
        /* <DEDUP_REMOVED lines=9> */
.L_x_3577:
[----:B------:R-:W-:Y:S01]  /*20ae0*/  IMAD.MOV.U32 R241, RZ, RZ, R9 ;  /* 0x000000fffff17224 */ /* 0x000fe200078e0009 */
[----:B--2---:R-:W-:Y:S01]  /*20af0*/  MOV R3, 0x181f ;  /* 0x0000181f00037802 */ /* 0x004fe20000000f00 */
[----:B------:R-:W-:Y:S01]  /*20b00*/  IMAD.MOV.U32 R242, RZ, RZ, 0x4 ;  /* 0x00000004fff27424 */ /* 0x000fe200078e00ff */
[----:B------:R-:W-:-:S02]  /*20b10*/  MOV R243, 0xffffffff ;  /* 0xffffffff00f37802 */ /* 0x000fc40000000f00 */
[----:B---3--:R-:W-:Y:S02]  /*20b20*/  MOV R2, 0x20b40 ;  /* 0x00020b4000027802 */ /* 0x008fe40000000f00 */
[----:B-1--4-:R-:W-:Y:S05]  /*20b30*/  CALL.REL.NOINC `($__internal_11_$__cuda_sm70_shflsync_idx_p) ;  /* 0x0000c42000007944 */ /* 0x012fea0003c00000 */
[----:B------:R-:W-:Y:S01]  /*20b40*/  MOV R0, R244 ;  /* 0x000000f400007202 */ /* 0x000fe20000000f00 */
[----:B------:R-:W-:Y:S05]  /*20b50*/  BRA `(.L_x_3643) ;  /* 0xffffbd0000007947 */ /* 0x000fea000383ffff */
.L_x_3578:
[----:B------:R-:W-:Y:S01]  /*20b60*/  IMAD.MOV.U32 R241, RZ, RZ, R11 ;  /* 0x000000fffff17224 */ /* 0x000fe200078e000b */
[----:B--2---:R-:W-:Y:S01]  /*20b70*/  MOV R3, 0x181f ;  /* 0x0000181f00037802 */ /* 0x004fe20000000f00 */
[----:B------:R-:W-:Y:S01]  /*20b80*/  IMAD.MOV.U32 R242, RZ, RZ, 0x4 ;  /* 0x00000004fff27424 */ /* 0x000fe200078e00ff */
[----:B------:R-:W-:Y:S02]  /*20b90*/  MOV R243, 0xffffffff ;  /* 0xffffffff00f37802 */ /* 0x000fe40000000f00 */
[----:B---3--:R-:W-:Y:S02]  /*20ba0*/  MOV R2, 0x20bc0 ;  /* 0x00020bc000027802 */ /* 0x008fe40000000f00 */
[----:B-1--4-:R-:W-:Y:S05]  /*20bb0*/  CALL.REL.NOINC `($__internal_11_$__cuda_sm70_shflsync_idx_p) ;  /* 0x0000c3a000007944 */ /* 0x012fea0003c00000 */
[----:B------:R-:W-:Y:S01]  /*20bc0*/  MOV R2, R244 ;  /* 0x000000f400027202 */ /* 0x000fe20000000f00 */
[----:B------:R-:W-:Y:S05]  /*20bd0*/  BRA `(.L_x_3644) ;  /* 0xffffbca000007947 */ /* 0x000fea000383ffff */
.L_x_3581:
[----:B------:R-:W-:Y:S01]  /*20be0*/  IMAD.MOV.U32 R241, RZ, RZ, R9 ;  /* 0x000000fffff17224 */ /* 0x000fe200078e0009 */
[----:B---3--:R-:W-:Y:S01]  /*20bf0*/  MOV R3, 0x181f ;  /* 0x0000181f00037802 */ /* 0x008fe20000000f00 */
[----:B------:R-:W-:Y:S01]  /*20c00*/  IMAD.MOV.U32 R242, RZ, RZ, 0x5 ;  /* 0x00000005fff27424 */ /* 0x000fe200078e00ff */
[----:B------:R-:W-:-:S02]  /*20c10*/  MOV R243, 0xffffffff ;  /* 0xffffffff00f37802 */ /* 0x000fc40000000f00 */
[----:B------:R-:W-:Y:S02]  /*20c20*/  MOV R2, 0x20c40 ;  /* 0x00020c4000027802 */ /* 0x000fe40000000f00 */
[----:B-12-4-:R-:W-:Y:S05]  /*20c30*/  CALL.REL.NOINC `($__internal_11_$__cuda_sm70_shflsync_idx_p) ;  /* 0x0000c32000007944 */ /* 0x016fea0003c00000 */
        /* <DEDUP_REMOVED lines=9> */
.L_x_3584:
[----:B------:R-:W-:Y:S01]  /*20cd0*/  IMAD.MOV.U32 R241, RZ, RZ, R9 ;  /* 0x000000fffff17224 */ /* 0x000fe200078e0009 */
[----:B--2---:R-:W-:Y:S01]  /*20ce0*/  MOV R3, 0x181f ;  /* 0x0000181f00037802 */ /* 0x004fe20000000f00 */
[----:B------:R-:W-:Y:S01]  /*20cf0*/  IMAD.MOV.U32 R242, RZ, RZ, 0x6 ;  /* 0x00000006fff27424 */ /* 0x000fe200078e00ff */
[----:B------:R-:W-:Y:S02]  /*20d00*/  MOV R243, 0xffffffff ;  /* 0xffffffff00f37802 */ /* 0x000fe40000000f00 */
[----:B---3--:R-:W-:-:S02]  /*20d10*/  MOV R2, 0x20d30 ;  /* 0x00020d3000027802 */ /* 0x008fc40000000f00 */
[----:B-1--4-:R-:W-:Y:S05]  /*20d20*/  CALL.REL.NOINC `($__internal_11_$__cuda_sm70_shflsync_idx_p) ;  /* 0x0000c23000007944 */ /* 0x012fea0003c00000 */
[----:B------:R-:W-:Y:S01]  /*20d30*/  MOV R0, R244 ;  /* 0x000000f400007202 */ /* 0x000fe20000000f00 */
[----:B------:R-:W-:Y:S05]  /*20d40*/  BRA `(.L_x_3646) ;  /* 0xffffbd6000007947 */ /* 0x000fea000383ffff */
.L_x_3585:
        /* <DEDUP_REMOVED lines=8> */
.L_x_3588:
[----:B------:R-:W-:Y:S01]  /*20dd0*/  IMAD.MOV.U32 R241, RZ, RZ, R9 ;  /* 0x000000fffff17224 */ /* 0x000fe200078e0009 */
[----:B---3--:R-:W-:Y:S01]  /*20de0*/  MOV R3, 0x181f ;  /* 0x0000181f00037802 */ /* 0x008fe20000000f00 */
[----:B------:R-:W-:Y:S01]  /*20df0*/  IMAD.MOV.U32 R242, RZ, RZ, 0x7 ;  /* 0x00000007fff27424 */ /* 0x000fe200078e00ff */
[----:B------:R-:W-:Y:S02]  /*20e00*/  MOV R243, 0xffffffff ;  /* 0xffffffff00f37802 */ /* 0x000fe40000000f00 */
[----:B------:R-:W-:Y:S02]  /*20e10*/  MOV R2, 0x20e30 ;  /* 0x00020e3000027802 */ /* 0x000fe40000000f00 */
[----:B-12-4-:R-:W-:Y:S05]  /*20e20*/  CALL.REL.NOINC `($__internal_11_$__cuda_sm70_shflsync_idx_p) ;  /* 0x0000c13000007944 */ /* 0x016fea0003c00000 */
        /* <DEDUP_REMOVED lines=9> */
        .type           $_ZN7cutlass13device_kernelIN5flash19enable_sm80_to_sm89INS1_16FlashAttnFwdSm80INS1_25CollectiveMainloopFwdSm80ILi4ELi1ELb0EN4cute5tupleIJNS5_1CILi128EEENS7_ILi48EEES8_EEELi128ENS_10bfloat16_tEfNS_4arch4Sm80ELb0ELb1ELb0ELb1ELb1ELb1ELb1ELb0EEENS1_21CollectiveEpilogueFwdINS6_IJS8_S8_S9_EEENS6_IJNS7_ILi1EEESH_SH_EEESB_SD_Li128ELb1ELb1ELb0ELb0EEENS1_19SingleTileSchedulerILb1ELb0ELb1ELi128EEEEEEEEEvNT_6ParamsE$_ZZN5flash25CollectiveMainloopFwdSm80ILi4ELi1ELb0EN4cute5tupleIJNS1_1CILi128EEENS3_ILi48EEES4_EEELi128EN7cutlass10bfloat16_tEfNS7_4arch4Sm80ELb0ELb1ELb0ELb1ELb1ELb1ELb1ELb0EE3mmaINS_16FlashAttnFwdSm80ISB_NS_21CollectiveEpilogueFwdINS2_IJS4_S4_S5_EEENS2_IJNS3_ILi1EEESG_SG_EEES8_SA_Li128ELb1ELb1ELb0ELb0EEENS_19SingleTileSchedulerILb1ELb0ELb1ELi128EEEE13SharedStorageENS1_6TensorINS1_11ArrayEngineIfLm128EEENS1_6LayoutINS2_IJNS2_IJNS3_ILi2EEESR_EEESR_NS3_ILi16EEEEEENS2_IJNS2_IJSG_SR_EEENS3_ILi4EEENS3_ILi8EEEEEEEEEENS_7SoftmaxILi4ELi0EEEEEbRKNSB_6ParamsERT0_RT1_iRKNS_16SeqlenInfoQKNewKILb1ELb1EEENS2_IJiiiiEEERT_ENKUlvE_clEv,@function
        .size           $_ZN7cutlass13device_kernelIN5flash19enable_sm80_to_sm89INS1_16FlashAttnFwdSm80INS1_25CollectiveMainloopFwdSm80ILi4ELi1ELb0EN4cute5tupleIJNS5_1CILi128EEENS7_ILi48EEES8_EEELi128ENS_10bfloat16_tEfNS_4arch4Sm80ELb0ELb1ELb0ELb1ELb1ELb1ELb1ELb0EEENS1_21CollectiveEpilogueFwdINS6_IJS8_S8_S9_EEENS6_IJNS7_ILi1EEESH_SH_EEESB_SD_Li128ELb1ELb1ELb0ELb0EEENS1_19SingleTileSchedulerILb1ELb0ELb1ELi128EEEEEEEEEvNT_6ParamsE$_ZZN5flash25CollectiveMainloopFwdSm80ILi4ELi1ELb0EN4cute5tupleIJNS1_1CILi128EEENS3_ILi48EEES4_EEELi128EN7cutlass10bfloat16_tEfNS7_4arch4Sm80ELb0ELb1ELb0ELb1ELb1ELb1ELb1ELb0EE3mmaINS_16FlashAttnFwdSm80ISB_NS_21CollectiveEpilogueFwdINS2_IJS4_S4_S5_EEENS2_IJNS3_ILi1EEESG_SG_EEES8_SA_Li128ELb1ELb1ELb0ELb0EEENS_19SingleTileSchedulerILb1ELb0ELb1ELi128EEEE13SharedStorageENS1_6TensorINS1_11ArrayEngineIfLm128EEENS1_6LayoutINS2_IJNS2_IJNS3_ILi2EEESR_EEESR_NS3_ILi16EEEEEENS2_IJNS2_IJSG_SR_EEENS3_ILi4EEENS3_ILi8EEEEEEEEEENS_7SoftmaxILi4ELi0EEEEEbRKNSB_6ParamsERT0_RT1_iRKNS_16SeqlenInfoQKNewKILb1ELb1EEENS2_IJiiiiEEERT_ENKUlvE_clEv,($__internal_10_$__cuda_sm70_shflsync_bfly_p - $_ZN7cutlass13device_kernelIN5flash19enable_sm80_to_sm89INS1_16FlashAttnFwdSm80INS1_25CollectiveMainloopFwdSm80ILi4ELi1ELb0EN4cute5tupleIJNS5_1CILi128EEENS7_ILi48EEES8_EEELi128ENS_10bfloat16_tEfNS_4arch4Sm80ELb0ELb1ELb0ELb1ELb1ELb1ELb1ELb0EEENS1_21CollectiveEpilogueFwdINS6_IJS8_S8_S9_EEENS6_IJNS7_ILi1EEESH_SH_EEESB_SD_Li128ELb1ELb1ELb0ELb0EEENS1_19SingleTileSchedulerILb1ELb0ELb1ELi128EEEEEEEEEvNT_6ParamsE$_ZZN5flash25CollectiveMainloopFwdSm80ILi4ELi1ELb0EN4cute5tupleIJNS1_1CILi128EEENS3_ILi48EEES4_EEELi128EN7cutlass10bfloat16_tEfNS7_4arch4Sm80ELb0ELb1ELb0ELb1ELb1ELb1ELb1ELb0EE3mmaINS_16FlashAttnFwdSm80ISB_NS_21CollectiveEpilogueFwdINS2_IJS4_S4_S5_EEENS2_IJNS3_ILi1EEESG_SG_EEES8_SA_Li128ELb1ELb1ELb0ELb0EEENS_19SingleTileSchedulerILb1ELb0ELb1ELi128EEEE13SharedStorageENS1_6TensorINS1_11ArrayEngineIfLm128EEENS1_6LayoutINS2_IJNS2_IJNS3_ILi2EEESR_EEESR_NS3_ILi16EEEEEENS2_IJNS2_IJSG_SR_EEENS3_ILi4EEENS3_ILi8EEEEEEEEEENS_7SoftmaxILi4ELi0EEEEEbRKNSB_6ParamsERT0_RT1_iRKNS_16SeqlenInfoQKNewKILb1ELb1EEENS2_IJiiiiEEERT_ENKUlvE_clEv)
$_ZN7cutlass13device_kernelIN5flash19enable_sm80_to_sm89INS1_16FlashAttnFwdSm80INS1_25CollectiveMainloopFwdSm80ILi4ELi1ELb0EN4cute5tupleIJNS5_1CILi128EEENS7_ILi48EEES8_EEELi128ENS_10bfloat16_tEfNS_4arch4Sm80ELb0ELb1ELb0ELb1ELb1ELb1ELb1ELb0EEENS1_21CollectiveEpilogueFwdINS6_IJS8_S8_S9_EEENS6_IJNS7_ILi1EEESH_SH_EEESB_SD_Li128ELb1ELb1ELb0ELb0EEENS1_19SingleTileSchedulerILb1ELb0ELb1ELi128EEEEEEEEEvNT_6ParamsE$_ZZN5flash25CollectiveMainloopFwdSm80ILi4ELi1ELb0EN4cute5tupleIJNS1_1CILi128EEENS3_ILi48EEES4_EEELi128EN7cutlass10bfloat16_tEfNS7_4arch4Sm80ELb0ELb1ELb0ELb1ELb1ELb1ELb1ELb0EE3mmaINS_16FlashAttnFwdSm80ISB_NS_21CollectiveEpilogueFwdINS2_IJS4_S4_S5_EEENS2_IJNS3_ILi1EEESG_SG_EEES8_SA_Li128ELb1ELb1ELb0ELb0EEENS_19SingleTileSchedulerILb1ELb0ELb1ELi128EEEE13SharedStorageENS1_6TensorINS1_11ArrayEngineIfLm128EEENS1_6LayoutINS2_IJNS2_IJNS3_ILi2EEESR_EEESR_NS3_ILi16EEEEEENS2_IJNS2_IJSG_SR_EEENS3_ILi4EEENS3_ILi8EEEEEEEEEENS_7SoftmaxILi4ELi0EEEEEbRKNSB_6ParamsERT0_RT1_iRKNS_16SeqlenInfoQKNewKILb1ELb1EEENS2_IJiiiiEEERT_ENKUlvE_clEv:
        /* <DEDUP_REMOVED lines=9> */
[----:B------:R-:W-:Y:S05]  /*20f50*/  RET.REL.NODEC R2 `(_ZN7cutlass13device_kernelIN5flash19enable_sm80_to_sm89INS1_16FlashAttnFwdSm80INS1_25CollectiveMainloopFwdSm80ILi4ELi1ELb0EN4cute5tupleIJNS5_1CILi128EEENS7_ILi48EEES8_EEELi128ENS_10bfloat16_tEfNS_4arch4Sm80ELb0ELb1ELb0ELb1ELb1ELb1ELb1ELb0EEENS1_21CollectiveEpilogueFwdINS6_IJS8_S8_S9_EEENS6_IJNS7_ILi1EEESH_SH_EEESB_SD_Li128ELb1ELb1ELb0ELb0EEENS1_19SingleTileSchedulerILb1ELb0ELb1ELi128EEEEEEEEEvNT_6ParamsE) ;  /* 0xfffdf0a002007950 */ /* 0x000fea0003c3ffff */
.L_x_3649:
        /* <DEDUP_REMOVED lines=47> */
.L_x_3652:
[----:B------:R-:W-:Y:S05]  /*21250*/  BSYNC B0 ;  /* 0x0000000000007941 */ /* 0x000fea0003800000 */
.L_x_3651:
        /* <DEDUP_REMOVED lines=17> */
.L_x_3751:
[----:B------:R-:W-:Y:S05]  /*21370*/  BRA.DIV ~URZ, `(.L_x_3654) ;  /* 0x00009d927f007947 */ /* 0x000fea000b800000 */
[----:B------:R3:W4:Y:S01]  /*21380*/  SHFL.IDX PT, R12, R18, RZ, 0x181f ;  /* 0x00181fff120c7589 */ /* 0x00072200000e0000 */
[----:B--2---:R-:W-:-:S03]  /*21390*/  MOV R13, R11 ;  /* 0x0000000b000d7202 */ /* 0x004fc60000000f00 */
[----:B------:R3:W2:Y:S04]  /*213a0*/  SHFL.IDX PT, R14, R24, RZ, 0x181f ;  /* 0x00181fff180e7589 */ /* 0x0006a800000e0000 */
[----:B------:R3:W1:Y:S02]  /*213b0*/  SHFL.IDX PT, R2, R19, RZ, 0x181f ;  /* 0x00181fff13027589 */ /* 0x00066400000e0000 */
.L_x_3752:
        /* <DEDUP_REMOVED lines=28> */
.L_x_3656:
[----:B------:R-:W-:Y:S05]  /*21580*/  BSYNC B0 ;  /* 0x0000000000007941 */ /* 0x000fea0003800000 */
.L_x_3655:
        /* <DEDUP_REMOVED lines=17> */
.L_x_3753:
        /* <DEDUP_REMOVED lines=26> */
.L_x_3659:
[----:B------:R-:W-:Y:S05]  /*21840*/  BSYNC B0 ;  /* 0x0000000000007941 */ /* 0x000fea0003800000 */
.L_x_3658:
        /* <DEDUP_REMOVED lines=14> */
.L_x_3754:
[----:B------:R-:W-:Y:S05]  /*21930*/  BRA.DIV ~URZ, `(.L_x_3661) ;  /* 0x00009ba27f007947 */ /* 0x000fea000b800000 */
[----:B------:R3:W4:Y:S01]  /*21940*/  SHFL.IDX PT, R12, R18, 0x2, 0x181f ;  /* 0x00581f00120c7f89 */ /* 0x00072200000e0000 */
[----:B--2---:R-:W-:-:S03]  /*21950*/  MOV R13, R11 ;  /* 0x0000000b000d7202 */ /* 0x004fc60000000f00 */
[----:B------:R3:W2:Y:S04]  /*21960*/  SHFL.IDX PT, R14, R24, 0x2, 0x181f ;  /* 0x00581f00180e7f89 */ /* 0x0006a800000e0000 */
[----:B------:R3:W1:Y:S02]  /*21970*/  SHFL.IDX PT, R2, R19, 0x2, 0x181f ;  /* 0x00581f0013027f89 */ /* 0x00066400000e0000 */
.L_x_3755:
        /* <DEDUP_REMOVED lines=28> */
.L_x_3663:
[----:B------:R-:W-:Y:S05]  /*21b40*/  BSYNC B0 ;  /* 0x0000000000007941 */ /* 0x000fea0003800000 */
.L_x_3662:
        /* <DEDUP_REMOVED lines=17> */
.L_x_3756:
        /* <DEDUP_REMOVED lines=26> */
.L_x_3666:
[----:B------:R-:W-:Y:S05]  /*21e00*/  BSYNC B0 ;  /* 0x0000000000007941 */ /* 0x000fea0003800000 */
.L_x_3665:
        /* <DEDUP_REMOVED lines=14> */
.L_x_3757:
[----:B------:R-:W-:Y:S05]  /*21ef0*/  BRA.DIV ~URZ, `(.L_x_3668) ;  /* 0x000099b27f007947 */ /* 0x000fea000b800000 */
[----:B------:R3:W4:Y:S01]  /*21f00*/  SHFL.IDX PT, R12, R18, 0x4, 0x181f ;  /* 0x00981f00120c7f89 */ /* 0x00072200000e0000 */
[----:B--2---:R-:W-:-:S03]  /*21f10*/  MOV R13, R11 ;  /* 0x0000000b000d7202 */ /* 0x004fc60000000f00 */
[----:B------:R3:W2:Y:S04]  /*21f20*/  SHFL.IDX PT, R14, R24, 0x4, 0x181f ;  /* 0x00981f00180e7f89 */ /* 0x0006a800000e0000 */
[----:B------:R3:W1:Y:S02]  /*21f30*/  SHFL.IDX PT, R2, R19, 0x4, 0x181f ;  /* 0x00981f0013027f89 */ /* 0x00066400000e0000 */
.L_x_3758:
        /* <DEDUP_REMOVED lines=28> */
.L_x_3670:
[----:B------:R-:W-:Y:S05]  /*22100*/  BSYNC B0 ;  /* 0x0000000000007941 */ /* 0x000fea0003800000 */
.L_x_3669:
        /* <DEDUP_REMOVED lines=15> */
.L_x_3759:
[----:B------:R-:W-:Y:S05]  /*22200*/  BRA.DIV ~URZ, `(.L_x_3672) ;  /* 0x000098927f007947 */ /* 0x000fea000b800000 */
[----:B------:R4:W1:Y:S01]  /*22210*/  SHFL.IDX PT, R12, R18, 0x5, 0x181f ;  /* 0x00b81f00120c7f89 */ /* 0x00086200000e0000 */
[----:B--2---:R-:W-:-:S03]  /*22220*/  MOV R13, R11 ;  /* 0x0000000b000d7202 */ /* 0x004fc60000000f00 */
[----:B------:R4:W2:Y:S04]  /*22230*/  SHFL.IDX PT, R14, R24, 0x5, 0x181f ;  /* 0x00b81f00180e7f89 */ /* 0x0008a800000e0000 */
[----:B------:R4:W3:Y:S02]  /*22240*/  SHFL.IDX PT, R2, R19, 0x5, 0x181f ;  /* 0x00b81f0013027f89 */ /* 0x0008e400000e0000 */
.L_x_3760:
        /* <DEDUP_REMOVED lines=27> */
.L_x_3674:
[----:B------:R-:W-:Y:S05]  /*22400*/  BSYNC B0 ;  /* 0x0000000000007941 */ /* 0x000fea0003800000 */
.L_x_3673:
        /* <DEDUP_REMOVED lines=14> */
.L_x_3761:
        /* <DEDUP_REMOVED lines=8> */
.L_x_3762:
        /* <DEDUP_REMOVED lines=28> */
.L_x_3678:
[----:B------:R-:W-:Y:S05]  /*22730*/  BSYNC B0 ;  /* 0x0000000000007941 */ /* 0x000fea0003800000 */
.L_x_3677:
        /* <DEDUP_REMOVED lines=15> */
.L_x_3763:
        /* <DEDUP_REMOVED lines=8> */
.L_x_3764:
        /* <DEDUP_REMOVED lines=27> */
.L_x_3682:
[----:B------:R-:W-:Y:S05]  /*22a60*/  BSYNC B0 ;  /* 0x0000000000007941 */ /* 0x000fea0003800000 */
.L_x_3681:
        /* <DEDUP_REMOVED lines=89> */
.L_x_3686:
[----:B------:R-:W-:Y:S05]  /*23000*/  BSYNC B0 ;  /* 0x0000000000007941 */ /* 0x000fea0003800000 */
.L_x_3685:
        /* <DEDUP_REMOVED lines=49> */
.L_x_3684:
[----:B------:R-:W-:Y:S05]  /*23320*/  BSYNC B1 ;  /* 0x0000000000017941 */ /* 0x000fea0003800000 */
.L_x_3683:
        /* <DEDUP_REMOVED lines=53> */
.L_x_3690:
[----:B------:R-:W-:Y:S05]  /*23680*/  BSYNC B0 ;  /* 0x0000000000007941 */ /* 0x000fea0003800000 */
.L_x_3689:
        /* <DEDUP_REMOVED lines=49> */
.L_x_3688:
[----:B------:R-:W-:Y:S05]  /*239a0*/  BSYNC B1 ;  /* 0x0000000000017941 */ /* 0x000fea0003800000 */
.L_x_3687:
        /* <DEDUP_REMOVED lines=53> */
.L_x_3694:
[----:B------:R-:W-:Y:S05]  /*23d00*/  BSYNC B0 ;  /* 0x0000000000007941 */ /* 0x000fea0003800000 */
.L_x_3693:
        /* <DEDUP_REMOVED lines=49> */
.L_x_3692:
[----:B------:R-:W-:Y:S05]  /*24020*/  BSYNC B1 ;  /* 0x0000000000017941 */ /* 0x000fea0003800000 */
.L_x_3691:
        /* <DEDUP_REMOVED lines=53> */
.L_x_3698:
[----:B------:R-:W-:Y:S05]  /*24380*/  BSYNC B0 ;  /* 0x0000000000007941 */ /* 0x000fea0003800000 */
.L_x_3697:
        /* <DEDUP_REMOVED lines=49> */
.L_x_3696:
[----:B------:R-:W-:Y:S05]  /*246a0*/  BSYNC B1 ;  /* 0x0000000000017941 */ /* 0x000fea0003800000 */
.L_x_3695:
        /* <DEDUP_REMOVED lines=53> */
.L_x_3702:
[----:B------:R-:W-:Y:S05]  /*24a00*/  BSYNC B0 ;  /* 0x0000000000007941 */ /* 0x000fea0003800000 */
.L_x_3701:
        /* <DEDUP_REMOVED lines=49> */
.L_x_3700:
[----:B------:R-:W-:Y:S05]  /*24d20*/  BSYNC B1 ;  /* 0x0000000000017941 */ /* 0x000fea0003800000 */
.L_x_3699:
        /* <DEDUP_REMOVED lines=53> */
.L_x_3706:
[----:B------:R-:W-:Y:S05]  /*25080*/  BSYNC B0 ;  /* 0x0000000000007941 */ /* 0x000fea0003800000 */
.L_x_3705:
        /* <DEDUP_REMOVED lines=49> */
.L_x_3704:
[----:B------:R-:W-:Y:S05]  /*253a0*/  BSYNC B1 ;  /* 0x0000000000017941 */ /* 0x000fea0003800000 */
.L_x_3703:
        /* <DEDUP_REMOVED lines=53> */
.L_x_3710:
[----:B------:R-:W-:Y:S05]  /*25700*/  BSYNC B0 ;  /* 0x0000000000007941 */ /* 0x000fea0003800000 */
.L_x_3709:
        /* <DEDUP_REMOVED lines=49> */
.L_x_3708:
[----:B------:R-:W-:Y:S05]  /*25a20*/  BSYNC B1 ;  /* 0x0000000000017941 */ /* 0x000fea0003800000 */
.L_x_3707:
[----:B------:R-:W-:Y:S01]  /*25a30*/  IADD3 R2, R68, 0x70, RZ ;  /* 0x0000007044027810 */ /* 0x000fe20007ffe0ff */
[----:B------:R-:W-:-:S03]  /*25a40*/  IMAD.MOV.U32 R3, RZ, RZ, 0x0 ;  /* 0x00000000ff037424 */ /* 0x000fc600078e00ff */
[----:B------:R-:W-:Y:S01]  /*25a50*/  ISETP.GE.AND P0, PT, R2, R30, PT ;  /* 0x0000001e0200720c */ /* 0x000fe20003f06270 */
[----:B------:R-:W-:-:S12]  /*25a60*/  IMAD.MOV.U32 R2, RZ, RZ, R140 ;  /* 0x000000ffff027224 */ /* 0x000fd800078e008c */
[----:B------:R-:W-:Y:S05]  /*25a70*/  @P0 RET.REL.NODEC R2 `(_ZN7cutlass13device_kernelIN5flash19enable_sm80_to_sm89INS1_16FlashAttnFwdSm80INS1_25CollectiveMainloopFwdSm80ILi4ELi1ELb0EN4cute5tupleIJNS5_1CILi128EEENS7_ILi48EEES8_EEELi128ENS_10bfloat16_tEfNS_4arch4Sm80ELb0ELb1ELb0ELb1ELb1ELb1ELb1ELb0EEENS1_21CollectiveEpilogueFwdINS6_IJS8_S8_S9_EEENS6_IJNS7_ILi1EEESH_SH_EEESB_SD_Li128ELb1ELb1ELb0ELb0EEENS1_19SingleTileSchedulerILb1ELb0ELb1ELi128EEEEEEEEEvNT_6ParamsE) ;  /* 0xfffda58002000950 */ /* 0x000fea0003c3ffff */
        /* <DEDUP_REMOVED lines=49> */
.L_x_3712:
[----:B------:R-:W-:Y:S05]  /*25d90*/  BSYNC B0 ;  /* 0x0000000000007941 */ /* 0x000fea0003800000 */
.L_x_3711:
[----:B------:R-:W-:Y:S01]  /*25da0*/  IADD3 R2, R32, 0x20, RZ ;  /* 0x0000002020027810 */ /* 0x000fe20007ffe0ff */
[----:B------:R-:W-:-:S03]  /*25db0*/  IMAD.MOV.U32 R3, RZ, RZ, 0x0 ;  /* 0x00000000ff037424 */ /* 0x000fc600078e00ff */
[----:B------:R-:W-:Y:S01]  /*25dc0*/  ISETP.GE.AND P0, PT, R2, R44, PT ;  /* 0x0000002c0200720c */ /* 0x000fe20003f06270 */
[----:B------:R-:W-:-:S12]  /*25dd0*/  IMAD.MOV.U32 R2, RZ, RZ, R140 ;  /* 0x000000ffff027224 */ /* 0x000fd800078e008c */
[----:B------:R-:W-:Y:S05]  /*25de0*/  @P0 RET.REL.NODEC R2 `(_ZN7cutlass13device_kernelIN5flash19enable_sm80_to_sm89INS1_16FlashAttnFwdSm80INS1_25CollectiveMainloopFwdSm80ILi4ELi1ELb0EN4cute5tupleIJNS5_1CILi128EEENS7_ILi48EEES8_EEELi128ENS_10bfloat16_tEfNS_4arch4Sm80ELb0ELb1ELb0ELb1ELb1ELb1ELb1ELb0EEENS1_21CollectiveEpilogueFwdINS6_IJS8_S8_S9_EEENS6_IJNS7_ILi1EEESH_SH_EEESB_SD_Li128ELb1ELb1ELb0ELb0EEENS1_19SingleTileSchedulerILb1ELb0ELb1ELi128EEEEEEEEEvNT_6ParamsE) ;  /* 0xfffda21002000950 */ /* 0x000fea0003c3ffff */
        /* <DEDUP_REMOVED lines=48> */
[----:B------:R-:W-:Y:S05]  /*260f0*/  RET.REL.NODEC R2 `(_ZN7cutlass13device_kernelIN5flash19enable_sm80_to_sm89INS1_16FlashAttnFwdSm80INS1_25CollectiveMainloopFwdSm80ILi4ELi1ELb0EN4cute5tupleIJNS5_1CILi128EEENS7_ILi48EEES8_EEELi128ENS_10bfloat16_tEfNS_4arch4Sm80ELb0ELb1ELb0ELb1ELb1ELb1ELb1ELb0EEENS1_21CollectiveEpilogueFwdINS6_IJS8_S8_S9_EEENS6_IJNS7_ILi1EEESH_SH_EEESB_SD_Li128ELb1ELb1ELb0ELb0EEENS1_19SingleTileSchedulerILb1ELb0ELb1ELi128EEEEEEEEEvNT_6ParamsE) ;  /* 0xfffd9f0002007950 */ /* 0x000fea0003c3ffff */
.L_x_3650:
        /* <DEDUP_REMOVED lines=8> */
.L_x_3714:
[----:B------:R-:W-:Y:S05]  /*26180*/  BSYNC B0 ;  /* 0x0000000000007941 */ /* 0x000fea0003800000 */
.L_x_3713:
        /* <DEDUP_REMOVED lines=18> */
.L_x_3765:
[----:B------:R-:W-:Y:S05]  /*262b0*/  BRA.DIV ~URZ, `(.L_x_3716) ;  /* 0x00005d927f007947 */ /* 0x000fea000b800000 */
[----:B------:R3:W4:Y:S01]  /*262c0*/  SHFL.IDX PT, R12, R18, RZ, 0x181f ;  /* 0x00181fff120c7589 */ /* 0x00072200000e0000 */
[----:B--2---:R-:W-:-:S03]  /*262d0*/  MOV R13, R11 ;  /* 0x0000000b000d7202 */ /* 0x004fc60000000f00 */
[----:B------:R3:W2:Y:S04]  /*262e0*/  SHFL.IDX PT, R15, R16, RZ, 0x181f ;  /* 0x00181fff100f7589 */ /* 0x0006a800000e0000 */
[----:B------:R3:W1:Y:S02]  /*262f0*/  SHFL.IDX PT, R14, R19, RZ, 0x181f ;  /* 0x00181fff130e7589 */ /* 0x00066400000e0000 */
.L_x_3766:
        /* <DEDUP_REMOVED lines=35> */
.L_x_3767:
        /* <DEDUP_REMOVED lines=20> */
.L_x_3719:
[----:B------:R-:W-:Y:S05]  /*26670*/  BSYNC B0 ;  /* 0x0000000000007941 */ /* 0x000fea0003800000 */
.L_x_3718:
        /* <DEDUP_REMOVED lines=14> */
.L_x_3768:
[----:B------:R-:W-:Y:S05]  /*26760*/  BRA.DIV ~URZ, `(.L_x_3721) ;  /* 0x00005cb27f007947 */ /* 0x000fea000b800000 */
[----:B------:R4:W1:Y:S01]  /*26770*/  SHFL.IDX PT, R12, R18, 0x2, 0x181f ;  /* 0x00581f00120c7f89 */ /* 0x00086200000e0000 */
[----:B--23--:R-:W-:-:S03]  /*26780*/  MOV R13, R11 ;  /* 0x0000000b000d7202 */ /* 0x00cfc60000000f00 */
[----:B------:R4:W2:Y:S04]  /*26790*/  SHFL.IDX PT, R15, R16, 0x2, 0x181f ;  /* 0x00581f00100f7f89 */ /* 0x0008a800000e0000 */
[----:B------:R4:W3:Y:S02]  /*267a0*/  SHFL.IDX PT, R14, R19, 0x2, 0x181f ;  /* 0x00581f00130e7f89 */ /* 0x0008e400000e0000 */
.L_x_3769:
        /* <DEDUP_REMOVED lines=33> */
.L_x_3770:
        /* <DEDUP_REMOVED lines=20> */
.L_x_3724:
[----:B------:R-:W-:Y:S05]  /*26b00*/  BSYNC B0 ;  /* 0x0000000000007941 */ /* 0x000fea0003800000 */
.L_x_3723:
        /* <DEDUP_REMOVED lines=14> */
.L_x_3771:
[----:B------:R-:W-:Y:S05]  /*26bf0*/  BRA.DIV ~URZ, `(.L_x_3726) ;  /* 0x00005bf27f007947 */ /* 0x000fea000b800000 */
[----:B------:R4:W1:Y:S01]  /*26c00*/  SHFL.IDX PT, R12, R18, 0x4, 0x181f ;  /* 0x00981f00120c7f89 */ /* 0x00086200000e0000 */
[----:B--23--:R-:W-:-:S03]  /*26c10*/  MOV R13, R11 ;  /* 0x0000000b000d7202 */ /* 0x00cfc60000000f00 */
[----:B------:R4:W2:Y:S04]  /*26c20*/  SHFL.IDX PT, R15, R16, 0x4, 0x181f ;  /* 0x00981f00100f7f89 */ /* 0x0008a800000e0000 */
[----:B------:R4:W3:Y:S02]  /*26c30*/  SHFL.IDX PT, R14, R19, 0x4, 0x181f ;  /* 0x00981f00130e7f89 */ /* 0x0008e400000e0000 */
.L_x_3772:
        /* <DEDUP_REMOVED lines=33> */
.L_x_3773:
        /* <DEDUP_REMOVED lines=20> */
.L_x_3729:
[----:B------:R-:W-:Y:S05]  /*26f90*/  BSYNC B0 ;  /* 0x0000000000007941 */ /* 0x000fea0003800000 */
.L_x_3728:
        /* <DEDUP_REMOVED lines=14> */
.L_x_3774:
[----:B------:R-:W-:Y:S05]  /*27080*/  BRA.DIV ~URZ, `(.L_x_3731) ;  /* 0x00005b327f007947 */ /* 0x000fea000b800000 */
[----:B------:R4:W1:Y:S01]  /*27090*/  SHFL.IDX PT, R12, R18, 0x6, 0x181f ;  /* 0x00d81f00120c7f89 */ /* 0x00086200000e0000 */
[----:B--23--:R-:W-:-:S03]  /*270a0*/  MOV R13, R11 ;  /* 0x0000000b000d7202 */ /* 0x00cfc60000000f00 */
[----:B------:R4:W2:Y:S04]  /*270b0*/  SHFL.IDX PT, R14, R16, 0x6, 0x181f ;  /* 0x00d81f00100e7f89 */ /* 0x0008a800000e0000 */
[----:B------:R4:W3:Y:S02]  /*270c0*/  SHFL.IDX PT, R2, R19, 0x6, 0x181f ;  /* 0x00d81f0013027f89 */ /* 0x0008e400000e0000 */
.L_x_3775:
        /* <DEDUP_REMOVED lines=20> */
.L_x_3733:
[----:B------:R-:W-:Y:S05]  /*27210*/  BSYNC B0 ;  /* 0x0000000000007941 */ /* 0x000fea0003800000 */
.L_x_3732:
        /* <DEDUP_REMOVED lines=18> */
.L_x_3776:
        /* <DEDUP_REMOVED lines=19> */
.L_x_3736:
[----:B------:R-:W-:Y:S05]  /*27470*/  BSYNC B0 ;  /* 0x0000000000007941 */ /* 0x000fea0003800000 */
.L_x_3735:
        /* <DEDUP_REMOVED lines=138> */
.L_x_3738:
[----:B------:R-:W-:Y:S05]  /*27d20*/  BSYNC B0 ;  /* 0x0000000000007941 */ /* 0x000fea0003800000 */
.L_x_3737:
        /* <DEDUP_REMOVED lines=116> */
.L_x_3740:
[----:B------:R-:W-:Y:S05]  /*28470*/  BSYNC B0 ;  /* 0x0000000000007941 */ /* 0x000fea0003800000 */
.L_x_3739:
        /* <DEDUP_REMOVED lines=116> */
.L_x_3742:
[----:B------:R-:W-:Y:S05]  /*28bc0*/  BSYNC B0 ;  /* 0x0000000000007941 */ /* 0x000fea0003800000 */
.L_x_3741:
        /* <DEDUP_REMOVED lines=116> */
.L_x_3744:
[----:B------:R-:W-:Y:S05]  /*29310*/  BSYNC B0 ;  /* 0x0000000000007941 */ /* 0x000fea0003800000 */
.L_x_3743:
        /* <DEDUP_REMOVED lines=116> */
.L_x_3746:
[----:B------:R-:W-:Y:S05]  /*29a60*/  BSYNC B0 ;  /* 0x0000000000007941 */ /* 0x000fea0003800000 */
.L_x_3745:
        /* <DEDUP_REMOVED lines=116> */
.L_x_3748:
[----:B------:R-:W-:Y:S05]  /*2a1b0*/  BSYNC B0 ;  /* 0x0000000000007941 */ /* 0x000fea0003800000 */
.L_x_3747:
        /* <DEDUP_REMOVED lines=116> */
.L_x_3750:
[----:B------:R-:W-:Y:S05]  /*2a900*/  BSYNC B0 ;  /* 0x0000000000007941 */ /* 0x000fea0003800000 */
.L_x_3749:
[----:B------:R-:W-:Y:S01]  /*2a910*/  IADD3 R2, R68, 0x70, RZ ;  /* 0x0000007044027810 */ /* 0x000fe20007ffe0ff */
[----:B-1----:R-:W-:-:S02]  /*2a920*/  IMAD.MOV.U32 R12, RZ, RZ, R140 ;  /* 0x000000ffff0c7224 */ /* 0x002fc400078e008c */
[----:B------:R-:W-:Y:S01]  /*2a930*/  IMAD.MOV.U32 R13, RZ, RZ, 0x0 ;  /* 0x00000000ff0d7424 */ /* 0x000fe200078e00ff */
[----:B------:R-:W-:-:S13]  /*2a940*/  ISETP.GE.OR P0, PT, R2, R69, P1 ;  /* 0x000000450200720c */ /* 0x000fda0000f06670 */
[----:B------:R-:W-:Y:S05]  /*2a950*/  @P0 RET.REL.NODEC R12 `(_ZN7cutlass13device_kernelIN5flash19enable_sm80_to_sm89INS1_16FlashAttnFwdSm80INS1_25CollectiveMainloopFwdSm80ILi4ELi1ELb0EN4cute5tupleIJNS5_1CILi128EEENS7_ILi48EEES8_EEELi128ENS_10bfloat16_tEfNS_4arch4Sm80ELb0ELb1ELb0ELb1ELb1ELb1ELb1ELb0EEENS1_21CollectiveEpilogueFwdINS6_IJS8_S8_S9_EEENS6_IJNS7_ILi1EEESH_SH_EEESB_SD_Li128ELb1ELb1ELb0ELb0EEENS1_19SingleTileSchedulerILb1ELb0ELb1ELi128EEEEEEEEEvNT_6ParamsE) ;  /* 0xfffd56a00c000950 */ /* 0x000fea0003c3ffff */
        /* <DEDUP_REMOVED lines=114> */
[----:B------:R-:W-:Y:S05]  /*2b080*/  RET.REL.NODEC R2 `(_ZN7cutlass13device_kernelIN5flash19enable_sm80_to_sm89INS1_16FlashAttnFwdSm80INS1_25CollectiveMainloopFwdSm80ILi4ELi1ELb0EN4cute5tupleIJNS5_1CILi128EEENS7_ILi48EEES8_EEELi128ENS_10bfloat16_tEfNS_4arch4Sm80ELb0ELb1ELb0ELb1ELb1ELb1ELb1ELb0EEENS1_21CollectiveEpilogueFwdINS6_IJS8_S8_S9_EEENS6_IJNS7_ILi1EEESH_SH_EEESB_SD_Li128ELb1ELb1ELb0ELb0EEENS1_19SingleTileSchedulerILb1ELb0ELb1ELi128EEEEEEEEEvNT_6ParamsE) ;  /* 0xfffd4f7002007950 */ /* 0x000fea0003c3ffff */
.L_x_3653:
        /* <DEDUP_REMOVED lines=8> */
.L_x_3654:
[----:B------:R-:W-:Y:S01]  /*2b110*/  IMAD.MOV.U32 R241, RZ, RZ, R18 ;  /* 0x000000fffff17224 */ /* 0x000fe200078e0012 */
[----:B------:R-:W-:Y:S01]  /*2b120*/  MOV R3, 0x181f ;  /* 0x0000181f00037802 */ /* 0x000fe20000000f00 */
[----:B------:R-:W-:Y:S01]  /*2b130*/  IMAD.MOV.U32 R242, RZ, RZ, RZ ;  /* 0x000000fffff27224 */ /* 0x000fe200078e00ff */
[----:B------:R-:W-:Y:S02]  /*2b140*/  MOV R243, 0xffffffff ;  /* 0xffffffff00f37802 */ /* 0x000fe40000000f00 */
[----:B------:R-:W-:Y:S02]  /*2b150*/  MOV R2, 0x2b170 ;  /* 0x0002b17000027802 */ /* 0x000fe40000000f00 */
[----:B-12---:R-:W-:Y:S05]  /*2b160*/  CALL.REL.NOINC `($__internal_11_$__cuda_sm70_shflsync_idx_p) ;  /* 0x00001df000007944 */ /* 0x006fea0003c00000 */
[----:B------:R-:W-:Y:S01]  /*2b170*/  IMAD.MOV.U32 R241, RZ, RZ, R24 ;  /* 0x000000fffff17224 */ /* 0x000fe200078e0018 */
[----:B------:R-:W-:Y:S01]  /*2b180*/  MOV R3, 0x181f ;  /* 0x0000181f00037802 */ /* 0x000fe20000000f00 */
[----:B------:R-:W-:Y:S01]  /*2b190*/  IMAD.MOV.U32 R242, RZ, RZ, RZ ;  /* 0x000000fffff27224 */ /* 0x000fe200078e00ff */
[----:B------:R-:W-:Y:S01]  /*2b1a0*/  MOV R12, R244 ;  /* 0x000000f4000c7202 */ /* 0x000fe20000000f00 */
[----:B------:R-:W-:Y:S01]  /*2b1b0*/  IMAD.MOV.U32 R243, RZ, RZ, -0x1 ;  /* 0xfffffffffff37424 */ /* 0x000fe200078e00ff */
[----:B------:R-:W-:-:S02]  /*2b1c0*/  MOV R13, R11 ;  /* 0x0000000b000d7202 */ /* 0x000fc40000000f00 */
[----:B------:R-:W-:Y:S02]  /*2b1d0*/  MOV R2, 0x2b1f0 ;  /* 0x0002b1f000027802 */ /* 0x000fe40000000f00 */
[----:B------:R-:W-:Y:S05]  /*2b1e0*/  CALL.REL.NOINC `($__internal_11_$__cuda_sm70_shflsync_idx_p) ;  /* 0x00001d7000007944 */ /* 0x000fea0003c00000 */
[----:B------:R-:W-:Y:S01]  /*2b1f0*/  IMAD.MOV.U32 R14, RZ, RZ, R244 ;  /* 0x000000ffff0e7224 */ /* 0x000fe200078e00f4 */
[----:B------:R-:W-:Y:S01]  /*2b200*/  MOV R241, R19 ;  /* 0x0000001300f17202 */ /* 0x000fe20000000f00 */
[----:B------:R-:W-:Y:S01]  /*2b210*/  IMAD.MOV.U32 R242, RZ, RZ, RZ ;  /* 0x000000fffff27224 */ /* 0x000fe200078e00ff */
[----:B------:R-:W-:Y:S01]  /*2b220*/  MOV R3, 0x181f ;  /* 0x0000181f00037802 */ /* 0x000fe20000000f00 */
[----:B------:R-:W-:Y:S01]  /*2b230*/  IMAD.MOV.U32 R243, RZ, RZ, -0x1 ;  /* 0xfffffffffff37424 */ /* 0x000fe200078e00ff */
[----:B------:R-:W-:Y:S02]  /*2b240*/  MOV R2, 0x2b260 ;  /* 0x0002b26000027802 */ /* 0x000fe40000000f00 */
[----:B------:R-:W-:Y:S05]  /*2b250*/  CALL.REL.NOINC `($__internal_11_$__cuda_sm70_shflsync_idx_p) ;  /* 0x00001d0000007944 */ /* 0x000fea0003c00000 */
[----:B------:R-:W-:Y:S01]  /*2b260*/  MOV R2, R244 ;  /* 0x000000f400027202 */ /* 0x000fe20000000f00 */
[----:B------:R-:W-:Y:S05]  /*2b270*/  BRA `(.L_x_3752) ;  /* 0xffff614000007947 */ /* 0x000fea000383ffff */
.L_x_3657:
[----:B------:R-:W-:Y:S01]  /*2b280*/  IMAD.MOV.U32 R241, RZ, RZ, R20 ;  /* 0x000000fffff17224 */ /* 0x000fe200078e0014 */
[----:B------:R-:W-:Y:S01]  /*2b290*/  MOV R3, 0x181f ;  /* 0x0000181f00037802 */ /* 0x000fe20000000f00 */
[----:B------:R-:W-:Y:S01]  /*2b2a0*/  IMAD.MOV.U32 R242, RZ, RZ, 0x1 ;  /* 0x00000001fff27424 */ /* 0x000fe200078e00ff */
[----:B------:R-:W-:Y:S02]  /*2b2b0*/  MOV R243, 0xffffffff ;  /* 0xffffffff00f37802 */ /* 0x000fe40000000f00 */
[----:B------:R-:W-:-:S02]  /*2b2c0*/  MOV R2, 0x2b2e0 ;  /* 0x0002b2e000027802 */ /* 0x000fc40000000f00 */
[----:B---3--:R-:W-:Y:S05]  /*2b2d0*/  CALL.REL.NOINC `($__internal_11_$__cuda_sm70_shflsync_idx_p) ;  /* 0x00001c8000007944 */ /* 0x008fea0003c00000 */
[----:B------:R-:W-:Y:S01]  /*2b2e0*/  IMAD.MOV.U32 R11, RZ, RZ, R244 ;  /* 0x000000ffff0b7224 */ /* 0x000fe200078e00f4 */
[----:B------:R-:W-:Y:S01]  /*2b2f0*/  MOV R241, R18 ;  /* 0x0000001200f17202 */ /* 0x000fe20000000f00 */
[----:B------:R-:W-:Y:S01]  /*2b300*/  IMAD.MOV.U32 R242, RZ, RZ, 0x1 ;  /* 0x00000001fff27424 */ /* 0x000fe200078e00ff */
[----:B------:R-:W-:Y:S01]  /*2b310*/  MOV R3, 0x181f ;  /* 0x0000181f00037802 */ /* 0x000fe20000000f00 */
[----:B------:R-:W-:Y:S01]  /*2b320*/  IMAD.MOV.U32 R243, RZ, RZ, -0x1 ;  /* 0xfffffffffff37424 */ /* 0x000fe200078e00ff */
[----:B------:R-:W-:-:S02]  /*2b330*/  MOV R2, 0x2b350 ;  /* 0x0002b35000027802 */ /* 0x000fc40000000f00 */
[----:B------:R-:W-:Y:S05]  /*2b340*/  CALL.REL.NOINC `($__internal_11_$__cuda_sm70_shflsync_idx_p) ;  /* 0x00001c1000007944 */ /* 0x000fea0003c00000 */
[----:B------:R-:W-:Y:S01]  /*2b350*/  IMAD.MOV.U32 R241, RZ, RZ, R24 ;  /* 0x000000fffff17224 */ /* 0x000fe200078e0018 */
[----:B------:R-:W-:Y:S01]  /*2b360*/  MOV R3, 0x181f ;  /* 0x0000181f00037802 */ /* 0x000fe20000000f00 */
[----:B------:R-:W-:Y:S01]  /*2b370*/  IMAD.MOV.U32 R242, RZ, RZ, 0x1 ;  /* 0x00000001fff27424 */ /* 0x000fe200078e00ff */
[----:B------:R-:W-:Y:S01]  /*2b380*/  MOV R12, R244 ;  /* 0x000000f4000c7202 */ /* 0x000fe20000000f00 */
[----:B------:R-:W-:Y:S01]  /*2b390*/  IMAD.MOV.U32 R243, RZ, RZ, -0x1 ;  /* 0xfffffffffff37424 */ /* 0x000fe200078e00ff */
[----:B------:R-:W-:-:S02]  /*2b3a0*/  MOV R13, R11 ;  /* 0x0000000b000d7202 */ /* 0x000fc40000000f00 */
[----:B------:R-:W-:Y:S02]  /*2b3b0*/  MOV R2, 0x2b3d0 ;  /* 0x0002b3d000027802 */ /* 0x000fe40000000f00 */
[----:B------:R-:W-:Y:S05]  /*2b3c0*/  CALL.REL.NOINC `($__internal_11_$__cuda_sm70_shflsync_idx_p) ;  /* 0x00001b9000007944 */ /* 0x000fea0003c00000 */
        /* <DEDUP_REMOVED lines=9> */
.L_x_3660:
[----:B------:R-:W-:Y:S01]  /*2b460*/  IMAD.MOV.U32 R241, RZ, RZ, R20 ;  /* 0x000000fffff17224 */ /* 0x000fe200078e0014 */
[----:B------:R-:W-:Y:S01]  /*2b470*/  MOV R3, 0x181f ;  /* 0x0000181f00037802 */ /* 0x000fe20000000f00 */
[----:B------:R-:W-:Y:S01]  /*2b480*/  IMAD.MOV.U32 R242, RZ, RZ, 0x2 ;  /* 0x00000002fff27424 */ /* 0x000fe200078e00ff */
[----:B------:R-:W-:Y:S02]  /*2b490*/  MOV R243, 0xffffffff ;  /* 0xffffffff00f37802 */ /* 0x000fe40000000f00 */
[----:B------:R-:W-:-:S02]  /*2b4a0*/  MOV R2, 0x2b4c0 ;  /* 0x0002b4c000027802 */ /* 0x000fc40000000f00 */
[----:B------:R-:W-:Y:S05]  /*2b4b0*/  CALL.REL.NOINC `($__internal_11_$__cuda_sm70_shflsync_idx_p) ;  /* 0x00001aa000007944 */ /* 0x000fea0003c00000 */
[----:B------:R-:W-:Y:S01]  /*2b4c0*/  MOV R11, R244 ;  /* 0x000000f4000b7202 */ /* 0x000fe20000000f00 */
[----:B------:R-:W-:Y:S05]  /*2b4d0*/  BRA `(.L_x_3754) ;  /* 0xffff645000007947 */ /* 0x000fea000383ffff */
.L_x_3661:
[----:B------:R-:W-:Y:S01]  /*2b4e0*/  IMAD.MOV.U32 R241, RZ, RZ, R18 ;  /* 0x000000fffff17224 */ /* 0x000fe200078e0012 */
[----:B------:R-:W-:Y:S01]  /*2b4f0*/  MOV R3, 0x181f ;  /* 0x0000181f00037802 */ /* 0x000fe20000000f00 */
[----:B------:R-:W-:Y:S01]  /*2b500*/  IMAD.MOV.U32 R242, RZ, RZ, 0x2 ;  /* 0x00000002fff27424 */ /* 0x000fe200078e00ff */
[----:B------:R-:W-:-:S02]  /*2b510*/  MOV R243, 0xffffffff ;  /* 0xffffffff00f37802 */ /* 0x000fc40000000f00 */
[----:B------:R-:W-:Y:S02]  /*2b520*/  MOV R2, 0x2b540 ;  /* 0x0002b54000027802 */ /* 0x000fe40000000f00 */
[----:B-12---:R-:W-:Y:S05]  /*2b530*/  CALL.REL.NOINC `($__internal_11_$__cuda_sm70_shflsync_idx_p) ;  /* 0x00001a2000007944 */ /* 0x006fea0003c00000 */
[----:B------:R-:W-:Y:S01]  /*2b540*/  IMAD.MOV.U32 R241, RZ, RZ, R24 ;  /* 0x000000fffff17224 */ /* 0x000fe200078e0018 */
[----:B------:R-:W-:Y:S01]  /*2b550*/  MOV R3, 0x181f ;  /* 0x0000181f00037802 */ /* 0x000fe20000000f00 */
[----:B------:R-:W-:Y:S01]  /*2b560*/  IMAD.MOV.U32 R242, RZ, RZ, 0x2 ;  /* 0x00000002fff27424 */ /* 0x000fe200078e00ff */
[----:B------:R-:W-:Y:S01]  /*2b570*/  MOV R12, R244 ;  /* 0x000000f4000c7202 */ /* 0x000fe20000000f00 */
[----:B------:R-:W-:Y:S01]  /*2b580*/  IMAD.MOV.U32 R243, RZ, RZ, -0x1 ;  /* 0xfffffffffff37424 */ /* 0x000fe200078e00ff */
[----:B------:R-:W-:Y:S02]  /*2b590*/  MOV R13, R11 ;  /* 0x0000000b000d7202 */ /* 0x000fe40000000f00 */
[----:B------:R-:W-:Y:S02]  /*2b5a0*/  MOV R2, 0x2b5c0 ;  /* 0x0002b5c000027802 */ /* 0x000fe40000000f00 */
[----:B------:R-:W-:Y:S05]  /*2b5b0*/  CALL.REL.NOINC `($__internal_11_$__cuda_sm70_shflsync_idx_p) ;  /* 0x000019a000007944 */ /* 0x000fea0003c00000 */
        /* <DEDUP_REMOVED lines=9> */
.L_x_3664:
[----:B------:R-:W-:Y:S01]  /*2b650*/  IMAD.MOV.U32 R241, RZ, RZ, R20 ;  /* 0x000000fffff17224 */ /* 0x000fe200078e0014 */
[----:B------:R-:W-:Y:S01]  /*2b660*/  MOV R3, 0x181f ;  /* 0x0000181f00037802 */ /* 0x000fe20000000f00 */
[----:B------:R-:W-:Y:S01]  /*2b670*/  IMAD.MOV.U32 R242, RZ, RZ, 0x3 ;  /* 0x00000003fff27424 */ /* 0x000fe200078e00ff */
[----:B------:R-:W-:-:S02]  /*2b680*/  MOV R243, 0xffffffff ;  /* 0xffffffff00f37802 */ /* 0x000fc40000000f00 */
[----:B------:R-:W-:Y:S02]  /*2b690*/  MOV R2, 0x2b6b0 ;  /* 0x0002b6b000027802 */ /* 0x000fe40000000f00 */
[----:B---3--:R-:W-:Y:S05]  /*2b6a0*/  CALL.REL.NOINC `($__internal_11_$__cuda_sm70_shflsync_idx_p) ;  /* 0x000018b000007944 */ /* 0x008fea0003c00000 */
[----:B------:R-:W-:Y:S01]  /*2b6b0*/  IMAD.MOV.U32 R11, RZ, RZ, R244 ;  /* 0x000000ffff0b7224 */ /* 0x000fe200078e00f4 */
[----:B------:R-:W-:Y:S01]  /*2b6c0*/  MOV R241, R18 ;  /* 0x0000001200f17202 */ /* 0x000fe20000000f00 */
[----:B------:R-:W-:Y:S01]  /*2b6d0*/  IMAD.MOV.U32 R242, RZ, RZ, 0x3 ;  /* 0x00000003fff27424 */ /* 0x000fe200078e00ff */
[----:B------:R-:W-:Y:S01]  /*2b6e0*/  MOV R3, 0x181f ;  /* 0x0000181f00037802 */ /* 0x000fe20000000f00 */
[----:B------:R-:W-:Y:S01]  /*2b6f0*/  IMAD.MOV.U32 R243, RZ, RZ, -0x1 ;  /* 0xfffffffffff37424 */ /* 0x000fe200078e00ff */
[----:B------:R-:W-:Y:S02]  /*2b700*/  MOV R2, 0x2b720 ;  /* 0x0002b72000027802 */ /* 0x000fe40000000f00 */
        /* <DEDUP_REMOVED lines=18> */
.L_x_3667:
        /* <DEDUP_REMOVED lines=8> */
.L_x_3668:
        /* <DEDUP_REMOVED lines=23> */
.L_x_3671:
[----:B------:R-:W-:Y:S01]  /*2ba20*/  IMAD.MOV.U32 R241, RZ, RZ, R20 ;  /* 0x000000fffff17224 */ /* 0x000fe200078e0014 */
[----:B------:R-:W-:Y:S01]  /*2ba30*/  MOV R3, 0x181f ;  /* 0x0000181f00037802 */ /* 0x000fe20000000f00 */
[----:B------:R-:W-:Y:S01]  /*2ba40*/  IMAD.MOV.U32 R242, RZ, RZ, 0x5 ;  /* 0x00000005fff27424 */ /* 0x000fe200078e00ff */
[----:B------:R-:W-:-:S02]  /*2ba50*/  MOV R243, 0xffffffff ;  /* 0xffffffff00f37802 */ /* 0x000fc40000000f00 */
[----:B------:R-:W-:Y:S02]  /*2ba60*/  MOV R2, 0x2ba80 ;  /* 0x0002ba8000027802 */ /* 0x000fe40000000f00 */
[----:B---3--:R-:W-:Y:S05]  /*2ba70*/  CALL.REL.NOINC `($__internal_11_$__cuda_sm70_shflsync_idx_p) ;  /* 0x000014e000007944 */ /* 0x008fea0003c00000 */
[----:B------:R-:W-:Y:S01]  /*2ba80*/  MOV R11, R244 ;  /* 0x000000f4000b7202 */ /* 0x000fe20000000f00 */
[----:B------:R-:W-:Y:S05]  /*2ba90*/  BRA `(.L_x_3759) ;  /* 0xffff676000007947 */ /* 0x000fea000383ffff */
.L_x_3672:
[----:B------:R-:W-:Y:S01]  /*2baa0*/  IMAD.MOV.U32 R241, RZ, RZ, R18 ;  /* 0x000000fffff17224 */ /* 0x000fe200078e0012 */
[----:B------:R-:W-:Y:S01]  /*2bab0*/  MOV R3, 0x181f ;  /* 0x0000181f00037802 */ /* 0x000fe20000000f00 */
[----:B------:R-:W-:Y:S01]  /*2bac0*/  IMAD.MOV.U32 R242, RZ, RZ, 0x5 ;  /* 0x00000005fff27424 */ /* 0x000fe200078e00ff */
[----:B------:R-:W-:Y:S02]  /*2bad0*/  MOV R243, 0xffffffff ;  /* 0xffffffff00f37802 */ /* 0x000fe40000000f00 */
[----:B------:R-:W-:Y:S02]  /*2bae0*/  MOV R2, 0x2bb00 ;  /* 0x0002bb0000027802 */ /* 0x000fe40000000f00 */
[----:B-123--:R-:W-:Y:S05]  /*2baf0*/  CALL.REL.NOINC `($__internal_11_$__cuda_sm70_shflsync_idx_p) ;  /* 0x0000146000007944 */ /* 0x00efea0003c00000 */
        /* <DEDUP_REMOVED lines=17> */
.L_x_3675:
[----:B------:R-:W-:Y:S01]  /*2bc10*/  IMAD.MOV.U32 R241, RZ, RZ, R20 ;  /* 0x000000fffff17224 */ /* 0x000fe200078e0014 */
[----:B------:R-:W-:Y:S01]  /*2bc20*/  MOV R3, 0x181f ;  /* 0x0000181f00037802 */ /* 0x000fe20000000f00 */
[----:B------:R-:W-:Y:S01]  /*2bc30*/  IMAD.MOV.U32 R242, RZ, RZ, 0x6 ;  /* 0x00000006fff27424 */ /* 0x000fe200078e00ff */
[----:B------:R-:W-:Y:S02]  /*2bc40*/  MOV R243, 0xffffffff ;  /* 0xffffffff00f37802 */ /* 0x000fe40000000f00 */
[----:B------:R-:W-:-:S02]  /*2bc50*/  MOV R2, 0x2bc70 ;  /* 0x0002bc7000027802 */ /* 0x000fc40000000f00 */
[----:B----4-:R-:W-:Y:S05]  /*2bc60*/  CALL.REL.NOINC `($__internal_11_$__cuda_sm70_shflsync_idx_p) ;  /* 0x000012f000007944 */ /* 0x010fea0003c00000 */
[----:B------:R-:W-:Y:S01]  /*2bc70*/  MOV R13, R244 ;  /* 0x000000f4000d7202 */ /* 0x000fe20000000f00 */
[----:B------:R-:W-:Y:S05]  /*2bc80*/  BRA `(.L_x_3761) ;  /* 0xffff686000007947 */ /* 0x000fea000383ffff */
.L_x_3676:
[----:B------:R-:W-:Y:S01]  /*2bc90*/  IMAD.MOV.U32 R241, RZ, RZ, R18 ;  /* 0x000000fffff17224 */ /* 0x000fe200078e0012 */
[----:B------:R-:W-:Y:S01]  /*2bca0*/  MOV R3, 0x181f ;  /* 0x0000181f00037802 */ /* 0x000fe20000000f00 */
[----:B------:R-:W-:Y:S01]  /*2bcb0*/  IMAD.MOV.U32 R242, RZ, RZ, 0x6 ;  /* 0x00000006fff27424 */ /* 0x000fe200078e00ff */
[----:B------:R-:W-:-:S02]  /*2bcc0*/  MOV R243, 0xffffffff ;  /* 0xffffffff00f37802 */ /* 0x000fc40000000f00 */
[----:B------:R-:W-:Y:S02]  /*2bcd0*/  MOV R2, 0x2bcf0 ;  /* 0x0002bcf000027802 */ /* 0x000fe40000000f00 */
[----:B-12-4-:R-:W-:Y:S05]  /*2bce0*/  CALL.REL.NOINC `($__internal_11_$__cuda_sm70_shflsync_idx_p) ;  /* 0x0000127000007944 */ /* 0x016fea0003c00000 */
[----:B------:R-:W-:Y:S01]  /*2bcf0*/  IMAD.MOV.U32 R241, RZ, RZ, R24 ;  /* 0x000000fffff17224 */ /* 0x000fe200078e0018 */
[----:B------:R-:W-:Y:S01]  /*2bd00*/  MOV R242, 0x6 ;  /* 0x0000000600f27802 */ /* 0x000fe20000000f00 */
[----:B------:R-:W-:Y:S01]  /*2bd10*/  IMAD.MOV.U32 R3, RZ, RZ, 0x181f ;  /* 0x0000181fff037424 */ /* 0x000fe200078e00ff */
[----:B------:R-:W-:Y:S01]  /*2bd20*/  MOV R243, 0xffffffff ;  /* 0xffffffff00f37802 */ /* 0x000fe20000000f00 */
[----:B------:R-:W-:Y:S01]  /*2bd30*/  IMAD.MOV.U32 R12, RZ, RZ, R244 ;  /* 0x000000ffff0c7224 */ /* 0x000fe200078e00f4 */
        /* <DEDUP_REMOVED lines=11> */
.L_x_3679:
        /* <DEDUP_REMOVED lines=8> */
.L_x_3680:
        /* <DEDUP_REMOVED lines=9> */
[----:B------:R-:W-:Y:S01]  /*2bf00*/  MOV R243, 0xffffffff ;  /* 0xffffffff00f37802 */ /* 0x000fe20000000f00 */
[----:B------:R-:W-:Y:S01]  /*2bf10*/  IMAD.MOV.U32 R12, RZ, RZ, R244 ;  /* 0x000000ffff0c7224 */ /* 0x000fe200078e00f4 */
[----:B------:R-:W-:-:S02]  /*2bf20*/  MOV R2, 0x2bf40 ;  /* 0x0002bf4000027802 */ /* 0x000fc40000000f00 */
        /* <DEDUP_REMOVED lines=10> */
.L_x_3715:
        /* <DEDUP_REMOVED lines=8> */
.L_x_3716:
        /* <DEDUP_REMOVED lines=23> */
.L_x_3717:
        /* <DEDUP_REMOVED lines=30> */
.L_x_3720:
[----:B------:R-:W-:Y:S01]  /*2c3a0*/  IMAD.MOV.U32 R241, RZ, RZ, R17 ;  /* 0x000000fffff17224 */ /* 0x000fe200078e0011 */
[----:B------:R-:W-:Y:S01]  /*2c3b0*/  MOV R3, 0x181f ;  /* 0x0000181f00037802 */ /* 0x000fe20000000f00 */
[----:B------:R-:W-:Y:S01]  /*2c3c0*/  IMAD.MOV.U32 R242, RZ, RZ, 0x2 ;  /* 0x00000002fff27424 */ /* 0x000fe200078e00ff */
[----:B------:R-:W-:Y:S02]  /*2c3d0*/  MOV R243, 0xffffffff ;  /* 0xffffffff00f37802 */ /* 0x000fe40000000f00 */
[----:B------:R-:W-:-:S02]  /*2c3e0*/  MOV R2, 0x2c400 ;  /* 0x0002c40000027802 */ /* 0x000fc40000000f00 */
[----:B--2---:R-:W-:Y:S05]  /*2c3f0*/  CALL.REL.NOINC `($__internal_11_$__cuda_sm70_shflsync_idx_p) ;  /* 0x00000b6000007944 */ /* 0x004fea0003c00000 */
[----:B------:R-:W-:Y:S01]  /*2c400*/  MOV R11, R244 ;  /* 0x000000f4000b7202 */ /* 0x000fe20000000f00 */
[----:B------:R-:W-:Y:S05]  /*2c410*/  BRA `(.L_x_3768) ;  /* 0xffffa34000007947 */ /* 0x000fea000383ffff */
.L_x_3721:
[----:B------:R-:W-:Y:S01]  /*2c420*/  IMAD.MOV.U32 R241, RZ, RZ, R18 ;  /* 0x000000fffff17224 */ /* 0x000fe200078e0012 */
[----:B------:R-:W-:Y:S01]  /*2c430*/  MOV R3, 0x181f ;  /* 0x0000181f00037802 */ /* 0x000fe20000000f00 */
[----:B------:R-:W-:Y:S01]  /*2c440*/  IMAD.MOV.U32 R242, RZ, RZ, 0x2 ;  /* 0x00000002fff27424 */ /* 0x000fe200078e00ff */
[----:B------:R-:W-:-:S02]  /*2c450*/  MOV R243, 0xffffffff ;  /* 0xffffffff00f37802 */ /* 0x000fc40000000f00 */
[----:B------:R-:W-:Y:S02]  /*2c460*/  MOV R2, 0x2c480 ;  /* 0x0002c48000027802 */ /* 0x000fe40000000f00 */
[----:B-123--:R-:W-:Y:S05]  /*2c470*/  CALL.REL.NOINC `($__internal_11_$__cuda_sm70_shflsync_idx_p) ;  /* 0x00000ae000007944 */ /* 0x00efea0003c00000 */
        /* <DEDUP_REMOVED lines=17> */
.L_x_3722:
[----:B------:R-:W-:Y:S01]  /*2c590*/  IMAD.MOV.U32 R241, RZ, RZ, R17 ;  /* 0x000000fffff17224 */ /* 0x000fe200078e0011 */
[----:B------:R-:W-:Y:S01]  /*2c5a0*/  MOV R3, 0x181f ;  /* 0x0000181f00037802 */ /* 0x000fe20000000f00 */
[----:B------:R-:W-:Y:S01]  /*2c5b0*/  IMAD.MOV.U32 R242, RZ, RZ, 0x3 ;  /* 0x00000003fff27424 */ /* 0x000fe200078e00ff */
[----:B------:R-:W-:-:S02]  /*2c5c0*/  MOV R243, 0xffffffff ;  /* 0xffffffff00f37802 */ /* 0x000fc40000000f00 */
[----:B------:R-:W-:Y:S02]  /*2c5d0*/  MOV R2, 0x2c5f0 ;  /* 0x0002c5f000027802 */ /* 0x000fe40000000f00 */
[----:B----4-:R-:W-:Y:S05]  /*2c5e0*/  CALL.REL.NOINC `($__internal_11_$__cuda_sm70_shflsync_idx_p) ;  /* 0x0000097000007944 */ /* 0x010fea0003c00000 */
        /* <DEDUP_REMOVED lines=24> */
.L_x_3725:
        /* <DEDUP_REMOVED lines=8> */
.L_x_3726:
        /* <DEDUP_REMOVED lines=23> */
.L_x_3727:
        /* <DEDUP_REMOVED lines=30> */
.L_x_3730:
        /* <DEDUP_REMOVED lines=8> */
.L_x_3731:
        /* <DEDUP_REMOVED lines=23> */
.L_x_3734:
[----:B------:R-:W-:Y:S01]  /*2cd30*/  IMAD.MOV.U32 R241, RZ, RZ, R17 ;  /* 0x000000fffff17224 */ /* 0x000fe200078e0011 */
[----:B------:R-:W-:Y:S01]  /*2cd40*/  MOV R3, 0x181f ;  /* 0x0000181f00037802 */ /* 0x000fe20000000f00 */
[----:B------:R-:W-:Y:S01]  /*2cd50*/  IMAD.MOV.U32 R242, RZ, RZ, 0x7 ;  /* 0x00000007fff27424 */ /* 0x000fe200078e00ff */
[----:B------:R-:W-:-:S02]  /*2cd60*/  MOV R243, 0xffffffff ;  /* 0xffffffff00f37802 */ /* 0x000fc40000000f00 */
[----:B------:R-:W-:Y:S02]  /*2cd70*/  MOV R2, 0x2cd90 ;  /* 0x0002cd9000027802 */ /* 0x000fe40000000f00 */
[----:B--2-4-:R-:W-:Y:S05]  /*2cd80*/  CALL.REL.NOINC `($__internal_11_$__cuda_sm70_shflsync_idx_p) ;  /* 0x000001d000007944 */ /* 0x014fea0003c00000 */
        /* <DEDUP_REMOVED lines=23> */
        .weak           $__internal_10_$__cuda_sm70_shflsync_bfly_p
        .type           $__internal_10_$__cuda_sm70_shflsync_bfly_p,@function
        .size           $__internal_10_$__cuda_sm70_shflsync_bfly_p,($__internal_11_$__cuda_sm70_shflsync_idx_p - $__internal_10_$__cuda_sm70_shflsync_bfly_p)
$__internal_10_$__cuda_sm70_shflsync_bfly_p:
[----:B------:R-:W-:Y:S02]  /*2cf00*/  MOV R158, 0x1f ;  /* 0x0000001f009e7802 */ /* 0x000fe40000000f00 */
[----:B------:R-:W-:-:S04]  /*2cf10*/  MOV R159, 0xffffffff ;  /* 0xffffffff009f7802 */ /* 0x000fc80000000f00 */
[----:B------:R-:W-:Y:S04]  /*2cf20*/  WARPSYNC R159 ;  /* 0x0000009f00007348 */ /* 0x000fe80003800000 */
[----:B------:R1:W2:Y:S02]  /*2cf30*/  SHFL.BFLY PT, R158, R4, R3, R158 ;  /* 0x0c000003049e7389 */ /* 0x0002a400000e009e */
[----:B-1----:R-:W-:-:S04]  /*2cf40*/  MOV R3, 0x0 ;  /* 0x0000000000037802 */ /* 0x002fc80000000f00 */
[----:B--2---:R-:W-:Y:S05]  /*2cf50*/  RET.REL.NODEC R2 `(_ZN7cutlass13device_kernelIN5flash19enable_sm80_to_sm89INS1_16FlashAttnFwdSm80INS1_25CollectiveMainloopFwdSm80ILi4ELi1ELb0EN4cute5tupleIJNS5_1CILi128EEENS7_ILi48EEES8_EEELi128ENS_10bfloat16_tEfNS_4arch4Sm80ELb0ELb1ELb0ELb1ELb1ELb1ELb1ELb0EEENS1_21CollectiveEpilogueFwdINS6_IJS8_S8_S9_EEENS6_IJNS7_ILi1EEESH_SH_EEESB_SD_Li128ELb1ELb1ELb0ELb0EEENS1_19SingleTileSchedulerILb1ELb0ELb1ELi128EEEEEEEEEvNT_6ParamsE) ;  /* 0xfffd30a002007950 */ /* 0x004fea0003c3ffff */
        .weak           $__internal_11_$__cuda_sm70_shflsync_idx_p
        .type           $__internal_11_$__cuda_sm70_shflsync_idx_p,@function
        .size           $__internal_11_$__cuda_sm70_shflsync_idx_p,(.L_x_4374 - $__internal_11_$__cuda_sm70_shflsync_idx_p)
$__internal_11_$__cuda_sm70_shflsync_idx_p:
[----:B------:R-:W-:Y:S04]  /*2cf60*/  WARPSYNC R243 ;  /* 0x000000f300007348 */ /* 0x000fe80003800000 */
[----:B------:R1:W2:Y:S02]  /*2cf70*/  SHFL.IDX PT, R244, R241, R242, R3 ;  /* 0x000000f2f1f47389 */ /* 0x0002a400000e0003 */
[----:B-1----:R-:W-:-:S04]  /*2cf80*/  MOV R3, 0x0 ;  /* 0x0000000000037802 */ /* 0x002fc80000000f00 */
[----:B--2---:R-:W-:Y:S05]  /*2cf90*/  RET.REL.NODEC R2 `(_ZN7cutlass13device_kernelIN5flash19enable_sm80_to_sm89INS1_16FlashAttnFwdSm80INS1_25CollectiveMainloopFwdSm80ILi4ELi1ELb0EN4cute5tupleIJNS5_1CILi128EEENS7_ILi48EEES8_EEELi128ENS_10bfloat16_tEfNS_4arch4Sm80ELb0ELb1ELb0ELb1ELb1ELb1ELb1ELb0EEENS1_21CollectiveEpilogueFwdINS6_IJS8_S8_S9_EEENS6_IJNS7_ILi1EEESH_SH_EEESB_SD_Li128ELb1ELb1ELb0ELb0EEENS1_19SingleTileSchedulerILb1ELb0ELb1ELi128EEEEEEEEEvNT_6ParamsE) ;  /* 0xfffd306002007950 */ /* 0x004fea0003c3ffff */
.L_x_3777:
        /* <DEDUP_REMOVED lines=14> */
.L_x_4374:


//--------------------- .text._ZN7cutlass13device_kernelIN5flash19enable_sm80_to_sm89INS1_16FlashAttnFwdSm80INS1_25CollectiveMainloopFwdSm80ILi4ELi1ELb0EN4cute5tupleIJNS5_1CILi128EEENS7_ILi64EEES8_EEELi128ENS_10bfloat16_tEfNS_4arch4Sm80ELb1ELb0ELb0ELb0ELb1ELb0ELb1ELb0EEENS1_21CollectiveEpilogueFwdINS6_IJS8_S8_S9_EEENS6_IJNS7_ILi1EEESH_SH_EEESB_SD_Li128ELb0ELb1ELb0ELb0EEENS1_30DynamicPersistentTileSchedulerILi128ELi128ELb0ELb1ELb0EEEEEEEEEvNT_6ParamsE --------------------------
	.section	.text._ZN7cutlass13device_kernelIN5flash19enable_sm80_to_sm89INS1_16FlashAttnFwdSm80INS1_25CollectiveMainloopFwdSm80ILi4ELi1ELb0EN4cute5tupleIJNS5_1CILi128EEENS7_ILi64EEES8_EEELi128ENS_10bfloat16_tEfNS_4arch4Sm80ELb1ELb0ELb0ELb0ELb1ELb0ELb1ELb0EEENS1_21CollectiveEpilogueFwdINS6_IJS8_S8_S9_EEENS6_IJNS7_ILi1EEESH_SH_EEESB_SD_Li128ELb0ELb1ELb0ELb0EEENS1_30DynamicPersistentTileSchedulerILi128ELi128ELb0ELb1ELb0EEEEEEEEEvNT_6ParamsE,"ax",@progbits
	.sectioninfo	@"SHI_REGISTERS=255"
	.align	128
.text._ZN7cutlass13device_kernelIN5flash19enable_sm80_to_sm89INS1_16FlashAttnFwdSm80INS1_25CollectiveMainloopFwdSm80ILi4ELi1ELb0EN4cute5tupleIJNS5_1CILi128EEENS7_ILi64EEES8_EEELi128ENS_10bfloat16_tEfNS_4arch4Sm80ELb1ELb0ELb0ELb0ELb1ELb0ELb1ELb0EEENS1_21CollectiveEpilogueFwdINS6_IJS8_S8_S9_EEENS6_IJNS7_ILi1EEESH_SH_EEESB_SD_Li128ELb0ELb1ELb0ELb0EEENS1_30DynamicPersistentTileSchedulerILi128ELi128ELb0ELb1ELb0EEEEEEEEEvNT_6ParamsE:
        .type           _ZN7cutlass13device_kernelIN5flash19enable_sm80_to_sm89INS1_16FlashAttnFwdSm80INS1_25CollectiveMainloopFwdSm80ILi4ELi1ELb0EN4cute5tupleIJNS5_1CILi128EEENS7_ILi64EEES8_EEELi128ENS_10bfloat16_tEfNS_4arch4Sm80ELb1ELb0ELb0ELb0ELb1ELb0ELb1ELb0EEENS1_21CollectiveEpilogueFwdINS6_IJS8_S8_S9_EEENS6_IJNS7_ILi1EEESH_SH_EEESB_SD_Li128ELb0ELb1ELb0ELb0EEENS1_30DynamicPersistentTileSchedulerILi128ELi128ELb0ELb1ELb0EEEEEEEEEvNT_6ParamsE,@function
        .size           _ZN7cutlass13device_kernelIN5flash19enable_sm80_to_sm89INS1_16FlashAttnFwdSm80INS1_25CollectiveMainloopFwdSm80ILi4ELi1ELb0EN4cute5tupleIJNS5_1CILi128EEENS7_ILi64EEES8_EEELi128ENS_10bfloat16_tEfNS_4arch4Sm80ELb1ELb0ELb0ELb0ELb1ELb0ELb1ELb0EEENS1_21CollectiveEpilogueFwdINS6_IJS8_S8_S9_EEENS6_IJNS7_ILi1EEESH_SH_EEESB_SD_Li128ELb0ELb1ELb0ELb0EEENS1_30DynamicPersistentTileSchedulerILi128ELi128ELb0ELb1ELb0EEEEEEEEEvNT_6ParamsE,(.L_x_4378 - _ZN7cutlass13device_kernelIN5flash19enable_sm80_to_sm89INS1_16FlashAttnFwdSm80INS1_25CollectiveMainloopFwdSm80ILi4ELi1ELb0EN4cute5tupleIJNS5_1CILi128EEENS7_ILi64EEES8_EEELi128ENS_10bfloat16_tEfNS_4arch4Sm80ELb1ELb0ELb0ELb0ELb1ELb0ELb1ELb0EEENS1_21CollectiveEpilogueFwdINS6_IJS8_S8_S9_EEENS6_IJNS7_ILi1EEESH_SH_EEESB_SD_Li128ELb0ELb1ELb0ELb0EEENS1_30DynamicPersistentTileSchedulerILi128ELi128ELb0ELb1ELb0EEEEEEEEEvNT_6ParamsE)
        .other          _ZN7cutlass13device_kernelIN5flash19enable_sm80_to_sm89INS1_16FlashAttnFwdSm80INS1_25CollectiveMainloopFwdSm80ILi4ELi1ELb0EN4cute5tupleIJNS5_1CILi128EEENS7_ILi64EEES8_EEELi128ENS_10bfloat16_tEfNS_4arch4Sm80ELb1ELb0ELb0ELb0ELb1ELb0ELb1ELb0EEENS1_21CollectiveEpilogueFwdINS6_IJS8_S8_S9_EEENS6_IJNS7_ILi1EEESH_SH_EEESB_SD_Li128ELb0ELb1ELb0ELb0EEENS1_30DynamicPersistentTileSchedulerILi128ELi128ELb0ELb1ELb0EEEEEEEEEvNT_6ParamsE,@"STO_CUDA_ENTRY STV_DEFAULT"
_ZN7cutlass13device_kernelIN5flash19enable_sm80_to_sm89INS1_16FlashAttnFwdSm80INS1_25CollectiveMainloopFwdSm80ILi4ELi1ELb0EN4cute5tupleIJNS5_1CILi128EEENS7_ILi64EEES8_EEELi128ENS_10bfloat16_tEfNS_4arch4Sm80ELb1ELb0ELb0ELb0ELb1ELb0ELb1ELb0EEENS1_21CollectiveEpilogueFwdINS6_IJS8_S8_S9_EEENS6_IJNS7_ILi1EEESH_SH_EEESB_SD_Li128ELb0ELb1ELb0ELb0EEENS1_30DynamicPersistentTileSchedulerILi128ELi128ELb0ELb1ELb0EEEEEEEEEvNT_6ParamsE:
        /* <DEDUP_REMOVED lines=15> */
[CC--:B------:R-:W-:Y:S02]  /*00f0*/  LEA.HI R12, R15.reuse, R21.reuse, RZ, 0x3 ;  /* 0x000000150f0c7211 */ /* 0x0c0fe400078f18ff */
[----:B------:R-:W-:Y:S02]  /*0100*/  SHF.R.S32.HI R3, RZ, 0x4, R2 ;  /* 0x00000004ff037819 */ /* 0x000fe40000011402 */
[----:B------:R-:W-:-:S02]  /*0110*/  LEA.HI R9, R15, R21, RZ, 0x2 ;  /* 0x000000150f097211 */ /* 0x000fc400078f10ff */
[----:B------:R-:W-:Y:S02]  /*0120*/  LEA.HI R0, R2, R3, RZ, 0x1 ;  /* 0x0000000302007211 */ /* 0x000fe400078f08ff */
[----:B------:R-:W-:Y:S02]  /*0130*/  SHF.R.S32.HI R20, RZ, 0x3, R12 ;  /* 0x00000003ff147819 */ /* 0x000fe4000001140c */
[----:B------:R-:W-:Y:S02]  /*0140*/  LOP3.LUT R0, R0, 0xfffffffe, RZ, 0xc0, !PT ;  /* 0xfffffffe00007812 */ /* 0x000fe400078ec0ff */
[----:B------:R-:W-:Y:S01]  /*0150*/  LOP3.LUT R5, R12, 0xfffffff8, RZ, 0xc0, !PT ;  /* 0xfffffff80c057812 */ /* 0x000fe200078ec0ff */
[----:B------:R-:W-:Y:S01]  /*0160*/  IMAD.SHL.U32 R4, R20, 0x40, RZ ;  /* 0x0000004014047824 */ /* 0x000fe200078e00ff */
[----:B------:R-:W-:Y:S01]  /*0170*/  SHF.R.S32.HI R7, RZ, 0x2, R9 ;  /* 0x00000002ff077819 */ /* 0x000fe20000011409 */
[----:B------:R-:W-:Y:S01]  /*0180*/  IMAD.IADD R13, R3, 0x1, -R0 ;  /* 0x00000001030d7824 */ /* 0x000fe200078e0a00 */
[----:B------:R-:W-:Y:S01]  /*0190*/  LOP3.LUT R0, R2, 0xfffffff0, RZ, 0xc0, !PT ;  /* 0xfffffff002007812 */ /* 0x000fe200078ec0ff */
[----:B------:R-:W-:Y:S01]  /*01a0*/  IMAD.IADD R19, R21, 0x1, -R5 ;  /* 0x0000000115137824 */ /* 0x000fe200078e0a05 */
[----:B------:R-:W-:Y:S01]  /*01b0*/  SHF.R.S32.HI R3, RZ, 0x1f, R9 ;  /* 0x0000001fff037819 */ /* 0x000fe20000011409 */
[----:B------:R-:W-:-:S02]  /*01c0*/  IMAD.SHL.U32 R236, R13, 0x8, RZ ;  /* 0x000000080dec7824 */ /* 0x000fc400078e00ff */
[----:B------:R-:W-:Y:S01]  /*01d0*/  IMAD.IADD R2, R21, 0x1, -R0 ;  /* 0x0000000115027824 */ /* 0x000fe200078e0a00 */
[----:B------:R-:W-:Y:S01]  /*01e0*/  LEA.HI R0, R3, R7, RZ, 0x3 ;  /* 0x0000000703007211 */ /* 0x000fe200078f18ff */
[C---:B------:R-:W-:Y:S02]  /*01f0*/  IMAD.SHL.U32 R250, R19.reuse, 0x8, RZ ;  /* 0x0000000813fa7824 */ /* 0x040fe400078e00ff */
[----:B------:R-:W-:Y:S01]  /*0200*/  IMAD.SHL.U32 R8, R19, 0x40, RZ ;  /* 0x0000004013087824 */ /* 0x000fe200078e00ff */
[----:B------:R-:W-:Y:S02]  /*0210*/  SHF.R.S32.HI R5, RZ, 0x1f, R2 ;  /* 0x0000001fff057819 */ /* 0x000fe40000011402 */
[----:B------:R-:W-:Y:S02]  /*0220*/  LOP3.LUT R3, R0, 0xfffffff8, RZ, 0xc0, !PT ;  /* 0xfffffff800037812 */ /* 0x000fe400078ec0ff */
[----:B------:R-:W-:Y:S02]  /*0230*/  LOP3.LUT R0, R4, 0x1c0, RZ, 0xc0, !PT ;  /* 0x000001c004007812 */ /* 0x000fe400078ec0ff */
[----:B------:R-:W-:Y:S01]  /*0240*/  LEA.HI R10, R5, R2, RZ, 0x3 ;  /* 0x00000002050a7211 */ /* 0x000fe200078f18ff */
[----:B------:R-:W-:Y:S01]  /*0250*/  IMAD.IADD R7, R7, 0x1, -R3 ;  /* 0x0000000107077824 */ /* 0x000fe200078e0a03 */
[----:B------:R-:W-:-:S02]  /*0260*/  SHF.R.U32.HI R6, RZ, 0x3, R0 ;  /* 0x00000003ff067819 */ /* 0x000fc40000011600 */
[----:B------:R-:W-:Y:S02]  /*0270*/  LOP3.LUT R4, R0, 0x38, R250, 0xf8, !PT ;  /* 0x0000003800047812 */ /* 0x000fe400078ef8fa */
[----:B------:R-:W-:Y:S02]  /*0280*/  LOP3.LUT R5, R10, 0xfffffff8, RZ, 0xc0, !PT ;  /* 0xfffffff80a057812 */ /* 0x000fe400078ec0ff */
[----:B------:R-:W-:Y:S02]  /*0290*/  LOP3.LUT R0, R8, 0x1c0, RZ, 0xc0, !PT ;  /* 0x000001c008007812 */ /* 0x000fe400078ec0ff */
[----:B------:R-:W-:Y:S01]  /*02a0*/  LOP3.LUT R3, R9, 0xfffffffc, RZ, 0xc0, !PT ;  /* 0xfffffffc09037812 */ /* 0x000fe200078ec0ff */
[----:B------:R-:W-:Y:S01]  /*02b0*/  IMAD.IADD R8, R2, 0x1, -R5 ;  /* 0x0000000102087824 */ /* 0x000fe200078e0a05 */
[----:B------:R-:W-:Y:S01]  /*02c0*/  LOP3.LUT R11, R4, R6, RZ, 0x3c, !PT ;  /* 0x00000006040b7212 */ /* 0x000fe200078e3cff */
[----:B------:R-:W-:Y:S01]  /*02d0*/  IMAD.SHL.U32 R5, R10, 0x40, RZ ;  /* 0x000000400a057824 */ /* 0x000fe200078e00ff */
[----:B------:R-:W-:Y:S01]  /*02e0*/  LOP3.LUT R4, R0, 0x8, R12, 0xf8, !PT ;  /* 0x0000000800047812 */ /* 0x000fe200078ef80c */
[----:B------:R-:W-:Y:S01]  /*02f0*/  IMAD.IADD R6, R21, 0x1, -R3 ;  /* 0x0000000115067824 */ /* 0x000fe200078e0a03 */
[----:B------:R-:W-:-:S02]  /*0300*/  LOP3.LUT R2, R7, 0x1, RZ, 0xc0, !PT ;  /* 0x0000000107027812 */ /* 0x000fc400078ec0ff */
[----:B------:R-:W-:Y:S02]  /*0310*/  SHF.R.U32.HI R0, RZ, 0x3, R0 ;  /* 0x00000003ff007819 */ /* 0x000fe40000011600 */
[----:B------:R-:W-:Y:S02]  /*0320*/  LEA.HI R3, R15, R21, RZ, 0x5 ;  /* 0x000000150f037211 */ /* 0x000fe400078f28ff */
[----:B------:R-:W-:Y:S02]  /*0330*/  ISETP.NE.U32.AND P0, PT, R2, 0x1, PT ;  /* 0x000000010200780c */ /* 0x000fe40003f05070 */
[----:B------:R-:W-:Y:S02]  /*0340*/  LOP3.LUT R12, R4, R0, RZ, 0x3c, !PT ;  /* 0x00000000040c7212 */ /* 0x000fe400078e3cff */
[----:B------:R-:W-:Y:S02]  /*0350*/  LEA.HI R0, R6, R6, RZ, 0x1 ;  /* 0x0000000606007211 */ /* 0x000fe400078f08ff */
[----:B------:R-:W-:-:S02]  /*0360*/  LOP3.LUT R2, R3, 0xffffffe0, RZ, 0xc0, !PT ;  /* 0xffffffe003027812 */ /* 0x000fc400078ec0ff */
[--C-:B------:R-:W-:Y:S02]  /*0370*/  SHF.R.S32.HI R240, RZ, 0x5, R3.reuse ;  /* 0x00000005fff07819 */ /* 0x100fe40000011403 */
[----:B------:R-:W-:Y:S01]  /*0380*/  SHF.R.S32.HI R3, RZ, 0x1f, R3 ;  /* 0x0000001fff037819 */ /* 0x000fe20000011403 */
[----:B------:R-:W-:Y:S01]  /*0390*/  IMAD.IADD R18, R21, 0x1, -R2 ;  /* 0x0000000115127824 */ /* 0x000fe200078e0a02 */
[C---:B------:R-:W-:Y:S01]  /*03a0*/  LOP3.LUT R4, R0.reuse, 0x1ffffffe, RZ, 0xc0, !PT ;  /* 0x1ffffffe00047812 */ /* 0x040fe200078ec0ff */
[----:B------:R-:W-:Y:S01]  /*03b0*/  IMAD.SHL.U32 R0, R0, 0x20, RZ ;  /* 0x0000002000007824 */ /* 0x000fe200078e00ff */
[----:B------:R-:W-:Y:S02]  /*03c0*/  LEA.HI R2, R3, R240, RZ, 0x2 ;  /* 0x000000f003027211 */ /* 0x000fe400078f10ff */
[----:B------:R-:W-:Y:S01]  /*03d0*/  SHF.R.S32.HI R9, RZ, 0x1f, R18 ;  /* 0x0000001fff097819 */ /* 0x000fe20000011412 */
[----:B------:R-:W-:Y:S01]  /*03e0*/  IMAD.IADD R3, R6, 0x1, -R4 ;  /* 0x0000000106037824 */ /* 0x000fe200078e0a04 */
[----:B------:R-:W-:-:S02]  /*03f0*/  LOP3.LUT R0, R0, 0xffffffc0, RZ, 0xc0, !PT ;  /* 0xffffffc000007812 */ /* 0x000fc400078ec0ff */
[----:B------:R-:W-:Y:S02]  /*0400*/  LOP3.LUT R2, R2, 0xffffffc, RZ, 0xc0, !PT ;  /* 0x0ffffffc02027812 */ /* 0x000fe400078ec0ff */
[----:B------:R-:W-:Y:S01]  /*0410*/  LEA.HI R9, R9, R18, RZ, 0x2 ;  /* 0x0000001209097211 */ /* 0x000fe200078f10ff */
[----:B------:R-:W-:Y:S01]  /*0420*/  IMAD R14, R3, 0x8, R0 ;  /* 0x00000008030e7824 */ /* 0x000fe200078e0200 */
[----:B------:R-:W-:Y:S01]  /*0430*/  LEA.HI R4, R15, R21, RZ, 0x6 ;  /* 0x000000150f047211 */ /* 0x000fe200078f30ff */
[----:B------:R-:W-:Y:S01]  /*0440*/  IMAD.SHL.U32 R0, R8, 0x40, RZ ;  /* 0x0000004008007824 */ /* 0x000fe200078e00ff */
[----:B------:R-:W-:Y:S01]  /*0450*/  R2P PR, R7, 0x6 ;  /* 0x0000000607007804 */ /* 0x000fe20000000000 */
[----:B------:R-:W-:Y:S01]  /*0460*/  IMAD.IADD R3, R240, 0x1, -R2 ;  /* 0x00000001f0037824 */ /* 0x000fe200078e0a02 */
[----:B------:R-:W-:Y:S01]  /*0470*/  SHF.R.S32.HI R2, RZ, 0x2, R9 ;  /* 0x00000002ff027819 */ /* 0x000fe20000011409 */
[----:B------:R-:W-:Y:S01]  /*0480*/  IMAD.SHL.U32 R4, R4, 0x8, RZ ;  /* 0x0000000804047824 */ /* 0x000fe200078e00ff */
[----:B------:R-:W-:Y:S01]  /*0490*/  LOP3.LUT R0, R0, 0x1c0, RZ, 0xc0, !PT ;  /* 0x000001c000007812 */ /* 0x000fe200078ec0ff */
[----:B------:R-:W-:Y:S01]  /*04a0*/  IMAD.SHL.U32 R240, R240, 0x400, RZ ;  /* 0x00000400f0f07824 */ /* 0x000fe200078e00ff */
[----:B------:R-:W-:Y:S01]  /*04b0*/  LOP3.LUT P4, RZ, R8, 0x2, RZ, 0xc0, !PT ;  /* 0x0000000208ff7812 */ /* 0x000fe2000788c0ff */
[----:B------:R-:W-:Y:S01]  /*04c0*/  IMAD R17, R3, 0x10, R2 ;  /* 0x0000001003117824 */ /* 0x000fe200078e0202 */
[----:B------:R-:W-:Y:S01]  /*04d0*/  LOP3.LUT R236, R0, 0x8, R236, 0xf8, !PT ;  /* 0x0000000800ec7812 */ /* 0x000fe200078ef8ec */
[----:B------:R-:W-:Y:S01]  /*04e0*/  IMAD.SHL.U32 R2, R7, 0x40, RZ ;  /* 0x0000004007027824 */ /* 0x000fe200078e00ff */
[----:B------:R-:W-:-:S02]  /*04f0*/  SHF.R.U32.HI R0, RZ, 0x3, R0 ;  /* 0x00000003ff007819 */ /* 0x000fc40000011600 */
[----:B------:R-:W-:Y:S01]  /*0500*/  LOP3.LUT R11, R11, 0x7ffffe00, R4, 0xf8, !PT ;  /* 0x7ffffe000b0b7812 */ /* 0x000fe200078ef804 */
[----:B------:R-:W-:Y:S01]  /*0510*/  IMAD R4, R6, 0x2, R240 ;  /* 0x0000000206047824 */ /* 0x000fe200078e02f0 */
[----:B------:R-:W-:Y:S01]  /*0520*/  LOP3.LUT R3, R2, 0x1c0, RZ, 0xc0, !PT ;  /* 0x000001c002037812 */ /* 0x000fe200078ec0ff */
[----:B------:R-:W-:Y:S01]  /*0530*/  IMAD.MOV.U32 R6, RZ, RZ, 0x20 ;  /* 0x00000020ff067424 */ /* 0x000fe200078e00ff */
[----:B------:R-:W-:Y:S01]  /*0540*/  LOP3.LUT R236, R236, R0, RZ, 0x3c, !PT ;  /* 0x00000000ecec7212 */ /* 0x000fe200078e3cff */
[----:B------:R-:W-:Y:S01]  /*0550*/  STL [R1+0x80], R17 ;  /* 0x0000801101007387 */ /* 0x000fe20000100800 */
[----:B------:R-:W-:Y:S01]  /*0560*/  LOP3.LUT R2, R5, 0xfffffe00, RZ, 0xc0, !PT ;  /* 0xfffffe0005027812 */ /* 0x000fe200078ec0ff */
[----:B------:R-:W-:Y:S01]  /*0570*/  IMAD R0, R13, 0x200, R12 ;  /* 0x000002000d007824 */ /* 0x000fe200078e020c */
[----:B------:R-:W-:Y:S01]  /*0580*/  LEA.HI R3, R3, R3, RZ, 0x1d ;  /* 0x0000000303037211 */ /* 0x000fe200078fe8ff */
[----:B------:R-:W-:Y:S01]  /*0590*/  STL [R1+0x58], R16 ;  /* 0x0000581001007387 */ /* 0x000fe20000100800 */
[CC--:B------:R-:W-:Y:S01]  /*05a0*/  IADD3 R240, R236.reuse, R2.reuse, R240 ;  /* 0x00000002ecf07210 */ /* 0x0c0fe20007ffe0f0 */
[----:B------:R-:W-:Y:S01]  /*05b0*/  IMAD.SHL.U32 R247, R11, 0x2, RZ ;  /* 0x000000020bf77824 */ /* 0x000fe200078e00ff */
[----:B------:R-:W-:Y:S01]  /*05c0*/  LOP3.LUT R236, R236, R2, RZ, 0xfc, !PT ;  /* 0x00000002ecec7212 */ /* 0x000fe200078efcff */
[----:B------:R-:W-:Y:S01]  /*05d0*/  IMAD.IADD R5, R4, 0x1, R3 ;  /* 0x0000000104057824 */ /* 0x000fe200078e0203 */
[----:B------:R-:W-:-:S02]  /*05e0*/  LEA.HI R2, R15, R21, RZ, 0x7 ;  /* 0x000000150f027211 */ /* 0x000fc400078f38ff */
[----:B------:R-:W-:Y:S02]  /*05f0*/  LOP3.LUT P3, RZ, R8, 0x4, RZ, 0xc0, !PT ;  /* 0x0000000408ff7812 */ /* 0x000fe4000786c0ff */
[----:B------:R-:W-:Y:S01]  /*0600*/  SHF.R.S32.HI R3, RZ, 0x7, R2 ;  /* 0x00000007ff037819 */ /* 0x000fe20000011402 */
[----:B------:R-:W-:Y:S01]  /*0610*/  IMAD R3, R19, 0x10, R20 ;  /* 0x0000001013037824 */ /* 0x000fe200078e0214 */
[----:B------:R-:W-:Y:S02]  /*0620*/  LOP3.LUT R2, R9, 0x7ffffffc, RZ, 0xc0, !PT ;  /* 0x7ffffffc09027812 */ /* 0x000fe400078ec0ff */
[----:B------:R-:W-:Y:S02]  /*0630*/  IADD3 R251, R250, 0x40, RZ ;  /* 0x00000040fafb7810 */ /* 0x000fe40007ffe0ff */
[----:B------:R-:W-:Y:S01]  /*0640*/  LEA R8, R5, 0x80, 0x1 ;  /* 0x0000008005087811 */ /* 0x000fe200078e08ff */
[----:B------:R1:W-:Y:S01]  /*0650*/  STL [R1+0x10], R3 ;  /* 0x0000100301007387 */ /* 0x0003e20000100800 */
[----:B------:R-:W-:Y:S01]  /*0660*/  IMAD.IADD R5, R17, 0x1, R14 ;  /* 0x0000000111057824 */ /* 0x000fe200078e020e */
[----:B------:R-:W-:-:S02]  /*0670*/  SHF.R.S32.HI R4, RZ, 0x1f, R251 ;  /* 0x0000001fff047819 */ /* 0x000fc400000114fb */
[----:B------:R-:W-:Y:S01]  /*0680*/  SEL R4, R238, 0xffffffc0, !P2 ;  /* 0xffffffc0ee047807 */ /* 0x000fe20005000000 */
[----:B------:R-:W-:Y:S01]  /*0690*/  STL [R1+0x5c], R8 ;  /* 0x00005c0801007387 */ /* 0x000fe20000100800 */
[----:B------:R-:W-:Y:S02]  /*06a0*/  SHF.R.S32.HI R7, RZ, 0x1f, R250 ;  /* 0x0000001fff077819 */ /* 0x000fe400000114fa */
[----:B------:R-:W-:Y:S01]  /*06b0*/  LEA R233, R0, 0x4100, 0x1 ;  /* 0x0000410000e97811 */ /* 0x000fe200078e08ff */
[----:B------:R2:W-:Y:S01]  /*06c0*/  STL [R1+0x54], R5 ;  /* 0x0000540501007387 */ /* 0x0005e20000100800 */
[----:B------:R-:W-:Y:S02]  /*06d0*/  SEL R0, R6, 0xffffffe0, !P4 ;  /* 0xffffffe006007807 */ /* 0x000fe40006000000 */
[----:B------:R-:W-:Y:S02]  /*06e0*/  LEA R240, R240, 0x8100, 0x1 ;  /* 0x00008100f0f07811 */ /* 0x000fe400078e08ff */
[----:B------:R-:W-:-:S02]  /*06f0*/  SEL R238, R238, 0xffffffc0, !P3 ;  /* 0xffffffc0eeee7807 */ /* 0x000fc40005800000 */
[----:B------:R-:W-:Y:S01]  /*0700*/  LEA R236, R236, 0x100, 0x1 ;  /* 0x00000100ecec7811 */ /* 0x000fe200078e08ff */
[C---:B------:R-:W-:Y:S02]  /*0710*/  IMAD.IADD R242, R240.reuse, 0x1, R0 ;  /* 0x00000001f0f27824 */ /* 0x040fe400078e0200 */
[----:B------:R-:W-:Y:S02]  /*0720*/  IMAD.IADD R241, R240, 0x1, R238 ;  /* 0x00000001f0f17824 */ /* 0x000fe400078e02ee */
[--C-:B------:R-:W-:Y:S02]  /*0730*/  IMAD.IADD R237, R0, 0x1, R236.reuse ;  /* 0x0000000100ed7824 */ /* 0x100fe400078e02ec */
[----:B------:R-:W-:Y:S02]  /*0740*/  IMAD.IADD R239, R238, 0x1, R236 ;  /* 0x00000001eeef7824 */ /* 0x000fe400078e02ec */
[----:B-1----:R-:W-:Y:S01]  /*0750*/  IMAD.IADD R3, R18, 0x1, -R2 ;  /* 0x0000000112037824 */ /* 0x002fe200078e0a02 */
[----:B------:R-:W-:Y:S01]  /*0760*/  SEL R2, R6, 0xffffffe0, !P1 ;  /* 0xffffffe006027807 */ /* 0x000fe20004800000 */
[----:B------:R-:W-:-:S02]  /*0770*/  IMAD.IADD R6, R8, 0x1, R4 ;  /* 0x0000000108067824 */ /* 0x000fc400078e0204 */
[----:B------:R-:W-:Y:S02]  /*0780*/  IMAD.SHL.U32 R3, R3, 0x2, RZ ;  /* 0x0000000203037824 */ /* 0x000fe400078e00ff */
[----:B------:R-:W-:Y:S02]  /*0790*/  IMAD.IADD R7, R8, 0x1, R2 ;  /* 0x0000000108077824 */ /* 0x000fe400078e0202 */
[----:B------:R-:W-:Y:S01]  /*07a0*/  IMAD.IADD R243, R242, 0x1, R238 ;  /* 0x00000001f2f37824 */ /* 0x000fe200078e02ee */
[C---:B--2---:R-:W-:Y:S01]  /*07b0*/  IADD3 R5, R8.reuse, -0x10, RZ ;  /* 0xfffffff008057810 */ /* 0x044fe20007ffe0ff */
[----:B------:R1:W-:Y:S01]  /*07c0*/  STL [R1+0x50], R3 ;  /* 0x0000500301007387 */ /* 0x0003e20000100800 */
[----:B------:R-:W-:Y:S01]  /*07d0*/  @P0 IADD3 R5, R8, 0x10, RZ ;  /* 0x0000001008050810 */ /* 0x000fe20007ffe0ff */
[----:B------:R-:W-:Y:S02]  /*07e0*/  IMAD.IADD R244, R0, 0x1, R241 ;  /* 0x0000000100f47824 */ /* 0x000fe400078e02f1 */
[----:B------:R-:W-:Y:S01]  /*07f0*/  STL [R1+0x68], R7 ;  /* 0x0000680701007387 */ /* 0x000fe20000100800 */
[----:B------:R-:W-:-:S02]  /*0800*/  IMAD.IADD R238, R238, 0x1, R237 ;  /* 0x00000001eeee7824 */ /* 0x000fc400078e02ed */
[----:B------:R-:W-:Y:S01]  /*0810*/  IMAD.IADD R2, R2, 0x1, R5 ;  /* 0x0000000102027824 */ /* 0x000fe200078e0205 */
[----:B------:R-:W-:Y:S04]  /*0820*/  STL [R1+0x78], R6 ;  /* 0x0000780601007387 */ /* 0x000fe80000100800 */
[----:B------:R-:W-:Y:S01]  /*0830*/  STL [R1+0x60], R5 ;  /* 0x0000600501007387 */ /* 0x000fe20000100800 */
[----:B-1----:R-:W-:-:S05]  /*0840*/  IMAD.IADD R3, R7, 0x1, R4 ;  /* 0x0000000107037824 */ /* 0x002fca00078e0204 */
[----:B------:R1:W-:Y:S04]  /*0850*/  STL [R1+0x74], R3 ;  /* 0x0000740301007387 */ /* 0x0003e80000100800 */
[----:B------:R2:W-:Y:S01]  /*0860*/  STL [R1+0x64], R2 ;  /* 0x0000640201007387 */ /* 0x0005e20000100800 */
[----:B-1----:R-:W-:Y:S02]  /*0870*/  IMAD.IADD R3, R4, 0x1, R5 ;  /* 0x0000000104037824 */ /* 0x002fe400078e0205 */
[----:B--2---:R-:W-:-:S03]  /*0880*/  IMAD.IADD R2, R2, 0x1, R4 ;  /* 0x0000000102027824 */ /* 0x004fc600078e0204 */
[----:B------:R1:W-:Y:S04]  /*0890*/  STL [R1+0x70], R3 ;  /* 0x0000700301007387 */ /* 0x0003e80000100800 */
[----:B------:R1:W-:Y:S02]  /*08a0*/  STL [R1+0x6c], R2 ;  /* 0x00006c0201007387 */ /* 0x0003e40000100800 */
.L_x_3887:
[----:B------:R-:W2:Y:S01]  /*08b0*/  LDL R4, [R1+0x58] ;  /* 0x0000580001047983 */ /* 0x000ea20000100800 */
[----:B------:R-:W-:Y:S01]  /*08c0*/  IMAD.MOV.U32 R0, RZ, RZ, c[0x0][0x560] ;  /* 0x00015800ff007624 */ /* 0x000fe200078e00ff */
[----:B------:R-:W-:Y:S01]  /*08d0*/  YIELD ;  /* 0x0000000000007946 */ /* 0x000fe20003800000 */
[----:B------:R-:W-:Y:S03]  /*08e0*/  BSSY B0, `(.L_x_3778) ;  /* 0x0000016000007945 */ /* 0x000fe60003800000 */
[----:B------:R-:W-:-:S13]  /*08f0*/  ISETP.NE.AND P0, PT, R0, 0x1, PT ;  /* 0x000000010000780c */ /* 0x000fda0003f05270 */
[----:B--2---:R-:W-:Y:S01]  /*0900*/  @P0 IMAD.HI.U32 R0, R4, c[0x0][0x564], RZ ;  /* 0x0001590004000a27 */ /* 0x004fe200078e00ff */
[----:B-1----:R-:W-:-:S04]  /*0910*/  MOV R3, R4 ;  /* 0x0000000400037202 */ /* 0x002fc80000000f00 */
        /* <DEDUP_REMOVED lines=12> */
.L_x_3779:
[----:B------:R-:W-:-:S04]  /*09e0*/  MOV R0, c[0x0][0x554] ;  /* 0x0001550000007a02 */ /* 0x000fc80000000f00 */
[----:B------:R-:W-:Y:S02]  /*09f0*/  ISETP.NE.AND P0, PT, R0, 0x1, PT ;  /* 0x000000010000780c */ /* 0x000fe40003f05270 */
[----:B------:R-:W-:-:S11]  /*0a00*/  MOV R0, R2 ;  /* 0x0000000200007202 */ /* 0x000fd60000000f00 */
[----:B------:R-:W-:-:S05]  /*0a10*/  @P0 IMAD.HI.U32 R4, R2, c[0x0][0x558], RZ ;  /* 0x0001560002040a27 */ /* 0x000fca00078e00ff */
[----:B------:R-:W-:-:S05]  /*0a20*/  @P0 SHF.R.U32.HI R0, RZ, c[0x0][0x55c], R4 ;  /* 0x00015700ff000a19 */ /* 0x000fca0000011604 */
[----:B------:R-:W-:Y:S02]  /*0a30*/  IMAD R4, R0, c[0x0][0x554], RZ ;  /* 0x0001550000047a24 */ /* 0x000fe400078e02ff */
.L_x_3780:
[----:B------:R-:W-:Y:S05]  /*0a40*/  BSYNC B0 ;  /* 0x0000000000007941 */ /* 0x000fea0003800000 */
.L_x_3778:
        /* <DEDUP_REMOVED lines=13> */
[----:B------:R-:W-:Y:S04]  /*0b20*/  STL [R1+0x48], R62 ;  /* 0x0000483e01007387 */ /* 0x000fe80000100800 */
[----:B------:R1:W2:Y:S01]  /*0b30*/  @P0 LDG.E R6, [R2.64] ;  /* 0x0000000602060981 */ /* 0x0002a2000c1e1900 */
[----:B------:R-:W-:Y:S01]  /*0b40*/  IADD3 R0, R0, c[0x0][0x53c], RZ ;  /* 0x00014f0000007a10 */ /* 0x000fe20007ffe0ff */
[----:B------:R-:W-:Y:S01]  /*0b50*/  IMAD.MOV.U32 R5, RZ, RZ, 0x40 ;  /* 0x00000040ff057424 */ /* 0x000fe200078e00ff */
[----:B------:R-:W-:Y:S01]  /*0b60*/  CS2R R126, SRZ ;  /* 0x00000000007e7805 */ /* 0x000fe2000001ff00 */
[----:B------:R-:W-:Y:S01]  /*0b70*/  CS2R R124, SRZ ;  /* 0x00000000007c7805 */ /* 0x000fe2000001ff00 */
[----:B------:R-:W-:Y:S01]  /*0b80*/  CS2R R130, SRZ ;  /* 0x0000000000827805 */ /* 0x000fe2000001ff00 */
[----:B------:R-:W-:Y:S01]  /*0b90*/  IMAD.SHL.U32 R8, R0, 0x80, RZ ;  /* 0x0000008000087824 */ /* 0x000fe200078e00ff */
[----:B------:R-:W-:Y:S01]  /*0ba0*/  IADD3 R5, R5, -c[0x0][0x168], RZ ;  /* 0x80005a0005057a10 */ /* 0x000fe20007ffe0ff */
[----:B------:R-:W-:Y:S01]  /*0bb0*/  CS2R R128, SRZ ;  /* 0x0000000000807805 */ /* 0x000fe2000001ff00 */
[----:B------:R-:W-:Y:S01]  /*0bc0*/  IMAD.MOV.U32 R122, RZ, RZ, RZ ;  /* 0x000000ffff7a7224 */ /* 0x000fe200078e00ff */
[----:B------:R-:W-:Y:S01]  /*0bd0*/  CS2R R120, SRZ ;  /* 0x0000000000787805 */ /* 0x000fe2000001ff00 */
[----:B------:R-:W-:Y:S01]  /*0be0*/  IADD3 R0, R8, 0x7f, RZ ;  /* 0x0000007f08007810 */ /* 0x000fe20007ffe0ff */
[----:B------:R-:W-:Y:S01]  /*0bf0*/  STL [R1+0x44], R8 ;  /* 0x0000440801007387 */ /* 0x000fe20000100800 */
[----:B------:R-:W-:Y:S01]  /*0c00*/  CS2R R118, SRZ ;  /* 0x0000000000767805 */ /* 0x000fe2000001ff00 */
[----:B------:R-:W-:Y:S01]  /*0c10*/  CS2R R116, SRZ ;  /* 0x0000000000747805 */ /* 0x000fe2000001ff00 */
        /* <DEDUP_REMOVED lines=10> */
[----:B-1----:R-:W-:Y:S01]  /*0cc0*/  MOV R2, c[0x0][0x2c4] ;  /* 0x0000b10000027a02 */ /* 0x002fe20000000f00 */
[----:B------:R-:W-:Y:S01]  /*0cd0*/  CS2R R16, SRZ ;  /* 0x0000000000107805 */ /* 0x000fe2000001ff00 */
[----:B------:R-:W-:Y:S01]  /*0ce0*/  MOV R102, RZ ;  /* 0x000000ff00667202 */ /* 0x000fe20000000f00 */
[----:B------:R-:W-:Y:S01]  /*0cf0*/  IMAD.MOV.U32 R100, RZ, RZ, RZ ;  /* 0x000000ffff647224 */ /* 0x000fe200078e00ff */
[----:B------:R-:W-:Y:S01]  /*0d00*/  ISETP.NE.AND P4, PT, R2, 0x1, PT ;  /* 0x000000010200780c */ /* 0x000fe20003f85270 */
[----:B------:R-:W-:Y:S01]  /*0d10*/  IMAD.MOV.U32 R94, RZ, RZ, RZ ;  /* 0x000000ffff5e7224 */ /* 0x000fe200078e00ff */
[----:B------:R-:W-:Y:S01]  /*0d20*/  MOV R2, c[0x0][0x2ac] ;  /* 0x0000ab0000027a02 */ /* 0x000fe20000000f00 */
        /* <DEDUP_REMOVED lines=11> */
[----:B------:R-:W-:Y:S01]  /*0de0*/  @P4 IMAD.HI.U32 R3, R0, c[0x0][0x2c8], RZ ;  /* 0x0000b20000034a27 */ /* 0x000fe200078e00ff */
[----:B------:R-:W-:Y:S01]  /*0df0*/  CS2R R26, SRZ ;  /* 0x00000000001a7805 */ /* 0x000fe2000001ff00 */
[----:B------:R-:W-:Y:S01]  /*0e00*/  MOV R82, RZ ;  /* 0x000000ff00527202 */ /* 0x000fe20000000f00 */
[----:B------:R-:W-:Y:S01]  /*0e10*/  CS2R R28, SRZ ;  /* 0x00000000001c7805 */ /* 0x000fe2000001ff00 */
[----:B------:R-:W-:Y:S01]  /*0e20*/  IMAD.MOV.U32 R78, RZ, RZ, RZ ;  /* 0x000000ffff4e7224 */ /* 0x000fe200078e00ff */
[----:B------:R-:W-:Y:S01]  /*0e30*/  @P4 SHF.R.U32.HI R0, RZ, c[0x0][0x2cc], R3 ;  /* 0x0000b300ff004a19 */ /* 0x000fe20000011603 */
[----:B------:R-:W-:Y:S01]  /*0e40*/  IMAD.MOV.U32 R76, RZ, RZ, RZ ;  /* 0x000000ffff4c7224 */ /* 0x000fe200078e00ff */
[----:B------:R-:W-:Y:S01]  /*0e50*/  MOV R74, RZ ;  /* 0x000000ff004a7202 */ /* 0x000fe20000000f00 */
[----:B------:R-:W-:Y:S01]  /*0e60*/  IMAD.MOV.U32 R80, RZ, RZ, RZ ;  /* 0x000000ffff507224 */ /* 0x000fe200078e00ff */
        /* <DEDUP_REMOVED lines=51> */
[----:B--2---:R1:W-:Y:S02]  /*11a0*/  STL [R1+0x18], R6 ;  /* 0x0000180601007387 */ /* 0x0043e40000100800 */
[----:B-1----:R-:W-:-:S02]  /*11b0*/  IMAD R6, R2, c[0x0][0x1d0], RZ ;  /* 0x0000740002067a24 */ /* 0x002fc400078e02ff */
[----:B------:R-:W-:-:S03]  /*11c0*/  IMAD R2, R2, c[0x0][0x1d0], R5 ;  /* 0x0000740002027a24 */ /* 0x000fc600078e0205 */
[----:B------:R-:W-:Y:S01]  /*11d0*/  IADD3 R5, R6, 0x3f, RZ ;  /* 0x0000003f06057810 */ /* 0x000fe20007ffe0ff */
[----:B------:R-:W-:-:S03]  /*11e0*/  IMAD.IADD R0, R2, 0x1, R0 ;  /* 0x0000000102007824 */ /* 0x000fc600078e0200 */
[----:B------:R-:W-:Y:S02]  /*11f0*/  SHF.R.S32.HI R2, RZ, 0x1f, R5 ;  /* 0x0000001fff027819 */ /* 0x000fe40000011405 */
[----:B------:R-:W-:Y:S02]  /*1200*/  SHF.R.S32.HI R3, RZ, 0x1f, R0 ;  /* 0x0000001fff037819 */ /* 0x000fe40000011400 */
[----:B------:R-:W-:Y:S02]  /*1210*/  LEA.HI R2, R2, R5, RZ, 0x6 ;  /* 0x0000000502027211 */ /* 0x000fe400078f30ff */
[----:B------:R-:W-:Y:S01]  /*1220*/  LEA.HI R3, R3, R0, RZ, 0x6 ;  /* 0x0000000003037211 */ /* 0x000fe200078f30ff */
[----:B------:R-:W-:Y:S01]  /*1230*/  IMAD.MOV R0, RZ, RZ, -R62 ;  /* 0x000000ffff007224 */ /* 0x000fe200078e0a3e */
[----:B------:R-:W-:Y:S02]  /*1240*/  SHF.R.S32.HI R2, RZ, 0x6, R2 ;  /* 0x00000006ff027819 */ /* 0x000fe40000011402 */
[----:B------:R-:W-:Y:S01]  /*1250*/  SHF.R.S32.HI R3, RZ, 0x6, R3 ;  /* 0x00000006ff037819 */ /* 0x000fe20000011403 */
[----:B------:R-:W-:Y:S01]  /*1260*/  IMAD R6, R0, c[0x0][0x548], R4 ;  /* 0x0001520000067a24 */ /* 0x000fe200078e0204 */
[----:B------:R-:W-:-:S02]  /*1270*/  PRMT R0, RZ, 0x7610, R0 ;  /* 0x00007610ff007816 */ /* 0x000fc40000000000 */
[----:B------:R-:W-:Y:S02]  /*1280*/  IMNMX R224, R2, R3, PT ;  /* 0x0000000302e07217 */ /* 0x000fe40003800200 */
[----:B------:R1:W-:Y:S01]  /*1290*/  STL [R1+0x4c], R6 ;  /* 0x00004c0601007387 */ /* 0x0003e20000100800 */
[----:B------:R-:W-:Y:S02]  /*12a0*/  MOV R5, RZ ;  /* 0x000000ff00057202 */ /* 0x000fe40000000f00 */
[----:B------:R-:W-:-:S13]  /*12b0*/  ISETP.GE.AND P0, PT, R224, 0x1, PT ;  /* 0x00000001e000780c */ /* 0x000fda0003f06270 */
[----:B------:R-:W-:Y:S05]  /*12c0*/  @!P0 BRA `(.L_x_3781) ;  /* 0x0000ec0000008947 */ /* 0x000fea0003800000 */
[----:B------:R-:W2:Y:S01]  /*12d0*/  LDL R7, [R1+0x10] ;  /* 0x0000100001077983 */ /* 0x000ea20000100800 */
[----:B------:R-:W-:-:S04]  /*12e0*/  ISETP.NE.U32.AND P1, PT, RZ, c[0x0][0x340], PT ;  /* 0x0000d000ff007a0c */ /* 0x000fc80003f25070 */
[----:B------:R-:W-:-:S13]  /*12f0*/  ISETP.NE.AND.EX P1, PT, RZ, c[0x0][0x344], PT, P1 ;  /* 0x0000d100ff007a0c */ /* 0x000fda0003f25310 */
[----:B------:R-:W-:-:S05]  /*1300*/  @P1 MOV R2, 0x4 ;  /* 0x0000000400021802 */ /* 0x000fca0000000f00 */
[----:B------:R-:W-:-:S05]  /*1310*/  @P1 IMAD.WIDE R2, R62, R2, c[0x0][0x340] ;  /* 0x0000d0003e021625 */ /* 0x000fca00078e0202 */
[----:B------:R3:W5:Y:S01]  /*1320*/  @P1 LDG.E R10, [R2.64] ;  /* 0x00000006020a1981 */ /* 0x000762000c1e1900 */
[----:B------:R-:W-:Y:S02]  /*1330*/  SHF.R.S32.HI R21, RZ, 0x1f, R6 ;  /* 0x0000001fff157819 */ /* 0x000fe40000011406 */
[----:B------:R-:W-:Y:S02]  /*1340*/  ISETP.GE.AND P5, PT, R250, c[0x0][0x198], PT ;  /* 0x00006600fa007a0c */ /* 0x000fe40003fa6270 */
[----:B------:R-:W-:Y:S01]  /*1350*/  ISETP.GE.AND P3, PT, R251, c[0x0][0x198], PT ;  /* 0x00006600fb007a0c */ /* 0x000fe20003f66270 */
[----:B------:R-:W-:-:S04]  /*1360*/  IMAD R0, R21, c[0x0][0x1b8], RZ ;  /* 0x00006e0015007a24 */ /* 0x000fc800078e02ff */
[C---:B------:R-:W-:Y:S02]  /*1370*/  IMAD R5, R6.reuse, c[0x0][0x1bc], R0 ;  /* 0x00006f0006057a24 */ /* 0x040fe400078e0200 */
[----:B---3--:R-:W-:Y:S01]  /*1380*/  IMAD.WIDE.U32 R2, R6, c[0x0][0x1b8], RZ ;  /* 0x00006e0006027a25 */ /* 0x008fe200078e00ff */
[----:B-1----:R-:W-:-:S03]  /*1390*/  SHF.R.S32.HI R6, RZ, 0x1f, R62 ;  /* 0x0000001fff067819 */ /* 0x002fc6000001143e */
[----:B------:R-:W-:Y:S02]  /*13a0*/  IMAD.IADD R3, R3, 0x1, R5 ;  /* 0x0000000103037824 */ /* 0x000fe400078e0205 */
[----:B------:R-:W-:Y:S02]  /*13b0*/  IMAD R5, R6, c[0x0][0x1c0], RZ ;  /* 0x0000700006057a24 */ /* 0x000fe400078e02ff */
[----:B------:R-:W-:-:S04]  /*13c0*/  IMAD.WIDE.U32 R2, R62, c[0x0][0x1c0], R2 ;  /* 0x000070003e027a25 */ /* 0x000fc800078e0002 */
[----:B------:R-:W-:-:S05]  /*13d0*/  IMAD R5, R62, c[0x0][0x1c4], R5 ;  /* 0x000071003e057a24 */ /* 0x000fca00078e0205 */
[----:B------:R-:W-:Y:S02]  /*13e0*/  IADD3 R3, R3, R5, RZ ;  /* 0x0000000503037210 */ /* 0x000fe40007ffe0ff */
[----:B--2---:R-:W-:-:S04]  /*13f0*/  IADD3 R4, R7, R8, RZ ;  /* 0x0000000807047210 */ /* 0x004fc80007ffe0ff */
        /* <DEDUP_REMOVED lines=9> */
[----:B------:R-:W-:Y:S01]  /*1490*/  SHF.R.S32.HI R0, RZ, 0x1f, R4 ;  /* 0x0000001fff007819 */ /* 0x000fe20000011404 */
[----:B------:R-:W-:Y:S01]  /*14a0*/  IMAD.IADD R3, R3, 0x1, R5 ;  /* 0x0000000103037824 */ /* 0x000fe200078e0205 */
[----:B------:R-:W-:-:S03]  /*14b0*/  @!P1 MOV R10, R62 ;  /* 0x0000003e000a9202 */ /* 0x000fc60000000f00 */
        /* <DEDUP_REMOVED lines=8> */
.L_x_3888:
[----:B------:R-:W-:Y:S05]  /*1540*/  BRA.DIV ~URZ, `(.L_x_3783) ;  /* 0x000112a27f007947 */ /* 0x000fea000b800000 */
[----:B------:R3:W4:Y:S02]  /*1550*/  SHFL.IDX PT, R0, R8, RZ, 0x181f ;  /* 0x00181fff08007589 */ /* 0x00072400000e0000 */
.L_x_3889:
[----:B---3--:R-:W3:Y:S04]  /*1560*/  LDL R3, [R1+0x44] ;  /* 0x0000440001037983 */ /* 0x008ee80000100800 */
[----:B------:R-:W1:Y:S01]  /*1570*/  S2R R4, SR_TID.X ;  /* 0x0000000000047919 */ /* 0x000e620000002100 */
[----:B------:R-:W-:-:S04]  /*1580*/  IMAD.MOV.U32 R11, RZ, RZ, c[0x0][0x2c4] ;  /* 0x0000b100ff0b7624 */ /* 0x000fc800078e00ff */
[----:B------:R-:W-:Y:S01]  /*1590*/  IMAD R11, R11, c[0x0][0x168], RZ ;  /* 0x00005a000b0b7a24 */ /* 0x000fe200078e02ff */
[----:B-1----:R-:W-:-:S04]  /*15a0*/  SHF.R.S32.HI R2, RZ, 0x1f, R4 ;  /* 0x0000001fff027819 */ /* 0x002fc80000011404 */
[----:B------:R-:W-:-:S04]  /*15b0*/  LEA.HI R2, R2, R4, RZ, 0x3 ;  /* 0x0000000402027211 */ /* 0x000fc800078f18ff */
[----:B------:R-:W-:Y:S01]  /*15c0*/  SHF.R.S32.HI R2, RZ, 0x3, R2 ;  /* 0x00000003ff027819 */ /* 0x000fe20000011402 */
[----:B------:R-:W-:Y:S04]  /*15d0*/  BSSY B0, `(.L_x_3784) ;  /* 0x000000f000007945 */ /* 0x000fe80003800000 */
[----:B---3--:R-:W-:-:S05]  /*15e0*/  IMAD.IADD R6, R2, 0x1, R3 ;  /* 0x0000000102067824 */ /* 0x008fca00078e0203 */
[----:B------:R-:W-:-:S13]  /*15f0*/  ISETP.GE.AND P0, PT, R6, R11, PT ;  /* 0x0000000b0600720c */ /* 0x000fda0003f06270 */
[----:B------:R-:W-:Y:S05]  /*1600*/  @P0 BRA `(.L_x_3785) ;  /* 0x000000b000000947 */ /* 0x000fea0003800000 */
[----:B------:R-:W-:Y:S02]  /*1610*/  SHF.R.S32.HI R13, RZ, 0x1f, R250 ;  /* 0x0000001fff0d7819 */ /* 0x000fe400000114fa */
[CC--:B----4-:R-:W-:Y:S02]  /*1620*/  LEA R4, P1, R250.reuse, R0.reuse, 0x1 ;  /* 0x00000000fa047211 */ /* 0x0d0fe400078208ff */
[----:B------:R-:W-:Y:S02]  /*1630*/  SHF.R.S32.HI R12, RZ, 0x1f, R251 ;  /* 0x0000001fff0c7819 */ /* 0x000fe400000114fb */
[C---:B------:R-:W-:Y:S02]  /*1640*/  LEA R2, P0, R251.reuse, R0, 0x1 ;  /* 0x00000000fb027211 */ /* 0x040fe400078008ff */
[-C--:B--2---:R-:W-:Y:S02]  /*1650*/  LEA.HI.X R5, R250, R9.reuse, R13, 0x1, P1 ;  /* 0x00000009fa057211 */ /* 0x084fe400008f0c0d */
[----:B------:R-:W-:-:S03]  /*1660*/  LEA.HI.X R3, R251, R9, R12, 0x1, P0 ;  /* 0x00000009fb037211 */ /* 0x000fc600000f0c0c */
[----:B------:R-:W-:Y:S01]  /*1670*/  @!PT LDS RZ, [RZ] ;  /* 0x00000000fffff984 */ /* 0x000fe20000000800 */
[----:B------:R-:W-:Y:S01]  /*1680*/  @!PT LDS RZ, [RZ] ;  /* 0x00000000fffff984 */ /* 0x000fe20000000800 */
[----:B------:R-:W-:Y:S01]  /*1690*/  @!PT LDS RZ, [RZ] ;  /* 0x00000000fffff984 */ /* 0x000fe20000000800 */
[----:B------:R1:W-:Y:S04]  /*16a0*/  LDGSTS.E.BYPASS.LTC128B.128 [R247+0x8100], [R4.64], !P5 ;  /* 0x0810000004f77fae */ /* 0x0003e8000e901d46 */
[----:B------:R1:W-:Y:S02]  /*16b0*/  LDGSTS.E.BYPASS.LTC128B.128 [R247+0xc100], [R2.64], !P3 ;  /* 0x0c10000002f77fae */ /* 0x0003e4000d901d46 */
.L_x_3785:
[----:B------:R-:W-:Y:S05]  /*16c0*/  BSYNC B0 ;  /* 0x0000000000007941 */ /* 0x000fea0003800000 */
.L_x_3784:
[----:B------:R-:W-:Y:S05]  /*16d0*/  BRA.DIV ~URZ, `(.L_x_3786) ;  /* 0x000111827f007947 */ /* 0x000fea000b800000 */
[----:B--2---:R2:W3:Y:S04]  /*16e0*/  SHFL.IDX PT, R9, R7, 0x1, 0x181f ;  /* 0x00381f0007097f89 */ /* 0x0044e800000e0000 */
[----:B----4-:R2:W4:Y:S02]  /*16f0*/  SHFL.IDX PT, R0, R8, 0x1, 0x181f ;  /* 0x00381f0008007f89 */ /* 0x01052400000e0000 */
.L_x_3890:
[----:B-1----:R-:W-:Y:S01]  /*1700*/  IADD3 R2, R6, 0x10, RZ ;  /* 0x0000001006027810 */ /* 0x002fe20007ffe0ff */
[----:B------:R-:W-:Y:S03]  /*1710*/  BSSY B0, `(.L_x_3787) ;  /* 0x000000e000007945 */ /* 0x000fe60003800000 */
[----:B------:R-:W-:-:S13]  /*1720*/  ISETP.GE.AND P0, PT, R2, R11, PT ;  /* 0x0000000b0200720c */ /* 0x000fda0003f06270 */
[----:B------:R-:W-:Y:S05]  /*1730*/  @P0 BRA `(.L_x_3788) ;  /* 0x000000b000000947 */ /* 0x000fea0003800000 */
[----:B------:R-:W-:Y:S02]  /*1740*/  SHF.R.S32.HI R13, RZ, 0x1f, R250 ;  /* 0x0000001fff0d7819 */ /* 0x000fe400000114fa */
[CC--:B----4-:R-:W-:Y:S02]  /*1750*/  LEA R4, P1, R250.reuse, R0.reuse, 0x1 ;  /* 0x00000000fa047211 */ /* 0x0d0fe400078208ff */
[----:B------:R-:W-:Y:S02]  /*1760*/  SHF.R.S32.HI R12, RZ, 0x1f, R251 ;  /* 0x0000001fff0c7819 */ /* 0x000fe400000114fb */
[C---:B------:R-:W-:Y:S02]  /*1770*/  LEA R2, P0, R251.reuse, R0, 0x1 ;  /* 0x00000000fb027211 */ /* 0x040fe400078008ff */
[-C--:B---3--:R-:W-:Y:S02]  /*1780*/  LEA.HI.X R5, R250, R9.reuse, R13, 0x1, P1 ;  /* 0x00000009fa057211 */ /* 0x088fe400008f0c0d */
[----:B------:R-:W-:-:S03]  /*1790*/  LEA.HI.X R3, R251, R9, R12, 0x1, P0 ;  /* 0x00000009fb037211 */ /* 0x000fc600000f0c0c */
[----:B------:R-:W-:Y:S01]  /*17a0*/  @!PT LDS RZ, [RZ] ;  /* 0x00000000fffff984 */ /* 0x000fe20000000800 */
[----:B------:R-:W-:Y:S01]  /*17b0*/  @!PT LDS RZ, [RZ] ;  /* 0x00000000fffff984 */ /* 0x000fe20000000800 */
[----:B------:R-:W-:Y:S01]  /*17c0*/  @!PT LDS RZ, [RZ] ;  /* 0x00000000fffff984 */ /* 0x000fe20000000800 */
[----:B------:R1:W-:Y:S04]  /*17d0*/  LDGSTS.E.BYPASS.LTC128B.128 [R247+0x8900], [R4.64], !P5 ;  /* 0x0890000004f77fae */ /* 0x0003e8000e901d46 */
[----:B------:R1:W-:Y:S02]  /*17e0*/  LDGSTS.E.BYPASS.LTC128B.128 [R247+0xc900], [R2.64], !P3 ;  /* 0x0c90000002f77fae */ /* 0x0003e4000d901d46 */
.L_x_3788:
[----:B------:R-:W-:Y:S05]  /*17f0*/  BSYNC B0 ;  /* 0x0000000000007941 */ /* 0x000fea0003800000 */
.L_x_3787:
[----:B------:R-:W-:Y:S05]  /*1800*/  BRA.DIV ~URZ, `(.L_x_3789) ;  /* 0x000111227f007947 */ /* 0x000fea000b800000 */
[----:B---3--:R3:W1:Y:S02]  /*1810*/  SHFL.IDX PT, R9, R7, 0x2, 0x181f ;  /* 0x00581f0007097f89 */ /* 0x00866400000e0000 */
.L_x_3891:
[----:B------:R-:W-:Y:S05]  /*1820*/  BRA.DIV ~URZ, `(.L_x_3790) ;  /* 0x000111727f007947 */ /* 0x000fea000b800000 */
[----:B----4-:R4:W2:Y:S02]  /*1830*/  SHFL.IDX PT, R0, R8, 0x2, 0x181f ;  /* 0x00581f0008007f89 */ /* 0x0108a400000e0000 */
.L_x_3892:
[----:B-1----:R-:W-:Y:S01]  /*1840*/  IADD3 R2, R6, 0x20, RZ ;  /* 0x0000002006027810 */ /* 0x002fe20007ffe0ff */
[----:B------:R-:W-:Y:S03]  /*1850*/  BSSY B0, `(.L_x_3791) ;  /* 0x000000e000007945 */ /* 0x000fe60003800000 */
[----:B------:R-:W-:-:S13]  /*1860*/  ISETP.GE.AND P0, PT, R2, R11, PT ;  /* 0x0000000b0200720c */ /* 0x000fda0003f06270 */
[----:B------:R-:W-:Y:S05]  /*1870*/  @P0 BRA `(.L_x_3792) ;  /* 0x000000b000000947 */ /* 0x000fea0003800000 */
[----:B------:R-:W-:Y:S02]  /*1880*/  SHF.R.S32.HI R13, RZ, 0x1f, R250 ;  /* 0x0000001fff0d7819 */ /* 0x000fe400000114fa */
[CC--:B--2---:R-:W-:Y:S02]  /*1890*/  LEA R4, P1, R250.reuse, R0.reuse, 0x1 ;  /* 0x00000000fa047211 */ /* 0x0c4fe400078208ff */
[----:B------:R-:W-:Y:S02]  /*18a0*/  SHF.R.S32.HI R12, RZ, 0x1f, R251 ;  /* 0x0000001fff0c7819 */ /* 0x000fe400000114fb */
[C---:B------:R-:W-:Y:S02]  /*18b0*/  LEA R2, P0, R251.reuse, R0, 0x1 ;  /* 0x00000000fb027211 */ /* 0x040fe400078008ff */
[-C--:B------:R-:W-:Y:S02]  /*18c0*/  LEA.HI.X R5, R250, R9.reuse, R13, 0x1, P1 ;  /* 0x00000009fa057211 */ /* 0x080fe400008f0c0d */
[----:B------:R-:W-:-:S03]  /*18d0*/  LEA.HI.X R3, R251, R9, R12, 0x1, P0 ;  /* 0x00000009fb037211 */ /* 0x000fc600000f0c0c */
[----:B------:R-:W-:Y:S01]  /*18e0*/  @!PT LDS RZ, [RZ] ;  /* 0x00000000fffff984 */ /* 0x000fe20000000800 */
[----:B------:R-:W-:Y:S01]  /*18f0*/  @!PT LDS RZ, [RZ] ;  /* 0x00000000fffff984 */ /* 0x000fe20000000800 */
[----:B------:R-:W-:Y:S01]  /*1900*/  @!PT LDS RZ, [RZ] ;  /* 0x00000000fffff984 */ /* 0x000fe20000000800 */
[----:B------:R1:W-:Y:S04]  /*1910*/  LDGSTS.E.BYPASS.LTC128B.128 [R247+0x9100], [R4.64], !P5 ;  /* 0x0910000004f77fae */ /* 0x0003e8000e901d46 */
[----:B------:R1:W-:Y:S02]  /*1920*/  LDGSTS.E.BYPASS.LTC128B.128 [R247+0xd100], [R2.64], !P3 ;  /* 0x0d10000002f77fae */ /* 0x0003e4000d901d46 */
.L_x_3792:
[----:B------:R-:W-:Y:S05]  /*1930*/  BSYNC B0 ;  /* 0x0000000000007941 */ /* 0x000fea0003800000 */
.L_x_3791:
[----:B------:R-:W-:Y:S05]  /*1940*/  BRA.DIV ~URZ, `(.L_x_3793) ;  /* 0x000110c27f007947 */ /* 0x000fea000b800000 */
[----:B------:R1:W3:Y:S04]  /*1950*/  SHFL.IDX PT, R9, R7, 0x3, 0x181f ;  /* 0x00781f0007097f89 */ /* 0x0002e800000e0000 */
[----:B--2---:R1:W2:Y:S02]  /*1960*/  SHFL.IDX PT, R0, R8, 0x3, 0x181f ;  /* 0x00781f0008007f89 */ /* 0x0042a400000e0000 */
.L_x_3893:
        /* <DEDUP_REMOVED lines=15> */
.L_x_3795:
[----:B------:R-:W-:Y:S05]  /*1a60*/  BSYNC B0 ;  /* 0x0000000000007941 */ /* 0x000fea0003800000 */
.L_x_3794:
[----:B------:R-:W-:Y:S05]  /*1a70*/  BRA.DIV ~URZ, `(.L_x_3796) ;  /* 0x000110627f007947 */ /* 0x000fea000b800000 */
[----:B---3--:R3:W1:Y:S02]  /*1a80*/  SHFL.IDX PT, R9, R7, 0x4, 0x181f ;  /* 0x00981f0007097f89 */ /* 0x00866400000e0000 */
.L_x_3894:
[----:B------:R-:W-:Y:S05]  /*1a90*/  BRA.DIV ~URZ, `(.L_x_3797) ;  /* 0x000110b27f007947 */ /* 0x000fea000b800000 */
[----:B--2---:R2:W3:Y:S02]  /*1aa0*/  SHFL.IDX PT, R0, R8, 0x4, 0x181f ;  /* 0x00981f0008007f89 */ /* 0x0044e400000e0000 */
.L_x_3895:
[----:B-1----:R-:W-:Y:S01]  /*1ab0*/  IADD3 R2, R6, 0x40, RZ ;  /* 0x0000004006027810 */ /* 0x002fe20007ffe0ff */
[----:B------:R-:W-:Y:S03]  /*1ac0*/  BSSY B0, `(.L_x_3798) ;  /* 0x000000e000007945 */ /* 0x000fe60003800000 */
[----:B------:R-:W-:-:S13]  /*1ad0*/  ISETP.GE.AND P0, PT, R2, R11, PT ;  /* 0x0000000b0200720c */ /* 0x000fda0003f06270 */
[----:B------:R-:W-:Y:S05]  /*1ae0*/  @P0 BRA `(.L_x_3799) ;  /* 0x000000b000000947 */ /* 0x000fea0003800000 */
[----:B------:R-:W-:Y:S02]  /*1af0*/  SHF.R.S32.HI R13, RZ, 0x1f, R250 ;  /* 0x0000001fff0d7819 */ /* 0x000fe400000114fa */
[CC--:B---3--:R-:W-:Y:S02]  /*1b00*/  LEA R4, P1, R250.reuse, R0.reuse, 0x1 ;  /* 0x00000000fa047211 */ /* 0x0c8fe400078208ff */
        /* <DEDUP_REMOVED lines=9> */
.L_x_3799:
[----:B------:R-:W-:Y:S05]  /*1ba0*/  BSYNC B0 ;  /* 0x0000000000007941 */ /* 0x000fea0003800000 */
.L_x_3798:
[----:B------:R-:W-:Y:S05]  /*1bb0*/  BRA.DIV ~URZ, `(.L_x_3800) ;  /* 0x000110027f007947 */ /* 0x000fea000b800000 */
[----:B------:R1:W2:Y:S04]  /*1bc0*/  SHFL.IDX PT, R9, R7, 0x5, 0x181f ;  /* 0x00b81f0007097f89 */ /* 0x0002a800000e0000 */
[----:B---3--:R1:W3:Y:S02]  /*1bd0*/  SHFL.IDX PT, R0, R8, 0x5, 0x181f ;  /* 0x00b81f0008007f89 */ /* 0x0082e400000e0000 */
.L_x_3896:
        /* <DEDUP_REMOVED lines=15> */
.L_x_3802:
[----:B------:R-:W-:Y:S05]  /*1cd0*/  BSYNC B0 ;  /* 0x0000000000007941 */ /* 0x000fea0003800000 */
.L_x_3801:
[----:B------:R-:W-:Y:S05]  /*1ce0*/  BRA.DIV ~URZ, `(.L_x_3803) ;  /* 0x00010fa27f007947 */ /* 0x000fea000b800000 */
[----:B--2---:R2:W1:Y:S02]  /*1cf0*/  SHFL.IDX PT, R9, R7, 0x6, 0x181f ;  /* 0x00d81f0007097f89 */ /* 0x00446400000e0000 */
.L_x_3897:
[----:B------:R-:W-:Y:S05]  /*1d00*/  BRA.DIV ~URZ, `(.L_x_3804) ;  /* 0x00010ff27f007947 */ /* 0x000fea000b800000 */
[----:B---3--:R3:W2:Y:S02]  /*1d10*/  SHFL.IDX PT, R0, R8, 0x6, 0x181f ;  /* 0x00d81f0008007f89 */ /* 0x0086a400000e0000 */
.L_x_3898:
        /* <DEDUP_REMOVED lines=15> */
.L_x_3806:
[----:B------:R-:W-:Y:S05]  /*1e10*/  BSYNC B0 ;  /* 0x0000000000007941 */ /* 0x000fea0003800000 */
.L_x_3805:
[----:B------:R-:W-:Y:S05]  /*1e20*/  BRA.DIV ~URZ, `(.L_x_3807) ;  /* 0x00010f427f007947 */ /* 0x000fea000b800000 */
[----:B--2---:R-:W2:Y:S04]  /*1e30*/  SHFL.IDX PT, R7, R7, 0x7, 0x181f ;  /* 0x00f81f0007077f89 */ /* 0x004ea800000e0000 */
[----:B------:R1:W3:Y:S02]  /*1e40*/  SHFL.IDX PT, R0, R8, 0x7, 0x181f ;  /* 0x00f81f0008007f89 */ /* 0x0002e400000e0000 */
.L_x_3899:
[----:B------:R-:W-:Y:S01]  /*1e50*/  IADD3 R6, R6, 0x70, RZ ;  /* 0x0000007006067810 */ /* 0x000fe20007ffe0ff */
[----:B-----5:R-:W-:Y:S01]  /*1e60*/  IMAD.WIDE.U32 R158, R10, c[0x0][0x2b0], RZ ;  /* 0x0000ac000a9e7a25 */ /* 0x020fe200078e00ff */
[----:B------:R-:W-:-:S02]  /*1e70*/  SHF.R.S32.HI R23, RZ, 0x1f, R250 ;  /* 0x0000001fff177819 */ /* 0x000fc400000114fa */
[----:B------:R-:W-:Y:S02]  /*1e80*/  ISETP.GE.AND P2, PT, R6, R11, PT ;  /* 0x0000000b0600720c */ /* 0x000fe40003f46270 */
[----:B------:R1:W-:Y:S01]  /*1e90*/  STL.64 [R1+0x28], R158 ;  /* 0x0000289e01007387 */ /* 0x0003e20000100a00 */
[----:B------:R-:W-:-:S10]  /*1ea0*/  SHF.R.S32.HI R22, RZ, 0x1f, R251 ;  /* 0x0000001fff167819 */ /* 0x000fd400000114fb */
[CC--:B-1-3--:R-:W-:Y:S02]  /*1eb0*/  @!P2 LEA R4, P1, R250.reuse, R0.reuse, 0x1 ;  /* 0x00000000fa04a211 */ /* 0x0cafe400078208ff */
[C---:B------:R-:W-:Y:S02]  /*1ec0*/  @!P2 LEA R2, P0, R251.reuse, R0, 0x1 ;  /* 0x00000000fb02a211 */ /* 0x040fe400078008ff */
[----:B------:R-:W-:Y:S02]  /*1ed0*/  SHF.R.S32.HI R0, RZ, 0x1f, R10 ;  /* 0x0000001fff007819 */ /* 0x000fe4000001140a */
[-C--:B--2---:R-:W-:Y:S02]  /*1ee0*/  @!P2 LEA.HI.X R5, R250, R7.reuse, R23, 0x1, P1 ;  /* 0x00000007fa05a211 */ /* 0x084fe400008f0c17 */
[----:B------:R-:W-:Y:S01]  /*1ef0*/  @!P2 LEA.HI.X R3, R251, R7, R22, 0x1, P0 ;  /* 0x00000007fb03a211 */ /* 0x000fe200000f0c16 */
[----:B------:R-:W-:Y:S02]  /*1f00*/  IMAD R0, R0, c[0x0][0x2b0], RZ ;  /* 0x0000ac0000007a24 */ /* 0x000fe400078e02ff */
[----:B------:R-:W-:Y:S01]  /*1f10*/  @!PT LDS RZ, [RZ] ;  /* 0x00000000fffff984 */ /* 0x000fe20000000800 */
[----:B------:R-:W-:Y:S01]  /*1f20*/  @!PT LDS RZ, [RZ] ;  /* 0x00000000fffff984 */ /* 0x000fe20000000800 */
[----:B------:R-:W-:Y:S01]  /*1f30*/  @!PT LDS RZ, [RZ] ;  /* 0x00000000fffff984 */ /* 0x000fe20000000800 */
[----:B------:R1:W-:Y:S02]  /*1f40*/  @!P2 LDGSTS.E.BYPASS.LTC128B.128 [R247+0xb900], [R4.64], !P5 ;  /* 0x0b90000004f7afae */ /* 0x0003e4000e901d46 */
[----:B------:R-:W-:-:S02]  /*1f50*/  IMAD R0, R10, c[0x0][0x2b4], R0 ;  /* 0x0000ad000a007a24 */ /* 0x000fc400078e0200 */
[----:B------:R1:W-:Y:S02]  /*1f60*/  @!P2 LDGSTS.E.BYPASS.LTC128B.128 [R247+0xf900], [R2.64], !P3 ;  /* 0x0f90000002f7afae */ /* 0x0003e4000d901d46 */
[----:B------:R-:W-:Y:S02]  /*1f70*/  IMAD.IADD R156, R159, 0x1, R0 ;  /* 0x000000019f9c7824 */ /* 0x000fe400078e0200 */
[----:B------:R-:W0:Y:S01]  /*1f80*/  LDGDEPBAR ;  /* 0x00000000000079af */ /* 0x000e220000000000 */
[----:B------:R-:W-:Y:S03]  /*1f90*/  WARPSYNC 0xffffffff ;  /* 0xffffffff00007948 */ /* 0x000fe60003800000 */
[----:B------:R1:W-:Y:S02]  /*1fa0*/  STL [R1+0x3c], R156 ;  /* 0x00003c9c01007387 */ /* 0x0003e40000100800 */
[----:B------:R-:W2:Y:S04]  /*1fb0*/  LDL R157, [R1+0x10] ;  /* 0x00001000019d7983 */ /* 0x000ea80000100800 */
[----:B------:R-:W3:Y:S01]  /*1fc0*/  LDL R160, [R1+0x18] ;  /* 0x0000180001a07983 */ /* 0x000ee20000100800 */
[----:B------:R-:W-:-:S02]  /*1fd0*/  IMAD.MOV.U32 R0, RZ, RZ, c[0x0][0x2b8] ;  /* 0x0000ae00ff007624 */ /* 0x000fc400078e00ff */
[----:B------:R-:W-:Y:S01]  /*1fe0*/  IMAD.MOV.U32 R9, RZ, RZ, c[0x0][0x2ac] ;  /* 0x0000ab00ff097624 */ /* 0x000fe200078e00ff */
[----:B------:R-:W5:Y:S02]  /*1ff0*/  LDL R26, [R1+0x4c] ;  /* 0x00004c00011a7983 */ /* 0x000f640000100800 */
[----:B------:R-:W-:Y:S01]  /*2000*/  ISETP.NE.AND P3, PT, R0, 0x1, PT ;  /* 0x000000010000780c */ /* 0x000fe20003f65270 */
[----:B------:R-:W-:Y:S02]  /*2010*/  IMAD R9, R9, c[0x0][0x1d0], RZ ;  /* 0x0000740009097a24 */ /* 0x000fe400078e02ff */
[----:B------:R-:W-:Y:S01]  /*2020*/  IMAD.MOV.U32 R246, RZ, RZ, RZ ;  /* 0x000000fffff67224 */ /* 0x000fe200078e00ff */
[----:B------:R-:W-:Y:S01]  /*2030*/  BAR.SYNC.DEFER_BLOCKING 0x0 ;  /* 0x0000000000007b1d */ /* 0x000fe20000010000 */
[----:B-12---:R-:W-:-:S05]  /*2040*/  IMAD R2, R224, 0x40, R157 ;  /* 0x00000040e0027824 */ /* 0x006fca00078e029d */
[----:B------:R-:W-:-:S04]  /*2050*/  IADD3 R2, R2, -0x40, RZ ;  /* 0xffffffc002027810 */ /* 0x000fc80007ffe0ff */
[C---:B------:R-:W-:Y:S01]  /*2060*/  ISETP.GE.AND P1, PT, R2.reuse, R9, PT ;  /* 0x000000090200720c */ /* 0x040fe20003f26270 */
[----:B---3--:R-:W-:-:S03]  /*2070*/  IMAD.IADD R2, R2, 0x1, R160 ;  /* 0x0000000102027824 */ /* 0x008fc600078e02a0 */
        /* <DEDUP_REMOVED lines=8> */
[----:B------:R-:W2:Y:S01]  /*2100*/  @!P1 LDG.E R246, [R4.64] ;  /* 0x0000000604f69981 */ /* 0x000ea2000c1e1900 */
[----:B------:R-:W-:-:S04]  /*2110*/  IMAD.MOV R0, RZ, RZ, -R0 ;  /* 0x000000ffff007224 */ /* 0x000fc800078e0a00 */
[----:B------:R-:W-:Y:S01]  /*2120*/  IMAD R249, R0, c[0x0][0x2b8], R2 ;  /* 0x0000ae0000f97a24 */ /* 0x000fe200078e0202 */
[----:B------:R-:W1:Y:S04]  /*2130*/  S2R R12, SR_TID.X ;  /* 0x00000000000c7919 */ /* 0x000e680000002100 */
[----:B------:R-:W-:Y:S01]  /*2140*/  SHF.R.S32.HI R13, RZ, 0x1f, R249 ;  /* 0x0000001fff0d7819 */ /* 0x000fe200000114f9 */
[----:B------:R-:W-:-:S04]  /*2150*/  IMAD.WIDE.U32 R2, R249, c[0x0][0x1e0], RZ ;  /* 0x00007800f9027a25 */ /* 0x000fc800078e00ff */
[----:B------:R-:W-:-:S04]  /*2160*/  IMAD R0, R13, c[0x0][0x1e0], RZ ;  /* 0x000078000d007a24 */ /* 0x000fc800078e02ff */
[----:B------:R-:W-:-:S04]  /*2170*/  IMAD R0, R249, c[0x0][0x1e4], R0 ;  /* 0x00007900f9007a24 */ /* 0x000fc800078e0200 */
[----:B------:R-:W-:Y:S02]  /*2180*/  IMAD.IADD R3, R3, 0x1, R0 ;  /* 0x0000000103037824 */ /* 0x000fe400078e0200 */
[----:B------:R-:W-:Y:S02]  /*2190*/  IMAD R0, R21, c[0x0][0x1e8], RZ ;  /* 0x00007a0015007a24 */ /* 0x000fe400078e02ff */
[----:B-----5:R-:W-:-:S04]  /*21a0*/  IMAD.WIDE.U32 R154, R26, c[0x0][0x1e8], RZ ;  /* 0x00007a001a9a7a25 */ /* 0x020fc800078e00ff */
[----:B------:R-:W-:Y:S01]  /*21b0*/  IMAD R0, R26, c[0x0][0x1ec], R0 ;  /* 0x00007b001a007a24 */ /* 0x000fe200078e0200 */
[----:B-1--4-:R-:W-:-:S03]  /*21c0*/  SHF.R.S32.HI R8, RZ, 0x1f, R12 ;  /* 0x0000001fff087819 */ /* 0x012fc6000001140c */
[----:B------:R-:W-:Y:S01]  /*21d0*/  IMAD.IADD R153, R155, 0x1, R0 ;  /* 0x000000019b997824 */ /* 0x000fe200078e0200 */
[----:B------:R-:W-:-:S04]  /*21e0*/  LEA.HI R8, R8, R12, RZ, 0x3 ;  /* 0x0000000c08087211 */ /* 0x000fc800078f18ff */
[----:B------:R-:W-:Y:S01]  /*21f0*/  SHF.R.S32.HI R8, RZ, 0x3, R8 ;  /* 0x00000003ff087819 */ /* 0x000fe20000011408 */
[----:B------:R-:W-:Y:S01]  /*2200*/  IMAD.WIDE.U32 R24, R26, c[0x0][0x210], RZ ;  /* 0x000084001a187a25 */ /* 0x000fe200078e00ff */
[----:B------:R-:W-:Y:S04]  /*2210*/  STL.64 [R1+0x20], R154 ;  /* 0x0000209a01007387 */ /* 0x000fe80000100a00 */
[----:B------:R-:W-:Y:S04]  /*2220*/  STL [R1+0x38], R153 ;  /* 0x0000389901007387 */ /* 0x000fe80000100800 */
[----:B------:R-:W-:Y:S01]  /*2230*/  STL.64 [R1+0x30], R24 ;  /* 0x0000301801007387 */ /* 0x000fe20000100a00 */
[----:B------:R-:W-:-:S02]  /*2240*/  IMAD.SHL.U32 R67, R250, 0x2, RZ ;  /* 0x00000002fa437824 */ /* 0x000fc400078e00ff */
[----:B------:R-:W-:Y:S01]  /*2250*/  IMAD.SHL.U32 R152, R251, 0x2, RZ ;  /* 0x00000002fb987824 */ /* 0x000fe200078e00ff */
[----:B------:R-:W-:Y:S02]  /*2260*/  IADD3 R232, R233, 0x20, RZ ;  /* 0x00000020e9e87810 */ /* 0x000fe40007ffe0ff */
[----:B------:R-:W-:Y:S02]  /*2270*/  SHF.L.U64.HI R64, R250, 0x1, R23 ;  /* 0x00000001fa407819 */ /* 0x000fe40000010217 */
[----:B------:R-:W-:Y:S02]  /*2280*/  SHF.L.U64.HI R65, R251, 0x1, R22 ;  /* 0x00000001fb417819 */ /* 0x000fe40000010216 */
[----:B--2---:R-:W-:Y:S01]  /*2290*/  SHF.R.S32.HI R20, RZ, 0x1f, R246 ;  /* 0x0000001fff147819 */ /* 0x004fe200000114f6 */
[----:B------:R-:W-:-:S04]  /*22a0*/  IMAD.WIDE.U32 R2, R246, c[0x0][0x1f0], R2 ;  /* 0x00007c00f6027a25 */ /* 0x000fc800078e0002 */
[----:B------:R-:W-:Y:S01]  /*22b0*/  IMAD R4, R20, c[0x0][0x1f0], RZ ;  /* 0x00007c0014047a24 */ /* 0x000fe200078e02ff */
[----:B------:R-:W-:-:S03]  /*22c0*/  IADD3 R2, P0, R2, R154, RZ ;  /* 0x0000009a02027210 */ /* 0x000fc60007f1e0ff */
[----:B------:R-:W-:Y:S01]  /*22d0*/  IMAD R0, R246, c[0x0][0x1f4], R4 ;  /* 0x00007d00f6007a24 */ /* 0x000fe200078e0204 */
[----:B------:R-:W-:-:S04]  /*22e0*/  LEA R4, R224, 0xffffffc0, 0x6 ;  /* 0xffffffc0e0047811 */ /* 0x000fc800078e30ff */
[----:B------:R-:W-:Y:S02]  /*22f0*/  IADD3.X R3, R153, R3, R0, P0, !PT ;  /* 0x0000000399037210 */ /* 0x000fe400007fe400 */
[----:B------:R-:W-:Y:S01]  /*2300*/  LEA R0, P0, R2, c[0x0][0x1c8], 0x1 ;  /* 0x0000720002007a11 */ /* 0x000fe200078008ff */
[----:B------:R-:W-:-:S03]  /*2310*/  IMAD.IADD R66, R9, 0x1, -R4 ;  /* 0x0000000109427824 */ /* 0x000fc600078e0a04 */
[----:B------:R-:W-:Y:S01]  /*2320*/  LEA.HI.X R12, R2, c[0x0][0x1cc], R3, 0x1, P0 ;  /* 0x00007300020c7a11 */ /* 0x000fe200000f0c03 */
[----:B------:R-:W1:Y:S01]  /*2330*/  SHFL.IDX PT, R4, R0, RZ, 0x181f ;  /* 0x00181fff00047589 */ /* 0x000e6200000e0000 */
[----:B------:R-:W-:-:S03]  /*2340*/  IMAD.IADD R28, R66, 0x1, -R8 ;  /* 0x00000001421c7824 */ /* 0x000fc600078e0a08 */
[----:B------:R-:W2:Y:S02]  /*2350*/  SHFL.IDX PT, R7, R12, RZ, 0x181f ;  /* 0x00181fff0c077589 */ /* 0x000ea400000e0000 */
[C---:B------:R-:W-:Y:S02]  /*2360*/  ISETP.GE.AND P5, PT, R28.reuse, 0x1, PT ;  /* 0x000000011c00780c */ /* 0x040fe40003fa6270 */
[----:B------:R-:W3:Y:S04]  /*2370*/  SHFL.IDX PT, R5, R0, 0x1, 0x181f ;  /* 0x00381f0000057f89 */ /* 0x000ee800000e0000 */
[----:B------:R-:W4:Y:S01]  /*2380*/  SHFL.IDX PT, R10, R12, 0x1, 0x181f ;  /* 0x00381f000c0a7f89 */ /* 0x000f2200000e0000 */
[----:B------:R-:W-:-:S06]  /*2390*/  ISETP.GE.AND P2, PT, R28, 0x11, PT ;  /* 0x000000111c00780c */ /* 0x000fcc0003f46270 */
[C---:B------:R-:W-:Y:S02]  /*23a0*/  @P5 ISETP.GE.AND P1, PT, R250.reuse, c[0x0][0x1d4], PT ;  /* 0x00007500fa005a0c */ /* 0x040fe40003f26270 */
[C---:B-1----:R-:W-:Y:S01]  /*23b0*/  @P5 LEA R2, P0, R250.reuse, R4, 0x1 ;  /* 0x00000004fa025211 */ /* 0x042fe200078008ff */
[----:B------:R-:W1:Y:S03]  /*23c0*/  SHFL.IDX PT, R9, R0, 0x2, 0x181f ;  /* 0x00581f0000097f89 */ /* 0x000e6600000e0000 */
[C---:B--2---:R-:W-:Y:S01]  /*23d0*/  @P5 LEA.HI.X R3, R250.reuse, R7, R23, 0x1, P0 ;  /* 0x00000007fa035211 */ /* 0x044fe200000f0c17 */
[----:B------:R-:W2:Y:S06]  /*23e0*/  SHFL.IDX PT, R11, R12, 0x2, 0x181f ;  /* 0x00581f000c0b7f89 */ /* 0x000eac00000e0000 */
[----:B------:R5:W-:Y:S01]  /*23f0*/  @P5 LDGSTS.E.BYPASS.LTC128B.128 [R247+0x4100], [R2.64], !P1 ;  /* 0x0410000002f75fae */ /* 0x000be2000c901d46 */
[----:B---3--:R-:W-:-:S02]  /*2400*/  @P2 LEA R6, P6, R250, R5, 0x1 ;  /* 0x00000005fa062211 */ /* 0x008fc400078c08ff */
[C---:B------:R-:W-:Y:S01]  /*2410*/  @P5 ISETP.GE.AND P0, PT, R251.reuse, c[0x0][0x1d4], PT ;  /* 0x00007500fb005a0c */ /* 0x040fe20003f06270 */
[----:B------:R-:W3:Y:S04]  /*2420*/  SHFL.IDX PT, R8, R0, 0x3, 0x181f ;  /* 0x00781f0000087f89 */ /* 0x000ee800000e0000 */
[----:B------:R-:W1:Y:S01]  /*2430*/  SHFL.IDX PT, R0, R12, 0x3, 0x181f ;  /* 0x00781f000c007f89 */ /* 0x000e6200000e0000 */
[----:B-----5:R-:W-:-:S04]  /*2440*/  @P5 LEA R2, P1, R251, R4, 0x1 ;  /* 0x00000004fb025211 */ /* 0x020fc800078208ff */
[C---:B------:R-:W-:Y:S02]  /*2450*/  @P5 LEA.HI.X R3, R251.reuse, R7, R22, 0x1, P1 ;  /* 0x00000007fb035211 */ /* 0x040fe400008f0c16 */
[----:B----4-:R-:W-:Y:S02]  /*2460*/  @P2 LEA.HI.X R7, R250, R10, R23, 0x1, P6 ;  /* 0x0000000afa072211 */ /* 0x010fe400030f0c17 */
[----:B------:R-:W-:Y:S01]  /*2470*/  ISETP.GE.AND P6, PT, R28, 0x21, PT ;  /* 0x000000211c00780c */ /* 0x000fe20003fc6270 */
[----:B------:R1:W-:Y:S01]  /*2480*/  @P5 LDGSTS.E.BYPASS.LTC128B.128 [R247+0x6100], [R2.64], !P0 ;  /* 0x0610000002f75fae */ /* 0x0003e2000c101d46 */
[----:B------:R-:W-:Y:S02]  /*2490*/  @P2 ISETP.GE.AND P1, PT, R250, c[0x0][0x1d4], PT ;  /* 0x00007500fa002a0c */ /* 0x000fe40003f26270 */
[----:B------:R-:W-:-:S04]  /*24a0*/  @P2 LEA R4, P0, R251, R5, 0x1 ;  /* 0x00000005fb042211 */ /* 0x000fc800078008ff */
[----:B------:R-:W-:-:S07]  /*24b0*/  @P2 LEA.HI.X R5, R251, R10, R22, 0x1, P0 ;  /* 0x0000000afb052211 */ /* 0x000fce00000f0c16 */
[----:B------:R4:W-:Y:S01]  /*24c0*/  @P2 LDGSTS.E.BYPASS.LTC128B.128 [R247+0x4900], [R6.64], !P1 ;  /* 0x0490000006f72fae */ /* 0x0009e2000c901d46 */
[----:B------:R-:W-:Y:S02]  /*24d0*/  @P2 ISETP.GE.AND P1, PT, R251, c[0x0][0x1d4], PT ;  /* 0x00007500fb002a0c */ /* 0x000fe40003f26270 */
[C---:B------:R-:W-:Y:S02]  /*24e0*/  @P6 ISETP.GE.AND P0, PT, R250.reuse, c[0x0][0x1d4], PT ;  /* 0x00007500fa006a0c */ /* 0x040fe40003f06270 */
[----:B-1----:R-:W-:-:S09]  /*24f0*/  @P6 LEA R2, P5, R250, R9, 0x1 ;  /* 0x00000009fa026211 */ /* 0x002fd200078a08ff */
[----:B------:R3:W-:Y:S01]  /*2500*/  @P2 LDGSTS.E.BYPASS.LTC128B.128 [R247+0x6900], [R4.64], !P1 ;  /* 0x0690000004f72fae */ /* 0x0007e2000c901d46 */
[----:B--2---:R-:W-:Y:S02]  /*2510*/  @P6 LEA.HI.X R3, R250, R11, R23, 0x1, P5 ;  /* 0x0000000bfa036211 */ /* 0x004fe400028f0c17 */
[----:B------:R-:W-:-:S03]  /*2520*/  ISETP.GE.AND P5, PT, R28, 0x31, PT ;  /* 0x000000311c00780c */ /* 0x000fc60003fa6270 */
[----:B------:R1:W-:Y:S01]  /*2530*/  @P6 LDGSTS.E.BYPASS.LTC128B.128 [R247+0x5100], [R2.64], !P0 ;  /* 0x0510000002f76fae */ /* 0x0003e2000c101d46 */
[----:B----4-:R-:W-:-:S04]  /*2540*/  @P6 LEA R6, P2, R251, R9, 0x1 ;  /* 0x00000009fb066211 */ /* 0x010fc800078408ff */
[C---:B------:R-:W-:Y:S02]  /*2550*/  @P6 LEA.HI.X R7, R251.reuse, R11, R22, 0x1, P2 ;  /* 0x0000000bfb076211 */ /* 0x040fe400010f0c16 */
[----:B------:R-:W-:-:S03]  /*2560*/  @P6 ISETP.GE.AND P2, PT, R251, c[0x0][0x1d4], PT ;  /* 0x00007500fb006a0c */ /* 0x000fc60003f46270 */
[----:B---3--:R-:W-:-:S04]  /*2570*/  @P5 LEA R4, P1, R250, R8, 0x1 ;  /* 0x00000008fa045211 */ /* 0x008fc800078208ff */
[----:B------:R-:W-:-:S06]  /*2580*/  @P5 LEA.HI.X R5, R250, R0, R23, 0x1, P1 ;  /* 0x00000000fa055211 */ /* 0x000fcc00008f0c17 */
[----:B------:R2:W-:Y:S01]  /*2590*/  @P6 LDGSTS.E.BYPASS.LTC128B.128 [R247+0x7100], [R6.64], !P2 ;  /* 0x0710000006f76fae */ /* 0x0005e2000d101d46 */
[C---:B-1----:R-:W-:Y:S02]  /*25a0*/  @P5 LEA R2, P0, R251.reuse, R8, 0x1 ;  /* 0x00000008fb025211 */ /* 0x042fe400078008ff */
[----:B------:R-:W-:Y:S02]  /*25b0*/  @P5 ISETP.GE.AND P1, PT, R250, c[0x0][0x1d4], PT ;  /* 0x00007500fa005a0c */ /* 0x000fe40003f26270 */
[C---:B------:R-:W-:Y:S02]  /*25c0*/  @P5 LEA.HI.X R3, R251.reuse, R0, R22, 0x1, P0 ;  /* 0x00000000fb035211 */ /* 0x040fe400000f0c16 */
[----:B------:R-:W-:-:S09]  /*25d0*/  @P5 ISETP.GE.AND P0, PT, R251, c[0x0][0x1d4], PT ;  /* 0x00007500fb005a0c */ /* 0x000fd20003f06270 */
[----:B------:R2:W-:Y:S04]  /*25e0*/  @P5 LDGSTS.E.BYPASS.LTC128B.128 [R247+0x5900], [R4.64], !P1 ;  /* 0x0590000004f75fae */ /* 0x0005e8000c901d46 */
[----:B------:R1:W-:Y:S04]  /*25f0*/  @P5 LDGSTS.E.BYPASS.LTC128B.128 [R247+0x7900], [R2.64], !P0 ;  /* 0x0790000002f75fae */ /* 0x0003e8000c101d46 */
[----:B------:R-:W0:Y:S01]  /*2600*/  LDGDEPBAR ;  /* 0x00000000000079af */ /* 0x000e220000000000 */
[----:B------:R-:W-:-:S04]  /*2610*/  IMAD R0, R13, c[0x0][0x208], RZ ;  /* 0x000082000d007a24 */ /* 0x000fc800078e02ff */
[C---:B------:R-:W-:Y:S02]  /*2620*/  IMAD R0, R249.reuse, c[0x0][0x20c], R0 ;  /* 0x00008300f9007a24 */ /* 0x040fe400078e0200 */
[----:B-1----:R-:W-:Y:S01]  /*2630*/  IMAD.WIDE.U32 R2, R249, c[0x0][0x208], RZ ;  /* 0x00008200f9027a25 */ /* 0x002fe200078e00ff */
[----:B------:R-:W-:-:S04]  /*2640*/  DEPBAR.LE SB0, 0x1 ;  /* 0x000080400000791a */ /* 0x000fc80000000000 */
[----:B------:R-:W-:Y:S01]  /*2650*/  IMAD.IADD R3, R3, 0x1, R0 ;  /* 0x0000000103037824 */ /* 0x000fe200078e0200 */
[----:B------:R-:W-:-:S04]  /*2660*/  DEPBAR.LE SB0, 0x0 ;  /* 0x000080000000791a */ /* 0x000fc80000000000 */
[----:B------:R-:W-:Y:S01]  /*2670*/  IMAD R0, R21, c[0x0][0x210], RZ ;  /* 0x0000840015007a24 */ /* 0x000fe200078e02ff */
[----:B------:R-:W-:Y:S03]  /*2680*/  BAR.SYNC.DEFER_BLOCKING 0x0 ;  /* 0x0000000000007b1d */ /* 0x000fe60000010000 */
[----:B------:R-:W-:-:S04]  /*2690*/  IMAD R0, R26, c[0x0][0x214], R0 ;  /* 0x000085001a007a24 */ /* 0x000fc800078e0200 */
[----:B------:R-:W-:Y:S02]  /*26a0*/  IMAD.IADD R9, R25, 0x1, R0 ;  /* 0x0000000119097824 */ /* 0x000fe400078e0200 */
[----:B------:R-:W1:Y:S01]  /*26b0*/  S2R R25, SR_TID.X ;  /* 0x0000000000197919 */ /* 0x000e620000002100 */
[----:B------:R-:W-:Y:S02]  /*26c0*/  IMAD R8, R20, c[0x0][0x218], RZ ;  /* 0x0000860014087a24 */ /* 0x000fe400078e02ff */
[----:B------:R-:W-:-:S04]  /*26d0*/  IMAD.WIDE.U32 R2, R246, c[0x0][0x218], R2 ;  /* 0x00008600f6027a25 */ /* 0x000fc800078e0002 */
[----:B------:R-:W-:Y:S01]  /*26e0*/  IMAD R0, R246, c[0x0][0x21c], R8 ;  /* 0x00008700f6007a24 */ /* 0x000fe200078e0208 */
[----:B------:R-:W-:-:S04]  /*26f0*/  IADD3 R2, P0, R2, R24, RZ ;  /* 0x0000001802027210 */ /* 0x000fc80007f1e0ff */
[----:B------:R-:W-:Y:S01]  /*2700*/  IADD3.X R3, R9, R3, R0, P0, !PT ;  /* 0x0000000309037210 */ /* 0x000fe200007fe400 */
[----:B--2---:R-:W-:Y:S04]  /*2710*/  LDSM.16.M88.4 R4, [R240+0x2000] ;  /* 0x00200000f004783b */ /* 0x004fe80000000200 */
[----:B------:R-:W-:Y:S04]  /*2720*/  LDSM.16.M88.4 R16, [R233] ;  /* 0x00000000e910783b */ /* 0x000fe80000000200 */
[----:B------:R-:W-:Y:S01]  /*2730*/  LDSM.16.M88.4 R12, [R240] ;  /* 0x00000000f00c783b */ /* 0x000fe20000000200 */
[----:B-1----:R-:W-:-:S02]  /*2740*/  SHF.R.S32.HI R24, RZ, 0x1f, R25 ;  /* 0x0000001fff187819 */ /* 0x002fc40000011419 */
[----:B------:R-:W-:Y:S01]  /*2750*/  LEA R0, P0, R2, c[0x0][0x1f8], 0x1 ;  /* 0x00007e0002007a11 */ /* 0x000fe200078008ff */
[----:B------:R-:W-:Y:S01]  /*2760*/  LDSM.16.M88.4 R32, [R233+0x800] ;  /* 0x00080000e920783b */ /* 0x000fe20000000200 */
[----:B------:R-:W-:Y:S02]  /*2770*/  LEA.HI R24, R24, R25, RZ, 0x3 ;  /* 0x0000001918187211 */ /* 0x000fe400078f18ff */
[----:B------:R-:W-:Y:S01]  /*2780*/  LEA.HI.X R20, R2, c[0x0][0x1fc], R3, 0x1, P0 ;  /* 0x00007f0002147a11 */ /* 0x000fe200000f0c03 */
[----:B------:R-:W-:Y:S01]  /*2790*/  LDSM.16.M88.4 R44, [R233+0x1000] ;  /* 0x00100000e92c783b */ /* 0x000fe20000000200 */
[----:B------:R-:W-:-:S03]  /*27a0*/  LOP3.LUT R24, R24, 0xfffffff8, RZ, 0xc0, !PT ;  /* 0xfffffff818187812 */ /* 0x000fc600078ec0ff */
[----:B------:R-:W1:Y:S02]  /*27b0*/  SHFL.IDX PT, R3, R0, RZ, 0x181f ;  /* 0x00181fff00037589 */ /* 0x000e6400000e0000 */
[----:B------:R-:W-:Y:S02]  /*27c0*/  IMAD.IADD R24, R25, 0x1, -R24 ;  /* 0x0000000119187824 */ /* 0x000fe400078e0a18 */
[----:B------:R-:W2:Y:S04]  /*27d0*/  SHFL.IDX PT, R8, R20, RZ, 0x181f ;  /* 0x00181fff14087589 */ /* 0x000ea800000e0000 */
[----:B------:R-:W-:Y:S04]  /*27e0*/  LDSM.16.M88.4 R48, [R233+0x1800] ;  /* 0x00180000e930783b */ /* 0x000fe80000000200 */
[----:B------:R-:W3:Y:S01]  /*27f0*/  SHFL.IDX PT, R2, R0, 0x1, 0x181f ;  /* 0x00381f0000027f89 */ /* 0x000ee200000e0000 */
[----:B------:R-:W-:-:S03]  /*2800*/  R2P PR, R24, 0x6 ;  /* 0x0000000618007804 */ /* 0x000fc60000000000 */
[----:B------:R-:W-:Y:S04]  /*2810*/  STL [R1+0x40], R9 ;  /* 0x0000400901007387 */ /* 0x000fe80000100800 */
[----:B------:R-:W4:Y:S04]  /*2820*/  SHFL.IDX PT, R10, R20, 0x1, 0x181f ;  /* 0x00381f00140a7f89 */ /* 0x000f2800000e0000 */
[----:B------:R-:W5:Y:S04]  /*2830*/  SHFL.IDX PT, R9, R0, 0x2, 0x181f ;  /* 0x00581f0000097f89 */ /* 0x000f6800000e0000 */
[----:B------:R-:W5:Y:S04]  /*2840*/  SHFL.IDX PT, R11, R20, 0x2, 0x181f ;  /* 0x00581f00140b7f89 */ /* 0x000f6800000e0000 */
[----:B------:R-:W5:Y:S01]  /*2850*/  SHFL.IDX PT, R0, R0, 0x3, 0x181f ;  /* 0x00781f0000007f89 */ /* 0x000f6200000e0000 */
[----:B-1----:R-:W-:-:S03]  /*2860*/  IADD3 R26, P0, R3, R67, RZ ;  /* 0x00000043031a7210 */ /* 0x002fc60007f1e0ff */
[----:B------:R1:W1:Y:S01]  /*2870*/  SHFL.IDX PT, R29, R20, 0x3, 0x181f ;  /* 0x00781f00141d7f89 */ /* 0x00026200000e0000 */
[----:B------:R-:W-:Y:S02]  /*2880*/  @P1 IADD3 R232, R233, -0x20, RZ ;  /* 0xffffffe0e9e81810 */ /* 0x000fe40007ffe0ff */
[----:B------:R-:W-:Y:S01]  /*2890*/  IADD3 R24, P1, R3, R152, RZ ;  /* 0x0000009803187210 */ /* 0x000fe20007f3e0ff */
[--C-:B--2---:R-:W-:Y:S01]  /*28a0*/  IMAD.X R27, R8, 0x1, R64.reuse, P0 ;  /* 0x00000001081b7824 */ /* 0x104fe200000e0640 */
[----:B---3--:R-:W-:Y:S01]  /*28b0*/  IADD3 R22, P0, R2, R67, RZ ;  /* 0x0000004302167210 */ /* 0x008fe20007f1e0ff */
[----:B------:R-:W-:Y:S01]  /*28c0*/  HMMA.16816.F32.BF16 R52, R4, R16, RZ ;  /* 0x000000100434723c */ /* 0x000fe200000418ff */
[----:B------:R-:W-:Y:S01]  /*28d0*/  ISETP.GE.AND P5, PT, R250, c[0x0][0x1d4], PT ;  /* 0x00007500fa007a0c */ /* 0x000fe20003fa6270 */
[----:B------:R-:W-:Y:S01]  /*28e0*/  IMAD.X R25, R8, 0x1, R65, P1 ;  /* 0x0000000108197824 */ /* 0x000fe200008e0641 */
[----:B------:R-:W-:Y:S01]  /*28f0*/  LDSM.16.M88.4 R60, [R232] ;  /* 0x00000000e83c783b */ /* 0x000fe20000000200 */
[----:B----4-:R-:W-:-:S04]  /*2900*/  IMAD.X R23, R10, 0x1, R64, P0 ;  /* 0x000000010a177824 */ /* 0x010fc800000e0640 */
[----:B------:R-:W-:Y:S01]  /*2910*/  HMMA.16816.F32.BF16 R128, R12, R16, RZ ;  /* 0x000000100c80723c */ /* 0x000fe200000418ff */
[----:B------:R-:W-:Y:S01]  /*2920*/  ISETP.LT.OR P6, PT, R28, 0x1, P5 ;  /* 0x000000011c00780c */ /* 0x000fe20002fc1670 */
[----:B------:R-:W-:Y:S04]  /*2930*/  LDSM.16.M88.4 R40, [R232+0x800] ;  /* 0x00080000e828783b */ /* 0x000fe80000000200 */
[----:B------:R-:W-:Y:S01]  /*2940*/  LDSM.16.M88.4 R36, [R232+0x1000] ;  /* 0x00100000e824783b */ /* 0x000fe20000000200 */
[----:B------:R-:W-:Y:S02]  /*2950*/  IADD3 R16, P1, R2, R152, RZ ;  /* 0x0000009802107210 */ /* 0x000fe40007f3e0ff */
[----:B-----5:R-:W-:-:S03]  /*2960*/  IADD3 R2, P0, R9, R67, RZ ;  /* 0x0000004309027210 */ /* 0x020fc60007f1e0ff */
[----:B------:R-:W-:Y:S01]  /*2970*/  IMAD.X R17, R10, 0x1, R65, P1 ;  /* 0x000000010a117824 */ /* 0x000fe200008e0641 */
[----:B-1----:R-:W-:Y:S01]  /*2980*/  IADD3 R20, P1, R9, R152, RZ ;  /* 0x0000009809147210 */ /* 0x002fe20007f3e0ff */
[----:B------:R-:W-:Y:S01]  /*2990*/  HMMA.16816.F32.BF16 R96, R4, R18, RZ ;  /* 0x000000120460723c */ /* 0x000fe200000418ff */
[----:B------:R-:W-:-:S03]  /*29a0*/  IMAD.X R3, R11, 0x1, R64, P0 ;  /* 0x000000010b037824 */ /* 0x000fc600000e0640 */
[----:B------:R-:W-:Y:S01]  /*29b0*/  IMAD.X R21, R11, 0x1, R65, P1 ;  /* 0x000000010b157824 */ /* 0x000fe200008e0641 */
[----:B------:R-:W-:Y:S01]  /*29c0*/  ISETP.GE.AND P1, PT, R251, c[0x0][0x1d4], PT ;  /* 0x00007500fb007a0c */ /* 0x000fe20003f26270 */
[----:B------:R-:W-:Y:S02]  /*29d0*/  LDSM.16.M88.4 R8, [R242] ;  /* 0x00000000f208783b */ /* 0x000fe40000000200 */
[----:B------:R-:W-:Y:S07]  /*29e0*/  HMMA.16816.F32.BF16 R100, R12, R18, RZ ;  /* 0x000000120c64723c */ /* 0x000fee00000418ff */
[----:B------:R-:W-:Y:S01]  /*29f0*/  IADD3 R18, P0, R0, R67, RZ ;  /* 0x0000004300127210 */ /* 0x000fe20007f1e0ff */
[----:B------:R-:W-:Y:S04]  /*2a00*/  HMMA.16816.F32.BF16 R68, R4, R32, RZ ;  /* 0x000000200444723c */ /* 0x000fe800000418ff */
[----:B------:R-:W-:Y:S01]  /*2a10*/  IMAD.X R19, R29, 0x1, R64, P0 ;  /* 0x000000011d137824 */ /* 0x000fe200000e0640 */
[----:B------:R-:W-:-:S03]  /*2a20*/  ISETP.LT.OR P0, PT, R28, 0x1, P1 ;  /* 0x000000011c00780c */ /* 0x000fc60000f01670 */
[C---:B------:R-:W-:Y:S08]  /*2a30*/  HMMA.16816.F32.BF16 R56, R4.reuse, R44, RZ ;  /* 0x0000002c0438723c */ /* 0x040ff000000418ff */
[C---:B------:R-:W-:Y:S08]  /*2a40*/  HMMA.16816.F32.BF16 R76, R4.reuse, R48, RZ ;  /* 0x00000030044c723c */ /* 0x040ff000000418ff */
[C---:B------:R-:W-:Y:S08]  /*2a50*/  HMMA.16816.F32.BF16 R116, R4.reuse, R34, RZ ;  /* 0x000000220474723c */ /* 0x040ff000000418ff */
[C---:B------:R-:W-:Y:S08]  /*2a60*/  HMMA.16816.F32.BF16 R120, R4.reuse, R46, RZ ;  /* 0x0000002e0478723c */ /* 0x040ff000000418ff */
[----:B------:R-:W-:Y:S01]  /*2a70*/  HMMA.16816.F32.BF16 R124, R4, R50, RZ ;  /* 0x00000032047c723c */ /* 0x000fe200000418ff */
[----:B------:R-:W1:Y:S07]  /*2a80*/  LDSM.16.M88.4 R4, [R242+0x2000] ;  /* 0x00200000f204783b */ /* 0x000e6e0000000200 */
[C---:B------:R-:W-:Y:S08]  /*2a90*/  HMMA.16816.F32.BF16 R88, R12.reuse, R32, RZ ;  /* 0x000000200c58723c */ /* 0x040ff000000418ff */
[----:B------:R-:W-:Y:S01]  /*2aa0*/  HMMA.16816.F32.BF16 R92, R12, R34, RZ ;  /* 0x000000220c5c723c */ /* 0x000fe200000418ff */
[----:B------:R-:W2:Y:S04]  /*2ab0*/  LDSM.16.M88.4 R32, [R232+0x1800] ;  /* 0x00180000e820783b */ /* 0x000ea80000000200 */
        /* <DEDUP_REMOVED lines=12> */
[----:B------:R-:W-:-:S05]  /*2b80*/  ISETP.LT.OR P1, PT, R28, 0x31, P1 ;  /* 0x000000311c00780c */ /* 0x000fca0000f21670 */
[----:B------:R1:W-:Y:S01]  /*2b90*/  LDGSTS.E.BYPASS.LTC128B.128 [R247+0x1100], [R2.64], !P6 ;  /* 0x0110000002f77fae */ /* 0x0003e2000f101d46 */
[C---:B------:R-:W-:Y:S03]  /*2ba0*/  HMMA.16816.F32.BF16 R84, R12.reuse, R44, RZ ;  /* 0x0000002c0c54723c */ /* 0x040fe600000418ff */
[----:B------:R4:W-:Y:S04]  /*2bb0*/  LDGSTS.E.BYPASS.LTC128B.128 [R247+0x3100], [R20.64], !P0 ;  /* 0x0310000014f77fae */ /* 0x0009e8000c101d46 */
[----:B------:R5:W-:Y:S01]  /*2bc0*/  LDGSTS.E.BYPASS.LTC128B.128 [R247+0x1900], [R18.64], !P5 ;  /* 0x0190000012f77fae */ /* 0x000be2000e901d46 */
[C---:B------:R-:W-:Y:S08]  /*2bd0*/  HMMA.16816.F32.BF16 R80, R12.reuse, R46, RZ ;  /* 0x0000002e0c50723c */ /* 0x040ff000000418ff */
[----:B------:R-:W-:Y:S01]  /*2be0*/  HMMA.16816.F32.BF16 R72, R12, R48, RZ ;  /* 0x000000300c48723c */ /* 0x000fe200000418ff */
[----:B-1----:R-:W-:Y:S01]  /*2bf0*/  IMAD.MOV.U32 R3, RZ, RZ, 0x40 ;  /* 0x00000040ff037424 */ /* 0x002fe200078e00ff */
[----:B------:R-:W-:-:S06]  /*2c00*/  IADD3 R2, P6, R0, R152, RZ ;  /* 0x0000009800027210 */ /* 0x000fcc0007fde0ff */
[----:B---3--:R-:W-:Y:S01]  /*2c10*/  HMMA.16816.F32.BF16 R24, R12, R50, RZ ;  /* 0x000000320c18723c */ /* 0x008fe200000418ff */
[----:B------:R-:W-:Y:S01]  /*2c20*/  SEL R0, R3, 0xffffffc0, !P2 ;  /* 0xffffffc003007807 */ /* 0x000fe20005000000 */
[----:B------:R-:W-:-:S04]  /*2c30*/  IMAD.X R3, R29, 0x1, R65, P6 ;  /* 0x000000011d037824 */ /* 0x000fc800030e0641 */
[----:B------:R-:W-:Y:S02]  /*2c40*/  IMAD.IADD R235, R233, 0x1, R0 ;  /* 0x00000001e9eb7824 */ /* 0x000fe400078e0200 */
[C---:B------:R-:W-:Y:S01]  /*2c50*/  HMMA.16816.F32.BF16 R140, R4.reuse, R36, R56 ;  /* 0x00000024048c723c */ /* 0x040fe20000041838 */
[----:B------:R1:W-:Y:S04]  /*2c60*/  LDGSTS.E.BYPASS.LTC128B.128 [R247+0x3900], [R2.64], !P1 ;  /* 0x0390000002f77fae */ /* 0x0003e8000c901d46 */
[----:B-----5:R-:W-:Y:S04]  /*2c70*/  LDSM.16.M88.4 R16, [R241+0x2000] ;  /* 0x00200000f110783b */ /* 0x020fe80000000200 */
[----:B------:R-:W3:Y:S01]  /*2c80*/  LDSM.16.M88.4 R56, [R235] ;  /* 0x00000000eb38783b */ /* 0x000ee20000000200 */
[C---:B------:R-:W-:Y:S03]  /*2c90*/  HMMA.16816.F32.BF16 R12, R4.reuse, R60, R52 ;  /* 0x0000003c040c723c */ /* 0x040fe60000041834 */
[----:B------:R-:W5:Y:S04]  /*2ca0*/  LDSM.16.M88.4 R52, [R235+0x800] ;  /* 0x00080000eb34783b */ /* 0x000f680000000200 */
[----:B------:R-:W1:Y:S01]  /*2cb0*/  LDSM.16.M88.4 R44, [R235+0x1800] ;  /* 0x00180000eb2c783b */ /* 0x000e620000000200 */
[C---:B------:R-:W-:Y:S03]  /*2cc0*/  HMMA.16816.F32.BF16 R68, R4.reuse, R40, R68 ;  /* 0x000000280444723c */ /* 0x040fe60000041844 */
[----:B------:R-:W-:Y:S04]  /*2cd0*/  LDSM.16.M88.4 R48, [R235+0x1000] ;  /* 0x00100000eb30783b */ /* 0x000fe80000000200 */
[----:B------:R-:W0:Y:S01]  /*2ce0*/  LDGDEPBAR ;  /* 0x00000000000079af */ /* 0x000e220000000000 */
[----:B------:R-:W-:Y:S08]  /*2cf0*/  HMMA.16816.F32.BF16 R116, R4, R42, R116 ;  /* 0x0000002a0474723c */ /* 0x000ff00000041874 */
[C---:B------:R-:W-:Y:S08]  /*2d00*/  HMMA.16816.F32.BF16 R132, R8.reuse, R40, R88 ;  /* 0x000000280884723c */ /* 0x040ff00000041858 */
[C---:B------:R-:W-:Y:S08]  /*2d10*/  HMMA.16816.F32.BF16 R128, R8.reuse, R60, R128 ;  /* 0x0000003c0880723c */ /* 0x040ff00000041880 */
[C---:B------:R-:W-:Y:S08]  /*2d20*/  HMMA.16816.F32.BF16 R144, R8.reuse, R36, R84 ;  /* 0x000000240890723c */ /* 0x040ff00000041854 */
[C---:B--2---:R-:W-:Y:S08]  /*2d30*/  HMMA.16816.F32.BF16 R148, R8.reuse, R32, R72 ;  /* 0x000000200894723c */ /* 0x044ff00000041848 */
[C---:B------:R-:W-:Y:S08]  /*2d40*/  HMMA.16816.F32.BF16 R88, R8.reuse, R62, R100 ;  /* 0x0000003e0858723c */ /* 0x040ff00000041864 */
[C---:B------:R-:W-:Y:S08]  /*2d50*/  HMMA.16816.F32.BF16 R40, R8.reuse, R42, R92 ;  /* 0x0000002a0828723c */ /* 0x040ff0000004185c */
[C---:B------:R-:W-:Y:S08]  /*2d60*/  HMMA.16816.F32.BF16 R112, R8.reuse, R38, R80 ;  /* 0x000000260870723c */ /* 0x040ff00000041850 */
[----:B------:R-:W-:Y:S01]  /*2d70*/  HMMA.16816.F32.BF16 R108, R8, R34, R24 ;  /* 0x00000022086c723c */ /* 0x000fe20000041818 */
[----:B------:R-:W2:Y:S01]  /*2d80*/  LDSM.16.M88.4 R8, [R241] ;  /* 0x00000000f108783b */ /* 0x000ea20000000200 */
[----:B-1----:R-:W-:-:S06]  /*2d90*/  IADD3 R2, R232, 0x2000, RZ ;  /* 0x00002000e8027810 */ /* 0x002fcc0007ffe0ff */
[----:B------:R-:W-:Y:S01]  /*2da0*/  HMMA.16816.F32.BF16 R76, R4, R32, R76 ;  /* 0x00000020044c723c */ /* 0x000fe2000004184c */
[----:B------:R-:W-:-:S05]  /*2db0*/  IMAD.IADD R234, R2, 0x1, R0 ;  /* 0x0000000102ea7824 */ /* 0x000fca00078e0200 */
[----:B------:R-:W-:Y:S02]  /*2dc0*/  LDSM.16.M88.4 R28, [R234+-0x2000] ;  /* 0xffe00000ea1c783b */ /* 0x000fe40000000200 */
[C---:B------:R-:W-:Y:S02]  /*2dd0*/  HMMA.16816.F32.BF16 R136, R4.reuse, R62, R96 ;  /* 0x0000003e0488723c */ /* 0x040fe40000041860 */
[----:B------:R-:W-:Y:S04]  /*2de0*/  LDSM.16.M88.4 R24, [R234+-0x1800] ;  /* 0xffe80000ea18783b */ /* 0x000fe80000000200 */
[----:B----4-:R-:W-:Y:S02]  /*2df0*/  LDSM.16.M88.4 R20, [R234+-0x1000] ;  /* 0xfff00000ea14783b */ /* 0x010fe40000000200 */
[C---:B------:R-:W-:Y:S02]  /*2e00*/  HMMA.16816.F32.BF16 R120, R4.reuse, R38, R120 ;  /* 0x000000260478723c */ /* 0x040fe40000041878 */
[----:B------:R-:W-:Y:S06]  /*2e10*/  LDSM.16.M88.4 R36, [R234+-0x800] ;  /* 0xfff80000ea24783b */ /* 0x000fec0000000200 */
[----:B------:R-:W-:Y:S01]  /*2e20*/  HMMA.16816.F32.BF16 R124, R4, R34, R124 ;  /* 0x00000022047c723c */ /* 0x000fe2000004187c */
[----:B------:R-:W1:Y:S07]  /*2e30*/  LDSM.16.M88.4 R4, [R243+0x2000] ;  /* 0x00200000f304783b */ /* 0x000e6e0000000200 */
[C---:B---3--:R-:W-:Y:S01]  /*2e40*/  HMMA.16816.F32.BF16 R104, R16.reuse, R56, R12 ;  /* 0x000000381068723c */ /* 0x048fe2000004180c */
[----:B------:R-:W3:Y:S07]  /*2e50*/  LDSM.16.M88.4 R12, [R243] ;  /* 0x00000000f30c783b */ /* 0x000eee0000000200 */
[C---:B-----5:R-:W-:Y:S08]  /*2e60*/  HMMA.16816.F32.BF16 R100, R16.reuse, R52, R68 ;  /* 0x000000341064723c */ /* 0x060ff00000041844 */
[C---:B------:R-:W-:Y:S08]  /*2e70*/  HMMA.16816.F32.BF16 R68, R16.reuse, R44, R76 ;  /* 0x0000002c1044723c */ /* 0x040ff0000004184c */
[----:B------:R-:W-:Y:S08]  /*2e80*/  HMMA.16816.F32.BF16 R84, R16, R58, R136 ;  /* 0x0000003a1054723c */ /* 0x000ff00000041888 */
[C---:B--2---:R-:W-:Y:S08]  /*2e90*/  HMMA.16816.F32.BF16 R92, R8.reuse, R56, R128 ;  /* 0x00000038085c723c */ /* 0x044ff00000041880 */
[----:B------:R-:W-:Y:S08]  /*2ea0*/  HMMA.16816.F32.BF16 R80, R8, R58, R88 ;  /* 0x0000003a0850723c */ /* 0x000ff00000041858 */
[----:B------:R-:W-:Y:S08]  /*2eb0*/  HMMA.16816.F32.BF16 R76, R16, R54, R116 ;  /* 0x00000036104c723c */ /* 0x000ff00000041874 */
[----:B------:R-:W-:Y:S08]  /*2ec0*/  HMMA.16816.F32.BF16 R56, R8, R52, R132 ;  /* 0x000000340838723c */ /* 0x000ff00000041884 */
        /* <DEDUP_REMOVED lines=8> */
[----:B------:R-:W-:Y:S01]  /*2f50*/  HMMA.16816.F32.BF16 R44, R8, R46, R108 ;  /* 0x0000002e082c723c */ /* 0x000fe2000004186c */
[----:B------:R-:W-:Y:S07]  /*2f60*/  LDSM.16.M88.4 R8, [R240+0x6000] ;  /* 0x00600000f008783b */ /* 0x000fee0000000200 */
[C---:B-1----:R-:W-:Y:S08]  /*2f70*/  HMMA.16816.F32.BF16 R132, R4.reuse, R36, R68 ;  /* 0x000000240484723c */ /* 0x042ff00000041844 */
[----:B------:R-:W-:Y:S08]  /*2f80*/  HMMA.16816.F32.BF16 R108, R4, R24, R100 ;  /* 0x00000018046c723c */ /* 0x000ff00000041864 */
[C---:B---3--:R-:W-:Y:S08]  /*2f90*/  HMMA.16816.F32.BF16 R124, R12.reuse, R28, R92 ;  /* 0x0000001c0c7c723c */ /* 0x048ff0000004185c */
        /* <DEDUP_REMOVED lines=28> */
[-C--:B------:R-:W-:Y:S08]  /*3160*/  HMMA.16816.F32.BF16 R76, R8, R48.reuse, R88 ;  /* 0x00000030084c723c */ /* 0x080ff00000041858 */
        /* <DEDUP_REMOVED lines=14> */
[C---:B---3--:R-:W-:Y:S01]  /*3250*/  HMMA.16816.F32.BF16 R116, R20.reuse, R26, R40 ;  /* 0x0000001a1474723c */ /* 0x048fe20000041828 */
        /* <DEDUP_REMOVED lines=19> */
[----:B------:R-:W3:Y:S07]  /*3390*/  LDSM.16.M88.4 R44, [R234] ;  /* 0x00000000ea2c783b */ /* 0x000eee0000000200 */
[C---:B------:R-:W-:Y:S08]  /*33a0*/  HMMA.16816.F32.BF16 R104, R20.reuse, R52, R100 ;  /* 0x000000341468723c */ /* 0x040ff00000041864 */
[----:B------:R-:W-:Y:S01]  /*33b0*/  HMMA.16816.F32.BF16 R72, R20, R54, R80 ;  /* 0x000000361448723c */ /* 0x000fe20000041850 */
[----:B------:R-:W4:Y:S01]  /*33c0*/  LDSM.16.M88.4 R20, [R234+0x1800] ;  /* 0x00180000ea14783b */ /* 0x000f220000000200 */
[----:B------:R-:W-:Y:S01]  /*33d0*/  ISETP.GE.AND P0, PT, R224, 0x2, PT ;  /* 0x00000002e000780c */ /* 0x000fe20003f06270 */
[----:B------:R-:W-:-:S05]  /*33e0*/  DEPBAR.LE SB0, 0x0 ;  /* 0x000080000000791a */ /* 0x000fca0000000000 */
        /* <DEDUP_REMOVED lines=15> */
[----:B------:R-:W-:Y:S01]  /*34e0*/  HMMA.16816.F32.BF16 R12, R12, R34, R72 ;  /* 0x000000220c0c723c */ /* 0x000fe20000041848 */
[----:B------:R-:W-:Y:S01]  /*34f0*/  BSSY B0, `(.L_x_3808) ;  /* 0x000005e000007945 */ /* 0x000fe20003800000 */
[----:B------:R-:W-:-:S06]  /*3500*/  ISETP.GT.AND P1, PT, R157, 0x3f, PT ;  /* 0x0000003f9d00780c */ /* 0x000fcc0003f24270 */
        /* <DEDUP_REMOVED lines=47> */
.L_x_3900:
[----:B------:R-:W-:Y:S05]  /*3800*/  BRA.DIV ~URZ, `(.L_x_3811) ;  /* 0x0000f6a27f007947 */ /* 0x000fea000b800000 */
[----:B------:R-:W3:Y:S01]  /*3810*/  SHFL.IDX PT, R2, R4, RZ, 0x181f ;  /* 0x00181fff04027589 */ /* 0x000ee200000e0000 */
[----:B------:R-:W-:Y:S02]  /*3820*/  ISETP.GE.AND P2, PT, R250, c[0x0][0x1d4], PT ;  /* 0x00007500fa007a0c */ /* 0x000fe40003f46270 */
[----:B------:R-:W-:Y:S01]  /*3830*/  ISETP.GE.AND P0, PT, R251, c[0x0][0x1d4], PT ;  /* 0x00007500fb007a0c */ /* 0x000fe20003f06270 */
[----:B------:R-:W4:Y:S04]  /*3840*/  SHFL.IDX PT, R5, R4, 0x1, 0x181f ;  /* 0x00381f0004057f89 */ /* 0x000f2800000e0000 */
[----:B------:R-:W5:Y:S04]  /*3850*/  SHFL.IDX PT, R9, R0, 0x1, 0x181f ;  /* 0x00381f0000097f89 */ /* 0x000f6800000e0000 */
[----:B------:R-:W1:Y:S04]  /*3860*/  SHFL.IDX PT, R12, R4, 0x2, 0x181f ;  /* 0x00581f00040c7f89 */ /* 0x000e6800000e0000 */
[----:B------:R-:W2:Y:S01]  /*3870*/  SHFL.IDX PT, R13, R0, 0x2, 0x181f ;  /* 0x00581f00000d7f89 */ /* 0x000ea200000e0000 */
        /* <DEDUP_REMOVED lines=13> */
[----:B-1----:R-:W-:-:S02]  /*3950*/  IADD3 R6, P5, R12, R152, RZ ;  /* 0x000000980c067210 */ /* 0x002fc40007fbe0ff */
[----:B--2---:R-:W-:-:S03]  /*3960*/  IADD3 R2, P6, R12, R67, RZ ;  /* 0x000000430c027210 */ /* 0x004fc60007fde0ff */
[C---:B------:R-:W-:Y:S02]  /*3970*/  IMAD.X R7, R13.reuse, 0x1, R65, P5 ;  /* 0x000000010d077824 */ /* 0x040fe400028e0641 */
[----:B------:R-:W-:Y:S01]  /*3980*/  IMAD.X R3, R13, 0x1, R64, P6 ;  /* 0x000000010d037824 */ /* 0x000fe200030e0640 */
[----:B----4-:R3:W1:Y:S04]  /*3990*/  SHFL.IDX PT, R8, R0, 0x3, 0x181f ;  /* 0x00781f0000087f89 */ /* 0x01066800000e0000 */
[----:B------:R3:W2:Y:S04]  /*39a0*/  SHFL.IDX PT, R0, R4, 0x3, 0x181f ;  /* 0x00781f0004007f89 */ /* 0x0006a800000e0000 */
[----:B------:R3:W-:Y:S04]  /*39b0*/  LDGSTS.E.BYPASS.LTC128B.128 [R247+0x5100], [R2.64], !P2 ;  /* 0x0510000002f77fae */ /* 0x0007e8000d101d46 */
[----:B------:R4:W-:Y:S02]  /*39c0*/  LDGSTS.E.BYPASS.LTC128B.128 [R247+0x7100], [R6.64], !P0 ;  /* 0x0710000006f77fae */ /* 0x0009e4000c101d46 */
[----:B----4-:R-:W-:-:S04]  /*39d0*/  SEL R6, RZ, 0x10, P2 ;  /* 0x00000010ff067807 */ /* 0x010fc80001000000 */
.L_x_3901:
[----:B-123--:R-:W-:Y:S02]  /*39e0*/  IADD3 R2, -R6, 0x10, RZ ;  /* 0x0000001006027810 */ /* 0x00efe40007ffe1ff */
        /* <DEDUP_REMOVED lines=14> */
.L_x_3809:
[----:B------:R-:W-:Y:S05]  /*3ad0*/  BSYNC B0 ;  /* 0x0000000000007941 */ /* 0x000fea0003800000 */
.L_x_3808:
[----:B-1----:R-:W2:Y:S04]  /*3ae0*/  LDL R3, [R1+0x44] ;  /* 0x0000440001037983 */ /* 0x002ea80000100800 */
[----:B------:R-:W2:Y:S04]  /*3af0*/  LDL R0, [R1+0x54] ;  /* 0x0000540001007983 */ /* 0x000ea80000100800 */
[----:B------:R-:W3:Y:S01]  /*3b00*/  LDL R6, [R1+0x50] ;  /* 0x0000500001067983 */ /* 0x000ee20000100800 */
[----:B------:R-:W-:Y:S02]  /*3b10*/  MOV R2, 0xffffffc0 ;  /* 0xffffffc000027802 */ /* 0x000fe40000000f00 */
[----:B------:R-:W-:Y:S01]  /*3b20*/  MOV R4, c[0x0][0x2ac] ;  /* 0x0000ab0000047a02 */ /* 0x000fe20000000f00 */
[----:B------:R-:W0:Y:S02]  /*3b30*/  LDGDEPBAR ;  /* 0x00000000000079af */ /* 0x000e240000000000 */
[----:B------:R-:W-:-:S04]  /*3b40*/  IMAD R2, R224, R2, 0x41 ;  /* 0x00000041e0027424 */ /* 0x000fc800078e0202 */
[----:B------:R-:W-:Y:S01]  /*3b50*/  IMAD R2, R4, c[0x0][0x1d0], R2 ;  /* 0x0000740004027a24 */ /* 0x000fe200078e0202 */
[----:B--2---:R-:W-:Y:S02]  /*3b60*/  IADD3 R0, R0, R3, RZ ;  /* 0x0000000300007210 */ /* 0x004fe40007ffe0ff */
[----:B---3--:R-:W-:-:S03]  /*3b70*/  IADD3 R5, -R6, R66, RZ ;  /* 0x0000004206057210 */ /* 0x008fc60007ffe1ff */
[----:B------:R-:W-:Y:S01]  /*3b80*/  @P4 IMAD.HI.U32 R3, R0, c[0x0][0x2c8], RZ ;  /* 0x0000b20000034a27 */ /* 0x000fe200078e00ff */
[----:B------:R-:W-:-:S04]  /*3b90*/  IADD3 R4, R2, -c[0x0][0x168], -R6 ;  /* 0x80005a0002047a10 */ /* 0x000fc80007ffe806 */
[----:B------:R-:W-:Y:S01]  /*3ba0*/  @P4 SHF.R.U32.HI R0, RZ, c[0x0][0x2cc], R3 ;  /* 0x0000b300ff004a19 */ /* 0x000fe20000011603 */
[----:B------:R-:W-:Y:S05]  /*3bb0*/  BRA.DIV ~URZ, `(.L_x_3812) ;  /* 0x0000f8227f007947 */ /* 0x000fea000b800000 */
[----:B------:R1:W2:Y:S02]  /*3bc0*/  SHFL.IDX PT, R2, R0, RZ, 0x1c1f ;  /* 0x001c1fff00027589 */ /* 0x0002a400000e0000 */
.L_x_3902:
        /* <DEDUP_REMOVED lines=42> */
[C---:B------:R-:W-:Y:S02]  /*3e70*/  ISETP.GT.AND P0, PT, R3.reuse, 0x9, PT ;  /* 0x000000090300780c */ /* 0x040fe40003f04270 */
[----:B------:R-:W-:Y:S02]  /*3e80*/  ISETP.GT.AND P2, PT, R3, 0x8, PT ;  /* 0x000000080300780c */ /* 0x000fe40003f44270 */
[----:B------:R-:W-:Y:S02]  /*3e90*/  FSEL R16, R59, -INF , P0 ;  /* 0xff8000003b107808 */ /* 0x000fe40000000000 */
[----:B------:R-:W-:Y:S02]  /*3ea0*/  ISETP.GT.AND P0, PT, R3, 0x19, PT ;  /* 0x000000190300780c */ /* 0x000fe40003f04270 */
[----:B------:R-:W-:Y:S02]  /*3eb0*/  IMNMX R2, R5, R2, PT ;  /* 0x0000000205027217 */ /* 0x000fe40003800200 */
[----:B------:R-:W-:-:S02]  /*3ec0*/  FSEL R26, R51, -INF , P0 ;  /* 0xff800000331a7808 */ /* 0x000fc40000000000 */
[C---:B------:R-:W-:Y:S02]  /*3ed0*/  ISETP.GT.AND P0, PT, R3.reuse, 0x29, PT ;  /* 0x000000290300780c */ /* 0x040fe40003f04270 */
[----:B------:R-:W-:Y:S02]  /*3ee0*/  ISETP.GT.AND P5, PT, R3, 0x1, PT ;  /* 0x000000010300780c */ /* 0x000fe40003fa4270 */
[----:B------:R-:W-:Y:S02]  /*3ef0*/  FSEL R146, R39, -INF , P0 ;  /* 0xff80000027927808 */ /* 0x000fe40000000000 */
[----:B------:R-:W-:Y:S02]  /*3f00*/  ISETP.GT.AND P0, PT, R3, 0x31, PT ;  /* 0x000000310300780c */ /* 0x000fe40003f04270 */
[----:B------:R-:W-:Y:S02]  /*3f10*/  FSEL R14, R58, -INF , P2 ;  /* 0xff8000003a0e7808 */ /* 0x000fe40001000000 */
[----:B------:R-:W-:-:S02]  /*3f20*/  FSEL R141, R35, -INF , P0 ;  /* 0xff800000238d7808 */ /* 0x000fc40000000000 */
[----:B------:R-:W-:Y:S02]  /*3f30*/  ISETP.GT.AND P2, PT, R3, 0x18, PT ;  /* 0x000000180300780c */ /* 0x000fe40003f44270 */
[----:B------:R-:W-:Y:S02]  /*3f40*/  ISETP.GT.AND P0, PT, R2, RZ, PT ;  /* 0x000000ff0200720c */ /* 0x000fe40003f04270 */
[----:B------:R-:W-:Y:S02]  /*3f50*/  IMNMX R0, R5, R0, PT ;  /* 0x0000000005007217 */ /* 0x000fe40003800200 */
[----:B------:R-:W-:Y:S02]  /*3f60*/  FSEL R10, R63, -INF , P5 ;  /* 0xff8000003f0a7808 */ /* 0x000fe40002800000 */
[----:B------:R-:W-:Y:S02]  /*3f70*/  ISETP.GT.AND P5, PT, R3, 0x11, PT ;  /* 0x000000110300780c */ /* 0x000fe40003fa4270 */
[----:B------:R-:W-:-:S02]  /*3f80*/  FSEL R25, R50, -INF , P2 ;  /* 0xff80000032197808 */ /* 0x000fc40001000000 */
[----:B------:R-:W-:Y:S02]  /*3f90*/  FSEL R22, R100, -INF , P0 ;  /* 0xff80000064167808 */ /* 0x000fe40000000000 */
[----:B------:R-:W-:Y:S02]  /*3fa0*/  ISETP.GT.AND P2, PT, R3, 0x28, PT ;  /* 0x000000280300780c */ /* 0x000fe40003f44270 */
[----:B------:R-:W-:Y:S02]  /*3fb0*/  ISETP.GT.AND P0, PT, R0, 0x1, PT ;  /* 0x000000010000780c */ /* 0x000fe40003f04270 */
[----:B------:R-:W-:Y:S02]  /*3fc0*/  FSEL R21, R55, -INF , P5 ;  /* 0xff80000037157808 */ /* 0x000fe40002800000 */
[----:B------:R-:W-:Y:S02]  /*3fd0*/  ISETP.GT.AND P5, PT, R3, 0x21, PT ;  /* 0x000000210300780c */ /* 0x000fe40003fa4270 */
[----:B------:R-:W-:-:S02]  /*3fe0*/  FSEL R147, R38, -INF , P2 ;  /* 0xff80000026937808 */ /* 0x000fc40001000000 */
[----:B------:R-:W-:Y:S02]  /*3ff0*/  FSEL R27, R103, -INF , P0 ;  /* 0xff800000671b7808 */ /* 0x000fe40000000000 */
[----:B------:R-:W-:Y:S02]  /*4000*/  ISETP.GT.AND P2, PT, R3, 0x39, PT ;  /* 0x000000390300780c */ /* 0x000fe40003f44270 */
[----:B------:R-:W-:Y:S02]  /*4010*/  ISETP.GT.AND P0, PT, R2, 0x9, PT ;  /* 0x000000090200780c */ /* 0x000fe40003f04270 */
[----:B------:R-:W-:Y:S02]  /*4020*/  FSEL R148, R43, -INF , P5 ;  /* 0xff8000002b947808 */ /* 0x000fe40002800000 */
[C---:B------:R-:W-:Y:S02]  /*4030*/  ISETP.GT.AND P6, PT, R3.reuse, RZ, PT ;  /* 0x000000ff0300720c */ /* 0x040fe40003fc4270 */
[----:B------:R-:W-:-:S02]  /*4040*/  ISETP.GT.AND P5, PT, R3, 0x38, PT ;  /* 0x000000380300780c */ /* 0x000fc40003fa4270 */
[----:B------:R-:W-:Y:S02]  /*4050*/  FSEL R130, R31, -INF , P2 ;  /* 0xff8000001f827808 */ /* 0x000fe40001000000 */
[----:B------:R-:W-:Y:S02]  /*4060*/  FSEL R29, R97, -INF , P0 ;  /* 0xff800000611d7808 */ /* 0x000fe40000000000 */
[C---:B------:R-:W-:Y:S02]  /*4070*/  ISETP.GT.AND P2, PT, R2.reuse, 0x1, PT ;  /* 0x000000010200780c */ /* 0x040fe40003f44270 */
[----:B------:R-:W-:Y:S02]  /*4080*/  ISETP.GT.AND P0, PT, R2, 0x10, PT ;  /* 0x000000100200780c */ /* 0x000fe40003f04270 */
[----:B------:R-:W-:Y:S02]  /*4090*/  FSEL R9, R62, -INF , P6 ;  /* 0xff8000003e097808 */ /* 0x000fe40003000000 */
[----:B------:R-:W-:-:S02]  /*40a0*/  FSEL R139, R30, -INF , P5 ;  /* 0xff8000001e8b7808 */ /* 0x000fc40002800000 */
[----:B------:R-:W-:Y:S02]  /*40b0*/  ISETP.GT.AND P6, PT, R3, 0x10, PT ;  /* 0x000000100300780c */ /* 0x000fe40003fc4270 */
[----:B------:R-:W-:Y:S02]  /*40c0*/  FSEL R24, R101, -INF , P2 ;  /* 0xff80000065187808 */ /* 0x000fe40001000000 */
[----:B------:R-:W-:Y:S02]  /*40d0*/  FSEL R30, R92, -INF , P0 ;  /* 0xff8000005c1e7808 */ /* 0x000fe40000000000 */
[----:B------:R-:W-:Y:S02]  /*40e0*/  ISETP.GT.AND P5, PT, R0, RZ, PT ;  /* 0x000000ff0000720c */ /* 0x000fe40003fa4270 */
[----:B------:R-:W-:Y:S02]  /*40f0*/  ISETP.GT.AND P2, PT, R2, 0x8, PT ;  /* 0x000000080200780c */ /* 0x000fe40003f44270 */
[----:B------:R-:W-:-:S02]  /*4100*/  ISETP.GT.AND P0, PT, R0, 0x11, PT ;  /* 0x000000110000780c */ /* 0x000fc40003f04270 */
[----:B------:R-:W-:Y:S02]  /*4110*/  FSEL R17, R54, -INF , P6 ;  /* 0xff80000036117808 */ /* 0x000fe40003000000 */
[----:B------:R-:W-:Y:S02]  /*4120*/  ISETP.GT.AND P6, PT, R3, 0x20, PT ;  /* 0x000000200300780c */ /* 0x000fe40003fc4270 */
[----:B------:R-:W-:Y:S02]  /*4130*/  FSEL R19, R102, -INF , P5 ;  /* 0xff80000066137808 */ /* 0x000fe40002800000 */
[----:B------:R-:W-:Y:S02]  /*4140*/  FSEL R28, R96, -INF , P2 ;  /* 0xff800000601c7808 */ /* 0x000fe40001000000 */
[----:B------:R-:W-:Y:S02]  /*4150*/  FSEL R37, R95, -INF , P0 ;  /* 0xff8000005f257808 */ /* 0x000fe40000000000 */
[----:B------:R-:W-:-:S02]  /*4160*/  ISETP.GT.AND P5, PT, R0, 0x8, PT ;  /* 0x000000080000780c */ /* 0x000fc40003fa4270 */
[----:B------:R-:W-:Y:S02]  /*4170*/  ISETP.GT.AND P2, PT, R0, 0x9, PT ;  /* 0x000000090000780c */ /* 0x000fe40003f44270 */
[----:B------:R-:W-:Y:S02]  /*4180*/  ISETP.GT.AND P0, PT, R2, 0x19, PT ;  /* 0x000000190200780c */ /* 0x000fe40003f04270 */
[----:B------:R-:W-:Y:S02]  /*4190*/  FSEL R149, R42, -INF , P6 ;  /* 0xff8000002a957808 */ /* 0x000fe40003000000 */
[----:B------:R-:W-:Y:S02]  /*41a0*/  ISETP.GT.AND P6, PT, R3, 0x30, PT ;  /* 0x000000300300780c */ /* 0x000fe40003fc4270 */
[----:B------:R-:W-:Y:S02]  /*41b0*/  FSEL R32, R98, -INF , P5 ;  /* 0xff80000062207808 */ /* 0x000fe40002800000 */
[----:B------:R-:W-:-:S02]  /*41c0*/  FSEL R33, R99, -INF , P2 ;  /* 0xff80000063217808 */ /* 0x000fc40001000000 */
[----:B------:R-:W-:Y:S02]  /*41d0*/  FSEL R36, R89, -INF , P0 ;  /* 0xff80000059247808 */ /* 0x000fe40000000000 */
[----:B------:R-:W-:Y:S02]  /*41e0*/  ISETP.GT.AND P5, PT, R2, 0x11, PT ;  /* 0x000000110200780c */ /* 0x000fe40003fa4270 */
[C---:B------:R-:W-:Y:S02]  /*41f0*/  ISETP.GT.AND P2, PT, R0.reuse, 0x10, PT ;  /* 0x000000100000780c */ /* 0x040fe40003f44270 */
[----:B------:R-:W-:Y:S02]  /*4200*/  ISETP.GT.AND P0, PT, R0, 0x18, PT ;  /* 0x000000180000780c */ /* 0x000fe40003f04270 */
[----:B------:R-:W-:Y:S02]  /*4210*/  FSEL R145, R34, -INF , P6 ;  /* 0xff80000022917808 */ /* 0x000fe40003000000 */
[----:B------:R-:W-:-:S02]  /*4220*/  FSEL R31, R93, -INF , P5 ;  /* 0xff8000005d1f7808 */ /* 0x000fc40002800000 */
[----:B------:R-:W-:Y:S02]  /*4230*/  FSEL R34, R94, -INF , P2 ;  /* 0xff8000005e227808 */ /* 0x000fe40001000000 */
[----:B------:R-:W-:Y:S02]  /*4240*/  FSEL R38, R90, -INF , P0 ;  /* 0xff8000005a267808 */ /* 0x000fe40000000000 */
[C---:B------:R-:W-:Y:S02]  /*4250*/  ISETP.GT.AND P5, PT, R2.reuse, 0x18, PT ;  /* 0x000000180200780c */ /* 0x040fe40003fa4270 */
[----:B------:R-:W-:Y:S02]  /*4260*/  ISETP.GT.AND P2, PT, R2, 0x20, PT ;  /* 0x000000200200780c */ /* 0x000fe40003f44270 */
[----:B------:R-:W-:Y:S02]  /*4270*/  ISETP.GT.AND P0, PT, R0, 0x21, PT ;  /* 0x000000210000780c */ /* 0x000fe40003f04270 */
[----:B------:R-:W-:-:S02]  /*4280*/  FSEL R35, R88, -INF , P5 ;  /* 0xff80000058237808 */ /* 0x000fc40002800000 */
[----:B------:R-:W-:Y:S02]  /*4290*/  FSEL R129, R84, -INF , P2 ;  /* 0xff80000054817808 */ /* 0x000fe40001000000 */
[----:B------:R-:W-:Y:S02]  /*42a0*/  FSEL R124, R87, -INF , P0 ;  /* 0xff800000577c7808 */ /* 0x000fe40000000000 */
[C---:B------:R-:W-:Y:S02]  /*42b0*/  ISETP.GT.AND P5, PT, R0.reuse, 0x19, PT ;  /* 0x000000190000780c */ /* 0x040fe40003fa4270 */
[----:B------:R-:W-:Y:S02]  /*42c0*/  ISETP.GT.AND P2, PT, R0, 0x20, PT ;  /* 0x000000200000780c */ /* 0x000fe40003f44270 */
        /* <DEDUP_REMOVED lines=15> */
[----:B------:R-:W-:Y:S02]  /*43c0*/  ISETP.GT.AND P2, PT, R2, 0x38, PT ;  /* 0x000000380200780c */ /* 0x000fe40003f44270 */
[----:B------:R-:W-:Y:S02]  /*43d0*/  FSEL R127, R82, -INF , P6 ;  /* 0xff800000527f7808 */ /* 0x000fe40003000000 */
[----:B------:R-:W-:Y:S02]  /*43e0*/  ISETP.GT.AND P0, PT, R0, 0x30, PT ;  /* 0x000000300000780c */ /* 0x000fe40003f04270 */
[----:B------:R-:W-:Y:S02]  /*43f0*/  ISETP.GT.AND P6, PT, R2, 0x39, PT ;  /* 0x000000390200780c */ /* 0x000fe40003fc4270 */
[----:B------:R-:W-:-:S02]  /*4400*/  FMNMX.FTZ R2, R11, R3, !PT ;  /* 0x000000030b027209 */ /* 0x000fc40007810000 */
[----:B------:R-:W-:Y:S02]  /*4410*/  FSEL R137, R77, -INF , P5 ;  /* 0xff8000004d897808 */ /* 0x000fe40002800000 */
[----:B------:R-:W-:Y:S02]  /*4420*/  FSEL R131, R68, -INF , P2 ;  /* 0xff80000044837808 */ /* 0x000fe40001000000 */
[----:B------:R-:W-:Y:S02]  /*4430*/  FSEL R125, R78, -INF , P0 ;  /* 0xff8000004e7d7808 */ /* 0x000fe40000000000 */
[C---:B------:R-:W-:Y:S02]  /*4440*/  ISETP.GT.AND P5, PT, R0.reuse, 0x31, PT ;  /* 0x000000310000780c */ /* 0x040fe40003fa4270 */
[C---:B------:R-:W-:Y:S02]  /*4450*/  ISETP.GT.AND P2, PT, R0.reuse, 0x38, PT ;  /* 0x000000380000780c */ /* 0x040fe40003f44270 */
[----:B------:R-:W-:-:S02]  /*4460*/  ISETP.GT.AND P0, PT, R0, 0x39, PT ;  /* 0x000000390000780c */ /* 0x000fc40003f04270 */
        /* <DEDUP_REMOVED lines=77> */
.L_x_3903:
[C---:B------:R-:W-:Y:S01]  /*4940*/  FMUL.FTZ R20, R136.reuse, c[0x0][0x2d0] ;  /* 0x0000b40088147a20 */ /* 0x040fe20000410000 */
[----:B------:R-:W-:Y:S01]  /*4950*/  FSETP.NEU.FTZ.AND P0, PT, R136, -INF , PT ;  /* 0xff8000008800780b */ /* 0x000fe20003f1d000 */
[----:B------:R-:W-:Y:S01]  /*4960*/  FMUL.FTZ R3, R135, c[0x0][0x2d0] ;  /* 0x0000b40087037a20 */ /* 0x000fe20000410000 */
[----:B----4-:R-:W-:Y:S01]  /*4970*/  FMNMX.FTZ R133, R133, R6, !PT ;  /* 0x0000000685857209 */ /* 0x010fe20007810000 */
[----:B------:R-:W-:Y:S01]  /*4980*/  WARPSYNC 0xffffffff ;  /* 0xffffffff00007948 */ /* 0x000fe20003800000 */
[----:B------:R-:W-:Y:S01]  /*4990*/  FSEL R20, R20, RZ, P0 ;  /* 0x000000ff14147208 */ /* 0x000fe20000000000 */
[----:B------:R-:W1:Y:S01]  /*49a0*/  LDSM.16.MT88.4 R68, [R237] ;  /* 0x00000000ed44783b */ /* 0x000e620000004200 */
[----:B------:R-:W-:-:S03]  /*49b0*/  FSETP.NEU.FTZ.AND P0, PT, R135, -INF , PT ;  /* 0xff8000008700780b */ /* 0x000fc60003f1d000 */
[--C-:B------:R-:W-:Y:S01]  /*49c0*/  FFMA.FTZ R0, R7, c[0x0][0x2d0], -R20.reuse ;  /* 0x0000b40007007a23 */ /* 0x100fe20000010814 */
[----:B------:R-:W-:Y:S01]  /*49d0*/  FSEL R3, R3, RZ, P0 ;  /* 0x000000ff03037208 */ /* 0x000fe20000000000 */
[--C-:B------:R-:W-:Y:S01]  /*49e0*/  FFMA.FTZ R2, R18, c[0x0][0x2d0], -R20.reuse ;  /* 0x0000b40012027a23 */ /* 0x100fe20000010814 */
[----:B------:R-:W-:Y:S01]  /*49f0*/  FSETP.NEU.FTZ.AND P0, PT, R134, -INF , PT ;  /* 0xff8000008600780b */ /* 0x000fe20003f1d000 */
[----:B------:R2:W-:Y:S01]  /*4a00*/  MUFU.EX2 R159, R0 ;  /* 0x00000000009f7308 */ /* 0x0005e20000000800 */
[----:B------:R-:W-:Y:S01]  /*4a10*/  LDSM.16.MT88.4 R64, [R237+0x800] ;  /* 0x00080000ed40783b */ /* 0x000fe20000004200 */
[--C-:B------:R-:W-:Y:S02]  /*4a20*/  FFMA.FTZ R4, R25, c[0x0][0x2d0], -R3.reuse ;  /* 0x0000b40019047a23 */ /* 0x100fe40000010803 */
[----:B------:R-:W-:Y:S01]  /*4a30*/  FFMA.FTZ R139, R139, c[0x0][0x2d0], -R3 ;  /* 0x0000b4008b8b7a23 */ /* 0x000fe20000010803 */
[----:B------:R-:W-:Y:S03]  /*4a40*/  LDSM.16.MT88.4 R84, [R239] ;  /* 0x00000000ef54783b */ /* 0x000fe60000004200 */
[----:B------:R3:W-:Y:S01]  /*4a50*/  MUFU.EX2 R61, R2 ;  /* 0x00000002003d7308 */ /* 0x0007e20000000800 */
[----:B------:R-:W4:Y:S04]  /*4a60*/  LDSM.16.MT88.4 R92, [R238] ;  /* 0x00000000ee5c783b */ /* 0x000f280000004200 */
[----:B------:R-:W-:Y:S01]  /*4a70*/  LDSM.16.MT88.4 R104, [R239+0x2000] ;  /* 0x00200000ef68783b */ /* 0x000fe20000004200 */
[----:B--2---:R-:W-:-:S02]  /*4a80*/  FFMA.FTZ R0, R8, c[0x0][0x2d0], -R20 ;  /* 0x0000b40008007a23 */ /* 0x004fc40000010814 */
[----:B------:R2:W-:Y:S01]  /*4a90*/  MUFU.EX2 R60, R4 ;  /* 0x00000004003c7308 */ /* 0x0005e20000000800 */
[----:B------:R-:W5:Y:S04]  /*4aa0*/  LDSM.16.MT88.4 R72, [R236+0x2000] ;  /* 0x00200000ec48783b */ /* 0x000f680000004200 */
[----:B------:R-:W1:Y:S01]  /*4ab0*/  LDSM.16.MT88.4 R80, [R237+0x2000] ;  /* 0x00200000ed50783b */ /* 0x000e620000004200 */
[----:B---3--:R-:W-:Y:S02]  /*4ac0*/  FMUL.FTZ R2, R134, c[0x0][0x2d0] ;  /* 0x0000b40086027a20 */ /* 0x008fe40000410000 */
[----:B------:R3:W-:Y:S01]  /*4ad0*/  MUFU.EX2 R158, R0 ;  /* 0x00000000009e7308 */ /* 0x0007e20000000800 */
[----:B------:R-:W-:Y:S02]  /*4ae0*/  LDSM.16.MT88.4 R76, [R238+0x800] ;  /* 0x00080000ee4c783b */ /* 0x000fe40000004200 */
[----:B------:R-:W-:-:S02]  /*4af0*/  FSEL R2, R2, RZ, P0 ;  /* 0x000000ff02027208 */ /* 0x000fc40000000000 */
[----:B------:R-:W-:Y:S01]  /*4b00*/  LDSM.16.MT88.4 R116, [R238+0x2000] ;  /* 0x00200000ee74783b */ /* 0x000fe20000004200 */
[----:B------:R-:W-:Y:S02]  /*4b10*/  FSETP.NEU.FTZ.AND P0, PT, R133, -INF , PT ;  /* 0xff8000008500780b */ /* 0x000fe40003f1d000 */
[--C-:B--2---:R-:W-:Y:S02]  /*4b20*/  FFMA.FTZ R4, R35, c[0x0][0x2d0], -R2.reuse ;  /* 0x0000b40023047a23 */ /* 0x104fe40000010802 */
[--C-:B------:R-:W-:Y:S02]  /*4b30*/  FFMA.FTZ R131, R131, c[0x0][0x2d0], -R2.reuse ;  /* 0x0000b40083837a23 */ /* 0x100fe40000010802 */
[----:B------:R2:W-:Y:S01]  /*4b40*/  MUFU.EX2 R59, R4 ;  /* 0x00000004003b7308 */ /* 0x0005e20000000800 */
[----:B------:R-:W-:Y:S02]  /*4b50*/  FFMA.FTZ R128, R128, c[0x0][0x2d0], -R2 ;  /* 0x0000b40080807a23 */ /* 0x000fe40000010802 */
[----:B---3--:R-:W-:-:S05]  /*4b60*/  FFMA.FTZ R0, R11, c[0x0][0x2d0], -R20 ;  /* 0x0000b4000b007a23 */ /* 0x008fca0000010814 */
[----:B------:R3:W-:Y:S01]  /*4b70*/  MUFU.EX2 R180, R0 ;  /* 0x0000000000b47308 */ /* 0x0007e20000000800 */
[----:B--2---:R-:W-:-:S07]  /*4b80*/  FFMA.FTZ R4, R36, c[0x0][0x2d0], -R2 ;  /* 0x0000b40024047a23 */ /* 0x004fce0000010802 */
[----:B------:R-:W2:Y:S01]  /*4b90*/  MUFU.EX2 R58, R4 ;  /* 0x00000004003a7308 */ /* 0x000ea20000000800 */
[----:B---3--:R-:W-:-:S07]  /*4ba0*/  FFMA.FTZ R0, R12, c[0x0][0x2d0], -R20 ;  /* 0x0000b4000c007a23 */ /* 0x008fce0000010814 */
[----:B------:R3:W1:Y:S01]  /*4bb0*/  MUFU.EX2 R245, R0 ;  /* 0x0000000000f57308 */ /* 0x0006620000000800 */
[----:B--2---:R-:W-:Y:S01]  /*4bc0*/  F2FP.BF16.PACK_AB R6, R58, R59 ;  /* 0x0000003b3a06723e */ /* 0x004fe200000010ff */
[----:B---3--:R-:W-:Y:S01]  /*4bd0*/  FFMA.FTZ R0, R13, c[0x0][0x2d0], -R20 ;  /* 0x0000b4000d007a23 */ /* 0x008fe20000010814 */
[----:B-1----:R-:W-:-:S05]  /*4be0*/  F2FP.BF16.PACK_AB R18, R245, R180 ;  /* 0x000000b4f512723e */ /* 0x002fca00000010ff */
[----:B------:R1:W-:Y:S02]  /*4bf0*/  MUFU.EX2 R248, R0 ;  /* 0x0000000000f87308 */ /* 0x0003e40000000800 */
[----:B-1----:R-:W-:-:S06]  /*4c00*/  FFMA.FTZ R0, R15, c[0x0][0x2d0], -R20 ;  /* 0x0000b4000f007a23 */ /* 0x002fcc0000010814 */
[----:B------:R1:W2:Y:S02]  /*4c10*/  MUFU.EX2 R252, R0 ;  /* 0x0000000000fc7308 */ /* 0x0002a40000000800 */
[----:B-1----:R-:W-:Y:S01]  /*4c20*/  FFMA.FTZ R0, R23, c[0x0][0x2d0], -R20 ;  /* 0x0000b40017007a23 */ /* 0x002fe20000010814 */
[----:B--2---:R-:W-:-:S05]  /*4c30*/  F2FP.BF16.PACK_AB R8, R252, R248 ;  /* 0x000000f8fc08723e */ /* 0x004fca00000010ff */
[----:B------:R1:W2:Y:S02]  /*4c40*/  MUFU.EX2 R88, R0 ;  /* 0x0000000000587308 */ /* 0x0002a40000000800 */
[----:B-1----:R-:W-:-:S06]  /*4c50*/  FFMA.FTZ R0, R9, c[0x0][0x2d0], -R3 ;  /* 0x0000b40009007a23 */ /* 0x002fcc0000010803 */
[----:B------:R1:W-:Y:S02]  /*4c60*/  MUFU.EX2 R143, R0 ;  /* 0x00000000008f7308 */ /* 0x0003e40000000800 */
[----:B-1----:R-:W-:Y:S01]  /*4c70*/  FFMA.FTZ R0, R10, c[0x0][0x2d0], -R3 ;  /* 0x0000b4000a007a23 */ /* 0x002fe20000010803 */
[----:B--2---:R-:W-:-:S05]  /*4c80*/  F2FP.BF16.PACK_AB R10, R88, R61 ;  /* 0x0000003d580a723e */ /* 0x004fca00000010ff */
[----:B------:R1:W2:Y:S02]  /*4c90*/  MUFU.EX2 R23, R0 ;  /* 0x0000000000177308 */ /* 0x0002a40000000800 */
[----:B-1----:R-:W-:-:S06]  /*4ca0*/  FFMA.FTZ R0, R14, c[0x0][0x2d0], -R3 ;  /* 0x0000b4000e007a23 */ /* 0x002fcc0000010803 */
[----:B------:R1:W-:Y:S02]  /*4cb0*/  MUFU.EX2 R225, R0 ;  /* 0x0000000000e17308 */ /* 0x0003e40000000800 */
[----:B-1----:R-:W-:Y:S01]  /*4cc0*/  FFMA.FTZ R0, R16, c[0x0][0x2d0], -R3 ;  /* 0x0000b40010007a23 */ /* 0x002fe20000010803 */
[----:B------:R-:W-:-:S05]  /*4cd0*/  F2FP.BF16.PACK_AB R16, R158, R159 ;  /* 0x0000009f9e10723e */ /* 0x000fca00000010ff */
[----:B------:R1:W-:Y:S02]  /*4ce0*/  MUFU.EX2 R226, R0 ;  /* 0x0000000000e27308 */ /* 0x0003e40000000800 */
[----:B-1----:R-:W-:Y:S01]  /*4cf0*/  FFMA.FTZ R0, R17, c[0x0][0x2d0], -R3 ;  /* 0x0000b40011007a23 */ /* 0x002fe20000010803 */
[----:B--2---:R-:W-:-:S05]  /*4d00*/  F2FP.BF16.PACK_AB R17, R23, R143 ;  /* 0x0000008f1711723e */ /* 0x004fca00000010ff */
        /* <DEDUP_REMOVED lines=18> */
[----:B-1----:R-:W-:Y:S02]  /*4e30*/  FFMA.FTZ R0, R31, c[0x0][0x2d0], -R2 ;  /* 0x0000b4001f007a23 */ /* 0x002fe40000010802 */
[----:B------:R-:W1:Y:S04]  /*4e40*/  LDSM.16.MT88.4 R28, [R236] ;  /* 0x00000000ec1c783b */ /* 0x000e680000004200 */
[----:B------:R2:W-:Y:S02]  /*4e50*/  MUFU.EX2 R41, R0 ;  /* 0x0000000000297308 */ /* 0x0005e40000000800 */
[----:B--2---:R-:W-:-:S05]  /*4e60*/  FMUL.FTZ R0, R133, c[0x0][0x2d0] ;  /* 0x0000b40085007a20 */ /* 0x004fca0000410000 */
[----:B------:R-:W-:-:S05]  /*4e70*/  FSEL R0, R0, RZ, P0 ;  /* 0x000000ff00007208 */ /* 0x000fca0000000000 */
[--C-:B------:R-:W-:Y:S01]  /*4e80*/  FFMA.FTZ R4, R19, c[0x0][0x2d0], -R0.reuse ;  /* 0x0000b40013047a23 */ /* 0x100fe20000010800 */
[----:B------:R-:W-:Y:S01]  /*4e90*/  F2FP.BF16.PACK_AB R19, R226, R225 ;  /* 0x000000e1e213723e */ /* 0x000fe200000010ff */
[--C-:B------:R-:W-:Y:S02]  /*4ea0*/  FFMA.FTZ R125, R125, c[0x0][0x2d0], -R0.reuse ;  /* 0x0000b4007d7d7a23 */ /* 0x100fe40000010800 */
[----:B------:R2:W-:Y:S04]  /*4eb0*/  MUFU.EX2 R182, R4 ;  /* 0x0000000400b67308 */ /* 0x0005e80000000800 */
[C---:B------:R-:W-:Y:S08]  /*4ec0*/  HMMA.16816.F32.BF16 R44, R16.reuse, R68, RZ ;  /* 0x00000044102c723c */ /* 0x040ff000000418ff */
[----:B----4-:R-:W-:Y:S01]  /*4ed0*/  HMMA.16816.F32.BF16 R52, R16, R92, RZ ;  /* 0x0000005c1034723c */ /* 0x010fe200000418ff */
[----:B--2---:R-:W-:-:S02]  /*4ee0*/  FFMA.FTZ R4, R27, c[0x0][0x2d0], -R0 ;  /* 0x0000b4001b047a23 */ /* 0x004fc40000010800 */
[----:B------:R-:W2:Y:S02]  /*4ef0*/  LDSM.16.MT88.4 R24, [R236+0x800] ;  /* 0x00080000ec18783b */ /* 0x000ea40000004200 */
[----:B------:R3:W4:Y:S03]  /*4f00*/  MUFU.EX2 R181, R4 ;  /* 0x0000000400b57308 */ /* 0x0007260000000800 */
[C---:B-----5:R-:W-:Y:S08]  /*4f10*/  HMMA.16816.F32.BF16 R112, R16.reuse, R72, RZ ;  /* 0x000000481070723c */ /* 0x060ff000000418ff */
[----:B------:R-:W-:Y:S01]  /*4f20*/  HMMA.16816.F32.BF16 R108, R16, R80, RZ ;  /* 0x00000050106c723c */ /* 0x000fe200000418ff */
[----:B---3--:R-:W-:Y:S01]  /*4f30*/  FFMA.FTZ R4, R32, c[0x0][0x2d0], -R0 ;  /* 0x0000b40020047a23 */ /* 0x008fe20000010800 */
[----:B----4-:R-:W-:-:S03]  /*4f40*/  F2FP.BF16.PACK_AB R13, R181, R182 ;  /* 0x000000b6b50d723e */ /* 0x010fc600000010ff */
[----:B------:R3:W-:Y:S02]  /*4f50*/  MUFU.EX2 R183, R4 ;  /* 0x0000000400b77308 */ /* 0x0007e40000000800 */
[----:B---3--:R-:W-:-:S06]  /*4f60*/  FFMA.FTZ R4, R33, c[0x0][0x2d0], -R0 ;  /* 0x0000b40021047a23 */ /* 0x008fcc0000010800 */
[----:B------:R3:W4:Y:S02]  /*4f70*/  MUFU.EX2 R204, R4 ;  /* 0x0000000400cc7308 */ /* 0x0007240000000800 */
[----:B---3--:R-:W-:Y:S01]  /*4f80*/  FFMA.FTZ R4, R34, c[0x0][0x2d0], -R0 ;  /* 0x0000b40022047a23 */ /* 0x008fe20000010800 */
[----:B----4-:R-:W-:-:S05]  /*4f90*/  F2FP.BF16.PACK_AB R15, R204, R183 ;  /* 0x000000b7cc0f723e */ /* 0x010fca00000010ff */
[----:B------:R3:W-:Y:S02]  /*4fa0*/  MUFU.EX2 R132, R4 ;  /* 0x0000000400847308 */ /* 0x0007e40000000800 */
[C---:B-1----:R-:W-:Y:S08]  /*4fb0*/  HMMA.16816.F32.BF16 R32, R12.reuse, R28, RZ ;  /* 0x0000001c0c20723c */ /* 0x042ff000000418ff */
[----:B------:R-:W-:Y:S01]  /*4fc0*/  HMMA.16816.F32.BF16 R48, R12, R84, RZ ;  /* 0x000000540c30723c */ /* 0x000fe200000418ff */
[----:B---3--:R-:W-:-:S04]  /*4fd0*/  FFMA.FTZ R4, R37, c[0x0][0x2d0], -R0 ;  /* 0x0000b40025047a23 */ /* 0x008fc80000010800 */
[----:B------:R1:W3:Y:S03]  /*4fe0*/  MUFU.EX2 R56, R4 ;  /* 0x0000000400387308 */ /* 0x0002e60000000800 */
[C---:B------:R-:W-:Y:S07]  /*4ff0*/  HMMA.16816.F32.BF16 R100, R12.reuse, R72, RZ ;  /* 0x000000480c64723c */ /* 0x040fee00000418ff */
[--C-:B------:R-:W-:Y:S01]  /*5000*/  FFMA.FTZ R72, R155, c[0x0][0x2d0], -R20.reuse ;  /* 0x0000b4009b487a23 */ /* 0x100fe20000010814 */
[----:B------:R-:W-:Y:S01]  /*5010*/  HMMA.16816.F32.BF16 R96, R12, R80, RZ ;  /* 0x000000500c60723c */ /* 0x000fe200000418ff */
[----:B------:R-:W-:-:S02]  /*5020*/  FFMA.FTZ R155, R153, c[0x0][0x2d0], -R20 ;  /* 0x0000b400999b7a23 */ /* 0x000fc40000010814 */
[--C-:B------:R-:W-:Y:S02]  /*5030*/  FFMA.FTZ R153, R151, c[0x0][0x2d0], -R20.reuse ;  /* 0x0000b40097997a23 */ /* 0x100fe40000010814 */
[----:B------:R-:W-:Y:S02]  /*5040*/  FFMA.FTZ R73, R156, c[0x0][0x2d0], -R20 ;  /* 0x0000b4009c497a23 */ /* 0x000fe40000010814 */
[----:B-1----:R-:W-:Y:S02]  /*5050*/  FFMA.FTZ R4, R38, c[0x0][0x2d0], -R0 ;  /* 0x0000b40026047a23 */ /* 0x002fe40000010800 */
[----:B------:R-:W-:Y:S01]  /*5060*/  HMMA.16816.F32.BF16 R36, R16, R28, RZ ;  /* 0x0000001c1024723c */ /* 0x000fe200000418ff */
[--C-:B------:R-:W-:Y:S01]  /*5070*/  FFMA.FTZ R81, R146, c[0x0][0x2d0], -R3.reuse ;  /* 0x0000b40092517a23 */ /* 0x100fe20000010803 */
[----:B------:R1:W-:Y:S01]  /*5080*/  MUFU.EX2 R62, R4 ;  /* 0x00000004003e7308 */ /* 0x0003e20000000800 */
[--C-:B------:R-:W-:Y:S02]  /*5090*/  FFMA.FTZ R146, R145, c[0x0][0x2d0], -R3.reuse ;  /* 0x0000b40091927a23 */ /* 0x100fe40000010803 */
[----:B------:R-:W-:-:S02]  /*50a0*/  FFMA.FTZ R145, R141, c[0x0][0x2d0], -R3 ;  /* 0x0000b4008d917a23 */ /* 0x000fc40000010803 */
[----:B------:R-:W-:Y:S01]  /*50b0*/  MOV R29, R5 ;  /* 0x00000005001d7202 */ /* 0x000fe20000000f00 */
[----:B------:R-:W-:Y:S01]  /*50c0*/  FFMA.FTZ R80, R157, c[0x0][0x2d0], -R20 ;  /* 0x0000b4009d507a23 */ /* 0x000fe20000010814 */
[----:B------:R-:W-:Y:S02]  /*50d0*/  MOV R28, R41 ;  /* 0x00000029001c7202 */ /* 0x000fe40000000f00 */
[----:B------:R-:W-:Y:S02]  /*50e0*/  F2FP.BF16.PACK_AB R9, R29, R227 ;  /* 0x000000e31d09723e */ /* 0x000fe400000010ff */
[----:B---3--:R-:W-:Y:S01]  /*50f0*/  F2FP.BF16.PACK_AB R5, R56, R132 ;  /* 0x000000843805723e */ /* 0x008fe200000010ff */
[----:B------:R-:W-:Y:S01]  /*5100*/  MUFU.EX2 R80, R80 ;  /* 0x0000005000507308 */ /* 0x000fe20000000800 */
[----:B-1----:R-:W-:-:S03]  /*5110*/  FFMA.FTZ R4, R40, c[0x0][0x2d0], -R0 ;  /* 0x0000b40028047a23 */ /* 0x002fc60000010800 */
[----:B------:R-:W-:Y:S04]  /*5120*/  HMMA.16816.F32.BF16 R184, R8, R64, R44 ;  /* 0x0000004008b8723c */ /* 0x000fe8000004182c */
[----:B------:R1:W3:Y:S04]  /*5130*/  MUFU.EX2 R63, R4 ;  /* 0x00000004003f7308 */ /* 0x0002e80000000800 */
[----:B------:R-:W-:Y:S07]  /*5140*/  HMMA.16816.F32.BF16 R40, R12, R68, RZ ;  /* 0x000000440c28723c */ /* 0x000fee00000418ff */
[----:B------:R-:W-:Y:S01]  /*5150*/  MOV R68, R56 ;  /* 0x0000003800447202 */ /* 0x000fe20000000f00 */
[----:B--2---:R-:W-:Y:S01]  /*5160*/  HMMA.16816.F32.BF16 R176, R8, R24, R36 ;  /* 0x0000001808b0723c */ /* 0x004fe20000041824 */
[--C-:B------:R-:W-:Y:S01]  /*5170*/  FFMA.FTZ R69, R154, c[0x0][0x2d0], -R20.reuse ;  /* 0x0000b4009a457a23 */ /* 0x100fe20000010814 */
[----:B-1----:R-:W-:Y:S01]  /*5180*/  F2FP.BF16.PACK_AB R4, R28, R207 ;  /* 0x000000cf1c04723e */ /* 0x002fe200000010ff */
[--C-:B------:R-:W-:Y:S01]  /*5190*/  FFMA.FTZ R154, R152, c[0x0][0x2d0], -R20.reuse ;  /* 0x0000b400989a7a23 */ /* 0x100fe20000010814 */
[----:B---3--:R-:W-:Y:S01]  /*51a0*/  F2FP.BF16.PACK_AB R7, R63, R62 ;  /* 0x0000003e3f07723e */ /* 0x008fe200000010ff */
[----:B------:R-:W-:Y:S01]  /*51b0*/  FFMA.FTZ R152, R150, c[0x0][0x2d0], -R20 ;  /* 0x0000b40096987a23 */ /* 0x000fe20000010814 */
[----:B------:R-:W-:-:S02]  /*51c0*/  MOV R151, R68 ;  /* 0x0000004400977202 */ /* 0x000fc40000000f00 */
[----:B------:R-:W-:Y:S01]  /*51d0*/  HMMA.16816.F32.BF16 R36, R16, R84, RZ ;  /* 0x000000541024723c */ /* 0x000fe200000418ff */
[----:B------:R-:W-:-:S06]  /*51e0*/  FFMA.FTZ R68, R149, c[0x0][0x2d0], -R3 ;  /* 0x0000b40095447a23 */ /* 0x000fcc0000010803 */
[----:B------:R-:W-:Y:S01]  /*51f0*/  MOV R84, R63 ;  /* 0x0000003f00547202 */ /* 0x000fe20000000f00 */
[----:B------:R-:W-:Y:S01]  /*5200*/  HMMA.16816.F32.BF16 R172, R4, R24, R32 ;  /* 0x0000001804ac723c */ /* 0x000fe20000041820 */
[----:B------:R-:W1:Y:S01]  /*5210*/  LDSM.16.MT88.4 R32, [R239+0x800] ;  /* 0x00080000ef20783b */ /* 0x000e620000004200 */
[----:B------:R-:W-:-:S05]  /*5220*/  MOV R85, R88 ;  /* 0x0000005800557202 */ /* 0x000fca0000000f00 */
[----:B------:R-:W-:Y:S01]  /*5230*/  MOV R24, R61 ;  /* 0x0000003d00187202 */ /* 0x000fe20000000f00 */
[----:B------:R-:W-:Y:S01]  /*5240*/  HMMA.16816.F32.BF16 R44, R12, R92, RZ ;  /* 0x0000005c0c2c723c */ /* 0x000fe200000418ff */
[----:B------:R-:W-:-:S04]  /*5250*/  MOV R25, R57 ;  /* 0x0000003900197202 */ /* 0x000fc80000000f00 */
[----:B------:R-:W-:Y:S01]  /*5260*/  MOV R149, R25 ;  /* 0x0000001900957202 */ /* 0x000fe20000000f00 */
[----:B------:R-:W-:Y:S01]  /*5270*/  FFMA.FTZ R25, R148, c[0x0][0x2d0], -R3 ;  /* 0x0000b40094197a23 */ /* 0x000fe20000010803 */
[----:B------:R-:W-:Y:S01]  /*5280*/  MOV R93, R62 ;  /* 0x0000003e005d7202 */ /* 0x000fe20000000f00 */
[----:B------:R-:W-:Y:S01]  /*5290*/  HMMA.16816.F32.BF16 R164, R4, R64, R40 ;  /* 0x0000004004a4723c */ /* 0x000fe20000041828 */
[----:B------:R-:W-:Y:S01]  /*52a0*/  MOV R92, R60 ;  /* 0x0000003c005c7202 */ /* 0x000fe20000000f00 */
[----:B------:R-:W-:Y:S04]  /*52b0*/  LDSM.16.MT88.4 R40, [R237+0x2800] ;  /* 0x00280000ed28783b */ /* 0x000fe80000004200 */
[----:B------:R-:W2:Y:S01]  /*52c0*/  LDSM.16.MT88.4 R60, [R239+0x2800] ;  /* 0x00280000ef3c783b */ /* 0x000ea20000004200 */
[----:B------:R-:W-:Y:S01]  /*52d0*/  MOV R65, R59 ;  /* 0x0000003b00417202 */ /* 0x000fe20000000f00 */
[----:B------:R-:W-:Y:S01]  /*52e0*/  HMMA.16816.F32.BF16 R88, R16, R104, RZ ;  /* 0x000000681058723c */ /* 0x000fe200000418ff */
[----:B------:R-:W-:-:S04]  /*52f0*/  MOV R64, R58 ;  /* 0x0000003a00407202 */ /* 0x000fc80000000f00 */
[----:B------:R-:W-:Y:S02]  /*5300*/  MOV R148, R64 ;  /* 0x0000004000947202 */ /* 0x000fe40000000f00 */
[----:B------:R-:W-:Y:S01]  /*5310*/  MOV R64, R24 ;  /* 0x0000001800407202 */ /* 0x000fe20000000f00 */
[----:B------:R-:W-:Y:S01]  /*5320*/  HMMA.16816.F32.BF16 R56, R12, R104, RZ ;  /* 0x000000680c38723c */ /* 0x000fe200000418ff */
[----:B------:R-:W-:Y:S02]  /*5330*/  FFMA.FTZ R24, R147, c[0x0][0x2d0], -R3 ;  /* 0x0000b40093187a23 */ /* 0x000fe40000010803 */
[----:B------:R-:W-:Y:S04]  /*5340*/  MUFU.EX2 R147, R25 ;  /* 0x0000001900937308 */ /* 0x000fe80000000800 */
[----:B------:R-:W-:Y:S01]  /*5350*/  FADD.FTZ R104, R22, R21 ;  /* 0x0000001516687221 */ /* 0x000fe20000010000 */
[C---:B------:R-:W-:Y:S08]  /*5360*/  HMMA.16816.F32.BF16 R200, R8.reuse, R76, R52 ;  /* 0x0000004c08c8723c */ /* 0x040ff00000041834 */
[-C--:B-1----:R-:W-:Y:S01]  /*5370*/  HMMA.16816.F32.BF16 R192, R8, R32.reuse, R36 ;  /* 0x0000002008c0723c */ /* 0x082fe20000041824 */
[----:B------:R-:W1:Y:S07]  /*5380*/  LDSM.16.MT88.4 R36, [R236+0x2800] ;  /* 0x00280000ec24783b */ /* 0x000e6e0000004200 */
[C---:B------:R-:W-:Y:S01]  /*5390*/  HMMA.16816.F32.BF16 R160, R4.reuse, R32, R48 ;  /* 0x0000002004a0723c */ /* 0x040fe20000041830 */
[----:B------:R-:W3:Y:S07]  /*53a0*/  LDSM.16.MT88.4 R48, [R238+0x2800] ;  /* 0x00280000ee30783b */ /* 0x000eee0000004200 */
[C---:B--2---:R-:W-:Y:S08]  /*53b0*/  HMMA.16816.F32.BF16 R220, R4.reuse, R60, R56 ;  /* 0x0000003c04dc723c */ /* 0x044ff00000041838 */
[C---:B------:R-:W-:Y:S08]  /*53c0*/  HMMA.16816.F32.BF16 R196, R4.reuse, R40, R96 ;  /* 0x0000002804c4723c */ /* 0x040ff00000041860 */
[C---:B------:R-:W-:Y:S08]  /*53d0*/  HMMA.16816.F32.BF16 R168, R4.reuse, R76, R44 ;  /* 0x0000004c04a8723c */ /* 0x040ff0000004182c */
[----:B------:R-:W-:Y:S01]  /*53e0*/  MOV R32, R220 ;  /* 0x000000dc00207202 */ /* 0x000fe20000000f00 */
[----:B-1----:R-:W-:Y:S01]  /*53f0*/  HMMA.16816.F32.BF16 R208, R4, R36, R100 ;  /* 0x0000002404d0723c */ /* 0x002fe20000041864 */
[----:B------:R-:W-:-:S02]  /*5400*/  MOV R33, R222 ;  /* 0x000000de00217202 */ /* 0x000fc40000000f00 */
[----:B------:R-:W-:Y:S02]  /*5410*/  MOV R150, R32 ;  /* 0x0000002000967202 */ /* 0x000fe40000000f00 */
[----:B------:R-:W-:Y:S02]  /*5420*/  MOV R32, R65 ;  /* 0x0000004100207202 */ /* 0x000fe40000000f00 */
[----:B------:R-:W-:Y:S01]  /*5430*/  MOV R65, R132 ;  /* 0x0000008400417202 */ /* 0x000fe20000000f00 */
[----:B------:R-:W-:Y:S01]  /*5440*/  FFMA.FTZ R132, R130, c[0x0][0x2d0], -R3 ;  /* 0x0000b40082847a23 */ /* 0x000fe20000010803 */
[----:B------:R-:W-:Y:S01]  /*5450*/  HMMA.16816.F32.BF16 R52, R16, R116, RZ ;  /* 0x000000741034723c */ /* 0x000fe200000418ff */
[----:B------:R-:W-:Y:S01]  /*5460*/  FADD.FTZ R3, R143, R23 ;  /* 0x000000178f037221 */ /* 0x000fe20000010000 */
[----:B------:R-:W-:Y:S01]  /*5470*/  MOV R105, R221 ;  /* 0x000000dd00697202 */ /* 0x000fe20000000f00 */
[--C-:B------:R-:W-:Y:S01]  /*5480*/  FFMA.FTZ R130, R142, c[0x0][0x2d0], -R2.reuse ;  /* 0x0000b4008e827a23 */ /* 0x100fe20000010802 */
[----:B------:R-:W-:Y:S01]  /*5490*/  MOV R156, R33 ;  /* 0x00000021009c7202 */ /* 0x000fe20000000f00 */
[----:B------:R-:W-:Y:S01]  /*54a0*/  FADD.FTZ R3, R225, R3 ;  /* 0x00000003e1037221 */ /* 0x000fe20000010000 */
[----:B------:R-:W-:Y:S01]  /*54b0*/  MOV R33, R92 ;  /* 0x0000005c00217202 */ /* 0x000fe20000000f00 */
[--C-:B------:R-:W-:Y:S01]  /*54c0*/  FFMA.FTZ R92, R129, c[0x0][0x2d0], -R2.reuse ;  /* 0x0000b400815c7a23 */ /* 0x100fe20000010802 */
[----:B------:R-:W-:Y:S01]  /*54d0*/  HMMA.16816.F32.BF16 R20, R12, R94, RZ ;  /* 0x0000005e0c14723c */ /* 0x000fe200000418ff */
[----:B------:R-:W-:Y:S01]  /*54e0*/  FFMA.FTZ R129, R137, c[0x0][0x2d0], -R2 ;  /* 0x0000b40089817a23 */ /* 0x000fe20000010802 */
[----:B------:R-:W-:Y:S01]  /*54f0*/  MOV R141, R65 ;  /* 0x00000041008d7202 */ /* 0x000fe20000000f00 */
[----:B------:R-:W-:Y:S01]  /*5500*/  FADD.FTZ R3, R226, R3 ;  /* 0x00000003e2037221 */ /* 0x000fe20000010000 */
[----:B------:R-:W-:Y:S01]  /*5510*/  MOV R143, R32 ;  /* 0x00000020008f7202 */ /* 0x000fe20000000f00 */
[----:B------:R-:W-:Y:S01]  /*5520*/  MUFU.EX2 R137, R69 ;  /* 0x0000004500897308 */ /* 0x000fe20000000800 */
[----:B------:R-:W-:-:S02]  /*5530*/  MOV R142, R33 ;  /* 0x00000021008e7202 */ /* 0x000fc40000000f00 */
[----:B------:R-:W-:Y:S05]  /*5540*/  HMMA.16816.F32.BF16 R44, R12, R116, RZ ;  /* 0x000000740c2c723c */ /* 0x000fea00000418ff */
[----:B------:R-:W-:Y:S02]  /*5550*/  MUFU.EX2 R92, R92 ;  /* 0x0000005c005c7308 */ /* 0x000fe40000000800 */
[----:B------:R-:W-:Y:S01]  /*5560*/  MOV R116, R28 ;  /* 0x0000001c00747202 */ /* 0x000fe20000000f00 */
[----:B------:R-:W-:Y:S01]  /*5570*/  HMMA.16816.F32.BF16 R188, R8, R36, R112 ;  /* 0x0000002408bc723c */ /* 0x000fe20000041870 */
[----:B------:R-:W-:-:S06]  /*5580*/  MOV R117, R29 ;  /* 0x0000001d00757202 */ /* 0x000fcc0000000f00 */
[----:B------:R-:W-:Y:S01]  /*5590*/  MOV R36, R223 ;  /* 0x000000df00247202 */ /* 0x000fe20000000f00 */
[----:B------:R-:W-:Y:S03]  /*55a0*/  HMMA.16816.F32.BF16 R96, R4, R78, R20 ;  /* 0x0000004e0460723c */ /* 0x000fe60000041814 */
[----:B------:R-:W-:-:S05]  /*55b0*/  MOV R157, R36 ;  /* 0x00000024009d7202 */ /* 0x000fca0000000f00 */
[----:B------:R-:W-:Y:S08]  /*55c0*/  HMMA.16816.F32.BF16 R20, R12, R74, RZ ;  /* 0x0000004a0c14723c */ /* 0x000ff000000418ff */
[C---:B------:R-:W-:Y:S08]  /*55d0*/  HMMA.16816.F32.BF16 R212, R8.reuse, R40, R108 ;  /* 0x0000002808d4723c */ /* 0x040ff0000004186c */
[----:B---3--:R-:W-:Y:S08]  /*55e0*/  HMMA.16816.F32.BF16 R220, R8, R48, R52 ;  /* 0x0000003008dc723c */ /* 0x008ff00000041834 */
[----:B------:R-:W-:Y:S08]  /*55f0*/  HMMA.16816.F32.BF16 R100, R4, R38, R20 ;  /* 0x000000260464723c */ /* 0x000ff00000041814 */
[----:B------:R-:W-:Y:S08]  /*5600*/  HMMA.16816.F32.BF16 R20, R12, R82, RZ ;  /* 0x000000520c14723c */ /* 0x000ff000000418ff */
[----:B------:R-:W-:Y:S08]  /*5610*/  HMMA.16816.F32.BF16 R228, R4, R48, R44 ;  /* 0x0000003004e4723c */ /* 0x000ff0000004182c */
[----:B------:R-:W-:Y:S08]  /*5620*/  HMMA.16816.F32.BF16 R56, R12, R30, RZ ;  /* 0x0000001e0c38723c */ /* 0x000ff000000418ff */
[----:B------:R-:W-:Y:S08]  /*5630*/  HMMA.16816.F32.BF16 R108, R4, R42, R20 ;  /* 0x0000002a046c723c */ /* 0x000ff00000041814 */
[C---:B------:R-:W-:Y:S08]  /*5640*/  HMMA.16816.F32.BF16 R52, R12.reuse, R70, RZ ;  /* 0x000000460c34723c */ /* 0x040ff000000418ff */
[C---:B------:R-:W-:Y:S08]  /*5650*/  HMMA.16816.F32.BF16 R44, R12.reuse, R86, RZ ;  /* 0x000000560c2c723c */ /* 0x040ff000000418ff */
[C---:B------:R-:W-:Y:S08]  /*5660*/  HMMA.16816.F32.BF16 R20, R12.reuse, R106, RZ ;  /* 0x0000006a0c14723c */ /* 0x040ff000000418ff */
[----:B------:R-:W-:Y:S08]  /*5670*/  HMMA.16816.F32.BF16 R12, R12, R118, RZ ;  /* 0x000000760c0c723c */ /* 0x000ff000000418ff */
[----:B------:R-:W-:Y:S07]  /*5680*/  HMMA.16816.F32.BF16 R216, R8, R60, R88 ;  /* 0x0000003c08d8723c */ /* 0x000fee0000041858 */
[--C-:B------:R-:W-:Y:S01]  /*5690*/  FFMA.FTZ R91, R138, c[0x0][0x2d0], -R2.reuse ;  /* 0x0000b4008a5b7a23 */ /* 0x100fe20000010802 */
[----:B------:R-:W-:Y:S01]  /*56a0*/  MOV R138, R84 ;  /* 0x00000054008a7202 */ /* 0x000fe20000000f00 */
[--C-:B------:R-:W-:Y:S01]  /*56b0*/  FFMA.FTZ R90, R140, c[0x0][0x2d0], -R2.reuse ;  /* 0x0000b4008c5a7a23 */ /* 0x100fe20000010802 */
[C---:B------:R-:W-:Y:S01]  /*56c0*/  HMMA.16816.F32.BF16 R56, R4.reuse, R26, R56 ;  /* 0x0000001a0438723c */ /* 0x040fe20000041838 */
[----:B------:R-:W-:Y:S01]  /*56d0*/  FFMA.FTZ R89, R144, c[0x0][0x2d0], -R2 ;  /* 0x0000b40090597a23 */ /* 0x000fe20000010802 */
[----:B------:R-:W-:Y:S01]  /*56e0*/  MOV R140, R64 ;  /* 0x00000040008c7202 */ /* 0x000fe20000000f00 */
[----:B------:R-:W-:Y:S01]  /*56f0*/  FADD.FTZ R2, R159, R158 ;  /* 0x0000009e9f027221 */ /* 0x000fe20000010000 */
[----:B------:R-:W-:Y:S01]  /*5700*/  MOV R158, R93 ;  /* 0x0000005d009e7202 */ /* 0x000fe20000000f00 */
[--C-:B------:R-:W-:Y:S01]  /*5710*/  FFMA.FTZ R84, R124, c[0x0][0x2d0], -R0.reuse ;  /* 0x0000b4007c547a23 */ /* 0x100fe20000010800 */
[----:B------:R-:W-:Y:S01]  /*5720*/  MOV R159, R85 ;  /* 0x00000055009f7202 */ /* 0x000fe20000000f00 */
[--C-:B------:R-:W-:Y:S01]  /*5730*/  FFMA.FTZ R88, R127, c[0x0][0x2d0], -R0.reuse ;  /* 0x0000b4007f587a23 */ /* 0x100fe20000010800 */
[----:B------:R-:W-:Y:S01]  /*5740*/  HMMA.16816.F32.BF16 R52, R4, R66, R52 ;  /* 0x000000420434723c */ /* 0x000fe20000041834 */
[--C-:B------:R-:W-:Y:S01]  /*5750*/  FFMA.FTZ R93, R126, c[0x0][0x2d0], -R0.reuse ;  /* 0x0000b4007e5d7a23 */ /* 0x100fe20000010800 */
[----:B------:R-:W1:Y:S01]  /*5760*/  MUFU.EX2 R89, R89 ;  /* 0x0000005900597308 */ /* 0x000e620000000800 */
[----:B------:R-:W-:-:S02]  /*5770*/  FFMA.FTZ R85, R123, c[0x0][0x2d0], -R0 ;  /* 0x0000b4007b557a23 */ /* 0x000fc40000010800 */
[--C-:B------:R-:W-:Y:S02]  /*5780*/  FFMA.FTZ R124, R122, c[0x0][0x2d0], -R0.reuse ;  /* 0x0000b4007a7c7a23 */ /* 0x100fe40000010800 */
[--C-:B------:R-:W-:Y:S01]  /*5790*/  FFMA.FTZ R126, R121, c[0x0][0x2d0], -R0.reuse ;  /* 0x0000b400797e7a23 */ /* 0x100fe20000010800 */
[C---:B------:R-:W-:Y:S01]  /*57a0*/  HMMA.16816.F32.BF16 R44, R4.reuse, R34, R44 ;  /* 0x00000022042c723c */ /* 0x040fe2000004182c */
[----:B------:R-:W-:Y:S01]  /*57b0*/  FFMA.FTZ R127, R120, c[0x0][0x2d0], -R0 ;  /* 0x0000b400787f7a23 */ /* 0x000fe20000010800 */
[----:B------:R-:W-:Y:S01]  /*57c0*/  MUFU.EX2 R84, R84 ;  /* 0x0000005400547308 */ /* 0x000fe20000000800 */
[----:B------:R-:W-:Y:S02]  /*57d0*/  FADD.FTZ R0, R180, R2 ;  /* 0x00000002b4007221 */ /* 0x000fe40000010000 */
[----:B------:R-:W-:Y:S02]  /*57e0*/  FADD.FTZ R2, R205, R104 ;  /* 0x00000068cd027221 */ /* 0x000fe40000010000 */
[----:B------:R-:W-:Y:S01]  /*57f0*/  FADD.FTZ R0, R245, R0 ;  /* 0x00000000f5007221 */ /* 0x000fe20000010000 */
[----:B------:R-:W-:Y:S01]  /*5800*/  HMMA.16816.F32.BF16 R120, R4, R62, R20 ;  /* 0x0000003e0478723c */ /* 0x000fe20000041814 */
[----:B------:R-:W-:Y:S01]  /*5810*/  FADD.FTZ R2, R206, R2 ;  /* 0x00000002ce027221 */ /* 0x000fe20000010000 */
[----:B------:R-:W2:Y:S01]  /*5820*/  MUFU.EX2 R180, R81 ;  /* 0x0000005100b47308 */ /* 0x000ea20000000800 */
[----:B------:R-:W-:Y:S01]  /*5830*/  FADD.FTZ R0, R248, R0 ;  /* 0x00000000f8007221 */ /* 0x000fe20000010000 */
[----:B-1----:R-:W-:-:S03]  /*5840*/  MOV R248, R89 ;  /* 0x0000005900f87202 */ /* 0x002fc60000000f00 */
[----:B------:R-:W-:Y:S01]  /*5850*/  FADD.FTZ R20, R227, R3 ;  /* 0x00000003e3147221 */ /* 0x000fe20000010000 */
[----:B------:R-:W-:Y:S01]  /*5860*/  HMMA.16816.F32.BF16 R112, R4, R50, R12 ;  /* 0x000000320470723c */ /* 0x000fe2000004180c */
[----:B------:R-:W1:Y:S01]  /*5870*/  LDSM.16.MT88.4 R12, [R236+0x1000] ;  /* 0x00100000ec0c783b */ /* 0x000e620000004200 */
[----:B------:R-:W-:Y:S01]  /*5880*/  MUFU.EX2 R144, R91 ;  /* 0x0000005b00907308 */ /* 0x000fe20000000800 */
[----:B------:R-:W-:Y:S01]  /*5890*/  MOV R22, R148 ;  /* 0x0000009400167202 */ /* 0x000fe20000000f00 */
[----:B------:R-:W-:Y:S01]  /*58a0*/  FADD.FTZ R3, R207, R2 ;  /* 0x00000002cf037221 */ /* 0x000fe20000010000 */
[----:B------:R-:W-:Y:S01]  /*58b0*/  MOV R148, R149 ;  /* 0x0000009500947202 */ /* 0x000fe20000000f00 */
[----:B------:R-:W-:Y:S01]  /*58c0*/  FADD.FTZ R2, R252, R0 ;  /* 0x00000000fc027221 */ /* 0x000fe20000010000 */
[----:B------:R-:W-:Y:S01]  /*58d0*/  MOV R149, R150 ;  /* 0x0000009600957202 */ /* 0x000fe20000000f00 */
[----:B------:R-:W-:Y:S01]  /*58e0*/  HMMA.16816.F32.BF16 R4, R16, R70, RZ ;  /* 0x000000461004723c */ /* 0x000fe200000418ff */
[----:B------:R-:W-:Y:S01]  /*58f0*/  MOV R23, R158 ;  /* 0x0000009e00177202 */ /* 0x000fe20000000f00 */
[----:B------:R-:W3:Y:S01]  /*5900*/  MUFU.EX2 R81, R90 ;  /* 0x0000005a00517308 */ /* 0x000ee20000000800 */
[----:B--2---:R-:W-:-:S02]  /*5910*/  MOV R227, R180 ;  /* 0x000000b400e37202 */ /* 0x004fc40000000f00 */
[----:B------:R-:W-:Y:S02]  /*5920*/  MOV R150, R156 ;  /* 0x0000009c00967202 */ /* 0x000fe40000000f00 */
[----:B------:R-:W-:Y:S01]  /*5930*/  MOV R71, R151 ;  /* 0x0000009700477202 */ /* 0x000fe20000000f00 */
[----:B------:R-:W-:Y:S01]  /*5940*/  HMMA.16816.F32.BF16 R28, R16, R30, RZ ;  /* 0x0000001e101c723c */ /* 0x000fe200000418ff */
[----:B------:R-:W-:Y:S01]  /*5950*/  MOV R70, R159 ;  /* 0x0000009f00467202 */ /* 0x000fe20000000f00 */
[----:B------:R-:W2:Y:S01]  /*5960*/  MUFU.EX2 R245, R85 ;  /* 0x0000005500f57308 */ /* 0x000ea20000000800 */
[----:B------:R-:W-:Y:S02]  /*5970*/  MOV R151, R157 ;  /* 0x0000009d00977202 */ /* 0x000fe40000000f00 */
[----:B------:R-:W-:Y:S02]  /*5980*/  MOV R252, R148 ;  /* 0x0000009400fc7202 */ /* 0x000fe40000000f00 */
[----:B------:R-:W-:-:S02]  /*5990*/  MOV R104, R149 ;  /* 0x0000009500687202 */ /* 0x000fc40000000f00 */
[----:B------:R-:W-:Y:S01]  /*59a0*/  MOV R0, R117 ;  /* 0x0000007500007202 */ /* 0x000fe20000000f00 */
[----:B------:R-:W-:Y:S04]  /*59b0*/  MUFU.EX2 R226, R88 ;  /* 0x0000005800e27308 */ /* 0x000fe80000000800 */
[----:B------:R-:W-:Y:S02]  /*59c0*/  FADD.FTZ R0, R0, R20 ;  /* 0x0000001400007221 */ /* 0x000fe40000010000 */
[----:B------:R-:W-:Y:S02]  /*59d0*/  HMMA.16816.F32.BF16 R64, R8, R66, R4 ;  /* 0x000000420840723c */ /* 0x000fe40000041804 */
[----:B------:R4:W5:Y:S06]  /*59e0*/  MUFU.EX2 R225, R93 ;  /* 0x0000005d00e17308 */ /* 0x00096c0000000800 */
[----:B------:R-:W-:Y:S02]  /*59f0*/  HMMA.16816.F32.BF16 R4, R16, R86, RZ ;  /* 0x000000561004723c */ /* 0x000fe400000418ff */
[----:B------:R-:W-:Y:S06]  /*5a00*/  MUFU.EX2 R20, R125 ;  /* 0x0000007d00147308 */ /* 0x000fec0000000800 */
[C---:B------:R-:W-:Y:S01]  /*5a10*/  HMMA.16816.F32.BF16 R28, R8.reuse, R26, R28 ;  /* 0x0000001a081c723c */ /* 0x040fe2000004181c */
[----:B----4-:R-:W-:Y:S11]  /*5a20*/  MOV R93, R84 ;  /* 0x00000054005d7202 */ /* 0x010ff60000000f00 */
[----:B------:R-:W-:Y:S04]  /*5a30*/  @!UPT UIADD3 URZ, URZ, URZ, URZ ;  /* 0x0000003f3f3ff290 */ /* 0x000fe8000fffe03f */
[----:B------:R-:W-:Y:S08]  /*5a40*/  HMMA.16816.F32.BF16 R32, R8, R34, R4 ;  /* 0x000000220820723c */ /* 0x000ff00000041804 */
[----:B------:R-:W-:Y:S01]  /*5a50*/  HMMA.16816.F32.BF16 R4, R16, R94, RZ ;  /* 0x0000005e1004723c */ /* 0x000fe200000418ff */
[----:B------:R-:W-:Y:S08]  /*5a60*/  MUFU.EX2 R95, R72 ;  /* 0x00000048005f7308 */ /* 0x000ff00000000800 */
[----:B------:R-:W-:Y:S11]  /*5a70*/  MUFU.EX2 R94, R24 ;  /* 0x00000018005e7308 */ /* 0x000ff60000000800 */
[----:B------:R-:W-:Y:S04]  /*5a80*/  @!UPT UIADD3 URZ, URZ, URZ, URZ ;  /* 0x0000003f3f3ff290 */ /* 0x000fe8000fffe03f */
[----:B------:R-:W-:Y:S08]  /*5a90*/  HMMA.16816.F32.BF16 R76, R8, R78, R4 ;  /* 0x0000004e084c723c */ /* 0x000ff00000041804 */
[----:B------:R-:W-:Y:S11]  /*5aa0*/  HMMA.16816.F32.BF16 R4, R16, R74, RZ ;  /* 0x0000004a1004723c */ /* 0x000ff600000418ff */
[----:B------:R-:W-:Y:S11]  /*5ab0*/  @!UPT UIADD3 URZ, URZ, URZ, URZ ;  /* 0x0000003f3f3ff290 */ /* 0x000ff6000fffe03f */
[----:B------:R-:W-:Y:S02]  /*5ac0*/  @!UPT UIADD3 URZ, URZ, URZ, URZ ;  /* 0x0000003f3f3ff290 */ /* 0x000fe4000fffe03f */
[----:B------:R-:W-:Y:S08]  /*5ad0*/  HMMA.16816.F32.BF16 R36, R8, R38, R4 ;  /* 0x000000260824723c */ /* 0x000ff00000041804 */
[----:B------:R-:W-:Y:S01]  /*5ae0*/  HMMA.16816.F32.BF16 R4, R16, R82, RZ ;  /* 0x000000521004723c */ /* 0x000fe200000418ff */
[----:B------:R-:W4:Y:S08]  /*5af0*/  MUFU.EX2 R83, R73 ;  /* 0x0000004900537308 */ /* 0x000f300000000800 */
[----:B------:R-:W1:Y:S11]  /*5b00*/  MUFU.EX2 R82, R68 ;  /* 0x0000004400527308 */ /* 0x000e760000000800 */
[----:B------:R-:W-:Y:S04]  /*5b10*/  @!UPT UIADD3 URZ, URZ, URZ, URZ ;  /* 0x0000003f3f3ff290 */ /* 0x000fe8000fffe03f */
[----:B------:R-:W-:Y:S08]  /*5b20*/  HMMA.16816.F32.BF16 R40, R8, R42, R4 ;  /* 0x0000002a0828723c */ /* 0x000ff00000041804 */
[C---:B------:R-:W-:Y:S07]  /*5b30*/  HMMA.16816.F32.BF16 R4, R16.reuse, R106, RZ ;  /* 0x0000006a1004723c */ /* 0x040fee00000418ff */
[----:B------:R-:W-:Y:S01]  /*5b40*/  MOV R106, R150 ;  /* 0x00000096006a7202 */ /* 0x000fe20000000f00 */
[----:B------:R-:W-:Y:S01]  /*5b50*/  HMMA.16816.F32.BF16 R16, R16, R118, RZ ;  /* 0x000000761010723c */ /* 0x000fe200000418ff */
[----:B------:R-:W-:Y:S11]  /*5b60*/  MOV R107, R151 ;  /* 0x00000097006b7202 */ /* 0x000ff60000000f00 */
[----:B------:R-:W-:Y:S04]  /*5b70*/  @!UPT UIADD3 URZ, URZ, URZ, URZ ;  /* 0x0000003f3f3ff290 */ /* 0x000fe8000fffe03f */
[C---:B------:R-:W-:Y:S07]  /*5b80*/  HMMA.16816.F32.BF16 R60, R8.reuse, R62, R4 ;  /* 0x0000003e083c723c */ /* 0x040fee0000041804 */
[----:B------:R-:W-:Y:S01]  /*5b90*/  FADD.FTZ R4, R182, R181 ;  /* 0x000000b5b6047221 */ /* 0x000fe20000010000 */
[----:B------:R-:W-:Y:S01]  /*5ba0*/  HMMA.16816.F32.BF16 R48, R8, R50, R16 ;  /* 0x000000320830723c */ /* 0x000fe20000041810 */
[----:B---3--:R-:W-:Y:S01]  /*5bb0*/  F2FP.BF16.PACK_AB R6, R248, R81 ;  /* 0x00000051f806723e */ /* 0x008fe200000010ff */
[----:B------:R-:W3:Y:S01]  /*5bc0*/  LDSM.16.MT88.4 R16, [R239+0x3000] ;  /* 0x00300000ef10783b */ /* 0x000ee20000004200 */
[----:B------:R-:W-:Y:S01]  /*5bd0*/  FADD.FTZ R4, R183, R4 ;  /* 0x00000004b7047221 */ /* 0x000fe20000010000 */
[----:B--2---:R-:W-:-:S02]  /*5be0*/  F2FP.BF16.PACK_AB R5, R93, R245 ;  /* 0x000000f55d05723e */ /* 0x004fc400000010ff */
[----:B-----5:R-:W-:Y:S01]  /*5bf0*/  F2FP.BF16.PACK_AB R7, R225, R226 ;  /* 0x000000e2e107723e */ /* 0x020fe200000010ff */
[----:B------:R-:W-:Y:S01]  /*5c00*/  FADD.FTZ R21, R204, R4 ;  /* 0x00000004cc157221 */ /* 0x000fe20000010000 */
[----:B----4-:R-:W-:Y:S02]  /*5c10*/  F2FP.BF16.PACK_AB R8, R83, R80 ;  /* 0x000000505308723e */ /* 0x010fe400000010ff */
[----:B-1----:R-:W-:Y:S02]  /*5c20*/  F2FP.BF16.PACK_AB R9, R147, R82 ;  /* 0x000000529309723e */ /* 0x002fe400000010ff */
[----:B------:R-:W-:Y:S02]  /*5c30*/  F2FP.BF16.PACK_AB R10, R137, R95 ;  /* 0x0000005f890a723e */ /* 0x000fe400000010ff */
[----:B------:R-:W-:Y:S02]  /*5c40*/  F2FP.BF16.PACK_AB R11, R227, R94 ;  /* 0x0000005ee30b723e */ /* 0x000fe400000010ff */
[----:B------:R-:W-:-:S05]  /*5c50*/  F2FP.BF16.PACK_AB R4, R144, R92 ;  /* 0x0000005c9004723e */ /* 0x000fca00000010ff */
[-C--:B------:R-:W-:Y:S08]  /*5c60*/  HMMA.16816.F32.BF16 R176, R8, R12.reuse, R176 ;  /* 0x0000000c08b0723c */ /* 0x080ff000000418b0 */
[----:B------:R-:W-:Y:S08]  /*5c70*/  HMMA.16816.F32.BF16 R172, R4, R12, R172 ;  /* 0x0000000c04ac723c */ /* 0x000ff000000418ac */
[-C--:B------:R-:W-:Y:S08]  /*5c80*/  HMMA.16816.F32.BF16 R180, R8, R14.reuse, R28 ;  /* 0x0000000e08b4723c */ /* 0x080ff0000004181c */
[----:B------:R-:W-:Y:S01]  /*5c90*/  HMMA.16816.F32.BF16 R24, R4, R14, R56 ;  /* 0x0000000e0418723c */ /* 0x000fe20000041838 */
[----:B------:R-:W1:Y:S07]  /*5ca0*/  LDSM.16.MT88.4 R12, [R237+0x1000] ;  /* 0x00100000ed0c783b */ /* 0x000e6e0000004200 */
[----:B---3--:R-:W-:Y:S08]  /*5cb0*/  HMMA.16816.F32.BF16 R60, R8, R18, R60 ;  /* 0x00000012083c723c */ /* 0x008ff0000004183c */
[----:B------:R-:W-:Y:S08]  /*5cc0*/  HMMA.16816.F32.BF16 R104, R4, R16, R104 ;  /* 0x000000100468723c */ /* 0x000ff00000041868 */
[-C--:B-1----:R-:W-:Y:S08]  /*5cd0*/  HMMA.16816.F32.BF16 R184, R8, R12.reuse, R184 ;  /* 0x0000000c08b8723c */ /* 0x082ff000000418b8 */
[----:B------:R-:W-:Y:S08]  /*5ce0*/  HMMA.16816.F32.BF16 R164, R4, R12, R164 ;  /* 0x0000000c04a4723c */ /* 0x000ff000000418a4 */
[-C--:B------:R-:W-:Y:S08]  /*5cf0*/  HMMA.16816.F32.BF16 R64, R8, R14.reuse, R64 ;  /* 0x0000000e0840723c */ /* 0x080ff00000041840 */
[----:B------:R-:W-:Y:S01]  /*5d00*/  HMMA.16816.F32.BF16 R28, R4, R14, R52 ;  /* 0x0000000e041c723c */ /* 0x000fe20000041834 */
[----:B------:R-:W1:Y:S07]  /*5d10*/  LDSM.16.MT88.4 R12, [R239+0x1000] ;  /* 0x00100000ef0c783b */ /* 0x000e6e0000004200 */
[-C--:B-1----:R-:W-:Y:S08]  /*5d20*/  HMMA.16816.F32.BF16 R192, R8, R12.reuse, R192 ;  /* 0x0000000c08c0723c */ /* 0x082ff000000418c0 */
[----:B------:R-:W-:Y:S07]  /*5d30*/  HMMA.16816.F32.BF16 R156, R4, R12, R160 ;  /* 0x0000000c049c723c */ /* 0x000fee00000418a0 */
[----:B------:R-:W-:Y:S01]  /*5d40*/  MOV R160, R70 ;  /* 0x0000004600a07202 */ /* 0x000fe20000000f00 */
[----:B------:R-:W-:Y:S01]  /*5d50*/  HMMA.16816.F32.BF16 R32, R8, R14, R32 ;  /* 0x0000000e0820723c */ /* 0x000fe20000041820 */
[----:B------:R-:W-:-:S02]  /*5d60*/  MOV R161, R252 ;  /* 0x000000fc00a17202 */ /* 0x000fc40000000f00 */
[----:B------:R-:W-:Y:S02]  /*5d70*/  MOV R162, R22 ;  /* 0x0000001600a27202 */ /* 0x000fe40000000f00 */
[----:B------:R-:W-:Y:S01]  /*5d80*/  MOV R163, R23 ;  /* 0x0000001700a37202 */ /* 0x000fe20000000f00 */
[----:B------:R-:W-:Y:S01]  /*5d90*/  MUFU.EX2 R22, R130 ;  /* 0x0000008200167308 */ /* 0x000fe20000000800 */
[----:B------:R-:W-:Y:S01]  /*5da0*/  MOV R252, R137 ;  /* 0x0000008900fc7202 */ /* 0x000fe20000000f00 */
[----:B------:R-:W-:Y:S01]  /*5db0*/  HMMA.16816.F32.BF16 R44, R4, R14, R44 ;  /* 0x0000000e042c723c */ /* 0x000fe2000004182c */
[----:B------:R-:W1:Y:S05]  /*5dc0*/  LDSM.16.MT88.4 R12, [R238+0x1000] ;  /* 0x00100000ee0c783b */ /* 0x000e6a0000004200 */
[----:B------:R-:W-:Y:S08]  /*5dd0*/  MUFU.EX2 R23, R146 ;  /* 0x0000009200177308 */ /* 0x000ff00000000800 */
[----:B------:R-:W2:Y:S01]  /*5de0*/  MUFU.EX2 R137, R145 ;  /* 0x0000009100897308 */ /* 0x000ea20000000800 */
[-C--:B-1----:R-:W-:Y:S08]  /*5df0*/  HMMA.16816.F32.BF16 R200, R8, R12.reuse, R200 ;  /* 0x0000000c08c8723c */ /* 0x082ff000000418c8 */
[----:B------:R-:W-:Y:S07]  /*5e00*/  HMMA.16816.F32.BF16 R148, R4, R12, R168 ;  /* 0x0000000c0494723c */ /* 0x000fee00000418a8 */
[----:B------:R-:W-:Y:S01]  /*5e10*/  MOV R171, R142 ;  /* 0x0000008e00ab7202 */ /* 0x000fe20000000f00 */
[----:B------:R-:W-:Y:S01]  /*5e20*/  HMMA.16816.F32.BF16 R204, R8, R14, R76 ;  /* 0x0000000e08cc723c */ /* 0x000fe2000004184c */
[----:B------:R-:W-:-:S02]  /*5e30*/  MOV R170, R140 ;  /* 0x0000008c00aa7202 */ /* 0x000fc40000000f00 */
[----:B------:R-:W-:Y:S01]  /*5e40*/  MOV R169, R141 ;  /* 0x0000008d00a97202 */ /* 0x000fe20000000f00 */
[----:B------:R-:W-:Y:S01]  /*5e50*/  FADD.FTZ R0, R171, R0 ;  /* 0x00000000ab007221 */ /* 0x000fe20000010000 */
[----:B------:R-:W-:Y:S01]  /*5e60*/  MOV R168, R116 ;  /* 0x0000007400a87202 */ /* 0x000fe20000000f00 */
[----:B------:R-:W-:Y:S01]  /*5e70*/  FADD.FTZ R2, R170, R2 ;  /* 0x00000002aa027221 */ /* 0x000fe20000010000 */
[----:B------:R-:W-:Y:S01]  /*5e80*/  MOV R78, R71 ;  /* 0x00000047004e7202 */ /* 0x000fe20000000f00 */
[----:B------:R-:W-:Y:S01]  /*5e90*/  HMMA.16816.F32.BF16 R72, R4, R14, R96 ;  /* 0x0000000e0448723c */ /* 0x000fe20000041860 */
[----:B------:R-:W1:Y:S01]  /*5ea0*/  LDSM.16.MT88.4 R12, [R236+0x3000] ;  /* 0x00300000ec0c783b */ /* 0x000e620000004200 */
[----:B------:R-:W-:Y:S01]  /*5eb0*/  MOV R77, R143 ;  /* 0x0000008f004d7202 */ /* 0x000fe20000000f00 */
[----:B------:R-:W-:Y:S01]  /*5ec0*/  FADD.FTZ R3, R168, R3 ;  /* 0x00000003a8037221 */ /* 0x000fe20000010000 */
[----:B------:R-:W-:Y:S02]  /*5ed0*/  MOV R79, R138 ;  /* 0x0000008a004f7202 */ /* 0x000fe40000000f00 */
[----:B------:R-:W-:Y:S01]  /*5ee0*/  MUFU.EX2 R138, R155 ;  /* 0x0000009b008a7308 */ /* 0x000fe20000000800 */
[----:B------:R-:W-:Y:S01]  /*5ef0*/  FADD.FTZ R3, R77, R3 ;  /* 0x000000034d037221 */ /* 0x000fe20000010000 */
[-C--:B-1----:R-:W-:Y:S08]  /*5f00*/  HMMA.16816.F32.BF16 R68, R8, R12.reuse, R188 ;  /* 0x0000000c0844723c */ /* 0x082ff000000418bc */
[----:B------:R-:W-:Y:S08]  /*5f10*/  HMMA.16816.F32.BF16 R208, R4, R12, R208 ;  /* 0x0000000c04d0723c */ /* 0x000ff000000418d0 */
[-C--:B------:R-:W-:Y:S08]  /*5f20*/  HMMA.16816.F32.BF16 R36, R8, R14.reuse, R36 ;  /* 0x0000000e0824723c */ /* 0x080ff00000041824 */
[----:B------:R-:W-:Y:S01]  /*5f30*/  HMMA.16816.F32.BF16 R88, R4, R14, R100 ;  /* 0x0000000e0458723c */ /* 0x000fe20000041864 */
[----:B------:R-:W1:Y:S07]  /*5f40*/  LDSM.16.MT88.4 R12, [R237+0x3000] ;  /* 0x00300000ed0c783b */ /* 0x000e6e0000004200 */
[----:B------:R-:W-:Y:S01]  /*5f50*/  HMMA.16816.F32.BF16 R100, R8, R16, R216 ;  /* 0x000000100864723c */ /* 0x000fe200000418d8 */
[----:B------:R-:W-:Y:S06]  /*5f60*/  MUFU.EX2 R217, R152 ;  /* 0x0000009800d97308 */ /* 0x000fec0000000800 */
[----:B------:R-:W-:Y:S01]  /*5f70*/  MOV R219, R93 ;  /* 0x0000005d00db7202 */ /* 0x000fe20000000f00 */
[----:B------:R-:W-:Y:S01]  /*5f80*/  HMMA.16816.F32.BF16 R16, R4, R18, R120 ;  /* 0x000000120410723c */ /* 0x000fe20000041878 */
[----:B------:R-:W-:Y:S01]  /*5f90*/  MUFU.EX2 R216, R132 ;  /* 0x0000008400d87308 */ /* 0x000fe20000000800 */
[----:B------:R-:W-:-:S07]  /*5fa0*/  MOV R218, R81 ;  /* 0x0000005100da7202 */ /* 0x000fce0000000f00 */
[----:B------:R2:W-:Y:S01]  /*5fb0*/  MUFU.EX2 R132, R129 ;  /* 0x0000008100847308 */ /* 0x0005e20000000800 */
[-C--:B-1----:R-:W-:Y:S07]  /*5fc0*/  HMMA.16816.F32.BF16 R84, R8, R12.reuse, R212 ;  /* 0x0000000c0854723c */ /* 0x082fee00000418d4 */
[----:B------:R-:W-:Y:S01]  /*5fd0*/  MUFU.EX2 R212, R154 ;  /* 0x0000009a00d47308 */ /* 0x000fe20000000800 */
[----:B--2---:R-:W-:Y:S01]  /*5fe0*/  F2FP.BF16.PACK_AB R129, R137, R23 ;  /* 0x000000178981723e */ /* 0x004fe200000010ff */
[----:B------:R-:W-:Y:S06]  /*5ff0*/  HMMA.16816.F32.BF16 R140, R4, R12, R196 ;  /* 0x0000000c048c723c */ /* 0x000fec00000418c4 */
[----:B------:R-:W1:Y:S02]  /*6000*/  MUFU.EX2 R215, R153 ;  /* 0x0000009900d77308 */ /* 0x000e640000000800 */
[-C--:B------:R-:W-:Y:S06]  /*6010*/  HMMA.16816.F32.BF16 R40, R8, R14.reuse, R40 ;  /* 0x0000000e0828723c */ /* 0x080fec0000041828 */
[----:B------:R-:W2:Y:S02]  /*6020*/  MUFU.EX2 R214, R139 ;  /* 0x0000008b00d67308 */ /* 0x000ea40000000800 */
[----:B------:R-:W-:Y:S01]  /*6030*/  HMMA.16816.F32.BF16 R56, R4, R14, R108 ;  /* 0x0000000e0438723c */ /* 0x000fe2000004186c */
[----:B------:R-:W3:Y:S05]  /*6040*/  LDSM.16.MT88.4 R12, [R238+0x3000] ;  /* 0x00300000ee0c783b */ /* 0x000eea0000004200 */
[----:B------:R2:W-:Y:S01]  /*6050*/  MUFU.EX2 R139, R131 ;  /* 0x00000083008b7308 */ /* 0x0005e20000000800 */
[----:B-1----:R-:W-:Y:S01]  /*6060*/  F2FP.BF16.PACK_AB R130, R217, R215 ;  /* 0x000000d7d982723e */ /* 0x002fe200000010ff */
[----:B------:R-:W-:Y:S04]  /*6070*/  LDSM.16.MT88.4 R152, [R239+0x1800] ;  /* 0x00180000ef98783b */ /* 0x000fe80000004200 */
[----:B------:R-:W-:Y:S02]  /*6080*/  LDSM.16.MT88.4 R108, [R239+0x3800] ;  /* 0x00380000ef6c783b */ /* 0x000fe40000004200 */
[----:B------:R1:W4:Y:S01]  /*6090*/  MUFU.EX2 R213, R128 ;  /* 0x0000008000d57308 */ /* 0x0003220000000800 */
[----:B--2---:R-:W-:-:S02]  /*60a0*/  F2FP.BF16.PACK_AB R131, R216, R214 ;  /* 0x000000d6d883723e */ /* 0x004fc400000010ff */
[----:B-1----:R-:W-:Y:S01]  /*60b0*/  F2FP.BF16.PACK_AB R128, R212, R138 ;  /* 0x0000008ad480723e */ /* 0x002fe200000010ff */
[C---:B---3--:R-:W-:Y:S08]  /*60c0*/  HMMA.16816.F32.BF16 R120, R4.reuse, R12, R228 ;  /* 0x0000000c0478723c */ /* 0x048ff000000418e4 */
[----:B------:R-:W-:Y:S07]  /*60d0*/  HMMA.16816.F32.BF16 R52, R4, R14, R112 ;  /* 0x0000000e0434723c */ /* 0x000fee0000041870 */
[----:B------:R-:W-:Y:S01]  /*60e0*/  FADD.FTZ R4, R169, R21 ;  /* 0x00000015a9047221 */ /* 0x000fe20000010000 */
[----:B------:R-:W-:Y:S01]  /*60f0*/  HMMA.16816.F32.BF16 R116, R8, R12, R220 ;  /* 0x0000000c0874723c */ /* 0x000fe200000418dc */
[----:B------:R-:W1:Y:S01]  /*6100*/  LDSM.16.MT88.4 R168, [R236+0x1800] ;  /* 0x00180000eca8783b */ /* 0x000e620000004200 */
[----:B------:R4:W-:Y:S01]  /*6110*/  MUFU.EX2 R13, R126 ;  /* 0x0000007e000d7308 */ /* 0x0009e20000000800 */
[----:B------:R-:W-:-:S02]  /*6120*/  FADD.FTZ R5, R78, R4 ;  /* 0x000000044e057221 */ /* 0x000fc40000010000 */
[----:B------:R-:W-:Y:S02]  /*6130*/  FADD.FTZ R4, R160, R2 ;  /* 0x00000002a0047221 */ /* 0x000fe40000010000 */
[----:B------:R-:W-:Y:S01]  /*6140*/  FADD.FTZ R2, R161, R0 ;  /* 0x00000000a1027221 */ /* 0x000fe20000010000 */
[----:B------:R-:W-:Y:S01]  /*6150*/  HMMA.16816.F32.BF16 R48, R8, R14, R48 ;  /* 0x0000000e0830723c */ /* 0x000fe20000041830 */
[----:B------:R-:W-:Y:S01]  /*6160*/  FADD.FTZ R0, R162, R3 ;  /* 0x00000003a2007221 */ /* 0x000fe20000010000 */
[----:B------:R-:W-:Y:S01]  /*6170*/  MOV R221, R144 ;  /* 0x0000009000dd7202 */ /* 0x000fe20000000f00 */
[----:B------:R-:W-:Y:S01]  /*6180*/  FADD.FTZ R5, R163, R5 ;  /* 0x00000005a3057221 */ /* 0x000fe20000010000 */
[----:B------:R-:W-:Y:S01]  /*6190*/  MOV R220, R147 ;  /* 0x0000009300dc7202 */ /* 0x000fe20000000f00 */
[----:B------:R-:W-:Y:S01]  /*61a0*/  FADD.FTZ R3, R80, R4 ;  /* 0x0000000450037221 */ /* 0x000fe20000010000 */
[----:B------:R-:W-:Y:S01]  /*61b0*/  LDSM.16.MT88.4 R144, [R238+0x1800] ;  /* 0x00180000ee90783b */ /* 0x000fe20000004200 */
[----:B------:R-:W-:Y:S01]  /*61c0*/  FADD.FTZ R10, R92, R0 ;  /* 0x000000005c0a7221 */ /* 0x000fe20000010000 */
[----:B------:R-:W-:Y:S01]  /*61d0*/  MOV R223, R94 ;  /* 0x0000005e00df7202 */ /* 0x000fe20000000f00 */
[----:B------:R-:W-:Y:S01]  /*61e0*/  FADD.FTZ R12, R79, R5 ;  /* 0x000000054f0c7221 */ /* 0x000fe20000010000 */
[----:B------:R-:W2:Y:S01]  /*61f0*/  LDL R0, [R1+0x44] ;  /* 0x0000440001007983 */ /* 0x000ea20000100800 */
[----:B------:R-:W-:Y:S01]  /*6200*/  MOV R222, R95 ;  /* 0x0000005f00de7202 */ /* 0x000fe20000000f00 */
[----:B------:R-:W-:Y:S01]  /*6210*/  FADD.FTZ R11, R82, R2 ;  /* 0x00000002520b7221 */ /* 0x000fe20000010000 */
[----:B------:R-:W-:Y:S01]  /*6220*/  MOV R8, c[0x0][0x2ac] ;  /* 0x0000ab0000087a02 */ /* 0x000fe20000000f00 */
[----:B------:R-:W3:Y:S01]  /*6230*/  LDSM.16.MT88.4 R4, [R238+0x3800] ;  /* 0x00380000ee04783b */ /* 0x000ee20000004200 */
[----:B------:R5:W1:Y:S03]  /*6240*/  MUFU.EX2 R15, R124 ;  /* 0x0000007c000f7308 */ /* 0x000a660000000800 */
[----:B------:R-:W3:Y:S04]  /*6250*/  LDSM.16.MT88.4 R76, [R236+0x3800] ;  /* 0x00380000ec4c783b */ /* 0x000ee80000004200 */
[----:B------:R-:W3:Y:S01]  /*6260*/  LDSM.16.MT88.4 R160, [R237+0x1800] ;  /* 0x00180000eda0783b */ /* 0x000ee20000004200 */
[----:B------:R-:W1:Y:S03]  /*6270*/  MUFU.EX2 R14, R127 ;  /* 0x0000007f000e7308 */ /* 0x000e660000000800 */
[----:B------:R-:W3:Y:S01]  /*6280*/  LDSM.16.MT88.4 R92, [R237+0x3800] ;  /* 0x00380000ed5c783b */ /* 0x000ee20000004200 */
[----:B------:R-:W-:Y:S01]  /*6290*/  IMAD R8, R8, c[0x0][0x1d0], RZ ;  /* 0x0000740008087a24 */ /* 0x000fe200078e02ff */
[----:B----4-:R-:W-:Y:S01]  /*62a0*/  F2FP.BF16.PACK_AB R126, R213, R139 ;  /* 0x0000008bd57e723e */ /* 0x010fe200000010ff */
[----:B------:R-:W-:Y:S01]  /*62b0*/  FADD.FTZ R9, R83, R3 ;  /* 0x0000000353097221 */ /* 0x000fe20000010000 */
[----:B-----5:R-:W-:-:S02]  /*62c0*/  F2FP.BF16.PACK_AB R124, R132, R22 ;  /* 0x00000016847c723e */ /* 0x020fc400000010ff */
[----:B-1----:R-:W-:Y:S01]  /*62d0*/  F2FP.BF16.PACK_AB R125, R15, R20 ;  /* 0x000000140f7d723e */ /* 0x002fe200000010ff */
[----:B------:R-:W-:Y:S01]  /*62e0*/  FADD.FTZ R3, R221, R10 ;  /* 0x0000000add037221 */ /* 0x000fe20000010000 */
[----:B------:R-:W-:-:S03]  /*62f0*/  F2FP.BF16.PACK_AB R127, R14, R13 ;  /* 0x0000000d0e7f723e */ /* 0x000fc600000010ff */
[----:B------:R-:W-:Y:S01]  /*6300*/  FADD.FTZ R3, R218, R3 ;  /* 0x00000003da037221 */ /* 0x000fe20000010000 */
[C---:B------:R-:W-:Y:S08]  /*6310*/  HMMA.16816.F32.BF16 R176, R128.reuse, R168, R176 ;  /* 0x000000a880b0723c */ /* 0x040ff000000418b0 */
[-C--:B---3--:R-:W-:Y:S08]  /*6320*/  HMMA.16816.F32.BF16 R116, R128, R4.reuse, R116 ;  /* 0x000000048074723c */ /* 0x088ff00000041874 */
[----:B------:R-:W-:Y:S07]  /*6330*/  HMMA.16816.F32.BF16 R120, R124, R4, R120 ;  /* 0x000000047c78723c */ /* 0x000fee0000041878 */
[----:B------:R-:W-:Y:S01]  /*6340*/  FADD.FTZ R4, R222, R9 ;  /* 0x00000009de047221 */ /* 0x000fe20000010000 */
[----:B------:R-:W-:Y:S03]  /*6350*/  HMMA.16816.F32.BF16 R200, R128, R144, R200 ;  /* 0x0000009080c8723c */ /* 0x000fe600000418c8 */
[----:B------:R-:W-:-:S05]  /*6360*/  FADD.FTZ R4, R252, R4 ;  /* 0x00000004fc047221 */ /* 0x000fca0000010000 */
[----:B------:R-:W-:Y:S01]  /*6370*/  HMMA.16816.F32.BF16 R204, R128, R146, R204 ;  /* 0x0000009280cc723c */ /* 0x000fe200000418cc */
[----:B------:R-:W-:-:S07]  /*6380*/  FADD.FTZ R4, R138, R4 ;  /* 0x000000048a047221 */ /* 0x000fce0000010000 */
[C---:B------:R-:W-:Y:S08]  /*6390*/  HMMA.16816.F32.BF16 R148, R124.reuse, R144, R148 ;  /* 0x000000907c94723c */ /* 0x040ff00000041894 */
[----:B------:R-:W-:Y:S01]  /*63a0*/  HMMA.16816.F32.BF16 R144, R124, R146, R72 ;  /* 0x000000927c90723c */ /* 0x000fe20000041848 */
[----:B------:R-:W-:-:S07]  /*63b0*/  FADD.FTZ R4, R212, R4 ;  /* 0x00000004d4047221 */ /* 0x000fce0000010000 */
[C---:B------:R-:W-:Y:S08]  /*63c0*/  HMMA.16816.F32.BF16 R68, R128.reuse, R76, R68 ;  /* 0x0000004c8044723c */ /* 0x040ff00000041844 */
[----:B------:R-:W-:Y:S08]  /*63d0*/  HMMA.16816.F32.BF16 R80, R128, R78, R36 ;  /* 0x0000004e8050723c */ /* 0x000ff00000041824 */
[C---:B------:R-:W-:Y:S08]  /*63e0*/  HMMA.16816.F32.BF16 R72, R124.reuse, R76, R208 ;  /* 0x0000004c7c48723c */ /* 0x040ff000000418d0 */
[C---:B------:R-:W-:Y:S08]  /*63f0*/  HMMA.16816.F32.BF16 R76, R124.reuse, R78, R88 ;  /* 0x0000004e7c4c723c */ /* 0x040ff00000041858 */
[----:B------:R-:W-:Y:S08]  /*6400*/  HMMA.16816.F32.BF16 R172, R124, R168, R172 ;  /* 0x000000a87cac723c */ /* 0x000ff000000418ac */
[C---:B------:R-:W-:Y:S08]  /*6410*/  HMMA.16816.F32.BF16 R180, R128.reuse, R170, R180 ;  /* 0x000000aa80b4723c */ /* 0x040ff000000418b4 */
[-C--:B------:R-:W-:Y:S08]  /*6420*/  HMMA.16816.F32.BF16 R184, R128, R160.reuse, R184 ;  /* 0x000000a080b8723c */ /* 0x080ff000000418b8 */
[----:B------:R-:W-:Y:S08]  /*6430*/  HMMA.16816.F32.BF16 R164, R124, R160, R164 ;  /* 0x000000a07ca4723c */ /* 0x000ff000000418a4 */
[C---:B------:R-:W-:Y:S08]  /*6440*/  HMMA.16816.F32.BF16 R188, R128.reuse, R162, R64 ;  /* 0x000000a280bc723c */ /* 0x040ff00000041840 */
[-C--:B------:R-:W-:Y:S08]  /*6450*/  HMMA.16816.F32.BF16 R192, R128, R152.reuse, R192 ;  /* 0x0000009880c0723c */ /* 0x080ff000000418c0 */
        /* <DEDUP_REMOVED lines=12> */
[----:B--2---:R-:W-:-:S05]  /*6520*/  @P4 IMAD.HI.U32 R2, R0, c[0x0][0x2c8], RZ ;  /* 0x0000b20000024a27 */ /* 0x004fca00078e00ff */
[----:B------:R-:W-:-:S04]  /*6530*/  @P4 SHF.R.U32.HI R0, RZ, c[0x0][0x2cc], R2 ;  /* 0x0000b300ff004a19 */ /* 0x000fc80000011602 */
[----:B------:R-:W-:-:S04]  /*6540*/  IADD3 R0, R0, -c[0x0][0x168], R8 ;  /* 0x80005a0000007a10 */ /* 0x000fc80007ffe008 */
[----:B------:R-:W-:-:S04]  /*6550*/  SHF.R.S32.HI R2, RZ, 0x1f, R0 ;  /* 0x0000001fff027819 */ /* 0x000fc80000011400 */
[----:B------:R-:W-:Y:S01]  /*6560*/  LEA.HI R8, R2, R0, RZ, 0x6 ;  /* 0x0000000002087211 */ /* 0x000fe200078f30ff */
        /* <DEDUP_REMOVED lines=9> */
[----:B------:R-:W-:Y:S01]  /*6600*/  FADD.FTZ R2, R225, R5 ;  /* 0x00000005e1027221 */ /* 0x000fe20000010000 */
[----:B------:R-:W-:Y:S01]  /*6610*/  HMMA.16816.F32.BF16 R108, R124, R110, R16 ;  /* 0x0000006e7c6c723c */ /* 0x000fe20000041810 */
[----:B------:R-:W-:Y:S02]  /*6620*/  FADD.FTZ R5, R132, R0 ;  /* 0x0000000084057221 */ /* 0x000fe40000010000 */
[----:B------:R-:W-:-:S05]  /*6630*/  FADD.FTZ R0, R20, R2 ;  /* 0x0000000214007221 */ /* 0x000fca0000010000 */
[----:B------:R-:W-:Y:S01]  /*6640*/  HMMA.16816.F32.BF16 R128, R128, R6, R48 ;  /* 0x000000068080723c */ /* 0x000fe20000041830 */
[----:B------:R-:W-:-:S07]  /*6650*/  FADD.FTZ R0, R15, R0 ;  /* 0x000000000f007221 */ /* 0x000fce0000010000 */
[----:B------:R-:W-:Y:S07]  /*6660*/  HMMA.16816.F32.BF16 R124, R124, R6, R52 ;  /* 0x000000067c7c723c */ /* 0x000fee0000041834 */
[----:B------:R-:W-:Y:S01]  /*6670*/  FADD.FTZ R6, R137, R3 ;  /* 0x0000000389067221 */ /* 0x000fe20000010000 */
[----:B------:R-:W-:Y:S01]  /*6680*/  SHF.R.S32.HI R3, RZ, 0x6, R8 ;  /* 0x00000006ff037819 */ /* 0x000fe20000011408 */
[----:B------:R-:W-:-:S03]  /*6690*/  FADD.FTZ R0, R13, R0 ;  /* 0x000000000d007221 */ /* 0x000fc60000010000 */
[----:B------:R-:W-:Y:S01]  /*66a0*/  IMNMX R7, RZ, R3, !PT ;  /* 0x00000003ff077217 */ /* 0x000fe20007800200 */
[----:B------:R-:W-:Y:S02]  /*66b0*/  FADD.FTZ R3, R215, R4 ;  /* 0x00000004d7037221 */ /* 0x000fe40000010000 */
[----:B------:R-:W-:Y:S02]  /*66c0*/  FADD.FTZ R2, R214, R6 ;  /* 0x00000006d6027221 */ /* 0x000fe40000010000 */
[----:B------:R-:W-:Y:S02]  /*66d0*/  FADD.FTZ R4, R139, R5 ;  /* 0x000000058b047221 */ /* 0x000fe40000010000 */
[----:B------:R-:W-:Y:S02]  /*66e0*/  FADD.FTZ R5, R217, R3 ;  /* 0x00000003d9057221 */ /* 0x000fe40000010000 */
[----:B------:R-:W-:Y:S02]  /*66f0*/  FADD.FTZ R3, R216, R2 ;  /* 0x00000002d8037221 */ /* 0x000fe40000010000 */
[----:B------:R-:W-:Y:S01]  /*6700*/  FADD.FTZ R0, R14, R0 ;  /* 0x000000000e007221 */ /* 0x000fe20000010000 */
[----:B------:R1:W-:Y:S01]  /*6710*/  STL [R1+0x14], R7 ;  /* 0x0000140701007387 */ /* 0x0003e20000100800 */
[----:B------:R-:W-:-:S03]  /*6720*/  FADD.FTZ R2, R213, R4 ;  /* 0x00000004d5027221 */ /* 0x000fc60000010000 */
[----:B------:R1:W-:Y:S01]  /*6730*/  STL [R1+0x4], R5 ;  /* 0x0000040501007387 */ /* 0x0003e20000100800 */
[----:B------:R-:W-:-:S03]  /*6740*/  IADD3 R248, R224, -0x2, RZ ;  /* 0xfffffffee0f87810 */ /* 0x000fc60007ffe0ff */
[----:B------:R1:W-:Y:S04]  /*6750*/  STL [R1], R3 ;  /* 0x0000000301007387 */ /* 0x0003e80000100800 */
[----:B------:R1:W-:Y:S04]  /*6760*/  STL [R1+0xc], R0 ;  /* 0x00000c0001007387 */ /* 0x0003e80000100800 */
[----:B------:R1:W-:Y:S01]  /*6770*/  STL [R1+0x8], R2 ;  /* 0x0000080201007387 */ /* 0x0003e20000100800 */
[----:B------:R-:W-:Y:S11]  /*6780*/  ISETP.GE.AND P0, PT, R248, R7, PT ;  /* 0x00000007f800720c */ /* 0x000ff60003f06270 */
[----:B------:R-:W-:Y:S02]  /*6790*/  @!UPT UIADD3 URZ, URZ, URZ, URZ ;  /* 0x0000003f3f3ff290 */ /* 0x000fe4000fffe03f */
[----:B------:R-:W-:Y:S05]  /*67a0*/  @!P0 BRA `(.L_x_3814) ;  /* 0x00004af000008947 */ /* 0x000fea0003800000 */
[----:B------:R-:W-:Y:S01]  /*67b0*/  IMAD.MOV.U32 R138, RZ, RZ, R135 ;  /* 0x000000ffff8a7224 */ /* 0x000fe200078e0087 */
[----:B------:R-:W-:Y:S01]  /*67c0*/  MOV R140, R133 ;  /* 0x00000085008c7202 */ /* 0x000fe20000000f00 */
[----:B------:R-:W-:Y:S01]  /*67d0*/  IMAD.MOV.U32 R137, RZ, RZ, R136 ;  /* 0x000000ffff897224 */ /* 0x000fe200078e0088 */
[----:B------:R-:W-:Y:S02]  /*67e0*/  MOV R139, R134 ;  /* 0x00000086008b7202 */ /* 0x000fe40000000f00 */
.L_x_3825:
[----:B------:R-:W-:Y:S04]  /*67f0*/  DEPBAR.LE SB0, 0x0 ;  /* 0x000080000000791a */ /* 0x000fe80000000000 */
[----:B------:R-:W-:Y:S01]  /*6800*/  WARPSYNC 0xffffffff ;  /* 0xffffffff00007948 */ /* 0x000fe20003800000 */
[----:B------:R-:W-:Y:S01]  /*6810*/  BAR.SYNC.DEFER_BLOCKING 0x0 ;  /* 0x0000000000007b1d */ /* 0x000fe20000010000 */
[----:B------:R-:W-:Y:S05]  /*6820*/  ISETP.GE.AND P0, PT, R248, RZ, PT ;  /* 0x000000fff800720c */ /* 0x000fea0003f06270 */
        /* <DEDUP_REMOVED lines=37> */
.L_x_3904:
[----:B------:R-:W-:-:S05]  /*6a80*/  BRA.DIV ~URZ, `(.L_x_3818) ;  /* 0x0000d7d27f007947 */ /* 0x000fca000b800000 */
[----:B------:R-:W4:Y:S01]  /*6a90*/  SHFL.IDX PT, R10, R4, RZ, 0x181f ;  /* 0x00181fff040a7589 */ /* 0x000f2200000e0000 */
[----:B------:R-:W-:Y:S02]  /*6aa0*/  ISETP.GE.AND P2, PT, R250, c[0x0][0x1d4], PT ;  /* 0x00007500fa007a0c */ /* 0x000fe40003f46270 */
[CC--:B----4-:R-:W-:Y:S02]  /*6ab0*/  IADD3 R2, P0, R10.reuse, R12.reuse, RZ ;  /* 0x0000000c0a027210 */ /* 0x0d0fe40007f1e0ff */
[-C--:B------:R-:W-:Y:S03]  /*6ac0*/  IADD3 R10, P5, R10, R13.reuse, RZ ;  /* 0x0000000d0a0a7210 */ /* 0x080fe60007fbe0ff */
[--C-:B---3--:R-:W-:Y:S01]  /*6ad0*/  IMAD.X R3, R7, 0x1, R5.reuse, P0 ;  /* 0x0000000107037824 */ /* 0x108fe200000e0605 */
[----:B------:R-:W-:Y:S01]  /*6ae0*/  ISETP.GE.AND P0, PT, R251, c[0x0][0x1d4], PT ;  /* 0x00007500fb007a0c */ /* 0x000fe20003f06270 */
[--C-:B------:R-:W-:Y:S02]  /*6af0*/  IMAD.X R11, R7, 0x1, R6.reuse, P5 ;  /* 0x00000001070b7824 */ /* 0x100fe400028e0606 */
[----:B------:R-:W-:Y:S04]  /*6b00*/  SHFL.IDX PT, R7, R4, 0x2, 0x181f ;  /* 0x00581f0004077f89 */ /* 0x000fe800000e0000 */
[----:B------:R-:W-:Y:S01]  /*6b10*/  @!PT LDS RZ, [RZ] ;  /* 0x00000000fffff984 */ /* 0x000fe20000000800 */
[----:B------:R3:W-:Y:S06]  /*6b20*/  LDGSTS.E.BYPASS.LTC128B.128 [R247+0x100], [R2.64], !P2 ;  /* 0x0010000002f77fae */ /* 0x0007ec000d101d46 */
[----:B------:R4:W-:Y:S04]  /*6b30*/  LDGSTS.E.BYPASS.LTC128B.128 [R247+0x2100], [R10.64], !P0 ;  /* 0x021000000af77fae */ /* 0x0009e8000c101d46 */
[----:B---3--:R-:W3:Y:S04]  /*6b40*/  SHFL.IDX PT, R2, R4, 0x1, 0x181f ;  /* 0x00381f0004027f89 */ /* 0x008ee800000e0000 */
[----:B------:R-:W5:Y:S01]  /*6b50*/  SHFL.IDX PT, R3, R0, 0x1, 0x181f ;  /* 0x00381f0000037f89 */ /* 0x000f6200000e0000 */
[CC--:B---3--:R-:W-:Y:S02]  /*6b60*/  IADD3 R8, P6, R2.reuse, R12.reuse, RZ ;  /* 0x0000000c02087210 */ /* 0x0c8fe40007fde0ff */
[-C--:B------:R-:W-:Y:S03]  /*6b70*/  IADD3 R2, P5, R2, R13.reuse, RZ ;  /* 0x0000000d02027210 */ /* 0x080fe60007fbe0ff */
[C-C-:B-----5:R-:W-:Y:S02]  /*6b80*/  IMAD.X R9, R3.reuse, 0x1, R5.reuse, P6 ;  /* 0x0000000103097824 */ /* 0x160fe400030e0605 */
[--C-:B------:R-:W-:Y:S03]  /*6b90*/  IMAD.X R3, R3, 0x1, R6.reuse, P5 ;  /* 0x0000000103037824 */ /* 0x100fe600028e0606 */
[----:B------:R3:W-:Y:S04]  /*6ba0*/  LDGSTS.E.BYPASS.LTC128B.128 [R247+0x900], [R8.64], !P2 ;  /* 0x0090000008f77fae */ /* 0x0007e8000d101d46 */
[----:B------:R5:W-:Y:S04]  /*6bb0*/  LDGSTS.E.BYPASS.LTC128B.128 [R247+0x2900], [R2.64], !P0 ;  /* 0x0290000002f77fae */ /* 0x000be8000c101d46 */
[----:B---3--:R-:W3:Y:S04]  /*6bc0*/  SHFL.IDX PT, R8, R0, 0x2, 0x181f ;  /* 0x00581f0000087f89 */ /* 0x008ee800000e0000 */
[----:B------:R4:W1:Y:S01]  /*6bd0*/  SHFL.IDX PT, R9, R0, 0x3, 0x181f ;  /* 0x00781f0000097f89 */ /* 0x00086200000e0000 */
[C---:B-----5:R-:W-:Y:S03]  /*6be0*/  IADD3 R2, P5, R7.reuse, R12, RZ ;  /* 0x0000000c07027210 */ /* 0x060fe60007fbe0ff */
[----:B-1----:R4:W1:Y:S02]  /*6bf0*/  SHFL.IDX PT, R0, R4, 0x3, 0x181f ;  /* 0x00781f0004007f89 */ /* 0x00286400000e0000 */
[C---:B---3--:R-:W-:Y:S05]  /*6c00*/  IMAD.X R3, R8.reuse, 0x1, R5, P5 ;  /* 0x0000000108037824 */ /* 0x048fea00028e0605 */
[----:B------:R3:W-:Y:S02]  /*6c10*/  LDGSTS.E.BYPASS.LTC128B.128 [R247+0x1100], [R2.64], !P2 ;  /* 0x0110000002f77fae */ /* 0x0007e4000d101d46 */
[----:B---3--:R-:W-:Y:S02]  /*6c20*/  IADD3 R2, P5, R7, R13, RZ ;  /* 0x0000000d07027210 */ /* 0x008fe40007fbe0ff */
[----:B------:R-:W-:Y:S03]  /*6c30*/  SEL R7, RZ, 0x10, P0 ;  /* 0x00000010ff077807 */ /* 0x000fe60000000000 */
[----:B------:R-:W-:Y:S01]  /*6c40*/  IMAD.X R3, R8, 0x1, R6, P5 ;  /* 0x0000000108037824 */ /* 0x000fe200028e0606 */
[----:B------:R-:W-:Y:S04]  /*6c50*/  SEL R8, RZ, 0x10, P2 ;  /* 0x00000010ff087807 */ /* 0x000fe80001000000 */
[----:B------:R4:W-:Y:S03]  /*6c60*/  LDGSTS.E.BYPASS.LTC128B.128 [R247+0x3100], [R2.64], !P0 ;  /* 0x0310000002f77fae */ /* 0x0009e6000c101d46 */
.L_x_3905:
[C---:B-1----:R-:W-:Y:S02]  /*6c70*/  ISETP.NE.U32.AND P6, PT, R8.reuse, RZ, PT ;  /* 0x000000ff0800720c */ /* 0x042fe40003fc5070 */
[----:B------:R-:W-:Y:S02]  /*6c80*/  IADD3 R8, -R8, 0x10, RZ ;  /* 0x0000001008087810 */ /* 0x000fe40007ffe1ff */
[C---:B----4-:R-:W-:Y:S02]  /*6c90*/  IADD3 R2, -R7.reuse, 0x10, RZ ;  /* 0x0000001007027810 */ /* 0x050fe40007ffe1ff */
[----:B------:R-:W-:Y:S02]  /*6ca0*/  LOP3.LUT R8, R8, 0xf, RZ, 0xc0, !PT ;  /* 0x0000000f08087812 */ /* 0x000fe400078ec0ff */
[----:B------:R-:W-:Y:S02]  /*6cb0*/  LOP3.LUT R2, R2, 0xf, RZ, 0xc0, !PT ;  /* 0x0000000f02027812 */ /* 0x000fe400078ec0ff */
[-C--:B------:R-:W-:Y:S02]  /*6cc0*/  IADD3 R4, P2, P0, R8, R0.reuse, R12 ;  /* 0x0000000008047210 */ /* 0x080fe4000785e00c */
[----:B------:R-:W-:Y:S02]  /*6cd0*/  ISETP.NE.U32.AND P5, PT, R7, RZ, PT ;  /* 0x000000ff0700720c */ /* 0x000fe40003fa5070 */
[-C--:B------:R-:W-:Y:S02]  /*6ce0*/  IADD3.X R5, RZ, R9.reuse, R5, P2, P0 ;  /* 0x00000009ff057210 */ /* 0x080fe400017e0405 */
[----:B------:R-:W-:Y:S03]  /*6cf0*/  IADD3 R2, P2, P0, R2, R0, R13 ;  /* 0x0000000002027210 */ /* 0x000fe6000785e00d */
[----:B------:R-:W-:Y:S01]  /*6d00*/  @!PT LDS RZ, [RZ] ;  /* 0x00000000fffff984 */ /* 0x000fe20000000800 */
[----:B------:R-:W-:Y:S01]  /*6d10*/  @!PT LDS RZ, [RZ] ;  /* 0x00000000fffff984 */ /* 0x000fe20000000800 */
[----:B------:R-:W-:Y:S01]  /*6d20*/  @!PT LDS RZ, [RZ] ;  /* 0x00000000fffff984 */ /* 0x000fe20000000800 */
[----:B------:R1:W-:Y:S01]  /*6d30*/  LDGSTS.E.BYPASS.LTC128B.128.ZFILL [R247+0x1900], [R4.64], P6 ;  /* 0x0190000004f77fae */ /* 0x0003e2000b141d46 */
[----:B------:R-:W-:Y:S05]  /*6d40*/  IADD3.X R3, RZ, R9, R6, P2, P0 ;  /* 0x00000009ff037210 */ /* 0x000fea00017e0406 */
[----:B------:R1:W-:Y:S04]  /*6d50*/  LDGSTS.E.BYPASS.LTC128B.128.ZFILL [R247+0x3900], [R2.64], P5 ;  /* 0x0390000002f77fae */ /* 0x0003e8000a941d46 */
.L_x_3816:
[----:B---34-:R-:W-:Y:S05]  /*6d60*/  BSYNC B0 ;  /* 0x0000000000007941 */ /* 0x018fea0003800000 */
.L_x_3815:
[----:B------:R-:W0:Y:S01]  /*6d70*/  LDGDEPBAR ;  /* 0x00000000000079af */ /* 0x000e220000000000 */
[----:B------:R-:W-:Y:S01]  /*6d80*/  WARPSYNC 0xffffffff ;  /* 0xffffffff00007948 */ /* 0x000fe20003800000 */
[-C--:B-1----:R-:W-:Y:S01]  /*6d90*/  HMMA.16816.F32.BF16 R4, R64, R16.reuse, RZ ;  /* 0x000000104004723c */ /* 0x082fe200000418ff */
[----:B------:R-:W-:Y:S02]  /*6da0*/  BSSY B0, `(.L_x_3819) ;  /* 0x00000fe000007945 */ /* 0x000fe40003800000 */
[----:B------:R-:W-:Y:S05]  /*6db0*/  ISETP.GE.AND P0, PT, R248, 0x1, PT ;  /* 0x00000001f800780c */ /* 0x000fea0003f06270 */
        /* <DEDUP_REMOVED lines=37> */
[-C--:B-1----:R-:W-:Y:S08]  /*7010*/  HMMA.16816.F32.BF16 R4, R132, R212.reuse, R4 ;  /* 0x000000d48404723c */ /* 0x082ff00000041804 */
[C---:B---3--:R-:W-:Y:S08]  /*7020*/  HMMA.16816.F32.BF16 R8, R220.reuse, R212, R8 ;  /* 0x000000d4dc08723c */ /* 0x048ff00000041808 */
[-C--:B------:R-:W-:Y:S08]  /*7030*/  HMMA.16816.F32.BF16 R12, R220, R214.reuse, R12 ;  /* 0x000000d6dc0c723c */ /* 0x080ff0000004180c */
[C---:B------:R-:W-:Y:S01]  /*7040*/  HMMA.16816.F32.BF16 R16, R132.reuse, R214, R16 ;  /* 0x000000d68410723c */ /* 0x040fe20000041810 */
[----:B------:R-:W-:Y:S07]  /*7050*/  LDSM.16.M88.4 R212, [R234+-0x2000] ;  /* 0xffe00000ead4783b */ /* 0x000fee0000000200 */
[-C--:B----4-:R-:W-:Y:S08]  /*7060*/  HMMA.16816.F32.BF16 R20, R132, R208.reuse, R20 ;  /* 0x000000d08414723c */ /* 0x090ff00000041814 */
        /* <DEDUP_REMOVED lines=58> */
[----:B------:R-:W3:Y:S07]  /*7410*/  LDSM.16.M88.4 R132, [R232+0x2800] ;  /* 0x00280000e884783b */ /* 0x000eee0000000200 */
[-C--:B-1----:R-:W-:Y:S01]  /*7420*/  HMMA.16816.F32.BF16 R4, R208, R212.reuse, R4 ;  /* 0x000000d4d004723c */ /* 0x082fe20000041804 */
[----:B------:R-:W1:Y:S07]  /*7430*/  LDSM.16.M88.4 R224, [R232+0x3800] ;  /* 0x00380000e8e0783b */ /* 0x000e6e0000000200 */
        /* <DEDUP_REMOVED lines=43> */
[----:B------:R-:W1:Y:S01]  /*76f0*/  LDSM.16.M88.4 R224, [R234+0x1800] ;  /* 0x00180000eae0783b */ /* 0x000e620000000200 */
[----:B------:R-:W-:Y:S06]  /*7700*/  DEPBAR.LE SB0, 0x0 ;  /* 0x000080000000791a */ /* 0x000fec0000000000 */
[C---:B----4-:R-:W-:Y:S01]  /*7710*/  HMMA.16816.F32.BF16 R8, R216.reuse, R212, R8 ;  /* 0x000000d4d808723c */ /* 0x050fe20000041808 */
[----:B------:R-:W-:Y:S07]  /*7720*/  BAR.SYNC.DEFER_BLOCKING 0x0 ;  /* 0x0000000000007b1d */ /* 0x000fee0000010000 */
        /* <DEDUP_REMOVED lines=16> */
[----:B------:R-:W-:Y:S01]  /*7830*/  IMAD.MOV.U32 R246, RZ, RZ, RZ ;  /* 0x000000fffff67224 */ /* 0x000fe200078e00ff */
[----:B------:R-:W3:Y:S01]  /*7840*/  LDL R2, [R1+0x18] ;  /* 0x0000180001027983 */ /* 0x000ee20000100800 */
[----:B------:R-:W-:Y:S03]  /*7850*/  IMAD.SHL.U32 R210, R251, 0x2, RZ ;  /* 0x00000002fbd27824 */ /* 0x000fe600078e00ff */
[----:B------:R-:W4:Y:S04]  /*7860*/  LDL R0, [R1+0x10] ;  /* 0x0000100001007983 */ /* 0x000f280000100800 */
        /* <DEDUP_REMOVED lines=12> */
[C---:B------:R-:W-:Y:S02]  /*7930*/  @!P1 LEA R132, P0, R3.reuse, c[0x0][0x2a0], 0x2 ;  /* 0x0000a80003849a11 */ /* 0x040fe400078010ff */
[----:B------:R-:W-:Y:S01]  /*7940*/  SHF.R.S32.HI R141, RZ, 0x1f, R251 ;  /* 0x0000001fff8d7819 */ /* 0x000fe200000114fb */
[----:B------:R-:W-:Y:S01]  /*7950*/  IMAD R249, R0, c[0x0][0x2b8], R2 ;  /* 0x0000ae0000f97a24 */ /* 0x000fe200078e0202 */
[----:B------:R-:W-:Y:S02]  /*7960*/  @!P1 LEA.HI.X R133, R3, c[0x0][0x2a4], R133, 0x2, P0 ;  /* 0x0000a90003859a11 */ /* 0x000fe400000f1485 */
[----:B------:R-:W-:Y:S01]  /*7970*/  SHF.L.U64.HI R134, R251, 0x1, R141 ;  /* 0x00000001fb867819 */ /* 0x000fe2000001028d */
[C---:B------:R-:W-:Y:S01]  /*7980*/  IMAD.WIDE.U32 R2, R249.reuse, c[0x0][0x1e0], RZ ;  /* 0x00007800f9027a25 */ /* 0x040fe200078e00ff */
[----:B------:R-:W-:Y:S01]  /*7990*/  SHF.R.S32.HI R0, RZ, 0x1f, R249 ;  /* 0x0000001fff007819 */ /* 0x000fe200000114f9 */
[----:B------:R-:W2:Y:S02]  /*79a0*/  @!P1 LDG.E R246, [R132.64] ;  /* 0x0000000684f69981 */ /* 0x000ea4000c1e1900 */
[----:B------:R-:W-:Y:S02]  /*79b0*/  IMAD.SHL.U32 R141, R250, 0x2, RZ ;  /* 0x00000002fa8d7824 */ /* 0x000fe400078e00ff */
        /* <DEDUP_REMOVED lines=15> */
.L_x_3906:
[----:B------:R-:W-:-:S05]  /*7ab0*/  BRA.DIV ~URZ, `(.L_x_3822) ;  /* 0x0000cd427f007947 */ /* 0x000fca000b800000 */
[----:B------:R-:W3:Y:S01]  /*7ac0*/  SHFL.IDX PT, R208, R132, RZ, 0x181f ;  /* 0x00181fff84d07589 */ /* 0x000ee200000e0000 */
[----:B------:R-:W-:Y:S03]  /*7ad0*/  ISETP.GE.AND P2, PT, R250, c[0x0][0x1d4], PT ;  /* 0x00007500fa007a0c */ /* 0x000fe60003f46270 */
[----:B------:R-:W-:Y:S01]  /*7ae0*/  SHFL.IDX PT, R136, R0, 0x2, 0x181f ;  /* 0x00581f0000887f89 */ /* 0x000fe200000e0000 */
[CC--:B---3--:R-:W-:Y:S02]  /*7af0*/  IADD3 R2, P0, R208.reuse, R141.reuse, RZ ;  /* 0x0000008dd0027210 */ /* 0x0c8fe40007f1e0ff */
[-C--:B------:R-:W-:Y:S03]  /*7b00*/  IADD3 R208, P5, R208, R210.reuse, RZ ;  /* 0x000000d2d0d07210 */ /* 0x080fe60007fbe0ff */
[--C-:B--2---:R-:W-:Y:S01]  /*7b10*/  IMAD.X R3, R135, 0x1, R133.reuse, P0 ;  /* 0x0000000187037824 */ /* 0x104fe200000e0685 */
[----:B------:R-:W-:Y:S01]  /*7b20*/  ISETP.GE.AND P0, PT, R251, c[0x0][0x1d4], PT ;  /* 0x00007500fb007a0c */ /* 0x000fe20003f06270 */
[--C-:B------:R-:W-:Y:S02]  /*7b30*/  IMAD.X R209, R135, 0x1, R134.reuse, P5 ;  /* 0x0000000187d17824 */ /* 0x100fe400028e0686 */
[----:B------:R-:W-:Y:S04]  /*7b40*/  SHFL.IDX PT, R135, R132, 0x2, 0x181f ;  /* 0x00581f0084877f89 */ /* 0x000fe800000e0000 */
[----:B------:R2:W-:Y:S06]  /*7b50*/  LDGSTS.E.BYPASS.LTC128B.128 [R247+0x4100], [R2.64], !P2 ;  /* 0x0410000002f77fae */ /* 0x0005ec000d101d46 */
[----:B------:R3:W-:Y:S04]  /*7b60*/  LDGSTS.E.BYPASS.LTC128B.128 [R247+0x6100], [R208.64], !P0 ;  /* 0x06100000d0f77fae */ /* 0x0007e8000c101d46 */
[----:B--2---:R-:W2:Y:S04]  /*7b70*/  SHFL.IDX PT, R2, R132, 0x1, 0x181f ;  /* 0x00381f0084027f89 */ /* 0x004ea800000e0000 */
[----:B------:R-:W4:Y:S04]  /*7b80*/  SHFL.IDX PT, R3, R0, 0x1, 0x181f ;  /* 0x00381f0000037f89 */ /* 0x000f2800000e0000 */
[----:B-1----:R-:W1:Y:S04]  /*7b90*/  SHFL.IDX PT, R0, R0, 0x3, 0x181f ;  /* 0x00781f0000007f89 */ /* 0x002e6800000e0000 */
[----:B------:R-:W1:Y:S01]  /*7ba0*/  SHFL.IDX PT, R132, R132, 0x3, 0x181f ;  /* 0x00781f0084847f89 */ /* 0x000e6200000e0000 */
[CC--:B--2---:R-:W-:Y:S02]  /*7bb0*/  IADD3 R142, P6, R2.reuse, R141.reuse, RZ ;  /* 0x0000008d028e7210 */ /* 0x0c4fe40007fde0ff */
[-C--:B------:R-:W-:Y:S03]  /*7bc0*/  IADD3 R2, P5, R2, R210.reuse, RZ ;  /* 0x000000d202027210 */ /* 0x080fe60007fbe0ff */
[C-C-:B----4-:R-:W-:Y:S02]  /*7bd0*/  IMAD.X R143, R3.reuse, 0x1, R133.reuse, P6 ;  /* 0x00000001038f7824 */ /* 0x150fe400030e0685 */
[--C-:B------:R-:W-:Y:S03]  /*7be0*/  IMAD.X R3, R3, 0x1, R134.reuse, P5 ;  /* 0x0000000103037824 */ /* 0x100fe600028e0686 */
[----:B------:R3:W-:Y:S04]  /*7bf0*/  LDGSTS.E.BYPASS.LTC128B.128 [R247+0x4900], [R142.64], !P2 ;  /* 0x049000008ef77fae */ /* 0x0007e8000d101d46 */
[----:B------:R2:W-:Y:S02]  /*7c00*/  LDGSTS.E.BYPASS.LTC128B.128 [R247+0x6900], [R2.64], !P0 ;  /* 0x0690000002f77fae */ /* 0x0005e4000c101d46 */
[C---:B--2---:R-:W-:Y:S05]  /*7c10*/  IADD3 R2, P5, R135.reuse, R141, RZ ;  /* 0x0000008d87027210 */ /* 0x044fea0007fbe0ff */
[C---:B------:R-:W-:Y:S05]  /*7c20*/  IMAD.X R3, R136.reuse, 0x1, R133, P5 ;  /* 0x0000000188037824 */ /* 0x040fea00028e0685 */
[----:B------:R2:W-:Y:S02]  /*7c30*/  LDGSTS.E.BYPASS.LTC128B.128 [R247+0x5100], [R2.64], !P2 ;  /* 0x0510000002f77fae */ /* 0x0005e4000d101d46 */
[----:B--2---:R-:W-:Y:S02]  /*7c40*/  IADD3 R2, P5, R135, R210, RZ ;  /* 0x000000d287027210 */ /* 0x004fe40007fbe0ff */
[----:B------:R-:W-:Y:S03]  /*7c50*/  SEL R135, RZ, 0x10, P2 ;  /* 0x00000010ff877807 */ /* 0x000fe60001000000 */
[----:B------:R-:W-:Y:S01]  /*7c60*/  IMAD.X R3, R136, 0x1, R134, P5 ;  /* 0x0000000188037824 */ /* 0x000fe200028e0686 */
[----:B------:R-:W-:Y:S04]  /*7c70*/  SEL R136, RZ, 0x10, P0 ;  /* 0x00000010ff887807 */ /* 0x000fe80000000000 */
[----:B------:R3:W-:Y:S03]  /*7c80*/  LDGSTS.E.BYPASS.LTC128B.128 [R247+0x7100], [R2.64], !P0 ;  /* 0x0710000002f77fae */ /* 0x0007e6000c101d46 */
.L_x_3907:
[C---:B-1----:R-:W-:Y:S02]  /*7c90*/  ISETP.NE.U32.AND P5, PT, R135.reuse, RZ, PT ;  /* 0x000000ff8700720c */ /* 0x042fe40003fa5070 */
[----:B------:R-:W-:Y:S04]  /*7ca0*/  IADD3 R135, -R135, 0x10, RZ ;  /* 0x0000001087877810 */ /* 0x000fe80007ffe1ff */
[----:B------:R-:W-:Y:S04]  /*7cb0*/  LOP3.LUT R135, R135, 0xf, RZ, 0xc0, !PT ;  /* 0x0000000f87877812 */ /* 0x000fe800078ec0ff */
[----:B---3--:R-:W-:Y:S04]  /*7cc0*/  IADD3 R2, P2, P0, R135, R132, R141 ;  /* 0x0000008487027210 */ /* 0x008fe8000785e08d */
[----:B------:R-:W-:Y:S05]  /*7cd0*/  IADD3.X R3, RZ, R0, R133, P2, P0 ;  /* 0x00000000ff037210 */ /* 0x000fea00017e0485 */
[----:B------:R-:W-:Y:S01]  /*7ce0*/  @!PT LDS RZ, [RZ] ;  /* 0x00000000fffff984 */ /* 0x000fe20000000800 */
[----:B------:R-:W-:Y:S01]  /*7cf0*/  @!PT LDS RZ, [RZ] ;  /* 0x00000000fffff984 */ /* 0x000fe20000000800 */
[----:B------:R-:W-:Y:S01]  /*7d00*/  @!PT LDS RZ, [RZ] ;  /* 0x00000000fffff984 */ /* 0x000fe20000000800 */
[----:B------:R1:W-:Y:S01]  /*7d10*/  LDGSTS.E.BYPASS.LTC128B.128.ZFILL [R247+0x5900], [R2.64], P5 ;  /* 0x0590000002f77fae */ /* 0x0003e2000a941d46 */
[C---:B------:R-:W-:Y:S02]  /*7d20*/  ISETP.NE.U32.AND P5, PT, R136.reuse, RZ, PT ;  /* 0x000000ff8800720c */ /* 0x040fe40003fa5070 */
[----:B------:R-:W-:Y:S04]  /*7d30*/  IADD3 R136, -R136, 0x10, RZ ;  /* 0x0000001088887810 */ /* 0x000fe80007ffe1ff */
[----:B------:R-:W-:Y:S04]  /*7d40*/  LOP3.LUT R136, R136, 0xf, RZ, 0xc0, !PT ;  /* 0x0000000f88887812 */ /* 0x000fe800078ec0ff */
[----:B-1----:R-:W-:Y:S04]  /*7d50*/  IADD3 R2, P2, P0, R136, R132, R210 ;  /* 0x0000008488027210 */ /* 0x002fe8000785e0d2 */
[----:B------:R-:W-:Y:S05]  /*7d60*/  IADD3.X R3, RZ, R0, R134, P2, P0 ;  /* 0x00000000ff037210 */ /* 0x000fea00017e0486 */
[----:B------:R1:W-:Y:S04]  /*7d70*/  LDGSTS.E.BYPASS.LTC128B.128.ZFILL [R247+0x7900], [R2.64], P5 ;  /* 0x0790000002f77fae */ /* 0x0003e8000a941d46 */
.L_x_3820:
[----:B------:R-:W-:Y:S05]  /*7d80*/  BSYNC B0 ;  /* 0x0000000000007941 */ /* 0x000fea0003800000 */
.L_x_3819:
[----:B-1----:R-:W3:Y:S01]  /*7d90*/  LDL R3, [R1+0x44] ;  /* 0x0000440001037983 */ /* 0x002ee20000100800 */
[----:B------:R-:W-:Y:S03]  /*7da0*/  MOV R133, 0xffffffc0 ;  /* 0xffffffc000857802 */ /* 0x000fe60000000f00 */
[----:B------:R-:W3:Y:S02]  /*7db0*/  LDL R0, [R1+0x54] ;  /* 0x0000540001007983 */ /* 0x000ee40000100800 */
[----:B------:R-:W-:Y:S02]  /*7dc0*/  IMAD R133, R248, R133, 0x1 ;  /* 0x00000001f8857424 */ /* 0x000fe400078e0285 */
[----:B------:R-:W4:Y:S04]  /*7dd0*/  LDL R2, [R1+0x50] ;  /* 0x0000500001027983 */ /* 0x000f280000100800 */
[----:B------:R-:W0:Y:S01]  /*7de0*/  LDGDEPBAR ;  /* 0x00000000000079af */ /* 0x000e220000000000 */
[----:B---3--:R-:W-:Y:S02]  /*7df0*/  IADD3 R132, R0, R3, RZ ;  /* 0x0000000300847210 */ /* 0x008fe40007ffe0ff */
[----:B----4-:R-:W-:Y:S03]  /*7e00*/  IADD3 R133, -R2, R133, RZ ;  /* 0x0000008502857210 */ /* 0x010fe60007ffe1ff */
[----:B------:R-:W-:Y:S05]  /*7e10*/  @P4 IMAD.HI.U32 R0, R132, c[0x0][0x2c8], RZ ;  /* 0x0000b20084004a27 */ /* 0x000fea00078e00ff */
[----:B------:R-:W-:Y:S02]  /*7e20*/  @P4 SHF.R.U32.HI R132, RZ, c[0x0][0x2cc], R0 ;  /* 0x0000b300ff844a19 */ /* 0x000fe40000011600 */
[----:B------:R-:W-:Y:S05]  /*7e30*/  MOV R0, c[0x0][0x2ac] ;  /* 0x0000ab0000007a02 */ /* 0x000fea0000000f00 */
[----:B------:R-:W-:Y:S05]  /*7e40*/  IMAD R133, R0, c[0x0][0x1d0], R133 ;  /* 0x0000740000857a24 */ /* 0x000fea00078e0285 */
[----:B------:R-:W-:Y:S01]  /*7e50*/  IADD3 R133, R133, -c[0x0][0x168], RZ ;  /* 0x80005a0085857a10 */ /* 0x000fe20007ffe0ff */
[----:B------:R-:W-:-:S05]  /*7e60*/  BRA.DIV ~URZ, `(.L_x_3823) ;  /* 0x0000cec27f007947 */ /* 0x000fca000b800000 */
[----:B------:R1:W3:Y:S02]  /*7e70*/  SHFL.IDX PT, R0, R132, RZ, 0x1c1f ;  /* 0x001c1fff84007589 */ /* 0x0002e400000e0000 */
.L_x_3908:
[----:B---3--:R-:W-:Y:S05]  /*7e80*/  IMAD.IADD R0, R133, 0x1, R0 ;  /* 0x0000000185007824 */ /* 0x008fea00078e0200 */
        /* <DEDUP_REMOVED lines=42> */
[----:B------:R-:W-:Y:S04]  /*8130*/  FMNMX.FTZ R136, R32, R136, !PT ;  /* 0x0000008820887209 */ /* 0x000fe80007810000 */
[----:B------:R-:W-:Y:S04]  /*8140*/  FMNMX.FTZ R136, R33, R136, !PT ;  /* 0x0000008821887209 */ /* 0x000fe80007810000 */
[----:B------:R-:W-:Y:S04]  /*8150*/  FMNMX.FTZ R136, R36, R136, !PT ;  /* 0x0000008824887209 */ /* 0x000fe80007810000 */
[----:B------:R-:W-:Y:S04]  /*8160*/  FMNMX.FTZ R136, R37, R136, !PT ;  /* 0x0000008825887209 */ /* 0x000fe80007810000 */
[----:B------:R-:W-:Y:S01]  /*8170*/  FMNMX.FTZ R136, R48, R136, !PT ;  /* 0x0000008830887209 */ /* 0x000fe20007810000 */
[C---:B---3--:R-:W-:Y:S02]  /*8180*/  IMAD.IADD R2, R133.reuse, 0x1, R2 ;  /* 0x0000000185027824 */ /* 0x048fe400078e0202 */
[----:B----4-:R-:W-:Y:S01]  /*8190*/  IMAD.IADD R0, R133, 0x1, R0 ;  /* 0x0000000185007824 */ /* 0x010fe200078e0200 */
[----:B------:R-:W-:Y:S01]  /*81a0*/  FMNMX.FTZ R136, R49, R136, !PT ;  /* 0x0000008831887209 */ /* 0x000fe20007810000 */
[----:B-1----:R-:W-:Y:S01]  /*81b0*/  IMAD.IADD R133, R133, 0x1, R132 ;  /* 0x0000000185857824 */ /* 0x002fe200078e0284 */
[C---:B------:R-:W-:Y:S02]  /*81c0*/  ISETP.GT.AND P6, PT, R2.reuse, RZ, PT ;  /* 0x000000ff0200720c */ /* 0x040fe40003fc4270 */
[C---:B------:R-:W-:Y:S02]  /*81d0*/  ISETP.GT.AND P5, PT, R2.reuse, 0x1, PT ;  /* 0x000000010200780c */ /* 0x040fe40003fa4270 */
[C---:B------:R-:W-:Y:S02]  /*81e0*/  ISETP.GT.AND P2, PT, R2.reuse, 0x8, PT ;  /* 0x000000080200780c */ /* 0x040fe40003f44270 */
[----:B------:R-:W-:Y:S02]  /*81f0*/  ISETP.GT.AND P0, PT, R2, 0x9, PT ;  /* 0x000000090200780c */ /* 0x000fe40003f04270 */
[----:B------:R-:W-:Y:S02]  /*8200*/  FSEL R6, R6, -INF , P6 ;  /* 0xff80000006067808 */ /* 0x000fe40003000000 */
[----:B------:R-:W-:Y:S02]  /*8210*/  FSEL R17, R7, -INF , P5 ;  /* 0xff80000007117808 */ /* 0x000fe40002800000 */
[----:B------:R-:W-:Y:S02]  /*8220*/  FSEL R18, R18, -INF , P2 ;  /* 0xff80000012127808 */ /* 0x000fe40001000000 */
[----:B------:R-:W-:Y:S02]  /*8230*/  FSEL R19, R19, -INF , P0 ;  /* 0xff80000013137808 */ /* 0x000fe40000000000 */
[C---:B------:R-:W-:Y:S02]  /*8240*/  ISETP.GT.AND P6, PT, R2.reuse, 0x10, PT ;  /* 0x000000100200780c */ /* 0x040fe40003fc4270 */
        /* <DEDUP_REMOVED lines=23> */
[C---:B------:R-:W-:Y:S02]  /*83c0*/  ISETP.GT.AND P6, PT, R0.reuse, RZ, PT ;  /* 0x000000ff0000720c */ /* 0x040fe40003fc4270 */
[----:B------:R-:W-:Y:S02]  /*83d0*/  ISETP.GT.AND P5, PT, R0, 0x1, PT ;  /* 0x000000010000780c */ /* 0x000fe40003fa4270 */
[C---:B------:R-:W-:Y:S02]  /*83e0*/  ISETP.GT.AND P2, PT, R133.reuse, RZ, PT ;  /* 0x000000ff8500720c */ /* 0x040fe40003f44270 */
[----:B------:R-:W-:Y:S02]  /*83f0*/  ISETP.GT.AND P0, PT, R133, 0x1, PT ;  /* 0x000000018500780c */ /* 0x000fe40003f04270 */
[----:B------:R-:W-:Y:S02]  /*8400*/  FSEL R16, R8, -INF , P6 ;  /* 0xff80000008107808 */ /* 0x000fe40003000000 */
[----:B------:R-:W-:Y:S02]  /*8410*/  FSEL R9, R9, -INF , P5 ;  /* 0xff80000009097808 */ /* 0x000fe40002800000 */
[----:B------:R-:W-:Y:S02]  /*8420*/  FSEL R10, R10, -INF , P2 ;  /* 0xff8000000a0a7808 */ /* 0x000fe40001000000 */
[----:B------:R-:W-:Y:S02]  /*8430*/  FSEL R11, R11, -INF , P0 ;  /* 0xff8000000b0b7808 */ /* 0x000fe40000000000 */
[C---:B------:R-:W-:Y:S02]  /*8440*/  ISETP.GT.AND P6, PT, R0.reuse, 0x8, PT ;  /* 0x000000080000780c */ /* 0x040fe40003fc4270 */
[----:B------:R-:W-:Y:S02]  /*8450*/  ISETP.GT.AND P5, PT, R0, 0x9, PT ;  /* 0x000000090000780c */ /* 0x000fe40003fa4270 */
[C---:B------:R-:W-:Y:S02]  /*8460*/  ISETP.GT.AND P2, PT, R133.reuse, 0x8, PT ;  /* 0x000000088500780c */ /* 0x040fe40003f44270 */
        /* <DEDUP_REMOVED lines=9> */
[----:B------:R-:W-:Y:S02]  /*8500*/  FMNMX.FTZ R136, R52, R136, !PT ;  /* 0x0000008834887209 */ /* 0x000fe40007810000 */
        /* <DEDUP_REMOVED lines=64> */
[----:B------:R-:W-:Y:S02]  /*8910*/  FSEL R56, R56, -INF , P6 ;  /* 0xff80000038387808 */ /* 0x000fe40003000000 */
[----:B------:R-:W-:Y:S02]  /*8920*/  FMNMX.FTZ R135, R67, R135, !PT ;  /* 0x0000008743877209 */ /* 0x000fe40007810000 */
[----:B------:R-:W-:Y:S02]  /*8930*/  FMNMX.FTZ R134, R45, R134, !PT ;  /* 0x000000862d867209 */ /* 0x000fe40007810000 */
[----:B-1----:R-:W-:Y:S02]  /*8940*/  FMNMX.FTZ R136, R136, R0, !PT ;  /* 0x0000000088887209 */ /* 0x002fe40007810000 */
[----:B------:R-:W-:Y:S01]  /*8950*/  FSEL R57, R57, -INF , P5 ;  /* 0xff80000039397808 */ /* 0x000fe20002800000 */
[----:B------:R-:W1:Y:S01]  /*8960*/  SHFL.BFLY PT, R0, R135, 0x2, 0x1f ;  /* 0x0c401f0087007f89 */ /* 0x000e6200000e0000 */
[----:B------:R-:W-:Y:S02]  /*8970*/  FMNMX.FTZ R134, R56, R134, !PT ;  /* 0x0000008638867209 */ /* 0x000fe40007810000 */
[----:B------:R-:W-:Y:S02]  /*8980*/  FSEL R60, R60, -INF , P2 ;  /* 0xff8000003c3c7808 */ /* 0x000fe40001000000 */
[----:B------:R-:W-:Y:S02]  /*8990*/  FMNMX.FTZ R134, R57, R134, !PT ;  /* 0x0000008639867209 */ /* 0x000fe40007810000 */
[----:B------:R-:W-:Y:S02]  /*89a0*/  FSEL R61, R61, -INF , P0 ;  /* 0xff8000003d3d7808 */ /* 0x000fe40000000000 */
[----:B------:R-:W-:Y:S02]  /*89b0*/  FMNMX.FTZ R134, R60, R134, !PT ;  /* 0x000000863c867209 */ /* 0x000fe40007810000 */
[----:B------:R-:W-:Y:S02]  /*89c0*/  ISETP.GT.AND P6, PT, R133, 0x30, PT ;  /* 0x000000308500780c */ /* 0x000fe40003fc4270 */
[----:B------:R-:W-:Y:S02]  /*89d0*/  FMNMX.FTZ R134, R61, R134, !PT ;  /* 0x000000863d867209 */ /* 0x000fe40007810000 */
[C---:B------:R-:W-:Y:S02]  /*89e0*/  ISETP.GT.AND P5, PT, R133.reuse, 0x31, PT ;  /* 0x000000318500780c */ /* 0x040fe40003fa4270 */
[----:B------:R-:W-:Y:S02]  /*89f0*/  FSEL R58, R58, -INF , P6 ;  /* 0xff8000003a3a7808 */ /* 0x000fe40003000000 */
[----:B------:R-:W-:Y:S02]  /*8a00*/  ISETP.GT.AND P2, PT, R133, 0x38, PT ;  /* 0x000000388500780c */ /* 0x000fe40003f44270 */
[----:B------:R-:W-:Y:S02]  /*8a10*/  FSEL R59, R59, -INF , P5 ;  /* 0xff8000003b3b7808 */ /* 0x000fe40002800000 */
[----:B------:R-:W-:Y:S02]  /*8a20*/  ISETP.GT.AND P0, PT, R133, 0x39, PT ;  /* 0x000000398500780c */ /* 0x000fe40003f04270 */
[----:B-1----:R-:W-:Y:S02]  /*8a30*/  FMNMX.FTZ R135, R135, R0, !PT ;  /* 0x0000000087877209 */ /* 0x002fe40007810000 */
[----:B------:R-:W-:Y:S02]  /*8a40*/  FSEL R62, R62, -INF , P2 ;  /* 0xff8000003e3e7808 */ /* 0x000fe40001000000 */
[----:B------:R-:W-:Y:S01]  /*8a50*/  FSEL R63, R63, -INF , P0 ;  /* 0xff8000003f3f7808 */ /* 0x000fe20000000000 */
        /* <DEDUP_REMOVED lines=24> */
[----:B------:R1:W3:Y:S02]  /*8be0*/  SHFL.BFLY PT, R0, R132, 0x1, 0x1f ;  /* 0x0c201f0084007f89 */ /* 0x0002e400000e0000 */
.L_x_3909:
[----:B------:R-:W4:Y:S01]  /*8bf0*/  LDL.LU R7, [R1+0x4] ;  /* 0x0000040001077983 */ /* 0x000f220000300800 */
[C---:B------:R-:W-:Y:S01]  /*8c00*/  FSETP.NEU.FTZ.AND P0, PT, R136.reuse, -INF , PT ;  /* 0xff8000008800780b */ /* 0x040fe20003f1d000 */
[----:B------:R-:W-:Y:S01]  /*8c10*/  FMUL.FTZ R2, R136, c[0x0][0x2d0] ;  /* 0x0000b40088027a20 */ /* 0x000fe20000410000 */
[----:B---3--:R-:W-:Y:S01]  /*8c20*/  FMNMX.FTZ R133, R0, R132, !PT ;  /* 0x0000008400857209 */ /* 0x008fe20007810000 */
[----:B------:R-:W3:Y:S01]  /*8c30*/  LDL.LU R213, [R1] ;  /* 0x0000000001d57983 */ /* 0x000ee20000300800 */
        /* <DEDUP_REMOVED lines=8> */
[----:B-1----:R-:W-:Y:S01]  /*8cc0*/  MUFU.EX2 R132, R0 ;  /* 0x0000000000847308 */ /* 0x002fe20000000800 */
        /* <DEDUP_REMOVED lines=14> */
[--C-:B------:R-:W-:Y:S02]  /*8db0*/  FFMA.FTZ R49, R49, c[0x0][0x2d0], -R2.reuse ;  /* 0x0000b40031317a23 */ /* 0x100fe40000010802 */
[----:B------:R-:W-:Y:S01]  /*8dc0*/  FFMA.FTZ R64, R65, c[0x0][0x2d0], -R2 ;  /* 0x0000b40041407a23 */ /* 0x000fe20000010802 */
[----:B------:R-:W-:Y:S01]  /*8dd0*/  MOV R65, R37 ;  /* 0x0000002500417202 */ /* 0x000fe20000000f00 */
[----:B------:R-:W-:Y:S01]  /*8de0*/  FMUL.FTZ R2, R135, c[0x0][0x2d0] ;  /* 0x0000b40087027a20 */ /* 0x000fe20000410000 */
[----:B------:R-:W-:Y:S04]  /*8df0*/  MUFU.EX2 R8, R8 ;  /* 0x0000000800087308 */ /* 0x000fe80000000800 */
[----:B------:R-:W-:Y:S05]  /*8e00*/  FSEL R2, R2, RZ, P0 ;  /* 0x000000ff02027208 */ /* 0x000fea0000000000 */
[--C-:B------:R-:W-:Y:S01]  /*8e10*/  FFMA.FTZ R224, R22, c[0x0][0x2d0], -R2.reuse ;  /* 0x0000b40016e07a23 */ /* 0x100fe20000010802 */
[----:B------:R-:W-:Y:S01]  /*8e20*/  MOV R22, R210 ;  /* 0x000000d200167202 */ /* 0x000fe20000000f00 */
[--C-:B------:R-:W-:Y:S01]  /*8e30*/  FFMA.FTZ R36, R19, c[0x0][0x2d0], -R2.reuse ;  /* 0x0000b40013247a23 */ /* 0x100fe20000010802 */
[----:B------:R5:W2:Y:S01]  /*8e40*/  MUFU.EX2 R210, R5 ;  /* 0x0000000500d27308 */ /* 0x000aa20000000800 */
        /* <DEDUP_REMOVED lines=12> */
[--C-:B------:R-:W-:Y:S01]  /*8f10*/  FFMA.FTZ R51, R51, c[0x0][0x2d0], -R2.reuse ;  /* 0x0000b40033337a23 */ /* 0x100fe20000010802 */
        /* <DEDUP_REMOVED lines=17> */
[----:B----4-:R-:W-:Y:S02]  /*9030*/  FFMA.FTZ R0, R132, R7, R3 ;  /* 0x0000000784007223 */ /* 0x010fe40000010003 */
[----:B------:R-:W-:Y:S02]  /*9040*/  FFMA.FTZ R3, R6, c[0x0][0x2d0], -R2 ;  /* 0x0000b40006037a23 */ /* 0x000fe40000010802 */
[----:B------:R-:W-:Y:S01]  /*9050*/  FADD.FTZ R7, R4, R0 ;  /* 0x0000000004077221 */ /* 0x000fe20000010000 */
[----:B------:R-:W-:Y:S01]  /*9060*/  FSEL R0, R135, RZ, P0 ;  /* 0x000000ff87007208 */ /* 0x000fe20000000000 */
[--C-:B------:R-:W-:Y:S01]  /*9070*/  FFMA.FTZ R4, R17, c[0x0][0x2d0], -R2.reuse ;  /* 0x0000b40011047a23 */ /* 0x100fe20000010802 */
[----:B------:R-:W-:Y:S01]  /*9080*/  FSETP.NEU.FTZ.AND P0, PT, R134, -INF , PT ;  /* 0xff8000008600780b */ /* 0x000fe20003f1d000 */
[----:B------:R-:W-:Y:S01]  /*9090*/  FFMA.FTZ R6, R18, c[0x0][0x2d0], -R2 ;  /* 0x0000b40012067a23 */ /* 0x000fe20000010802 */
[----:B------:R-:W-:Y:S01]  /*90a0*/  MUFU.EX2 R209, R3 ;  /* 0x0000000300d17308 */ /* 0x000fe20000000800 */
[----:B------:R-:W-:Y:S02]  /*90b0*/  FMUL.FTZ R2, R134, c[0x0][0x2d0] ;  /* 0x0000b40086027a20 */ /* 0x000fe40000410000 */
[----:B------:R-:W-:Y:S01]  /*90c0*/  FADD.FTZ R0, -R0, R138 ;  /* 0x0000008a00007221 */ /* 0x000fe20000010100 */
[----:B------:R-:W-:Y:S02]  /*90d0*/  MOV R138, R212 ;  /* 0x000000d4008a7202 */ /* 0x000fe40000000f00 */
[----:B------:R-:W-:Y:S01]  /*90e0*/  FSEL R2, R2, RZ, P0 ;  /* 0x000000ff02027208 */ /* 0x000fe20000000000 */
[----:B------:R-:W-:Y:S03]  /*90f0*/  FMUL.FTZ R0, R0, c[0x0][0x2d0] ;  /* 0x0000b40000007a20 */ /* 0x000fe60000410000 */
[----:B------:R-:W-:Y:S01]  /*9100*/  MUFU.EX2 R4, R4 ;  /* 0x0000000400047308 */ /* 0x000fe20000000800 */
[--C-:B-----5:R-:W-:Y:S02]  /*9110*/  FFMA.FTZ R5, R9, c[0x0][0x2d0], -R2.reuse ;  /* 0x0000b40009057a23 */ /* 0x120fe40000010802 */
[----:B------:R-:W4:Y:S01]  /*9120*/  LDL.LU R9, [R1+0x8] ;  /* 0x0000080001097983 */ /* 0x000f220000300800 */
[--C-:B------:R-:W-:Y:S02]  /*9130*/  FFMA.FTZ R54, R60, c[0x0][0x2d0], -R2.reuse ;  /* 0x0000b4003c367a23 */ /* 0x100fe40000010802 */
        /* <DEDUP_REMOVED lines=14> */
[----:B------:R-:W-:Y:S01]  /*9220*/  MUFU.EX2 R6, R6 ;  /* 0x0000000600067308 */ /* 0x000fe20000000800 */
[----:B--2---:R-:W-:Y:S01]  /*9230*/  FADD.FTZ R5, R210, R7 ;  /* 0x00000007d2057221 */ /* 0x004fe20000010000 */
[----:B------:R-:W-:Y:S02]  /*9240*/  MOV R7, R141 ;  /* 0x0000008d00077202 */ /* 0x000fe40000000f00 */
[C---:B------:R-:W-:Y:S01]  /*9250*/  F2FP.BF16.PACK_AB R210, R8.reuse, R210 ;  /* 0x000000d208d2723e */ /* 0x040fe200000010ff */
[----:B------:R-:W-:Y:S02]  /*9260*/  FADD.FTZ R212, R8, R5 ;  /* 0x0000000508d47221 */ /* 0x000fe40000010000 */
[----:B------:R-:W2:Y:S03]  /*9270*/  LDL.LU R5, [R1+0xc] ;  /* 0x00000c0001057983 */ /* 0x000ea60000300800 */
[----:B------:R-:W-:Y:S01]  /*9280*/  MUFU.EX2 R218, R218 ;  /* 0x000000da00da7308 */ /* 0x000fe20000000800 */
[C---:B---3--:R-:W-:Y:S01]  /*9290*/  FFMA.FTZ R0, R3.reuse, R213, R209 ;  /* 0x000000d503007223 */ /* 0x048fe200000100d1 */
[C---:B------:R-:W-:Y:S01]  /*92a0*/  F2FP.BF16.PACK_AB R209, R4.reuse, R209 ;  /* 0x000000d104d1723e */ /* 0x040fe200000010ff */
[----:B------:R-:W-:Y:S02]  /*92b0*/  FMUL.FTZ R70, R3, R70 ;  /* 0x0000004603467220 */ /* 0x000fe40000410000 */
[----:B------:R-:W-:Y:S01]  /*92c0*/  FADD.FTZ R33, R4, R0 ;  /* 0x0000000004217221 */ /* 0x000fe20000010000 */
[----:B------:R-:W-:Y:S01]  /*92d0*/  FSEL R0, R134, RZ, P0 ;  /* 0x000000ff86007208 */ /* 0x000fe20000000000 */
[--C-:B------:R-:W-:Y:S01]  /*92e0*/  FFMA.FTZ R4, R16, c[0x0][0x2d0], -R2.reuse ;  /* 0x0000b40010047a23 */ /* 0x100fe20000010802 */
[----:B------:R-:W-:Y:S01]  /*92f0*/  FSETP.NEU.FTZ.AND P0, PT, R133, -INF , PT ;  /* 0xff8000008500780b */ /* 0x000fe20003f1d000 */
[----:B------:R-:W-:Y:S01]  /*9300*/  FMUL.FTZ R71, R3, R71 ;  /* 0x0000004703477220 */ /* 0x000fe20000410000 */
[----:B------:R-:W-:Y:S01]  /*9310*/  MUFU.EX2 R231, R231 ;  /* 0x000000e700e77308 */ /* 0x000fe20000000800 */
[----:B------:R-:W-:Y:S02]  /*9320*/  FADD.FTZ R0, -R0, R139 ;  /* 0x0000008b00007221 */ /* 0x000fe40000010100 */
[----:B------:R-:W-:Y:S01]  /*9330*/  FFMA.FTZ R139, R56, c[0x0][0x2d0], -R2 ;  /* 0x0000b400388b7a23 */ /* 0x000fe20000010802 */
[----:B------:R-:W-:Y:S01]  /*9340*/  FSEL R2, R133, RZ, P0 ;  /* 0x000000ff85027208 */ /* 0x000fe20000000000 */
[----:B------:R-:W-:Y:S02]  /*9350*/  FMUL.FTZ R0, R0, c[0x0][0x2d0] ;  /* 0x0000b40000007a20 */ /* 0x000fe40000410000 */
[C---:B------:R-:W-:Y:S02]  /*9360*/  FMUL.FTZ R82, R3.reuse, R82 ;  /* 0x0000005203527220 */ /* 0x040fe40000410000 */
[----:B------:R-:W-:Y:S01]  /*9370*/  FADD.FTZ R2, -R2, R140 ;  /* 0x0000008c02027221 */ /* 0x000fe20000010100 */
[----:B------:R1:W-:Y:S01]  /*9380*/  MUFU.EX2 R21, R4 ;  /* 0x0000000400157308 */ /* 0x0003e20000000800 */
[C---:B------:R-:W-:Y:S02]  /*9390*/  FMUL.FTZ R83, R3.reuse, R83 ;  /* 0x0000005303537220 */ /* 0x040fe40000410000 */
[----:B------:R-:W-:Y:S02]  /*93a0*/  FMUL.FTZ R2, R2, c[0x0][0x2d0] ;  /* 0x0000b40002027a20 */ /* 0x000fe40000410000 */
        /* <DEDUP_REMOVED lines=9> */
[----:B------:R-:W5:Y:S01]  /*9440*/  MUFU.EX2 R2, R2 ;  /* 0x0000000200027308 */ /* 0x000f620000000800 */
[C---:B------:R-:W-:Y:S02]  /*9450*/  FMUL.FTZ R118, R3.reuse, R118 ;  /* 0x0000007603767220 */ /* 0x040fe40000410000 */
[----:B------:R-:W-:Y:S02]  /*9460*/  FMUL.FTZ R119, R3, R119 ;  /* 0x0000007703777220 */ /* 0x000fe40000410000 */
[----:B-1----:R-:W-:Y:S02]  /*9470*/  FMUL.FTZ R4, R133, c[0x0][0x2d0] ;  /* 0x0000b40085047a20 */ /* 0x002fe40000410000 */
[C---:B------:R-:W-:Y:S02]  /*9480*/  FMUL.FTZ R130, R3.reuse, R130 ;  /* 0x0000008203827220 */ /* 0x040fe40000410000 */
[----:B------:R-:W-:Y:S01]  /*9490*/  FMUL.FTZ R131, R3, R131 ;  /* 0x0000008303837220 */ /* 0x000fe20000410000 */
[----:B------:R-:W-:Y:S01]  /*94a0*/  FSEL R4, R4, RZ, P0 ;  /* 0x000000ff04047208 */ /* 0x000fe20000000000 */
[----:B------:R-:W-:Y:S01]  /*94b0*/  MUFU.EX2 R252, R252 ;  /* 0x000000fc00fc7308 */ /* 0x000fe20000000800 */
[----:B---3--:R-:W-:Y:S01]  /*94c0*/  FMUL.FTZ R13, R0, R169 ;  /* 0x000000a9000d7220 */ /* 0x008fe20000410000 */
[----:B------:R-:W-:Y:S02]  /*94d0*/  MOV R169, R23 ;  /* 0x0000001700a97202 */ /* 0x000fe40000000f00 */
        /* <DEDUP_REMOVED lines=15> */
[--C-:B------:R-:W-:Y:S01]  /*95d0*/  FFMA.FTZ R66, R46, c[0x0][0x2d0], -R4.reuse ;  /* 0x0000b4002e427a23 */ /* 0x100fe20000010804 */
[----:B------:R-:W-:Y:S01]  /*95e0*/  MUFU.EX2 R215, R215 ;  /* 0x000000d700d77308 */ /* 0x000fe20000000800 */
[----:B------:R-:W-:Y:S02]  /*95f0*/  FFMA.FTZ R142, R47, c[0x0][0x2d0], -R4 ;  /* 0x0000b4002f8e7a23 */ /* 0x000fe40000010804 */
[C---:B-----5:R-:W-:Y:S02]  /*9600*/  FMUL.FTZ R42, R2.reuse, R158 ;  /* 0x0000009e022a7220 */ /* 0x060fe40000410000 */
[C---:B-1----:R-:W-:Y:S01]  /*9610*/  FMUL.FTZ R10, R2.reuse, R174 ;  /* 0x000000ae020a7220 */ /* 0x042fe20000410000 */
[----:B------:R-:W-:Y:S01]  /*9620*/  MOV R174, R140 ;  /* 0x0000008c00ae7202 */ /* 0x000fe20000000f00 */
[----:B------:R-:W-:Y:S01]  /*9630*/  FMUL.FTZ R30, R2, R162 ;  /* 0x000000a2021e7220 */ /* 0x000fe20000410000 */
[----:B------:R-:W-:Y:S01]  /*9640*/  F2FP.BF16.PACK_AB R140, R20, R21 ;  /* 0x00000015148c723e */ /* 0x000fe200000010ff */
[----:B------:R-:W-:Y:S01]  /*9650*/  FMUL.FTZ R43, R2, R159 ;  /* 0x0000009f022b7220 */ /* 0x000fe20000410000 */
[----:B------:R-:W1:Y:S01]  /*9660*/  MUFU.EX2 R162, R36 ;  /* 0x0000002400a27308 */ /* 0x000e620000000800 */
[C---:B------:R-:W-:Y:S02]  /*9670*/  FMUL.FTZ R24, R0.reuse, R164 ;  /* 0x000000a400187220 */ /* 0x040fe40000410000 */
[C---:B------:R-:W-:Y:S02]  /*9680*/  FMUL.FTZ R28, R0.reuse, R160 ;  /* 0x000000a0001c7220 */ /* 0x040fe40000410000 */
[----:B------:R-:W-:Y:S02]  /*9690*/  FMUL.FTZ R29, R0, R161 ;  /* 0x000000a1001d7220 */ /* 0x000fe40000410000 */
[----:B------:R-:W-:Y:S02]  /*96a0*/  FMUL.FTZ R31, R2, R163 ;  /* 0x000000a3021f7220 */ /* 0x000fe40000410000 */
[C---:B------:R-:W-:Y:S01]  /*96b0*/  FMUL.FTZ R12, R0.reuse, R168 ;  /* 0x000000a8000c7220 */ /* 0x040fe20000410000 */
[----:B------:R3:W-:Y:S01]  /*96c0*/  MUFU.EX2 R159, R18 ;  /* 0x00000012009f7308 */ /* 0x0007e20000000800 */
[C---:B------:R-:W-:Y:S01]  /*96d0*/  FMUL.FTZ R25, R0.reuse, R165 ;  /* 0x000000a500197220 */ /* 0x040fe20000410000 */
[----:B------:R-:W-:Y:S01]  /*96e0*/  MOV R165, R211 ;  /* 0x000000d300a57202 */ /* 0x000fe20000000f00 */
[C---:B------:R-:W-:Y:S01]  /*96f0*/  FMUL.FTZ R40, R0.reuse, R156 ;  /* 0x0000009c00287220 */ /* 0x040fe20000410000 */
[----:B------:R-:W-:Y:S01]  /*9700*/  MOV R168, R7 ;  /* 0x0000000700a87202 */ /* 0x000fe20000000f00 */
[----:B------:R-:W-:Y:S02]  /*9710*/  FMUL.FTZ R41, R0, R157 ;  /* 0x0000009d00297220 */ /* 0x000fe40000410000 */
[----:B------:R-:W-:Y:S02]  /*9720*/  FADD.FTZ R157, R6, R33 ;  /* 0x00000021069d7221 */ /* 0x000fe40000010000 */
[C---:B------:R-:W-:Y:S01]  /*9730*/  FMUL.FTZ R7, R3.reuse, R179 ;  /* 0x000000b303077220 */ /* 0x040fe20000410000 */
[----:B------:R5:W-:Y:S01]  /*9740*/  MUFU.EX2 R164, R19 ;  /* 0x0000001300a47308 */ /* 0x000be20000000800 */
[----:B------:R-:W-:Y:S01]  /*9750*/  FMUL.FTZ R8, R0, R172 ;  /* 0x000000ac00087220 */ /* 0x000fe20000410000 */
[----:B------:R-:W-:Y:S01]  /*9760*/  MOV R172, R142 ;  /* 0x0000008e00ac7202 */ /* 0x000fe20000000f00 */
[----:B------:R-:W-:Y:S01]  /*9770*/  FMUL.FTZ R11, R2, R175 ;  /* 0x000000af020b7220 */ /* 0x000fe20000410000 */
[----:B-1----:R-:W-:Y:S01]  /*9780*/  F2FP.BF16.PACK_AB R211, R162, R6 ;  /* 0x00000006a2d3723e */ /* 0x002fe200000010ff */
[C---:B------:R-:W-:Y:S01]  /*9790*/  FMUL.FTZ R6, R3.reuse, R178 ;  /* 0x000000b203067220 */ /* 0x040fe20000410000 */
[----:B------:R-:W-:Y:S01]  /*97a0*/  MOV R178, R38 ;  /* 0x0000002600b27202 */ /* 0x000fe20000000f00 */
[C---:B------:R-:W-:Y:S01]  /*97b0*/  FMUL.FTZ R14, R2.reuse, R170 ;  /* 0x000000aa020e7220 */ /* 0x040fe20000410000 */
[----:B------:R-:W-:Y:S01]  /*97c0*/  MOV R179, R35 ;  /* 0x0000002300b37202 */ /* 0x000fe20000000f00 */
[C---:B------:R-:W-:Y:S01]  /*97d0*/  FMUL.FTZ R15, R2.reuse, R171 ;  /* 0x000000ab020f7220 */ /* 0x040fe20000410000 */
[----:B------:R1:W-:Y:S01]  /*97e0*/  MUFU.EX2 R163, R16 ;  /* 0x0000001000a37308 */ /* 0x0003e20000000800 */
[----:B------:R-:W-:Y:S01]  /*97f0*/  MOV R35, R64 ;  /* 0x0000004000237202 */ /* 0x000fe20000000f00 */
[C---:B------:R-:W-:Y:S01]  /*9800*/  FMUL.FTZ R26, R2.reuse, R166 ;  /* 0x000000a6021a7220 */ /* 0x040fe20000410000 */
[----:B------:R-:W-:Y:S01]  /*9810*/  MOV R64, R143 ;  /* 0x0000008f00407202 */ /* 0x000fe20000000f00 */
[C---:B---3--:R-:W-:Y:S01]  /*9820*/  FMUL.FTZ R18, R3.reuse, R182 ;  /* 0x000000b603127220 */ /* 0x048fe20000410000 */
[----:B------:R-:W-:Y:S01]  /*9830*/  MOV R182, R169 ;  /* 0x000000a900b67202 */ /* 0x000fe20000000f00 */
[----:B------:R-:W-:Y:S01]  /*9840*/  FMUL.FTZ R27, R2, R167 ;  /* 0x000000a7021b7220 */ /* 0x000fe20000410000 */
[----:B------:R-:W-:Y:S01]  /*9850*/  MOV R166, R54 ;  /* 0x0000003600a67202 */ /* 0x000fe20000000f00 */
[----:B------:R-:W-:Y:S01]  /*9860*/  FMUL.FTZ R33, R132, R189 ;  /* 0x000000bd84217220 */ /* 0x000fe20000410000 */
[----:B------:R-:W-:Y:S01]  /*9870*/  MOV R167, R53 ;  /* 0x0000003500a77202 */ /* 0x000fe20000000f00 */
[----:B------:R-:W3:Y:S01]  /*9880*/  MUFU.EX2 R161, R32 ;  /* 0x0000002000a17308 */ /* 0x000ee20000000800 */
[----:B------:R-:W-:Y:S01]  /*9890*/  MOV R189, R34 ;  /* 0x0000002200bd7202 */ /* 0x000fe20000000f00 */
[C---:B------:R-:W-:Y:S01]  /*98a0*/  FMUL.FTZ R34, R3.reuse, R190 ;  /* 0x000000be03227220 */ /* 0x040fe20000410000 */
[----:B------:R-:W-:Y:S01]  /*98b0*/  MOV R175, R51 ;  /* 0x0000003300af7202 */ /* 0x000fe20000000f00 */
[C---:B-----5:R-:W-:Y:S01]  /*98c0*/  FMUL.FTZ R19, R3.reuse, R183 ;  /* 0x000000b703137220 */ /* 0x060fe20000410000 */
[----:B------:R-:W-:Y:S01]  /*98d0*/  MOV R183, R35 ;  /* 0x0000002300b77202 */ /* 0x000fe20000000f00 */
[C---:B------:R-:W-:Y:S01]  /*98e0*/  FMUL.FTZ R35, R3.reuse, R191 ;  /* 0x000000bf03237220 */ /* 0x040fe20000410000 */
[----:B------:R-:W-:Y:S01]  /*98f0*/  MOV R191, R66 ;  /* 0x0000004200bf7202 */ /* 0x000fe20000000f00 */
[C---:B------:R-:W-:Y:S01]  /*9900*/  FMUL.FTZ R60, R0.reuse, R144 ;  /* 0x00000090003c7220 */ /* 0x040fe20000410000 */
[----:B------:R-:W-:Y:S01]  /*9910*/  MOV R190, R172 ;  /* 0x000000ac00be7202 */ /* 0x000fe20000000f00 */
[----:B------:R-:W5:Y:S01]  /*9920*/  MUFU.EX2 R160, R17 ;  /* 0x0000001100a07308 */ /* 0x000f620000000800 */
[----:B------:R-:W-:Y:S02]  /*9930*/  FMUL.FTZ R61, R0, R145 ;  /* 0x00000091003d7220 */ /* 0x000fe40000410000 */
[----:B------:R-:W-:Y:S02]  /*9940*/  FMUL.FTZ R62, R2, R146 ;  /* 0x00000092023e7220 */ /* 0x000fe40000410000 */
[----:B-1----:R-:W-:Y:S01]  /*9950*/  FMUL.FTZ R16, R132, R180 ;  /* 0x000000b484107220 */ /* 0x002fe20000410000 */
[----:B------:R-:W-:Y:S01]  /*9960*/  MOV R180, R67 ;  /* 0x0000004300b47202 */ /* 0x000fe20000000f00 */
[----:B------:R-:W-:Y:S02]  /*9970*/  FMUL.FTZ R63, R2, R147 ;  /* 0x00000093023f7220 */ /* 0x000fe40000410000 */
[----:B------:R-:W-:Y:S01]  /*9980*/  LDSM.16.MT88.4 R144, [R238] ;  /* 0x00000000ee90783b */ /* 0x000fe20000004200 */
[C---:B------:R-:W-:Y:S01]  /*9990*/  FMUL.FTZ R44, R0.reuse, R152 ;  /* 0x00000098002c7220 */ /* 0x040fe20000410000 */
[----:B------:R-:W-:Y:S01]  /*99a0*/  MUFU.EX2 R172, R223 ;  /* 0x000000df00ac7308 */ /* 0x000fe20000000800 */
[----:B------:R-:W-:Y:S01]  /*99b0*/  FMUL.FTZ R45, R0, R153 ;  /* 0x00000099002d7220 */ /* 0x000fe20000410000 */
[----:B---3--:R-:W-:Y:S01]  /*99c0*/  F2FP.BF16.PACK_AB R142, R164, R161 ;  /* 0x000000a1a48e723e */ /* 0x008fe200000010ff */
[----:B------:R-:W-:Y:S01]  /*99d0*/  FMUL.FTZ R32, R132, R188 ;  /* 0x000000bc84207220 */ /* 0x000fe20000410000 */
[----:B------:R-:W-:Y:S01]  /*99e0*/  MOV R188, R165 ;  /* 0x000000a500bc7202 */ /* 0x000fe20000000f00 */
[C---:B------:R-:W-:Y:S01]  /*99f0*/  FMUL.FTZ R46, R2.reuse, R154 ;  /* 0x0000009a022e7220 */ /* 0x040fe20000410000 */
[----:B------:R-:W-:Y:S01]  /*9a00*/  MOV R165, R55 ;  /* 0x0000003700a57202 */ /* 0x000fe20000000f00 */
[----:B------:R-:W-:Y:S02]  /*9a10*/  FMUL.FTZ R47, R2, R155 ;  /* 0x0000009b022f7220 */ /* 0x000fe40000410000 */
[----:B------:R-:W-:Y:S01]  /*9a20*/  FMUL.FTZ R51, R3, R199 ;  /* 0x000000c703337220 */ /* 0x000fe20000410000 */
[----:B------:R-:W-:Y:S01]  /*9a30*/  MOV R199, R64 ;  /* 0x0000004000c77202 */ /* 0x000fe20000000f00 */
[----:B------:R-:W-:Y:S01]  /*9a40*/  FMUL.FTZ R56, R0, R148 ;  /* 0x0000009400387220 */ /* 0x000fe20000410000 */
[----:B-----5:R-:W-:Y:S01]  /*9a50*/  F2FP.BF16.PACK_AB R143, R163, R160 ;  /* 0x000000a0a38f723e */ /* 0x020fe200000010ff */
[----:B------:R-:W-:Y:S01]  /*9a60*/  FMUL.FTZ R17, R132, R181 ;  /* 0x000000b584117220 */ /* 0x000fe20000410000 */
[----:B------:R-:W-:Y:S01]  /*9a70*/  MOV R181, R139 ;  /* 0x0000008b00b57202 */ /* 0x000fe20000000f00 */
[----:B------:R-:W-:Y:S01]  /*9a80*/  FMUL.FTZ R57, R0, R149 ;  /* 0x0000009500397220 */ /* 0x000fe20000410000 */
[----:B------:R-:W-:Y:S01]  /*9a90*/  MUFU.EX2 R139, R226 ;  /* 0x000000e2008b7308 */ /* 0x000fe20000000800 */
[C---:B------:R-:W-:Y:S01]  /*9aa0*/  FMUL.FTZ R58, R2.reuse, R150 ;  /* 0x00000096023a7220 */ /* 0x040fe20000410000 */
[----:B------:R-:W-:Y:S01]  /*9ab0*/  LDSM.16.MT88.4 R152, [R237+0x800] ;  /* 0x00080000ed98783b */ /* 0x000fe20000004200 */
[----:B------:R-:W-:Y:S02]  /*9ac0*/  FMUL.FTZ R59, R2, R151 ;  /* 0x00000097023b7220 */ /* 0x000fe40000410000 */
[----:B------:R-:W-:Y:S02]  /*9ad0*/  FMUL.FTZ R64, R132, R204 ;  /* 0x000000cc84407220 */ /* 0x000fe40000410000 */
[C---:B------:R-:W-:Y:S02]  /*9ae0*/  FMUL.FTZ R66, R3.reuse, R206 ;  /* 0x000000ce03427220 */ /* 0x040fe40000410000 */
[----:B------:R-:W-:Y:S01]  /*9af0*/  FMUL.FTZ R67, R3, R207 ;  /* 0x000000cf03437220 */ /* 0x000fe20000410000 */
[----:B------:R-:W-:Y:S01]  /*9b00*/  LDSM.16.MT88.4 R148, [R236+0x800] ;  /* 0x00080000ec94783b */ /* 0x000fe20000004200 */
        /* <DEDUP_REMOVED lines=36> */
[C---:B------:R-:W-:Y:S02]  /*9d50*/  FMUL.FTZ R124, R0.reuse, R124 ;  /* 0x0000007c007c7220 */ /* 0x040fe40000410000 */
[C---:B------:R-:W-:Y:S02]  /*9d60*/  FMUL.FTZ R125, R0.reuse, R125 ;  /* 0x0000007d007d7220 */ /* 0x040fe40000410000 */
[C---:B----4-:R-:W-:Y:S02]  /*9d70*/  FFMA.FTZ R4, R0.reuse, R9, R21 ;  /* 0x0000000900047223 */ /* 0x050fe40000010015 */
[----:B------:R-:W-:Y:S01]  /*9d80*/  FMUL.FTZ R9, R0, R173 ;  /* 0x000000ad00097220 */ /* 0x000fe20000410000 */
[----:B------:R-:W-:Y:S01]  /*9d90*/  MOV R173, R39 ;  /* 0x0000002700ad7202 */ /* 0x000fe20000000f00 */
[----:B------:R-:W-:Y:S01]  /*9da0*/  FADD.FTZ R158, R20, R4 ;  /* 0x00000004149e7221 */ /* 0x000fe20000010000 */
[----:B------:R-:W-:Y:S01]  /*9db0*/  MOV R39, R22 ;  /* 0x0000001600277202 */ /* 0x000fe20000000f00 */
[C---:B------:R-:W-:Y:S01]  /*9dc0*/  FMUL.FTZ R4, R132.reuse, R176 ;  /* 0x000000b084047220 */ /* 0x040fe20000410000 */
[----:B------:R-:W1:Y:S01]  /*9dd0*/  LDSM.16.MT88.4 R20, [R236] ;  /* 0x00000000ec14783b */ /* 0x000e620000004200 */
[----:B------:R-:W-:Y:S01]  /*9de0*/  MOV R176, R173 ;  /* 0x000000ad00b07202 */ /* 0x000fe20000000f00 */
[----:B------:R-:W-:Y:S01]  /*9df0*/  FADD.FTZ R0, R137, R212 ;  /* 0x000000d489007221 */ /* 0x000fe20000010000 */
[----:B------:R-:W-:Y:S02]  /*9e00*/  MOV R169, R39 ;  /* 0x0000002700a97202 */ /* 0x000fe40000000f00 */
[----:B------:R-:W-:Y:S01]  /*9e10*/  MOV R173, R50 ;  /* 0x0000003200ad7202 */ /* 0x000fe20000000f00 */
[----:B------:R-:W-:Y:S01]  /*9e20*/  FMUL.FTZ R50, R3, R198 ;  /* 0x000000c603327220 */ /* 0x000fe20000410000 */
[----:B------:R-:W-:Y:S01]  /*9e30*/  MOV R198, R65 ;  /* 0x0000004100c67202 */ /* 0x000fe20000000f00 */
[----:B------:R-:W-:Y:S01]  /*9e40*/  FMUL.FTZ R65, R132, R205 ;  /* 0x000000cd84417220 */ /* 0x000fe20000410000 */
[----:B------:R-:W-:Y:S01]  /*9e50*/  MUFU.EX2 R169, R169 ;  /* 0x000000a900a97308 */ /* 0x000fe20000000800 */
[----:B------:R-:W-:Y:S09]  /*9e60*/  LDSM.16.MT88.4 R204, [R238+0x1800] ;  /* 0x00180000eecc783b */ /* 0x000ff20000004200 */
[----:B------:R-:W-:Y:S10]  /*9e70*/  MUFU.EX2 R173, R173 ;  /* 0x000000ad00ad7308 */ /* 0x000ff40000000800 */
[----:B------:R-:W-:Y:S01]  /*9e80*/  MUFU.EX2 R216, R176 ;  /* 0x000000b000d87308 */ /* 0x000fe20000000800 */
[----:B--2---:R-:W-:Y:S01]  /*9e90*/  FFMA.FTZ R156, R2, R5, R141 ;  /* 0x00000005029c7223 */ /* 0x004fe2000001008d */
[----:B------:R-:W-:Y:S01]  /*9ea0*/  F2FP.BF16.PACK_AB R141, R159, R141 ;  /* 0x0000008d9f8d723e */ /* 0x000fe200000010ff */
[C---:B------:R-:W-:Y:S01]  /*9eb0*/  FMUL.FTZ R5, R132.reuse, R177 ;  /* 0x000000b184057220 */ /* 0x040fe20000410000 */
[----:B------:R-:W-:Y:S02]  /*9ec0*/  MOV R177, R37 ;  /* 0x0000002500b17202 */ /* 0x000fe40000000f00 */
[----:B------:R-:W2:Y:S04]  /*9ed0*/  LDSM.16.MT88.4 R36, [R237] ;  /* 0x00000000ed24783b */ /* 0x000ea80000004200 */
[----:B------:R-:W3:Y:S01]  /*9ee0*/  MUFU.EX2 R2, R227 ;  /* 0x000000e300027308 */ /* 0x000ee20000000800 */
[-C--:B-1----:R-:W-:Y:S08]  /*9ef0*/  HMMA.16816.F32.BF16 R4, R208, R20.reuse, R4 ;  /* 0x00000014d004723c */ /* 0x082ff00000041804 */
[C---:B------:R-:W-:Y:S01]  /*9f00*/  HMMA.16816.F32.BF16 R8, R140.reuse, R20, R8 ;  /* 0x000000148c08723c */ /* 0x040fe20000041808 */
[----:B------:R-:W-:Y:S06]  /*9f10*/  MUFU.EX2 R217, R177 ;  /* 0x000000b100d97308 */ /* 0x000fec0000000800 */
[C---:B------:R-:W-:Y:S01]  /*9f20*/  FMUL.FTZ R20, R132.reuse, R184 ;  /* 0x000000b884147220 */ /* 0x040fe20000410000 */
[-C--:B------:R-:W-:Y:S03]  /*9f30*/  HMMA.16816.F32.BF16 R12, R140, R22.reuse, R12 ;  /* 0x000000168c0c723c */ /* 0x080fe6000004180c */
[----:B------:R-:W-:Y:S01]  /*9f40*/  MUFU.EX2 R184, R213 ;  /* 0x000000d500b87308 */ /* 0x000fe20000000800 */
[----:B------:R-:W-:Y:S02]  /*9f50*/  FMUL.FTZ R21, R132, R185 ;  /* 0x000000b984157220 */ /* 0x000fe40000410000 */
[----:B---3--:R-:W-:Y:S02]  /*9f60*/  FADD.FTZ R0, R2, R0 ;  /* 0x0000000002007221 */ /* 0x008fe40000010000 */
[C---:B------:R-:W-:Y:S04]  /*9f70*/  HMMA.16816.F32.BF16 R16, R208.reuse, R22, R16 ;  /* 0x00000016d010723c */ /* 0x040fe80000041810 */
[----:B------:R-:W-:Y:S01]  /*9f80*/  FADD.FTZ R0, R139, R0 ;  /* 0x000000008b007221 */ /* 0x000fe20000010000 */
[----:B------:R-:W-:Y:S02]  /*9f90*/  MUFU.EX2 R185, R222 ;  /* 0x000000de00b97308 */ /* 0x000fe40000000800 */
[C---:B------:R-:W-:Y:S01]  /*9fa0*/  FMUL.FTZ R22, R3.reuse, R186 ;  /* 0x000000ba03167220 */ /* 0x040fe20000410000 */
[----:B------:R-:W-:Y:S01]  /*9fb0*/  MOV R186, R48 ;  /* 0x0000003000ba7202 */ /* 0x000fe20000000f00 */
[C---:B------:R-:W-:Y:S03]  /*9fc0*/  FMUL.FTZ R23, R3.reuse, R187 ;  /* 0x000000bb03177220 */ /* 0x040fe60000410000 */
[----:B------:R-:W-:Y:S01]  /*9fd0*/  MOV R187, R52 ;  /* 0x0000003400bb7202 */ /* 0x000fe20000000f00 */
[C---:B------:R-:W-:Y:S01]  /*9fe0*/  FMUL.FTZ R48, R132.reuse, R196 ;  /* 0x000000c484307220 */ /* 0x040fe20000410000 */
[----:B------:R-:W1:Y:S01]  /*9ff0*/  LDSM.16.MT88.4 R52, [R239] ;  /* 0x00000000ef34783b */ /* 0x000e620000004200 */
[----:B------:R-:W-:Y:S01]  /*a000*/  MOV R196, R49 ;  /* 0x0000003100c47202 */ /* 0x000fe20000000f00 */
[-C--:B--2---:R-:W-:Y:S01]  /*a010*/  HMMA.16816.F32.BF16 R20, R208, R36.reuse, R20 ;  /* 0x00000024d014723c */ /* 0x084fe20000041814 */
[----:B------:R-:W-:Y:S02]  /*a020*/  MUFU.EX2 R186, R186 ;  /* 0x000000ba00ba7308 */ /* 0x000fe40000000800 */
[C---:B------:R-:W-:Y:S01]  /*a030*/  FMUL.FTZ R49, R132.reuse, R197 ;  /* 0x000000c584317220 */ /* 0x040fe20000410000 */
[----:B------:R-:W-:Y:S04]  /*a040*/  MOV R197, R138 ;  /* 0x0000008a00c57202 */ /* 0x000fe80000000f00 */
[C---:B------:R-:W-:Y:S03]  /*a050*/  HMMA.16816.F32.BF16 R24, R140.reuse, R36, R24 ;  /* 0x000000248c18723c */ /* 0x040fe60000041818 */
[----:B------:R-:W2:Y:S04]  /*a060*/  MUFU.EX2 R138, R225 ;  /* 0x000000e1008a7308 */ /* 0x000ea80000000800 */
[C---:B------:R-:W-:Y:S01]  /*a070*/  FMUL.FTZ R36, R132.reuse, R192 ;  /* 0x000000c084247220 */ /* 0x040fe20000410000 */
[-C--:B------:R-:W-:Y:S04]  /*a080*/  HMMA.16816.F32.BF16 R28, R140, R38.reuse, R28 ;  /* 0x000000268c1c723c */ /* 0x080fe8000004181c */
[C---:B------:R-:W-:Y:S01]  /*a090*/  FMUL.FTZ R37, R132.reuse, R193 ;  /* 0x000000c184257220 */ /* 0x040fe20000410000 */
[----:B------:R-:W-:Y:S03]  /*a0a0*/  MUFU.EX2 R192, R220 ;  /* 0x000000dc00c07308 */ /* 0x000fe60000000800 */
[C---:B------:R-:W-:Y:S07]  /*a0b0*/  HMMA.16816.F32.BF16 R32, R208.reuse, R38, R32 ;  /* 0x00000026d020723c */ /* 0x040fee0000041820 */
[C---:B------:R-:W-:Y:S01]  /*a0c0*/  FMUL.FTZ R38, R3.reuse, R194 ;  /* 0x000000c203267220 */ /* 0x040fe20000410000 */
[----:B------:R-:W3:Y:S01]  /*a0d0*/  MUFU.EX2 R193, R221 ;  /* 0x000000dd00c17308 */ /* 0x000ee20000000800 */
[C---:B------:R-:W-:Y:S07]  /*a0e0*/  FMUL.FTZ R39, R3.reuse, R195 ;  /* 0x000000c303277220 */ /* 0x040fee0000410000 */
[-C--:B-1----:R-:W-:Y:S02]  /*a0f0*/  HMMA.16816.F32.BF16 R36, R208, R52.reuse, R36 ;  /* 0x00000034d024723c */ /* 0x082fe40000041824 */
[----:B------:R-:W-:Y:S06]  /*a100*/  MUFU.EX2 R194, R214 ;  /* 0x000000d600c27308 */ /* 0x000fec0000000800 */
[C---:B------:R-:W-:Y:S04]  /*a110*/  HMMA.16816.F32.BF16 R40, R140.reuse, R52, R40 ;  /* 0x000000348c28723c */ /* 0x040fe80000041828 */
[----:B------:R-:W1:Y:S03]  /*a120*/  MUFU.EX2 R195, R219 ;  /* 0x000000db00c37308 */ /* 0x000e660000000800 */
[C---:B------:R-:W-:Y:S01]  /*a130*/  FMUL.FTZ R52, R132.reuse, R200 ;  /* 0x000000c884347220 */ /* 0x040fe20000410000 */
[-C--:B------:R-:W-:Y:S04]  /*a140*/  HMMA.16816.F32.BF16 R44, R140, R54.reuse, R44 ;  /* 0x000000368c2c723c */ /* 0x080fe8000004182c */
[----:B------:R-:W-:Y:S02]  /*a150*/  FMUL.FTZ R53, R132, R201 ;  /* 0x000000c984357220 */ /* 0x000fe40000410000 */
[----:B------:R-:W-:Y:S01]  /*a160*/  FADD.FTZ R132, R162, R157 ;  /* 0x0000009da2847221 */ /* 0x000fe20000010000 */
[----:B------:R-:W-:Y:S01]  /*a170*/  MUFU.EX2 R219, R178 ;  /* 0x000000b200db7308 */ /* 0x000fe20000000800 */
[C---:B------:R-:W-:Y:S07]  /*a180*/  HMMA.16816.F32.BF16 R48, R208.reuse, R54, R48 ;  /* 0x00000036d030723c */ /* 0x040fee0000041830 */
[C---:B------:R-:W-:Y:S02]  /*a190*/  FMUL.FTZ R54, R3.reuse, R202 ;  /* 0x000000ca03367220 */ /* 0x040fe40000410000 */
[----:B------:R-:W-:Y:S01]  /*a1a0*/  FMUL.FTZ R55, R3, R203 ;  /* 0x000000cb03377220 */ /* 0x000fe20000410000 */
[----:B------:R-:W-:Y:S02]  /*a1b0*/  MUFU.EX2 R187, R187 ;  /* 0x000000bb00bb7308 */ /* 0x000fe40000000800 */
[----:B------:R-:W-:Y:S04]  /*a1c0*/  FADD.FTZ R3, R161, R158 ;  /* 0x0000009ea1037221 */ /* 0x000fe80000010000 */
[-C--:B------:R-:W-:Y:S04]  /*a1d0*/  HMMA.16816.F32.BF16 R52, R208, R144.reuse, R52 ;  /* 0x00000090d034723c */ /* 0x080fe80000041834 */
[----:B------:R-:W-:Y:S04]  /*a1e0*/  MUFU.EX2 R161, R197 ;  /* 0x000000c500a17308 */ /* 0x000fe80000000800 */
[C---:B------:R-:W-:Y:S06]  /*a1f0*/  HMMA.16816.F32.BF16 R56, R140.reuse, R144, R56 ;  /* 0x000000908c38723c */ /* 0x040fec0000041838 */
[----:B------:R-:W-:Y:S02]  /*a200*/  MUFU.EX2 R200, R230 ;  /* 0x000000e600c87308 */ /* 0x000fe40000000800 */
[-C--:B------:R-:W-:Y:S08]  /*a210*/  HMMA.16816.F32.BF16 R60, R140, R146.reuse, R60 ;  /* 0x000000928c3c723c */ /* 0x080ff0000004183c */
[C---:B------:R-:W-:Y:S01]  /*a220*/  HMMA.16816.F32.BF16 R64, R208.reuse, R146, R64 ;  /* 0x00000092d040723c */ /* 0x040fe20000041840 */
[----:B------:R-:W4:Y:S01]  /*a230*/  LDSM.16.MT88.4 R144, [R236+0x2000] ;  /* 0x00200000ec90783b */ /* 0x000f220000004200 */
[----:B------:R-:W-:Y:S06]  /*a240*/  MUFU.EX2 R230, R228 ;  /* 0x000000e400e67308 */ /* 0x000fec0000000800 */
[-C--:B----4-:R-:W-:Y:S08]  /*a250*/  HMMA.16816.F32.BF16 R68, R208, R144.reuse, R68 ;  /* 0x00000090d044723c */ /* 0x090ff00000041844 */
[C---:B------:R-:W-:Y:S08]  /*a260*/  HMMA.16816.F32.BF16 R72, R140.reuse, R144, R72 ;  /* 0x000000908c48723c */ /* 0x040ff00000041848 */
[-C--:B------:R-:W-:Y:S08]  /*a270*/  HMMA.16816.F32.BF16 R76, R140, R146.reuse, R76 ;  /* 0x000000928c4c723c */ /* 0x080ff0000004184c */
        /* <DEDUP_REMOVED lines=14> */
[----:B------:R-:W-:Y:S01]  /*a360*/  F2FP.BF16.PACK_AB R145, R215, R170 ;  /* 0x000000aad791723e */ /* 0x000fe200000010ff */
[-C--:B------:R-:W-:Y:S04]  /*a370*/  HMMA.16816.F32.BF16 R124, R140, R146.reuse, R124 ;  /* 0x000000928c7c723c */ /* 0x080fe8000004187c */
[----:B------:R-:W-:Y:S03]  /*a380*/  F2FP.BF16.PACK_AB R144, R171, R218 ;  /* 0x000000daab90723e */ /* 0x000fe600000010ff */
[----:B------:R-:W-:Y:S01]  /*a390*/  F2FP.BF16.PACK_AB R140, R2, R137 ;  /* 0x00000089028c723e */ /* 0x000fe200000010ff */
[----:B------:R-:W-:Y:S04]  /*a3a0*/  HMMA.16816.F32.BF16 R128, R208, R146, R128 ;  /* 0x00000092d080723c */ /* 0x000fe80000041880 */
[C---:B--2---:R-:W-:Y:S01]  /*a3b0*/  F2FP.BF16.PACK_AB R142, R138.reuse, R139 ;  /* 0x0000008b8a8e723e */ /* 0x044fe200000010ff */
[----:B------:R-:W-:Y:S01]  /*a3c0*/  FADD.FTZ R2, R138, R0 ;  /* 0x000000008a027221 */ /* 0x000fe20000010000 */
[----:B------:R-:W-:Y:S01]  /*a3d0*/  F2FP.BF16.PACK_AB R141, R172, R224 ;  /* 0x000000e0ac8d723e */ /* 0x000fe200000010ff */
[----:B------:R-:W-:Y:S01]  /*a3e0*/  FADD.FTZ R0, R159, R156 ;  /* 0x0000009c9f007221 */ /* 0x000fe20000010000 */
[----:B---3--:R-:W-:Y:S01]  /*a3f0*/  F2FP.BF16.PACK_AB R143, R193, R185 ;  /* 0x000000b9c18f723e */ /* 0x008fe200000010ff */
[----:B------:R-:W2:Y:S01]  /*a400*/  LDSM.16.MT88.4 R156, [R239+0x800] ;  /* 0x00080000ef9c783b */ /* 0x000ea20000004200 */
[----:B------:R-:W3:Y:S02]  /*a410*/  MUFU.EX2 R139, R199 ;  /* 0x000000c7008b7308 */ /* 0x000ee40000000800 */
[----:B-1----:R-:W-:Y:S01]  /*a420*/  F2FP.BF16.PACK_AB R146, R192, R195 ;  /* 0x000000c3c092723e */ /* 0x002fe200000010ff */
[----:B------:R-:W-:Y:S01]  /*a430*/  FADD.FTZ R137, R160, R0 ;  /* 0x00000000a0897221 */ /* 0x000fe20000010000 */
[----:B------:R-:W-:Y:S01]  /*a440*/  F2FP.BF16.PACK_AB R147, R184, R194 ;  /* 0x000000c2b893723e */ /* 0x000fe200000010ff */
[-C--:B------:R-:W-:Y:S05]  /*a450*/  HMMA.16816.F32.BF16 R4, R140, R148.reuse, R4 ;  /* 0x000000948c04723c */ /* 0x080fea0000041804 */
[----:B------:R1:W-:Y:S01]  /*a460*/  MUFU.EX2 R160, R196 ;  /* 0x000000c400a07308 */ /* 0x0003e20000000800 */
[----:B------:R-:W-:Y:S01]  /*a470*/  FADD.FTZ R137, R163, R137 ;  /* 0x00000089a3897221 */ /* 0x000fe20000010000 */
[----:B------:R-:W-:Y:S01]  /*a480*/  F2FP.BF16.PACK_AB R211, R216, R217 ;  /* 0x000000d9d8d3723e */ /* 0x000fe200000010ff */
[C---:B------:R-:W-:Y:S07]  /*a490*/  HMMA.16816.F32.BF16 R8, R144.reuse, R148, R8 ;  /* 0x000000949008723c */ /* 0x040fee0000041808 */
[----:B------:R-:W4:Y:S01]  /*a4a0*/  MUFU.EX2 R138, R198 ;  /* 0x000000c6008a7308 */ /* 0x000f220000000800 */
[-C--:B------:R-:W-:Y:S04]  /*a4b0*/  HMMA.16816.F32.BF16 R12, R144, R150.reuse, R12 ;  /* 0x00000096900c723c */ /* 0x080fe8000004180c */
[----:B---3--:R-:W-:Y:S04]  /*a4c0*/  FADD.FTZ R0, R139, R2 ;  /* 0x000000028b007221 */ /* 0x008fe80000010000 */
[C---:B------:R-:W-:Y:S01]  /*a4d0*/  HMMA.16816.F32.BF16 R16, R140.reuse, R150, R16 ;  /* 0x000000968c10723c */ /* 0x040fe20000041810 */
[----:B------:R-:W3:Y:S03]  /*a4e0*/  LDSM.16.MT88.4 R148, [R238+0x800] ;  /* 0x00080000ee94783b */ /* 0x000ee60000004200 */
[----:B-1----:R-:W-:Y:S02]  /*a4f0*/  MOV R196, R191 ;  /* 0x000000bf00c47202 */ /* 0x002fe40000000f00 */
[----:B------:R-:W-:Y:S02]  /*a500*/  MOV R191, R190 ;  /* 0x000000be00bf7202 */ /* 0x000fe40000000f00 */
[-C--:B------:R-:W-:Y:S02]  /*a510*/  HMMA.16816.F32.BF16 R20, R140, R152.reuse, R20 ;  /* 0x000000988c14723c */ /* 0x080fe40000041814 */
[----:B------:R1:W-:Y:S02]  /*a520*/  MUFU.EX2 R228, R191 ;  /* 0x000000bf00e47308 */ /* 0x0003e40000000800 */
[----:B------:R-:W-:Y:S02]  /*a530*/  MOV R190, R188 ;  /* 0x000000bc00be7202 */ /* 0x000fe40000000f00 */
[----:B------:R-:W-:Y:S01]  /*a540*/  MOV R188, R179 ;  /* 0x000000b300bc7202 */ /* 0x000fe20000000f00 */
[----:B----4-:R-:W-:Y:S01]  /*a550*/  FADD.FTZ R0, R138, R0 ;  /* 0x000000008a007221 */ /* 0x010fe20000010000 */
[C---:B------:R-:W-:Y:S04]  /*a560*/  HMMA.16816.F32.BF16 R24, R144.reuse, R152, R24 ;  /* 0x000000989018723c */ /* 0x040fe80000041818 */
[----:B------:R-:W-:Y:S01]  /*a570*/  FADD.FTZ R0, R161, R0 ;  /* 0x00000000a1007221 */ /* 0x000fe20000010000 */
[----:B------:R-:W-:Y:S01]  /*a580*/  MUFU.EX2 R225, R190 ;  /* 0x000000be00e17308 */ /* 0x000fe20000000800 */
[----:B------:R-:W-:Y:S02]  /*a590*/  MOV R179, R174 ;  /* 0x000000ae00b37202 */ /* 0x000fe40000000f00 */
[-C--:B------:R-:W-:Y:S04]  /*a5a0*/  HMMA.16816.F32.BF16 R28, R144, R154.reuse, R28 ;  /* 0x0000009a901c723c */ /* 0x080fe8000004181c */
[----:B------:R-:W-:Y:S02]  /*a5b0*/  FADD.FTZ R2, R160, R0 ;  /* 0x00000000a0027221 */ /* 0x000fe40000010000 */
[----:B------:R-:W-:Y:S01]  /*a5c0*/  FADD.FTZ R0, R164, R3 ;  /* 0x00000003a4007221 */ /* 0x000fe20000010000 */
[----:B------:R-:W-:Y:S01]  /*a5d0*/  MUFU.EX2 R174, R229 ;  /* 0x000000e500ae7308 */ /* 0x000fe20000000800 */
[C---:B------:R-:W-:Y:S01]  /*a5e0*/  HMMA.16816.F32.BF16 R32, R140.reuse, R154, R32 ;  /* 0x0000009a8c20723c */ /* 0x040fe20000041820 */
[----:B------:R-:W4:Y:S03]  /*a5f0*/  LDSM.16.MT88.4 R152, [R236+0x2800] ;  /* 0x00280000ec98783b */ /* 0x000f260000004200 */
[----:B-1----:R-:W-:Y:S01]  /*a600*/  MOV R191, R188 ;  /* 0x000000bc00bf7202 */ /* 0x002fe20000000f00 */
[----:B------:R-:W-:Y:S01]  /*a610*/  FADD.FTZ R3, R224, R132 ;  /* 0x00000084e0037221 */ /* 0x000fe20000010000 */
[----:B------:R-:W-:Y:S01]  /*a620*/  MOV R188, R182 ;  /* 0x000000b600bc7202 */ /* 0x000fe20000000f00 */
[----:B------:R-:W-:Y:S01]  /*a630*/  FADD.FTZ R132, R218, R0 ;  /* 0x00000000da847221 */ /* 0x000fe20000010000 */
[-C--:B--2---:R-:W-:Y:S01]  /*a640*/  HMMA.16816.F32.BF16 R36, R140, R156.reuse, R36 ;  /* 0x0000009c8c24723c */ /* 0x084fe20000041824 */
[----:B------:R-:W-:Y:S03]  /*a650*/  MUFU.EX2 R227, R191 ;  /* 0x000000bf00e37308 */ /* 0x000fe60000000800 */
[----:B------:R-:W-:Y:S01]  /*a660*/  MOV R182, R180 ;  /* 0x000000b400b67202 */ /* 0x000fe20000000f00 */
[----:B------:R-:W-:Y:S01]  /*a670*/  FADD.FTZ R0, R169, R2 ;  /* 0x00000002a9007221 */ /* 0x000fe20000010000 */
[----:B------:R-:W-:Y:S01]  /*a680*/  MOV R180, R165 ;  /* 0x000000a500b47202 */ /* 0x000fe20000000f00 */
[----:B------:R-:W-:Y:S01]  /*a690*/  FADD.FTZ R3, R172, R3 ;  /* 0x00000003ac037221 */ /* 0x000fe20000010000 */
[C---:B------:R-:W-:Y:S03]  /*a6a0*/  HMMA.16816.F32.BF16 R40, R144.reuse, R156, R40 ;  /* 0x0000009c9028723c */ /* 0x040fe60000041828 */
[----:B------:R-:W-:Y:S01]  /*a6b0*/  MUFU.EX2 R222, R182 ;  /* 0x000000b600de7308 */ /* 0x000fe20000000800 */
[----:B------:R-:W-:Y:S02]  /*a6c0*/  FADD.FTZ R0, R168, R0 ;  /* 0x00000000a8007221 */ /* 0x000fe40000010000 */
[----:B------:R-:W-:Y:S02]  /*a6d0*/  FADD.FTZ R132, R171, R132 ;  /* 0x00000084ab847221 */ /* 0x000fe40000010000 */
[-C--:B------:R-:W-:Y:S05]  /*a6e0*/  HMMA.16816.F32.BF16 R44, R144, R158.reuse, R44 ;  /* 0x0000009e902c723c */ /* 0x080fea000004182c */
[----:B------:R-:W-:Y:S03]  /*a6f0*/  MUFU.EX2 R220, R180 ;  /* 0x000000b400dc7308 */ /* 0x000fe60000000800 */
[C---:B------:R-:W-:Y:S01]  /*a700*/  HMMA.16816.F32.BF16 R48, R140.reuse, R158, R48 ;  /* 0x0000009e8c30723c */ /* 0x040fe20000041830 */
[----:B------:R-:W1:Y:S06]  /*a710*/  LDSM.16.MT88.4 R156, [R237+0x2800] ;  /* 0x00280000ed9c783b */ /* 0x000e6c0000004200 */
[----:B------:R2:W-:Y:S01]  /*a720*/  MUFU.EX2 R224, R188 ;  /* 0x000000bc00e07308 */ /* 0x0005e20000000800 */
[-C--:B---3--:R-:W-:Y:S08]  /*a730*/  HMMA.16816.F32.BF16 R52, R140, R148.reuse, R52 ;  /* 0x000000948c34723c */ /* 0x088ff00000041834 */
[C---:B------:R-:W-:Y:S01]  /*a740*/  HMMA.16816.F32.BF16 R56, R144.reuse, R148, R56 ;  /* 0x000000949038723c */ /* 0x040fe20000041838 */
[----:B------:R3:W-:Y:S07]  /*a750*/  MUFU.EX2 R229, R196 ;  /* 0x000000c400e57308 */ /* 0x0007ee0000000800 */
[-C--:B------:R-:W-:Y:S03]  /*a760*/  HMMA.16816.F32.BF16 R60, R144, R150.reuse, R60 ;  /* 0x00000096903c723c */ /* 0x080fe6000004183c */
[----:B------:R-:W5:Y:S01]  /*a770*/  MUFU.EX2 R218, R179 ;  /* 0x000000b300da7308 */ /* 0x000f620000000800 */
[----:B--2---:R-:W-:Y:S04]  /*a780*/  LDSM.16.MT88.4 R188, [R237+0x1800] ;  /* 0x00180000edbc783b */ /* 0x004fe80000004200 */
[C---:B------:R-:W-:Y:S04]  /*a790*/  HMMA.16816.F32.BF16 R64, R140.reuse, R150, R64 ;  /* 0x000000968c40723c */ /* 0x040fe80000041840 */
[----:B------:R-:W2:Y:S04]  /*a7a0*/  LDSM.16.MT88.4 R148, [R239+0x2800] ;  /* 0x00280000ef94783b */ /* 0x000ea80000004200 */
[-C--:B----4-:R-:W-:Y:S04]  /*a7b0*/  HMMA.16816.F32.BF16 R68, R140, R152.reuse, R68 ;  /* 0x000000988c44723c */ /* 0x090fe80000041844 */
[----:B---3--:R-:W-:Y:S02]  /*a7c0*/  MOV R196, R183 ;  /* 0x000000b700c47202 */ /* 0x008fe40000000f00 */
[----:B------:R-:W-:Y:S02]  /*a7d0*/  MOV R183, R181 ;  /* 0x000000b500b77202 */ /* 0x000fe40000000f00 */
[C---:B------:R-:W-:Y:S02]  /*a7e0*/  HMMA.16816.F32.BF16 R72, R144.reuse, R152, R72 ;  /* 0x000000989048723c */ /* 0x040fe40000041848 */
[----:B------:R-:W3:Y:S02]  /*a7f0*/  MUFU.EX2 R223, R183 ;  /* 0x000000b700df7308 */ /* 0x000ee40000000800 */
[----:B------:R-:W-:Y:S02]  /*a800*/  MOV R181, R166 ;  /* 0x000000a600b57202 */ /* 0x000fe40000000f00 */
[----:B-----5:R-:W-:Y:S02]  /*a810*/  F2FP.BF16.PACK_AB R209, R219, R218 ;  /* 0x000000dadbd1723e */ /* 0x020fe400000010ff */
[-C--:B------:R-:W-:Y:S04]  /*a820*/  HMMA.16816.F32.BF16 R76, R144, R154.reuse, R76 ;  /* 0x0000009a904c723c */ /* 0x080fe8000004184c */
[----:B------:R4:W5:Y:S04]  /*a830*/  MUFU.EX2 R221, R181 ;  /* 0x000000b500dd7308 */ /* 0x0009680000000800 */
[C---:B------:R-:W-:Y:S01]  /*a840*/  HMMA.16816.F32.BF16 R80, R140.reuse, R154, R80 ;  /* 0x0000009a8c50723c */ /* 0x040fe20000041850 */
[----:B------:R-:W2:Y:S07]  /*a850*/  LDSM.16.MT88.4 R152, [R238+0x2800] ;  /* 0x00280000ee98783b */ /* 0x000eae0000004200 */
[-C--:B-1----:R-:W-:Y:S04]  /*a860*/  HMMA.16816.F32.BF16 R84, R140, R156.reuse, R84 ;  /* 0x0000009c8c54723c */ /* 0x082fe80000041854 */
[----:B---3--:R-:W-:Y:S04]  /*a870*/  F2FP.BF16.PACK_AB R208, R222, R223 ;  /* 0x000000dfded0723e */ /* 0x008fe800000010ff */
[C---:B------:R-:W-:Y:S01]  /*a880*/  HMMA.16816.F32.BF16 R88, R144.reuse, R156, R88 ;  /* 0x0000009c9058723c */ /* 0x040fe20000041858 */
[----:B----4-:R-:W-:Y:S03]  /*a890*/  LDSM.16.MT88.4 R180, [R236+0x1800] ;  /* 0x00180000ecb4783b */ /* 0x010fe60000004200 */
[----:B-----5:R-:W-:Y:S04]  /*a8a0*/  F2FP.BF16.PACK_AB R210, R220, R221 ;  /* 0x000000dddcd2723e */ /* 0x020fe800000010ff */
        /* <DEDUP_REMOVED lines=8> */
[-C--:B------:R-:W-:Y:S08]  /*a930*/  HMMA.16816.F32.BF16 R116, R140, R152.reuse, R116 ;  /* 0x000000988c74723c */ /* 0x080ff00000041874 */
[C---:B------:R-:W-:Y:S08]  /*a940*/  HMMA.16816.F32.BF16 R120, R144.reuse, R152, R120 ;  /* 0x000000989078723c */ /* 0x040ff00000041878 */
[-C--:B------:R-:W-:Y:S07]  /*a950*/  HMMA.16816.F32.BF16 R124, R144, R154.reuse, R124 ;  /* 0x0000009a907c723c */ /* 0x080fee000004187c */
[----:B------:R-:W-:Y:S01]  /*a960*/  F2FP.BF16.PACK_AB R146, R160, R161 ;  /* 0x000000a1a092723e */ /* 0x000fe200000010ff */
[----:B------:R-:W-:Y:S01]  /*a970*/  HMMA.16816.F32.BF16 R128, R140, R154, R128 ;  /* 0x0000009a8c80723c */ /* 0x000fe20000041880 */
[----:B------:R-:W3:Y:S03]  /*a980*/  LDSM.16.MT88.4 R152, [R239+0x1000] ;  /* 0x00100000ef98783b */ /* 0x000ee60000004200 */
[----:B------:R-:W-:Y:S02]  /*a990*/  F2FP.BF16.PACK_AB R144, R138, R139 ;  /* 0x0000008b8a90723e */ /* 0x000fe400000010ff */
[----:B------:R-:W-:Y:S01]  /*a9a0*/  F2FP.BF16.PACK_AB R145, R187, R186 ;  /* 0x000000babb91723e */ /* 0x000fe200000010ff */
[----:B------:R4:W5:Y:S01]  /*a9b0*/  MUFU.EX2 R139, R167 ;  /* 0x000000a7008b7308 */ /* 0x0009620000000800 */
[----:B------:R-:W-:Y:S01]  /*a9c0*/  F2FP.BF16.PACK_AB R147, R175, R173 ;  /* 0x000000adaf93723e */ /* 0x000fe200000010ff */
[----:B------:R-:W-:Y:S03]  /*a9d0*/  LDSM.16.MT88.4 R160, [R236+0x3000] ;  /* 0x00300000eca0783b */ /* 0x000fe60000004200 */
[----:B------:R-:W-:Y:S02]  /*a9e0*/  F2FP.BF16.PACK_AB R140, R200, R231 ;  /* 0x000000e7c88c723e */ /* 0x000fe400000010ff */
[----:B------:R-:W-:Y:S01]  /*a9f0*/  F2FP.BF16.PACK_AB R142, R252, R174 ;  /* 0x000000aefc8e723e */ /* 0x000fe200000010ff */
[-C--:B-1----:R-:W-:Y:S02]  /*aa00*/  HMMA.16816.F32.BF16 R4, R144, R156.reuse, R4 ;  /* 0x0000009c9004723c */ /* 0x082fe40000041804 */
[----:B------:R1:W1:Y:S03]  /*aa10*/  MUFU.EX2 R138, R196 ;  /* 0x000000c4008a7308 */ /* 0x0002660000000800 */
[----:B------:R-:W-:Y:S02]  /*aa20*/  F2FP.BF16.PACK_AB R141, R245, R230 ;  /* 0x000000e6f58d723e */ /* 0x000fe400000010ff */
[----:B------:R-:W-:Y:S07]  /*aa30*/  F2FP.BF16.PACK_AB R143, R228, R229 ;  /* 0x000000e5e48f723e */ /* 0x000fee00000010ff */
[C---:B------:R-:W-:Y:S01]  /*aa40*/  HMMA.16816.F32.BF16 R8, R140.reuse, R156, R8 ;  /* 0x0000009c8c08723c */ /* 0x040fe20000041808 */
[----:B----4-:R-:W-:Y:S03]  /*aa50*/  LDSM.16.MT88.4 R164, [R237+0x3000] ;  /* 0x00300000eda4783b */ /* 0x010fe60000004200 */
[----:B-----5:R-:W-:Y:S04]  /*aa60*/  FADD.FTZ R0, R139, R0 ;  /* 0x000000008b007221 */ /* 0x020fe80000010000 */
[-C--:B------:R-:W-:Y:S01]  /*aa70*/  HMMA.16816.F32.BF16 R12, R140, R158.reuse, R12 ;  /* 0x0000009e8c0c723c */ /* 0x080fe2000004180c */
[----:B-1----:R-:W-:Y:S03]  /*aa80*/  LDSM.16.MT88.4 R196, [R239+0x1800] ;  /* 0x00180000efc4783b */ /* 0x002fe60000004200 */
[----:B------:R-:W-:Y:S04]  /*aa90*/  FADD.FTZ R0, R138, R0 ;  /* 0x000000008a007221 */ /* 0x000fe80000010000 */
[C---:B------:R-:W-:Y:S01]  /*aaa0*/  HMMA.16816.F32.BF16 R16, R144.reuse, R158, R16 ;  /* 0x0000009e9010723c */ /* 0x040fe20000041810 */
[----:B------:R-:W1:Y:S07]  /*aab0*/  LDSM.16.MT88.4 R156, [R238+0x1000] ;  /* 0x00100000ee9c783b */ /* 0x000e6e0000004200 */
[-C--:B--2---:R-:W-:Y:S01]  /*aac0*/  HMMA.16816.F32.BF16 R20, R144, R148.reuse, R20 ;  /* 0x000000949014723c */ /* 0x084fe20000041814 */
[----:B------:R2:W-:Y:S07]  /*aad0*/  STL [R1+0x4], R0 ;  /* 0x0000040001007387 */ /* 0x0005ee0000100800 */
[C---:B------:R-:W-:Y:S08]  /*aae0*/  HMMA.16816.F32.BF16 R24, R140.reuse, R148, R24 ;  /* 0x000000948c18723c */ /* 0x040ff00000041818 */
[-C--:B------:R-:W-:Y:S08]  /*aaf0*/  HMMA.16816.F32.BF16 R28, R140, R150.reuse, R28 ;  /* 0x000000968c1c723c */ /* 0x080ff0000004181c */
[C---:B------:R-:W-:Y:S01]  /*ab00*/  HMMA.16816.F32.BF16 R32, R144.reuse, R150, R32 ;  /* 0x000000969020723c */ /* 0x040fe20000041820 */
[----:B------:R-:W4:Y:S03]  /*ab10*/  LDSM.16.MT88.4 R148, [R239+0x3000] ;  /* 0x00300000ef94783b */ /* 0x000f260000004200 */
[----:B--2---:R-:W-:Y:S01]  /*ab20*/  FADD.FTZ R0, R170, R137 ;  /* 0x00000089aa007221 */ /* 0x004fe20000010000 */
[----:B------:R-:W-:Y:S03]  /*ab30*/  MOV R137, R173 ;  /* 0x000000ad00897202 */ /* 0x000fe60000000f00 */
[-C--:B---3--:R-:W-:Y:S04]  /*ab40*/  HMMA.16816.F32.BF16 R36, R144, R152.reuse, R36 ;  /* 0x000000989024723c */ /* 0x088fe80000041824 */
[----:B------:R-:W-:Y:S01]  /*ab50*/  FADD.FTZ R2, R215, R0 ;  /* 0x00000000d7027221 */ /* 0x000fe20000010000 */
[----:B------:R-:W-:Y:S01]  /*ab60*/  MOV R0, R185 ;  /* 0x000000b900007202 */ /* 0x000fe20000000f00 */
[----:B------:R-:W-:Y:S02]  /*ab70*/  LDSM.16.MT88.4 R212, [R236+0x3800] ;  /* 0x00380000ecd4783b */ /* 0x000fe40000004200 */
        /* <DEDUP_REMOVED lines=22> */
[C---:B------:R-:W-:Y:S08]  /*ace0*/  HMMA.16816.F32.BF16 R120, R140.reuse, R152, R120 ;  /* 0x000000988c78723c */ /* 0x040ff00000041878 */
[-C--:B------:R-:W-:Y:S07]  /*acf0*/  HMMA.16816.F32.BF16 R124, R140, R154.reuse, R124 ;  /* 0x0000009a8c7c723c */ /* 0x080fee000004187c */
[----:B------:R-:W-:Y:S01]  /*ad00*/  F2FP.BF16.PACK_AB R140, R168, R169 ;  /* 0x000000a9a88c723e */ /* 0x000fe200000010ff */
[----:B------:R-:W-:Y:S04]  /*ad10*/  HMMA.16816.F32.BF16 R128, R144, R154, R128 ;  /* 0x0000009a9080723c */ /* 0x000fe80000041880 */
[----:B------:R-:W-:Y:S02]  /*ad20*/  F2FP.BF16.PACK_AB R142, R138, R139 ;  /* 0x0000008b8a8e723e */ /* 0x000fe400000010ff */
[----:B------:R-:W-:Y:S02]  /*ad30*/  F2FP.BF16.PACK_AB R141, R225, R227 ;  /* 0x000000e3e18d723e */ /* 0x000fe400000010ff */
[----:B------:R-:W-:Y:S04]  /*ad40*/  F2FP.BF16.PACK_AB R143, R224, R226 ;  /* 0x000000e2e08f723e */ /* 0x000fe800000010ff */
[----:B------:R-:W-:Y:S02]  /*ad50*/  MOV R138, R175 ;  /* 0x000000af008a7202 */ /* 0x000fe40000000f00 */
[----:B------:R-:W-:Y:S01]  /*ad60*/  MOV R139, R174 ;  /* 0x000000ae008b7202 */ /* 0x000fe20000000f00 */
[-C--:B------:R-:W-:Y:S01]  /*ad70*/  HMMA.16816.F32.BF16 R176, R140, R180.reuse, R4 ;  /* 0x000000b48cb0723c */ /* 0x080fe20000041804 */
[----:B------:R-:W1:Y:S07]  /*ad80*/  LDSM.16.MT88.4 R4, [R237+0x3800] ;  /* 0x00380000ed04783b */ /* 0x000e6e0000004200 */
[C---:B------:R-:W-:Y:S01]  /*ad90*/  HMMA.16816.F32.BF16 R172, R208.reuse, R180, R8 ;  /* 0x000000b4d0ac723c */ /* 0x040fe20000041808 */
[----:B------:R-:W2:Y:S07]  /*ada0*/  LDSM.16.MT88.4 R8, [R239+0x3800] ;  /* 0x00380000ef08783b */ /* 0x000eae0000004200 */
[-C--:B------:R-:W-:Y:S01]  /*adb0*/  HMMA.16816.F32.BF16 R168, R208, R182.reuse, R12 ;  /* 0x000000b6d0a8723c */ /* 0x080fe2000004180c */
[----:B------:R-:W3:Y:S07]  /*adc0*/  LDSM.16.MT88.4 R12, [R238+0x3800] ;  /* 0x00380000ee0c783b */ /* 0x000eee0000004200 */
[C---:B------:R-:W-:Y:S07]  /*add0*/  HMMA.16816.F32.BF16 R180, R140.reuse, R182, R16 ;  /* 0x000000b68cb4723c */ /* 0x040fee0000041810 */
[----:B------:R-:W-:Y:S02]  /*ade0*/  MOV R18, R187 ;  /* 0x000000bb00127202 */ /* 0x000fe40000000f00 */
[----:B------:R-:W-:Y:S03]  /*adf0*/  MOV R17, R186 ;  /* 0x000000ba00117202 */ /* 0x000fe60000000f00 */
[----:B------:R-:W-:Y:S02]  /*ae00*/  MOV R16, R184 ;  /* 0x000000b800107202 */ /* 0x000fe40000000f00 */
[-C--:B------:R-:W-:Y:S03]  /*ae10*/  HMMA.16816.F32.BF16 R184, R140, R188.reuse, R20 ;  /* 0x000000bc8cb8723c */ /* 0x080fe60000041814 */
[----:B------:R-:W-:Y:S04]  /*ae20*/  MOV R19, R200 ;  /* 0x000000c800137202 */ /* 0x000fe80000000f00 */
[----:B------:R-:W-:Y:S01]  /*ae30*/  MOV R23, R192 ;  /* 0x000000c000177202 */ /* 0x000fe20000000f00 */
[C---:B------:R-:W-:Y:S04]  /*ae40*/  HMMA.16816.F32.BF16 R164, R208.reuse, R188, R24 ;  /* 0x000000bcd0a4723c */ /* 0x040fe80000041818 */
[----:B------:R-:W-:Y:S02]  /*ae50*/  MOV R20, R195 ;  /* 0x000000c300147202 */ /* 0x000fe40000000f00 */
[----:B------:R-:W-:Y:S02]  /*ae60*/  MOV R21, R194 ;  /* 0x000000c200157202 */ /* 0x000fe40000000f00 */
        /* <DEDUP_REMOVED lines=38> */
[-C--:B-1----:R-:W-:Y:S08]  /*b0d0*/  HMMA.16816.F32.BF16 R84, R140, R4.reuse, R84 ;  /* 0x000000048c54723c */ /* 0x082ff00000041854 */
[C---:B------:R-:W-:Y:S01]  /*b0e0*/  HMMA.16816.F32.BF16 R88, R208.reuse, R4, R88 ;  /* 0x00000004d058723c */ /* 0x040fe20000041858 */
[----:B------:R-:W4:Y:S06]  /*b0f0*/  LDL R5, [R1+0x14] ;  /* 0x0000140001057983 */ /* 0x000f2c0000100800 */
[----:B------:R-:W-:Y:S01]  /*b100*/  FADD.FTZ R4, R225, R0 ;  /* 0x00000000e1047221 */ /* 0x000fe20000010000 */
[-C--:B------:R-:W-:Y:S04]  /*b110*/  HMMA.16816.F32.BF16 R92, R208, R6.reuse, R92 ;  /* 0x00000006d05c723c */ /* 0x080fe8000004185c */
[----:B------:R-:W-:Y:S02]  /*b120*/  FADD.FTZ R4, R226, R4 ;  /* 0x00000004e2047221 */ /* 0x000fe40000010000 */
[----:B------:R-:W-:Y:S02]  /*b130*/  FADD.FTZ R0, R222, R3 ;  /* 0x00000003de007221 */ /* 0x000fe40000010000 */
[C---:B------:R-:W-:Y:S04]  /*b140*/  HMMA.16816.F32.BF16 R96, R140.reuse, R6, R96 ;  /* 0x000000068c60723c */ /* 0x040fe80000041860 */
        /* <DEDUP_REMOVED lines=8> */
[-C--:B------:R-:W-:Y:S01]  /*b1d0*/  HMMA.16816.F32.BF16 R108, R208, R10.reuse, R108 ;  /* 0x0000000ad06c723c */ /* 0x080fe2000004186c */
[----:B------:R1:W-:Y:S04]  /*b1e0*/  STL [R1], R3 ;  /* 0x0000000301007387 */ /* 0x0003e80000100800 */
[----:B------:R1:W-:Y:S03]  /*b1f0*/  STL [R1+0x8], R2 ;  /* 0x0000080201007387 */ /* 0x0003e60000100800 */
[C---:B------:R-:W-:Y:S01]  /*b200*/  HMMA.16816.F32.BF16 R112, R140.reuse, R10, R112 ;  /* 0x0000000a8c70723c */ /* 0x040fe20000041870 */
[----:B------:R1:W-:Y:S07]  /*b210*/  STL [R1+0xc], R0 ;  /* 0x00000c0001007387 */ /* 0x0003ee0000100800 */
[-C--:B---3--:R-:W-:Y:S08]  /*b220*/  HMMA.16816.F32.BF16 R116, R140, R12.reuse, R116 ;  /* 0x0000000c8c74723c */ /* 0x088ff00000041874 */
[C---:B------:R-:W-:Y:S08]  /*b230*/  HMMA.16816.F32.BF16 R120, R208.reuse, R12, R120 ;  /* 0x0000000cd078723c */ /* 0x040ff00000041878 */
[-C--:B------:R-:W-:Y:S08]  /*b240*/  HMMA.16816.F32.BF16 R124, R208, R14.reuse, R124 ;  /* 0x0000000ed07c723c */ /* 0x080ff0000004187c */
[----:B------:R-:W-:Y:S07]  /*b250*/  HMMA.16816.F32.BF16 R128, R140, R14, R128 ;  /* 0x0000000e8c80723c */ /* 0x000fee0000041880 */
[----:B------:R-:W-:Y:S02]  /*b260*/  MOV R140, R133 ;  /* 0x00000085008c7202 */ /* 0x000fe40000000f00 */
[C---:B----4-:R-:W-:Y:S03]  /*b270*/  ISETP.GT.AND P0, PT, R248.reuse, R5, PT ;  /* 0x00000005f800720c */ /* 0x050fe60003f04270 */
[----:B------:R-:W-:Y:S10]  /*b280*/  IADD3 R248, R248, -0x1, RZ ;  /* 0xfffffffff8f87810 */ /* 0x000ff40007ffe0ff */
[----:B-1----:R-:W-:-:S05]  /*b290*/  @P0 BRA `(.L_x_3825) ;  /* 0xffffb55000000947 */ /* 0x002fca000383ffff */
.L_x_3814:
[----:B------:R-:W-:-:S13]  /*b2a0*/  ISETP.GE.AND P0, PT, R248, RZ, PT ;  /* 0x000000fff800720c */ /* 0x000fda0003f06270 */
[----:B------:R-:W-:Y:S05]  /*b2b0*/  @!P0 BRA `(.L_x_3826) ;  /* 0x0000405000008947 */ /* 0x000fea0003800000 */
[----:B------:R-:W-:Y:S01]  /*b2c0*/  IMAD.MOV.U32 R138, RZ, RZ, R135 ;  /* 0x000000ffff8a7224 */ /* 0x000fe200078e0087 */
[----:B------:R-:W-:Y:S01]  /*b2d0*/  MOV R140, R133 ;  /* 0x00000085008c7202 */ /* 0x000fe20000000f00 */
[----:B------:R-:W-:Y:S01]  /*b2e0*/  IMAD.MOV.U32 R137, RZ, RZ, R136 ;  /* 0x000000ffff897224 */ /* 0x000fe200078e0088 */
[----:B------:R-:W-:Y:S02]  /*b2f0*/  MOV R139, R134 ;  /* 0x00000086008b7202 */ /* 0x000fe40000000f00 */
.L_x_3833:
        /* <DEDUP_REMOVED lines=11> */
[C---:B------:R-:W-:Y:S01]  /*b3b0*/  IADD3 R141, R232.reuse, 0x3000, RZ ;  /* 0x00003000e88d7810 */ /* 0x040fe20007ffe0ff */
[----:B------:R-:W-:Y:S01]  /*b3c0*/  IMAD R0, R249, c[0x0][0x20c], R0 ;  /* 0x00008300f9007a24 */ /* 0x000fe200078e0200 */
[----:B------:R-:W-:Y:S01]  /*b3d0*/  IADD3 R136, R232, 0x2800, RZ ;  /* 0x00002800e8887810 */ /* 0x000fe20007ffe0ff */
[----:B------:R-:W-:Y:S01]  /*b3e0*/  IMAD.SHL.U32 R55, R250, 0x2, RZ ;  /* 0x00000002fa377824 */ /* 0x000fe200078e00ff */
[----:B------:R-:W-:Y:S01]  /*b3f0*/  SHF.L.U64.HI R52, R251, 0x1, R5 ;  /* 0x00000001fb347819 */ /* 0x000fe20000010205 */
[----:B------:R-:W-:Y:S01]  /*b400*/  IMAD.IADD R3, R3, 0x1, R0 ;  /* 0x0000000103037824 */ /* 0x000fe200078e0200 */
[----:B------:R-:W-:Y:S03]  /*b410*/  SHF.R.S32.HI R0, RZ, 0x1f, R246 ;  /* 0x0000001fff007819 */ /* 0x000fe600000114f6 */
[----:B------:R-:W-:Y:S04]  /*b420*/  IMAD.WIDE.U32 R2, R246, c[0x0][0x218], R2 ;  /* 0x00008600f6027a25 */ /* 0x000fe800078e0002 */
[----:B------:R-:W-:Y:S04]  /*b430*/  IMAD R0, R0, c[0x0][0x218], RZ ;  /* 0x0000860000007a24 */ /* 0x000fe800078e02ff */
[----:B------:R-:W-:Y:S01]  /*b440*/  IMAD R0, R246, c[0x0][0x21c], R0 ;  /* 0x00008700f6007a24 */ /* 0x000fe200078e0200 */
[----:B------:R1:W4:Y:S04]  /*b450*/  LDSM.16.M88.4 R64, [R240] ;  /* 0x00000000f040783b */ /* 0x0003280000000200 */
        /* <DEDUP_REMOVED lines=20> */
.L_x_3910:
[-C--:B------:R-:W-:Y:S01]  /*b5a0*/  HMMA.16816.F32.BF16 R4, R64, R16.reuse, RZ ;  /* 0x000000104004723c */ /* 0x080fe200000418ff */
[----:B------:R-:W3:Y:S01]  /*b5b0*/  SHFL.IDX PT, R3, R28, RZ, 0x181f ;  /* 0x00181fff1c037589 */ /* 0x000ee200000e0000 */
[----:B------:R-:W-:Y:S01]  /*b5c0*/  BSSY B0, `(.L_x_3828) ;  /* 0x0000123000007945 */ /* 0x000fe20003800000 */
[----:B------:R-:W-:Y:S02]  /*b5d0*/  ISETP.GE.AND P2, PT, R250, c[0x0][0x1d4], PT ;  /* 0x00007500fa007a0c */ /* 0x000fe40003f46270 */
[----:B------:R-:W-:Y:S02]  /*b5e0*/  ISETP.GE.AND P0, PT, R251, c[0x0][0x1d4], PT ;  /* 0x00007500fb007a0c */ /* 0x000fe40003f06270 */
[----:B------:R-:W-:Y:S01]  /*b5f0*/  SEL R245, RZ, 0x10, P2 ;  /* 0x00000010fff57807 */ /* 0x000fe20001000000 */
[C---:B------:R-:W-:Y:S01]  /*b600*/  HMMA.16816.F32.BF16 R8, R60.reuse, R16, RZ ;  /* 0x000000103c08723c */ /* 0x040fe200000418ff */
[----:B------:R-:W4:Y:S02]  /*b610*/  SHFL.IDX PT, R40, R28, 0x1, 0x181f ;  /* 0x00381f001c287f89 */ /* 0x000f2400000e0000 */
[C---:B------:R-:W-:Y:S02]  /*b620*/  ISETP.NE.U32.AND P6, PT, R245.reuse, RZ, PT ;  /* 0x000000fff500720c */ /* 0x040fe40003fc5070 */
[----:B------:R-:W-:Y:S02]  /*b630*/  SEL R57, RZ, 0x10, P0 ;  /* 0x00000010ff397807 */ /* 0x000fe40000000000 */
[----:B------:R-:W-:Y:S01]  /*b640*/  IADD3 R54, -R245, 0x10, RZ ;  /* 0x00000010f5367810 */ /* 0x000fe20007ffe1ff */
[-C--:B------:R-:W-:Y:S01]  /*b650*/  HMMA.16816.F32.BF16 R12, R60, R18.reuse, RZ ;  /* 0x000000123c0c723c */ /* 0x080fe200000418ff */
[----:B------:R-:W5:Y:S03]  /*b660*/  SHFL.IDX PT, R37, R36, 0x1, 0x181f ;  /* 0x00381f0024257f89 */ /* 0x000f6600000e0000 */
[----:B------:R-:W-:Y:S04]  /*b670*/  LOP3.LUT R54, R54, 0xf, RZ, 0xc0, !PT ;  /* 0x0000000f36367812 */ /* 0x000fe800078ec0ff */
[C---:B------:R-:W-:Y:S01]  /*b680*/  HMMA.16816.F32.BF16 R16, R64.reuse, R18, RZ ;  /* 0x000000124010723c */ /* 0x040fe200000418ff */
[----:B------:R-:W1:Y:S07]  /*b690*/  SHFL.IDX PT, R45, R28, 0x2, 0x181f ;  /* 0x00581f001c2d7f89 */ /* 0x000e6e00000e0000 */
[-C--:B------:R-:W-:Y:S01]  /*b6a0*/  HMMA.16816.F32.BF16 R20, R64, R32.reuse, RZ ;  /* 0x000000204014723c */ /* 0x080fe200000418ff */
[----:B------:R-:W2:Y:S07]  /*b6b0*/  SHFL.IDX PT, R46, R36, 0x2, 0x181f ;  /* 0x00581f00242e7f89 */ /* 0x000eae00000e0000 */
[C---:B------:R-:W-:Y:S01]  /*b6c0*/  HMMA.16816.F32.BF16 R24, R60.reuse, R32, RZ ;  /* 0x000000203c18723c */ /* 0x040fe200000418ff */
[----:B------:R1:W2:Y:S08]  /*b6d0*/  SHFL.IDX PT, R56, R28, 0x3, 0x181f ;  /* 0x00781f001c387f89 */ /* 0x0002b000000e0000 */
[----:B------:R2:W2:Y:S03]  /*b6e0*/  SHFL.IDX PT, R53, R36, 0x3, 0x181f ;  /* 0x00781f0024357f89 */ /* 0x0004a600000e0000 */
[C---:B---3--:R-:W-:Y:S02]  /*b6f0*/  IADD3 R2, P4, R3.reuse, R55, RZ ;  /* 0x0000003703027210 */ /* 0x048fe40007f9e0ff */
[----:B------:R-:W-:Y:S03]  /*b700*/  IADD3 R38, P5, R3, R47, RZ ;  /* 0x0000002f03267210 */ /* 0x000fe60007fbe0ff */
[C---:B--2---:R-:W-:Y:S01]  /*b710*/  IMAD.X R3, R29.reuse, 0x1, R44, P4 ;  /* 0x000000011d037824 */ /* 0x044fe200020e062c */
[C---:B----4-:R-:W-:Y:S01]  /*b720*/  IADD3 R42, P4, R40.reuse, R55, RZ ;  /* 0x00000037282a7210 */ /* 0x050fe20007f9e0ff */
[----:B------:R-:W-:Y:S01]  /*b730*/  IMAD.X R39, R29, 0x1, R52, P5 ;  /* 0x000000011d277824 */ /* 0x000fe200028e0634 */
[----:B------:R-:W-:Y:S02]  /*b740*/  IADD3 R40, P5, R40, R47, RZ ;  /* 0x0000002f28287210 */ /* 0x000fe40007fbe0ff */
[----:B------:R2:W-:Y:S01]  /*b750*/  LDGSTS.E.BYPASS.LTC128B.128 [R247+0x100], [R2.64], !P2 ;  /* 0x0010000002f77fae */ /* 0x0005e2000d101d46 */
[C---:B-----5:R-:W-:Y:S01]  /*b760*/  IMAD.X R43, R37.reuse, 0x1, R44, P4 ;  /* 0x00000001252b7824 */ /* 0x060fe200020e062c */
[-C--:B-1----:R-:W-:Y:S01]  /*b770*/  HMMA.16816.F32.BF16 R28, R60, R34.reuse, RZ ;  /* 0x000000223c1c723c */ /* 0x082fe200000418ff */
[----:B------:R-:W-:Y:S01]  /*b780*/  IMAD.X R41, R37, 0x1, R52, P5 ;  /* 0x0000000125297824 */ /* 0x000fe200028e0634 */
[C---:B------:R-:W-:Y:S02]  /*b790*/  ISETP.NE.U32.AND P5, PT, R57.reuse, RZ, PT ;  /* 0x000000ff3900720c */ /* 0x040fe40003fa5070 */
[----:B------:R-:W-:Y:S02]  /*b7a0*/  IADD3 R57, -R57, 0x10, RZ ;  /* 0x0000001039397810 */ /* 0x000fe40007ffe1ff */
[----:B------:R1:W-:Y:S02]  /*b7b0*/  LDGSTS.E.BYPASS.LTC128B.128 [R247+0x2100], [R38.64], !P0 ;  /* 0x0210000026f77fae */ /* 0x0003e4000c101d46 */
[C---:B------:R-:W-:Y:S04]  /*b7c0*/  HMMA.16816.F32.BF16 R32, R64.reuse, R34, RZ ;  /* 0x000000224020723c */ /* 0x040fe800000418ff */
[----:B------:R-:W-:Y:S02]  /*b7d0*/  LOP3.LUT R57, R57, 0xf, RZ, 0xc0, !PT ;  /* 0x0000000f39397812 */ /* 0x000fe400078ec0ff */
[----:B------:R3:W-:Y:S08]  /*b7e0*/  LDGSTS.E.BYPASS.LTC128B.128 [R247+0x900], [R42.64], !P2 ;  /* 0x009000002af77fae */ /* 0x0007f0000d101d46 */
[----:B------:R3:W-:Y:S01]  /*b7f0*/  LDGSTS.E.BYPASS.LTC128B.128 [R247+0x2900], [R40.64], !P0 ;  /* 0x0290000028f77fae */ /* 0x0007e2000c101d46 */
[C---:B--2---:R-:W-:Y:S05]  /*b800*/  IADD3 R2, P4, R45.reuse, R55, RZ ;  /* 0x000000372d027210 */ /* 0x044fea0007f9e0ff */
[C---:B------:R-:W-:Y:S01]  /*b810*/  IMAD.X R3, R46.reuse, 0x1, R44, P4 ;  /* 0x000000012e037824 */ /* 0x040fe200020e062c */
[-C--:B-1----:R-:W-:Y:S04]  /*b820*/  HMMA.16816.F32.BF16 R36, R64, R48.reuse, RZ ;  /* 0x000000304024723c */ /* 0x082fe800000418ff */
[----:B------:R1:W-:Y:S04]  /*b830*/  LDGSTS.E.BYPASS.LTC128B.128 [R247+0x1100], [R2.64], !P2 ;  /* 0x0110000002f77fae */ /* 0x0003e8000d101d46 */
[C---:B---3--:R-:W-:Y:S04]  /*b840*/  HMMA.16816.F32.BF16 R40, R60.reuse, R48, RZ ;  /* 0x000000303c28723c */ /* 0x048fe800000418ff */
[----:B-1----:R-:W-:Y:S05]  /*b850*/  IADD3 R2, P2, R45, R47, RZ ;  /* 0x0000002f2d027210 */ /* 0x002fea0007f5e0ff */
[----:B------:R-:W-:Y:S03]  /*b860*/  IMAD.X R3, R46, 0x1, R52, P2 ;  /* 0x000000012e037824 */ /* 0x000fe600010e0634 */
[-C--:B------:R-:W-:Y:S02]  /*b870*/  IADD3 R54, P4, P2, R54, R56.reuse, R55 ;  /* 0x0000003836367210 */ /* 0x080fe40007a9e037 */
[----:B------:R1:W-:Y:S02]  /*b880*/  LDGSTS.E.BYPASS.LTC128B.128 [R247+0x3100], [R2.64], !P0 ;  /* 0x0310000002f77fae */ /* 0x0003e4000c101d46 */
[-C--:B------:R-:W-:Y:S02]  /*b890*/  IADD3.X R55, RZ, R53.reuse, R44, P4, P2 ;  /* 0x00000035ff377210 */ /* 0x080fe400027e442c */
[----:B------:R-:W-:Y:S02]  /*b8a0*/  IADD3 R56, P4, P2, R57, R56, R47 ;  /* 0x0000003839387210 */ /* 0x000fe40007a9e02f */
[-C--:B------:R-:W-:Y:S02]  /*b8b0*/  HMMA.16816.F32.BF16 R44, R60, R50.reuse, RZ ;  /* 0x000000323c2c723c */ /* 0x080fe400000418ff */
[----:B------:R-:W-:Y:S01]  /*b8c0*/  IADD3.X R57, RZ, R53, R52, P4, P2 ;  /* 0x00000035ff397210 */ /* 0x000fe200027e4434 */
[----:B------:R2:W-:Y:S01]  /*b8d0*/  LDGSTS.E.BYPASS.LTC128B.128.ZFILL [R247+0x1900], [R54.64], P6 ;  /* 0x0190000036f77fae */ /* 0x0005e2000b141d46 */
[----:B------:R-:W-:Y:S04]  /*b8e0*/  ISETP.GE.AND P2, PT, R248, 0x1, PT ;  /* 0x00000001f800780c */ /* 0x000fe80003f46270 */
[C---:B------:R-:W-:Y:S03]  /*b8f0*/  HMMA.16816.F32.BF16 R48, R64.reuse, R50, RZ ;  /* 0x000000324030723c */ /* 0x040fe600000418ff */
[----:B------:R3:W-:Y:S08]  /*b900*/  LDGSTS.E.BYPASS.LTC128B.128.ZFILL [R247+0x3900], [R56.64], P5 ;  /* 0x0390000038f77fae */ /* 0x0007f0000a941d46 */
[----:B------:R-:W0:Y:S01]  /*b910*/  LDGDEPBAR ;  /* 0x00000000000079af */ /* 0x000e220000000000 */
[-C--:B--2---:R-:W-:Y:S08]  /*b920*/  HMMA.16816.F32.BF16 R52, R64, R132.reuse, RZ ;  /* 0x000000844034723c */ /* 0x084ff000000418ff */
        /* <DEDUP_REMOVED lines=8> */
[----:B------:R-:W2:Y:S07]  /*b9b0*/  LDSM.16.M88.4 R212, [R235] ;  /* 0x00000000ebd4783b */ /* 0x000eae0000000200 */
        /* <DEDUP_REMOVED lines=16> */
[-C--:B--2---:R-:W-:Y:S01]  /*bac0*/  HMMA.16816.F32.BF16 R4, R132, R212.reuse, R4 ;  /* 0x000000d48404723c */ /* 0x084fe20000041804 */
[----:B------:R-:W-:Y:S07]  /*bad0*/  LDSM.16.M88.4 R228, [R141] ;  /* 0x000000008de4783b */ /* 0x000fee0000000200 */
        /* <DEDUP_REMOVED lines=20> */
[-C--:B--2---:R-:W-:Y:S01]  /*bc20*/  HMMA.16816.F32.BF16 R4, R208, R212.reuse, R4 ;  /* 0x000000d4d004723c */ /* 0x084fe20000041804 */
[----:B------:R-:W2:Y:S07]  /*bc30*/  LDSM.16.M88.4 R224, [R234+-0x800] ;  /* 0xfff80000eae0783b */ /* 0x000eae0000000200 */
        /* <DEDUP_REMOVED lines=22> */
[C---:B----4-:R-:W-:Y:S08]  /*bda0*/  HMMA.16816.F32.BF16 R8, R220.reuse, R212, R8 ;  /* 0x000000d4dc08723c */ /* 0x050ff00000041808 */
[-C--:B------:R-:W-:Y:S08]  /*bdb0*/  HMMA.16816.F32.BF16 R12, R220, R214.reuse, R12 ;  /* 0x000000d6dc0c723c */ /* 0x080ff0000004180c */
[C---:B------:R-:W-:Y:S01]  /*bdc0*/  HMMA.16816.F32.BF16 R16, R132.reuse, R214, R16 ;  /* 0x000000d68410723c */ /* 0x040fe20000041810 */
[----:B------:R-:W-:Y:S07]  /*bdd0*/  LDSM.16.M88.4 R212, [R0] ;  /* 0x0000000000d4783b */ /* 0x000fee0000000200 */
        /* <DEDUP_REMOVED lines=13> */
[----:B------:R-:W3:Y:S07]  /*beb0*/  LDSM.16.M88.4 R220, [R136] ;  /* 0x0000000088dc783b */ /* 0x000eee0000000200 */
[----:B------:R-:W-:Y:S01]  /*bec0*/  HMMA.16816.F32.BF16 R64, R132, R226, R64 ;  /* 0x000000e28440723c */ /* 0x000fe20000041840 */
[----:B------:R-:W5:Y:S07]  /*bed0*/  LDSM.16.M88.4 R132, [R142] ;  /* 0x000000008e84783b */ /* 0x000f6e0000000200 */
[-C--:B--2---:R-:W-:Y:S01]  /*bee0*/  HMMA.16816.F32.BF16 R4, R208, R212.reuse, R4 ;  /* 0x000000d4d004723c */ /* 0x084fe20000041804 */
[----:B------:R-:W-:Y:S07]  /*bef0*/  LDSM.16.M88.4 R224, [R241+0x6000] ;  /* 0x00600000f1e0783b */ /* 0x000fee0000000200 */
        /* <DEDUP_REMOVED lines=14> */
[-C--:B-----5:R-:W-:Y:S08]  /*bfe0*/  HMMA.16816.F32.BF16 R52, R208, R132.reuse, R52 ;  /* 0x00000084d034723c */ /* 0x0a0ff00000041834 */
[C---:B------:R-:W-:Y:S08]  /*bff0*/  HMMA.16816.F32.BF16 R56, R216.reuse, R132, R56 ;  /* 0x00000084d838723c */ /* 0x040ff00000041838 */
[-C--:B------:R-:W-:Y:S01]  /*c000*/  HMMA.16816.F32.BF16 R60, R216, R134.reuse, R60 ;  /* 0x00000086d83c723c */ /* 0x080fe2000004183c */
[----:B------:R-:W4:Y:S07]  /*c010*/  LDSM.16.M88.4 R216, [R235+0x3000] ;  /* 0x00300000ebd8783b */ /* 0x000f2e0000000200 */
[----:B------:R-:W-:Y:S01]  /*c020*/  HMMA.16816.F32.BF16 R64, R208, R134, R64 ;  /* 0x00000086d040723c */ /* 0x000fe20000041840 */
[----:B------:R-:W5:Y:S07]  /*c030*/  LDSM.16.M88.4 R132, [R235+0x3800] ;  /* 0x00380000eb84783b */ /* 0x000f6e0000000200 */
[-C--:B--2---:R-:W-:Y:S01]  /*c040*/  HMMA.16816.F32.BF16 R4, R212, R220.reuse, R4 ;  /* 0x000000dcd404723c */ /* 0x084fe20000041804 */
[----:B------:R-:W-:Y:S07]  /*c050*/  LDSM.16.M88.4 R208, [R243+0x4000] ;  /* 0x00400000f3d0783b */ /* 0x000fee0000000200 */
        /* <DEDUP_REMOVED lines=8> */
[----:B------:R-:W-:Y:S07]  /*c0e0*/  LDSM.16.M88.4 R228, [R234+0x1000] ;  /* 0x00100000eae4783b */ /* 0x000fee0000000200 */
[-C--:B----4-:R-:W-:Y:S08]  /*c0f0*/  HMMA.16816.F32.BF16 R36, R212, R216.reuse, R36 ;  /* 0x000000d8d424723c */ /* 0x090ff00000041824 */
[C---:B------:R-:W-:Y:S08]  /*c100*/  HMMA.16816.F32.BF16 R40, R224.reuse, R216, R40 ;  /* 0x000000d8e028723c */ /* 0x040ff00000041828 */
[-C--:B------:R-:W-:Y:S08]  /*c110*/  HMMA.16816.F32.BF16 R44, R224, R218.reuse, R44 ;  /* 0x000000dae02c723c */ /* 0x080ff0000004182c */
[C---:B------:R-:W-:Y:S01]  /*c120*/  HMMA.16816.F32.BF16 R48, R212.reuse, R218, R48 ;  /* 0x000000dad430723c */ /* 0x040fe20000041830 */
[----:B------:R-:W2:Y:S07]  /*c130*/  LDSM.16.M88.4 R216, [R234] ;  /* 0x00000000ead8783b */ /* 0x000eae0000000200 */
[-C--:B-----5:R-:W-:Y:S08]  /*c140*/  HMMA.16816.F32.BF16 R52, R212, R132.reuse, R52 ;  /* 0x00000084d434723c */ /* 0x0a0ff00000041834 */
[C---:B------:R-:W-:Y:S08]  /*c150*/  HMMA.16816.F32.BF16 R56, R224.reuse, R132, R56 ;  /* 0x00000084e038723c */ /* 0x040ff00000041838 */
[-C--:B------:R-:W-:Y:S01]  /*c160*/  HMMA.16816.F32.BF16 R60, R224, R134.reuse, R60 ;  /* 0x00000086e03c723c */ /* 0x080fe2000004183c */
[----:B------:R-:W3:Y:S07]  /*c170*/  LDSM.16.M88.4 R224, [R234+0x800] ;  /* 0x00080000eae0783b */ /* 0x000eee0000000200 */
[----:B------:R-:W-:Y:S01]  /*c180*/  HMMA.16816.F32.BF16 R64, R212, R134, R64 ;  /* 0x00000086d440723c */ /* 0x000fe20000041840 */
[----:B------:R-:W4:Y:S01]  /*c190*/  LDSM.16.M88.4 R132, [R234+0x1800] ;  /* 0x00180000ea84783b */ /* 0x000f220000000200 */
[----:B------:R-:W-:Y:S06]  /*c1a0*/  DEPBAR.LE SB0, 0x0 ;  /* 0x000080000000791a */ /* 0x000fec0000000000 */
[-C--:B--2---:R-:W-:Y:S01]  /*c1b0*/  HMMA.16816.F32.BF16 R4, R208, R216.reuse, R4 ;  /* 0x000000d8d004723c */ /* 0x084fe20000041804 */
[----:B------:R-:W-:Y:S07]  /*c1c0*/  BAR.SYNC.DEFER_BLOCKING 0x0 ;  /* 0x0000000000007b1d */ /* 0x000fee0000010000 */
        /* <DEDUP_REMOVED lines=17> */
[----:B-1----:R-:W-:Y:S01]  /*c2e0*/  IMAD.MOV.U32 R246, RZ, RZ, RZ ;  /* 0x000000fffff67224 */ /* 0x002fe200078e00ff */
        /* <DEDUP_REMOVED lines=39> */
.L_x_3911:
[----:B------:R-:W-:-:S05]  /*c560*/  BRA.DIV ~URZ, `(.L_x_3831) ;  /* 0x000096627f007947 */ /* 0x000fca000b800000 */
[----:B------:R-:W3:Y:S01]  /*c570*/  SHFL.IDX PT, R142, R132, RZ, 0x181f ;  /* 0x00181fff848e7589 */ /* 0x000ee200000e0000 */
[C---:B------:R-:W-:Y:S02]  /*c580*/  IADD3 R2, -R245.reuse, 0x10, RZ ;  /* 0x00000010f5027810 */ /* 0x040fe40007ffe1ff */
[----:B------:R-:W-:Y:S01]  /*c590*/  ISETP.NE.U32.AND P2, PT, R245, RZ, PT ;  /* 0x000000fff500720c */ /* 0x000fe20003f45070 */
[----:B------:R-:W4:Y:S01]  /*c5a0*/  SHFL.IDX PT, R3, R132, 0x1, 0x181f ;  /* 0x00381f0084037f89 */ /* 0x000f2200000e0000 */
[----:B------:R-:W-:Y:S03]  /*c5b0*/  LOP3.LUT R2, R2, 0xf, RZ, 0xc0, !PT ;  /* 0x0000000f02027812 */ /* 0x000fe600078ec0ff */
[----:B------:R-:W-:Y:S01]  /*c5c0*/  SHFL.IDX PT, R136, R0, 0x2, 0x181f ;  /* 0x00581f0000887f89 */ /* 0x000fe200000e0000 */
[----:B---3--:R-:W-:Y:S04]  /*c5d0*/  IADD3 R208, P5, P4, R2, R142, R141 ;  /* 0x0000008e02d07210 */ /* 0x008fe80007cbe08d */
[----:B--2---:R-:W-:Y:S02]  /*c5e0*/  IADD3.X R209, RZ, R135, R133, P5, P4 ;  /* 0x00000087ffd17210 */ /* 0x004fe40002fe8485 */
[-C--:B------:R-:W-:Y:S03]  /*c5f0*/  IADD3 R142, P4, R142, R210.reuse, RZ ;  /* 0x000000d28e8e7210 */ /* 0x080fe60007f9e0ff */
[----:B------:R2:W-:Y:S02]  /*c600*/  LDGSTS.E.BYPASS.LTC128B.128.ZFILL [R247+0x4100], [R208.64], P2 ;  /* 0x04100000d0f77fae */ /* 0x0005e40009141d46 */
[--C-:B------:R-:W-:Y:S02]  /*c610*/  IMAD.X R143, R135, 0x1, R134.reuse, P4 ;  /* 0x00000001878f7824 */ /* 0x100fe400020e0686 */
[----:B------:R-:W3:Y:S04]  /*c620*/  SHFL.IDX PT, R135, R0, 0x1, 0x181f ;  /* 0x00381f0000877f89 */ /* 0x000ee800000e0000 */
[----:B------:R4:W-:Y:S04]  /*c630*/  LDGSTS.E.BYPASS.LTC128B.128 [R247+0x6100], [R142.64], !P0 ;  /* 0x061000008ef77fae */ /* 0x0009e8000c101d46 */
[----:B-1----:R-:W-:Y:S01]  /*c640*/  SHFL.IDX PT, R0, R0, 0x3, 0x181f ;  /* 0x00781f0000007f89 */ /* 0x002fe200000e0000 */
[C---:B----4-:R-:W-:Y:S04]  /*c650*/  IADD3 R142, P5, P4, R2.reuse, R3, R141 ;  /* 0x00000003028e7210 */ /* 0x050fe80007cbe08d */
[----:B---3--:R-:W-:Y:S05]  /*c660*/  IADD3.X R143, RZ, R135, R133, P5, P4 ;  /* 0x00000087ff8f7210 */ /* 0x008fea0002fe8485 */
[----:B------:R1:W-:Y:S02]  /*c670*/  LDGSTS.E.BYPASS.LTC128B.128.ZFILL [R247+0x4900], [R142.64], P2 ;  /* 0x049000008ef77fae */ /* 0x0003e40009141d46 */
[----:B-1----:R-:W-:Y:S05]  /*c680*/  IADD3 R142, P4, R3, R210, RZ ;  /* 0x000000d2038e7210 */ /* 0x002fea0007f9e0ff */
[--C-:B------:R-:W-:Y:S02]  /*c690*/  IMAD.X R143, R135, 0x1, R134.reuse, P4 ;  /* 0x00000001878f7824 */ /* 0x100fe400020e0686 */
[----:B------:R-:W1:Y:S04]  /*c6a0*/  SHFL.IDX PT, R135, R132, 0x2, 0x181f ;  /* 0x00581f0084877f89 */ /* 0x000e6800000e0000 */
[----:B------:R2:W-:Y:S04]  /*c6b0*/  LDGSTS.E.BYPASS.LTC128B.128 [R247+0x6900], [R142.64], !P0 ;  /* 0x069000008ef77fae */ /* 0x0005e8000c101d46 */
[----:B------:R-:W3:Y:S01]  /*c6c0*/  SHFL.IDX PT, R132, R132, 0x3, 0x181f ;  /* 0x00781f0084847f89 */ /* 0x000ee200000e0000 */
[----:B-1----:R-:W-:Y:S04]  /*c6d0*/  IADD3 R2, P5, P4, R2, R135, R141 ;  /* 0x0000008702027210 */ /* 0x002fe80007cbe08d */
[----:B------:R-:W-:Y:S05]  /*c6e0*/  IADD3.X R3, RZ, R136, R133, P5, P4 ;  /* 0x00000088ff037210 */ /* 0x000fea0002fe8485 */
[----:B------:R1:W-:Y:S02]  /*c6f0*/  LDGSTS.E.BYPASS.LTC128B.128.ZFILL [R247+0x5100], [R2.64], P2 ;  /* 0x0510000002f77fae */ /* 0x0003e40009141d46 */
[----:B-1----:R-:W-:Y:S05]  /*c700*/  IADD3 R2, P2, R135, R210, RZ ;  /* 0x000000d287027210 */ /* 0x002fea0007f5e0ff */
[----:B------:R-:W-:Y:S05]  /*c710*/  IMAD.X R3, R136, 0x1, R134, P2 ;  /* 0x0000000188037824 */ /* 0x000fea00010e0686 */
[----:B------:R2:W-:Y:S03]  /*c720*/  LDGSTS.E.BYPASS.LTC128B.128 [R247+0x7100], [R2.64], !P0 ;  /* 0x0710000002f77fae */ /* 0x0005e6000c101d46 */
.L_x_3912:
[C---:B--23--:R-:W-:Y:S02]  /*c730*/  IADD3 R2, -R245.reuse, 0x10, RZ ;  /* 0x00000010f5027810 */ /* 0x04cfe40007ffe1ff */
[----:B------:R-:W-:Y:S02]  /*c740*/  ISETP.NE.U32.AND P2, PT, R245, RZ, PT ;  /* 0x000000fff500720c */ /* 0x000fe40003f45070 */
[----:B------:R-:W-:Y:S04]  /*c750*/  LOP3.LUT R2, R2, 0xf, RZ, 0xc0, !PT ;  /* 0x0000000f02027812 */ /* 0x000fe800078ec0ff */
[----:B------:R-:W-:Y:S04]  /*c760*/  IADD3 R2, P5, P4, R2, R132, R141 ;  /* 0x0000008402027210 */ /* 0x000fe80007cbe08d */
[----:B------:R-:W-:Y:S05]  /*c770*/  IADD3.X R3, RZ, R0, R133, P5, P4 ;  /* 0x00000000ff037210 */ /* 0x000fea0002fe8485 */
[----:B------:R-:W-:Y:S01]  /*c780*/  @!PT LDS RZ, [RZ] ;  /* 0x00000000fffff984 */ /* 0x000fe20000000800 */
[----:B------:R-:W-:Y:S01]  /*c790*/  @!PT LDS RZ, [RZ] ;  /* 0x00000000fffff984 */ /* 0x000fe20000000800 */
[----:B------:R-:W-:Y:S01]  /*c7a0*/  @!PT LDS RZ, [RZ] ;  /* 0x00000000fffff984 */ /* 0x000fe20000000800 */
[----:B------:R1:W-:Y:S02]  /*c7b0*/  LDGSTS.E.BYPASS.LTC128B.128.ZFILL [R247+0x5900], [R2.64], P2 ;  /* 0x0590000002f77fae */ /* 0x0003e40009141d46 */
[----:B-1----:R-:W-:Y:S05]  /*c7c0*/  IADD3 R2, P2, R132, R210, RZ ;  /* 0x000000d284027210 */ /* 0x002fea0007f5e0ff */
[----:B------:R-:W-:Y:S05]  /*c7d0*/  IMAD.X R3, R0, 0x1, R134, P2 ;  /* 0x0000000100037824 */ /* 0x000fea00010e0686 */
[----:B------:R1:W-:Y:S03]  /*c7e0*/  LDGSTS.E.BYPASS.LTC128B.128 [R247+0x7900], [R2.64], !P0 ;  /* 0x0790000002f77fae */ /* 0x0003e6000c101d46 */
.L_x_3829:
[----:B-1----:R-:W-:Y:S05]  /*c7f0*/  BSYNC B0 ;  /* 0x0000000000007941 */ /* 0x002fea0003800000 */
.L_x_3828:
        /* <DEDUP_REMOVED lines=67> */
[----:B-1----:R-:W-:Y:S02]  /*cc30*/  FMNMX.FTZ R132, R132, R0, !PT ;  /* 0x0000000084847209 */ /* 0x002fe40007810000 */
[----:B------:R-:W1:Y:S04]  /*cc40*/  SHFL.BFLY PT, R0, R135, 0x2, 0x1f ;  /* 0x0c401f0087007f89 */ /* 0x000e6800000e0000 */
[----:B------:R-:W2:Y:S01]  /*cc50*/  SHFL.BFLY PT, R136, R132, 0x1, 0x1f ;  /* 0x0c201f0084887f89 */ /* 0x000ea200000e0000 */
[----:B-1----:R-:W-:Y:S02]  /*cc60*/  FMNMX.FTZ R135, R135, R0, !PT ;  /* 0x0000000087877209 */ /* 0x002fe40007810000 */
[----:B--2---:R-:W-:Y:S03]  /*cc70*/  FMNMX.FTZ R136, R132, R136, !PT ;  /* 0x0000008884887209 */ /* 0x004fe60007810000 */
[----:B------:R-:W1:Y:S04]  /*cc80*/  SHFL.BFLY PT, R0, R135, 0x1, 0x1f ;  /* 0x0c201f0087007f89 */ /* 0x000e6800000e0000 */
[----:B------:R-:W2:Y:S01]  /*cc90*/  SHFL.BFLY PT, R132, R133, 0x2, 0x1f ;  /* 0x0c401f0085847f89 */ /* 0x000ea200000e0000 */
[----:B-1----:R-:W-:Y:S03]  /*cca0*/  FMNMX.FTZ R135, R135, R0, !PT ;  /* 0x0000000087877209 */ /* 0x002fe60007810000 */
[----:B------:R-:W1:Y:S01]  /*ccb0*/  SHFL.BFLY PT, R0, R134, 0x2, 0x1f ;  /* 0x0c401f0086007f89 */ /* 0x000e6200000e0000 */
[----:B--2---:R-:W-:Y:S02]  /*ccc0*/  FMNMX.FTZ R132, R133, R132, !PT ;  /* 0x0000008485847209 */ /* 0x004fe40007810000 */
[----:B-1----:R-:W-:Y:S05]  /*ccd0*/  FMNMX.FTZ R134, R134, R0, !PT ;  /* 0x0000000086867209 */ /* 0x002fea0007810000 */
[----:B------:R-:W1:Y:S02]  /*cce0*/  SHFL.BFLY PT, R0, R134, 0x1, 0x1f ;  /* 0x0c201f0086007f89 */ /* 0x000e6400000e0000 */
[----:B-1----:R-:W-:Y:S02]  /*ccf0*/  FMNMX.FTZ R134, R134, R0, !PT ;  /* 0x0000000086867209 */ /* 0x002fe40007810000 */
[----:B------:R1:W2:Y:S04]  /*cd00*/  SHFL.BFLY PT, R0, R132, 0x1, 0x1f ;  /* 0x0c201f0084007f89 */ /* 0x0002a800000e0000 */
.L_x_3913:
[----:B------:R-:W3:Y:S01]  /*cd10*/  LDL.LU R3, [R1+0x4] ;  /* 0x0000040001037983 */ /* 0x000ee20000300800 */
[----:B------:R-:W-:Y:S01]  /*cd20*/  FMUL.FTZ R2, R136, c[0x0][0x2d0] ;  /* 0x0000b40088027a20 */ /* 0x000fe20000410000 */
[----:B--2---:R-:W-:Y:S01]  /*cd30*/  FMNMX.FTZ R133, R0, R132, !PT ;  /* 0x0000008400857209 */ /* 0x004fe20007810000 */
[----:B------:R-:W-:Y:S01]  /*cd40*/  FADD.FTZ R0, -R136, R137 ;  /* 0x0000008988007221 */ /* 0x000fe20000010100 */
[----:B------:R-:W2:Y:S01]  /*cd50*/  LDL.LU R210, [R1] ;  /* 0x0000000001d27983 */ /* 0x000ea20000300800 */
[--C-:B------:R-:W-:Y:S01]  /*cd60*/  FFMA.FTZ R4, R4, c[0x0][0x2d0], -R2.reuse ;  /* 0x0000b40004047a23 */ /* 0x100fe20000010802 */
[----:B------:R-:W-:Y:S01]  /*cd70*/  WARPSYNC 0xffffffff ;  /* 0xffffffff00007948 */ /* 0x000fe20003800000 */
[----:B------:R-:W-:Y:S01]  /*cd80*/  FMUL.FTZ R0, R0, c[0x0][0x2d0] ;  /* 0x0000b40000007a20 */ /* 0x000fe20000410000 */
[----:B------:R-:W-:Y:S01]  /*cd90*/  ISETP.GT.AND P0, PT, R248, RZ, PT ;  /* 0x000000fff800720c */ /* 0x000fe20003f04270 */
[--C-:B------:R-:W-:Y:S02]  /*cda0*/  FFMA.FTZ R5, R5, c[0x0][0x2d0], -R2.reuse ;  /* 0x0000b40005057a23 */ /* 0x100fe40000010802 */
[----:B-1----:R-:W1:Y:S01]  /*cdb0*/  MUFU.EX2 R132, R0 ;  /* 0x0000000000847308 */ /* 0x002e620000000800 */
        /* <DEDUP_REMOVED lines=15> */
[----:B------:R-:W-:Y:S02]  /*ceb0*/  FFMA.FTZ R209, R64, c[0x0][0x2d0], -R2 ;  /* 0x0000b40040d17a23 */ /* 0x000fe40000010802 */
[----:B------:R-:W-:Y:S01]  /*cec0*/  FMUL.FTZ R2, R135, c[0x0][0x2d0] ;  /* 0x0000b40087027a20 */ /* 0x000fe20000410000 */
[----:B------:R-:W-:Y:S03]  /*ced0*/  MUFU.EX2 R20, R16 ;  /* 0x0000001000147308 */ /* 0x000fe60000000800 */
        /* <DEDUP_REMOVED lines=8> */
[--C-:B------:R-:W-:Y:S01]  /*cf60*/  FFMA.FTZ R222, R34, c[0x0][0x2d0], -R2.reuse ;  /* 0x0000b40022de7a23 */ /* 0x100fe20000010802 */
[----:B------:R-:W-:Y:S01]  /*cf70*/  MOV R34, R212 ;  /* 0x000000d400227202 */ /* 0x000fe20000000f00 */
[--C-:B------:R-:W-:Y:S01]  /*cf80*/  FFMA.FTZ R221, R35, c[0x0][0x2d0], -R2.reuse ;  /* 0x0000b40023dd7a23 */ /* 0x100fe20000010802 */
[----:B------:R-:W5:Y:S01]  /*cf90*/  MUFU.EX2 R7, R7 ;  /* 0x0000000700077308 */ /* 0x000f620000000800 */
[--C-:B------:R-:W-:Y:S02]  /*cfa0*/  FFMA.FTZ R51, R51, c[0x0][0x2d0], -R2.reuse ;  /* 0x0000b40033337a23 */ /* 0x100fe40000010802 */
[--C-:B------:R-:W-:Y:S02]  /*cfb0*/  FFMA.FTZ R143, R54, c[0x0][0x2d0], -R2.reuse ;  /* 0x0000b400368f7a23 */ /* 0x100fe40000010802 */
[--C-:B------:R-:W-:Y:S02]  /*cfc0*/  FFMA.FTZ R49, R55, c[0x0][0x2d0], -R2.reuse ;  /* 0x0000b40037317a23 */ /* 0x100fe40000010802 */
[--C-:B------:R-:W-:Y:S02]  /*cfd0*/  FFMA.FTZ R64, R66, c[0x0][0x2d0], -R2.reuse ;  /* 0x0000b40042407a23 */ /* 0x100fe40000010802 */
[--C-:B------:R-:W-:Y:S01]  /*cfe0*/  FFMA.FTZ R211, R18, c[0x0][0x2d0], -R2.reuse ;  /* 0x0000b40012d37a23 */ /* 0x100fe20000010802 */
[----:B------:R-:W-:Y:S01]  /*cff0*/  MUFU.EX2 R224, R224 ;  /* 0x000000e000e07308 */ /* 0x000fe20000000800 */
[--C-:B------:R-:W-:Y:S02]  /*d000*/  FFMA.FTZ R50, R50, c[0x0][0x2d0], -R2.reuse ;  /* 0x0000b40032327a23 */ /* 0x100fe40000010802 */
[----:B------:R-:W-:Y:S07]  /*d010*/  FFMA.FTZ R141, R67, c[0x0][0x2d0], -R2 ;  /* 0x0000b400438d7a23 */ /* 0x000fee0000010802 */
[----:B------:R-:W-:Y:S10]  /*d020*/  MUFU.EX2 R211, R211 ;  /* 0x000000d300d37308 */ /* 0x000ff40000000800 */
[----:B------:R-:W-:Y:S01]  /*d030*/  MUFU.EX2 R137, R137 ;  /* 0x0000008900897308 */ /* 0x000fe20000000800 */
        /* <DEDUP_REMOVED lines=16> */
[----:B---3--:R-:W-:Y:S04]  /*d140*/  FFMA.FTZ R0, R132, R3, R4 ;  /* 0x0000000384007223 */ /* 0x008fe80000010004 */
[C---:B----4-:R-:W-:Y:S01]  /*d150*/  FADD.FTZ R5, R208.reuse, R0 ;  /* 0x00000000d0057221 */ /* 0x050fe20000010000 */
[----:B------:R-:W-:Y:S01]  /*d160*/  F2FP.BF16.PACK_AB R208, R208, R4 ;  /* 0x00000004d0d0723e */ /* 0x000fe200000010ff */
[----:B------:R-:W-:Y:S01]  /*d170*/  FADD.FTZ R0, -R135, R138 ;  /* 0x0000008a87007221 */ /* 0x000fe20000010100 */
[----:B------:R-:W-:Y:S01]  /*d180*/  MOV R138, R209 ;  /* 0x000000d1008a7202 */ /* 0x000fe20000000f00 */
[----:B------:R-:W-:Y:S01]  /*d190*/  FMUL.FTZ R4, R134, c[0x0][0x2d0] ;  /* 0x0000b40086047a20 */ /* 0x000fe20000410000 */
[----:B-----5:R-:W-:Y:S01]  /*d1a0*/  F2FP.BF16.PACK_AB R209, R7, R6 ;  /* 0x0000000607d1723e */ /* 0x020fe200000010ff */
[----:B------:R-:W-:Y:S02]  /*d1b0*/  FMUL.FTZ R0, R0, c[0x0][0x2d0] ;  /* 0x0000b40000007a20 */ /* 0x000fe40000410000 */
[----:B------:R-:W-:Y:S02]  /*d1c0*/  FADD.FTZ R5, R20, R5 ;  /* 0x0000000514057221 */ /* 0x000fe40000010000 */
[----:B------:R-:W2:Y:S01]  /*d1d0*/  MUFU.EX2 R3, R0 ;  /* 0x0000000000037308 */ /* 0x000ea20000000800 */
[--C-:B------:R-:W-:Y:S02]  /*d1e0*/  FFMA.FTZ R54, R61, c[0x0][0x2d0], -R4.reuse ;  /* 0x0000b4003d367a23 */ /* 0x100fe40000010804 */
[--C-:B------:R-:W-:Y:S02]  /*d1f0*/  FFMA.FTZ R8, R8, c[0x0][0x2d0], -R4.reuse ;  /* 0x0000b40008087a23 */ /* 0x100fe40000010804 */
[--C-:B------:R-:W-:Y:S02]  /*d200*/  FFMA.FTZ R9, R9, c[0x0][0x2d0], -R4.reuse ;  /* 0x0000b40009097a23 */ /* 0x100fe40000010804 */
[--C-:B------:R-:W-:Y:S01]  /*d210*/  FFMA.FTZ R18, R12, c[0x0][0x2d0], -R4.reuse ;  /* 0x0000b4000c127a23 */ /* 0x100fe20000010804 */
[----:B------:R-:W-:Y:S01]  /*d220*/  MOV R12, R213 ;  /* 0x000000d5000c7202 */ /* 0x000fe20000000f00 */
        /* <DEDUP_REMOVED lines=10> */
[----:B--2---:R-:W-:Y:S02]  /*d2d0*/  FFMA.FTZ R0, R3, R210, R6 ;  /* 0x000000d203007223 */ /* 0x004fe40000010006 */
[----:B------:R-:W-:Y:S02]  /*d2e0*/  FFMA.FTZ R219, R29, c[0x0][0x2d0], -R4 ;  /* 0x0000b4001ddb7a23 */ /* 0x000fe40000010804 */
[----:B------:R-:W-:Y:S01]  /*d2f0*/  FADD.FTZ R32, R7, R0 ;  /* 0x0000000007207221 */ /* 0x000fe20000010000 */
[----:B------:R1:W2:Y:S01]  /*d300*/  MUFU.EX2 R210, R17 ;  /* 0x0000001100d27308 */ /* 0x0002a20000000800 */
[----:B------:R-:W-:Y:S02]  /*d310*/  FADD.FTZ R0, -R134, R139 ;  /* 0x0000008b86007221 */ /* 0x000fe40000010100 */
[--C-:B------:R-:W-:Y:S02]  /*d320*/  FFMA.FTZ R231, R40, c[0x0][0x2d0], -R4.reuse ;  /* 0x0000b40028e77a23 */ /* 0x100fe40000010804 */
[----:B------:R-:W-:Y:S02]  /*d330*/  FMUL.FTZ R0, R0, c[0x0][0x2d0] ;  /* 0x0000b40000007a20 */ /* 0x000fe40000410000 */
[--C-:B------:R-:W-:Y:S02]  /*d340*/  FFMA.FTZ R230, R41, c[0x0][0x2d0], -R4.reuse ;  /* 0x0000b40029e67a23 */ /* 0x100fe40000010804 */
        /* <DEDUP_REMOVED lines=10> */
[----:B-1----:R-:W-:Y:S02]  /*d3f0*/  FFMA.FTZ R17, R13, c[0x0][0x2d0], -R4 ;  /* 0x0000b4000d117a23 */ /* 0x002fe40000010804 */
[----:B------:R-:W5:Y:S01]  /*d400*/  LDL.LU R13, [R1+0x8] ;  /* 0x00000800010d7983 */ /* 0x000f620000300800 */
[C---:B--2---:R-:W-:Y:S01]  /*d410*/  FADD.FTZ R220, R210.reuse, R5 ;  /* 0x00000005d2dc7221 */ /* 0x044fe20000010000 */
[----:B------:R-:W-:Y:S01]  /*d420*/  F2FP.BF16.PACK_AB R210, R210, R20 ;  /* 0x00000014d2d2723e */ /* 0x000fe200000010ff */
[----:B------:R-:W-:Y:S01]  /*d430*/  FMUL.FTZ R4, R133, c[0x0][0x2d0] ;  /* 0x0000b40085047a20 */ /* 0x000fe20000410000 */
[----:B------:R-:W2:Y:S01]  /*d440*/  LDL.LU R20, [R1+0xc] ;  /* 0x00000c0001147983 */ /* 0x000ea20000300800 */
[----:B------:R-:W-:Y:S01]  /*d450*/  MOV R5, R141 ;  /* 0x0000008d00057202 */ /* 0x000fe20000000f00 */
[----:B------:R-:W-:Y:S01]  /*d460*/  FMUL.FTZ R102, R3, R102 ;  /* 0x0000006603667220 */ /* 0x000fe20000410000 */
[----:B------:R-:W-:Y:S01]  /*d470*/  MUFU.EX2 R216, R216 ;  /* 0x000000d800d87308 */ /* 0x000fe20000000800 */
[----:B---3--:R-:W-:Y:S01]  /*d480*/  FADD.FTZ R0, -R133, R140 ;  /* 0x0000008c85007221 */ /* 0x008fe20000010100 */
[----:B------:R-:W-:Y:S01]  /*d490*/  MOV R140, R12 ;  /* 0x0000000c008c7202 */ /* 0x000fe20000000f00 */
        /* <DEDUP_REMOVED lines=20> */
[C---:B----4-:R-:W-:Y:S01]  /*d5e0*/  FMUL.FTZ R12, R2.reuse, R168 ;  /* 0x000000a8020c7220 */ /* 0x050fe20000410000 */
[----:B------:R-:W-:Y:S01]  /*d5f0*/  MOV R168, R23 ;  /* 0x0000001700a87202 */ /* 0x000fe20000000f00 */
[C---:B------:R-:W-:Y:S01]  /*d600*/  FMUL.FTZ R29, R2.reuse, R161 ;  /* 0x000000a1021d7220 */ /* 0x040fe20000410000 */
[----:B------:R-:W-:Y:S01]  /*d610*/  MUFU.EX2 R215, R215 ;  /* 0x000000d700d77308 */ /* 0x000fe20000000800 */
[C---:B------:R-:W-:Y:S02]  /*d620*/  FMUL.FTZ R40, R2.reuse, R156 ;  /* 0x0000009c02287220 */ /* 0x040fe40000410000 */
[----:B------:R-:W-:Y:S01]  /*d630*/  FMUL.FTZ R8, R2, R172 ;  /* 0x000000ac02087220 */ /* 0x000fe20000410000 */
[----:B------:R-:W-:Y:S01]  /*d640*/  MOV R172, R140 ;  /* 0x0000008c00ac7202 */ /* 0x000fe20000000f00 */
[C---:B-1----:R-:W-:Y:S01]  /*d650*/  FMUL.FTZ R30, R0.reuse, R162 ;  /* 0x000000a2001e7220 */ /* 0x042fe20000410000 */
[----:B------:R-:W-:Y:S01]  /*d660*/  F2FP.BF16.PACK_AB R140, R21, R22 ;  /* 0x00000016158c723e */ /* 0x000fe200000010ff */
[----:B------:R-:W-:Y:S02]  /*d670*/  FMUL.FTZ R31, R0, R163 ;  /* 0x000000a3001f7220 */ /* 0x000fe40000410000 */
[C---:B------:R-:W-:Y:S01]  /*d680*/  FMUL.FTZ R28, R2.reuse, R160 ;  /* 0x000000a0021c7220 */ /* 0x040fe20000410000 */
[----:B------:R-:W1:Y:S01]  /*d690*/  MUFU.EX2 R162, R19 ;  /* 0x0000001300a27308 */ /* 0x000e620000000800 */
[----:B------:R-:W-:Y:S02]  /*d6a0*/  FMUL.FTZ R24, R2, R164 ;  /* 0x000000a402187220 */ /* 0x000fe40000410000 */
[C---:B------:R-:W-:Y:S02]  /*d6b0*/  FMUL.FTZ R42, R0.reuse, R158 ;  /* 0x0000009e002a7220 */ /* 0x040fe40000410000 */
[----:B------:R-:W-:Y:S02]  /*d6c0*/  FMUL.FTZ R43, R0, R159 ;  /* 0x0000009f002b7220 */ /* 0x000fe40000410000 */
[----:B------:R-:W-:Y:S02]  /*d6d0*/  FMUL.FTZ R41, R2, R157 ;  /* 0x0000009d02297220 */ /* 0x000fe40000410000 */
[----:B------:R-:W-:Y:S01]  /*d6e0*/  FADD.FTZ R157, R211, R32 ;  /* 0x00000020d39d7221 */ /* 0x000fe20000010000 */
[----:B------:R3:W-:Y:S01]  /*d6f0*/  MUFU.EX2 R163, R6 ;  /* 0x0000000600a37308 */ /* 0x0007e20000000800 */
        /* <DEDUP_REMOVED lines=9> */
[----:B------:R-:W4:Y:S01]  /*d790*/  MUFU.EX2 R160, R7 ;  /* 0x0000000700a07308 */ /* 0x000f220000000800 */
[----:B------:R-:W-:Y:S01]  /*d7a0*/  FMUL.FTZ R25, R2, R165 ;  /* 0x000000a502197220 */ /* 0x000fe20000410000 */
[----:B------:R-:W-:Y:S01]  /*d7b0*/  MOV R165, R54 ;  /* 0x0000003600a57202 */ /* 0x000fe20000000f00 */
[----:B------:R-:W-:Y:S01]  /*d7c0*/  FMUL.FTZ R26, R0, R166 ;  /* 0x000000a6001a7220 */ /* 0x000fe20000410000 */
[----:B-1----:R-:W-:Y:S01]  /*d7d0*/  F2FP.BF16.PACK_AB R211, R162, R211 ;  /* 0x000000d3a2d3723e */ /* 0x002fe200000010ff */
[C---:B------:R-:W-:Y:S01]  /*d7e0*/  FMUL.FTZ R19, R3.reuse, R183 ;  /* 0x000000b703137220 */ /* 0x040fe20000410000 */
[----:B------:R-:W-:Y:S01]  /*d7f0*/  MOV R183, R49 ;  /* 0x0000003100b77202 */ /* 0x000fe20000000f00 */
[----:B------:R-:W-:Y:S01]  /*d800*/  FMUL.FTZ R27, R0, R167 ;  /* 0x000000a7001b7220 */ /* 0x000fe20000410000 */
[----:B------:R-:W-:Y:S01]  /*d810*/  MOV R49, R36 ;  /* 0x0000002400317202 */ /* 0x000fe20000000f00 */
[----:B------:R-:W-:Y:S01]  /*d820*/  FMUL.FTZ R32, R132, R188 ;  /* 0x000000bc84207220 */ /* 0x000fe20000410000 */
[----:B------:R1:W-:Y:S01]  /*d830*/  MUFU.EX2 R159, R18 ;  /* 0x00000012009f7308 */ /* 0x0003e20000000800 */
[----:B------:R-:W-:Y:S01]  /*d840*/  MOV R188, R64 ;  /* 0x0000004000bc7202 */ /* 0x000fe20000000f00 */
[----:B------:R-:W-:Y:S01]  /*d850*/  FMUL.FTZ R60, R2, R144 ;  /* 0x00000090023c7220 */ /* 0x000fe20000410000 */
        /* <DEDUP_REMOVED lines=8> */
[----:B------:R-:W-:Y:S01]  /*d8e0*/  FMUL.FTZ R61, R2, R145 ;  /* 0x00000091023d7220 */ /* 0x000fe20000410000 */
[----:B------:R-:W-:Y:S01]  /*d8f0*/  MOV R167, R138 ;  /* 0x0000008a00a77202 */ /* 0x000fe20000000f00 */
[C---:B------:R-:W-:Y:S01]  /*d900*/  FMUL.FTZ R62, R0.reuse, R146 ;  /* 0x00000092003e7220 */ /* 0x040fe20000410000 */
[----:B----4-:R-:W-:Y:S01]  /*d910*/  F2FP.BF16.PACK_AB R143, R163, R160 ;  /* 0x000000a0a38f723e */ /* 0x010fe200000010ff */
[C---:B------:R-:W-:Y:S01]  /*d920*/  FMUL.FTZ R7, R3.reuse, R179 ;  /* 0x000000b303077220 */ /* 0x040fe20000410000 */
[----:B------:R-:W-:Y:S01]  /*d930*/  MOV R179, R66 ;  /* 0x0000004200b37202 */ /* 0x000fe20000000f00 */
[----:B------:R-:W-:Y:S01]  /*d940*/  FMUL.FTZ R63, R0, R147 ;  /* 0x00000093003f7220 */ /* 0x000fe20000410000 */
[----:B------:R-:W-:Y:S01]  /*d950*/  MOV R189, R139 ;  /* 0x0000008b00bd7202 */ /* 0x000fe20000000f00 */
[----:B------:R-:W-:Y:S01]  /*d960*/  LDSM.16.MT88.4 R144, [R238] ;  /* 0x00000000ee90783b */ /* 0x000fe20000004200 */
[----:B------:R4:W2:Y:S01]  /*d970*/  MUFU.EX2 R158, R16 ;  /* 0x00000010009e7308 */ /* 0x0008a20000000800 */
[C---:B------:R-:W-:Y:S02]  /*d980*/  FMUL.FTZ R44, R2.reuse, R152 ;  /* 0x00000098022c7220 */ /* 0x040fe40000410000 */
[----:B------:R-:W-:Y:S02]  /*d990*/  FMUL.FTZ R45, R2, R153 ;  /* 0x00000099022d7220 */ /* 0x000fe40000410000 */
[C---:B-1----:R-:W-:Y:S01]  /*d9a0*/  FMUL.FTZ R18, R3.reuse, R182 ;  /* 0x000000b603127220 */ /* 0x042fe20000410000 */
[----:B------:R-:W-:Y:S01]  /*d9b0*/  MOV R182, R34 ;  /* 0x0000002200b67202 */ /* 0x000fe20000000f00 */
[C---:B------:R-:W-:Y:S01]  /*d9c0*/  FMUL.FTZ R34, R3.reuse, R190 ;  /* 0x000000be03227220 */ /* 0x040fe20000410000 */
[----:B------:R-:W-:Y:S01]  /*d9d0*/  MOV R190, R55 ;  /* 0x0000003700be7202 */ /* 0x000fe20000000f00 */
[C---:B------:R-:W-:Y:S01]  /*d9e0*/  FMUL.FTZ R46, R0.reuse, R154 ;  /* 0x0000009a002e7220 */ /* 0x040fe20000410000 */
[----:B------:R-:W-:Y:S01]  /*d9f0*/  MUFU.EX2 R139, R226 ;  /* 0x000000e2008b7308 */ /* 0x000fe20000000800 */
[----:B------:R-:W-:Y:S02]  /*da00*/  FMUL.FTZ R47, R0, R155 ;  /* 0x0000009b002f7220 */ /* 0x000fe40000410000 */
[C---:B------:R-:W-:Y:S01]  /*da10*/  FMUL.FTZ R51, R3.reuse, R199 ;  /* 0x000000c703337220 */ /* 0x040fe20000410000 */
[----:B---3--:R-:W-:Y:S01]  /*da20*/  F2FP.BF16.PACK_AB R142, R164, R159 ;  /* 0x0000009fa48e723e */ /* 0x008fe200000010ff */
[C---:B------:R-:W-:Y:S01]  /*da30*/  FMUL.FTZ R17, R132.reuse, R181 ;  /* 0x000000b584117220 */ /* 0x040fe20000410000 */
[----:B------:R-:W-:Y:S01]  /*da40*/  LDSM.16.MT88.4 R152, [R237+0x800] ;  /* 0x00080000ed98783b */ /* 0x000fe20000004200 */
[C---:B------:R-:W-:Y:S01]  /*da50*/  FMUL.FTZ R48, R132.reuse, R196 ;  /* 0x000000c484307220 */ /* 0x040fe20000410000 */
[----:B------:R-:W-:Y:S01]  /*da60*/  MOV R196, R49 ;  /* 0x0000003100c47202 */ /* 0x000fe20000000f00 */
[----:B------:R-:W-:Y:S01]  /*da70*/  FMUL.FTZ R49, R132, R197 ;  /* 0x000000c584317220 */ /* 0x000fe20000410000 */
[----:B------:R-:W-:Y:S01]  /*da80*/  MUFU.EX2 R226, R188 ;  /* 0x000000bc00e27308 */ /* 0x000fe20000000800 */
[C---:B------:R-:W-:Y:S02]  /*da90*/  FMUL.FTZ R56, R2.reuse, R148 ;  /* 0x0000009402387220 */ /* 0x040fe40000410000 */
[----:B------:R-:W-:Y:S02]  /*daa0*/  FMUL.FTZ R57, R2, R149 ;  /* 0x0000009502397220 */ /* 0x000fe40000410000 */
[----:B----4-:R-:W-:Y:S01]  /*dab0*/  FMUL.FTZ R16, R132, R180 ;  /* 0x000000b484107220 */ /* 0x010fe20000410000 */
[----:B------:R-:W-:Y:S01]  /*dac0*/  MOV R180, R67 ;  /* 0x0000004300b47202 */ /* 0x000fe20000000f00 */
[C---:B------:R-:W-:Y:S02]  /*dad0*/  FMUL.FTZ R58, R0.reuse, R150 ;  /* 0x00000096003a7220 */ /* 0x040fe40000410000 */
[----:B------:R-:W-:Y:S01]  /*dae0*/  FMUL.FTZ R59, R0, R151 ;  /* 0x00000097003b7220 */ /* 0x000fe20000410000 */
[----:B------:R-:W-:Y:S01]  /*daf0*/  MUFU.EX2 R138, R225 ;  /* 0x000000e1008a7308 */ /* 0x000fe20000000800 */
[C---:B------:R-:W-:Y:S01]  /*db00*/  FMUL.FTZ R66, R3.reuse, R206 ;  /* 0x000000ce03427220 */ /* 0x040fe20000410000 */
[----:B------:R-:W-:Y:S01]  /*db10*/  LDSM.16.MT88.4 R148, [R236+0x800] ;  /* 0x00080000ec94783b */ /* 0x000fe20000004200 */
        /* <DEDUP_REMOVED lines=45> */
[C---:B-----5:R-:W-:Y:S02]  /*ddf0*/  FFMA.FTZ R4, R2.reuse, R13, R22 ;  /* 0x0000000d02047223 */ /* 0x060fe40000010016 */
[----:B------:R-:W-:Y:S01]  /*de00*/  FMUL.FTZ R13, R2, R169 ;  /* 0x000000a9020d7220 */ /* 0x000fe20000410000 */
[----:B------:R-:W-:Y:S01]  /*de10*/  MOV R169, R5 ;  /* 0x0000000500a97202 */ /* 0x000fe20000000f00 */
[----:B--2---:R-:W-:Y:S01]  /*de20*/  FFMA.FTZ R156, R0, R20, R141 ;  /* 0x00000014009c7223 */ /* 0x004fe2000001008d */
[----:B------:R-:W-:Y:S01]  /*de30*/  F2FP.BF16.PACK_AB R141, R158, R141 ;  /* 0x0000008d9e8d723e */ /* 0x000fe200000010ff */
[----:B------:R-:W-:Y:S01]  /*de40*/  FADD.FTZ R161, R21, R4 ;  /* 0x0000000415a17221 */ /* 0x000fe20000010000 */
[----:B------:R-:W-:Y:S01]  /*de50*/  MOV R181, R169 ;  /* 0x000000a900b57202 */ /* 0x000fe20000000f00 */
[----:B------:R-:W1:Y:S01]  /*de60*/  LDSM.16.MT88.4 R20, [R236] ;  /* 0x00000000ec14783b */ /* 0x000e620000004200 */
[C---:B------:R-:W-:Y:S01]  /*de70*/  FMUL.FTZ R4, R132.reuse, R176 ;  /* 0x000000b084047220 */ /* 0x040fe20000410000 */
[----:B------:R-:W-:Y:S01]  /*de80*/  MOV R176, R39 ;  /* 0x0000002700b07202 */ /* 0x000fe20000000f00 */
[C---:B------:R-:W-:Y:S01]  /*de90*/  FMUL.FTZ R5, R132.reuse, R177 ;  /* 0x000000b184057220 */ /* 0x040fe20000410000 */
[----:B------:R-:W-:Y:S01]  /*dea0*/  MOV R177, R65 ;  /* 0x0000004100b17202 */ /* 0x000fe20000000f00 */
[----:B------:R-:W-:Y:S01]  /*deb0*/  FADD.FTZ R161, R159, R161 ;  /* 0x000000a19fa17221 */ /* 0x000fe20000010000 */
[----:B------:R-:W-:Y:S01]  /*dec0*/  MOV R65, R37 ;  /* 0x0000002500417202 */ /* 0x000fe20000000f00 */
[----:B------:R-:W2:Y:S01]  /*ded0*/  MUFU.EX2 R2, R227 ;  /* 0x000000e300027308 */ /* 0x000ea20000000800 */
[----:B------:R-:W3:Y:S01]  /*dee0*/  LDSM.16.MT88.4 R36, [R237] ;  /* 0x00000000ed24783b */ /* 0x000ee20000004200 */
[----:B------:R-:W-:Y:S01]  /*def0*/  MOV R169, R172 ;  /* 0x000000ac00a97202 */ /* 0x000fe20000000f00 */
[----:B------:R-:W-:Y:S01]  /*df00*/  FADD.FTZ R0, R137, R220 ;  /* 0x000000dc89007221 */ /* 0x000fe20000010000 */
[----:B------:R-:W-:Y:S01]  /*df10*/  MOV R197, R65 ;  /* 0x0000004100c57202 */ /* 0x000fe20000000f00 */
[C---:B------:R-:W-:Y:S01]  /*df20*/  FMUL.FTZ R65, R132.reuse, R205 ;  /* 0x000000cd84417220 */ /* 0x040fe20000410000 */
[----:B------:R-:W-:Y:S01]  /*df30*/  MOV R172, R50 ;  /* 0x0000003200ac7202 */ /* 0x000fe20000000f00 */
[----:B------:R-:W-:Y:S01]  /*df40*/  FMUL.FTZ R50, R3, R198 ;  /* 0x000000c603327220 */ /* 0x000fe20000410000 */
[----:B------:R-:W-:Y:S01]  /*df50*/  MOV R198, R64 ;  /* 0x0000004000c67202 */ /* 0x000fe20000000f00 */
[----:B------:R-:W-:Y:S01]  /*df60*/  FMUL.FTZ R64, R132, R204 ;  /* 0x000000cc84407220 */ /* 0x000fe20000410000 */
[----:B------:R-:W-:Y:S01]  /*df70*/  MUFU.EX2 R169, R169 ;  /* 0x000000a900a97308 */ /* 0x000fe20000000800 */
[----:B------:R-:W-:Y:S09]  /*df80*/  LDSM.16.MT88.4 R204, [R238+0x1800] ;  /* 0x00180000eecc783b */ /* 0x000ff20000004200 */
[----:B------:R-:W-:Y:S01]  /*df90*/  MUFU.EX2 R172, R172 ;  /* 0x000000ac00ac7308 */ /* 0x000fe20000000800 */
[----:B--2---:R-:W-:Y:S04]  /*dfa0*/  FADD.FTZ R0, R2, R0 ;  /* 0x0000000002007221 */ /* 0x004fe80000010000 */
[----:B------:R-:W-:Y:S05]  /*dfb0*/  FADD.FTZ R0, R139, R0 ;  /* 0x000000008b007221 */ /* 0x000fea0000010000 */
[----:B------:R-:W-:Y:S01]  /*dfc0*/  MUFU.EX2 R217, R176 ;  /* 0x000000b000d97308 */ /* 0x000fe20000000800 */
[-C--:B-1----:R-:W-:Y:S08]  /*dfd0*/  HMMA.16816.F32.BF16 R4, R208, R20.reuse, R4 ;  /* 0x00000014d004723c */ /* 0x082ff00000041804 */
[C---:B------:R-:W-:Y:S07]  /*dfe0*/  HMMA.16816.F32.BF16 R8, R140.reuse, R20, R8 ;  /* 0x000000148c08723c */ /* 0x040fee0000041808 */
[C---:B------:R-:W-:Y:S01]  /*dff0*/  FMUL.FTZ R20, R132.reuse, R184 ;  /* 0x000000b884147220 */ /* 0x040fe20000410000 */
[-C--:B------:R-:W-:Y:S01]  /*e000*/  HMMA.16816.F32.BF16 R12, R140, R22.reuse, R12 ;  /* 0x000000168c0c723c */ /* 0x080fe2000004180c */
[----:B------:R-:W-:Y:S03]  /*e010*/  MUFU.EX2 R184, R212 ;  /* 0x000000d400b87308 */ /* 0x000fe60000000800 */
[C---:B------:R-:W-:Y:S04]  /*e020*/  FMUL.FTZ R21, R132.reuse, R185 ;  /* 0x000000b984157220 */ /* 0x040fe80000410000 */
[C---:B------:R-:W-:Y:S03]  /*e030*/  HMMA.16816.F32.BF16 R16, R208.reuse, R22, R16 ;  /* 0x00000016d010723c */ /* 0x040fe60000041810 */
[----:B------:R-:W-:Y:S04]  /*e040*/  MUFU.EX2 R185, R222 ;  /* 0x000000de00b97308 */ /* 0x000fe80000000800 */
[C---:B------:R-:W-:Y:S01]  /*e050*/  FMUL.FTZ R22, R3.reuse, R186 ;  /* 0x000000ba03167220 */ /* 0x040fe20000410000 */
[----:B------:R-:W-:Y:S01]  /*e060*/  MOV R186, R52 ;  /* 0x0000003400ba7202 */ /* 0x000fe20000000f00 */
[C---:B------:R-:W-:Y:S03]  /*e070*/  FMUL.FTZ R23, R3.reuse, R187 ;  /* 0x000000bb03177220 */ /* 0x040fe60000410000 */
[----:B------:R-:W-:Y:S02]  /*e080*/  MOV R187, R53 ;  /* 0x0000003500bb7202 */ /* 0x000fe40000000f00 */
[----:B------:R-:W1:Y:S01]  /*e090*/  LDSM.16.MT88.4 R52, [R239] ;  /* 0x00000000ef34783b */ /* 0x000e620000004200 */
[----:B------:R-:W-:Y:S01]  /*e0a0*/  MUFU.EX2 R186, R186 ;  /* 0x000000ba00ba7308 */ /* 0x000fe20000000800 */
[-C--:B---3--:R-:W-:Y:S08]  /*e0b0*/  HMMA.16816.F32.BF16 R20, R208, R36.reuse, R20 ;  /* 0x00000024d014723c */ /* 0x088ff00000041814 */
[C---:B------:R-:W-:Y:S01]  /*e0c0*/  HMMA.16816.F32.BF16 R24, R140.reuse, R36, R24 ;  /* 0x000000248c18723c */ /* 0x040fe20000041818 */
[----:B------:R-:W-:Y:S06]  /*e0d0*/  MUFU.EX2 R187, R187 ;  /* 0x000000bb00bb7308 */ /* 0x000fec0000000800 */
[C---:B------:R-:W-:Y:S01]  /*e0e0*/  FMUL.FTZ R36, R132.reuse, R192 ;  /* 0x000000c084247220 */ /* 0x040fe20000410000 */
[-C--:B------:R-:W-:Y:S03]  /*e0f0*/  HMMA.16816.F32.BF16 R28, R140, R38.reuse, R28 ;  /* 0x000000268c1c723c */ /* 0x080fe6000004181c */
[----:B------:R-:W-:Y:S01]  /*e100*/  MUFU.EX2 R192, R219 ;  /* 0x000000db00c07308 */ /* 0x000fe20000000800 */
[C---:B------:R-:W-:Y:S04]  /*e110*/  FMUL.FTZ R37, R132.reuse, R193 ;  /* 0x000000c184257220 */ /* 0x040fe80000410000 */
[C---:B------:R-:W-:Y:S05]  /*e120*/  HMMA.16816.F32.BF16 R32, R208.reuse, R38, R32 ;  /* 0x00000026d020723c */ /* 0x040fea0000041820 */
[----:B------:R-:W2:Y:S02]  /*e130*/  MUFU.EX2 R193, R221 ;  /* 0x000000dd00c17308 */ /* 0x000ea40000000800 */
[C---:B------:R-:W-:Y:S02]  /*e140*/  FMUL.FTZ R38, R3.reuse, R194 ;  /* 0x000000c203267220 */ /* 0x040fe40000410000 */
[C---:B------:R-:W-:Y:S06]  /*e150*/  FMUL.FTZ R39, R3.reuse, R195 ;  /* 0x000000c303277220 */ /* 0x040fec0000410000 */
[----:B------:R-:W-:Y:S01]  /*e160*/  MUFU.EX2 R194, R213 ;  /* 0x000000d500c27308 */ /* 0x000fe20000000800 */
[-C--:B-1----:R-:W-:Y:S08]  /*e170*/  HMMA.16816.F32.BF16 R36, R208, R52.reuse, R36 ;  /* 0x00000034d024723c */ /* 0x082ff00000041824 */
[C---:B------:R-:W-:Y:S01]  /*e180*/  HMMA.16816.F32.BF16 R40, R140.reuse, R52, R40 ;  /* 0x000000348c28723c */ /* 0x040fe20000041828 */
[----:B------:R-:W-:Y:S06]  /*e190*/  MUFU.EX2 R219, R177 ;  /* 0x000000b100db7308 */ /* 0x000fec0000000800 */
[C---:B------:R-:W-:Y:S01]  /*e1a0*/  FMUL.FTZ R52, R132.reuse, R200 ;  /* 0x000000c884347220 */ /* 0x040fe20000410000 */
[-C--:B------:R-:W-:Y:S03]  /*e1b0*/  HMMA.16816.F32.BF16 R44, R140, R54.reuse, R44 ;  /* 0x000000368c2c723c */ /* 0x080fe6000004182c */
[----:B------:R-:W1:Y:S01]  /*e1c0*/  MUFU.EX2 R195, R218 ;  /* 0x000000da00c37308 */ /* 0x000e620000000800 */
[----:B------:R-:W-:Y:S04]  /*e1d0*/  FMUL.FTZ R53, R132, R201 ;  /* 0x000000c984357220 */ /* 0x000fe80000410000 */
[C---:B------:R-:W-:Y:S05]  /*e1e0*/  HMMA.16816.F32.BF16 R48, R208.reuse, R54, R48 ;  /* 0x00000036d030723c */ /* 0x040fea0000041830 */
[----:B------:R-:W3:Y:S02]  /*e1f0*/  MUFU.EX2 R132, R198 ;  /* 0x000000c600847308 */ /* 0x000ee40000000800 */
[C---:B------:R-:W-:Y:S02]  /*e200*/  FMUL.FTZ R54, R3.reuse, R202 ;  /* 0x000000ca03367220 */ /* 0x040fe40000410000 */
[----:B------:R-:W-:Y:S06]  /*e210*/  FMUL.FTZ R55, R3, R203 ;  /* 0x000000cb03377220 */ /* 0x000fec0000410000 */
[----:B------:R-:W4:Y:S01]  /*e220*/  MUFU.EX2 R3, R197 ;  /* 0x000000c500037308 */ /* 0x000f220000000800 */
[-C--:B------:R-:W-:Y:S08]  /*e230*/  HMMA.16816.F32.BF16 R52, R208, R144.reuse, R52 ;  /* 0x00000090d034723c */ /* 0x080ff00000041834 */
[C---:B------:R-:W-:Y:S01]  /*e240*/  HMMA.16816.F32.BF16 R56, R140.reuse, R144, R56 ;  /* 0x000000908c38723c */ /* 0x040fe20000041838 */
[----:B------:R-:W-:Y:S07]  /*e250*/  MUFU.EX2 R200, R230 ;  /* 0x000000e600c87308 */ /* 0x000fee0000000800 */
[-C--:B------:R-:W-:Y:S03]  /*e260*/  HMMA.16816.F32.BF16 R60, R140, R146.reuse, R60 ;  /* 0x000000928c3c723c */ /* 0x080fe6000004183c */
[----:B------:R-:W-:Y:S05]  /*e270*/  MUFU.EX2 R230, R228 ;  /* 0x000000e400e67308 */ /* 0x000fea0000000800 */
[C---:B------:R-:W-:Y:S01]  /*e280*/  HMMA.16816.F32.BF16 R64, R208.reuse, R146, R64 ;  /* 0x00000092d040723c */ /* 0x040fe20000041840 */
[----:B------:R-:W5:Y:S07]  /*e290*/  LDSM.16.MT88.4 R144, [R236+0x2000] ;  /* 0x00200000ec90783b */ /* 0x000f6e0000004200 */
[-C--:B-----5:R-:W-:Y:S08]  /*e2a0*/  HMMA.16816.F32.BF16 R68, R208, R144.reuse, R68 ;  /* 0x00000090d044723c */ /* 0x0a0ff00000041844 */
[C---:B------:R-:W-:Y:S08]  /*e2b0*/  HMMA.16816.F32.BF16 R72, R140.reuse, R144, R72 ;  /* 0x000000908c48723c */ /* 0x040ff00000041848 */
[-C--:B------:R-:W-:Y:S08]  /*e2c0*/  HMMA.16816.F32.BF16 R76, R140, R146.reuse, R76 ;  /* 0x000000928c4c723c */ /* 0x080ff0000004184c */
        /* <DEDUP_REMOVED lines=13> */
[C---:B------:R-:W-:Y:S07]  /*e3a0*/  HMMA.16816.F32.BF16 R120, R140.reuse, R144, R120 ;  /* 0x000000908c78723c */ /* 0x040fee0000041878 */
[----:B------:R-:W-:Y:S01]  /*e3b0*/  F2FP.BF16.PACK_AB R144, R214, R216 ;  /* 0x000000d8d690723e */ /* 0x000fe200000010ff */
[-C--:B------:R-:W-:Y:S04]  /*e3c0*/  HMMA.16816.F32.BF16 R124, R140, R146.reuse, R124 ;  /* 0x000000928c7c723c */ /* 0x080fe8000004187c */
[----:B------:R-:W-:Y:S03]  /*e3d0*/  F2FP.BF16.PACK_AB R145, R215, R170 ;  /* 0x000000aad791723e */ /* 0x000fe600000010ff */
[----:B------:R-:W-:Y:S01]  /*e3e0*/  F2FP.BF16.PACK_AB R140, R2, R137 ;  /* 0x00000089028c723e */ /* 0x000fe200000010ff */
[----:B------:R-:W-:Y:S01]  /*e3f0*/  HMMA.16816.F32.BF16 R128, R208, R146, R128 ;  /* 0x00000092d080723c */ /* 0x000fe20000041880 */
[----:B------:R5:W-:Y:S03]  /*e400*/  MUFU.EX2 R137, R191 ;  /* 0x000000bf00897308 */ /* 0x000be60000000800 */
[----:B------:R-:W-:Y:S01]  /*e410*/  F2FP.BF16.PACK_AB R142, R138, R139 ;  /* 0x0000008b8a8e723e */ /* 0x000fe200000010ff */
[----:B------:R-:W-:Y:S01]  /*e420*/  FADD.FTZ R139, R162, R157 ;  /* 0x0000009da28b7221 */ /* 0x000fe20000010000 */
[----:B------:R-:W-:Y:S01]  /*e430*/  F2FP.BF16.PACK_AB R141, R171, R224 ;  /* 0x000000e0ab8d723e */ /* 0x000fe200000010ff */
[----:B------:R-:W-:Y:S01]  /*e440*/  FADD.FTZ R2, R138, R0 ;  /* 0x000000008a027221 */ /* 0x000fe20000010000 */
[----:B--2---:R-:W-:Y:S01]  /*e450*/  F2FP.BF16.PACK_AB R143, R193, R185 ;  /* 0x000000b9c18f723e */ /* 0x004fe200000010ff */
[----:B------:R-:W-:Y:S02]  /*e460*/  FADD.FTZ R0, R158, R156 ;  /* 0x0000009c9e007221 */ /* 0x000fe40000010000 */
[----:B------:R-:W2:Y:S01]  /*e470*/  LDSM.16.MT88.4 R156, [R239+0x800] ;  /* 0x00080000ef9c783b */ /* 0x000ea20000004200 */
[----:B------:R4:W4:Y:S01]  /*e480*/  MUFU.EX2 R138, R196 ;  /* 0x000000c4008a7308 */ /* 0x0009220000000800 */
[----:B------:R-:W-:Y:S01]  /*e490*/  FADD.FTZ R160, R160, R0 ;  /* 0x00000000a0a07221 */ /* 0x000fe20000010000 */
[----:B-1----:R-:W-:Y:S01]  /*e4a0*/  F2FP.BF16.PACK_AB R146, R192, R195 ;  /* 0x000000c3c092723e */ /* 0x002fe200000010ff */
[-C--:B------:R-:W-:Y:S05]  /*e4b0*/  HMMA.16816.F32.BF16 R4, R140, R148.reuse, R4 ;  /* 0x000000948c04723c */ /* 0x080fea0000041804 */
[----:B------:R-:W-:Y:S01]  /*e4c0*/  F2FP.BF16.PACK_AB R147, R184, R194 ;  /* 0x000000c2b893723e */ /* 0x000fe200000010ff */
[----:B---3--:R-:W-:Y:S06]  /*e4d0*/  FADD.FTZ R0, R132, R2 ;  /* 0x0000000284007221 */ /* 0x008fec0000010000 */
[C---:B------:R-:W-:Y:S04]  /*e4e0*/  HMMA.16816.F32.BF16 R8, R144.reuse, R148, R8 ;  /* 0x000000949008723c */ /* 0x040fe80000041808 */
[----:B-----5:R-:W-:Y:S01]  /*e4f0*/  MOV R191, R190 ;  /* 0x000000be00bf7202 */ /* 0x020fe20000000f00 */
[----:B----4-:R-:W-:Y:S01]  /*e500*/  FADD.FTZ R0, R3, R0 ;  /* 0x0000000003007221 */ /* 0x010fe20000010000 */
[----:B------:R-:W-:Y:S02]  /*e510*/  MOV R190, R189 ;  /* 0x000000bd00be7202 */ /* 0x000fe40000000f00 */
[-C--:B------:R-:W-:Y:S01]  /*e520*/  HMMA.16816.F32.BF16 R12, R144, R150.reuse, R12 ;  /* 0x00000096900c723c */ /* 0x080fe2000004180c */
[----:B------:R-:W-:Y:S01]  /*e530*/  LDSM.16.MT88.4 R196, [R239+0x1800] ;  /* 0x00180000efc4783b */ /* 0x000fe20000004200 */
[----:B------:R1:W-:Y:S02]  /*e540*/  MUFU.EX2 R228, R190 ;  /* 0x000000be00e47308 */ /* 0x0003e40000000800 */
[----:B------:R-:W-:Y:S01]  /*e550*/  MOV R189, R183 ;  /* 0x000000b700bd7202 */ /* 0x000fe20000000f00 */
[----:B------:R-:W-:Y:S01]  /*e560*/  FADD.FTZ R0, R138, R0 ;  /* 0x000000008a007221 */ /* 0x000fe20000010000 */
[----:B------:R-:W-:Y:S02]  /*e570*/  MOV R183, R178 ;  /* 0x000000b200b77202 */ /* 0x000fe40000000f00 */
[C---:B------:R-:W-:Y:S01]  /*e580*/  HMMA.16816.F32.BF16 R16, R140.reuse, R150, R16 ;  /* 0x000000968c10723c */ /* 0x040fe20000041810 */
[----:B------:R-:W3:Y:S03]  /*e590*/  LDSM.16.MT88.4 R148, [R238+0x800] ;  /* 0x00080000ee94783b */ /* 0x000ee60000004200 */
[----:B------:R-:W-:Y:S01]  /*e5a0*/  MUFU.EX2 R225, R189 ;  /* 0x000000bd00e17308 */ /* 0x000fe20000000800 */
[----:B------:R-:W-:Y:S01]  /*e5b0*/  MOV R178, R168 ;  /* 0x000000a800b27202 */ /* 0x000fe20000000f00 */
[----:B------:R-:W-:Y:S01]  /*e5c0*/  FADD.FTZ R2, R137, R0 ;  /* 0x0000000089027221 */ /* 0x000fe20000010000 */
[----:B------:R-:W-:Y:S01]  /*e5d0*/  MOV R168, R173 ;  /* 0x000000ad00a87202 */ /* 0x000fe20000000f00 */
[-C--:B------:R-:W-:Y:S04]  /*e5e0*/  HMMA.16816.F32.BF16 R20, R140, R152.reuse, R20 ;  /* 0x000000988c14723c */ /* 0x080fe80000041814 */
[----:B------:R-:W-:Y:S02]  /*e5f0*/  FADD.FTZ R0, R164, R161 ;  /* 0x000000a1a4007221 */ /* 0x000fe40000010000 */
[----:B------:R-:W-:Y:S02]  /*e600*/  MUFU.EX2 R173, R229 ;  /* 0x000000e500ad7308 */ /* 0x000fe40000000800 */
[C---:B------:R-:W-:Y:S04]  /*e610*/  HMMA.16816.F32.BF16 R24, R144.reuse, R152, R24 ;  /* 0x000000989018723c */ /* 0x040fe80000041818 */
[----:B-1----:R-:W-:Y:S02]  /*e620*/  MOV R190, R183 ;  /* 0x000000b700be7202 */ /* 0x002fe40000000f00 */
[----:B------:R-:W-:Y:S02]  /*e630*/  MOV R183, R181 ;  /* 0x000000b500b77202 */ /* 0x000fe40000000f00 */
[-C--:B------:R-:W-:Y:S01]  /*e640*/  HMMA.16816.F32.BF16 R28, R144, R154.reuse, R28 ;  /* 0x0000009a901c723c */ /* 0x080fe2000004181c */
[----:B------:R-:W-:Y:S03]  /*e650*/  MUFU.EX2 R227, R190 ;  /* 0x000000be00e37308 */ /* 0x000fe60000000800 */
[----:B------:R-:W-:Y:S02]  /*e660*/  MOV R181, R179 ;  /* 0x000000b300b57202 */ /* 0x000fe40000000f00 */
[----:B------:R-:W-:Y:S02]  /*e670*/  MOV R179, R165 ;  /* 0x000000a500b37202 */ /* 0x000fe40000000f00 */
[C---:B------:R-:W-:Y:S01]  /*e680*/  HMMA.16816.F32.BF16 R32, R140.reuse, R154, R32 ;  /* 0x0000009a8c20723c */ /* 0x040fe20000041820 */
[----:B------:R-:W1:Y:S02]  /*e690*/  LDSM.16.MT88.4 R152, [R236+0x2800] ;  /* 0x00280000ec98783b */ /* 0x000e640000004200 */
[----:B------:R-:W-:Y:S05]  /*e6a0*/  MUFU.EX2 R222, R181 ;  /* 0x000000b500de7308 */ /* 0x000fea0000000800 */
[-C--:B--2---:R-:W-:Y:S05]  /*e6b0*/  HMMA.16816.F32.BF16 R36, R140, R156.reuse, R36 ;  /* 0x0000009c8c24723c */ /* 0x084fea0000041824 */
[----:B------:R2:W-:Y:S03]  /*e6c0*/  MUFU.EX2 R229, R191 ;  /* 0x000000bf00e57308 */ /* 0x0005e60000000800 */
[C---:B------:R-:W-:Y:S07]  /*e6d0*/  HMMA.16816.F32.BF16 R40, R144.reuse, R156, R40 ;  /* 0x0000009c9028723c */ /* 0x040fee0000041828 */
[----:B------:R-:W-:Y:S01]  /*e6e0*/  MUFU.EX2 R168, R168 ;  /* 0x000000a800a87308 */ /* 0x000fe20000000800 */
[-C--:B------:R-:W-:Y:S08]  /*e6f0*/  HMMA.16816.F32.BF16 R44, R144, R158.reuse, R44 ;  /* 0x0000009e902c723c */ /* 0x080ff0000004182c */
[C---:B------:R-:W-:Y:S01]  /*e700*/  HMMA.16816.F32.BF16 R48, R140.reuse, R158, R48 ;  /* 0x0000009e8c30723c */ /* 0x040fe20000041830 */
[----:B------:R-:W4:Y:S01]  /*e710*/  LDSM.16.MT88.4 R156, [R237+0x2800] ;  /* 0x00280000ed9c783b */ /* 0x000f220000004200 */
[----:B------:R-:W-:Y:S02]  /*e720*/  MUFU.EX2 R220, R179 ;  /* 0x000000b300dc7308 */ /* 0x000fe40000000800 */
[----:B--2---:R-:W-:Y:S02]  /*e730*/  MOV R191, R182 ;  /* 0x000000b600bf7202 */ /* 0x004fe40000000f00 */
[----:B------:R-:W-:Y:S02]  /*e740*/  MOV R182, R180 ;  /* 0x000000b400b67202 */ /* 0x000fe40000000f00 */
[-C--:B---3--:R-:W-:Y:S04]  /*e750*/  HMMA.16816.F32.BF16 R52, R140, R148.reuse, R52 ;  /* 0x000000948c34723c */ /* 0x088fe80000041834 */
[----:B------:R-:W-:Y:S01]  /*e760*/  MOV R180, R166 ;  /* 0x000000a600b47202 */ /* 0x000fe20000000f00 */
[----:B------:R-:W2:Y:S03]  /*e770*/  MUFU.EX2 R223, R182 ;  /* 0x000000b600df7308 */ /* 0x000ea60000000800 */
[C---:B------:R-:W-:Y:S07]  /*e780*/  HMMA.16816.F32.BF16 R56, R144.reuse, R148, R56 ;  /* 0x000000949038723c */ /* 0x040fee0000041838 */
[----:B------:R-:W3:Y:S01]  /*e790*/  MUFU.EX2 R221, R180 ;  /* 0x000000b400dd7308 */ /* 0x000ee20000000800 */
[-C--:B------:R-:W-:Y:S08]  /*e7a0*/  HMMA.16816.F32.BF16 R60, R144, R150.reuse, R60 ;  /* 0x00000096903c723c */ /* 0x080ff0000004183c */
[C---:B------:R-:W-:Y:S01]  /*e7b0*/  HMMA.16816.F32.BF16 R64, R140.reuse, R150, R64 ;  /* 0x000000968c40723c */ /* 0x040fe20000041840 */
[----:B------:R-:W5:Y:S01]  /*e7c0*/  LDSM.16.MT88.4 R148, [R239+0x2800] ;  /* 0x00280000ef94783b */ /* 0x000f620000004200 */
[----:B------:R-:W4:Y:S02]  /*e7d0*/  MUFU.EX2 R218, R178 ;  /* 0x000000b200da7308 */ /* 0x000f240000000800 */
[----:B--2---:R-:W-:Y:S04]  /*e7e0*/  F2FP.BF16.PACK_AB R208, R222, R223 ;  /* 0x000000dfded0723e */ /* 0x004fe800000010ff */
[-C--:B-1----:R-:W-:Y:S04]  /*e7f0*/  HMMA.16816.F32.BF16 R68, R140, R152.reuse, R68 ;  /* 0x000000988c44723c */ /* 0x082fe80000041844 */
[----:B---3--:R-:W-:Y:S04]  /*e800*/  F2FP.BF16.PACK_AB R210, R220, R221 ;  /* 0x000000dddcd2723e */ /* 0x008fe800000010ff */
[C---:B------:R-:W-:Y:S08]  /*e810*/  HMMA.16816.F32.BF16 R72, R144.reuse, R152, R72 ;  /* 0x000000989048723c */ /* 0x040ff00000041848 */
[-C--:B------:R-:W-:Y:S04]  /*e820*/  HMMA.16816.F32.BF16 R76, R144, R154.reuse, R76 ;  /* 0x0000009a904c723c */ /* 0x080fe8000004184c */
[----:B----4-:R-:W-:Y:S04]  /*e830*/  F2FP.BF16.PACK_AB R209, R219, R218 ;  /* 0x000000dadbd1723e */ /* 0x010fe800000010ff */
[C---:B------:R-:W-:Y:S01]  /*e840*/  HMMA.16816.F32.BF16 R80, R140.reuse, R154, R80 ;  /* 0x0000009a8c50723c */ /* 0x040fe20000041850 */
[----:B------:R-:W1:Y:S07]  /*e850*/  LDSM.16.MT88.4 R152, [R238+0x2800] ;  /* 0x00280000ee98783b */ /* 0x000e6e0000004200 */
[-C--:B------:R-:W-:Y:S08]  /*e860*/  HMMA.16816.F32.BF16 R84, R140, R156.reuse, R84 ;  /* 0x0000009c8c54723c */ /* 0x080ff00000041854 */
[C---:B------:R-:W-:Y:S08]  /*e870*/  HMMA.16816.F32.BF16 R88, R144.reuse, R156, R88 ;  /* 0x0000009c9058723c */ /* 0x040ff00000041858 */
[-C--:B------:R-:W-:Y:S08]  /*e880*/  HMMA.16816.F32.BF16 R92, R144, R158.reuse, R92 ;  /* 0x0000009e905c723c */ /* 0x080ff0000004185c */
        /* <DEDUP_REMOVED lines=13> */
[----:B------:R-:W-:Y:S01]  /*e960*/  F2FP.BF16.PACK_AB R146, R137, R138 ;  /* 0x0000008a8992723e */ /* 0x000fe200000010ff */
[----:B------:R-:W-:Y:S01]  /*e970*/  FADD.FTZ R137, R163, R160 ;  /* 0x000000a0a3897221 */ /* 0x000fe20000010000 */
[----:B------:R-:W-:Y:S01]  /*e980*/  F2FP.BF16.PACK_AB R145, R187, R186 ;  /* 0x000000babb91723e */ /* 0x000fe200000010ff */
[----:B------:R4:W-:Y:S01]  /*e990*/  MUFU.EX2 R138, R191 ;  /* 0x000000bf008a7308 */ /* 0x0009e20000000800 */
[----:B------:R-:W-:Y:S01]  /*e9a0*/  F2FP.BF16.PACK_AB R147, R174, R172 ;  /* 0x000000acae93723e */ /* 0x000fe200000010ff */
[----:B------:R-:W-:Y:S03]  /*e9b0*/  LDSM.16.MT88.4 R160, [R236+0x3000] ;  /* 0x00300000eca0783b */ /* 0x000fe60000004200 */
[----:B------:R-:W-:Y:S01]  /*e9c0*/  F2FP.BF16.PACK_AB R140, R200, R231 ;  /* 0x000000e7c88c723e */ /* 0x000fe200000010ff */
[----:B------:R-:W-:Y:S01]  /*e9d0*/  FADD.FTZ R3, R224, R139 ;  /* 0x0000008be0037221 */ /* 0x000fe20000010000 */
[----:B------:R-:W-:Y:S01]  /*e9e0*/  F2FP.BF16.PACK_AB R142, R245, R173 ;  /* 0x000000adf58e723e */ /* 0x000fe200000010ff */
[-C--:B--2---:R-:W-:Y:S02]  /*e9f0*/  HMMA.16816.F32.BF16 R4, R144, R156.reuse, R4 ;  /* 0x0000009c9004723c */ /* 0x084fe40000041804 */
[----:B------:R2:W5:Y:S03]  /*ea00*/  MUFU.EX2 R139, R167 ;  /* 0x000000a7008b7308 */ /* 0x0005660000000800 */
[----:B------:R-:W-:Y:S01]  /*ea10*/  F2FP.BF16.PACK_AB R141, R252, R230 ;  /* 0x000000e6fc8d723e */ /* 0x000fe200000010ff */
[----:B------:R-:W-:Y:S01]  /*ea20*/  FADD.FTZ R132, R216, R0 ;  /* 0x00000000d8847221 */ /* 0x000fe20000010000 */
[----:B------:R-:W-:Y:S01]  /*ea30*/  F2FP.BF16.PACK_AB R143, R228, R229 ;  /* 0x000000e5e48f723e */ /* 0x000fe200000010ff */
[----:B------:R-:W-:Y:S04]  /*ea40*/  FADD.FTZ R0, R169, R2 ;  /* 0x00000002a9007221 */ /* 0x000fe80000010000 */
[----:B------:R1:W-:Y:S01]  /*ea50*/  MUFU.EX2 R224, R183 ;  /* 0x000000b700e07308 */ /* 0x0003e20000000800 */
[----:B------:R-:W-:Y:S01]  /*ea60*/  FADD.FTZ R132, R214, R132 ;  /* 0x00000084d6847221 */ /* 0x000fe20000010000 */
[C---:B------:R-:W-:Y:S01]  /*ea70*/  HMMA.16816.F32.BF16 R8, R140.reuse, R156, R8 ;  /* 0x0000009c8c08723c */ /* 0x040fe20000041808 */
[----:B----4-:R-:W-:Y:S03]  /*ea80*/  LDSM.16.MT88.4 R188, [R237+0x1800] ;  /* 0x00180000edbc783b */ /* 0x010fe60000004200 */
[----:B------:R-:W-:Y:S02]  /*ea90*/  FADD.FTZ R0, R168, R0 ;  /* 0x00000000a8007221 */ /* 0x000fe40000010000 */
[----:B------:R-:W-:Y:S02]  /*eaa0*/  FADD.FTZ R3, R171, R3 ;  /* 0x00000003ab037221 */ /* 0x000fe40000010000 */
[-C--:B------:R-:W-:Y:S01]  /*eab0*/  HMMA.16816.F32.BF16 R12, R140, R158.reuse, R12 ;  /* 0x0000009e8c0c723c */ /* 0x080fe2000004180c */
[----:B------:R-:W4:Y:S01]  /*eac0*/  MUFU.EX2 R216, R175 ;  /* 0x000000af00d87308 */ /* 0x000f220000000800 */
[----:B--2---:R-:W-:Y:S02]  /*ead0*/  LDSM.16.MT88.4 R164, [R237+0x3000] ;  /* 0x00300000eda4783b */ /* 0x004fe40000004200 */
[----:B-----5:R-:W-:Y:S04]  /*eae0*/  FADD.FTZ R0, R139, R0 ;  /* 0x000000008b007221 */ /* 0x020fe80000010000 */
[C---:B------:R-:W-:Y:S02]  /*eaf0*/  HMMA.16816.F32.BF16 R16, R144.reuse, R158, R16 ;  /* 0x0000009e9010723c */ /* 0x040fe40000041810 */
[----:B------:R-:W2:Y:S02]  /*eb00*/  LDSM.16.MT88.4 R156, [R238+0x1000] ;  /* 0x00100000ee9c783b */ /* 0x000ea40000004200 */
[----:B------:R-:W-:Y:S04]  /*eb10*/  FADD.FTZ R0, R138, R0 ;  /* 0x000000008a007221 */ /* 0x000fe80000010000 */
[-C--:B---3--:R-:W-:Y:S02]  /*eb20*/  HMMA.16816.F32.BF16 R20, R144, R148.reuse, R20 ;  /* 0x000000949014723c */ /* 0x088fe40000041814 */
[----:B-1----:R-:W-:Y:S06]  /*eb30*/  LDSM.16.MT88.4 R180, [R236+0x1800] ;  /* 0x00180000ecb4783b */ /* 0x002fec0000004200 */
[C---:B------:R-:W-:Y:S02]  /*eb40*/  HMMA.16816.F32.BF16 R24, R140.reuse, R148, R24 ;  /* 0x000000948c18723c */ /* 0x040fe40000041818 */
[----:B------:R1:W-:Y:S02]  /*eb50*/  STL [R1+0x4], R0 ;  /* 0x0000040001007387 */ /* 0x0003e40000100800 */
[----:B----4-:R-:W-:Y:S04]  /*eb60*/  F2FP.BF16.PACK_AB R211, R216, R217 ;  /* 0x000000d9d8d3723e */ /* 0x010fe800000010ff */
[-C--:B------:R-:W-:Y:S08]  /*eb70*/  HMMA.16816.F32.BF16 R28, R140, R150.reuse, R28 ;  /* 0x000000968c1c723c */ /* 0x080ff0000004181c */
[C---:B------:R-:W-:Y:S01]  /*eb80*/  HMMA.16816.F32.BF16 R32, R144.reuse, R150, R32 ;  /* 0x000000969020723c */ /* 0x040fe20000041820 */
[----:B------:R-:W3:Y:S07]  /*eb90*/  LDSM.16.MT88.4 R148, [R239+0x3000] ;  /* 0x00300000ef94783b */ /* 0x000eee0000004200 */
[-C--:B------:R-:W-:Y:S04]  /*eba0*/  HMMA.16816.F32.BF16 R36, R144, R152.reuse, R36 ;  /* 0x000000989024723c */ /* 0x080fe80000041824 */
[----:B-1----:R-:W-:Y:S01]  /*ebb0*/  FADD.FTZ R0, R170, R137 ;  /* 0x00000089aa007221 */ /* 0x002fe20000010000 */
[----:B------:R-:W-:Y:S03]  /*ebc0*/  MOV R137, R172 ;  /* 0x000000ac00897202 */ /* 0x000fe60000000f00 */
[C---:B------:R-:W-:Y:S04]  /*ebd0*/  HMMA.16816.F32.BF16 R40, R140.reuse, R152, R40 ;  /* 0x000000988c28723c */ /* 0x040fe80000041828 */
[----:B------:R-:W-:Y:S01]  /*ebe0*/  FADD.FTZ R2, R215, R0 ;  /* 0x00000000d7027221 */ /* 0x000fe20000010000 */
[----:B------:R-:W-:Y:S01]  /*ebf0*/  MOV R0, R185 ;  /* 0x000000b900007202 */ /* 0x000fe20000000f00 */
[----:B------:R-:W-:Y:S02]  /*ec00*/  LDSM.16.MT88.4 R212, [R236+0x3800] ;  /* 0x00380000ecd4783b */ /* 0x000fe40000004200 */
[-C--:B------:R-:W-:Y:S04]  /*ec10*/  HMMA.16816.F32.BF16 R44, R140, R154.reuse, R44 ;  /* 0x0000009a8c2c723c */ /* 0x080fe8000004182c */
[----:B------:R-:W-:Y:S04]  /*ec20*/  FADD.FTZ R0, R0, R3 ;  /* 0x0000000300007221 */ /* 0x000fe80000010000 */
[C---:B------:R-:W-:Y:S01]  /*ec30*/  HMMA.16816.F32.BF16 R48, R144.reuse, R154, R48 ;  /* 0x0000009a9030723c */ /* 0x040fe20000041830 */
[----:B------:R-:W1:Y:S07]  /*ec40*/  LDSM.16.MT88.4 R152, [R238+0x3000] ;  /* 0x00300000ee98783b */ /* 0x000e6e0000004200 */
[-C--:B--2---:R-:W-:Y:S08]  /*ec50*/  HMMA.16816.F32.BF16 R52, R144, R156.reuse, R52 ;  /* 0x0000009c9034723c */ /* 0x084ff00000041834 */
        /* <DEDUP_REMOVED lines=62> */
[----:B------:R-:W-:Y:S04]  /*f040*/  FADD.FTZ R0, R22, R0 ;  /* 0x0000000016007221 */ /* 0x000fe80000010000 */
        /* <DEDUP_REMOVED lines=23> */
[-C--:B--2---:R-:W-:Y:S01]  /*f1c0*/  HMMA.16816.F32.BF16 R100, R140, R8.reuse, R100 ;  /* 0x000000088c64723c */ /* 0x084fe20000041864 */
[----:B------:R1:W-:Y:S03]  /*f1d0*/  STL [R1], R4 ;  /* 0x0000000401007387 */ /* 0x0003e60000100800 */
[----:B------:R-:W-:Y:S02]  /*f1e0*/  FADD.FTZ R2, R222, R5 ;  /* 0x00000005de027221 */ /* 0x000fe40000010000 */
[----:B------:R-:W-:Y:S02]  /*f1f0*/  FADD.FTZ R0, R219, R3 ;  /* 0x00000003db007221 */ /* 0x000fe40000010000 */
[C---:B------:R-:W-:Y:S04]  /*f200*/  HMMA.16816.F32.BF16 R104, R208.reuse, R8, R104 ;  /* 0x00000008d068723c */ /* 0x040fe80000041868 */
[----:B------:R-:W-:Y:S02]  /*f210*/  FADD.FTZ R3, R221, R2 ;  /* 0x00000002dd037221 */ /* 0x000fe40000010000 */
[----:B------:R-:W-:Y:S01]  /*f220*/  FADD.FTZ R2, R217, R0 ;  /* 0x00000000d9027221 */ /* 0x000fe20000010000 */
[----:B------:R-:W-:Y:S01]  /*f230*/  IADD3 R0, R248, -0x1, RZ ;  /* 0xfffffffff8007810 */ /* 0x000fe20007ffe0ff */
[-C--:B------:R-:W-:Y:S04]  /*f240*/  HMMA.16816.F32.BF16 R108, R208, R10.reuse, R108 ;  /* 0x0000000ad06c723c */ /* 0x080fe8000004186c */
[----:B------:R-:W-:Y:S01]  /*f250*/  FADD.FTZ R3, R220, R3 ;  /* 0x00000003dc037221 */ /* 0x000fe20000010000 */
[----:B------:R-:W-:Y:S01]  /*f260*/  MOV R248, R0 ;  /* 0x0000000000f87202 */ /* 0x000fe20000000f00 */
[----:B------:R-:W-:Y:S02]  /*f270*/  FADD.FTZ R2, R216, R2 ;  /* 0x00000002d8027221 */ /* 0x000fe40000010000 */
[C---:B------:R-:W-:Y:S01]  /*f280*/  HMMA.16816.F32.BF16 R112, R140.reuse, R10, R112 ;  /* 0x0000000a8c70723c */ /* 0x040fe20000041870 */
[----:B------:R1:W-:Y:S04]  /*f290*/  STL [R1+0x8], R3 ;  /* 0x0000080301007387 */ /* 0x0003e80000100800 */
[----:B------:R1:W-:Y:S03]  /*f2a0*/  STL [R1+0xc], R2 ;  /* 0x00000c0201007387 */ /* 0x0003e60000100800 */
[-C--:B---3--:R-:W-:Y:S08]  /*f2b0*/  HMMA.16816.F32.BF16 R116, R140, R12.reuse, R116 ;  /* 0x0000000c8c74723c */ /* 0x088ff00000041874 */
[C---:B------:R-:W-:Y:S08]  /*f2c0*/  HMMA.16816.F32.BF16 R120, R208.reuse, R12, R120 ;  /* 0x0000000cd078723c */ /* 0x040ff00000041878 */
[-C--:B------:R-:W-:Y:S08]  /*f2d0*/  HMMA.16816.F32.BF16 R124, R208, R14.reuse, R124 ;  /* 0x0000000ed07c723c */ /* 0x080ff0000004187c */
[----:B------:R-:W-:Y:S07]  /*f2e0*/  HMMA.16816.F32.BF16 R128, R140, R14, R128 ;  /* 0x0000000e8c80723c */ /* 0x000fee0000041880 */
[----:B------:R-:W-:Y:S01]  /*f2f0*/  MOV R140, R133 ;  /* 0x00000085008c7202 */ /* 0x000fe20000000f00 */
[----:B-1----:R-:W-:-:S11]  /*f300*/  @P0 BRA `(.L_x_3833) ;  /* 0xffffbff000000947 */ /* 0x002fd6000383ffff */
.L_x_3826:
[----:B------:R-:W-:Y:S05]  /*f310*/  BRA.DIV ~URZ, `(.L_x_3834) ;  /* 0x00006fa27f007947 */ /* 0x000fea000b800000 */
[----:B-1----:R-:W2:Y:S04]  /*f320*/  LDL R0, [R1+0x4] ;  /* 0x0000040001007983 */ /* 0x002ea80000100800 */
[----:B--2---:R1:W2:Y:S02]  /*f330*/  SHFL.BFLY PT, R6, R0, 0x2, 0x1f ;  /* 0x0c401f0000067f89 */ /* 0x0042a400000e0000 */
.L_x_3914:
[----:B-1----:R-:W3:Y:S02]  /*f340*/  LDL.LU R0, [R1+0x4] ;  /* 0x0000040001007983 */ /* 0x002ee40000300800 */
[----:B--23--:R-:W-:Y:S01]  /*f350*/  FADD.FTZ R6, R6, R0 ;  /* 0x0000000006067221 */ /* 0x00cfe20000010000 */
[----:B------:R-:W-:Y:S05]  /*f360*/  BRA.DIV ~URZ, `(.L_x_3835) ;  /* 0x00006fb27f007947 */ /* 0x000fea000b800000 */
[----:B------:R-:W2:Y:S04]  /*f370*/  LDL.LU R2, [R1] ;  /* 0x0000000001027983 */ /* 0x000ea80000300800 */
        /* <DEDUP_REMOVED lines=14> */
[----:B---3--:R-:W-:Y:S02]  /*f460*/  FADD.FTZ R4, R4, R3 ;  /* 0x0000000304047221 */ /* 0x008fe40000010000 */
.L_x_3915:
        /* <DEDUP_REMOVED lines=24> */
[----:B------:R4:W5:Y:S01]  /*f5f0*/  @P2 MUFU.LG2 R6, R5 ;  /* 0x0000000500062308 */ /* 0x0009620000000c00 */
        /* <DEDUP_REMOVED lines=8> */
[----:B----4-:R-:W-:Y:S01]  /*f680*/  @P3 MOV R5, 0x3f317218 ;  /* 0x3f31721800053802 */ /* 0x010fe20000000f00 */
        /* <DEDUP_REMOVED lines=16> */
[----:B------:R4:W1:Y:S01]  /*f790*/  @P1 MUFU.LG2 R3, R4 ;  /* 0x0000000400031308 */ /* 0x0008620000000c00 */
[----:B--2---:R-:W-:-:S02]  /*f7a0*/  FMUL.FTZ R176, R0, R176 ;  /* 0x000000b000b07220 */ /* 0x004fc40000410000 */
        /* <DEDUP_REMOVED lines=32> */
[----:B------:R-:W-:Y:S01]  /*f9b0*/  MOV R0, RZ ;  /* 0x000000ff00007202 */ /* 0x000fe20000000f00 */
[C---:B---3--:R-:W-:Y:S02]  /*f9c0*/  FMUL.FTZ R172, R2.reuse, R172 ;  /* 0x000000ac02ac7220 */ /* 0x048fe40000410000 */
[C---:B------:R-:W-:Y:S02]  /*f9d0*/  FMUL.FTZ R55, R2.reuse, R173 ;  /* 0x000000ad02377220 */ /* 0x040fe40000410000 */
[C---:B------:R-:W-:Y:S01]  /*f9e0*/  FMUL.FTZ R168, R2.reuse, R168 ;  /* 0x000000a802a87220 */ /* 0x040fe20000410000 */
[----:B------:R-:W-:Y:S01]  /*f9f0*/  @P0 MUFU.RCP R0, R7 ;  /* 0x0000000700000308 */ /* 0x000fe20000001000 */
        /* <DEDUP_REMOVED lines=31> */
[----:B-----5:R-:W-:Y:S02]  /*fbf0*/  @P2 FMUL.FTZ R8, R6, 0.69314718246459960938 ;  /* 0x3f31721806082820 */ /* 0x020fe40000410000 */
[----:B------:R-:W-:-:S02]  /*fc00*/  @P1 FMUL.FTZ R6, R3, 0.69314718246459960938 ;  /* 0x3f31721803061820 */ /* 0x000fc40000410000 */
[----:B------:R-:W-:Y:S02]  /*fc10*/  @P1 FMUL.FTZ R3, R13, c[0x0][0x2d0] ;  /* 0x0000b4000d031a20 */ /* 0x000fe40000410000 */
[----:B------:R-:W-:Y:S02]  /*fc20*/  @P2 FMUL.FTZ R4, R4, c[0x0][0x2d0] ;  /* 0x0000b40004042a20 */ /* 0x000fe40000410000 */
[----:B------:R-:W-:Y:S01]  /*fc30*/  @P1 FFMA.FTZ R61, R3, R134, R6 ;  /* 0x00000086033d1223 */ /* 0x000fe20000010006 */
[----:B------:R-:W-:Y:S01]  /*fc40*/  @P0 MOV R3, 0x3f317218 ;  /* 0x3f31721800030802 */ /* 0x000fe20000000f00 */
[----:B------:R-:W-:Y:S02]  /*fc50*/  @P3 FMUL.FTZ R5, R5, c[0x0][0x2d0] ;  /* 0x0000b40005053a20 */ /* 0x000fe40000410000 */
[----:B------:R-:W-:Y:S01]  /*fc60*/  @P2 FFMA.FTZ R60, R4, R135, R8 ;  /* 0x00000087043c2223 */ /* 0x000fe20000010008 */
[----:B------:R-:W-:Y:S01]  /*fc70*/  MOV R4, 0x1 ;  /* 0x0000000100047802 */ /* 0x000fe20000000f00 */
        /* <DEDUP_REMOVED lines=35> */
[----:B------:R-:W-:Y:S01]  /*feb0*/  PRMT R0, R4, 0x7610, R0 ;  /* 0x0000761004007816 */ /* 0x000fe20000000000 */
[----:B------:R-:W-:Y:S02]  /*fec0*/  @P0 FFMA.FTZ R58, R3, R133, R2 ;  /* 0x00000085033a0223 */ /* 0x000fe40000010002 */
.L_x_3781:
[----:B------:R2:W5:Y:S01]  /*fed0*/  LDL R8, [R1+0x58] ;  /* 0x0000580001087983 */ /* 0x0005620000100800 */
[----:B------:R-:W-:Y:S03]  /*fee0*/  BSSY B0, `(.L_x_3836) ;  /* 0x0000012000007945 */ /* 0x000fe60003800000 */
[----:B------:R-:W3:Y:S02]  /*fef0*/  S2R R63, SR_TID.X ;  /* 0x00000000003f7919 */ /* 0x000ee40000002100 */
[----:B---3--:R-:W-:-:S13]  /*ff00*/  LOP3.LUT P4, RZ, R63, 0x7f, RZ, 0xc0, !PT ;  /* 0x0000007f3fff7812 */ /* 0x008fda000788c0ff */
[----:B------:R-:W-:Y:S05]  /*ff10*/  @P4 BRA `(.L_x_3837) ;  /* 0x000000e000004947 */ /* 0x000fea0003800000 */
[----:B--2---:R-:W2:Y:S01]  /*ff20*/  S2R R4, SR_LANEID ;  /* 0x0000000000047919 */ /* 0x004ea20000000000 */
[----:B------:R-:W-:Y:S01]  /*ff30*/  VOTEU.ANY UR4, UPT, PT ;  /* 0x0000000000047886 */ /* 0x000fe200038e0100 */
[----:B-1----:R-:W-:Y:S01]  /*ff40*/  IMAD.MOV.U32 R6, RZ, RZ, c[0x0][0x580] ;  /* 0x00016000ff067624 */ /* 0x002fe200078e00ff */
[----:B------:R-:W2:Y:S01]  /*ff50*/  FLO.U32 R3, UR4 ;  /* 0x0000000400037d00 */ /* 0x000ea200080e0000 */
[----:B------:R-:W-:-:S07]  /*ff60*/  IMAD.MOV.U32 R7, RZ, RZ, c[0x0][0x584] ;  /* 0x00016100ff077624 */ /* 0x000fce00078e00ff */
[----:B------:R-:W1:Y:S01]  /*ff70*/  POPC R2, UR4 ;  /* 0x0000000400027d09 */ /* 0x000e620008000000 */
[----:B--2---:R-:W-:-:S13]  /*ff80*/  ISETP.EQ.U32.AND P0, PT, R3, R4, PT ;  /* 0x000000040300720c */ /* 0x004fda0003f02070 */
[----:B-1----:R-:W2:Y:S04]  /*ff90*/  @P0 ATOMG.E.ADD.STRONG.GPU PT, R2, [R6.64], R2 ;  /* 0x00000002060209a8 */ /* 0x002ea800081ee1c6 */
[----:B------:R-:W1:Y:S04]  /*ffa0*/  S2R R4, SR_LTMASK ;  /* 0x0000000000047919 */ /* 0x000e680000003900 */
[----:B--2---:R1:W2:Y:S02]  /*ffb0*/  SHFL.IDX PT, R3, R2, R3, 0x1f ;  /* 0x00001f0302037589 */ /* 0x0042a400000e0000 */
[----:B-1----:R-:W-:-:S06]  /*ffc0*/  LOP3.LUT R2, R4, UR4, RZ, 0xc0, !PT ;  /* 0x0000000404027c12 */ /* 0x002fcc000f8ec0ff */
[----:B------:R-:W2:Y:S02]  /*ffd0*/  POPC R2, R2 ;  /* 0x0000000200027309 */ /* 0x000ea40000000000 */
[----:B--2--5:R-:W-:-:S05]  /*ffe0*/  IADD3 R8, R3, c[0x0][0xc], R2 ;  /* 0x0000030003087a10 */ /* 0x024fca0007ffe002 */
[----:B------:R1:W-:Y:S02]  /*fff0*/  STL [R1+0x58], R8 ;  /* 0x0000580801007387 */ /* 0x0003e40000100800 */
.L_x_3837:
[----:B--2---:R-:W-:Y:S05]  /*10000*/  BSYNC B0 ;  /* 0x0000000000007941 */ /* 0x004fea0003800000 */
.L_x_3836:
        /* <DEDUP_REMOVED lines=10> */
[----:B------:R-:W4:Y:S04]  /*100b0*/  LDL R65, [R1+0x70] ;  /* 0x0000700001417983 */ /* 0x000f280000100800 */
[----:B------:R-:W4:Y:S04]  /*100c0*/  LDL R64, [R1+0x74] ;  /* 0x0000740001407983 */ /* 0x000f280000100800 */
[----:B------:R-:W4:Y:S01]  /*100d0*/  LDL R62, [R1+0x6c] ;  /* 0x00006c00013e7983 */ /* 0x000f220000100800 */
        /* <DEDUP_REMOVED lines=58> */
[----:B-1----:R-:W-:Y:S02]  /*10480*/  F2FP.BF16.PACK_AB R8, R117, R116 ;  /* 0x000000747508723e */ /* 0x002fe400000010ff */
[----:B------:R-:W-:Y:S02]  /*10490*/  F2FP.BF16.PACK_AB R7, R119, R118 ;  /* 0x000000767707723e */ /* 0x000fe400000010ff */
[----:B------:R-:W-:Y:S02]  /*104a0*/  F2FP.BF16.PACK_AB R4, R129, R128 ;  /* 0x000000808104723e */ /* 0x000fe400000010ff */
[----:B------:R-:W-:Y:S02]  /*104b0*/  F2FP.BF16.PACK_AB R3, R131, R130 ;  /* 0x000000828303723e */ /* 0x000fe400000010ff */
[----:B------:R-:W-:-:S02]  /*104c0*/  F2FP.BF16.PACK_AB R6, R121, R120 ;  /* 0x000000787906723e */ /* 0x000fc400000010ff */
[----:B------:R-:W-:Y:S02]  /*104d0*/  F2FP.BF16.PACK_AB R5, R5, R122 ;  /* 0x0000007a0505723e */ /* 0x000fe400000010ff */
[----:B------:R-:W-:Y:S02]  /*104e0*/  F2FP.BF16.PACK_AB R2, R125, R124 ;  /* 0x0000007c7d02723e */ /* 0x000fe400000010ff */
[----:B------:R-:W-:Y:S01]  /*104f0*/  F2FP.BF16.PACK_AB R0, R127, R126 ;  /* 0x0000007e7f00723e */ /* 0x000fe200000010ff */
[----:B--2---:R1:W-:Y:S04]  /*10500*/  STS [R73], R57 ;  /* 0x0000003949007388 */ /* 0x0043e80000000800 */
[----:B------:R1:W-:Y:S04]  /*10510*/  STS [R73+0x400], R56 ;  /* 0x0004003849007388 */ /* 0x0003e80000000800 */
[----:B---3--:R1:W-:Y:S04]  /*10520*/  STS [R71], R54 ;  /* 0x0000003647007388 */ /* 0x0083e80000000800 */
        /* <DEDUP_REMOVED lines=70> */
[----:B------:R-:W-:Y:S05]  /*10990*/  CALL.REL.NOINC `($__internal_13_$__cuda_sm70_shflsync_idx_p) ;  /* 0x0000638000007944 */ /* 0x000fea0003c00000 */
.L_x_3840:
[----:B-1----:R-:W2:Y:S04]  /*109a0*/  LDL R2, [R1+0x54] ;  /* 0x0000540001027983 */ /* 0x002ea80000100800 */
[----:B------:R-:W3:Y:S04]  /*109b0*/  LDL.LU R11, [R1+0x4c] ;  /* 0x00004c00010b7983 */ /* 0x000ee80000300800 */
[----:B------:R-:W4:Y:S04]  /*109c0*/  LDL.LU R14, [R1+0x48] ;  /* 0x00004800010e7983 */ /* 0x000f280000300800 */
[----:B------:R-:W2:Y:S04]  /*109d0*/  LDL R12, [R1+0x10] ;  /* 0x00001000010c7983 */ /* 0x000ea80000100800 */
[----:B------:R-:W2:Y:S01]  /*109e0*/  LDL.LU R19, [R1+0x44] ;  /* 0x0000440001137983 */ /* 0x000ea20000300800 */
[----:B-----5:R-:W-:-:S03]  /*109f0*/  IMAD.MOV.U32 R0, RZ, RZ, 0x1 ;  /* 0x00000001ff007424 */ /* 0x020fc600078e00ff */
[----:B------:R-:W2:Y:S02]  /*10a00*/  LDL R13, [R1+0x80] ;  /* 0x00008000010d7983 */ /* 0x000ea40000100800 */
[----:B------:R-:W-:Y:S02]  /*10a10*/  ISETP.NE.AND P1, PT, R0, c[0x0][0x4e8], PT ;  /* 0x00013a0000007a0c */ /* 0x000fe40003f25270 */
[----:B------:R-:W1:Y:S01]  /*10a20*/  S2R R15, SR_TID.X ;  /* 0x00000000000f7919 */ /* 0x000e620000002100 */
[----:B------:R-:W-:Y:S02]  /*10a30*/  ULDC UR5, c[0x0][0x4e8] ;  /* 0x00013a0000057ab9 */ /* 0x000fe40000000800 */
[----:B------:R-:W-:Y:S02]  /*10a40*/  ULDC UR4, c[0x0][0x388] ;  /* 0x0000e20000047ab9 */ /* 0x000fe40000000800 */
[----:B------:R-:W-:Y:S01]  /*10a50*/  UIMAD UR4, UR5, UR4, URZ ;  /* 0x00000004050472a4 */ /* 0x000fe2000f8e023f */
[----:B------:R-:W1:Y:S02]  /*10a60*/  S2R R76, SR_TID.X ;  /* 0x00000000004c7919 */ /* 0x000e640000002100 */
[----:B-1----:R-:W-:-:S04]  /*10a70*/  SHF.R.S32.HI R18, RZ, 0x1f, R76 ;  /* 0x0000001fff127819 */ /* 0x002fc8000001144c */
[----:B------:R-:W-:-:S04]  /*10a80*/  LEA.HI R18, R18, R76, RZ, 0x3 ;  /* 0x0000004c12127211 */ /* 0x000fc800078f18ff */
[----:B------:R-:W-:Y:S01]  /*10a90*/  SHF.R.S32.HI R18, RZ, 0x3, R18 ;  /* 0x00000003ff127819 */ /* 0x000fe20000011412 */
[----:B------:R-:W-:Y:S01]  /*10aa0*/  BSSY B0, `(.L_x_3841) ;  /* 0x000006e000007945 */ /* 0x000fe20003800000 */
[----:B------:R-:W-:Y:S02]  /*10ab0*/  SHF.R.S32.HI R76, RZ, 0x1f, R251 ;  /* 0x0000001fff4c7819 */ /* 0x000fe400000114fb */
[----:B------:R-:W-:Y:S02]  /*10ac0*/  SHF.R.S32.HI R78, RZ, 0x1f, R250 ;  /* 0x0000001fff4e7819 */ /* 0x000fe400000114fa */
[----:B---3--:R-:W-:Y:S02]  /*10ad0*/  SHF.R.S32.HI R5, RZ, 0x1f, R11 ;  /* 0x0000001fff057819 */ /* 0x008fe4000001140b */
[----:B----4-:R-:W-:-:S03]  /*10ae0*/  SHF.R.S32.HI R9, RZ, 0x1f, R14 ;  /* 0x0000001fff097819 */ /* 0x010fc6000001140e */
[C---:B------:R-:W-:Y:S02]  /*10af0*/  IMAD R6, R5.reuse, c[0x0][0x490], RZ ;  /* 0x0001240005067a24 */ /* 0x040fe400078e02ff */
[----:B------:R-:W-:Y:S02]  /*10b00*/  IMAD R5, R5, c[0x0][0x3e8], RZ ;  /* 0x0000fa0005057a24 */ /* 0x000fe400078e02ff */
[C---:B------:R-:W-:Y:S02]  /*10b10*/  IMAD R6, R11.reuse, c[0x0][0x494], R6 ;  /* 0x000125000b067a24 */ /* 0x040fe400078e0206 */
[C---:B------:R-:W-:Y:S02]  /*10b20*/  IMAD R10, R11.reuse, c[0x0][0x3ec], R5 ;  /* 0x0000fb000b0a7a24 */ /* 0x040fe400078e0205 */
[----:B--2---:R-:W-:Y:S02]  /*10b30*/  IMAD.IADD R4, R2, 0x1, R19 ;  /* 0x0000000102047824 */ /* 0x004fe400078e0213 */
[----:B------:R-:W-:-:S03]  /*10b40*/  IMAD.WIDE.U32 R2, R11, c[0x0][0x490], RZ ;  /* 0x000124000b027a25 */ /* 0x000fc600078e00ff */
[----:B------:R-:W-:Y:S01]  /*10b50*/  MOV R0, R4 ;  /* 0x0000000400007202 */ /* 0x000fe20000000f00 */
[----:B------:R-:W-:-:S04]  /*10b60*/  @P1 IMAD.HI.U32 R7, R4, c[0x0][0x4ec], RZ ;  /* 0x00013b0004071a27 */ /* 0x000fc800078e00ff */
[----:B------:R-:W-:Y:S01]  /*10b70*/  IMAD.IADD R3, R3, 0x1, R6 ;  /* 0x0000000103037824 */ /* 0x000fe200078e0206 */
[----:B------:R-:W-:Y:S01]  /*10b80*/  @P1 SHF.R.U32.HI R0, RZ, c[0x0][0x4f0], R7 ;  /* 0x00013c00ff001a19 */ /* 0x000fe20000011607 */
[----:B------:R-:W-:-:S04]  /*10b90*/  IMAD.WIDE.U32 R6, R11, c[0x0][0x3e8], RZ ;  /* 0x0000fa000b067a25 */ /* 0x000fc800078e00ff */
[----:B------:R-:W-:Y:S02]  /*10ba0*/  IMAD.MOV R8, RZ, RZ, -R0 ;  /* 0x000000ffff087224 */ /* 0x000fe400078e0a00 */
[----:B------:R-:W-:Y:S02]  /*10bb0*/  IMAD R11, R9, c[0x0][0x498], RZ ;  /* 0x00012600090b7a24 */ /* 0x000fe400078e02ff */
[----:B------:R-:W-:Y:S02]  /*10bc0*/  IMAD R8, R8, c[0x0][0x4e8], R4 ;  /* 0x00013a0008087a24 */ /* 0x000fe400078e0204 */
[C---:B------:R-:W-:Y:S01]  /*10bd0*/  IMAD.WIDE.U32 R4, R14.reuse, c[0x0][0x498], R2 ;  /* 0x000126000e047a25 */ /* 0x040fe200078e0002 */
[----:B------:R-:W-:Y:S02]  /*10be0*/  IADD3 R3, R7, R10, RZ ;  /* 0x0000000a07037210 */ /* 0x000fe40007ffe0ff */
[----:B------:R-:W-:Y:S01]  /*10bf0*/  SHF.R.S32.HI R7, RZ, 0x1f, R0 ;  /* 0x0000001fff077819 */ /* 0x000fe20000011400 */
[----:B------:R-:W-:Y:S01]  /*10c00*/  IMAD R11, R14, c[0x0][0x49c], R11 ;  /* 0x000127000e0b7a24 */ /* 0x000fe200078e020b */
[----:B------:R-:W-:Y:S01]  /*10c10*/  IADD3 R4, P0, R0, R4, RZ ;  /* 0x0000000400047210 */ /* 0x000fe20007f1e0ff */
[----:B------:R-:W-:Y:S01]  /*10c20*/  IMAD R9, R9, c[0x0][0x3f0], RZ ;  /* 0x0000fc0009097a24 */ /* 0x000fe200078e02ff */
[----:B------:R-:W-:Y:S01]  /*10c30*/  SHF.R.S32.HI R0, RZ, 0x1f, R8 ;  /* 0x0000001fff007819 */ /* 0x000fe20000011408 */
[----:B------:R-:W-:Y:S01]  /*10c40*/  IMAD.MOV.U32 R2, RZ, RZ, R6 ;  /* 0x000000ffff027224 */ /* 0x000fe200078e0006 */
[----:B------:R-:W-:Y:S01]  /*10c50*/  IADD3.X R5, R7, R5, R11, P0, !PT ;  /* 0x0000000507057210 */ /* 0x000fe200007fe40b */
[----:B------:R-:W-:-:S02]  /*10c60*/  IMAD R10, R14, c[0x0][0x3f4], R9 ;  /* 0x0000fd000e0a7a24 */ /* 0x000fc400078e0209 */
[----:B------:R-:W-:-:S04]  /*10c70*/  IMAD.WIDE.U32 R6, R14, c[0x0][0x3f0], R2 ;  /* 0x0000fc000e067a25 */ /* 0x000fc800078e0002 */
[----:B------:R-:W-:Y:S01]  /*10c80*/  IMAD.IADD R14, R12, 0x1, R19 ;  /* 0x000000010c0e7824 */ /* 0x000fe200078e0213 */
[----:B------:R-:W-:Y:S01]  /*10c90*/  SHF.R.S32.HI R12, RZ, 0x1f, R15 ;  /* 0x0000001fff0c7819 */ /* 0x000fe2000001140f */
[----:B------:R-:W-:Y:S02]  /*10ca0*/  IMAD R0, R0, c[0x0][0x488], RZ ;  /* 0x0001220000007a24 */ /* 0x000fe400078e02ff */
[----:B------:R-:W-:Y:S01]  /*10cb0*/  IMAD.WIDE.U32 R2, R8, c[0x0][0x488], R4 ;  /* 0x0001220008027a25 */ /* 0x000fe200078e0004 */
[----:B------:R-:W-:-:S03]  /*10cc0*/  LEA.HI R12, R12, R15, RZ, 0x5 ;  /* 0x0000000f0c0c7211 */ /* 0x000fc600078f28ff */
[----:B------:R-:W-:Y:S02]  /*10cd0*/  IMAD R9, R8, c[0x0][0x48c], R0 ;  /* 0x0001230008097a24 */ /* 0x000fe400078e0200 */
[----:B------:R-:W-:Y:S01]  /*10ce0*/  @P1 IMAD.HI.U32 R5, R14, c[0x0][0x4ec], RZ ;  /* 0x00013b000e051a27 */ /* 0x000fe200078e00ff */
[----:B------:R-:W-:Y:S02]  /*10cf0*/  LOP3.LUT R12, R12, 0xffffffe0, RZ, 0xc0, !PT ;  /* 0xffffffe00c0c7812 */ /* 0x000fe400078ec0ff */
[----:B------:R-:W-:Y:S01]  /*10d00*/  LEA R4, P0, R2, c[0x0][0x450], 0x2 ;  /* 0x0001140002047a11 */ /* 0x000fe200078010ff */
[----:B------:R-:W-:Y:S01]  /*10d10*/  IMAD.IADD R3, R3, 0x1, R9 ;  /* 0x0000000103037824 */ /* 0x000fe200078e0209 */
[----:B------:R-:W-:Y:S02]  /*10d20*/  MOV R0, R14 ;  /* 0x0000000e00007202 */ /* 0x000fe40000000f00 */
[----:B------:R-:W-:Y:S02]  /*10d30*/  @P1 SHF.R.U32.HI R0, RZ, c[0x0][0x4f0], R5 ;  /* 0x00013c00ff001a19 */ /* 0x000fe40000011605 */
[----:B------:R-:W-:-:S02]  /*10d40*/  IADD3 R12, -R12, R15, RZ ;  /* 0x0000000f0c0c7210 */ /* 0x000fc40007ffe1ff */
[----:B------:R-:W-:Y:S02]  /*10d50*/  LEA.HI.X R3, R2, c[0x0][0x454], R3, 0x2, P0 ;  /* 0x0001150002037a11 */ /* 0x000fe400000f1403 */
[----:B------:R-:W-:Y:S01]  /*10d60*/  SHF.R.S32.HI R5, RZ, 0x1f, R0 ;  /* 0x0000001fff057819 */ /* 0x000fe20000011400 */
[----:B------:R-:W-:Y:S01]  /*10d70*/  IMAD.IADD R2, R13, 0x1, R19 ;  /* 0x000000010d027824 */ /* 0x000fe200078e0213 */
[----:B------:R-:W-:Y:S01]  /*10d80*/  LOP3.LUT P0, RZ, R12, 0x3, RZ, 0xc0, !PT ;  /* 0x000000030cff7812 */ /* 0x000fe2000780c0ff */
[----:B------:R-:W-:Y:S01]  /*10d90*/  IMAD.IADD R7, R7, 0x1, R10 ;  /* 0x0000000107077824 */ /* 0x000fe200078e020a */
[----:B------:R-:W-:Y:S01]  /*10da0*/  SHFL.IDX PT, R12, R4, RZ, 0x1c1f ;  /* 0x001c1fff040c7589 */ /* 0x000fe200000e0000 */
[----:B------:R-:W-:-:S03]  /*10db0*/  IMAD R15, R5, c[0x0][0x3e0], RZ ;  /* 0x0000f800050f7a24 */ /* 0x000fc600078e02ff */
[----:B------:R-:W1:Y:S04]  /*10dc0*/  SHFL.IDX PT, R13, R3, RZ, 0x1c1f ;  /* 0x001c1fff030d7589 */ /* 0x000e6800000e0000 */
[----:B------:R-:W-:Y:S04]  /*10dd0*/  SHFL.IDX PT, R10, R4, 0x1, 0x1c1f ;  /* 0x003c1f00040a7f89 */ /* 0x000fe800000e0000 */
[----:B------:R-:W2:Y:S04]  /*10de0*/  SHFL.IDX PT, R11, R3, 0x1, 0x1c1f ;  /* 0x003c1f00030b7f89 */ /* 0x000ea800000e0000 */
[----:B------:R-:W-:Y:S04]  /*10df0*/  SHFL.IDX PT, R8, R4, 0x2, 0x1c1f ;  /* 0x005c1f0004087f89 */ /* 0x000fe800000e0000 */
[----:B------:R-:W3:Y:S04]  /*10e00*/  SHFL.IDX PT, R9, R3, 0x2, 0x1c1f ;  /* 0x005c1f0003097f89 */ /* 0x000ee800000e0000 */
[----:B------:R-:W-:Y:S04]  /*10e10*/  SHFL.IDX PT, R4, R4, 0x3, 0x1c1f ;  /* 0x007c1f0004047f89 */ /* 0x000fe800000e0000 */
[----:B------:R4:W1:Y:S01]  /*10e20*/  SHFL.IDX PT, R5, R3, 0x3, 0x1c1f ;  /* 0x007c1f0003057f89 */ /* 0x00086200000e0000 */
[----:B------:R-:W-:-:S02]  /*10e30*/  IADD3 R17, R2, 0x8, RZ ;  /* 0x0000000802117810 */ /* 0x000fc40007ffe0ff */
[----:B------:R-:W-:Y:S02]  /*10e40*/  ISETP.GE.OR P3, PT, R2, UR4, P0 ;  /* 0x0000000402007c0c */ /* 0x000fe40008766670 */
[----:B------:R-:W-:Y:S02]  /*10e50*/  ISETP.GE.OR P2, PT, R17, UR4, P0 ;  /* 0x0000000411007c0c */ /* 0x000fe40008746670 */
[C---:B------:R-:W-:Y:S01]  /*10e60*/  IADD3 R16, -R0.reuse, RZ, RZ ;  /* 0x000000ff00107210 */ /* 0x040fe20007ffe1ff */
[----:B------:R-:W-:Y:S01]  /*10e70*/  IMAD R15, R0, c[0x0][0x3e4], R15 ;  /* 0x0000f900000f7a24 */ /* 0x000fe200078e020f */
[C---:B----4-:R-:W-:Y:S02]  /*10e80*/  IADD3 R3, R2.reuse, 0x40, RZ ;  /* 0x0000004002037810 */ /* 0x050fe40007ffe0ff */
[----:B------:R-:W-:Y:S02]  /*10e90*/  IADD3 R2, R2, 0x48, RZ ;  /* 0x0000004802027810 */ /* 0x000fe40007ffe0ff */
[----:B------:R-:W-:-:S02]  /*10ea0*/  ISETP.GE.OR P1, PT, R3, UR4, P0 ;  /* 0x0000000403007c0c */ /* 0x000fc40008726670 */
[----:B------:R-:W-:Y:S01]  /*10eb0*/  ISETP.GE.OR P0, PT, R2, UR4, P0 ;  /* 0x0000000402007c0c */ /* 0x000fe20008706670 */
[----:B------:R-:W-:Y:S01]  /*10ec0*/  IMAD.WIDE.U32 R6, R0, c[0x0][0x3e0], R6 ;  /* 0x0000f80000067a25 */ /* 0x000fe200078e0006 */
[----:B-1----:R-:W-:Y:S03]  /*10ed0*/  @!P3 ST.E [R12.64], R59 ;  /* 0x0000003b0c00b985 */ /* 0x002fe6000c101906 */
[----:B------:R-:W-:Y:S01]  /*10ee0*/  IMAD R0, R16, c[0x0][0x4e8], R14 ;  /* 0x00013a0010007a24 */ /* 0x000fe200078e020e */
[----:B--2---:R-:W-:Y:S01]  /*10ef0*/  @!P2 ST.E [R10.64], R60 ;  /* 0x0000003c0a00a985 */ /* 0x004fe2000c101906 */
[----:B------:R-:W-:-:S04]  /*10f00*/  IMAD.IADD R3, R7, 0x1, R15 ;  /* 0x0000000107037824 */ /* 0x000fc800078e020f */
[----:B---3--:R1:W-:Y:S01]  /*10f10*/  @!P1 ST.E [R8.64], R61 ;  /* 0x0000003d08009985 */ /* 0x0083e2000c101906 */
[----:B------:R-:W-:-:S03]  /*10f20*/  SHF.R.S32.HI R7, RZ, 0x1f, R0 ;  /* 0x0000001fff077819 */ /* 0x000fc60000011400 */
[----:B------:R2:W-:Y:S04]  /*10f30*/  @!P0 ST.E [R4.64], R58 ;  /* 0x0000003a04008985 */ /* 0x0005e8000c101906 */
[----:B------:R2:W3:Y:S04]  /*10f40*/  LDS.128 R24, [R247+0x880] ;  /* 0x00088000f7187984 */ /* 0x0004e80000000c00 */
[----:B------:R2:W4:Y:S04]  /*10f50*/  LDS.128 R32, [R247+0x1080] ;  /* 0x00108000f7207984 */ /* 0x0005280000000c00 */
[----:B------:R2:W1:Y:S04]  /*10f60*/  LDS.128 R40, [R247+0x1880] ;  /* 0x00188000f7287984 */ /* 0x0004680000000c00 */
[----:B------:R2:W1:Y:S04]  /*10f70*/  LDS.128 R48, [R247+0x2080] ;  /* 0x00208000f7307984 */ /* 0x0004680000000c00 */
[----:B------:R2:W1:Y:S04]  /*10f80*/  LDS.128 R56, [R247+0x2880] ;  /* 0x00288000f7387984 */ /* 0x0004680000000c00 */
        /* <DEDUP_REMOVED lines=8> */
[----:B------:R2:W2:Y:S01]  /*11010*/  LDS.128 R72, [R247+0x7880] ;  /* 0x00788000f7487984 */ /* 0x0004a20000000c00 */
[----:B------:R-:W-:Y:S01]  /*11020*/  MOV R2, R6 ;  /* 0x0000000600027202 */ /* 0x000fe20000000f00 */
[----:B------:R-:W-:-:S04]  /*11030*/  IMAD R6, R7, c[0x0][0x3d8], RZ ;  /* 0x0000f60007067a24 */ /* 0x000fc800078e02ff */
[C---:B------:R-:W-:Y:S02]  /*11040*/  IMAD R6, R0.reuse, c[0x0][0x3dc], R6 ;  /* 0x0000f70000067a24 */ /* 0x040fe400078e0206 */
[----:B------:R-:W-:-:S04]  /*11050*/  IMAD.WIDE.U32 R2, R0, c[0x0][0x3d8], R2 ;  /* 0x0000f60000027a25 */ /* 0x000fc800078e0002 */
[----:B------:R-:W-:Y:S01]  /*11060*/  IMAD.IADD R0, R3, 0x1, R6 ;  /* 0x0000000103007824 */ /* 0x000fe200078e0206 */
[----:B-1----:R-:W-:Y:S02]  /*11070*/  LEA R8, P0, R2, c[0x0][0x380], 0x1 ;  /* 0x0000e00002087a11 */ /* 0x002fe400078008ff */
[----:B------:R-:W-:Y:S02]  /*11080*/  IADD3 R6, R18, R19, RZ ;  /* 0x0000001312067210 */ /* 0x000fe40007ffe0ff */
[----:B------:R-:W-:Y:S02]  /*11090*/  LEA.HI.X R7, R2, c[0x0][0x384], R0, 0x1, P0 ;  /* 0x0000e10002077a11 */ /* 0x000fe400000f0c00 */
[----:B------:R-:W-:Y:S01]  /*110a0*/  ISETP.GE.AND P0, PT, R6, UR4, PT ;  /* 0x0000000406007c0c */ /* 0x000fe2000bf06270 */
[----:B------:R1:W1:Y:S04]  /*110b0*/  SHFL.IDX PT, R0, R8, RZ, 0x181f ;  /* 0x00181fff08007589 */ /* 0x00026800000e0000 */
[----:B------:R1:W1:Y:S08]  /*110c0*/  SHFL.IDX PT, R3, R7, RZ, 0x181f ;  /* 0x00181fff07037589 */ /* 0x00027000000e0000 */
[----:B------:R-:W-:Y:S05]  /*110d0*/  @P0 BRA `(.L_x_3842) ;  /* 0x000000a000000947 */ /* 0x000fea0003800000 */
[----:B---34-:R-:W3:Y:S01]  /*110e0*/  LDS.128 R16, [R247+0x80] ;  /* 0x00008000f7107984 */ /* 0x018ee20000000c00 */
[----:B------:R-:W-:-:S02]  /*110f0*/  ISETP.GE.AND P3, PT, R250, c[0x0][0x3c8], PT ;  /* 0x0000f200fa007a0c */ /* 0x000fc40003f66270 */
[----:B------:R-:W-:Y:S01]  /*11100*/  ISETP.GE.AND P2, PT, R251, c[0x0][0x3c8], PT ;  /* 0x0000f200fb007a0c */ /* 0x000fe20003f46270 */
[----:B------:R-:W4:Y:S10]  /*11110*/  LDS.128 R12, [R247+0x4080] ;  /* 0x00408000f70c7984 */ /* 0x000f340000000c00 */
[----:B-12---:R-:W-:-:S02]  /*11120*/  @!P3 LEA R4, P1, R250, R0, 0x1 ;  /* 0x00000000fa04b211 */ /* 0x006fc400078208ff */
[C---:B------:R-:W-:Y:S02]  /*11130*/  @!P2 LEA R2, P0, R251.reuse, R0, 0x1 ;  /* 0x00000000fb02a211 */ /* 0x040fe400078008ff */
[-C--:B------:R-:W-:Y:S02]  /*11140*/  @!P3 LEA.HI.X R5, R250, R3.reuse, R78, 0x1, P1 ;  /* 0x00000003fa05b211 */ /* 0x080fe400008f0c4e */
[----:B------:R-:W-:-:S03]  /*11150*/  @!P2 LEA.HI.X R3, R251, R3, R76, 0x1, P0 ;  /* 0x00000003fb03a211 */ /* 0x000fc600000f0c4c */
[----:B---3--:R1:W-:Y:S04]  /*11160*/  @!P3 ST.E.128 [R4.64], R16 ;  /* 0x000000100400b985 */ /* 0x0083e8000c101d06 */
[----:B----4-:R1:W-:Y:S02]  /*11170*/  @!P2 ST.E.128 [R2.64], R12 ;  /* 0x0000000c0200a985 */ /* 0x0103e4000c101d06 */
.L_x_3842:
[----:B---34-:R-:W-:Y:S05]  /*11180*/  BSYNC B0 ;  /* 0x0000000000007941 */ /* 0x018fea0003800000 */
.L_x_3841:
[----:B-1----:R-:W-:Y:S01]  /*11190*/  IADD3 R2, R6, 0x10, RZ ;  /* 0x0000001006027810 */ /* 0x002fe20007ffe0ff */
[----:B------:R1:W3:Y:S01]  /*111a0*/  SHFL.IDX PT, R3, R7, 0x1, 0x181f ;  /* 0x00381f0007037f89 */ /* 0x0002e200000e0000 */
[----:B------:R-:W-:Y:S02]  /*111b0*/  BSSY B0, `(.L_x_3843) ;  /* 0x000000c000007945 */ /* 0x000fe40003800000 */
[----:B------:R-:W-:Y:S01]  /*111c0*/  ISETP.GE.AND P0, PT, R2, UR4, PT ;  /* 0x0000000402007c0c */ /* 0x000fe2000bf06270 */
[----:B------:R1:W4:-:S12]  /*111d0*/  SHFL.IDX PT, R0, R8, 0x1, 0x181f ;  /* 0x00381f0008007f89 */ /* 0x00031800000e0000 */
        /* <DEDUP_REMOVED lines=9> */
.L_x_3844:
[----:B------:R-:W-:Y:S05]  /*11270*/  BSYNC B0 ;  /* 0x0000000000007941 */ /* 0x000fea0003800000 */
.L_x_3843:
        /* <DEDUP_REMOVED lines=14> */
.L_x_3846:
[----:B------:R-:W-:Y:S05]  /*11360*/  BSYNC B0 ;  /* 0x0000000000007941 */ /* 0x000fea0003800000 */
.L_x_3845:
[----:B---3--:R-:W-:Y:S01]  /*11370*/  IADD3 R2, R6, 0x30, RZ ;  /* 0x0000003006027810 */ /* 0x008fe20007ffe0ff */
[----:B------:R3:W1:Y:S01]  /*11380*/  SHFL.IDX PT, R3, R7, 0x3, 0x181f ;  /* 0x00781f0007037f89 */ /* 0x00066200000e0000 */
        /* <DEDUP_REMOVED lines=8> */
[-C--:B-1----:R-:W-:Y:S02]  /*11410*/  @!P1 LEA.HI.X R5, R250, R3.reuse, R78, 0x1, P3 ;  /* 0x00000003fa059211 */ /* 0x082fe400018f0c4e */
[----:B------:R-:W-:-:S03]  /*11420*/  @!P0 LEA.HI.X R3, R251, R3, R76, 0x1, P2 ;  /* 0x00000003fb038211 */ /* 0x000fc600010f0c4c */
[----:B------:R1:W-:Y:S04]  /*11430*/  @!P1 ST.E.128 [R4.64], R40 ;  /* 0x0000002804009985 */ /* 0x0003e8000c101d06 */
[----:B------:R1:W-:Y:S02]  /*11440*/  @!P0 ST.E.128 [R2.64], R36 ;  /* 0x0000002402008985 */ /* 0x0003e4000c101d06 */
.L_x_3848:
[----:B------:R-:W-:Y:S05]  /*11450*/  BSYNC B0 ;  /* 0x0000000000007941 */ /* 0x000fea0003800000 */
.L_x_3847:
[----:B-1----:R-:W-:Y:S01]  /*11460*/  IADD3 R2, R6, 0x40, RZ ;  /* 0x0000004006027810 */ /* 0x002fe20007ffe0ff */
[----:B------:R1:W2:Y:S01]  /*11470*/  SHFL.IDX PT, R3, R7, 0x4, 0x181f ;  /* 0x00981f0007037f89 */ /* 0x0002a200000e0000 */
        /* <DEDUP_REMOVED lines=8> */
[-C--:B--2---:R-:W-:Y:S02]  /*11500*/  @!P1 LEA.HI.X R5, R250, R3.reuse, R78, 0x1, P3 ;  /* 0x00000003fa059211 */ /* 0x084fe400018f0c4e */
[----:B------:R-:W-:-:S03]  /*11510*/  @!P0 LEA.HI.X R3, R251, R3, R76, 0x1, P2 ;  /* 0x00000003fb038211 */ /* 0x000fc600010f0c4c */
[----:B------:R2:W-:Y:S04]  /*11520*/  @!P1 ST.E.128 [R4.64], R48 ;  /* 0x0000003004009985 */ /* 0x0005e8000c101d06 */
[----:B------:R2:W-:Y:S02]  /*11530*/  @!P0 ST.E.128 [R2.64], R44 ;  /* 0x0000002c02008985 */ /* 0x0005e4000c101d06 */
.L_x_3850:
[----:B------:R-:W-:Y:S05]  /*11540*/  BSYNC B0 ;  /* 0x0000000000007941 */ /* 0x000fea0003800000 */
.L_x_3849:
[----:B--2---:R-:W-:Y:S01]  /*11550*/  IADD3 R2, R6, 0x50, RZ ;  /* 0x0000005006027810 */ /* 0x004fe20007ffe0ff */
        /* <DEDUP_REMOVED lines=13> */
.L_x_3852:
[----:B------:R-:W-:Y:S05]  /*11630*/  BSYNC B0 ;  /* 0x0000000000007941 */ /* 0x000fea0003800000 */
.L_x_3851:
        /* <DEDUP_REMOVED lines=14> */
.L_x_3854:
[----:B------:R-:W-:Y:S05]  /*11720*/  BSYNC B0 ;  /* 0x0000000000007941 */ /* 0x000fea0003800000 */
.L_x_3853:
[----:B--2---:R-:W-:Y:S01]  /*11730*/  IADD3 R2, R6, 0x70, RZ ;  /* 0x0000007006027810 */ /* 0x004fe20007ffe0ff */
        /* <DEDUP_REMOVED lines=14> */
.L_x_3839:
        /* <DEDUP_REMOVED lines=13> */
[----:B-1----:R-:W-:-:S03]  /*118f0*/  IADD3 R6, R13, R3, RZ ;  /* 0x000000030d067210 */ /* 0x002fc60007ffe0ff */
        /* <DEDUP_REMOVED lines=28> */
.L_x_3857:
[----:B------:R-:W-:Y:S05]  /*11ac0*/  BSYNC B0 ;  /* 0x0000000000007941 */ /* 0x000fea0003800000 */
.L_x_3856:
        /* <DEDUP_REMOVED lines=31> */
.L_x_3916:
[----:B------:R-:W-:Y:S05]  /*11cc0*/  BRA.DIV ~URZ, `(.L_x_3859) ;  /* 0x000049327f007947 */ /* 0x000fea000b800000 */
[----:B------:R3:W4:Y:S02]  /*11cd0*/  SHFL.IDX PT, R0, R8, RZ, 0x181f ;  /* 0x00181fff08007589 */ /* 0x00072400000e0000 */
.L_x_3917:
        /* <DEDUP_REMOVED lines=21> */
.L_x_3861:
[----:B------:R-:W-:Y:S05]  /*11e30*/  BSYNC B0 ;  /* 0x0000000000007941 */ /* 0x000fea0003800000 */
.L_x_3860:
[----:B------:R-:W-:Y:S05]  /*11e40*/  BRA.DIV ~URZ, `(.L_x_3862) ;  /* 0x000048227f007947 */ /* 0x000fea000b800000 */
[----:B--2---:R2:W1:Y:S04]  /*11e50*/  SHFL.IDX PT, R9, R7, 0x1, 0x181f ;  /* 0x00381f0007097f89 */ /* 0x00446800000e0000 */
[----:B----4-:R2:W4:Y:S02]  /*11e60*/  SHFL.IDX PT, R0, R8, 0x1, 0x181f ;  /* 0x00381f0008007f89 */ /* 0x01052400000e0000 */
.L_x_3918:
        /* <DEDUP_REMOVED lines=14> */
.L_x_3864:
[----:B------:R-:W-:Y:S05]  /*11f50*/  BSYNC B0 ;  /* 0x0000000000007941 */ /* 0x000fea0003800000 */
.L_x_3863:
[----:B------:R-:W-:Y:S05]  /*11f60*/  BRA.DIV ~URZ, `(.L_x_3865) ;  /* 0x000047d27f007947 */ /* 0x000fea000b800000 */
[----:B------:R1:W2:Y:S02]  /*11f70*/  SHFL.IDX PT, R9, R7, 0x2, 0x181f ;  /* 0x00581f0007097f89 */ /* 0x0002a400000e0000 */
.L_x_3919:
[----:B------:R-:W-:Y:S05]  /*11f80*/  BRA.DIV ~URZ, `(.L_x_3866) ;  /* 0x000048227f007947 */ /* 0x000fea000b800000 */
[----:B----4-:R4:W1:Y:S02]  /*11f90*/  SHFL.IDX PT, R0, R8, 0x2, 0x181f ;  /* 0x00581f0008007f89 */ /* 0x01086400000e0000 */
.L_x_3920:
        /* <DEDUP_REMOVED lines=14> */
.L_x_3868:
[----:B------:R-:W-:Y:S05]  /*12080*/  BSYNC B0 ;  /* 0x0000000000007941 */ /* 0x000fea0003800000 */
.L_x_3867:
[----:B------:R-:W-:Y:S05]  /*12090*/  BRA.DIV ~URZ, `(.L_x_3869) ;  /* 0x000047827f007947 */ /* 0x000fea000b800000 */
[----:B--2---:R2:W1:Y:S04]  /*120a0*/  SHFL.IDX PT, R9, R7, 0x3, 0x181f ;  /* 0x00781f0007097f89 */ /* 0x00446800000e0000 */
[----:B------:R2:W3:Y:S02]  /*120b0*/  SHFL.IDX PT, R0, R8, 0x3, 0x181f ;  /* 0x00781f0008007f89 */ /* 0x0004e400000e0000 */
.L_x_3921:
        /* <DEDUP_REMOVED lines=10> */
[-C--:B------:R-:W-:Y:S02]  /*12160*/  @!P1 LEA.HI.X R5, R250, R9.reuse, R12, 0x1, P3 ;  /* 0x00000009fa059211 */ /* 0x080fe400018f0c0c */
[----:B------:R-:W-:-:S03]  /*12170*/  @!P0 LEA.HI.X R3, R251, R9, R11, 0x1, P2 ;  /* 0x00000009fb038211 */ /* 0x000fc600010f0c0b */
[----:B------:R1:W-:Y:S04]  /*12180*/  @!P1 ST.E.128 [R4.64], RZ ;  /* 0x000000ff04009985 */ /* 0x0003e8000c101d06 */
[----:B------:R1:W-:Y:S02]  /*12190*/  @!P0 ST.E.128 [R2.64], RZ ;  /* 0x000000ff02008985 */ /* 0x0003e4000c101d06 */
.L_x_3871:
[----:B------:R-:W-:Y:S05]  /*121a0*/  BSYNC B0 ;  /* 0x0000000000007941 */ /* 0x000fea0003800000 */
.L_x_3870:
[----:B------:R-:W-:Y:S05]  /*121b0*/  BRA.DIV ~URZ, `(.L_x_3872) ;  /* 0x000047327f007947 */ /* 0x000fea000b800000 */
[----:B------:R1:W2:Y:S02]  /*121c0*/  SHFL.IDX PT, R9, R7, 0x4, 0x181f ;  /* 0x00981f0007097f89 */ /* 0x0002a400000e0000 */
.L_x_3922:
[----:B------:R-:W-:Y:S05]  /*121d0*/  BRA.DIV ~URZ, `(.L_x_3873) ;  /* 0x000047827f007947 */ /* 0x000fea000b800000 */
[----:B---3--:R3:W1:Y:S02]  /*121e0*/  SHFL.IDX PT, R0, R8, 0x4, 0x181f ;  /* 0x00981f0008007f89 */ /* 0x00866400000e0000 */
.L_x_3923:
        /* <DEDUP_REMOVED lines=14> */
.L_x_3875:
[----:B------:R-:W-:Y:S05]  /*122d0*/  BSYNC B0 ;  /* 0x0000000000007941 */ /* 0x000fea0003800000 */
.L_x_3874:
[----:B------:R-:W-:Y:S05]  /*122e0*/  BRA.DIV ~URZ, `(.L_x_3876) ;  /* 0x000046e27f007947 */ /* 0x000fea000b800000 */
[----:B--2---:R2:W1:Y:S04]  /*122f0*/  SHFL.IDX PT, R9, R7, 0x5, 0x181f ;  /* 0x00b81f0007097f89 */ /* 0x00446800000e0000 */
[----:B------:R2:W3:Y:S02]  /*12300*/  SHFL.IDX PT, R0, R8, 0x5, 0x181f ;  /* 0x00b81f0008007f89 */ /* 0x0004e400000e0000 */
.L_x_3924:
        /* <DEDUP_REMOVED lines=14> */
.L_x_3878:
[----:B------:R-:W-:Y:S05]  /*123f0*/  BSYNC B0 ;  /* 0x0000000000007941 */ /* 0x000fea0003800000 */
.L_x_3877:
[----:B------:R-:W-:Y:S05]  /*12400*/  BRA.DIV ~URZ, `(.L_x_3879) ;  /* 0x000046927f007947 */ /* 0x000fea000b800000 */
[----:B------:R1:W2:Y:S02]  /*12410*/  SHFL.IDX PT, R9, R7, 0x6, 0x181f ;  /* 0x00d81f0007097f89 */ /* 0x0002a400000e0000 */
.L_x_3925:
[----:B------:R-:W-:Y:S05]  /*12420*/  BRA.DIV ~URZ, `(.L_x_3880) ;  /* 0x000046e27f007947 */ /* 0x000fea000b800000 */
[----:B---3--:R3:W1:Y:S02]  /*12430*/  SHFL.IDX PT, R0, R8, 0x6, 0x181f ;  /* 0x00d81f0008007f89 */ /* 0x00866400000e0000 */
.L_x_3926:
        /* <DEDUP_REMOVED lines=14> */
.L_x_3882:
[----:B------:R-:W-:Y:S05]  /*12520*/  BSYNC B0 ;  /* 0x0000000000007941 */ /* 0x000fea0003800000 */
.L_x_3881:
[----:B------:R-:W-:Y:S05]  /*12530*/  BRA.DIV ~URZ, `(.L_x_3883) ;  /* 0x000046427f007947 */ /* 0x000fea000b800000 */
[----:B--2---:R-:W2:Y:S04]  /*12540*/  SHFL.IDX PT, R7, R7, 0x7, 0x181f ;  /* 0x00f81f0007077f89 */ /* 0x004ea800000e0000 */
[----:B------:R1:W3:Y:S02]  /*12550*/  SHFL.IDX PT, R0, R8, 0x7, 0x181f ;  /* 0x00f81f0008007f89 */ /* 0x0002e400000e0000 */
.L_x_3927:
[----:B------:R-:W-:-:S04]  /*12560*/  IADD3 R6, R6, 0x70, RZ ;  /* 0x0000007006067810 */ /* 0x000fc80007ffe0ff */
[----:B------:R-:W-:-:S13]  /*12570*/  ISETP.GE.AND P0, PT, R6, R10, PT ;  /* 0x0000000a0600720c */ /* 0x000fda0003f06270 */
[----:B------:R-:W-:Y:S05]  /*12580*/  @P0 BRA `(.L_x_3855) ;  /* 0x000000a000000947 */ /* 0x000fea0003800000 */
[----:B------:R-:W-:Y:S02]  /*12590*/  ISETP.GE.AND P1, PT, R250, c[0x0][0x3c8], PT ;  /* 0x0000f200fa007a0c */ /* 0x000fe40003f26270 */
[----:B------:R-:W-:Y:S02]  /*125a0*/  ISETP.GE.AND P0, PT, R251, c[0x0][0x3c8], PT ;  /* 0x0000f200fb007a0c */ /* 0x000fe40003f06270 */
[----:B------:R-:W-:Y:S02]  /*125b0*/  SHF.R.S32.HI R9, RZ, 0x1f, R250 ;  /* 0x0000001fff097819 */ /* 0x000fe400000114fa */
[----:B-1-34-:R-:W-:-:S07]  /*125c0*/  SHF.R.S32.HI R8, RZ, 0x1f, R251 ;  /* 0x0000001fff087819 */ /* 0x01afce00000114fb */
[CC--:B------:R-:W-:Y:S02]  /*125d0*/  @!P1 LEA R4, P3, R250.reuse, R0.reuse, 0x1 ;  /* 0x00000000fa049211 */ /* 0x0c0fe400078608ff */
[C---:B------:R-:W-:Y:S02]  /*125e0*/  @!P0 LEA R2, P2, R251.reuse, R0, 0x1 ;  /* 0x00000000fb028211 */ /* 0x040fe400078408ff */
[-C--:B--2---:R-:W-:Y:S02]  /*125f0*/  @!P1 LEA.HI.X R5, R250, R7.reuse, R9, 0x1, P3 ;  /* 0x00000007fa059211 */ /* 0x084fe400018f0c09 */
[----:B------:R-:W-:-:S03]  /*12600*/  @!P0 LEA.HI.X R3, R251, R7, R8, 0x1, P2 ;  /* 0x00000007fb038211 */ /* 0x000fc600010f0c08 */
[----:B------:R1:W-:Y:S04]  /*12610*/  @!P1 ST.E.128 [R4.64], RZ ;  /* 0x000000ff04009985 */ /* 0x0003e8000c101d06 */
[----:B------:R1:W-:Y:S02]  /*12620*/  @!P0 ST.E.128 [R2.64], RZ ;  /* 0x000000ff02008985 */ /* 0x0003e4000c101d06 */
.L_x_3855:
[----:B------:R-:W-:Y:S05]  /*12630*/  BSYNC B1 ;  /* 0x0000000000017941 */ /* 0x000fea0003800000 */
.L_x_3838:
        /* <DEDUP_REMOVED lines=9> */
[----:B---3--:R3:W4:Y:S02]  /*126d0*/  SHFL.IDX PT, R0, R77, RZ, 0x1f ;  /* 0x00001fff4d007589 */ /* 0x00872400000e0000 */
.L_x_3928:
[----:B------:R-:W-:Y:S01]  /*126e0*/  WARPSYNC 0xffffffff ;  /* 0xffffffff00007948 */ /* 0x000fe20003800000 */
[----:B------:R-:W-:Y:S06]  /*126f0*/  BAR.SYNC.DEFER_BLOCKING 0x4, 0x80 ;  /* 0x0102000000007b1d */ /* 0x000fec0000010000 */
[----:B----4-:R4:W-:Y:S04]  /*12700*/  STL [R1+0x58], R0 ;  /* 0x0000580001007387 */ /* 0x0109e80000100800 */
[----:B------:R4:W-:Y:S04]  /*12710*/  @!P4 STS [0x10100], R77 ;  /* 0x0101004dff00c388 */ /* 0x0009e80000000800 */
[----:B------:R-:W-:Y:S06]  /*12720*/  BAR.ARV 0x5, 0x80 ;  /* 0x0142000000007b1d */ /* 0x000fec0000002000 */
.L_x_3884:
[----:B---34-:R-:W3:Y:S02]  /*12730*/  LDL R0, [R1+0x58] ;  /* 0x0000580001007983 */ /* 0x018ee40000100800 */
[----:B---3--:R-:W-:-:S13]  /*12740*/  ISETP.GE.AND P0, PT, R0, c[0x0][0x538], PT ;  /* 0x00014e0000007a0c */ /* 0x008fda0003f06270 */
[----:B-12---:R-:W-:Y:S01]  /*12750*/  @P0 CALL.REL.NOINC `(.L_x_3886) ;  /* 0x0000001000000944 */ /* 0x006fe20003c00000 */
[----:B------:R-:W-:Y:S05]  /*12760*/  BRA `(.L_x_3887) ;  /* 0xfffee14000007947 */ /* 0x000fea000383ffff */
.L_x_3886:
[----:B------:R-:W-:Y:S05]  /*12770*/  EXIT ;  /* 0x000000000000794d */ /* 0x000fea0003800000 */
.L_x_3782:
[----:B------:R-:W-:Y:S01]  /*12780*/  IMAD.MOV.U32 R143, RZ, RZ, R7 ;  /* 0x000000ffff8f7224 */ /* 0x000fe200078e0007 */
[----:B------:R-:W-:Y:S01]  /*12790*/  MOV R252, RZ ;  /* 0x000000ff00fc7202 */ /* 0x000fe20000000f00 */
[----:B------:R-:W-:Y:S01]  /*127a0*/  IMAD.MOV.U32 R3, RZ, RZ, 0x181f ;  /* 0x0000181fff037424 */ /* 0x000fe200078e00ff */
[----:B------:R-:W-:Y:S02]  /*127b0*/  MOV R2, 0x127d0 ;  /* 0x000127d000027802 */ /* 0x000fe40000000f00 */
[----:B-----5:R-:W-:Y:S05]  /*127c0*/  CALL.REL.NOINC `($__internal_13_$__cuda_sm70_shflsync_idx_p) ;  /* 0x0000455000007944 */ /* 0x020fea0003c00000 */
[----:B------:R-:W-:Y:S01]  /*127d0*/  MOV R9, R143 ;  /* 0x0000008f00097202 */ /* 0x000fe20000000f00 */
[----:B-1---5:R-:W-:Y:S05]  /*127e0*/  BRA `(.L_x_3888) ;  /* 0xfffeed5000007947 */ /* 0x022fea000383ffff */
.L_x_3783:
[----:B------:R-:W-:Y:S01]  /*127f0*/  IMAD.MOV.U32 R143, RZ, RZ, R8 ;  /* 0x000000ffff8f7224 */ /* 0x000fe200078e0008 */
[----:B------:R-:W-:Y:S01]  /*12800*/  MOV R252, RZ ;  /* 0x000000ff00fc7202 */ /* 0x000fe20000000f00 */
[----:B------:R-:W-:Y:S01]  /*12810*/  IMAD.MOV.U32 R3, RZ, RZ, 0x181f ;  /* 0x0000181fff037424 */ /* 0x000fe200078e00ff */
[----:B------:R-:W-:Y:S02]  /*12820*/  MOV R2, 0x12840 ;  /* 0x0001284000027802 */ /* 0x000fe40000000f00 */
[----:B-12--5:R-:W-:Y:S05]  /*12830*/  CALL.REL.NOINC `($__internal_13_$__cuda_sm70_shflsync_idx_p) ;  /* 0x000044e000007944 */ /* 0x026fea0003c00000 */
[----:B-----5:R-:W-:Y:S01]  /*12840*/  MOV R0, R143 ;  /* 0x0000008f00007202 */ /* 0x020fe20000000f00 */
[----:B-1----:R-:W-:Y:S05]  /*12850*/  BRA `(.L_x_3889) ;  /* 0xfffeed0000007947 */ /* 0x002fea000383ffff */
.L_x_3786:
[----:B------:R-:W-:Y:S01]  /*12860*/  IMAD.MOV.U32 R143, RZ, RZ, R7 ;  /* 0x000000ffff8f7224 */ /* 0x000fe200078e0007 */
[----:B------:R-:W-:Y:S01]  /*12870*/  MOV R252, 0x1 ;  /* 0x0000000100fc7802 */ /* 0x000fe20000000f00 */
[----:B-1----:R-:W-:Y:S01]  /*12880*/  IMAD.MOV.U32 R3, RZ, RZ, 0x181f ;  /* 0x0000181fff037424 */ /* 0x002fe200078e00ff */
[----:B------:R-:W-:-:S02]  /*12890*/  MOV R2, 0x128b0 ;  /* 0x000128b000027802 */ /* 0x000fc40000000f00 */
[----:B--2-45:R-:W-:Y:S05]  /*128a0*/  CALL.REL.NOINC `($__internal_13_$__cuda_sm70_shflsync_idx_p) ;  /* 0x0000447000007944 */ /* 0x034fea0003c00000 */
[----:B------:R-:W-:Y:S01]  /*128b0*/  IMAD.MOV.U32 R9, RZ, RZ, R143 ;  /* 0x000000ffff097224 */ /* 0x000fe200078e008f */
[----:B------:R-:W-:Y:S01]  /*128c0*/  MOV R252, 0x1 ;  /* 0x0000000100fc7802 */ /* 0x000fe20000000f00 */
[----:B------:R-:W-:Y:S01]  /*128d0*/  IMAD.MOV.U32 R143, RZ, RZ, R8 ;  /* 0x000000ffff8f7224 */ /* 0x000fe200078e0008 */
[----:B------:R-:W-:-:S02]  /*128e0*/  MOV R3, 0x181f ;  /* 0x0000181f00037802 */ /* 0x000fc40000000f00 */
[----:B------:R-:W-:Y:S02]  /*128f0*/  MOV R2, 0x12910 ;  /* 0x0001291000027802 */ /* 0x000fe40000000f00 */
[----:B-1---5:R-:W-:Y:S05]  /*12900*/  CALL.REL.NOINC `($__internal_13_$__cuda_sm70_shflsync_idx_p) ;  /* 0x0000441000007944 */ /* 0x022fea0003c00000 */
[----:B-----5:R-:W-:Y:S01]  /*12910*/  MOV R0, R143 ;  /* 0x0000008f00007202 */ /* 0x020fe20000000f00 */
[----:B-1----:R-:W-:Y:S05]  /*12920*/  BRA `(.L_x_3890) ;  /* 0xfffeedd000007947 */ /* 0x002fea000383ffff */
.L_x_3789:
[----:B------:R-:W-:Y:S01]  /*12930*/  IMAD.MOV.U32 R143, RZ, RZ, R7 ;  /* 0x000000ffff8f7224 */ /* 0x000fe200078e0007 */
[----:B------:R-:W-:Y:S01]  /*12940*/  MOV R252, 0x2 ;  /* 0x0000000200fc7802 */ /* 0x000fe20000000f00 */
[----:B-1----:R-:W-:Y:S01]  /*12950*/  IMAD.MOV.U32 R3, RZ, RZ, 0x181f ;  /* 0x0000181fff037424 */ /* 0x002fe200078e00ff */
[----:B------:R-:W-:Y:S02]  /*12960*/  MOV R2, 0x12980 ;  /* 0x0001298000027802 */ /* 0x000fe40000000f00 */
[----:B--2345:R-:W-:Y:S05]  /*12970*/  CALL.REL.NOINC `($__internal_13_$__cuda_sm70_shflsync_idx_p) ;  /* 0x000043a000007944 */ /* 0x03cfea0003c00000 */
[----:B------:R-:W-:Y:S01]  /*12980*/  MOV R9, R143 ;  /* 0x0000008f00097202 */ /* 0x000fe20000000f00 */
[----:B-1---5:R-:W-:Y:S05]  /*12990*/  BRA `(.L_x_3891) ;  /* 0xfffeee8000007947 */ /* 0x022fea000383ffff */
.L_x_3790:
[----:B------:R-:W-:Y:S01]  /*129a0*/  IMAD.MOV.U32 R143, RZ, RZ, R8 ;  /* 0x000000ffff8f7224 */ /* 0x000fe200078e0008 */
[----:B------:R-:W-:Y:S01]  /*129b0*/  MOV R252, 0x2 ;  /* 0x0000000200fc7802 */ /* 0x000fe20000000f00 */
[----:B-1----:R-:W-:Y:S01]  /*129c0*/  IMAD.MOV.U32 R3, RZ, RZ, 0x181f ;  /* 0x0000181fff037424 */ /* 0x002fe200078e00ff */
[----:B------:R-:W-:Y:S02]  /*129d0*/  MOV R2, 0x129f0 ;  /* 0x000129f000027802 */ /* 0x000fe40000000f00 */
[----:B--2345:R-:W-:Y:S05]  /*129e0*/  CALL.REL.NOINC `($__internal_13_$__cuda_sm70_shflsync_idx_p) ;  /* 0x0000433000007944 */ /* 0x03cfea0003c00000 */
[----:B-----5:R-:W-:Y:S01]  /*129f0*/  MOV R0, R143 ;  /* 0x0000008f00007202 */ /* 0x020fe20000000f00 */
[----:B-1----:R-:W-:Y:S05]  /*12a00*/  BRA `(.L_x_3892) ;  /* 0xfffeee3000007947 */ /* 0x002fea000383ffff */
.L_x_3793:
[----:B------:R-:W-:Y:S01]  /*12a10*/  IMAD.MOV.U32 R143, RZ, RZ, R7 ;  /* 0x000000ffff8f7224 */ /* 0x000fe200078e0007 */
[----:B------:R-:W-:Y:S01]  /*12a20*/  MOV R252, 0x3 ;  /* 0x0000000300fc7802 */ /* 0x000fe20000000f00 */
[----:B-1----:R-:W-:Y:S01]  /*12a30*/  IMAD.MOV.U32 R3, RZ, RZ, 0x181f ;  /* 0x0000181fff037424 */ /* 0x002fe200078e00ff */
[----:B------:R-:W-:-:S02]  /*12a40*/  MOV R2, 0x12a60 ;  /* 0x00012a6000027802 */ /* 0x000fc40000000f00 */
[----:B--2345:R-:W-:Y:S05]  /*12a50*/  CALL.REL.NOINC `($__internal_13_$__cuda_sm70_shflsync_idx_p) ;  /* 0x000042c000007944 */ /* 0x03cfea0003c00000 */
        /* <DEDUP_REMOVED lines=8> */
.L_x_3796:
[----:B------:R-:W-:Y:S01]  /*12ae0*/  IMAD.MOV.U32 R143, RZ, RZ, R7 ;  /* 0x000000ffff8f7224 */ /* 0x000fe200078e0007 */
[----:B------:R-:W-:Y:S01]  /*12af0*/  MOV R252, 0x4 ;  /* 0x0000000400fc7802 */ /* 0x000fe20000000f00 */
[----:B-1----:R-:W-:Y:S01]  /*12b00*/  IMAD.MOV.U32 R3, RZ, RZ, 0x181f ;  /* 0x0000181fff037424 */ /* 0x002fe200078e00ff */
[----:B------:R-:W-:Y:S02]  /*12b10*/  MOV R2, 0x12b30 ;  /* 0x00012b3000027802 */ /* 0x000fe40000000f00 */
[----:B--2345:R-:W-:Y:S05]  /*12b20*/  CALL.REL.NOINC `($__internal_13_$__cuda_sm70_shflsync_idx_p) ;  /* 0x000041f000007944 */ /* 0x03cfea0003c00000 */
[----:B------:R-:W-:Y:S01]  /*12b30*/  MOV R9, R143 ;  /* 0x0000008f00097202 */ /* 0x000fe20000000f00 */
[----:B-1---5:R-:W-:Y:S05]  /*12b40*/  BRA `(.L_x_3894) ;  /* 0xfffeef4000007947 */ /* 0x022fea000383ffff */
.L_x_3797:
[----:B------:R-:W-:Y:S01]  /*12b50*/  IMAD.MOV.U32 R143, RZ, RZ, R8 ;  /* 0x000000ffff8f7224 */ /* 0x000fe200078e0008 */
[----:B------:R-:W-:Y:S01]  /*12b60*/  MOV R252, 0x4 ;  /* 0x0000000400fc7802 */ /* 0x000fe20000000f00 */
[----:B-1----:R-:W-:Y:S01]  /*12b70*/  IMAD.MOV.U32 R3, RZ, RZ, 0x181f ;  /* 0x0000181fff037424 */ /* 0x002fe200078e00ff */
[----:B------:R-:W-:Y:S02]  /*12b80*/  MOV R2, 0x12ba0 ;  /* 0x00012ba000027802 */ /* 0x000fe40000000f00 */
[----:B--2345:R-:W-:Y:S05]  /*12b90*/  CALL.REL.NOINC `($__internal_13_$__cuda_sm70_shflsync_idx_p) ;  /* 0x0000418000007944 */ /* 0x03cfea0003c00000 */
[----:B-----5:R-:W-:Y:S01]  /*12ba0*/  MOV R0, R143 ;  /* 0x0000008f00007202 */ /* 0x020fe20000000f00 */
[----:B-1----:R-:W-:Y:S05]  /*12bb0*/  BRA `(.L_x_3895) ;  /* 0xfffeeef000007947 */ /* 0x002fea000383ffff */
.L_x_3800:
        /* <DEDUP_REMOVED lines=13> */
.L_x_3803:
[----:B------:R-:W-:Y:S01]  /*12c90*/  IMAD.MOV.U32 R143, RZ, RZ, R7 ;  /* 0x000000ffff8f7224 */ /* 0x000fe200078e0007 */
[----:B------:R-:W-:Y:S01]  /*12ca0*/  MOV R252, 0x6 ;  /* 0x0000000600fc7802 */ /* 0x000fe20000000f00 */
[----:B-1----:R-:W-:Y:S01]  /*12cb0*/  IMAD.MOV.U32 R3, RZ, RZ, 0x181f ;  /* 0x0000181fff037424 */ /* 0x002fe200078e00ff */
[----:B------:R-:W-:Y:S02]  /*12cc0*/  MOV R2, 0x12ce0 ;  /* 0x00012ce000027802 */ /* 0x000fe40000000f00 */
[----:B--2345:R-:W-:Y:S05]  /*12cd0*/  CALL.REL.NOINC `($__internal_13_$__cuda_sm70_shflsync_idx_p) ;  /* 0x0000404000007944 */ /* 0x03cfea0003c00000 */
[----:B------:R-:W-:Y:S01]  /*12ce0*/  MOV R9, R143 ;  /* 0x0000008f00097202 */ /* 0x000fe20000000f00 */
[----:B-1---5:R-:W-:Y:S05]  /*12cf0*/  BRA `(.L_x_3897) ;  /* 0xfffef00000007947 */ /* 0x022fea000383ffff */
.L_x_3804:
[----:B------:R-:W-:Y:S01]  /*12d00*/  IMAD.MOV.U32 R143, RZ, RZ, R8 ;  /* 0x000000ffff8f7224 */ /* 0x000fe200078e0008 */
[----:B------:R-:W-:Y:S01]  /*12d10*/  MOV R252, 0x6 ;  /* 0x0000000600fc7802 */ /* 0x000fe20000000f00 */
[----:B-1----:R-:W-:Y:S01]  /*12d20*/  IMAD.MOV.U32 R3, RZ, RZ, 0x181f ;  /* 0x0000181fff037424 */ /* 0x002fe200078e00ff */
[----:B------:R-:W-:Y:S02]  /*12d30*/  MOV R2, 0x12d50 ;  /* 0x00012d5000027802 */ /* 0x000fe40000000f00 */
[----:B--2345:R-:W-:Y:S05]  /*12d40*/  CALL.REL.NOINC `($__internal_13_$__cuda_sm70_shflsync_idx_p) ;  /* 0x00003fd000007944 */ /* 0x03cfea0003c00000 */
[----:B-----5:R-:W-:Y:S01]  /*12d50*/  MOV R0, R143 ;  /* 0x0000008f00007202 */ /* 0x020fe20000000f00 */
[----:B-1----:R-:W-:Y:S05]  /*12d60*/  BRA `(.L_x_3898) ;  /* 0xfffeefb000007947 */ /* 0x002fea000383ffff */
.L_x_3807:
        /* <DEDUP_REMOVED lines=13> */
.L_x_3810:
[----:B------:R-:W-:Y:S01]  /*12e40*/  IMAD.MOV.U32 R143, RZ, RZ, R0 ;  /* 0x000000ffff8f7224 */ /* 0x000fe200078e0000 */
[----:B------:R-:W-:Y:S01]  /*12e50*/  MOV R252, RZ ;  /* 0x000000ff00fc7202 */ /* 0x000fe20000000f00 */
[----:B------:R-:W-:Y:S01]  /*12e60*/  IMAD.MOV.U32 R3, RZ, RZ, 0x181f ;  /* 0x0000181fff037424 */ /* 0x000fe200078e00ff */
[----:B------:R-:W-:Y:S02]  /*12e70*/  MOV R2, 0x12e90 ;  /* 0x00012e9000027802 */ /* 0x000fe40000000f00 */
[----:B------:R-:W-:Y:S05]  /*12e80*/  CALL.REL.NOINC `($__internal_13_$__cuda_sm70_shflsync_idx_p) ;  /* 0x00003e9000007944 */ /* 0x000fea0003c00000 */
[----:B------:R-:W-:Y:S01]  /*12e90*/  MOV R8, R143 ;  /* 0x0000008f00087202 */ /* 0x000fe20000000f00 */
[----:B-1---5:R-:W-:Y:S05]  /*12ea0*/  BRA `(.L_x_3900) ;  /* 0xffff095000007947 */ /* 0x022fea000383ffff */
.L_x_3811:
[----:B------:R-:W-:Y:S01]  /*12eb0*/  IMAD.MOV.U32 R143, RZ, RZ, R4 ;  /* 0x000000ffff8f7224 */ /* 0x000fe200078e0004 */
[----:B------:R-:W-:Y:S01]  /*12ec0*/  MOV R252, RZ ;  /* 0x000000ff00fc7202 */ /* 0x000fe20000000f00 */
[----:B------:R-:W-:Y:S01]  /*12ed0*/  IMAD.MOV.U32 R3, RZ, RZ, 0x181f ;  /* 0x0000181fff037424 */ /* 0x000fe200078e00ff */
[----:B------:R-:W-:Y:S02]  /*12ee0*/  MOV R2, 0x12f00 ;  /* 0x00012f0000027802 */ /* 0x000fe40000000f00 */
[----:B-12---:R-:W-:Y:S05]  /*12ef0*/  CALL.REL.NOINC `($__internal_13_$__cuda_sm70_shflsync_idx_p) ;  /* 0x00003e2000007944 */ /* 0x006fea0003c00000 */
[----:B------:R-:W-:Y:S01]  /*12f00*/  ISETP.GE.AND P2, PT, R250, c[0x0][0x1d4], PT ;  /* 0x00007500fa007a0c */ /* 0x000fe20003f46270 */
[----:B------:R-:W-:Y:S01]  /*12f10*/  IMAD.MOV.U32 R252, RZ, RZ, 0x1 ;  /* 0x00000001fffc7424 */ /* 0x000fe200078e00ff */
[----:B------:R-:W-:-:S02]  /*12f20*/  ISETP.GE.AND P0, PT, R251, c[0x0][0x1d4], PT ;  /* 0x00007500fb007a0c */ /* 0x000fc40003f06270 */
[C---:B------:R-:W-:Y:S02]  /*12f30*/  IADD3 R6, P6, R143.reuse, R67, RZ ;  /* 0x000000438f067210 */ /* 0x040fe40007fde0ff */
[----:B------:R-:W-:Y:S01]  /*12f40*/  IADD3 R2, P5, R143, R152, RZ ;  /* 0x000000988f027210 */ /* 0x000fe20007fbe0ff */
[----:B-----5:R-:W-:Y:S01]  /*12f50*/  IMAD.MOV.U32 R143, RZ, RZ, R0 ;  /* 0x000000ffff8f7224 */ /* 0x020fe200078e0000 */
        /* <DEDUP_REMOVED lines=8> */
[----:B--2---:R-:W-:Y:S01]  /*12fe0*/  SEL R6, RZ, 0x10, P2 ;  /* 0x00000010ff067807 */ /* 0x004fe20001000000 */
[----:B---3--:R-:W-:Y:S01]  /*12ff0*/  IMAD.MOV.U32 R3, RZ, RZ, 0x181f ;  /* 0x0000181fff037424 */ /* 0x008fe200078e00ff */
[----:B------:R-:W-:Y:S02]  /*13000*/  MOV R2, 0x13020 ;  /* 0x0001302000027802 */ /* 0x000fe40000000f00 */
[----:B-1----:R-:W-:Y:S05]  /*13010*/  CALL.REL.NOINC `($__internal_13_$__cuda_sm70_shflsync_idx_p) ;  /* 0x00003d0000007944 */ /* 0x002fea0003c00000 */
[----:B------:R-:W-:Y:S01]  /*13020*/  IMAD.MOV.U32 R7, RZ, RZ, R143 ;  /* 0x000000ffff077224 */ /* 0x000fe200078e008f */
[----:B------:R-:W-:Y:S01]  /*13030*/  MOV R252, 0x1 ;  /* 0x0000000100fc7802 */ /* 0x000fe20000000f00 */
[----:B------:R-:W-:Y:S01]  /*13040*/  IMAD.MOV.U32 R143, RZ, RZ, R4 ;  /* 0x000000ffff8f7224 */ /* 0x000fe200078e0004 */
[----:B------:R-:W-:-:S02]  /*13050*/  MOV R3, 0x181f ;  /* 0x0000181f00037802 */ /* 0x000fc40000000f00 */
[----:B------:R-:W-:Y:S02]  /*13060*/  MOV R2, 0x13080 ;  /* 0x0001308000027802 */ /* 0x000fe40000000f00 */
[----:B-1---5:R-:W-:Y:S05]  /*13070*/  CALL.REL.NOINC `($__internal_13_$__cuda_sm70_shflsync_idx_p) ;  /* 0x00003ca000007944 */ /* 0x022fea0003c00000 */
[----:B------:R-:W-:Y:S01]  /*13080*/  IADD3 R8, -R6, 0x10, RZ ;  /* 0x0000001006087810 */ /* 0x000fe20007ffe1ff */
[----:B------:R-:W-:Y:S01]  /*13090*/  IMAD.MOV.U32 R252, RZ, RZ, 0x2 ;  /* 0x00000002fffc7424 */ /* 0x000fe200078e00ff */
        /* <DEDUP_REMOVED lines=8> */
[----:B-----5:R-:W-:Y:S02]  /*13120*/  IMAD.MOV.U32 R143, RZ, RZ, R0 ;  /* 0x000000ffff8f7224 */ /* 0x020fe400078e0000 */
[----:B------:R-:W-:Y:S01]  /*13130*/  @!PT LDS RZ, [RZ] ;  /* 0x00000000fffff984 */ /* 0x000fe20000000800 */
[----:B------:R-:W-:Y:S01]  /*13140*/  @!PT LDS RZ, [RZ] ;  /* 0x00000000fffff984 */ /* 0x000fe20000000800 */
[----:B------:R-:W-:Y:S01]  /*13150*/  @!PT LDS RZ, [RZ] ;  /* 0x00000000fffff984 */ /* 0x000fe20000000800 */
[----:B------:R2:W-:Y:S01]  /*13160*/  LDGSTS.E.BYPASS.LTC128B.128.ZFILL [R247+0x4900], [R8.64], P6 ;  /* 0x0490000008f77fae */ /* 0x0005e2000b141d46 */
[----:B------:R-:W-:-:S05]  /*13170*/  IADD3.X R3, RZ, R7, R65, P2, P0 ;  /* 0x00000007ff037210 */ /* 0x000fca00017e0441 */
[----:B------:R3:W-:Y:S02]  /*13180*/  LDGSTS.E.BYPASS.LTC128B.128.ZFILL [R247+0x6900], [R2.64], P5 ;  /* 0x0690000002f77fae */ /* 0x0007e4000a941d46 */
[----:B---3--:R-:W-:Y:S01]  /*13190*/  IMAD.MOV.U32 R3, RZ, RZ, 0x181f ;  /* 0x0000181fff037424 */ /* 0x008fe200078e00ff */
[----:B------:R-:W-:Y:S02]  /*131a0*/  MOV R2, 0x131c0 ;  /* 0x000131c000027802 */ /* 0x000fe40000000f00 */
[----:B-12---:R-:W-:Y:S05]  /*131b0*/  CALL.REL.NOINC `($__internal_13_$__cuda_sm70_shflsync_idx_p) ;  /* 0x00003b6000007944 */ /* 0x006fea0003c00000 */
[----:B------:R-:W-:Y:S01]  /*131c0*/  IMAD.MOV.U32 R7, RZ, RZ, R143 ;  /* 0x000000ffff077224 */ /* 0x000fe200078e008f */
[----:B------:R-:W-:Y:S01]  /*131d0*/  MOV R252, 0x2 ;  /* 0x0000000200fc7802 */ /* 0x000fe20000000f00 */
[----:B------:R-:W-:Y:S01]  /*131e0*/  IMAD.MOV.U32 R143, RZ, RZ, R4 ;  /* 0x000000ffff8f7224 */ /* 0x000fe200078e0004 */
[----:B------:R-:W-:Y:S02]  /*131f0*/  MOV R3, 0x181f ;  /* 0x0000181f00037802 */ /* 0x000fe40000000f00 */
[----:B------:R-:W-:Y:S02]  /*13200*/  MOV R2, 0x13220 ;  /* 0x0001322000027802 */ /* 0x000fe40000000f00 */
[----:B-1---5:R-:W-:Y:S05]  /*13210*/  CALL.REL.NOINC `($__internal_13_$__cuda_sm70_shflsync_idx_p) ;  /* 0x00003b0000007944 */ /* 0x022fea0003c00000 */
[----:B------:R-:W-:Y:S01]  /*13220*/  IADD3 R8, -R6, 0x10, RZ ;  /* 0x0000001006087810 */ /* 0x000fe20007ffe1ff */
[----:B------:R-:W-:Y:S01]  /*13230*/  IMAD.MOV.U32 R252, RZ, RZ, 0x3 ;  /* 0x00000003fffc7424 */ /* 0x000fe200078e00ff */
        /* <DEDUP_REMOVED lines=24> */
[----:B-----5:R-:W-:Y:S01]  /*133c0*/  MOV R0, R143 ;  /* 0x0000008f00007202 */ /* 0x020fe20000000f00 */
[----:B-1----:R-:W-:Y:S05]  /*133d0*/  BRA `(.L_x_3901) ;  /* 0xffff060000007947 */ /* 0x002fea000383ffff */
.L_x_3812:
[----:B------:R-:W-:Y:S01]  /*133e0*/  IMAD.MOV.U32 R143, RZ, RZ, R0 ;  /* 0x000000ffff8f7224 */ /* 0x000fe200078e0000 */
[----:B------:R-:W-:Y:S01]  /*133f0*/  MOV R252, RZ ;  /* 0x000000ff00fc7202 */ /* 0x000fe20000000f00 */
[----:B------:R-:W-:Y:S01]  /*13400*/  IMAD.MOV.U32 R3, RZ, RZ, 0x1c1f ;  /* 0x00001c1fff037424 */ /* 0x000fe200078e00ff */
[----:B------:R-:W-:-:S02]  /*13410*/  MOV R2, 0x13430 ;  /* 0x0001343000027802 */ /* 0x000fc40000000f00 */
[----:B------:R-:W-:Y:S05]  /*13420*/  CALL.REL.NOINC `($__internal_13_$__cuda_sm70_shflsync_idx_p) ;  /* 0x000038f000007944 */ /* 0x000fea0003c00000 */
[----:B------:R-:W-:Y:S01]  /*13430*/  MOV R2, R143 ;  /* 0x0000008f00027202 */ /* 0x000fe20000000f00 */
[----:B-1---5:R-:W-:Y:S05]  /*13440*/  BRA `(.L_x_3902) ;  /* 0xffff078000007947 */ /* 0x022fea000383ffff */
.L_x_3813:
[----:B------:R-:W-:Y:S01]  /*13450*/  IMAD.MOV.U32 R143, RZ, RZ, R0 ;  /* 0x000000ffff8f7224 */ /* 0x000fe200078e0000 */
[----:B------:R-:W-:Y:S01]  /*13460*/  MOV R252, 0x1 ;  /* 0x0000000100fc7802 */ /* 0x000fe20000000f00 */
[----:B------:R-:W-:Y:S01]  /*13470*/  IMAD.MOV.U32 R3, RZ, RZ, 0x1c1f ;  /* 0x00001c1fff037424 */ /* 0x000fe200078e00ff */
[----:B------:R-:W-:-:S02]  /*13480*/  MOV R2, 0x134a0 ;  /* 0x000134a000027802 */ /* 0x000fc40000000f00 */
[----:B-1----:R-:W-:Y:S05]  /*13490*/  CALL.REL.NOINC `($__internal_13_$__cuda_sm70_shflsync_idx_p) ;  /* 0x0000388000007944 */ /* 0x002fea0003c00000 */
[----:B------:R-:W-:Y:S02]  /*134a0*/  IMAD.IADD R2, R4, 0x1, R143 ;  /* 0x0000000104027824 */ /* 0x000fe400078e028f */
[----:B-----5:R-:W-:-:S02]  /*134b0*/  IMAD.MOV.U32 R143, RZ, RZ, R0 ;  /* 0x000000ffff8f7224 */ /* 0x020fc400078e0000 */
[----:B------:R-:W-:Y:S01]  /*134c0*/  IMAD.MOV.U32 R252, RZ, RZ, 0x2 ;  /* 0x00000002fffc7424 */ /* 0x000fe200078e00ff */
[----:B------:R-:W-:Y:S01]  /*134d0*/  IMNMX R2, R5, R2, PT ;  /* 0x0000000205027217 */ /* 0x000fe20003800200 */
[----:B------:R-:W-:-:S03]  /*134e0*/  IMAD.MOV.U32 R3, RZ, RZ, 0x1c1f ;  /* 0x00001c1fff037424 */ /* 0x000fc600078e00ff */
        /* <DEDUP_REMOVED lines=32> */
[----:B------:R-:W-:Y:S02]  /*136f0*/  MOV R2, 0x13710 ;  /* 0x0001371000027802 */ /* 0x000fe40000000f00 */
[----:B-1----:R-:W-:Y:S05]  /*13700*/  CALL.REL.NOINC `($__internal_13_$__cuda_sm70_shflsync_idx_p) ;  /* 0x0000361000007944 */ /* 0x002fea0003c00000 */
[----:B------:R-:W-:Y:S02]  /*13710*/  IMAD.IADD R2, R4, 0x1, R143 ;  /* 0x0000000104027824 */ /* 0x000fe400078e028f */
[----:B-----5:R-:W-:Y:S02]  /*13720*/  IMAD.MOV.U32 R143, RZ, RZ, R0 ;  /* 0x000000ffff8f7224 */ /* 0x020fe400078e0000 */
        /* <DEDUP_REMOVED lines=37> */
[----:B------:R-:W-:Y:S01]  /*13980*/  IMAD.IADD R4, R4, 0x1, R143 ;  /* 0x0000000104047824 */ /* 0x000fe200078e028f */
[----:B------:R-:W-:Y:S01]  /*13990*/  FMNMX.FTZ R136, R7, R8, !PT ;  /* 0x0000000807887209 */ /* 0x000fe20007810000 */
[----:B-----5:R-:W-:Y:S01]  /*139a0*/  IMAD.MOV.U32 R0, RZ, RZ, 0x2 ;  /* 0x00000002ff007424 */ /* 0x020fe200078e00ff */
[----:B------:R-:W-:Y:S02]  /*139b0*/  FMNMX.FTZ R135, R9, R10, !PT ;  /* 0x0000000a09877209 */ /* 0x000fe40007810000 */
[----:B------:R-:W-:Y:S02]  /*139c0*/  IMNMX R5, R5, R4, PT ;  /* 0x0000000405057217 */ /* 0x000fe40003800200 */
[----:B------:R-:W-:-:S02]  /*139d0*/  FMNMX.FTZ R136, R11, R136, !PT ;  /* 0x000000880b887209 */ /* 0x000fc40007810000 */
        /* <DEDUP_REMOVED lines=8> */
[----:B------:R-:W-:Y:S02]  /*13a60*/  FMNMX.FTZ R6, R19, R27, !PT ;  /* 0x0000001b13067209 */ /* 0x000fe40007810000 */
[----:B------:R-:W-:Y:S02]  /*13a70*/  FMNMX.FTZ R136, R12, R136, !PT ;  /* 0x000000880c887209 */ /* 0x000fe40007810000 */
[----:B------:R-:W-:Y:S02]  /*13a80*/  FSEL R33, R99, -INF , P0 ;  /* 0xff80000063217808 */ /* 0x000fe40000000000 */
[----:B------:R-:W-:-:S02]  /*13a90*/  ISETP.GT.AND P6, PT, R5, 0x10, PT ;  /* 0x000000100500780c */ /* 0x000fc40003fc4270 */
        /* <DEDUP_REMOVED lines=79> */
[----:B-1----:R-:W-:Y:S05]  /*13f90*/  CALL.REL.NOINC `($__internal_12_$__cuda_sm70_shflsync_bfly_p) ;  /* 0x00002d2000007944 */ /* 0x002fea0003c00000 */
[----:B------:R-:W-:Y:S01]  /*13fa0*/  FMNMX.FTZ R136, R136, R0, !PT ;  /* 0x0000000088887209 */ /* 0x000fe20007810000 */
[----:B------:R-:W-:Y:S01]  /*13fb0*/  IMAD.MOV.U32 R0, RZ, RZ, 0x1 ;  /* 0x00000001ff007424 */ /* 0x000fe200078e00ff */
[----:B------:R-:W-:-:S03]  /*13fc0*/  MOV R2, 0x13ff0 ;  /* 0x00013ff000027802 */ /* 0x000fc60000000f00 */
[----:B------:R-:W-:Y:S02]  /*13fd0*/  IMAD.MOV.U32 R132, RZ, RZ, R136 ;  /* 0x000000ffff847224 */ /* 0x000fe400078e0088 */
[----:B------:R-:W-:Y:S05]  /*13fe0*/  CALL.REL.NOINC `($__internal_12_$__cuda_sm70_shflsync_bfly_p) ;  /* 0x00002cd000007944 */ /* 0x000fea0003c00000 */
[----:B------:R-:W-:Y:S01]  /*13ff0*/  FMNMX.FTZ R136, R136, R0, !PT ;  /* 0x0000000088887209 */ /* 0x000fe20007810000 */
[----:B------:R-:W-:Y:S01]  /*14000*/  IMAD.MOV.U32 R132, RZ, RZ, R135 ;  /* 0x000000ffff847224 */ /* 0x000fe200078e0087 */
[----:B------:R-:W-:Y:S01]  /*14010*/  MOV R2, 0x14040 ;  /* 0x0001404000027802 */ /* 0x000fe20000000f00 */
[----:B------:R-:W-:Y:S02]  /*14020*/  IMAD.MOV.U32 R0, RZ, RZ, 0x2 ;  /* 0x00000002ff007424 */ /* 0x000fe400078e00ff */
[----:B------:R-:W-:Y:S05]  /*14030*/  CALL.REL.NOINC `($__internal_12_$__cuda_sm70_shflsync_bfly_p) ;  /* 0x00002c8000007944 */ /* 0x000fea0003c00000 */
        /* <DEDUP_REMOVED lines=25> */
[----:B------:R-:W-:Y:S01]  /*141d0*/  MOV R133, R0 ;  /* 0x0000000000857202 */ /* 0x000fe20000000f00 */
[----:B------:R-:W-:Y:S05]  /*141e0*/  BRA `(.L_x_3903) ;  /* 0xffff075000007947 */ /* 0x000fea000383ffff */
.L_x_3817:
[----:B------:R-:W-:Y:S01]  /*141f0*/  MOV R252, RZ ;  /* 0x000000ff00fc7202 */ /* 0x000fe20000000f00 */
[----:B------:R-:W-:Y:S01]  /*14200*/  IMAD.MOV.U32 R143, RZ, RZ, R0 ;  /* 0x000000ffff8f7224 */ /* 0x000fe200078e0000 */
[----:B------:R-:W-:Y:S01]  /*14210*/  MOV R2, 0x14240 ;  /* 0x0001424000027802 */ /* 0x000fe20000000f00 */
[----:B------:R-:W-:Y:S02]  /*14220*/  IMAD.MOV.U32 R3, RZ, RZ, 0x181f ;  /* 0x0000181fff037424 */ /* 0x000fe400078e00ff */
[----:B--2---:R-:W-:Y:S05]  /*14230*/  CALL.REL.NOINC `($__internal_13_$__cuda_sm70_shflsync_idx_p) ;  /* 0x00002ae000007944 */ /* 0x004fea0003c00000 */
[----:B------:R-:W-:Y:S01]  /*14240*/  MOV R7, R143 ;  /* 0x0000008f00077202 */ /* 0x000fe20000000f00 */
[----:B-1---5:R-:W-:-:S05]  /*14250*/  BRA `(.L_x_3904) ;  /* 0xffff282000007947 */ /* 0x022fca000383ffff */
.L_x_3818:
[----:B------:R-:W-:Y:S01]  /*14260*/  MOV R252, RZ ;  /* 0x000000ff00fc7202 */ /* 0x000fe20000000f00 */
[----:B------:R-:W-:Y:S01]  /*14270*/  IMAD.MOV.U32 R143, RZ, RZ, R4 ;  /* 0x000000ffff8f7224 */ /* 0x000fe200078e0004 */
[----:B------:R-:W-:Y:S01]  /*14280*/  MOV R2, 0x142b0 ;  /* 0x000142b000027802 */ /* 0x000fe20000000f00 */
[----:B------:R-:W-:Y:S02]  /*14290*/  IMAD.MOV.U32 R3, RZ, RZ, 0x181f ;  /* 0x0000181fff037424 */ /* 0x000fe400078e00ff */
[----:B-123--:R-:W-:Y:S05]  /*142a0*/  CALL.REL.NOINC `($__internal_13_$__cuda_sm70_shflsync_idx_p) ;  /* 0x00002a7000007944 */ /* 0x00efea0003c00000 */
[----:B------:R-:W-:Y:S01]  /*142b0*/  ISETP.GE.AND P5, PT, R250, c[0x0][0x1d4], PT ;  /* 0x00007500fa007a0c */ /* 0x000fe20003fa6270 */
[----:B------:R-:W-:Y:S01]  /*142c0*/  IMAD.MOV.U32 R252, RZ, RZ, 0x1 ;  /* 0x00000001fffc7424 */ /* 0x000fe200078e00ff */
[----:B------:R-:W-:Y:S02]  /*142d0*/  IADD3 R8, P2, R143, R12, RZ ;  /* 0x0000000c8f087210 */ /* 0x000fe40007f5e0ff */
[----:B------:R-:W-:Y:S03]  /*142e0*/  ISETP.GE.AND P0, PT, R251, c[0x0][0x1d4], PT ;  /* 0x00007500fb007a0c */ /* 0x000fe60003f06270 */
[----:B------:R-:W-:Y:S01]  /*142f0*/  IMAD.X R9, R7, 0x1, R5, P2 ;  /* 0x0000000107097824 */ /* 0x000fe200010e0605 */
[----:B------:R-:W-:Y:S01]  /*14300*/  IADD3 R2, P2, R143, R13, RZ ;  /* 0x0000000d8f027210 */ /* 0x000fe20007f5e0ff */
[----:B-----5:R-:W-:Y:S04]  /*14310*/  IMAD.MOV.U32 R143, RZ, RZ, R0 ;  /* 0x000000ffff8f7224 */ /* 0x020fe800078e0000 */
[----:B------:R-:W-:Y:S01]  /*14320*/  @!PT LDS RZ, [RZ] ;  /* 0x00000000fffff984 */ /* 0x000fe20000000800 */
[----:B------:R-:W-:Y:S01]  /*14330*/  @!PT LDS RZ, [RZ] ;  /* 0x00000000fffff984 */ /* 0x000fe20000000800 */
[----:B------:R-:W-:Y:S01]  /*14340*/  @!PT LDS RZ, [RZ] ;  /* 0x00000000fffff984 */ /* 0x000fe20000000800 */
[----:B------:R2:W-:Y:S01]  /*14350*/  LDGSTS.E.BYPASS.LTC128B.128 [R247+0x100], [R8.64], !P5 ;  /* 0x0010000008f77fae */ /* 0x0005e2000e901d46 */
[----:B------:R-:W-:Y:S01]  /*14360*/  IMAD.X R3, R7, 0x1, R6, P2 ;  /* 0x0000000107037824 */ /* 0x000fe200010e0606 */
[----:B------:R-:W-:Y:S04]  /*14370*/  SEL R7, RZ, 0x10, P0 ;  /* 0x00000010ff077807 */ /* 0x000fe80000000000 */
[----:B------:R3:W-:Y:S01]  /*14380*/  LDGSTS.E.BYPASS.LTC128B.128 [R247+0x2100], [R2.64], !P0 ;  /* 0x0210000002f77fae */ /* 0x0007e2000c101d46 */
[----:B--2---:R-:W-:Y:S02]  /*14390*/  SEL R8, RZ, 0x10, P5 ;  /* 0x00000010ff087807 */ /* 0x004fe40002800000 */
[----:B---3--:R-:W-:Y:S01]  /*143a0*/  MOV R2, 0x143d0 ;  /* 0x000143d000027802 */ /* 0x008fe20000000f00 */
[----:B------:R-:W-:Y:S02]  /*143b0*/  IMAD.MOV.U32 R3, RZ, RZ, 0x181f ;  /* 0x0000181fff037424 */ /* 0x000fe400078e00ff */
[----:B-1----:R-:W-:Y:S05]  /*143c0*/  CALL.REL.NOINC `($__internal_13_$__cuda_sm70_shflsync_idx_p) ;  /* 0x0000295000007944 */ /* 0x002fea0003c00000 */
[----:B------:R-:W-:Y:S01]  /*143d0*/  MOV R252, 0x1 ;  /* 0x0000000100fc7802 */ /* 0x000fe20000000f00 */
[----:B------:R-:W-:Y:S01]  /*143e0*/  IMAD.MOV.U32 R9, RZ, RZ, R143 ;  /* 0x000000ffff097224 */ /* 0x000fe200078e008f */
[----:B------:R-:W-:Y:S01]  /*143f0*/  MOV R3, 0x181f ;  /* 0x0000181f00037802 */ /* 0x000fe20000000f00 */
[----:B------:R-:W-:Y:S01]  /*14400*/  IMAD.MOV.U32 R143, RZ, RZ, R4 ;  /* 0x000000ffff8f7224 */ /* 0x000fe200078e0004 */
[----:B------:R-:W-:Y:S02]  /*14410*/  MOV R2, 0x14430 ;  /* 0x0001443000027802 */ /* 0x000fe40000000f00 */
[----:B-1---5:R-:W-:Y:S05]  /*14420*/  CALL.REL.NOINC `($__internal_13_$__cuda_sm70_shflsync_idx_p) ;  /* 0x000028f000007944 */ /* 0x022fea0003c00000 */
[C---:B------:R-:W-:Y:S01]  /*14430*/  IADD3 R2, -R8.reuse, 0x10, RZ ;  /* 0x0000001008027810 */ /* 0x040fe20007ffe1ff */
[----:B------:R-:W-:Y:S01]  /*14440*/  IMAD.MOV.U32 R252, RZ, RZ, 0x2 ;  /* 0x00000002fffc7424 */ /* 0x000fe200078e00ff */
        /* <DEDUP_REMOVED lines=9> */
[----:B--2---:R-:W-:Y:S04]  /*144e0*/  IADD3 R2, -R7, 0x10, RZ ;  /* 0x0000001007027810 */ /* 0x004fe80007ffe1ff */
[----:B------:R-:W-:Y:S04]  /*144f0*/  LOP3.LUT R2, R2, 0xf, RZ, 0xc0, !PT ;  /* 0x0000000f02027812 */ /* 0x000fe800078ec0ff */
[----:B------:R-:W-:Y:S01]  /*14500*/  IADD3 R2, P2, P0, R2, R143, R13 ;  /* 0x0000008f02027210 */ /* 0x000fe2000785e00d */
[----:B-----5:R-:W-:Y:S03]  /*14510*/  IMAD.MOV.U32 R143, RZ, RZ, R0 ;  /* 0x000000ffff8f7224 */ /* 0x020fe600078e0000 */
[----:B------:R-:W-:Y:S05]  /*14520*/  IADD3.X R3, RZ, R9, R6, P2, P0 ;  /* 0x00000009ff037210 */ /* 0x000fea00017e0406 */
[----:B------:R2:W-:Y:S02]  /*14530*/  LDGSTS.E.BYPASS.LTC128B.128.ZFILL [R247+0x2900], [R2.64], P5 ;  /* 0x0290000002f77fae */ /* 0x0005e4000a941d46 */
[----:B--2---:R-:W-:Y:S01]  /*14540*/  MOV R2, 0x14570 ;  /* 0x0001457000027802 */ /* 0x004fe20000000f00 */
[----:B------:R-:W-:Y:S03]  /*14550*/  IMAD.MOV.U32 R3, RZ, RZ, 0x181f ;  /* 0x0000181fff037424 */ /* 0x000fe600078e00ff */
        /* <DEDUP_REMOVED lines=33> */
[----:B-----5:R-:W-:Y:S01]  /*14770*/  MOV R0, R143 ;  /* 0x0000008f00007202 */ /* 0x020fe20000000f00 */
[----:B-1----:R-:W-:-:S05]  /*14780*/  BRA `(.L_x_3905) ;  /* 0xffff24e000007947 */ /* 0x002fca000383ffff */
.L_x_3821:
[----:B------:R-:W-:Y:S01]  /*14790*/  MOV R252, RZ ;  /* 0x000000ff00fc7202 */ /* 0x000fe20000000f00 */
[----:B------:R-:W-:Y:S01]  /*147a0*/  IMAD.MOV.U32 R143, RZ, RZ, R0 ;  /* 0x000000ffff8f7224 */ /* 0x000fe200078e0000 */
[----:B------:R-:W-:Y:S01]  /*147b0*/  MOV R2, 0x147e0 ;  /* 0x000147e000027802 */ /* 0x000fe20000000f00 */
[----:B------:R-:W-:Y:S02]  /*147c0*/  IMAD.MOV.U32 R3, RZ, RZ, 0x181f ;  /* 0x0000181fff037424 */ /* 0x000fe400078e00ff */
[----:B------:R-:W-:Y:S05]  /*147d0*/  CALL.REL.NOINC `($__internal_13_$__cuda_sm70_shflsync_idx_p) ;  /* 0x0000254000007944 */ /* 0x000fea0003c00000 */
[----:B------:R-:W-:Y:S01]  /*147e0*/  MOV R135, R143 ;  /* 0x0000008f00877202 */ /* 0x000fe20000000f00 */
[----:B-1---5:R-:W-:-:S05]  /*147f0*/  BRA `(.L_x_3906) ;  /* 0xffff32b000007947 */ /* 0x022fca000383ffff */
.L_x_3822:
[----:B------:R-:W-:Y:S01]  /*14800*/  MOV R252, RZ ;  /* 0x000000ff00fc7202 */ /* 0x000fe20000000f00 */
[----:B------:R-:W-:Y:S01]  /*14810*/  IMAD.MOV.U32 R143, RZ, RZ, R132 ;  /* 0x000000ffff8f7224 */ /* 0x000fe200078e0084 */
[----:B------:R-:W-:Y:S01]  /*14820*/  MOV R2, 0x14850 ;  /* 0x0001485000027802 */ /* 0x000fe20000000f00 */
[----:B------:R-:W-:Y:S02]  /*14830*/  IMAD.MOV.U32 R3, RZ, RZ, 0x181f ;  /* 0x0000181fff037424 */ /* 0x000fe400078e00ff */
[----:B-12---:R-:W-:Y:S05]  /*14840*/  CALL.REL.NOINC `($__internal_13_$__cuda_sm70_shflsync_idx_p) ;  /* 0x000024d000007944 */ /* 0x006fea0003c00000 */
[----:B------:R-:W-:Y:S01]  /*14850*/  ISETP.GE.AND P5, PT, R250, c[0x0][0x1d4], PT ;  /* 0x00007500fa007a0c */ /* 0x000fe20003fa6270 */
[----:B------:R-:W-:Y:S01]  /*14860*/  IMAD.MOV.U32 R252, RZ, RZ, 0x1 ;  /* 0x00000001fffc7424 */ /* 0x000fe200078e00ff */
[----:B------:R-:W-:Y:S02]  /*14870*/  IADD3 R208, P2, R143, R141, RZ ;  /* 0x0000008d8fd07210 */ /* 0x000fe40007f5e0ff */
[----:B------:R-:W-:Y:S03]  /*14880*/  ISETP.GE.AND P0, PT, R251, c[0x0][0x1d4], PT ;  /* 0x00007500fb007a0c */ /* 0x000fe60003f06270 */
[----:B------:R-:W-:Y:S01]  /*14890*/  IMAD.X R209, R135, 0x1, R133, P2 ;  /* 0x0000000187d17824 */ /* 0x000fe200010e0685 */
[----:B------:R-:W-:Y:S01]  /*148a0*/  IADD3 R2, P2, R143, R210, RZ ;  /* 0x000000d28f027210 */ /* 0x000fe20007f5e0ff */
[----:B-----5:R-:W-:Y:S01]  /*148b0*/  IMAD.MOV.U32 R143, RZ, RZ, R0 ;  /* 0x000000ffff8f7224 */ /* 0x020fe200078e0000 */
[----:B------:R-:W-:Y:S03]  /*148c0*/  SEL R136, RZ, 0x10, P0 ;  /* 0x00000010ff887807 */ /* 0x000fe60000000000 */
[----:B------:R-:W-:Y:S01]  /*148d0*/  @!PT LDS RZ, [RZ] ;  /* 0x00000000fffff984 */ /* 0x000fe20000000800 */
[----:B------:R-:W-:Y:S01]  /*148e0*/  @!PT LDS RZ, [RZ] ;  /* 0x00000000fffff984 */ /* 0x000fe20000000800 */
[----:B------:R-:W-:Y:S01]  /*148f0*/  @!PT LDS RZ, [RZ] ;  /* 0x00000000fffff984 */ /* 0x000fe20000000800 */
[----:B------:R2:W-:Y:S01]  /*14900*/  LDGSTS.E.BYPASS.LTC128B.128 [R247+0x4100], [R208.64], !P5 ;  /* 0x04100000d0f77fae */ /* 0x0005e2000e901d46 */
[----:B------:R-:W-:Y:S01]  /*14910*/  IMAD.X R3, R135, 0x1, R134, P2 ;  /* 0x0000000187037824 */ /* 0x000fe200010e0686 */
[----:B------:R-:W-:Y:S04]  /*14920*/  SEL R135, RZ, 0x10, P5 ;  /* 0x00000010ff877807 */ /* 0x000fe80002800000 */
[----:B------:R3:W-:Y:S02]  /*14930*/  LDGSTS.E.BYPASS.LTC128B.128 [R247+0x6100], [R2.64], !P0 ;  /* 0x0610000002f77fae */ /* 0x0007e4000c101d46 */
[----:B---3--:R-:W-:Y:S01]  /*14940*/  MOV R2, 0x14970 ;  /* 0x0001497000027802 */ /* 0x008fe20000000f00 */
[----:B------:R-:W-:Y:S02]  /*14950*/  IMAD.MOV.U32 R3, RZ, RZ, 0x181f ;  /* 0x0000181fff037424 */ /* 0x000fe400078e00ff */
[----:B-12---:R-:W-:Y:S05]  /*14960*/  CALL.REL.NOINC `($__internal_13_$__cuda_sm70_shflsync_idx_p) ;  /* 0x000023b000007944 */ /* 0x006fea0003c00000 */
        /* <DEDUP_REMOVED lines=53> */
[----:B-----5:R-:W-:Y:S01]  /*14cc0*/  IMAD.MOV.U32 R0, RZ, RZ, R143 ;  /* 0x000000ffff007224 */ /* 0x020fe200078e008f */
[----:B------:R-:W-:Y:S01]  /*14cd0*/  MOV R3, 0x181f ;  /* 0x0000181f00037802 */ /* 0x000fe20000000f00 */
[----:B------:R-:W-:Y:S01]  /*14ce0*/  IMAD.MOV.U32 R143, RZ, RZ, R132 ;  /* 0x000000ffff8f7224 */ /* 0x000fe200078e0084 */
[----:B------:R-:W-:Y:S02]  /*14cf0*/  MOV R2, 0x14d10 ;  /* 0x00014d1000027802 */ /* 0x000fe40000000f00 */
[----:B-1----:R-:W-:Y:S05]  /*14d00*/  CALL.REL.NOINC `($__internal_13_$__cuda_sm70_shflsync_idx_p) ;  /* 0x0000201000007944 */ /* 0x002fea0003c00000 */
[----:B------:R-:W-:Y:S01]  /*14d10*/  MOV R132, R143 ;  /* 0x0000008f00847202 */ /* 0x000fe20000000f00 */
[----:B-1---5:R-:W-:-:S05]  /*14d20*/  BRA `(.L_x_3907) ;  /* 0xffff2f6000007947 */ /* 0x022fca000383ffff */
.L_x_3823:
[----:B------:R-:W-:Y:S01]  /*14d30*/  MOV R252, RZ ;  /* 0x000000ff00fc7202 */ /* 0x000fe20000000f00 */
[----:B------:R-:W-:Y:S01]  /*14d40*/  IMAD.MOV.U32 R143, RZ, RZ, R132 ;  /* 0x000000ffff8f7224 */ /* 0x000fe200078e0084 */
[----:B------:R-:W-:Y:S01]  /*14d50*/  MOV R2, 0x14d80 ;  /* 0x00014d8000027802 */ /* 0x000fe20000000f00 */
[----:B------:R-:W-:Y:S02]  /*14d60*/  IMAD.MOV.U32 R3, RZ, RZ, 0x1c1f ;  /* 0x00001c1fff037424 */ /* 0x000fe400078e00ff */
[----:B--2---:R-:W-:Y:S05]  /*14d70*/  CALL.REL.NOINC `($__internal_13_$__cuda_sm70_shflsync_idx_p) ;  /* 0x00001fa000007944 */ /* 0x004fea0003c00000 */
[----:B-----5:R-:W-:Y:S01]  /*14d80*/  MOV R0, R143 ;  /* 0x0000008f00007202 */ /* 0x020fe20000000f00 */
[----:B-1----:R-:W-:-:S05]  /*14d90*/  BRA `(.L_x_3908) ;  /* 0xffff30e000007947 */ /* 0x002fca000383ffff */
.L_x_3824:
[----:B------:R-:W-:Y:S01]  /*14da0*/  MOV R252, 0x1 ;  /* 0x0000000100fc7802 */ /* 0x000fe20000000f00 */
[----:B------:R-:W-:Y:S01]  /*14db0*/  IMAD.MOV.U32 R143, RZ, RZ, R132 ;  /* 0x000000ffff8f7224 */ /* 0x000fe200078e0084 */
[----:B------:R-:W-:Y:S01]  /*14dc0*/  MOV R2, 0x14df0 ;  /* 0x00014df000027802 */ /* 0x000fe20000000f00 */
[----:B------:R-:W-:Y:S02]  /*14dd0*/  IMAD.MOV.U32 R3, RZ, RZ, 0x1c1f ;  /* 0x00001c1fff037424 */ /* 0x000fe400078e00ff */
[----:B-12---:R-:W-:Y:S05]  /*14de0*/  CALL.REL.NOINC `($__internal_13_$__cuda_sm70_shflsync_idx_p) ;  /* 0x00001f3000007944 */ /* 0x006fea0003c00000 */
[----:B------:R-:W-:Y:S01]  /*14df0*/  MOV R2, 0x15050 ;  /* 0x0001505000027802 */ /* 0x000fe20000000f00 */
[----:B------:R-:W-:Y:S02]  /*14e00*/  IMAD.IADD R143, R133, 0x1, R143 ;  /* 0x00000001858f7824 */ /* 0x000fe400078e028f */
[----:B------:R-:W-:Y:S02]  /*14e10*/  IMAD.MOV.U32 R252, RZ, RZ, 0x2 ;  /* 0x00000002fffc7424 */ /* 0x000fe400078e00ff */
[----:B------:R-:W-:Y:S01]  /*14e20*/  IMAD.MOV.U32 R3, RZ, RZ, 0x1c1f ;  /* 0x00001c1fff037424 */ /* 0x000fe200078e00ff */
        /* <DEDUP_REMOVED lines=27> */
[----:B------:R-:W-:Y:S01]  /*14fe0*/  ISETP.GT.AND P0, PT, R143, 0x39, PT ;  /* 0x000000398f00780c */ /* 0x000fe20003f04270 */
[----:B------:R-:W-:Y:S01]  /*14ff0*/  IMAD.MOV.U32 R143, RZ, RZ, R132 ;  /* 0x000000ffff8f7224 */ /* 0x000fe200078e0084 */
[----:B------:R-:W-:Y:S02]  /*15000*/  FSEL R54, R54, -INF , P6 ;  /* 0xff80000036367808 */ /* 0x000fe40003000000 */
[----:B------:R-:W-:Y:S02]  /*15010*/  FSEL R55, R55, -INF , P5 ;  /* 0xff80000037377808 */ /* 0x000fe40002800000 */
[----:B------:R-:W-:Y:S02]  /*15020*/  FSEL R66, R66, -INF , P2 ;  /* 0xff80000042427808 */ /* 0x000fe40001000000 */
[----:B------:R-:W-:Y:S02]  /*15030*/  FSEL R67, R67, -INF , P0 ;  /* 0xff80000043437808 */ /* 0x000fe40000000000 */
[----:B-1---5:R-:W-:Y:S05]  /*15040*/  CALL.REL.NOINC `($__internal_13_$__cuda_sm70_shflsync_idx_p) ;  /* 0x00001cd000007944 */ /* 0x022fea0003c00000 */
[----:B------:R-:W-:Y:S01]  /*15050*/  MOV R2, 0x152b0 ;  /* 0x000152b000027802 */ /* 0x000fe20000000f00 */
[----:B------:R-:W-:Y:S02]  /*15060*/  IMAD.IADD R143, R133, 0x1, R143 ;  /* 0x00000001858f7824 */ /* 0x000fe400078e028f */
[----:B------:R-:W-:Y:S02]  /*15070*/  IMAD.MOV.U32 R252, RZ, RZ, 0x3 ;  /* 0x00000003fffc7424 */ /* 0x000fe400078e00ff */
[----:B------:R-:W-:Y:S01]  /*15080*/  IMAD.MOV.U32 R3, RZ, RZ, 0x1c1f ;  /* 0x00001c1fff037424 */ /* 0x000fe200078e00ff */
        /* <DEDUP_REMOVED lines=28> */
[----:B------:R-:W-:Y:S01]  /*15250*/  IMAD.MOV.U32 R143, RZ, RZ, R132 ;  /* 0x000000ffff8f7224 */ /* 0x000fe200078e0084 */
[----:B------:R-:W-:Y:S02]  /*15260*/  FSEL R56, R56, -INF , P6 ;  /* 0xff80000038387808 */ /* 0x000fe40003000000 */
[----:B------:R-:W-:Y:S02]  /*15270*/  FSEL R57, R57, -INF , P5 ;  /* 0xff80000039397808 */ /* 0x000fe40002800000 */
[----:B------:R-:W-:Y:S02]  /*15280*/  FSEL R60, R60, -INF , P2 ;  /* 0xff8000003c3c7808 */ /* 0x000fe40001000000 */
[----:B------:R-:W-:Y:S02]  /*15290*/  FSEL R61, R61, -INF , P0 ;  /* 0xff8000003d3d7808 */ /* 0x000fe40000000000 */
[----:B-1---5:R-:W-:Y:S05]  /*152a0*/  CALL.REL.NOINC `($__internal_13_$__cuda_sm70_shflsync_idx_p) ;  /* 0x00001a7000007944 */ /* 0x022fea0003c00000 */
[----:B------:R-:W-:Y:S01]  /*152b0*/  FMNMX.FTZ R132, R4, R137, !PT ;  /* 0x0000008904847209 */ /* 0x000fe20007810000 */
[----:B------:R-:W-:Y:S01]  /*152c0*/  IMAD.IADD R133, R133, 0x1, R143 ;  /* 0x0000000185857824 */ /* 0x000fe200078e028f */
[----:B------:R-:W-:Y:S01]  /*152d0*/  FMNMX.FTZ R7, R6, R138, !PT ;  /* 0x0000008a06077209 */ /* 0x000fe20007810000 */
[----:B-----5:R-:W-:Y:S01]  /*152e0*/  IMAD.MOV.U32 R0, RZ, RZ, 0x2 ;  /* 0x00000002ff007424 */ /* 0x020fe200078e00ff */
[----:B------:R-:W-:Y:S02]  /*152f0*/  FMNMX.FTZ R8, R16, R139, !PT ;  /* 0x0000008b10087209 */ /* 0x000fe40007810000 */
        /* <DEDUP_REMOVED lines=97> */
[----:B------:R-:W-:Y:S02]  /*15910*/  MOV R2, 0x15930 ;  /* 0x0001593000027802 */ /* 0x000fe40000000f00 */
        /* <DEDUP_REMOVED lines=28> */
[----:B------:R-:W-:-:S05]  /*15ae0*/  BRA `(.L_x_3909) ;  /* 0xffff310000007947 */ /* 0x000fca000383ffff */
.L_x_3827:
[----:B-1--4-:R-:W-:Y:S01]  /*15af0*/  MOV R252, RZ ;  /* 0x000000ff00fc7202 */ /* 0x012fe20000000f00 */
[----:B------:R-:W-:Y:S01]  /*15b00*/  IMAD.MOV.U32 R143, RZ, RZ, R36 ;  /* 0x000000ffff8f7224 */ /* 0x000fe200078e0024 */
[----:B------:R-:W-:Y:S01]  /*15b10*/  MOV R2, 0x15b40 ;  /* 0x00015b4000027802 */ /* 0x000fe20000000f00 */
[----:B------:R-:W-:Y:S02]  /*15b20*/  IMAD.MOV.U32 R3, RZ, RZ, 0x181f ;  /* 0x0000181fff037424 */ /* 0x000fe400078e00ff */
[----:B------:R-:W-:Y:S05]  /*15b30*/  CALL.REL.NOINC `($__internal_13_$__cuda_sm70_shflsync_idx_p) ;  /* 0x000011e000007944 */ /* 0x000fea0003c00000 */
[----:B------:R-:W-:Y:S01]  /*15b40*/  MOV R29, R143 ;  /* 0x0000008f001d7202 */ /* 0x000fe20000000f00 */
[----:B-1---5:R-:W-:-:S05]  /*15b50*/  BRA `(.L_x_3910) ;  /* 0xffff5a4000007947 */ /* 0x022fca000383ffff */
.L_x_3830:
[----:B------:R-:W-:Y:S01]  /*15b60*/  MOV R252, RZ ;  /* 0x000000ff00fc7202 */ /* 0x000fe20000000f00 */
[----:B------:R-:W-:Y:S01]  /*15b70*/  IMAD.MOV.U32 R143, RZ, RZ, R0 ;  /* 0x000000ffff8f7224 */ /* 0x000fe200078e0000 */
[----:B------:R-:W-:Y:S01]  /*15b80*/  MOV R2, 0x15bb0 ;  /* 0x00015bb000027802 */ /* 0x000fe20000000f00 */
[----:B------:R-:W-:Y:S02]  /*15b90*/  IMAD.MOV.U32 R3, RZ, RZ, 0x181f ;  /* 0x0000181fff037424 */ /* 0x000fe400078e00ff */
[----:B------:R-:W-:Y:S05]  /*15ba0*/  CALL.REL.NOINC `($__internal_13_$__cuda_sm70_shflsync_idx_p) ;  /* 0x0000117000007944 */ /* 0x000fea0003c00000 */
[----:B------:R-:W-:Y:S01]  /*15bb0*/  MOV R135, R143 ;  /* 0x0000008f00877202 */ /* 0x000fe20000000f00 */
[----:B-1---5:R-:W-:-:S05]  /*15bc0*/  BRA `(.L_x_3911) ;  /* 0xffff699000007947 */ /* 0x022fca000383ffff */
.L_x_3831:
[----:B------:R-:W-:Y:S01]  /*15bd0*/  MOV R252, RZ ;  /* 0x000000ff00fc7202 */ /* 0x000fe20000000f00 */
[----:B------:R-:W-:Y:S01]  /*15be0*/  IMAD.MOV.U32 R143, RZ, RZ, R132 ;  /* 0x000000ffff8f7224 */ /* 0x000fe200078e0084 */
[----:B------:R-:W-:Y:S01]  /*15bf0*/  MOV R2, 0x15c20 ;  /* 0x00015c2000027802 */ /* 0x000fe20000000f00 */
[----:B------:R-:W-:Y:S02]  /*15c00*/  IMAD.MOV.U32 R3, RZ, RZ, 0x181f ;  /* 0x0000181fff037424 */ /* 0x000fe400078e00ff */
[----:B-12---:R-:W-:Y:S05]  /*15c10*/  CALL.REL.NOINC `($__internal_13_$__cuda_sm70_shflsync_idx_p) ;  /* 0x0000110000007944 */ /* 0x006fea0003c00000 */
[C---:B------:R-:W-:Y:S01]  /*15c20*/  IADD3 R208, -R245.reuse, 0x10, RZ ;  /* 0x00000010f5d07810 */ /* 0x040fe20007ffe1ff */
[----:B------:R-:W-:Y:S01]  /*15c30*/  IMAD.MOV.U32 R252, RZ, RZ, 0x1 ;  /* 0x00000001fffc7424 */ /* 0x000fe200078e00ff */
[----:B------:R-:W-:Y:S02]  /*15c40*/  ISETP.NE.U32.AND P2, PT, R245, RZ, PT ;  /* 0x000000fff500720c */ /* 0x000fe40003f45070 */
[----:B------:R-:W-:Y:S04]  /*15c50*/  LOP3.LUT R208, R208, 0xf, RZ, 0xc0, !PT ;  /* 0x0000000fd0d07812 */ /* 0x000fe800078ec0ff */
[----:B------:R-:W-:Y:S04]  /*15c60*/  IADD3 R208, P5, P4, R208, R143, R141 ;  /* 0x0000008fd0d07210 */ /* 0x000fe80007cbe08d */
[----:B------:R-:W-:Y:S02]  /*15c70*/  IADD3.X R209, RZ, R135, R133, P5, P4 ;  /* 0x00000087ffd17210 */ /* 0x000fe40002fe8485 */
[----:B------:R-:W-:Y:S01]  /*15c80*/  IADD3 R2, P4, R143, R210, RZ ;  /* 0x000000d28f027210 */ /* 0x000fe20007f9e0ff */
[----:B-----5:R-:W-:Y:S02]  /*15c90*/  IMAD.MOV.U32 R143, RZ, RZ, R0 ;  /* 0x000000ffff8f7224 */ /* 0x020fe400078e0000 */
[----:B------:R-:W-:Y:S01]  /*15ca0*/  @!PT LDS RZ, [RZ] ;  /* 0x00000000fffff984 */ /* 0x000fe20000000800 */
[----:B------:R-:W-:Y:S01]  /*15cb0*/  @!PT LDS RZ, [RZ] ;  /* 0x00000000fffff984 */ /* 0x000fe20000000800 */
[----:B------:R-:W-:Y:S01]  /*15cc0*/  @!PT LDS RZ, [RZ] ;  /* 0x00000000fffff984 */ /* 0x000fe20000000800 */
[----:B------:R2:W-:Y:S02]  /*15cd0*/  LDGSTS.E.BYPASS.LTC128B.128.ZFILL [R247+0x4100], [R208.64], P2 ;  /* 0x04100000d0f77fae */ /* 0x0005e40009141d46 */
[----:B------:R-:W-:Y:S05]  /*15ce0*/  IMAD.X R3, R135, 0x1, R134, P4 ;  /* 0x0000000187037824 */ /* 0x000fea00020e0686 */
        /* <DEDUP_REMOVED lines=58> */
.L_x_3832:
[----:B------:R-:W-:Y:S02]  /*16090*/  MOV R0, 0x2 ;  /* 0x0000000200007802 */ /* 0x000fe40000000f00 */
[----:B------:R-:W-:Y:S02]  /*160a0*/  MOV R2, 0x160c0 ;  /* 0x000160c000027802 */ /* 0x000fe40000000f00 */
        /* <DEDUP_REMOVED lines=33> */
.L_x_3834:
[----:B------:R2:W5:Y:S01]  /*162c0*/  LDL R132, [R1+0x4] ;  /* 0x0000040001847983 */ /* 0x0005620000100800 */
[----:B-1----:R-:W-:-:S02]  /*162d0*/  MOV R0, 0x2 ;  /* 0x0000000200007802 */ /* 0x002fc40000000f00 */
[----:B------:R-:W-:Y:S02]  /*162e0*/  MOV R2, 0x16300 ;  /* 0x0001630000027802 */ /* 0x000fe40000000f00 */
[----:B--2--5:R-:W-:Y:S05]  /*162f0*/  CALL.REL.NOINC `($__internal_12_$__cuda_sm70_shflsync_bfly_p) ;  /* 0x000009c000007944 */ /* 0x024fea0003c00000 */
[----:B------:R-:W-:Y:S01]  /*16300*/  MOV R6, R0 ;  /* 0x0000000000067202 */ /* 0x000fe20000000f00 */
[----:B------:R-:W-:Y:S05]  /*16310*/  BRA `(.L_x_3914) ;  /* 0xffff902000007947 */ /* 0x000fea000383ffff */
.L_x_3835:
[----:B------:R-:W-:Y:S01]  /*16320*/  IMAD.MOV.U32 R132, RZ, RZ, R6 ;  /* 0x000000ffff847224 */ /* 0x000fe200078e0006 */
[----:B------:R-:W-:Y:S02]  /*16330*/  MOV R0, 0x1 ;  /* 0x0000000100007802 */ /* 0x000fe40000000f00 */
[----:B------:R-:W-:Y:S02]  /*16340*/  MOV R2, 0x16360 ;  /* 0x0001636000027802 */ /* 0x000fe40000000f00 */
[----:B------:R-:W-:Y:S05]  /*16350*/  CALL.REL.NOINC `($__internal_12_$__cuda_sm70_shflsync_bfly_p) ;  /* 0x0000096000007944 */ /* 0x000fea0003c00000 */
[----:B------:R1:W5:Y:S01]  /*16360*/  LDL R132, [R1] ;  /* 0x0000000001847983 */ /* 0x0003620000100800 */
[----:B------:R-:W-:Y:S01]  /*16370*/  FADD.FTZ R6, R6, R0 ;  /* 0x0000000006067221 */ /* 0x000fe20000010000 */
[----:B------:R-:W-:Y:S02]  /*16380*/  MOV R0, 0x2 ;  /* 0x0000000200007802 */ /* 0x000fe40000000f00 */
[----:B------:R-:W-:Y:S02]  /*16390*/  MOV R2, 0x163b0 ;  /* 0x000163b000027802 */ /* 0x000fe40000000f00 */
[----:B-1---5:R-:W-:Y:S05]  /*163a0*/  CALL.REL.NOINC `($__internal_12_$__cuda_sm70_shflsync_bfly_p) ;  /* 0x0000091000007944 */ /* 0x022fea0003c00000 */
[----:B------:R-:W2:Y:S02]  /*163b0*/  LDL.LU R2, [R1] ;  /* 0x0000000001027983 */ /* 0x000ea40000300800 */
[----:B--2---:R-:W-:Y:S01]  /*163c0*/  FADD.FTZ R5, R2, R0 ;  /* 0x0000000002057221 */ /* 0x004fe20000010000 */
[----:B------:R-:W-:-:S02]  /*163d0*/  MOV R0, 0x1 ;  /* 0x0000000100007802 */ /* 0x000fc40000000f00 */
[----:B------:R-:W-:Y:S02]  /*163e0*/  MOV R2, 0x16410 ;  /* 0x0001641000027802 */ /* 0x000fe40000000f00 */
[----:B------:R-:W-:Y:S02]  /*163f0*/  MOV R132, R5 ;  /* 0x0000000500847202 */ /* 0x000fe40000000f00 */
[----:B------:R-:W-:Y:S05]  /*16400*/  CALL.REL.NOINC `($__internal_12_$__cuda_sm70_shflsync_bfly_p) ;  /* 0x000008b000007944 */ /* 0x000fea0003c00000 */
[----:B------:R1:W5:Y:S01]  /*16410*/  LDL R132, [R1+0x8] ;  /* 0x0000080001847983 */ /* 0x0003620000100800 */
[----:B------:R-:W-:Y:S01]  /*16420*/  FADD.FTZ R5, R5, R0 ;  /* 0x0000000005057221 */ /* 0x000fe20000010000 */
[----:B------:R-:W-:Y:S02]  /*16430*/  MOV R0, 0x2 ;  /* 0x0000000200007802 */ /* 0x000fe40000000f00 */
[----:B------:R-:W-:Y:S02]  /*16440*/  MOV R2, 0x16460 ;  /* 0x0001646000027802 */ /* 0x000fe40000000f00 */
[----:B-1---5:R-:W-:Y:S05]  /*16450*/  CALL.REL.NOINC `($__internal_12_$__cuda_sm70_shflsync_bfly_p) ;  /* 0x0000086000007944 */ /* 0x022fea0003c00000 */
[----:B------:R-:W2:Y:S02]  /*16460*/  LDL.LU R2, [R1+0x8] ;  /* 0x0000080001027983 */ /* 0x000ea40000300800 */
[----:B--2---:R-:W-:Y:S01]  /*16470*/  FADD.FTZ R4, R2, R0 ;  /* 0x0000000002047221 */ /* 0x004fe20000010000 */
[----:B------:R-:W-:Y:S02]  /*16480*/  MOV R0, 0x1 ;  /* 0x0000000100007802 */ /* 0x000fe40000000f00 */
[----:B------:R-:W-:-:S02]  /*16490*/  MOV R2, 0x164c0 ;  /* 0x000164c000027802 */ /* 0x000fc40000000f00 */
        /* <DEDUP_REMOVED lines=10> */
[----:B------:R-:W-:Y:S02]  /*16540*/  MOV R2, 0x16570 ;  /* 0x0001657000027802 */ /* 0x000fe40000000f00 */
[----:B------:R-:W-:-:S02]  /*16550*/  MOV R132, R7 ;  /* 0x0000000700847202 */ /* 0x000fc40000000f00 */
[----:B------:R-:W-:Y:S05]  /*16560*/  CALL.REL.NOINC `($__internal_12_$__cuda_sm70_shflsync_bfly_p) ;  /* 0x0000075000007944 */ /* 0x000fea0003c00000 */
[----:B------:R-:W-:Y:S01]  /*16570*/  MOV R8, R0 ;  /* 0x0000000000087202 */ /* 0x000fe20000000f00 */
[----:B------:R-:W-:Y:S05]  /*16580*/  BRA `(.L_x_3915) ;  /* 0xffff8ee000007947 */ /* 0x000fea000383ffff */
.L_x_3858:
[----:B------:R-:W-:Y:S01]  /*16590*/  IMAD.MOV.U32 R143, RZ, RZ, R7 ;  /* 0x000000ffff8f7224 */ /* 0x000fe200078e0007 */
[----:B------:R-:W-:Y:S01]  /*165a0*/  MOV R252, RZ ;  /* 0x000000ff00fc7202 */ /* 0x000fe20000000f00 */
[----:B------:R-:W-:Y:S01]  /*165b0*/  IMAD.MOV.U32 R3, RZ, RZ, 0x181f ;  /* 0x0000181fff037424 */ /* 0x000fe200078e00ff */
[----:B------:R-:W-:-:S02]  /*165c0*/  MOV R2, 0x165e0 ;  /* 0x000165e000027802 */ /* 0x000fc40000000f00 */
[----:B------:R-:W-:Y:S05]  /*165d0*/  CALL.REL.NOINC `($__internal_13_$__cuda_sm70_shflsync_idx_p) ;  /* 0x0000074000007944 */ /* 0x000fea0003c00000 */
[----:B------:R-:W-:Y:S01]  /*165e0*/  MOV R9, R143 ;  /* 0x0000008f00097202 */ /* 0x000fe20000000f00 */
[----:B-1---5:R-:W-:Y:S05]  /*165f0*/  BRA `(.L_x_3916) ;  /* 0xffffb6c000007947 */ /* 0x022fea000383ffff */
.L_x_3859:
[----:B------:R-:W-:Y:S01]  /*16600*/  IMAD.MOV.U32 R143, RZ, RZ, R8 ;  /* 0x000000ffff8f7224 */ /* 0x000fe200078e0008 */
[----:B------:R-:W-:Y:S01]  /*16610*/  MOV R252, RZ ;  /* 0x000000ff00fc7202 */ /* 0x000fe20000000f00 */
[----:B------:R-:W-:Y:S01]  /*16620*/  IMAD.MOV.U32 R3, RZ, RZ, 0x181f ;  /* 0x0000181fff037424 */ /* 0x000fe200078e00ff */
[----:B------:R-:W-:-:S02]  /*16630*/  MOV R2, 0x16650 ;  /* 0x0001665000027802 */ /* 0x000fc40000000f00 */
[----:B-12---:R-:W-:Y:S05]  /*16640*/  CALL.REL.NOINC `($__internal_13_$__cuda_sm70_shflsync_idx_p) ;  /* 0x000006d000007944 */ /* 0x006fea0003c00000 */
[----:B-----5:R-:W-:Y:S01]  /*16650*/  MOV R0, R143 ;  /* 0x0000008f00007202 */ /* 0x020fe20000000f00 */
[----:B-1----:R-:W-:Y:S05]  /*16660*/  BRA `(.L_x_3917) ;  /* 0xffffb67000007947 */ /* 0x002fea000383ffff */
.L_x_3862:
[----:B------:R-:W-:Y:S01]  /*16670*/  IMAD.MOV.U32 R143, RZ, RZ, R7 ;  /* 0x000000ffff8f7224 */ /* 0x000fe200078e0007 */
[----:B------:R-:W-:Y:S01]  /*16680*/  MOV R252, 0x1 ;  /* 0x0000000100fc7802 */ /* 0x000fe20000000f00 */
[----:B-1----:R-:W-:Y:S01]  /*16690*/  IMAD.MOV.U32 R3, RZ, RZ, 0x181f ;  /* 0x0000181fff037424 */ /* 0x002fe200078e00ff */
[----:B------:R-:W-:-:S02]  /*166a0*/  MOV R2, 0x166c0 ;  /* 0x000166c000027802 */ /* 0x000fc40000000f00 */
[----:B--234-:R-:W-:Y:S05]  /*166b0*/  CALL.REL.NOINC `($__internal_13_$__cuda_sm70_shflsync_idx_p) ;  /* 0x0000066000007944 */ /* 0x01cfea0003c00000 */
        /* <DEDUP_REMOVED lines=8> */
.L_x_3865:
[----:B------:R-:W-:Y:S01]  /*16740*/  IMAD.MOV.U32 R143, RZ, RZ, R7 ;  /* 0x000000ffff8f7224 */ /* 0x000fe200078e0007 */
[----:B------:R-:W-:Y:S01]  /*16750*/  MOV R252, 0x2 ;  /* 0x0000000200fc7802 */ /* 0x000fe20000000f00 */
[----:B-1----:R-:W-:Y:S01]  /*16760*/  IMAD.MOV.U32 R3, RZ, RZ, 0x181f ;  /* 0x0000181fff037424 */ /* 0x002fe200078e00ff */
[----:B------:R-:W-:Y:S02]  /*16770*/  MOV R2, 0x16790 ;  /* 0x0001679000027802 */ /* 0x000fe40000000f00 */
[----:B--234-:R-:W-:Y:S05]  /*16780*/  CALL.REL.NOINC `($__internal_13_$__cuda_sm70_shflsync_idx_p) ;  /* 0x0000059000007944 */ /* 0x01cfea0003c00000 */
[----:B------:R-:W-:Y:S01]  /*16790*/  MOV R9, R143 ;  /* 0x0000008f00097202 */ /* 0x000fe20000000f00 */
[----:B-1---5:R-:W-:Y:S05]  /*167a0*/  BRA `(.L_x_3919) ;  /* 0xffffb7d000007947 */ /* 0x022fea000383ffff */
.L_x_3866:
[----:B------:R-:W-:Y:S01]  /*167b0*/  IMAD.MOV.U32 R143, RZ, RZ, R8 ;  /* 0x000000ffff8f7224 */ /* 0x000fe200078e0008 */
[----:B------:R-:W-:Y:S01]  /*167c0*/  MOV R252, 0x2 ;  /* 0x0000000200fc7802 */ /* 0x000fe20000000f00 */
[----:B-1----:R-:W-:Y:S01]  /*167d0*/  IMAD.MOV.U32 R3, RZ, RZ, 0x181f ;  /* 0x0000181fff037424 */ /* 0x002fe200078e00ff */
[----:B------:R-:W-:Y:S02]  /*167e0*/  MOV R2, 0x16800 ;  /* 0x0001680000027802 */ /* 0x000fe40000000f00 */
[----:B--234-:R-:W-:Y:S05]  /*167f0*/  CALL.REL.NOINC `($__internal_13_$__cuda_sm70_shflsync_idx_p) ;  /* 0x0000052000007944 */ /* 0x01cfea0003c00000 */
[----:B-----5:R-:W-:Y:S01]  /*16800*/  MOV R0, R143 ;  /* 0x0000008f00007202 */ /* 0x020fe20000000f00 */
[----:B-1----:R-:W-:Y:S05]  /*16810*/  BRA `(.L_x_3920) ;  /* 0xffffb78000007947 */ /* 0x002fea000383ffff */
.L_x_3869:
        /* <DEDUP_REMOVED lines=13> */
.L_x_3872:
[----:B------:R-:W-:Y:S01]  /*168f0*/  IMAD.MOV.U32 R143, RZ, RZ, R7 ;  /* 0x000000ffff8f7224 */ /* 0x000fe200078e0007 */
[----:B------:R-:W-:Y:S01]  /*16900*/  MOV R252, 0x4 ;  /* 0x0000000400fc7802 */ /* 0x000fe20000000f00 */
[----:B-1----:R-:W-:Y:S01]  /*16910*/  IMAD.MOV.U32 R3, RZ, RZ, 0x181f ;  /* 0x0000181fff037424 */ /* 0x002fe200078e00ff */
[----:B------:R-:W-:Y:S02]  /*16920*/  MOV R2, 0x16940 ;  /* 0x0001694000027802 */ /* 0x000fe40000000f00 */
[----:B--234-:R-:W-:Y:S05]  /*16930*/  CALL.REL.NOINC `($__internal_13_$__cuda_sm70_shflsync_idx_p) ;  /* 0x000003e000007944 */ /* 0x01cfea0003c00000 */
[----:B------:R-:W-:Y:S01]  /*16940*/  MOV R9, R143 ;  /* 0x0000008f00097202 */ /* 0x000fe20000000f00 */
[----:B-1---5:R-:W-:Y:S05]  /*16950*/  BRA `(.L_x_3922) ;  /* 0xffffb87000007947 */ /* 0x022fea000383ffff */
.L_x_3873:
[----:B------:R-:W-:Y:S01]  /*16960*/  IMAD.MOV.U32 R143, RZ, RZ, R8 ;  /* 0x000000ffff8f7224 */ /* 0x000fe200078e0008 */
[----:B------:R-:W-:Y:S01]  /*16970*/  MOV R252, 0x4 ;  /* 0x0000000400fc7802 */ /* 0x000fe20000000f00 */
[----:B-1----:R-:W-:Y:S01]  /*16980*/  IMAD.MOV.U32 R3, RZ, RZ, 0x181f ;  /* 0x0000181fff037424 */ /* 0x002fe200078e00ff */
[----:B------:R-:W-:Y:S02]  /*16990*/  MOV R2, 0x169b0 ;  /* 0x000169b000027802 */ /* 0x000fe40000000f00 */
[----:B--234-:R-:W-:Y:S05]  /*169a0*/  CALL.REL.NOINC `($__internal_13_$__cuda_sm70_shflsync_idx_p) ;  /* 0x0000037000007944 */ /* 0x01cfea0003c00000 */
[----:B-----5:R-:W-:Y:S01]  /*169b0*/  MOV R0, R143 ;  /* 0x0000008f00007202 */ /* 0x020fe20000000f00 */
[----:B-1----:R-:W-:Y:S05]  /*169c0*/  BRA `(.L_x_3923) ;  /* 0xffffb82000007947 */ /* 0x002fea000383ffff */
.L_x_3876:
        /* <DEDUP_REMOVED lines=13> */
.L_x_3879:
[----:B------:R-:W-:Y:S01]  /*16aa0*/  IMAD.MOV.U32 R143, RZ, RZ, R7 ;  /* 0x000000ffff8f7224 */ /* 0x000fe200078e0007 */
[----:B------:R-:W-:Y:S01]  /*16ab0*/  MOV R252, 0x6 ;  /* 0x0000000600fc7802 */ /* 0x000fe20000000f00 */
[----:B-1----:R-:W-:Y:S01]  /*16ac0*/  IMAD.MOV.U32 R3, RZ, RZ, 0x181f ;  /* 0x0000181fff037424 */ /* 0x002fe200078e00ff */
[----:B------:R-:W-:Y:S02]  /*16ad0*/  MOV R2, 0x16af0 ;  /* 0x00016af000027802 */ /* 0x000fe40000000f00 */
[----:B--234-:R-:W-:Y:S05]  /*16ae0*/  CALL.REL.NOINC `($__internal_13_$__cuda_sm70_shflsync_idx_p) ;  /* 0x0000023000007944 */ /* 0x01cfea0003c00000 */
[----:B------:R-:W-:Y:S01]  /*16af0*/  MOV R9, R143 ;  /* 0x0000008f00097202 */ /* 0x000fe20000000f00 */
[----:B-1---5:R-:W-:Y:S05]  /*16b00*/  BRA `(.L_x_3925) ;  /* 0xffffb91000007947 */ /* 0x022fea000383ffff */
.L_x_3880:
[----:B------:R-:W-:Y:S01]  /*16b10*/  IMAD.MOV.U32 R143, RZ, RZ, R8 ;  /* 0x000000ffff8f7224 */ /* 0x000fe200078e0008 */
[----:B------:R-:W-:Y:S01]  /*16b20*/  MOV R252, 0x6 ;  /* 0x0000000600fc7802 */ /* 0x000fe20000000f00 */
[----:B-1----:R-:W-:Y:S01]  /*16b30*/  IMAD.MOV.U32 R3, RZ, RZ, 0x181f ;  /* 0x0000181fff037424 */ /* 0x002fe200078e00ff */
[----:B------:R-:W-:Y:S02]  /*16b40*/  MOV R2, 0x16b60 ;  /* 0x00016b6000027802 */ /* 0x000fe40000000f00 */
[----:B--234-:R-:W-:Y:S05]  /*16b50*/  CALL.REL.NOINC `($__internal_13_$__cuda_sm70_shflsync_idx_p) ;  /* 0x000001c000007944 */ /* 0x01cfea0003c00000 */
[----:B-----5:R-:W-:Y:S01]  /*16b60*/  MOV R0, R143 ;  /* 0x0000008f00007202 */ /* 0x020fe20000000f00 */
[----:B-1----:R-:W-:Y:S05]  /*16b70*/  BRA `(.L_x_3926) ;  /* 0xffffb8c000007947 */ /* 0x002fea000383ffff */
.L_x_3883:
        /* <DEDUP_REMOVED lines=13> */
.L_x_3885:
[----:B------:R-:W-:Y:S01]  /*16c50*/  IMAD.MOV.U32 R143, RZ, RZ, R77 ;  /* 0x000000ffff8f7224 */ /* 0x000fe200078e004d */
[----:B------:R-:W-:Y:S01]  /*16c60*/  MOV R252, RZ ;  /* 0x000000ff00fc7202 */ /* 0x000fe20000000f00 */
[----:B-1----:R-:W-:Y:S01]  /*16c70*/  IMAD.MOV.U32 R3, RZ, RZ, 0x1f ;  /* 0x0000001fff037424 */ /* 0x002fe200078e00ff */
[----:B------:R-:W-:Y:S02]  /*16c80*/  MOV R2, 0x16ca0 ;  /* 0x00016ca000027802 */ /* 0x000fe40000000f00 */
[----:B--23--:R-:W-:Y:S05]  /*16c90*/  CALL.REL.NOINC `($__internal_13_$__cuda_sm70_shflsync_idx_p) ;  /* 0x0000008000007944 */ /* 0x00cfea0003c00000 */
[----:B-----5:R-:W-:Y:S01]  /*16ca0*/  MOV R0, R143 ;  /* 0x0000008f00007202 */ /* 0x020fe20000000f00 */
[----:B-1----:R-:W-:Y:S05]  /*16cb0*/  BRA `(.L_x_3928) ;  /* 0xffffba2000007947 */ /* 0x002fea000383ffff */
        .weak           $__internal_12_$__cuda_sm70_shflsync_bfly_p
        .type           $__internal_12_$__cuda_sm70_shflsync_bfly_p,@function
        .size           $__internal_12_$__cuda_sm70_shflsync_bfly_p,($__internal_13_$__cuda_sm70_shflsync_idx_p - $__internal_12_$__cuda_sm70_shflsync_bfly_p)
$__internal_12_$__cuda_sm70_shflsync_bfly_p:
[----:B------:R-:W-:Y:S02]  /*16cc0*/  MOV R143, 0xffffffff ;  /* 0xffffffff008f7802 */ /* 0x000fe40000000f00 */
[----:B------:R-:W-:Y:S02]  /*16cd0*/  MOV R3, 0x1f ;  /* 0x0000001f00037802 */ /* 0x000fe40000000f00 */
[----:B------:R-:W-:Y:S04]  /*16ce0*/  WARPSYNC R143 ;  /* 0x0000008f00007348 */ /* 0x000fe80003800000 */
[----:B------:R1:W2:Y:S02]  /*16cf0*/  SHFL.BFLY PT, R0, R132, R0, R3 ;  /* 0x0c00000084007389 */ /* 0x0002a400000e0003 */
[----:B-1----:R-:W-:-:S04]  /*16d00*/  MOV R3, 0x0 ;  /* 0x0000000000037802 */ /* 0x002fc80000000f00 */
[----:B--2---:R-:W-:Y:S05]  /*16d10*/  RET.REL.NODEC R2 `(_ZN7cutlass13device_kernelIN5flash19enable_sm80_to_sm89INS1_16FlashAttnFwdSm80INS1_25CollectiveMainloopFwdSm80ILi4ELi1ELb0EN4cute5tupleIJNS5_1CILi128EEENS7_ILi64EEES8_EEELi128ENS_10bfloat16_tEfNS_4arch4Sm80ELb1ELb0ELb0ELb0ELb1ELb0ELb1ELb0EEENS1_21CollectiveEpilogueFwdINS6_IJS8_S8_S9_EEENS6_IJNS7_ILi1EEESH_SH_EEESB_SD_Li128ELb0ELb1ELb0ELb0EEENS1_30DynamicPersistentTileSchedulerILi128ELi128ELb0ELb1ELb0EEEEEEEEEvNT_6ParamsE) ;  /* 0xfffe92e002007950 */ /* 0x004fea0003c3ffff */
        .weak           $__internal_13_$__cuda_sm70_shflsync_idx_p
        .type           $__internal_13_$__cuda_sm70_shflsync_idx_p,@function
        .size           $__internal_13_$__cuda_sm70_shflsync_idx_p,(.L_x_4378 - $__internal_13_$__cuda_sm70_shflsync_idx_p)
$__internal_13_$__cuda_sm70_shflsync_idx_p:
[----:B------:R1:W-:Y:S02]  /*16d20*/  STL [R1+0x84], R0 ;  /* 0x0000840001007387 */ /* 0x0003e40000100800 */
[----:B-1----:R-:W-:-:S04]  /*16d30*/  MOV R0, 0xffffffff ;  /* 0xffffffff00007802 */ /* 0x002fc80000000f00 */
[----:B------:R-:W-:Y:S04]  /*16d40*/  WARPSYNC R0 ;  /* 0x0000000000007348 */ /* 0x000fe80003800000 */
[----:B------:R1:W2:Y:S04]  /*16d50*/  SHFL.IDX PT, R143, R143, R252, R3 ;  /* 0x000000fc8f8f7389 */ /* 0x0002a800000e0003 */
[----:B-1----:R1:W5:Y:S01]  /*16d60*/  LDL.LU R0, [R1+0x84] ;  /* 0x0000840001007983 */ /* 0x0023620000300800 */
[----:B------:R-:W-:-:S04]  /*16d70*/  MOV R3, 0x0 ;  /* 0x0000000000037802 */ /* 0x000fc80000000f00 */
[----:B--2---:R-:W-:Y:S05]  /*16d80*/  RET.REL.NODEC R2 `(_ZN7cutlass13device_kernelIN5flash19enable_sm80_to_sm89INS1_16FlashAttnFwdSm80INS1_25CollectiveMainloopFwdSm80ILi4ELi1ELb0EN4cute5tupleIJNS5_1CILi128EEENS7_ILi64EEES8_EEELi128ENS_10bfloat16_tEfNS_4arch4Sm80ELb1ELb0ELb0ELb0ELb1ELb0ELb1ELb0EEENS1_21CollectiveEpilogueFwdINS6_IJS8_S8_S9_EEENS6_IJNS7_ILi1EEESH_SH_EEESB_SD_Li128ELb0ELb1ELb0ELb0EEENS1_30DynamicPersistentTileSchedulerILi128ELi128ELb0ELb1ELb0EEEEEEEEEvNT_6ParamsE) ;  /* 0xfffe927002007950 */ /* 0x004fea0003c3ffff */
.L_x_3929:
        /* <DEDUP_REMOVED lines=15> */
.L_x_4378:


//--------------------- .text._ZN7cutlass13device_kernelIN5flash19enable_sm80_to_sm89INS1_16FlashAttnFwdSm80INS1_25CollectiveMainloopFwdSm80ILi4ELi1ELb0EN4cute5tupleIJNS5_1CILi128EEENS7_ILi64EEES8_EEELi128ENS_10bfloat16_tEfNS_4arch4Sm80ELb1ELb0ELb0ELb1ELb1ELb0ELb1ELb0EEENS1_21CollectiveEpilogueFwdINS6_IJS8_S8_S9_EEENS6_IJNS7_ILi1EEESH_SH_EEESB_SD_Li128ELb1ELb1ELb0ELb0EEENS1_19SingleTileSchedulerILb1ELb0ELb1ELi128EEEEEEEEEvNT_6ParamsE --------------------------
	.section	.text._ZN7cutlass13device_kernelIN5flash19enable_sm80_to_sm89INS1_16FlashAttnFwdSm80INS1_25CollectiveMainloopFwdSm80ILi4ELi1ELb0EN4cute5tupleIJNS5_1CILi128EEENS7_ILi64EEES8_EEELi128ENS_10bfloat16_tEfNS_4arch4Sm80ELb1ELb0ELb0ELb1ELb1ELb0ELb1ELb0EEENS1_21CollectiveEpilogueFwdINS6_IJS8_S8_S9_EEENS6_IJNS7_ILi1EEESH_SH_EEESB_SD_Li128ELb1ELb1ELb0ELb0EEENS1_19SingleTileSchedulerILb1ELb0ELb1ELi128EEEEEEEEEvNT_6ParamsE,"ax",@progbits
	.sectioninfo	@"SHI_REGISTERS=255"
	.align	128
.text._ZN7cutlass13device_kernelIN5flash19enable_sm80_to_sm89INS1_16FlashAttnFwdSm80INS1_25CollectiveMainloopFwdSm80ILi4ELi1ELb0EN4cute5tupleIJNS5_1CILi128EEENS7_ILi64EEES8_EEELi128ENS_10bfloat16_tEfNS_4arch4Sm80ELb1ELb0ELb0ELb1ELb1ELb0ELb1ELb0EEENS1_21CollectiveEpilogueFwdINS6_IJS8_S8_S9_EEENS6_IJNS7_ILi1EEESH_SH_EEESB_SD_Li128ELb1ELb1ELb0ELb0EEENS1_19SingleTileSchedulerILb1ELb0ELb1ELi128EEEEEEEEEvNT_6ParamsE:
        .type           _ZN7cutlass13device_kernelIN5flash19enable_sm80_to_sm89INS1_16FlashAttnFwdSm80INS1_25CollectiveMainloopFwdSm80ILi4ELi1ELb0EN4cute5tupleIJNS5_1CILi128EEENS7_ILi64EEES8_EEELi128ENS_10bfloat16_tEfNS_4arch4Sm80ELb1ELb0ELb0ELb1ELb1ELb0ELb1ELb0EEENS1_21CollectiveEpilogueFwdINS6_IJS8_S8_S9_EEENS6_IJNS7_ILi1EEESH_SH_EEESB_SD_Li128ELb1ELb1ELb0ELb0EEENS1_19SingleTileSchedulerILb1ELb0ELb1ELi128EEEEEEEEEvNT_6ParamsE,@function
        .size           _ZN7cutlass13device_kernelIN5flash19enable_sm80_to_sm89INS1_16FlashAttnFwdSm80INS1_25CollectiveMainloopFwdSm80ILi4ELi1ELb0EN4cute5tupleIJNS5_1CILi128EEENS7_ILi64EEES8_EEELi128ENS_10bfloat16_tEfNS_4arch4Sm80ELb1ELb0ELb0ELb1ELb1ELb0ELb1ELb0EEENS1_21CollectiveEpilogueFwdINS6_IJS8_S8_S9_EEENS6_IJNS7_ILi1EEESH_SH_EEESB_SD_Li128ELb1ELb1ELb0ELb0EEENS1_19SingleTileSchedulerILb1ELb0ELb1ELi128EEEEEEEEEvNT_6ParamsE,(.L_x_4381 - _ZN7cutlass13device_kernelIN5flash19enable_sm80_to_sm89INS1_16FlashAttnFwdSm80INS1_25CollectiveMainloopFwdSm80ILi4ELi1ELb0EN4cute5tupleIJNS5_1CILi128EEENS7_ILi64EEES8_EEELi128ENS_10bfloat16_tEfNS_4arch4Sm80ELb1ELb0ELb0ELb1ELb1ELb0ELb1ELb0EEENS1_21CollectiveEpilogueFwdINS6_IJS8_S8_S9_EEENS6_IJNS7_ILi1EEESH_SH_EEESB_SD_Li128ELb1ELb1ELb0ELb0EEENS1_19SingleTileSchedulerILb1ELb0ELb1ELi128EEEEEEEEEvNT_6ParamsE)
        .other          _ZN7cutlass13device_kernelIN5flash19enable_sm80_to_sm89INS1_16FlashAttnFwdSm80INS1_25CollectiveMainloopFwdSm80ILi4ELi1ELb0EN4cute5tupleIJNS5_1CILi128EEENS7_ILi64EEES8_EEELi128ENS_10bfloat16_tEfNS_4arch4Sm80ELb1ELb0ELb0ELb1ELb1ELb0ELb1ELb0EEENS1_21CollectiveEpilogueFwdINS6_IJS8_S8_S9_EEENS6_IJNS7_ILi1EEESH_SH_EEESB_SD_Li128ELb1ELb1ELb0ELb0EEENS1_19SingleTileSchedulerILb1ELb0ELb1ELi128EEEEEEEEEvNT_6ParamsE,@"STO_CUDA_ENTRY STV_DEFAULT"
_ZN7cutlass13device_kernelIN5flash19enable_sm80_to_sm89INS1_16FlashAttnFwdSm80INS1_25CollectiveMainloopFwdSm80ILi4ELi1ELb0EN4cute5tupleIJNS5_1CILi128EEENS7_ILi64EEES8_EEELi128ENS_10bfloat16_tEfNS_4arch4Sm80ELb1ELb0ELb0ELb1ELb1ELb0ELb1ELb0EEENS1_21CollectiveEpilogueFwdINS6_IJS8_S8_S9_EEENS6_IJNS7_ILi1EEESH_SH_EEESB_SD_Li128ELb1ELb1ELb0ELb0EEENS1_19SingleTileSchedulerILb1ELb0ELb1ELi128EEEEEEEEEvNT_6ParamsE:
        /* <DEDUP_REMOVED lines=21> */
.L_x_3931:
        /* <DEDUP_REMOVED lines=13> */
.L_x_3933:
[----:B------:R-:W-:Y:S02]  /*0220*/  ULDC UR5, c[0x0][0x54c] ;  /* 0x0001530000057ab9 */ /* 0x000fe40000000800 */
.L_x_3932:
[----:B------:R-:W-:Y:S02]  /*0230*/  ULDC UR4, c[0x0][0x548] ;  /* 0x0001520000047ab9 */ /* 0x000fe40000000800 */
[----:B------:R-:W-:-:S02]  /*0240*/  USHF.L.U32 UR10, UR10, 0x7, URZ ;  /* 0x000000070a0a7899 */ /* 0x000fc4000800063f */
[----:B------:R-:W-:-:S04]  /*0250*/  UIMAD UR4, UR5, UR4, URZ ;  /* 0x00000004050472a4 */ /* 0x000fc8000f8e023f */
[----:B------:R-:W-:-:S04]  /*0260*/  UISETP.GE.AND UP0, UPT, UR10, UR4, UPT ;  /* 0x000000040a00728c */ /* 0x000fc8000bf06270 */
[----:B------:R-:W-:Y:S01]  /*0270*/  USEL UR13, UR13, 0xffffffff, !UP0 ;  /* 0xffffffff0d0d7887 */ /* 0x000fe2000c000000 */
[----:B------:R-:W-:Y:S05]  /*0280*/  BRA `(.L_x_3934) ;  /* 0x000001b000007947 */ /* 0x000fea0003800000 */
.L_x_3930:
        /* <DEDUP_REMOVED lines=8> */
.L_x_3935:
        /* <DEDUP_REMOVED lines=13> */
.L_x_3937:
[----:B------:R-:W-:Y:S02]  /*03e0*/  ULDC UR5, c[0x0][0x54c] ;  /* 0x0001530000057ab9 */ /* 0x000fe40000000800 */
.L_x_3936:
[----:B------:R-:W-:Y:S02]  /*03f0*/  ULDC UR4, c[0x0][0x548] ;  /* 0x0001520000047ab9 */ /* 0x000fe40000000800 */
[----:B------:R-:W-:-:S02]  /*0400*/  USHF.L.U32 UR10, UR10, 0x7, URZ ;  /* 0x000000070a0a7899 */ /* 0x000fc4000800063f */
[----:B------:R-:W-:-:S04]  /*0410*/  UIMAD UR4, UR5, UR4, URZ ;  /* 0x00000004050472a4 */ /* 0x000fc8000f8e023f */
[----:B------:R-:W-:-:S04]  /*0420*/  UISETP.GE.AND UP0, UPT, UR10, UR4, UPT ;  /* 0x000000040a00728c */ /* 0x000fc8000bf06270 */
[----:B------:R-:W-:-:S06]  /*0430*/  USEL UR13, UR13, 0xffffffff, !UP0 ;  /* 0xffffffff0d0d7887 */ /* 0x000fcc000c000000 */
.L_x_3934:
        /* <DEDUP_REMOVED lines=47> */
.L_x_3938:
        /* <DEDUP_REMOVED lines=10> */
.L_x_3939:
        /* <DEDUP_REMOVED lines=12> */
.L_x_3940:
        /* <DEDUP_REMOVED lines=160> */
[C---:B------:R-:W-:Y:S01]  /*1290*/  IADD3 R24, R165.reuse, 0x40, RZ ;  /* 0x00000040a5187810 */ /* 0x040fe20007ffe0ff */
        /* <DEDUP_REMOVED lines=56> */
.L_x_3943:
[----:B---3--:R-:W-:Y:S05]  /*1620*/  BSYNC B0 ;  /* 0x0000000000007941 */ /* 0x008fea0003800000 */
.L_x_3942:
        /* <DEDUP_REMOVED lines=15> */
.L_x_3945:
[----:B------:R-:W-:Y:S05]  /*1720*/  BSYNC B0 ;  /* 0x0000000000007941 */ /* 0x000fea0003800000 */
.L_x_3944:
        /* <DEDUP_REMOVED lines=15> */
.L_x_3947:
[----:B------:R-:W-:Y:S05]  /*1820*/  BSYNC B0 ;  /* 0x0000000000007941 */ /* 0x000fea0003800000 */
.L_x_3946:
        /* <DEDUP_REMOVED lines=15> */
.L_x_3949:
[----:B------:R-:W-:Y:S05]  /*1920*/  BSYNC B0 ;  /* 0x0000000000007941 */ /* 0x000fea0003800000 */
.L_x_3948:
        /* <DEDUP_REMOVED lines=15> */
.L_x_3951:
[----:B------:R-:W-:Y:S05]  /*1a20*/  BSYNC B0 ;  /* 0x0000000000007941 */ /* 0x000fea0003800000 */
.L_x_3950:
        /* <DEDUP_REMOVED lines=15> */
.L_x_3953:
[----:B------:R-:W-:Y:S05]  /*1b20*/  BSYNC B0 ;  /* 0x0000000000007941 */ /* 0x000fea0003800000 */
.L_x_3952:
        /* <DEDUP_REMOVED lines=15> */
.L_x_3955:
[----:B------:R-:W-:Y:S05]  /*1c20*/  BSYNC B0 ;  /* 0x0000000000007941 */ /* 0x000fea0003800000 */
.L_x_3954:
        /* <DEDUP_REMOVED lines=33> */
[----:B------:R-:W-:Y:S02]  /*1e40*/  @!P5 IADD3 R9, P1, R0, UR18, RZ ;  /* 0x000000120009dc10 */ /* 0x000fe4000ff3e0ff */
        /* <DEDUP_REMOVED lines=74> */
[----:B------:R-:W-:Y:S01]  /*22f0*/  @P1 IMAD.WIDE R10, R164, 0x2, R10 ;  /* 0x00000002a40a1825 */ /* 0x000fe200078e020a */
        /* <DEDUP_REMOVED lines=84> */
[----:B----4-:R-:W-:Y:S01]  /*2840*/  IMAD.X R29, R9, 0x1, R15, P3 ;  /* 0x00000001091d7824 */ /* 0x010fe200018e060f */
        /* <DEDUP_REMOVED lines=11> */
[C---:B------:R-:W-:Y:S01]  /*2900*/  IMAD.X R23, R7.reuse, 0x1, R15, P0 ;  /* 0x0000000107177824 */ /* 0x040fe200000e060f */
        /* <DEDUP_REMOVED lines=190> */
[C---:B------:R-:W-:Y:S08]  /*34f0*/  HMMA.16816.F32.BF16 R84, R8.reuse, R30, R84 ;  /* 0x0000001e0854723c */ /* 0x040ff00000041854 */
[C---:B------:R-:W-:Y:S08]  /*3500*/  HMMA.16816.F32.BF16 R80, R8.reuse, R24, R80 ;  /* 0x000000180850723c */ /* 0x040ff00000041850 */
[----:B------:R-:W-:Y:S01]  /*3510*/  HMMA.16816.F32.BF16 R68, R8, R26, R68 ;  /* 0x0000001a0844723c */ /* 0x000fe20000041844 */
[----:B------:R-:W-:Y:S06]  /*3520*/  BAR.SYNC.DEFER_BLOCKING 0x0 ;  /* 0x0000000000007b1d */ /* 0x000fec0000010000 */
[----:B------:R-:W-:Y:S05]  /*3530*/  @!P0 BRA `(.L_x_3956) ;  /* 0x0000048000008947 */ /* 0x000fea0003800000 */
[----:B-1----:R-:W-:Y:S01]  /*3540*/  ULEA UR4, UR6, UR11, 0x6 ;  /* 0x0000000b06047291 */ /* 0x002fe2000f8e303f */
        /* <DEDUP_REMOVED lines=71> */
.L_x_3956:
[----:B-1----:R-:W-:Y:S01]  /*39c0*/  LOP3.LUT R3, R159, 0xffffffe0, RZ, 0xc0, !PT ;  /* 0xffffffe09f037812 */ /* 0x002fe200078ec0ff */
[----:B------:R-:W-:Y:S01]  /*39d0*/  UMOV UR4, 0xffffffc0 ;  /* 0xffffffc000047882 */ /* 0x000fe20000000000 */
[----:B--2---:R-:W-:Y:S01]  /*39e0*/  LEA.HI R6, R160, R161, RZ, 0x2 ;  /* 0x000000a1a0067211 */ /* 0x004fe200078f10ff */
        /* <DEDUP_REMOVED lines=10> */
[----:B------:R-:W-:Y:S01]  /*3a90*/  IMAD R240, R2, 0x2, R237 ;  /* 0x0000000202f07824 */ /* 0x000fe200078e02ed */
[----:B------:R-:W-:-:S02]  /*3aa0*/  LEA.HI R7, R9, R5, RZ, 0x2 ;  /* 0x0000000509077211 */ /* 0x000fc400078f10ff */
[----:B------:R-:W-:Y:S01]  /*3ab0*/  LEA.HI R3, R6, R6, RZ, 0x1 ;  /* 0x0000000606037211 */ /* 0x000fe200078f08ff */
[----:B------:R-:W-:Y:S01]  /*3ac0*/  IMAD.IADD R9, R158, 0x1, -R8 ;  /* 0x000000019e097824 */ /* 0x000fe200078e0a08 */
[----:B------:R-:W-:Y:S01]  /*3ad0*/  LEA.HI.SX32 R8, R7, UR10, 0x1e ;  /* 0x0000000a07087c11 */ /* 0x000fe2000f8ff2ff */
[----:B------:R-:W-:Y:S01]  /*3ae0*/  LDSM.16.MT88.4 R76, [R240+0x100] ;  /* 0x00010000f04c783b */ /* 0x000fe20000004200 */
[----:B------:R-:W-:Y:S01]  /*3af0*/  PLOP3.LUT P1, PT, PT, PT, UP1, 0x80, 0x0 ;  /* 0x000000000000781c */ /* 0x000fe20003f2f018 */
[C---:B------:R-:W-:Y:S01]  /*3b00*/  IMAD.SHL.U32 R10, R3.reuse, 0x20, RZ ;  /* 0x00000020030a7824 */ /* 0x040fe200078e00ff */
[----:B------:R-:W-:Y:S01]  /*3b10*/  LOP3.LUT R3, R3, 0x1ffffffe, RZ, 0xc0, !PT ;  /* 0x1ffffffe03037812 */ /* 0x000fe200078ec0ff */
[----:B------:R-:W-:Y:S01]  /*3b20*/  IMAD R9, R9, 0x10, R8 ;  /* 0x0000001009097824 */ /* 0x000fe200078e0208 */
[----:B------:R-:W-:Y:S02]  /*3b30*/  PLOP3.LUT P0, PT, PT, PT, UP1, 0x80, 0x0 ;  /* 0x000000000000781c */ /* 0x000fe40003f0f018 */
[----:B------:R-:W-:-:S02]  /*3b40*/  LOP3.LUT R8, R10, 0xffffffc0, RZ, 0xc0, !PT ;  /* 0xffffffc00a087812 */ /* 0x000fc400078ec0ff */
[----:B------:R-:W-:Y:S02]  /*3b50*/  IADD3 R6, R6, -R3, RZ ;  /* 0x8000000306067210 */ /* 0x000fe40007ffe0ff */
[----:B------:R-:W-:Y:S01]  /*3b60*/  LOP3.LUT R7, R7, 0x7ffffffc, RZ, 0xc0, !PT ;  /* 0x7ffffffc07077812 */ /* 0x000fe200078ec0ff */
[----:B------:R-:W-:Y:S01]  /*3b70*/  IMAD.IADD R3, R8, 0x1, R9 ;  /* 0x0000000108037824 */ /* 0x000fe200078e0209 */
[----:B------:R-:W-:-:S03]  /*3b80*/  LEA R238, R4, R237, 0x1 ;  /* 0x000000ed04ee7211 */ /* 0x000fc600078e08ff */
[----:B------:R-:W-:Y:S02]  /*3b90*/  IMAD R11, R6, 0x8, R3 ;  /* 0x00000008060b7824 */ /* 0x000fe400078e0203 */
[----:B------:R-:W-:Y:S02]  /*3ba0*/  IMAD R239, R2, 0x2, R238 ;  /* 0x0000000202ef7824 */ /* 0x000fe400078e02ee */
[----:B------:R-:W-:Y:S01]  /*3bb0*/  @P1 IMAD.HI.U32 R6, R11, c[0x0][0x2c8], RZ ;  /* 0x0000b2000b061a27 */ /* 0x000fe200078e00ff */
[----:B------:R-:W-:Y:S03]  /*3bc0*/  STL [R1+0x48], R11 ;  /* 0x0000480b01007387 */ /* 0x000fe60000100800 */
[----:B------:R-:W-:Y:S01]  /*3bd0*/  IMAD.MOV.U32 R3, RZ, RZ, R11 ;  /* 0x000000ffff037224 */ /* 0x000fe200078e000b */
[----:B------:R-:W-:Y:S01]  /*3be0*/  @P0 SHF.R.U32.HI R3, RZ, c[0x0][0x2cc], R6 ;  /* 0x0000b300ff030a19 */ /* 0x000fe20000011606 */
[----:B------:R-:W-:Y:S04]  /*3bf0*/  LDSM.16.MT88.4 R72, [R239+0x100] ;  /* 0x00010000ef48783b */ /* 0x000fe80000004200 */
[----:B------:R-:W1:Y:S04]  /*3c00*/  SHFL.IDX PT, R8, R3, RZ, 0x1c1f ;  /* 0x001c1fff03087589 */ /* 0x000e6800000e0000 */
[----:B------:R-:W2:Y:S04]  /*3c10*/  SHFL.IDX PT, R9, R3, 0x1, 0x1c1f ;  /* 0x003c1f0003097f89 */ /* 0x000ea800000e0000 */
[----:B------:R-:W3:Y:S04]  /*3c20*/  SHFL.IDX PT, R11, R3, 0x2, 0x1c1f ;  /* 0x005c1f00030b7f89 */ /* 0x000ee800000e0000 */
[----:B------:R4:W5:Y:S02]  /*3c30*/  SHFL.IDX PT, R10, R3, 0x3, 0x1c1f ;  /* 0x007c1f00030a7f89 */ /* 0x00096400000e0000 */
[----:B----4-:R-:W-:-:S02]  /*3c40*/  IMAD.IADD R3, R5, 0x1, -R7 ;  /* 0x0000000105037824 */ /* 0x010fc400078e0a07 */
[----:B------:R-:W-:Y:S01]  /*3c50*/  IMAD.U32 R5, RZ, RZ, UR4 ;  /* 0x00000004ff057e24 */ /* 0x000fe2000f8e00ff */
[----:B------:R-:W-:Y:S02]  /*3c60*/  ULDC.64 UR4, c[0x0][0x2c8] ;  /* 0x0000b20000047ab9 */ /* 0x000fe40000000a00 */
[----:B------:R-:W-:-:S04]  /*3c70*/  SHF.L.U32 R12, R3, 0x1, RZ ;  /* 0x00000001030c7819 */ /* 0x000fc800000006ff */
[C---:B------:R-:W-:Y:S01]  /*3c80*/  IADD3 R3, -R12.reuse, UR7, R5 ;  /* 0x000000070c037c10 */ /* 0x040fe2000fffe105 */
[----:B------:R4:W-:Y:S01]  /*3c90*/  STL [R1+0x4c], R12 ;  /* 0x00004c0c01007387 */ /* 0x0009e20000100800 */
[----:B------:R-:W-:Y:S01]  /*3ca0*/  IADD3 R6, -R12, UR20, RZ ;  /* 0x000000140c067c10 */ /* 0x000fe2000fffe1ff */
[----:B------:R-:W-:Y:S01]  /*3cb0*/  UIMAD.WIDE.U32 UR20, UR10, UR4, URZ ;  /* 0x000000040a1472a5 */ /* 0x000fe2000f8e003f */
[----:B------:R-:W-:-:S03]  /*3cc0*/  IADD3 R3, R3, -UR12, RZ ;  /* 0x8000000c03037c10 */ /* 0x000fc6000fffe0ff */
[----:B------:R-:W-:Y:S02]  /*3cd0*/  @UP1 USHF.R.U32.HI UR10, URZ, UR5, UR21 ;  /* 0x000000053f0a1299 */ /* 0x000fe40008011615 */
[C---:B-1----:R-:W-:Y:S02]  /*3ce0*/  IMAD.IADD R5, R3.reuse, 0x1, R8 ;  /* 0x0000000103057824 */ /* 0x042fe400078e0208 */
[C---:B--2---:R-:W-:Y:S01]  /*3cf0*/  IMAD.IADD R7, R3.reuse, 0x1, R9 ;  /* 0x0000000103077824 */ /* 0x044fe200078e0209 */
[----:B------:R-:W-:Y:S01]  /*3d00*/  UIADD3 UR10, UR10, UR7, -UR12 ;  /* 0x000000070a0a7290 */ /* 0x000fe2000fffe80c */
[C---:B---3--:R-:W-:Y:S01]  /*3d10*/  IMAD.IADD R9, R3.reuse, 0x1, R11 ;  /* 0x0000000103097824 */ /* 0x048fe200078e020b */
[C---:B------:R-:W-:Y:S01]  /*3d20*/  IMNMX R5, R6.reuse, R5, PT ;  /* 0x0000000506057217 */ /* 0x040fe20003800200 */
[----:B-----5:R-:W-:Y:S01]  /*3d30*/  IMAD.IADD R8, R3, 0x1, R10 ;  /* 0x0000000103087824 */ /* 0x020fe200078e020a */
[----:B------:R-:W-:Y:S01]  /*3d40*/  IMNMX R3, R6, R7, PT ;  /* 0x0000000706037217 */ /* 0x000fe20003800200 */
[----:B------:R-:W-:Y:S01]  /*3d50*/  USHF.R.S32.HI UR4, URZ, 0x1f, UR10 ;  /* 0x0000001f3f047899 */ /* 0x000fe2000801140a */
[----:B------:R-:W-:-:S02]  /*3d60*/  ISETP.GT.AND P0, PT, R5, RZ, PT ;  /* 0x000000ff0500720c */ /* 0x000fc40003f04270 */
[----:B------:R-:W-:Y:S01]  /*3d70*/  ISETP.GT.AND P2, PT, R5, 0x1, PT ;  /* 0x000000010500780c */ /* 0x000fe20003f44270 */
[----:B------:R-:W-:Y:S01]  /*3d80*/  ULEA.HI UR4, UR4, UR10, URZ, 0x6 ;  /* 0x0000000a04047291 */ /* 0x000fe2000f8f303f */
[----:B------:R-:W-:Y:S01]  /*3d90*/  ISETP.GT.AND P1, PT, R3, RZ, PT ;  /* 0x000000ff0300720c */ /* 0x000fe20003f24270 */
[----:B------:R-:W-:Y:S01]  /*3da0*/  UIADD3 UR10, UR6, -0x2, URZ ;  /* 0xfffffffe060a7890 */ /* 0x000fe2000fffe03f */
[----:B------:R-:W-:Y:S01]  /*3db0*/  FSEL R10, R64, -INF , P0 ;  /* 0xff800000400a7808 */ /* 0x000fe20000000000 */
[----:B------:R-:W-:Y:S01]  /*3dc0*/  USHF.R.S32.HI UR5, URZ, 0x6, UR4 ;  /* 0x000000063f057899 */ /* 0x000fe20008011404 */
[----:B------:R-:W-:Y:S02]  /*3dd0*/  FSEL R11, R65, -INF , P2 ;  /* 0xff800000410b7808 */ /* 0x000fe40001000000 */
[----:B------:R-:W-:Y:S01]  /*3de0*/  ISETP.GT.AND P0, PT, R3, 0x1, PT ;  /* 0x000000010300780c */ /* 0x000fe20003f04270 */
[----:B------:R-:W-:Y:S01]  /*3df0*/  UISETP.LT.AND UP0, UPT, URZ, UR5, UPT ;  /* 0x000000053f00728c */ /* 0x000fe2000bf01270 */
[----:B------:R-:W-:-:S02]  /*3e00*/  ISETP.GT.AND P2, PT, R5, 0x8, PT ;  /* 0x000000080500780c */ /* 0x000fc40003f44270 */
[C---:B------:R-:W-:Y:S01]  /*3e10*/  IMNMX R7, R6.reuse, R9, PT ;  /* 0x0000000906077217 */ /* 0x040fe20003800200 */
[----:B------:R-:W-:Y:S01]  /*3e20*/  USEL UR5, URZ, UR5, !UP0 ;  /* 0x000000053f057287 */ /* 0x000fe2000c000000 */
[----:B------:R-:W-:Y:S02]  /*3e30*/  IMNMX R6, R6, R8, PT ;  /* 0x0000000806067217 */ /* 0x000fe40003800200 */
[----:B------:R-:W-:Y:S01]  /*3e40*/  FSEL R22, R66, -INF , P1 ;  /* 0xff80000042167808 */ /* 0x000fe20000800000 */
[----:B------:R-:W-:Y:S01]  /*3e50*/  UISETP.GE.AND UP0, UPT, UR10, UR5, UPT ;  /* 0x000000050a00728c */ /* 0x000fe2000bf06270 */
[----:B------:R-:W-:Y:S02]  /*3e60*/  ISETP.GT.AND P1, PT, R5, 0x9, PT ;  /* 0x000000090500780c */ /* 0x000fe40003f24270 */
[----:B------:R-:W-:Y:S02]  /*3e70*/  FSEL R25, R67, -INF , P0 ;  /* 0xff80000043197808 */ /* 0x000fe40000000000 */
[----:B----4-:R-:W-:Y:S01]  /*3e80*/  FSEL R12, R60, -INF , P2 ;  /* 0xff8000003c0c7808 */ /* 0x010fe20001000000 */
[----:B------:R-:W-:Y:S01]  /*3e90*/  LDSM.16.MT88.4 R64, [R238+0x2100] ;  /* 0x00210000ee40783b */ /* 0x000fe20000004200 */
[----:B------:R-:W-:-:S02]  /*3ea0*/  FMNMX.FTZ R8, R10, R11, !PT ;  /* 0x0000000b0a087209 */ /* 0x000fc40007810000 */
[----:B------:R-:W-:Y:S02]  /*3eb0*/  ISETP.GT.AND P0, PT, R3, 0x8, PT ;  /* 0x000000080300780c */ /* 0x000fe40003f04270 */
[----:B------:R-:W-:Y:S02]  /*3ec0*/  FSEL R13, R61, -INF , P1 ;  /* 0xff8000003d0d7808 */ /* 0x000fe40000800000 */
[C---:B------:R-:W-:Y:S02]  /*3ed0*/  ISETP.GT.AND P2, PT, R5.reuse, 0x10, PT ;  /* 0x000000100500780c */ /* 0x040fe40003f44270 */
[----:B------:R-:W-:Y:S02]  /*3ee0*/  FMNMX.FTZ R8, R12, R8, !PT ;  /* 0x000000080c087209 */ /* 0x000fe40007810000 */
[----:B------:R-:W-:Y:S02]  /*3ef0*/  FSEL R29, R62, -INF , P0 ;  /* 0xff8000003e1d7808 */ /* 0x000fe40000000000 */
[----:B------:R-:W-:-:S02]  /*3f00*/  ISETP.GT.AND P0, PT, R5, 0x11, PT ;  /* 0x000000110500780c */ /* 0x000fc40003f04270 */
[----:B------:R-:W-:Y:S02]  /*3f10*/  FSEL R14, R56, -INF , P2 ;  /* 0xff800000380e7808 */ /* 0x000fe40001000000 */
[----:B------:R-:W-:Y:S02]  /*3f20*/  FMNMX.FTZ R8, R13, R8, !PT ;  /* 0x000000080d087209 */ /* 0x000fe40007810000 */
[----:B------:R-:W-:Y:S02]  /*3f30*/  ISETP.GT.AND P1, PT, R3, 0x9, PT ;  /* 0x000000090300780c */ /* 0x000fe40003f24270 */
[----:B------:R-:W-:Y:S02]  /*3f40*/  FSEL R15, R57, -INF , P0 ;  /* 0xff800000390f7808 */ /* 0x000fe40000000000 */
[----:B------:R-:W-:Y:S02]  /*3f50*/  ISETP.GT.AND P0, PT, R3, 0x11, PT ;  /* 0x000000110300780c */ /* 0x000fe40003f04270 */
[----:B------:R-:W-:-:S02]  /*3f60*/  ISETP.GT.AND P2, PT, R5, 0x18, PT ;  /* 0x000000180500780c */ /* 0x000fc40003f44270 */
[----:B------:R-:W-:Y:S02]  /*3f70*/  FMNMX.FTZ R8, R14, R8, !PT ;  /* 0x000000080e087209 */ /* 0x000fe40007810000 */
[----:B------:R-:W-:Y:S02]  /*3f80*/  FSEL R30, R63, -INF , P1 ;  /* 0xff8000003f1e7808 */ /* 0x000fe40000800000 */
[----:B------:R-:W-:Y:S01]  /*3f90*/  ISETP.GT.AND P1, PT, R3, 0x10, PT ;  /* 0x000000100300780c */ /* 0x000fe20003f24270 */
[----:B------:R-:W-:Y:S01]  /*3fa0*/  LDSM.16.MT88.4 R60, [R237+0x900] ;  /* 0x00090000ed3c783b */ /* 0x000fe20000004200 */
[----:B------:R-:W-:Y:S02]  /*3fb0*/  FSEL R31, R59, -INF , P0 ;  /* 0xff8000003b1f7808 */ /* 0x000fe40000000000 */
[----:B------:R-:W-:Y:S02]  /*3fc0*/  ISETP.GT.AND P0, PT, R5, 0x19, PT ;  /* 0x000000190500780c */ /* 0x000fe40003f04270 */
[----:B------:R-:W-:-:S02]  /*3fd0*/  FSEL R16, R52, -INF , P2 ;  /* 0xff80000034107808 */ /* 0x000fc40001000000 */
[----:B------:R-:W-:Y:S02]  /*3fe0*/  FMNMX.FTZ R8, R15, R8, !PT ;  /* 0x000000080f087209 */ /* 0x000fe40007810000 */
[----:B------:R-:W-:Y:S02]  /*3ff0*/  FSEL R28, R58, -INF , P1 ;  /* 0xff8000003a1c7808 */ /* 0x000fe40000800000 */
[----:B------:R-:W-:Y:S01]  /*4000*/  ISETP.GT.AND P1, PT, R5, 0x20, PT ;  /* 0x000000200500780c */ /* 0x000fe20003f24270 */
[----:B------:R-:W-:Y:S01]  /*4010*/  LDSM.16.MT88.4 R56, [R240+0x900] ;  /* 0x00090000f038783b */ /* 0x000fe20000004200 */
[----:B------:R-:W-:Y:S02]  /*4020*/  FSEL R17, R53, -INF , P0 ;  /* 0xff80000035117808 */ /* 0x000fe40000000000 */
[----:B------:R-:W-:Y:S02]  /*4030*/  FMNMX.FTZ R8, R16, R8, !PT ;  /* 0x0000000810087209 */ /* 0x000fe40007810000 */
[----:B------:R-:W-:-:S02]  /*4040*/  FSEL R170, R44, -INF , P1 ;  /* 0xff8000002caa7808 */ /* 0x000fc40000800000 */
[C---:B------:R-:W-:Y:S02]  /*4050*/  ISETP.GT.AND P0, PT, R5.reuse, 0x21, PT ;  /* 0x000000210500780c */ /* 0x040fe40003f04270 */
[----:B------:R-:W-:Y:S02]  /*4060*/  ISETP.GT.AND P1, PT, R5, 0x28, PT ;  /* 0x000000280500780c */ /* 0x000fe40003f24270 */
[----:B------:R-:W-:Y:S02]  /*4070*/  FMNMX.FTZ R8, R17, R8, !PT ;  /* 0x0000000811087209 */ /* 0x000fe40007810000 */
[----:B------:R-:W-:Y:S02]  /*4080*/  FSEL R169, R45, -INF , P0 ;  /* 0xff8000002da97808 */ /* 0x000fe40000000000 */
[----:B------:R-:W-:Y:S02]  /*4090*/  FSEL R168, R40, -INF , P1 ;  /* 0xff80000028a87808 */ /* 0x000fe40000800000 */
[----:B------:R-:W-:-:S02]  /*40a0*/  FMNMX.FTZ R8, R170, R8, !PT ;  /* 0x00000008aa087209 */ /* 0x000fc40007810000 */
[C---:B------:R-:W-:Y:S02]  /*40b0*/  ISETP.GT.AND P1, PT, R5.reuse, 0x30, PT ;  /* 0x000000300500780c */ /* 0x040fe40003f24270 */
[----:B------:R-:W-:Y:S02]  /*40c0*/  ISETP.GT.AND P0, PT, R5, 0x29, PT ;  /* 0x000000290500780c */ /* 0x000fe40003f04270 */
[----:B------:R-:W-:Y:S02]  /*40d0*/  FMNMX.FTZ R8, R169, R8, !PT ;  /* 0x00000008a9087209 */ /* 0x000fe40007810000 */
[----:B------:R-:W-:Y:S02]  /*40e0*/  FSEL R115, R36, -INF , P1 ;  /* 0xff80000024737808 */ /* 0x000fe40000800000 */
[----:B------:R-:W-:Y:S02]  /*40f0*/  ISETP.GT.AND P1, PT, R3, 0x18, PT ;  /* 0x000000180300780c */ /* 0x000fe40003f24270 */
[----:B------:R-:W-:-:S02]  /*4100*/  FSEL R171, R41, -INF , P0 ;  /* 0xff80000029ab7808 */ /* 0x000fc40000000000 */
[----:B------:R-:W-:Y:S02]  /*4110*/  FMNMX.FTZ R8, R168, R8, !PT ;  /* 0x00000008a8087209 */ /* 0x000fe40007810000 */
[----:B------:R-:W-:Y:S02]  /*4120*/  FSEL R24, R54, -INF , P1 ;  /* 0xff80000036187808 */ /* 0x000fe40000800000 */
[C---:B------:R-:W-:Y:S02]  /*4130*/  ISETP.GT.AND P0, PT, R5.reuse, 0x31, PT ;  /* 0x000000310500780c */ /* 0x040fe40003f04270 */
[C---:B------:R-:W-:Y:S02]  /*4140*/  ISETP.GT.AND P2, PT, R5.reuse, 0x38, PT ;  /* 0x000000380500780c */ /* 0x040fe40003f44270 */
[----:B------:R-:W-:Y:S02]  /*4150*/  ISETP.GT.AND P1, PT, R5, 0x39, PT ;  /* 0x000000390500780c */ /* 0x000fe40003f24270 */
[----:B------:R-:W-:-:S02]  /*4160*/  FMNMX.FTZ R5, R171, R8, !PT ;  /* 0x00000008ab057209 */ /* 0x000fc40007810000 */
[----:B------:R-:W-:Y:S02]  /*4170*/  FSEL R223, R37, -INF , P0 ;  /* 0xff80000025df7808 */ /* 0x000fe40000000000 */
[----:B------:R-:W-:Y:S02]  /*4180*/  FMNMX.FTZ R5, R115, R5, !PT ;  /* 0x0000000573057209 */ /* 0x000fe40007810000 */
[----:B------:R-:W-:Y:S02]  /*4190*/  FSEL R222, R32, -INF , P2 ;  /* 0xff80000020de7808 */ /* 0x000fe40001000000 */
[----:B------:R-:W-:Y:S02]  /*41a0*/  FMNMX.FTZ R5, R223, R5, !PT ;  /* 0x00000005df057209 */ /* 0x000fe40007810000 */
[----:B------:R-:W-:Y:S02]  /*41b0*/  ISETP.GT.AND P0, PT, R3, 0x19, PT ;  /* 0x000000190300780c */ /* 0x000fe40003f04270 */
[----:B------:R-:W-:-:S02]  /*41c0*/  FSEL R220, R33, -INF , P1 ;  /* 0xff80000021dc7808 */ /* 0x000fc40000800000 */
[----:B------:R-:W-:Y:S02]  /*41d0*/  FMNMX.FTZ R5, R222, R5, !PT ;  /* 0x00000005de057209 */ /* 0x000fe40007810000 */
[----:B------:R-:W-:Y:S02]  /*41e0*/  FSEL R27, R55, -INF , P0 ;  /* 0xff800000371b7808 */ /* 0x000fe40000000000 */
[C---:B------:R-:W-:Y:S01]  /*41f0*/  ISETP.GT.AND P0, PT, R3.reuse, 0x20, PT ;  /* 0x000000200300780c */ /* 0x040fe20003f04270 */
[----:B------:R-:W-:Y:S01]  /*4200*/  LDSM.16.MT88.4 R52, [R239+0x900] ;  /* 0x00090000ef34783b */ /* 0x000fe20000004200 */
[----:B------:R-:W-:Y:S02]  /*4210*/  FMNMX.FTZ R5, R220, R5, !PT ;  /* 0x00000005dc057209 */ /* 0x000fe40007810000 */
[----:B------:R-:W-:Y:S02]  /*4220*/  FSEL R165, R46, -INF , P0 ;  /* 0xff8000002ea57808 */ /* 0x000fe40000000000 */
[C---:B------:R-:W-:Y:S01]  /*4230*/  ISETP.GT.AND P0, PT, R3.reuse, 0x29, PT ;  /* 0x000000290300780c */ /* 0x040fe20003f04270 */
[----:B------:R-:W1:Y:S01]  /*4240*/  SHFL.BFLY PT, R9, R5, 0x2, 0x1f ;  /* 0x0c401f0005097f89 */ /* 0x000e6200000e0000 */
[----:B------:R-:W-:-:S02]  /*4250*/  ISETP.GT.AND P2, PT, R3, 0x21, PT ;  /* 0x000000210300780c */ /* 0x000fc40003f44270 */
[----:B------:R-:W-:Y:S02]  /*4260*/  FSEL R166, R43, -INF , P0 ;  /* 0xff8000002ba67808 */ /* 0x000fe40000000000 */
[C---:B------:R-:W-:Y:S02]  /*4270*/  ISETP.GT.AND P1, PT, R3.reuse, 0x28, PT ;  /* 0x000000280300780c */ /* 0x040fe40003f24270 */
[----:B------:R-:W-:Y:S02]  /*4280*/  ISETP.GT.AND P0, PT, R3, 0x30, PT ;  /* 0x000000300300780c */ /* 0x000fe40003f04270 */
[----:B------:R-:W-:Y:S02]  /*4290*/  FSEL R164, R47, -INF , P2 ;  /* 0xff8000002fa47808 */ /* 0x000fe40001000000 */
[----:B------:R-:W-:Y:S02]  /*42a0*/  FSEL R167, R42, -INF , P1 ;  /* 0xff8000002aa77808 */ /* 0x000fe40000800000 */
[----:B------:R-:W-:Y:S01]  /*42b0*/  FSEL R108, R38, -INF , P0 ;  /* 0xff800000266c7808 */ /* 0x000fe20000000000 */
[----:B------:R-:W-:Y:S01]  /*42c0*/  LDSM.16.MT88.4 R40, [R237+0x100] ;  /* 0x00010000ed28783b */ /* 0x000fe20000004200 */
[----:B------:R-:W-:-:S02]  /*42d0*/  ISETP.GT.AND P1, PT, R3, 0x31, PT ;  /* 0x000000310300780c */ /* 0x000fc40003f24270 */
[C---:B------:R-:W-:Y:S02]  /*42e0*/  ISETP.GT.AND P2, PT, R3.reuse, 0x38, PT ;  /* 0x000000380300780c */ /* 0x040fe40003f44270 */
[----:B------:R-:W-:Y:S02]  /*42f0*/  ISETP.GT.AND P0, PT, R3, 0x39, PT ;  /* 0x000000390300780c */ /* 0x000fe40003f04270 */
[----:B------:R-:W-:Y:S02]  /*4300*/  FMNMX.FTZ R3, R22, R25, !PT ;  /* 0x0000001916037209 */ /* 0x000fe40007810000 */
[----:B------:R-:W-:Y:S02]  /*4310*/  FSEL R221, R35, -INF , P0 ;  /* 0xff80000023dd7808 */ /* 0x000fe40000000000 */
[----:B------:R-:W-:Y:S02]  /*4320*/  FMNMX.FTZ R3, R29, R3, !PT ;  /* 0x000000031d037209 */ /* 0x000fe40007810000 */
[----:B------:R-:W-:-:S02]  /*4330*/  ISETP.GT.AND P0, PT, R7, 0x1, PT ;  /* 0x000000010700780c */ /* 0x000fc40003f04270 */
[----:B------:R-:W-:Y:S02]  /*4340*/  FMNMX.FTZ R3, R30, R3, !PT ;  /* 0x000000031e037209 */ /* 0x000fe40007810000 */
[----:B------:R-:W-:Y:S02]  /*4350*/  FSEL R235, R39, -INF , P1 ;  /* 0xff80000027eb7808 */ /* 0x000fe40000800000 */
[----:B------:R-:W-:Y:S02]  /*4360*/  FMNMX.FTZ R8, R28, R3, !PT ;  /* 0x000000031c087209 */ /* 0x000fe40007810000 */
[----:B-1----:R-:W-:Y:S02]  /*4370*/  FMNMX.FTZ R3, R9, R5, !PT ;  /* 0x0000000509037209 */ /* 0x002fe40007810000 */
[----:B------:R-:W-:Y:S02]  /*4380*/  FMNMX.FTZ R5, R31, R8, !PT ;  /* 0x000000081f057209 */ /* 0x000fe40007810000 */
[----:B------:R-:W-:Y:S01]  /*4390*/  FSEL R19, R105, -INF , P0 ;  /* 0xff80000069137808 */ /* 0x000fe20000000000 */
[----:B------:R-:W1:Y:S01]  /*43a0*/  SHFL.BFLY PT, R9, R3, 0x1, 0x1f ;  /* 0x0c201f0003097f89 */ /* 0x000e6200000e0000 */
[----:B------:R-:W-:-:S02]  /*43b0*/  FMNMX.FTZ R5, R24, R5, !PT ;  /* 0x0000000518057209 */ /* 0x000fc40007810000 */
[----:B------:R-:W-:Y:S02]  /*43c0*/  ISETP.GT.AND P1, PT, R7, RZ, PT ;  /* 0x000000ff0700720c */ /* 0x000fe40003f24270 */
[----:B------:R-:W-:Y:S02]  /*43d0*/  ISETP.GT.AND P0, PT, R6, RZ, PT ;  /* 0x000000ff0600720c */ /* 0x000fe40003f04270 */
[----:B------:R-:W-:Y:S02]  /*43e0*/  FMNMX.FTZ R5, R27, R5, !PT ;  /* 0x000000051b057209 */ /* 0x000fe40007810000 */
[----:B------:R-:W-:Y:S02]  /*43f0*/  FSEL R18, R104, -INF , P1 ;  /* 0xff80000068127808 */ /* 0x000fe40000800000 */
[----:B------:R-:W-:Y:S02]  /*4400*/  FSEL R33, R106, -INF , P0 ;  /* 0xff8000006a217808 */ /* 0x000fe40000000000 */
[----:B------:R-:W-:-:S02]  /*4410*/  ISETP.GT.AND P1, PT, R7, 0x9, PT ;  /* 0x000000090700780c */ /* 0x000fc40003f24270 */
[C---:B------:R-:W-:Y:S02]  /*4420*/  ISETP.GT.AND P0, PT, R6.reuse, 0x9, PT ;  /* 0x000000090600780c */ /* 0x040fe40003f04270 */
[----:B------:R-:W-:Y:S02]  /*4430*/  FMNMX.FTZ R5, R165, R5, !PT ;  /* 0x00000005a5057209 */ /* 0x000fe40007810000 */
[----:B------:R-:W-:Y:S02]  /*4440*/  FSEL R26, R101, -INF , P1 ;  /* 0xff800000651a7808 */ /* 0x000fe40000800000 */
[----:B------:R-:W-:Y:S02]  /*4450*/  FSEL R36, R103, -INF , P0 ;  /* 0xff80000067247808 */ /* 0x000fe40000000000 */
[----:B------:R-:W-:Y:S02]  /*4460*/  ISETP.GT.AND P1, PT, R6, 0x8, PT ;  /* 0x000000080600780c */ /* 0x000fe40003f24270 */
[----:B------:R-:W-:-:S02]  /*4470*/  ISETP.GT.AND P0, PT, R7, 0x11, PT ;  /* 0x000000110700780c */ /* 0x000fc40003f04270 */
[----:B------:R-:W-:Y:S02]  /*4480*/  FMNMX.FTZ R5, R164, R5, !PT ;  /* 0x00000005a4057209 */ /* 0x000fe40007810000 */
[----:B------:R-:W-:Y:S02]  /*4490*/  FSEL R48, R34, -INF , P2 ;  /* 0xff80000022307808 */ /* 0x000fe40001000000 */
[----:B------:R-:W-:Y:S02]  /*44a0*/  FSEL R34, R102, -INF , P1 ;  /* 0xff80000066227808 */ /* 0x000fe40000800000 */
[----:B------:R-:W-:Y:S02]  /*44b0*/  FSEL R37, R97, -INF , P0 ;  /* 0xff80000061257808 */ /* 0x000fe40000000000 */
[----:B------:R-:W-:Y:S02]  /*44c0*/  ISETP.GT.AND P1, PT, R7, 0x10, PT ;  /* 0x000000100700780c */ /* 0x000fe40003f24270 */
[----:B------:R-:W-:-:S02]  /*44d0*/  ISETP.GT.AND P0, PT, R6, 0x11, PT ;  /* 0x000000110600780c */ /* 0x000fc40003f04270 */
[----:B------:R-:W-:Y:S02]  /*44e0*/  FMNMX.FTZ R5, R167, R5, !PT ;  /* 0x00000005a7057209 */ /* 0x000fe40007810000 */
[----:B------:R-:W-:Y:S02]  /*44f0*/  FSEL R35, R96, -INF , P1 ;  /* 0xff80000060237808 */ /* 0x000fe40000800000 */
[----:B------:R-:W-:Y:S02]  /*4500*/  FSEL R45, R99, -INF , P0 ;  /* 0xff800000632d7808 */ /* 0x000fe40000000000 */
[----:B------:R-:W-:Y:S02]  /*4510*/  FMNMX.FTZ R5, R166, R5, !PT ;  /* 0x00000005a6057209 */ /* 0x000fe40007810000 */
[----:B------:R-:W-:Y:S02]  /*4520*/  ISETP.GT.AND P1, PT, R6, 0x10, PT ;  /* 0x000000100600780c */ /* 0x000fe40003f24270 */
[----:B------:R-:W-:-:S02]  /*4530*/  ISETP.GT.AND P0, PT, R7, 0x19, PT ;  /* 0x000000190700780c */ /* 0x000fc40003f04270 */
[----:B------:R-:W-:Y:S02]  /*4540*/  ISETP.GT.AND P2, PT, R7, 0x8, PT ;  /* 0x000000080700780c */ /* 0x000fe40003f44270 */
[----:B------:R-:W-:Y:S02]  /*4550*/  FMNMX.FTZ R5, R108, R5, !PT ;  /* 0x000000056c057209 */ /* 0x000fe40007810000 */
[----:B------:R-:W-:Y:S02]  /*4560*/  FSEL R44, R98, -INF , P1 ;  /* 0xff800000622c7808 */ /* 0x000fe40000800000 */
[----:B------:R-:W-:Y:S02]  /*4570*/  FSEL R39, R93, -INF , P0 ;  /* 0xff8000005d277808 */ /* 0x000fe40000000000 */
[----:B------:R-:W-:Y:S02]  /*4580*/  FSEL R23, R100, -INF , P2 ;  /* 0xff80000064177808 */ /* 0x000fe40001000000 */
[----:B------:R-:W-:-:S02]  /*4590*/  ISETP.GT.AND P1, PT, R6, 0x18, PT ;  /* 0x000000180600780c */ /* 0x000fc40003f24270 */
[----:B------:R-:W-:Y:S02]  /*45a0*/  ISETP.GT.AND P0, PT, R6, 0x19, PT ;  /* 0x000000190600780c */ /* 0x000fe40003f04270 */
[----:B------:R-:W-:Y:S02]  /*45b0*/  FMNMX.FTZ R8, R18, R19, !PT ;  /* 0x0000001312087209 */ /* 0x000fe40007810000 */
[----:B------:R-:W-:Y:S02]  /*45c0*/  FMNMX.FTZ R5, R235, R5, !PT ;  /* 0x00000005eb057209 */ /* 0x000fe40007810000 */
[----:B------:R-:W-:Y:S02]  /*45d0*/  FSEL R46, R94, -INF , P1 ;  /* 0xff8000005e2e7808 */ /* 0x000fe40000800000 */
[----:B------:R-:W-:Y:S02]  /*45e0*/  FSEL R47, R95, -INF , P0 ;  /* 0xff8000005f2f7808 */ /* 0x000fe40000000000 */
[----:B------:R-:W-:-:S02]  /*45f0*/  FMNMX.FTZ R8, R23, R8, !PT ;  /* 0x0000000817087209 */ /* 0x000fc40007810000 */
[----:B------:R-:W-:Y:S02]  /*4600*/  ISETP.GT.AND P0, PT, R7, 0x21, PT ;  /* 0x000000210700780c */ /* 0x000fe40003f04270 */
[----:B------:R-:W-:Y:S02]  /*4610*/  ISETP.GT.AND P1, PT, R6, 0x20, PT ;  /* 0x000000200600780c */ /* 0x000fe40003f24270 */
[----:B-1----:R-:W-:Y:S02]  /*4620*/  FMNMX.FTZ R186, R3, R9, !PT ;  /* 0x0000000903ba7209 */ /* 0x002fe40007810000 */
[----:B------:R-:W-:Y:S02]  /*4630*/  FMNMX.FTZ R3, R48, R5, !PT ;  /* 0x0000000530037209 */ /* 0x000fe40007810000 */
[----:B------:R-:W-:Y:S02]  /*4640*/  ISETP.GT.AND P2, PT, R6, 0x1, PT ;  /* 0x000000010600780c */ /* 0x000fe40003f44270 */
[----:B------:R-:W-:-:S02]  /*4650*/  FMNMX.FTZ R5, R26, R8, !PT ;  /* 0x000000081a057209 */ /* 0x000fc40007810000 */
[----:B------:R-:W-:Y:S02]  /*4660*/  FSEL R161, R89, -INF , P0 ;  /* 0xff80000059a17808 */ /* 0x000fe40000000000 */
[----:B------:R-:W-:Y:S02]  /*4670*/  FSEL R162, R90, -INF , P1 ;  /* 0xff8000005aa27808 */ /* 0x000fe40000800000 */
[----:B------:R-:W-:Y:S02]  /*4680*/  ISETP.GT.AND P0, PT, R6, 0x21, PT ;  /* 0x000000210600780c */ /* 0x000fe40003f04270 */
[----:B------:R-:W-:Y:S02]  /*4690*/  ISETP.GT.AND P1, PT, R7, 0x29, PT ;  /* 0x000000290700780c */ /* 0x000fe40003f24270 */
[----:B------:R-:W-:Y:S02]  /*46a0*/  FMNMX.FTZ R3, R221, R3, !PT ;  /* 0x00000003dd037209 */ /* 0x000fe40007810000 */
[----:B------:R-:W-:-:S02]  /*46b0*/  FSEL R32, R107, -INF , P2 ;  /* 0xff8000006b207808 */ /* 0x000fc40001000000 */
[----:B------:R-:W-:Y:S01]  /*46c0*/  ISETP.GT.AND P2, PT, R7, 0x18, PT ;  /* 0x000000180700780c */ /* 0x000fe20003f44270 */
[----:B------:R-:W1:Y:S01]  /*46d0*/  SHFL.BFLY PT, R9, R3, 0x2, 0x1f ;  /* 0x0c401f0003097f89 */ /* 0x000e6200000e0000 */
[----:B------:R-:W-:Y:S01]  /*46e0*/  FMNMX.FTZ R8, R35, R5, !PT ;  /* 0x0000000523087209 */ /* 0x000fe20007810000 */
[C---:B------:R-:W-:Y:S01]  /*46f0*/  FMUL.FTZ R5, R186.reuse, c[0x0][0x2d0] ;  /* 0x0000b400ba057a20 */ /* 0x040fe20000410000 */
[----:B------:R-:W-:Y:S02]  /*4700*/  FSEL R163, R91, -INF , P0 ;  /* 0xff8000005ba37808 */ /* 0x000fe40000000000 */
[----:B------:R-:W-:Y:S02]  /*4710*/  FSEL R159, R85, -INF , P1 ;  /* 0xff800000559f7808 */ /* 0x000fe40000800000 */
[----:B------:R-:W-:Y:S02]  /*4720*/  ISETP.GT.AND P0, PT, R7, 0x28, PT ;  /* 0x000000280700780c */ /* 0x000fe40003f04270 */
[----:B------:R-:W-:-:S02]  /*4730*/  FSETP.NEU.FTZ.AND P1, PT, R186, -INF , PT ;  /* 0xff800000ba00780b */ /* 0x000fc40003f3d000 */
[----:B------:R-:W-:Y:S02]  /*4740*/  FSEL R38, R92, -INF , P2 ;  /* 0xff8000005c267808 */ /* 0x000fe40001000000 */
[----:B------:R-:W-:Y:S02]  /*4750*/  FMNMX.FTZ R8, R37, R8, !PT ;  /* 0x0000000825087209 */ /* 0x000fe40007810000 */
[----:B------:R-:W-:Y:S02]  /*4760*/  FSEL R157, R84, -INF , P0 ;  /* 0xff800000549d7808 */ /* 0x000fe40000000000 */
[----:B------:R-:W-:Y:S02]  /*4770*/  FSEL R21, R5, RZ, P1 ;  /* 0x000000ff05157208 */ /* 0x000fe40000800000 */
[C---:B------:R-:W-:Y:S02]  /*4780*/  ISETP.GT.AND P2, PT, R7.reuse, 0x20, PT ;  /* 0x000000200700780c */ /* 0x040fe40003f44270 */
[----:B------:R-:W-:-:S02]  /*4790*/  ISETP.GT.AND P0, PT, R7, 0x30, PT ;  /* 0x000000300700780c */ /* 0x000fc40003f04270 */
[----:B------:R-:W-:Y:S01]  /*47a0*/  FMNMX.FTZ R5, R38, R8, !PT ;  /* 0x0000000826057209 */ /* 0x000fe20007810000 */
[----:B------:R-:W-:Y:S01]  /*47b0*/  FFMA.FTZ R8, R10, c[0x0][0x2d0], -R21 ;  /* 0x0000b4000a087a23 */ /* 0x000fe20000010815 */
[----:B------:R-:W-:Y:S02]  /*47c0*/  FSEL R160, R88, -INF , P2 ;  /* 0xff80000058a07808 */ /* 0x000fe40001000000 */
[----:B------:R-:W-:Y:S01]  /*47d0*/  FSEL R199, R80, -INF , P0 ;  /* 0xff80000050c77808 */ /* 0x000fe20000000000 */
[----:B------:R2:W-:Y:S01]  /*47e0*/  MUFU.EX2 R234, R8 ;  /* 0x0000000800ea7308 */ /* 0x0005e20000000800 */
[----:B------:R-:W-:Y:S02]  /*47f0*/  FMNMX.FTZ R5, R39, R5, !PT ;  /* 0x0000000527057209 */ /* 0x000fe40007810000 */
[C---:B------:R-:W-:Y:S02]  /*4800*/  ISETP.GT.AND P0, PT, R7.reuse, 0x31, PT ;  /* 0x000000310700780c */ /* 0x040fe40003f04270 */
[----:B------:R-:W-:-:S02]  /*4810*/  ISETP.GT.AND P2, PT, R7, 0x38, PT ;  /* 0x000000380700780c */ /* 0x000fc40003f44270 */
[----:B------:R-:W-:Y:S02]  /*4820*/  ISETP.GT.AND P1, PT, R7, 0x39, PT ;  /* 0x000000390700780c */ /* 0x000fe40003f24270 */
[----:B------:R-:W-:Y:S02]  /*4830*/  FMNMX.FTZ R7, R33, R32, !PT ;  /* 0x0000002021077209 */ /* 0x000fe40007810000 */
[----:B------:R-:W-:Y:S02]  /*4840*/  FMNMX.FTZ R5, R160, R5, !PT ;  /* 0x00000005a0057209 */ /* 0x000fe40007810000 */
[----:B------:R-:W-:Y:S02]  /*4850*/  FMNMX.FTZ R7, R34, R7, !PT ;  /* 0x0000000722077209 */ /* 0x000fe40007810000 */
[----:B------:R-:W-:Y:S01]  /*4860*/  FMNMX.FTZ R5, R161, R5, !PT ;  /* 0x00000005a1057209 */ /* 0x000fe20007810000 */
[----:B--2---:R-:W-:Y:S01]  /*4870*/  FFMA.FTZ R8, R11, c[0x0][0x2d0], -R21 ;  /* 0x0000b4000b087a23 */ /* 0x004fe20000010815 */
[----:B-1----:R-:W-:-:S02]  /*4880*/  FMNMX.FTZ R3, R3, R9, !PT ;  /* 0x0000000903037209 */ /* 0x002fc40007810000 */
[----:B------:R-:W-:Y:S01]  /*4890*/  FSEL R198, R81, -INF , P0 ;  /* 0xff80000051c67808 */ /* 0x000fe20000000000 */
[----:B------:R1:W2:Y:S01]  /*48a0*/  MUFU.EX2 R232, R8 ;  /* 0x0000000800e87308 */ /* 0x0002a20000000800 */
[----:B------:R-:W-:Y:S01]  /*48b0*/  FSEL R197, R68, -INF , P2 ;  /* 0xff80000044c57808 */ /* 0x000fe20001000000 */
[----:B------:R-:W3:Y:S01]  /*48c0*/  SHFL.BFLY PT, R185, R3, 0x1, 0x1f ;  /* 0x0c201f0003b97f89 */ /* 0x000ee200000e0000 */
[----:B------:R-:W-:Y:S02]  /*48d0*/  ISETP.GT.AND P0, PT, R6, 0x28, PT ;  /* 0x000000280600780c */ /* 0x000fe40003f04270 */
[----:B------:R-:W-:Y:S02]  /*48e0*/  FSEL R196, R69, -INF , P1 ;  /* 0xff80000045c47808 */ /* 0x000fe40000800000 */
[----:B------:R-:W-:Y:S02]  /*48f0*/  FSEL R158, R86, -INF , P0 ;  /* 0xff800000569e7808 */ /* 0x000fe40000000000 */
[----:B------:R-:W-:-:S02]  /*4900*/  ISETP.GT.AND P0, PT, R6, 0x29, PT ;  /* 0x000000290600780c */ /* 0x000fc40003f04270 */
[C---:B------:R-:W-:Y:S02]  /*4910*/  ISETP.GT.AND P2, PT, R6.reuse, 0x31, PT ;  /* 0x000000310600780c */ /* 0x040fe40003f44270 */
[----:B------:R-:W-:Y:S02]  /*4920*/  FSEL R156, R87, -INF , P0 ;  /* 0xff800000579c7808 */ /* 0x000fe40000000000 */
[----:B------:R-:W-:Y:S01]  /*4930*/  ISETP.GT.AND P0, PT, R6, 0x30, PT ;  /* 0x000000300600780c */ /* 0x000fe20003f04270 */
[----:B------:R-:W-:Y:S01]  /*4940*/  LDSM.16.MT88.4 R84, [R240+0x2900] ;  /* 0x00290000f054783b */ /* 0x000fe20000004200 */
[----:B-1----:R-:W-:Y:S02]  /*4950*/  FMNMX.FTZ R8, R36, R7, !PT ;  /* 0x0000000724087209 */ /* 0x002fe40007810000 */
[----:B------:R-:W-:Y:S01]  /*4960*/  FMNMX.FTZ R7, R157, R5, !PT ;  /* 0x000000059d077209 */ /* 0x000fe20007810000 */
[----:B------:R-:W-:Y:S01]  /*4970*/  FFMA.FTZ R5, R12, c[0x0][0x2d0], -R21 ;  /* 0x0000b4000c057a23 */ /* 0x000fe20000010815 */
[----:B------:R-:W-:-:S02]  /*4980*/  FMNMX.FTZ R8, R44, R8, !PT ;  /* 0x000000082c087209 */ /* 0x000fc40007810000 */
[----:B------:R-:W-:Y:S01]  /*4990*/  FMNMX.FTZ R7, R159, R7, !PT ;  /* 0x000000079f077209 */ /* 0x000fe20007810000 */
[----:B------:R1:W-:Y:S01]  /*49a0*/  MUFU.EX2 R233, R5 ;  /* 0x0000000500e97308 */ /* 0x0003e20000000800 */
[----:B------:R-:W-:Y:S02]  /*49b0*/  FSEL R231, R82, -INF , P0 ;  /* 0xff80000052e77808 */ /* 0x000fe40000000000 */
[----:B------:R-:W-:Y:S01]  /*49c0*/  FMNMX.FTZ R184, R199, R7, !PT ;  /* 0x00000007c7b87209 */ /* 0x000fe20007810000 */
[--C-:B------:R-:W-:Y:S01]  /*49d0*/  FFMA.FTZ R7, R13, c[0x0][0x2d0], -R21.reuse ;  /* 0x0000b4000d077a23 */ /* 0x100fe20000010815 */
[----:B---3--:R-:W-:Y:S01]  /*49e0*/  FMNMX.FTZ R185, R3, R185, !PT ;  /* 0x000000b903b97209 */ /* 0x008fe20007810000 */
[----:B------:R-:W-:Y:S01]  /*49f0*/  FFMA.FTZ R3, R16, c[0x0][0x2d0], -R21 ;  /* 0x0000b40010037a23 */ /* 0x000fe20000010815 */
[----:B------:R-:W-:Y:S01]  /*4a00*/  FMNMX.FTZ R184, R198, R184, !PT ;  /* 0x000000b8c6b87209 */ /* 0x000fe20007810000 */
[----:B------:R3:W-:Y:S01]  /*4a10*/  MUFU.EX2 R116, R7 ;  /* 0x0000000700747308 */ /* 0x0007e20000000800 */
[----:B------:R-:W-:Y:S01]  /*4a20*/  ISETP.GT.AND P1, PT, R6, 0x38, PT ;  /* 0x000000380600780c */ /* 0x000fe20003f24270 */
[----:B------:R-:W-:Y:S01]  /*4a30*/  FMUL.FTZ R20, R185, c[0x0][0x2d0] ;  /* 0x0000b400b9147a20 */ /* 0x000fe20000410000 */
[----:B------:R-:W-:-:S02]  /*4a40*/  FMNMX.FTZ R184, R197, R184, !PT ;  /* 0x000000b8c5b87209 */ /* 0x000fc40007810000 */
[----:B------:R-:W-:Y:S02]  /*4a50*/  FSEL R229, R83, -INF , P2 ;  /* 0xff80000053e57808 */ /* 0x000fe40001000000 */
[----:B------:R-:W-:Y:S01]  /*4a60*/  FMNMX.FTZ R184, R196, R184, !PT ;  /* 0x000000b8c4b87209 */ /* 0x000fe20007810000 */
[----:B------:R-:W-:Y:S01]  /*4a70*/  MUFU.EX2 R111, R3 ;  /* 0x00000003006f7308 */ /* 0x000fe20000000800 */
[----:B-1----:R-:W-:Y:S01]  /*4a80*/  FMNMX.FTZ R5, R45, R8, !PT ;  /* 0x000000082d057209 */ /* 0x002fe20007810000 */
[----:B------:R-:W-:Y:S01]  /*4a90*/  LDSM.16.MT88.4 R80, [R239+0x2900] ;  /* 0x00290000ef50783b */ /* 0x000fe20000004200 */
[----:B------:R-:W-:Y:S02]  /*4aa0*/  ISETP.GT.AND P0, PT, R6, 0x39, PT ;  /* 0x000000390600780c */ /* 0x000fe40003f04270 */
[----:B------:R-:W-:Y:S01]  /*4ab0*/  FMNMX.FTZ R5, R46, R5, !PT ;  /* 0x000000052e057209 */ /* 0x000fe20007810000 */
[----:B------:R-:W1:Y:S01]  /*4ac0*/  SHFL.BFLY PT, R8, R184, 0x2, 0x1f ;  /* 0x0c401f00b8087f89 */ /* 0x000e6200000e0000 */
[----:B------:R-:W-:Y:S01]  /*4ad0*/  FSEL R228, R70, -INF , P1 ;  /* 0xff80000046e47808 */ /* 0x000fe20000800000 */
[----:B---3--:R-:W-:Y:S01]  /*4ae0*/  FFMA.FTZ R7, R14, c[0x0][0x2d0], -R21 ;  /* 0x0000b4000e077a23 */ /* 0x008fe20000010815 */
[----:B------:R-:W-:-:S02]  /*4af0*/  FMNMX.FTZ R5, R47, R5, !PT ;  /* 0x000000052f057209 */ /* 0x000fc40007810000 */
[----:B------:R-:W-:Y:S01]  /*4b00*/  FSEL R227, R71, -INF , P0 ;  /* 0xff80000047e37808 */ /* 0x000fe20000000000 */
[----:B------:R3:W-:Y:S01]  /*4b10*/  MUFU.EX2 R205, R7 ;  /* 0x0000000700cd7308 */ /* 0x0007e20000000800 */
[----:B------:R-:W-:Y:S01]  /*4b20*/  FMNMX.FTZ R5, R162, R5, !PT ;  /* 0x00000005a2057209 */ /* 0x000fe20007810000 */
[----:B------:R-:W-:Y:S01]  /*4b30*/  LDSM.16.MT88.4 R68, [R237+0x2100] ;  /* 0x00210000ed44783b */ /* 0x000fe20000004200 */
[----:B------:R-:W-:Y:S02]  /*4b40*/  FSETP.NEU.FTZ.AND P0, PT, R185, -INF , PT ;  /* 0xff800000b900780b */ /* 0x000fe40003f1d000 */
[----:B------:R-:W-:Y:S02]  /*4b50*/  FMNMX.FTZ R5, R163, R5, !PT ;  /* 0x00000005a3057209 */ /* 0x000fe40007810000 */
[----:B------:R-:W-:Y:S02]  /*4b60*/  FSEL R20, R20, RZ, P0 ;  /* 0x000000ff14147208 */ /* 0x000fe40000000000 */
[----:B------:R-:W-:-:S02]  /*4b70*/  FMNMX.FTZ R5, R158, R5, !PT ;  /* 0x000000059e057209 */ /* 0x000fc40007810000 */
[----:B--2---:R-:W-:Y:S02]  /*4b80*/  F2FP.BF16.PACK_AB R16, R232, R234 ;  /* 0x000000eae810723e */ /* 0x004fe400000010ff */
[----:B------:R-:W-:Y:S01]  /*4b90*/  FMNMX.FTZ R5, R156, R5, !PT ;  /* 0x000000059c057209 */ /* 0x000fe20007810000 */
[----:B---3--:R-:W-:-:S03]  /*4ba0*/  FFMA.FTZ R7, R15, c[0x0][0x2d0], -R21 ;  /* 0x0000b4000f077a23 */ /* 0x008fc60000010815 */
[----:B------:R-:W-:Y:S02]  /*4bb0*/  FMNMX.FTZ R5, R231, R5, !PT ;  /* 0x00000005e7057209 */ /* 0x000fe40007810000 */
[----:B-1----:R-:W-:Y:S01]  /*4bc0*/  FMNMX.FTZ R184, R184, R8, !PT ;  /* 0x00000008b8b87209 */ /* 0x002fe20007810000 */
[----:B------:R-:W1:Y:S01]  /*4bd0*/  MUFU.EX2 R209, R7 ;  /* 0x0000000700d17308 */ /* 0x000e620000000800 */
[----:B------:R-:W-:Y:S01]  /*4be0*/  FMNMX.FTZ R3, R229, R5, !PT ;  /* 0x00000005e5037209 */ /* 0x000fe20007810000 */
[----:B------:R-:W-:Y:S02]  /*4bf0*/  FFMA.FTZ R5, R17, c[0x0][0x2d0], -R21 ;  /* 0x0000b40011057a23 */ /* 0x000fe40000010815 */
[----:B------:R-:W2:Y:S01]  /*4c00*/  SHFL.BFLY PT, R6, R184, 0x1, 0x1f ;  /* 0x0c201f00b8067f89 */ /* 0x000ea200000e0000 */
[----:B------:R-:W-:-:S03]  /*4c10*/  FMNMX.FTZ R3, R228, R3, !PT ;  /* 0x00000003e4037209 */ /* 0x000fc60007810000 */
[----:B------:R3:W4:Y:S01]  /*4c20*/  MUFU.EX2 R112, R5 ;  /* 0x0000000500707308 */ /* 0x0007220000000800 */
[----:B------:R-:W-:-:S05]  /*4c30*/  FMNMX.FTZ R3, R227, R3, !PT ;  /* 0x00000003e3037209 */ /* 0x000fca0007810000 */
[----:B------:R-:W5:Y:S01]  /*4c40*/  SHFL.BFLY PT, R182, R3, 0x2, 0x1f ;  /* 0x0c401f0003b67f89 */ /* 0x000f6200000e0000 */
[----:B-1----:R-:W-:Y:S01]  /*4c50*/  F2FP.BF16.PACK_AB R8, R209, R205 ;  /* 0x000000cdd108723e */ /* 0x002fe200000010ff */
[----:B---3--:R-:W-:Y:S01]  /*4c60*/  FFMA.FTZ R5, R22, c[0x0][0x2d0], -R20 ;  /* 0x0000b40016057a23 */ /* 0x008fe20000010814 */
[----:B----4-:R-:W-:Y:S01]  /*4c70*/  F2FP.BF16.PACK_AB R10, R112, R111 ;  /* 0x0000006f700a723e */ /* 0x010fe200000010ff */
[----:B------:R-:W-:Y:S02]  /*4c80*/  IMAD.MOV.U32 R22, RZ, RZ, R48 ;  /* 0x000000ffff167224 */ /* 0x000fe400078e0030 */
[----:B------:R1:W-:Y:S01]  /*4c90*/  MUFU.EX2 R226, R5 ;  /* 0x0000000500e27308 */ /* 0x0003e20000000800 */
[----:B--2---:R-:W-:-:S04]  /*4ca0*/  FMNMX.FTZ R184, R184, R6, !PT ;  /* 0x00000006b8b87209 */ /* 0x004fc80007810000 */
[----:B------:R-:W-:Y:S02]  /*4cb0*/  FSETP.NEU.FTZ.AND P0, PT, R184, -INF , PT ;  /* 0xff800000b800780b */ /* 0x000fe40003f1d000 */
[----:B-----5:R-:W-:Y:S01]  /*4cc0*/  FMNMX.FTZ R182, R3, R182, !PT ;  /* 0x000000b603b67209 */ /* 0x020fe20007810000 */
[----:B------:R-:W-:-:S04]  /*4cd0*/  FFMA.FTZ R3, R31, c[0x0][0x2d0], -R20 ;  /* 0x0000b4001f037a23 */ /* 0x000fc80000010814 */
[----:B------:R-:W2:Y:S01]  /*4ce0*/  SHFL.BFLY PT, R6, R182, 0x1, 0x1f ;  /* 0x0c201f00b6067f89 */ /* 0x000ea200000e0000 */
[----:B-1----:R-:W-:Y:S01]  /*4cf0*/  FFMA.FTZ R5, R25, c[0x0][0x2d0], -R20 ;  /* 0x0000b40019057a23 */ /* 0x002fe20000010814 */
[----:B------:R1:W-:Y:S08]  /*4d00*/  MUFU.EX2 R211, R3 ;  /* 0x0000000300d37308 */ /* 0x0003f00000000800 */
[----:B------:R3:W4:Y:S01]  /*4d10*/  MUFU.EX2 R225, R5 ;  /* 0x0000000500e17308 */ /* 0x0007220000000800 */
[----:B-1----:R-:W-:-:S05]  /*4d20*/  FMUL.FTZ R3, R184, c[0x0][0x2d0] ;  /* 0x0000b400b8037a20 */ /* 0x002fca0000410000 */
[----:B------:R-:W-:Y:S02]  /*4d30*/  FSEL R3, R3, RZ, P0 ;  /* 0x000000ff03037208 */ /* 0x000fe40000000000 */
[----:B--2---:R-:W-:Y:S01]  /*4d40*/  FMNMX.FTZ R182, R6, R182, !PT ;  /* 0x000000b606b67209 */ /* 0x004fe20007810000 */
[----:B---3--:R-:W-:Y:S01]  /*4d50*/  FFMA.FTZ R5, R29, c[0x0][0x2d0], -R20 ;  /* 0x0000b4001d057a23 */ /* 0x008fe20000010814 */
[----:B----4-:R-:W-:Y:S01]  /*4d60*/  F2FP.BF16.PACK_AB R17, R225, R226 ;  /* 0x000000e2e111723e */ /* 0x010fe200000010ff */
[----:B------:R-:W-:Y:S01]  /*4d70*/  FFMA.FTZ R2, R37, c[0x0][0x2d0], -R3 ;  /* 0x0000b40025027a23 */ /* 0x000fe20000010803 */
[C---:B------:R-:W-:Y:S01]  /*4d80*/  FSETP.NEU.FTZ.AND P0, PT, R182.reuse, -INF , PT ;  /* 0xff800000b600780b */ /* 0x040fe20003f1d000 */
[----:B------:R1:W-:Y:S01]  /*4d90*/  MUFU.EX2 R230, R5 ;  /* 0x0000000500e67308 */ /* 0x0003e20000000800 */
[----:B------:R-:W-:-:S05]  /*4da0*/  FMUL.FTZ R6, R182, c[0x0][0x2d0] ;  /* 0x0000b400b6067a20 */ /* 0x000fca0000410000 */
[----:B------:R-:W-:Y:S02]  /*4db0*/  FSEL R0, R6, RZ, P0 ;  /* 0x000000ff06007208 */ /* 0x000fe40000000000 */
[----:B------:R2:W-:Y:S01]  /*4dc0*/  MUFU.EX2 R210, R2 ;  /* 0x0000000200d27308 */ /* 0x0005e20000000800 */
[----:B------:R-:W-:Y:S02]  /*4dd0*/  PLOP3.LUT P0, PT, PT, PT, UP0, 0x80, 0x0 ;  /* 0x000000000000781c */ /* 0x000fe40003f0f008 */
[----:B------:R-:W-:Y:S02]  /*4de0*/  FFMA.FTZ R4, R34, c[0x0][0x2d0], -R0 ;  /* 0x0000b40022047a23 */ /* 0x000fe40000010800 */
[----:B-1----:R-:W-:-:S04]  /*4df0*/  FFMA.FTZ R5, R30, c[0x0][0x2d0], -R20 ;  /* 0x0000b4001e057a23 */ /* 0x002fc80000010814 */
[----:B------:R1:W-:Y:S01]  /*4e00*/  MUFU.EX2 R114, R5 ;  /* 0x0000000500727308 */ /* 0x0003e20000000800 */
[----:B--2---:R-:W-:Y:S02]  /*4e10*/  FFMA.FTZ R2, R38, c[0x0][0x2d0], -R3 ;  /* 0x0000b40026027a23 */ /* 0x004fe40000010803 */
[--C-:B-1----:R-:W-:Y:S02]  /*4e20*/  FFMA.FTZ R5, R28, c[0x0][0x2d0], -R20.reuse ;  /* 0x0000b4001c057a23 */ /* 0x102fe40000010814 */
[----:B------:R-:W-:Y:S03]  /*4e30*/  LDSM.16.MT88.4 R28, [R238+0x900] ;  /* 0x00090000ee1c783b */ /* 0x000fe60000004200 */
[----:B------:R1:W2:Y:S02]  /*4e40*/  MUFU.EX2 R204, R5 ;  /* 0x0000000500cc7308 */ /* 0x0002a40000000800 */
[----:B-1----:R-:W-:Y:S01]  /*4e50*/  FFMA.FTZ R5, R24, c[0x0][0x2d0], -R20 ;  /* 0x0000b40018057a23 */ /* 0x002fe20000010814 */
[----:B--2---:R-:W-:-:S05]  /*4e60*/  F2FP.BF16.PACK_AB R9, R211, R204 ;  /* 0x000000ccd309723e */ /* 0x004fca00000010ff */
[----:B------:R1:W-:Y:S02]  /*4e70*/  MUFU.EX2 R49, R5 ;  /* 0x0000000500317308 */ /* 0x0003e40000000800 */
[----:B-1----:R-:W-:-:S06]  /*4e80*/  FFMA.FTZ R5, R27, c[0x0][0x2d0], -R20 ;  /* 0x0000b4001b057a23 */ /* 0x002fcc0000010814 */
[----:B------:R1:W-:Y:S02]  /*4e90*/  MUFU.EX2 R109, R5 ;  /* 0x00000005006d7308 */ /* 0x0003e40000000800 */
[----:B-1----:R-:W-:Y:S01]  /*4ea0*/  FFMA.FTZ R5, R18, c[0x0][0x2d0], -R3 ;  /* 0x0000b40012057a23 */ /* 0x002fe20000010803 */
[----:B------:R-:W-:-:S05]  /*4eb0*/  F2FP.BF16.PACK_AB R18, R116, R233 ;  /* 0x000000e97412723e */ /* 0x000fca00000010ff */
[----:B------:R1:W-:Y:S02]  /*4ec0*/  MUFU.EX2 R187, R5 ;  /* 0x0000000500bb7308 */ /* 0x0003e40000000800 */
[----:B-1----:R-:W-:Y:S01]  /*4ed0*/  FFMA.FTZ R5, R19, c[0x0][0x2d0], -R3 ;  /* 0x0000b40013057a23 */ /* 0x002fe20000010803 */
[----:B------:R-:W-:-:S05]  /*4ee0*/  F2FP.BF16.PACK_AB R19, R114, R230 ;  /* 0x000000e67213723e */ /* 0x000fca00000010ff */
[----:B------:R1:W2:Y:S02]  /*4ef0*/  MUFU.EX2 R183, R5 ;  /* 0x0000000500b77308 */ /* 0x0002a40000000800 */
[----:B------:R-:W-:Y:S01]  /*4f00*/  HMMA.16816.F32.BF16 R100, R16, R40, RZ ;  /* 0x000000281064723c */ /* 0x000fe200000418ff */
[----:B-1----:R-:W-:Y:S01]  /*4f10*/  FFMA.FTZ R5, R23, c[0x0][0x2d0], -R3 ;  /* 0x0000b40017057a23 */ /* 0x002fe20000010803 */
[----:B--2---:R-:W-:-:S04]  /*4f20*/  F2FP.BF16.PACK_AB R12, R183, R187 ;  /* 0x000000bbb70c723e */ /* 0x004fc800000010ff */
[----:B------:R1:W-:Y:S08]  /*4f30*/  MUFU.EX2 R23, R4 ;  /* 0x0000000400177308 */ /* 0x0003f00000000800 */
[----:B------:R2:W-:Y:S01]  /*4f40*/  MUFU.EX2 R224, R5 ;  /* 0x0000000500e07308 */ /* 0x0005e20000000800 */
[----:B-1----:R-:W-:-:S07]  /*4f50*/  FFMA.FTZ R4, R36, c[0x0][0x2d0], -R0 ;  /* 0x0000b40024047a23 */ /* 0x002fce0000010800 */
[----:B------:R-:W1:Y:S01]  /*4f60*/  MUFU.EX2 R206, R4 ;  /* 0x0000000400ce7308 */ /* 0x000e620000000800 */
[--C-:B--2---:R-:W-:Y:S02]  /*4f70*/  FFMA.FTZ R5, R26, c[0x0][0x2d0], -R3.reuse ;  /* 0x0000b4001a057a23 */ /* 0x104fe40000010803 */
[----:B------:R-:W2:Y:S05]  /*4f80*/  LDSM.16.MT88.4 R24, [R238+0x100] ;  /* 0x00010000ee18783b */ /* 0x000eaa0000004200 */
[----:B------:R3:W4:Y:S01]  /*4f90*/  MUFU.EX2 R207, R5 ;  /* 0x0000000500cf7308 */ /* 0x0007220000000800 */
[----:B-1----:R-:W-:Y:S01]  /*4fa0*/  F2FP.BF16.PACK_AB R15, R206, R23 ;  /* 0x00000017ce0f723e */ /* 0x002fe200000010ff */
[----:B------:R-:W-:-:S06]  /*4fb0*/  FFMA.FTZ R4, R35, c[0x0][0x2d0], -R3 ;  /* 0x0000b40023047a23 */ /* 0x000fcc0000010803 */
[----:B------:R-:W1:Y:S01]  /*4fc0*/  MUFU.EX2 R113, R4 ;  /* 0x0000000400717308 */ /* 0x000e620000000800 */
[----:B---3--:R-:W-:Y:S01]  /*4fd0*/  FFMA.FTZ R5, R33, c[0x0][0x2d0], -R0 ;  /* 0x0000b40021057a23 */ /* 0x008fe20000010800 */
[----:B----4-:R-:W-:-:S06]  /*4fe0*/  F2FP.BF16.PACK_AB R14, R207, R224 ;  /* 0x000000e0cf0e723e */ /* 0x010fcc00000010ff */
[----:B------:R3:W-:Y:S01]  /*4ff0*/  MUFU.EX2 R181, R5 ;  /* 0x0000000500b57308 */ /* 0x0007e20000000800 */
[----:B-1----:R-:W-:Y:S01]  /*5000*/  F2FP.BF16.PACK_AB R4, R210, R113 ;  /* 0x00000071d204723e */ /* 0x002fe200000010ff */
[----:B---3--:R-:W-:Y:S01]  /*5010*/  FFMA.FTZ R5, R32, c[0x0][0x2d0], -R0 ;  /* 0x0000b40020057a23 */ /* 0x008fe20000010800 */
[----:B--2---:R-:W-:Y:S01]  /*5020*/  HMMA.16816.F32.BF16 R92, R16, R24, RZ ;  /* 0x00000018105c723c */ /* 0x004fe200000418ff */
[----:B------:R-:W1:Y:S04]  /*5030*/  LDSM.16.MT88.4 R32, [R239+0x2100] ;  /* 0x00210000ef20783b */ /* 0x000e680000004200 */
[----:B------:R-:W2:Y:S02]  /*5040*/  MUFU.EX2 R180, R5 ;  /* 0x0000000500b47308 */ /* 0x000ea40000000800 */
[----:B--2---:R-:W-:-:S07]  /*5050*/  F2FP.BF16.PACK_AB R13, R180, R181 ;  /* 0x000000b5b40d723e */ /* 0x004fce00000010ff */
[C---:B------:R-:W-:Y:S01]  /*5060*/  HMMA.16816.F32.BF16 R96, R12.reuse, R40, RZ ;  /* 0x000000280c60723c */ /* 0x040fe200000418ff */
[----:B------:R2:W-:Y:S07]  /*5070*/  MUFU.EX2 R40, R2 ;  /* 0x0000000200287308 */ /* 0x0005ee0000000800 */
[C---:B------:R-:W-:Y:S07]  /*5080*/  HMMA.16816.F32.BF16 R88, R12.reuse, R24, RZ ;  /* 0x000000180c58723c */ /* 0x040fee00000418ff */
[----:B------:R-:W-:Y:S01]  /*5090*/  IMAD.MOV.U32 R25, RZ, RZ, R49 ;  /* 0x000000ffff197224 */ /* 0x000fe200078e0031 */
[C---:B------:R-:W-:Y:S01]  /*50a0*/  HMMA.16816.F32.BF16 R140, R12.reuse, R64, RZ ;  /* 0x000000400c8c723c */ /* 0x040fe200000418ff */
[----:B--2---:R-:W-:Y:S01]  /*50b0*/  FFMA.FTZ R2, R39, c[0x0][0x2d0], -R3 ;  /* 0x0000b40027027a23 */ /* 0x004fe20000010803 */
[----:B------:R-:W-:Y:S02]  /*50c0*/  LDSM.16.MT88.4 R48, [R237+0x2900] ;  /* 0x00290000ed30783b */ /* 0x000fe40000004200 */
[----:B------:R-:W-:Y:S01]  /*50d0*/  F2FP.BF16.PACK_AB R11, R109, R25 ;  /* 0x000000196d0b723e */ /* 0x000fe200000010ff */
[----:B------:R2:W3:Y:S01]  /*50e0*/  MUFU.EX2 R110, R2 ;  /* 0x00000002006e7308 */ /* 0x0004e20000000800 */
[----:B------:R-:W4:Y:S02]  /*50f0*/  LDSM.16.MT88.4 R36, [R240+0x2100] ;  /* 0x00210000f024783b */ /* 0x000f240000004200 */
[----:B------:R-:W-:Y:S08]  /*5100*/  HMMA.16816.F32.BF16 R152, R12, R76, RZ ;  /* 0x0000004c0c98723c */ /* 0x000ff000000418ff */
[----:B------:R-:W-:Y:S01]  /*5110*/  HMMA.16816.F32.BF16 R176, R8, R28, R92 ;  /* 0x0000001c08b0723c */ /* 0x000fe2000004185c */
[----:B--2---:R-:W-:Y:S01]  /*5120*/  FFMA.FTZ R2, R44, c[0x0][0x2d0], -R0 ;  /* 0x0000b4002c027a23 */ /* 0x004fe20000010800 */
[----:B---3--:R-:W-:-:S05]  /*5130*/  F2FP.BF16.PACK_AB R6, R110, R40 ;  /* 0x000000286e06723e */ /* 0x008fca00000010ff */
[----:B------:R-:W-:Y:S01]  /*5140*/  IMAD.MOV.U32 R95, RZ, RZ, R114 ;  /* 0x000000ffff5f7224 */ /* 0x000fe200078e0072 */
[----:B------:R-:W-:Y:S01]  /*5150*/  MOV R94, R115 ;  /* 0x00000073005e7202 */ /* 0x000fe20000000f00 */
[----:B------:R2:W-:Y:S01]  /*5160*/  MUFU.EX2 R212, R2 ;  /* 0x0000000200d47308 */ /* 0x0005e20000000800 */
[----:B------:R-:W-:Y:S08]  /*5170*/  HMMA.16816.F32.BF16 R192, R8, R60, R100 ;  /* 0x0000003c08c0723c */ /* 0x000ff00000041864 */
[----:B------:R-:W-:Y:S01]  /*5180*/  HMMA.16816.F32.BF16 R148, R12, R72, RZ ;  /* 0x000000480c94723c */ /* 0x000fe200000418ff */
[----:B--2---:R-:W-:-:S07]  /*5190*/  FFMA.FTZ R2, R45, c[0x0][0x2d0], -R0 ;  /* 0x0000b4002d027a23 */ /* 0x004fce0000010800 */
[C---:B------:R-:W-:Y:S01]  /*51a0*/  HMMA.16816.F32.BF16 R144, R12.reuse, R68, RZ ;  /* 0x000000440c90723c */ /* 0x040fe200000418ff */
[----:B------:R2:W3:Y:S07]  /*51b0*/  MUFU.EX2 R208, R2 ;  /* 0x0000000200d07308 */ /* 0x0004ee0000000800 */
[C---:B-1----:R-:W-:Y:S08]  /*51c0*/  HMMA.16816.F32.BF16 R104, R12.reuse, R32, RZ ;  /* 0x000000200c68723c */ /* 0x042ff000000418ff */
[----:B------:R-:W-:Y:S01]  /*51d0*/  HMMA.16816.F32.BF16 R136, R12, R42, RZ ;  /* 0x0000002a0c88723c */ /* 0x000fe200000418ff */
[----:B--2---:R-:W-:Y:S01]  /*51e0*/  FFMA.FTZ R2, R46, c[0x0][0x2d0], -R0 ;  /* 0x0000b4002e027a23 */ /* 0x004fe20000010800 */
[----:B---3--:R-:W-:-:S03]  /*51f0*/  F2FP.BF16.PACK_AB R5, R208, R212 ;  /* 0x000000d4d005723e */ /* 0x008fc600000010ff */
[----:B------:R1:W-:Y:S03]  /*5200*/  MUFU.EX2 R41, R2 ;  /* 0x0000000200297308 */ /* 0x0003e60000000800 */
[C---:B------:R-:W-:Y:S08]  /*5210*/  HMMA.16816.F32.BF16 R132, R12.reuse, R26, RZ ;  /* 0x0000001a0c84723c */ /* 0x040ff000000418ff */
[----:B------:R-:W-:Y:S01]  /*5220*/  HMMA.16816.F32.BF16 R128, R12, R78, RZ ;  /* 0x0000004e0c80723c */ /* 0x000fe200000418ff */
[----:B-1----:R-:W-:-:S07]  /*5230*/  FFMA.FTZ R2, R47, c[0x0][0x2d0], -R0 ;  /* 0x0000b4002f027a23 */ /* 0x002fce0000010800 */
[C---:B------:R-:W-:Y:S01]  /*5240*/  HMMA.16816.F32.BF16 R124, R12.reuse, R74, RZ ;  /* 0x0000004a0c7c723c */ /* 0x040fe200000418ff */
[----:B------:R-:W1:Y:S01]  /*5250*/  LDSM.16.MT88.4 R44, [R238+0x2900] ;  /* 0x00290000ee2c783b */ /* 0x000e620000004200 */
[----:B------:R-:W2:Y:S06]  /*5260*/  MUFU.EX2 R24, R2 ;  /* 0x0000000200187308 */ /* 0x000eac0000000800 */
[C---:B------:R-:W-:Y:S08]  /*5270*/  HMMA.16816.F32.BF16 R120, R12.reuse, R70, RZ ;  /* 0x000000460c78723c */ /* 0x040ff000000418ff */
[----:B------:R-:W-:Y:S01]  /*5280*/  HMMA.16816.F32.BF16 R100, R12, R34, RZ ;  /* 0x000000220c64723c */ /* 0x000fe200000418ff */
[----:B--2---:R-:W-:Y:S01]  /*5290*/  F2FP.BF16.PACK_AB R7, R24, R41 ;  /* 0x000000291807723e */ /* 0x004fe200000010ff */
[----:B------:R-:W-:-:S06]  /*52a0*/  IMAD.MOV.U32 R2, RZ, RZ, R116 ;  /* 0x000000ffff027224 */ /* 0x000fcc00078e0074 */
[----:B------:R-:W-:Y:S08]  /*52b0*/  HMMA.16816.F32.BF16 R116, R12, R66, RZ ;  /* 0x000000420c74723c */ /* 0x000ff000000418ff */
[C---:B------:R-:W-:Y:S07]  /*52c0*/  HMMA.16816.F32.BF16 R172, R4.reuse, R28, R88 ;  /* 0x0000001c04ac723c */ /* 0x040fee0000041858 */
[----:B------:R-:W-:Y:S01]  /*52d0*/  IMAD.MOV.U32 R29, RZ, RZ, R113 ;  /* 0x000000ffff1d7224 */ /* 0x000fe200078e0071 */
[----:B------:R-:W-:Y:S01]  /*52e0*/  HMMA.16816.F32.BF16 R200, R4, R60, R96 ;  /* 0x0000003c04c8723c */ /* 0x000fe20000041860 */
[----:B------:R-:W-:-:S02]  /*52f0*/  IMAD.MOV.U32 R91, RZ, RZ, R112 ;  /* 0x000000ffff5b7224 */ /* 0x000fc400078e0070 */
[----:B------:R-:W-:Y:S02]  /*5300*/  IMAD.MOV.U32 R90, RZ, RZ, R24 ;  /* 0x000000ffff5a7224 */ /* 0x000fe400078e0018 */
[----:B------:R-:W-:Y:S02]  /*5310*/  IMAD.MOV.U32 R28, RZ, RZ, R111 ;  /* 0x000000ffff1c7224 */ /* 0x000fe400078e006f */
[----:B------:R-:W-:Y:S01]  /*5320*/  MOV R60, R110 ;  /* 0x0000006e003c7202 */ /* 0x000fe20000000f00 */
[----:B----4-:R-:W-:Y:S01]  /*5330*/  HMMA.16816.F32.BF16 R112, R12, R36, RZ ;  /* 0x000000240c70723c */ /* 0x010fe200000418ff */
[----:B------:R-:W-:Y:S02]  /*5340*/  IMAD.MOV.U32 R61, RZ, RZ, R109 ;  /* 0x000000ffff3d7224 */ /* 0x000fe400078e006d */
[----:B------:R-:W-:-:S05]  /*5350*/  IMAD.MOV.U32 R24, RZ, RZ, R108 ;  /* 0x000000ffff187224 */ /* 0x000fca00078e006c */
[----:B------:R-:W-:Y:S08]  /*5360*/  HMMA.16816.F32.BF16 R108, R12, R38, RZ ;  /* 0x000000260c6c723c */ /* 0x000ff000000418ff */
[C---:B-1----:R-:W-:Y:S08]  /*5370*/  HMMA.16816.F32.BF16 R12, R4.reuse, R44, R140 ;  /* 0x0000002c040c723c */ /* 0x042ff0000004188c */
[C---:B------:R-:W-:Y:S08]  /*5380*/  HMMA.16816.F32.BF16 R140, R4.reuse, R84, R112 ;  /* 0x00000054048c723c */ /* 0x040ff00000041870 */
[C---:B------:R-:W-:Y:S08]  /*5390*/  HMMA.16816.F32.BF16 R104, R4.reuse, R80, R104 ;  /* 0x000000500468723c */ /* 0x040ff00000041868 */
[----:B------:R-:W-:Y:S01]  /*53a0*/  IMAD.MOV.U32 R219, RZ, RZ, R12 ;  /* 0x000000ffffdb7224 */ /* 0x000fe200078e000c */
[----:B------:R-:W-:Y:S01]  /*53b0*/  MOV R217, R14 ;  /* 0x0000000e00d97202 */ /* 0x000fe20000000f00 */
[----:B------:R-:W-:Y:S01]  /*53c0*/  IMAD.MOV.U32 R218, RZ, RZ, R13 ;  /* 0x000000ffffda7224 */ /* 0x000fe200078e000d */
[----:B------:R-:W-:Y:S01]  /*53d0*/  HMMA.16816.F32.BF16 R188, R4, R52, R148 ;  /* 0x0000003404bc723c */ /* 0x000fe20000041894 */
[----:B------:R-:W-:-:S04]  /*53e0*/  IMAD.MOV.U32 R216, RZ, RZ, R15 ;  /* 0x000000ffffd87224 */ /* 0x000fc800078e000f */
[----:B------:R-:W-:Y:S02]  /*53f0*/  IMAD.MOV.U32 R113, RZ, RZ, R141 ;  /* 0x000000ffff717224 */ /* 0x000fe400078e008d */
[----:B------:R-:W-:Y:S01]  /*5400*/  IMAD.MOV.U32 R112, RZ, RZ, R142 ;  /* 0x000000ffff707224 */ /* 0x000fe200078e008e */
[----:B------:R-:W-:Y:S01]  /*5410*/  HMMA.16816.F32.BF16 R12, R16, R64, RZ ;  /* 0x00000040100c723c */ /* 0x000fe200000418ff */
[----:B------:R-:W-:Y:S01]  /*5420*/  MOV R149, R143 ;  /* 0x0000008f00957202 */ /* 0x000fe20000000f00 */
[----:B------:R-:W-:Y:S01]  /*5430*/  IMAD.MOV.U32 R148, RZ, RZ, R140 ;  /* 0x000000ffff947224 */ /* 0x000fe200078e008c */
[----:B------:R-:W-:Y:S01]  /*5440*/  MOV R150, R211 ;  /* 0x000000d300967202 */ /* 0x000fe20000000f00 */
[----:B------:R-:W-:-:S03]  /*5450*/  IMAD.MOV.U32 R151, RZ, RZ, R212 ;  /* 0x000000ffff977224 */ /* 0x000fc600078e00d4 */
[----:B------:R-:W-:Y:S01]  /*5460*/  IMAD.MOV.U32 R65, RZ, RZ, R24 ;  /* 0x000000ffff417224 */ /* 0x000fe200078e0018 */
[----:B------:R-:W-:Y:S01]  /*5470*/  HMMA.16816.F32.BF16 R96, R16, R76, RZ ;  /* 0x0000004c1060723c */ /* 0x000fe200000418ff */
[----:B------:R-:W-:Y:S02]  /*5480*/  IMAD.MOV.U32 R64, RZ, RZ, R25 ;  /* 0x000000ffff407224 */ /* 0x000fe400078e0019 */
[----:B------:R-:W-:Y:S02]  /*5490*/  IMAD.MOV.U32 R25, RZ, RZ, R107 ;  /* 0x000000ffff197224 */ /* 0x000fe400078e006b */
[----:B------:R-:W-:Y:S01]  /*54a0*/  IMAD.MOV.U32 R24, RZ, RZ, R106 ;  /* 0x000000ffff187224 */ /* 0x000fe200078e006a */
[----:B------:R-:W-:Y:S01]  /*54b0*/  MOV R106, R113 ;  /* 0x00000071006a7202 */ /* 0x000fe20000000f00 */
[----:B------:R-:W-:Y:S01]  /*54c0*/  IMAD.MOV.U32 R77, RZ, RZ, R94 ;  /* 0x000000ffff4d7224 */ /* 0x000fe200078e005e */
[----:B------:R-:W-:Y:S01]  /*54d0*/  HMMA.16816.F32.BF16 R140, R4, R30, R132 ;  /* 0x0000001e048c723c */ /* 0x000fe20000041884 */
[----:B------:R-:W-:-:S02]  /*54e0*/  IMAD.MOV.U32 R76, RZ, RZ, R95 ;  /* 0x000000ffff4c7224 */ /* 0x000fc400078e005f */
[----:B------:R-:W-:-:S04]  /*54f0*/  IMAD.MOV.U32 R107, RZ, RZ, R112 ;  /* 0x000000ffff6b7224 */ /* 0x000fc800078e0070 */
[----:B------:R-:W-:Y:S01]  /*5500*/  IMAD.MOV.U32 R133, RZ, RZ, R210 ;  /* 0x000000ffff857224 */ /* 0x000fe200078e00d2 */
[----:B------:R-:W-:Y:S01]  /*5510*/  HMMA.16816.F32.BF16 R92, R16, R72, RZ ;  /* 0x00000048105c723c */ /* 0x000fe200000418ff */
[----:B------:R-:W-:Y:S02]  /*5520*/  IMAD.MOV.U32 R134, RZ, RZ, R209 ;  /* 0x000000ffff867224 */ /* 0x000fe400078e00d1 */
[----:B------:R-:W-:Y:S02]  /*5530*/  IMAD.MOV.U32 R135, RZ, RZ, R208 ;  /* 0x000000ffff877224 */ /* 0x000fe400078e00d0 */
[----:B------:R-:W-:Y:S02]  /*5540*/  IMAD.MOV.U32 R132, RZ, RZ, R25 ;  /* 0x000000ffff847224 */ /* 0x000fe400078e0019 */
[----:B------:R-:W-:Y:S01]  /*5550*/  IMAD.MOV.U32 R73, RZ, RZ, R90 ;  /* 0x000000ffff497224 */ /* 0x000fe200078e005a */
[----:B------:R-:W-:Y:S01]  /*5560*/  HMMA.16816.F32.BF16 R208, R4, R46, R116 ;  /* 0x0000002e04d0723c */ /* 0x000fe20000041874 */
[----:B------:R-:W-:-:S07]  /*5570*/  IMAD.MOV.U32 R72, RZ, RZ, R91 ;  /* 0x000000ffff487224 */ /* 0x000fce00078e005b */
[----:B------:R-:W-:Y:S08]  /*5580*/  HMMA.16816.F32.BF16 R116, R8, R44, R12 ;  /* 0x0000002c0874723c */ /* 0x000ff0000004180c */
[C---:B------:R-:W-:Y:S07]  /*5590*/  HMMA.16816.F32.BF16 R88, R16.reuse, R68, RZ ;  /* 0x000000441058723c */ /* 0x040fee00000418ff */
[----:B------:R-:W-:Y:S01]  /*55a0*/  MOV R69, R60 ;  /* 0x0000003c00457202 */ /* 0x000fe20000000f00 */
[----:B------:R-:W-:Y:S01]  /*55b0*/  HMMA.16816.F32.BF16 R12, R16, R36, RZ ;  /* 0x00000024100c723c */ /* 0x000fe200000418ff */
[----:B------:R-:W-:-:S02]  /*55c0*/  IMAD.MOV.U32 R68, RZ, RZ, R61 ;  /* 0x000000ffff447224 */ /* 0x000fc400078e003d */
[----:B------:R-:W-:Y:S02]  /*55d0*/  IMAD.MOV.U32 R60, RZ, RZ, R104 ;  /* 0x000000ffff3c7224 */ /* 0x000fe400078e0068 */
[----:B------:R-:W-:Y:S02]  /*55e0*/  IMAD.MOV.U32 R61, RZ, RZ, R105 ;  /* 0x000000ffff3d7224 */ /* 0x000fe400078e0069 */
[----:B------:R-:W-:Y:S01]  /*55f0*/  IMAD.MOV.U32 R105, RZ, RZ, R151 ;  /* 0x000000ffff697224 */ /* 0x000fe200078e0097 */
[----:B------:R-:W-:Y:S01]  /*5600*/  HMMA.16816.F32.BF16 R36, R16, R38, RZ ;  /* 0x000000261024723c */ /* 0x000fe200000418ff */
[----:B------:R-:W-:Y:S02]  /*5610*/  IMAD.MOV.U32 R104, RZ, RZ, R28 ;  /* 0x000000ffff687224 */ /* 0x000fe400078e001c */
[----:B------:R-:W-:Y:S02]  /*5620*/  IMAD.MOV.U32 R28, RZ, RZ, R40 ;  /* 0x000000ffff1c7224 */ /* 0x000fe400078e0028 */
[----:B------:R-:W-:-:S03]  /*5630*/  IMAD.MOV.U32 R151, RZ, RZ, R41 ;  /* 0x000000ffff977224 */ /* 0x000fc600078e0029 */
[----:B------:R-:W-:Y:S08]  /*5640*/  HMMA.16816.F32.BF16 R40, R16, R42, RZ ;  /* 0x0000002a1028723c */ /* 0x000ff000000418ff */
[-C--:B------:R-:W-:Y:S08]  /*5650*/  HMMA.16816.F32.BF16 R212, R4, R48.reuse, R144 ;  /* 0x0000003004d4723c */ /* 0x080ff00000041890 */
[C---:B------:R-:W-:Y:S07]  /*5660*/  HMMA.16816.F32.BF16 R88, R8.reuse, R48, R88 ;  /* 0x000000300858723c */ /* 0x040fee0000041858 */
[----:B------:R-:W-:Y:S01]  /*5670*/  IMAD.MOV.U32 R49, RZ, RZ, R135 ;  /* 0x000000ffff317224 */ /* 0x000fe200078e0087 */
[C---:B------:R-:W-:Y:S01]  /*5680*/  HMMA.16816.F32.BF16 R112, R8.reuse, R84, R12 ;  /* 0x000000540870723c */ /* 0x040fe2000004180c */
[----:B------:R-:W-:Y:S01]  /*5690*/  MOV R135, R73 ;  /* 0x0000004900877202 */ /* 0x000fe20000000f00 */
[----:B------:R-:W1:Y:S05]  /*56a0*/  LDSM.16.MT88.4 R12, [R237+0x1100] ;  /* 0x00110000ed0c783b */ /* 0x000e6a0000004200 */
[----:B------:R-:W-:Y:S01]  /*56b0*/  IMAD.MOV.U32 R84, RZ, RZ, R134 ;  /* 0x000000ffff547224 */ /* 0x000fe200078e0086 */
[----:B------:R-:W-:Y:S01]  /*56c0*/  HMMA.16816.F32.BF16 R92, R8, R52, R92 ;  /* 0x00000034085c723c */ /* 0x000fe2000004185c */
[----:B------:R-:W-:-:S02]  /*56d0*/  IMAD.MOV.U32 R134, RZ, RZ, R72 ;  /* 0x000000ffff867224 */ /* 0x000fc400078e0048 */
[----:B------:R-:W-:Y:S02]  /*56e0*/  IMAD.MOV.U32 R85, RZ, RZ, R133 ;  /* 0x000000ffff557224 */ /* 0x000fe400078e0085 */
[----:B------:R-:W-:Y:S02]  /*56f0*/  IMAD.MOV.U32 R133, RZ, RZ, R69 ;  /* 0x000000ffff857224 */ /* 0x000fe400078e0045 */
[----:B------:R-:W-:Y:S01]  /*5700*/  IMAD.MOV.U32 R52, RZ, RZ, R104 ;  /* 0x000000ffff347224 */ /* 0x000fe200078e0068 */
[----:B------:R-:W-:Y:S01]  /*5710*/  HMMA.16816.F32.BF16 R72, R16, R74, RZ ;  /* 0x0000004a1048723c */ /* 0x000fe200000418ff */
[----:B------:R-:W-:Y:S01]  /*5720*/  MOV R53, R105 ;  /* 0x0000006900357202 */ /* 0x000fe20000000f00 */
[----:B------:R-:W-:Y:S02]  /*5730*/  IMAD.MOV.U32 R104, RZ, RZ, R76 ;  /* 0x000000ffff687224 */ /* 0x000fe400078e004c */
[----:B------:R-:W-:Y:S02]  /*5740*/  IMAD.MOV.U32 R105, RZ, RZ, R77 ;  /* 0x000000ffff697224 */ /* 0x000fe400078e004d */
[----:B------:R-:W-:-:S02]  /*5750*/  IMAD.MOV.U32 R48, RZ, RZ, R53 ;  /* 0x000000ffff307224 */ /* 0x000fc400078e0035 */
[-C--:B------:R-:W-:Y:S08]  /*5760*/  HMMA.16816.F32.BF16 R136, R4, R62.reuse, R136 ;  /* 0x0000003e0488723c */ /* 0x080ff00000041888 */
[----:B------:R-:W-:Y:S07]  /*5770*/  HMMA.16816.F32.BF16 R40, R8, R62, R40 ;  /* 0x0000003e0828723c */ /* 0x000fee0000041828 */
[----:B------:R-:W-:Y:S01]  /*5780*/  IMAD.MOV.U32 R63, RZ, RZ, R132 ;  /* 0x000000ffff3f7224 */ /* 0x000fe200078e0084 */
[----:B------:R-:W-:Y:S01]  /*5790*/  HMMA.16816.F32.BF16 R76, R16, R78, RZ ;  /* 0x0000004e104c723c */ /* 0x000fe200000418ff */
[----:B------:R-:W-:-:S07]  /*57a0*/  IMAD.MOV.U32 R132, RZ, RZ, R68 ;  /* 0x000000ffff847224 */ /* 0x000fce00078e0044 */
[-C--:B------:R-:W-:Y:S08]  /*57b0*/  HMMA.16816.F32.BF16 R108, R4, R86.reuse, R108 ;  /* 0x00000056046c723c */ /* 0x080ff0000004186c */
[----:B------:R-:W-:Y:S07]  /*57c0*/  HMMA.16816.F32.BF16 R36, R8, R86, R36 ;  /* 0x000000560824723c */ /* 0x000fee0000041824 */
[----:B------:R-:W-:Y:S01]  /*57d0*/  IMAD.MOV.U32 R86, RZ, RZ, R52 ;  /* 0x000000ffff567224 */ /* 0x000fe200078e0034 */
[----:B------:R-:W-:Y:S01]  /*57e0*/  HMMA.16816.F32.BF16 R152, R4, R56, R152 ;  /* 0x000000380498723c */ /* 0x000fe20000041898 */
[----:B------:R-:W-:-:S02]  /*57f0*/  IMAD.MOV.U32 R52, RZ, RZ, R132 ;  /* 0x000000ffff347224 */ /* 0x000fc400078e0084 */
[----:B------:R-:W-:Y:S02]  /*5800*/  IMAD.MOV.U32 R132, RZ, RZ, R133 ;  /* 0x000000ffff847224 */ /* 0x000fe400078e0085 */
[----:B------:R-:W-:Y:S02]  /*5810*/  IMAD.MOV.U32 R133, RZ, RZ, R134 ;  /* 0x000000ffff857224 */ /* 0x000fe400078e0086 */
[----:B------:R-:W-:Y:S01]  /*5820*/  IMAD.MOV.U32 R134, RZ, RZ, R135 ;  /* 0x000000ffff867224 */ /* 0x000fe200078e0087 */
[----:B------:R-:W-:Y:S01]  /*5830*/  HMMA.16816.F32.BF16 R96, R8, R56, R96 ;  /* 0x000000380860723c */ /* 0x000fe20000041860 */
[----:B------:R-:W-:Y:S01]  /*5840*/  MOV R135, R104 ;  /* 0x0000006800877202 */ /* 0x000fe20000000f00 */
[----:B------:R-:W-:Y:S02]  /*5850*/  IMAD.MOV.U32 R104, RZ, RZ, R105 ;  /* 0x000000ffff687224 */ /* 0x000fe400078e0069 */
[----:B------:R-:W-:Y:S02]  /*5860*/  IMAD.MOV.U32 R105, RZ, RZ, R2 ;  /* 0x000000ffff697224 */ /* 0x000fe400078e0002 */
[----:B------:R-:W-:-:S02]  /*5870*/  FFMA.FTZ R2, R170, c[0x0][0x2d0], -R21 ;  /* 0x0000b400aa027a23 */ /* 0x000fc40000010815 */
[----:B------:R-:W-:Y:S01]  /*5880*/  IMAD.MOV.U32 R57, RZ, RZ, R24 ;  /* 0x000000ffff397224 */ /* 0x000fe200078e0018 */
[----:B------:R-:W-:Y:S01]  /*5890*/  HMMA.16816.F32.BF16 R68, R16, R70, RZ ;  /* 0x000000461044723c */ /* 0x000fe200000418ff */
[----:B------:R-:W-:Y:S02]  /*58a0*/  IMAD.MOV.U32 R87, RZ, RZ, R49 ;  /* 0x000000ffff577224 */ /* 0x000fe400078e0031 */
[----:B------:R-:W-:Y:S01]  /*58b0*/  IMAD.MOV.U32 R56, RZ, RZ, R64 ;  /* 0x000000ffff387224 */ /* 0x000fe200078e0040 */
[----:B------:R-:W-:Y:S01]  /*58c0*/  MOV R62, R57 ;  /* 0x00000039003e7202 */ /* 0x000fe20000000f00 */
[----:B------:R-:W-:-:S03]  /*58d0*/  IMAD.MOV.U32 R57, RZ, RZ, R65 ;  /* 0x000000ffff397224 */ /* 0x000fc600078e0041 */
[----:B------:R-:W-:Y:S01]  /*58e0*/  HMMA.16816.F32.BF16 R124, R4, R54, R124 ;  /* 0x00000036047c723c */ /* 0x000fe2000004187c */
[----:B------:R-:W-:Y:S01]  /*58f0*/  IMAD.MOV.U32 R49, RZ, RZ, R57 ;  /* 0x000000ffff317224 */ /* 0x000fe200078e0039 */
[----:B------:R-:W-:-:S03]  /*5900*/  MOV R45, R56 ;  /* 0x00000038002d7202 */ /* 0x000fc60000000f00 */
[----:B------:R-:W-:-:S03]  /*5910*/  IMAD.MOV.U32 R170, RZ, RZ, R49 ;  /* 0x000000ffffaa7224 */ /* 0x000fc600078e0031 */
[----:B------:R-:W-:Y:S01]  /*5920*/  HMMA.16816.F32.BF16 R72, R8, R54, R72 ;  /* 0x000000360848723c */ /* 0x000fe20000041848 */
[----:B------:R2:W-:Y:S07]  /*5930*/  MUFU.EX2 R54, R2 ;  /* 0x0000000200367308 */ /* 0x0005ee0000000800 */
[-C--:B------:R-:W-:Y:S08]  /*5940*/  HMMA.16816.F32.BF16 R128, R4, R58.reuse, R128 ;  /* 0x0000003a0480723c */ /* 0x080ff00000041880 */
[----:B------:R-:W-:Y:S01]  /*5950*/  HMMA.16816.F32.BF16 R76, R8, R58, R76 ;  /* 0x0000003a084c723c */ /* 0x000fe2000004184c */
[----:B--2---:R-:W-:Y:S01]  /*5960*/  FFMA.FTZ R2, R169, c[0x0][0x2d0], -R21 ;  /* 0x0000b400a9027a23 */ /* 0x004fe20000010815 */
[----:B------:R-:W-:-:S03]  /*5970*/  MOV R169, R52 ;  /* 0x0000003400a97202 */ /* 0x000fc60000000f00 */
[----:B------:R2:W3:Y:S03]  /*5980*/  MUFU.EX2 R57, R2 ;  /* 0x0000000200397308 */ /* 0x0004e60000000800 */
[-C--:B------:R-:W-:Y:S08]  /*5990*/  HMMA.16816.F32.BF16 R120, R4, R50.reuse, R120 ;  /* 0x000000320478723c */ /* 0x080ff00000041878 */
[----:B------:R-:W-:Y:S01]  /*59a0*/  HMMA.16816.F32.BF16 R68, R8, R50, R68 ;  /* 0x000000320844723c */ /* 0x000fe20000041844 */
[----:B--2---:R-:W-:-:S02]  /*59b0*/  FFMA.FTZ R2, R168, c[0x0][0x2d0], -R21 ;  /* 0x0000b400a8027a23 */ /* 0x004fc40000010815 */
[----:B------:R-:W-:-:S05]  /*59c0*/  IMAD.MOV.U32 R168, RZ, RZ, R132 ;  /* 0x000000ffffa87224 */ /* 0x000fca00078e0084 */
[----:B------:R-:W-:Y:S01]  /*59d0*/  HMMA.16816.F32.BF16 R144, R4, R82, R100 ;  /* 0x000000520490723c */ /* 0x000fe20000041864 */
[----:B------:R2:W-:Y:S07]  /*59e0*/  MUFU.EX2 R58, R2 ;  /* 0x00000002003a7308 */ /* 0x0005ee0000000800 */
[C---:B------:R-:W-:Y:S08]  /*59f0*/  HMMA.16816.F32.BF16 R64, R16.reuse, R66, RZ ;  /* 0x000000421040723c */ /* 0x040ff000000418ff */
[----:B------:R-:W-:Y:S01]  /*5a00*/  HMMA.16816.F32.BF16 R4, R16, R32, RZ ;  /* 0x000000201004723c */ /* 0x000fe200000418ff */
[----:B--2---:R-:W-:-:S02]  /*5a10*/  FFMA.FTZ R2, R171, c[0x0][0x2d0], -R21 ;  /* 0x0000b400ab027a23 */ /* 0x004fc40000010815 */
[----:B------:R-:W-:Y:S02]  /*5a20*/  IMAD.MOV.U32 R171, RZ, RZ, R133 ;  /* 0x000000ffffab7224 */ /* 0x000fe400078e0085 */
[----:B------:R2:W4:Y:S03]  /*5a30*/  MUFU.EX2 R59, R2 ;  /* 0x00000002003b7308 */ /* 0x0005260000000800 */
[C---:B------:R-:W-:Y:S08]  /*5a40*/  HMMA.16816.F32.BF16 R24, R16.reuse, R26, RZ ;  /* 0x0000001a1018723c */ /* 0x040ff000000418ff */
[----:B------:R-:W-:Y:S01]  /*5a50*/  HMMA.16816.F32.BF16 R16, R16, R34, RZ ;  /* 0x000000221010723c */ /* 0x000fe200000418ff */
[----:B--2---:R-:W-:-:S02]  /*5a60*/  FFMA.FTZ R2, R165, c[0x0][0x2d0], -R20 ;  /* 0x0000b400a5027a23 */ /* 0x004fc40000010814 */
[----:B------:R-:W-:-:S05]  /*5a70*/  IMAD.MOV.U32 R165, RZ, RZ, R134 ;  /* 0x000000ffffa57224 */ /* 0x000fca00078e0086 */
[C---:B------:R-:W-:Y:S01]  /*5a80*/  HMMA.16816.F32.BF16 R64, R8.reuse, R46, R64 ;  /* 0x0000002e0840723c */ /* 0x040fe20000041840 */
[----:B------:R2:W-:Y:S07]  /*5a90*/  MUFU.EX2 R51, R2 ;  /* 0x0000000200337308 */ /* 0x0005ee0000000800 */
[C---:B------:R-:W-:Y:S07]  /*5aa0*/  HMMA.16816.F32.BF16 R100, R8.reuse, R80, R4 ;  /* 0x000000500864723c */ /* 0x040fee0000041804 */
[----:B------:R-:W-:Y:S01]  /*5ab0*/  FFMA.FTZ R4, R159, c[0x0][0x2d0], -R3 ;  /* 0x0000b4009f047a23 */ /* 0x000fe20000010803 */
[----:B------:R-:W-:Y:S01]  /*5ac0*/  HMMA.16816.F32.BF16 R24, R8, R30, R24 ;  /* 0x0000001e0818723c */ /* 0x000fe20000041818 */
[----:B--2---:R-:W-:-:S02]  /*5ad0*/  FFMA.FTZ R2, R164, c[0x0][0x2d0], -R20 ;  /* 0x0000b400a4027a23 */ /* 0x004fc40000010814 */
[----:B------:R-:W-:Y:S01]  /*5ae0*/  MUFU.EX2 R52, R4 ;  /* 0x0000000400347308 */ /* 0x000fe20000000800 */
[----:B------:R-:W-:Y:S02]  /*5af0*/  IMAD.MOV.U32 R159, RZ, RZ, R151 ;  /* 0x000000ffff9f7224 */ /* 0x000fe400078e0097 */
[----:B------:R-:W-:Y:S02]  /*5b00*/  IMAD.MOV.U32 R151, RZ, RZ, R28 ;  /* 0x000000ffff977224 */ /* 0x000fe400078e001c */
[----:B------:R-:W-:Y:S01]  /*5b10*/  HMMA.16816.F32.BF16 R80, R8, R82, R16 ;  /* 0x000000520850723c */ /* 0x000fe20000041810 */
[----:B------:R-:W2:Y:S01]  /*5b20*/  LDSM.16.MT88.4 R16, [R238+0x1100] ;  /* 0x00110000ee10783b */ /* 0x000ea20000004200 */
[----:B------:R-:W-:Y:S01]  /*5b30*/  IMAD.MOV.U32 R164, RZ, RZ, R135 ;  /* 0x000000ffffa47224 */ /* 0x000fe200078e0087 */
[----:B------:R5:W1:Y:S04]  /*5b40*/  MUFU.EX2 R53, R2 ;  /* 0x0000000200357308 */ /* 0x000a680000000800 */
[----:B---3--:R-:W-:-:S02]  /*5b50*/  F2FP.BF16.PACK_AB R8, R57, R54 ;  /* 0x000000363908723e */ /* 0x008fc400000010ff */
[----:B----4-:R-:W-:Y:S01]  /*5b60*/  F2FP.BF16.PACK_AB R10, R59, R58 ;  /* 0x0000003a3b0a723e */ /* 0x010fe200000010ff */
[----:B-----5:R-:W-:Y:S01]  /*5b70*/  FFMA.FTZ R2, R167, c[0x0][0x2d0], -R20 ;  /* 0x0000b400a7027a23 */ /* 0x020fe20000010814 */
[----:B-1----:R-:W-:Y:S01]  /*5b80*/  F2FP.BF16.PACK_AB R9, R53, R51 ;  /* 0x000000333509723e */ /* 0x002fe200000010ff */
[----:B------:R-:W-:Y:S02]  /*5b90*/  IMAD.MOV.U32 R167, RZ, RZ, R104 ;  /* 0x000000ffffa77224 */ /* 0x000fe400078e0068 */
[----:B------:R1:W-:Y:S01]  /*5ba0*/  MUFU.EX2 R55, R2 ;  /* 0x0000000200377308 */ /* 0x0003e20000000800 */
[----:B------:R-:W-:Y:S02]  /*5bb0*/  IMAD.MOV.U32 R104, RZ, RZ, R148 ;  /* 0x000000ffff687224 */ /* 0x000fe400078e0094 */
[----:B-1----:R-:W-:Y:S01]  /*5bc0*/  FFMA.FTZ R2, R166, c[0x0][0x2d0], -R20 ;  /* 0x0000b400a6027a23 */ /* 0x002fe20000010814 */
[----:B------:R-:W-:Y:S01]  /*5bd0*/  MOV R166, R105 ;  /* 0x0000006900a67202 */ /* 0x000fe20000000f00 */
[----:B------:R-:W-:-:S03]  /*5be0*/  IMAD.MOV.U32 R105, RZ, RZ, R106 ;  /* 0x000000ffff697224 */ /* 0x000fc600078e006a */
[----:B------:R1:W3:Y:S01]  /*5bf0*/  MUFU.EX2 R56, R2 ;  /* 0x0000000200387308 */ /* 0x0002e20000000800 */
[----:B------:R-:W-:Y:S02]  /*5c00*/  IMAD.MOV.U32 R106, RZ, RZ, R107 ;  /* 0x000000ffff6a7224 */ /* 0x000fe400078e006b */
[----:B------:R-:W-:Y:S02]  /*5c10*/  IMAD.MOV.U32 R107, RZ, RZ, R149 ;  /* 0x000000ffff6b7224 */ /* 0x000fe400078e0095 */
[----:B------:R-:W-:Y:S02]  /*5c20*/  IMAD.MOV.U32 R149, RZ, RZ, R29 ;  /* 0x000000ffff957224 */ /* 0x000fe400078e001d */
[--C-:B-1----:R-:W-:Y:S01]  /*5c30*/  FFMA.FTZ R2, R160, c[0x0][0x2d0], -R3.reuse ;  /* 0x0000b400a0027a23 */ /* 0x102fe20000010803 */
[----:B---3--:R-:W-:Y:S01]  /*5c40*/  F2FP.BF16.PACK_AB R11, R56, R55 ;  /* 0x00000037380b723e */ /* 0x008fe200000010ff */
[----:B------:R-:W-:Y:S02]  /*5c50*/  IMAD.MOV.U32 R160, RZ, RZ, R48 ;  /* 0x000000ffffa07224 */ /* 0x000fe400078e0030 */
[----:B------:R1:W-:Y:S04]  /*5c60*/  MUFU.EX2 R48, R2 ;  /* 0x0000000200307308 */ /* 0x0003e80000000800 */
[C---:B------:R-:W-:Y:S08]  /*5c70*/  HMMA.16816.F32.BF16 R192, R8.reuse, R12, R192 ;  /* 0x0000000c08c0723c */ /* 0x040ff000000418c0 */
[----:B------:R-:W-:Y:S01]  /*5c80*/  HMMA.16816.F32.BF16 R28, R8, R14, R40 ;  /* 0x0000000e081c723c */ /* 0x000fe20000041828 */
[----:B-1----:R-:W-:-:S02]  /*5c90*/  FFMA.FTZ R2, R161, c[0x0][0x2d0], -R3 ;  /* 0x0000b400a1027a23 */ /* 0x002fc40000010803 */
[----:B------:R-:W-:Y:S02]  /*5ca0*/  IMAD.MOV.U32 R161, RZ, RZ, R45 ;  /* 0x000000ffffa17224 */ /* 0x000fe400078e002d */
[----:B------:R1:W3:Y:S03]  /*5cb0*/  MUFU.EX2 R49, R2 ;  /* 0x0000000200317308 */ /* 0x0002e60000000800 */
[C---:B--2---:R-:W-:Y:S07]  /*5cc0*/  HMMA.16816.F32.BF16 R132, R8.reuse, R16, R176 ;  /* 0x000000100884723c */ /* 0x044fee00000418b0 */
[----:B------:R-:W-:Y:S01]  /*5cd0*/  IMAD.MOV.U32 R178, RZ, RZ, R149 ;  /* 0x000000ffffb27224 */ /* 0x000fe200078e0095 */
[----:B------:R-:W-:Y:S01]  /*5ce0*/  HMMA.16816.F32.BF16 R32, R8, R18, R24 ;  /* 0x000000120820723c */ /* 0x000fe20000041818 */
[----:B------:R-:W-:Y:S01]  /*5cf0*/  MOV R176, R151 ;  /* 0x0000009700b07202 */ /* 0x000fe20000000f00 */
[----:B------:R-:W-:Y:S01]  /*5d00*/  LDSM.16.MT88.4 R24, [R238+0x3100] ;  /* 0x00310000ee18783b */ /* 0x000fe20000004200 */
[----:B-1----:R-:W-:Y:S01]  /*5d10*/  FFMA.FTZ R2, R157, c[0x0][0x2d0], -R3 ;  /* 0x0000b4009d027a23 */ /* 0x002fe20000010803 */
[----:B---3--:R-:W-:-:S02]  /*5d20*/  F2FP.BF16.PACK_AB R4, R49, R48 ;  /* 0x000000303104723e */ /* 0x008fc400000010ff */
[----:B------:R-:W-:Y:S01]  /*5d30*/  MOV R157, R150 ;  /* 0x00000096009d7202 */ /* 0x000fe20000000f00 */
[----:B------:R1:W2:Y:S01]  /*5d40*/  MUFU.EX2 R50, R2 ;  /* 0x0000000200327308 */ /* 0x0002a20000000800 */
[----:B------:R-:W-:Y:S02]  /*5d50*/  IMAD.MOV.U32 R150, RZ, RZ, R207 ;  /* 0x000000ffff967224 */ /* 0x000fe400078e00cf */
[----:B------:R-:W-:Y:S02]  /*5d60*/  MOV R179, R157 ;  /* 0x0000009d00b37202 */ /* 0x000fe40000000f00 */
[----:B------:R-:W-:Y:S02]  /*5d70*/  IMAD.MOV.U32 R177, RZ, RZ, R150 ;  /* 0x000000ffffb17224 */ /* 0x000fe400078e0096 */
[--C-:B-1----:R-:W-:Y:S01]  /*5d80*/  FFMA.FTZ R2, R162, c[0x0][0x2d0], -R0.reuse ;  /* 0x0000b400a2027a23 */ /* 0x102fe20000010800 */
[----:B--2---:R-:W-:Y:S02]  /*5d90*/  F2FP.BF16.PACK_AB R6, R52, R50 ;  /* 0x000000323406723e */ /* 0x004fe400000010ff */
[----:B------:R-:W-:Y:S01]  /*5da0*/  MOV R162, R206 ;  /* 0x000000ce00a27202 */ /* 0x000fe20000000f00 */
[----:B------:R1:W-:Y:S02]  /*5db0*/  MUFU.EX2 R44, R2 ;  /* 0x00000002002c7308 */ /* 0x0003e40000000800 */
[----:B-1----:R-:W-:-:S02]  /*5dc0*/  FFMA.FTZ R2, R163, c[0x0][0x2d0], -R0 ;  /* 0x0000b400a3027a23 */ /* 0x002fc40000010800 */
[----:B------:R-:W-:-:S04]  /*5dd0*/  IMAD.MOV.U32 R163, RZ, RZ, R205 ;  /* 0x000000ffffa37224 */ /* 0x000fc800078e00cd */
[----:B------:R1:W2:Y:S02]  /*5de0*/  MUFU.EX2 R45, R2 ;  /* 0x00000002002d7308 */ /* 0x0002a40000000800 */
[----:B-1----:R-:W-:Y:S01]  /*5df0*/  FFMA.FTZ R2, R158, c[0x0][0x2d0], -R0 ;  /* 0x0000b4009e027a23 */ /* 0x002fe20000010800 */
[----:B--2---:R-:W-:Y:S01]  /*5e00*/  F2FP.BF16.PACK_AB R5, R45, R44 ;  /* 0x0000002c2d05723e */ /* 0x004fe200000010ff */
[----:B------:R-:W-:-:S04]  /*5e10*/  IMAD.MOV.U32 R158, RZ, RZ, R204 ;  /* 0x000000ffff9e7224 */ /* 0x000fc800078e00cc */
[----:B------:R1:W-:Y:S02]  /*5e20*/  MUFU.EX2 R46, R2 ;  /* 0x00000002002e7308 */ /* 0x0003e40000000800 */
[----:B-1----:R-:W-:-:S06]  /*5e30*/  FFMA.FTZ R2, R156, c[0x0][0x2d0], -R0 ;  /* 0x0000b4009c027a23 */ /* 0x002fcc0000010800 */
[----:B------:R-:W1:Y:S02]  /*5e40*/  MUFU.EX2 R47, R2 ;  /* 0x00000002002f7308 */ /* 0x000e640000000800 */
[----:B-1----:R-:W-:Y:S01]  /*5e50*/  F2FP.BF16.PACK_AB R7, R47, R46 ;  /* 0x0000002e2f07723e */ /* 0x002fe200000010ff */
[----:B------:R-:W-:-:S04]  /*5e60*/  IMAD.MOV.U32 R2, RZ, RZ, R167 ;  /* 0x000000ffff027224 */ /* 0x000fc800078e00a7 */
[----:B------:R-:W-:Y:S02]  /*5e70*/  FFMA.FTZ R2, R2, c[0x0][0x2d0], -R21 ;  /* 0x0000b40002027a23 */ /* 0x000fe40000010815 */
[C---:B------:R-:W-:Y:S08]  /*5e80*/  HMMA.16816.F32.BF16 R200, R4.reuse, R12, R200 ;  /* 0x0000000c04c8723c */ /* 0x040ff000000418c8 */
[C---:B------:R-:W-:Y:S01]  /*5e90*/  HMMA.16816.F32.BF16 R204, R4.reuse, R14, R136 ;  /* 0x0000000e04cc723c */ /* 0x040fe20000041888 */
[----:B------:R-:W1:Y:S07]  /*5ea0*/  LDSM.16.MT88.4 R12, [R240+0x1100] ;  /* 0x00110000f00c783b */ /* 0x000e6e0000004200 */
[C---:B------:R-:W-:Y:S08]  /*5eb0*/  HMMA.16816.F32.BF16 R136, R4.reuse, R16, R172 ;  /* 0x000000100488723c */ /* 0x040ff000000418ac */
[----:B------:R-:W-:Y:S01]  /*5ec0*/  HMMA.16816.F32.BF16 R140, R4, R18, R140 ;  /* 0x00000012048c723c */ /* 0x000fe2000004188c */
[----:B------:R-:W2:Y:S07]  /*5ed0*/  LDSM.16.MT88.4 R16, [R239+0x1100] ;  /* 0x00110000ef10783b */ /* 0x000eae0000004200 */
[-C--:B-1----:R-:W-:Y:S07]  /*5ee0*/  HMMA.16816.F32.BF16 R148, R8, R12.reuse, R96 ;  /* 0x0000000c0894723c */ /* 0x082fee0000041860 */
        /* <DEDUP_REMOVED lines=8> */
[----:B------:R-:W-:Y:S01]  /*5f70*/  IMAD.MOV.U32 R128, RZ, RZ, R165 ;  /* 0x000000ffff807224 */ /* 0x000fe200078e00a5 */
[----:B------:R-:W-:Y:S01]  /*5f80*/  HMMA.16816.F32.BF16 R76, R8, R14, R76 ;  /* 0x0000000e084c723c */ /* 0x000fe2000004184c */
[----:B------:R-:W1:Y:S01]  /*5f90*/  LDSM.16.MT88.4 R12, [R237+0x3100] ;  /* 0x00310000ed0c783b */ /* 0x000e620000004200 */
[----:B------:R-:W-:Y:S01]  /*5fa0*/  MOV R129, R171 ;  /* 0x000000ab00817202 */ /* 0x000fe20000000f00 */
[----:B------:R-:W-:Y:S02]  /*5fb0*/  IMAD.MOV.U32 R130, RZ, RZ, R168 ;  /* 0x000000ffff827224 */ /* 0x000fe400078e00a8 */
[----:B------:R-:W-:-:S03]  /*5fc0*/  IMAD.MOV.U32 R131, RZ, RZ, R169 ;  /* 0x000000ffff837224 */ /* 0x000fc600078e00a9 */
[-C--:B--2---:R-:W-:Y:S07]  /*5fd0*/  HMMA.16816.F32.BF16 R164, R8, R16.reuse, R92 ;  /* 0x0000001008a4723c */ /* 0x084fee000004185c */
[----:B------:R-:W-:Y:S01]  /*5fe0*/  IMAD.MOV.U32 R92, RZ, RZ, R170 ;  /* 0x000000ffff5c7224 */ /* 0x000fe200078e00aa */
[----:B------:R-:W-:Y:S01]  /*5ff0*/  MOV R94, R222 ;  /* 0x000000de005e7202 */ /* 0x000fe20000000f00 */
[----:B------:R-:W-:Y:S01]  /*6000*/  HMMA.16816.F32.BF16 R168, R4, R16, R188 ;  /* 0x0000001004a8723c */ /* 0x000fe200000418bc */
[----:B------:R-:W-:-:S02]  /*6010*/  IMAD.MOV.U32 R93, RZ, RZ, R223 ;  /* 0x000000ffff5d7224 */ /* 0x000fc400078e00df */
[----:B------:R-:W-:-:S04]  /*6020*/  IMAD.MOV.U32 R95, RZ, RZ, R221 ;  /* 0x000000ffff5f7224 */ /* 0x000fc800078e00dd */
[----:B------:R-:W-:Y:S01]  /*6030*/  IMAD.MOV.U32 R191, RZ, RZ, R220 ;  /* 0x000000ffffbf7224 */ /* 0x000fe200078e00dc */
[----:B------:R-:W-:Y:S01]  /*6040*/  HMMA.16816.F32.BF16 R172, R4, R18, R124 ;  /* 0x0000001204ac723c */ /* 0x000fe2000004187c */
[----:B------:R-:W-:Y:S01]  /*6050*/  IMAD.MOV.U32 R189, RZ, RZ, R93 ;  /* 0x000000ffffbd7224 */ /* 0x000fe200078e005d */
[----:B------:R-:W-:Y:S01]  /*6060*/  MOV R190, R94 ;  /* 0x0000005e00be7202 */ /* 0x000fe20000000f00 */
[----:B------:R-:W-:-:S04]  /*6070*/  IMAD.MOV.U32 R188, RZ, RZ, R92 ;  /* 0x000000ffffbc7224 */ /* 0x000fc800078e005c */
[----:B------:R-:W-:Y:S01]  /*6080*/  IMAD.MOV.U32 R124, RZ, RZ, R219 ;  /* 0x000000ffff7c7224 */ /* 0x000fe200078e00db */
[----:B------:R-:W-:Y:S01]  /*6090*/  HMMA.16816.F32.BF16 R220, R8, R18, R72 ;  /* 0x0000001208dc723c */ /* 0x000fe20000041848 */
[----:B------:R-:W2:Y:S01]  /*60a0*/  LDSM.16.MT88.4 R16, [R240+0x3100] ;  /* 0x00310000f010783b */ /* 0x000ea20000004200 */
[----:B------:R-:W-:Y:S01]  /*60b0*/  IMAD.MOV.U32 R125, RZ, RZ, R218 ;  /* 0x000000ffff7d7224 */ /* 0x000fe200078e00da */
[----:B------:R-:W-:Y:S01]  /*60c0*/  MOV R126, R217 ;  /* 0x000000d9007e7202 */ /* 0x000fe20000000f00 */
[----:B------:R-:W-:-:S04]  /*60d0*/  IMAD.MOV.U32 R127, RZ, RZ, R216 ;  /* 0x000000ffff7f7224 */ /* 0x000fc800078e00d8 */
[-C--:B-1----:R-:W-:Y:S08]  /*60e0*/  HMMA.16816.F32.BF16 R72, R4, R12.reuse, R212 ;  /* 0x0000000c0448723c */ /* 0x082ff000000418d4 */
[----:B------:R-:W-:Y:S08]  /*60f0*/  HMMA.16816.F32.BF16 R216, R8, R12, R88 ;  /* 0x0000000c08d8723c */ /* 0x000ff00000041858 */
[-C--:B------:R-:W-:Y:S08]  /*6100*/  HMMA.16816.F32.BF16 R40, R4, R14.reuse, R120 ;  /* 0x0000000e0428723c */ /* 0x080ff00000041878 */
[----:B------:R-:W-:Y:S01]  /*6110*/  HMMA.16816.F32.BF16 R212, R8, R14, R68 ;  /* 0x0000000e08d4723c */ /* 0x000fe20000041844 */
[----:B------:R-:W1:Y:S06]  /*6120*/  LDSM.16.MT88.4 R12, [R239+0x3100] ;  /* 0x00310000ef0c783b */ /* 0x000e6c0000004200 */
[----:B------:R-:W-:Y:S01]  /*6130*/  IMAD.MOV.U32 R69, RZ, RZ, R189 ;  /* 0x000000ffff457224 */ /* 0x000fe200078e00bd */
[----:B------:R-:W-:Y:S01]  /*6140*/  HMMA.16816.F32.BF16 R88, R4, R24, R124 ;  /* 0x000000180458723c */ /* 0x000fe2000004187c */
[----:B------:R-:W-:Y:S01]  /*6150*/  MOV R70, R190 ;  /* 0x000000be00467202 */ /* 0x000fe20000000f00 */
[----:B------:R-:W-:-:S05]  /*6160*/  IMAD.MOV.U32 R68, RZ, RZ, R188 ;  /* 0x000000ffff447224 */ /* 0x000fca00078e00bc */
[----:B------:R-:W-:Y:S01]  /*6170*/  IMAD.MOV.U32 R127, RZ, RZ, R191 ;  /* 0x000000ffff7f7224 */ /* 0x000fe200078e00bf */
[-C--:B--2---:R-:W-:Y:S01]  /*6180*/  HMMA.16816.F32.BF16 R108, R4, R18.reuse, R108 ;  /* 0x00000012046c723c */ /* 0x084fe2000004186c */
[----:B------:R-:W-:Y:S02]  /*6190*/  IMAD.MOV.U32 R191, RZ, RZ, R95 ;  /* 0x000000ffffbf7224 */ /* 0x000fe400078e005f */
[----:B------:R-:W-:Y:S02]  /*61a0*/  IMAD.MOV.U32 R124, RZ, RZ, R128 ;  /* 0x000000ffff7c7224 */ /* 0x000fe400078e0080 */
[----:B------:R-:W-:Y:S02]  /*61b0*/  IMAD.MOV.U32 R71, RZ, RZ, R191 ;  /* 0x000000ffff477224 */ /* 0x000fe400078e00bf */
[----:B------:R-:W-:Y:S01]  /*61c0*/  IMAD.MOV.U32 R125, RZ, RZ, R130 ;  /* 0x000000ffff7d7224 */ /* 0x000fe200078e0082 */
[----:B------:R-:W-:Y:S01]  /*61d0*/  HMMA.16816.F32.BF16 R36, R8, R18, R36 ;  /* 0x000000120824723c */ /* 0x000fe20000041824 */
[----:B------:R2:W-:Y:S01]  /*61e0*/  MUFU.EX2 R19, R2 ;  /* 0x0000000200137308 */ /* 0x0005e20000000800 */
[----:B------:R-:W-:Y:S01]  /*61f0*/  IMAD.MOV.U32 R128, RZ, RZ, R96 ;  /* 0x000000ffff807224 */ /* 0x000fe200078e0060 */
[----:B------:R-:W-:Y:S01]  /*6200*/  MOV R130, R161 ;  /* 0x000000a100827202 */ /* 0x000fe20000000f00 */
        /* <DEDUP_REMOVED lines=8> */
[----:B-1----:R-:W-:Y:S01]  /*6290*/  HMMA.16816.F32.BF16 R120, R4, R12, R60 ;  /* 0x0000000c0478723c */ /* 0x002fe2000004183c */
[----:B--2---:R-:W-:Y:S01]  /*62a0*/  FFMA.FTZ R2, R69, c[0x0][0x2d0], -R21 ;  /* 0x0000b40045027a23 */ /* 0x004fe20000010815 */
[----:B------:R-:W-:-:S03]  /*62b0*/  MOV R69, R22 ;  /* 0x0000001600457202 */ /* 0x000fc60000000f00 */
[----:B------:R1:W-:Y:S03]  /*62c0*/  MUFU.EX2 R22, R2 ;  /* 0x0000000200167308 */ /* 0x0003e60000000800 */
[----:B------:R-:W-:Y:S07]  /*62d0*/  HMMA.16816.F32.BF16 R60, R4, R14, R144 ;  /* 0x0000000e043c723c */ /* 0x000fee0000041890 */
[----:B------:R-:W-:Y:S01]  /*62e0*/  IMAD.MOV.U32 R147, RZ, RZ, R127 ;  /* 0x000000ffff937224 */ /* 0x000fe200078e007f */
[----:B------:R-:W-:Y:S01]  /*62f0*/  MOV R127, R131 ;  /* 0x00000083007f7202 */ /* 0x000fe20000000f00 */
[----:B------:R-:W-:Y:S01]  /*6300*/  IMAD.MOV.U32 R131, RZ, RZ, R86 ;  /* 0x000000ffff837224 */ /* 0x000fe200078e0056 */
[----:B------:R-:W-:Y:S01]  /*6310*/  HMMA.16816.F32.BF16 R208, R8, R26, R64 ;  /* 0x0000001a08d0723c */ /* 0x000fe20000041840 */
[----:B-1----:R-:W-:-:S02]  /*6320*/  FFMA.FTZ R2, R70, c[0x0][0x2d0], -R21 ;  /* 0x0000b40046027a23 */ /* 0x002fc40000010815 */
[----:B------:R-:W-:Y:S02]  /*6330*/  IMAD.MOV.U32 R70, RZ, RZ, R71 ;  /* 0x000000ffff467224 */ /* 0x000fe400078e0047 */
[----:B------:R-:W-:-:S03]  /*6340*/  IMAD.MOV.U32 R71, RZ, RZ, R124 ;  /* 0x000000ffff477224 */ /* 0x000fc600078e007c */
[C---:B------:R-:W-:Y:S01]  /*6350*/  HMMA.16816.F32.BF16 R84, R8.reuse, R24, R116 ;  /* 0x000000180854723c */ /* 0x040fe20000041874 */
        /* <DEDUP_REMOVED lines=13> */
[-C--:B------:R-:W-:Y:S01]  /*6430*/  HMMA.16816.F32.BF16 R104, R4, R16.reuse, R104 ;  /* 0x000000100468723c */ /* 0x080fe20000041868 */
[----:B------:R-:W-:Y:S02]  /*6440*/  IMAD.MOV.U32 R163, RZ, RZ, R162 ;  /* 0x000000ffffa37224 */ /* 0x000fe400078e00a2 */
[----:B------:R-:W-:Y:S02]  /*6450*/  IMAD.MOV.U32 R162, RZ, RZ, R23 ;  /* 0x000000ffffa27224 */ /* 0x000fe400078e0017 */
[----:B------:R1:W-:Y:S01]  /*6460*/  MUFU.EX2 R23, R2 ;  /* 0x0000000200177308 */ /* 0x0003e20000000800 */
[----:B------:R-:W-:Y:S02]  /*6470*/  IMAD.MOV.U32 R26, RZ, RZ, R124 ;  /* 0x000000ffff1a7224 */ /* 0x000fe400078e007c */
[C---:B------:R-:W-:Y:S01]  /*6480*/  HMMA.16816.F32.BF16 R188, R8.reuse, R16, R112 ;  /* 0x0000001008bc723c */ /* 0x040fe20000041870 */
[----:B------:R-:W-:Y:S01]  /*6490*/  FADD.FTZ R5, R226, R225 ;  /* 0x000000e1e2057221 */ /* 0x000fe20000010000 */
[----:B------:R-:W-:Y:S01]  /*64a0*/  MOV R226, R178 ;  /* 0x000000b200e27202 */ /* 0x000fe20000000f00 */
[----:B------:R-:W-:Y:S01]  /*64b0*/  FADD.FTZ R4, R187, R183 ;  /* 0x000000b7bb047221 */ /* 0x000fe20000010000 */
[----:B------:R-:W-:Y:S01]  /*64c0*/  MOV R187, R160 ;  /* 0x000000a000bb7202 */ /* 0x000fe20000000f00 */
[----:B------:R-:W-:Y:S01]  /*64d0*/  FADD.FTZ R25, R230, R5 ;  /* 0x00000005e6197221 */ /* 0x000fe20000010000 */
[----:B------:R-:W-:Y:S01]  /*64e0*/  LDSM.16.MT88.4 R112, [R240+0x3900] ;  /* 0x00390000f070783b */ /* 0x000fe20000004200 */
[----:B------:R-:W-:Y:S01]  /*64f0*/  IMAD.MOV.U32 R225, RZ, RZ, R177 ;  /* 0x000000ffffe17224 */ /* 0x000fe200078e00b1 */
[----:B------:R-:W-:Y:S01]  /*6500*/  HMMA.16816.F32.BF16 R116, R8, R12, R100 ;  /* 0x0000000c0874723c */ /* 0x000fe20000041864 */
[----:B------:R-:W-:-:S02]  /*6510*/  IMAD.MOV.U32 R177, RZ, RZ, R179 ;  /* 0x000000ffffb17224 */ /* 0x000fc400078e00b3 */
[----:B------:R-:W-:Y:S02]  /*6520*/  IMAD.MOV.U32 R179, RZ, RZ, R162 ;  /* 0x000000ffffb37224 */ /* 0x000fe400078e00a2 */
[----:B-1----:R-:W-:Y:S02]  /*6530*/  FFMA.FTZ R2, R147, c[0x0][0x2d0], -R21 ;  /* 0x0000b40093027a23 */ /* 0x002fe40000010815 */
[----:B------:R-:W-:Y:S01]  /*6540*/  IMAD.MOV.U32 R178, RZ, RZ, R163 ;  /* 0x000000ffffb27224 */ /* 0x000fe200078e00a3 */
[----:B------:R-:W-:Y:S01]  /*6550*/  LDSM.16.MT88.4 R144, [R238+0x1900] ;  /* 0x00190000ee90783b */ /* 0x000fe20000004200 */
[----:B------:R1:W-:Y:S01]  /*6560*/  MUFU.EX2 R24, R2 ;  /* 0x0000000200187308 */ /* 0x0003e20000000800 */
[----:B------:R-:W-:Y:S02]  /*6570*/  FADD.FTZ R8, R181, R180 ;  /* 0x000000b4b5087221 */ /* 0x000fe40000010000 */
[----:B------:R-:W-:Y:S02]  /*6580*/  IMAD.MOV.U32 R230, RZ, RZ, R99 ;  /* 0x000000ffffe67224 */ /* 0x000fe400078e0063 */
[----:B------:R-:W-:-:S02]  /*6590*/  IMAD.MOV.U32 R183, RZ, RZ, R161 ;  /* 0x000000ffffb77224 */ /* 0x000fc400078e00a1 */
[----:B------:R-:W-:Y:S01]  /*65a0*/  IMAD.MOV.U32 R181, RZ, RZ, R97 ;  /* 0x000000ffffb57224 */ /* 0x000fe200078e0061 */
[----:B------:R-:W-:Y:S01]  /*65b0*/  LDSM.16.MT88.4 R160, [R240+0x1900] ;  /* 0x00190000f0a0783b */ /* 0x000fe20000004200 */
[----:B------:R-:W-:Y:S02]  /*65c0*/  IMAD.MOV.U32 R180, RZ, RZ, R96 ;  /* 0x000000ffffb47224 */ /* 0x000fe400078e0060 */
[----:B-1----:R-:W-:-:S04]  /*65d0*/  FFMA.FTZ R2, R68, c[0x0][0x2d0], -R20 ;  /* 0x0000b40044027a23 */ /* 0x002fc80000010814 */
[----:B------:R1:W-:Y:S02]  /*65e0*/  MUFU.EX2 R15, R2 ;  /* 0x00000002000f7308 */ /* 0x0003e40000000800 */
[----:B-1----:R-:W-:Y:S02]  /*65f0*/  FFMA.FTZ R2, R235, c[0x0][0x2d0], -R20 ;  /* 0x0000b400eb027a23 */ /* 0x002fe40000010814 */
[----:B------:R-:W-:-:S04]  /*6600*/  IMAD.MOV.U32 R235, RZ, RZ, R125 ;  /* 0x000000ffffeb7224 */ /* 0x000fc800078e007d */
        /* <DEDUP_REMOVED lines=9> */
[--C-:B-1----:R-:W-:Y:S01]  /*66a0*/  FFMA.FTZ R2, R197, c[0x0][0x2d0], -R3.reuse ;  /* 0x0000b400c5027a23 */ /* 0x102fe20000010803 */
[----:B--2---:R-:W-:Y:S01]  /*66b0*/  F2FP.BF16.PACK_AB R124, R14, R11 ;  /* 0x0000000b0e7c723e */ /* 0x004fe200000010ff */
[----:B------:R-:W-:-:S04]  /*66c0*/  FFMA.FTZ R3, R196, c[0x0][0x2d0], -R3 ;  /* 0x0000b400c4037a23 */ /* 0x000fc80000010803 */
[----:B------:R1:W-:Y:S01]  /*66d0*/  MUFU.EX2 R16, R2 ;  /* 0x0000000200107308 */ /* 0x0003e20000000800 */
[----:B------:R-:W2:Y:S07]  /*66e0*/  LDSM.16.MT88.4 R196, [R237+0x1900] ;  /* 0x00190000edc4783b */ /* 0x000eae0000004200 */
[----:B------:R3:W4:Y:S01]  /*66f0*/  MUFU.EX2 R18, R3 ;  /* 0x0000000300127308 */ /* 0x0007220000000800 */
[----:B-1----:R-:W-:Y:S02]  /*6700*/  FFMA.FTZ R2, R231, c[0x0][0x2d0], -R0 ;  /* 0x0000b400e7027a23 */ /* 0x002fe40000010800 */
[----:B------:R-:W-:-:S05]  /*6710*/  IMAD.MOV.U32 R231, RZ, RZ, R126 ;  /* 0x000000ffffe77224 */ /* 0x000fca00078e007e */
[----:B------:R1:W-:Y:S01]  /*6720*/  MUFU.EX2 R9, R2 ;  /* 0x0000000200097308 */ /* 0x0003e20000000800 */
[----:B---3--:R-:W-:Y:S01]  /*6730*/  FFMA.FTZ R3, R228, c[0x0][0x2d0], -R0 ;  /* 0x0000b400e4037a23 */ /* 0x008fe20000010800 */
[----:B------:R-:W-:Y:S02]  /*6740*/  MOV R228, R128 ;  /* 0x0000008000e47202 */ /* 0x000fe40000000f00 */
[----:B------:R-:W-:-:S04]  /*6750*/  F2FP.BF16.PACK_AB R128, R22, R19 ;  /* 0x000000131680723e */ /* 0x000fc800000010ff */
[----:B------:R-:W-:Y:S01]  /*6760*/  MUFU.EX2 R12, R3 ;  /* 0x00000003000c7308 */ /* 0x000fe20000000800 */
[----:B----4-:R-:W-:Y:S01]  /*6770*/  F2FP.BF16.PACK_AB R126, R18, R16 ;  /* 0x00000010127e723e */ /* 0x010fe200000010ff */
[----:B-1----:R-:W-:Y:S02]  /*6780*/  FFMA.FTZ R2, R229, c[0x0][0x2d0], -R0 ;  /* 0x0000b400e5027a23 */ /* 0x002fe40000010800 */
[----:B------:R-:W-:-:S04]  /*6790*/  IMAD.MOV.U32 R229, RZ, RZ, R127 ;  /* 0x000000ffffe57224 */ /* 0x000fc800078e007f */
[----:B------:R1:W3:Y:S02]  /*67a0*/  MUFU.EX2 R10, R2 ;  /* 0x00000002000a7308 */ /* 0x0002e40000000800 */
[----:B-1----:R-:W-:Y:S01]  /*67b0*/  FFMA.FTZ R2, R227, c[0x0][0x2d0], -R0 ;  /* 0x0000b400e3027a23 */ /* 0x002fe20000010800 */
[----:B---3--:R-:W-:Y:S01]  /*67c0*/  F2FP.BF16.PACK_AB R125, R10, R9 ;  /* 0x000000090a7d723e */ /* 0x008fe200000010ff */
[----:B------:R-:W-:-:S04]  /*67d0*/  FADD.FTZ R0, R234, R232 ;  /* 0x000000e8ea007221 */ /* 0x000fc80000010000 */
[----:B------:R1:W3:Y:S01]  /*67e0*/  MUFU.EX2 R13, R2 ;  /* 0x00000002000d7308 */ /* 0x0002e20000000800 */
[----:B------:R-:W-:Y:S01]  /*67f0*/  IMAD.MOV.U32 R227, RZ, RZ, R129 ;  /* 0x000000ffffe37224 */ /* 0x000fe200078e0081 */
[----:B------:R-:W-:Y:S01]  /*6800*/  F2FP.BF16.PACK_AB R129, R17, R15 ;  /* 0x0000000f1181723e */ /* 0x000fe200000010ff */
[----:B------:R-:W-:Y:S01]  /*6810*/  IMAD.MOV.U32 R232, RZ, RZ, R130 ;  /* 0x000000ffffe87224 */ /* 0x000fe200078e0082 */
[----:B------:R-:W-:Y:S01]  /*6820*/  F2FP.BF16.PACK_AB R130, R24, R23 ;  /* 0x000000171882723e */ /* 0x000fe200000010ff */
[----:B------:R-:W-:Y:S01]  /*6830*/  IMAD.MOV.U32 R234, RZ, RZ, R131 ;  /* 0x000000ffffea7224 */ /* 0x000fe200078e0083 */
[----:B------:R-:W-:Y:S01]  /*6840*/  F2FP.BF16.PACK_AB R131, R20, R21 ;  /* 0x000000151483723e */ /* 0x000fe200000010ff */
[----:B------:R-:W-:Y:S02]  /*6850*/  FADD.FTZ R3, R233, R0 ;  /* 0x00000000e9037221 */ /* 0x000fe40000010000 */
[----:B------:R-:W-:Y:S02]  /*6860*/  IMAD.MOV.U32 R0, RZ, RZ, R179 ;  /* 0x000000ffff007224 */ /* 0x000fe400078e00b3 */
[----:B------:R-:W-:-:S02]  /*6870*/  IMAD.MOV.U32 R233, RZ, RZ, R98 ;  /* 0x000000ffffe97224 */ /* 0x000fc400078e0062 */
[C---:B--2---:R-:W-:Y:S01]  /*6880*/  HMMA.16816.F32.BF16 R192, R128.reuse, R196, R192 ;  /* 0x000000c480c0723c */ /* 0x044fe200000418c0 */
[----:B------:R-:W-:Y:S01]  /*6890*/  FADD.FTZ R0, R0, R8 ;  /* 0x0000000800007221 */ /* 0x000fe20000010000 */
[----:B------:R-:W-:Y:S01]  /*68a0*/  LDSM.16.MT88.4 R96, [R238+0x3900] ;  /* 0x00390000ee60783b */ /* 0x000fe20000004200 */
[----:B-1----:R-:W-:Y:S01]  /*68b0*/  FADD.FTZ R2, R224, R4 ;  /* 0x00000004e0027221 */ /* 0x002fe20000010000 */
[----:B---3--:R-:W-:Y:S01]  /*68c0*/  F2FP.BF16.PACK_AB R127, R13, R12 ;  /* 0x0000000c0d7f723e */ /* 0x008fe200000010ff */
[----:B------:R-:W-:Y:S01]  /*68d0*/  FADD.FTZ R0, R230, R0 ;  /* 0x00000000e6007221 */ /* 0x000fe20000010000 */
[----:B------:R-:W1:Y:S01]  /*68e0*/  LDSM.16.MT88.4 R4, [R239+0x3900] ;  /* 0x00390000ef04783b */ /* 0x000e620000004200 */
[----:B------:R-:W-:Y:S01]  /*68f0*/  MOV R224, R176 ;  /* 0x000000b000e07202 */ /* 0x000fe20000000f00 */
[----:B------:R-:W-:Y:S04]  /*6900*/  HMMA.16816.F32.BF16 R148, R128, R160, R148 ;  /* 0x000000a08094723c */ /* 0x000fe80000041894 */
[----:B------:R-:W-:-:S04]  /*6910*/  FADD.FTZ R2, R224, R2 ;  /* 0x00000002e0027221 */ /* 0x000fc80000010000 */
[C---:B------:R-:W-:Y:S08]  /*6920*/  HMMA.16816.F32.BF16 R200, R124.reuse, R196, R200 ;  /* 0x000000c47cc8723c */ /* 0x040ff000000418c8 */
[-C--:B------:R-:W-:Y:S08]  /*6930*/  HMMA.16816.F32.BF16 R204, R124, R198.reuse, R204 ;  /* 0x000000c67ccc723c */ /* 0x080ff000000418cc */
[----:B------:R-:W-:Y:S07]  /*6940*/  HMMA.16816.F32.BF16 R196, R128, R198, R28 ;  /* 0x000000c680c4723c */ /* 0x000fee000004181c */
[----:B------:R-:W-:Y:S01]  /*6950*/  IMAD.MOV.U32 R30, RZ, RZ, R178 ;  /* 0x000000ffff1e7224 */ /* 0x000fe200078e00b2 */
[----:B------:R-:W-:Y:S01]  /*6960*/  HMMA.16816.F32.BF16 R152, R124, R160, R152 ;  /* 0x000000a07c98723c */ /* 0x000fe20000041898 */
[----:B------:R-:W-:-:S02]  /*6970*/  IMAD.MOV.U32 R31, RZ, RZ, R177 ;  /* 0x000000ffff1f7224 */ /* 0x000fc400078e00b1 */
[----:B------:R-:W-:Y:S01]  /*6980*/  FADD.FTZ R8, R30, R3 ;  /* 0x000000031e087221 */ /* 0x000fe20000010000 */
[----:B------:R-:W2:Y:S01]  /*6990*/  LDSM.16.MT88.4 R176, [R239+0x1900] ;  /* 0x00190000efb0783b */ /* 0x000ea20000004200 */
[----:B------:R-:W-:Y:S02]  /*69a0*/  FADD.FTZ R3, R31, R25 ;  /* 0x000000191f037221 */ /* 0x000fe40000010000 */
[----:B------:R-:W-:Y:S01]  /*69b0*/  FADD.FTZ R8, R233, R8 ;  /* 0x00000008e9087221 */ /* 0x000fe20000010000 */
[-C--:B-1----:R-:W-:Y:S08]  /*69c0*/  HMMA.16816.F32.BF16 R120, R124, R4.reuse, R120 ;  /* 0x000000047c78723c */ /* 0x082ff00000041878 */
[----:B------:R-:W-:Y:S07]  /*69d0*/  HMMA.16816.F32.BF16 R116, R128, R4, R116 ;  /* 0x000000048074723c */ /* 0x000fee0000041874 */
        /* <DEDUP_REMOVED lines=11> */
[-C--:B------:R-:W-:Y:S01]  /*6a90*/  HMMA.16816.F32.BF16 R132, R128, R144.reuse, R132 ;  /* 0x000000908084723c */ /* 0x080fe20000041884 */
        /* <DEDUP_REMOVED lines=14> */
[C---:B--2---:R-:W-:Y:S01]  /*6b80*/  HMMA.16816.F32.BF16 R168, R124.reuse, R176, R168 ;  /* 0x000000b07ca8723c */ /* 0x044fe200000418a8 */
        /* <DEDUP_REMOVED lines=26> */
[----:B------:R-:W-:Y:S01]  /*6d30*/  FADD.FTZ R4, R12, R4 ;  /* 0x000000040c047221 */ /* 0x000fe20000010000 */
[----:B------:R1:W-:Y:S01]  /*6d40*/  STL [R1+0xc], R0 ;  /* 0x00000c0001007387 */ /* 0x0003e20000100800 */
[----:B------:R-:W-:-:S02]  /*6d50*/  FADD.FTZ R3, R16, R3 ;  /* 0x0000000310037221 */ /* 0x000fc40000010000 */
[----:B------:R-:W-:Y:S01]  /*6d60*/  FADD.FTZ R5, R20, R2 ;  /* 0x0000000214057221 */ /* 0x000fe20000010000 */
[----:B------:R-:W-:Y:S01]  /*6d70*/  HMMA.16816.F32.BF16 R104, R124, R112, R104 ;  /* 0x000000707c68723c */ /* 0x000fe20000041868 */
[----:B------:R-:W-:-:S03]  /*6d80*/  FADD.FTZ R2, R18, R3 ;  /* 0x0000000312027221 */ /* 0x000fc60000010000 */
[----:B------:R2:W-:Y:S04]  /*6d90*/  STL [R1+0x40], R5 ;  /* 0x0000400501007387 */ /* 0x0005e80000100800 */
[----:B------:R-:W-:Y:S08]  /*6da0*/  HMMA.16816.F32.BF16 R108, R124, R114, R108 ;  /* 0x000000727c6c723c */ /* 0x000ff0000004186c */
        /* <DEDUP_REMOVED lines=15> */
[----:B--2---:R-:W2:Y:S04]  /*6ea0*/  LDL.LU R229, [R1+0x34] ;  /* 0x0000340001e57983 */ /* 0x004ea80000300800 */
[----:B------:R-:W2:Y:S04]  /*6eb0*/  LDL R235, [R1+0x38] ;  /* 0x0000380001eb7983 */ /* 0x000ea80000100800 */
[----:B------:R-:W3:Y:S04]  /*6ec0*/  LDL R231, [R1+0x48] ;  /* 0x0000480001e77983 */ /* 0x000ee80000100800 */
[----:B------:R-:W4:Y:S04]  /*6ed0*/  LDL R26, [R1+0x58] ;  /* 0x00005800011a7983 */ /* 0x000f280000100800 */
[----:B------:R-:W4:Y:S01]  /*6ee0*/  LDL R27, [R1+0x50] ;  /* 0x00005000011b7983 */ /* 0x000f220000100800 */
[----:B------:R-:W-:-:S02]  /*6ef0*/  PLOP3.LUT P1, PT, PT, PT, UP1, 0x80, 0x0 ;  /* 0x000000000000781c */ /* 0x000fc40003f2f018 */
[----:B------:R-:W-:Y:S01]  /*6f00*/  PLOP3.LUT P0, PT, PT, PT, UP1, 0x80, 0x0 ;  /* 0x000000000000781c */ /* 0x000fe20003f0f018 */
[----:B------:R-:W-:Y:S01]  /*6f10*/  IMAD.MOV.U32 R181, RZ, RZ, R185 ;  /* 0x000000ffffb57224 */ /* 0x000fe200078e00b9 */
[----:B------:R-:W-:Y:S01]  /*6f20*/  MOV R187, R184 ;  /* 0x000000b800bb7202 */ /* 0x000fe20000000f00 */
        /* <DEDUP_REMOVED lines=13> */
[----:B------:R1:W-:Y:S02]  /*7000*/  @P0 STL [R1+0x44], R0 ;  /* 0x0000440001000387 */ /* 0x0003e40000100800 */
.L_x_3960:
[----:B-1----:R-:W2:Y:S01]  /*7010*/  LDL R3, [R1+0x8] ;  /* 0x0000080001037983 */ /* 0x002ea20000100800 */
[----:B------:R-:W-:Y:S04]  /*7020*/  DEPBAR.LE SB0, 0x0 ;  /* 0x000080000000791a */ /* 0x000fe80000000000 */
[----:B------:R-:W3:Y:S04]  /*7030*/  LDL R2, [R1+0x4] ;  /* 0x0000040001027983 */ /* 0x000ee80000100800 */
[----:B------:R-:W-:Y:S01]  /*7040*/  BAR.SYNC.DEFER_BLOCKING 0x0 ;  /* 0x0000000000007b1d */ /* 0x000fe20000010000 */
[----:B------:R-:W-:Y:S05]  /*7050*/  ISETP.LE.AND P0, PT, RZ, UR10, PT ;  /* 0x0000000aff007c0c */ /* 0x000fea000bf03270 */
[----:B------:R-:W4:Y:S04]  /*7060*/  LDL R0, [R1] ;  /* 0x0000000001007983 */ /* 0x000f280000100800 */
[----:B-----5:R1:W5:Y:S04]  /*7070*/  LDL R182, [R1+0x54] ;  /* 0x0000540001b67983 */ /* 0x0203680000100800 */
[----:B------:R1:W1:Y:S04]  /*7080*/  LDSM.16.M88.4 R64, [R243+0x8100] ;  /* 0x00810000f340783b */ /* 0x0002680000000200 */
        /* <DEDUP_REMOVED lines=12> */
[----:B--2---:R-:W2:Y:S01]  /*7150*/  LDL R4, [R1+0x30] ;  /* 0x0000300001047983 */ /* 0x004ea20000100800 */
[----:B------:R-:W-:Y:S03]  /*7160*/  SEL R25, RZ, 0x10, P5 ;  /* 0x00000010ff197807 */ /* 0x000fe60002800000 */
[----:B----4-:R-:W4:Y:S04]  /*7170*/  LDL R5, [R1+0x1c] ;  /* 0x00001c0001057983 */ /* 0x010f280000100800 */
[----:B---3--:R-:W3:Y:S04]  /*7180*/  LDL R27, [R1+0x24] ;  /* 0x00002400011b7983 */ /* 0x008ee80000100800 */
[----:B------:R-:W3:Y:S04]  /*7190*/  LDL R26, [R1+0x2c] ;  /* 0x00002c00011a7983 */ /* 0x000ee80000100800 */
[----:B------:R-:W3:Y:S04]  /*71a0*/  LDL R24, [R1+0x28] ;  /* 0x0000280001187983 */ /* 0x000ee80000100800 */
[----:B------:R-:W3:Y:S01]  /*71b0*/  LDL R23, [R1+0x20] ;  /* 0x0000200001177983 */ /* 0x000ee20000100800 */
[----:B--2---:R-:W-:Y:S01]  /*71c0*/  SHF.R.S32.HI R0, RZ, 0x1f, R4 ;  /* 0x0000001fff007819 */ /* 0x004fe20000011404 */
[----:B------:R-:W-:Y:S04]  /*71d0*/  IMAD.WIDE.U32 R2, R4, c[0x0][0x208], RZ ;  /* 0x0000820004027a25 */ /* 0x000fe800078e00ff */
[----:B------:R-:W-:Y:S04]  /*71e0*/  IMAD R0, R0, c[0x0][0x208], RZ ;  /* 0x0000820000007a24 */ /* 0x000fe800078e02ff */
[----:B------:R-:W-:Y:S01]  /*71f0*/  IMAD R0, R4, c[0x0][0x20c], R0 ;  /* 0x0000830004007a24 */ /* 0x000fe200078e0200 */
[----:B----4-:R-:W-:Y:S03]  /*7200*/  SHF.R.S32.HI R4, RZ, 0x1f, R5 ;  /* 0x0000001fff047819 */ /* 0x010fe60000011405 */
        /* <DEDUP_REMOVED lines=8> */
[----:B------:R-:W2:Y:S04]  /*7290*/  SHFL.IDX PT, R10, R2, 0x1, 0x181f ;  /* 0x00381f00020a7f89 */ /* 0x000ea800000e0000 */
[----:B------:R-:W4:Y:S04]  /*72a0*/  SHFL.IDX PT, R3, R2, RZ, 0x181f ;  /* 0x00181fff02037589 */ /* 0x000f2800000e0000 */
[----:B------:R-:W1:Y:S04]  /*72b0*/  SHFL.IDX PT, R4, R0, RZ, 0x181f ;  /* 0x00181fff00047589 */ /* 0x000e6800000e0000 */
[----:B------:R-:W1:Y:S04]  /*72c0*/  SHFL.IDX PT, R5, R0, 0x1, 0x181f ;  /* 0x00381f0000057f89 */ /* 0x000e6800000e0000 */
[----:B------:R-:W1:Y:S04]  /*72d0*/  SHFL.IDX PT, R6, R2, 0x2, 0x181f ;  /* 0x00581f0002067f89 */ /* 0x000e6800000e0000 */
[----:B------:R-:W1:Y:S04]  /*72e0*/  SHFL.IDX PT, R7, R0, 0x2, 0x181f ;  /* 0x00581f0000077f89 */ /* 0x000e6800000e0000 */
[----:B------:R-:W1:Y:S01]  /*72f0*/  SHFL.IDX PT, R22, R2, 0x3, 0x181f ;  /* 0x00781f0002167f89 */ /* 0x000e6200000e0000 */
[-C--:B--2--5:R-:W-:Y:S03]  /*7300*/  IADD3 R12, P2, R10, R182.reuse, RZ ;  /* 0x000000b60a0c7210 */ /* 0x0a4fe60007f5e0ff */
[----:B------:R-:W2:Y:S01]  /*7310*/  SHFL.IDX PT, R0, R0, 0x3, 0x181f ;  /* 0x00781f0000007f89 */ /* 0x000ea200000e0000 */
[CC--:B----4-:R-:W-:Y:S02]  /*7320*/  IADD3 R20, P1, R3.reuse, R182.reuse, RZ ;  /* 0x000000b603147210 */ /* 0x0d0fe40007f3e0ff */
[-C--:B---3--:R-:W-:Y:S03]  /*7330*/  IADD3 R14, P0, R3, R27.reuse, RZ ;  /* 0x0000001b030e7210 */ /* 0x088fe60007f1e0ff */
[----:B-1----:R-:W-:Y:S01]  /*7340*/  IMAD.X R21, R4, 0x1, R26, P1 ;  /* 0x0000000104157824 */ /* 0x002fe200008e061a */
[-C--:B------:R-:W-:Y:S01]  /*7350*/  IADD3 R10, P1, R10, R27.reuse, RZ ;  /* 0x0000001b0a0a7210 */ /* 0x080fe20007f3e0ff */
[----:B------:R-:W-:Y:S02]  /*7360*/  IMAD.X R15, R4, 0x1, R24, P0 ;  /* 0x00000001040f7824 */ /* 0x000fe400000e0618 */
[C---:B------:R-:W-:Y:S01]  /*7370*/  IMAD.X R13, R5.reuse, 0x1, R26, P2 ;  /* 0x00000001050d7824 */ /* 0x040fe200010e061a */
        /* <DEDUP_REMOVED lines=11> */
[----:B--2---:R-:W-:Y:S01]  /*7430*/  IMAD.X R5, R0, 0x1, R26, P2 ;  /* 0x0000000100057824 */ /* 0x004fe200010e061a */
        /* <DEDUP_REMOVED lines=8> */
.L_x_3958:
        /* <DEDUP_REMOVED lines=151> */
[----:B------:R-:W1:Y:S01]  /*7e30*/  LDSM.16.M88.4 R228, [R241+0x3800] ;  /* 0x00380000f1e4783b */ /* 0x000e620000000200 */
[----:B------:R-:W-:Y:S06]  /*7e40*/  DEPBAR.LE SB0, 0x0 ;  /* 0x000080000000791a */ /* 0x000fec0000000000 */
[C---:B---3--:R-:W-:Y:S01]  /*7e50*/  HMMA.16816.F32.BF16 R8, R220.reuse, R216, R8 ;  /* 0x000000d8dc08723c */ /* 0x048fe20000041808 */
[----:B------:R-:W-:Y:S07]  /*7e60*/  BAR.SYNC.DEFER_BLOCKING 0x0 ;  /* 0x0000000000007b1d */ /* 0x000fee0000010000 */
[-C--:B------:R-:W-:Y:S08]  /*7e70*/  HMMA.16816.F32.BF16 R12, R220, R218.reuse, R12 ;  /* 0x000000dadc0c723c */ /* 0x080ff0000004180c */
[C---:B------:R-:W-:Y:S08]  /*7e80*/  HMMA.16816.F32.BF16 R16, R212.reuse, R218, R16 ;  /* 0x000000dad410723c */ /* 0x040ff00000041810 */
        /* <DEDUP_REMOVED lines=14> */
[----:B------:R-:W-:Y:S01]  /*7f70*/  ULEA UR6, UR10, UR11, 0x6 ;  /* 0x0000000b0a067291 */ /* 0x000fe2000f8e303f */
[----:B-----5:R-:W-:Y:S01]  /*7f80*/  IMAD.MOV.U32 R0, RZ, RZ, R182 ;  /* 0x000000ffff007224 */ /* 0x020fe200078e00b6 */
[----:B------:R-:W-:Y:S01]  /*7f90*/  SEL R232, RZ, 0x10, P5 ;  /* 0x00000010ffe87807 */ /* 0x000fe20002800000 */
[----:B------:R-:W3:Y:S01]  /*7fa0*/  LDL R234, [R1+0x24] ;  /* 0x0000240001ea7983 */ /* 0x000ee20000100800 */
[----:B------:R-:W-:Y:S02]  /*7fb0*/  IMAD.MOV.U32 R184, RZ, RZ, RZ ;  /* 0x000000ffffb87224 */ /* 0x000fe400078e00ff */
[----:B------:R-:W-:Y:S01]  /*7fc0*/  IMAD.U32 R2, RZ, RZ, UR6 ;  /* 0x00000006ff027e24 */ /* 0x000fe2000f8e00ff */
[----:B------:R-:W4:Y:S01]  /*7fd0*/  LDL R235, [R1+0x2c] ;  /* 0x00002c0001eb7983 */ /* 0x000f220000100800 */
[----:B------:R-:W-:Y:S03]  /*7fe0*/  IMAD.MOV.U32 R217, RZ, RZ, R0 ;  /* 0x000000ffffd97224 */ /* 0x000fe600078e0000 */
        /* <DEDUP_REMOVED lines=30> */
[----:B------:R-:W4:Y:S04]  /*81d0*/  SHFL.IDX PT, R184, R0, RZ, 0x181f ;  /* 0x00181fff00b87589 */ /* 0x000f2800000e0000 */
[----:B------:R-:W2:Y:S04]  /*81e0*/  SHFL.IDX PT, R185, R2, 0x2, 0x181f ;  /* 0x00581f0002b97f89 */ /* 0x000ea800000e0000 */
[----:B------:R3:W-:Y:S04]  /*81f0*/  SHFL.IDX PT, R189, R2, 0x3, 0x181f ;  /* 0x00781f0002bd7f89 */ /* 0x0007e800000e0000 */
[----:B------:R-:W-:Y:S04]  /*8200*/  SHFL.IDX PT, R186, R0, 0x1, 0x181f ;  /* 0x00381f0000ba7f89 */ /* 0x000fe800000e0000 */
[----:B------:R-:W3:Y:S04]  /*8210*/  SHFL.IDX PT, R212, R0, 0x2, 0x181f ;  /* 0x00581f0000d47f89 */ /* 0x000ee800000e0000 */
[----:B------:R-:W3:Y:S01]  /*8220*/  SHFL.IDX PT, R0, R0, 0x3, 0x181f ;  /* 0x00781f0000007f89 */ /* 0x000ee200000e0000 */
[-C--:B-1----:R-:W-:Y:S05]  /*8230*/  IADD3 R182, P1, R3, R217.reuse, RZ ;  /* 0x000000d903b67210 */ /* 0x082fea0007f3e0ff */
[C---:B----4-:R-:W-:Y:S01]  /*8240*/  IMAD.X R183, R184.reuse, 0x1, R235, P1 ;  /* 0x00000001b8b77824 */ /* 0x050fe200008e06eb */
[-C--:B--2---:R-:W-:Y:S04]  /*8250*/  IADD3 R190, P1, R185, R217.reuse, RZ ;  /* 0x000000d9b9be7210 */ /* 0x084fe80007f3e0ff */
[----:B---3--:R1:W-:Y:S01]  /*8260*/  LDGSTS.E.BYPASS.LTC128B.128 [R213+0x4100], [R182.64], !P6 ;  /* 0x04100000b6d57fae */ /* 0x0083e2000f101d4e */
[-C--:B------:R-:W-:Y:S05]  /*8270*/  IADD3 R2, P0, R3, R234.reuse, RZ ;  /* 0x000000ea03027210 */ /* 0x080fea0007f1e0ff */
[----:B------:R-:W-:Y:S01]  /*8280*/  IMAD.X R3, R184, 0x1, R233, P0 ;  /* 0x00000001b8037824 */ /* 0x000fe200000e06e9 */
[CC--:B------:R-:W-:Y:S02]  /*8290*/  IADD3 R210, P0, R208.reuse, R217.reuse, RZ ;  /* 0x000000d9d0d27210 */ /* 0x0c0fe40007f1e0ff */
[-C--:B------:R-:W-:Y:S01]  /*82a0*/  IADD3 R208, P2, R208, R234.reuse, RZ ;  /* 0x000000ead0d07210 */ /* 0x080fe20007f5e0ff */
[--C-:B------:R-:W-:Y:S01]  /*82b0*/  IMAD.X R191, R212, 0x1, R235.reuse, P1 ;  /* 0x00000001d4bf7824 */ /* 0x100fe200008e06eb */
[----:B------:R2:W-:Y:S01]  /*82c0*/  LDGSTS.E.BYPASS.LTC128B.128 [R213+0x6100], [R2.64], !P5 ;  /* 0x0610000002d57fae */ /* 0x0005e2000e901d4e */
[C---:B------:R-:W-:Y:S01]  /*82d0*/  IMAD.X R211, R186.reuse, 0x1, R235, P0 ;  /* 0x00000001bad37824 */ /* 0x040fe200000e06eb */
[----:B------:R-:W-:Y:S01]  /*82e0*/  IADD3 R184, P0, R185, R234, RZ ;  /* 0x000000eab9b87210 */ /* 0x000fe20007f1e0ff */
[--C-:B------:R-:W-:Y:S03]  /*82f0*/  IMAD.X R209, R186, 0x1, R233.reuse, P2 ;  /* 0x00000001bad17824 */ /* 0x100fe600010e06e9 */
[----:B------:R3:W-:Y:S01]  /*8300*/  LDGSTS.E.BYPASS.LTC128B.128 [R213+0x4900], [R210.64], !P6 ;  /* 0x04900000d2d57fae */ /* 0x0007e2000f101d4e */
[----:B------:R-:W-:Y:S03]  /*8310*/  IMAD.X R185, R212, 0x1, R233, P0 ;  /* 0x00000001d4b97824 */ /* 0x000fe600000e06e9 */
[----:B------:R3:W-:Y:S04]  /*8320*/  LDGSTS.E.BYPASS.LTC128B.128 [R213+0x6900], [R208.64], !P5 ;  /* 0x06900000d0d57fae */ /* 0x0007e8000e901d4e */
[----:B------:R3:W-:Y:S01]  /*8330*/  LDGSTS.E.BYPASS.LTC128B.128 [R213+0x5100], [R190.64], !P6 ;  /* 0x05100000bed57fae */ /* 0x0007e2000f101d4e */
[----:B-1----:R-:W-:Y:S03]  /*8340*/  IADD3 R182, -R232, 0x10, RZ ;  /* 0x00000010e8b67810 */ /* 0x002fe60007ffe1ff */
[----:B------:R3:W-:Y:S01]  /*8350*/  LDGSTS.E.BYPASS.LTC128B.128 [R213+0x7100], [R184.64], !P5 ;  /* 0x07100000b8d57fae */ /* 0x0007e2000e901d4e */
[----:B--2---:R-:W-:Y:S02]  /*8360*/  LOP3.LUT R2, R182, 0xf, RZ, 0xc0, !PT ;  /* 0x0000000fb6027812 */ /* 0x004fe400078ec0ff */
[----:B------:R-:W-:Y:S02]  /*8370*/  IADD3 R182, P2, R189, R217, RZ ;  /* 0x000000d9bdb67210 */ /* 0x000fe40007f5e0ff */
[----:B------:R-:W-:Y:S03]  /*8380*/  IADD3 R2, P1, P0, R2, R189, R234 ;  /* 0x000000bd02027210 */ /* 0x000fe6000783e0ea */
[----:B------:R-:W-:Y:S01]  /*8390*/  IMAD.X R183, R0, 0x1, R235, P2 ;  /* 0x0000000100b77824 */ /* 0x000fe200010e06eb */
[----:B------:R-:W-:Y:S02]  /*83a0*/  ISETP.NE.U32.AND P2, PT, R232, RZ, PT ;  /* 0x000000ffe800720c */ /* 0x000fe40003f45070 */
[----:B------:R-:W-:Y:S02]  /*83b0*/  IADD3.X R3, RZ, R0, R233, P1, P0 ;  /* 0x00000000ff037210 */ /* 0x000fe40000fe04e9 */
[----:B------:R3:W-:Y:S09]  /*83c0*/  LDGSTS.E.BYPASS.LTC128B.128 [R213+0x5900], [R182.64], !P6 ;  /* 0x05900000b6d57fae */ /* 0x0007f2000f101d4e */
[----:B------:R3:W-:Y:S02]  /*83d0*/  LDGSTS.E.BYPASS.LTC128B.128.ZFILL [R213+0x7900], [R2.64], P2 ;  /* 0x0790000002d57fae */ /* 0x0007e40009141d4e */
.L_x_3959:
[----:B---3--:R-:W2:Y:S01]  /*83e0*/  LDL R2, [R1+0x44] ;  /* 0x0000440001027983 */ /* 0x008ea20000100800 */
[----:B------:R-:W-:Y:S01]  /*83f0*/  PLOP3.LUT P0, PT, PT, PT, UP1, 0x80, 0x0 ;  /* 0x000000000000781c */ /* 0x000fe20003f0f018 */
[----:B------:R-:W-:Y:S02]  /*8400*/  UIMAD UR6, UR10, UR4, 0x1 ;  /* 0x000000010a0674a4 */ /* 0x000fe4000f8e0204 */
[----:B-----5:R-:W3:Y:S01]  /*8410*/  LDL R182, [R1+0x4c] ;  /* 0x00004c0001b67983 */ /* 0x020ee20000100800 */
[----:B------:R-:W-:Y:S02]  /*8420*/  UISETP.GT.AND UP0, UPT, UR10, UR5, UPT ;  /* 0x000000050a00728c */ /* 0x000fe4000bf04270 */
[----:B------:R-:W-:Y:S01]  /*8430*/  UIADD3 UR10, UR10, -0x1, URZ ;  /* 0xffffffff0a0a7890 */ /* 0x000fe2000fffe03f */
[----:B------:R-:W-:Y:S04]  /*8440*/  STL [R1+0x6c], R244 ;  /* 0x00006cf401007387 */ /* 0x000fe80000100800 */
[----:B------:R-:W-:Y:S04]  /*8450*/  STL [R1+0x68], R243 ;  /* 0x000068f301007387 */ /* 0x000fe80000100800 */
[----:B------:R-:W-:Y:S04]  /*8460*/  STL [R1+0x64], R242 ;  /* 0x000064f201007387 */ /* 0x000fe80000100800 */
[----:B------:R-:W-:Y:S04]  /*8470*/  STL [R1+0x60], R241 ;  /* 0x000060f101007387 */ /* 0x000fe80000100800 */
[----:B------:R-:W-:Y:S04]  /*8480*/  STL [R1+0x5c], R236 ;  /* 0x00005cec01007387 */ /* 0x000fe80000100800 */
[----:B------:R1:W2:Y:S04]  /*8490*/  LDL R0, [R1+0x48] ;  /* 0x0000480001007983 */ /* 0x0002a80000100800 */
[----:B------:R-:W0:Y:S01]  /*84a0*/  LDGDEPBAR ;  /* 0x00000000000079af */ /* 0x000e220000000000 */
[----:B--2---:R-:W-:Y:S07]  /*84b0*/  @P0 MOV R0, R2 ;  /* 0x0000000200000202 */ /* 0x004fee0000000f00 */
[----:B------:R-:W-:Y:S08]  /*84c0*/  SHFL.IDX PT, R184, R0, 0x2, 0x1c1f ;  /* 0x005c1f0000b87f89 */ /* 0x000ff000000e0000 */
[----:B------:R-:W-:Y:S08]  /*84d0*/  SHFL.IDX PT, R183, R0, 0x3, 0x1c1f ;  /* 0x007c1f0000b77f89 */ /* 0x000ff000000e0000 */
[----:B------:R-:W2:Y:S08]  /*84e0*/  SHFL.IDX PT, R3, R0, RZ, 0x1c1f ;  /* 0x001c1fff00037589 */ /* 0x000eb000000e0000 */
[----:B------:R4:W1:Y:S02]  /*84f0*/  SHFL.IDX PT, R2, R0, 0x1, 0x1c1f ;  /* 0x003c1f0000027f89 */ /* 0x00086400000e0000 */
[----:B----4-:R-:W-:Y:S05]  /*8500*/  IMAD.U32 R0, RZ, RZ, UR7 ;  /* 0x00000007ff007e24 */ /* 0x010fea000f8e00ff */
[----:B---3--:R-:W-:Y:S04]  /*8510*/  IADD3 R0, R0, UR6, -R182 ;  /* 0x0000000600007c10 */ /* 0x008fe8000fffe8b6 */
[----:B------:R-:W-:Y:S04]  /*8520*/  IADD3 R182, R0, -UR12, RZ ;  /* 0x8000000c00b67c10 */ /* 0x000fe8000fffe0ff */
[C---:B--2---:R-:W-:Y:S01]  /*8530*/  IADD3 R3, R182.reuse, R3, RZ ;  /* 0x00000003b6037210 */ /* 0x044fe20007ffe0ff */
[C---:B-1----:R-:W-:Y:S01]  /*8540*/  IMAD.IADD R2, R182.reuse, 0x1, R2 ;  /* 0x00000001b6027824 */ /* 0x042fe200078e0202 */
[C---:B------:R-:W-:Y:S01]  /*8550*/  IADD3 R0, R182.reuse, R184, RZ ;  /* 0x000000b8b6007210 */ /* 0x040fe20007ffe0ff */
[----:B------:R-:W-:Y:S01]  /*8560*/  IMAD.IADD R182, R182, 0x1, R183 ;  /* 0x00000001b6b67824 */ /* 0x000fe200078e02b7 */
[C---:B------:R-:W-:Y:S02]  /*8570*/  ISETP.GT.AND P1, PT, R3.reuse, RZ, PT ;  /* 0x000000ff0300720c */ /* 0x040fe40003f24270 */
[----:B------:R-:W-:Y:S02]  /*8580*/  ISETP.GT.AND P0, PT, R3, 0x1, PT ;  /* 0x000000010300780c */ /* 0x000fe40003f04270 */
        /* <DEDUP_REMOVED lines=17> */
[C---:B------:R-:W-:Y:S02]  /*86a0*/  ISETP.GT.AND P2, PT, R2.reuse, 0x8, PT ;  /* 0x000000080200780c */ /* 0x040fe40003f44270 */
[----:B------:R-:W-:Y:S02]  /*86b0*/  ISETP.GT.AND P1, PT, R2, 0x11, PT ;  /* 0x000000110200780c */ /* 0x000fe40003f24270 */
[----:B------:R-:W-:Y:S02]  /*86c0*/  FSEL R32, R32, -INF , P0 ;  /* 0xff80000020207808 */ /* 0x000fe40000000000 */
[----:B------:R-:W-:Y:S02]  /*86d0*/  ISETP.GT.AND P0, PT, R2, 0x19, PT ;  /* 0x000000190200780c */ /* 0x000fe40003f04270 */
[----:B------:R-:W-:Y:S02]  /*86e0*/  FMNMX.FTZ R4, R183, R180, !PT ;  /* 0x000000b4b7047209 */ /* 0x000fe40007810000 */
[----:B------:R-:W-:Y:S02]  /*86f0*/  FSEL R18, R18, -INF , P2 ;  /* 0xff80000012127808 */ /* 0x000fe40001000000 */
[----:B------:R-:W-:Y:S02]  /*8700*/  FSEL R23, R23, -INF , P1 ;  /* 0xff80000017177808 */ /* 0x000fe40000800000 */
[----:B------:R-:W-:Y:S02]  /*8710*/  FSEL R35, R35, -INF , P0 ;  /* 0xff80000023237808 */ /* 0x000fe40000000000 */
[----:B------:R-:W-:Y:S02]  /*8720*/  ISETP.GT.AND P2, PT, R2, 0x10, PT ;  /* 0x000000100200780c */ /* 0x000fe40003f44270 */
[----:B------:R-:W-:Y:S02]  /*8730*/  ISETP.GT.AND P0, PT, R3, 0x21, PT ;  /* 0x000000210300780c */ /* 0x000fe40003f04270 */
[----:B------:R-:W-:Y:S02]  /*8740*/  FMNMX.FTZ R4, R189, R4, !PT ;  /* 0x00000004bd047209 */ /* 0x000fe40007810000 */
[----:B------:R-:W-:Y:S02]  /*8750*/  ISETP.GT.AND P1, PT, R3, 0x19, PT ;  /* 0x000000190300780c */ /* 0x000fe40003f24270 */
[----:B------:R-:W-:Y:S02]  /*8760*/  FSEL R22, R22, -INF , P2 ;  /* 0xff80000016167808 */ /* 0x000fe40001000000 */
[----:B------:R-:W-:Y:S02]  /*8770*/  FSEL R37, R37, -INF , P0 ;  /* 0xff80000025257808 */ /* 0x000fe40000000000 */
[----:B------:R-:W-:Y:S02]  /*8780*/  ISETP.GT.AND P2, PT, R2, 0x18, PT ;  /* 0x000000180200780c */ /* 0x000fe40003f44270 */
[----:B------:R-:W-:Y:S02]  /*8790*/  FSEL R33, R33, -INF , P1 ;  /* 0xff80000021217808 */ /* 0x000fe40000800000 */
[C---:B------:R-:W-:Y:S02]  /*87a0*/  ISETP.GT.AND P1, PT, R3.reuse, 0x20, PT ;  /* 0x000000200300780c */ /* 0x040fe40003f24270 */
[----:B------:R-:W-:Y:S02]  /*87b0*/  ISETP.GT.AND P0, PT, R3, 0x28, PT ;  /* 0x000000280300780c */ /* 0x000fe40003f04270 */
[----:B------:R-:W-:Y:S02]  /*87c0*/  FMNMX.FTZ R4, R7, R4, !PT ;  /* 0x0000000407047209 */ /* 0x000fe40007810000 */
        /* <DEDUP_REMOVED lines=8> */
[----:B------:R-:W-:Y:S02]  /*8850*/  FSEL R39, R39, -INF , P1 ;  /* 0xff80000027277808 */ /* 0x000fe40000800000 */
[----:B------:R-:W-:Y:S02]  /*8860*/  FSEL R51, R51, -INF , P0 ;  /* 0xff80000033337808 */ /* 0x000fe40000000000 */
[----:B------:R-:W-:Y:S02]  /*8870*/  FMNMX.FTZ R4, R20, R4, !PT ;  /* 0x0000000414047209 */ /* 0x000fe40007810000 */
[----:B------:R-:W-:Y:S02]  /*8880*/  ISETP.GT.AND P1, PT, R2, 0x28, PT ;  /* 0x000000280200780c */ /* 0x000fe40003f24270 */
[C---:B------:R-:W-:Y:S02]  /*8890*/  ISETP.GT.AND P2, PT, R3.reuse, 0x29, PT ;  /* 0x000000290300780c */ /* 0x040fe40003f44270 */
[----:B------:R-:W-:Y:S02]  /*88a0*/  ISETP.GT.AND P0, PT, R3, 0x30, PT ;  /* 0x000000300300780c */ /* 0x000fe40003f04270 */
[----:B------:R-:W-:Y:S02]  /*88b0*/  FSEL R50, R50, -INF , P1 ;  /* 0xff80000032327808 */ /* 0x000fe40000800000 */
[----:B------:R-:W-:Y:S02]  /*88c0*/  FMNMX.FTZ R4, R21, R4, !PT ;  /* 0x0000000415047209 */ /* 0x000fe40007810000 */
[----:B------:R-:W-:Y:S02]  /*88d0*/  FSEL R49, R49, -INF , P2 ;  /* 0xff80000031317808 */ /* 0x000fe40001000000 */
[----:B------:R-:W-:Y:S02]  /*88e0*/  ISETP.GT.AND P2, PT, R3, 0x31, PT ;  /* 0x000000310300780c */ /* 0x000fe40003f44270 */
[----:B------:R-:W-:Y:S02]  /*88f0*/  ISETP.GT.AND P1, PT, R2, 0x30, PT ;  /* 0x000000300200780c */ /* 0x000fe40003f24270 */
[----:B------:R-:W-:Y:S02]  /*8900*/  FSEL R52, R52, -INF , P0 ;  /* 0xff80000034347808 */ /* 0x000fe40000000000 */
[----:B------:R-:W-:Y:S02]  /*8910*/  ISETP.GT.AND P0, PT, R2, 0x31, PT ;  /* 0x000000310200780c */ /* 0x000fe40003f04270 */
[----:B------:R-:W-:Y:S02]  /*8920*/  FSEL R53, R53, -INF , P2 ;  /* 0xff80000035357808 */ /* 0x000fe40001000000 */
[----:B------:R-:W-:Y:S02]  /*8930*/  FSEL R54, R54, -INF , P1 ;  /* 0xff80000036367808 */ /* 0x000fe40000800000 */
[----:B------:R-:W-:Y:S02]  /*8940*/  FSEL R55, R55, -INF , P0 ;  /* 0xff80000037377808 */ /* 0x000fe40000000000 */
[----:B------:R-:W-:Y:S02]  /*8950*/  FMNMX.FTZ R4, R32, R4, !PT ;  /* 0x0000000420047209 */ /* 0x000fe40007810000 */
[C---:B------:R-:W-:Y:S02]  /*8960*/  ISETP.GT.AND P0, PT, R0.reuse, RZ, PT ;  /* 0x000000ff0000720c */ /* 0x040fe40003f04270 */
[----:B------:R-:W-:Y:S02]  /*8970*/  ISETP.GT.AND P2, PT, R0, 0x1, PT ;  /* 0x000000010000780c */ /* 0x000fe40003f44270 */
[----:B------:R-:W-:Y:S02]  /*8980*/  ISETP.GT.AND P1, PT, R182, RZ, PT ;  /* 0x000000ffb600720c */ /* 0x000fe40003f24270 */
[----:B------:R-:W-:Y:S02]  /*8990*/  FSEL R16, R8, -INF , P0 ;  /* 0xff80000008107808 */ /* 0x000fe40000000000 */
[----:B------:R-:W-:Y:S02]  /*89a0*/  FSEL R17, R9, -INF , P2 ;  /* 0xff80000009117808 */ /* 0x000fe40001000000 */
[----:B------:R-:W-:Y:S02]  /*89b0*/  FSEL R10, R10, -INF , P1 ;  /* 0xff8000000a0a7808 */ /* 0x000fe40000800000 */
[----:B------:R-:W-:Y:S02]  /*89c0*/  ISETP.GT.AND P0, PT, R182, 0x1, PT ;  /* 0x00000001b600780c */ /* 0x000fe40003f04270 */
[C---:B------:R-:W-:Y:S02]  /*89d0*/  ISETP.GT.AND P2, PT, R3.reuse, 0x38, PT ;  /* 0x000000380300780c */ /* 0x040fe40003f44270 */
        /* <DEDUP_REMOVED lines=22> */
[----:B------:R-:W-:Y:S01]  /*8b40*/  ISETP.GT.AND P0, PT, R0, 0x8, PT ;  /* 0x000000080000780c */ /* 0x000fe20003f04270 */
[----:B------:R-:W1:Y:S01]  /*8b50*/  SHFL.BFLY PT, R4, R186, 0x2, 0x1f ;  /* 0x0c401f00ba047f89 */ /* 0x000e6200000e0000 */
        /* <DEDUP_REMOVED lines=8> */
[----:B------:R-:W-:Y:S02]  /*8be0*/  FMNMX.FTZ R2, R38, R2, !PT ;  /* 0x0000000226027209 */ /* 0x000fe40007810000 */
[----:B------:R-:W-:Y:S02]  /*8bf0*/  FSEL R13, R13, -INF , P2 ;  /* 0xff8000000d0d7808 */ /* 0x000fe40001000000 */
[----:B------:R-:W-:Y:S02]  /*8c00*/  FSEL R15, R15, -INF , P0 ;  /* 0xff8000000f0f7808 */ /* 0x000fe40000000000 */
[----:B------:R-:W-:Y:S02]  /*8c10*/  ISETP.GT.AND P0, PT, R0, 0x10, PT ;  /* 0x000000100000780c */ /* 0x000fe40003f04270 */
        /* <DEDUP_REMOVED lines=8> */
[----:B------:R-:W-:Y:S02]  /*8ca0*/  FMNMX.FTZ R3, R24, R3, !PT ;  /* 0x0000000318037209 */ /* 0x000fe40007810000 */
        /* <DEDUP_REMOVED lines=9> */
[----:B------:R-:W-:Y:S02]  /*8d40*/  ISETP.GT.AND P2, PT, R0, 0x19, PT ;  /* 0x000000190000780c */ /* 0x000fe40003f44270 */
[----:B------:R-:W-:Y:S02]  /*8d50*/  FSEL R222, R26, -INF , P1 ;  /* 0xff8000001ade7808 */ /* 0x000fe40000800000 */
[----:B------:R-:W-:Y:S02]  /*8d60*/  FSEL R223, R31, -INF , P0 ;  /* 0xff8000001fdf7808 */ /* 0x000fe40000000000 */
[----:B------:R-:W-:Y:S02]  /*8d70*/  FMNMX.FTZ R2, R54, R2, !PT ;  /* 0x0000000236027209 */ /* 0x000fe40007810000 */
[----:B------:R-:W-:Y:S02]  /*8d80*/  ISETP.GT.AND P1, PT, R182, 0x18, PT ;  /* 0x00000018b600780c */ /* 0x000fe40003f24270 */
[----:B------:R-:W-:Y:S02]  /*8d90*/  FSEL R29, R29, -INF , P2 ;  /* 0xff8000001d1d7808 */ /* 0x000fe40001000000 */
[----:B------:R-:W-:Y:S02]  /*8da0*/  ISETP.GT.AND P0, PT, R0, 0x20, PT ;  /* 0x000000200000780c */ /* 0x000fe40003f04270 */
[----:B-1----:R-:W-:Y:S02]  /*8db0*/  FMNMX.FTZ R186, R4, R186, !PT ;  /* 0x000000ba04ba7209 */ /* 0x002fe40007810000 */
[----:B------:R-:W-:Y:S02]  /*8dc0*/  FMNMX.FTZ R4, R10, R188, !PT ;  /* 0x000000bc0a047209 */ /* 0x000fe40007810000 */
[----:B------:R-:W-:Y:S01]  /*8dd0*/  FMNMX.FTZ R3, R28, R3, !PT ;  /* 0x000000031c037209 */ /* 0x000fe20007810000 */
[----:B------:R-:W-:Y:S01]  /*8de0*/  SHFL.BFLY PT, R6, R186, 0x1, 0x1f ;  /* 0x0c201f00ba067f89 */ /* 0x000fe200000e0000 */
[----:B------:R-:W-:Y:S02]  /*8df0*/  FSEL R224, R30, -INF , P1 ;  /* 0xff8000001ee07808 */ /* 0x000fe40000800000 */
[----:B------:R-:W-:Y:S02]  /*8e00*/  ISETP.GT.AND P1, PT, R182, 0x20, PT ;  /* 0x00000020b600780c */ /* 0x000fe40003f24270 */
[----:B------:R-:W-:Y:S02]  /*8e10*/  FSEL R40, R40, -INF , P0 ;  /* 0xff80000028287808 */ /* 0x000fe40000000000 */
[----:B------:R-:W-:Y:S02]  /*8e20*/  FMNMX.FTZ R2, R55, R2, !PT ;  /* 0x0000000237027209 */ /* 0x000fe40007810000 */
[----:B------:R-:W-:Y:S02]  /*8e30*/  ISETP.GT.AND P2, PT, R0, 0x21, PT ;  /* 0x000000210000780c */ /* 0x000fe40003f44270 */
[----:B------:R-:W-:Y:S02]  /*8e40*/  FMNMX.FTZ R4, R11, R4, !PT ;  /* 0x000000040b047209 */ /* 0x000fe40007810000 */
[----:B------:R-:W-:Y:S02]  /*8e50*/  FMNMX.FTZ R3, R29, R3, !PT ;  /* 0x000000031d037209 */ /* 0x000fe40007810000 */
        /* <DEDUP_REMOVED lines=12> */
[----:B------:R-:W1:Y:S01]  /*8f20*/  SHFL.BFLY PT, R4, R185, 0x2, 0x1f ;  /* 0x0c401f00b9047f89 */ /* 0x000e6200000e0000 */
[----:B------:R-:W-:Y:S02]  /*8f30*/  ISETP.GT.AND P0, PT, R0, 0x29, PT ;  /* 0x000000290000780c */ /* 0x000fe40003f04270 */
[----:B------:R-:W-:Y:S02]  /*8f40*/  FSEL R56, R56, -INF , P2 ;  /* 0xff80000038387808 */ /* 0x000fe40001000000 */
[C---:B------:R-:W-:Y:S02]  /*8f50*/  ISETP.GT.AND P1, PT, R0.reuse, 0x31, PT ;  /* 0x000000310000780c */ /* 0x040fe40003f24270 */
[----:B------:R-:W-:Y:S02]  /*8f60*/  FSEL R45, R45, -INF , P0 ;  /* 0xff8000002d2d7808 */ /* 0x000fe40000000000 */
[C---:B------:R-:W-:Y:S02]  /*8f70*/  ISETP.GT.AND P0, PT, R0.reuse, 0x38, PT ;  /* 0x000000380000780c */ /* 0x040fe40003f04270 */
        /* <DEDUP_REMOVED lines=13> */
[----:B-1----:R-:W-:Y:S01]  /*9050*/  FMNMX.FTZ R185, R185, R4, !PT ;  /* 0x00000004b9b97209 */ /* 0x002fe20007810000 */
[----:B------:R-:W1:Y:S01]  /*9060*/  SHFL.BFLY PT, R3, R184, 0x2, 0x1f ;  /* 0x0c401f00b8037f89 */ /* 0x000e6200000e0000 */
[----:B------:R-:W-:Y:S02]  /*9070*/  FMNMX.FTZ R186, R186, R6, !PT ;  /* 0x00000006baba7209 */ /* 0x000fe40007810000 */
[----:B------:R-:W-:Y:S02]  /*9080*/  FMNMX.FTZ R2, R224, R2, !PT ;  /* 0x00000002e0027209 */ /* 0x000fe40007810000 */
[C---:B------:R-:W-:Y:S01]  /*9090*/  FSETP.NEU.FTZ.AND P2, PT, R186.reuse, -INF , PT ;  /* 0xff800000ba00780b */ /* 0x040fe20003f5d000 */
[----:B------:R-:W-:Y:S01]  /*90a0*/  FMUL.FTZ R8, R186, c[0x0][0x2d0] ;  /* 0x0000b400ba087a20 */ /* 0x000fe20000410000 */
[----:B------:R-:W-:Y:S01]  /*90b0*/  FMNMX.FTZ R2, R223, R2, !PT ;  /* 0x00000002df027209 */ /* 0x000fe20007810000 */
[----:B------:R-:W2:Y:S01]  /*90c0*/  SHFL.BFLY PT, R4, R185, 0x1, 0x1f ;  /* 0x0c201f00b9047f89 */ /* 0x000ea200000e0000 */
[----:B------:R-:W-:Y:S02]  /*90d0*/  ISETP.GT.AND P1, PT, R182, 0x28, PT ;  /* 0x00000028b600780c */ /* 0x000fe40003f24270 */
[----:B------:R-:W-:Y:S02]  /*90e0*/  FSEL R8, R8, RZ, P2 ;  /* 0x000000ff08087208 */ /* 0x000fe40001000000 */
[----:B------:R-:W-:Y:S02]  /*90f0*/  FMNMX.FTZ R0, R221, R2, !PT ;  /* 0x00000002dd007209 */ /* 0x000fe40007810000 */
[----:B------:R-:W-:Y:S01]  /*9100*/  FSEL R219, R46, -INF , P1 ;  /* 0xff8000002edb7808 */ /* 0x000fe20000800000 */
[--C-:B------:R-:W-:Y:S01]  /*9110*/  FFMA.FTZ R9, R183, c[0x0][0x2d0], -R8.reuse ;  /* 0x0000b400b7097a23 */ /* 0x100fe20000010808 */
[----:B------:R-:W-:Y:S01]  /*9120*/  FMNMX.FTZ R0, R220, R0, !PT ;  /* 0x00000000dc007209 */ /* 0x000fe20007810000 */
[--C-:B------:R-:W-:Y:S01]  /*9130*/  FFMA.FTZ R30, R20, c[0x0][0x2d0], -R8.reuse ;  /* 0x0000b400141e7a23 */ /* 0x100fe20000010808 */
[C---:B------:R-:W-:Y:S01]  /*9140*/  ISETP.GT.AND P1, PT, R182.reuse, 0x30, PT ;  /* 0x00000030b600780c */ /* 0x040fe20003f24270 */
[--C-:B------:R-:W-:Y:S01]  /*9150*/  FFMA.FTZ R235, R21, c[0x0][0x2d0], -R8.reuse ;  /* 0x0000b40015eb7a23 */ /* 0x100fe20000010808 */
[----:B------:R-:W-:Y:S01]  /*9160*/  FMNMX.FTZ R2, R219, R0, !PT ;  /* 0x00000000db027209 */ /* 0x000fe20007810000 */
[--C-:B------:R-:W-:Y:S01]  /*9170*/  FFMA.FTZ R0, R189, c[0x0][0x2d0], -R8.reuse ;  /* 0x0000b400bd007a23 */ /* 0x100fe20000010808 */
[----:B------:R-:W-:Y:S01]  /*9180*/  ISETP.GT.AND P0, PT, R182, 0x29, PT ;  /* 0x00000029b600780c */ /* 0x000fe20003f04270 */
[----:B------:R-:W-:Y:S01]  /*9190*/  MUFU.EX2 R9, R9 ;  /* 0x0000000900097308 */ /* 0x000fe20000000800 */
[----:B-1----:R-:W-:Y:S01]  /*91a0*/  FMNMX.FTZ R184, R184, R3, !PT ;  /* 0x00000003b8b87209 */ /* 0x002fe20007810000 */
[--C-:B------:R-:W-:Y:S01]  /*91b0*/  FFMA.FTZ R3, R191, c[0x0][0x2d0], -R8.reuse ;  /* 0x0000b400bf037a23 */ /* 0x100fe20000010808 */
[----:B------:R-:W-:Y:S01]  /*91c0*/  FSEL R216, R58, -INF , P1 ;  /* 0xff8000003ad87808 */ /* 0x000fe20000800000 */
[--C-:B------:R-:W-:Y:S01]  /*91d0*/  FFMA.FTZ R58, R37, c[0x0][0x2d0], -R8.reuse ;  /* 0x0000b400253a7a23 */ /* 0x100fe20000010808 */
[----:B------:R-:W-:Y:S01]  /*91e0*/  ISETP.GT.AND P1, PT, R182, 0x38, PT ;  /* 0x00000038b600780c */ /* 0x000fe20003f24270 */
[--C-:B------:R-:W-:Y:S01]  /*91f0*/  FFMA.FTZ R189, R49, c[0x0][0x2d0], -R8.reuse ;  /* 0x0000b40031bd7a23 */ /* 0x100fe20000010808 */
[----:B------:R-:W-:Y:S01]  /*9200*/  FSEL R218, R47, -INF , P0 ;  /* 0xff8000002fda7808 */ /* 0x000fe20000000000 */
[--C-:B------:R-:W-:Y:S01]  /*9210*/  FFMA.FTZ R46, R33, c[0x0][0x2d0], -R8.reuse ;  /* 0x0000b400212e7a23 */ /* 0x100fe20000010808 */
[----:B--2---:R-:W-:Y:S01]  /*9220*/  FMNMX.FTZ R185, R185, R4, !PT ;  /* 0x00000004b9b97209 */ /* 0x004fe20007810000 */
[----:B------:R1:W-:Y:S01]  /*9230*/  MUFU.EX2 R242, R3 ;  /* 0x0000000300f27308 */ /* 0x0003e20000000800 */
[----:B------:R-:W-:Y:S01]  /*9240*/  FSEL R214, R62, -INF , P1 ;  /* 0xff8000003ed67808 */ /* 0x000fe20000800000 */
[----:B------:R-:W2:Y:S01]  /*9250*/  SHFL.BFLY PT, R4, R184, 0x1, 0x1f ;  /* 0x0c201f00b8047f89 */ /* 0x000ea200000e0000 */
[C---:B------:R-:W-:Y:S01]  /*9260*/  FSETP.NEU.FTZ.AND P1, PT, R185.reuse, -INF , PT ;  /* 0xff800000b900780b */ /* 0x040fe20003f3d000 */
[----:B------:R-:W-:Y:S01]  /*9270*/  FMUL.FTZ R6, R185, c[0x0][0x2d0] ;  /* 0x0000b400b9067a20 */ /* 0x000fe20000410000 */
[----:B------:R-:W-:Y:S01]  /*9280*/  FMNMX.FTZ R2, R218, R2, !PT ;  /* 0x00000002da027209 */ /* 0x000fe20007810000 */
[--C-:B------:R-:W-:Y:S01]  /*9290*/  FFMA.FTZ R47, R36, c[0x0][0x2d0], -R8.reuse ;  /* 0x0000b400242f7a23 */ /* 0x100fe20000010808 */
[----:B------:R-:W-:Y:S01]  /*92a0*/  ISETP.GT.AND P0, PT, R182, 0x31, PT ;  /* 0x00000031b600780c */ /* 0x000fe20003f04270 */
[--C-:B------:R-:W-:Y:S01]  /*92b0*/  FFMA.FTZ R31, R32, c[0x0][0x2d0], -R8.reuse ;  /* 0x0000b400201f7a23 */ /* 0x100fe20000010808 */
[----:B------:R-:W-:Y:S01]  /*92c0*/  FSEL R6, R6, RZ, P1 ;  /* 0x000000ff06067208 */ /* 0x000fe20000800000 */
[----:B------:R3:W-:Y:S01]  /*92d0*/  MUFU.EX2 R217, R0 ;  /* 0x0000000000d97308 */ /* 0x0007e20000000800 */
[----:B------:R-:W-:Y:S01]  /*92e0*/  FSEL R215, R59, -INF , P0 ;  /* 0xff8000003bd77808 */ /* 0x000fe20000000000 */
[----:B------:R-:W-:Y:S01]  /*92f0*/  FFMA.FTZ R59, R53, c[0x0][0x2d0], -R8 ;  /* 0x0000b400353b7a23 */ /* 0x000fe20000010808 */
[----:B------:R-:W-:Y:S01]  /*9300*/  FMNMX.FTZ R2, R216, R2, !PT ;  /* 0x00000002d8027209 */ /* 0x000fe20007810000 */
[--C-:B------:R-:W-:Y:S01]  /*9310*/  FFMA.FTZ R232, R22, c[0x0][0x2d0], -R6.reuse ;  /* 0x0000b40016e87a23 */ /* 0x100fe20000010806 */
[----:B------:R-:W-:Y:S01]  /*9320*/  ISETP.GT.AND P0, PT, R182, 0x39, PT ;  /* 0x00000039b600780c */ /* 0x000fe20003f04270 */
[--C-:B------:R-:W-:Y:S01]  /*9330*/  FFMA.FTZ R231, R23, c[0x0][0x2d0], -R6.reuse ;  /* 0x0000b40017e77a23 */ /* 0x100fe20000010806 */
[----:B------:R-:W-:Y:S01]  /*9340*/  FMNMX.FTZ R2, R215, R2, !PT ;  /* 0x00000002d7027209 */ /* 0x000fe20007810000 */
[--C-:B------:R-:W-:Y:S01]  /*9350*/  FFMA.FTZ R230, R34, c[0x0][0x2d0], -R6.reuse ;  /* 0x0000b40022e67a23 */ /* 0x100fe20000010806 */
[----:B------:R-:W-:Y:S01]  /*9360*/  FSEL R183, R63, -INF , P0 ;  /* 0xff8000003fb77808 */ /* 0x000fe20000000000 */
[--C-:B------:R-:W-:Y:S02]  /*9370*/  FFMA.FTZ R228, R35, c[0x0][0x2d0], -R6.reuse ;  /* 0x0000b40023e47a23 */ /* 0x100fe40000010806 */
[--C-:B------:R-:W-:Y:S02]  /*9380*/  FFMA.FTZ R38, R38, c[0x0][0x2d0], -R6.reuse ;  /* 0x0000b40026267a23 */ /* 0x100fe40000010806 */
[--C-:B-1----:R-:W-:Y:S02]  /*9390*/  FFMA.FTZ R3, R190, c[0x0][0x2d0], -R6.reuse ;  /* 0x0000b400be037a23 */ /* 0x102fe40000010806 */
[--C-:B------:R-:W-:Y:S01]  /*93a0*/  FFMA.FTZ R39, R39, c[0x0][0x2d0], -R6.reuse ;  /* 0x0000b40027277a23 */ /* 0x100fe20000010806 */
[----:B--2---:R-:W-:Y:S01]  /*93b0*/  FMNMX.FTZ R184, R184, R4, !PT ;  /* 0x00000004b8b87209 */ /* 0x004fe20007810000 */
[----:B------:R1:W-:Y:S01]  /*93c0*/  MUFU.EX2 R211, R3 ;  /* 0x0000000300d37308 */ /* 0x0003e20000000800 */
[--C-:B------:R-:W-:Y:S01]  /*93d0*/  FFMA.FTZ R42, R50, c[0x0][0x2d0], -R6.reuse ;  /* 0x0000b400322a7a23 */ /* 0x100fe20000010806 */
[----:B------:R-:W-:Y:S01]  /*93e0*/  FSEL R4, R185, RZ, P1 ;  /* 0x000000ffb9047208 */ /* 0x000fe20000800000 */
[--C-:B------:R-:W-:Y:S01]  /*93f0*/  FFMA.FTZ R43, R51, c[0x0][0x2d0], -R6.reuse ;  /* 0x0000b400332b7a23 */ /* 0x100fe20000010806 */
[----:B------:R-:W-:Y:S01]  /*9400*/  FSETP.NEU.FTZ.AND P0, PT, R184, -INF , PT ;  /* 0xff800000b800780b */ /* 0x000fe20003f1d000 */
[----:B------:R-:W-:Y:S01]  /*9410*/  FFMA.FTZ R54, R54, c[0x0][0x2d0], -R6 ;  /* 0x0000b40036367a23 */ /* 0x000fe20000010806 */
[----:B---3--:R-:W-:Y:S01]  /*9420*/  FMNMX.FTZ R0, R214, R2, !PT ;  /* 0x00000002d6007209 */ /* 0x008fe20007810000 */
[----:B------:R-:W-:Y:S02]  /*9430*/  FFMA.FTZ R2, R7, c[0x0][0x2d0], -R8 ;  /* 0x0000b40007027a23 */ /* 0x000fe40000010808 */
[--C-:B------:R-:W-:Y:S01]  /*9440*/  FFMA.FTZ R55, R55, c[0x0][0x2d0], -R6.reuse ;  /* 0x0000b40037377a23 */ /* 0x100fe20000010806 */
[----:B------:R-:W-:Y:S01]  /*9450*/  FMNMX.FTZ R0, R183, R0, !PT ;  /* 0x00000000b7007209 */ /* 0x000fe20007810000 */
[----:B------:R2:W-:Y:S01]  /*9460*/  MUFU.EX2 R241, R2 ;  /* 0x0000000200f17308 */ /* 0x0005e20000000800 */
[--C-:B------:R-:W-:Y:S02]  /*9470*/  FFMA.FTZ R66, R66, c[0x0][0x2d0], -R6.reuse ;  /* 0x0000b40042427a23 */ /* 0x100fe40000010806 */
[----:B------:R-:W-:Y:S02]  /*9480*/  FFMA.FTZ R67, R67, c[0x0][0x2d0], -R6 ;  /* 0x0000b40043437a23 */ /* 0x000fe40000010806 */
[----:B------:R-:W-:Y:S02]  /*9490*/  FMUL.FTZ R7, R184, c[0x0][0x2d0] ;  /* 0x0000b400b8077a20 */ /* 0x000fe40000410000 */
[--C-:B------:R-:W-:Y:S02]  /*94a0*/  FFMA.FTZ R63, R48, c[0x0][0x2d0], -R8.reuse ;  /* 0x0000b400303f7a23 */ /* 0x100fe40000010808 */
[----:B------:R-:W-:Y:S01]  /*94b0*/  FFMA.FTZ R62, R52, c[0x0][0x2d0], -R8 ;  /* 0x0000b400343e7a23 */ /* 0x000fe20000010808 */
[----:B------:R-:W-:Y:S01]  /*94c0*/  FSEL R7, R7, RZ, P0 ;  /* 0x000000ff07077208 */ /* 0x000fe20000000000 */
[----:B------:R-:W-:Y:S02]  /*94d0*/  IMAD.MOV.U32 R34, RZ, RZ, R189 ;  /* 0x000000ffff227224 */ /* 0x000fe400078e00bd */
[--C-:B-1----:R-:W-:Y:S02]  /*94e0*/  FFMA.FTZ R3, R208, c[0x0][0x2d0], -R6.reuse ;  /* 0x0000b400d0037a23 */ /* 0x102fe40000010806 */
[--C-:B------:R-:W-:Y:S02]  /*94f0*/  FFMA.FTZ R229, R25, c[0x0][0x2d0], -R7.reuse ;  /* 0x0000b40019e57a23 */ /* 0x100fe40000010807 */
[----:B------:R1:W3:Y:S01]  /*9500*/  MUFU.EX2 R213, R3 ;  /* 0x0000000300d57308 */ /* 0x0002e20000000800 */
[--C-:B------:R-:W-:Y:S02]  /*9510*/  FFMA.FTZ R41, R41, c[0x0][0x2d0], -R7.reuse ;  /* 0x0000b40029297a23 */ /* 0x100fe40000010807 */
[--C-:B------:R-:W-:Y:S02]  /*9520*/  FFMA.FTZ R40, R40, c[0x0][0x2d0], -R7.reuse ;  /* 0x0000b40028287a23 */ /* 0x100fe40000010807 */
[--C-:B------:R-:W-:Y:S01]  /*9530*/  FFMA.FTZ R244, R56, c[0x0][0x2d0], -R7.reuse ;  /* 0x0000b40038f47a23 */ /* 0x100fe20000010807 */
[----:B--2---:R-:W2:Y:S01]  /*9540*/  SHFL.BFLY PT, R2, R0, 0x2, 0x1f ;  /* 0x0c401f0000027f89 */ /* 0x004ea200000e0000 */
[--C-:B------:R-:W-:Y:S02]  /*9550*/  FFMA.FTZ R243, R57, c[0x0][0x2d0], -R7.reuse ;  /* 0x0000b40039f37a23 */ /* 0x100fe40000010807 */
[--C-:B------:R-:W-:Y:S01]  /*9560*/  FFMA.FTZ R227, R29, c[0x0][0x2d0], -R7.reuse ;  /* 0x0000b4001de37a23 */ /* 0x100fe20000010807 */
[----:B------:R-:W-:Y:S01]  /*9570*/  MUFU.EX2 R229, R229 ;  /* 0x000000e500e57308 */ /* 0x000fe20000000800 */
[--C-:B------:R-:W-:Y:S02]  /*9580*/  FFMA.FTZ R44, R44, c[0x0][0x2d0], -R7.reuse ;  /* 0x0000b4002c2c7a23 */ /* 0x100fe40000010807 */
[--C-:B------:R-:W-:Y:S02]  /*9590*/  FFMA.FTZ R45, R45, c[0x0][0x2d0], -R7.reuse ;  /* 0x0000b4002d2d7a23 */ /* 0x100fe40000010807 */
[----:B-1----:R-:W-:Y:S01]  /*95a0*/  FFMA.FTZ R3, R19, c[0x0][0x2d0], -R6 ;  /* 0x0000b40013037a23 */ /* 0x002fe20000010806 */
[----:B---3--:R-:W-:Y:S01]  /*95b0*/  F2FP.BF16.PACK_AB R189, R213, R211 ;  /* 0x000000d3d5bd723e */ /* 0x008fe200000010ff */
[----:B------:R-:W-:Y:S03]  /*95c0*/  FFMA.FTZ R19, R65, c[0x0][0x2d0], -R8 ;  /* 0x0000b40041137a23 */ /* 0x000fe60000010808 */
[----:B------:R1:W-:Y:S01]  /*95d0*/  MUFU.EX2 R209, R3 ;  /* 0x0000000300d17308 */ /* 0x0003e20000000800 */
[----:B--2---:R-:W-:Y:S01]  /*95e0*/  FMNMX.FTZ R0, R0, R2, !PT ;  /* 0x0000000200007209 */ /* 0x004fe20007810000 */
[----:B------:R-:W-:Y:S02]  /*95f0*/  FFMA.FTZ R2, R18, c[0x0][0x2d0], -R6 ;  /* 0x0000b40012027a23 */ /* 0x000fe40000010806 */
[----:B------:R-:W2:Y:S01]  /*9600*/  LDL.LU R6, [R1+0xc] ;  /* 0x00000c0001067983 */ /* 0x000ea20000300800 */
[----:B------:R-:W-:Y:S05]  /*9610*/  FFMA.FTZ R18, R64, c[0x0][0x2d0], -R8 ;  /* 0x0000b40040127a23 */ /* 0x000fea0000010808 */
[----:B------:R3:W4:Y:S01]  /*9620*/  MUFU.EX2 R226, R2 ;  /* 0x0000000200e27308 */ /* 0x0007220000000800 */
[--C-:B-1----:R-:W-:Y:S09]  /*9630*/  FFMA.FTZ R3, R16, c[0x0][0x2d0], -R7.reuse ;  /* 0x0000b40010037a23 */ /* 0x102ff20000010807 */
[----:B------:R1:W-:Y:S01]  /*9640*/  MUFU.EX2 R210, R3 ;  /* 0x0000000300d27308 */ /* 0x0003e20000000800 */
[----:B---3--:R-:W3:Y:S01]  /*9650*/  SHFL.BFLY PT, R2, R0, 0x1, 0x1f ;  /* 0x0c201f0000027f89 */ /* 0x008ee200000e0000 */
[--C-:B-1----:R-:W-:Y:S08]  /*9660*/  FFMA.FTZ R3, R17, c[0x0][0x2d0], -R7.reuse ;  /* 0x0000b40011037a23 */ /* 0x102ff00000010807 */
[----:B------:R1:W-:Y:S01]  /*9670*/  MUFU.EX2 R212, R3 ;  /* 0x0000000300d47308 */ /* 0x0003e20000000800 */
[----:B---3--:R-:W-:Y:S01]  /*9680*/  FMNMX.FTZ R182, R2, R0, !PT ;  /* 0x0000000002b67209 */ /* 0x008fe20007810000 */
[--C-:B------:R-:W-:Y:S01]  /*9690*/  FFMA.FTZ R0, R12, c[0x0][0x2d0], -R7.reuse ;  /* 0x0000b4000c007a23 */ /* 0x100fe20000010807 */
[----:B----4-:R-:W-:Y:S01]  /*96a0*/  MOV R12, R226 ;  /* 0x000000e2000c7202 */ /* 0x010fe20000000f00 */
[----:B------:R-:W-:Y:S02]  /*96b0*/  FFMA.FTZ R2, R13, c[0x0][0x2d0], -R7 ;  /* 0x0000b4000d027a23 */ /* 0x000fe40000010807 */
[----:B------:R-:W-:Y:S02]  /*96c0*/  FMUL.FTZ R208, R182, c[0x0][0x2d0] ;  /* 0x0000b400b6d07a20 */ /* 0x000fe40000410000 */
[----:B------:R-:W-:Y:S02]  /*96d0*/  IMAD.MOV.U32 R13, RZ, RZ, R241 ;  /* 0x000000ffff0d7224 */ /* 0x000fe400078e00f1 */
[----:B------:R3:W-:Y:S01]  /*96e0*/  MUFU.EX2 R191, R0 ;  /* 0x0000000000bf7308 */ /* 0x0007e20000000800 */
[--C-:B------:R-:W-:Y:S02]  /*96f0*/  FFMA.FTZ R241, R61, c[0x0][0x2d0], -R7.reuse ;  /* 0x0000b4003df17a23 */ /* 0x100fe40000010807 */
[----:B------:R-:W-:Y:S07]  /*9700*/  FFMA.FTZ R226, R28, c[0x0][0x2d0], -R7 ;  /* 0x0000b4001ce27a23 */ /* 0x000fee0000010807 */
[----:B------:R4:W-:Y:S01]  /*9710*/  MUFU.EX2 R190, R2 ;  /* 0x0000000200be7308 */ /* 0x0009e20000000800 */
[----:B-1----:R-:W-:Y:S02]  /*9720*/  FSEL R3, R184, RZ, P0 ;  /* 0x000000ffb8037208 */ /* 0x002fe40000000000 */
[----:B------:R-:W-:Y:S02]  /*9730*/  PLOP3.LUT P0, PT, PT, PT, UP0, 0x80, 0x0 ;  /* 0x000000000000781c */ /* 0x000fe40003f0f008 */
[----:B---3--:R-:W-:Y:S02]  /*9740*/  FSEL R0, R186, RZ, P2 ;  /* 0x000000ffba007208 */ /* 0x008fe40001000000 */
[----:B------:R-:W-:Y:S03]  /*9750*/  FSETP.NEU.FTZ.AND P2, PT, R182, -INF , PT ;  /* 0xff800000b600780b */ /* 0x000fe60003f5d000 */
[----:B------:R-:W-:Y:S01]  /*9760*/  FADD.FTZ R0, -R0, R180 ;  /* 0x000000b400007221 */ /* 0x000fe20000010100 */
[----:B------:R-:W-:Y:S03]  /*9770*/  FSEL R208, R208, RZ, P2 ;  /* 0x000000ffd0d07208 */ /* 0x000fe60001000000 */
[----:B------:R-:W-:Y:S02]  /*9780*/  FMUL.FTZ R0, R0, c[0x0][0x2d0] ;  /* 0x0000b40000007a20 */ /* 0x000fe40000410000 */
[--C-:B----4-:R-:W-:Y:S02]  /*9790*/  FFMA.FTZ R2, R10, c[0x0][0x2d0], -R208.reuse ;  /* 0x0000b4000a027a23 */ /* 0x110fe400000108d0 */
[----:B------:R-:W-:Y:S02]  /*97a0*/  IMAD.MOV.U32 R10, RZ, RZ, R209 ;  /* 0x000000ffff0a7224 */ /* 0x000fe400078e00d1 */
[----:B------:R1:W-:Y:S01]  /*97b0*/  MUFU.EX2 R209, R2 ;  /* 0x0000000200d17308 */ /* 0x0003e20000000800 */
[--C-:B------:R-:W-:Y:S02]  /*97c0*/  FFMA.FTZ R5, R14, c[0x0][0x2d0], -R208.reuse ;  /* 0x0000b4000e057a23 */ /* 0x100fe400000108d0 */
[--C-:B------:R-:W-:Y:S07]  /*97d0*/  FFMA.FTZ R214, R214, c[0x0][0x2d0], -R208.reuse ;  /* 0x0000b400d6d67a23 */ /* 0x100fee00000108d0 */
[----:B------:R3:W-:Y:S01]  /*97e0*/  MUFU.EX2 R233, R5 ;  /* 0x0000000500e97308 */ /* 0x0007e20000000800 */
[----:B-1----:R-:W-:Y:S09]  /*97f0*/  FFMA.FTZ R2, R11, c[0x0][0x2d0], -R208 ;  /* 0x0000b4000b027a23 */ /* 0x002ff200000108d0 */
[----:B------:R1:W-:Y:S01]  /*9800*/  MUFU.EX2 R234, R2 ;  /* 0x0000000200ea7308 */ /* 0x0003e20000000800 */
[----:B---3--:R-:W-:Y:S02]  /*9810*/  FADD.FTZ R5, -R4, R181 ;  /* 0x000000b504057221 */ /* 0x008fe40000010100 */
[----:B------:R-:W-:Y:S02]  /*9820*/  FADD.FTZ R4, -R3, R187 ;  /* 0x000000bb03047221 */ /* 0x000fe40000010100 */
[----:B------:R-:W-:Y:S02]  /*9830*/  FFMA.FTZ R187, R24, c[0x0][0x2d0], -R7 ;  /* 0x0000b40018bb7a23 */ /* 0x000fe40000010807 */
[----:B------:R-:W3:Y:S01]  /*9840*/  LDSM.16.MT88.4 R24, [R237+0x100] ;  /* 0x00010000ed18783b */ /* 0x000ee20000004200 */
[----:B-1----:R-:W-:Y:S05]  /*9850*/  FSEL R2, R182, RZ, P2 ;  /* 0x000000ffb6027208 */ /* 0x002fea0001000000 */
[----:B------:R-:W-:Y:S01]  /*9860*/  FADD.FTZ R3, -R2, R188 ;  /* 0x000000bc02037221 */ /* 0x000fe20000010100 */
[----:B------:R-:W-:Y:S01]  /*9870*/  F2FP.BF16.PACK_AB R188, R217, R9 ;  /* 0x00000009d9bc723e */ /* 0x000fe200000010ff */
[----:B------:R-:W-:Y:S04]  /*9880*/  FFMA.FTZ R2, R15, c[0x0][0x2d0], -R208 ;  /* 0x0000b4000f027a23 */ /* 0x000fe800000108d0 */
[----:B------:R-:W-:Y:S10]  /*9890*/  MUFU.EX2 R236, R2 ;  /* 0x0000000200ec7308 */ /* 0x000ff40000000800 */
[----:B------:R1:W4:Y:S02]  /*98a0*/  MUFU.EX2 R2, R0 ;  /* 0x0000000000027308 */ /* 0x0003240000000800 */
[----:B-1----:R-:W-:Y:S02]  /*98b0*/  FMUL.FTZ R0, R5, c[0x0][0x2d0] ;  /* 0x0000b40005007a20 */ /* 0x002fe40000410000 */
[C---:B----4-:R-:W-:Y:S01]  /*98c0*/  FMUL.FTZ R37, R2.reuse, R149 ;  /* 0x0000009502257220 */ /* 0x050fe20000410000 */
[----:B------:R-:W-:Y:S05]  /*98d0*/  MOV R149, R10 ;  /* 0x0000000a00957202 */ /* 0x000fea0000000f00 */
[----:B------:R1:W4:Y:S01]  /*98e0*/  MUFU.EX2 R181, R0 ;  /* 0x0000000000b57308 */ /* 0x0003220000000800 */
[C---:B------:R-:W-:Y:S02]  /*98f0*/  FMUL.FTZ R36, R2.reuse, R148 ;  /* 0x0000009402247220 */ /* 0x040fe40000410000 */
[C---:B------:R-:W-:Y:S02]  /*9900*/  FMUL.FTZ R52, R2.reuse, R164 ;  /* 0x000000a402347220 */ /* 0x040fe40000410000 */
[C---:B------:R-:W-:Y:S01]  /*9910*/  FMUL.FTZ R53, R2.reuse, R165 ;  /* 0x000000a502357220 */ /* 0x040fe20000410000 */
[----:B------:R-:W-:Y:S01]  /*9920*/  MOV R165, R191 ;  /* 0x000000bf00a57202 */ /* 0x000fe20000000f00 */
[----:B------:R-:W-:Y:S01]  /*9930*/  IMAD.MOV.U32 R164, RZ, RZ, R190 ;  /* 0x000000ffffa47224 */ /* 0x000fe200078e00be */
[----:B------:R-:W-:Y:S01]  /*9940*/  F2FP.BF16.PACK_AB R191, R149, R12 ;  /* 0x0000000c95bf723e */ /* 0x000fe200000010ff */
[----:B------:R-:W-:Y:S01]  /*9950*/  FMUL.FTZ R5, R2, R193 ;  /* 0x000000c102057220 */ /* 0x000fe20000410000 */
[----:B------:R-:W-:Y:S01]  /*9960*/  F2FP.BF16.PACK_AB R193, R234, R209 ;  /* 0x000000d1eac1723e */ /* 0x000fe200000010ff */
[C---:B------:R-:W-:Y:S01]  /*9970*/  FMUL.FTZ R16, R2.reuse, R196 ;  /* 0x000000c402107220 */ /* 0x040fe20000410000 */
[----:B------:R-:W-:Y:S01]  /*9980*/  MOV R196, R67 ;  /* 0x0000004300c47202 */ /* 0x000fe20000000f00 */
[C---:B------:R-:W-:Y:S02]  /*9990*/  FMUL.FTZ R17, R2.reuse, R197 ;  /* 0x000000c502117220 */ /* 0x040fe40000410000 */
[C---:B------:R-:W-:Y:S01]  /*99a0*/  FMUL.FTZ R65, R2.reuse, R177 ;  /* 0x000000b102417220 */ /* 0x040fe20000410000 */
[----:B------:R-:W-:Y:S01]  /*99b0*/  MOV R177, R59 ;  /* 0x0000003b00b17202 */ /* 0x000fe20000000f00 */
[C---:B------:R-:W-:Y:S02]  /*99c0*/  FMUL.FTZ R20, R2.reuse, R132 ;  /* 0x0000008402147220 */ /* 0x040fe40000410000 */
[C---:B------:R-:W-:Y:S02]  /*99d0*/  FMUL.FTZ R21, R2.reuse, R133 ;  /* 0x0000008502157220 */ /* 0x040fe40000410000 */
[C---:B------:R-:W-:Y:S01]  /*99e0*/  FMUL.FTZ R49, R2.reuse, R161 ;  /* 0x000000a102317220 */ /* 0x040fe20000410000 */
[----:B------:R-:W-:Y:S01]  /*99f0*/  MOV R161, R30 ;  /* 0x0000001e00a17202 */ /* 0x000fe20000000f00 */
[----:B------:R-:W-:Y:S02]  /*9a00*/  FMUL.FTZ R32, R2, R144 ;  /* 0x0000009002207220 */ /* 0x000fe40000410000 */
[----:B-1----:R-:W-:Y:S02]  /*9a10*/  FMUL.FTZ R0, R4, c[0x0][0x2d0] ;  /* 0x0000b40004007a20 */ /* 0x002fe40000410000 */
[----:B------:R-:W-:Y:S01]  /*9a20*/  FMUL.FTZ R4, R2, R192 ;  /* 0x000000c002047220 */ /* 0x000fe20000410000 */
[----:B------:R-:W-:Y:S01]  /*9a30*/  F2FP.BF16.PACK_AB R192, R212, R210 ;  /* 0x000000d2d4c0723e */ /* 0x000fe200000010ff */
[----:B------:R1:W1:Y:S01]  /*9a40*/  MUFU.EX2 R180, R0 ;  /* 0x0000000000b47308 */ /* 0x0002620000000800 */
[C---:B----4-:R-:W-:Y:S02]  /*9a50*/  FMUL.FTZ R22, R181.reuse, R134 ;  /* 0x00000086b5167220 */ /* 0x050fe40000410000 */
[C---:B------:R-:W-:Y:S02]  /*9a60*/  FMUL.FTZ R23, R181.reuse, R135 ;  /* 0x00000087b5177220 */ /* 0x040fe40000410000 */
[C---:B------:R-:W-:Y:S01]  /*9a70*/  FMUL.FTZ R33, R2.reuse, R145 ;  /* 0x0000009102217220 */ /* 0x040fe20000410000 */
[----:B------:R-:W-:Y:S01]  /*9a80*/  LDSM.16.MT88.4 R132, [R239+0x100] ;  /* 0x00010000ef84783b */ /* 0x000fe20000004200 */
[C---:B------:R-:W-:Y:S01]  /*9a90*/  FMUL.FTZ R35, R181.reuse, R147 ;  /* 0x00000093b5237220 */ /* 0x040fe20000410000 */
[----:B------:R-:W-:Y:S01]  /*9aa0*/  MOV R145, R44 ;  /* 0x0000002c00917202 */ /* 0x000fe20000000f00 */
[----:B------:R-:W-:Y:S01]  /*9ab0*/  IMAD.MOV.U32 R144, RZ, RZ, R47 ;  /* 0x000000ffff907224 */ /* 0x000fe200078e002f */
        /* <DEDUP_REMOVED lines=9> */
[----:B-1----:R-:W-:Y:S01]  /*9b50*/  FMUL.FTZ R0, R3, c[0x0][0x2d0] ;  /* 0x0000b40003007a20 */ /* 0x002fe20000410000 */
[----:B------:R-:W-:Y:S01]  /*9b60*/  MOV R3, R242 ;  /* 0x000000f200037202 */ /* 0x000fe20000000f00 */
[C---:B------:R-:W-:Y:S01]  /*9b70*/  FMUL.FTZ R8, R180.reuse, R200 ;  /* 0x000000c8b4087220 */ /* 0x040fe20000410000 */
[----:B------:R-:W-:Y:S01]  /*9b80*/  MOV R200, R12 ;  /* 0x0000000c00c87202 */ /* 0x000fe20000000f00 */
[C---:B------:R-:W-:Y:S01]  /*9b90*/  FMUL.FTZ R12, R180.reuse, R204 ;  /* 0x000000ccb40c7220 */ /* 0x040fe20000410000 */
[----:B------:R-:W-:Y:S01]  /*9ba0*/  F2FP.BF16.PACK_AB R190, R3, R13 ;  /* 0x0000000d03be723e */ /* 0x000fe200000010ff */
[----:B------:R-:W1:Y:S01]  /*9bb0*/  MUFU.EX2 R0, R0 ;  /* 0x0000000000007308 */ /* 0x000e620000000800 */
[----:B------:R-:W-:Y:S02]  /*9bc0*/  IMAD.MOV.U32 R204, RZ, RZ, R13 ;  /* 0x000000ffffcc7224 */ /* 0x000fe400078e000d */
[----:B------:R-:W-:Y:S01]  /*9bd0*/  FMUL.FTZ R13, R180, R205 ;  /* 0x000000cdb40d7220 */ /* 0x000fe20000410000 */
[----:B------:R-:W-:Y:S01]  /*9be0*/  MOV R205, R19 ;  /* 0x0000001300cd7202 */ /* 0x000fe20000000f00 */
[C---:B------:R-:W-:Y:S02]  /*9bf0*/  FMUL.FTZ R19, R181.reuse, R199 ;  /* 0x000000c7b5137220 */ /* 0x040fe40000410000 */
[----:B------:R-:W-:Y:S02]  /*9c00*/  IMAD.MOV.U32 R199, RZ, RZ, R42 ;  /* 0x000000ffffc77224 */ /* 0x000fe400078e002a */
[----:B------:R-:W-:Y:S02]  /*9c10*/  FFMA.FTZ R242, R60, c[0x0][0x2d0], -R7 ;  /* 0x0000b4003cf27a23 */ /* 0x000fe40000010807 */
[C---:B------:R-:W-:Y:S01]  /*9c20*/  FMUL.FTZ R7, R181.reuse, R195 ;  /* 0x000000c3b5077220 */ /* 0x040fe20000410000 */
[----:B------:R-:W-:Y:S01]  /*9c30*/  F2FP.BF16.PACK_AB R195, R236, R233 ;  /* 0x000000e9ecc3723e */ /* 0x000fe200000010ff */
[C---:B------:R-:W-:Y:S01]  /*9c40*/  FMUL.FTZ R28, R180.reuse, R140 ;  /* 0x0000008cb41c7220 */ /* 0x040fe20000410000 */
[----:B------:R-:W-:Y:S01]  /*9c50*/  MOV R140, R46 ;  /* 0x0000002e008c7202 */ /* 0x000fe20000000f00 */
[C---:B------:R-:W-:Y:S02]  /*9c60*/  FMUL.FTZ R29, R180.reuse, R141 ;  /* 0x0000008db41d7220 */ /* 0x040fe40000410000 */
[----:B------:R-:W-:Y:S02]  /*9c70*/  IMAD.MOV.U32 R141, RZ, RZ, R31 ;  /* 0x000000ffff8d7224 */ /* 0x000fe400078e001f */
[----:B------:R-:W-:Y:S02]  /*9c80*/  FMUL.FTZ R44, R180, R156 ;  /* 0x0000009cb42c7220 */ /* 0x000fe40000410000 */
[C---:B------:R-:W-:Y:S02]  /*9c90*/  FMUL.FTZ R81, R2.reuse, R81 ;  /* 0x0000005102517220 */ /* 0x040fe40000410000 */
[----:B------:R-:W-:Y:S02]  /*9ca0*/  FMUL.FTZ R84, R2, R84 ;  /* 0x0000005402547220 */ /* 0x000fe40000410000 */
[C---:B-1----:R-:W-:Y:S02]  /*9cb0*/  FMUL.FTZ R14, R0.reuse, R206 ;  /* 0x000000ce000e7220 */ /* 0x042fe40000410000 */
[C---:B------:R-:W-:Y:S01]  /*9cc0*/  FMUL.FTZ R15, R0.reuse, R207 ;  /* 0x000000cf000f7220 */ /* 0x040fe20000410000 */
[----:B------:R-:W-:Y:S01]  /*9cd0*/  MOV R207, R41 ;  /* 0x0000002900cf7202 */ /* 0x000fe20000000f00 */
[----:B------:R-:W-:Y:S02]  /*9ce0*/  IMAD.MOV.U32 R206, RZ, RZ, R18 ;  /* 0x000000ffffce7224 */ /* 0x000fe400078e0012 */
[C---:B------:R-:W-:Y:S01]  /*9cf0*/  FMUL.FTZ R18, R181.reuse, R198 ;  /* 0x000000c6b5127220 */ /* 0x040fe20000410000 */
[----:B------:R-:W-:Y:S01]  /*9d00*/  MOV R198, R43 ;  /* 0x0000002b00c67202 */ /* 0x000fe20000000f00 */
[C---:B------:R-:W-:Y:S01]  /*9d10*/  FMUL.FTZ R10, R0.reuse, R202 ;  /* 0x000000ca000a7220 */ /* 0x040fe20000410000 */
[----:B------:R-:W-:Y:S01]  /*9d20*/  MOV R202, R38 ;  /* 0x0000002600ca7202 */ /* 0x000fe20000000f00 */
[----:B------:R-:W-:Y:S01]  /*9d30*/  FMUL.FTZ R11, R0, R203 ;  /* 0x000000cb000b7220 */ /* 0x000fe20000410000 */
[----:B------:R-:W-:Y:S01]  /*9d40*/  MOV R147, R198 ;  /* 0x000000c600937202 */ /* 0x000fe20000000f00 */
[----:B------:R-:W-:Y:S02]  /*9d50*/  IMAD.MOV.U32 R203, RZ, RZ, R58 ;  /* 0x000000ffffcb7224 */ /* 0x000fe400078e003a */
[----:B------:R-:W-:Y:S01]  /*9d60*/  LDSM.16.MT88.4 R56, [R240+0x100] ;  /* 0x00010000f038783b */ /* 0x000fe20000004200 */
[----:B--2---:R-:W-:Y:S01]  /*9d70*/  FFMA.FTZ R148, R2, R6, R9 ;  /* 0x0000000602947223 */ /* 0x004fe20000010009 */
[----:B------:R-:W-:Y:S01]  /*9d80*/  MUFU.EX2 R202, R202 ;  /* 0x000000ca00ca7308 */ /* 0x000fe20000000800 */
[----:B------:R-:W-:Y:S02]  /*9d90*/  FMUL.FTZ R9, R180, R201 ;  /* 0x000000c9b4097220 */ /* 0x000fe40000410000 */
[----:B------:R-:W-:Y:S02]  /*9da0*/  IMAD.MOV.U32 R201, RZ, RZ, R40 ;  /* 0x000000ffffc97224 */ /* 0x000fe400078e0028 */
[C---:B------:R-:W-:Y:S01]  /*9db0*/  FMUL.FTZ R6, R181.reuse, R194 ;  /* 0x000000c2b5067220 */ /* 0x040fe20000410000 */
[----:B------:R-:W1:Y:S01]  /*9dc0*/  LDSM.16.MT88.4 R40, [R238+0x100] ;  /* 0x00010000ee28783b */ /* 0x000e620000004200 */
[----:B------:R-:W-:Y:S01]  /*9dd0*/  FMUL.FTZ R46, R0, R158 ;  /* 0x0000009e002e7220 */ /* 0x000fe20000410000 */
[----:B------:R-:W-:Y:S01]  /*9de0*/  F2FP.BF16.PACK_AB R194, R164, R165 ;  /* 0x000000a5a4c2723e */ /* 0x000fe200000010ff */
[----:B------:R-:W-:Y:S01]  /*9df0*/  IMAD.MOV.U32 R197, RZ, RZ, R66 ;  /* 0x000000ffffc57224 */ /* 0x000fe200078e0042 */
[----:B------:R-:W-:Y:S01]  /*9e00*/  MUFU.EX2 R201, R201 ;  /* 0x000000c900c97308 */ /* 0x000fe20000000800 */
[--C-:B------:R-:W-:Y:S01]  /*9e10*/  FFMA.FTZ R156, R218, c[0x0][0x2d0], -R208.reuse ;  /* 0x0000b400da9c7a23 */ /* 0x100fe200000108d0 */
[-C--:B---3--:R-:W-:Y:S01]  /*9e20*/  HMMA.16816.F32.BF16 R4, R188, R24.reuse, R4 ;  /* 0x00000018bc04723c */ /* 0x088fe20000041804 */
[C---:B------:R-:W-:Y:S01]  /*9e30*/  FMUL.FTZ R30, R0.reuse, R142 ;  /* 0x0000008e001e7220 */ /* 0x040fe20000410000 */
[----:B------:R-:W2:Y:S01]  /*9e40*/  LDL.LU R158, [R1+0x40] ;  /* 0x00004000019e7983 */ /* 0x000ea20000300800 */
[C---:B------:R-:W-:Y:S02]  /*9e50*/  FMUL.FTZ R31, R0.reuse, R143 ;  /* 0x0000008f001f7220 */ /* 0x040fe40000410000 */
[C---:B------:R-:W-:Y:S02]  /*9e60*/  FMUL.FTZ R38, R181.reuse, R150 ;  /* 0x00000096b5267220 */ /* 0x040fe40000410000 */
[----:B------:R-:W-:Y:S01]  /*9e70*/  IMAD.MOV.U32 R150, RZ, RZ, R207 ;  /* 0x000000ffff967224 */ /* 0x000fe200078e00cf */
[C---:B------:R-:W-:Y:S01]  /*9e80*/  HMMA.16816.F32.BF16 R8, R192.reuse, R24, R8 ;  /* 0x00000018c008723c */ /* 0x040fe20000041808 */
[----:B------:R-:W-:Y:S03]  /*9e90*/  FMUL.FTZ R47, R0, R159 ;  /* 0x0000009f002f7220 */ /* 0x000fe60000410000 */
[C---:B------:R-:W-:Y:S01]  /*9ea0*/  FMUL.FTZ R85, R2.reuse, R85 ;  /* 0x0000005502557220 */ /* 0x040fe20000410000 */
[----:B------:R-:W-:Y:S01]  /*9eb0*/  MOV R207, R206 ;  /* 0x000000ce00cf7202 */ /* 0x000fe20000000f00 */
[----:B------:R-:W-:Y:S02]  /*9ec0*/  FMUL.FTZ R96, R2, R96 ;  /* 0x0000006002607220 */ /* 0x000fe40000410000 */
[-C--:B------:R-:W-:Y:S01]  /*9ed0*/  HMMA.16816.F32.BF16 R12, R192, R26.reuse, R12 ;  /* 0x0000001ac00c723c */ /* 0x080fe2000004180c */
[C---:B------:R-:W-:Y:S03]  /*9ee0*/  FMUL.FTZ R24, R180.reuse, R136 ;  /* 0x00000088b4187220 */ /* 0x040fe60000410000 */
[----:B------:R-:W-:Y:S01]  /*9ef0*/  MOV R136, R34 ;  /* 0x0000002200887202 */ /* 0x000fe20000000f00 */
[----:B------:R-:W-:Y:S02]  /*9f00*/  FMUL.FTZ R25, R180, R137 ;  /* 0x00000089b4197220 */ /* 0x000fe40000410000 */
[----:B------:R-:W-:Y:S01]  /*9f10*/  IMAD.MOV.U32 R137, RZ, RZ, R63 ;  /* 0x000000ffff897224 */ /* 0x000fe200078e003f */
[C---:B------:R-:W-:Y:S01]  /*9f20*/  HMMA.16816.F32.BF16 R16, R188.reuse, R26, R16 ;  /* 0x0000001abc10723c */ /* 0x040fe20000041810 */
[----:B------:R-:W-:Y:S03]  /*9f30*/  MOV R143, R136 ;  /* 0x00000088008f7202 */ /* 0x000fe60000000f00 */
[----:B------:R-:W-:Y:S01]  /*9f40*/  IMAD.MOV.U32 R142, RZ, RZ, R137 ;  /* 0x000000ffff8e7224 */ /* 0x000fe200078e0089 */
[----:B------:R-:W-:Y:S01]  /*9f50*/  MOV R163, R143 ;  /* 0x0000008f00a37202 */ /* 0x000fe20000000f00 */
[C---:B------:R-:W-:Y:S02]  /*9f60*/  FMUL.FTZ R34, R181.reuse, R146 ;  /* 0x00000092b5227220 */ /* 0x040fe40000410000 */
[----:B------:R-:W-:Y:S01]  /*9f70*/  IMAD.MOV.U32 R146, RZ, RZ, R199 ;  /* 0x000000ffff927224 */ /* 0x000fe200078e00c7 */
[-C--:B-1----:R-:W-:Y:S02]  /*9f80*/  HMMA.16816.F32.BF16 R20, R188, R40.reuse, R20 ;  /* 0x00000028bc14723c */ /* 0x082fe40000041814 */
[----:B------:R-:W-:Y:S01]  /*9f90*/  MUFU.EX2 R163, R163 ;  /* 0x000000a300a37308 */ /* 0x000fe20000000800 */
[C---:B------:R-:W-:Y:S01]  /*9fa0*/  FMUL.FTZ R26, R0.reuse, R138 ;  /* 0x0000008a001a7220 */ /* 0x040fe20000410000 */
[----:B------:R-:W-:Y:S01]  /*9fb0*/  MOV R138, R39 ;  /* 0x00000027008a7202 */ /* 0x000fe20000000f00 */
[----:B------:R-:W-:Y:S02]  /*9fc0*/  FMUL.FTZ R27, R0, R139 ;  /* 0x0000008b001b7220 */ /* 0x000fe40000410000 */
[----:B------:R-:W-:Y:S02]  /*9fd0*/  IMAD.MOV.U32 R139, RZ, RZ, R45 ;  /* 0x000000ffff8b7224 */ /* 0x000fe400078e002d */
[----:B------:R-:W-:Y:S02]  /*9fe0*/  FMUL.FTZ R45, R180, R157 ;  /* 0x0000009db42d7220 */ /* 0x000fe40000410000 */
[----:B------:R-:W3:Y:S01]  /*9ff0*/  LDL.LU R157, [R1+0x14] ;  /* 0x00001400019d7983 */ /* 0x000ee20000300800 */
[C---:B------:R-:W-:Y:S01]  /*a000*/  HMMA.16816.F32.BF16 R24, R192.reuse, R40, R24 ;  /* 0x00000028c018723c */ /* 0x040fe20000041818 */
[----:B------:R-:W-:Y:S01]  /*a010*/  FMUL.FTZ R39, R181, R151 ;  /* 0x00000097b5277220 */ /* 0x000fe20000410000 */
[----:B------:R-:W-:Y:S01]  /*a020*/  MOV R151, R204 ;  /* 0x000000cc00977202 */ /* 0x000fe20000000f00 */
[C---:B------:R-:W-:Y:S01]  /*a030*/  FMUL.FTZ R97, R2.reuse, R97 ;  /* 0x0000006102617220 */ /* 0x040fe20000410000 */
[----:B------:R-:W-:Y:S01]  /*a040*/  MUFU.EX2 R204, R226 ;  /* 0x000000e200cc7308 */ /* 0x000fe20000000800 */
[----:B------:R-:W-:Y:S01]  /*a050*/  FMUL.FTZ R100, R2, R100 ;  /* 0x0000006402647220 */ /* 0x000fe20000410000 */
[----:B------:R-:W-:Y:S01]  /*a060*/  MOV R159, R151 ;  /* 0x00000097009f7202 */ /* 0x000fe20000000f00 */
[----:B------:R-:W-:Y:S01]  /*a070*/  FMUL.FTZ R40, R180, R152 ;  /* 0x00000098b4287220 */ /* 0x000fe20000410000 */
[-C--:B------:R-:W-:Y:S01]  /*a080*/  HMMA.16816.F32.BF16 R28, R192, R42.reuse, R28 ;  /* 0x0000002ac01c723c */ /* 0x080fe2000004181c */
[--C-:B------:R-:W-:Y:S03]  /*a090*/  FFMA.FTZ R152, R220, c[0x0][0x2d0], -R208.reuse ;  /* 0x0000b400dc987a23 */ /* 0x100fe600000108d0 */
[----:B------:R-:W-:Y:S02]  /*a0a0*/  FMUL.FTZ R41, R180, R153 ;  /* 0x00000099b4297220 */ /* 0x000fe40000410000 */
[----:B------:R-:W-:Y:S01]  /*a0b0*/  FFMA.FTZ R153, R219, c[0x0][0x2d0], -R208 ;  /* 0x0000b400db997a23 */ /* 0x000fe200000108d0 */
[----:B------:R-:W-:Y:S01]  /*a0c0*/  MUFU.EX2 R226, R243 ;  /* 0x000000f300e27308 */ /* 0x000fe20000000800 */
[C---:B------:R-:W-:Y:S01]  /*a0d0*/  HMMA.16816.F32.BF16 R32, R188.reuse, R42, R32 ;  /* 0x0000002abc20723c */ /* 0x040fe20000041820 */
[C---:B------:R-:W-:Y:S03]  /*a0e0*/  FMUL.FTZ R101, R2.reuse, R101 ;  /* 0x0000006502657220 */ /* 0x040fe60000410000 */
[C---:B------:R-:W-:Y:S02]  /*a0f0*/  FMUL.FTZ R112, R2.reuse, R112 ;  /* 0x0000007002707220 */ /* 0x040fe40000410000 */
[----:B------:R-:W-:Y:S02]  /*a100*/  FMUL.FTZ R113, R2, R113 ;  /* 0x0000007102717220 */ /* 0x000fe40000410000 */
[-C--:B------:R-:W-:Y:S01]  /*a110*/  HMMA.16816.F32.BF16 R36, R188, R56.reuse, R36 ;  /* 0x00000038bc24723c */ /* 0x080fe20000041824 */
[C---:B------:R-:W-:Y:S02]  /*a120*/  FMUL.FTZ R43, R0.reuse, R155 ;  /* 0x0000009b002b7220 */ /* 0x040fe40000410000 */
[----:B------:R-:W4:Y:S01]  /*a130*/  LDL.LU R155, [R1+0x10] ;  /* 0x00001000019b7983 */ /* 0x000f220000300800 */
[----:B------:R-:W-:Y:S02]  /*a140*/  FMUL.FTZ R42, R0, R154 ;  /* 0x0000009a002a7220 */ /* 0x000fe40000410000 */
[----:B------:R-:W-:Y:S02]  /*a150*/  IMAD.MOV.U32 R160, RZ, RZ, R55 ;  /* 0x000000ffffa07224 */ /* 0x000fe400078e0037 */
[C---:B------:R-:W-:Y:S02]  /*a160*/  FMUL.FTZ R55, R181.reuse, R167 ;  /* 0x000000a7b5377220 */ /* 0x040fe40000410000 */
[----:B------:R1:W-:Y:S01]  /*a170*/  MUFU.EX2 R167, R235 ;  /* 0x000000eb00a77308 */ /* 0x0003e20000000800 */
[C---:B------:R-:W-:Y:S01]  /*a180*/  HMMA.16816.F32.BF16 R40, R192.reuse, R56, R40 ;  /* 0x00000038c028723c */ /* 0x040fe20000041828 */
[----:B------:R-:W-:Y:S02]  /*a190*/  IMAD.MOV.U32 R176, RZ, RZ, R62 ;  /* 0x000000ffffb07224 */ /* 0x000fe400078e003e */
[C---:B------:R-:W-:Y:S02]  /*a1a0*/  FMUL.FTZ R60, R180.reuse, R172 ;  /* 0x000000acb43c7220 */ /* 0x040fe40000410000 */
[C---:B------:R-:W-:Y:S02]  /*a1b0*/  FMUL.FTZ R61, R180.reuse, R173 ;  /* 0x000000adb43d7220 */ /* 0x040fe40000410000 */
[C---:B------:R-:W-:Y:S01]  /*a1c0*/  FMUL.FTZ R56, R180.reuse, R168 ;  /* 0x000000a8b4387220 */ /* 0x040fe20000410000 */
[-C--:B------:R-:W-:Y:S01]  /*a1d0*/  HMMA.16816.F32.BF16 R44, R192, R58.reuse, R44 ;  /* 0x0000003ac02c723c */ /* 0x080fe2000004182c */
[----:B------:R-:W-:Y:S01]  /*a1e0*/  FMUL.FTZ R57, R180, R169 ;  /* 0x000000a9b4397220 */ /* 0x000fe20000410000 */
[----:B------:R1:W-:Y:S02]  /*a1f0*/  MUFU.EX2 R172, R140 ;  /* 0x0000008c00ac7308 */ /* 0x0003e40000000800 */
[C---:B------:R-:W-:Y:S02]  /*a200*/  FMUL.FTZ R62, R0.reuse, R174 ;  /* 0x000000ae003e7220 */ /* 0x040fe40000410000 */
[----:B------:R-:W-:Y:S02]  /*a210*/  FMUL.FTZ R63, R0, R175 ;  /* 0x000000af003f7220 */ /* 0x000fe40000410000 */
[C---:B------:R-:W-:Y:S01]  /*a220*/  HMMA.16816.F32.BF16 R48, R188.reuse, R58, R48 ;  /* 0x0000003abc30723c */ /* 0x040fe20000041830 */
[C---:B------:R-:W-:Y:S03]  /*a230*/  FMUL.FTZ R116, R2.reuse, R116 ;  /* 0x0000007402747220 */ /* 0x040fe60000410000 */
[C---:B------:R-:W-:Y:S01]  /*a240*/  FMUL.FTZ R117, R2.reuse, R117 ;  /* 0x0000007502757220 */ /* 0x040fe20000410000 */
[----:B------:R1:W-:Y:S01]  /*a250*/  MUFU.EX2 R169, R141 ;  /* 0x0000008d00a97308 */ /* 0x0003e20000000800 */
[C---:B------:R-:W-:Y:S02]  /*a260*/  FMUL.FTZ R128, R2.reuse, R128 ;  /* 0x0000008002807220 */ /* 0x040fe40000410000 */
[----:B------:R-:W-:Y:S01]  /*a270*/  FMUL.FTZ R129, R2, R129 ;  /* 0x0000008102817220 */ /* 0x000fe20000410000 */
[----:B------:R-:W-:Y:S03]  /*a280*/  MOV R2, R54 ;  /* 0x0000003600027202 */ /* 0x000fe60000000f00 */
[C---:B------:R-:W-:Y:S01]  /*a290*/  FMUL.FTZ R54, R181.reuse, R166 ;  /* 0x000000a6b5367220 */ /* 0x040fe20000410000 */
[----:B------:R-:W-:Y:S01]  /*a2a0*/  MOV R199, R2 ;  /* 0x0000000200c77202 */ /* 0x000fe20000000f00 */
[----:B------:R-:W-:Y:S01]  /*a2b0*/  FFMA.FTZ R2, R222, c[0x0][0x2d0], -R208 ;  /* 0x0000b400de027a23 */ /* 0x000fe200000108d0 */
[----:B------:R1:W-:Y:S02]  /*a2c0*/  MUFU.EX2 R168, R231 ;  /* 0x000000e700a87308 */ /* 0x0003e40000000800 */
[----:B-1----:R-:W-:Y:S02]  /*a2d0*/  IMAD.MOV.U32 R235, RZ, RZ, R146 ;  /* 0x000000ffffeb7224 */ /* 0x002fe400078e0092 */
[----:B------:R-:W-:Y:S01]  /*a2e0*/  IMAD.MOV.U32 R140, RZ, RZ, R139 ;  /* 0x000000ffff8c7224 */ /* 0x000fe200078e008b */
[-C--:B------:R-:W-:Y:S01]  /*a2f0*/  HMMA.16816.F32.BF16 R52, R188, R132.reuse, R52 ;  /* 0x00000084bc34723c */ /* 0x080fe20000041834 */
[C---:B------:R-:W-:Y:S02]  /*a300*/  FMUL.FTZ R58, R0.reuse, R170 ;  /* 0x000000aa003a7220 */ /* 0x040fe40000410000 */
[----:B------:R-:W-:Y:S02]  /*a310*/  FMUL.FTZ R59, R0, R171 ;  /* 0x000000ab003b7220 */ /* 0x000fe40000410000 */
[C---:B------:R-:W-:Y:S01]  /*a320*/  FMUL.FTZ R66, R181.reuse, R178 ;  /* 0x000000b2b5427220 */ /* 0x040fe20000410000 */
[----:B------:R-:W-:Y:S01]  /*a330*/  MOV R178, R147 ;  /* 0x0000009300b27202 */ /* 0x000fe20000000f00 */
[C---:B------:R-:W-:Y:S01]  /*a340*/  FMUL.FTZ R67, R181.reuse, R179 ;  /* 0x000000b3b5437220 */ /* 0x040fe20000410000 */
[----:B------:R-:W-:Y:S01]  /*a350*/  MUFU.EX2 R171, R228 ;  /* 0x000000e400ab7308 */ /* 0x000fe20000000800 */
[----:B------:R-:W-:Y:S01]  /*a360*/  IMAD.MOV.U32 R179, RZ, RZ, R150 ;  /* 0x000000ffffb37224 */ /* 0x000fe200078e0096 */
[C---:B------:R-:W-:Y:S02]  /*a370*/  HMMA.16816.F32.BF16 R56, R192.reuse, R132, R56 ;  /* 0x00000084c038723c */ /* 0x040fe40000041838 */
[----:B------:R-:W-:Y:S01]  /*a380*/  MOV R141, R138 ;  /* 0x0000008a008d7202 */ /* 0x000fe20000000f00 */
[C---:B------:R-:W-:Y:S01]  /*a390*/  FMUL.FTZ R70, R181.reuse, R70 ;  /* 0x00000046b5467220 */ /* 0x040fe20000410000 */
[----:B------:R-:W-:Y:S01]  /*a3a0*/  LDSM.16.MT88.4 R136, [R237+0x900] ;  /* 0x00090000ed88783b */ /* 0x000fe20000004200 */
[C---:B------:R-:W-:Y:S02]  /*a3b0*/  FMUL.FTZ R71, R181.reuse, R71 ;  /* 0x00000047b5477220 */ /* 0x040fe40000410000 */
[C---:B------:R-:W-:Y:S01]  /*a3c0*/  FMUL.FTZ R72, R180.reuse, R72 ;  /* 0x00000048b4487220 */ /* 0x040fe20000410000 */
[-C--:B------:R-:W-:Y:S01]  /*a3d0*/  HMMA.16816.F32.BF16 R60, R192, R134.reuse, R60 ;  /* 0x00000086c03c723c */ /* 0x080fe2000004183c */
[----:B------:R-:W-:Y:S03]  /*a3e0*/  MUFU.EX2 R178, R178 ;  /* 0x000000b200b27308 */ /* 0x000fe60000000800 */
[----:B------:R-:W-:Y:S01]  /*a3f0*/  FMUL.FTZ R73, R180, R73 ;  /* 0x00000049b4497220 */ /* 0x000fe20000410000 */
[----:B------:R-:W-:Y:S01]  /*a400*/  MOV R231, R141 ;  /* 0x0000008d00e77202 */ /* 0x000fe20000000f00 */
[C---:B------:R-:W-:Y:S02]  /*a410*/  FMUL.FTZ R74, R0.reuse, R74 ;  /* 0x0000004a004a7220 */ /* 0x040fe40000410000 */
[C---:B------:R-:W-:Y:S01]  /*a420*/  HMMA.16816.F32.BF16 R64, R188.reuse, R134, R64 ;  /* 0x00000086bc40723c */ /* 0x040fe20000041840 */
[----:B------:R-:W1:Y:S02]  /*a430*/  LDSM.16.MT88.4 R132, [R237+0x2100] ;  /* 0x00210000ed84783b */ /* 0x000e640000004200 */
[----:B------:R-:W-:Y:S01]  /*a440*/  MUFU.EX2 R228, R196 ;  /* 0x000000c400e47308 */ /* 0x000fe20000000800 */
[----:B------:R-:W-:Y:S02]  /*a450*/  FMUL.FTZ R75, R0, R75 ;  /* 0x0000004b004b7220 */ /* 0x000fe40000410000 */
[C---:B------:R-:W-:Y:S02]  /*a460*/  FMUL.FTZ R76, R180.reuse, R76 ;  /* 0x0000004cb44c7220 */ /* 0x040fe40000410000 */
[----:B------:R-:W-:Y:S04]  /*a470*/  FMUL.FTZ R77, R180, R77 ;  /* 0x0000004db44d7220 */ /* 0x000fe80000410000 */
        /* <DEDUP_REMOVED lines=13> */
[----:B------:R-:W1:Y:S01]  /*a550*/  MUFU.EX2 R175, R227 ;  /* 0x000000e300af7308 */ /* 0x000e620000000800 */
[----:B------:R-:W-:Y:S02]  /*a560*/  FMUL.FTZ R93, R180, R93 ;  /* 0x0000005db45d7220 */ /* 0x000fe40000410000 */
[C---:B------:R-:W-:Y:S02]  /*a570*/  FMUL.FTZ R94, R0.reuse, R94 ;  /* 0x0000005e005e7220 */ /* 0x040fe40000410000 */
[----:B------:R-:W-:Y:S02]  /*a580*/  FMUL.FTZ R95, R0, R95 ;  /* 0x0000005f005f7220 */ /* 0x000fe40000410000 */
[C---:B------:R-:W-:Y:S01]  /*a590*/  FMUL.FTZ R98, R181.reuse, R98 ;  /* 0x00000062b5627220 */ /* 0x040fe20000410000 */
[-C--:B-1----:R-:W-:Y:S01]  /*a5a0*/  HMMA.16816.F32.BF16 R68, R188, R132.reuse, R68 ;  /* 0x00000084bc44723c */ /* 0x082fe20000041844 */
[C---:B------:R-:W-:Y:S01]  /*a5b0*/  FMUL.FTZ R99, R181.reuse, R99 ;  /* 0x00000063b5637220 */ /* 0x040fe20000410000 */
[----:B------:R1:W-:Y:S01]  /*a5c0*/  MUFU.EX2 R227, R244 ;  /* 0x000000f400e37308 */ /* 0x0003e20000000800 */
[C---:B------:R-:W-:Y:S02]  /*a5d0*/  FMUL.FTZ R102, R181.reuse, R102 ;  /* 0x00000066b5667220 */ /* 0x040fe40000410000 */
[C---:B------:R-:W-:Y:S02]  /*a5e0*/  FMUL.FTZ R103, R181.reuse, R103 ;  /* 0x00000067b5677220 */ /* 0x040fe40000410000 */
[----:B------:R-:W-:Y:S01]  /*a5f0*/  IMAD.MOV.U32 R198, RZ, RZ, R165 ;  /* 0x000000ffffc67224 */ /* 0x000fe200078e00a5 */
[C---:B------:R-:W-:Y:S01]  /*a600*/  HMMA.16816.F32.BF16 R72, R192.reuse, R132, R72 ;  /* 0x00000084c048723c */ /* 0x040fe20000041848 */
[C---:B------:R-:W-:Y:S03]  /*a610*/  FMUL.FTZ R104, R180.reuse, R104 ;  /* 0x00000068b4687220 */ /* 0x040fe60000410000 */
[----:B------:R1:W-:Y:S01]  /*a620*/  MUFU.EX2 R165, R2 ;  /* 0x0000000200a57308 */ /* 0x0003e20000000800 */
[----:B------:R-:W-:Y:S02]  /*a630*/  FMUL.FTZ R105, R180, R105 ;  /* 0x00000069b4697220 */ /* 0x000fe40000410000 */
[C---:B------:R-:W-:Y:S01]  /*a640*/  FMUL.FTZ R106, R0.reuse, R106 ;  /* 0x0000006a006a7220 */ /* 0x040fe20000410000 */
[-C--:B------:R-:W-:Y:S01]  /*a650*/  HMMA.16816.F32.BF16 R76, R192, R134.reuse, R76 ;  /* 0x00000086c04c723c */ /* 0x080fe2000004184c */
[----:B------:R-:W-:Y:S03]  /*a660*/  FMUL.FTZ R107, R0, R107 ;  /* 0x0000006b006b7220 */ /* 0x000fe60000410000 */
[C---:B------:R-:W-:Y:S02]  /*a670*/  FMUL.FTZ R108, R180.reuse, R108 ;  /* 0x0000006cb46c7220 */ /* 0x040fe40000410000 */
[----:B------:R-:W-:Y:S01]  /*a680*/  FMUL.FTZ R109, R180, R109 ;  /* 0x0000006db46d7220 */ /* 0x000fe20000410000 */
[----:B------:R1:W-:Y:S01]  /*a690*/  MUFU.EX2 R174, R230 ;  /* 0x000000e600ae7308 */ /* 0x0003e20000000800 */
[C---:B------:R-:W-:Y:S01]  /*a6a0*/  HMMA.16816.F32.BF16 R80, R188.reuse, R134, R80 ;  /* 0x00000086bc50723c */ /* 0x040fe20000041850 */
[----:B------:R-:W1:Y:S03]  /*a6b0*/  LDSM.16.MT88.4 R132, [R238+0x2100] ;  /* 0x00210000ee84783b */ /* 0x000e660000004200 */
[C---:B------:R-:W-:Y:S02]  /*a6c0*/  FMUL.FTZ R110, R0.reuse, R110 ;  /* 0x0000006e006e7220 */ /* 0x040fe40000410000 */
[----:B------:R-:W-:Y:S02]  /*a6d0*/  FMUL.FTZ R111, R0, R111 ;  /* 0x0000006f006f7220 */ /* 0x000fe40000410000 */
[C---:B------:R-:W-:Y:S01]  /*a6e0*/  FMUL.FTZ R114, R181.reuse, R114 ;  /* 0x00000072b5727220 */ /* 0x040fe20000410000 */
[----:B-1----:R1:W5:Y:S03]  /*a6f0*/  LDL.LU R244, [R1+0x6c] ;  /* 0x00006c0001f47983 */ /* 0x0023660000300800 */
[----:B------:R-:W-:Y:S01]  /*a700*/  FMUL.FTZ R115, R181, R115 ;  /* 0x00000073b5737220 */ /* 0x000fe20000410000 */
[----:B------:R1:W5:Y:S01]  /*a710*/  LDL.LU R243, [R1+0x68] ;  /* 0x0000680001f37983 */ /* 0x0003620000300800 */
[--C-:B------:R-:W-:Y:S02]  /*a720*/  FFMA.FTZ R2, R225, c[0x0][0x2d0], -R208.reuse ;  /* 0x0000b400e1027a23 */ /* 0x100fe400000108d0 */
[----:B------:R-:W-:Y:S01]  /*a730*/  FFMA.FTZ R225, R216, c[0x0][0x2d0], -R208 ;  /* 0x0000b400d8e17a23 */ /* 0x000fe200000108d0 */
[----:B------:R1:W5:Y:S01]  /*a740*/  LDL.LU R242, [R1+0x64] ;  /* 0x0000640001f27983 */ /* 0x0003620000300800 */
[----:B------:R-:W1:Y:S01]  /*a750*/  MUFU.EX2 R170, R2 ;  /* 0x0000000200aa7308 */ /* 0x000e620000000800 */
[C---:B------:R-:W-:Y:S02]  /*a760*/  FMUL.FTZ R122, R0.reuse, R122 ;  /* 0x0000007a007a7220 */ /* 0x040fe40000410000 */
[C---:B------:R-:W-:Y:S02]  /*a770*/  FMUL.FTZ R123, R0.reuse, R123 ;  /* 0x0000007b007b7220 */ /* 0x040fe40000410000 */
[C---:B------:R-:W-:Y:S01]  /*a780*/  FMUL.FTZ R126, R0.reuse, R126 ;  /* 0x0000007e007e7220 */ /* 0x040fe20000410000 */
[----:B------:R-:W-:Y:S01]  /*a790*/  MOV R230, R203 ;  /* 0x000000cb00e67202 */ /* 0x000fe20000000f00 */
[----:B------:R-:W-:Y:S02]  /*a7a0*/  IMAD.MOV.U32 R203, RZ, RZ, R144 ;  /* 0x000000ffffcb7224 */ /* 0x000fe400078e0090 */
[----:B------:R-:W-:Y:S01]  /*a7b0*/  FMUL.FTZ R127, R0, R127 ;  /* 0x0000007f007f7220 */ /* 0x000fe20000410000 */
[----:B------:R-:W-:Y:S01]  /*a7c0*/  MUFU.EX2 R225, R225 ;  /* 0x000000e100e17308 */ /* 0x000fe20000000800 */
[----:B------:R-:W-:Y:S01]  /*a7d0*/  IMAD.MOV.U32 R154, RZ, RZ, R200 ;  /* 0x000000ffff9a7224 */ /* 0x000fe200078e00c8 */
[----:B------:R-:W-:Y:S01]  /*a7e0*/  MOV R200, R3 ;  /* 0x0000000300c87202 */ /* 0x000fe20000000f00 */
[----:B------:R-:W-:Y:S02]  /*a7f0*/  FFMA.FTZ R3, R221, c[0x0][0x2d0], -R208 ;  /* 0x0000b400dd037a23 */ /* 0x000fe400000108d0 */
[----:B------:R-:W-:Y:S01]  /*a800*/  IMAD.MOV.U32 R232, RZ, RZ, R142 ;  /* 0x000000ffffe87224 */ /* 0x000fe200078e008e */
[----:B------:R-:W-:Y:S01]  /*a810*/  F2FP.BF16.PACK_AB R142, R175, R204 ;  /* 0x000000ccaf8e723e */ /* 0x000fe200000010ff */
[C---:B------:R-:W-:Y:S02]  /*a820*/  FMUL.FTZ R118, R181.reuse, R118 ;  /* 0x00000076b5767220 */ /* 0x040fe40000410000 */
[----:B------:R-:W-:Y:S01]  /*a830*/  FMUL.FTZ R119, R181, R119 ;  /* 0x00000077b5777220 */ /* 0x000fe20000410000 */
[----:B------:R-:W-:Y:S01]  /*a840*/  MUFU.EX2 R203, R203 ;  /* 0x000000cb00cb7308 */ /* 0x000fe20000000800 */
[----:B------:R-:W-:Y:S01]  /*a850*/  FMUL.FTZ R120, R180, R120 ;  /* 0x00000078b4787220 */ /* 0x000fe20000410000 */
[-C--:B------:R-:W-:Y:S01]  /*a860*/  HMMA.16816.F32.BF16 R84, R188, R132.reuse, R84 ;  /* 0x00000084bc54723c */ /* 0x080fe20000041854 */
[----:B-1----:R-:W-:Y:S01]  /*a870*/  F2FP.BF16.PACK_AB R141, R170, R165 ;  /* 0x000000a5aa8d723e */ /* 0x002fe200000010ff */
[--C-:B------:R-:W-:Y:S02]  /*a880*/  FFMA.FTZ R2, R224, c[0x0][0x2d0], -R208.reuse ;  /* 0x0000b400e0027a23 */ /* 0x100fe400000108d0 */
[--C-:B------:R-:W-:Y:S02]  /*a890*/  FFMA.FTZ R224, R215, c[0x0][0x2d0], -R208.reuse ;  /* 0x0000b400d7e07a23 */ /* 0x100fe400000108d0 */
[C---:B------:R-:W-:Y:S02]  /*a8a0*/  FMUL.FTZ R121, R180.reuse, R121 ;  /* 0x00000079b4797220 */ /* 0x040fe40000410000 */
[----:B------:R1:W-:Y:S01]  /*a8b0*/  MUFU.EX2 R173, R2 ;  /* 0x0000000200ad7308 */ /* 0x0003e20000000800 */
[C---:B------:R-:W-:Y:S03]  /*a8c0*/  HMMA.16816.F32.BF16 R88, R192.reuse, R132, R88 ;  /* 0x00000084c058723c */ /* 0x040fe60000041858 */
[C---:B------:R-:W-:Y:S02]  /*a8d0*/  FMUL.FTZ R124, R180.reuse, R124 ;  /* 0x0000007cb47c7220 */ /* 0x040fe40000410000 */
[C---:B------:R-:W-:Y:S02]  /*a8e0*/  FMUL.FTZ R125, R180.reuse, R125 ;  /* 0x0000007db47d7220 */ /* 0x040fe40000410000 */
[----:B------:R-:W-:Y:S01]  /*a8f0*/  IMAD.MOV.U32 R206, RZ, RZ, R205 ;  /* 0x000000ffffce7224 */ /* 0x000fe200078e00cd */
[-C--:B------:R-:W-:Y:S01]  /*a900*/  HMMA.16816.F32.BF16 R92, R192, R134.reuse, R92 ;  /* 0x00000086c05c723c */ /* 0x080fe2000004185c */
[C---:B------:R-:W-:Y:S01]  /*a910*/  FMUL.FTZ R130, R181.reuse, R130 ;  /* 0x00000082b5827220 */ /* 0x040fe20000410000 */
[----:B------:R-:W-:Y:S02]  /*a920*/  MUFU.EX2 R224, R224 ;  /* 0x000000e000e07308 */ /* 0x000fe40000000800 */
[----:B------:R-:W-:Y:S04]  /*a930*/  FMUL.FTZ R131, R181, R131 ;  /* 0x00000083b5837220 */ /* 0x000fe80000410000 */
[C---:B------:R-:W-:Y:S01]  /*a940*/  HMMA.16816.F32.BF16 R96, R188.reuse, R134, R96 ;  /* 0x00000086bc60723c */ /* 0x040fe20000041860 */
[----:B------:R-:W2:Y:S03]  /*a950*/  LDSM.16.MT88.4 R132, [R240+0x2100] ;  /* 0x00210000f084783b */ /* 0x000ea60000004200 */
[--C-:B-1----:R-:W-:Y:S05]  /*a960*/  FFMA.FTZ R2, R223, c[0x0][0x2d0], -R208.reuse ;  /* 0x0000b400df027a23 */ /* 0x102fea00000108d0 */
[----:B------:R-:W-:Y:S01]  /*a970*/  LDSM.16.MT88.4 R220, [R240+0x3900] ;  /* 0x00390000f0dc783b */ /* 0x000fe20000004200 */
[----:B------:R-:W1:Y:S02]  /*a980*/  MUFU.EX2 R205, R2 ;  /* 0x0000000200cd7308 */ /* 0x000e640000000800 */
[----:B------:R-:W-:Y:S08]  /*a990*/  FFMA.FTZ R208, R183, c[0x0][0x2d0], -R208 ;  /* 0x0000b400b7d07a23 */ /* 0x000ff000000108d0 */
[----:B------:R2:W2:Y:S02]  /*a9a0*/  MUFU.EX2 R183, R241 ;  /* 0x000000f100b77308 */ /* 0x0004a40000000800 */
[----:B--2---:R-:W-:Y:S02]  /*a9b0*/  FFMA.FTZ R181, R181, R158, R211 ;  /* 0x0000009eb5b57223 */ /* 0x004fe400000100d3 */
[----:B------:R-:W-:Y:S02]  /*a9c0*/  IMAD.MOV.U32 R158, RZ, RZ, R154 ;  /* 0x000000ffff9e7224 */ /* 0x000fe400078e009a */
[----:B------:R-:W-:Y:S01]  /*a9d0*/  IMAD.MOV.U32 R154, RZ, RZ, R140 ;  /* 0x000000ffff9a7224 */ /* 0x000fe200078e008c */
[----:B------:R-:W-:Y:S01]  /*a9e0*/  F2FP.BF16.PACK_AB R140, R229, R166 ;  /* 0x000000a6e58c723e */ /* 0x000fe200000010ff */
[----:B------:R-:W-:Y:S01]  /*a9f0*/  FADD.FTZ R181, R213, R181 ;  /* 0x000000b5d5b57221 */ /* 0x000fe20000010000 */
[----:B-1----:R-:W-:Y:S01]  /*aa00*/  F2FP.BF16.PACK_AB R143, R205, R173 ;  /* 0x000000adcd8f723e */ /* 0x002fe200000010ff */
[-C--:B------:R-:W-:Y:S01]  /*aa10*/  HMMA.16816.F32.BF16 R100, R188, R132.reuse, R100 ;  /* 0x00000084bc64723c */ /* 0x080fe20000041864 */
[----:B------:R1:W5:Y:S07]  /*aa20*/  LDL.LU R241, [R1+0x60] ;  /* 0x0000600001f17983 */ /* 0x00036e0000300800 */
[C---:B------:R-:W-:Y:S08]  /*aa30*/  HMMA.16816.F32.BF16 R104, R192.reuse, R132, R104 ;  /* 0x00000084c068723c */ /* 0x040ff00000041868 */
[-C--:B------:R-:W-:Y:S08]  /*aa40*/  HMMA.16816.F32.BF16 R108, R192, R134.reuse, R108 ;  /* 0x00000086c06c723c */ /* 0x080ff0000004186c */
[C---:B------:R-:W-:Y:S01]  /*aa50*/  HMMA.16816.F32.BF16 R112, R188.reuse, R134, R112 ;  /* 0x00000086bc70723c */ /* 0x040fe20000041870 */
[----:B------:R-:W2:Y:S03]  /*aa60*/  LDSM.16.MT88.4 R132, [R239+0x2100] ;  /* 0x00210000ef84783b */ /* 0x000ea60000004200 */
[----:B---3--:R-:W-:Y:S01]  /*aa70*/  FFMA.FTZ R180, R180, R157, R210 ;  /* 0x0000009db4b47223 */ /* 0x008fe200000100d2 */
[----:B------:R-:W-:Y:S04]  /*aa80*/  MOV R157, R145 ;  /* 0x00000091009d7202 */ /* 0x000fe80000000f00 */
[----:B------:R-:W3:Y:S03]  /*aa90*/  LDSM.16.MT88.4 R144, [R238+0x900] ;  /* 0x00090000ee90783b */ /* 0x000ee60000004200 */
[----:B------:R-:W-:Y:S01]  /*aaa0*/  FADD.FTZ R180, R212, R180 ;  /* 0x000000b4d4b47221 */ /* 0x000fe20000010000 */
[----:B------:R-:W-:Y:S01]  /*aab0*/  F2FP.BF16.PACK_AB R210, R183, R187 ;  /* 0x000000bbb7d2723e */ /* 0x000fe200000010ff */
[----:B----4-:R-:W-:Y:S01]  /*aac0*/  FFMA.FTZ R2, R0, R155, R209 ;  /* 0x0000009b00027223 */ /* 0x010fe200000100d1 */
[----:B------:R-:W-:Y:S01]  /*aad0*/  F2FP.BF16.PACK_AB R209, R224, R225 ;  /* 0x000000e1e0d1723e */ /* 0x000fe200000010ff */
[----:B------:R-:W-:Y:S02]  /*aae0*/  IMAD.MOV.U32 R155, RZ, RZ, R149 ;  /* 0x000000ffff9b7224 */ /* 0x000fe400078e0095 */
[----:B------:R-:W-:Y:S01]  /*aaf0*/  FADD.FTZ R0, R217, R148 ;  /* 0x00000094d9007221 */ /* 0x000fe20000010000 */
[-C--:B--2---:R-:W-:Y:S01]  /*ab00*/  HMMA.16816.F32.BF16 R116, R188, R132.reuse, R116 ;  /* 0x00000084bc74723c */ /* 0x084fe20000041874 */
[----:B------:R-:W2:Y:S01]  /*ab10*/  LDSM.16.MT88.4 R148, [R240+0x900] ;  /* 0x00090000f094783b */ /* 0x000ea20000004200 */
[----:B------:R-:W-:Y:S02]  /*ab20*/  FADD.FTZ R2, R234, R2 ;  /* 0x00000002ea027221 */ /* 0x000fe40000010000 */
[----:B------:R-:W-:Y:S04]  /*ab30*/  MUFU.EX2 R234, R207 ;  /* 0x000000cf00ea7308 */ /* 0x000fe80000000800 */
[C---:B------:R-:W-:Y:S01]  /*ab40*/  HMMA.16816.F32.BF16 R120, R192.reuse, R132, R120 ;  /* 0x00000084c078723c */ /* 0x040fe20000041878 */
[----:B------:R-:W-:Y:S06]  /*ab50*/  LDSM.16.MT88.4 R216, [R238+0x3900] ;  /* 0x00390000eed8783b */ /* 0x000fec0000004200 */
[----:B------:R-:W-:Y:S01]  /*ab60*/  F2FP.BF16.PACK_AB R132, R167, R161 ;  /* 0x000000a1a784723e */ /* 0x000fe200000010ff */
[-C--:B------:R-:W-:Y:S01]  /*ab70*/  HMMA.16816.F32.BF16 R124, R192, R134.reuse, R124 ;  /* 0x00000086c07c723c */ /* 0x080fe2000004187c */
[----:B------:R-:W-:Y:S01]  /*ab80*/  F2FP.BF16.PACK_AB R133, R168, R162 ;  /* 0x000000a2a885723e */ /* 0x000fe200000010ff */
[----:B------:R-:W-:Y:S06]  /*ab90*/  MUFU.EX2 R192, R152 ;  /* 0x0000009800c07308 */ /* 0x000fec0000000800 */
[----:B------:R-:W-:Y:S04]  /*aba0*/  HMMA.16816.F32.BF16 R128, R188, R134, R128 ;  /* 0x00000086bc80723c */ /* 0x000fe80000041880 */
[----:B------:R-:W-:Y:S03]  /*abb0*/  MUFU.EX2 R188, R153 ;  /* 0x0000009900bc7308 */ /* 0x000fe60000000800 */
[----:B------:R-:W-:Y:S02]  /*abc0*/  F2FP.BF16.PACK_AB R134, R172, R169 ;  /* 0x000000a9ac86723e */ /* 0x000fe400000010ff */
[----:B------:R-:W-:Y:S05]  /*abd0*/  F2FP.BF16.PACK_AB R135, R171, R174 ;  /* 0x000000aeab87723e */ /* 0x000fea00000010ff */
[----:B------:R4:W-:Y:S02]  /*abe0*/  MUFU.EX2 R191, R232 ;  /* 0x000000e800bf7308 */ /* 0x0009e40000000800 */
[-C--:B------:R-:W-:Y:S08]  /*abf0*/  HMMA.16816.F32.BF16 R4, R132, R136.reuse, R4 ;  /* 0x000000888404723c */ /* 0x080ff00000041804 */
[C---:B------:R-:W-:Y:S01]  /*ac00*/  HMMA.16816.F32.BF16 R8, R140.reuse, R136, R8 ;  /* 0x000000888c08723c */ /* 0x040fe20000041808 */
[----:B------:R1:W-:Y:S07]  /*ac10*/  MUFU.EX2 R189, R157 ;  /* 0x0000009d00bd7308 */ /* 0x0003ee0000000800 */
[-C--:B------:R-:W-:Y:S03]  /*ac20*/  HMMA.16816.F32.BF16 R12, R140, R138.reuse, R12 ;  /* 0x0000008a8c0c723c */ /* 0x080fe6000004180c */
[----:B------:R2:W-:Y:S01]  /*ac30*/  MUFU.EX2 R190, R235 ;  /* 0x000000eb00be7308 */ /* 0x0005e20000000800 */
[----:B----4-:R-:W-:Y:S01]  /*ac40*/  MOV R232, R159 ;  /* 0x0000009f00e87202 */ /* 0x010fe20000000f00 */
[----:B------:R-:W-:Y:S03]  /*ac50*/  IMAD.MOV.U32 R159, RZ, RZ, R200 ;  /* 0x000000ffff9f7224 */ /* 0x000fe600078e00c8 */
[C---:B------:R-:W-:Y:S01]  /*ac60*/  HMMA.16816.F32.BF16 R16, R132.reuse, R138, R16 ;  /* 0x0000008a8410723c */ /* 0x040fe20000041810 */
[----:B------:R-:W4:Y:S03]  /*ac70*/  LDSM.16.MT88.4 R136, [R239+0x900] ;  /* 0x00090000ef88783b */ /* 0x000f260000004200 */
[----:B------:R-:W-:Y:S01]  /*ac80*/  FADD.FTZ R0, R232, R0 ;  /* 0x00000000e8007221 */ /* 0x000fe20000010000 */
[----:B------:R-:W4:Y:S03]  /*ac90*/  MUFU.EX2 R193, R179 ;  /* 0x000000b300c17308 */ /* 0x000f260000000800 */
[-C--:B---3--:R-:W-:Y:S01]  /*aca0*/  HMMA.16816.F32.BF16 R20, R132, R144.reuse, R20 ;  /* 0x000000908414723c */ /* 0x088fe20000041814 */
[----:B-1----:R-:W-:Y:S03]  /*acb0*/  MOV R157, R177 ;  /* 0x000000b1009d7202 */ /* 0x002fe60000000f00 */
[----:B------:R-:W-:Y:S03]  /*acc0*/  IMAD.MOV.U32 R177, RZ, RZ, R176 ;  /* 0x000000ffffb17224 */ /* 0x000fe600078e00b0 */
[----:B------:R1:W-:Y:S01]  /*acd0*/  MUFU.EX2 R179, R154 ;  /* 0x0000009a00b37308 */ /* 0x0003e20000000800 */
[C---:B------:R-:W-:Y:S01]  /*ace0*/  HMMA.16816.F32.BF16 R24, R140.reuse, R144, R24 ;  /* 0x000000908c18723c */ /* 0x040fe20000041818 */
[----:B--2---:R-:W-:Y:S03]  /*acf0*/  MOV R235, R158 ;  /* 0x0000009e00eb7202 */ /* 0x004fe60000000f00 */
[----:B------:R-:W-:Y:S04]  /*ad00*/  MOV R158, R155 ;  /* 0x0000009b009e7202 */ /* 0x000fe80000000f00 */
[-C--:B------:R-:W-:Y:S01]  /*ad10*/  HMMA.16816.F32.BF16 R28, R140, R146.reuse, R28 ;  /* 0x000000928c1c723c */ /* 0x080fe2000004181c */
[----:B------:R-:W-:Y:S07]  /*ad20*/  MUFU.EX2 R176, R156 ;  /* 0x0000009c00b07308 */ /* 0x000fee0000000800 */
[C---:B------:R-:W-:Y:S01]  /*ad30*/  HMMA.16816.F32.BF16 R32, R132.reuse, R146, R32 ;  /* 0x000000928420723c */ /* 0x040fe20000041820 */
[----:B------:R-:W2:Y:S02]  /*ad40*/  LDSM.16.MT88.4 R144, [R237+0x2900] ;  /* 0x00290000ed90783b */ /* 0x000ea40000004200 */
[----:B------:R-:W-:Y:S05]  /*ad50*/  MUFU.EX2 R177, R177 ;  /* 0x000000b100b17308 */ /* 0x000fea0000000800 */
[-C--:B------:R-:W-:Y:S01]  /*ad60*/  HMMA.16816.F32.BF16 R36, R132, R148.reuse, R36 ;  /* 0x000000948424723c */ /* 0x080fe20000041824 */
[----:B-1----:R-:W-:Y:S04]  /*ad70*/  LDSM.16.MT88.4 R152, [R238+0x1100] ;  /* 0x00110000ee98783b */ /* 0x002fe80000004200 */
[----:B------:R-:W-:Y:S03]  /*ad80*/  MUFU.EX2 R195, R230 ;  /* 0x000000e600c37308 */ /* 0x000fe60000000800 */
[C---:B------:R-:W-:Y:S07]  /*ad90*/  HMMA.16816.F32.BF16 R40, R140.reuse, R148, R40 ;  /* 0x000000948c28723c */ /* 0x040fee0000041828 */
[----:B------:R-:W-:Y:S01]  /*ada0*/  MUFU.EX2 R230, R197 ;  /* 0x000000c500e67308 */ /* 0x000fe20000000800 */
[-C--:B------:R-:W-:Y:S08]  /*adb0*/  HMMA.16816.F32.BF16 R44, R140, R150.reuse, R44 ;  /* 0x000000968c2c723c */ /* 0x080ff0000004182c */
[C---:B------:R-:W-:Y:S01]  /*adc0*/  HMMA.16816.F32.BF16 R48, R132.reuse, R150, R48 ;  /* 0x000000968430723c */ /* 0x040fe20000041830 */
[----:B------:R-:W1:Y:S01]  /*add0*/  LDSM.16.MT88.4 R148, [R238+0x2900] ;  /* 0x00290000ee94783b */ /* 0x000e620000004200 */
[----:B------:R-:W-:Y:S06]  /*ade0*/  MUFU.EX2 R194, R231 ;  /* 0x000000e700c27308 */ /* 0x000fec0000000800 */
[-C--:B----4-:R-:W-:Y:S04]  /*adf0*/  HMMA.16816.F32.BF16 R52, R132, R136.reuse, R52 ;  /* 0x000000888434723c */ /* 0x090fe80000041834 */
[----:B------:R-:W-:Y:S04]  /*ae00*/  MUFU.EX2 R231, R206 ;  /* 0x000000ce00e77308 */ /* 0x000fe80000000800 */
[C---:B------:R-:W-:Y:S06]  /*ae10*/  HMMA.16816.F32.BF16 R56, R140.reuse, R136, R56 ;  /* 0x000000888c38723c */ /* 0x040fec0000041838 */
[----:B------:R3:W4:Y:S02]  /*ae20*/  MUFU.EX2 R200, R3 ;  /* 0x0000000300c87308 */ /* 0x0007240000000800 */
[-C--:B------:R-:W-:Y:S08]  /*ae30*/  HMMA.16816.F32.BF16 R60, R140, R138.reuse, R60 ;  /* 0x0000008a8c3c723c */ /* 0x080ff0000004183c */
[C---:B------:R-:W-:Y:S01]  /*ae40*/  HMMA.16816.F32.BF16 R64, R132.reuse, R138, R64 ;  /* 0x0000008a8440723c */ /* 0x040fe20000041840 */
[----:B------:R-:W4:Y:S07]  /*ae50*/  LDSM.16.MT88.4 R136, [R240+0x2900] ;  /* 0x00290000f088783b */ /* 0x000f2e0000004200 */
[-C--:B--2---:R-:W-:Y:S01]  /*ae60*/  HMMA.16816.F32.BF16 R68, R132, R144.reuse, R68 ;  /* 0x000000908444723c */ /* 0x084fe20000041844 */
[----:B---3--:R-:W-:Y:S03]  /*ae70*/  FADD.FTZ R3, R198, R180 ;  /* 0x000000b4c6037221 */ /* 0x008fe60000010000 */
[----:B------:R-:W-:Y:S04]  /*ae80*/  MOV R198, R160 ;  /* 0x000000a000c67202 */ /* 0x000fe80000000f00 */
[C---:B------:R-:W-:Y:S01]  /*ae90*/  HMMA.16816.F32.BF16 R72, R140.reuse, R144, R72 ;  /* 0x000000908c48723c */ /* 0x040fe20000041848 */
[----:B------:R-:W-:Y:S01]  /*aea0*/  FADD.FTZ R160, R233, R2 ;  /* 0x00000002e9a07221 */ /* 0x000fe20000010000 */
[----:B------:R2:W-:Y:S02]  /*aeb0*/  MUFU.EX2 R180, R208 ;  /* 0x000000d000b47308 */ /* 0x0005e40000000800 */
[----:B------:R-:W-:Y:S02]  /*aec0*/  FADD.FTZ R2, R159, R0 ;  /* 0x000000009f027221 */ /* 0x000fe40000010000 */
[----:B------:R-:W-:Y:S02]  /*aed0*/  FADD.FTZ R164, R164, R3 ;  /* 0x00000003a4a47221 */ /* 0x000fe40000010000 */
[-C--:B------:R-:W-:Y:S01]  /*aee0*/  HMMA.16816.F32.BF16 R76, R140, R146.reuse, R76 ;  /* 0x000000928c4c723c */ /* 0x080fe2000004184c */
[----:B------:R-:W-:Y:S02]  /*aef0*/  FADD.FTZ R3, R236, R160 ;  /* 0x000000a0ec037221 */ /* 0x000fe40000010000 */
[----:B------:R3:W5:Y:S01]  /*af00*/  LDL.LU R236, [R1+0x5c] ;  /* 0x00005c0001ec7983 */ /* 0x0007620000300800 */
[----:B------:R-:W-:Y:S01]  /*af10*/  MUFU.EX2 R233, R199 ;  /* 0x000000c700e97308 */ /* 0x000fe20000000800 */
[----:B------:R-:W-:Y:S02]  /*af20*/  FADD.FTZ R2, R161, R2 ;  /* 0x00000002a1027221 */ /* 0x000fe40000010000 */
[----:B------:R-:W-:Y:S01]  /*af30*/  FADD.FTZ R3, R165, R3 ;  /* 0x00000003a5037221 */ /* 0x000fe20000010000 */
[C---:B------:R-:W-:Y:S01]  /*af40*/  HMMA.16816.F32.BF16 R80, R132.reuse, R146, R80 ;  /* 0x000000928450723c */ /* 0x040fe20000041850 */
[----:B------:R-:W3:Y:S03]  /*af50*/  LDSM.16.MT88.4 R144, [R239+0x2900] ;  /* 0x00290000ef90783b */ /* 0x000ee60000004200 */
[----:B------:R-:W-:Y:S02]  /*af60*/  FADD.FTZ R2, R167, R2 ;  /* 0x00000002a7027221 */ /* 0x000fe40000010000 */
[----:B------:R4:W-:Y:S02]  /*af70*/  MUFU.EX2 R232, R198 ;  /* 0x000000c600e87308 */ /* 0x0009e40000000800 */
[-C--:B-1----:R-:W-:Y:S01]  /*af80*/  HMMA.16816.F32.BF16 R84, R132, R148.reuse, R84 ;  /* 0x000000948454723c */ /* 0x082fe20000041854 */
[----:B--2---:R-:W-:Y:S07]  /*af90*/  F2FP.BF16.PACK_AB R208, R226, R227 ;  /* 0x000000e3e2d0723e */ /* 0x004fee00000010ff */
[C---:B------:R-:W-:Y:S08]  /*afa0*/  HMMA.16816.F32.BF16 R88, R140.reuse, R148, R88 ;  /* 0x000000948c58723c */ /* 0x040ff00000041858 */
[-C--:B------:R-:W-:Y:S01]  /*afb0*/  HMMA.16816.F32.BF16 R92, R140, R150.reuse, R92 ;  /* 0x000000968c5c723c */ /* 0x080fe2000004185c */
[----:B----4-:R-:W-:Y:S07]  /*afc0*/  LDSM.16.MT88.4 R196, [R237+0x1900] ;  /* 0x00190000edc4783b */ /* 0x010fee0000004200 */
[C---:B------:R-:W-:Y:S01]  /*afd0*/  HMMA.16816.F32.BF16 R96, R132.reuse, R150, R96 ;  /* 0x000000968460723c */ /* 0x040fe20000041860 */
[----:B------:R-:W1:Y:S07]  /*afe0*/  LDSM.16.MT88.4 R148, [R237+0x1100] ;  /* 0x00110000ed94783b */ /* 0x000e6e0000004200 */
[-C--:B------:R-:W-:Y:S08]  /*aff0*/  HMMA.16816.F32.BF16 R100, R132, R136.reuse, R100 ;  /* 0x000000888464723c */ /* 0x080ff00000041864 */
[C---:B------:R-:W-:Y:S07]  /*b000*/  HMMA.16816.F32.BF16 R104, R140.reuse, R136, R104 ;  /* 0x000000888c68723c */ /* 0x040fee0000041868 */
[----:B------:R-:W-:Y:S01]  /*b010*/  FADD.FTZ R136, R235, R181 ;  /* 0x000000b5eb887221 */ /* 0x000fe20000010000 */
[-C--:B------:R-:W-:Y:S01]  /*b020*/  HMMA.16816.F32.BF16 R108, R140, R138.reuse, R108 ;  /* 0x0000008a8c6c723c */ /* 0x080fe2000004186c */
[----:B------:R2:W-:Y:S03]  /*b030*/  MUFU.EX2 R235, R157 ;  /* 0x0000009d00eb7308 */ /* 0x0005e60000000800 */
[----:B------:R-:W-:Y:S01]  /*b040*/  FADD.FTZ R0, R158, R136 ;  /* 0x000000889e007221 */ /* 0x000fe20000010000 */
[----:B------:R-:W-:Y:S02]  /*b050*/  F2FP.BF16.PACK_AB R136, R193, R201 ;  /* 0x000000c9c188723e */ /* 0x000fe400000010ff */
[----:B------:R-:W-:Y:S01]  /*b060*/  F2FP.BF16.PACK_AB R137, R192, R200 ;  /* 0x000000c8c089723e */ /* 0x000fe200000010ff */
[C---:B------:R-:W-:Y:S01]  /*b070*/  HMMA.16816.F32.BF16 R112, R132.reuse, R138, R112 ;  /* 0x0000008a8470723c */ /* 0x040fe20000041870 */
[----:B------:R-:W-:Y:S02]  /*b080*/  FADD.FTZ R0, R162, R0 ;  /* 0x00000000a2007221 */ /* 0x000fe40000010000 */
[----:B------:R-:W4:Y:S02]  /*b090*/  MUFU.EX2 R181, R214 ;  /* 0x000000d600b57308 */ /* 0x000f240000000800 */
[----:B------:R-:W-:Y:S02]  /*b0a0*/  FADD.FTZ R0, R168, R0 ;  /* 0x00000000a8007221 */ /* 0x000fe40000010000 */
[----:B------:R-:W-:Y:S01]  /*b0b0*/  F2FP.BF16.PACK_AB R138, R179, R189 ;  /* 0x000000bdb38a723e */ /* 0x000fe200000010ff */
[-C--:B---3--:R-:W-:Y:S01]  /*b0c0*/  HMMA.16816.F32.BF16 R116, R132, R144.reuse, R116 ;  /* 0x000000908474723c */ /* 0x088fe20000041874 */
[----:B------:R-:W-:Y:S07]  /*b0d0*/  F2FP.BF16.PACK_AB R139, R176, R188 ;  /* 0x000000bcb08b723e */ /* 0x000fee00000010ff */
[C---:B------:R-:W-:Y:S01]  /*b0e0*/  HMMA.16816.F32.BF16 R120, R140.reuse, R144, R120 ;  /* 0x000000908c78723c */ /* 0x040fe20000041878 */
[----:B--2---:R-:W-:Y:S07]  /*b0f0*/  LDSM.16.MT88.4 R156, [R238+0x3100] ;  /* 0x00310000ee9c783b */ /* 0x004fee0000004200 */
[-C--:B------:R-:W-:Y:S01]  /*b100*/  HMMA.16816.F32.BF16 R124, R140, R146.reuse, R124 ;  /* 0x000000928c7c723c */ /* 0x080fe2000004187c */
[----:B------:R-:W2:Y:S03]  /*b110*/  LDSM.16.MT88.4 R140, [R240+0x1100] ;  /* 0x00110000f08c783b */ /* 0x000ea60000004200 */
[----:B----4-:R-:W-:Y:S04]  /*b120*/  F2FP.BF16.PACK_AB R211, R180, R181 ;  /* 0x000000b5b4d3723e */ /* 0x010fe800000010ff */
[----:B------:R-:W-:Y:S01]  /*b130*/  HMMA.16816.F32.BF16 R128, R132, R146, R128 ;  /* 0x000000928480723c */ /* 0x000fe20000041880 */
[----:B------:R-:W3:Y:S06]  /*b140*/  LDSM.16.MT88.4 R144, [R239+0x1100] ;  /* 0x00110000ef90783b */ /* 0x000eec0000004200 */
[----:B------:R-:W-:Y:S02]  /*b150*/  F2FP.BF16.PACK_AB R134, R163, R191 ;  /* 0x000000bfa386723e */ /* 0x000fe400000010ff */
[----:B------:R-:W-:Y:S01]  /*b160*/  F2FP.BF16.PACK_AB R135, R178, R190 ;  /* 0x000000beb287723e */ /* 0x000fe200000010ff */
[----:B------:R-:W-:Y:S02]  /*b170*/  LDSM.16.MT88.4 R212, [R237+0x3900] ;  /* 0x00390000edd4783b */ /* 0x000fe40000004200 */
[----:B------:R-:W-:Y:S02]  /*b180*/  F2FP.BF16.PACK_AB R132, R195, R203 ;  /* 0x000000cbc384723e */ /* 0x000fe400000010ff */
[-C--:B------:R-:W-:Y:S07]  /*b190*/  F2FP.BF16.PACK_AB R133, R194, R202.reuse ;  /* 0x000000cac285723e */ /* 0x080fee00000010ff */
        /* <DEDUP_REMOVED lines=22> */
[----:B------:R-:W-:Y:S01]  /*b300*/  MOV R149, R205 ;  /* 0x000000cd00957202 */ /* 0x000fe20000000f00 */
[-C--:B------:R-:W-:Y:S01]  /*b310*/  HMMA.16816.F32.BF16 R76, R136, R150.reuse, R76 ;  /* 0x00000096884c723c */ /* 0x080fe2000004184c */
[----:B------:R-:W-:Y:S07]  /*b320*/  IMAD.MOV.U32 R148, RZ, RZ, R204 ;  /* 0x000000ffff947224 */ /* 0x000fee00078e00cc */
[C---:B------:R-:W-:Y:S07]  /*b330*/  HMMA.16816.F32.BF16 R80, R132.reuse, R150, R80 ;  /* 0x000000968450723c */ /* 0x040fee0000041850 */
[----:B------:R-:W-:Y:S01]  /*b340*/  MOV R151, R203 ;  /* 0x000000cb00977202 */ /* 0x000fe20000000f00 */
[-C--:B------:R-:W-:Y:S01]  /*b350*/  HMMA.16816.F32.BF16 R84, R132, R156.reuse, R84 ;  /* 0x0000009c8454723c */ /* 0x080fe20000041854 */
[----:B------:R-:W-:Y:S07]  /*b360*/  MOV R150, R202 ;  /* 0x000000ca00967202 */ /* 0x000fee0000000f00 */
[C---:B------:R-:W-:Y:S07]  /*b370*/  HMMA.16816.F32.BF16 R88, R136.reuse, R156, R88 ;  /* 0x0000009c8858723c */ /* 0x040fee0000041858 */
[----:B------:R-:W-:Y:S01]  /*b380*/  IMAD.MOV.U32 R157, RZ, RZ, R201 ;  /* 0x000000ffff9d7224 */ /* 0x000fe200078e00c9 */
[-C--:B------:R-:W-:Y:S01]  /*b390*/  HMMA.16816.F32.BF16 R92, R136, R158.reuse, R92 ;  /* 0x0000009e885c723c */ /* 0x080fe2000004185c */
[----:B------:R-:W-:Y:S07]  /*b3a0*/  MOV R156, R200 ;  /* 0x000000c8009c7202 */ /* 0x000fee0000000f00 */
[C---:B------:R-:W-:Y:S07]  /*b3b0*/  HMMA.16816.F32.BF16 R96, R132.reuse, R158, R96 ;  /* 0x0000009e8460723c */ /* 0x040fee0000041860 */
[----:B------:R-:W-:Y:S01]  /*b3c0*/  MOV R159, R195 ;  /* 0x000000c3009f7202 */ /* 0x000fe20000000f00 */
[-C--:B----4-:R-:W-:Y:S01]  /*b3d0*/  HMMA.16816.F32.BF16 R100, R132, R152.reuse, R100 ;  /* 0x000000988464723c */ /* 0x090fe20000041864 */
[----:B------:R-:W-:Y:S07]  /*b3e0*/  IMAD.MOV.U32 R158, RZ, RZ, R194 ;  /* 0x000000ffff9e7224 */ /* 0x000fee00078e00c2 */
[C---:B------:R-:W-:Y:S07]  /*b3f0*/  HMMA.16816.F32.BF16 R104, R136.reuse, R152, R104 ;  /* 0x000000988868723c */ /* 0x040fee0000041868 */
[----:B------:R-:W-:Y:S01]  /*b400*/  MOV R153, R193 ;  /* 0x000000c100997202 */ /* 0x000fe20000000f00 */
[-C--:B------:R-:W-:Y:S01]  /*b410*/  HMMA.16816.F32.BF16 R108, R136, R154.reuse, R108 ;  /* 0x0000009a886c723c */ /* 0x080fe2000004186c */
[----:B------:R-:W-:Y:S07]  /*b420*/  MOV R152, R192 ;  /* 0x000000c000987202 */ /* 0x000fee0000000f00 */
[C---:B------:R-:W-:Y:S07]  /*b430*/  HMMA.16816.F32.BF16 R112, R132.reuse, R154, R112 ;  /* 0x0000009a8470723c */ /* 0x040fee0000041870 */
[----:B------:R-:W-:Y:S01]  /*b440*/  IMAD.MOV.U32 R155, RZ, RZ, R191 ;  /* 0x000000ffff9b7224 */ /* 0x000fe200078e00bf */
[-C--:B--2---:R-:W-:Y:S01]  /*b450*/  HMMA.16816.F32.BF16 R116, R132, R140.reuse, R116 ;  /* 0x0000008c8474723c */ /* 0x084fe20000041874 */
[----:B------:R-:W-:Y:S03]  /*b460*/  F2FP.BF16.PACK_AB R191, R228, R230 ;  /* 0x000000e6e4bf723e */ /* 0x000fe600000010ff */
[----:B------:R-:W-:Y:S02]  /*b470*/  MOV R154, R190 ;  /* 0x000000be009a7202 */ /* 0x000fe40000000f00 */
[----:B------:R-:W-:Y:S02]  /*b480*/  F2FP.BF16.PACK_AB R190, R231, R234 ;  /* 0x000000eae7be723e */ /* 0x000fe400000010ff */
[C---:B------:R-:W-:Y:S07]  /*b490*/  HMMA.16816.F32.BF16 R120, R136.reuse, R140, R120 ;  /* 0x0000008c8878723c */ /* 0x040fee0000041878 */
[----:B------:R-:W-:Y:S01]  /*b4a0*/  MOV R141, R189 ;  /* 0x000000bd008d7202 */ /* 0x000fe20000000f00 */
[-C--:B------:R-:W-:Y:S01]  /*b4b0*/  HMMA.16816.F32.BF16 R124, R136, R142.reuse, R124 ;  /* 0x0000008e887c723c */ /* 0x080fe2000004187c */
[----:B------:R-:W-:Y:S03]  /*b4c0*/  F2FP.BF16.PACK_AB R189, R232, R233 ;  /* 0x000000e9e8bd723e */ /* 0x000fe600000010ff */
[----:B------:R-:W-:Y:S03]  /*b4d0*/  IMAD.MOV.U32 R140, RZ, RZ, R188 ;  /* 0x000000ffff8c7224 */ /* 0x000fe600078e00bc */
[----:B------:R-:W-:Y:S01]  /*b4e0*/  FADD.FTZ R136, R166, R164 ;  /* 0x000000a4a6887221 */ /* 0x000fe20000010000 */
[----:B------:R-:W-:Y:S01]  /*b4f0*/  HMMA.16816.F32.BF16 R128, R132, R142, R128 ;  /* 0x0000008e8480723c */ /* 0x000fe20000041880 */
[----:B------:R-:W-:Y:S03]  /*b500*/  MOV R166, R177 ;  /* 0x000000b100a67202 */ /* 0x000fe60000000f00 */
[----:B------:R-:W-:Y:S01]  /*b510*/  IMAD.MOV.U32 R139, RZ, RZ, R163 ;  /* 0x000000ffff8b7224 */ /* 0x000fe200078e00a3 */
[----:B------:R-:W-:Y:S01]  /*b520*/  F2FP.BF16.PACK_AB R188, R235, R166 ;  /* 0x000000a6ebbc723e */ /* 0x000fe200000010ff */
[----:B------:R-:W1:Y:S01]  /*b530*/  LDSM.16.MT88.4 R160, [R240+0x1900] ;  /* 0x00190000f0a0783b */ /* 0x000e620000004200 */
[----:B------:R-:W-:Y:S01]  /*b540*/  MOV R138, R178 ;  /* 0x000000b2008a7202 */ /* 0x000fe20000000f00 */
[----:B------:R-:W-:Y:S01]  /*b550*/  FADD.FTZ R229, R229, R136 ;  /* 0x00000088e5e57221 */ /* 0x000fe20000010000 */
[----:B------:R-:W-:Y:S03]  /*b560*/  MOV R137, R179 ;  /* 0x000000b300897202 */ /* 0x000fe60000000f00 */
[-C--:B------:R-:W-:Y:S01]  /*b570*/  HMMA.16816.F32.BF16 R192, R188, R196.reuse, R4 ;  /* 0x000000c4bcc0723c */ /* 0x080fe20000041804 */
[----:B------:R-:W-:Y:S01]  /*b580*/  MOV R164, R176 ;  /* 0x000000b000a47202 */ /* 0x000fe20000000f00 */
[----:B------:R-:W-:Y:S06]  /*b590*/  LDSM.16.MT88.4 R4, [R239+0x3900] ;  /* 0x00390000ef04783b */ /* 0x000fec0000004200 */
[C---:B------:R-:W-:Y:S02]  /*b5a0*/  HMMA.16816.F32.BF16 R200, R208.reuse, R196, R8 ;  /* 0x000000c4d0c8723c */ /* 0x040fe40000041808 */
[----:B------:R-:W2:Y:S05]  /*b5b0*/  LDSM.16.MT88.4 R176, [R239+0x1900] ;  /* 0x00190000efb0783b */ /* 0x000eaa0000004200 */
[----:B------:R-:W-:Y:S01]  /*b5c0*/  MOV R9, R151 ;  /* 0x0000009700097202 */ /* 0x000fe20000000f00 */
[-C--:B------:R-:W-:Y:S01]  /*b5d0*/  HMMA.16816.F32.BF16 R204, R208, R198.reuse, R12 ;  /* 0x000000c6d0cc723c */ /* 0x080fe2000004180c */
[----:B------:R-:W-:Y:S03]  /*b5e0*/  IMAD.MOV.U32 R8, RZ, RZ, R150 ;  /* 0x000000ffff087224 */ /* 0x000fe600078e0096 */
[----:B------:R-:W-:Y:S01]  /*b5f0*/  IMAD.MOV.U32 R10, RZ, RZ, R149 ;  /* 0x000000ffff0a7224 */ /* 0x000fe200078e0095 */
[----:B------:R-:W-:Y:S02]  /*b600*/  MOV R11, R148 ;  /* 0x00000094000b7202 */ /* 0x000fe40000000f00 */
[----:B------:R-:W-:Y:S01]  /*b610*/  MOV R13, R137 ;  /* 0x00000089000d7202 */ /* 0x000fe20000000f00 */
[C---:B------:R-:W-:Y:S01]  /*b620*/  HMMA.16816.F32.BF16 R196, R188.reuse, R198, R16 ;  /* 0x000000c6bcc4723c */ /* 0x040fe20000041810 */
[----:B------:R-:W-:Y:S03]  /*b630*/  IMAD.MOV.U32 R15, RZ, RZ, R166 ;  /* 0x000000ffff0f7224 */ /* 0x000fe600078e00a6 */
[----:B------:R-:W-:Y:S01]  /*b640*/  IMAD.MOV.U32 R12, RZ, RZ, R138 ;  /* 0x000000ffff0c7224 */ /* 0x000fe200078e008a */
[----:B------:R-:W-:Y:S01]  /*b650*/  MOV R14, R164 ;  /* 0x000000a4000e7202 */ /* 0x000fe20000000f00 */
[----:B------:R-:W-:Y:S01]  /*b660*/  FADD.FTZ R11, R11, R229 ;  /* 0x000000e50b0b7221 */ /* 0x000fe20000010000 */
[----:B------:R-:W-:Y:S01]  /*b670*/  MOV R19, R139 ;  /* 0x0000008b00137202 */ /* 0x000fe20000000f00 */
[-C--:B---3--:R-:W-:Y:S01]  /*b680*/  HMMA.16816.F32.BF16 R132, R188, R144.reuse, R20 ;  /* 0x00000090bc84723c */ /* 0x088fe20000041814 */
[----:B------:R-:W-:Y:S03]  /*b690*/  MOV R18, R140 ;  /* 0x0000008c00127202 */ /* 0x000fe60000000f00 */
[----:B------:R-:W-:Y:S01]  /*b6a0*/  IMAD.MOV.U32 R17, RZ, RZ, R141 ;  /* 0x000000ffff117224 */ /* 0x000fe200078e008d */
[----:B------:R-:W-:Y:S02]  /*b6b0*/  MOV R16, R154 ;  /* 0x0000009a00107202 */ /* 0x000fe40000000f00 */
[----:B------:R-:W-:Y:S01]  /*b6c0*/  MOV R23, R155 ;  /* 0x0000009b00177202 */ /* 0x000fe20000000f00 */
[C---:B------:R-:W-:Y:S01]  /*b6d0*/  HMMA.16816.F32.BF16 R136, R208.reuse, R144, R24 ;  /* 0x00000090d088723c */ /* 0x040fe20000041818 */
[----:B------:R-:W-:Y:S03]  /*b6e0*/  IMAD.MOV.U32 R22, RZ, RZ, R152 ;  /* 0x000000ffff167224 */ /* 0x000fe600078e0098 */
[----:B------:R-:W-:Y:S02]  /*b6f0*/  MOV R21, R153 ;  /* 0x0000009900157202 */ /* 0x000fe40000000f00 */
[----:B------:R-:W-:Y:S01]  /*b700*/  MOV R20, R158 ;  /* 0x0000009e00147202 */ /* 0x000fe20000000f00 */
[----:B------:R-:W-:Y:S01]  /*b710*/  IMAD.MOV.U32 R27, RZ, RZ, R159 ;  /* 0x000000ffff1b7224 */ /* 0x000fe200078e009f */
[-C--:B------:R-:W-:Y:S01]  /*b720*/  HMMA.16816.F32.BF16 R140, R208, R146.reuse, R28 ;  /* 0x00000092d08c723c */ /* 0x080fe2000004181c */
[----:B------:R-:W-:Y:S03]  /*b730*/  MOV R26, R156 ;  /* 0x0000009c001a7202 */ /* 0x000fe60000000f00 */
[----:B------:R-:W-:Y:S02]  /*b740*/  MOV R25, R157 ;  /* 0x0000009d00197202 */ /* 0x000fe40000000f00 */
[----:B------:R-:W-:Y:S01]  /*b750*/  MOV R24, R175 ;  /* 0x000000af00187202 */ /* 0x000fe20000000f00 */
[----:B------:R-:W-:Y:S01]  /*b760*/  IMAD.MOV.U32 R29, RZ, RZ, R173 ;  /* 0x000000ffff1d7224 */ /* 0x000fe200078e00ad */
[C---:B------:R-:W-:Y:S01]  /*b770*/  HMMA.16816.F32.BF16 R144, R188.reuse, R146, R32 ;  /* 0x00000092bc90723c */ /* 0x040fe20000041820 */
[----:B------:R-:W-:Y:S03]  /*b780*/  MOV R31, R171 ;  /* 0x000000ab001f7202 */ /* 0x000fe60000000f00 */
[----:B------:R-:W-:Y:S01]  /*b790*/  FADD.FTZ R11, R24, R11 ;  /* 0x0000000b180b7221 */ /* 0x000fe20000010000 */
[----:B------:R-:W-:Y:S02]  /*b7a0*/  MOV R30, R172 ;  /* 0x000000ac001e7202 */ /* 0x000fe40000000f00 */
[----:B------:R-:W-:Y:S01]  /*b7b0*/  IMAD.MOV.U32 R34, RZ, RZ, R170 ;  /* 0x000000ffff227224 */ /* 0x000fe200078e00aa */
[-C--:B-1----:R-:W-:Y:S01]  /*b7c0*/  HMMA.16816.F32.BF16 R148, R188, R160.reuse, R36 ;  /* 0x000000a0bc94723c */ /* 0x082fe20000041824 */
[----:B------:R-:W-:Y:S03]  /*b7d0*/  MOV R35, R169 ;  /* 0x000000a900237202 */ /* 0x000fe60000000f00 */
[----:B------:R-:W-:Y:S01]  /*b7e0*/  FADD.FTZ R3, R34, R3 ;  /* 0x0000000322037221 */ /* 0x000fe20000010000 */
[----:B------:R-:W-:Y:S01]  /*b7f0*/  MOV R28, R174 ;  /* 0x000000ae001c7202 */ /* 0x000fe20000000f00 */
        /* <DEDUP_REMOVED lines=12> */
[-C--:B--2---:R-:W-:Y:S01]  /*b8c0*/  HMMA.16816.F32.BF16 R164, R188, R176.reuse, R52 ;  /* 0x000000b0bca4723c */ /* 0x084fe20000041834 */
        /* <DEDUP_REMOVED lines=46> */
[----:B------:R-:W-:Y:S01]  /*bbb0*/  FADD.FTZ R0, R224, R5 ;  /* 0x00000005e0007221 */ /* 0x000fe20000010000 */
[----:B------:R-:W-:Y:S01]  /*bbc0*/  MOV R187, R184 ;  /* 0x000000b800bb7202 */ /* 0x000fe20000000f00 */
[----:B------:R-:W-:Y:S01]  /*bbd0*/  FADD.FTZ R2, R183, R2 ;  /* 0x00000002b7027221 */ /* 0x000fe20000010000 */
[----:B------:R1:W-:Y:S01]  /*bbe0*/  STL [R1+0x40], R3 ;  /* 0x0000400301007387 */ /* 0x0003e20000100800 */
[----:B------:R-:W-:Y:S02]  /*bbf0*/  FADD.FTZ R0, R181, R0 ;  /* 0x00000000b5007221 */ /* 0x000fe40000010000 */
[----:B------:R-:W-:Y:S01]  /*bc00*/  IMAD.MOV.U32 R181, RZ, RZ, R185 ;  /* 0x000000ffffb57224 */ /* 0x000fe200078e00b9 */
[----:B------:R1:W-:Y:S01]  /*bc10*/  STL [R1+0x14], R2 ;  /* 0x0000140201007387 */ /* 0x0003e20000100800 */
[----:B------:R-:W-:Y:S01]  /*bc20*/  FADD.FTZ R0, R180, R0 ;  /* 0x00000000b4007221 */ /* 0x000fe20000010000 */
[----:B------:R-:W-:Y:S04]  /*bc30*/  MOV R180, R186 ;  /* 0x000000ba00b47202 */ /* 0x000fe80000000f00 */
[----:B------:R1:W-:Y:S01]  /*bc40*/  STL [R1+0x10], R0 ;  /* 0x0000100001007387 */ /* 0x0003e20000100800 */
[----:B------:R-:W-:-:S05]  /*bc50*/  @P0 BRA `(.L_x_3960) ;  /* 0xffffb3b000000947 */ /* 0x000fca000383ffff */
.L_x_3957:
[----:B--2---:R-:W-:-:S13]  /*bc60*/  ISETP.LE.AND P0, PT, RZ, UR10, PT ;  /* 0x0000000aff007c0c */ /* 0x004fda000bf03270 */
[----:B------:R-:W-:Y:S05]  /*bc70*/  @!P0 BRA `(.L_x_3961) ;  /* 0x00003cf000008947 */ /* 0x000fea0003800000 */
[----:B-1----:R-:W2:Y:S01]  /*bc80*/  LDL.LU R2, [R1+0x38] ;  /* 0x0000380001027983 */ /* 0x002ea20000300800 */
        /* <DEDUP_REMOVED lines=10> */
[----:B------:R-:W-:Y:S01]  /*bd30*/  IMAD.SHL.U32 R228, R2, 0x2, RZ ;  /* 0x0000000202e47824 */ /* 0x000fe200078e00ff */
[----:B------:R-:W-:Y:S05]  /*bd40*/  BRA `(.L_x_3962) ;  /* 0x0000040000007947 */ /* 0x000fea0003800000 */
.L_x_3964:
[----:B------:R-:W2:Y:S01]  /*bd50*/  LDL R2, [R1+0x3c] ;  /* 0x00003c0001027983 */ /* 0x000ea20000100800 */
[----:B------:R-:W-:Y:S01]  /*bd60*/  ULEA UR4, UR10, UR11, 0x6 ;  /* 0x0000000b0a047291 */ /* 0x000fe2000f8e303f */
[----:B------:R-:W-:Y:S02]  /*bd70*/  IMAD.MOV.U32 R186, RZ, RZ, RZ ;  /* 0x000000ffffba7224 */ /* 0x000fe400078e00ff */
[----:B------:R-:W3:Y:S03]  /*bd80*/  LDL R211, [R1+0x18] ;  /* 0x0000180001d37983 */ /* 0x000ee60000100800 */
[----:B------:R-:W-:Y:S05]  /*bd90*/  IMAD.U32 R181, RZ, RZ, UR4 ;  /* 0x00000004ffb57e24 */ /* 0x000fea000f8e00ff */
        /* <DEDUP_REMOVED lines=41> */
[----:B-----5:R-:W-:Y:S01]  /*c030*/  IMAD.X R185, R209, 0x1, R231, P0 ;  /* 0x00000001d1b97824 */ /* 0x020fe200000e06e7 */
[----:B------:R3:W-:Y:S01]  /*c040*/  LDGSTS.E.BYPASS.LTC128B.128 [R211+0x6100], [R186.64], !P5 ;  /* 0x06100000bad37fae */ /* 0x0007e2000e901d4e */
[----:B------:R-:W-:Y:S01]  /*c050*/  IADD3 R190, P0, R191, R230, RZ ;  /* 0x000000e6bfbe7210 */ /* 0x000fe20007f1e0ff */
[----:B------:R-:W-:Y:S02]  /*c060*/  IMAD.X R209, R209, 0x1, R229, P1 ;  /* 0x00000001d1d17824 */ /* 0x000fe400008e06e5 */
[----:B------:R4:W-:Y:S04]  /*c070*/  LDGSTS.E.BYPASS.LTC128B.128 [R211+0x4900], [R184.64], !P6 ;  /* 0x04900000b8d37fae */ /* 0x0009e8000f101d4e */
[----:B------:R1:W-:Y:S01]  /*c080*/  LDGSTS.E.BYPASS.LTC128B.128 [R211+0x6900], [R208.64], !P5 ;  /* 0x06900000d0d37fae */ /* 0x0003e2000e901d4e */
[----:B--2---:R-:W-:Y:S01]  /*c090*/  IADD3 R188, P2, R191, R228, RZ ;  /* 0x000000e4bfbc7210 */ /* 0x004fe20007f5e0ff */
[C-C-:B------:R-:W-:Y:S01]  /*c0a0*/  IMAD.X R191, R210.reuse, 0x1, R231.reuse, P0 ;  /* 0x00000001d2bf7824 */ /* 0x140fe200000e06e7 */
[C---:B---3--:R-:W-:Y:S04]  /*c0b0*/  IADD3 R186, P1, R181.reuse, R230, RZ ;  /* 0x000000e6b5ba7210 */ /* 0x048fe80007f3e0ff */
[----:B------:R2:W-:Y:S01]  /*c0c0*/  LDGSTS.E.BYPASS.LTC128B.128 [R211+0x5100], [R190.64], !P6 ;  /* 0x05100000bed37fae */ /* 0x0005e2000f101d4e */
[----:B------:R-:W-:Y:S02]  /*c0d0*/  IADD3.X R189, R210, R229, RZ, P2, !PT ;  /* 0x000000e5d2bd7210 */ /* 0x000fe400017fe4ff */
[----:B----4-:R-:W-:Y:S01]  /*c0e0*/  IADD3 R184, P0, R181, R228, RZ ;  /* 0x000000e4b5b87210 */ /* 0x010fe20007f1e0ff */
[C---:B-1----:R-:W-:Y:S02]  /*c0f0*/  IMAD.X R187, R2.reuse, 0x1, R231, P1 ;  /* 0x0000000102bb7824 */ /* 0x042fe400008e06e7 */
[----:B------:R2:W-:Y:S02]  /*c100*/  LDGSTS.E.BYPASS.LTC128B.128 [R211+0x7100], [R188.64], !P5 ;  /* 0x07100000bcd37fae */ /* 0x0005e4000e901d4e */
[----:B------:R-:W-:Y:S02]  /*c110*/  IMAD.X R185, R2, 0x1, R229, P0 ;  /* 0x0000000102b97824 */ /* 0x000fe400000e06e5 */
[----:B------:R2:W-:Y:S04]  /*c120*/  LDGSTS.E.BYPASS.LTC128B.128 [R211+0x5900], [R186.64], !P6 ;  /* 0x05900000bad37fae */ /* 0x0005e8000f101d4e */
[----:B------:R2:W-:Y:S01]  /*c130*/  LDGSTS.E.BYPASS.LTC128B.128 [R211+0x7900], [R184.64], !P5 ;  /* 0x07900000b8d37fae */ /* 0x0005e2000e901d4e */
[----:B------:R-:W-:-:S05]  /*c140*/  BRA `(.L_x_3963) ;  /* 0x00000eb000007947 */ /* 0x000fca0003800000 */
.L_x_3962:
[----:B------:R-:W2:Y:S01]  /*c150*/  LDL R4, [R1+0x30] ;  /* 0x0000300001047983 */ /* 0x000ea20000100800 */
[----:B------:R-:W-:Y:S04]  /*c160*/  DEPBAR.LE SB0, 0x0 ;  /* 0x000080000000791a */ /* 0x000fe80000000000 */
[----:B------:R-:W-:Y:S01]  /*c170*/  UISETP.GE.AND UP0, UPT, UR10, 0x1, UPT ;  /* 0x000000010a00788c */ /* 0x000fe2000bf06270 */
[----:B------:R-:W3:Y:S06]  /*c180*/  LDL R10, [R1+0x1c] ;  /* 0x00001c00010a7983 */ /* 0x000eec0000100800 */
[----:B------:R-:W4:Y:S06]  /*c190*/  LDL R40, [R1] ;  /* 0x0000000001287983 */ /* 0x000f2c0000100800 */
[----:B------:R-:W3:Y:S06]  /*c1a0*/  LDL R41, [R1+0x4] ;  /* 0x0000040001297983 */ /* 0x000eec0000100800 */
[----:B------:R-:W3:Y:S06]  /*c1b0*/  LDL R28, [R1+0x8] ;  /* 0x00000800011c7983 */ /* 0x000eec0000100800 */
[----:B------:R-:W3:Y:S06]  /*c1c0*/  LDL R55, [R1+0x20] ;  /* 0x0000200001377983 */ /* 0x000eec0000100800 */
[----:B------:R-:W-:Y:S06]  /*c1d0*/  BAR.SYNC.DEFER_BLOCKING 0x0 ;  /* 0x0000000000007b1d */ /* 0x000fec0000010000 */
[----:B-----5:R-:W-:Y:S06]  /*c1e0*/  LDSM.16.M88.4 R64, [R243+0x8100] ;  /* 0x00810000f340783b */ /* 0x020fec0000000200 */
[----:B------:R-:W1:Y:S06]  /*c1f0*/  LDSM.16.M88.4 R16, [R236+0x4100] ;  /* 0x00410000ec10783b */ /* 0x000e6c0000000200 */
[----:B------:R-:W1:Y:S06]  /*c200*/  LDSM.16.M88.4 R60, [R243+0xa100] ;  /* 0x00a10000f33c783b */ /* 0x000e6c0000000200 */
[----:B------:R-:W1:Y:S06]  /*c210*/  LDSM.16.M88.4 R32, [R236+0x4900] ;  /* 0x00490000ec20783b */ /* 0x000e6c0000000200 */
[----:B------:R-:W-:Y:S06]  /*c220*/  LDSM.16.M88.4 R48, [R236+0x5100] ;  /* 0x00510000ec30783b */ /* 0x000fec0000000200 */
[----:B------:R-:W-:Y:S06]  /*c230*/  LDSM.16.M88.4 R184, [R236+0x5900] ;  /* 0x00590000ecb8783b */ /* 0x000fec0000000200 */
[----:B------:R-:W-:Y:S06]  /*c240*/  LDSM.16.M88.4 R188, [R245+0x8100] ;  /* 0x00810000f5bc783b */ /* 0x000fec0000000200 */
[----:B------:R-:W-:Y:S06]  /*c250*/  LDSM.16.M88.4 R208, [R247] ;  /* 0x00000000f7d0783b */ /* 0x000fec0000000200 */
[----:B------:R-:W-:Y:S01]  /*c260*/  LDSM.16.M88.4 R212, [R245+0xa100] ;  /* 0x00a10000f5d4783b */ /* 0x000fe20000000200 */
[----:B--2---:R-:W-:Y:S01]  /*c270*/  SHF.R.S32.HI R2, RZ, 0x1f, R4 ;  /* 0x0000001fff027819 */ /* 0x004fe20000011404 */
[----:B------:R-:W-:Y:S04]  /*c280*/  IMAD.WIDE.U32 R8, R4, c[0x0][0x208], RZ ;  /* 0x0000820004087a25 */ /* 0x000fe800078e00ff */
[----:B------:R-:W-:Y:S04]  /*c290*/  IMAD R2, R2, c[0x0][0x208], RZ ;  /* 0x0000820002027a24 */ /* 0x000fe800078e02ff */
[----:B------:R-:W-:Y:S02]  /*c2a0*/  IMAD R2, R4, c[0x0][0x20c], R2 ;  /* 0x0000830004027a24 */ /* 0x000fe400078e0202 */
[-C--:B-1----:R-:W-:Y:S01]  /*c2b0*/  HMMA.16816.F32.BF16 R4, R64, R16.reuse, RZ ;  /* 0x000000104004723c */ /* 0x082fe200000418ff */
[----:B----4-:R-:W-:Y:S02]  /*c2c0*/  LDSM.16.M88.4 R224, [R40] ;  /* 0x0000000028e0783b */ /* 0x010fe40000000200 */
[----:B------:R-:W-:Y:S01]  /*c2d0*/  IMAD.IADD R9, R9, 0x1, R2 ;  /* 0x0000000109097824 */ /* 0x000fe200078e0202 */
[----:B---3--:R-:W-:Y:S03]  /*c2e0*/  SHF.R.S32.HI R2, RZ, 0x1f, R10 ;  /* 0x0000001fff027819 */ /* 0x008fe6000001140a */
[----:B------:R-:W-:Y:S01]  /*c2f0*/  IMAD.WIDE.U32 R12, R10, c[0x0][0x218], R8 ;  /* 0x000086000a0c7a25 */ /* 0x000fe200078e0008 */
[----:B------:R-:W-:Y:S04]  /*c300*/  LDSM.16.M88.4 R220, [R41] ;  /* 0x0000000029dc783b */ /* 0x000fe80000000200 */
[----:B------:R-:W-:Y:S02]  /*c310*/  IMAD R2, R2, c[0x0][0x218], RZ ;  /* 0x0000860002027a24 */ /* 0x000fe400078e02ff */
[----:B------:R-:W-:Y:S02]  /*c320*/  LDSM.16.M88.4 R216, [R28] ;  /* 0x000000001cd8783b */ /* 0x000fe40000000200 */
[----:B------:R-:W-:Y:S01]  /*c330*/  IMAD R14, R10, c[0x0][0x21c], R2 ;  /* 0x000087000a0e7a24 */ /* 0x000fe200078e0202 */
[----:B------:R-:W-:Y:S01]  /*c340*/  IADD3 R2, P0, R12, UR24, RZ ;  /* 0x000000180c027c10 */ /* 0x000fe2000ff1e0ff */
[C---:B------:R-:W-:Y:S07]  /*c350*/  HMMA.16816.F32.BF16 R8, R60.reuse, R16, RZ ;  /* 0x000000103c08723c */ /* 0x040fee00000418ff */
[----:B------:R-:W-:Y:S02]  /*c360*/  IADD3.X R16, R13, UR8, R14, P0, !PT ;  /* 0x000000080d107c10 */ /* 0x000fe400087fe40e */
[-C--:B------:R-:W-:Y:S03]  /*c370*/  HMMA.16816.F32.BF16 R12, R60, R18.reuse, RZ ;  /* 0x000000123c0c723c */ /* 0x080fe600000418ff */
[C---:B------:R-:W-:Y:S04]  /*c380*/  LEA R36, P0, R2.reuse, c[0x0][0x1f8], 0x1 ;  /* 0x00007e0002247a11 */ /* 0x040fe800078008ff */
[----:B------:R-:W-:Y:S01]  /*c390*/  LEA.HI.X R2, R2, c[0x0][0x1fc], R16, 0x1, P0 ;  /* 0x00007f0002027a11 */ /* 0x000fe200000f0c10 */
[----:B------:R-:W1:Y:S01]  /*c3a0*/  SHFL.IDX PT, R42, R36, RZ, 0x181f ;  /* 0x00181fff242a7589 */ /* 0x000e6200000e0000 */
[C---:B------:R-:W-:Y:S05]  /*c3b0*/  HMMA.16816.F32.BF16 R16, R64.reuse, R18, RZ ;  /* 0x000000124010723c */ /* 0x040fea00000418ff */
[----:B------:R-:W2:Y:S03]  /*c3c0*/  SHFL.IDX PT, R37, R2, RZ, 0x181f ;  /* 0x00181fff02257589 */ /* 0x000ea600000e0000 */
[-C--:B------:R-:W-:Y:S03]  /*c3d0*/  HMMA.16816.F32.BF16 R20, R64, R32.reuse, RZ ;  /* 0x000000204014723c */ /* 0x080fe600000418ff */
[----:B------:R-:W3:Y:S05]  /*c3e0*/  SHFL.IDX PT, R46, R36, 0x1, 0x181f ;  /* 0x00381f00242e7f89 */ /* 0x000eea00000e0000 */
[C---:B------:R-:W-:Y:S01]  /*c3f0*/  HMMA.16816.F32.BF16 R24, R60.reuse, R32, RZ ;  /* 0x000000203c18723c */ /* 0x040fe200000418ff */
[----:B------:R-:W4:Y:S03]  /*c400*/  SHFL.IDX PT, R45, R2, 0x1, 0x181f ;  /* 0x00381f00022d7f89 */ /* 0x000f2600000e0000 */
[C---:B-1----:R-:W-:Y:S04]  /*c410*/  IADD3 R38, P1, R42.reuse, R230, RZ ;  /* 0x000000e62a267210 */ /* 0x042fe80007f3e0ff */
[-C--:B------:R-:W-:Y:S01]  /*c420*/  HMMA.16816.F32.BF16 R28, R60, R34.reuse, RZ ;  /* 0x000000223c1c723c */ /* 0x080fe200000418ff */
[----:B------:R-:W1:Y:S03]  /*c430*/  SHFL.IDX PT, R52, R36, 0x2, 0x181f ;  /* 0x00581f0024347f89 */ /* 0x000e6600000e0000 */
[----:B------:R-:W-:Y:S01]  /*c440*/  IADD3 R42, P0, R42, R228, RZ ;  /* 0x000000e42a2a7210 */ /* 0x000fe20007f1e0ff */
[C---:B--2---:R-:W-:Y:S02]  /*c450*/  IMAD.X R39, R37.reuse, 0x1, R231, P1 ;  /* 0x0000000125277824 */ /* 0x044fe400008e06e7 */
[----:B------:R-:W2:Y:S01]  /*c460*/  SHFL.IDX PT, R53, R2, 0x2, 0x181f ;  /* 0x00581f0002357f89 */ /* 0x000ea200000e0000 */
[C---:B------:R-:W-:Y:S04]  /*c470*/  HMMA.16816.F32.BF16 R32, R64.reuse, R34, RZ ;  /* 0x000000224020723c */ /* 0x040fe800000418ff */
[----:B------:R-:W-:Y:S01]  /*c480*/  IMAD.X R43, R37, 0x1, R229, P0 ;  /* 0x00000001252b7824 */ /* 0x000fe200000e06e5 */
[----:B------:R2:W-:Y:S01]  /*c490*/  LDGSTS.E.BYPASS.LTC128B.128 [R55], [R38.64], !P6 ;  /* 0x0000000026377fae */ /* 0x0005e2000f101d4e */
[C---:B---3--:R-:W-:Y:S02]  /*c4a0*/  IADD3 R40, P0, R46.reuse, R230, RZ ;  /* 0x000000e62e287210 */ /* 0x048fe40007f1e0ff */
[----:B------:R-:W-:Y:S03]  /*c4b0*/  IADD3 R46, P2, R46, R228, RZ ;  /* 0x000000e42e2e7210 */ /* 0x000fe60007f5e0ff */
[----:B------:R3:W-:Y:S01]  /*c4c0*/  LDGSTS.E.BYPASS.LTC128B.128 [R55+0x2000], [R42.64], !P5 ;  /* 0x020000002a377fae */ /* 0x0007e2000e901d4e */
[C---:B----4-:R-:W-:Y:S02]  /*c4d0*/  IMAD.X R41, R45.reuse, 0x1, R231, P0 ;  /* 0x000000012d297824 */ /* 0x050fe400000e06e7 */
[----:B------:R-:W-:Y:S03]  /*c4e0*/  IMAD.X R47, R45, 0x1, R229, P2 ;  /* 0x000000012d2f7824 */ /* 0x000fe600010e06e5 */
[----:B------:R4:W3:Y:S01]  /*c4f0*/  SHFL.IDX PT, R54, R36, 0x3, 0x181f ;  /* 0x00781f0024367f89 */ /* 0x0008e200000e0000 */
[C---:B-1----:R-:W-:Y:S02]  /*c500*/  IADD3 R44, P1, R52.reuse, R230, RZ ;  /* 0x000000e6342c7210 */ /* 0x042fe40007f3e0ff */
[----:B------:R-:W-:Y:S03]  /*c510*/  IADD3 R52, P0, R52, R228, RZ ;  /* 0x000000e434347210 */ /* 0x000fe60007f1e0ff */
[----:B------:R3:W-:Y:S01]  /*c520*/  LDGSTS.E.BYPASS.LTC128B.128 [R55+0x800], [R40.64], !P6 ;  /* 0x0080000028377fae */ /* 0x0007e2000f101d4e */
[C---:B--2---:R-:W-:Y:S02]  /*c530*/  IMAD.X R45, R53.reuse, 0x1, R231, P1 ;  /* 0x00000001352d7824 */ /* 0x044fe400008e06e7 */
[----:B------:R-:W-:Y:S03]  /*c540*/  IMAD.X R53, R53, 0x1, R229, P0 ;  /* 0x0000000135357824 */ /* 0x000fe600000e06e5 */
[----:B------:R1:W-:Y:S06]  /*c550*/  LDGSTS.E.BYPASS.LTC128B.128 [R55+0x2800], [R46.64], !P5 ;  /* 0x028000002e377fae */ /* 0x0003ec000e901d4e */
[----:B------:R1:W-:Y:S01]  /*c560*/  LDGSTS.E.BYPASS.LTC128B.128 [R55+0x1000], [R44.64], !P6 ;  /* 0x010000002c377fae */ /* 0x0003e2000f101d4e */
[-C--:B----4-:R-:W-:Y:S05]  /*c570*/  HMMA.16816.F32.BF16 R36, R64, R48.reuse, RZ ;  /* 0x000000304024723c */ /* 0x090fea00000418ff */
[----:B------:R2:W-:Y:S06]  /*c580*/  LDGSTS.E.BYPASS.LTC128B.128 [R55+0x3000], [R52.64], !P5 ;  /* 0x0300000034377fae */ /* 0x0005ec000e901d4e */
[----:B------:R-:W4:Y:S01]  /*c590*/  SHFL.IDX PT, R2, R2, 0x3, 0x181f ;  /* 0x00781f0002027f89 */ /* 0x000f2200000e0000 */
[C---:B---3--:R-:W-:Y:S07]  /*c5a0*/  HMMA.16816.F32.BF16 R40, R60.reuse, R48, RZ ;  /* 0x000000303c28723c */ /* 0x048fee00000418ff */
[----:B------:R-:W-:Y:S01]  /*c5b0*/  IADD3 R48, P0, R54, R230, RZ ;  /* 0x000000e636307210 */ /* 0x000fe20007f1e0ff */
[-C--:B-1----:R-:W-:Y:S04]  /*c5c0*/  HMMA.16816.F32.BF16 R44, R60, R50.reuse, RZ ;  /* 0x000000323c2c723c */ /* 0x082fe800000418ff */
[----:B----4-:R-:W-:Y:S01]  /*c5d0*/  IMAD.X R49, R2, 0x1, R231, P0 ;  /* 0x0000000102317824 */ /* 0x010fe200000e06e7 */
[----:B--2---:R-:W-:Y:S04]  /*c5e0*/  IADD3 R52, P0, R54, R228, RZ ;  /* 0x000000e436347210 */ /* 0x004fe80007f1e0ff */
        /* <DEDUP_REMOVED lines=161> */
.L_x_3963:
[----:B------:R-:W-:Y:S01]  /*d000*/  FMNMX.FTZ R2, R4, R0, !PT ;  /* 0x0000000004027209 */ /* 0x000fe20007810000 */
[----:B------:R-:W-:Y:S01]  /*d010*/  STL [R1+0x60], R229 ;  /* 0x000060e501007387 */ /* 0x000fe20000100800 */
[----:B------:R-:W-:Y:S02]  /*d020*/  FMNMX.FTZ R182, R6, R3, !PT ;  /* 0x0000000306b67209 */ /* 0x000fe40007810000 */
[----:B------:R-:W-:Y:S01]  /*d030*/  FMNMX.FTZ R2, R5, R2, !PT ;  /* 0x0000000205027209 */ /* 0x000fe20007810000 */
[----:B------:R-:W-:Y:S01]  /*d040*/  STL [R1+0x5c], R228 ;  /* 0x00005ce401007387 */ /* 0x000fe20000100800 */
[----:B------:R-:W-:Y:S02]  /*d050*/  FMNMX.FTZ R182, R7, R182, !PT ;  /* 0x000000b607b67209 */ /* 0x000fe40007810000 */
[----:B------:R-:W-:Y:S01]  /*d060*/  FMNMX.FTZ R2, R16, R2, !PT ;  /* 0x0000000210027209 */ /* 0x000fe20007810000 */
[----:B--2---:R-:W-:Y:S01]  /*d070*/  LDSM.16.MT88.4 R208, [R237+0x100] ;  /* 0x00010000edd0783b */ /* 0x004fe20000004200 */
        /* <DEDUP_REMOVED lines=53> */
[----:B--2---:R-:W-:Y:S02]  /*d3d0*/  FMNMX.FTZ R182, R182, R185, !PT ;  /* 0x000000b9b6b67209 */ /* 0x004fe40007810000 */
[----:B------:R-:W-:Y:S01]  /*d3e0*/  FMNMX.FTZ R181, R61, R181, !PT ;  /* 0x000000b53db57209 */ /* 0x000fe20007810000 */
[----:B------:R-:W1:Y:S01]  /*d3f0*/  SHFL.BFLY PT, R186, R2, 0x1, 0x1f ;  /* 0x0c201f0002ba7f89 */ /* 0x000e6200000e0000 */
[----:B------:R-:W-:Y:S02]  /*d400*/  FMNMX.FTZ R184, R31, R184, !PT ;  /* 0x000000b81fb87209 */ /* 0x000fe40007810000 */
[----:B------:R-:W-:Y:S01]  /*d410*/  ISETP.LT.AND P0, PT, RZ, UR10, PT ;  /* 0x0000000aff007c0c */ /* 0x000fe2000bf01270 */
[----:B------:R-:W-:Y:S01]  /*d420*/  UIADD3 UR10, UR10, -0x1, URZ ;  /* 0xffffffff0a0a7890 */ /* 0x000fe2000fffe03f */
[----:B------:R-:W-:Y:S03]  /*d430*/  FMNMX.FTZ R184, R42, R184, !PT ;  /* 0x000000b82ab87209 */ /* 0x000fe60007810000 */
[----:B------:R-:W2:Y:S01]  /*d440*/  SHFL.BFLY PT, R185, R182, 0x1, 0x1f ;  /* 0x0c201f00b6b97f89 */ /* 0x000ea200000e0000 */
[----:B------:R-:W-:Y:S04]  /*d450*/  FMNMX.FTZ R184, R43, R184, !PT ;  /* 0x000000b82bb87209 */ /* 0x000fe80007810000 */
[----:B------:R-:W-:Y:S03]  /*d460*/  FMNMX.FTZ R184, R46, R184, !PT ;  /* 0x000000b82eb87209 */ /* 0x000fe60007810000 */
[----:B------:R-:W3:Y:S01]  /*d470*/  SHFL.BFLY PT, R187, R181, 0x2, 0x1f ;  /* 0x0c401f00b5bb7f89 */ /* 0x000ee200000e0000 */
[----:B-1----:R-:W-:Y:S02]  /*d480*/  FMNMX.FTZ R186, R2, R186, !PT ;  /* 0x000000ba02ba7209 */ /* 0x002fe40007810000 */
[----:B------:R-:W-:Y:S03]  /*d490*/  FMNMX.FTZ R2, R47, R184, !PT ;  /* 0x000000b82f027209 */ /* 0x000fe60007810000 */
[----:B------:R-:W-:Y:S01]  /*d4a0*/  FADD.FTZ R0, -R186, R0 ;  /* 0x00000000ba007221 */ /* 0x000fe20000010100 */
[----:B------:R-:W-:Y:S02]  /*d4b0*/  FMNMX.FTZ R184, R58, R2, !PT ;  /* 0x000000023ab87209 */ /* 0x000fe40007810000 */
[----:B--2---:R-:W-:Y:S01]  /*d4c0*/  FMNMX.FTZ R185, R182, R185, !PT ;  /* 0x000000b9b6b97209 */ /* 0x004fe20007810000 */
[----:B------:R-:W-:Y:S01]  /*d4d0*/  FMUL.FTZ R2, R0, c[0x0][0x2d0] ;  /* 0x0000b40000027a20 */ /* 0x000fe20000410000 */
[----:B------:R-:W-:Y:S03]  /*d4e0*/  FMNMX.FTZ R0, R59, R184, !PT ;  /* 0x000000b83b007209 */ /* 0x000fe60007810000 */
[----:B------:R1:W2:Y:S01]  /*d4f0*/  MUFU.EX2 R182, R2 ;  /* 0x0000000200b67308 */ /* 0x0002a20000000800 */
[----:B------:R-:W-:Y:S01]  /*d500*/  FMNMX.FTZ R0, R62, R0, !PT ;  /* 0x000000003e007209 */ /* 0x000fe20007810000 */
[----:B------:R-:W-:Y:S01]  /*d510*/  FMUL.FTZ R212, R185, c[0x0][0x2d0] ;  /* 0x0000b400b9d47a20 */ /* 0x000fe20000410000 */
[----:B---3--:R-:W-:Y:S02]  /*d520*/  FMNMX.FTZ R181, R181, R187, !PT ;  /* 0x000000bbb5b57209 */ /* 0x008fe40007810000 */
[----:B------:R-:W-:Y:S01]  /*d530*/  FMNMX.FTZ R0, R63, R0, !PT ;  /* 0x000000003f007209 */ /* 0x000fe20007810000 */
[--C-:B------:R-:W-:Y:S02]  /*d540*/  FFMA.FTZ R18, R18, c[0x0][0x2d0], -R212.reuse ;  /* 0x0000b40012127a23 */ /* 0x100fe400000108d4 */
[----:B------:R-:W3:Y:S01]  /*d550*/  SHFL.BFLY PT, R187, R181, 0x1, 0x1f ;  /* 0x0c201f00b5bb7f89 */ /* 0x000ee200000e0000 */
[--C-:B------:R-:W-:Y:S01]  /*d560*/  FFMA.FTZ R19, R19, c[0x0][0x2d0], -R212.reuse ;  /* 0x0000b40013137a23 */ /* 0x100fe200000108d4 */
[----:B------:R-:W-:Y:S01]  /*d570*/  MUFU.EX2 R219, R18 ;  /* 0x0000001200db7308 */ /* 0x000fe20000000800 */
[--C-:B------:R-:W-:Y:S02]  /*d580*/  FFMA.FTZ R6, R6, c[0x0][0x2d0], -R212.reuse ;  /* 0x0000b40006067a23 */ /* 0x100fe400000108d4 */
[--C-:B------:R-:W-:Y:S02]  /*d590*/  FFMA.FTZ R7, R7, c[0x0][0x2d0], -R212.reuse ;  /* 0x0000b40007077a23 */ /* 0x100fe400000108d4 */
[--C-:B------:R-:W-:Y:S02]  /*d5a0*/  FFMA.FTZ R22, R22, c[0x0][0x2d0], -R212.reuse ;  /* 0x0000b40016167a23 */ /* 0x100fe400000108d4 */
[--C-:B------:R-:W-:Y:S02]  /*d5b0*/  FFMA.FTZ R23, R23, c[0x0][0x2d0], -R212.reuse ;  /* 0x0000b40017177a23 */ /* 0x100fe400000108d4 */
[--C-:B------:R-:W-:Y:S01]  /*d5c0*/  FFMA.FTZ R34, R34, c[0x0][0x2d0], -R212.reuse ;  /* 0x0000b40022227a23 */ /* 0x100fe200000108d4 */
[----:B------:R-:W4:Y:S01]  /*d5d0*/  MUFU.EX2 R215, R19 ;  /* 0x0000001300d77308 */ /* 0x000f220000000800 */
[--C-:B------:R-:W-:Y:S02]  /*d5e0*/  FFMA.FTZ R35, R35, c[0x0][0x2d0], -R212.reuse ;  /* 0x0000b40023237a23 */ /* 0x100fe400000108d4 */
[----:B------:R-:W-:Y:S02]  /*d5f0*/  FFMA.FTZ R50, R50, c[0x0][0x2d0], -R212 ;  /* 0x0000b40032327a23 */ /* 0x000fe400000108d4 */
[----:B-1----:R-:W-:Y:S02]  /*d600*/  FADD.FTZ R2, -R185, R3 ;  /* 0x00000003b9027221 */ /* 0x002fe40000010100 */
[----:B------:R-:W1:Y:S01]  /*d610*/  SHFL.BFLY PT, R3, R0, 0x2, 0x1f ;  /* 0x0c401f0000037f89 */ /* 0x000e6200000e0000 */
[----:B--2---:R-:W-:Y:S02]  /*d620*/  FMUL.FTZ R132, R182, R132 ;  /* 0x00000084b6847220 */ /* 0x004fe40000410000 */
[----:B------:R-:W-:Y:S01]  /*d630*/  FMUL.FTZ R2, R2, c[0x0][0x2d0] ;  /* 0x0000b40002027a20 */ /* 0x000fe20000410000 */
[----:B------:R-:W-:Y:S01]  /*d640*/  MUFU.EX2 R226, R6 ;  /* 0x0000000600e27308 */ /* 0x000fe20000000800 */
[----:B---3--:R-:W-:Y:S01]  /*d650*/  FMNMX.FTZ R184, R181, R187, !PT ;  /* 0x000000bbb5b87209 */ /* 0x008fe20007810000 */
[----:B------:R-:W-:Y:S02]  /*d660*/  FMUL.FTZ R187, R186, c[0x0][0x2d0] ;  /* 0x0000b400babb7a20 */ /* 0x000fe40000410000 */
[----:B------:R-:W-:Y:S02]  /*d670*/  FMUL.FTZ R133, R182, R133 ;  /* 0x00000085b6857220 */ /* 0x000fe40000410000 */
[--C-:B------:R-:W-:Y:S02]  /*d680*/  FFMA.FTZ R16, R16, c[0x0][0x2d0], -R187.reuse ;  /* 0x0000b40010107a23 */ /* 0x100fe400000108bb */
[--C-:B------:R-:W-:Y:S02]  /*d690*/  FFMA.FTZ R17, R17, c[0x0][0x2d0], -R187.reuse ;  /* 0x0000b40011117a23 */ /* 0x100fe400000108bb */
[----:B------:R2:W3:Y:S01]  /*d6a0*/  MUFU.EX2 R181, R2 ;  /* 0x0000000200b57308 */ /* 0x0004e20000000800 */
[--C-:B------:R-:W-:Y:S02]  /*d6b0*/  FFMA.FTZ R4, R4, c[0x0][0x2d0], -R187.reuse ;  /* 0x0000b40004047a23 */ /* 0x100fe400000108bb */
[--C-:B------:R-:W-:Y:S01]  /*d6c0*/  FFMA.FTZ R5, R5, c[0x0][0x2d0], -R187.reuse ;  /* 0x0000b40005057a23 */ /* 0x100fe200000108bb */
[----:B----4-:R-:W-:Y:S01]  /*d6d0*/  F2FP.BF16.PACK_AB R191, R215, R219 ;  /* 0x000000dbd7bf723e */ /* 0x010fe200000010ff */
[C---:B------:R-:W-:Y:S02]  /*d6e0*/  FMUL.FTZ R144, R182.reuse, R144 ;  /* 0x00000090b6907220 */ /* 0x040fe40000410000 */
[C---:B------:R-:W-:Y:S02]  /*d6f0*/  FMUL.FTZ R145, R182.reuse, R145 ;  /* 0x00000091b6917220 */ /* 0x040fe40000410000 */
[----:B------:R-:W-:Y:S01]  /*d700*/  FMUL.FTZ R148, R182, R148 ;  /* 0x00000094b6947220 */ /* 0x000fe20000410000 */
[----:B-1----:R-:W-:Y:S01]  /*d710*/  FMNMX.FTZ R0, R0, R3, !PT ;  /* 0x0000000300007209 */ /* 0x002fe20007810000 */
[----:B------:R1:W-:Y:S01]  /*d720*/  MUFU.EX2 R220, R16 ;  /* 0x0000001000dc7308 */ /* 0x0003e20000000800 */
[C---:B------:R-:W-:Y:S02]  /*d730*/  FMUL.FTZ R149, R182.reuse, R149 ;  /* 0x00000095b6957220 */ /* 0x040fe40000410000 */
[C---:B------:R-:W-:Y:S02]  /*d740*/  FMUL.FTZ R160, R182.reuse, R160 ;  /* 0x000000a0b6a07220 */ /* 0x040fe40000410000 */
[C---:B------:R-:W-:Y:S02]  /*d750*/  FMUL.FTZ R161, R182.reuse, R161 ;  /* 0x000000a1b6a17220 */ /* 0x040fe40000410000 */
[C---:B------:R-:W-:Y:S02]  /*d760*/  FMUL.FTZ R164, R182.reuse, R164 ;  /* 0x000000a4b6a47220 */ /* 0x040fe40000410000 */
[C---:B------:R-:W-:Y:S01]  /*d770*/  FMUL.FTZ R165, R182.reuse, R165 ;  /* 0x000000a5b6a57220 */ /* 0x040fe20000410000 */
[----:B------:R-:W4:Y:S01]  /*d780*/  MUFU.EX2 R216, R17 ;  /* 0x0000001100d87308 */ /* 0x000f220000000800 */
[----:B------:R-:W-:Y:S02]  /*d790*/  FMUL.FTZ R176, R182, R176 ;  /* 0x000000b0b6b07220 */ /* 0x000fe40000410000 */
[----:B--2---:R-:W-:Y:S02]  /*d7a0*/  FADD.FTZ R2, -R184, R180 ;  /* 0x000000b4b8027221 */ /* 0x004fe40000010100 */
[C---:B---3--:R-:W-:Y:S02]  /*d7b0*/  FMUL.FTZ R18, R181.reuse, R198 ;  /* 0x000000c6b5127220 */ /* 0x048fe40000410000 */
[----:B------:R-:W-:Y:S02]  /*d7c0*/  FMUL.FTZ R2, R2, c[0x0][0x2d0] ;  /* 0x0000b40002027a20 */ /* 0x000fe40000410000 */
[C---:B------:R-:W-:Y:S01]  /*d7d0*/  FMUL.FTZ R19, R181.reuse, R199 ;  /* 0x000000c7b5137220 */ /* 0x040fe20000410000 */
[----:B------:R2:W-:Y:S01]  /*d7e0*/  MUFU.EX2 R233, R4 ;  /* 0x0000000400e97308 */ /* 0x0005e20000000800 */
[C---:B------:R-:W-:Y:S02]  /*d7f0*/  FMUL.FTZ R6, R181.reuse, R194 ;  /* 0x000000c2b5067220 */ /* 0x040fe40000410000 */
[C---:B------:R-:W-:Y:S02]  /*d800*/  FMUL.FTZ R134, R181.reuse, R134 ;  /* 0x00000086b5867220 */ /* 0x040fe40000410000 */
[----:B-1----:R-:W-:Y:S02]  /*d810*/  FMUL.FTZ R16, R182, R196 ;  /* 0x000000c4b6107220 */ /* 0x002fe40000410000 */
[C---:B------:R-:W-:Y:S02]  /*d820*/  FMUL.FTZ R135, R181.reuse, R135 ;  /* 0x00000087b5877220 */ /* 0x040fe40000410000 */
[C---:B------:R-:W-:Y:S01]  /*d830*/  FMUL.FTZ R146, R181.reuse, R146 ;  /* 0x00000092b5927220 */ /* 0x040fe20000410000 */
[----:B------:R1:W3:Y:S01]  /*d840*/  MUFU.EX2 R180, R2 ;  /* 0x0000000200b47308 */ /* 0x0002e20000000800 */
[C---:B------:R-:W-:Y:S02]  /*d850*/  FMUL.FTZ R147, R181.reuse, R147 ;  /* 0x00000093b5937220 */ /* 0x040fe40000410000 */
[C---:B------:R-:W-:Y:S01]  /*d860*/  FMUL.FTZ R150, R181.reuse, R150 ;  /* 0x00000096b5967220 */ /* 0x040fe20000410000 */
[----:B----4-:R-:W-:Y:S01]  /*d870*/  F2FP.BF16.PACK_AB R190, R216, R220 ;  /* 0x000000dcd8be723e */ /* 0x010fe200000010ff */
[C---:B------:R-:W-:Y:S02]  /*d880*/  FMUL.FTZ R17, R182.reuse, R197 ;  /* 0x000000c5b6117220 */ /* 0x040fe40000410000 */
[----:B------:R-:W-:Y:S01]  /*d890*/  LDSM.16.MT88.4 R196, [R238+0x100] ;  /* 0x00010000eec4783b */ /* 0x000fe20000004200 */
[C---:B------:R-:W-:Y:S02]  /*d8a0*/  FMUL.FTZ R151, R181.reuse, R151 ;  /* 0x00000097b5977220 */ /* 0x040fe40000410000 */
[----:B------:R-:W4:Y:S01]  /*d8b0*/  MUFU.EX2 R234, R5 ;  /* 0x0000000500ea7308 */ /* 0x000f220000000800 */
[C---:B------:R-:W-:Y:S02]  /*d8c0*/  FMUL.FTZ R162, R181.reuse, R162 ;  /* 0x000000a2b5a27220 */ /* 0x040fe40000410000 */
[C---:B------:R-:W-:Y:S02]  /*d8d0*/  FMUL.FTZ R163, R181.reuse, R163 ;  /* 0x000000a3b5a37220 */ /* 0x040fe40000410000 */
[C---:B--2---:R-:W-:Y:S02]  /*d8e0*/  FMUL.FTZ R4, R182.reuse, R192 ;  /* 0x000000c0b6047220 */ /* 0x044fe40000410000 */
[C---:B------:R-:W-:Y:S02]  /*d8f0*/  FMUL.FTZ R166, R181.reuse, R166 ;  /* 0x000000a6b5a67220 */ /* 0x040fe40000410000 */
[C---:B------:R-:W-:Y:S01]  /*d900*/  FMUL.FTZ R167, R181.reuse, R167 ;  /* 0x000000a7b5a77220 */ /* 0x040fe20000410000 */
[----:B------:R-:W2:Y:S01]  /*d910*/  MUFU.EX2 R235, R7 ;  /* 0x0000000700eb7308 */ /* 0x000ea20000000800 */
[----:B------:R-:W-:Y:S02]  /*d920*/  FMUL.FTZ R177, R182, R177 ;  /* 0x000000b1b6b17220 */ /* 0x000fe40000410000 */
[----:B------:R-:W-:Y:S01]  /*d930*/  FMUL.FTZ R178, R181, R178 ;  /* 0x000000b2b5b27220 */ /* 0x000fe20000410000 */
[----:B-1----:R-:W1:Y:S01]  /*d940*/  SHFL.BFLY PT, R2, R0, 0x1, 0x1f ;  /* 0x0c201f0000027f89 */ /* 0x002e6200000e0000 */
[C---:B---3--:R-:W-:Y:S02]  /*d950*/  FMUL.FTZ R136, R180.reuse, R136 ;  /* 0x00000088b4887220 */ /* 0x048fe40000410000 */
[C---:B------:R-:W-:Y:S02]  /*d960*/  FMUL.FTZ R137, R180.reuse, R137 ;  /* 0x00000089b4897220 */ /* 0x040fe40000410000 */
[C---:B------:R-:W-:Y:S01]  /*d970*/  FMUL.FTZ R140, R180.reuse, R140 ;  /* 0x0000008cb48c7220 */ /* 0x040fe20000410000 */
[----:B------:R-:W-:Y:S01]  /*d980*/  MUFU.EX2 R213, R35 ;  /* 0x0000002300d57308 */ /* 0x000fe20000000800 */
[C---:B------:R-:W-:Y:S02]  /*d990*/  FMUL.FTZ R141, R180.reuse, R141 ;  /* 0x0000008db48d7220 */ /* 0x040fe40000410000 */
[----:B------:R-:W-:Y:S01]  /*d9a0*/  FMUL.FTZ R152, R180, R152 ;  /* 0x00000098b4987220 */ /* 0x000fe20000410000 */
[----:B----4-:R-:W-:Y:S01]  /*d9b0*/  F2FP.BF16.PACK_AB R188, R234, R233 ;  /* 0x000000e9eabc723e */ /* 0x010fe200000010ff */
[----:B------:R-:W-:Y:S02]  /*d9c0*/  FMUL.FTZ R5, R182, R193 ;  /* 0x000000c1b6057220 */ /* 0x000fe40000410000 */
[C---:B------:R-:W-:Y:S02]  /*d9d0*/  FMUL.FTZ R153, R180.reuse, R153 ;  /* 0x00000099b4997220 */ /* 0x040fe40000410000 */
[C---:B------:R-:W-:Y:S02]  /*d9e0*/  FMUL.FTZ R156, R180.reuse, R156 ;  /* 0x0000009cb49c7220 */ /* 0x040fe40000410000 */
[C---:B------:R-:W-:Y:S02]  /*d9f0*/  FMUL.FTZ R157, R180.reuse, R157 ;  /* 0x0000009db49d7220 */ /* 0x040fe40000410000 */
[----:B------:R-:W-:Y:S01]  /*da00*/  FMUL.FTZ R168, R180, R168 ;  /* 0x000000a8b4a87220 */ /* 0x000fe20000410000 */
[----:B--2---:R-:W-:Y:S01]  /*da10*/  F2FP.BF16.PACK_AB R189, R235, R226 ;  /* 0x000000e2ebbd723e */ /* 0x004fe200000010ff */
[----:B------:R-:W-:Y:S02]  /*da20*/  FMUL.FTZ R7, R181, R195 ;  /* 0x000000c3b5077220 */ /* 0x000fe40000410000 */
[--C-:B------:R-:W-:Y:S01]  /*da30*/  FFMA.FTZ R20, R20, c[0x0][0x2d0], -R187.reuse ;  /* 0x0000b40014147a23 */ /* 0x100fe200000108bb */
[----:B-1----:R-:W-:Y:S01]  /*da40*/  FMNMX.FTZ R2, R2, R0, !PT ;  /* 0x0000000002027209 */ /* 0x002fe20007810000 */
[--C-:B------:R-:W-:Y:S02]  /*da50*/  FFMA.FTZ R21, R21, c[0x0][0x2d0], -R187.reuse ;  /* 0x0000b40015157a23 */ /* 0x100fe400000108bb */
[----:B------:R-:W-:Y:S01]  /*da60*/  FFMA.FTZ R32, R32, c[0x0][0x2d0], -R187 ;  /* 0x0000b40020207a23 */ /* 0x000fe200000108bb */
[-C--:B------:R-:W-:Y:S03]  /*da70*/  HMMA.16816.F32.BF16 R4, R188, R208.reuse, R4 ;  /* 0x000000d0bc04723c */ /* 0x080fe60000041804 */
[----:B------:R-:W-:Y:S02]  /*da80*/  MUFU.EX2 R221, R32 ;  /* 0x0000002000dd7308 */ /* 0x000fe40000000800 */
[----:B------:R-:W-:Y:S02]  /*da90*/  FADD.FTZ R0, -R2, R183 ;  /* 0x000000b702007221 */ /* 0x000fe40000010100 */
[----:B------:R-:W-:Y:S02]  /*daa0*/  FMUL.FTZ R183, R184, c[0x0][0x2d0] ;  /* 0x0000b400b8b77a20 */ /* 0x000fe40000410000 */
[----:B------:R-:W-:Y:S03]  /*dab0*/  FMUL.FTZ R3, R2, c[0x0][0x2d0] ;  /* 0x0000b40002037a20 */ /* 0x000fe60000410000 */
[----:B------:R-:W-:Y:S02]  /*dac0*/  FMUL.FTZ R0, R0, c[0x0][0x2d0] ;  /* 0x0000b40000007a20 */ /* 0x000fe40000410000 */
[----:B------:R-:W-:Y:S02]  /*dad0*/  FFMA.FTZ R13, R13, c[0x0][0x2d0], -R183 ;  /* 0x0000b4000d0d7a23 */ /* 0x000fe400000108b7 */
        /* <DEDUP_REMOVED lines=9> */
[C---:B------:R-:W-:Y:S02]  /*db70*/  FMUL.FTZ R169, R180.reuse, R169 ;  /* 0x000000a9b4a97220 */ /* 0x040fe40000410000 */
[C---:B------:R-:W-:Y:S02]  /*db80*/  FMUL.FTZ R172, R180.reuse, R172 ;  /* 0x000000acb4ac7220 */ /* 0x040fe40000410000 */
[----:B------:R-:W-:Y:S02]  /*db90*/  FMUL.FTZ R173, R180, R173 ;  /* 0x000000adb4ad7220 */ /* 0x000fe40000410000 */
[C---:B------:R-:W-:Y:S02]  /*dba0*/  FMUL.FTZ R179, R181.reuse, R179 ;  /* 0x000000b3b5b37220 */ /* 0x040fe40000410000 */
[C---:B------:R-:W-:Y:S01]  /*dbb0*/  FMUL.FTZ R68, R182.reuse, R68 ;  /* 0x00000044b6447220 */ /* 0x040fe20000410000 */
[----:B------:R2:W-:Y:S01]  /*dbc0*/  MUFU.EX2 R223, R8 ;  /* 0x0000000800df7308 */ /* 0x0005e20000000800 */
[----:B------:R-:W-:Y:S02]  /*dbd0*/  FMUL.FTZ R69, R182, R69 ;  /* 0x00000045b6457220 */ /* 0x000fe40000410000 */
[C---:B------:R-:W-:Y:S02]  /*dbe0*/  FMUL.FTZ R70, R181.reuse, R70 ;  /* 0x00000046b5467220 */ /* 0x040fe40000410000 */
[C---:B-1----:R-:W-:Y:S02]  /*dbf0*/  FMUL.FTZ R13, R180.reuse, R205 ;  /* 0x000000cdb40d7220 */ /* 0x042fe40000410000 */
[C---:B------:R-:W-:Y:S02]  /*dc00*/  FMUL.FTZ R71, R181.reuse, R71 ;  /* 0x00000047b5477220 */ /* 0x040fe40000410000 */
[C---:B------:R-:W-:Y:S01]  /*dc10*/  FMUL.FTZ R72, R180.reuse, R72 ;  /* 0x00000048b4487220 */ /* 0x040fe20000410000 */
[----:B------:R-:W1:Y:S01]  /*dc20*/  MUFU.EX2 R218, R12 ;  /* 0x0000000c00da7308 */ /* 0x000e620000000800 */
[C---:B------:R-:W-:Y:S02]  /*dc30*/  FMUL.FTZ R73, R180.reuse, R73 ;  /* 0x00000049b4497220 */ /* 0x040fe40000410000 */
[C---:B------:R-:W-:Y:S02]  /*dc40*/  FMUL.FTZ R76, R180.reuse, R76 ;  /* 0x0000004cb44c7220 */ /* 0x040fe40000410000 */
[----:B------:R-:W-:Y:S02]  /*dc50*/  FMUL.FTZ R77, R180, R77 ;  /* 0x0000004db44d7220 */ /* 0x000fe40000410000 */
[C---:B------:R-:W-:Y:S02]  /*dc60*/  FMUL.FTZ R80, R182.reuse, R80 ;  /* 0x00000050b6507220 */ /* 0x040fe40000410000 */
[----:B------:R-:W-:Y:S01]  /*dc70*/  FMUL.FTZ R81, R182, R81 ;  /* 0x00000051b6517220 */ /* 0x000fe20000410000 */
[----:B------:R-:W-:Y:S01]  /*dc80*/  MUFU.EX2 R222, R10 ;  /* 0x0000000a00de7308 */ /* 0x000fe20000000800 */
[C---:B------:R-:W-:Y:S02]  /*dc90*/  FMUL.FTZ R82, R181.reuse, R82 ;  /* 0x00000052b5527220 */ /* 0x040fe40000410000 */
[----:B------:R-:W-:Y:S02]  /*dca0*/  FMUL.FTZ R83, R181, R83 ;  /* 0x00000053b5537220 */ /* 0x000fe40000410000 */
[----:B--2---:R-:W-:Y:S02]  /*dcb0*/  FMUL.FTZ R8, R180, R200 ;  /* 0x000000c8b4087220 */ /* 0x004fe40000410000 */
[--C-:B------:R-:W-:Y:S02]  /*dcc0*/  FFMA.FTZ R24, R24, c[0x0][0x2d0], -R183.reuse ;  /* 0x0000b40018187a23 */ /* 0x100fe400000108b7 */
[----:B------:R-:W-:Y:S01]  /*dcd0*/  FFMA.FTZ R25, R25, c[0x0][0x2d0], -R183 ;  /* 0x0000b40019197a23 */ /* 0x000fe200000108b7 */
[----:B------:R-:W2:Y:S01]  /*dce0*/  MUFU.EX2 R217, R14 ;  /* 0x0000000e00d97308 */ /* 0x000ea20000000800 */
[--C-:B------:R-:W-:Y:S02]  /*dcf0*/  FFMA.FTZ R26, R26, c[0x0][0x2d0], -R3.reuse ;  /* 0x0000b4001a1a7a23 */ /* 0x100fe40000010803 */
[----:B------:R-:W-:Y:S01]  /*dd00*/  FFMA.FTZ R27, R27, c[0x0][0x2d0], -R3 ;  /* 0x0000b4001b1b7a23 */ /* 0x000fe20000010803 */
[----:B-1----:R-:W-:Y:S01]  /*dd10*/  F2FP.BF16.PACK_AB R194, R229, R218 ;  /* 0x000000dae5c2723e */ /* 0x002fe200000010ff */
[----:B------:R-:W-:Y:S02]  /*dd20*/  FMUL.FTZ R12, R180, R204 ;  /* 0x000000ccb40c7220 */ /* 0x000fe40000410000 */
[----:B------:R-:W-:Y:S02]  /*dd30*/  FFMA.FTZ R33, R33, c[0x0][0x2d0], -R187 ;  /* 0x0000b40021217a23 */ /* 0x000fe400000108bb */
[--C-:B------:R-:W-:Y:S01]  /*dd40*/  FFMA.FTZ R40, R40, c[0x0][0x2d0], -R183.reuse ;  /* 0x0000b40028287a23 */ /* 0x100fe200000108b7 */
[----:B------:R-:W1:Y:S01]  /*dd50*/  MUFU.EX2 R0, R0 ;  /* 0x0000000000007308 */ /* 0x000e620000000800 */
[--C-:B------:R-:W-:Y:S02]  /*dd60*/  FFMA.FTZ R41, R41, c[0x0][0x2d0], -R183.reuse ;  /* 0x0000b40029297a23 */ /* 0x100fe400000108b7 */
[--C-:B------:R-:W-:Y:S02]  /*dd70*/  FFMA.FTZ R44, R44, c[0x0][0x2d0], -R183.reuse ;  /* 0x0000b4002c2c7a23 */ /* 0x100fe400000108b7 */
[----:B------:R-:W-:Y:S02]  /*dd80*/  FFMA.FTZ R45, R45, c[0x0][0x2d0], -R183 ;  /* 0x0000b4002d2d7a23 */ /* 0x000fe400000108b7 */
[--C-:B------:R-:W-:Y:S02]  /*dd90*/  FFMA.FTZ R48, R48, c[0x0][0x2d0], -R187.reuse ;  /* 0x0000b40030307a23 */ /* 0x100fe400000108bb */
[----:B------:R-:W-:Y:S01]  /*dda0*/  FFMA.FTZ R49, R49, c[0x0][0x2d0], -R187 ;  /* 0x0000b40031317a23 */ /* 0x000fe200000108bb */
[----:B------:R-:W3:Y:S01]  /*ddb0*/  MUFU.EX2 R227, R9 ;  /* 0x0000000900e37308 */ /* 0x000ee20000000800 */
[--C-:B------:R-:W-:Y:S02]  /*ddc0*/  FFMA.FTZ R42, R42, c[0x0][0x2d0], -R3.reuse ;  /* 0x0000b4002a2a7a23 */ /* 0x100fe40000010803 */
[--C-:B------:R-:W-:Y:S01]  /*ddd0*/  FFMA.FTZ R43, R43, c[0x0][0x2d0], -R3.reuse ;  /* 0x0000b4002b2b7a23 */ /* 0x100fe20000010803 */
[----:B--2---:R-:W-:Y:S01]  /*dde0*/  F2FP.BF16.PACK_AB R195, R228, R217 ;  /* 0x000000d9e4c3723e */ /* 0x004fe200000010ff */
[--C-:B------:R-:W-:Y:S02]  /*ddf0*/  FFMA.FTZ R46, R46, c[0x0][0x2d0], -R3.reuse ;  /* 0x0000b4002e2e7a23 */ /* 0x100fe40000010803 */
[----:B------:R-:W-:Y:S02]  /*de00*/  FFMA.FTZ R47, R47, c[0x0][0x2d0], -R3 ;  /* 0x0000b4002f2f7a23 */ /* 0x000fe40000010803 */
[--C-:B------:R-:W-:Y:S01]  /*de10*/  FFMA.FTZ R36, R36, c[0x0][0x2d0], -R187.reuse ;  /* 0x0000b40024247a23 */ /* 0x100fe200000108bb */
[----:B------:R-:W2:Y:S01]  /*de20*/  MUFU.EX2 R224, R11 ;  /* 0x0000000b00e07308 */ /* 0x000ea20000000800 */
[----:B------:R-:W-:Y:S02]  /*de30*/  FFMA.FTZ R37, R37, c[0x0][0x2d0], -R187 ;  /* 0x0000b40025257a23 */ /* 0x000fe400000108bb */
[--C-:B------:R-:W-:Y:S02]  /*de40*/  FFMA.FTZ R38, R38, c[0x0][0x2d0], -R212.reuse ;  /* 0x0000b40026267a23 */ /* 0x100fe400000108d4 */
[C---:B-1----:R-:W-:Y:S02]  /*de50*/  FMUL.FTZ R10, R0.reuse, R202 ;  /* 0x000000ca000a7220 */ /* 0x042fe40000410000 */
[C---:B------:R-:W-:Y:S02]  /*de60*/  FMUL.FTZ R14, R0.reuse, R206 ;  /* 0x000000ce000e7220 */ /* 0x040fe40000410000 */
[C---:B------:R-:W-:Y:S01]  /*de70*/  FMUL.FTZ R15, R0.reuse, R207 ;  /* 0x000000cf000f7220 */ /* 0x040fe20000410000 */
[----:B------:R-:W-:Y:S01]  /*de80*/  MUFU.EX2 R200, R20 ;  /* 0x0000001400c87308 */ /* 0x000fe20000000800 */
[C---:B------:R-:W-:Y:S02]  /*de90*/  FMUL.FTZ R138, R0.reuse, R138 ;  /* 0x0000008a008a7220 */ /* 0x040fe40000410000 */
[----:B------:R-:W-:Y:S01]  /*dea0*/  FMUL.FTZ R139, R0, R139 ;  /* 0x0000008b008b7220 */ /* 0x000fe20000410000 */
[----:B---3--:R-:W-:Y:S01]  /*deb0*/  F2FP.BF16.PACK_AB R192, R227, R223 ;  /* 0x000000dfe3c0723e */ /* 0x008fe200000010ff */
[----:B------:R-:W-:Y:S02]  /*dec0*/  FMUL.FTZ R9, R180, R201 ;  /* 0x000000c9b4097220 */ /* 0x000fe40000410000 */
[C---:B------:R-:W-:Y:S02]  /*ded0*/  FMUL.FTZ R142, R0.reuse, R142 ;  /* 0x0000008e008e7220 */ /* 0x040fe40000410000 */
[C---:B------:R-:W-:Y:S01]  /*dee0*/  FMUL.FTZ R143, R0.reuse, R143 ;  /* 0x0000008f008f7220 */ /* 0x040fe20000410000 */
[----:B------:R-:W-:Y:S01]  /*def0*/  MUFU.EX2 R201, R22 ;  /* 0x0000001600c97308 */ /* 0x000fe20000000800 */
[C---:B------:R-:W-:Y:S02]  /*df00*/  FMUL.FTZ R154, R0.reuse, R154 ;  /* 0x0000009a009a7220 */ /* 0x040fe40000410000 */
[----:B------:R-:W-:Y:S01]  /*df10*/  FMUL.FTZ R155, R0, R155 ;  /* 0x0000009b009b7220 */ /* 0x000fe20000410000 */
[----:B--2---:R-:W-:Y:S01]  /*df20*/  F2FP.BF16.PACK_AB R193, R224, R222 ;  /* 0x000000dee0c1723e */ /* 0x004fe200000010ff */
[C---:B------:R-:W-:Y:S02]  /*df30*/  FMUL.FTZ R11, R0.reuse, R203 ;  /* 0x000000cb000b7220 */ /* 0x040fe40000410000 */
[--C-:B------:R-:W-:Y:S02]  /*df40*/  FFMA.FTZ R39, R39, c[0x0][0x2d0], -R212.reuse ;  /* 0x0000b40027277a23 */ /* 0x100fe400000108d4 */
[C---:B------:R-:W-:Y:S01]  /*df50*/  FMUL.FTZ R158, R0.reuse, R158 ;  /* 0x0000009e009e7220 */ /* 0x040fe20000410000 */
[----:B------:R-:W-:Y:S01]  /*df60*/  MUFU.EX2 R203, R21 ;  /* 0x0000001500cb7308 */ /* 0x000fe20000000800 */
[C---:B------:R-:W-:Y:S01]  /*df70*/  FMUL.FTZ R159, R0.reuse, R159 ;  /* 0x0000009f009f7220 */ /* 0x040fe20000410000 */
[C---:B------:R-:W-:Y:S04]  /*df80*/  HMMA.16816.F32.BF16 R8, R192.reuse, R208, R8 ;  /* 0x000000d0c008723c */ /* 0x040fe80000041808 */
[C---:B------:R-:W-:Y:S02]  /*df90*/  FMUL.FTZ R170, R0.reuse, R170 ;  /* 0x000000aa00aa7220 */ /* 0x040fe40000410000 */
[C---:B------:R-:W-:Y:S02]  /*dfa0*/  FMUL.FTZ R171, R0.reuse, R171 ;  /* 0x000000ab00ab7220 */ /* 0x040fe40000410000 */
[-C--:B------:R-:W-:Y:S01]  /*dfb0*/  HMMA.16816.F32.BF16 R12, R192, R210.reuse, R12 ;  /* 0x000000d2c00c723c */ /* 0x080fe2000004180c */
[----:B------:R1:W-:Y:S03]  /*dfc0*/  MUFU.EX2 R205, R23 ;  /* 0x0000001700cd7308 */ /* 0x0003e60000000800 */
[C---:B------:R-:W-:Y:S02]  /*dfd0*/  FMUL.FTZ R174, R0.reuse, R174 ;  /* 0x000000ae00ae7220 */ /* 0x040fe40000410000 */
[C---:B------:R-:W-:Y:S02]  /*dfe0*/  FMUL.FTZ R175, R0.reuse, R175 ;  /* 0x000000af00af7220 */ /* 0x040fe40000410000 */
[C---:B------:R-:W-:Y:S03]  /*dff0*/  HMMA.16816.F32.BF16 R16, R188.reuse, R210, R16 ;  /* 0x000000d2bc10723c */ /* 0x040fe60000041810 */
[----:B------:R-:W-:Y:S01]  /*e000*/  MUFU.EX2 R204, R24 ;  /* 0x0000001800cc7308 */ /* 0x000fe20000000800 */
[C---:B------:R-:W-:Y:S02]  /*e010*/  FMUL.FTZ R74, R0.reuse, R74 ;  /* 0x0000004a004a7220 */ /* 0x040fe40000410000 */
[C---:B------:R-:W-:Y:S02]  /*e020*/  FMUL.FTZ R75, R0.reuse, R75 ;  /* 0x0000004b004b7220 */ /* 0x040fe40000410000 */
[-C--:B------:R-:W-:Y:S04]  /*e030*/  HMMA.16816.F32.BF16 R132, R188, R196.reuse, R132 ;  /* 0x000000c4bc84723c */ /* 0x080fe80000041884 */
[C---:B------:R-:W-:Y:S01]  /*e040*/  FMUL.FTZ R78, R0.reuse, R78 ;  /* 0x0000004e004e7220 */ /* 0x040fe20000410000 */
[----:B------:R-:W2:Y:S01]  /*e050*/  MUFU.EX2 R206, R25 ;  /* 0x0000001900ce7308 */ /* 0x000ea20000000800 */
[----:B------:R-:W-:Y:S02]  /*e060*/  FMUL.FTZ R79, R0, R79 ;  /* 0x0000004f004f7220 */ /* 0x000fe40000410000 */
[C---:B------:R-:W-:Y:S01]  /*e070*/  HMMA.16816.F32.BF16 R136, R192.reuse, R196, R136 ;  /* 0x000000c4c088723c */ /* 0x040fe20000041888 */
[----:B-1----:R-:W-:Y:S03]  /*e080*/  LDSM.16.MT88.4 R20, [R239+0x2100] ;  /* 0x00210000ef14783b */ /* 0x002fe60000004200 */
[C---:B------:R-:W-:Y:S02]  /*e090*/  FMUL.FTZ R84, R182.reuse, R84 ;  /* 0x00000054b6547220 */ /* 0x040fe40000410000 */
[----:B------:R-:W-:Y:S01]  /*e0a0*/  FMUL.FTZ R85, R182, R85 ;  /* 0x00000055b6557220 */ /* 0x000fe20000410000 */
[----:B------:R-:W-:Y:S01]  /*e0b0*/  MUFU.EX2 R202, R26 ;  /* 0x0000001a00ca7308 */ /* 0x000fe20000000800 */
[-C--:B------:R-:W-:Y:S04]  /*e0c0*/  HMMA.16816.F32.BF16 R140, R192, R198.reuse, R140 ;  /* 0x000000c6c08c723c */ /* 0x080fe8000004188c */
[C---:B------:R-:W-:Y:S02]  /*e0d0*/  FMUL.FTZ R86, R181.reuse, R86 ;  /* 0x00000056b5567220 */ /* 0x040fe40000410000 */
[C---:B------:R-:W-:Y:S02]  /*e0e0*/  FMUL.FTZ R87, R181.reuse, R87 ;  /* 0x00000057b5577220 */ /* 0x040fe40000410000 */
[C---:B------:R-:W-:Y:S01]  /*e0f0*/  HMMA.16816.F32.BF16 R144, R188.reuse, R198, R144 ;  /* 0x000000c6bc90723c */ /* 0x040fe20000041890 */
[----:B------:R-:W1:Y:S01]  /*e100*/  LDSM.16.MT88.4 R196, [R240+0x100] ;  /* 0x00010000f0c4783b */ /* 0x000e620000004200 */
[----:B------:R3:W-:Y:S02]  /*e110*/  MUFU.EX2 R207, R27 ;  /* 0x0000001b00cf7308 */ /* 0x0007e40000000800 */
[C---:B------:R-:W-:Y:S02]  /*e120*/  FMUL.FTZ R88, R180.reuse, R88 ;  /* 0x00000058b4587220 */ /* 0x040fe40000410000 */
[----:B------:R-:W-:Y:S02]  /*e130*/  FMUL.FTZ R89, R180, R89 ;  /* 0x00000059b4597220 */ /* 0x000fe40000410000 */
[C---:B------:R-:W-:Y:S04]  /*e140*/  FMUL.FTZ R90, R0.reuse, R90 ;  /* 0x0000005a005a7220 */ /* 0x040fe80000410000 */
[----:B------:R-:W-:Y:S01]  /*e150*/  MUFU.EX2 R208, R33 ;  /* 0x0000002100d07308 */ /* 0x000fe20000000800 */
[----:B------:R-:W-:Y:S02]  /*e160*/  FMUL.FTZ R91, R0, R91 ;  /* 0x0000005b005b7220 */ /* 0x000fe40000410000 */
[C---:B------:R-:W-:Y:S02]  /*e170*/  FMUL.FTZ R92, R180.reuse, R92 ;  /* 0x0000005cb45c7220 */ /* 0x040fe40000410000 */
[----:B------:R-:W-:Y:S02]  /*e180*/  FMUL.FTZ R93, R180, R93 ;  /* 0x0000005db45d7220 */ /* 0x000fe40000410000 */
[C---:B------:R-:W-:Y:S02]  /*e190*/  FMUL.FTZ R94, R0.reuse, R94 ;  /* 0x0000005e005e7220 */ /* 0x040fe40000410000 */
[----:B------:R-:W-:Y:S01]  /*e1a0*/  FMUL.FTZ R95, R0, R95 ;  /* 0x0000005f005f7220 */ /* 0x000fe20000410000 */
[----:B------:R4:W-:Y:S01]  /*e1b0*/  MUFU.EX2 R209, R34 ;  /* 0x0000002200d17308 */ /* 0x0009e20000000800 */
[C---:B------:R-:W-:Y:S02]  /*e1c0*/  FMUL.FTZ R96, R182.reuse, R96 ;  /* 0x00000060b6607220 */ /* 0x040fe40000410000 */
[----:B------:R-:W-:Y:S01]  /*e1d0*/  FMUL.FTZ R97, R182, R97 ;  /* 0x00000061b6617220 */ /* 0x000fe20000410000 */
[----:B---3--:R-:W-:Y:S01]  /*e1e0*/  LDSM.16.MT88.4 R24, [R237+0x900] ;  /* 0x00090000ed18783b */ /* 0x008fe20000004200 */
[C---:B------:R-:W-:Y:S02]  /*e1f0*/  FMUL.FTZ R98, R181.reuse, R98 ;  /* 0x00000062b5627220 */ /* 0x040fe40000410000 */
[----:B------:R-:W-:Y:S02]  /*e200*/  FMUL.FTZ R99, R181, R99 ;  /* 0x00000063b5637220 */ /* 0x000fe40000410000 */
[--C-:B------:R-:W-:Y:S01]  /*e210*/  FFMA.FTZ R30, R30, c[0x0][0x2d0], -R3.reuse ;  /* 0x0000b4001e1e7a23 */ /* 0x100fe20000010803 */
[----:B------:R-:W-:Y:S01]  /*e220*/  MUFU.EX2 R210, R40 ;  /* 0x0000002800d27308 */ /* 0x000fe20000000800 */
[--C-:B------:R-:W-:Y:S02]  /*e230*/  FFMA.FTZ R31, R31, c[0x0][0x2d0], -R3.reuse ;  /* 0x0000b4001f1f7a23 */ /* 0x100fe40000010803 */
[--C-:B------:R-:W-:Y:S02]  /*e240*/  FFMA.FTZ R58, R58, c[0x0][0x2d0], -R3.reuse ;  /* 0x0000b4003a3a7a23 */ /* 0x100fe40000010803 */
[--C-:B------:R-:W-:Y:S02]  /*e250*/  FFMA.FTZ R59, R59, c[0x0][0x2d0], -R3.reuse ;  /* 0x0000b4003b3b7a23 */ /* 0x100fe40000010803 */
[--C-:B------:R-:W-:Y:S01]  /*e260*/  FFMA.FTZ R62, R62, c[0x0][0x2d0], -R3.reuse ;  /* 0x0000b4003e3e7a23 */ /* 0x100fe20000010803 */
[-C--:B-1----:R-:W-:Y:S02]  /*e270*/  HMMA.16816.F32.BF16 R148, R188, R196.reuse, R148 ;  /* 0x000000c4bc94723c */ /* 0x082fe40000041894 */
[----:B------:R-:W-:Y:S01]  /*e280*/  MUFU.EX2 R211, R43 ;  /* 0x0000002b00d37308 */ /* 0x000fe20000000800 */
[----:B------:R-:W-:Y:S01]  /*e290*/  FFMA.FTZ R3, R63, c[0x0][0x2d0], -R3 ;  /* 0x0000b4003f037a23 */ /* 0x000fe20000010803 */
[----:B----4-:R-:W-:Y:S01]  /*e2a0*/  LDSM.16.MT88.4 R32, [R238+0x900] ;  /* 0x00090000ee20783b */ /* 0x010fe20000004200 */
[--C-:B------:R-:W-:Y:S03]  /*e2b0*/  FFMA.FTZ R51, R51, c[0x0][0x2d0], -R212.reuse ;  /* 0x0000b40033337a23 */ /* 0x100fe600000108d4 */
[C---:B------:R-:W-:Y:S04]  /*e2c0*/  HMMA.16816.F32.BF16 R152, R192.reuse, R196, R152 ;  /* 0x000000c4c098723c */ /* 0x040fe80000041898 */
[----:B------:R-:W-:Y:S01]  /*e2d0*/  MUFU.EX2 R232, R30 ;  /* 0x0000001e00e87308 */ /* 0x000fe20000000800 */
[--C-:B------:R-:W-:Y:S01]  /*e2e0*/  FFMA.FTZ R52, R52, c[0x0][0x2d0], -R187.reuse ;  /* 0x0000b40034347a23 */ /* 0x100fe200000108bb */
[----:B------:R-:W3:Y:S01]  /*e2f0*/  LDL.LU R63, [R1+0x10] ;  /* 0x00001000013f7983 */ /* 0x000ee20000300800 */
[----:B------:R-:W-:Y:S01]  /*e300*/  FFMA.FTZ R53, R53, c[0x0][0x2d0], -R187 ;  /* 0x0000b40035357a23 */ /* 0x000fe200000108bb */
[-C--:B------:R-:W-:Y:S04]  /*e310*/  HMMA.16816.F32.BF16 R156, R192, R198.reuse, R156 ;  /* 0x000000c6c09c723c */ /* 0x080fe8000004189c */
[--C-:B------:R-:W-:Y:S02]  /*e320*/  FFMA.FTZ R54, R54, c[0x0][0x2d0], -R212.reuse ;  /* 0x0000b40036367a23 */ /* 0x100fe400000108d4 */
[----:B------:R-:W-:Y:S01]  /*e330*/  MUFU.EX2 R59, R59 ;  /* 0x0000003b003b7308 */ /* 0x000fe20000000800 */
[--C-:B------:R-:W-:Y:S01]  /*e340*/  FFMA.FTZ R55, R55, c[0x0][0x2d0], -R212.reuse ;  /* 0x0000b40037377a23 */ /* 0x100fe200000108d4 */
[C---:B------:R-:W-:Y:S01]  /*e350*/  HMMA.16816.F32.BF16 R160, R188.reuse, R198, R160 ;  /* 0x000000c6bca0723c */ /* 0x040fe200000418a0 */
[----:B------:R-:W1:Y:S03]  /*e360*/  LDSM.16.MT88.4 R196, [R239+0x100] ;  /* 0x00010000efc4783b */ /* 0x000e660000004200 */
[C---:B------:R-:W-:Y:S02]  /*e370*/  FMUL.FTZ R100, R182.reuse, R100 ;  /* 0x00000064b6647220 */ /* 0x040fe40000410000 */
[----:B------:R-:W-:Y:S02]  /*e380*/  FMUL.FTZ R101, R182, R101 ;  /* 0x00000065b6657220 */ /* 0x000fe40000410000 */
[----:B------:R-:W-:Y:S01]  /*e390*/  MUFU.EX2 R62, R62 ;  /* 0x0000003e003e7308 */ /* 0x000fe20000000800 */
[C---:B------:R-:W-:Y:S03]  /*e3a0*/  FMUL.FTZ R102, R181.reuse, R102 ;  /* 0x00000066b5667220 */ /* 0x040fe60000410000 */
[C---:B------:R-:W-:Y:S02]  /*e3b0*/  FMUL.FTZ R103, R181.reuse, R103 ;  /* 0x00000067b5677220 */ /* 0x040fe40000410000 */
[C---:B------:R-:W-:Y:S02]  /*e3c0*/  FMUL.FTZ R104, R180.reuse, R104 ;  /* 0x00000068b4687220 */ /* 0x040fe40000410000 */
[----:B------:R-:W-:Y:S02]  /*e3d0*/  FMUL.FTZ R105, R180, R105 ;  /* 0x00000069b4697220 */ /* 0x000fe40000410000 */
[----:B------:R-:W-:Y:S01]  /*e3e0*/  MUFU.EX2 R58, R58 ;  /* 0x0000003a003a7308 */ /* 0x000fe20000000800 */
        /* <DEDUP_REMOVED lines=11> */
[----:B------:R-:W-:Y:S01]  /*e4a0*/  FMUL.FTZ R117, R182, R117 ;  /* 0x00000075b6757220 */ /* 0x000fe20000410000 */
[-C--:B-1----:R-:W-:Y:S03]  /*e4b0*/  HMMA.16816.F32.BF16 R164, R188, R196.reuse, R164 ;  /* 0x000000c4bca4723c */ /* 0x082fe600000418a4 */
[C---:B------:R-:W-:Y:S02]  /*e4c0*/  FMUL.FTZ R118, R181.reuse, R118 ;  /* 0x00000076b5767220 */ /* 0x040fe40000410000 */
[----:B------:R-:W-:Y:S02]  /*e4d0*/  FMUL.FTZ R119, R181, R119 ;  /* 0x00000077b5777220 */ /* 0x000fe40000410000 */
[--C-:B------:R-:W-:Y:S01]  /*e4e0*/  FFMA.FTZ R28, R28, c[0x0][0x2d0], -R183.reuse ;  /* 0x0000b4001c1c7a23 */ /* 0x100fe200000108b7 */
[C---:B------:R-:W-:Y:S03]  /*e4f0*/  HMMA.16816.F32.BF16 R168, R192.reuse, R196, R168 ;  /* 0x000000c4c0a8723c */ /* 0x040fe600000418a8 */
[----:B------:R2:W-:Y:S01]  /*e500*/  MUFU.EX2 R225, R28 ;  /* 0x0000001c00e17308 */ /* 0x0005e20000000800 */
        /* <DEDUP_REMOVED lines=8> */
[----:B------:R-:W-:Y:S02]  /*e590*/  FMUL.FTZ R125, R180, R125 ;  /* 0x0000007db47d7220 */ /* 0x000fe40000410000 */
[----:B------:R-:W-:Y:S01]  /*e5a0*/  FMUL.FTZ R126, R0, R126 ;  /* 0x0000007e007e7220 */ /* 0x000fe20000410000 */
[----:B--2---:R-:W-:Y:S03]  /*e5b0*/  F2FP.BF16.PACK_AB R28, R206, R204 ;  /* 0x000000ccce1c723e */ /* 0x004fe600000010ff */
[----:B------:R-:W-:Y:S02]  /*e5c0*/  FMUL.FTZ R127, R0, R127 ;  /* 0x0000007f007f7220 */ /* 0x000fe40000410000 */
[--C-:B------:R-:W-:Y:S02]  /*e5d0*/  FFMA.FTZ R29, R29, c[0x0][0x2d0], -R183.reuse ;  /* 0x0000b4001d1d7a23 */ /* 0x100fe400000108b7 */
[C---:B------:R-:W-:Y:S02]  /*e5e0*/  FMUL.FTZ R128, R182.reuse, R128 ;  /* 0x00000080b6807220 */ /* 0x040fe40000410000 */
[----:B------:R-:W2:Y:S01]  /*e5f0*/  MUFU.EX2 R214, R29 ;  /* 0x0000001d00d67308 */ /* 0x000ea20000000800 */
[----:B------:R-:W-:Y:S02]  /*e600*/  FMUL.FTZ R129, R182, R129 ;  /* 0x00000081b6817220 */ /* 0x000fe40000410000 */
[C---:B------:R-:W-:Y:S02]  /*e610*/  FMUL.FTZ R130, R181.reuse, R130 ;  /* 0x00000082b5827220 */ /* 0x040fe40000410000 */
[----:B------:R-:W-:Y:S02]  /*e620*/  FMUL.FTZ R131, R181, R131 ;  /* 0x00000083b5837220 */ /* 0x000fe40000410000 */
[--C-:B------:R-:W-:Y:S02]  /*e630*/  FFMA.FTZ R56, R56, c[0x0][0x2d0], -R183.reuse ;  /* 0x0000b40038387a23 */ /* 0x100fe400000108b7 */
[--C-:B------:R-:W-:Y:S02]  /*e640*/  FFMA.FTZ R57, R57, c[0x0][0x2d0], -R183.reuse ;  /* 0x0000b40039397a23 */ /* 0x100fe400000108b7 */
[--C-:B------:R-:W-:Y:S02]  /*e650*/  FFMA.FTZ R60, R60, c[0x0][0x2d0], -R183.reuse ;  /* 0x0000b4003c3c7a23 */ /* 0x100fe400000108b7 */
[----:B------:R-:W-:Y:S02]  /*e660*/  FFMA.FTZ R183, R61, c[0x0][0x2d0], -R183 ;  /* 0x0000b4003db77a23 */ /* 0x000fe400000108b7 */
[--C-:B------:R-:W-:Y:S01]  /*e670*/  FFMA.FTZ R64, R64, c[0x0][0x2d0], -R187.reuse ;  /* 0x0000b40040407a23 */ /* 0x100fe200000108bb */
[----:B------:R-:W-:Y:S01]  /*e680*/  MUFU.EX2 R57, R57 ;  /* 0x0000003900397308 */ /* 0x000fe20000000800 */
[----:B------:R-:W-:Y:S01]  /*e690*/  FFMA.FTZ R187, R65, c[0x0][0x2d0], -R187 ;  /* 0x0000b40041bb7a23 */ /* 0x000fe200000108bb */
[----:B------:R-:W-:Y:S01]  /*e6a0*/  MOV R65, R216 ;  /* 0x000000d800417202 */ /* 0x000fe20000000f00 */
[--C-:B------:R-:W-:Y:S02]  /*e6b0*/  FFMA.FTZ R66, R66, c[0x0][0x2d0], -R212.reuse ;  /* 0x0000b40042427a23 */ /* 0x100fe400000108d4 */
[----:B------:R-:W-:Y:S01]  /*e6c0*/  FFMA.FTZ R212, R67, c[0x0][0x2d0], -R212 ;  /* 0x0000b40043d47a23 */ /* 0x000fe200000108d4 */
[-C--:B-1----:R-:W-:Y:S03]  /*e6d0*/  HMMA.16816.F32.BF16 R68, R188, R196.reuse, R68 ;  /* 0x000000c4bc44723c */ /* 0x082fe60000041844 */
[----:B--2---:R-:W-:Y:S01]  /*e6e0*/  MOV R61, R214 ;  /* 0x000000d6003d7202 */ /* 0x004fe20000000f00 */
[----:B------:R-:W-:Y:S01]  /*e6f0*/  MUFU.EX2 R216, R39 ;  /* 0x0000002700d87308 */ /* 0x000fe20000000800 */
[----:B------:R-:W-:Y:S02]  /*e700*/  F2FP.BF16.PACK_AB R29, R207, R202 ;  /* 0x000000cacf1d723e */ /* 0x000fe400000010ff */
[----:B------:R-:W-:Y:S01]  /*e710*/  MOV R67, R215 ;  /* 0x000000d700437202 */ /* 0x000fe20000000f00 */
[C---:B------:R-:W-:Y:S06]  /*e720*/  HMMA.16816.F32.BF16 R72, R192.reuse, R196, R72 ;  /* 0x000000c4c048723c */ /* 0x040fec0000041848 */
[----:B------:R-:W-:Y:S02]  /*e730*/  MUFU.EX2 R215, R38 ;  /* 0x0000002600d77308 */ /* 0x000fe40000000800 */
[-C--:B------:R-:W-:Y:S08]  /*e740*/  HMMA.16816.F32.BF16 R76, R192, R198.reuse, R76 ;  /* 0x000000c6c04c723c */ /* 0x080ff0000004184c */
[C---:B------:R-:W-:Y:S01]  /*e750*/  HMMA.16816.F32.BF16 R80, R188.reuse, R198, R80 ;  /* 0x000000c6bc50723c */ /* 0x040fe20000041850 */
[----:B------:R-:W1:Y:S01]  /*e760*/  LDSM.16.MT88.4 R196, [R238+0x2100] ;  /* 0x00210000eec4783b */ /* 0x000e620000004200 */
[----:B------:R-:W-:Y:S10]  /*e770*/  MUFU.EX2 R214, R41 ;  /* 0x0000002900d67308 */ /* 0x000ff40000000800 */
[----:B------:R-:W-:Y:S10]  /*e780*/  MUFU.EX2 R187, R187 ;  /* 0x000000bb00bb7308 */ /* 0x000ff40000000800 */
[----:B------:R-:W-:Y:S10]  /*e790*/  MUFU.EX2 R212, R212 ;  /* 0x000000d400d47308 */ /* 0x000ff40000000800 */
[----:B------:R-:W-:Y:S01]  /*e7a0*/  MUFU.EX2 R183, R183 ;  /* 0x000000b700b77308 */ /* 0x000fe20000000800 */
[-C--:B-1----:R-:W-:Y:S09]  /*e7b0*/  HMMA.16816.F32.BF16 R84, R188, R196.reuse, R84 ;  /* 0x000000c4bc54723c */ /* 0x082ff20000041854 */
[----:B------:R-:W-:Y:S01]  /*e7c0*/  MUFU.EX2 R64, R64 ;  /* 0x0000004000407308 */ /* 0x000fe20000000800 */
[C---:B------:R-:W-:Y:S09]  /*e7d0*/  HMMA.16816.F32.BF16 R88, R192.reuse, R196, R88 ;  /* 0x000000c4c058723c */ /* 0x040ff20000041858 */
[----:B------:R-:W-:Y:S01]  /*e7e0*/  MUFU.EX2 R66, R66 ;  /* 0x0000004200427308 */ /* 0x000fe20000000800 */
[-C--:B------:R-:W-:Y:S09]  /*e7f0*/  HMMA.16816.F32.BF16 R92, R192, R198.reuse, R92 ;  /* 0x000000c6c05c723c */ /* 0x080ff2000004185c */
[----:B------:R-:W-:Y:S01]  /*e800*/  MUFU.EX2 R60, R60 ;  /* 0x0000003c003c7308 */ /* 0x000fe20000000800 */
[C---:B------:R-:W-:Y:S01]  /*e810*/  HMMA.16816.F32.BF16 R96, R188.reuse, R198, R96 ;  /* 0x000000c6bc60723c */ /* 0x040fe20000041860 */
[----:B------:R-:W1:Y:S07]  /*e820*/  LDSM.16.MT88.4 R196, [R240+0x2100] ;  /* 0x00210000f0c4783b */ /* 0x000e6e0000004200 */
[-C--:B-1----:R-:W-:Y:S08]  /*e830*/  HMMA.16816.F32.BF16 R100, R188, R196.reuse, R100 ;  /* 0x000000c4bc64723c */ /* 0x082ff00000041864 */
[C---:B------:R-:W-:Y:S07]  /*e840*/  HMMA.16816.F32.BF16 R104, R192.reuse, R196, R104 ;  /* 0x000000c4c068723c */ /* 0x040fee0000041868 */
[----:B------:R-:W-:Y:S01]  /*e850*/  MOV R196, R219 ;  /* 0x000000db00c47202 */ /* 0x000fe20000000f00 */
[-C--:B------:R-:W-:Y:S01]  /*e860*/  HMMA.16816.F32.BF16 R108, R192, R198.reuse, R108 ;  /* 0x000000c6c06c723c */ /* 0x080fe2000004186c */
[----:B------:R1:W-:Y:S03]  /*e870*/  MUFU.EX2 R219, R48 ;  /* 0x0000003000db7308 */ /* 0x0003e60000000800 */
[----:B------:R-:W-:Y:S04]  /*e880*/  MOV R197, R220 ;  /* 0x000000dc00c57202 */ /* 0x000fe80000000f00 */
[C---:B------:R-:W-:Y:S03]  /*e890*/  HMMA.16816.F32.BF16 R112, R188.reuse, R198, R112 ;  /* 0x000000c6bc70723c */ /* 0x040fe60000041870 */
[----:B------:R2:W-:Y:S04]  /*e8a0*/  MUFU.EX2 R220, R51 ;  /* 0x0000003300dc7308 */ /* 0x0005e80000000800 */
[----:B------:R-:W-:Y:S01]  /*e8b0*/  MOV R199, R218 ;  /* 0x000000da00c77202 */ /* 0x000fe20000000f00 */
[-C--:B------:R-:W-:Y:S04]  /*e8c0*/  HMMA.16816.F32.BF16 R116, R188, R20.reuse, R116 ;  /* 0x00000014bc74723c */ /* 0x080fe80000041874 */
[----:B------:R-:W-:Y:S01]  /*e8d0*/  MOV R198, R217 ;  /* 0x000000d900c67202 */ /* 0x000fe20000000f00 */
[----:B------:R-:W-:Y:S03]  /*e8e0*/  MUFU.EX2 R218, R50 ;  /* 0x0000003200da7308 */ /* 0x000fe60000000800 */
[C---:B------:R-:W-:Y:S01]  /*e8f0*/  HMMA.16816.F32.BF16 R120, R192.reuse, R20, R120 ;  /* 0x00000014c078723c */ /* 0x040fe20000041878 */
[----:B-1----:R-:W4:Y:S06]  /*e900*/  LDL.LU R48, [R1+0x14] ;  /* 0x0000140001307983 */ /* 0x002f2c0000300800 */
[----:B------:R-:W-:Y:S01]  /*e910*/  MUFU.EX2 R217, R37 ;  /* 0x0000002500d97308 */ /* 0x000fe20000000800 */
[-C--:B------:R-:W-:Y:S04]  /*e920*/  HMMA.16816.F32.BF16 R124, R192, R22.reuse, R124 ;  /* 0x00000016c07c723c */ /* 0x080fe8000004187c */
[----:B--2---:R-:W-:Y:S01]  /*e930*/  MOV R51, R65 ;  /* 0x0000004100337202 */ /* 0x004fe20000000f00 */
[----:B---3--:R-:W-:Y:S01]  /*e940*/  FFMA.FTZ R0, R0, R63, R222 ;  /* 0x0000003f00007223 */ /* 0x008fe200000100de */
[----:B------:R-:W-:Y:S02]  /*e950*/  MOV R222, R197 ;  /* 0x000000c500de7202 */ /* 0x000fe40000000f00 */
[----:B------:R-:W-:Y:S01]  /*e960*/  HMMA.16816.F32.BF16 R128, R188, R22, R128 ;  /* 0x00000016bc80723c */ /* 0x000fe20000041880 */
[----:B------:R-:W-:Y:S03]  /*e970*/  MUFU.EX2 R191, R45 ;  /* 0x0000002d00bf7308 */ /* 0x000fe60000000800 */
[----:B------:R-:W-:Y:S01]  /*e980*/  MOV R193, R225 ;  /* 0x000000e100c17202 */ /* 0x000fe20000000f00 */
[----:B------:R-:W-:Y:S01]  /*e990*/  FADD.FTZ R0, R224, R0 ;  /* 0x00000000e0007221 */ /* 0x000fe20000010000 */
[----:B------:R-:W-:Y:S02]  /*e9a0*/  MOV R192, R208 ;  /* 0x000000d000c07202 */ /* 0x000fe40000000f00 */
[----:B------:R-:W-:Y:S03]  /*e9b0*/  MOV R194, R209 ;  /* 0x000000d100c27202 */ /* 0x000fe60000000f00 */
[----:B------:R-:W1:Y:S01]  /*e9c0*/  MUFU.EX2 R225, R31 ;  /* 0x0000001f00e17308 */ /* 0x000e620000000800 */
[----:B------:R-:W-:Y:S02]  /*e9d0*/  MOV R195, R221 ;  /* 0x000000dd00c37202 */ /* 0x000fe40000000f00 */
[----:B------:R-:W-:Y:S02]  /*e9e0*/  MOV R188, R213 ;  /* 0x000000d500bc7202 */ /* 0x000fe40000000f00 */
[----:B------:R-:W-:Y:S02]  /*e9f0*/  F2FP.BF16.PACK_AB R20, R203, R200 ;  /* 0x000000c8cb14723e */ /* 0x000fe400000010ff */
[----:B------:R-:W-:Y:S02]  /*ea00*/  F2FP.BF16.PACK_AB R21, R205, R201 ;  /* 0x000000c9cd15723e */ /* 0x000fe400000010ff */
[----:B------:R-:W-:Y:S01]  /*ea10*/  F2FP.BF16.PACK_AB R22, R192, R195 ;  /* 0x000000c3c016723e */ /* 0x000fe200000010ff */
[----:B------:R2:W-:Y:S01]  /*ea20*/  MUFU.EX2 R221, R49 ;  /* 0x0000003100dd7308 */ /* 0x0005e20000000800 */
[----:B------:R-:W-:Y:S02]  /*ea30*/  F2FP.BF16.PACK_AB R23, R188, R194 ;  /* 0x000000c2bc17723e */ /* 0x000fe400000010ff */
[----:B------:R-:W-:Y:S02]  /*ea40*/  F2FP.BF16.PACK_AB R30, R61, R193 ;  /* 0x000000c13d1e723e */ /* 0x000fe400000010ff */
[----:B------:R-:W-:Y:S03]  /*ea50*/  MOV R224, R206 ;  /* 0x000000ce00e07202 */ /* 0x000fe60000000f00 */
[-C--:B------:R-:W-:Y:S02]  /*ea60*/  HMMA.16816.F32.BF16 R4, R20, R24.reuse, R4 ;  /* 0x000000181404723c */ /* 0x080fe40000041804 */
[----:B------:R3:W-:Y:S03]  /*ea70*/  MUFU.EX2 R213, R36 ;  /* 0x0000002400d57308 */ /* 0x0007e60000000800 */
[----:B-1----:R-:W-:Y:S07]  /*ea80*/  F2FP.BF16.PACK_AB R31, R225, R232 ;  /* 0x000000e8e11f723e */ /* 0x002fee00000010ff */
[----:B------:R1:W1:Y:S01]  /*ea90*/  MUFU.EX2 R209, R42 ;  /* 0x0000002a00d17308 */ /* 0x0002620000000800 */
[C---:B------:R-:W-:Y:S01]  /*eaa0*/  HMMA.16816.F32.BF16 R8, R28.reuse, R24, R8 ;  /* 0x000000181c08723c */ /* 0x040fe20000041808 */
[----:B--2---:R-:W2:Y:S04]  /*eab0*/  LDL.LU R49, [R1+0x40] ;  /* 0x0000400001317983 */ /* 0x004ea80000300800 */
[----:B------:R-:W2:Y:S03]  /*eac0*/  LDL.LU R50, [R1+0xc] ;  /* 0x00000c0001327983 */ /* 0x000ea60000300800 */
[-C--:B------:R-:W-:Y:S01]  /*ead0*/  HMMA.16816.F32.BF16 R12, R28, R26.reuse, R12 ;  /* 0x0000001a1c0c723c */ /* 0x080fe2000004180c */
[----:B------:R-:W4:Y:S01]  /*eae0*/  MUFU.EX2 R208, R44 ;  /* 0x0000002c00d07308 */ /* 0x000f220000000800 */
[----:B---3--:R-:W-:Y:S06]  /*eaf0*/  LDSM.16.MT88.4 R36, [R238+0x1100] ;  /* 0x00110000ee24783b */ /* 0x008fec0000004200 */
[C---:B------:R-:W-:Y:S03]  /*eb00*/  HMMA.16816.F32.BF16 R16, R20.reuse, R26, R16 ;  /* 0x0000001a1410723c */ /* 0x040fe60000041810 */
[----:B------:R-:W-:Y:S01]  /*eb10*/  MUFU.EX2 R190, R46 ;  /* 0x0000002e00be7308 */ /* 0x000fe20000000800 */
[----:B------:R-:W3:Y:S04]  /*eb20*/  LDSM.16.MT88.4 R24, [R240+0x900] ;  /* 0x00090000f018783b */ /* 0x000ee80000004200 */
[-C--:B------:R-:W-:Y:S04]  /*eb30*/  HMMA.16816.F32.BF16 R132, R20, R32.reuse, R132 ;  /* 0x000000201484723c */ /* 0x080fe80000041884 */
[----:B-1----:R-:W-:Y:S01]  /*eb40*/  LDSM.16.MT88.4 R40, [R237+0x3100] ;  /* 0x00310000ed28783b */ /* 0x002fe20000004200 */
[----:B------:R1:W1:Y:S03]  /*eb50*/  MUFU.EX2 R189, R47 ;  /* 0x0000002f00bd7308 */ /* 0x0002660000000800 */
[C---:B------:R-:W-:Y:S08]  /*eb60*/  HMMA.16816.F32.BF16 R136, R28.reuse, R32, R136 ;  /* 0x000000201c88723c */ /* 0x040ff00000041888 */
[-C--:B------:R-:W-:Y:S01]  /*eb70*/  HMMA.16816.F32.BF16 R140, R28, R34.reuse, R140 ;  /* 0x000000221c8c723c */ /* 0x080fe2000004188c */
[----:B------:R-:W-:Y:S07]  /*eb80*/  MUFU.EX2 R65, R54 ;  /* 0x0000003600417308 */ /* 0x000fee0000000800 */
[C---:B------:R-:W-:Y:S01]  /*eb90*/  HMMA.16816.F32.BF16 R144, R20.reuse, R34, R144 ;  /* 0x000000221490723c */ /* 0x040fe20000041890 */
[----:B------:R-:W3:Y:S02]  /*eba0*/  LDSM.16.MT88.4 R32, [R239+0x900] ;  /* 0x00090000ef20783b */ /* 0x000ee40000004200 */
[----:B------:R-:W-:Y:S06]  /*ebb0*/  MUFU.EX2 R63, R55 ;  /* 0x00000037003f7308 */ /* 0x000fec0000000800 */
[----:B-1----:R-:W-:Y:S01]  /*ebc0*/  LDSM.16.MT88.4 R44, [R240+0x3100] ;  /* 0x00310000f02c783b */ /* 0x002fe20000004200 */
[-C--:B---3--:R-:W-:Y:S08]  /*ebd0*/  HMMA.16816.F32.BF16 R148, R20, R24.reuse, R148 ;  /* 0x000000181494723c */ /* 0x088ff00000041894 */
        /* <DEDUP_REMOVED lines=26> */
[-C--:B------:R-:W-:Y:S04]  /*ed80*/  HMMA.16816.F32.BF16 R124, R28, R34.reuse, R124 ;  /* 0x000000221c7c723c */ /* 0x080fe8000004187c */
[----:B----4-:R-:W-:Y:S01]  /*ed90*/  FFMA.FTZ R180, R180, R48, R223 ;  /* 0x00000030b4b47223 */ /* 0x010fe200000100df */
[----:B------:R-:W-:Y:S02]  /*eda0*/  MOV R223, R196 ;  /* 0x000000c400df7202 */ /* 0x000fe40000000f00 */
[----:B------:R-:W-:Y:S01]  /*edb0*/  F2FP.BF16.PACK_AB R28, R214, R210 ;  /* 0x000000d2d61c723e */ /* 0x000fe200000010ff */
[----:B------:R-:W-:Y:S01]  /*edc0*/  HMMA.16816.F32.BF16 R128, R20, R34, R128 ;  /* 0x000000221480723c */ /* 0x000fe20000041880 */
[----:B------:R-:W3:Y:S03]  /*edd0*/  LDSM.16.MT88.4 R32, [R240+0x1100] ;  /* 0x00110000f020783b */ /* 0x000ee60000004200 */
[----:B------:R-:W-:Y:S01]  /*ede0*/  F2FP.BF16.PACK_AB R29, R211, R209 ;  /* 0x000000d1d31d723e */ /* 0x000fe200000010ff */
[----:B------:R-:W-:Y:S01]  /*edf0*/  FADD.FTZ R180, R227, R180 ;  /* 0x000000b4e3b47221 */ /* 0x000fe20000010000 */
[----:B------:R-:W-:Y:S02]  /*ee00*/  F2FP.BF16.PACK_AB R30, R191, R208 ;  /* 0x000000d0bf1e723e */ /* 0x000fe400000010ff */
[----:B------:R-:W-:Y:S04]  /*ee10*/  F2FP.BF16.PACK_AB R20, R217, R213 ;  /* 0x000000d5d914723e */ /* 0x000fe800000010ff */
[----:B------:R-:W-:Y:S02]  /*ee20*/  F2FP.BF16.PACK_AB R21, R216, R215 ;  /* 0x000000d7d815723e */ /* 0x000fe400000010ff */
[----:B------:R-:W-:Y:S02]  /*ee30*/  F2FP.BF16.PACK_AB R22, R221, R219 ;  /* 0x000000dbdd16723e */ /* 0x000fe400000010ff */
[----:B------:R-:W-:Y:S02]  /*ee40*/  F2FP.BF16.PACK_AB R23, R220, R218 ;  /* 0x000000dadc17723e */ /* 0x000fe400000010ff */
[----:B------:R-:W-:Y:S02]  /*ee50*/  F2FP.BF16.PACK_AB R31, R189, R190 ;  /* 0x000000bebd1f723e */ /* 0x000fe400000010ff */
[----:B------:R-:W-:Y:S02]  /*ee60*/  MOV R48, R188 ;  /* 0x000000bc00307202 */ /* 0x000fe40000000f00 */
[----:B------:R4:W-:Y:S01]  /*ee70*/  MUFU.EX2 R188, R52 ;  /* 0x0000003400bc7308 */ /* 0x0009e20000000800 */
[-C--:B-1----:R-:W-:Y:S03]  /*ee80*/  HMMA.16816.F32.BF16 R4, R20, R24.reuse, R4 ;  /* 0x000000181404723c */ /* 0x082fe60000041804 */
[----:B------:R-:W-:Y:S05]  /*ee90*/  MOV R227, R207 ;  /* 0x000000cf00e37202 */ /* 0x000fea0000000f00 */
[C---:B------:R-:W-:Y:S08]  /*eea0*/  HMMA.16816.F32.BF16 R8, R28.reuse, R24, R8 ;  /* 0x000000181c08723c */ /* 0x040ff00000041808 */
[-C--:B------:R-:W-:Y:S08]  /*eeb0*/  HMMA.16816.F32.BF16 R12, R28, R26.reuse, R12 ;  /* 0x0000001a1c0c723c */ /* 0x080ff0000004180c */
[C---:B------:R-:W-:Y:S01]  /*eec0*/  HMMA.16816.F32.BF16 R16, R20.reuse, R26, R16 ;  /* 0x0000001a1410723c */ /* 0x040fe20000041810 */
[----:B------:R-:W1:Y:S07]  /*eed0*/  LDSM.16.MT88.4 R24, [R239+0x1100] ;  /* 0x00110000ef18783b */ /* 0x000e6e0000004200 */
[-C--:B------:R-:W-:Y:S04]  /*eee0*/  HMMA.16816.F32.BF16 R132, R20, R36.reuse, R132 ;  /* 0x000000241484723c */ /* 0x080fe80000041884 */
[----:B--2---:R-:W-:Y:S01]  /*eef0*/  FFMA.FTZ R181, R181, R49, R226 ;  /* 0x00000031b5b57223 */ /* 0x004fe200000100e2 */
[----:B------:R-:W-:Y:S01]  /*ef00*/  MOV R226, R199 ;  /* 0x000000c700e27202 */ /* 0x000fe20000000f00 */
[----:B------:R-:W-:Y:S01]  /*ef10*/  FFMA.FTZ R182, R182, R50, R233 ;  /* 0x00000032b6b67223 */ /* 0x000fe200000100e9 */
[----:B------:R-:W-:Y:S01]  /*ef20*/  MOV R233, R198 ;  /* 0x000000c600e97202 */ /* 0x000fe20000000f00 */
[C---:B------:R-:W-:Y:S01]  /*ef30*/  HMMA.16816.F32.BF16 R136, R28.reuse, R36, R136 ;  /* 0x000000241c88723c */ /* 0x040fe20000041888 */
[----:B------:R-:W-:Y:S03]  /*ef40*/  LDSM.16.MT88.4 R196, [R237+0x1900] ;  /* 0x00190000edc4783b */ /* 0x000fe60000004200 */
[----:B------:R-:W-:Y:S01]  /*ef50*/  MOV R50, R67 ;  /* 0x0000004300327202 */ /* 0x000fe20000000f00 */
[----:B------:R-:W-:Y:S01]  /*ef60*/  FADD.FTZ R0, R233, R0 ;  /* 0x00000000e9007221 */ /* 0x000fe20000010000 */
[----:B------:R-:W-:Y:S01]  /*ef70*/  MOV R49, R61 ;  /* 0x0000003d00317202 */ /* 0x000fe20000000f00 */
[----:B------:R-:W-:Y:S01]  /*ef80*/  MUFU.EX2 R67, R53 ;  /* 0x0000003500437308 */ /* 0x000fe20000000800 */
[-C--:B------:R-:W-:Y:S04]  /*ef90*/  HMMA.16816.F32.BF16 R140, R28, R38.reuse, R140 ;  /* 0x000000261c8c723c */ /* 0x080fe8000004188c */
[----:B------:R-:W-:Y:S01]  /*efa0*/  MOV R233, R49 ;  /* 0x0000003100e97202 */ /* 0x000fe20000000f00 */
[----:B----4-:R-:W-:Y:S01]  /*efb0*/  FADD.FTZ R52, R228, R0 ;  /* 0x00000000e4347221 */ /* 0x010fe20000010000 */
[----:B------:R-:W-:Y:S01]  /*efc0*/  MOV R0, R201 ;  /* 0x000000c900007202 */ /* 0x000fe20000000f00 */
[----:B------:R-:W-:Y:S01]  /*efd0*/  FADD.FTZ R182, R234, R182 ;  /* 0x000000b6eab67221 */ /* 0x000fe20000010000 */
[C---:B------:R-:W-:Y:S01]  /*efe0*/  HMMA.16816.F32.BF16 R144, R20.reuse, R38, R144 ;  /* 0x000000261490723c */ /* 0x040fe20000041890 */
[----:B------:R-:W2:Y:S01]  /*eff0*/  LDSM.16.MT88.4 R36, [R238+0x3100] ;  /* 0x00310000ee24783b */ /* 0x000ea20000004200 */
[----:B------:R-:W4:Y:S02]  /*f000*/  MUFU.EX2 R61, R56 ;  /* 0x00000038003d7308 */ /* 0x000f240000000800 */
[----:B------:R-:W-:Y:S01]  /*f010*/  MOV R234, R194 ;  /* 0x000000c200ea7202 */ /* 0x000fe20000000f00 */
[----:B------:R-:W-:Y:S01]  /*f020*/  FADD.FTZ R181, R235, R181 ;  /* 0x000000b5ebb57221 */ /* 0x000fe20000010000 */
[----:B------:R-:W-:Y:S02]  /*f030*/  MOV R235, R195 ;  /* 0x000000c300eb7202 */ /* 0x000fe40000000f00 */
[-C--:B---3--:R-:W-:Y:S04]  /*f040*/  HMMA.16816.F32.BF16 R148, R20, R32.reuse, R148 ;  /* 0x000000201494723c */ /* 0x088fe80000041894 */
[----:B------:R3:W1:Y:S04]  /*f050*/  MUFU.EX2 R56, R3 ;  /* 0x0000000300387308 */ /* 0x0006680000000800 */
[C---:B------:R-:W-:Y:S08]  /*f060*/  HMMA.16816.F32.BF16 R152, R28.reuse, R32, R152 ;  /* 0x000000201c98723c */ /* 0x040ff00000041898 */
[-C--:B------:R-:W-:Y:S08]  /*f070*/  HMMA.16816.F32.BF16 R156, R28, R34.reuse, R156 ;  /* 0x000000221c9c723c */ /* 0x080ff0000004189c */
[C---:B------:R-:W-:Y:S01]  /*f080*/  HMMA.16816.F32.BF16 R160, R20.reuse, R34, R160 ;  /* 0x0000002214a0723c */ /* 0x040fe200000418a0 */
[----:B------:R-:W2:Y:S03]  /*f090*/  LDSM.16.MT88.4 R32, [R239+0x3100] ;  /* 0x00310000ef20783b */ /* 0x000ea60000004200 */
[----:B---3--:R-:W-:Y:S01]  /*f0a0*/  FADD.FTZ R3, R223, R181 ;  /* 0x000000b5df037221 */ /* 0x008fe20000010000 */
[----:B------:R-:W-:Y:S02]  /*f0b0*/  MOV R223, R192 ;  /* 0x000000c000df7202 */ /* 0x000fe40000000f00 */
[----:B------:R-:W-:Y:S01]  /*f0c0*/  MOV R181, R203 ;  /* 0x000000cb00b57202 */ /* 0x000fe20000000f00 */
[-C--:B-1----:R-:W-:Y:S04]  /*f0d0*/  HMMA.16816.F32.BF16 R164, R20, R24.reuse, R164 ;  /* 0x0000001814a4723c */ /* 0x082fe800000418a4 */
[----:B------:R-:W-:Y:S01]  /*f0e0*/  FADD.FTZ R54, R50, R3 ;  /* 0x0000000332367221 */ /* 0x000fe20000010000 */
[----:B------:R-:W-:Y:S03]  /*f0f0*/  MOV R3, R200 ;  /* 0x000000c800037202 */ /* 0x000fe60000000f00 */
[C---:B------:R-:W-:Y:S04]  /*f100*/  HMMA.16816.F32.BF16 R168, R28.reuse, R24, R168 ;  /* 0x000000181ca8723c */ /* 0x040fe800000418a8 */
[----:B------:R-:W-:Y:S03]  /*f110*/  FADD.FTZ R0, R0, R54 ;  /* 0x0000003600007221 */ /* 0x000fe60000010000 */
[----:B------:R-:W-:Y:S01]  /*f120*/  FADD.FTZ R24, R226, R180 ;  /* 0x000000b4e2187221 */ /* 0x000fe20000010000 */
[-C--:B------:R-:W-:Y:S04]  /*f130*/  HMMA.16816.F32.BF16 R172, R28, R26.reuse, R172 ;  /* 0x0000001a1cac723c */ /* 0x080fe800000418ac */
[----:B------:R-:W-:Y:S01]  /*f140*/  MOV R226, R48 ;  /* 0x0000003000e27202 */ /* 0x000fe20000000f00 */
[----:B------:R-:W-:Y:S01]  /*f150*/  FADD.FTZ R53, R229, R24 ;  /* 0x00000018e5357221 */ /* 0x000fe20000010000 */
[----:B----4-:R-:W-:Y:S01]  /*f160*/  F2FP.BF16.PACK_AB R24, R57, R61 ;  /* 0x0000003d3918723e */ /* 0x010fe200000010ff */
[----:B------:R1:W5:Y:S01]  /*f170*/  LDL.LU R229, [R1+0x60] ;  /* 0x0000600001e57983 */ /* 0x0003620000300800 */
[C---:B------:R-:W-:Y:S03]  /*f180*/  HMMA.16816.F32.BF16 R176, R20.reuse, R26, R176 ;  /* 0x0000001a14b0723c */ /* 0x040fe600000418b0 */
[----:B------:R1:W5:Y:S01]  /*f190*/  LDL.LU R228, [R1+0x5c] ;  /* 0x00005c0001e47983 */ /* 0x0003620000300800 */
[----:B------:R-:W-:Y:S01]  /*f1a0*/  FADD.FTZ R25, R222, R182 ;  /* 0x000000b6de197221 */ /* 0x000fe20000010000 */
[----:B------:R-:W-:Y:S02]  /*f1b0*/  MOV R222, R193 ;  /* 0x000000c100de7202 */ /* 0x000fe40000000f00 */
[----:B------:R-:W-:Y:S01]  /*f1c0*/  F2FP.BF16.PACK_AB R26, R183, R60 ;  /* 0x0000003cb71a723e */ /* 0x000fe200000010ff */
[-C--:B------:R-:W-:Y:S04]  /*f1d0*/  HMMA.16816.F32.BF16 R68, R20, R40.reuse, R68 ;  /* 0x000000281444723c */ /* 0x080fe80000041844 */
[----:B------:R-:W-:Y:S01]  /*f1e0*/  FADD.FTZ R55, R51, R25 ;  /* 0x0000001933377221 */ /* 0x000fe20000010000 */
[----:B------:R-:W-:Y:S01]  /*f1f0*/  F2FP.BF16.PACK_AB R25, R59, R58 ;  /* 0x0000003a3b19723e */ /* 0x000fe200000010ff */
[----:B------:R-:W-:Y:S01]  /*f200*/  LDSM.16.MT88.4 R48, [R240+0x3900] ;  /* 0x00390000f030783b */ /* 0x000fe20000004200 */
[----:B------:R-:W-:Y:S01]  /*f210*/  F2FP.BF16.PACK_AB R27, R56, R62 ;  /* 0x0000003e381b723e */ /* 0x000fe200000010ff */
        /* <DEDUP_REMOVED lines=8> */
[C---:B------:R-:W-:Y:S01]  /*f2a0*/  HMMA.16816.F32.BF16 R80, R20.reuse, R42, R80 ;  /* 0x0000002a1450723c */ /* 0x040fe20000041850 */
[----:B------:R-:W-:Y:S07]  /*f2b0*/  LDSM.16.MT88.4 R40, [R240+0x1900] ;  /* 0x00190000f028783b */ /* 0x000fee0000004200 */
        /* <DEDUP_REMOVED lines=9> */
[----:B------:R-:W-:Y:S07]  /*f350*/  LDSM.16.MT88.4 R44, [R238+0x3900] ;  /* 0x00390000ee2c783b */ /* 0x000fee0000004200 */
[-C--:B------:R-:W-:Y:S08]  /*f360*/  HMMA.16816.F32.BF16 R116, R20, R32.reuse, R116 ;  /* 0x000000201474723c */ /* 0x080ff00000041874 */
[C---:B------:R-:W-:Y:S08]  /*f370*/  HMMA.16816.F32.BF16 R120, R28.reuse, R32, R120 ;  /* 0x000000201c78723c */ /* 0x040ff00000041878 */
[-C--:B------:R-:W-:Y:S01]  /*f380*/  HMMA.16816.F32.BF16 R124, R28, R34.reuse, R124 ;  /* 0x000000221c7c723c */ /* 0x080fe2000004187c */
[----:B------:R-:W3:Y:S07]  /*f390*/  LDSM.16.MT88.4 R28, [R239+0x1900] ;  /* 0x00190000ef1c783b */ /* 0x000eee0000004200 */
[----:B------:R-:W-:Y:S01]  /*f3a0*/  HMMA.16816.F32.BF16 R128, R20, R34, R128 ;  /* 0x000000221480723c */ /* 0x000fe20000041880 */
[----:B------:R-:W4:Y:S06]  /*f3b0*/  LDSM.16.MT88.4 R32, [R237+0x3900] ;  /* 0x00390000ed20783b */ /* 0x000f2c0000004200 */
[----:B------:R-:W-:Y:S02]  /*f3c0*/  F2FP.BF16.PACK_AB R20, R67, R188 ;  /* 0x000000bc4314723e */ /* 0x000fe400000010ff */
[----:B------:R-:W-:Y:S03]  /*f3d0*/  F2FP.BF16.PACK_AB R21, R63, R65 ;  /* 0x000000413f15723e */ /* 0x000fe600000010ff */
[----:B------:R-:W-:Y:S02]  /*f3e0*/  F2FP.BF16.PACK_AB R22, R187, R64 ;  /* 0x00000040bb16723e */ /* 0x000fe400000010ff */
[----:B------:R-:W-:Y:S07]  /*f3f0*/  F2FP.BF16.PACK_AB R23, R212, R66 ;  /* 0x00000042d417723e */ /* 0x000fee00000010ff */
[-C--:B------:R-:W-:Y:S01]  /*f400*/  HMMA.16816.F32.BF16 R192, R20, R196.reuse, R4 ;  /* 0x000000c414c0723c */ /* 0x080fe20000041804 */
[----:B------:R-:W1:Y:S07]  /*f410*/  LDSM.16.MT88.4 R4, [R239+0x3900] ;  /* 0x00390000ef04783b */ /* 0x000e6e0000004200 */
[C---:B------:R-:W-:Y:S07]  /*f420*/  HMMA.16816.F32.BF16 R200, R24.reuse, R196, R8 ;  /* 0x000000c418c8723c */ /* 0x040fee0000041808 */
[----:B------:R-:W-:Y:S01]  /*f430*/  MOV R11, R204 ;  /* 0x000000cc000b7202 */ /* 0x000fe20000000f00 */
[----:B------:R-:W-:Y:S01]  /*f440*/  FADD.FTZ R10, R235, R3 ;  /* 0x00000003eb0a7221 */ /* 0x000fe20000010000 */
[-C--:B------:R-:W-:Y:S03]  /*f450*/  HMMA.16816.F32.BF16 R204, R24, R198.reuse, R12 ;  /* 0x000000c618cc723c */ /* 0x080fe6000004180c */
[----:B------:R-:W-:Y:S02]  /*f460*/  FADD.FTZ R9, R11, R53 ;  /* 0x000000350b097221 */ /* 0x000fe40000010000 */
[----:B------:R-:W-:Y:S01]  /*f470*/  FADD.FTZ R8, R180, R52 ;  /* 0x00000034b4087221 */ /* 0x000fe20000010000 */
[----:B------:R-:W-:Y:S01]  /*f480*/  MOV R180, R184 ;  /* 0x000000b800b47202 */ /* 0x000fe20000000f00 */
[----:B------:R-:W-:Y:S01]  /*f490*/  FADD.FTZ R12, R224, R9 ;  /* 0x00000009e00c7221 */ /* 0x000fe20000010000 */
        /* <DEDUP_REMOVED lines=31> */
[----:B------:R-:W-:Y:S04]  /*f690*/  FADD.FTZ R8, R61, R8 ;  /* 0x000000083d087221 */ /* 0x000fe80000010000 */
        /* <DEDUP_REMOVED lines=36> */
[----:B------:R-:W-:Y:S01]  /*f8e0*/  FADD.FTZ R3, R183, R3 ;  /* 0x00000003b7037221 */ /* 0x000fe20000010000 */
[----:B------:R-:W-:Y:S01]  /*f8f0*/  MOV R183, R2 ;  /* 0x0000000200b77202 */ /* 0x000fe20000000f00 */
[----:B------:R-:W-:Y:S01]  /*f900*/  FADD.FTZ R0, R56, R0 ;  /* 0x0000000038007221 */ /* 0x000fe20000010000 */
[----:B------:R-:W-:Y:S04]  /*f910*/  STL [R1+0x40], R4 ;  /* 0x0000400401007387 */ /* 0x000fe80000100800 */
[----:B------:R1:W-:Y:S04]  /*f920*/  STL [R1+0x14], R3 ;  /* 0x0000140301007387 */ /* 0x0003e80000100800 */
[----:B------:R2:W-:Y:S01]  /*f930*/  STL [R1+0x10], R0 ;  /* 0x0000100001007387 */ /* 0x0005e20000100800 */
[----:B-1----:R-:W-:Y:S02]  /*f940*/  MOV R3, R185 ;  /* 0x000000b900037202 */ /* 0x002fe40000000f00 */
[----:B--2---:R-:W-:Y:S01]  /*f950*/  MOV R0, R186 ;  /* 0x000000ba00007202 */ /* 0x004fe20000000f00 */
[----:B-----5:R-:W-:-:S05]  /*f960*/  @P0 BRA `(.L_x_3962) ;  /* 0xffffc7e000000947 */ /* 0x020fca000383ffff */
.L_x_3961:
[----:B------:R-:W2:Y:S04]  /*f970*/  LDL.LU R5, [R1+0xc] ;  /* 0x00000c0001057983 */ /* 0x000ea80000300800 */
[----:B------:R-:W3:Y:S04]  /*f980*/  LDL.LU R7, [R1+0x40] ;  /* 0x0000400001077983 */ /* 0x000ee80000300800 */
[----:B-1----:R-:W4:Y:S04]  /*f990*/  LDL.LU R4, [R1+0x14] ;  /* 0x0000140001047983 */ /* 0x002f280000300800 */
        /* <DEDUP_REMOVED lines=14> */
[----:B------:R-:W3:Y:S01]  /*fa80*/  SHFL.BFLY PT, R3, R8, 0x1, 0x1f ;  /* 0x0c201f0008037f89 */ /* 0x000ee200000e0000 */
[----:B-1----:R-:W-:-:S03]  /*fa90*/  FADD.FTZ R5, R5, R2 ;  /* 0x0000000205057221 */ /* 0x002fc60000010000 */
[----:B------:R-:W1:Y:S01]  /*faa0*/  SHFL.BFLY PT, R2, R6, 0x1, 0x1f ;  /* 0x0c201f0006027f89 */ /* 0x000e6200000e0000 */
[----:B--2---:R-:W-:Y:S01]  /*fab0*/  FADD.FTZ R10, R10, R0 ;  /* 0x000000000a0a7221 */ /* 0x004fe20000010000 */
[----:B------:R-:W-:Y:S02]  /*fac0*/  MOV R0, RZ ;  /* 0x000000ff00007202 */ /* 0x000fe40000000f00 */
[----:B------:R-:W2:Y:S01]  /*fad0*/  SHFL.BFLY PT, R4, R5, 0x1, 0x1f ;  /* 0x0c201f0005047f89 */ /* 0x000ea200000e0000 */
[----:B---3--:R-:W-:Y:S01]  /*fae0*/  FADD.FTZ R8, R8, R3 ;  /* 0x0000000308087221 */ /* 0x008fe20000010000 */
[----:B------:R-:W-:Y:S02]  /*faf0*/  FSETP.NE.FTZ.AND P3, PT, R10, RZ, PT ;  /* 0x000000ff0a00720b */ /* 0x000fe40003f75000 */
[----:B------:R-:W-:Y:S02]  /*fb00*/  MOV R3, RZ ;  /* 0x000000ff00037202 */ /* 0x000fe40000000f00 */
[----:B------:R-:W-:-:S09]  /*fb10*/  FSETP.NE.FTZ.AND P2, PT, R8, RZ, PT ;  /* 0x000000ff0800720b */ /* 0x000fd20003f55000 */
[----:B------:R-:W3:Y:S01]  /*fb20*/  @P3 MUFU.RCP R0, R10 ;  /* 0x0000000a00003308 */ /* 0x000ee20000001000 */
[----:B-1----:R-:W-:Y:S01]  /*fb30*/  FADD.FTZ R6, R6, R2 ;  /* 0x0000000206067221 */ /* 0x002fe20000010000 */
[----:B------:R-:W-:Y:S01]  /*fb40*/  MOV R2, RZ ;  /* 0x000000ff00027202 */ /* 0x000fe20000000f00 */
[----:B--2---:R-:W-:-:S03]  /*fb50*/  FADD.FTZ R5, R4, R5 ;  /* 0x0000000504057221 */ /* 0x004fc60000010000 */
[----:B------:R-:W-:Y:S02]  /*fb60*/  FSETP.NE.FTZ.AND P1, PT, R6, RZ, PT ;  /* 0x000000ff0600720b */ /* 0x000fe40003f35000 */
[----:B------:R-:W-:Y:S01]  /*fb70*/  @P2 MUFU.RCP R3, R8 ;  /* 0x0000000800032308 */ /* 0x000fe20000001000 */
[----:B------:R-:W-:Y:S01]  /*fb80*/  FSETP.NE.FTZ.AND P0, PT, R5, RZ, PT ;  /* 0x000000ff0500720b */ /* 0x000fe20003f15000 */
[C---:B---3--:R-:W-:Y:S02]  /*fb90*/  FMUL.FTZ R192, R0.reuse, R192 ;  /* 0x000000c000c07220 */ /* 0x048fe40000410000 */
[----:B------:R-:W-:-:S04]  /*fba0*/  FMUL.FTZ R57, R0, R193 ;  /* 0x000000c100397220 */ /* 0x000fc80000410000 */
[----:B------:R-:W-:Y:S01]  /*fbb0*/  @P3 MUFU.LG2 R10, R10 ;  /* 0x0000000a000a3308 */ /* 0x000fe20000000c00 */
[C---:B------:R-:W-:Y:S02]  /*fbc0*/  FMUL.FTZ R196, R0.reuse, R196 ;  /* 0x000000c400c47220 */ /* 0x040fe40000410000 */
[C---:B------:R-:W-:Y:S02]  /*fbd0*/  FMUL.FTZ R197, R0.reuse, R197 ;  /* 0x000000c500c57220 */ /* 0x040fe40000410000 */
[C---:B------:R-:W-:Y:S02]  /*fbe0*/  FMUL.FTZ R132, R0.reuse, R132 ;  /* 0x0000008400847220 */ /* 0x040fe40000410000 */
[C---:B------:R-:W-:Y:S01]  /*fbf0*/  FMUL.FTZ R51, R0.reuse, R133 ;  /* 0x0000008500337220 */ /* 0x040fe20000410000 */
[----:B------:R-:W1:Y:S01]  /*fc00*/  @P1 MUFU.RCP R2, R6 ;  /* 0x0000000600021308 */ /* 0x000e620000001000 */
        /* <DEDUP_REMOVED lines=38> */
[----:B------:R-:W2:Y:S01]  /*fe70*/  @P0 MUFU.LG2 R5, R5 ;  /* 0x0000000500050308 */ /* 0x000ea20000000c00 */
        /* <DEDUP_REMOVED lines=98> */
[----:B--2---:R-:W-:Y:S02]  /*104a0*/  @P0 FMUL.FTZ R3, R5, 0.69314718246459960938 ;  /* 0x3f31721805030820 */ /* 0x004fe40000410000 */
[----:B------:R-:W-:Y:S02]  /*104b0*/  @P0 FMUL.FTZ R0, R7, c[0x0][0x2d0] ;  /* 0x0000b40007000a20 */ /* 0x000fe40000410000 */
[----:B------:R-:W-:-:S02]  /*104c0*/  @P3 FFMA.FTZ R61, R9, R186, R10 ;  /* 0x000000ba093d3223 */ /* 0x000fc4000001000a */
[----:B------:R-:W-:Y:S02]  /*104d0*/  @P2 FFMA.FTZ R62, R4, R185, R8 ;  /* 0x000000b9043e2223 */ /* 0x000fe40000010008 */
[----:B------:R-:W-:Y:S02]  /*104e0*/  @P1 FFMA.FTZ R63, R2, R184, R6 ;  /* 0x000000b8023f1223 */ /* 0x000fe40000010006 */
[----:B------:R-:W-:Y:S02]  /*104f0*/  @P0 FFMA.FTZ R64, R0, R182, R3 ;  /* 0x000000b600400223 */ /* 0x000fe40000010003 */
.L_x_3941:
        /* <DEDUP_REMOVED lines=197> */
.L_x_3966:
        /* <DEDUP_REMOVED lines=157> */
.L_x_3968:
[----:B--234-:R-:W-:Y:S05]  /*11b20*/  BSYNC B0 ;  /* 0x0000000000007941 */ /* 0x01cfea0003800000 */
.L_x_3967:
        /* <DEDUP_REMOVED lines=16> */
.L_x_3970:
[----:B------:R-:W-:Y:S05]  /*11c30*/  BSYNC B0 ;  /* 0x0000000000007941 */ /* 0x000fea0003800000 */
.L_x_3969:
        /* <DEDUP_REMOVED lines=16> */
.L_x_3972:
[----:B------:R-:W-:Y:S05]  /*11d40*/  BSYNC B0 ;  /* 0x0000000000007941 */ /* 0x000fea0003800000 */
.L_x_3971:
        /* <DEDUP_REMOVED lines=16> */
.L_x_3974:
[----:B------:R-:W-:Y:S05]  /*11e50*/  BSYNC B0 ;  /* 0x0000000000007941 */ /* 0x000fea0003800000 */
.L_x_3973:
        /* <DEDUP_REMOVED lines=16> */
.L_x_3976:
[----:B------:R-:W-:Y:S05]  /*11f60*/  BSYNC B0 ;  /* 0x0000000000007941 */ /* 0x000fea0003800000 */
.L_x_3975:
        /* <DEDUP_REMOVED lines=16> */
.L_x_3978:
[----:B------:R-:W-:Y:S05]  /*12070*/  BSYNC B0 ;  /* 0x0000000000007941 */ /* 0x000fea0003800000 */
.L_x_3977:
        /* <DEDUP_REMOVED lines=16> */
.L_x_3980:
[----:B------:R-:W-:Y:S05]  /*12180*/  BSYNC B0 ;  /* 0x0000000000007941 */ /* 0x000fea0003800000 */
.L_x_3979:
        /* <DEDUP_REMOVED lines=17> */
.L_x_3965:
        /* <DEDUP_REMOVED lines=31> */
.L_x_3981:
        /* <DEDUP_REMOVED lines=43> */
.L_x_3983:
[----:B------:R-:W-:Y:S05]  /*12740*/  BSYNC B0 ;  /* 0x0000000000007941 */ /* 0x000fea0003800000 */
.L_x_3982:
        /* <DEDUP_REMOVED lines=63> */
.L_x_3985:
[----:B------:R-:W-:Y:S05]  /*12b40*/  BSYNC B0 ;  /* 0x0000000000007941 */ /* 0x000fea0003800000 */
.L_x_3984:
        /* <DEDUP_REMOVED lines=15> */
.L_x_3987:
[----:B------:R-:W-:Y:S05]  /*12c40*/  BSYNC B0 ;  /* 0x0000000000007941 */ /* 0x000fea0003800000 */
.L_x_3986:
        /* <DEDUP_REMOVED lines=15> */
.L_x_3989:
[----:B------:R-:W-:Y:S05]  /*12d40*/  BSYNC B0 ;  /* 0x0000000000007941 */ /* 0x000fea0003800000 */
.L_x_3988:
        /* <DEDUP_REMOVED lines=15> */
.L_x_3991:
[----:B------:R-:W-:Y:S05]  /*12e40*/  BSYNC B0 ;  /* 0x0000000000007941 */ /* 0x000fea0003800000 */
.L_x_3990:
        /* <DEDUP_REMOVED lines=15> */
.L_x_3993:
[----:B------:R-:W-:Y:S05]  /*12f40*/  BSYNC B0 ;  /* 0x0000000000007941 */ /* 0x000fea0003800000 */
.L_x_3992:
        /* <DEDUP_REMOVED lines=15> */
.L_x_3995:
[----:B------:R-:W-:Y:S05]  /*13040*/  BSYNC B0 ;  /* 0x0000000000007941 */ /* 0x000fea0003800000 */
.L_x_3994:
        /* <DEDUP_REMOVED lines=15> */
.L_x_3997:
[----:B------:R-:W-:Y:S05]  /*13140*/  BSYNC B0 ;  /* 0x0000000000007941 */ /* 0x000fea0003800000 */
.L_x_3996:
        /* <DEDUP_REMOVED lines=16> */
.L_x_3998:
        /* <DEDUP_REMOVED lines=11> */
.L_x_4381:


//--------------------- .text._ZN7cutlass13device_kernelIN5flash19enable_sm80_to_sm89INS1_16FlashAttnFwdSm80INS1_25CollectiveMainloopFwdSm80ILi4ELi1ELb0EN4cute5tupleIJNS5_1CILi128EEENS7_ILi64EEES8_EEELi128ENS_10bfloat16_tEfNS_4arch4Sm80ELb1ELb0ELb0ELb1ELb1ELb1ELb1ELb0EEENS1_21CollectiveEpilogueFwdINS6_IJS8_S8_S9_EEENS6_IJNS7_ILi1EEESH_SH_EEESB_SD_Li128ELb1ELb1ELb0ELb0EEENS1_19SingleTileSchedulerILb1ELb0ELb1ELi128EEEEEEEEEvNT_6ParamsE --------------------------
	.section	.text._ZN7cutlass13device_kernelIN5flash19enable_sm80_to_sm89INS1_16FlashAttnFwdSm80INS1_25CollectiveMainloopFwdSm80ILi4ELi1ELb0EN4cute5tupleIJNS5_1CILi128EEENS7_ILi64EEES8_EEELi128ENS_10bfloat16_tEfNS_4arch4Sm80ELb1ELb0ELb0ELb1ELb1ELb1ELb1ELb0EEENS1_21CollectiveEpilogueFwdINS6_IJS8_S8_S9_EEENS6_IJNS7_ILi1EEESH_SH_EEESB_SD_Li128ELb1ELb1ELb0ELb0EEENS1_19SingleTileSchedulerILb1ELb0ELb1ELi128EEEEEEEEEvNT_6ParamsE,"ax",@progbits
	.sectioninfo	@"SHI_REGISTERS=255"
	.align	128
.text._ZN7cutlass13device_kernelIN5flash19enable_sm80_to_sm89INS1_16FlashAttnFwdSm80INS1_25CollectiveMainloopFwdSm80ILi4ELi1ELb0EN4cute5tupleIJNS5_1CILi128EEENS7_ILi64EEES8_EEELi128ENS_10bfloat16_tEfNS_4arch4Sm80ELb1ELb0ELb0ELb1ELb1ELb1ELb1ELb0EEENS1_21CollectiveEpilogueFwdINS6_IJS8_S8_S9_EEENS6_IJNS7_ILi1EEESH_SH_EEESB_SD_Li128ELb1ELb1ELb0ELb0EEENS1_19SingleTileSchedulerILb1ELb0ELb1ELi128EEEEEEEEEvNT_6ParamsE:
        .type           _ZN7cutlass13device_kernelIN5flash19enable_sm80_to_sm89INS1_16FlashAttnFwdSm80INS1_25CollectiveMainloopFwdSm80ILi4ELi1ELb0EN4cute5tupleIJNS5_1CILi128EEENS7_ILi64EEES8_EEELi128ENS_10bfloat16_tEfNS_4arch4Sm80ELb1ELb0ELb0ELb1ELb1ELb1ELb1ELb0EEENS1_21CollectiveEpilogueFwdINS6_IJS8_S8_S9_EEENS6_IJNS7_ILi1EEESH_SH_EEESB_SD_Li128ELb1ELb1ELb0ELb0EEENS1_19SingleTileSchedulerILb1ELb0ELb1ELi128EEEEEEEEEvNT_6ParamsE,@function
        .size           _ZN7cutlass13device_kernelIN5flash19enable_sm80_to_sm89INS1_16FlashAttnFwdSm80INS1_25CollectiveMainloopFwdSm80ILi4ELi1ELb0EN4cute5tupleIJNS5_1CILi128EEENS7_ILi64EEES8_EEELi128ENS_10bfloat16_tEfNS_4arch4Sm80ELb1ELb0ELb0ELb1ELb1ELb1ELb1ELb0EEENS1_21CollectiveEpilogueFwdINS6_IJS8_S8_S9_EEENS6_IJNS7_ILi1EEESH_SH_EEESB_SD_Li128ELb1ELb1ELb0ELb0EEENS1_19SingleTileSchedulerILb1ELb0ELb1ELi128EEEEEEEEEvNT_6ParamsE,(.L_x_4382 - _ZN7cutlass13device_kernelIN5flash19enable_sm80_to_sm89INS1_16FlashAttnFwdSm80INS1_25CollectiveMainloopFwdSm80ILi4ELi1ELb0EN4cute5tupleIJNS5_1CILi128EEENS7_ILi64EEES8_EEELi128ENS_10bfloat16_tEfNS_4arch4Sm80ELb1ELb0ELb0ELb1ELb1ELb1ELb1ELb0EEENS1_21CollectiveEpilogueFwdINS6_IJS8_S8_S9_EEENS6_IJNS7_ILi1EEESH_SH_EEESB_SD_Li128ELb1ELb1ELb0ELb0EEENS1_19SingleTileSchedulerILb1ELb0ELb1ELi128EEEEEEEEEvNT_6ParamsE)
        .other          _ZN7cutlass13device_kernelIN5flash19enable_sm80_to_sm89INS1_16FlashAttnFwdSm80INS1_25CollectiveMainloopFwdSm80ILi4ELi1ELb0EN4cute5tupleIJNS5_1CILi128EEENS7_ILi64EEES8_EEELi128ENS_10bfloat16_tEfNS_4arch4Sm80ELb1ELb0ELb0ELb1ELb1ELb1ELb1ELb0EEENS1_21CollectiveEpilogueFwdINS6_IJS8_S8_S9_EEENS6_IJNS7_ILi1EEESH_SH_EEESB_SD_Li128ELb1ELb1ELb0ELb0EEENS1_19SingleTileSchedulerILb1ELb0ELb1ELi128EEEEEEEEEvNT_6ParamsE,@"STO_CUDA_ENTRY STV_DEFAULT"
_ZN7cutlass13device_kernelIN5flash19enable_sm80_to_sm89INS1_16FlashAttnFwdSm80INS1_25CollectiveMainloopFwdSm80ILi4ELi1ELb0EN4cute5tupleIJNS5_1CILi128EEENS7_ILi64EEES8_EEELi128ENS_10bfloat16_tEfNS_4arch4Sm80ELb1ELb0ELb0ELb1ELb1ELb1ELb1ELb0EEENS1_21CollectiveEpilogueFwdINS6_IJS8_S8_S9_EEENS6_IJNS7_ILi1EEESH_SH_EEESB_SD_Li128ELb1ELb1ELb0ELb0EEENS1_19SingleTileSchedulerILb1ELb0ELb1ELi128EEEEEEEEEvNT_6ParamsE:
        /* <DEDUP_REMOVED lines=17> */
.L_x_4000:
        /* <DEDUP_REMOVED lines=8> */
.L_x_4002:
[----:B------:R-:W-:-:S05]  /*0190*/  MOV R0, c[0x0][0x54c] ;  /* 0x0001530000007a02 */ /* 0x000fca0000000f00 */
.L_x_4001:
[----:B-----5:R-:W-:Y:S01]  /*01a0*/  IMAD R0, R0, c[0x0][0x548], RZ ;  /* 0x0001520000007a24 */ /* 0x020fe200078e02ff */
[----:B------:R-:W-:-:S04]  /*01b0*/  SHF.L.U32 R12, R6, 0x7, RZ ;  /* 0x00000007060c7819 */ /* 0x000fc800000006ff */
[----:B------:R-:W-:-:S04]  /*01c0*/  ISETP.GE.AND P0, PT, R12, R0, PT ;  /* 0x000000000c00720c */ /* 0x000fc80003f06270 */
[----:B------:R-:W-:-:S05]  /*01d0*/  SEL R0, R5, 0xffffffff, !P0 ;  /* 0xffffffff05007807 */ /* 0x000fca0004000000 */
[----:B------:R2:W-:Y:S01]  /*01e0*/  STL [R1+0xcc], R0 ;  /* 0x0000cc0001007387 */ /* 0x0005e20000100800 */
[----:B------:R-:W-:Y:S05]  /*01f0*/  BRA `(.L_x_4003) ;  /* 0x0000013000007947 */ /* 0x000fea0003800000 */
.L_x_3999:
[----:B---3--:R-:W-:-:S04]  /*0200*/  ISETP.NE.U32.AND P0, PT, RZ, c[0x0][0x568], PT ;  /* 0x00015a00ff007a0c */ /* 0x008fc80003f05070 */
[----:B------:R-:W-:-:S13]  /*0210*/  ISETP.NE.AND.EX P0, PT, RZ, c[0x0][0x56c], PT, P0 ;  /* 0x00015b00ff007a0c */ /* 0x000fda0003f05300 */
[----:B------:R-:W-:Y:S05]  /*0220*/  @!P0 BRA `(.L_x_4004) ;  /* 0x0000002000008947 */ /* 0x000fea0003800000 */
[----:B------:R1:W5:Y:S01]  /*0230*/  LDG.E R0, [R2.64] ;  /* 0x0000000602007981 */ /* 0x000362000c1e1900 */
[----:B------:R-:W-:Y:S05]  /*0240*/  BRA `(.L_x_4005) ;  /* 0x0000009000007947 */ /* 0x000fea0003800000 */
.L_x_4004:
        /* <DEDUP_REMOVED lines=8> */
.L_x_4006:
[----:B------:R-:W-:-:S05]  /*02d0*/  MOV R0, c[0x0][0x54c] ;  /* 0x0001530000007a02 */ /* 0x000fca0000000f00 */
.L_x_4005:
[----:B-----5:R-:W-:Y:S01]  /*02e0*/  IMAD R0, R0, c[0x0][0x548], RZ ;  /* 0x0001520000007a24 */ /* 0x020fe200078e02ff */
[----:B------:R-:W-:-:S04]  /*02f0*/  SHF.L.U32 R12, R6, 0x7, RZ ;  /* 0x00000007060c7819 */ /* 0x000fc800000006ff */
[----:B------:R-:W-:-:S04]  /*0300*/  ISETP.GE.AND P0, PT, R12, R0, PT ;  /* 0x000000000c00720c */ /* 0x000fc80003f06270 */
[----:B------:R-:W-:-:S05]  /*0310*/  SEL R0, R5, 0xffffffff, !P0 ;  /* 0xffffffff05007807 */ /* 0x000fca0004000000 */
[----:B------:R2:W-:Y:S04]  /*0320*/  STL [R1+0xcc], R0 ;  /* 0x0000cc0001007387 */ /* 0x0005e80000100800 */
.L_x_4003:
        /* <DEDUP_REMOVED lines=46> */
.L_x_4007:
[----:B-----5:R1:W-:Y:S01]  /*0610*/  STL [R1+0x58], R11 ;  /* 0x0000580b01007387 */ /* 0x0203e20000100800 */
[----:B------:R-:W-:-:S04]  /*0620*/  ISETP.NE.U32.AND P0, PT, RZ, c[0x0][0x368], PT ;  /* 0x0000da00ff007a0c */ /* 0x000fc80003f05070 */
[----:B------:R-:W-:-:S13]  /*0630*/  ISETP.NE.AND.EX P0, PT, RZ, c[0x0][0x36c], PT, P0 ;  /* 0x0000db00ff007a0c */ /* 0x000fda0003f05300 */
[----:B------:R-:W-:Y:S05]  /*0640*/  @!P0 BRA `(.L_x_4008) ;  /* 0x0000003000008947 */ /* 0x000fea0003800000 */
[----:B------:R-:W-:-:S05]  /*0650*/  IMAD.WIDE R4, R37, R30, c[0x0][0x368] ;  /* 0x0000da0025047625 */ /* 0x000fca00078e021e */
[----:B------:R3:W5:Y:S01]  /*0660*/  LDG.E R9, [R4.64] ;  /* 0x0000000604097981 */ /* 0x000762000c1e1900 */
[----:B------:R-:W-:Y:S05]  /*0670*/  BRA `(.L_x_4009) ;  /* 0x0000004000007947 */ /* 0x000fea0003800000 */
.L_x_4008:
[----:B------:R-:W-:Y:S05]  /*0680*/  @!P2 BRA `(.L_x_4009) ;  /* 0x000000300000a947 */ /* 0x000fea0003800000 */
[----:B--2---:R2:W3:Y:S04]  /*0690*/  LDG.E R0, [R4.64] ;  /* 0x0000000604007981 */ /* 0x0044e8000c1e1900 */
[----:B--2---:R-:W3:Y:S02]  /*06a0*/  LDG.E R4, [R4.64+0x4] ;  /* 0x0000040604047981 */ /* 0x004ee4000c1e1900 */
[----:B---3--:R-:W-:Y:S02]  /*06b0*/  IADD3 R9, -R0, R4, RZ ;  /* 0x0000000400097210 */ /* 0x008fe40007ffe1ff */
.L_x_4009:
        /* <DEDUP_REMOVED lines=290> */
.L_x_4057:
[----:B------:R-:W-:Y:S01]  /*18e0*/  IMAD.SHL.U32 R98, R91, 0x40, RZ ;  /* 0x000000405b627824 */ /* 0x000fe200078e00ff */
[----:B------:R-:W2:Y:S01]  /*18f0*/  LDL R187, [R1+0x90] ;  /* 0x0000900001bb7983 */ /* 0x000ea20000100800 */
[----:B------:R-:W-:Y:S01]  /*1900*/  IMAD.MOV.U32 R95, RZ, RZ, RZ ;  /* 0x000000ffff5f7224 */ /* 0x000fe200078e00ff */
[----:B------:R-:W-:Y:S04]  /*1910*/  DEPBAR.LE SB0, 0x0 ;  /* 0x000080000000791a */ /* 0x000fe80000000000 */
[----:B------:R-:W-:Y:S01]  /*1920*/  IMAD.IADD R0, R120, 0x1, R98 ;  /* 0x0000000178007824 */ /* 0x000fe200078e0262 */
[----:B------:R-:W-:Y:S01]  /*1930*/  ISETP.NE.AND P1, PT, R186, 0x1, PT ;  /* 0x00000001ba00780c */ /* 0x000fe20003f25270 */
[----:B------:R-:W-:Y:S01]  /*1940*/  BSSY B2, `(.L_x_4011) ;  /* 0x0000546000027945 */ /* 0x000fe20003800000 */
[----:B------:R-:W-:Y:S02]  /*1950*/  ISETP.GE.AND P2, PT, R181, 0x1, PT ;  /* 0x00000001b500780c */ /* 0x000fe40003f46270 */
[----:B--2---:R-:W-:Y:S01]  /*1960*/  ISETP.GE.AND P0, PT, R0, R187, PT ;  /* 0x000000bb0000720c */ /* 0x004fe20003f06270 */
[----:B------:R-:W-:Y:S03]  /*1970*/  IMAD.IADD R0, R150, 0x1, R0 ;  /* 0x0000000196007824 */ /* 0x000fe600078e0200 */
[----:B------:R-:W-:Y:S05]  /*1980*/  ISETP.GT.OR P0, PT, R120, 0x3f, P0 ;  /* 0x0000003f7800780c */ /* 0x000fea0000704670 */
[----:B-1----:R-:W-:Y:S04]  /*1990*/  @P1 IMAD.HI.U32 R2, R0, c[0x0][0x2bc], RZ ;  /* 0x0000af0000021a27 */ /* 0x002fe800078e00ff */
[----:B------:R-:W-:Y:S01]  /*19a0*/  IMAD.MOV.U32 R4, RZ, RZ, R0 ;  /* 0x000000ffff047224 */ /* 0x000fe200078e0000 */
[----:B------:R-:W-:Y:S04]  /*19b0*/  @P1 SHF.R.U32.HI R4, RZ, c[0x0][0x2c0], R2 ;  /* 0x0000b000ff041a19 */ /* 0x000fe80000011602 */
[C---:B------:R-:W-:Y:S04]  /*19c0*/  @!P0 IADD3 R3, P1, R4.reuse, R134, RZ ;  /* 0x0000008604038210 */ /* 0x040fe80007f3e0ff */
[----:B------:R-:W-:Y:S02]  /*19d0*/  @!P0 LEA.HI.X.SX32 R5, R4, R145, 0x1, P1 ;  /* 0x0000009104058211 */ /* 0x000fe400008f0eff */
        /* <DEDUP_REMOVED lines=61> */
.L_x_4015:
[----:B------:R-:W-:Y:S05]  /*1db0*/  BSYNC B0 ;  /* 0x0000000000007941 */ /* 0x000fea0003800000 */
.L_x_4014:
        /* <DEDUP_REMOVED lines=38> */
.L_x_4017:
[----:B------:R-:W-:Y:S05]  /*2020*/  BSYNC B0 ;  /* 0x0000000000007941 */ /* 0x000fea0003800000 */
.L_x_4016:
        /* <DEDUP_REMOVED lines=40> */
.L_x_4019:
[----:B------:R-:W-:Y:S05]  /*22b0*/  BSYNC B0 ;  /* 0x0000000000007941 */ /* 0x000fea0003800000 */
.L_x_4018:
        /* <DEDUP_REMOVED lines=38> */
.L_x_4021:
[----:B------:R-:W-:Y:S05]  /*2520*/  BSYNC B0 ;  /* 0x0000000000007941 */ /* 0x000fea0003800000 */
.L_x_4020:
        /* <DEDUP_REMOVED lines=72> */
.L_x_4025:
[----:B------:R-:W-:Y:S05]  /*29b0*/  BSYNC B0 ;  /* 0x0000000000007941 */ /* 0x000fea0003800000 */
.L_x_4024:
        /* <DEDUP_REMOVED lines=57> */
.L_x_4023:
[----:B------:R-:W-:Y:S05]  /*2d50*/  BSYNC B1 ;  /* 0x0000000000017941 */ /* 0x000fea0003800000 */
.L_x_4022:
        /* <DEDUP_REMOVED lines=60> */
.L_x_4029:
[----:B------:R-:W-:Y:S05]  /*3120*/  BSYNC B0 ;  /* 0x0000000000007941 */ /* 0x000fea0003800000 */
.L_x_4028:
        /* <DEDUP_REMOVED lines=57> */
.L_x_4027:
[----:B------:R-:W-:Y:S05]  /*34c0*/  BSYNC B1 ;  /* 0x0000000000017941 */ /* 0x000fea0003800000 */
.L_x_4026:
        /* <DEDUP_REMOVED lines=60> */
.L_x_4033:
[----:B------:R-:W-:Y:S05]  /*3890*/  BSYNC B0 ;  /* 0x0000000000007941 */ /* 0x000fea0003800000 */
.L_x_4032:
        /* <DEDUP_REMOVED lines=57> */
.L_x_4031:
[----:B------:R-:W-:Y:S05]  /*3c30*/  BSYNC B1 ;  /* 0x0000000000017941 */ /* 0x000fea0003800000 */
.L_x_4030:
        /* <DEDUP_REMOVED lines=59> */
.L_x_4036:
[----:B------:R-:W-:Y:S05]  /*3ff0*/  BSYNC B0 ;  /* 0x0000000000007941 */ /* 0x000fea0003800000 */
.L_x_4035:
        /* <DEDUP_REMOVED lines=58> */
.L_x_4013:
        /* <DEDUP_REMOVED lines=235> */
.L_x_4038:
[----:B------:R-:W-:Y:S05]  /*5250*/  BSYNC B0 ;  /* 0x0000000000007941 */ /* 0x000fea0003800000 */
.L_x_4037:
        /* <DEDUP_REMOVED lines=122> */
.L_x_4040:
[----:B------:R-:W-:Y:S05]  /*5a00*/  BSYNC B0 ;  /* 0x0000000000007941 */ /* 0x000fea0003800000 */
.L_x_4039:
        /* <DEDUP_REMOVED lines=122> */
.L_x_4042:
[----:B------:R-:W-:Y:S05]  /*61b0*/  BSYNC B0 ;  /* 0x0000000000007941 */ /* 0x000fea0003800000 */
.L_x_4041:
        /* <DEDUP_REMOVED lines=124> */
.L_x_4012:
        /* <DEDUP_REMOVED lines=19> */
.L_x_4044:
[----:B-123--:R-:W-:Y:S05]  /*6ab0*/  BSYNC B0 ;  /* 0x0000000000007941 */ /* 0x00efea0003800000 */
.L_x_4043:
        /* <DEDUP_REMOVED lines=15> */
.L_x_4046:
[----:B------:R-:W-:Y:S05]  /*6bb0*/  BSYNC B0 ;  /* 0x0000000000007941 */ /* 0x000fea0003800000 */
.L_x_4045:
        /* <DEDUP_REMOVED lines=15> */
.L_x_4048:
[----:B------:R-:W-:Y:S05]  /*6cb0*/  BSYNC B0 ;  /* 0x0000000000007941 */ /* 0x000fea0003800000 */
.L_x_4047:
        /* <DEDUP_REMOVED lines=14> */
.L_x_4034:
[----:B------:R-:W-:Y:S05]  /*6da0*/  BSYNC B2 ;  /* 0x0000000000027941 */ /* 0x000fea0003800000 */
.L_x_4011:
        /* <DEDUP_REMOVED lines=90> */
.L_x_4050:
[----:B------:R-:W-:Y:S05]  /*7350*/  BSYNC B0 ;  /* 0x0000000000007941 */ /* 0x000fea0003800000 */
.L_x_4049:
        /* <DEDUP_REMOVED lines=15> */
.L_x_4052:
[----:B------:R-:W-:Y:S05]  /*7450*/  BSYNC B0 ;  /* 0x0000000000007941 */ /* 0x000fea0003800000 */
.L_x_4051:
        /* <DEDUP_REMOVED lines=15> */
.L_x_4054:
[----:B------:R-:W-:Y:S05]  /*7550*/  BSYNC B0 ;  /* 0x0000000000007941 */ /* 0x000fea0003800000 */
.L_x_4053:
        /* <DEDUP_REMOVED lines=15> */
.L_x_4056:
[----:B------:R-:W-:Y:S05]  /*7650*/  BSYNC B0 ;  /* 0x0000000000007941 */ /* 0x000fea0003800000 */
.L_x_4055:
        /* <DEDUP_REMOVED lines=43> */
.L_x_4010:
        /* <DEDUP_REMOVED lines=199> */
.L_x_4160:
[----:B------:R-:W-:Y:S05]  /*8580*/  BRA.DIV ~URZ, `(.L_x_4060) ;  /* 0x000123f27f007947 */ /* 0x000fea000b800000 */
[----:B------:R3:W4:Y:S02]  /*8590*/  SHFL.IDX PT, R2, R10, RZ, 0x181f ;  /* 0x00181fff0a027589 */ /* 0x00072400000e0000 */
.L_x_4161:
        /* <DEDUP_REMOVED lines=18> */
.L_x_4062:
[----:B------:R-:W-:Y:S05]  /*86c0*/  BSYNC B0 ;  /* 0x0000000000007941 */ /* 0x000fea0003800000 */
.L_x_4061:
[----:B------:R-:W-:Y:S05]  /*86d0*/  BRA.DIV ~URZ, `(.L_x_4063) ;  /* 0x000123127f007947 */ /* 0x000fea000b800000 */
[----:B-1----:R1:W2:Y:S04]  /*86e0*/  SHFL.IDX PT, R0, R5, 0x1, 0x181f ;  /* 0x00381f0005007f89 */ /* 0x0022a800000e0000 */
[----:B----4-:R1:W4:Y:S02]  /*86f0*/  SHFL.IDX PT, R2, R10, 0x1, 0x181f ;  /* 0x00381f000a027f89 */ /* 0x01032400000e0000 */
.L_x_4162:
        /* <DEDUP_REMOVED lines=16> */
.L_x_4065:
[----:B------:R-:W-:Y:S05]  /*8800*/  BSYNC B0 ;  /* 0x0000000000007941 */ /* 0x000fea0003800000 */
.L_x_4064:
[----:B------:R-:W-:Y:S05]  /*8810*/  BRA.DIV ~URZ, `(.L_x_4066) ;  /* 0x000122a27f007947 */ /* 0x000fea000b800000 */
[----:B--2---:R2:W1:Y:S02]  /*8820*/  SHFL.IDX PT, R0, R5, 0x2, 0x181f ;  /* 0x00581f0005007f89 */ /* 0x00446400000e0000 */
.L_x_4163:
[----:B------:R-:W-:Y:S05]  /*8830*/  BRA.DIV ~URZ, `(.L_x_4067) ;  /* 0x000122f27f007947 */ /* 0x000fea000b800000 */
[----:B----4-:R4:W2:Y:S02]  /*8840*/  SHFL.IDX PT, R2, R10, 0x2, 0x181f ;  /* 0x00581f000a027f89 */ /* 0x0108a400000e0000 */
.L_x_4164:
        /* <DEDUP_REMOVED lines=16> */
.L_x_4069:
[----:B------:R-:W-:Y:S05]  /*8950*/  BSYNC B0 ;  /* 0x0000000000007941 */ /* 0x000fea0003800000 */
.L_x_4068:
[----:B------:R-:W-:Y:S05]  /*8960*/  BRA.DIV ~URZ, `(.L_x_4070) ;  /* 0x000122327f007947 */ /* 0x000fea000b800000 */
[----:B-1----:R1:W3:Y:S04]  /*8970*/  SHFL.IDX PT, R0, R5, 0x3, 0x181f ;  /* 0x00781f0005007f89 */ /* 0x0022e800000e0000 */
[----:B--2---:R1:W2:Y:S02]  /*8980*/  SHFL.IDX PT, R2, R10, 0x3, 0x181f ;  /* 0x00781f000a027f89 */ /* 0x0042a400000e0000 */
.L_x_4165:
        /* <DEDUP_REMOVED lines=16> */
.L_x_4072:
[----:B------:R-:W-:Y:S05]  /*8a90*/  BSYNC B0 ;  /* 0x0000000000007941 */ /* 0x000fea0003800000 */
.L_x_4071:
[----:B------:R-:W-:Y:S05]  /*8aa0*/  BRA.DIV ~URZ, `(.L_x_4073) ;  /* 0x000121c27f007947 */ /* 0x000fea000b800000 */
[----:B--2---:R2:W3:Y:S02]  /*8ab0*/  SHFL.IDX PT, R0, R5, 0x4, 0x181f ;  /* 0x00981f0005007f89 */ /* 0x0044e400000e0000 */
.L_x_4166:
[----:B------:R-:W-:Y:S05]  /*8ac0*/  BRA.DIV ~URZ, `(.L_x_4074) ;  /* 0x000122127f007947 */ /* 0x000fea000b800000 */
[----:B------:R1:W2:Y:S02]  /*8ad0*/  SHFL.IDX PT, R2, R10, 0x4, 0x181f ;  /* 0x00981f000a027f89 */ /* 0x0002a400000e0000 */
.L_x_4167:
        /* <DEDUP_REMOVED lines=16> */
.L_x_4076:
[----:B------:R-:W-:Y:S05]  /*8be0*/  BSYNC B0 ;  /* 0x0000000000007941 */ /* 0x000fea0003800000 */
.L_x_4075:
[----:B------:R-:W-:Y:S05]  /*8bf0*/  BRA.DIV ~URZ, `(.L_x_4077) ;  /* 0x000121527f007947 */ /* 0x000fea000b800000 */
[----:B--2---:R2:W3:Y:S04]  /*8c00*/  SHFL.IDX PT, R0, R5, 0x5, 0x181f ;  /* 0x00b81f0005007f89 */ /* 0x0044e800000e0000 */
[----:B------:R2:W1:Y:S02]  /*8c10*/  SHFL.IDX PT, R2, R10, 0x5, 0x181f ;  /* 0x00b81f000a027f89 */ /* 0x00046400000e0000 */
.L_x_4168:
        /* <DEDUP_REMOVED lines=16> */
.L_x_4079:
[----:B------:R-:W-:Y:S05]  /*8d20*/  BSYNC B0 ;  /* 0x0000000000007941 */ /* 0x000fea0003800000 */
.L_x_4078:
[----:B------:R-:W-:Y:S05]  /*8d30*/  BRA.DIV ~URZ, `(.L_x_4080) ;  /* 0x000120e27f007947 */ /* 0x000fea000b800000 */
[----:B-1----:R1:W3:Y:S02]  /*8d40*/  SHFL.IDX PT, R0, R5, 0x6, 0x181f ;  /* 0x00d81f0005007f89 */ /* 0x0022e400000e0000 */
.L_x_4169:
[----:B------:R-:W-:Y:S05]  /*8d50*/  BRA.DIV ~URZ, `(.L_x_4081) ;  /* 0x000121327f007947 */ /* 0x000fea000b800000 */
[----:B------:R1:W2:Y:S02]  /*8d60*/  SHFL.IDX PT, R2, R10, 0x6, 0x181f ;  /* 0x00d81f000a027f89 */ /* 0x0002a400000e0000 */
.L_x_4170:
        /* <DEDUP_REMOVED lines=16> */
.L_x_4083:
[----:B------:R-:W-:Y:S05]  /*8e70*/  BSYNC B0 ;  /* 0x0000000000007941 */ /* 0x000fea0003800000 */
.L_x_4082:
[----:B------:R-:W-:Y:S05]  /*8e80*/  BRA.DIV ~URZ, `(.L_x_4084) ;  /* 0x000120727f007947 */ /* 0x000fea000b800000 */
[----:B------:R3:W1:Y:S04]  /*8e90*/  SHFL.IDX PT, R4, R5, 0x7, 0x181f ;  /* 0x00f81f0005047f89 */ /* 0x00066800000e0000 */
[----:B--2---:R3:W2:Y:S02]  /*8ea0*/  SHFL.IDX PT, R0, R10, 0x7, 0x181f ;  /* 0x00f81f000a007f89 */ /* 0x0046a400000e0000 */
.L_x_4171:
        /* <DEDUP_REMOVED lines=9> */
[----:B------:R-:W-:-:S05]  /*8f40*/  IADD3 R16, P1, R1, c[0x0][0x20], RZ ;  /* 0x0000080001107a10 */ /* 0x000fca0007f3e0ff */
[----:B------:R-:W-:-:S06]  /*8f50*/  IMAD.X R17, RZ, RZ, c[0x0][0x24], P1 ;  /* 0x00000900ff117624 */ /* 0x000fcc00008e06ff */
[----:B------:R-:W-:Y:S02]  /*8f60*/  @!P0 IMAD.SHL.U32 R13, R13, 0x2, RZ ;  /* 0x000000020d0d8824 */ /* 0x000fe400078e00ff */
[----:B------:R-:W-:Y:S01]  /*8f70*/  @!P0 IMAD.WIDE R2, R12, 0x2, R10 ;  /* 0x000000020c028825 */ /* 0x000fe200078e020a */
[----:B------:R-:W-:-:S04]  /*8f80*/  IADD3 R4, P1, R16, 0x4, RZ ;  /* 0x0000000410047810 */ /* 0x000fc80007f3e0ff */
[----:B------:R-:W-:Y:S01]  /*8f90*/  @!PT LDS RZ, [RZ] ;  /* 0x00000000fffff984 */ /* 0x000fe20000000800 */
[----:B------:R-:W-:Y:S01]  /*8fa0*/  @!PT LDS RZ, [RZ] ;  /* 0x00000000fffff984 */ /* 0x000fe20000000800 */
[----:B------:R-:W-:Y:S01]  /*8fb0*/  @!PT LDS RZ, [RZ] ;  /* 0x00000000fffff984 */ /* 0x000fe20000000800 */
[----:B------:R1:W-:Y:S01]  /*8fc0*/  @!P0 LDGSTS.E.BYPASS.LTC128B.128 [R13+0xb900], [R2.64], !P3 ;  /* 0x0b900000020d8fae */ /* 0x0003e2000d901d46 */
[----:B------:R-:W-:Y:S01]  /*8fd0*/  IMAD.X R5, RZ, RZ, R17, P1 ;  /* 0x000000ffff057224 */ /* 0x000fe200008e0611 */
[----:B------:R-:W-:-:S04]  /*8fe0*/  UIADD3 UR4, UP0, UR4, 0x160, URZ ;  /* 0x0000016004047890 */ /* 0x000fc8000ff1e03f */
[----:B------:R2:W-:Y:S01]  /*8ff0*/  STL.64 [R1+0x38], R4 ;  /* 0x0000380401007387 */ /* 0x0005e20000100a00 */
[----:B------:R-:W-:Y:S01]  /*9000*/  @!P0 SHF.R.S32.HI R0, RZ, 0x1f, R14 ;  /* 0x0000001fff008819 */ /* 0x000fe2000001140e */
[----:B------:R-:W-:Y:S01]  /*9010*/  UIADD3.X UR5, URZ, UR5, URZ, UP0, !UPT ;  /* 0x000000053f057290 */ /* 0x000fe200087fe43f */
[----:B-1----:R-:W-:-:S04]  /*9020*/  LEA.HI R2, R23, R9, RZ, 0x1 ;  /* 0x0000000917027211 */ /* 0x002fc800078f08ff */
[----:B------:R-:W-:Y:S02]  /*9030*/  LOP3.LUT R2, R2, 0xfffffffe, RZ, 0xc0, !PT ;  /* 0xfffffffe02027812 */ /* 0x000fe400078ec0ff */
[----:B--2---:R-:W-:-:S03]  /*9040*/  IADD3 R4, P1, R16, 0x48, RZ ;  /* 0x0000004810047810 */ /* 0x004fc60007f3e0ff */
[----:B------:R-:W-:Y:S01]  /*9050*/  IMAD.IADD R25, R9, 0x1, -R2 ;  /* 0x0000000109197824 */ /* 0x000fe200078e0a02 */
[----:B------:R-:W-:Y:S01]  /*9060*/  IADD3 R2, P2, R16, 0x8, RZ ;  /* 0x0000000810027810 */ /* 0x000fe20007f5e0ff */
[----:B------:R-:W-:Y:S01]  /*9070*/  IMAD.X R5, RZ, RZ, R17, P1 ;  /* 0x000000ffff057224 */ /* 0x000fe200008e0611 */
[----:B------:R-:W-:-:S03]  /*9080*/  @!P0 LEA.HI R12, R0, R14, RZ, 0x3 ;  /* 0x0000000e000c8211 */ /* 0x000fc600078f18ff */
[--C-:B------:R-:W-:Y:S02]  /*9090*/  IMAD.X R3, RZ, RZ, R17.reuse, P2 ;  /* 0x000000ffff037224 */ /* 0x100fe400010e0611 */
[----:B------:R-:W-:Y:S01]  /*90a0*/  IMAD.SHL.U32 R0, R20, 0x40, RZ ;  /* 0x0000004014007824 */ /* 0x000fe200078e00ff */
[----:B------:R1:W-:Y:S04]  /*90b0*/  STL.64 [R1+0x30], R4 ;  /* 0x0000300401007387 */ /* 0x0003e80000100a00 */
[----:B------:R2:W-:Y:S01]  /*90c0*/  STL.64 [R1+0x40], R2 ;  /* 0x0000400201007387 */ /* 0x0005e20000100a00 */
[----:B------:R-:W-:Y:S02]  /*90d0*/  LOP3.LUT R0, R0, 0x1c0, RZ, 0xc0, !PT ;  /* 0x000001c000007812 */ /* 0x000fe400078ec0ff */
[----:B------:R-:W-:Y:S01]  /*90e0*/  IADD3 R8, P3, R16, 0x10, RZ ;  /* 0x0000001010087810 */ /* 0x000fe20007f7e0ff */
[----:B------:R-:W2:Y:S04]  /*90f0*/  S2R R28, SR_CTAID.Y ;  /* 0x00000000001c7919 */ /* 0x000ea80000002600 */
[----:B------:R-:W-:Y:S01]  /*9100*/  IMAD.X R9, RZ, RZ, R17, P3 ;  /* 0x000000ffff097224 */ /* 0x000fe200018e0611 */
[----:B-1----:R-:W-:Y:S01]  /*9110*/  @!P0 LOP3.LUT R4, R12, 0xfffffff8, RZ, 0xc0, !PT ;  /* 0xfffffff80c048812 */ /* 0x002fe200078ec0ff */
[----:B------:R-:W-:-:S02]  /*9120*/  IMAD.SHL.U32 R5, R25, 0x8, RZ ;  /* 0x0000000819057824 */ /* 0x000fc400078e00ff */
[----:B--2---:R-:W-:Y:S02]  /*9130*/  IMAD.U32 R2, RZ, RZ, UR4 ;  /* 0x00000004ff027e24 */ /* 0x004fe4000f8e00ff */
[----:B------:R-:W-:-:S05]  /*9140*/  IMAD.U32 R3, RZ, RZ, UR5 ;  /* 0x00000005ff037e24 */ /* 0x000fca000f8e00ff */
[----:B------:R1:W-:Y:S01]  /*9150*/  STL.64 [R1+0x18], R2 ;  /* 0x0000180201007387 */ /* 0x0003e20000100a00 */
[----:B-----5:R-:W-:-:S03]  /*9160*/  IMAD.WIDE.U32 R32, R19, c[0x0][0x2b0], RZ ;  /* 0x0000ac0013207a25 */ /* 0x020fc600078e00ff */
[----:B------:R2:W-:Y:S04]  /*9170*/  STL.64 [R1+0x28], R8 ;  /* 0x0000280801007387 */ /* 0x0005e80000100a00 */
[----:B------:R-:W2:Y:S01]  /*9180*/  S2R R34, SR_CTAID.Y ;  /* 0x0000000000227919 */ /* 0x000ea20000002600 */
[----:B-1----:R-:W-:Y:S01]  /*9190*/  @!P0 IMAD.WIDE R2, R4, 0x2, R10 ;  /* 0x0000000204028825 */ /* 0x002fe200078e020a */
[----:B------:R-:W-:Y:S02]  /*91a0*/  LOP3.LUT R4, R0, 0x8, R5, 0xf8, !PT ;  /* 0x0000000800047812 */ /* 0x000fe400078ef805 */
[----:B------:R-:W-:Y:S02]  /*91b0*/  SHF.R.U32.HI R0, RZ, 0x3, R0 ;  /* 0x00000003ff007819 */ /* 0x000fe40000011600 */
[----:B------:R-:W-:Y:S01]  /*91c0*/  SHF.R.S32.HI R5, RZ, 0x1f, R19 ;  /* 0x0000001fff057819 */ /* 0x000fe20000011413 */
[----:B------:R1:W-:Y:S01]  /*91d0*/  @!P0 LDGSTS.E.BYPASS.LTC128B.128 [R13+0xf900], [R2.64], !P4 ;  /* 0x0f900000020d8fae */ /* 0x0003e2000e101d46 */
[----:B------:R-:W-:-:S03]  /*91e0*/  LOP3.LUT R23, R4, R0, RZ, 0x3c, !PT ;  /* 0x0000000004177212 */ /* 0x000fc600078e3cff */
[----:B------:R-:W-:Y:S01]  /*91f0*/  IMAD R0, R5, c[0x0][0x2b0], RZ ;  /* 0x0000ac0005007a24 */ /* 0x000fe200078e02ff */
[----:B------:R3:W-:Y:S03]  /*9200*/  STL.64 [R1+0x20], R16 ;  /* 0x0000201001007387 */ /* 0x0007e60000100a00 */
[----:B--2---:R-:W-:Y:S01]  /*9210*/  IMAD R8, R19, c[0x0][0x2b4], R0 ;  /* 0x0000ad0013087a24 */ /* 0x004fe200078e0200 */
[----:B------:R2:W-:Y:S03]  /*9220*/  STL.64 [R1+0xc0], R32 ;  /* 0x0000c02001007387 */ /* 0x0005e60000100a00 */
[----:B------:R-:W-:Y:S01]  /*9230*/  IMAD.IADD R8, R33, 0x1, R8 ;  /* 0x0000000121087824 */ /* 0x000fe200078e0208 */
[----:B------:R-:W-:Y:S01]  /*9240*/  SHF.R.S32.HI R28, RZ, 0x1f, R28 ;  /* 0x0000001fff1c7819 */ /* 0x000fe2000001141c */
[----:B------:R-:W-:Y:S01]  /*9250*/  IMAD.MOV.U32 R10, RZ, RZ, 0x20 ;  /* 0x00000020ff0a7424 */ /* 0x000fe200078e00ff */
[C---:B------:R-:W-:Y:S01]  /*9260*/  LOP3.LUT P0, RZ, R21.reuse, 0x4, RZ, 0xc0, !PT ;  /* 0x0000000415ff7812 */ /* 0x040fe2000780c0ff */
[----:B------:R-:W-:Y:S01]  /*9270*/  IMAD.SHL.U32 R9, R21, 0x40, RZ ;  /* 0x0000004015097824 */ /* 0x000fe200078e00ff */
[----:B------:R2:W-:Y:S01]  /*9280*/  STL [R1+0xc8], R8 ;  /* 0x0000c80801007387 */ /* 0x0005e20000100800 */
[----:B------:R-:W-:Y:S01]  /*9290*/  IMAD R5, R28, c[0x0][0x210], RZ ;  /* 0x000084001c057a24 */ /* 0x000fe200078e02ff */
[----:B------:R-:W-:-:S02]  /*92a0*/  LOP3.LUT R161, R161, 0xfffffffe, RZ, 0xc0, !PT ;  /* 0xfffffffea1a17812 */ /* 0x000fc400078ec0ff */
[----:B------:R-:W0:Y:S01]  /*92b0*/  LDGDEPBAR ;  /* 0x00000000000079af */ /* 0x000e220000000000 */
[----:B-1----:R-:W-:Y:S02]  /*92c0*/  IMAD.SHL.U32 R3, R22, 0x40, RZ ;  /* 0x0000004016037824 */ /* 0x002fe400078e00ff */
        /* <DEDUP_REMOVED lines=128> */
[----:B-1----:R-:W-:Y:S05]  /*9ad0*/  CALL.REL.NOINC `($_ZN7cutlass13device_kernelIN5flash19enable_sm80_to_sm89INS1_16FlashAttnFwdSm80INS1_25CollectiveMainloopFwdSm80ILi4ELi1ELb0EN4cute5tupleIJNS5_1CILi128EEENS7_ILi64EEES8_EEELi128ENS_10bfloat16_tEfNS_4arch4Sm80ELb1ELb0ELb0ELb1ELb1ELb1ELb1ELb0EEENS1_21CollectiveEpilogueFwdINS6_IJS8_S8_S9_EEENS6_IJNS7_ILi1EEESH_SH_EEESB_SD_Li128ELb1ELb1ELb0ELb0EEENS1_19SingleTileSchedulerILb1ELb0ELb1ELi128EEEEEEEEEvNT_6ParamsE$_ZZN5flash25CollectiveMainloopFwdSm80ILi4ELi1ELb0EN4cute5tupleIJNS1_1CILi128EEENS3_ILi64EEES4_EEELi128EN7cutlass10bfloat16_tEfNS7_4arch4Sm80ELb1ELb0ELb0ELb1ELb1ELb1ELb1ELb0EE3mmaINS_16FlashAttnFwdSm80ISB_NS_21CollectiveEpilogueFwdINS2_IJS4_S4_S5_EEENS2_IJNS3_ILi1EEESG_SG_EEES8_SA_Li128ELb1ELb1ELb0ELb0EEENS_19SingleTileSchedulerILb1ELb0ELb1ELi128EEEE13SharedStorageENS1_6TensorINS1_11ArrayEngineIfLm128EEENS1_6LayoutINS2_IJNS2_IJNS3_ILi2EEESR_EEESR_NS3_ILi16EEEEEENS2_IJNS2_IJSG_SR_EEENS3_ILi4EEENS3_ILi8EEEEEEEEEENS_7SoftmaxILi4ELi0EEEEEbRKNSB_6ParamsERT0_RT1_iRKNS_16SeqlenInfoQKNewKILb1ELb1EEENS2_IJiiiiEEERT_ENKUlvE_clEv) ;  /* 0x0001539000007944 */ /* 0x002fea0003c00000 */
[----:B------:R-:W-:Y:S05]  /*9ae0*/  BSYNC B2 ;  /* 0x0000000000027941 */ /* 0x000fea0003800000 */
.L_x_4085:
        /* <DEDUP_REMOVED lines=46> */
.L_x_4172:
        /* <DEDUP_REMOVED lines=72> */
[----:B------:R-:W4:Y:S01]  /*a250*/  LDSM.16.M88.4 R56, [R238+0x4100] ;  /* 0x00410000ee38783b */ /* 0x000f220000000200 */
        /* <DEDUP_REMOVED lines=16> */
[----:B------:R-:W-:Y:S07]  /*a360*/  LDSM.16.M88.4 R48, [R237+0x1800] ;  /* 0x00180000ed30783b */ /* 0x000fee0000000200 */
[C---:B------:R-:W-:Y:S01]  /*a370*/  HMMA.16816.F32.BF16 R112, R24.reuse, R64, R36 ;  /* 0x000000401870723c */ /* 0x040fe20000041824 */
[----:B------:R-:W-:Y:S07]  /*a380*/  LDSM.16.M88.4 R36, [R237] ;  /* 0x00000000ed24783b */ /* 0x000fee0000000200 */
[----:B------:R-:W-:Y:S01]  /*a390*/  HMMA.16816.F32.BF16 R104, R24, R66, R32 ;  /* 0x000000421868723c */ /* 0x000fe20000041820 */
[----:B------:R-:W-:Y:S04]  /*a3a0*/  LDSM.16.M88.4 R32, [R237+0x800] ;  /* 0x00080000ed20783b */ /* 0x000fe80000000200 */
[----:B------:R-:W-:Y:S03]  /*a3b0*/  LDSM.16.M88.4 R24, [R243+0x8100] ;  /* 0x00810000f318783b */ /* 0x000fe60000000200 */
[C---:B----4-:R-:W-:Y:S01]  /*a3c0*/  HMMA.16816.F32.BF16 R100, R16.reuse, R56, R12 ;  /* 0x000000381064723c */ /* 0x050fe2000004180c */
[----:B------:R-:W4:Y:S07]  /*a3d0*/  LDSM.16.M88.4 R12, [R243+0xa100] ;  /* 0x00a10000f30c783b */ /* 0x000f2e0000000200 */
[C---:B------:R-:W-:Y:S01]  /*a3e0*/  HMMA.16816.F32.BF16 R96, R16.reuse, R58, R28 ;  /* 0x0000003a1060723c */ /* 0x040fe2000004181c */
[----:B------:R-:W2:Y:S07]  /*a3f0*/  LDSM.16.M88.4 R28, [R237+0x1000] ;  /* 0x00100000ed1c783b */ /* 0x000eae0000000200 */
[C---:B---3--:R-:W-:Y:S08]  /*a400*/  HMMA.16816.F32.BF16 R88, R16.reuse, R52, R88 ;  /* 0x000000341058723c */ /* 0x048ff00000041858 */
[C---:B------:R-:W-:Y:S08]  /*a410*/  HMMA.16816.F32.BF16 R84, R16.reuse, R54, R144 ;  /* 0x000000361054723c */ /* 0x040ff00000041890 */
[C---:B------:R-:W-:Y:S08]  /*a420*/  HMMA.16816.F32.BF16 R80, R16.reuse, R44, R140 ;  /* 0x0000002c1050723c */ /* 0x040ff0000004188c */
[----:B------:R-:W-:Y:S08]  /*a430*/  HMMA.16816.F32.BF16 R76, R16, R46, R136 ;  /* 0x0000002e104c723c */ /* 0x000ff00000041888 */
[C---:B-1----:R-:W-:Y:S08]  /*a440*/  HMMA.16816.F32.BF16 R68, R20.reuse, R52, R124 ;  /* 0x000000341444723c */ /* 0x042ff0000004187c */
        /* <DEDUP_REMOVED lines=11> */
[C---:B----4-:R-:W-:Y:S08]  /*a500*/  HMMA.16816.F32.BF16 R128, R12.reuse, R32, R88 ;  /* 0x000000200c80723c */ /* 0x050ff00000041858 */
[C---:B------:R-:W-:Y:S08]  /*a510*/  HMMA.16816.F32.BF16 R112, R12.reuse, R38, R96 ;  /* 0x000000260c70723c */ /* 0x040ff00000041860 */
[C---:B------:R-:W-:Y:S08]  /*a520*/  HMMA.16816.F32.BF16 R88, R12.reuse, R34, R84 ;  /* 0x000000220c58723c */ /* 0x040ff00000041854 */
[----:B------:R-:W-:Y:S01]  /*a530*/  HMMA.16816.F32.BF16 R136, R12, R50, R16 ;  /* 0x000000320c88723c */ /* 0x000fe20000041810 */
[----:B------:R-:W-:Y:S07]  /*a540*/  LDSM.16.M88.4 R16, [R240+0xe100] ;  /* 0x00e10000f010783b */ /* 0x000fee0000000200 */
[C---:B--2---:R-:W-:Y:S01]  /*a550*/  HMMA.16816.F32.BF16 R96, R24.reuse, R30, R44 ;  /* 0x0000001e1860723c */ /* 0x044fe2000004182c */
[----:B------:R-:W1:Y:S07]  /*a560*/  LDSM.16.M88.4 R44, [R232+0x6900] ;  /* 0x00690000e82c783b */ /* 0x000e6e0000000200 */
[----:B------:R-:W-:Y:S01]  /*a570*/  HMMA.16816.F32.BF16 R84, R24, R50, R20 ;  /* 0x000000321854723c */ /* 0x000fe20000041814 */
[----:B------:R-:W2:Y:S07]  /*a580*/  LDSM.16.M88.4 R20, [R240+0xc100] ;  /* 0x00c10000f014783b */ /* 0x000eae0000000200 */
        /* <DEDUP_REMOVED lines=9> */
[----:B------:R-:W3:Y:S04]  /*a620*/  LDSM.16.M88.4 R24, [R232+0x7900] ;  /* 0x00790000e818783b */ /* 0x000ee80000000200 */
[----:B------:R-:W-:Y:S03]  /*a630*/  LDSM.16.M88.4 R52, [R239+0x3000] ;  /* 0x00300000ef34783b */ /* 0x000fe60000000200 */
[C---:B------:R-:W-:Y:S08]  /*a640*/  HMMA.16816.F32.BF16 R148, R12.reuse, R28, R80 ;  /* 0x0000001c0c94723c */ /* 0x040ff00000041850 */
[C---:B------:R-:W-:Y:S01]  /*a650*/  HMMA.16816.F32.BF16 R144, R12.reuse, R30, R76 ;  /* 0x0000001e0c90723c */ /* 0x040fe2000004184c */
[----:B------:R-:W4:Y:S07]  /*a660*/  LDSM.16.M88.4 R28, [R242+0xc100] ;  /* 0x00c10000f21c783b */ /* 0x000f2e0000000200 */
[----:B------:R-:W-:Y:S01]  /*a670*/  HMMA.16816.F32.BF16 R100, R12, R36, R100 ;  /* 0x000000240c64723c */ /* 0x000fe20000041864 */
[----:B------:R-:W3:Y:S04]  /*a680*/  LDSM.16.M88.4 R12, [R242+0xe100] ;  /* 0x00e10000f20c783b */ /* 0x000ee80000000200 */
[----:B------:R-:W3:Y:S03]  /*a690*/  LDSM.16.M88.4 R36, [R239+0x2000] ;  /* 0x00200000ef24783b */ /* 0x000ee60000000200 */
        /* <DEDUP_REMOVED lines=20> */
[C---:B----4-:R-:W-:Y:S01]  /*a7e0*/  HMMA.16816.F32.BF16 R128, R28.reuse, R32, R48 ;  /* 0x000000201c80723c */ /* 0x050fe20000041830 */
[----:B------:R-:W3:Y:S07]  /*a7f0*/  LDSM.16.M88.4 R48, [R238+0x6900] ;  /* 0x00690000ee30783b */ /* 0x000eee0000000200 */
[----:B------:R-:W-:Y:S01]  /*a800*/  HMMA.16816.F32.BF16 R120, R28, R34, R44 ;  /* 0x000000221c78723c */ /* 0x000fe2000004182c */
[----:B------:R-:W4:Y:S07]  /*a810*/  LDSM.16.M88.4 R44, [R238+0x7100] ;  /* 0x00710000ee2c783b */ /* 0x000f2e0000000200 */
        /* <DEDUP_REMOVED lines=9> */
[----:B------:R-:W-:Y:S08]  /*a8b0*/  HMMA.16816.F32.BF16 R140, R12, R54, R112 ;  /* 0x000000360c8c723c */ /* 0x000ff00000041870 */
[----:B------:R-:W-:Y:S01]  /*a8c0*/  HMMA.16816.F32.BF16 R116, R28, R52, R16 ;  /* 0x000000341c74723c */ /* 0x000fe20000041810 */
[----:B------:R-:W-:Y:S07]  /*a8d0*/  LDSM.16.M88.4 R16, [R243+0xc100] ;  /* 0x00c10000f310783b */ /* 0x000fee0000000200 */
[C---:B------:R-:W-:Y:S08]  /*a8e0*/  HMMA.16816.F32.BF16 R136, R12.reuse, R60, R108 ;  /* 0x0000003c0c88723c */ /* 0x040ff0000004186c */
[----:B------:R-:W-:Y:S01]  /*a8f0*/  HMMA.16816.F32.BF16 R132, R12, R62, R92 ;  /* 0x0000003e0c84723c */ /* 0x000fe2000004185c */
[----:B------:R-:W2:Y:S07]  /*a900*/  LDSM.16.M88.4 R12, [R244+0xe100] ;  /* 0x00e10000f40c783b */ /* 0x000eae0000000200 */
[C---:B------:R-:W-:Y:S01]  /*a910*/  HMMA.16816.F32.BF16 R112, R28.reuse, R54, R96 ;  /* 0x000000361c70723c */ /* 0x040fe20000041860 */
[----:B------:R-:W-:Y:S07]  /*a920*/  LDSM.16.M88.4 R52, [R237+0x2000] ;  /* 0x00200000ed34783b */ /* 0x000fee0000000200 */
[C---:B------:R-:W-:Y:S08]  /*a930*/  HMMA.16816.F32.BF16 R80, R28.reuse, R60, R104 ;  /* 0x0000003c1c50723c */ /* 0x040ff00000041868 */
[----:B------:R-:W-:Y:S01]  /*a940*/  HMMA.16816.F32.BF16 R76, R28, R62, R84 ;  /* 0x0000003e1c4c723c */ /* 0x000fe20000041854 */
[----:B------:R-:W4:Y:S01]  /*a950*/  LDSM.16.M88.4 R28, [R237+0x3800] ;  /* 0x00380000ed1c783b */ /* 0x000f220000000200 */
[----:B------:R-:W-:Y:S01]  /*a960*/  SHF.R.S32.HI R0, RZ, 0x1f, R163 ;  /* 0x0000001fff007819 */ /* 0x000fe200000114a3 */
        /* <DEDUP_REMOVED lines=9> */
[C---:B----4-:R-:W-:Y:S08]  /*aa00*/  HMMA.16816.F32.BF16 R92, R24.reuse, R44, R144 ;  /* 0x0000002c185c723c */ /* 0x050ff00000041890 */
[----:B------:R-:W-:Y:S08]  /*aa10*/  HMMA.16816.F32.BF16 R88, R24, R46, R140 ;  /* 0x0000002e1858723c */ /* 0x000ff0000004188c */
[----:B------:R-:W-:Y:S08]  /*aa20*/  HMMA.16816.F32.BF16 R48, R20, R44, R116 ;  /* 0x0000002c1430723c */ /* 0x000ff00000041874 */
[C---:B------:R-:W-:Y:S08]  /*aa30*/  HMMA.16816.F32.BF16 R84, R24.reuse, R40, R136 ;  /* 0x000000281854723c */ /* 0x040ff00000041888 */
[----:B------:R-:W-:Y:S08]  /*aa40*/  HMMA.16816.F32.BF16 R72, R24, R42, R132 ;  /* 0x0000002a1848723c */ /* 0x000ff00000041884 */
[C---:B------:R-:W-:Y:S08]  /*aa50*/  HMMA.16816.F32.BF16 R44, R20.reuse, R46, R112 ;  /* 0x0000002e142c723c */ /* 0x040ff00000041870 */
[C---:B------:R-:W-:Y:S01]  /*aa60*/  HMMA.16816.F32.BF16 R24, R20.reuse, R40, R80 ;  /* 0x000000281418723c */ /* 0x040fe20000041850 */
[----:B------:R1:W-:Y:S07]  /*aa70*/  STL [R1+0xd4], R0 ;  /* 0x0000d40001007387 */ /* 0x0003ee0000100800 */
[----:B------:R-:W-:Y:S01]  /*aa80*/  HMMA.16816.F32.BF16 R20, R20, R42, R76 ;  /* 0x0000002a1414723c */ /* 0x000fe2000004184c */
[----:B------:R-:W-:Y:S01]  /*aa90*/  ISETP.GE.AND P0, PT, R167, 0x2, PT ;  /* 0x00000002a700780c */ /* 0x000fe20003f06270 */
[----:B------:R-:W-:Y:S01]  /*aaa0*/  BSSY B0, `(.L_x_4087) ;  /* 0x0000079000007945 */ /* 0x000fe20003800000 */
[----:B------:R-:W-:-:S05]  /*aab0*/  IADD3 R249, R248, 0x100, RZ ;  /* 0x00000100f8f97810 */ /* 0x000fca0007ffe0ff */
[C---:B------:R-:W-:Y:S08]  /*aac0*/  HMMA.16816.F32.BF16 R92, R12.reuse, R32, R92 ;  /* 0x000000200c5c723c */ /* 0x040ff0000004185c */
[----:B------:R-:W-:Y:S08]  /*aad0*/  HMMA.16816.F32.BF16 R88, R12, R34, R88 ;  /* 0x000000220c58723c */ /* 0x000ff00000041858 */
[C---:B------:R-:W-:Y:S08]  /*aae0*/  HMMA.16816.F32.BF16 R48, R16.reuse, R32, R48 ;  /* 0x000000201030723c */ /* 0x040ff00000041830 */
[----:B------:R-:W-:Y:S08]  /*aaf0*/  HMMA.16816.F32.BF16 R44, R16, R34, R44 ;  /* 0x00000022102c723c */ /* 0x000ff0000004182c */
[C---:B------:R-:W-:Y:S08]  /*ab00*/  HMMA.16816.F32.BF16 R84, R12.reuse, R28, R84 ;  /* 0x0000001c0c54723c */ /* 0x040ff00000041854 */
[----:B------:R-:W-:Y:S08]  /*ab10*/  HMMA.16816.F32.BF16 R40, R12, R30, R72 ;  /* 0x0000001e0c28723c */ /* 0x000ff00000041848 */
        /* <DEDUP_REMOVED lines=56> */
.L_x_4173:
[----:B------:R-:W-:Y:S05]  /*aea0*/  BRA.DIV ~URZ, `(.L_x_4090) ;  /* 0x000102027f007947 */ /* 0x000fea000b800000 */
[----:B------:R-:W4:Y:S04]  /*aeb0*/  LDL R0, [R1+0xd4] ;  /* 0x0000d40001007983 */ /* 0x000f280000100800 */
[----:B--2---:R-:W2:Y:S04]  /*aec0*/  LDL R17, [R1+0x8c] ;  /* 0x00008c0001117983 */ /* 0x004ea80000100800 */
[----:B---3--:R-:W3:Y:S04]  /*aed0*/  LDL R2, [R1+0xb8] ;  /* 0x0000b80001027983 */ /* 0x008ee80000100800 */
        /* <DEDUP_REMOVED lines=37> */
[----:B------:R-:W-:-:S03]  /*b130*/  IMAD.MOV.U32 R10, RZ, RZ, R21 ;  /* 0x000000ffff0a7224 */ /* 0x000fc600078e0015 */
.L_x_4174:
        /* <DEDUP_REMOVED lines=8> */
[----:B------:R-:W-:-:S03]  /*b1c0*/  IADD3 R2, P1, P0, R2, R8, R13 ;  /* 0x0000000802027210 */ /* 0x000fc6000783e00d */
[----:B------:R-:W-:Y:S01]  /*b1d0*/  @!PT LDS RZ, [RZ] ;  /* 0x00000000fffff984 */ /* 0x000fe20000000800 */
[----:B------:R-:W-:Y:S01]  /*b1e0*/  @!PT LDS RZ, [RZ] ;  /* 0x00000000fffff984 */ /* 0x000fe20000000800 */
[----:B------:R-:W-:Y:S01]  /*b1f0*/  @!PT LDS RZ, [RZ] ;  /* 0x00000000fffff984 */ /* 0x000fe20000000800 */
[----:B------:R1:W-:Y:S01]  /*b200*/  LDGSTS.E.BYPASS.LTC128B.128.ZFILL [R248+0x5900], [R4.64], P3 ;  /* 0x0590000004f87fae */ /* 0x0003e20009941d46 */
[----:B------:R-:W-:-:S05]  /*b210*/  IADD3.X R3, RZ, R14, R16, P1, P0 ;  /* 0x0000000eff037210 */ /* 0x000fca0000fe0410 */
[----:B------:R1:W-:Y:S04]  /*b220*/  LDGSTS.E.BYPASS.LTC128B.128.ZFILL [R248+0x7900], [R2.64], P2 ;  /* 0x0790000002f87fae */ /* 0x0003e80009141d46 */
.L_x_4088:
[----:B-1----:R-:W-:Y:S05]  /*b230*/  BSYNC B0 ;  /* 0x0000000000007941 */ /* 0x002fea0003800000 */
.L_x_4087:
[----:B------:R-:W2:Y:S04]  /*b240*/  LDL R11, [R1+0x4] ;  /* 0x00000400010b7983 */ /* 0x000ea80000100800 */
[----:B------:R-:W3:Y:S04]  /*b250*/  LDL R14, [R1+0x88] ;  /* 0x00008800010e7983 */ /* 0x000ee80000100800 */
[----:B------:R-:W4:Y:S04]  /*b260*/  LDL R13, [R1+0x94] ;  /* 0x00009400010d7983 */ /* 0x000f280000100800 */
[----:B------:R-:W3:Y:S01]  /*b270*/  LDL R12, [R1+0xac] ;  /* 0x0000ac00010c7983 */ /* 0x000ee20000100800 */
[----:B-----5:R-:W-:Y:S01]  /*b280*/  SHF.R.S32.HI R0, RZ, 0x1f, R160 ;  /* 0x0000001fff007819 */ /* 0x020fe200000114a0 */
[----:B------:R-:W-:-:S02]  /*b290*/  IMAD.MOV.U32 R15, RZ, RZ, c[0x0][0x2c4] ;  /* 0x0000b100ff0f7624 */ /* 0x000fc400078e00ff */
[----:B------:R-:W0:Y:S01]  /*b2a0*/  LDGDEPBAR ;  /* 0x00000000000079af */ /* 0x000e220000000000 */
[CC--:B------:R-:W-:Y:S02]  /*b2b0*/  LEA.HI R2, R0.reuse, R160.reuse, RZ, 0x2 ;  /* 0x000000a000027211 */ /* 0x0c0fe400078f10ff */
[----:B------:R-:W-:Y:S02]  /*b2c0*/  LEA.HI R0, R0, R160, RZ, 0x5 ;  /* 0x000000a000007211 */ /* 0x000fe400078f28ff */
[----:B------:R-:W-:Y:S02]  /*b2d0*/  LOP3.LUT R3, R2, 0xfffffffc, RZ, 0xc0, !PT ;  /* 0xfffffffc02037812 */ /* 0x000fe400078ec0ff */
[----:B------:R-:W-:Y:S02]  /*b2e0*/  LOP3.LUT R2, R0, 0xffffffe0, RZ, 0xc0, !PT ;  /* 0xffffffe000027812 */ /* 0x000fe400078ec0ff */
[--C-:B------:R-:W-:Y:S02]  /*b2f0*/  SHF.R.S32.HI R5, RZ, 0x5, R0.reuse ;  /* 0x00000005ff057819 */ /* 0x100fe40000011400 */
[----:B------:R-:W-:Y:S01]  /*b300*/  SHF.R.S32.HI R4, RZ, 0x1f, R0 ;  /* 0x0000001fff047819 */ /* 0x000fe20000011400 */
[----:B------:R-:W-:-:S02]  /*b310*/  IMAD.IADD R0, R160, 0x1, -R2 ;  /* 0x00000001a0007824 */ /* 0x000fc400078e0a02 */
[----:B------:R-:W-:Y:S01]  /*b320*/  IMAD.IADD R3, R160, 0x1, -R3 ;  /* 0x00000001a0037824 */ /* 0x000fe200078e0a03 */
[----:B------:R-:W-:Y:S02]  /*b330*/  LEA.HI R4, R4, R5, RZ, 0x2 ;  /* 0x0000000504047211 */ /* 0x000fe400078f10ff */
[----:B------:R-:W-:Y:S02]  /*b340*/  SHF.R.S32.HI R10, RZ, 0x1f, R0 ;  /* 0x0000001fff0a7819 */ /* 0x000fe40000011400 */
[----:B------:R-:W-:Y:S02]  /*b350*/  LEA.HI R2, R3, R3, RZ, 0x1 ;  /* 0x0000000303027211 */ /* 0x000fe400078f08ff */
[----:B------:R-:W-:Y:S02]  /*b360*/  LOP3.LUT R8, R4, 0xffffffc, RZ, 0xc0, !PT ;  /* 0x0ffffffc04087812 */ /* 0x000fe400078ec0ff */
[----:B------:R-:W-:Y:S02]  /*b370*/  LEA.HI R4, R10, R0, RZ, 0x2 ;  /* 0x000000000a047211 */ /* 0x000fe400078f10ff */
[C---:B------:R-:W-:Y:S01]  /*b380*/  LOP3.LUT R10, R2.reuse, 0x1ffffffe, RZ, 0xc0, !PT ;  /* 0x1ffffffe020a7812 */ /* 0x040fe200078ec0ff */
[----:B------:R-:W-:-:S02]  /*b390*/  IMAD.SHL.U32 R2, R2, 0x20, RZ ;  /* 0x0000002002027824 */ /* 0x000fc400078e00ff */
[----:B------:R-:W-:Y:S01]  /*b3a0*/  IMAD.IADD R8, R5, 0x1, -R8 ;  /* 0x0000000105087824 */ /* 0x000fe200078e0a08 */
[----:B------:R-:W-:Y:S01]  /*b3b0*/  ISETP.NE.AND P0, PT, R15, 0x1, PT ;  /* 0x000000010f00780c */ /* 0x000fe20003f05270 */
[----:B------:R-:W-:Y:S01]  /*b3c0*/  IMAD.IADD R5, R3, 0x1, -R10 ;  /* 0x0000000103057824 */ /* 0x000fe200078e0a0a */
[----:B------:R-:W-:Y:S01]  /*b3d0*/  SHF.R.S32.HI R16, RZ, 0x2, R4 ;  /* 0x00000002ff107819 */ /* 0x000fe20000011404 */
[----:B------:R-:W-:Y:S01]  /*b3e0*/  IMAD.SHL.U32 R15, R8, 0x10, RZ ;  /* 0x00000010080f7824 */ /* 0x000fe200078e00ff */
[----:B------:R-:W-:Y:S02]  /*b3f0*/  LOP3.LUT R10, R2, 0xffffffc0, RZ, 0xc0, !PT ;  /* 0xffffffc0020a7812 */ /* 0x000fe400078ec0ff */
[----:B------:R-:W-:Y:S01]  /*b400*/  LOP3.LUT R3, R4, 0x7ffffffc, RZ, 0xc0, !PT ;  /* 0x7ffffffc04037812 */ /* 0x000fe200078ec0ff */
[----:B------:R-:W-:Y:S04]  /*b410*/  STL [R1+0xa8], R16 ;  /* 0x0000a81001007387 */ /* 0x000fe80000100800 */
[----:B------:R-:W-:Y:S04]  /*b420*/  STL [R1+0xa4], R15 ;  /* 0x0000a40f01007387 */ /* 0x000fe80000100800 */
[----:B------:R-:W-:Y:S01]  /*b430*/  STL [R1+0xa0], R10 ;  /* 0x0000a00a01007387 */ /* 0x000fe20000100800 */
[----:B------:R-:W-:-:S02]  /*b440*/  IMAD.SHL.U32 R5, R5, 0x8, RZ ;  /* 0x0000000805057824 */ /* 0x000fc400078e00ff */
[----:B------:R-:W-:Y:S02]  /*b450*/  IMAD.MOV.U32 R4, RZ, RZ, -0x40 ;  /* 0xffffffc0ff047424 */ /* 0x000fe400078e00ff */
[----:B------:R-:W-:Y:S01]  /*b460*/  IMAD.IADD R3, R0, 0x1, -R3 ;  /* 0x0000000100037824 */ /* 0x000fe200078e0a03 */
[----:B------:R1:W-:Y:S01]  /*b470*/  STL [R1+0x9c], R5 ;  /* 0x00009c0501007387 */ /* 0x0003e20000100800 */
[----:B--2---:R-:W-:-:S05]  /*b480*/  IMAD R2, R11, 0x80, R16 ;  /* 0x000000800b027824 */ /* 0x004fca00078e0210 */
[----:B------:R-:W-:-:S05]  /*b490*/  IADD3 R2, R10, R2, R15 ;  /* 0x000000020a027210 */ /* 0x000fca0007ffe00f */
[----:B------:R-:W-:Y:S02]  /*b4a0*/  IMAD.IADD R0, R5, 0x1, R2 ;  /* 0x0000000105007824 */ /* 0x000fe400078e0202 */
[----:B---3--:R-:W-:Y:S02]  /*b4b0*/  IMAD R2, R14, R4, 0x41 ;  /* 0x000000410e027424 */ /* 0x008fe400078e0204 */
[----:B-1----:R-:W-:Y:S02]  /*b4c0*/  IMAD.SHL.U32 R5, R3, 0x2, RZ ;  /* 0x0000000203057824 */ /* 0x002fe400078e00ff */
[----:B------:R-:W-:-:S03]  /*b4d0*/  @P0 IMAD.HI.U32 R3, R0, c[0x0][0x2c8], RZ ;  /* 0x0000b20000030a27 */ /* 0x000fc600078e00ff */
[----:B----4-:R-:W-:Y:S01]  /*b4e0*/  IADD3 R2, -R5, R2, R13 ;  /* 0x0000000205027210 */ /* 0x010fe20007ffe10d */
[----:B------:R1:W-:Y:S01]  /*b4f0*/  STL [R1+0x98], R5 ;  /* 0x0000980501007387 */ /* 0x0003e20000100800 */
[----:B------:R-:W-:-:S03]  /*b500*/  @P0 SHF.R.U32.HI R0, RZ, c[0x0][0x2cc], R3 ;  /* 0x0000b300ff000a19 */ /* 0x000fc60000011603 */
[----:B------:R-:W-:Y:S01]  /*b510*/  IMAD.IADD R4, R2, 0x1, -R12 ;  /* 0x0000000102047824 */ /* 0x000fe200078e0a0c */
[----:B-1----:R-:W-:Y:S01]  /*b520*/  IADD3 R5, -R5, R13, -R162 ;  /* 0x0000000d05057210 */ /* 0x002fe20007ffe9a2 */
[----:B------:R-:W-:Y:S05]  /*b530*/  BRA.DIV ~URZ, `(.L_x_4091) ;  /* 0x000101227f007947 */ /* 0x000fea000b800000 */
[----:B------:R1:W2:Y:S02]  /*b540*/  SHFL.IDX PT, R2, R0, RZ, 0x1c1f ;  /* 0x001c1fff00027589 */ /* 0x0002a400000e0000 */
.L_x_4175:
[----:B--2---:R-:W-:-:S05]  /*b550*/  IMAD.IADD R2, R4, 0x1, R2 ;  /* 0x0000000104027824 */ /* 0x004fca00078e0202 */
[----:B------:R-:W-:-:S04]  /*b560*/  IMNMX R2, R5, R2, PT ;  /* 0x0000000205027217 */ /* 0x000fc80003800200 */
[C---:B------:R-:W-:Y:S02]  /*b570*/  ISETP.GT.AND P0, PT, R2.reuse, RZ, PT ;  /* 0x000000ff0200720c */ /* 0x040fe40003f04270 */
        /* <DEDUP_REMOVED lines=41> */
[----:B------:R-:W-:Y:S02]  /*b810*/  FSEL R12, R70, -INF , P0 ;  /* 0xff800000460c7808 */ /* 0x000fe40000000000 */
[----:B------:R-:W-:Y:S02]  /*b820*/  ISETP.GT.AND P0, PT, R3, 0x9, PT ;  /* 0x000000090300780c */ /* 0x000fe40003f04270 */
[----:B------:R-:W-:Y:S02]  /*b830*/  FSEL R13, R71, -INF , P1 ;  /* 0xff800000470d7808 */ /* 0x000fe40000800000 */
[----:B------:R-:W-:-:S02]  /*b840*/  FSEL R19, R67, -INF , P0 ;  /* 0xff80000043137808 */ /* 0x000fc40000000000 */
[C---:B------:R-:W-:Y:S02]  /*b850*/  ISETP.GT.AND P1, PT, R3.reuse, 0x10, PT ;  /* 0x000000100300780c */ /* 0x040fe40003f24270 */
[----:B------:R-:W-:Y:S02]  /*b860*/  ISETP.GT.AND P0, PT, R3, 0x11, PT ;  /* 0x000000110300780c */ /* 0x000fe40003f04270 */
[----:B------:R-:W-:Y:S02]  /*b870*/  FSEL R21, R62, -INF , P1 ;  /* 0xff8000003e157808 */ /* 0x000fe40000800000 */
[----:B------:R-:W-:Y:S02]  /*b880*/  FSEL R23, R63, -INF , P0 ;  /* 0xff8000003f177808 */ /* 0x000fe40000000000 */
[C---:B------:R-:W-:Y:S02]  /*b890*/  ISETP.GT.AND P1, PT, R3.reuse, 0x19, PT ;  /* 0x000000190300780c */ /* 0x040fe40003f24270 */
[----:B------:R-:W-:-:S02]  /*b8a0*/  ISETP.GT.AND P0, PT, R3, 0x20, PT ;  /* 0x000000200300780c */ /* 0x000fc40003f04270 */
        /* <DEDUP_REMOVED lines=17> */
[----:B------:R-:W-:-:S02]  /*b9c0*/  ISETP.GT.AND P0, PT, R2, RZ, PT ;  /* 0x000000ff0200720c */ /* 0x000fc40003f04270 */
[----:B------:R-:W-:Y:S02]  /*b9d0*/  IMNMX R0, R5, R0, PT ;  /* 0x0000000005007217 */ /* 0x000fe40003800200 */
[----:B------:R-:W-:Y:S02]  /*b9e0*/  FSEL R150, R46, -INF , P2 ;  /* 0xff8000002e967808 */ /* 0x000fe40001000000 */
[----:B------:R-:W-:Y:S02]  /*b9f0*/  FSEL R153, R31, -INF , P1 ;  /* 0xff8000001f997808 */ /* 0x000fe40000800000 */
[----:B------:R-:W-:Y:S02]  /*ba00*/  FSEL R24, R108, -INF , P0 ;  /* 0xff8000006c187808 */ /* 0x000fe40000000000 */
[----:B------:R-:W-:Y:S02]  /*ba10*/  ISETP.GT.AND P2, PT, R3, 0x38, PT ;  /* 0x000000380300780c */ /* 0x000fe40003f44270 */
[----:B------:R-:W-:-:S02]  /*ba20*/  ISETP.GT.AND P1, PT, R0, RZ, PT ;  /* 0x000000ff0000720c */ /* 0x000fc40003f24270 */
[----:B------:R-:W-:Y:S02]  /*ba30*/  ISETP.GT.AND P0, PT, R0, 0x1, PT ;  /* 0x000000010000780c */ /* 0x000fe40003f04270 */
[----:B------:R-:W-:Y:S02]  /*ba40*/  FSEL R154, R30, -INF , P2 ;  /* 0xff8000001e9a7808 */ /* 0x000fe40001000000 */
[----:B------:R-:W-:Y:S02]  /*ba50*/  FSEL R32, R110, -INF , P1 ;  /* 0xff8000006e207808 */ /* 0x000fe40000800000 */
[----:B------:R-:W-:Y:S02]  /*ba60*/  FSEL R33, R111, -INF , P0 ;  /* 0xff8000006f217808 */ /* 0x000fe40000000000 */
[----:B------:R-:W-:Y:S02]  /*ba70*/  ISETP.GT.AND P2, PT, R2, 0x1, PT ;  /* 0x000000010200780c */ /* 0x000fe40003f44270 */
[----:B------:R-:W-:-:S02]  /*ba80*/  ISETP.GT.AND P1, PT, R0, 0x8, PT ;  /* 0x000000080000780c */ /* 0x000fc40003f24270 */
        /* <DEDUP_REMOVED lines=35> */
[----:B------:R-:W-:-:S02]  /*bcc0*/  ISETP.GT.AND P0, PT, R0, 0x28, PT ;  /* 0x000000280000780c */ /* 0x000fc40003f04270 */
[----:B------:R-:W-:Y:S02]  /*bcd0*/  FMNMX.FTZ R3, R10, R11, !PT ;  /* 0x0000000b0a037209 */ /* 0x000fe40007810000 */
[----:B------:R-:W-:Y:S02]  /*bce0*/  FSEL R36, R96, -INF , P3 ;  /* 0xff80000060247808 */ /* 0x000fe40001800000 */
[----:B------:R-:W-:Y:S02]  /*bcf0*/  FSEL R141, R88, -INF , P2 ;  /* 0xff800000588d7808 */ /* 0x000fe40001000000 */
[----:B------:R-:W-:Y:S02]  /*bd00*/  FSEL R147, R85, -INF , P1 ;  /* 0xff80000055937808 */ /* 0x000fe40000800000 */
[----:B------:R-:W-:Y:S02]  /*bd10*/  FSEL R139, R90, -INF , P0 ;  /* 0xff8000005a8b7808 */ /* 0x000fe40000000000 */
[----:B------:R-:W-:-:S02]  /*bd20*/  ISETP.GT.AND P3, PT, R2, 0x20, PT ;  /* 0x000000200200780c */ /* 0x000fc40003f64270 */
[----:B------:R-:W-:Y:S02]  /*bd30*/  ISETP.GT.AND P1, PT, R0, 0x29, PT ;  /* 0x000000290000780c */ /* 0x000fe40003f24270 */
[C---:B------:R-:W-:Y:S02]  /*bd40*/  ISETP.GT.AND P2, PT, R2.reuse, 0x38, PT ;  /* 0x000000380200780c */ /* 0x040fe40003f44270 */
[----:B------:R-:W-:Y:S02]  /*bd50*/  ISETP.GT.AND P0, PT, R2, 0x39, PT ;  /* 0x000000390200780c */ /* 0x000fe40003f04270 */
[----:B------:R-:W-:Y:S02]  /*bd60*/  FMNMX.FTZ R2, R14, R3, !PT ;  /* 0x000000030e027209 */ /* 0x000fe40007810000 */
[----:B------:R-:W-:Y:S02]  /*bd70*/  FMNMX.FTZ R3, R12, R13, !PT ;  /* 0x0000000d0c037209 */ /* 0x000fe40007810000 */
[----:B------:R-:W-:-:S02]  /*bd80*/  FSEL R143, R92, -INF , P3 ;  /* 0xff8000005c8f7808 */ /* 0x000fc40001800000 */
[----:B------:R-:W-:Y:S02]  /*bd90*/  FSEL R138, R91, -INF , P1 ;  /* 0xff8000005b8a7808 */ /* 0x000fe40000800000 */
[----:B------:R-:W-:Y:S02]  /*bda0*/  FSEL R146, R40, -INF , P2 ;  /* 0xff80000028927808 */ /* 0x000fe40001000000 */
[----:B------:R-:W-:Y:S02]  /*bdb0*/  FSEL R145, R41, -INF , P0 ;  /* 0xff80000029917808 */ /* 0x000fe40000000000 */
[----:B------:R-:W-:Y:S02]  /*bdc0*/  FMNMX.FTZ R4, R24, R26, !PT ;  /* 0x0000001a18047209 */ /* 0x000fe40007810000 */
        /* <DEDUP_REMOVED lines=79> */
.L_x_4176:
        /* <DEDUP_REMOVED lines=8> */
[----:B------:R-:W-:Y:S01]  /*c340*/  LEA R236, R6, R233, 0x1 ;  /* 0x000000e906ec7211 */ /* 0x000fe200078e08ff */
[--C-:B------:R-:W-:Y:S01]  /*c350*/  FFMA.FTZ R0, R10, c[0x0][0x2d0], -R20.reuse ;  /* 0x0000b4000a007a23 */ /* 0x100fe20000010814 */
[----:B------:R-:W-:Y:S01]  /*c360*/  FSEL R3, R3, RZ, P0 ;  /* 0x000000ff03037208 */ /* 0x000fe20000000000 */
[----:B------:R-:W-:Y:S01]  /*c370*/  FFMA.FTZ R2, R22, c[0x0][0x2d0], -R20 ;  /* 0x0000b40016027a23 */ /* 0x000fe20000010814 */
[----:B------:R-:W-:Y:S01]  /*c380*/  FSETP.NEU.FTZ.AND P0, PT, R134, -INF , PT ;  /* 0xff8000008600780b */ /* 0x000fe20003f1d000 */
[----:B------:R1:W-:Y:S01]  /*c390*/  MUFU.EX2 R183, R0 ;  /* 0x0000000000b77308 */ /* 0x0003e20000000800 */
[----:B------:R-:W2:Y:S01]  /*c3a0*/  LDSM.16.MT88.4 R44, [R236+0x100] ;  /* 0x00010000ec2c783b */ /* 0x000ea20000004200 */
[----:B------:R-:W-:Y:S01]  /*c3b0*/  FFMA.FTZ R4, R27, c[0x0][0x2d0], -R3 ;  /* 0x0000b4001b047a23 */ /* 0x000fe20000010803 */
[----:B----4-:R-:W-:-:S02]  /*c3c0*/  FMNMX.FTZ R133, R133, R8, !PT ;  /* 0x0000000885857209 */ /* 0x010fc40007810000 */
[----:B------:R-:W-:Y:S01]  /*c3d0*/  LEA R234, R7, R233, 0x1 ;  /* 0x000000e907ea7211 */ /* 0x000fe200078e08ff */
[----:B------:R-:W-:Y:S02]  /*c3e0*/  LDSM.16.MT88.4 R40, [R233+0x900] ;  /* 0x00090000e928783b */ /* 0x000fe40000004200 */
[----:B------:R3:W-:Y:S01]  /*c3f0*/  MUFU.EX2 R251, R2 ;  /* 0x0000000200fb7308 */ /* 0x0007e20000000800 */
[----:B------:R-:W-:Y:S01]  /*c400*/  LEA R235, R6, R234, 0x1 ;  /* 0x000000ea06eb7211 */ /* 0x000fe200078e08ff */
[----:B------:R-:W4:Y:S04]  /*c410*/  LDSM.16.MT88.4 R48, [R234+0x100] ;  /* 0x00010000ea30783b */ /* 0x000f280000004200 */
[----:B------:R-:W-:Y:S01]  /*c420*/  LDSM.16.MT88.4 R108, [R235+0x2100] ;  /* 0x00210000eb6c783b */ /* 0x000fe20000004200 */
[----:B-1----:R-:W-:Y:S01]  /*c430*/  FFMA.FTZ R0, R11, c[0x0][0x2d0], -R20 ;  /* 0x0000b4000b007a23 */ /* 0x002fe20000010814 */
[----:B------:R1:W-:Y:S02]  /*c440*/  MUFU.EX2 R250, R4 ;  /* 0x0000000400fa7308 */ /* 0x0003e40000000800 */
[----:B------:R-:W5:Y:S04]  /*c450*/  LDSM.16.MT88.4 R96, [R235+0x100] ;  /* 0x00010000eb60783b */ /* 0x000f680000004200 */
[----:B------:R-:W2:Y:S01]  /*c460*/  LDSM.16.MT88.4 R92, [R234+0x2100] ;  /* 0x00210000ea5c783b */ /* 0x000ea20000004200 */
[----:B---3--:R-:W-:Y:S01]  /*c470*/  FMUL.FTZ R2, R134, c[0x0][0x2d0] ;  /* 0x0000b40086027a20 */ /* 0x008fe20000410000 */
[----:B------:R3:W2:Y:S02]  /*c480*/  MUFU.EX2 R182, R0 ;  /* 0x0000000000b67308 */ /* 0x0006a40000000800 */
[----:B------:R-:W-:Y:S02]  /*c490*/  LDSM.16.MT88.4 R100, [R233+0x2100] ;  /* 0x00210000e964783b */ /* 0x000fe40000004200 */
[----:B------:R-:W-:-:S02]  /*c4a0*/  FSEL R2, R2, RZ, P0 ;  /* 0x000000ff02027208 */ /* 0x000fc40000000000 */
[----:B------:R-:W2:Y:S01]  /*c4b0*/  LDSM.16.MT88.4 R84, [R236+0x2100] ;  /* 0x00210000ec54783b */ /* 0x000ea20000004200 */
[----:B------:R-:W-:Y:S02]  /*c4c0*/  FSETP.NEU.FTZ.AND P0, PT, R133, -INF , PT ;  /* 0xff8000008500780b */ /* 0x000fe40003f1d000 */
[----:B-1----:R-:W-:-:S04]  /*c4d0*/  FFMA.FTZ R4, R34, c[0x0][0x2d0], -R2 ;  /* 0x0000b40022047a23 */ /* 0x002fc80000010802 */
[----:B------:R1:W-:Y:S01]  /*c4e0*/  MUFU.EX2 R22, R4 ;  /* 0x0000000400167308 */ /* 0x0003e20000000800 */
[----:B---3--:R-:W-:-:S07]  /*c4f0*/  FFMA.FTZ R0, R14, c[0x0][0x2d0], -R20 ;  /* 0x0000b4000e007a23 */ /* 0x008fce0000010814 */
[----:B------:R3:W-:Y:S01]  /*c500*/  MUFU.EX2 R212, R0 ;  /* 0x0000000000d47308 */ /* 0x0007e20000000800 */
[----:B-1----:R-:W-:-:S07]  /*c510*/  FFMA.FTZ R4, R36, c[0x0][0x2d0], -R2 ;  /* 0x0000b40024047a23 */ /* 0x002fce0000010802 */
[----:B------:R-:W-:Y:S01]  /*c520*/  MUFU.EX2 R246, R4 ;  /* 0x0000000400f67308 */ /* 0x000fe20000000800 */
[----:B---3--:R-:W-:-:S07]  /*c530*/  FFMA.FTZ R0, R15, c[0x0][0x2d0], -R20 ;  /* 0x0000b4000f007a23 */ /* 0x008fce0000010814 */
[----:B------:R1:W3:Y:S02]  /*c540*/  MUFU.EX2 R215, R0 ;  /* 0x0000000000d77308 */ /* 0x0002e40000000800 */
[----:B-1----:R-:W-:Y:S01]  /*c550*/  FFMA.FTZ R0, R16, c[0x0][0x2d0], -R20 ;  /* 0x0000b40010007a23 */ /* 0x002fe20000010814 */
[----:B--2---:R-:W-:-:S05]  /*c560*/  F2FP.BF16.PACK_AB R16, R182, R183 ;  /* 0x000000b7b610723e */ /* 0x004fca00000010ff */
[----:B------:R1:W-:Y:S02]  /*c570*/  MUFU.EX2 R164, R0 ;  /* 0x0000000000a47308 */ /* 0x0003e40000000800 */
[----:B-1----:R-:W-:Y:S01]  /*c580*/  FFMA.FTZ R0, R18, c[0x0][0x2d0], -R20 ;  /* 0x0000b40012007a23 */ /* 0x002fe20000010814 */
[----:B---3--:R-:W-:-:S05]  /*c590*/  F2FP.BF16.PACK_AB R18, R215, R212 ;  /* 0x000000d4d712723e */ /* 0x008fca00000010ff */
[----:B------:R1:W2:Y:S02]  /*c5a0*/  MUFU.EX2 R200, R0 ;  /* 0x0000000000c87308 */ /* 0x0002a40000000800 */
[----:B-1----:R-:W-:Y:S01]  /*c5b0*/  FFMA.FTZ R0, R25, c[0x0][0x2d0], -R20 ;  /* 0x0000b40019007a23 */ /* 0x002fe20000010814 */
[----:B--2---:R-:W-:-:S05]  /*c5c0*/  F2FP.BF16.PACK_AB R8, R200, R164 ;  /* 0x000000a4c808723e */ /* 0x004fca00000010ff */
        /* <DEDUP_REMOVED lines=14> */
[C---:B------:R-:W-:Y:S08]  /*c6b0*/  HMMA.16816.F32.BF16 R60, R16.reuse, R44, RZ ;  /* 0x0000002c103c723c */ /* 0x040ff000000418ff */
[----:B------:R-:W-:Y:S01]  /*c6c0*/  HMMA.16816.F32.BF16 R68, R16, R56, RZ ;  /* 0x000000381044723c */ /* 0x000fe200000418ff */
[----:B-1----:R-:W-:-:S04]  /*c6d0*/  FFMA.FTZ R0, R23, c[0x0][0x2d0], -R3 ;  /* 0x0000b40017007a23 */ /* 0x002fc80000010803 */
[----:B------:R1:W2:Y:S03]  /*c6e0*/  MUFU.EX2 R23, R0 ;  /* 0x0000000000177308 */ /* 0x0002a60000000800 */
[C---:B----4-:R-:W-:Y:S08]  /*c6f0*/  HMMA.16816.F32.BF16 R64, R16.reuse, R48, RZ ;  /* 0x000000301040723c */ /* 0x050ff000000418ff */
[----:B-----5:R-:W-:Y:S01]  /*c700*/  HMMA.16816.F32.BF16 R124, R16, R96, RZ ;  /* 0x00000060107c723c */ /* 0x020fe200000418ff */
[----:B-1----:R-:W-:Y:S01]  /*c710*/  FFMA.FTZ R0, R28, c[0x0][0x2d0], -R3 ;  /* 0x0000b4001c007a23 */ /* 0x002fe20000010803 */
[----:B--2---:R-:W-:-:S06]  /*c720*/  F2FP.BF16.PACK_AB R9, R23, R201 ;  /* 0x000000c91709723e */ /* 0x004fcc00000010ff */
[C---:B------:R-:W-:Y:S01]  /*c730*/  HMMA.16816.F32.BF16 R116, R16.reuse, R92, RZ ;  /* 0x0000005c1074723c */ /* 0x040fe200000418ff */
[----:B------:R1:W2:Y:S07]  /*c740*/  MUFU.EX2 R21, R0 ;  /* 0x0000000000157308 */ /* 0x0002ae0000000800 */
[C---:B------:R-:W-:Y:S08]  /*c750*/  HMMA.16816.F32.BF16 R112, R16.reuse, R84, RZ ;  /* 0x000000541070723c */ /* 0x040ff000000418ff */
[----:B------:R-:W-:Y:S01]  /*c760*/  HMMA.16816.F32.BF16 R120, R16, R100, RZ ;  /* 0x000000641078723c */ /* 0x000fe200000418ff */
[----:B-1----:R-:W-:Y:S01]  /*c770*/  FFMA.FTZ R0, R24, c[0x0][0x2d0], -R2 ;  /* 0x0000b40018007a23 */ /* 0x002fe20000010802 */
[----:B--2---:R-:W-:-:S03]  /*c780*/  F2FP.BF16.PACK_AB R11, R21, R250 ;  /* 0x000000fa150b723e */ /* 0x004fc600000010ff */
[----:B------:R1:W-:Y:S04]  /*c790*/  MUFU.EX2 R169, R0 ;  /* 0x0000000000a97308 */ /* 0x0003e80000000800 */
[----:B------:R-:W-:Y:S01]  /*c7a0*/  HMMA.16816.F32.BF16 R204, R8, R40, R68 ;  /* 0x0000002808cc723c */ /* 0x000fe20000041844 */
[----:B-1----:R-:W-:-:S04]  /*c7b0*/  FFMA.FTZ R0, R26, c[0x0][0x2d0], -R2 ;  /* 0x0000b4001a007a23 */ /* 0x002fc80000010802 */
[----:B------:R1:W2:Y:S02]  /*c7c0*/  MUFU.EX2 R132, R0 ;  /* 0x0000000000847308 */ /* 0x0002a40000000800 */
[----:B-1----:R-:W-:Y:S01]  /*c7d0*/  FFMA.FTZ R0, R29, c[0x0][0x2d0], -R2 ;  /* 0x0000b4001d007a23 */ /* 0x002fe20000010802 */
[----:B--2---:R-:W-:-:S05]  /*c7e0*/  F2FP.BF16.PACK_AB R12, R132, R169 ;  /* 0x000000a9840c723e */ /* 0x004fca00000010ff */
[----:B------:R1:W-:Y:S02]  /*c7f0*/  MUFU.EX2 R170, R0 ;  /* 0x0000000000aa7308 */ /* 0x0003e40000000800 */
[----:B-1----:R-:W-:-:S06]  /*c800*/  FFMA.FTZ R0, R30, c[0x0][0x2d0], -R2 ;  /* 0x0000b4001e007a23 */ /* 0x002fcc0000010802 */
[----:B------:R1:W2:Y:S02]  /*c810*/  MUFU.EX2 R166, R0 ;  /* 0x0000000000a67308 */ /* 0x0002a40000000800 */
[----:B-1----:R-:W-:Y:S01]  /*c820*/  FFMA.FTZ R0, R31, c[0x0][0x2d0], -R2 ;  /* 0x0000b4001f007a23 */ /* 0x002fe20000010802 */
[----:B--2---:R-:W-:Y:S01]  /*c830*/  F2FP.BF16.PACK_AB R14, R166, R170 ;  /* 0x000000aaa60e723e */ /* 0x004fe200000010ff */
[----:B------:R-:W1:Y:S04]  /*c840*/  LDSM.16.MT88.4 R28, [R236+0x900] ;  /* 0x00090000ec1c783b */ /* 0x000e680000004200 */
[----:B------:R2:W-:Y:S02]  /*c850*/  MUFU.EX2 R202, R0 ;  /* 0x0000000000ca7308 */ /* 0x0005e40000000800 */
[----:B--2---:R-:W-:-:S05]  /*c860*/  FMUL.FTZ R0, R133, c[0x0][0x2d0] ;  /* 0x0000b40085007a20 */ /* 0x004fca0000410000 */
[----:B------:R-:W-:-:S05]  /*c870*/  FSEL R0, R0, RZ, P0 ;  /* 0x000000ff00007208 */ /* 0x000fca0000000000 */
[----:B------:R-:W-:-:S04]  /*c880*/  FFMA.FTZ R4, R32, c[0x0][0x2d0], -R0 ;  /* 0x0000b40020047a23 */ /* 0x000fc80000010800 */
[----:B------:R2:W-:Y:S01]  /*c890*/  MUFU.EX2 R214, R4 ;  /* 0x0000000400d67308 */ /* 0x0005e20000000800 */
[----:B-1----:R-:W-:Y:S01]  /*c8a0*/  HMMA.16816.F32.BF16 R184, R8, R28, R60 ;  /* 0x0000001c08b8723c */ /* 0x002fe2000004183c */
[----:B------:R-:W-:Y:S01]  /*c8b0*/  LDSM.16.MT88.4 R60, [R235+0x2900] ;  /* 0x00290000eb3c783b */ /* 0x000fe20000004200 */
[----:B--2---:R-:W-:-:S05]  /*c8c0*/  FFMA.FTZ R4, R33, c[0x0][0x2d0], -R0 ;  /* 0x0000b40021047a23 */ /* 0x004fca0000010800 */
        /* <DEDUP_REMOVED lines=8> */
[----:B------:R1:W2:Y:S02]  /*c950*/  MUFU.EX2 R5, R4 ;  /* 0x0000000400057308 */ /* 0x0002a40000000800 */
[C---:B------:R-:W-:Y:S07]  /*c960*/  HMMA.16816.F32.BF16 R32, R12.reuse, R48, RZ ;  /* 0x000000300c20723c */ /* 0x040fee00000418ff */
[----:B------:R-:W-:Y:S01]  /*c970*/  MOV R48, R203 ;  /* 0x000000cb00307202 */ /* 0x000fe20000000f00 */
[C---:B------:R-:W-:Y:S01]  /*c980*/  HMMA.16816.F32.BF16 R68, R12.reuse, R108, RZ ;  /* 0x0000006c0c44723c */ /* 0x040fe200000418ff */
[----:B-1----:R-:W-:Y:S01]  /*c990*/  FFMA.FTZ R4, R38, c[0x0][0x2d0], -R0 ;  /* 0x0000b40026047a23 */ /* 0x002fe20000010800 */
[----:B--2---:R-:W-:Y:S01]  /*c9a0*/  MOV R49, R5 ;  /* 0x0000000500317202 */ /* 0x004fe20000000f00 */
[----:B------:R-:W1:Y:S02]  /*c9b0*/  LDSM.16.MT88.4 R36, [R234+0x900] ;  /* 0x00090000ea24783b */ /* 0x000e640000004200 */
[----:B------:R2:W-:Y:S03]  /*c9c0*/  MUFU.EX2 R252, R4 ;  /* 0x0000000400fc7308 */ /* 0x0005e60000000800 */
[----:B------:R-:W-:Y:S01]  /*c9d0*/  HMMA.16816.F32.BF16 R24, R12, R44, RZ ;  /* 0x0000002c0c18723c */ /* 0x000fe200000418ff */
[----:B------:R-:W-:-:S07]  /*c9e0*/  F2FP.BF16.PACK_AB R6, R49, R246 ;  /* 0x000000f63106723e */ /* 0x000fce00000010ff */
[----:B------:R-:W-:Y:S01]  /*c9f0*/  HMMA.16816.F32.BF16 R104, R12, R96, RZ ;  /* 0x000000600c68723c */ /* 0x000fe200000418ff */
[----:B--2---:R-:W-:-:S07]  /*ca00*/  FFMA.FTZ R4, R52, c[0x0][0x2d0], -R0 ;  /* 0x0000b40034047a23 */ /* 0x004fce0000010800 */
[C---:B------:R-:W-:Y:S01]  /*ca10*/  HMMA.16816.F32.BF16 R80, R12.reuse, R92, RZ ;  /* 0x0000005c0c50723c */ /* 0x040fe200000418ff */
[----:B------:R2:W-:Y:S07]  /*ca20*/  MUFU.EX2 R245, R4 ;  /* 0x0000000400f57308 */ /* 0x0005ee0000000800 */
[C---:B------:R-:W-:Y:S08]  /*ca30*/  HMMA.16816.F32.BF16 R52, R12.reuse, R56, RZ ;  /* 0x000000380c34723c */ /* 0x040ff000000418ff */
[----:B------:R-:W-:Y:S01]  /*ca40*/  HMMA.16816.F32.BF16 R88, R12, R100, RZ ;  /* 0x000000640c58723c */ /* 0x000fe200000418ff */
[----:B--2---:R-:W-:-:S04]  /*ca50*/  FFMA.FTZ R4, R72, c[0x0][0x2d0], -R0 ;  /* 0x0000b40048047a23 */ /* 0x004fc80000010800 */
[----:B------:R2:W3:Y:S03]  /*ca60*/  MUFU.EX2 R74, R4 ;  /* 0x00000004004a7308 */ /* 0x0004e60000000800 */
[----:B-1----:R-:W-:Y:S01]  /*ca70*/  HMMA.16816.F32.BF16 R196, R8, R36, R64 ;  /* 0x0000002408c4723c */ /* 0x002fe20000041840 */
[----:B------:R-:W1:Y:S07]  /*ca80*/  LDSM.16.MT88.4 R64, [R236+0x2900] ;  /* 0x00290000ec40783b */ /* 0x000e6e0000004200 */
[----:B------:R-:W-:Y:S01]  /*ca90*/  HMMA.16816.F32.BF16 R76, R12, R84, RZ ;  /* 0x000000540c4c723c */ /* 0x000fe200000418ff */
[----:B--2---:R-:W-:Y:S01]  /*caa0*/  FFMA.FTZ R4, R73, c[0x0][0x2d0], -R0 ;  /* 0x0000b40049047a23 */ /* 0x004fe20000010800 */
[----:B---3--:R-:W-:-:S06]  /*cab0*/  MOV R44, R74 ;  /* 0x0000004a002c7202 */ /* 0x008fcc0000000f00 */
[----:B------:R-:W-:Y:S01]  /*cac0*/  HMMA.16816.F32.BF16 R72, R16, R108, RZ ;  /* 0x0000006c1048723c */ /* 0x000fe200000418ff */
[----:B------:R-:W2:Y:S01]  /*cad0*/  MUFU.EX2 R5, R4 ;  /* 0x0000000400057308 */ /* 0x000ea20000000800 */
[----:B------:R-:W-:Y:S02]  /*cae0*/  MOV R96, R44 ;  /* 0x0000002c00607202 */ /* 0x000fe40000000f00 */
[----:B--2---:R-:W-:Y:S02]  /*caf0*/  MOV R45, R5 ;  /* 0x00000005002d7202 */ /* 0x004fe40000000f00 */
[----:B------:R-:W-:Y:S02]  /*cb00*/  F2FP.BF16.PACK_AB R4, R22, R202 ;  /* 0x000000ca1604723e */ /* 0x000fe400000010ff */
[----:B------:R-:W-:Y:S02]  /*cb10*/  F2FP.BF16.PACK_AB R5, R245, R252 ;  /* 0x000000fcf505723e */ /* 0x000fe400000010ff */
[----:B------:R-:W-:Y:S01]  /*cb20*/  F2FP.BF16.PACK_AB R7, R45, R44 ;  /* 0x0000002c2d07723e */ /* 0x000fe200000010ff */
[----:B-1----:R-:W-:Y:S01]  /*cb30*/  HMMA.16816.F32.BF16 R224, R8, R64, R112 ;  /* 0x0000004008e0723c */ /* 0x002fe20000041870 */
[----:B------:R-:W-:-:S07]  /*cb40*/  MOV R108, R45 ;  /* 0x0000002d006c7202 */ /* 0x000fce0000000f00 */
[C---:B------:R-:W-:Y:S08]  /*cb50*/  HMMA.16816.F32.BF16 R68, R4.reuse, R60, R68 ;  /* 0x0000003c0444723c */ /* 0x040ff00000041844 */
[C---:B------:R-:W-:Y:S01]  /*cb60*/  HMMA.16816.F32.BF16 R172, R4.reuse, R36, R32 ;  /* 0x0000002404ac723c */ /* 0x040fe20000041820 */
[----:B------:R-:W1:Y:S07]  /*cb70*/  LDSM.16.MT88.4 R32, [R235+0x900] ;  /* 0x00090000eb20783b */ /* 0x000e6e0000004200 */
[C---:B------:R-:W-:Y:S01]  /*cb80*/  HMMA.16816.F32.BF16 R176, R4.reuse, R28, R24 ;  /* 0x0000001c04b0723c */ /* 0x040fe20000041818 */
[----:B------:R-:W2:Y:S06]  /*cb90*/  LDSM.16.MT88.4 R24, [R233+0x2900] ;  /* 0x00290000e918783b */ /* 0x000eac0000004200 */
[----:B------:R-:W-:Y:S01]  /*cba0*/  MOV R29, R202 ;  /* 0x000000ca001d7202 */ /* 0x000fe20000000f00 */
[----:B------:R-:W-:Y:S01]  /*cbb0*/  HMMA.16816.F32.BF16 R188, R4, R40, R52 ;  /* 0x0000002804bc723c */ /* 0x000fe20000041834 */
[----:B------:R-:W-:Y:S01]  /*cbc0*/  MOV R97, R68 ;  /* 0x0000004400617202 */ /* 0x000fe20000000f00 */
[----:B------:R-:W3:Y:S01]  /*cbd0*/  LDSM.16.MT88.4 R52, [R234+0x2900] ;  /* 0x00290000ea34783b */ /* 0x000ee20000004200 */
[----:B------:R-:W-:-:S02]  /*cbe0*/  MOV R92, R69 ;  /* 0x00000045005c7202 */ /* 0x000fc40000000f00 */
[----:B------:R-:W-:Y:S02]  /*cbf0*/  MOV R37, R70 ;  /* 0x0000004600257202 */ /* 0x000fe40000000f00 */
[----:B------:R-:W-:Y:S01]  /*cc00*/  MOV R36, R71 ;  /* 0x0000004700247202 */ /* 0x000fe20000000f00 */
[----:B------:R-:W-:Y:S01]  /*cc10*/  HMMA.16816.F32.BF16 R220, R4, R64, R76 ;  /* 0x0000004004dc723c */ /* 0x000fe2000004184c */
[----:B------:R-:W-:Y:S02]  /*cc20*/  MOV R28, R201 ;  /* 0x000000c9001c7202 */ /* 0x000fe40000000f00 */
[----:B------:R-:W-:Y:S02]  /*cc30*/  MOV R41, R200 ;  /* 0x000000c800297202 */ /* 0x000fe40000000f00 */
[----:B------:R-:W-:-:S03]  /*cc40*/  MOV R40, R167 ;  /* 0x000000a700287202 */ /* 0x000fc60000000f00 */
[----:B------:R-:W-:Y:S08]  /*cc50*/  HMMA.16816.F32.BF16 R68, R12, R102, RZ ;  /* 0x000000660c44723c */ /* 0x000ff000000418ff */
[C---:B------:R-:W-:Y:S08]  /*cc60*/  HMMA.16816.F32.BF16 R228, R8.reuse, R60, R72 ;  /* 0x0000003c08e4723c */ /* 0x040ff00000041848 */
[----:B-1----:R-:W-:Y:S01]  /*cc70*/  HMMA.16816.F32.BF16 R192, R8, R32, R124 ;  /* 0x0000002008c0723c */ /* 0x002fe2000004187c */
[----:B------:R-:W-:-:S02]  /*cc80*/  MOV R101, R220 ;  /* 0x000000dc00657202 */ /* 0x000fc40000000f00 */
[----:B------:R-:W-:Y:S02]  /*cc90*/  MOV R100, R221 ;  /* 0x000000dd00647202 */ /* 0x000fe40000000f00 */
[----:B------:R-:W-:Y:S02]  /*cca0*/  MOV R85, R222 ;  /* 0x000000de00557202 */ /* 0x000fe40000000f00 */
[----:B------:R-:W-:Y:S01]  /*ccb0*/  MOV R84, R223 ;  /* 0x000000df00547202 */ /* 0x000fe20000000f00 */
[C---:B------:R-:W-:Y:S07]  /*ccc0*/  HMMA.16816.F32.BF16 R124, R4.reuse, R32, R104 ;  /* 0x00000020047c723c */ /* 0x040fee0000041868 */
[----:B------:R-:W-:Y:S01]  /*ccd0*/  MOV R33, R165 ;  /* 0x000000a500217202 */ /* 0x000fe20000000f00 */
[----:B--2---:R-:W-:Y:S01]  /*cce0*/  HMMA.16816.F32.BF16 R104, R4, R26, R68 ;  /* 0x0000001a0468723c */ /* 0x004fe20000041844 */
[----:B------:R-:W-:-:S07]  /*ccf0*/  FFMA.FTZ R32, R168, c[0x0][0x2d0], -R20 ;  /* 0x0000b400a8207a23 */ /* 0x000fce0000010814 */
[----:B------:R-:W-:Y:S08]  /*cd00*/  HMMA.16816.F32.BF16 R68, R12, R94, RZ ;  /* 0x0000005e0c44723c */ /* 0x000ff000000418ff */
[C---:B------:R-:W-:Y:S08]  /*cd10*/  HMMA.16816.F32.BF16 R216, R4.reuse, R24, R88 ;  /* 0x0000001804d8723c */ /* 0x040ff00000041858 */
[C---:B---3--:R-:W-:Y:S08]  /*cd20*/  HMMA.16816.F32.BF16 R208, R4.reuse, R52, R80 ;  /* 0x0000003404d0723c */ /* 0x048ff00000041850 */
        /* <DEDUP_REMOVED lines=22> */
[----:B------:R-:W-:Y:S01]  /*ce90*/  FFMA.FTZ R28, R156, c[0x0][0x2d0], -R3 ;  /* 0x0000b4009c1c7a23 */ /* 0x000fe20000010803 */
[----:B------:R-:W-:Y:S01]  /*cea0*/  MOV R38, R29 ;  /* 0x0000001d00267202 */ /* 0x000fe20000000f00 */
[----:B------:R-:W-:-:S05]  /*ceb0*/  FFMA.FTZ R29, R161, c[0x0][0x2d0], -R20 ;  /* 0x0000b400a11d7a23 */ /* 0x000fca0000010814 */
[C---:B------:R-:W-:Y:S08]  /*cec0*/  HMMA.16816.F32.BF16 R56, R8.reuse, R42, R56 ;  /* 0x0000002a0838723c */ /* 0x040ff00000041838 */
[C---:B------:R-:W-:Y:S07]  /*ced0*/  HMMA.16816.F32.BF16 R120, R8.reuse, R24, R120 ;  /* 0x000000180878723c */ /* 0x040fee0000041878 */
[----:B------:R-:W-:Y:S01]  /*cee0*/  FFMA.FTZ R24, R153, c[0x0][0x2d0], -R3 ;  /* 0x0000b40099187a23 */ /* 0x000fe20000010803 */
[----:B------:R-:W-:Y:S01]  /*cef0*/  HMMA.16816.F32.BF16 R68, R8, R30, R4 ;  /* 0x0000001e0844723c */ /* 0x000fe20000041804 */
[----:B------:R-:W-:-:S06]  /*cf00*/  MOV R153, R38 ;  /* 0x0000002600997202 */ /* 0x000fcc0000000f00 */
        /* <DEDUP_REMOVED lines=8> */
[----:B------:R-:W-:-:S06]  /*cf90*/  MOV R34, R41 ;  /* 0x0000002900227202 */ /* 0x000fcc0000000f00 */
        /* <DEDUP_REMOVED lines=11> */
[--C-:B------:R-:W-:Y:S01]  /*d050*/  FFMA.FTZ R34, R129, c[0x0][0x2d0], -R0.reuse ;  /* 0x0000b40081227a23 */ /* 0x100fe20000010800 */
[----:B------:R-:W-:Y:S01]  /*d060*/  MOV R154, R35 ;  /* 0x00000023009a7202 */ /* 0x000fe20000000f00 */
[----:B------:R-:W-:Y:S01]  /*d070*/  FFMA.FTZ R35, R128, c[0x0][0x2d0], -R0 ;  /* 0x0000b40080237a23 */ /* 0x000fe20000010800 */
[----:B------:R-:W-:Y:S11]  /*d080*/  MOV R128, R215 ;  /* 0x000000d700807202 */ /* 0x000ff60000000f00 */
[----:B------:R-:W-:Y:S07]  /*d090*/  @!UPT UIADD3 URZ, URZ, URZ, URZ ;  /* 0x0000003f3f3ff290 */ /* 0x000fee000fffe03f */
[----:B------:R-:W-:Y:S08]  /*d0a0*/  HMMA.16816.F32.BF16 R52, R8, R54, R4 ;  /* 0x000000360834723c */ /* 0x000ff00000041804 */
[C---:B------:R-:W-:Y:S07]  /*d0b0*/  HMMA.16816.F32.BF16 R4, R16.reuse, R86, RZ ;  /* 0x000000561004723c */ /* 0x040fee00000418ff */
[----:B------:R-:W-:Y:S01]  /*d0c0*/  MOV R86, R252 ;  /* 0x000000fc00567202 */ /* 0x000fe20000000f00 */
[----:B------:R-:W-:Y:S01]  /*d0d0*/  HMMA.16816.F32.BF16 R16, R16, R110, RZ ;  /* 0x0000006e1010723c */ /* 0x000fe200000418ff */
[----:B------:R-:W-:Y:S01]  /*d0e0*/  MOV R87, R22 ;  /* 0x0000001600577202 */ /* 0x000fe20000000f00 */
[----:B------:R-:W-:Y:S01]  /*d0f0*/  FFMA.FTZ R22, R147, c[0x0][0x2d0], -R2 ;  /* 0x0000b40093167a23 */ /* 0x000fe20000010802 */
[----:B------:R-:W-:-:S02]  /*d100*/  MOV R162, R86 ;  /* 0x0000005600a27202 */ /* 0x000fc40000000f00 */
[----:B------:R-:W-:Y:S02]  /*d110*/  MOV R86, R92 ;  /* 0x0000005c00567202 */ /* 0x000fe40000000f00 */
[----:B------:R-:W-:Y:S02]  /*d120*/  MOV R110, R247 ;  /* 0x000000f7006e7202 */ /* 0x000fe40000000f00 */
[----:B------:R-:W-:Y:S02]  /*d130*/  MOV R111, R251 ;  /* 0x000000fb006f7202 */ /* 0x000fe40000000f00 */
[----:B------:R-:W-:Y:S02]  /*d140*/  MOV R161, R87 ;  /* 0x0000005700a17202 */ /* 0x000fe40000000f00 */
[----:B------:R-:W-:Y:S02]  /*d150*/  MOV R163, R111 ;  /* 0x0000006f00a37202 */ /* 0x000fe40000000f00 */
[----:B------:R-:W-:Y:S01]  /*d160*/  MOV R111, R102 ;  /* 0x00000066006f7202 */ /* 0x000fe20000000f00 */
[----:B------:R-:W-:Y:S01]  /*d170*/  HMMA.16816.F32.BF16 R64, R8, R66, R4 ;  /* 0x000000420840723c */ /* 0x000fe20000041804 */
[----:B------:R-:W-:-:S02]  /*d180*/  MOV R147, R39 ;  /* 0x0000002700937202 */ /* 0x000fc40000000f00 */
[----:B------:R-:W-:Y:S02]  /*d190*/  MOV R87, R37 ;  /* 0x0000002500577202 */ /* 0x000fe40000000f00 */
[----:B------:R-:W-:Y:S02]  /*d1a0*/  MOV R102, R36 ;  /* 0x0000002400667202 */ /* 0x000fe40000000f00 */
[----:B------:R-:W-:Y:S01]  /*d1b0*/  FFMA.FTZ R4, R160, c[0x0][0x2d0], -R20 ;  /* 0x0000b400a0047a23 */ /* 0x000fe20000010814 */
[----:B------:R-:W-:Y:S01]  /*d1c0*/  HMMA.16816.F32.BF16 R60, R8, R62, R16 ;  /* 0x0000003e083c723c */ /* 0x000fe20000041810 */
[----:B------:R-:W-:Y:S02]  /*d1d0*/  MOV R7, R250 ;  /* 0x000000fa00077202 */ /* 0x000fe40000000f00 */
[----:B------:R2:W-:Y:S01]  /*d1e0*/  MUFU.EX2 R93, R4 ;  /* 0x00000004005d7308 */ /* 0x0005e20000000800 */
[----:B------:R-:W-:Y:S02]  /*d1f0*/  MOV R5, R245 ;  /* 0x000000f500057202 */ /* 0x000fe40000000f00 */
[----:B------:R-:W-:-:S02]  /*d200*/  MOV R6, R246 ;  /* 0x000000f600067202 */ /* 0x000fc40000000f00 */
[----:B------:R-:W-:Y:S01]  /*d210*/  MOV R160, R5 ;  /* 0x0000000500a07202 */ /* 0x000fe20000000f00 */
[----:B--2---:R-:W-:-:S04]  /*d220*/  FFMA.FTZ R4, R159, c[0x0][0x2d0], -R20 ;  /* 0x0000b4009f047a23 */ /* 0x004fc80000010814 */
[----:B------:R2:W3:Y:S02]  /*d230*/  MUFU.EX2 R99, R4 ;  /* 0x0000000400637308 */ /* 0x0004e40000000800 */
[----:B--2---:R-:W-:Y:S01]  /*d240*/  FFMA.FTZ R4, R158, c[0x0][0x2d0], -R20 ;  /* 0x0000b4009e047a23 */ /* 0x004fe20000010814 */
[----:B---3--:R-:W-:-:S05]  /*d250*/  F2FP.BF16.PACK_AB R8, R99, R93 ;  /* 0x0000005d6308723e */ /* 0x008fca00000010ff */
[----:B------:R2:W-:Y:S02]  /*d260*/  MUFU.EX2 R95, R4 ;  /* 0x00000004005f7308 */ /* 0x0005e40000000800 */
[----:B--2---:R-:W-:Y:S02]  /*d270*/  FFMA.FTZ R4, R157, c[0x0][0x2d0], -R20 ;  /* 0x0000b4009d047a23 */ /* 0x004fe40000010814 */
[----:B------:R-:W-:Y:S01]  /*d280*/  FFMA.FTZ R20, R145, c[0x0][0x2d0], -R2 ;  /* 0x0000b40091147a23 */ /* 0x000fe20000010802 */
[----:B------:R-:W-:-:S03]  /*d290*/  MOV R145, R33 ;  /* 0x0000002100917202 */ /* 0x000fc60000000f00 */
[----:B------:R2:W-:Y:S01]  /*d2a0*/  MUFU.EX2 R19, R4 ;  /* 0x0000000400137308 */ /* 0x0005e20000000800 */
[----:B------:R-:W-:Y:S01]  /*d2b0*/  FFMA.FTZ R33, R131, c[0x0][0x2d0], -R0 ;  /* 0x0000b40083217a23 */ /* 0x000fe20000010800 */
[----:B------:R-:W-:Y:S01]  /*d2c0*/  MOV R131, R51 ;  /* 0x0000003300837202 */ /* 0x000fe20000000f00 */
[----:B--2---:R-:W-:Y:S02]  /*d2d0*/  FFMA.FTZ R4, R152, c[0x0][0x2d0], -R3 ;  /* 0x0000b40098047a23 */ /* 0x004fe40000010803 */
[----:B------:R-:W-:-:S03]  /*d2e0*/  IMAD.MOV.U32 R152, RZ, RZ, R6 ;  /* 0x000000ffff987224 */ /* 0x000fc600078e0006 */
[----:B------:R2:W-:Y:S02]  /*d2f0*/  MUFU.EX2 R109, R4 ;  /* 0x00000004006d7308 */ /* 0x0005e40000000800 */
[----:B--2---:R-:W-:-:S06]  /*d300*/  FFMA.FTZ R4, R151, c[0x0][0x2d0], -R3 ;  /* 0x0000b40097047a23 */ /* 0x004fcc0000010803 */
[----:B------:R2:W3:Y:S02]  /*d310*/  MUFU.EX2 R98, R4 ;  /* 0x0000000400627308 */ /* 0x0004e40000000800 */
[----:B--2---:R-:W-:Y:S01]  /*d320*/  FFMA.FTZ R4, R150, c[0x0][0x2d0], -R3 ;  /* 0x0000b40096047a23 */ /* 0x004fe20000010803 */
[----:B---3--:R-:W-:-:S05]  /*d330*/  F2FP.BF16.PACK_AB R9, R98, R109 ;  /* 0x0000006d6209723e */ /* 0x008fca00000010ff */
[----:B------:R2:W-:Y:S02]  /*d340*/  MUFU.EX2 R94, R4 ;  /* 0x00000004005e7308 */ /* 0x0005e40000000800 */
[----:B--2---:R-:W-:Y:S02]  /*d350*/  FFMA.FTZ R4, R149, c[0x0][0x2d0], -R3 ;  /* 0x0000b40095047a23 */ /* 0x004fe40000010803 */
[----:B------:R-:W-:-:S04]  /*d360*/  FFMA.FTZ R3, R140, c[0x0][0x2d0], -R0 ;  /* 0x0000b4008c037a23 */ /* 0x000fc80000010800 */
[----:B------:R2:W3:Y:S08]  /*d370*/  MUFU.EX2 R25, R4 ;  /* 0x0000000400197308 */ /* 0x0004f00000000800 */
[----:B------:R4:W-:Y:S01]  /*d380*/  MUFU.EX2 R245, R3 ;  /* 0x0000000300f57308 */ /* 0x0009e20000000800 */
[----:B--2---:R-:W-:-:S07]  /*d390*/  FFMA.FTZ R4, R143, c[0x0][0x2d0], -R2 ;  /* 0x0000b4008f047a23 */ /* 0x004fce0000010802 */
[----:B------:R2:W-:Y:S01]  /*d3a0*/  MUFU.EX2 R247, R4 ;  /* 0x0000000400f77308 */ /* 0x0005e20000000800 */
[--C-:B----4-:R-:W-:Y:S01]  /*d3b0*/  FFMA.FTZ R3, R139, c[0x0][0x2d0], -R0.reuse ;  /* 0x0000b4008b037a23 */ /* 0x110fe20000010800 */
[----:B---3--:R-:W-:Y:S01]  /*d3c0*/  MOV R139, R25 ;  /* 0x00000019008b7202 */ /* 0x008fe20000000f00 */
[----:B------:R-:W-:Y:S01]  /*d3d0*/  FFMA.FTZ R25, R137, c[0x0][0x2d0], -R0 ;  /* 0x0000b40089197a23 */ /* 0x000fe20000010800 */
[----:B------:R-:W-:Y:S02]  /*d3e0*/  MOV R137, R19 ;  /* 0x0000001300897202 */ /* 0x000fe40000000f00 */
[----:B------:R-:W-:Y:S02]  /*d3f0*/  F2FP.BF16.PACK_AB R11, R139, R94 ;  /* 0x0000005e8b0b723e */ /* 0x000fe400000010ff */
[----:B------:R-:W-:Y:S02]  /*d400*/  F2FP.BF16.PACK_AB R10, R137, R95 ;  /* 0x0000005f890a723e */ /* 0x000fe400000010ff */
[----:B------:R-:W-:-:S02]  /*d410*/  MOV R19, R97 ;  /* 0x0000006100137202 */ /* 0x000fc40000000f00 */
[----:B------:R-:W-:Y:S01]  /*d420*/  MOV R97, R49 ;  /* 0x0000003100617202 */ /* 0x000fe20000000f00 */
[--C-:B--2---:R-:W-:Y:S02]  /*d430*/  FFMA.FTZ R4, R142, c[0x0][0x2d0], -R2.reuse ;  /* 0x0000b4008e047a23 */ /* 0x104fe40000010802 */
[----:B-1----:R-:W-:Y:S02]  /*d440*/  HMMA.16816.F32.BF16 R204, R8, R12, R204 ;  /* 0x0000000c08cc723c */ /* 0x002fe400000418cc */
[----:B------:R1:W-:Y:S02]  /*d450*/  MUFU.EX2 R251, R4 ;  /* 0x0000000400fb7308 */ /* 0x0003e40000000800 */
[----:B-1----:R-:W-:-:S06]  /*d460*/  FFMA.FTZ R4, R141, c[0x0][0x2d0], -R2 ;  /* 0x0000b4008d047a23 */ /* 0x002fcc0000010802 */
[----:B------:R1:W-:Y:S02]  /*d470*/  MUFU.EX2 R252, R4 ;  /* 0x0000000400fc7308 */ /* 0x0003e40000000800 */
[----:B-1----:R-:W-:Y:S01]  /*d480*/  FFMA.FTZ R4, R144, c[0x0][0x2d0], -R2 ;  /* 0x0000b40090047a23 */ /* 0x002fe20000010802 */
[----:B------:R-:W-:Y:S01]  /*d490*/  MOV R144, R7 ;  /* 0x0000000700907202 */ /* 0x000fe20000000f00 */
[----:B------:R-:W-:-:S04]  /*d4a0*/  FFMA.FTZ R2, R138, c[0x0][0x2d0], -R0 ;  /* 0x0000b4008a027a23 */ /* 0x000fc80000010800 */
[----:B------:R1:W2:Y:S08]  /*d4b0*/  MUFU.EX2 R250, R4 ;  /* 0x0000000400fa7308 */ /* 0x0002b00000000800 */
[----:B------:R3:W-:Y:S01]  /*d4c0*/  MUFU.EX2 R138, R3 ;  /* 0x00000003008a7308 */ /* 0x0007e20000000800 */
[----:B-1----:R-:W-:Y:S01]  /*d4d0*/  FFMA.FTZ R4, R130, c[0x0][0x2d0], -R0 ;  /* 0x0000b40082047a23 */ /* 0x002fe20000010800 */
[----:B--2---:R-:W-:Y:S01]  /*d4e0*/  F2FP.BF16.PACK_AB R6, R250, R252 ;  /* 0x000000fcfa06723e */ /* 0x004fe200000010ff */
[----:B------:R-:W-:Y:S01]  /*d4f0*/  FADD.FTZ R0, R169, R132 ;  /* 0x00000084a9007221 */ /* 0x000fe20000010000 */
[----:B------:R-:W-:-:S04]  /*d500*/  MOV R130, R103 ;  /* 0x0000006700827202 */ /* 0x000fc80000000f00 */
[----:B------:R1:W2:Y:S01]  /*d510*/  MUFU.EX2 R246, R4 ;  /* 0x0000000400f67308 */ /* 0x0002a20000000800 */
[----:B------:R-:W-:Y:S01]  /*d520*/  MOV R103, R48 ;  /* 0x0000003000677202 */ /* 0x000fe20000000f00 */
[----:B---3--:R-:W-:-:S03]  /*d530*/  FADD.FTZ R3, R180, R171 ;  /* 0x000000abb4037221 */ /* 0x008fc60000010000 */
[----:B------:R-:W-:-:S03]  /*d540*/  MOV R129, R103 ;  /* 0x0000006700817202 */ /* 0x000fc60000000f00 */
[----:B------:R-:W3:Y:S01]  /*d550*/  MUFU.EX2 R132, R2 ;  /* 0x0000000200847308 */ /* 0x000ee20000000800 */
[----:B------:R-:W-:Y:S02]  /*d560*/  FADD.FTZ R3, R181, R3 ;  /* 0x00000003b5037221 */ /* 0x000fe40000010000 */
[----:B-1----:R-:W-:Y:S01]  /*d570*/  FADD.FTZ R4, R183, R182 ;  /* 0x000000b6b7047221 */ /* 0x002fe20000010000 */
[----:B--2---:R-:W-:Y:S01]  /*d580*/  F2FP.BF16.PACK_AB R5, R245, R246 ;  /* 0x000000f6f505723e */ /* 0x004fe200000010ff */
[----:B------:R-:W-:Y:S02]  /*d590*/  HMMA.16816.F32.BF16 R180, R8, R14, R56 ;  /* 0x0000000e08b4723c */ /* 0x000fe40000041838 */
[----:B------:R-:W-:Y:S01]  /*d5a0*/  FADD.FTZ R92, R212, R4 ;  /* 0x00000004d45c7221 */ /* 0x000fe20000010000 */
[----:B------:R-:W-:Y:S02]  /*d5b0*/  F2FP.BF16.PACK_AB R4, R251, R247 ;  /* 0x000000f7fb04723e */ /* 0x000fe400000010ff */
[----:B---3--:R-:W-:Y:S01]  /*d5c0*/  F2FP.BF16.PACK_AB R7, R132, R138 ;  /* 0x0000008a8407723e */ /* 0x008fe200000010ff */
[----:B------:R-:W-:Y:S01]  /*d5d0*/  FADD.FTZ R2, R170, R0 ;  /* 0x00000000aa027221 */ /* 0x000fe20000010000 */
[----:B------:R-:W-:-:S05]  /*d5e0*/  MOV R0, R214 ;  /* 0x000000d600007202 */ /* 0x000fca0000000f00 */
        /* <DEDUP_REMOVED lines=8> */
[----:B------:R-:W-:Y:S01]  /*d670*/  IMAD.MOV.U32 R81, RZ, RZ, R86 ;  /* 0x000000ffff517224 */ /* 0x000fe200078e0056 */
[----:B------:R-:W-:-:S02]  /*d680*/  MOV R82, R87 ;  /* 0x0000005700527202 */ /* 0x000fc40000000f00 */
[----:B------:R-:W-:Y:S02]  /*d690*/  MOV R80, R19 ;  /* 0x0000001300507202 */ /* 0x000fe40000000f00 */
[----:B------:R-:W2:Y:S01]  /*d6a0*/  LDSM.16.MT88.4 R16, [R236+0x3100] ;  /* 0x00310000ec10783b */ /* 0x000ea20000004200 */
[----:B------:R-:W-:Y:S01]  /*d6b0*/  MOV R83, R102 ;  /* 0x0000006600537202 */ /* 0x000fe20000000f00 */
[-C--:B-1----:R-:W-:Y:S08]  /*d6c0*/  HMMA.16816.F32.BF16 R184, R8, R12.reuse, R184 ;  /* 0x0000000c08b8723c */ /* 0x082ff000000418b8 */
[----:B------:R-:W-:Y:S07]  /*d6d0*/  HMMA.16816.F32.BF16 R156, R4, R12, R176 ;  /* 0x0000000c049c723c */ /* 0x000fee00000418b0 */
[----:B------:R-:W-:Y:S01]  /*d6e0*/  MOV R178, R85 ;  /* 0x0000005500b27202 */ /* 0x000fe20000000f00 */
[----:B------:R-:W-:Y:S01]  /*d6f0*/  HMMA.16816.F32.BF16 R68, R8, R14, R68 ;  /* 0x0000000e0844723c */ /* 0x000fe20000041844 */
[----:B------:R-:W-:-:S02]  /*d700*/  MOV R179, R84 ;  /* 0x0000005400b37202 */ /* 0x000fc40000000f00 */
[----:B------:R-:W-:Y:S02]  /*d710*/  MOV R176, R101 ;  /* 0x0000006500b07202 */ /* 0x000fe40000000f00 */
[----:B------:R-:W-:-:S03]  /*d720*/  MOV R177, R100 ;  /* 0x0000006400b17202 */ /* 0x000fc60000000f00 */
[----:B------:R-:W-:Y:S01]  /*d730*/  HMMA.16816.F32.BF16 R56, R4, R14, R76 ;  /* 0x0000000e0438723c */ /* 0x000fe2000004184c */
[----:B------:R-:W1:Y:S06]  /*d740*/  LDSM.16.MT88.4 R12, [R235+0x1100] ;  /* 0x00110000eb0c783b */ /* 0x000e6c0000004200 */
[----:B------:R-:W-:Y:S01]  /*d750*/  MOV R79, R213 ;  /* 0x000000d5004f7202 */ /* 0x000fe20000000f00 */
[----:B--2---:R-:W-:Y:S01]  /*d760*/  HMMA.16816.F32.BF16 R100, R8, R16, R224 ;  /* 0x000000100864723c */ /* 0x004fe200000418e0 */
[----:B------:R-:W-:Y:S02]  /*d770*/  FADD.FTZ R3, R129, R3 ;  /* 0x0000000381037221 */ /* 0x000fe40000010000 */
[----:B------:R-:W-:-:S05]  /*d780*/  FADD.FTZ R2, R131, R2 ;  /* 0x0000000283027221 */ /* 0x000fca0000010000 */
[C---:B------:R-:W-:Y:S08]  /*d790*/  HMMA.16816.F32.BF16 R64, R8.reuse, R18, R64 ;  /* 0x000000120840723c */ /* 0x040ff00000041840 */
        /* <DEDUP_REMOVED lines=8> */
[----:B------:R-:W-:Y:S02]  /*d820*/  LDSM.16.MT88.4 R192, [R234+0x1900] ;  /* 0x00190000eac0783b */ /* 0x000fe40000004200 */
        /* <DEDUP_REMOVED lines=10> */
[----:B------:R-:W-:-:S06]  /*d8d0*/  FADD.FTZ R3, R130, R3 ;  /* 0x0000000382037221 */ /* 0x000fcc0000010000 */
[C---:B------:R-:W-:Y:S01]  /*d8e0*/  HMMA.16816.F32.BF16 R104, R4.reuse, R16, R176 ;  /* 0x000000100468723c */ /* 0x040fe200000418b0 */
[----:B------:R-:W2:Y:S07]  /*d8f0*/  LDSM.16.MT88.4 R176, [R236+0x1900] ;  /* 0x00190000ecb0783b */ /* 0x000eae0000004200 */
[----:B------:R-:W-:Y:S01]  /*d900*/  HMMA.16816.F32.BF16 R16, R4, R18, R220 ;  /* 0x000000120410723c */ /* 0x000fe200000418dc */
[----:B------:R-:W-:-:S07]  /*d910*/  MOV R226, R95 ;  /* 0x0000005f00e27202 */ /* 0x000fce0000000f00 */
[C---:B-1----:R-:W-:Y:S08]  /*d920*/  HMMA.16816.F32.BF16 R116, R8.reuse, R12, R228 ;  /* 0x0000000c0874723c */ /* 0x042ff000000418e4 */
[----:B------:R-:W-:Y:S01]  /*d930*/  HMMA.16816.F32.BF16 R60, R8, R14, R60 ;  /* 0x0000000e083c723c */ /* 0x000fe2000004183c */
[----:B------:R-:W3:Y:S07]  /*d940*/  LDL R9, [R1+0x4] ;  /* 0x0000040001097983 */ /* 0x000eee0000100800 */
[C---:B------:R-:W-:Y:S01]  /*d950*/  HMMA.16816.F32.BF16 R120, R4.reuse, R12, R80 ;  /* 0x0000000c0478723c */ /* 0x040fe20000041850 */
[----:B------:R-:W-:Y:S01]  /*d960*/  FADD.FTZ R8, R0, R79 ;  /* 0x0000004f00087221 */ /* 0x000fe20000010000 */
[----:B------:R-:W-:Y:S01]  /*d970*/  MOV R231, R108 ;  /* 0x0000006c00e77202 */ /* 0x000fe20000000f00 */
[----:B------:R-:W-:Y:S01]  /*d980*/  FADD.FTZ R0, R128, R92 ;  /* 0x0000005c80007221 */ /* 0x000fe20000010000 */
[----:B------:R-:W1:Y:S03]  /*d990*/  LDSM.16.MT88.4 R76, [R233+0x3900] ;  /* 0x00390000e94c783b */ /* 0x000e660000004200 */
[----:B------:R-:W-:Y:S01]  /*d9a0*/  FADD.FTZ R0, R146, R0 ;  /* 0x0000000092007221 */ /* 0x000fe20000010000 */
[----:B------:R-:W-:Y:S01]  /*d9b0*/  HMMA.16816.F32.BF16 R12, R4, R14, R200 ;  /* 0x0000000e040c723c */ /* 0x000fe200000418c8 */
[----:B------:R-:W-:Y:S01]  /*d9c0*/  MOV R230, R109 ;  /* 0x0000006d00e67202 */ /* 0x000fe20000000f00 */
[----:B------:R-:W4:Y:S01]  /*d9d0*/  LDSM.16.MT88.4 R200, [R233+0x1900] ;  /* 0x00190000e9c8783b */ /* 0x000f220000004200 */
[----:B------:R-:W-:Y:S01]  /*d9e0*/  FADD.FTZ R0, R155, R0 ;  /* 0x000000009b007221 */ /* 0x000fe20000010000 */
[----:B------:R-:W-:-:S02]  /*d9f0*/  MOV R229, R93 ;  /* 0x0000005d00e57202 */ /* 0x000fc40000000f00 */
[----:B------:R-:W-:Y:S01]  /*da00*/  LDSM.16.MT88.4 R92, [R234+0x3900] ;  /* 0x00390000ea5c783b */ /* 0x000fe20000004200 */
[----:B------:R-:W-:Y:S02]  /*da10*/  FADD.FTZ R5, R145, R8 ;  /* 0x0000000891057221 */ /* 0x000fe40000010000 */
[----:B------:R-:W-:Y:S01]  /*da20*/  FADD.FTZ R4, R161, R2 ;  /* 0x00000002a1047221 */ /* 0x000fe20000010000 */
[----:B------:R-:W5:Y:S01]  /*da30*/  LDL R11, [R1+0x64] ;  /* 0x00006400010b7983 */ /* 0x000f620000100800 */
[----:B------:R-:W-:Y:S02]  /*da40*/  FADD.FTZ R5, R154, R5 ;  /* 0x000000059a057221 */ /* 0x000fe40000010000 */
[----:B------:R-:W-:Y:S01]  /*da50*/  FADD.FTZ R2, R163, R0 ;  /* 0x00000000a3027221 */ /* 0x000fe20000010000 */
[----:B------:R-:W5:Y:S01]  /*da60*/  LDL R10, [R1+0x58] ;  /* 0x00005800010a7983 */ /* 0x000f620000100800 */
[----:B------:R-:W-:Y:S02]  /*da70*/  FADD.FTZ R0, R144, R3 ;  /* 0x0000000390007221 */ /* 0x000fe40000010000 */
[----:B------:R-:W-:Y:S01]  /*da80*/  FADD.FTZ R3, R152, R4 ;  /* 0x0000000498037221 */ /* 0x000fe20000010000 */
[----:B------:R-:W-:Y:S01]  /*da90*/  MOV R4, 0x1 ;  /* 0x0000000100047802 */ /* 0x000fe20000000f00 */
[----:B------:R-:W-:-:S02]  /*daa0*/  FADD.FTZ R5, R162, R5 ;  /* 0x00000005a2057221 */ /* 0x000fc40000010000 */
[----:B------:R-:W-:Y:S01]  /*dab0*/  FADD.FTZ R2, R110, R2 ;  /* 0x000000026e027221 */ /* 0x000fe20000010000 */
[----:B------:R-:W-:Y:S01]  /*dac0*/  ISETP.NE.AND P0, PT, R4, c[0x0][0x2c4], PT ;  /* 0x0000b10004007a0c */ /* 0x000fe20003f05270 */
[----:B------:R-:W-:Y:S02]  /*dad0*/  FADD.FTZ R8, R160, R5 ;  /* 0x00000005a0087221 */ /* 0x000fe40000010000 */
[----:B------:R-:W-:Y:S01]  /*dae0*/  FADD.FTZ R0, R111, R0 ;  /* 0x000000006f007221 */ /* 0x000fe20000010000 */
[----:B------:R-:W1:Y:S04]  /*daf0*/  LDSM.16.MT88.4 R160, [R235+0x1900] ;  /* 0x00190000eba0783b */ /* 0x000e680000004200 */
[----:B------:R-:W1:Y:S04]  /*db00*/  LDSM.16.MT88.4 R108, [R236+0x3900] ;  /* 0x00390000ec6c783b */ /* 0x000e680000004200 */
[----:B------:R-:W1:Y:S01]  /*db10*/  LDSM.16.MT88.4 R4, [R235+0x3900] ;  /* 0x00390000eb04783b */ /* 0x000e620000004200 */
[----:B------:R-:W-:Y:S08]  /*db20*/  MUFU.EX2 R32, R32 ;  /* 0x0000002000207308 */ /* 0x000ff00000000800 */
[----:B------:R-:W1:Y:S08]  /*db30*/  MUFU.EX2 R31, R31 ;  /* 0x0000001f001f7308 */ /* 0x000e700000000800 */
[----:B------:R-:W-:Y:S08]  /*db40*/  MUFU.EX2 R30, R30 ;  /* 0x0000001e001e7308 */ /* 0x000ff00000000800 */
[----:B------:R-:W-:Y:S08]  /*db50*/  MUFU.EX2 R29, R29 ;  /* 0x0000001d001d7308 */ /* 0x000ff00000000800 */
[----:B------:R-:W-:Y:S08]  /*db60*/  MUFU.EX2 R28, R28 ;  /* 0x0000001c001c7308 */ /* 0x000ff00000000800 */
[----:B------:R-:W1:Y:S08]  /*db70*/  MUFU.EX2 R27, R27 ;  /* 0x0000001b001b7308 */ /* 0x000e700000000800 */
        /* <DEDUP_REMOVED lines=9> */
[----:B------:R-:W2:Y:S01]  /*dc10*/  MUFU.EX2 R35, R35 ;  /* 0x0000002300237308 */ /* 0x000ea20000000800 */
[----:B-1----:R-:W-:-:S02]  /*dc20*/  F2FP.BF16.PACK_AB R128, R31, R32 ;  /* 0x000000201f80723e */ /* 0x002fc400000010ff */
[----:B------:R-:W-:Y:S02]  /*dc30*/  F2FP.BF16.PACK_AB R129, R27, R28 ;  /* 0x0000001c1b81723e */ /* 0x000fe400000010ff */
[----:B------:R-:W-:Y:S02]  /*dc40*/  F2FP.BF16.PACK_AB R130, R29, R30 ;  /* 0x0000001e1d82723e */ /* 0x000fe400000010ff */
[----:B------:R-:W-:Y:S02]  /*dc50*/  F2FP.BF16.PACK_AB R131, R24, R26 ;  /* 0x0000001a1883723e */ /* 0x000fe400000010ff */
[----:B------:R-:W-:Y:S02]  /*dc60*/  F2FP.BF16.PACK_AB R124, R22, R23 ;  /* 0x00000017167c723e */ /* 0x000fe400000010ff */
[----:B------:R-:W-:Y:S02]  /*dc70*/  F2FP.BF16.PACK_AB R126, R20, R21 ;  /* 0x00000015147e723e */ /* 0x000fe400000010ff */
[----:B------:R-:W-:-:S02]  /*dc80*/  F2FP.BF16.PACK_AB R125, R33, R25 ;  /* 0x00000019217d723e */ /* 0x000fc400000010ff */
[----:B--2---:R-:W-:Y:S01]  /*dc90*/  F2FP.BF16.PACK_AB R127, R35, R34 ;  /* 0x00000022237f723e */ /* 0x004fe200000010ff */
[----:B------:R-:W-:Y:S01]  /*dca0*/  HMMA.16816.F32.BF16 R152, R128, R178, R68 ;  /* 0x000000b28098723c */ /* 0x000fe20000041844 */
[----:B------:R-:W-:Y:S02]  /*dcb0*/  MOV R225, R98 ;  /* 0x0000006200e17202 */ /* 0x000fe40000000f00 */
[----:B------:R-:W-:Y:S02]  /*dcc0*/  MOV R224, R99 ;  /* 0x0000006300e07202 */ /* 0x000fe40000000f00 */
[----:B------:R-:W-:-:S03]  /*dcd0*/  MOV R228, R96 ;  /* 0x0000006000e47202 */ /* 0x000fc60000000f00 */
[----:B------:R-:W-:Y:S01]  /*dce0*/  HMMA.16816.F32.BF16 R68, R128, R76, R72 ;  /* 0x0000004c8044723c */ /* 0x000fe20000041848 */
[----:B------:R-:W-:-:S07]  /*dcf0*/  MOV R223, R97 ;  /* 0x0000006100df7202 */ /* 0x000fce0000000f00 */
[----:B------:R-:W-:Y:S08]  /*dd00*/  HMMA.16816.F32.BF16 R80, R128, R78, R40 ;  /* 0x0000004e8050723c */ /* 0x000ff00000041828 */
[C---:B------:R-:W-:Y:S08]  /*dd10*/  HMMA.16816.F32.BF16 R72, R124.reuse, R76, R216 ;  /* 0x0000004c7c48723c */ /* 0x040ff000000418d8 */
[----:B------:R-:W-:Y:S08]  /*dd20*/  HMMA.16816.F32.BF16 R76, R124, R78, R88 ;  /* 0x0000004e7c4c723c */ /* 0x000ff00000041858 */
[-C--:B----4-:R-:W-:Y:S08]  /*dd30*/  HMMA.16816.F32.BF16 R204, R128, R200.reuse, R204 ;  /* 0x000000c880cc723c */ /* 0x090ff000000418cc */
        /* <DEDUP_REMOVED lines=24> */
[----:B------:R-:W2:Y:S01]  /*dec0*/  LDL.LU R12, [R1+0x88] ;  /* 0x00008800010c7983 */ /* 0x000ea20000300800 */
[----:B------:R-:W-:-:S06]  /*ded0*/  FADD.FTZ R3, R223, R3 ;  /* 0x00000003df037221 */ /* 0x000fcc0000010000 */
[----:B------:R-:W-:Y:S01]  /*dee0*/  HMMA.16816.F32.BF16 R116, R128, R4, R116 ;  /* 0x000000048074723c */ /* 0x000fe20000041874 */
[----:B------:R-:W-:-:S06]  /*def0*/  FADD.FTZ R2, R229, R2 ;  /* 0x00000002e5027221 */ /* 0x000fcc0000010000 */
        /* <DEDUP_REMOVED lines=12> */
[----:B-----5:R-:W-:Y:S01]  /*dfc0*/  IADD3 R0, -R10, R11, R0 ;  /* 0x0000000b0a007210 */ /* 0x020fe20007ffe100 */
        /* <DEDUP_REMOVED lines=34> */
[----:B--2---:R-:W-:-:S04]  /*e1f0*/  IADD3 R250, R12, -0x2, RZ ;  /* 0xfffffffe0cfa7810 */ /* 0x004fc80007ffe0ff */
[----:B------:R-:W-:Y:S11]  /*e200*/  ISETP.GE.AND P0, PT, R250, R7, PT ;  /* 0x00000007fa00720c */ /* 0x000ff60003f06270 */
[----:B------:R-:W-:Y:S02]  /*e210*/  @!UPT UIADD3 URZ, URZ, URZ, URZ ;  /* 0x0000003f3f3ff290 */ /* 0x000fe4000fffe03f */
[----:B------:R-:W-:Y:S05]  /*e220*/  @!P0 BRA `(.L_x_4093) ;  /* 0x00004bf000008947 */ /* 0x000fea0003800000 */
[----:B-1----:R-:W2:Y:S04]  /*e230*/  LDL R12, [R1+0x8c] ;  /* 0x00008c00010c7983 */ /* 0x002ea80000100800 */
[----:B------:R-:W3:Y:S04]  /*e240*/  LDL.LU R13, [R1+0xd4] ;  /* 0x0000d400010d7983 */ /* 0x000ee80000300800 */
[----:B------:R-:W4:Y:S04]  /*e250*/  LDL R10, [R1+0xd0] ;  /* 0x0000d000010a7983 */ /* 0x000f280000100800 */
[----:B------:R-:W4:Y:S01]  /*e260*/  LDL R9, [R1+0xb8] ;  /* 0x0000b80001097983 */ /* 0x000f220000100800 */
[----:B------:R-:W-:Y:S01]  /*e270*/  IMAD.MOV.U32 R138, RZ, RZ, R135 ;  /* 0x000000ffff8a7224 */ /* 0x000fe200078e0087 */
[----:B------:R-:W-:Y:S01]  /*e280*/  MOV R140, R133 ;  /* 0x00000085008c7202 */ /* 0x000fe20000000f00 */
[----:B------:R-:W-:-:S02]  /*e290*/  IMAD.MOV.U32 R137, RZ, RZ, R136 ;  /* 0x000000ffff897224 */ /* 0x000fc400078e0088 */
[----:B------:R-:W-:Y:S01]  /*e2a0*/  IMAD.MOV.U32 R139, RZ, RZ, R134 ;  /* 0x000000ffff8b7224 */ /* 0x000fe200078e0086 */
[----:B--2---:R-:W-:-:S05]  /*e2b0*/  SHF.L.U32 R0, R12, 0x1, RZ ;  /* 0x000000010c007819 */ /* 0x004fca00000006ff */
[----:B------:R1:W-:Y:S01]  /*e2c0*/  STL [R1+0xb0], R0 ;  /* 0x0000b00001007387 */ /* 0x0003e20000100800 */
[----:B---3--:R-:W-:Y:S02]  /*e2d0*/  SHF.L.U64.HI R247, R12, 0x1, R13 ;  /* 0x000000010cf77819 */ /* 0x008fe4000001020d */
[C---:B----4-:R-:W-:Y:S01]  /*e2e0*/  SHF.L.U64.HI R246, R9.reuse, 0x1, R10 ;  /* 0x0000000109f67819 */ /* 0x050fe2000001020a */
[----:B------:R-:W-:Y:S02]  /*e2f0*/  IMAD.SHL.U32 R245, R9, 0x2, RZ ;  /* 0x0000000209f57824 */ /* 0x000fe400078e00ff */
.L_x_4104:
[----:B------:R-:W-:Y:S04]  /*e300*/  DEPBAR.LE SB0, 0x0 ;  /* 0x000080000000791a */ /* 0x000fe80000000000 */
[----:B------:R-:W-:Y:S01]  /*e310*/  WARPSYNC 0xffffffff ;  /* 0xffffffff00007948 */ /* 0x000fe20003800000 */
[----:B------:R-:W-:Y:S01]  /*e320*/  BAR.SYNC.DEFER_BLOCKING 0x0 ;  /* 0x0000000000007b1d */ /* 0x000fe20000010000 */
[----:B------:R-:W-:Y:S05]  /*e330*/  ISETP.GE.AND P0, PT, R250, RZ, PT ;  /* 0x000000fffa00720c */ /* 0x000fea0003f06270 */
        /* <DEDUP_REMOVED lines=13> */
[----:B------:R-:W-:-:S05]  /*e410*/  @!P0 BRA `(.L_x_4095) ;  /* 0x0000046000008947 */ /* 0x000fca0003800000 */
[----:B---34-:R-:W3:Y:S04]  /*e420*/  LDL R4, [R1+0x74] ;  /* 0x0000740001047983 */ /* 0x018ee80000100800 */
[----:B------:R-:W4:Y:S04]  /*e430*/  LDL R6, [R1+0x70] ;  /* 0x0000700001067983 */ /* 0x000f280000100800 */
[----:B------:R-:W5:Y:S04]  /*e440*/  S2R R5, SR_CTAID.Y ;  /* 0x0000000000057919 */ /* 0x000f680000002600 */
[----:B------:R-:W2:Y:S02]  /*e450*/  S2R R7, SR_CTAID.Y ;  /* 0x0000000000077919 */ /* 0x000ea40000002600 */
[----:B--2---:R-:W-:Y:S01]  /*e460*/  IMAD.WIDE.U32 R8, R7, c[0x0][0x210], RZ ;  /* 0x0000840007087a25 */ /* 0x004fe200078e00ff */
[----:B-----5:R-:W-:Y:S05]  /*e470*/  SHF.R.S32.HI R5, RZ, 0x1f, R5 ;  /* 0x0000001fff057819 */ /* 0x020fea0000011405 */
[----:B------:R-:W-:Y:S04]  /*e480*/  IMAD R5, R5, c[0x0][0x210], RZ ;  /* 0x0000840005057a24 */ /* 0x000fe800078e02ff */
[----:B------:R-:W-:Y:S05]  /*e490*/  IMAD R5, R7, c[0x0][0x214], R5 ;  /* 0x0000850007057a24 */ /* 0x000fea00078e0205 */
[----:B------:R-:W-:Y:S01]  /*e4a0*/  IADD3 R5, R9, R5, RZ ;  /* 0x0000000509057210 */ /* 0x000fe20007ffe0ff */
[----:B---3--:R-:W-:Y:S01]  /*e4b0*/  IMAD.WIDE.U32 R2, R4, c[0x0][0x208], RZ ;  /* 0x0000820004027a25 */ /* 0x008fe200078e00ff */
[----:B-1----:R-:W-:Y:S05]  /*e4c0*/  SHF.R.S32.HI R0, RZ, 0x1f, R4 ;  /* 0x0000001fff007819 */ /* 0x002fea0000011404 */
[----:B------:R-:W-:Y:S04]  /*e4d0*/  IMAD R0, R0, c[0x0][0x208], RZ ;  /* 0x0000820000007a24 */ /* 0x000fe800078e02ff */
[----:B------:R-:W-:Y:S01]  /*e4e0*/  IMAD R0, R4, c[0x0][0x20c], R0 ;  /* 0x0000830004007a24 */ /* 0x000fe200078e0200 */
[----:B----4-:R-:W-:Y:S04]  /*e4f0*/  SHF.R.S32.HI R4, RZ, 0x1f, R6 ;  /* 0x0000001fff047819 */ /* 0x010fe80000011406 */
        /* <DEDUP_REMOVED lines=10> */
.L_x_4177:
[----:B------:R-:W-:-:S05]  /*e5a0*/  BRA.DIV ~URZ, `(.L_x_4097) ;  /* 0x0000df327f007947 */ /* 0x000fca000b800000 */
[----:B------:R-:W3:Y:S04]  /*e5b0*/  LDL R10, [R1+0x8c] ;  /* 0x00008c00010a7983 */ /* 0x000ee80000100800 */
[----:B------:R-:W4:Y:S04]  /*e5c0*/  LDL R14, [R1+0xb0] ;  /* 0x0000b000010e7983 */ /* 0x000f280000100800 */
[----:B------:R-:W4:Y:S04]  /*e5d0*/  SHFL.IDX PT, R2, R4, RZ, 0x181f ;  /* 0x00181fff04027589 */ /* 0x000f2800000e0000 */
[----:B------:R-:W5:Y:S04]  /*e5e0*/  SHFL.IDX PT, R8, R4, 0x1, 0x181f ;  /* 0x00381f0004087f89 */ /* 0x000f6800000e0000 */
[----:B------:R-:W1:Y:S04]  /*e5f0*/  SHFL.IDX PT, R13, R0, 0x1, 0x181f ;  /* 0x00381f00000d7f89 */ /* 0x000e6800000e0000 */
[----:B------:R-:W2:Y:S04]  /*e600*/  SHFL.IDX PT, R9, R4, 0x2, 0x181f ;  /* 0x00581f0004097f89 */ /* 0x000ea800000e0000 */
[----:B------:R-:W1:Y:S01]  /*e610*/  SHFL.IDX PT, R12, R0, 0x2, 0x181f ;  /* 0x00581f00000c7f89 */ /* 0x000e6200000e0000 */
[-C--:B----4-:R-:W-:Y:S02]  /*e620*/  IADD3 R6, P0, R2, R14.reuse, RZ ;  /* 0x0000000e02067210 */ /* 0x090fe40007f1e0ff */
[----:B---3--:R-:W-:Y:S02]  /*e630*/  ISETP.GE.AND P3, PT, R10, c[0x0][0x1d4], PT ;  /* 0x000075000a007a0c */ /* 0x008fe40003f66270 */
[-C--:B------:R-:W-:Y:S01]  /*e640*/  IADD3 R2, P1, R2, R245.reuse, RZ ;  /* 0x000000f502027210 */ /* 0x080fe20007f3e0ff */
[C-C-:B--2---:R-:W-:Y:S01]  /*e650*/  IMAD.X R7, R5.reuse, 0x1, R247.reuse, P0 ;  /* 0x0000000105077824 */ /* 0x144fe200000e06f7 */
[CC--:B-----5:R-:W-:Y:S02]  /*e660*/  IADD3 R10, P0, R8.reuse, R14.reuse, RZ ;  /* 0x0000000e080a7210 */ /* 0x0e0fe40007f1e0ff */
[-C--:B------:R-:W-:Y:S01]  /*e670*/  IADD3 R8, P2, R8, R245.reuse, RZ ;  /* 0x000000f508087210 */ /* 0x080fe20007f5e0ff */
[--C-:B------:R-:W-:Y:S02]  /*e680*/  IMAD.X R3, R5, 0x1, R246.reuse, P1 ;  /* 0x0000000105037824 */ /* 0x100fe400008e06f6 */
[--C-:B-1----:R-:W-:Y:S04]  /*e690*/  IMAD.X R11, R13, 0x1, R247.reuse, P0 ;  /* 0x000000010d0b7824 */ /* 0x102fe800000e06f7 */
[----:B------:R1:W-:Y:S04]  /*e6a0*/  LDGSTS.E.BYPASS.LTC128B.128 [R249], [R6.64], !P3 ;  /* 0x0000000006f97fae */ /* 0x0003e8000d901d46 */
        /* <DEDUP_REMOVED lines=14> */
.L_x_4178:
[----:B---3--:R-:W3:Y:S01]  /*e790*/  LDL R3, [R1+0x8c] ;  /* 0x00008c0001037983 */ /* 0x008ee20000100800 */
[C---:B------:R-:W-:Y:S02]  /*e7a0*/  IADD3 R2, -R5.reuse, 0x10, RZ ;  /* 0x0000001005027810 */ /* 0x040fe40007ffe1ff */
[----:B------:R-:W-:Y:S01]  /*e7b0*/  ISETP.NE.U32.AND P2, PT, R5, RZ, PT ;  /* 0x000000ff0500720c */ /* 0x000fe20003f45070 */
[----:B------:R-:W4:Y:S01]  /*e7c0*/  LDL R4, [R1+0xb0] ;  /* 0x0000b00001047983 */ /* 0x000f220000100800 */
[----:B------:R-:W-:Y:S02]  /*e7d0*/  LOP3.LUT R2, R2, 0xf, RZ, 0xc0, !PT ;  /* 0x0000000f02027812 */ /* 0x000fe400078ec0ff */
[----:B--2-4-:R-:W-:Y:S02]  /*e7e0*/  IADD3 R4, P0, R0, R4, RZ ;  /* 0x0000000400047210 */ /* 0x014fe40007f1e0ff */
[----:B---3--:R-:W-:Y:S03]  /*e7f0*/  ISETP.GE.AND P3, PT, R3, c[0x0][0x1d4], PT ;  /* 0x0000750003007a0c */ /* 0x008fe60003f66270 */
[----:B-1----:R-:W-:Y:S01]  /*e800*/  IMAD.X R5, R8, 0x1, R247, P0 ;  /* 0x0000000108057824 */ /* 0x002fe200000e06f7 */
[----:B------:R-:W-:Y:S04]  /*e810*/  IADD3 R2, P1, P0, R2, R0, R245 ;  /* 0x0000000002027210 */ /* 0x000fe8000783e0f5 */
[----:B------:R-:W-:Y:S05]  /*e820*/  IADD3.X R3, RZ, R8, R246, P1, P0 ;  /* 0x00000008ff037210 */ /* 0x000fea0000fe04f6 */
[----:B------:R-:W-:Y:S01]  /*e830*/  @!PT LDS RZ, [RZ] ;  /* 0x00000000fffff984 */ /* 0x000fe20000000800 */
[----:B------:R-:W-:Y:S01]  /*e840*/  @!PT LDS RZ, [RZ] ;  /* 0x00000000fffff984 */ /* 0x000fe20000000800 */
[----:B------:R-:W-:Y:S01]  /*e850*/  @!PT LDS RZ, [RZ] ;  /* 0x00000000fffff984 */ /* 0x000fe20000000800 */
[----:B------:R1:W-:Y:S04]  /*e860*/  LDGSTS.E.BYPASS.LTC128B.128 [R249+0x1800], [R4.64], !P3 ;  /* 0x0180000004f97fae */ /* 0x0003e8000d901d46 */
[----:B------:R1:W-:Y:S02]  /*e870*/  LDGSTS.E.BYPASS.LTC128B.128.ZFILL [R249+0x3800], [R2.64], P2 ;  /* 0x0380000002f97fae */ /* 0x0003e40009141d46 */
.L_x_4095:
[----:B---34-:R-:W-:Y:S05]  /*e880*/  BSYNC B0 ;  /* 0x0000000000007941 */ /* 0x018fea0003800000 */
.L_x_4094:
        /* <DEDUP_REMOVED lines=172> */
[----:B------:R-:W-:Y:S01]  /*f350*/  IMAD.MOV.U32 R0, RZ, RZ, c[0x0][0x2b8] ;  /* 0x0000ae00ff007624 */ /* 0x000fe200078e00ff */
[----:B------:R-:W3:Y:S01]  /*f360*/  LDL R2, [R1+0xbc] ;  /* 0x0000bc0001027983 */ /* 0x000ee20000100800 */
[----:B------:R-:W-:Y:S03]  /*f370*/  MOV R133, RZ ;  /* 0x000000ff00857202 */ /* 0x000fe60000000f00 */
[----:B------:R-:W4:Y:S01]  /*f380*/  LDL R3, [R1+0xb4] ;  /* 0x0000b40001037983 */ /* 0x000f220000100800 */
[----:B------:R-:W-:Y:S03]  /*f390*/  ISETP.NE.AND P0, PT, R0, 0x1, PT ;  /* 0x000000010000780c */ /* 0x000fe60003f05270 */
[----:B------:R-:W5:Y:S04]  /*f3a0*/  LDL.64 R142, [R1+0xc0] ;  /* 0x0000c000018e7983 */ /* 0x000f680000100a00 */
[----:B--2---:R-:W2:Y:S04]  /*f3b0*/  LDL R136, [R1+0xc8] ;  /* 0x0000c80001887983 */ /* 0x004ea80000100800 */
[----:B------:R-:W1:Y:S01]  /*f3c0*/  S2R R141, SR_CTAID.Y ;  /* 0x00000000008d7919 */ /* 0x000e620000002600 */
[----:B---3--:R-:W-:Y:S05]  /*f3d0*/  IMAD R2, R250, 0x40, R2 ;  /* 0x00000040fa027824 */ /* 0x008fea00078e0202 */
[----:B----4-:R-:W-:Y:S04]  /*f3e0*/  IADD3 R2, R2, -0x40, R3 ;  /* 0xffffffc002027810 */ /* 0x010fe80007ffe003 */
[----:B------:R-:W-:Y:S01]  /*f3f0*/  MOV R0, R2 ;  /* 0x0000000200007202 */ /* 0x000fe20000000f00 */
[----:B------:R-:W-:Y:S05]  /*f400*/  @P0 IMAD.HI.U32 R3, R2, c[0x0][0x2bc], RZ ;  /* 0x0000af0002030a27 */ /* 0x000fea00078e00ff */
[----:B------:R-:W-:Y:S04]  /*f410*/  @P0 SHF.R.U32.HI R0, RZ, c[0x0][0x2c0], R3 ;  /* 0x0000b000ff000a19 */ /* 0x000fe80000011603 */
[C---:B-----5:R-:W-:Y:S01]  /*f420*/  @!P6 IADD3 R3, P0, R0.reuse, R142, RZ ;  /* 0x0000008e0003e210 */ /* 0x060fe20007f1e0ff */
[----:B------:R-:W-:Y:S02]  /*f430*/  IMAD.MOV R132, RZ, RZ, -R0 ;  /* 0x000000ffff847224 */ /* 0x000fe400078e0a00 */
[----:B-1----:R-:W-:Y:S01]  /*f440*/  IMAD.WIDE.U32 R142, R141, c[0x0][0x1e8], RZ ;  /* 0x00007a008d8e7a25 */ /* 0x002fe200078e00ff */
[----:B--2---:R-:W-:Y:S02]  /*f450*/  @!P6 LEA.HI.X.SX32 R0, R0, R136, 0x1, P0 ;  /* 0x000000880000e211 */ /* 0x004fe400000f0eff */
[----:B------:R-:W1:Y:S01]  /*f460*/  S2R R136, SR_CTAID.Y ;  /* 0x0000000000887919 */ /* 0x000e620000002600 */
[----:B------:R-:W-:Y:S01]  /*f470*/  IMAD R132, R132, c[0x0][0x2b8], R2 ;  /* 0x0000ae0084847a24 */ /* 0x000fe200078e0202 */
[C---:B------:R-:W-:Y:S04]  /*f480*/  @!P6 LEA R2, P0, R3.reuse, c[0x0][0x2a0], 0x2 ;  /* 0x0000a8000302ea11 */ /* 0x040fe800078010ff */
[----:B------:R-:W-:Y:S01]  /*f490*/  @!P6 LEA.HI.X R3, R3, c[0x0][0x2a4], R0, 0x2, P0 ;  /* 0x0000a9000303ea11 */ /* 0x000fe200000f1400 */
[----:B------:R2:W-:Y:S01]  /*f4a0*/  STL [R1+0x74], R132 ;  /* 0x0000748401007387 */ /* 0x0005e20000100800 */
[----:B------:R-:W-:Y:S03]  /*f4b0*/  SHF.R.S32.HI R0, RZ, 0x1f, R132 ;  /* 0x0000001fff007819 */ /* 0x000fe60000011484 */
[----:B------:R3:W4:Y:S02]  /*f4c0*/  @!P6 LDG.E R133, [R2.64] ;  /* 0x000000060285e981 */ /* 0x000724000c1e1900 */
[----:B------:R-:W-:Y:S04]  /*f4d0*/  IMAD R0, R0, c[0x0][0x1e0], RZ ;  /* 0x0000780000007a24 */ /* 0x000fe800078e02ff */
[----:B------:R-:W-:Y:S01]  /*f4e0*/  IMAD R0, R132, c[0x0][0x1e4], R0 ;  /* 0x0000790084007a24 */ /* 0x000fe200078e0200 */
[----:B-1----:R-:W-:Y:S05]  /*f4f0*/  SHF.R.S32.HI R136, RZ, 0x1f, R136 ;  /* 0x0000001fff887819 */ /* 0x002fea0000011488 */
[----:B------:R-:W-:Y:S04]  /*f500*/  IMAD R136, R136, c[0x0][0x1e8], RZ ;  /* 0x00007a0088887a24 */ /* 0x000fe800078e02ff */
[----:B------:R-:W-:Y:S02]  /*f510*/  IMAD R136, R141, c[0x0][0x1ec], R136 ;  /* 0x00007b008d887a24 */ /* 0x000fe400078e0288 */
[----:B---3--:R-:W-:Y:S03]  /*f520*/  IMAD.WIDE.U32 R2, R132, c[0x0][0x1e0], RZ ;  /* 0x0000780084027a25 */ /* 0x008fe600078e00ff */
[----:B------:R-:W-:Y:S01]  /*f530*/  IADD3 R136, R143, R136, RZ ;  /* 0x000000888f887210 */ /* 0x000fe20007ffe0ff */
[----:B------:R-:W-:Y:S01]  /*f540*/  IMAD.IADD R3, R3, 0x1, R0 ;  /* 0x0000000103037824 */ /* 0x000fe200078e0200 */
[----:B----4-:R-:W-:Y:S01]  /*f550*/  SHF.R.S32.HI R0, RZ, 0x1f, R133 ;  /* 0x0000001fff007819 */ /* 0x010fe20000011485 */
[----:B------:R1:W-:Y:S02]  /*f560*/  STL [R1+0x70], R133 ;  /* 0x0000708501007387 */ /* 0x0003e40000100800 */
        /* <DEDUP_REMOVED lines=9> */
.L_x_4179:
[----:B------:R-:W-:-:S05]  /*f600*/  BRA.DIV ~URZ, `(.L_x_4101) ;  /* 0x0000d4827f007947 */ /* 0x000fca000b800000 */
[----:B------:R-:W3:Y:S04]  /*f610*/  LDL R3, [R1+0x8c] ;  /* 0x00008c0001037983 */ /* 0x000ee80000100800 */
[----:B------:R-:W4:Y:S04]  /*f620*/  LDL R136, [R1+0xb0] ;  /* 0x0000b00001887983 */ /* 0x000f280000100800 */
[----:B------:R-:W4:Y:S02]  /*f630*/  SHFL.IDX PT, R2, R132, RZ, 0x181f ;  /* 0x00181fff84027589 */ /* 0x000f2400000e0000 */
[CC--:B----4-:R-:W-:Y:S02]  /*f640*/  IADD3 R134, P0, R2.reuse, R136.reuse, RZ ;  /* 0x0000008802867210 */ /* 0x0d0fe40007f1e0ff */
[----:B---3--:R-:W-:Y:S03]  /*f650*/  ISETP.GE.AND P1, PT, R3, c[0x0][0x1d4], PT ;  /* 0x0000750003007a0c */ /* 0x008fe60003f26270 */
[C-C-:B--2---:R-:W-:Y:S01]  /*f660*/  IMAD.X R135, R133.reuse, 0x1, R247.reuse, P0 ;  /* 0x0000000185877824 */ /* 0x144fe200000e06f7 */
[-C--:B------:R-:W-:Y:S05]  /*f670*/  IADD3 R2, P0, R2, R245.reuse, RZ ;  /* 0x000000f502027210 */ /* 0x080fea0007f1e0ff */
[--C-:B------:R-:W-:Y:S04]  /*f680*/  IMAD.X R3, R133, 0x1, R246.reuse, P0 ;  /* 0x0000000185037824 */ /* 0x100fe800000e06f6 */
[----:B------:R-:W-:Y:S01]  /*f690*/  @!PT LDS RZ, [RZ] ;  /* 0x00000000fffff984 */ /* 0x000fe20000000800 */
[----:B------:R-:W-:Y:S01]  /*f6a0*/  @!PT LDS RZ, [RZ] ;  /* 0x00000000fffff984 */ /* 0x000fe20000000800 */
[----:B------:R2:W-:Y:S04]  /*f6b0*/  LDGSTS.E.BYPASS.LTC128B.128 [R248+0x4100], [R134.64], !P1 ;  /* 0x0410000086f87fae */ /* 0x0005e8000c901d46 */
[----:B------:R3:W-:Y:S04]  /*f6c0*/  LDGSTS.E.BYPASS.LTC128B.128 [R248+0x6100], [R2.64], !P5 ;  /* 0x0610000002f87fae */ /* 0x0007e8000e901d46 */
[----:B---3--:R-:W2:Y:S04]  /*f6d0*/  SHFL.IDX PT, R2, R132, 0x1, 0x181f ;  /* 0x00381f0084027f89 */ /* 0x008ea800000e0000 */
[----:B------:R-:W3:Y:S01]  /*f6e0*/  SHFL.IDX PT, R3, R0, 0x1, 0x181f ;  /* 0x00381f0000037f89 */ /* 0x000ee200000e0000 */
[CC--:B--2---:R-:W-:Y:S05]  /*f6f0*/  IADD3 R134, P0, R2.reuse, R136.reuse, RZ ;  /* 0x0000008802867210 */ /* 0x0c4fea0007f1e0ff */
[C-C-:B---3--:R-:W-:Y:S01]  /*f700*/  IMAD.X R135, R3.reuse, 0x1, R247.reuse, P0 ;  /* 0x0000000103877824 */ /* 0x148fe200000e06f7 */
[-C--:B------:R-:W-:Y:S04]  /*f710*/  IADD3 R2, P0, R2, R245.reuse, RZ ;  /* 0x000000f502027210 */ /* 0x080fe80007f1e0ff */
[----:B------:R2:W-:Y:S01]  /*f720*/  LDGSTS.E.BYPASS.LTC128B.128 [R248+0x4900], [R134.64], !P1 ;  /* 0x0490000086f87fae */ /* 0x0005e2000c901d46 */
[----:B------:R-:W-:Y:S05]  /*f730*/  IMAD.X R3, R3, 0x1, R246, P0 ;  /* 0x0000000103037824 */ /* 0x000fea00000e06f6 */
        /* <DEDUP_REMOVED lines=13> */
.L_x_4180:
[----:B---3--:R-:W3:Y:S01]  /*f810*/  LDL R132, [R1+0x8c] ;  /* 0x00008c0001847983 */ /* 0x008ee20000100800 */
[C---:B------:R-:W-:Y:S02]  /*f820*/  IADD3 R2, -R133.reuse, 0x10, RZ ;  /* 0x0000001085027810 */ /* 0x040fe40007ffe1ff */
[----:B------:R-:W-:Y:S01]  /*f830*/  ISETP.NE.U32.AND P3, PT, R133, RZ, PT ;  /* 0x000000ff8500720c */ /* 0x000fe20003f65070 */
[----:B------:R-:W4:Y:S01]  /*f840*/  LDL R3, [R1+0xb0] ;  /* 0x0000b00001037983 */ /* 0x000f220000100800 */
[----:B------:R-:W-:Y:S04]  /*f850*/  LOP3.LUT R2, R2, 0xf, RZ, 0xc0, !PT ;  /* 0x0000000f02027812 */ /* 0x000fe800078ec0ff */
        /* <DEDUP_REMOVED lines=8> */
[----:B------:R1:W-:Y:S04]  /*f8e0*/  LDGSTS.E.BYPASS.LTC128B.128 [R248+0x5900], [R132.64], !P4 ;  /* 0x0590000084f87fae */ /* 0x0003e8000e101d46 */
[----:B------:R1:W-:Y:S02]  /*f8f0*/  LDGSTS.E.BYPASS.LTC128B.128.ZFILL [R248+0x7900], [R2.64], P3 ;  /* 0x0790000002f87fae */ /* 0x0003e40009941d46 */
.L_x_4099:
[----:B------:R-:W-:Y:S05]  /*f900*/  BSYNC B0 ;  /* 0x0000000000007941 */ /* 0x000fea0003800000 */
.L_x_4098:
[----:B------:R-:W3:Y:S01]  /*f910*/  LDL R136, [R1+0xa8] ;  /* 0x0000a80001887983 */ /* 0x000ee20000100800 */
[----:B------:R-:W-:Y:S03]  /*f920*/  IMAD.MOV.U32 R141, RZ, RZ, c[0x0][0x2c4] ;  /* 0x0000b100ff8d7624 */ /* 0x000fe600078e00ff */
[----:B-1----:R-:W3:Y:S02]  /*f930*/  LDL R132, [R1+0x4] ;  /* 0x0000040001847983 */ /* 0x002ee40000100800 */
[----:B------:R-:W-:Y:S02]  /*f940*/  ISETP.NE.AND P0, PT, R141, 0x1, PT ;  /* 0x000000018d00780c */ /* 0x000fe40003f05270 */
[----:B------:R-:W4:Y:S04]  /*f950*/  LDL R135, [R1+0xa4] ;  /* 0x0000a40001877983 */ /* 0x000f280000100800 */
[----:B------:R-:W4:Y:S04]  /*f960*/  LDL R133, [R1+0xa0] ;  /* 0x0000a00001857983 */ /* 0x000f280000100800 */
[----:B------:R-:W5:Y:S04]  /*f970*/  LDL R0, [R1+0x9c] ;  /* 0x00009c0001007983 */ /* 0x000f680000100800 */
[----:B--2---:R-:W2:Y:S04]  /*f980*/  LDL R134, [R1+0x98] ;  /* 0x0000980001867983 */ /* 0x004ea80000100800 */
[----:B------:R-:W2:Y:S04]  /*f990*/  LDL R3, [R1+0x94] ;  /* 0x0000940001037983 */ /* 0x000ea80000100800 */
[----:B------:R-:W2:Y:S04]  /*f9a0*/  LDL R2, [R1+0xac] ;  /* 0x0000ac0001027983 */ /* 0x000ea80000100800 */
[----:B------:R-:W0:Y:S01]  /*f9b0*/  LDGDEPBAR ;  /* 0x00000000000079af */ /* 0x000e220000000000 */
[----:B---3--:R-:W-:Y:S04]  /*f9c0*/  LEA R132, R132, R136, 0x7 ;  /* 0x0000008884847211 */ /* 0x008fe800078e38ff */
[----:B----4-:R-:W-:Y:S02]  /*f9d0*/  IADD3 R132, R133, R132, R135 ;  /* 0x0000008485847210 */ /* 0x010fe40007ffe087 */
[----:B------:R-:W-:Y:S03]  /*f9e0*/  MOV R133, 0xffffffc0 ;  /* 0xffffffc000857802 */ /* 0x000fe60000000f00 */
[----:B-----5:R-:W-:Y:S02]  /*f9f0*/  IMAD.IADD R132, R0, 0x1, R132 ;  /* 0x0000000100847824 */ /* 0x020fe400078e0284 */
[----:B------:R-:W-:Y:S02]  /*fa00*/  IMAD R133, R250, R133, 0x1 ;  /* 0x00000001fa857424 */ /* 0x000fe400078e0285 */
[----:B------:R-:W-:Y:S03]  /*fa10*/  @P0 IMAD.HI.U32 R0, R132, c[0x0][0x2c8], RZ ;  /* 0x0000b20084000a27 */ /* 0x000fe600078e00ff */
[----:B--2---:R-:W-:Y:S02]  /*fa20*/  IADD3 R133, R3, R133, -R134 ;  /* 0x0000008503857210 */ /* 0x004fe40007ffe886 */
[----:B------:R-:W-:Y:S03]  /*fa30*/  @P0 SHF.R.U32.HI R132, RZ, c[0x0][0x2cc], R0 ;  /* 0x0000b300ff840a19 */ /* 0x000fe60000011600 */
[----:B------:R-:W-:Y:S01]  /*fa40*/  IMAD.IADD R133, R133, 0x1, -R2 ;  /* 0x0000000185857824 */ /* 0x000fe200078e0a02 */
[----:B------:R-:W-:-:S05]  /*fa50*/  BRA.DIV ~URZ, `(.L_x_4102) ;  /* 0x0000d5727f007947 */ /* 0x000fca000b800000 */
[----:B------:R1:W2:Y:S02]  /*fa60*/  SHFL.IDX PT, R0, R132, RZ, 0x1c1f ;  /* 0x001c1fff84007589 */ /* 0x0002a400000e0000 */
.L_x_4181:
[----:B--2---:R-:W-:Y:S05]  /*fa70*/  IMAD.IADD R0, R133, 0x1, R0 ;  /* 0x0000000185007824 */ /* 0x004fea00078e0200 */
[C---:B------:R-:W-:Y:S02]  /*fa80*/  ISETP.GT.AND P0, PT, R0.reuse, RZ, PT ;  /* 0x000000ff0000720c */ /* 0x040fe40003f04270 */
[----:B------:R-:W-:Y:S02]  /*fa90*/  ISETP.GT.AND P1, PT, R0, 0x1, PT ;  /* 0x000000010000780c */ /* 0x000fe40003f24270 */
[----:B------:R-:W-:Y:S02]  /*faa0*/  FSEL R141, R4, -INF , P0 ;  /* 0xff800000048d7808 */ /* 0x000fe40000000000 */
[C---:B------:R-:W-:Y:S02]  /*fab0*/  ISETP.GT.AND P0, PT, R0.reuse, 0x9, PT ;  /* 0x000000090000780c */ /* 0x040fe40003f04270 */
[C---:B------:R-:W-:Y:S02]  /*fac0*/  ISETP.GT.AND P2, PT, R0.reuse, 0x8, PT ;  /* 0x000000080000780c */ /* 0x040fe40003f44270 */
        /* <DEDUP_REMOVED lines=31> */
[----:B------:R-:W-:Y:S01]  /*fcc0*/  FMNMX.FTZ R136, R5, R136, !PT ;  /* 0x0000008805887209 */ /* 0x000fe20007810000 */
[----:B------:R-:W3:Y:S03]  /*fcd0*/  SHFL.IDX PT, R0, R132, 0x2, 0x1c1f ;  /* 0x005c1f0084007f89 */ /* 0x000ee600000e0000 */
        /* <DEDUP_REMOVED lines=9> */
[C---:B--2---:R-:W-:Y:S02]  /*fd70*/  IMAD.IADD R2, R133.reuse, 0x1, R2 ;  /* 0x0000000185027824 */ /* 0x044fe400078e0202 */
[----:B---3--:R-:W-:Y:S01]  /*fd80*/  IMAD.IADD R0, R133, 0x1, R0 ;  /* 0x0000000185007824 */ /* 0x008fe200078e0200 */
[----:B------:R-:W-:Y:S01]  /*fd90*/  FMNMX.FTZ R136, R49, R136, !PT ;  /* 0x0000008831887209 */ /* 0x000fe20007810000 */
[----:B-1----:R-:W-:Y:S01]  /*fda0*/  IMAD.IADD R133, R133, 0x1, R132 ;  /* 0x0000000185857824 */ /* 0x002fe200078e0284 */
[C---:B------:R-:W-:Y:S02]  /*fdb0*/  ISETP.GT.AND P0, PT, R2.reuse, RZ, PT ;  /* 0x000000ff0200720c */ /* 0x040fe40003f04270 */
[----:B------:R-:W-:Y:S02]  /*fdc0*/  ISETP.GT.AND P1, PT, R2, 0x1, PT ;  /* 0x000000010200780c */ /* 0x000fe40003f24270 */
[----:B------:R-:W-:Y:S02]  /*fdd0*/  FSEL R6, R6, -INF , P0 ;  /* 0xff80000006067808 */ /* 0x000fe40000000000 */
[C---:B------:R-:W-:Y:S02]  /*fde0*/  ISETP.GT.AND P0, PT, R2.reuse, 0x9, PT ;  /* 0x000000090200780c */ /* 0x040fe40003f04270 */
[----:B------:R-:W-:Y:S02]  /*fdf0*/  FSEL R17, R7, -INF , P1 ;  /* 0xff80000007117808 */ /* 0x000fe40000800000 */
[C---:B------:R-:W-:Y:S02]  /*fe00*/  ISETP.GT.AND P1, PT, R2.reuse, 0x10, PT ;  /* 0x000000100200780c */ /* 0x040fe40003f24270 */
[----:B------:R-:W-:Y:S02]  /*fe10*/  FSEL R19, R19, -INF , P0 ;  /* 0xff80000013137808 */ /* 0x000fe40000000000 */
        /* <DEDUP_REMOVED lines=22> */
[----:B------:R-:W-:Y:S02]  /*ff80*/  ISETP.GT.AND P2, PT, R0, 0x1, PT ;  /* 0x000000010000780c */ /* 0x000fe40003f44270 */
[C---:B------:R-:W-:Y:S02]  /*ff90*/  ISETP.GT.AND P1, PT, R133.reuse, RZ, PT ;  /* 0x000000ff8500720c */ /* 0x040fe40003f24270 */
[----:B------:R-:W-:Y:S02]  /*ffa0*/  ISETP.GT.AND P0, PT, R133, 0x1, PT ;  /* 0x000000018500780c */ /* 0x000fe40003f04270 */
[----:B------:R-:W-:Y:S02]  /*ffb0*/  FSEL R50, R50, -INF , P3 ;  /* 0xff80000032327808 */ /* 0x000fe40001800000 */
[----:B------:R-:W-:Y:S02]  /*ffc0*/  ISETP.GT.AND P3, PT, R0, RZ, PT ;  /* 0x000000ff0000720c */ /* 0x000fe40003f64270 */
[----:B------:R-:W-:Y:S02]  /*ffd0*/  FSEL R9, R9, -INF , P2 ;  /* 0xff80000009097808 */ /* 0x000fe40001000000 */
[----:B------:R-:W-:Y:S02]  /*ffe0*/  FSEL R10, R10, -INF , P1 ;  /* 0xff8000000a0a7808 */ /* 0x000fe40000800000 */
[----:B------:R-:W-:Y:S02]  /*fff0*/  FSEL R11, R11, -INF , P0 ;  /* 0xff8000000b0b7808 */ /* 0x000fe40000000000 */
[----:B------:R-:W-:Y:S02]  /*10000*/  ISETP.GT.AND P2, PT, R0, 0x9, PT ;  /* 0x000000090000780c */ /* 0x000fe40003f44270 */
[C---:B------:R-:W-:Y:S02]  /*10010*/  ISETP.GT.AND P1, PT, R133.reuse, 0x8, PT ;  /* 0x000000088500780c */ /* 0x040fe40003f24270 */
[----:B------:R-:W-:Y:S02]  /*10020*/  ISETP.GT.AND P0, PT, R133, 0x9, PT ;  /* 0x000000098500780c */ /* 0x000fe40003f04270 */
[----:B------:R-:W-:Y:S02]  /*10030*/  FSEL R16, R8, -INF , P3 ;  /* 0xff80000008107808 */ /* 0x000fe40001800000 */
[----:B------:R-:W-:Y:S02]  /*10040*/  ISETP.GT.AND P3, PT, R0, 0x8, PT ;  /* 0x000000080000780c */ /* 0x000fe40003f64270 */
        /* <DEDUP_REMOVED lines=25> */
[----:B------:R-:W-:Y:S02]  /*101e0*/  FMNMX.FTZ R136, R64, R136, !PT ;  /* 0x0000008840887209 */ /* 0x000fe40007810000 */
        /* <DEDUP_REMOVED lines=11> */
[----:B------:R-:W-:Y:S02]  /*102a0*/  FSEL R66, R66, -INF , P4 ;  /* 0xff80000042427808 */ /* 0x000fe40002000000 */
[----:B------:R-:W-:Y:S02]  /*102b0*/  FSEL R40, R40, -INF , P3 ;  /* 0xff80000028287808 */ /* 0x000fe40001800000 */
[C---:B------:R-:W-:Y:S02]  /*102c0*/  ISETP.GT.AND P3, PT, R0.reuse, 0x28, PT ;  /* 0x000000280000780c */ /* 0x040fe40003f64270 */
[----:B------:R-:W-:Y:S02]  /*102d0*/  FSEL R45, R45, -INF , P2 ;  /* 0xff8000002d2d7808 */ /* 0x000fe40001000000 */
[----:B------:R-:W-:Y:S02]  /*102e0*/  ISETP.GT.AND P2, PT, R0, 0x30, PT ;  /* 0x000000300000780c */ /* 0x000fe40003f44270 */
[----:B------:R-:W-:Y:S02]  /*102f0*/  FSEL R46, R46, -INF , P1 ;  /* 0xff8000002e2e7808 */ /* 0x000fe40000800000 */
[----:B------:R-:W-:Y:S02]  /*10300*/  FSEL R47, R47, -INF , P0 ;  /* 0xff8000002f2f7808 */ /* 0x000fe40000000000 */
        /* <DEDUP_REMOVED lines=32> */
[----:B------:R-:W-:Y:S02]  /*10510*/  FSEL R56, R56, -INF , P2 ;  /* 0xff80000038387808 */ /* 0x000fe40001000000 */
[----:B-1----:R-:W-:Y:S02]  /*10520*/  FMNMX.FTZ R136, R136, R0, !PT ;  /* 0x0000000088887209 */ /* 0x002fe40007810000 */
[----:B------:R-:W-:Y:S01]  /*10530*/  FMNMX.FTZ R134, R45, R134, !PT ;  /* 0x000000862d867209 */ /* 0x000fe20007810000 */
[----:B------:R-:W1:Y:S01]  /*10540*/  SHFL.BFLY PT, R0, R135, 0x2, 0x1f ;  /* 0x0c401f0087007f89 */ /* 0x000e6200000e0000 */
[----:B------:R-:W-:Y:S02]  /*10550*/  FSEL R57, R57, -INF , P1 ;  /* 0xff80000039397808 */ /* 0x000fe40000800000 */
        /* <DEDUP_REMOVED lines=11> */
[----:B-1----:R-:W-:Y:S02]  /*10610*/  FMNMX.FTZ R135, R135, R0, !PT ;  /* 0x0000000087877209 */ /* 0x002fe40007810000 */
[----:B------:R-:W-:Y:S02]  /*10620*/  ISETP.GT.AND P0, PT, R133, 0x39, PT ;  /* 0x000000398500780c */ /* 0x000fe40003f04270 */
[----:B------:R-:W-:Y:S01]  /*10630*/  FSEL R62, R62, -INF , P1 ;  /* 0xff8000003e3e7808 */ /* 0x000fe20000800000 */
[----:B------:R-:W1:Y:S01]  /*10640*/  SHFL.BFLY PT, R0, R135, 0x1, 0x1f ;  /* 0x0c201f0087007f89 */ /* 0x000e6200000e0000 */
[----:B------:R-:W-:Y:S02]  /*10650*/  FSEL R63, R63, -INF , P0 ;  /* 0xff8000003f3f7808 */ /* 0x000fe40000000000 */
[----:B-1----:R-:W-:Y:S05]  /*10660*/  FMNMX.FTZ R135, R135, R0, !PT ;  /* 0x0000000087877209 */ /* 0x002fea0007810000 */
        /* <DEDUP_REMOVED lines=23> */
.L_x_4182:
        /* <DEDUP_REMOVED lines=12> */
[--C-:B-1----:R-:W-:Y:S02]  /*108a0*/  FFMA.FTZ R4, R143, c[0x0][0x2d0], -R2.reuse ;  /* 0x0000b4008f047a23 */ /* 0x102fe40000010802 */
        /* <DEDUP_REMOVED lines=8> */
[----:B------:R-:W-:Y:S01]  /*10930*/  MOV R48, R212 ;  /* 0x000000d400307202 */ /* 0x000fe20000000f00 */
        /* <DEDUP_REMOVED lines=8> */
[----:B------:R-:W-:Y:S02]  /*109c0*/  FFMA.FTZ R141, R53, c[0x0][0x2d0], -R2 ;  /* 0x0000b400358d7a23 */ /* 0x000fe40000010802 */
[----:B------:R-:W-:Y:S01]  /*109d0*/  FMUL.FTZ R2, R135, c[0x0][0x2d0] ;  /* 0x0000b40087027a20 */ /* 0x000fe20000410000 */
[----:B------:R-:W-:Y:S04]  /*109e0*/  MUFU.EX2 R8, R8 ;  /* 0x0000000800087308 */ /* 0x000fe80000000800 */
[----:B------:R-:W-:Y:S05]  /*109f0*/  FSEL R2, R2, RZ, P0 ;  /* 0x000000ff02027208 */ /* 0x000fea0000000000 */
[--C-:B------:R-:W-:Y:S01]  /*10a00*/  FFMA.FTZ R36, R19, c[0x0][0x2d0], -R2.reuse ;  /* 0x0000b40013247a23 */ /* 0x100fe20000010802 */
[----:B------:R-:W-:Y:S01]  /*10a10*/  MUFU.EX2 R137, R137 ;  /* 0x0000008900897308 */ /* 0x000fe20000000800 */
[--C-:B------:R-:W-:Y:S02]  /*10a20*/  FFMA.FTZ R37, R50, c[0x0][0x2d0], -R2.reuse ;  /* 0x0000b40032257a23 */ /* 0x100fe40000010802 */
        /* <DEDUP_REMOVED lines=11> */
[--C-:B------:R-:W-:Y:S02]  /*10ae0*/  FFMA.FTZ R222, R34, c[0x0][0x2d0], -R2.reuse ;  /* 0x0000b40022de7a23 */ /* 0x100fe40000010802 */
        /* <DEDUP_REMOVED lines=18> */
[----:B---3--:R-:W-:Y:S02]  /*10c10*/  FFMA.FTZ R0, R132, R7, R3 ;  /* 0x0000000784007223 */ /* 0x008fe40000010003 */
[----:B------:R-:W-:Y:S02]  /*10c20*/  FFMA.FTZ R3, R6, c[0x0][0x2d0], -R2 ;  /* 0x0000b40006037a23 */ /* 0x000fe40000010802 */
[----:B------:R-:W-:Y:S01]  /*10c30*/  FADD.FTZ R7, R4, R0 ;  /* 0x0000000004077221 */ /* 0x000fe20000010000 */
[----:B------:R-:W-:Y:S01]  /*10c40*/  FSEL R0, R135, RZ, P0 ;  /* 0x000000ff87007208 */ /* 0x000fe20000000000 */
[--C-:B------:R-:W-:Y:S01]  /*10c50*/  FFMA.FTZ R4, R17, c[0x0][0x2d0], -R2.reuse ;  /* 0x0000b40011047a23 */ /* 0x100fe20000010802 */
[----:B------:R-:W-:Y:S01]  /*10c60*/  MUFU.EX2 R209, R3 ;  /* 0x0000000300d17308 */ /* 0x000fe20000000800 */
[----:B------:R-:W-:Y:S01]  /*10c70*/  FSETP.NEU.FTZ.AND P0, PT, R134, -INF , PT ;  /* 0xff8000008600780b */ /* 0x000fe20003f1d000 */
[----:B------:R-:W-:Y:S02]  /*10c80*/  FFMA.FTZ R6, R18, c[0x0][0x2d0], -R2 ;  /* 0x0000b40012067a23 */ /* 0x000fe40000010802 */
[----:B------:R-:W-:Y:S01]  /*10c90*/  FADD.FTZ R0, -R0, R138 ;  /* 0x0000008a00007221 */ /* 0x000fe20000010100 */
[----:B------:R-:W-:Y:S01]  /*10ca0*/  MOV R138, R214 ;  /* 0x000000d6008a7202 */ /* 0x000fe20000000f00 */
[----:B------:R-:W-:Y:S02]  /*10cb0*/  FMUL.FTZ R2, R134, c[0x0][0x2d0] ;  /* 0x0000b40086027a20 */ /* 0x000fe40000410000 */
[----:B------:R-:W-:Y:S02]  /*10cc0*/  FMUL.FTZ R0, R0, c[0x0][0x2d0] ;  /* 0x0000b40000007a20 */ /* 0x000fe40000410000 */
[----:B------:R-:W-:Y:S01]  /*10cd0*/  MUFU.EX2 R4, R4 ;  /* 0x0000000400047308 */ /* 0x000fe20000000800 */
[----:B------:R-:W-:Y:S05]  /*10ce0*/  FSEL R2, R2, RZ, P0 ;  /* 0x000000ff02027208 */ /* 0x000fea0000000000 */
        /* <DEDUP_REMOVED lines=17> */
[C---:B--2---:R-:W-:Y:S01]  /*10e00*/  FFMA.FTZ R0, R3.reuse, R215, R209 ;  /* 0x000000d703007223 */ /* 0x044fe200000100d1 */
[C---:B------:R-:W-:Y:S01]  /*10e10*/  F2FP.BF16.PACK_AB R209, R4.reuse, R209 ;  /* 0x000000d104d1723e */ /* 0x040fe200000010ff */
[----:B------:R-:W-:Y:S02]  /*10e20*/  FMUL.FTZ R70, R3, R70 ;  /* 0x0000004603467220 */ /* 0x000fe40000410000 */
[----:B------:R-:W-:Y:S01]  /*10e30*/  FADD.FTZ R33, R4, R0 ;  /* 0x0000000004217221 */ /* 0x000fe20000010000 */
[----:B------:R-:W-:Y:S01]  /*10e40*/  FSEL R0, R134, RZ, P0 ;  /* 0x000000ff86007208 */ /* 0x000fe20000000000 */
[--C-:B------:R-:W-:Y:S01]  /*10e50*/  FFMA.FTZ R4, R16, c[0x0][0x2d0], -R2.reuse ;  /* 0x0000b40010047a23 */ /* 0x100fe20000010802 */
[----:B------:R-:W-:Y:S01]  /*10e60*/  FSETP.NEU.FTZ.AND P0, PT, R133, -INF , PT ;  /* 0xff8000008500780b */ /* 0x000fe20003f1d000 */
[C---:B------:R-:W-:Y:S01]  /*10e70*/  FMUL.FTZ R71, R3.reuse, R71 ;  /* 0x0000004703477220 */ /* 0x040fe20000410000 */
[----:B------:R-:W-:Y:S01]  /*10e80*/  MUFU.EX2 R231, R231 ;  /* 0x000000e700e77308 */ /* 0x000fe20000000800 */
[----:B------:R-:W-:Y:S01]  /*10e90*/  FADD.FTZ R0, -R0, R139 ;  /* 0x0000008b00007221 */ /* 0x000fe20000010100 */
[----:B------:R-:W-:Y:S01]  /*10ea0*/  MOV R139, R52 ;  /* 0x00000034008b7202 */ /* 0x000fe20000000f00 */
[C---:B------:R-:W-:Y:S01]  /*10eb0*/  FMUL.FTZ R82, R3.reuse, R82 ;  /* 0x0000005203527220 */ /* 0x040fe20000410000 */
[----:B------:R-:W-:Y:S01]  /*10ec0*/  MOV R52, R210 ;  /* 0x000000d200347202 */ /* 0x000fe20000000f00 */
[----:B------:R-:W-:Y:S02]  /*10ed0*/  FMUL.FTZ R0, R0, c[0x0][0x2d0] ;  /* 0x0000b40000007a20 */ /* 0x000fe40000410000 */
[C---:B------:R-:W-:Y:S02]  /*10ee0*/  FMUL.FTZ R83, R3.reuse, R83 ;  /* 0x0000005303537220 */ /* 0x040fe40000410000 */
[C---:B------:R-:W-:Y:S01]  /*10ef0*/  FMUL.FTZ R86, R3.reuse, R86 ;  /* 0x0000005603567220 */ /* 0x040fe20000410000 */
[----:B------:R1:W2:Y:S01]  /*10f00*/  MUFU.EX2 R210, R5 ;  /* 0x0000000500d27308 */ /* 0x0002a20000000800 */
        /* <DEDUP_REMOVED lines=13> */
[----:B-1----:R-:W-:Y:S01]  /*10fe0*/  FFMA.FTZ R5, R9, c[0x0][0x2d0], -R2 ;  /* 0x0000b40009057a23 */ /* 0x002fe20000010802 */
[C---:B------:R-:W-:Y:S01]  /*10ff0*/  FSEL R2, R133.reuse, RZ, P0 ;  /* 0x000000ff85027208 */ /* 0x040fe20000000000 */
[----:B------:R-:W5:Y:S05]  /*11000*/  LDL.LU R9, [R1+0x80] ;  /* 0x0000800001097983 */ /* 0x000f6a0000300800 */
[----:B------:R2:W-:Y:S01]  /*11010*/  MUFU.EX2 R20, R5 ;  /* 0x0000000500147308 */ /* 0x0005e20000000800 */
[----:B------:R-:W-:Y:S02]  /*11020*/  FADD.FTZ R2, -R2, R140 ;  /* 0x0000008c02027221 */ /* 0x000fe40000010100 */
[----:B---3--:R-:W-:Y:S02]  /*11030*/  FMUL.FTZ R4, R133, c[0x0][0x2d0] ;  /* 0x0000b40085047a20 */ /* 0x008fe40000410000 */
[----:B------:R-:W-:Y:S03]  /*11040*/  FMUL.FTZ R2, R2, c[0x0][0x2d0] ;  /* 0x0000b40002027a20 */ /* 0x000fe60000410000 */
[----:B------:R-:W-:Y:S02]  /*11050*/  FSEL R4, R4, RZ, P0 ;  /* 0x000000ff04047208 */ /* 0x000fe40000000000 */
[----:B------:R-:W-:Y:S03]  /*11060*/  MUFU.EX2 R252, R252 ;  /* 0x000000fc00fc7308 */ /* 0x000fe60000000800 */
[--C-:B------:R-:W-:Y:S02]  /*11070*/  FFMA.FTZ R23, R59, c[0x0][0x2d0], -R4.reuse ;  /* 0x0000b4003b177a23 */ /* 0x100fe40000010804 */
[--C-:B------:R-:W-:Y:S02]  /*11080*/  FFMA.FTZ R22, R62, c[0x0][0x2d0], -R4.reuse ;  /* 0x0000b4003e167a23 */ /* 0x100fe40000010804 */
[--C-:B------:R-:W-:Y:S03]  /*11090*/  FFMA.FTZ R140, R58, c[0x0][0x2d0], -R4.reuse ;  /* 0x0000b4003a8c7a23 */ /* 0x100fe60000010804 */
[----:B------:R-:W1:Y:S01]  /*110a0*/  MUFU.EX2 R2, R2 ;  /* 0x0000000200027308 */ /* 0x000e620000000800 */
[--C-:B------:R-:W-:Y:S02]  /*110b0*/  FFMA.FTZ R214, R30, c[0x0][0x2d0], -R4.reuse ;  /* 0x0000b4001ed67a23 */ /* 0x100fe40000010804 */
[--C-:B------:R-:W-:Y:S02]  /*110c0*/  FFMA.FTZ R213, R31, c[0x0][0x2d0], -R4.reuse ;  /* 0x0000b4001fd57a23 */ /* 0x100fe40000010804 */
[----:B--2---:R-:W-:Y:S01]  /*110d0*/  FADD.FTZ R5, R210, R7 ;  /* 0x00000007d2057221 */ /* 0x004fe20000010000 */
[----:B------:R-:W-:Y:S01]  /*110e0*/  MOV R7, R141 ;  /* 0x0000008d00077202 */ /* 0x000fe20000000f00 */
[--C-:B------:R-:W-:Y:S01]  /*110f0*/  FFMA.FTZ R38, R46, c[0x0][0x2d0], -R4.reuse ;  /* 0x0000b4002e267a23 */ /* 0x100fe20000010804 */
[C---:B------:R-:W-:Y:S01]  /*11100*/  F2FP.BF16.PACK_AB R210, R8.reuse, R210 ;  /* 0x000000d208d2723e */ /* 0x040fe200000010ff */
[----:B------:R-:W-:Y:S02]  /*11110*/  FADD.FTZ R212, R8, R5 ;  /* 0x0000000508d47221 */ /* 0x000fe40000010000 */
[----:B------:R-:W2:Y:S01]  /*11120*/  LDL.LU R5, [R1+0x84] ;  /* 0x0000840001057983 */ /* 0x000ea20000300800 */
        /* <DEDUP_REMOVED lines=9> */
[--C-:B------:R-:W-:Y:S02]  /*111c0*/  FFMA.FTZ R251, R43, c[0x0][0x2d0], -R4.reuse ;  /* 0x0000b4002bfb7a23 */ /* 0x100fe40000010804 */
[----:B------:R-:W-:Y:S01]  /*111d0*/  FFMA.FTZ R67, R63, c[0x0][0x2d0], -R4 ;  /* 0x0000b4003f437a23 */ /* 0x000fe20000010804 */
[----:B------:R-:W-:Y:S01]  /*111e0*/  MUFU.EX2 R215, R215 ;  /* 0x000000d700d77308 */ /* 0x000fe20000000800 */
[C---:B----4-:R-:W-:Y:S01]  /*111f0*/  FMUL.FTZ R12, R0.reuse, R200 ;  /* 0x000000c8000c7220 */ /* 0x050fe20000410000 */
[----:B------:R-:W-:Y:S01]  /*11200*/  MOV R200, R23 ;  /* 0x0000001700c87202 */ /* 0x000fe20000000f00 */
[----:B------:R-:W-:Y:S01]  /*11210*/  FMUL.FTZ R29, R0, R193 ;  /* 0x000000c1001d7220 */ /* 0x000fe20000410000 */
[----:B------:R-:W-:Y:S01]  /*11220*/  MOV R193, R140 ;  /* 0x0000008c00c17202 */ /* 0x000fe20000000f00 */
[----:B-1----:R-:W-:Y:S01]  /*11230*/  FMUL.FTZ R42, R2, R158 ;  /* 0x0000009e022a7220 */ /* 0x002fe20000410000 */
[----:B------:R-:W-:Y:S01]  /*11240*/  F2FP.BF16.PACK_AB R140, R20, R21 ;  /* 0x00000015148c723e */ /* 0x000fe200000010ff */
[----:B------:R-:W-:Y:S02]  /*11250*/  FMUL.FTZ R62, R2, R162 ;  /* 0x000000a2023e7220 */ /* 0x000fe40000410000 */
[----:B------:R-:W-:Y:S01]  /*11260*/  FMUL.FTZ R25, R0, R173 ;  /* 0x000000ad00197220 */ /* 0x000fe20000410000 */
[----:B------:R-:W1:Y:S01]  /*11270*/  MUFU.EX2 R162, R36 ;  /* 0x0000002400a27308 */ /* 0x000e620000000800 */
[----:B------:R-:W-:Y:S02]  /*11280*/  FMUL.FTZ R43, R2, R159 ;  /* 0x0000009f022b7220 */ /* 0x000fe40000410000 */
        /* <DEDUP_REMOVED lines=9> */
[----:B------:R-:W-:Y:S01]  /*11320*/  FMUL.FTZ R41, R0, R157 ;  /* 0x0000009d00297220 */ /* 0x000fe20000410000 */
[----:B------:R-:W-:Y:S01]  /*11330*/  MOV R139, R49 ;  /* 0x00000031008b7202 */ /* 0x000fe20000000f00 */
[----:B------:R-:W-:Y:S01]  /*11340*/  FADD.FTZ R157, R6, R33 ;  /* 0x00000021069d7221 */ /* 0x000fe20000010000 */
[----:B------:R-:W-:Y:S01]  /*11350*/  MOV R49, R211 ;  /* 0x000000d300317202 */ /* 0x000fe20000000f00 */
[C---:B------:R-:W-:Y:S01]  /*11360*/  FMUL.FTZ R7, R3.reuse, R207 ;  /* 0x000000cf03077220 */ /* 0x040fe20000410000 */
[----:B------:R4:W-:Y:S01]  /*11370*/  MUFU.EX2 R173, R19 ;  /* 0x0000001300ad7308 */ /* 0x0009e20000000800 */
[C---:B---3--:R-:W-:Y:S01]  /*11380*/  FMUL.FTZ R10, R2.reuse, R190 ;  /* 0x000000be020a7220 */ /* 0x048fe20000410000 */
        /* <DEDUP_REMOVED lines=10> */
[----:B------:R-:W-:Y:S01]  /*11430*/  FMUL.FTZ R14, R2, R202 ;  /* 0x000000ca020e7220 */ /* 0x000fe20000410000 */
[----:B------:R-:W-:Y:S01]  /*11440*/  MOV R203, R54 ;  /* 0x0000003600cb7202 */ /* 0x000fe20000000f00 */
[C---:B----4-:R-:W-:Y:S01]  /*11450*/  FMUL.FTZ R18, R3.reuse, R182 ;  /* 0x000000b603127220 */ /* 0x050fe20000410000 */
[----:B------:R-:W-:Y:S01]  /*11460*/  MOV R182, R38 ;  /* 0x0000002600b67202 */ /* 0x000fe20000000f00 */
[----:B------:R-:W-:Y:S01]  /*11470*/  FMUL.FTZ R24, R0, R172 ;  /* 0x000000ac00187220 */ /* 0x000fe20000410000 */
[----:B------:R-:W-:Y:S01]  /*11480*/  MOV R191, R34 ;  /* 0x0000002200bf7202 */ /* 0x000fe20000000f00 */
[C---:B------:R-:W-:Y:S01]  /*11490*/  FMUL.FTZ R26, R2.reuse, R174 ;  /* 0x000000ae021a7220 */ /* 0x040fe20000410000 */
[----:B------:R-:W-:Y:S01]  /*114a0*/  MOV R202, R50 ;  /* 0x0000003200ca7202 */ /* 0x000fe20000000f00 */
[----:B------:R3:W-:Y:S01]  /*114b0*/  MUFU.EX2 R161, R32 ;  /* 0x0000002000a17308 */ /* 0x0007e20000000800 */
[----:B------:R-:W-:Y:S01]  /*114c0*/  FMUL.FTZ R27, R2, R175 ;  /* 0x000000af021b7220 */ /* 0x000fe20000410000 */
[----:B------:R-:W-:Y:S01]  /*114d0*/  MOV R207, R138 ;  /* 0x0000008a00cf7202 */ /* 0x000fe20000000f00 */
[----:B------:R-:W-:Y:S01]  /*114e0*/  FMUL.FTZ R28, R0, R192 ;  /* 0x000000c0001c7220 */ /* 0x000fe20000410000 */
[----:B------:R-:W-:Y:S01]  /*114f0*/  MOV R192, R200 ;  /* 0x000000c800c07202 */ /* 0x000fe20000000f00 */
[C---:B------:R-:W-:Y:S01]  /*11500*/  FMUL.FTZ R19, R3.reuse, R183 ;  /* 0x000000b703137220 */ /* 0x040fe20000410000 */
[----:B------:R-:W-:Y:S01]  /*11510*/  MOV R183, R37 ;  /* 0x0000002500b77202 */ /* 0x000fe20000000f00 */
[----:B------:R-:W-:Y:S01]  /*11520*/  FMUL.FTZ R31, R2, R195 ;  /* 0x000000c3021f7220 */ /* 0x000fe20000410000 */
[----:B------:R-:W-:Y:S01]  /*11530*/  LDSM.16.MT88.4 R36, [R234+0x100] ;  /* 0x00010000ea24783b */ /* 0x000fe20000004200 */
[C---:B------:R-:W-:Y:S01]  /*11540*/  FMUL.FTZ R34, R3.reuse, R166 ;  /* 0x000000a603227220 */ /* 0x040fe20000410000 */
[----:B------:R-:W4:Y:S01]  /*11550*/  MUFU.EX2 R160, R17 ;  /* 0x0000001100a07308 */ /* 0x000f220000000800 */
[----:B------:R-:W-:Y:S01]  /*11560*/  FMUL.FTZ R35, R3, R167 ;  /* 0x000000a703237220 */ /* 0x000fe20000410000 */
[----:B------:R-:W-:Y:S01]  /*11570*/  MOV R200, R67 ;  /* 0x0000004300c87202 */ /* 0x000fe20000000f00 */
[C---:B------:R-:W-:Y:S01]  /*11580*/  FMUL.FTZ R33, R132.reuse, R165 ;  /* 0x000000a584217220 */ /* 0x040fe20000410000 */
[----:B------:R-:W-:Y:S01]  /*11590*/  MOV R165, R48 ;  /* 0x0000003000a57202 */ /* 0x000fe20000000f00 */
[----:B-1----:R-:W-:Y:S01]  /*115a0*/  FMUL.FTZ R16, R132, R180 ;  /* 0x000000b484107220 */ /* 0x002fe20000410000 */
[----:B------:R-:W-:Y:S01]  /*115b0*/  MOV R180, R201 ;  /* 0x000000c900b47202 */ /* 0x000fe20000000f00 */
[C---:B------:R-:W-:Y:S01]  /*115c0*/  FMUL.FTZ R56, R0.reuse, R148 ;  /* 0x0000009400387220 */ /* 0x040fe20000410000 */
[----:B------:R-:W-:Y:S01]  /*115d0*/  MOV R195, R66 ;  /* 0x0000004200c37202 */ /* 0x000fe20000000f00 */
[----:B------:R-:W-:Y:S01]  /*115e0*/  FMUL.FTZ R57, R0, R149 ;  /* 0x0000009500397220 */ /* 0x000fe20000410000 */
[----:B------:R-:W-:Y:S01]  /*115f0*/  MUFU.EX2 R138, R225 ;  /* 0x000000e1008a7308 */ /* 0x000fe20000000800 */
[C---:B------:R-:W-:Y:S02]  /*11600*/  FMUL.FTZ R58, R2.reuse, R150 ;  /* 0x00000096023a7220 */ /* 0x040fe40000410000 */
[----:B------:R-:W-:Y:S02]  /*11610*/  FMUL.FTZ R59, R2, R151 ;  /* 0x00000097023b7220 */ /* 0x000fe40000410000 */
[----:B---3--:R-:W-:Y:S01]  /*11620*/  FMUL.FTZ R32, R132, R164 ;  /* 0x000000a484207220 */ /* 0x008fe20000410000 */
[----:B------:R-:W-:Y:S01]  /*11630*/  LDSM.16.MT88.4 R148, [R235+0x100] ;  /* 0x00010000eb94783b */ /* 0x000fe20000004200 */
[C---:B------:R-:W-:Y:S01]  /*11640*/  FMUL.FTZ R44, R0.reuse, R176 ;  /* 0x000000b0002c7220 */ /* 0x040fe20000410000 */
[----:B------:R-:W-:Y:S01]  /*11650*/  MOV R164, R49 ;  /* 0x0000003100a47202 */ /* 0x000fe20000000f00 */
[----:B------:R-:W-:Y:S01]  /*11660*/  FMUL.FTZ R45, R0, R177 ;  /* 0x000000b1002d7220 */ /* 0x000fe20000410000 */
[----:B------:R-:W-:Y:S01]  /*11670*/  MUFU.EX2 R172, R223 ;  /* 0x000000df00ac7308 */ /* 0x000fe20000000800 */
[C---:B------:R-:W-:Y:S02]  /*11680*/  FMUL.FTZ R46, R2.reuse, R178 ;  /* 0x000000b2022e7220 */ /* 0x040fe40000410000 */
[----:B------:R-:W-:Y:S01]  /*11690*/  FMUL.FTZ R47, R2, R179 ;  /* 0x000000b3022f7220 */ /* 0x000fe20000410000 */
[----:B----4-:R-:W-:Y:S01]  /*116a0*/  F2FP.BF16.PACK_AB R143, R163, R160 ;  /* 0x000000a0a38f723e */ /* 0x010fe200000010ff */
[C---:B------:R-:W-:Y:S01]  /*116b0*/  FMUL.FTZ R17, R132.reuse, R181 ;  /* 0x000000b584117220 */ /* 0x040fe20000410000 */
[----:B------:R-:W-:Y:S01]  /*116c0*/  MOV R181, R55 ;  /* 0x0000003700b57202 */ /* 0x000fe20000000f00 */
[C---:B------:R-:W-:Y:S02]  /*116d0*/  FMUL.FTZ R48, R132.reuse, R152 ;  /* 0x0000009884307220 */ /* 0x040fe40000410000 */
[----:B------:R-:W-:Y:S01]  /*116e0*/  FMUL.FTZ R49, R132, R153 ;  /* 0x0000009984317220 */ /* 0x000fe20000410000 */
[----:B------:R-:W-:Y:S01]  /*116f0*/  MUFU.EX2 R179, R222 ;  /* 0x000000de00b37308 */ /* 0x000fe20000000800 */
        /* <DEDUP_REMOVED lines=31> */
[C---:B------:R-:W-:Y:S02]  /*118f0*/  FMUL.FTZ R111, R2.reuse, R111 ;  /* 0x0000006f026f7220 */ /* 0x040fe40000410000 */
[C---:B------:R-:W-:Y:S02]  /*11900*/  FMUL.FTZ R122, R2.reuse, R122 ;  /* 0x0000007a027a7220 */ /* 0x040fe40000410000 */
[C---:B------:R-:W-:Y:S02]  /*11910*/  FMUL.FTZ R123, R2.reuse, R123 ;  /* 0x0000007b027b7220 */ /* 0x040fe40000410000 */
[C---:B------:R-:W-:Y:S01]  /*11920*/  FMUL.FTZ R126, R2.reuse, R126 ;  /* 0x0000007e027e7220 */ /* 0x040fe20000410000 */
[----:B------:R-:W-:Y:S01]  /*11930*/  MUFU.EX2 R221, R191 ;  /* 0x000000bf00dd7308 */ /* 0x000fe20000000800 */
[----:B------:R-:W-:Y:S02]  /*11940*/  FMUL.FTZ R127, R2, R127 ;  /* 0x0000007f027f7220 */ /* 0x000fe40000410000 */
[C---:B------:R-:W-:Y:S02]  /*11950*/  FMUL.FTZ R120, R0.reuse, R120 ;  /* 0x0000007800787220 */ /* 0x040fe40000410000 */
[C---:B------:R-:W-:Y:S02]  /*11960*/  FMUL.FTZ R121, R0.reuse, R121 ;  /* 0x0000007900797220 */ /* 0x040fe40000410000 */
[C---:B------:R-:W-:Y:S02]  /*11970*/  FMUL.FTZ R124, R0.reuse, R124 ;  /* 0x0000007c007c7220 */ /* 0x040fe40000410000 */
[C---:B------:R-:W-:Y:S01]  /*11980*/  FMUL.FTZ R125, R0.reuse, R125 ;  /* 0x0000007d007d7220 */ /* 0x040fe20000410000 */
[----:B------:R-:W-:Y:S10]  /*11990*/  MUFU.EX2 R177, R219 ;  /* 0x000000db00b17308 */ /* 0x000ff40000000800 */
[----:B------:R-:W-:Y:S10]  /*119a0*/  MUFU.EX2 R174, R220 ;  /* 0x000000dc00ae7308 */ /* 0x000ff40000000800 */
[----:B------:R-:W-:Y:S10]  /*119b0*/  MUFU.EX2 R220, R190 ;  /* 0x000000be00dc7308 */ /* 0x000ff40000000800 */
[----:B------:R-:W-:Y:S10]  /*119c0*/  MUFU.EX2 R251, R251 ;  /* 0x000000fb00fb7308 */ /* 0x000ff40000000800 */
[----:B------:R-:W-:Y:S01]  /*119d0*/  MUFU.EX2 R219, R192 ;  /* 0x000000c000db7308 */ /* 0x000fe20000000800 */
[C---:B-----5:R-:W-:Y:S02]  /*119e0*/  FFMA.FTZ R4, R0.reuse, R9, R21 ;  /* 0x0000000900047223 */ /* 0x060fe40000010015 */
[----:B------:R-:W-:Y:S01]  /*119f0*/  FMUL.FTZ R9, R0, R189 ;  /* 0x000000bd00097220 */ /* 0x000fe20000410000 */
[----:B------:R-:W-:Y:S01]  /*11a00*/  MOV R189, R22 ;  /* 0x0000001600bd7202 */ /* 0x000fe20000000f00 */
[----:B------:R-:W-:Y:S02]  /*11a10*/  FADD.FTZ R158, R20, R4 ;  /* 0x00000004149e7221 */ /* 0x000fe40000010000 */
[----:B------:R-:W1:Y:S01]  /*11a20*/  LDSM.16.MT88.4 R20, [R233+0x100] ;  /* 0x00010000e914783b */ /* 0x000e620000004200 */
[----:B------:R-:W-:Y:S01]  /*11a30*/  FMUL.FTZ R4, R132, R204 ;  /* 0x000000cc84047220 */ /* 0x000fe20000410000 */
[----:B------:R-:W-:Y:S01]  /*11a40*/  MOV R201, R189 ;  /* 0x000000bd00c97202 */ /* 0x000fe20000000f00 */
[----:B------:R-:W-:Y:S01]  /*11a50*/  FADD.FTZ R0, R137, R212 ;  /* 0x000000d489007221 */ /* 0x000fe20000010000 */
[----:B------:R-:W-:Y:S01]  /*11a60*/  MOV R189, R51 ;  /* 0x0000003300bd7202 */ /* 0x000fe20000000f00 */
[----:B------:R-:W-:Y:S01]  /*11a70*/  FMUL.FTZ R51, R3, R155 ;  /* 0x0000009b03337220 */ /* 0x000fe20000410000 */
[----:B------:R-:W-:Y:S02]  /*11a80*/  MOV R204, R139 ;  /* 0x0000008b00cc7202 */ /* 0x000fe40000000f00 */
        /* <DEDUP_REMOVED lines=8> */
[----:B------:R-:W-:Y:S04]  /*11b10*/  F2FP.BF16.PACK_AB R142, R173, R161 ;  /* 0x000000a1ad8e723e */ /* 0x000fe800000010ff */
[----:B------:R-:W2:Y:S01]  /*11b20*/  MUFU.EX2 R2, R227 ;  /* 0x000000e300027308 */ /* 0x000ea20000000800 */
[-C--:B-1----:R-:W-:Y:S08]  /*11b30*/  HMMA.16816.F32.BF16 R4, R208, R20.reuse, R4 ;  /* 0x00000014d004723c */ /* 0x082ff00000041804 */
[C---:B------:R-:W-:Y:S01]  /*11b40*/  HMMA.16816.F32.BF16 R8, R140.reuse, R20, R8 ;  /* 0x000000148c08723c */ /* 0x040fe20000041808 */
[----:B------:R-:W-:Y:S06]  /*11b50*/  MUFU.EX2 R227, R205 ;  /* 0x000000cd00e37308 */ /* 0x000fec0000000800 */
[C---:B------:R-:W-:Y:S01]  /*11b60*/  FMUL.FTZ R20, R132.reuse, R196 ;  /* 0x000000c484147220 */ /* 0x040fe20000410000 */
[-C--:B------:R-:W-:Y:S03]  /*11b70*/  HMMA.16816.F32.BF16 R12, R140, R22.reuse, R12 ;  /* 0x000000168c0c723c */ /* 0x080fe6000004180c */
[----:B------:R-:W-:Y:S01]  /*11b80*/  MUFU.EX2 R226, R195 ;  /* 0x000000c300e27308 */ /* 0x000fe20000000800 */
[C---:B------:R-:W-:Y:S01]  /*11b90*/  FMUL.FTZ R21, R132.reuse, R197 ;  /* 0x000000c584157220 */ /* 0x040fe20000410000 */
[----:B------:R-:W-:Y:S01]  /*11ba0*/  MOV R196, R65 ;  /* 0x0000004100c47202 */ /* 0x000fe20000000f00 */
[C---:B------:R-:W-:Y:S01]  /*11bb0*/  FMUL.FTZ R65, R132.reuse, R145 ;  /* 0x0000009184417220 */ /* 0x040fe20000410000 */
[----:B------:R-:W-:Y:S01]  /*11bc0*/  MOV R197, R64 ;  /* 0x0000004000c57202 */ /* 0x000fe20000000f00 */
[C---:B------:R-:W-:Y:S04]  /*11bd0*/  HMMA.16816.F32.BF16 R16, R208.reuse, R22, R16 ;  /* 0x00000016d010723c */ /* 0x040fe80000041810 */
[----:B------:R-:W-:Y:S02]  /*11be0*/  FMUL.FTZ R64, R132, R144 ;  /* 0x0000009084407220 */ /* 0x000fe40000410000 */
[----:B------:R-:W-:Y:S01]  /*11bf0*/  LDSM.16.MT88.4 R144, [R233+0x2100] ;  /* 0x00210000e990783b */ /* 0x000fe20000004200 */
[C---:B------:R-:W-:Y:S01]  /*11c00*/  FMUL.FTZ R22, R3.reuse, R198 ;  /* 0x000000c603167220 */ /* 0x040fe20000410000 */
[----:B------:R-:W-:Y:S01]  /*11c10*/  MOV R198, R53 ;  /* 0x0000003500c67202 */ /* 0x000fe20000000f00 */
[----:B------:R-:W-:Y:S03]  /*11c20*/  FMUL.FTZ R23, R3, R199 ;  /* 0x000000c703177220 */ /* 0x000fe60000410000 */
[----:B------:R-:W-:Y:S01]  /*11c30*/  MOV R199, R52 ;  /* 0x0000003400c77202 */ /* 0x000fe20000000f00 */
[----:B--2---:R-:W-:Y:S01]  /*11c40*/  FADD.FTZ R0, R2, R0 ;  /* 0x0000000002007221 */ /* 0x004fe20000010000 */
[----:B------:R-:W1:Y:S02]  /*11c50*/  LDSM.16.MT88.4 R52, [R236+0x100] ;  /* 0x00010000ec34783b */ /* 0x000e640000004200 */
[-C--:B------:R-:W-:Y:S03]  /*11c60*/  HMMA.16816.F32.BF16 R20, R208, R36.reuse, R20 ;  /* 0x00000024d014723c */ /* 0x080fe60000041814 */
[----:B------:R-:W-:Y:S05]  /*11c70*/  FADD.FTZ R0, R139, R0 ;  /* 0x000000008b007221 */ /* 0x000fea0000010000 */
[C---:B------:R-:W-:Y:S07]  /*11c80*/  HMMA.16816.F32.BF16 R24, R140.reuse, R36, R24 ;  /* 0x000000248c18723c */ /* 0x040fee0000041818 */
[C---:B------:R-:W-:Y:S01]  /*11c90*/  FMUL.FTZ R36, R132.reuse, R184 ;  /* 0x000000b884247220 */ /* 0x040fe20000410000 */
[-C--:B------:R-:W-:Y:S01]  /*11ca0*/  HMMA.16816.F32.BF16 R28, R140, R38.reuse, R28 ;  /* 0x000000268c1c723c */ /* 0x080fe2000004181c */
[----:B------:R-:W-:Y:S03]  /*11cb0*/  MUFU.EX2 R184, R197 ;  /* 0x000000c500b87308 */ /* 0x000fe60000000800 */
[C---:B------:R-:W-:Y:S04]  /*11cc0*/  FMUL.FTZ R37, R132.reuse, R185 ;  /* 0x000000b984257220 */ /* 0x040fe80000410000 */
[C---:B------:R-:W-:Y:S03]  /*11cd0*/  HMMA.16816.F32.BF16 R32, R208.reuse, R38, R32 ;  /* 0x00000026d020723c */ /* 0x040fe60000041820 */
[----:B------:R-:W-:Y:S04]  /*11ce0*/  MUFU.EX2 R185, R196 ;  /* 0x000000c400b97308 */ /* 0x000fe80000000800 */
[C---:B------:R-:W-:Y:S02]  /*11cf0*/  FMUL.FTZ R38, R3.reuse, R186 ;  /* 0x000000ba03267220 */ /* 0x040fe40000410000 */
[C---:B------:R-:W-:Y:S04]  /*11d00*/  FMUL.FTZ R39, R3.reuse, R187 ;  /* 0x000000bb03277220 */ /* 0x040fe80000410000 */
[----:B------:R2:W-:Y:S03]  /*11d10*/  MUFU.EX2 R187, R183 ;  /* 0x000000b700bb7308 */ /* 0x0005e60000000800 */
[-C--:B-1----:R-:W-:Y:S07]  /*11d20*/  HMMA.16816.F32.BF16 R36, R208, R52.reuse, R36 ;  /* 0x00000034d024723c */ /* 0x082fee0000041824 */
[----:B------:R-:W-:Y:S01]  /*11d30*/  MUFU.EX2 R186, R230 ;  /* 0x000000e600ba7308 */ /* 0x000fe20000000800 */
[C---:B------:R-:W-:Y:S07]  /*11d40*/  HMMA.16816.F32.BF16 R40, R140.reuse, R52, R40 ;  /* 0x000000348c28723c */ /* 0x040fee0000041828 */
[C---:B------:R-:W-:Y:S01]  /*11d50*/  FMUL.FTZ R52, R132.reuse, R168 ;  /* 0x000000a884347220 */ /* 0x040fe20000410000 */
[-C--:B------:R-:W-:Y:S01]  /*11d60*/  HMMA.16816.F32.BF16 R44, R140, R54.reuse, R44 ;  /* 0x000000368c2c723c */ /* 0x080fe2000004182c */
[----:B------:R-:W-:Y:S03]  /*11d70*/  MUFU.EX2 R230, R228 ;  /* 0x000000e400e67308 */ /* 0x000fe60000000800 */
[----:B------:R-:W-:Y:S01]  /*11d80*/  FMUL.FTZ R53, R132, R169 ;  /* 0x000000a984357220 */ /* 0x000fe20000410000 */
[----:B--2---:R-:W-:Y:S01]  /*11d90*/  MOV R183, R182 ;  /* 0x000000b600b77202 */ /* 0x004fe20000000f00 */
[----:B------:R-:W-:Y:S01]  /*11da0*/  FADD.FTZ R132, R162, R157 ;  /* 0x0000009da2847221 */ /* 0x000fe20000010000 */
[----:B------:R-:W-:Y:S01]  /*11db0*/  MOV R182, R181 ;  /* 0x000000b500b67202 */ /* 0x000fe20000000f00 */
[C---:B------:R-:W-:Y:S03]  /*11dc0*/  HMMA.16816.F32.BF16 R48, R208.reuse, R54, R48 ;  /* 0x00000036d030723c */ /* 0x040fe60000041830 */
[----:B------:R-:W-:Y:S01]  /*11dd0*/  MUFU.EX2 R228, R182 ;  /* 0x000000b600e47308 */ /* 0x000fe20000000800 */
[----:B------:R-:W-:Y:S02]  /*11de0*/  MOV R181, R180 ;  /* 0x000000b400b57202 */ /* 0x000fe40000000f00 */
[----:B------:R-:W-:Y:S01]  /*11df0*/  MOV R180, R188 ;  /* 0x000000bc00b47202 */ /* 0x000fe20000000f00 */
[C---:B------:R-:W-:Y:S02]  /*11e00*/  FMUL.FTZ R54, R3.reuse, R170 ;  /* 0x000000aa03367220 */ /* 0x040fe40000410000 */
[----:B------:R-:W-:Y:S03]  /*11e10*/  FMUL.FTZ R55, R3, R171 ;  /* 0x000000ab03377220 */ /* 0x000fe60000410000 */
[----:B------:R-:W-:Y:S01]  /*11e20*/  FADD.FTZ R3, R161, R158 ;  /* 0x0000009ea1037221 */ /* 0x000fe20000010000 */
[----:B------:R-:W-:Y:S03]  /*11e30*/  MUFU.EX2 R169, R181 ;  /* 0x000000b500a97308 */ /* 0x000fe60000000800 */
[-C--:B------:R-:W-:Y:S07]  /*11e40*/  HMMA.16816.F32.BF16 R52, R208, R148.reuse, R52 ;  /* 0x00000094d034723c */ /* 0x080fee0000041834 */
[----:B------:R-:W-:Y:S01]  /*11e50*/  MUFU.EX2 R161, R199 ;  /* 0x000000c700a17308 */ /* 0x000fe20000000800 */
[C---:B------:R-:W-:Y:S08]  /*11e60*/  HMMA.16816.F32.BF16 R56, R140.reuse, R148, R56 ;  /* 0x000000948c38723c */ /* 0x040ff00000041838 */
[-C--:B------:R-:W-:Y:S01]  /*11e70*/  HMMA.16816.F32.BF16 R60, R140, R150.reuse, R60 ;  /* 0x000000968c3c723c */ /* 0x080fe2000004183c */
[----:B------:R-:W-:Y:S07]  /*11e80*/  MUFU.EX2 R168, R180 ;  /* 0x000000b400a87308 */ /* 0x000fee0000000800 */
[C---:B------:R-:W-:Y:S01]  /*11e90*/  HMMA.16816.F32.BF16 R64, R208.reuse, R150, R64 ;  /* 0x00000096d040723c */ /* 0x040fe20000041840 */
[----:B------:R-:W-:Y:S02]  /*11ea0*/  LDSM.16.MT88.4 R148, [R233+0x900] ;  /* 0x00090000e994783b */ /* 0x000fe40000004200 */
[----:B------:R-:W1:Y:S05]  /*11eb0*/  MUFU.EX2 R170, R216 ;  /* 0x000000d800aa7308 */ /* 0x000e6a0000000800 */
[-C--:B------:R-:W-:Y:S05]  /*11ec0*/  HMMA.16816.F32.BF16 R68, R208, R144.reuse, R68 ;  /* 0x00000090d044723c */ /* 0x080fea0000041844 */
[----:B------:R-:W-:Y:S03]  /*11ed0*/  MUFU.EX2 R188, R229 ;  /* 0x000000e500bc7308 */ /* 0x000fe60000000800 */
[C---:B------:R-:W-:Y:S07]  /*11ee0*/  HMMA.16816.F32.BF16 R72, R140.reuse, R144, R72 ;  /* 0x000000908c48723c */ /* 0x040fee0000041848 */
[----:B------:R2:W-:Y:S01]  /*11ef0*/  MUFU.EX2 R229, R183 ;  /* 0x000000b700e57308 */ /* 0x0005e20000000800 */
[-C--:B------:R-:W-:Y:S08]  /*11f00*/  HMMA.16816.F32.BF16 R76, R140, R146.reuse, R76 ;  /* 0x000000928c4c723c */ /* 0x080ff0000004184c */
[C---:B------:R-:W-:Y:S01]  /*11f10*/  HMMA.16816.F32.BF16 R80, R208.reuse, R146, R80 ;  /* 0x00000092d050723c */ /* 0x040fe20000041850 */
[----:B------:R-:W3:Y:S01]  /*11f20*/  LDSM.16.MT88.4 R144, [R234+0x2100] ;  /* 0x00210000ea90783b */ /* 0x000ee20000004200 */
[----:B------:R-:W-:Y:S10]  /*11f30*/  MUFU.EX2 R216, R200 ;  /* 0x000000c800d87308 */ /* 0x000ff40000000800 */
[----:B------:R-:W4:Y:S01]  /*11f40*/  MUFU.EX2 R171, R217 ;  /* 0x000000d900ab7308 */ /* 0x000f220000000800 */
[----:B--2---:R-:W-:Y:S09]  /*11f50*/  LDSM.16.MT88.4 R180, [R233+0x1900] ;  /* 0x00190000e9b4783b */ /* 0x004ff20000004200 */
[----:B------:R-:W2:Y:S01]  /*11f60*/  MUFU.EX2 R217, R201 ;  /* 0x000000c900d97308 */ /* 0x000ea20000000800 */
[-C--:B---3--:R-:W-:Y:S08]  /*11f70*/  HMMA.16816.F32.BF16 R84, R208, R144.reuse, R84 ;  /* 0x00000090d054723c */ /* 0x088ff00000041854 */
[C---:B------:R-:W-:Y:S08]  /*11f80*/  HMMA.16816.F32.BF16 R88, R140.reuse, R144, R88 ;  /* 0x000000908c58723c */ /* 0x040ff00000041858 */
[-C--:B------:R-:W-:Y:S08]  /*11f90*/  HMMA.16816.F32.BF16 R92, R140, R146.reuse, R92 ;  /* 0x000000928c5c723c */ /* 0x080ff0000004185c */
[C---:B------:R-:W-:Y:S01]  /*11fa0*/  HMMA.16816.F32.BF16 R96, R208.reuse, R146, R96 ;  /* 0x00000092d060723c */ /* 0x040fe20000041860 */
[----:B------:R-:W3:Y:S07]  /*11fb0*/  LDSM.16.MT88.4 R144, [R236+0x2100] ;  /* 0x00210000ec90783b */ /* 0x000eee0000004200 */
[-C--:B---3--:R-:W-:Y:S08]  /*11fc0*/  HMMA.16816.F32.BF16 R100, R208, R144.reuse, R100 ;  /* 0x00000090d064723c */ /* 0x088ff00000041864 */
[C---:B------:R-:W-:Y:S08]  /*11fd0*/  HMMA.16816.F32.BF16 R104, R140.reuse, R144, R104 ;  /* 0x000000908c68723c */ /* 0x040ff00000041868 */
[-C--:B------:R-:W-:Y:S08]  /*11fe0*/  HMMA.16816.F32.BF16 R108, R140, R146.reuse, R108 ;  /* 0x000000928c6c723c */ /* 0x080ff0000004186c */
[C---:B------:R-:W-:Y:S01]  /*11ff0*/  HMMA.16816.F32.BF16 R112, R208.reuse, R146, R112 ;  /* 0x00000092d070723c */ /* 0x040fe20000041870 */
[----:B------:R-:W3:Y:S07]  /*12000*/  LDSM.16.MT88.4 R144, [R235+0x2100] ;  /* 0x00210000eb90783b */ /* 0x000eee0000004200 */
[-C--:B---3--:R-:W-:Y:S08]  /*12010*/  HMMA.16816.F32.BF16 R116, R208, R144.reuse, R116 ;  /* 0x00000090d074723c */ /* 0x088ff00000041874 */
[C---:B------:R-:W-:Y:S07]  /*12020*/  HMMA.16816.F32.BF16 R120, R140.reuse, R144, R120 ;  /* 0x000000908c78723c */ /* 0x040fee0000041878 */
[----:B-1----:R-:W-:Y:S01]  /*12030*/  F2FP.BF16.PACK_AB R145, R215, R170 ;  /* 0x000000aad791723e */ /* 0x002fe200000010ff */
[-C--:B------:R-:W-:Y:S04]  /*12040*/  HMMA.16816.F32.BF16 R124, R140, R146.reuse, R124 ;  /* 0x000000928c7c723c */ /* 0x080fe8000004187c */
[----:B----4-:R-:W-:Y:S03]  /*12050*/  F2FP.BF16.PACK_AB R144, R171, R218 ;  /* 0x000000daab90723e */ /* 0x010fe600000010ff */
[----:B------:R-:W-:Y:S01]  /*12060*/  F2FP.BF16.PACK_AB R140, R2, R137 ;  /* 0x00000089028c723e */ /* 0x000fe200000010ff */
[----:B------:R-:W-:Y:S04]  /*12070*/  HMMA.16816.F32.BF16 R128, R208, R146, R128 ;  /* 0x00000092d080723c */ /* 0x000fe80000041880 */
[C---:B------:R-:W-:Y:S01]  /*12080*/  F2FP.BF16.PACK_AB R142, R138.reuse, R139 ;  /* 0x0000008b8a8e723e */ /* 0x040fe200000010ff */
[----:B------:R-:W-:Y:S01]  /*12090*/  FADD.FTZ R2, R138, R0 ;  /* 0x000000008a027221 */ /* 0x000fe20000010000 */
[----:B------:R-:W-:Y:S01]  /*120a0*/  F2FP.BF16.PACK_AB R141, R172, R224 ;  /* 0x000000e0ac8d723e */ /* 0x000fe200000010ff */
[----:B------:R-:W-:Y:S01]  /*120b0*/  FADD.FTZ R0, R159, R156 ;  /* 0x0000009c9f007221 */ /* 0x000fe20000010000 */
[----:B------:R-:W-:Y:S01]  /*120c0*/  F2FP.BF16.PACK_AB R143, R175, R179 ;  /* 0x000000b3af8f723e */ /* 0x000fe200000010ff */
[----:B------:R-:W1:Y:S01]  /*120d0*/  LDSM.16.MT88.4 R156, [R236+0x900] ;  /* 0x00090000ec9c783b */ /* 0x000e620000004200 */
[----:B------:R-:W3:Y:S02]  /*120e0*/  MUFU.EX2 R139, R165 ;  /* 0x000000a5008b7308 */ /* 0x000ee40000000800 */
[----:B------:R-:W-:Y:S01]  /*120f0*/  F2FP.BF16.PACK_AB R146, R174, R177 ;  /* 0x000000b1ae92723e */ /* 0x000fe200000010ff */
[----:B------:R-:W-:Y:S01]  /*12100*/  FADD.FTZ R137, R160, R0 ;  /* 0x00000000a0897221 */ /* 0x000fe20000010000 */
[----:B------:R-:W-:Y:S01]  /*12110*/  F2FP.BF16.PACK_AB R147, R178, R176 ;  /* 0x000000b0b293723e */ /* 0x000fe200000010ff */
[-C--:B------:R-:W-:Y:S05]  /*12120*/  HMMA.16816.F32.BF16 R4, R140, R148.reuse, R4 ;  /* 0x000000948c04723c */ /* 0x080fea0000041804 */
[----:B------:R-:W4:Y:S01]  /*12130*/  MUFU.EX2 R138, R164 ;  /* 0x000000a4008a7308 */ /* 0x000f220000000800 */
[----:B------:R-:W-:Y:S01]  /*12140*/  FADD.FTZ R137, R163, R137 ;  /* 0x00000089a3897221 */ /* 0x000fe20000010000 */
[----:B------:R-:W-:Y:S01]  /*12150*/  F2FP.BF16.PACK_AB R208, R222, R223 ;  /* 0x000000dfded0723e */ /* 0x000fe200000010ff */
[C---:B------:R-:W-:Y:S04]  /*12160*/  HMMA.16816.F32.BF16 R8, R144.reuse, R148, R8 ;  /* 0x000000949008723c */ /* 0x040fe80000041808 */
[----:B------:R-:W-:Y:S02]  /*12170*/  F2FP.BF16.PACK_AB R210, R220, R221 ;  /* 0x000000dddcd2723e */ /* 0x000fe400000010ff */
[----:B--2---:R-:W-:Y:S01]  /*12180*/  F2FP.BF16.PACK_AB R211, R216, R217 ;  /* 0x000000d9d8d3723e */ /* 0x004fe200000010ff */
[----:B------:R-:W2:Y:S01]  /*12190*/  MUFU.EX2 R160, R198 ;  /* 0x000000c600a07308 */ /* 0x000ea20000000800 */
[-C--:B------:R-:W-:Y:S04]  /*121a0*/  HMMA.16816.F32.BF16 R12, R144, R150.reuse, R12 ;  /* 0x00000096900c723c */ /* 0x080fe8000004180c */
[----:B---3--:R-:W-:Y:S04]  /*121b0*/  FADD.FTZ R0, R139, R2 ;  /* 0x000000028b007221 */ /* 0x008fe80000010000 */
[C---:B------:R-:W-:Y:S01]  /*121c0*/  HMMA.16816.F32.BF16 R16, R140.reuse, R150, R16 ;  /* 0x000000968c10723c */ /* 0x040fe20000041810 */
[----:B------:R-:W3:Y:S03]  /*121d0*/  LDSM.16.MT88.4 R148, [R235+0x900] ;  /* 0x00090000eb94783b */ /* 0x000ee60000004200 */
[----:B----4-:R-:W-:Y:S04]  /*121e0*/  FADD.FTZ R0, R138, R0 ;  /* 0x000000008a007221 */ /* 0x010fe80000010000 */
[-C--:B------:R-:W-:Y:S01]  /*121f0*/  HMMA.16816.F32.BF16 R20, R140, R152.reuse, R20 ;  /* 0x000000988c14723c */ /* 0x080fe20000041814 */
[----:B------:R-:W-:Y:S03]  /*12200*/  LDSM.16.MT88.4 R164, [R234+0x3100] ;  /* 0x00310000eaa4783b */ /* 0x000fe60000004200 */
[----:B------:R-:W-:Y:S04]  /*12210*/  FADD.FTZ R0, R161, R0 ;  /* 0x00000000a1007221 */ /* 0x000fe80000010000 */
[C---:B------:R-:W-:Y:S04]  /*12220*/  HMMA.16816.F32.BF16 R24, R144.reuse, R152, R24 ;  /* 0x000000989018723c */ /* 0x040fe80000041818 */
[----:B--2---:R-:W-:Y:S02]  /*12230*/  FADD.FTZ R2, R160, R0 ;  /* 0x00000000a0027221 */ /* 0x004fe40000010000 */
[----:B------:R-:W-:Y:S02]  /*12240*/  FADD.FTZ R0, R173, R3 ;  /* 0x00000003ad007221 */ /* 0x000fe40000010000 */
[-C--:B------:R-:W-:Y:S04]  /*12250*/  HMMA.16816.F32.BF16 R28, R144, R154.reuse, R28 ;  /* 0x0000009a901c723c */ /* 0x080fe8000004181c */
[----:B------:R-:W-:Y:S02]  /*12260*/  FADD.FTZ R3, R224, R132 ;  /* 0x00000084e0037221 */ /* 0x000fe40000010000 */
[----:B------:R-:W-:Y:S01]  /*12270*/  MUFU.EX2 R224, R194 ;  /* 0x000000c200e07308 */ /* 0x000fe20000000800 */
[----:B------:R-:W-:Y:S01]  /*12280*/  FADD.FTZ R132, R218, R0 ;  /* 0x00000000da847221 */ /* 0x000fe20000010000 */
[C---:B------:R-:W-:Y:S01]  /*12290*/  HMMA.16816.F32.BF16 R32, R140.reuse, R154, R32 ;  /* 0x0000009a8c20723c */ /* 0x040fe20000041820 */
[----:B------:R-:W2:Y:S03]  /*122a0*/  LDSM.16.MT88.4 R152, [R233+0x2900] ;  /* 0x00290000e998783b */ /* 0x000ea60000004200 */
[----:B------:R-:W-:Y:S02]  /*122b0*/  FADD.FTZ R0, R169, R2 ;  /* 0x00000002a9007221 */ /* 0x000fe40000010000 */
[----:B------:R-:W-:Y:S02]  /*122c0*/  FADD.FTZ R132, R171, R132 ;  /* 0x00000084ab847221 */ /* 0x000fe40000010000 */
[-C--:B-1----:R-:W-:Y:S01]  /*122d0*/  HMMA.16816.F32.BF16 R36, R140, R156.reuse, R36 ;  /* 0x0000009c8c24723c */ /* 0x082fe20000041824 */
[----:B------:R-:W1:Y:S03]  /*122e0*/  MUFU.EX2 R218, R193 ;  /* 0x000000c100da7308 */ /* 0x000e660000000800 */
[----:B------:R-:W-:Y:S02]  /*122f0*/  FADD.FTZ R0, R168, R0 ;  /* 0x00000000a8007221 */ /* 0x000fe40000010000 */
[----:B------:R-:W-:Y:S02]  /*12300*/  FADD.FTZ R3, R172, R3 ;  /* 0x00000003ac037221 */ /* 0x000fe40000010000 */
[C---:B------:R-:W-:Y:S08]  /*12310*/  HMMA.16816.F32.BF16 R40, R144.reuse, R156, R40 ;  /* 0x0000009c9028723c */ /* 0x040ff00000041828 */
[-C--:B------:R-:W-:Y:S08]  /*12320*/  HMMA.16816.F32.BF16 R44, R144, R158.reuse, R44 ;  /* 0x0000009e902c723c */ /* 0x080ff0000004182c */
[C---:B------:R-:W-:Y:S01]  /*12330*/  HMMA.16816.F32.BF16 R48, R140.reuse, R158, R48 ;  /* 0x0000009e8c30723c */ /* 0x040fe20000041830 */
[----:B------:R-:W4:Y:S03]  /*12340*/  LDSM.16.MT88.4 R156, [R234+0x2900] ;  /* 0x00290000ea9c783b */ /* 0x000f260000004200 */
[----:B-1----:R-:W-:Y:S04]  /*12350*/  F2FP.BF16.PACK_AB R209, R219, R218 ;  /* 0x000000dadbd1723e */ /* 0x002fe800000010ff */
[-C--:B---3--:R-:W-:Y:S08]  /*12360*/  HMMA.16816.F32.BF16 R52, R140, R148.reuse, R52 ;  /* 0x000000948c34723c */ /* 0x088ff00000041834 */
        /* <DEDUP_REMOVED lines=21> */
[-C--:B------:R-:W-:Y:S07]  /*124c0*/  HMMA.16816.F32.BF16 R124, R144, R154.reuse, R124 ;  /* 0x0000009a907c723c */ /* 0x080fee000004187c */
[----:B------:R-:W-:Y:S01]  /*124d0*/  F2FP.BF16.PACK_AB R144, R138, R139 ;  /* 0x0000008b8a90723e */ /* 0x000fe200000010ff */
[----:B------:R-:W-:Y:S01]  /*124e0*/  HMMA.16816.F32.BF16 R128, R140, R154, R128 ;  /* 0x0000009a8c80723c */ /* 0x000fe20000041880 */
[----:B------:R-:W2:Y:S01]  /*124f0*/  LDSM.16.MT88.4 R152, [R236+0x1100] ;  /* 0x00110000ec98783b */ /* 0x000ea20000004200 */
[----:B------:R-:W4:Y:S02]  /*12500*/  MUFU.EX2 R139, R207 ;  /* 0x000000cf008b7308 */ /* 0x000f240000000800 */
[----:B------:R-:W-:Y:S02]  /*12510*/  F2FP.BF16.PACK_AB R146, R160, R161 ;  /* 0x000000a1a092723e */ /* 0x000fe400000010ff */
[----:B------:R-:W-:Y:S02]  /*12520*/  F2FP.BF16.PACK_AB R145, R185, R184 ;  /* 0x000000b8b991723e */ /* 0x000fe400000010ff */
[----:B------:R-:W-:Y:S01]  /*12530*/  F2FP.BF16.PACK_AB R147, R189, R187 ;  /* 0x000000bbbd93723e */ /* 0x000fe200000010ff */
[----:B------:R-:W-:Y:S03]  /*12540*/  LDSM.16.MT88.4 R160, [R233+0x3100] ;  /* 0x00310000e9a0783b */ /* 0x000fe60000004200 */
[----:B------:R-:W-:Y:S01]  /*12550*/  F2FP.BF16.PACK_AB R140, R186, R231 ;  /* 0x000000e7ba8c723e */ /* 0x000fe200000010ff */
[----:B------:R-:W5:Y:S01]  /*12560*/  MUFU.EX2 R138, R206 ;  /* 0x000000ce008a7308 */ /* 0x000f620000000800 */
[----:B------:R-:W-:Y:S01]  /*12570*/  F2FP.BF16.PACK_AB R142, R252, R188 ;  /* 0x000000bcfc8e723e */ /* 0x000fe200000010ff */
[-C--:B---3--:R-:W-:Y:S05]  /*12580*/  HMMA.16816.F32.BF16 R4, R144, R156.reuse, R4 ;  /* 0x0000009c9004723c */ /* 0x088fea0000041804 */
[----:B------:R-:W-:Y:S02]  /*12590*/  F2FP.BF16.PACK_AB R141, R251, R230 ;  /* 0x000000e6fb8d723e */ /* 0x000fe400000010ff */
[----:B------:R-:W-:Y:S01]  /*125a0*/  F2FP.BF16.PACK_AB R143, R228, R229 ;  /* 0x000000e5e48f723e */ /* 0x000fe200000010ff */
[----:B----4-:R-:W-:Y:S06]  /*125b0*/  FADD.FTZ R0, R139, R0 ;  /* 0x000000008b007221 */ /* 0x010fec0000010000 */
[C---:B------:R-:W-:Y:S08]  /*125c0*/  HMMA.16816.F32.BF16 R8, R140.reuse, R156, R8 ;  /* 0x0000009c8c08723c */ /* 0x040ff00000041808 */
[-C--:B------:R-:W-:Y:S04]  /*125d0*/  HMMA.16816.F32.BF16 R12, R140, R158.reuse, R12 ;  /* 0x0000009e8c0c723c */ /* 0x080fe8000004180c */
[----:B-----5:R-:W-:Y:S04]  /*125e0*/  FADD.FTZ R0, R138, R0 ;  /* 0x000000008a007221 */ /* 0x020fe80000010000 */
[C---:B------:R-:W-:Y:S01]  /*125f0*/  HMMA.16816.F32.BF16 R16, R144.reuse, R158, R16 ;  /* 0x0000009e9010723c */ /* 0x040fe20000041810 */
[----:B------:R-:W3:Y:S07]  /*12600*/  LDSM.16.MT88.4 R156, [R235+0x1100] ;  /* 0x00110000eb9c783b */ /* 0x000eee0000004200 */
[-C--:B-1----:R-:W-:Y:S01]  /*12610*/  HMMA.16816.F32.BF16 R20, R144, R148.reuse, R20 ;  /* 0x000000949014723c */ /* 0x082fe20000041814 */
[----:B------:R1:W-:Y:S07]  /*12620*/  STL [R1+0x7c], R0 ;  /* 0x00007c0001007387 */ /* 0x0003ee0000100800 */
[C---:B------:R-:W-:Y:S08]  /*12630*/  HMMA.16816.F32.BF16 R24, R140.reuse, R148, R24 ;  /* 0x000000948c18723c */ /* 0x040ff00000041818 */
[-C--:B------:R-:W-:Y:S08]  /*12640*/  HMMA.16816.F32.BF16 R28, R140, R150.reuse, R28 ;  /* 0x000000968c1c723c */ /* 0x080ff0000004181c */
[C---:B------:R-:W-:Y:S01]  /*12650*/  HMMA.16816.F32.BF16 R32, R144.reuse, R150, R32 ;  /* 0x000000969020723c */ /* 0x040fe20000041820 */
[----:B------:R-:W4:Y:S03]  /*12660*/  LDSM.16.MT88.4 R148, [R236+0x3100] ;  /* 0x00310000ec94783b */ /* 0x000f260000004200 */
[----:B-1----:R-:W-:Y:S01]  /*12670*/  FADD.FTZ R0, R170, R137 ;  /* 0x00000089aa007221 */ /* 0x002fe20000010000 */
[----:B------:R-:W-:Y:S03]  /*12680*/  MOV R137, R187 ;  /* 0x000000bb00897202 */ /* 0x000fe60000000f00 */
[-C--:B--2---:R-:W-:Y:S04]  /*12690*/  HMMA.16816.F32.BF16 R36, R144, R152.reuse, R36 ;  /* 0x000000989024723c */ /* 0x084fe80000041824 */
[----:B------:R-:W-:Y:S01]  /*126a0*/  FADD.FTZ R2, R215, R0 ;  /* 0x00000000d7027221 */ /* 0x000fe20000010000 */
[----:B------:R-:W-:Y:S01]  /*126b0*/  MOV R0, R179 ;  /* 0x000000b300007202 */ /* 0x000fe20000000f00 */
[----:B------:R-:W-:Y:S02]  /*126c0*/  LDSM.16.MT88.4 R212, [R233+0x3900] ;  /* 0x00390000e9d4783b */ /* 0x000fe40000004200 */
[C---:B------:R-:W-:Y:S04]  /*126d0*/  HMMA.16816.F32.BF16 R40, R140.reuse, R152, R40 ;  /* 0x000000988c28723c */ /* 0x040fe80000041828 */
[----:B------:R-:W-:Y:S04]  /*126e0*/  FADD.FTZ R0, R0, R3 ;  /* 0x0000000300007221 */ /* 0x000fe80000010000 */
[-C--:B------:R-:W-:Y:S08]  /*126f0*/  HMMA.16816.F32.BF16 R44, R140, R154.reuse, R44 ;  /* 0x0000009a8c2c723c */ /* 0x080ff0000004182c */
[C---:B------:R-:W-:Y:S01]  /*12700*/  HMMA.16816.F32.BF16 R48, R144.reuse, R154, R48 ;  /* 0x0000009a9030723c */ /* 0x040fe20000041830 */
[----:B------:R-:W1:Y:S07]  /*12710*/  LDSM.16.MT88.4 R152, [R235+0x3100] ;  /* 0x00310000eb98783b */ /* 0x000e6e0000004200 */
        /* <DEDUP_REMOVED lines=13> */
[-C--:B----4-:R-:W-:Y:S08]  /*127f0*/  HMMA.16816.F32.BF16 R100, R144, R148.reuse, R100 ;  /* 0x000000949064723c */ /* 0x090ff00000041864 */
[C---:B------:R-:W-:Y:S08]  /*12800*/  HMMA.16816.F32.BF16 R104, R140.reuse, R148, R104 ;  /* 0x000000948c68723c */ /* 0x040ff00000041868 */
[-C--:B------:R-:W-:Y:S08]  /*12810*/  HMMA.16816.F32.BF16 R108, R140, R150.reuse, R108 ;  /* 0x000000968c6c723c */ /* 0x080ff0000004186c */
[C---:B------:R-:W-:Y:S08]  /*12820*/  HMMA.16816.F32.BF16 R112, R144.reuse, R150, R112 ;  /* 0x000000969070723c */ /* 0x040ff00000041870 */
        /* <DEDUP_REMOVED lines=8> */
[----:B------:R-:W-:Y:S01]  /*128b0*/  F2FP.BF16.PACK_AB R143, R224, R226 ;  /* 0x000000e2e08f723e */ /* 0x000fe200000010ff */
[----:B------:R-:W3:Y:S03]  /*128c0*/  LDSM.16.MT88.4 R144, [R235+0x1900] ;  /* 0x00190000eb90783b */ /* 0x000ee60000004200 */
[----:B------:R-:W-:Y:S02]  /*128d0*/  MOV R138, R189 ;  /* 0x000000bd008a7202 */ /* 0x000fe40000000f00 */
[----:B------:R-:W-:Y:S01]  /*128e0*/  MOV R139, R188 ;  /* 0x000000bc008b7202 */ /* 0x000fe20000000f00 */
[-C--:B------:R-:W-:Y:S02]  /*128f0*/  HMMA.16816.F32.BF16 R204, R140, R180.reuse, R4 ;  /* 0x000000b48ccc723c */ /* 0x080fe40000041804 */
[----:B------:R-:W4:Y:S06]  /*12900*/  LDSM.16.MT88.4 R4, [R234+0x3900] ;  /* 0x00390000ea04783b */ /* 0x000f2c0000004200 */
[C---:B------:R-:W-:Y:S02]  /*12910*/  HMMA.16816.F32.BF16 R188, R208.reuse, R180, R8 ;  /* 0x000000b4d0bc723c */ /* 0x040fe40000041808 */
[----:B------:R-:W5:Y:S06]  /*12920*/  LDSM.16.MT88.4 R8, [R236+0x3900] ;  /* 0x00390000ec08783b */ /* 0x000f6c0000004200 */
[-C--:B------:R-:W-:Y:S02]  /*12930*/  HMMA.16816.F32.BF16 R200, R208, R182.reuse, R12 ;  /* 0x000000b6d0c8723c */ /* 0x080fe4000004180c */
[----:B------:R-:W1:Y:S06]  /*12940*/  LDSM.16.MT88.4 R12, [R235+0x3900] ;  /* 0x00390000eb0c783b */ /* 0x000e6c0000004200 */
[C---:B------:R-:W-:Y:S07]  /*12950*/  HMMA.16816.F32.BF16 R180, R140.reuse, R182, R16 ;  /* 0x000000b68cb4723c */ /* 0x040fee0000041810 */
[----:B------:R-:W-:Y:S01]  /*12960*/  MOV R19, R186 ;  /* 0x000000ba00137202 */ /* 0x000fe20000000f00 */
[-C--:B--2---:R-:W-:Y:S04]  /*12970*/  HMMA.16816.F32.BF16 R196, R140, R164.reuse, R20 ;  /* 0x000000a48cc4723c */ /* 0x084fe80000041814 */
[----:B------:R-:W-:Y:S02]  /*12980*/  MOV R18, R185 ;  /* 0x000000b900127202 */ /* 0x000fe40000000f00 */
[----:B------:R-:W-:Y:S02]  /*12990*/  MOV R17, R184 ;  /* 0x000000b800117202 */ /* 0x000fe40000000f00 */
[----:B------:R-:W-:Y:S04]  /*129a0*/  MOV R23, R174 ;  /* 0x000000ae00177202 */ /* 0x000fe80000000f00 */
[----:B------:R-:W-:Y:S02]  /*129b0*/  MOV R22, R175 ;  /* 0x000000af00167202 */ /* 0x000fe40000000f00 */
[C---:B------:R-:W-:Y:S04]  /*129c0*/  HMMA.16816.F32.BF16 R172, R208.reuse, R164, R24 ;  /* 0x000000a4d0ac723c */ /* 0x040fe80000041818 */
[----:B------:R-:W-:Y:S01]  /*129d0*/  MOV R16, R178 ;  /* 0x000000b200107202 */ /* 0x000fe20000000f00 */
[----:B------:R-:W-:Y:S01]  /*129e0*/  FADD.FTZ R0, R22, R0 ;  /* 0x0000000016007221 */ /* 0x000fe20000010000 */
        /* <DEDUP_REMOVED lines=8> */
[-C--:B-1----:R-:W-:Y:S04]  /*12a70*/  HMMA.16816.F32.BF16 R184, R140, R152.reuse, R36 ;  /* 0x000000988cb8723c */ /* 0x082fe80000041824 */
        /* <DEDUP_REMOVED lines=26> */
[----:B------:R-:W-:Y:S04]  /*12c20*/  FADD.FTZ R2, R218, R2 ;  /* 0x00000002da027221 */ /* 0x000fe80000010000 */
[-C--:B------:R-:W-:Y:S08]  /*12c30*/  HMMA.16816.F32.BF16 R76, R208, R214.reuse, R76 ;  /* 0x000000d6d04c723c */ /* 0x080ff0000004184c */
[C---:B------:R-:W-:Y:S08]  /*12c40*/  HMMA.16816.F32.BF16 R80, R140.reuse, R214, R80 ;  /* 0x000000d68c50723c */ /* 0x040ff00000041850 */
[-C--:B----4-:R-:W-:Y:S08]  /*12c50*/  HMMA.16816.F32.BF16 R84, R140, R4.reuse, R84 ;  /* 0x000000048c54723c */ /* 0x090ff00000041854 */
[C---:B------:R-:W-:Y:S01]  /*12c60*/  HMMA.16816.F32.BF16 R88, R208.reuse, R4, R88 ;  /* 0x00000004d058723c */ /* 0x040fe20000041858 */
[----:B------:R-:W2:Y:S06]  /*12c70*/  LDL R5, [R1+0x90] ;  /* 0x0000900001057983 */ /* 0x000eac0000100800 */
[----:B------:R-:W-:Y:S01]  /*12c80*/  FADD.FTZ R4, R225, R0 ;  /* 0x00000000e1047221 */ /* 0x000fe20000010000 */
        /* <DEDUP_REMOVED lines=20> */
[----:B------:R-:W-:Y:S07]  /*12dd0*/  HMMA.16816.F32.BF16 R128, R140, R14, R128 ;  /* 0x0000000e8c80723c */ /* 0x000fee0000041880 */
[----:B------:R-:W-:Y:S02]  /*12de0*/  MOV R140, R133 ;  /* 0x00000085008c7202 */ /* 0x000fe40000000f00 */
[C---:B--2---:R-:W-:Y:S03]  /*12df0*/  ISETP.GT.AND P0, PT, R250.reuse, R5, PT ;  /* 0x00000005fa00720c */ /* 0x044fe60003f04270 */
[----:B------:R-:W-:Y:S10]  /*12e00*/  IADD3 R250, R250, -0x1, RZ ;  /* 0xfffffffffafa7810 */ /* 0x000ff40007ffe0ff */
[----:B-1----:R-:W-:-:S05]  /*12e10*/  @P0 BRA `(.L_x_4104) ;  /* 0xffffb4e000000947 */ /* 0x002fca000383ffff */
.L_x_4093:
[----:B-1----:R-:W-:-:S13]  /*12e20*/  ISETP.GE.AND P0, PT, R250, RZ, PT ;  /* 0x000000fffa00720c */ /* 0x002fda0003f06270 */
        /* <DEDUP_REMOVED lines=9> */
[----:B------:R-:W-:Y:S02]  /*12ec0*/  SHF.L.U32 R246, R0, 0x1, RZ ;  /* 0x0000000100f67819 */ /* 0x000fe400000006ff */
.L_x_4112:
[----:B------:R-:W2:Y:S01]  /*12ed0*/  LDL R4, [R1+0x74] ;  /* 0x0000740001047983 */ /* 0x000ea20000100800 */
[----:B------:R-:W-:Y:S04]  /*12ee0*/  DEPBAR.LE SB0, 0x0 ;  /* 0x000080000000791a */ /* 0x000fe80000000000 */
[----:B------:R-:W3:Y:S01]  /*12ef0*/  LDL R6, [R1+0x70] ;  /* 0x0000700001067983 */ /* 0x000ee20000100800 */
[----:B------:R-:W-:Y:S03]  /*12f00*/  WARPSYNC 0xffffffff ;  /* 0xffffffff00007948 */ /* 0x000fe60003800000 */
[----:B------:R-:W-:Y:S06]  /*12f10*/  BAR.SYNC.DEFER_BLOCKING 0x0 ;  /* 0x0000000000007b1d */ /* 0x000fec0000010000 */
[----:B------:R-:W1:Y:S04]  /*12f20*/  S2R R5, SR_CTAID.Y ;  /* 0x0000000000057919 */ /* 0x000e680000002600 */
[----:B------:R-:W4:Y:S04]  /*12f30*/  S2R R7, SR_CTAID.Y ;  /* 0x0000000000077919 */ /* 0x000f280000002600 */
[----:B------:R1:W2:Y:S04]  /*12f40*/  LDSM.16.M88.4 R64, [R240+0x8100] ;  /* 0x00810000f040783b */ /* 0x0002a80000000200 */
[----:B------:R2:W2:Y:S04]  /*12f50*/  LDSM.16.M88.4 R60, [R240+0xa100] ;  /* 0x00a10000f03c783b */ /* 0x0004a80000000200 */
[----:B------:R2:W2:Y:S04]  /*12f60*/  LDSM.16.M88.4 R16, [R232+0x4100] ;  /* 0x00410000e810783b */ /* 0x0004a80000000200 */
[----:B------:R2:W2:Y:S04]  /*12f70*/  LDSM.16.M88.4 R32, [R232+0x4900] ;  /* 0x00490000e820783b */ /* 0x0004a80000000200 */
[----:B------:R2:W2:Y:S04]  /*12f80*/  LDSM.16.M88.4 R48, [R232+0x5100] ;  /* 0x00510000e830783b */ /* 0x0004a80000000200 */
[----:B------:R2:W2:Y:S04]  /*12f90*/  LDSM.16.M88.4 R132, [R232+0x5900] ;  /* 0x00590000e884783b */ /* 0x0004a80000000200 */
[----:B------:R2:W2:Y:S01]  /*12fa0*/  LDSM.16.M88.4 R208, [R242+0x8100] ;  /* 0x00810000f2d0783b */ /* 0x0004a20000000200 */
[----:B----4-:R-:W-:Y:S01]  /*12fb0*/  IMAD.WIDE.U32 R8, R7, c[0x0][0x210], RZ ;  /* 0x0000840007087a25 */ /* 0x010fe200078e00ff */
[----:B-1----:R-:W-:Y:S02]  /*12fc0*/  SHF.R.S32.HI R5, RZ, 0x1f, R5 ;  /* 0x0000001fff057819 */ /* 0x002fe40000011405 */
[----:B------:R1:W4:Y:S03]  /*12fd0*/  LDSM.16.M88.4 R216, [R242+0xa100] ;  /* 0x00a10000f2d8783b */ /* 0x0003260000000200 */
[----:B------:R-:W-:Y:S01]  /*12fe0*/  IMAD R5, R5, c[0x0][0x210], RZ ;  /* 0x0000840005057a24 */ /* 0x000fe200078e02ff */
[----:B------:R1:W1:Y:S03]  /*12ff0*/  LDSM.16.M88.4 R212, [R239] ;  /* 0x00000000efd4783b */ /* 0x0002660000000200 */
[----:B------:R-:W-:Y:S01]  /*13000*/  IMAD R5, R7, c[0x0][0x214], R5 ;  /* 0x0000850007057a24 */ /* 0x000fe200078e0205 */
[----:B------:R1:W1:Y:S04]  /*13010*/  LDSM.16.M88.4 R220, [R239+0x800] ;  /* 0x00080000efdc783b */ /* 0x0002680000000200 */
[----:B------:R-:W-:Y:S01]  /*13020*/  IADD3 R5, R9, R5, RZ ;  /* 0x0000000509057210 */ /* 0x000fe20007ffe0ff */
[----:B------:R1:W1:Y:S04]  /*13030*/  LDSM.16.M88.4 R224, [R239+0x1000] ;  /* 0x00100000efe0783b */ /* 0x0002680000000200 */
[----:B------:R1:W1:Y:S01]  /*13040*/  LDSM.16.M88.4 R228, [R239+0x1800] ;  /* 0x00180000efe4783b */ /* 0x0002620000000200 */
[----:B--2---:R-:W-:Y:S01]  /*13050*/  IMAD.WIDE.U32 R2, R4, c[0x0][0x208], RZ ;  /* 0x0000820004027a25 */ /* 0x004fe200078e00ff */
        /* <DEDUP_REMOVED lines=13> */
[----:B-1--4-:R1:W2:Y:S02]  /*13130*/  SHFL.IDX PT, R37, R0, RZ, 0x181f ;  /* 0x00181fff00257589 */ /* 0x0122a400000e0000 */
.L_x_4183:
[-C--:B------:R-:W-:Y:S01]  /*13140*/  HMMA.16816.F32.BF16 R4, R64, R16.reuse, RZ ;  /* 0x000000104004723c */ /* 0x080fe200000418ff */
[----:B------:R-:W3:Y:S01]  /*13150*/  LDL R39, [R1+0xb8] ;  /* 0x0000b80001277983 */ /* 0x000ee20000100800 */
[----:B------:R-:W-:Y:S03]  /*13160*/  BSSY B0, `(.L_x_4107) ;  /* 0x000011a000007945 */ /* 0x000fe60003800000 */
[----:B------:R-:W3:Y:S03]  /*13170*/  LDL R42, [R1+0xd0] ;  /* 0x0000d000012a7983 */ /* 0x000ee60000100800 */
[C---:B------:R-:W-:Y:S01]  /*13180*/  HMMA.16816.F32.BF16 R8, R60.reuse, R16, RZ ;  /* 0x000000103c08723c */ /* 0x040fe200000418ff */
[----:B------:R-:W4:Y:S07]  /*13190*/  SHFL.IDX PT, R38, R36, RZ, 0x181f ;  /* 0x00181fff24267589 */ /* 0x000f2e00000e0000 */
[-C--:B------:R-:W-:Y:S01]  /*131a0*/  HMMA.16816.F32.BF16 R12, R60, R18.reuse, RZ ;  /* 0x000000123c0c723c */ /* 0x080fe200000418ff */
[----:B------:R-:W-:Y:S07]  /*131b0*/  SHFL.IDX PT, R46, R36, 0x1, 0x181f ;  /* 0x00381f00242e7f89 */ /* 0x000fee00000e0000 */
[C---:B------:R-:W-:Y:S01]  /*131c0*/  HMMA.16816.F32.BF16 R16, R64.reuse, R18, RZ ;  /* 0x000000124010723c */ /* 0x040fe200000418ff */
[----:B------:R-:W-:Y:S07]  /*131d0*/  SHFL.IDX PT, R41, R0, 0x1, 0x181f ;  /* 0x00381f0000297f89 */ /* 0x000fee00000e0000 */
[-C--:B------:R-:W-:Y:S01]  /*131e0*/  HMMA.16816.F32.BF16 R20, R64, R32.reuse, RZ ;  /* 0x000000204014723c */ /* 0x080fe200000418ff */
[----:B------:R-:W5:Y:S07]  /*131f0*/  SHFL.IDX PT, R52, R36, 0x2, 0x181f ;  /* 0x00581f0024347f89 */ /* 0x000f6e00000e0000 */
[C---:B------:R-:W-:Y:S01]  /*13200*/  HMMA.16816.F32.BF16 R24, R60.reuse, R32, RZ ;  /* 0x000000203c18723c */ /* 0x040fe200000418ff */
[----:B------:R-:W1:Y:S07]  /*13210*/  SHFL.IDX PT, R40, R0, 0x2, 0x181f ;  /* 0x00581f0000287f89 */ /* 0x000e6e00000e0000 */
[-C--:B------:R-:W-:Y:S01]  /*13220*/  HMMA.16816.F32.BF16 R28, R60, R34.reuse, RZ ;  /* 0x000000223c1c723c */ /* 0x080fe200000418ff */
[----:B------:R2:W1:Y:S07]  /*13230*/  SHFL.IDX PT, R54, R36, 0x3, 0x181f ;  /* 0x00781f0024367f89 */ /* 0x00046e00000e0000 */
[C---:B------:R-:W-:Y:S01]  /*13240*/  HMMA.16816.F32.BF16 R32, R64.reuse, R34, RZ ;  /* 0x000000224020723c */ /* 0x040fe200000418ff */
[----:B-1----:R-:W1:Y:S03]  /*13250*/  SHFL.IDX PT, R0, R0, 0x3, 0x181f ;  /* 0x00781f0000007f89 */ /* 0x002e6600000e0000 */
[C---:B---3--:R-:W-:Y:S01]  /*13260*/  SHF.L.U64.HI R245, R39.reuse, 0x1, R42 ;  /* 0x0000000127f57819 */ /* 0x048fe2000001022a */
[----:B------:R-:W-:Y:S01]  /*13270*/  IMAD.SHL.U32 R141, R39, 0x2, RZ ;  /* 0x00000002278d7824 */ /* 0x000fe200078e00ff */
[CC--:B----4-:R-:W-:Y:S06]  /*13280*/  IADD3 R2, P1, R38.reuse, R246.reuse, RZ ;  /* 0x000000f626027210 */ /* 0x0d0fec0007f3e0ff */
[-C--:B------:R-:W-:Y:S01]  /*13290*/  IADD3 R38, P0, R38, R141.reuse, RZ ;  /* 0x0000008d26267210 */ /* 0x080fe20007f1e0ff */
[C---:B--2---:R-:W-:Y:S01]  /*132a0*/  IMAD.X R3, R37.reuse, 0x1, R247, P1 ;  /* 0x0000000125037824 */ /* 0x044fe200008e06f7 */
[-C--:B-----5:R-:W-:Y:S03]  /*132b0*/  IADD3 R44, P1, R52, R246.reuse, RZ ;  /* 0x000000f6342c7210 */ /* 0x0a0fe60007f3e0ff */
[----:B------:R-:W-:Y:S01]  /*132c0*/  IMAD.X R39, R37, 0x1, R245, P0 ;  /* 0x0000000125277824 */ /* 0x000fe200000e06f5 */
[----:B------:R2:W-:Y:S01]  /*132d0*/  LDGSTS.E.BYPASS.LTC128B.128 [R249], [R2.64], !P3 ;  /* 0x0000000002f97fae */ /* 0x0005e2000d901d46 */
[--C-:B------:R-:W-:Y:S07]  /*132e0*/  IMAD.X R45, R40, 0x1, R247.reuse, P1 ;  /* 0x00000001282d7824 */ /* 0x100fee00008e06f7 */
[----:B------:R3:W-:Y:S01]  /*132f0*/  LDGSTS.E.BYPASS.LTC128B.128 [R249+0x2000], [R38.64], !P5 ;  /* 0x0200000026f97fae */ /* 0x0007e2000e901d46 */
[CC--:B--2---:R-:W-:Y:S02]  /*13300*/  IADD3 R2, P0, R46.reuse, R246.reuse, RZ ;  /* 0x000000f62e027210 */ /* 0x0c4fe40007f1e0ff */
[-C--:B------:R-:W-:Y:S03]  /*13310*/  IADD3 R46, P2, R46, R141.reuse, RZ ;  /* 0x0000008d2e2e7210 */ /* 0x080fe60007f5e0ff */
[C---:B------:R-:W-:Y:S01]  /*13320*/  IMAD.X R3, R41.reuse, 0x1, R247, P0 ;  /* 0x0000000129037824 */ /* 0x040fe200000e06f7 */
[-C--:B------:R-:W-:Y:S01]  /*13330*/  IADD3 R52, P0, R52, R141.reuse, RZ ;  /* 0x0000008d34347210 */ /* 0x080fe20007f1e0ff */
[--C-:B------:R-:W-:Y:S01]  /*13340*/  IMAD.X R47, R41, 0x1, R245.reuse, P2 ;  /* 0x00000001292f7824 */ /* 0x100fe200010e06f5 */
[-C--:B---3--:R-:W-:Y:S02]  /*13350*/  HMMA.16816.F32.BF16 R36, R64, R48.reuse, RZ ;  /* 0x000000304024723c */ /* 0x088fe400000418ff */
[----:B------:R2:W-:Y:S01]  /*13360*/  LDGSTS.E.BYPASS.LTC128B.128 [R249+0x800], [R2.64], !P3 ;  /* 0x0080000002f97fae */ /* 0x0005e2000d901d46 */
[----:B------:R-:W-:Y:S05]  /*13370*/  IMAD.X R53, R40, 0x1, R245, P0 ;  /* 0x0000000128357824 */ /* 0x000fea00000e06f5 */
[C---:B------:R-:W-:Y:S02]  /*13380*/  HMMA.16816.F32.BF16 R40, R60.reuse, R48, RZ ;  /* 0x000000303c28723c */ /* 0x040fe400000418ff */
[----:B------:R3:W-:Y:S08]  /*13390*/  LDGSTS.E.BYPASS.LTC128B.128 [R249+0x2800], [R46.64], !P5 ;  /* 0x028000002ef97fae */ /* 0x0007f0000e901d46 */
[----:B------:R3:W-:Y:S08]  /*133a0*/  LDGSTS.E.BYPASS.LTC128B.128 [R249+0x1000], [R44.64], !P3 ;  /* 0x010000002cf97fae */ /* 0x0007f0000d901d46 */
[----:B------:R4:W-:Y:S01]  /*133b0*/  LDGSTS.E.BYPASS.LTC128B.128 [R249+0x3000], [R52.64], !P5 ;  /* 0x0300000034f97fae */ /* 0x0009e2000e901d46 */
[----:B--2---:R-:W-:Y:S05]  /*133c0*/  IADD3 R2, P0, R54, R246, RZ ;  /* 0x000000f636027210 */ /* 0x004fea0007f1e0ff */
[----:B-1----:R-:W-:Y:S05]  /*133d0*/  IMAD.X R3, R0, 0x1, R247, P0 ;  /* 0x0000000100037824 */ /* 0x002fea00000e06f7 */
[----:B------:R1:W-:Y:S01]  /*133e0*/  LDGSTS.E.BYPASS.LTC128B.128 [R249+0x1800], [R2.64], !P3 ;  /* 0x0180000002f97fae */ /* 0x0003e2000d901d46 */
[-C--:B---3--:R-:W-:Y:S08]  /*133f0*/  HMMA.16816.F32.BF16 R44, R60, R50.reuse, RZ ;  /* 0x000000323c2c723c */ /* 0x088ff000000418ff */
[C---:B------:R-:W-:Y:S04]  /*13400*/  HMMA.16816.F32.BF16 R48, R64.reuse, R50, RZ ;  /* 0x000000324030723c */ /* 0x040fe800000418ff */
[----:B----4-:R-:W-:Y:S05]  /*13410*/  IADD3 R52, P0, R54, R141, RZ ;  /* 0x0000008d36347210 */ /* 0x010fea0007f1e0ff */
[----:B------:R-:W-:Y:S01]  /*13420*/  IMAD.X R53, R0, 0x1, R245, P0 ;  /* 0x0000000100357824 */ /* 0x000fe200000e06f5 */
[----:B------:R-:W-:Y:S04]  /*13430*/  ISETP.GE.AND P0, PT, R250, 0x1, PT ;  /* 0x00000001fa00780c */ /* 0x000fe80003f06270 */
[----:B------:R2:W-:Y:S08]  /*13440*/  LDGSTS.E.BYPASS.LTC128B.128 [R249+0x3800], [R52.64], !P5 ;  /* 0x0380000034f97fae */ /* 0x0005f0000e901d46 */
        /* <DEDUP_REMOVED lines=92> */
[-C--:B--2---:R-:W-:Y:S01]  /*13a10*/  HMMA.16816.F32.BF16 R4, R208, R212.reuse, R4 ;  /* 0x000000d4d004723c */ /* 0x084fe20000041804 */
[----:B------:R-:W2:Y:S07]  /*13a20*/  LDSM.16.M88.4 R224, [R239+0x3800] ;  /* 0x00380000efe0783b */ /* 0x000eae0000000200 */
        /* <DEDUP_REMOVED lines=43> */
[----:B------:R-:W2:Y:S01]  /*13ce0*/  LDSM.16.M88.4 R224, [R237+0x3800] ;  /* 0x00380000ede0783b */ /* 0x000ea20000000200 */
        /* <DEDUP_REMOVED lines=16> */
[----:B------:R-:W-:Y:S01]  /*13df0*/  HMMA.16816.F32.BF16 R64, R208, R226, R64 ;  /* 0x000000e2d040723c */ /* 0x000fe20000041840 */
[----:B------:R-:W-:Y:S07]  /*13e00*/  @!UPT UIADD3 URZ, URZ, URZ, URZ ;  /* 0x0000003f3f3ff290 */ /* 0x000fee000fffe03f */
[----:B------:R-:W-:-:S11]  /*13e10*/  @!P0 BRA `(.L_x_4108) ;  /* 0x000004e000008947 */ /* 0x000fd60003800000 */
[----:B-1----:R-:W-:Y:S01]  /*13e20*/  IMAD.MOV.U32 R0, RZ, RZ, 0x1 ;  /* 0x00000001ff007424 */ /* 0x002fe200078e00ff */
[----:B------:R-:W2:Y:S01]  /*13e30*/  LDL R3, [R1+0xbc] ;  /* 0x0000bc0001037983 */ /* 0x000ea20000100800 */
[----:B------:R-:W-:Y:S03]  /*13e40*/  IMAD.MOV.U32 R134, RZ, RZ, RZ ;  /* 0x000000ffff867224 */ /* 0x000fe600078e00ff */
[----:B------:R-:W-:Y:S01]  /*13e50*/  ISETP.NE.AND P0, PT, R0, c[0x0][0x2b8], PT ;  /* 0x0000ae0000007a0c */ /* 0x000fe20003f05270 */
[----:B------:R-:W3:Y:S04]  /*13e60*/  LDL R251, [R1+0xb4] ;  /* 0x0000b40001fb7983 */ /* 0x000ee80000100800 */
[----:B------:R-:W4:Y:S04]  /*13e70*/  LDL.64 R142, [R1+0xc0] ;  /* 0x0000c000018e7983 */ /* 0x000f280000100a00 */
[----:B------:R-:W5:Y:S01]  /*13e80*/  LDL R136, [R1+0xc8] ;  /* 0x0000c80001887983 */ /* 0x000f620000100800 */
[----:B--2---:R-:W-:Y:S05]  /*13e90*/  IMAD R2, R250, 0x40, R3 ;  /* 0x00000040fa027824 */ /* 0x004fea00078e0203 */
[----:B---3--:R-:W-:Y:S02]  /*13ea0*/  IADD3 R2, R2, -0x40, R251 ;  /* 0xffffffc002027810 */ /* 0x008fe40007ffe0fb */
[----:B------:R-:W1:Y:S02]  /*13eb0*/  S2R R251, SR_CTAID.Y ;  /* 0x0000000000fb7919 */ /* 0x000e640000002600 */
[----:B------:R-:W-:Y:S01]  /*13ec0*/  MOV R0, R2 ;  /* 0x0000000200007202 */ /* 0x000fe20000000f00 */
[----:B------:R-:W-:Y:S05]  /*13ed0*/  @P0 IMAD.HI.U32 R3, R2, c[0x0][0x2bc], RZ ;  /* 0x0000af0002030a27 */ /* 0x000fea00078e00ff */
[----:B------:R-:W-:Y:S04]  /*13ee0*/  @P0 SHF.R.U32.HI R0, RZ, c[0x0][0x2c0], R3 ;  /* 0x0000b000ff000a19 */ /* 0x000fe80000011603 */
[C---:B----4-:R-:W-:Y:S04]  /*13ef0*/  @!P6 IADD3 R3, P0, R0.reuse, R142, RZ ;  /* 0x0000008e0003e210 */ /* 0x050fe80007f1e0ff */
[C---:B-----5:R-:W-:Y:S02]  /*13f00*/  @!P6 LEA.HI.X.SX32 R133, R0.reuse, R136, 0x1, P0 ;  /* 0x000000880085e211 */ /* 0x060fe400000f0eff */
[C---:B------:R-:W-:Y:S01]  /*13f10*/  @!P6 LEA R132, P0, R3.reuse, c[0x0][0x2a0], 0x2 ;  /* 0x0000a8000384ea11 */ /* 0x040fe200078010ff */
[----:B------:R-:W2:Y:S01]  /*13f20*/  S2R R136, SR_CTAID.Y ;  /* 0x0000000000887919 */ /* 0x000ea20000002600 */
[----:B------:R-:W-:Y:S02]  /*13f30*/  IADD3 R0, -R0, RZ, RZ ;  /* 0x000000ff00007210 */ /* 0x000fe40007ffe1ff */
[----:B------:R-:W-:Y:S01]  /*13f40*/  @!P6 LEA.HI.X R133, R3, c[0x0][0x2a4], R133, 0x2, P0 ;  /* 0x0000a9000385ea11 */ /* 0x000fe200000f1485 */
[----:B-1----:R-:W-:Y:S04]  /*13f50*/  IMAD.WIDE.U32 R142, R251, c[0x0][0x1e8], RZ ;  /* 0x00007a00fb8e7a25 */ /* 0x002fe800078e00ff */
[----:B------:R-:W3:Y:S01]  /*13f60*/  @!P6 LDG.E R134, [R132.64] ;  /* 0x000000068486e981 */ /* 0x000ee2000c1e1900 */
[----:B------:R-:W-:Y:S04]  /*13f70*/  IMAD R135, R0, c[0x0][0x2b8], R2 ;  /* 0x0000ae0000877a24 */ /* 0x000fe800078e0202 */
        /* <DEDUP_REMOVED lines=20> */
[----:B-1----:R1:W2:Y:S02]  /*140c0*/  SHFL.IDX PT, R134, R0, RZ, 0x181f ;  /* 0x00181fff00867589 */ /* 0x0022a400000e0000 */
.L_x_4184:
[----:B------:R-:W-:-:S05]  /*140d0*/  BRA.DIV ~URZ, `(.L_x_4110) ;  /* 0x00009da27f007947 */ /* 0x000fca000b800000 */
[----:B------:R-:W3:Y:S04]  /*140e0*/  SHFL.IDX PT, R133, R132, RZ, 0x181f ;  /* 0x00181fff84857589 */ /* 0x000ee800000e0000 */
[----:B------:R-:W4:Y:S04]  /*140f0*/  SHFL.IDX PT, R142, R132, 0x1, 0x181f ;  /* 0x00381f00848e7f89 */ /* 0x000f2800000e0000 */
[----:B------:R-:W5:Y:S04]  /*14100*/  SHFL.IDX PT, R136, R0, 0x1, 0x181f ;  /* 0x00381f0000887f89 */ /* 0x000f6800000e0000 */
[----:B------:R-:W1:Y:S04]  /*14110*/  SHFL.IDX PT, R135, R132, 0x2, 0x181f ;  /* 0x00581f0084877f89 */ /* 0x000e6800000e0000 */
[----:B------:R-:W-:Y:S01]  /*14120*/  SHFL.IDX PT, R132, R132, 0x3, 0x181f ;  /* 0x00781f0084847f89 */ /* 0x000fe200000e0000 */
[CC--:B---3--:R-:W-:Y:S05]  /*14130*/  IADD3 R2, P0, R133.reuse, R246.reuse, RZ ;  /* 0x000000f685027210 */ /* 0x0c8fea0007f1e0ff */
[C---:B--2---:R-:W-:Y:S05]  /*14140*/  IMAD.X R3, R134.reuse, 0x1, R247, P0 ;  /* 0x0000000186037824 */ /* 0x044fea00000e06f7 */
[----:B------:R2:W-:Y:S02]  /*14150*/  LDGSTS.E.BYPASS.LTC128B.128 [R248+0x4100], [R2.64], !P3 ;  /* 0x0410000002f87fae */ /* 0x0005e4000d901d46 */
[-C--:B--2---:R-:W-:Y:S02]  /*14160*/  IADD3 R2, P0, R133, R141.reuse, RZ ;  /* 0x0000008d85027210 */ /* 0x084fe40007f1e0ff */
[----:B------:R-:W2:Y:S03]  /*14170*/  SHFL.IDX PT, R133, R0, 0x2, 0x181f ;  /* 0x00581f0000857f89 */ /* 0x000ea600000e0000 */
[----:B------:R-:W-:Y:S01]  /*14180*/  IMAD.X R3, R134, 0x1, R245, P0 ;  /* 0x0000000186037824 */ /* 0x000fe200000e06f5 */
[----:B-1----:R-:W1:Y:S04]  /*14190*/  SHFL.IDX PT, R0, R0, 0x3, 0x181f ;  /* 0x00781f0000007f89 */ /* 0x002e6800000e0000 */
[----:B------:R4:W-:Y:S02]  /*141a0*/  LDGSTS.E.BYPASS.LTC128B.128 [R248+0x6100], [R2.64], !P5 ;  /* 0x0610000002f87fae */ /* 0x0009e4000e901d46 */
[CC--:B----4-:R-:W-:Y:S02]  /*141b0*/  IADD3 R2, P0, R142.reuse, R246.reuse, RZ ;  /* 0x000000f68e027210 */ /* 0x0d0fe40007f1e0ff */
[-C--:B------:R-:W-:Y:S03]  /*141c0*/  IADD3 R142, P2, R142, R141.reuse, RZ ;  /* 0x0000008d8e8e7210 */ /* 0x080fe60007f5e0ff */
[C---:B-----5:R-:W-:Y:S01]  /*141d0*/  IMAD.X R3, R136.reuse, 0x1, R247, P0 ;  /* 0x0000000188037824 */ /* 0x060fe200000e06f7 */
[C---:B------:R-:W-:Y:S01]  /*141e0*/  IADD3 R134, P0, R135.reuse, R141, RZ ;  /* 0x0000008d87867210 */ /* 0x040fe20007f1e0ff */
[--C-:B------:R-:W-:Y:S03]  /*141f0*/  IMAD.X R143, R136, 0x1, R245.reuse, P2 ;  /* 0x00000001888f7824 */ /* 0x100fe600010e06f5 */
[----:B------:R3:W-:Y:S04]  /*14200*/  LDGSTS.E.BYPASS.LTC128B.128 [R248+0x4900], [R2.64], !P3 ;  /* 0x0490000002f87fae */ /* 0x0007e8000d901d46 */
[----:B------:R4:W-:Y:S01]  /*14210*/  LDGSTS.E.BYPASS.LTC128B.128 [R248+0x6900], [R142.64], !P5 ;  /* 0x069000008ef87fae */ /* 0x0009e2000e901d46 */
[----:B---3--:R-:W-:Y:S01]  /*14220*/  IADD3 R2, P1, R135, R246, RZ ;  /* 0x000000f687027210 */ /* 0x008fe20007f3e0ff */
[C---:B--2---:R-:W-:Y:S04]  /*14230*/  IMAD.X R135, R133.reuse, 0x1, R245, P0 ;  /* 0x0000000185877824 */ /* 0x044fe800000e06f5 */
[----:B------:R-:W-:Y:S05]  /*14240*/  IMAD.X R3, R133, 0x1, R247, P1 ;  /* 0x0000000185037824 */ /* 0x000fea00008e06f7 */
[----:B------:R4:W-:Y:S04]  /*14250*/  LDGSTS.E.BYPASS.LTC128B.128 [R248+0x5100], [R2.64], !P3 ;  /* 0x0510000002f87fae */ /* 0x0009e8000d901d46 */
[----:B------:R4:W-:Y:S02]  /*14260*/  LDGSTS.E.BYPASS.LTC128B.128 [R248+0x7100], [R134.64], !P5 ;  /* 0x0710000086f87fae */ /* 0x0009e4000e901d46 */
.L_x_4185:
[C---:B-1--4-:R-:W-:Y:S02]  /*14270*/  IADD3 R2, P1, R132.reuse, R246, RZ ;  /* 0x000000f684027210 */ /* 0x052fe40007f3e0ff */
[----:B------:R-:W-:Y:S03]  /*14280*/  IADD3 R132, P0, R132, R141, RZ ;  /* 0x0000008d84847210 */ /* 0x000fe60007f1e0ff */
[C---:B------:R-:W-:Y:S02]  /*14290*/  IMAD.X R3, R0.reuse, 0x1, R247, P1 ;  /* 0x0000000100037824 */ /* 0x040fe400008e06f7 */
[----:B------:R-:W-:Y:S03]  /*142a0*/  IMAD.X R133, R0, 0x1, R245, P0 ;  /* 0x0000000100857824 */ /* 0x000fe600000e06f5 */
[----:B------:R-:W-:Y:S01]  /*142b0*/  @!PT LDS RZ, [RZ] ;  /* 0x00000000fffff984 */ /* 0x000fe20000000800 */
[----:B------:R-:W-:Y:S01]  /*142c0*/  @!PT LDS RZ, [RZ] ;  /* 0x00000000fffff984 */ /* 0x000fe20000000800 */
[----:B------:R-:W-:Y:S01]  /*142d0*/  @!PT LDS RZ, [RZ] ;  /* 0x00000000fffff984 */ /* 0x000fe20000000800 */
[----:B------:R1:W-:Y:S04]  /*142e0*/  LDGSTS.E.BYPASS.LTC128B.128 [R248+0x5900], [R2.64], !P3 ;  /* 0x0590000002f87fae */ /* 0x0003e8000d901d46 */
[----:B------:R1:W-:Y:S02]  /*142f0*/  LDGSTS.E.BYPASS.LTC128B.128 [R248+0x7900], [R132.64], !P5 ;  /* 0x0790000084f87fae */ /* 0x0003e4000e901d46 */
.L_x_4108:
[----:B-1----:R-:W-:Y:S05]  /*14300*/  BSYNC B0 ;  /* 0x0000000000007941 */ /* 0x002fea0003800000 */
.L_x_4107:
        /* <DEDUP_REMOVED lines=80> */
[----:B---3--:R-:W-:Y:S03]  /*14810*/  FMNMX.FTZ R134, R134, R141, !PT ;  /* 0x0000008d86867209 */ /* 0x008fe60007810000 */
.L_x_4186:
[----:B------:R-:W-:Y:S01]  /*14820*/  FADD.FTZ R2, -R136, R137 ;  /* 0x0000008988027221 */ /* 0x000fe20000010100 */
[----:B----4-:R-:W-:Y:S01]  /*14830*/  FMNMX.FTZ R132, R0, R132, !PT ;  /* 0x0000008400847209 */ /* 0x010fe20007810000 */
[----:B------:R-:W-:Y:S01]  /*14840*/  FMUL.FTZ R137, R136, c[0x0][0x2d0] ;  /* 0x0000b40088897a20 */ /* 0x000fe20000410000 */
[----:B------:R-:W-:Y:S01]  /*14850*/  WARPSYNC 0xffffffff ;  /* 0xffffffff00007948 */ /* 0x000fe20003800000 */
[----:B------:R-:W-:Y:S01]  /*14860*/  FMUL.FTZ R2, R2, c[0x0][0x2d0] ;  /* 0x0000b40002027a20 */ /* 0x000fe20000410000 */
[----:B------:R-:W-:Y:S01]  /*14870*/  ISETP.GT.AND P0, PT, R250, RZ, PT ;  /* 0x000000fffa00720c */ /* 0x000fe20003f04270 */
[--C-:B------:R-:W-:Y:S02]  /*14880*/  FFMA.FTZ R4, R4, c[0x0][0x2d0], -R137.reuse ;  /* 0x0000b40004047a23 */ /* 0x100fe40000010889 */
[--C-:B------:R-:W-:Y:S01]  /*14890*/  FFMA.FTZ R5, R5, c[0x0][0x2d0], -R137.reuse ;  /* 0x0000b40005057a23 */ /* 0x100fe20000010889 */
[----:B------:R1:W-:Y:S01]  /*148a0*/  MUFU.EX2 R3, R2 ;  /* 0x0000000200037308 */ /* 0x0003e20000000800 */
[--C-:B------:R-:W-:Y:S02]  /*148b0*/  FFMA.FTZ R16, R16, c[0x0][0x2d0], -R137.reuse ;  /* 0x0000b40010107a23 */ /* 0x100fe40000010889 */
[--C-:B------:R-:W-:Y:S02]  /*148c0*/  FFMA.FTZ R17, R17, c[0x0][0x2d0], -R137.reuse ;  /* 0x0000b40011117a23 */ /* 0x100fe40000010889 */
[----:B------:R-:W-:Y:S02]  /*148d0*/  FADD.FTZ R0, -R132, R140 ;  /* 0x0000008c84007221 */ /* 0x000fe40000010100 */
[--C-:B------:R-:W-:Y:S02]  /*148e0*/  FFMA.FTZ R36, R36, c[0x0][0x2d0], -R137.reuse ;  /* 0x0000b40024247a23 */ /* 0x100fe40000010889 */
[--C-:B------:R-:W-:Y:S01]  /*148f0*/  FFMA.FTZ R37, R37, c[0x0][0x2d0], -R137.reuse ;  /* 0x0000b40025257a23 */ /* 0x100fe20000010889 */
[----:B------:R2:W3:Y:S01]  /*14900*/  MUFU.EX2 R142, R4 ;  /* 0x00000004008e7308 */ /* 0x0004e20000000800 */
[--C-:B------:R-:W-:Y:S02]  /*14910*/  FFMA.FTZ R48, R48, c[0x0][0x2d0], -R137.reuse ;  /* 0x0000b40030307a23 */ /* 0x100fe40000010889 */
[--C-:B------:R-:W-:Y:S02]  /*14920*/  FFMA.FTZ R64, R64, c[0x0][0x2d0], -R137.reuse ;  /* 0x0000b40040407a23 */ /* 0x100fe40000010889 */
[--C-:B------:R-:W-:Y:S02]  /*14930*/  FFMA.FTZ R222, R33, c[0x0][0x2d0], -R137.reuse ;  /* 0x0000b40021de7a23 */ /* 0x100fe40000010889 */
[--C-:B------:R-:W-:Y:S02]  /*14940*/  FFMA.FTZ R219, R20, c[0x0][0x2d0], -R137.reuse ;  /* 0x0000b40014db7a23 */ /* 0x100fe40000010889 */
[--C-:B------:R-:W-:Y:S01]  /*14950*/  FFMA.FTZ R218, R21, c[0x0][0x2d0], -R137.reuse ;  /* 0x0000b40015da7a23 */ /* 0x100fe20000010889 */
[----:B------:R4:W-:Y:S01]  /*14960*/  MUFU.EX2 R143, R5 ;  /* 0x00000005008f7308 */ /* 0x0009e20000000800 */
[----:B------:R-:W-:Y:S02]  /*14970*/  FFMA.FTZ R217, R32, c[0x0][0x2d0], -R137 ;  /* 0x0000b40020d97a23 */ /* 0x000fe40000010889 */
[----:B------:R-:W-:Y:S02]  /*14980*/  FMUL.FTZ R0, R0, c[0x0][0x2d0] ;  /* 0x0000b40000007a20 */ /* 0x000fe40000410000 */
[C---:B-1----:R-:W-:Y:S04]  /*14990*/  FADD.FTZ R2, -R135.reuse, R138 ;  /* 0x0000008a87027221 */ /* 0x042fe80000010100 */
[----:B------:R-:W-:Y:S01]  /*149a0*/  FMUL.FTZ R2, R2, c[0x0][0x2d0] ;  /* 0x0000b40002027a20 */ /* 0x000fe20000410000 */
[----:B------:R-:W-:Y:S01]  /*149b0*/  MUFU.EX2 R226, R16 ;  /* 0x0000001000e27308 */ /* 0x000fe20000000800 */
[----:B--2---:R-:W-:Y:S04]  /*149c0*/  FMUL.FTZ R4, R135, c[0x0][0x2d0] ;  /* 0x0000b40087047a20 */ /* 0x004fe80000410000 */
[--C-:B------:R-:W-:Y:S02]  /*149d0*/  FFMA.FTZ R212, R22, c[0x0][0x2d0], -R4.reuse ;  /* 0x0000b40016d47a23 */ /* 0x100fe40000010804 */
[----:B------:R-:W3:Y:S01]  /*149e0*/  LDL.LU R22, [R1+0x7c] ;  /* 0x00007c0001167983 */ /* 0x000ee20000300800 */
[--C-:B------:R-:W-:Y:S02]  /*149f0*/  FFMA.FTZ R221, R35, c[0x0][0x2d0], -R4.reuse ;  /* 0x0000b40023dd7a23 */ /* 0x100fe40000010804 */
[----:B------:R-:W-:Y:S01]  /*14a00*/  MUFU.EX2 R133, R2 ;  /* 0x0000000200857308 */ /* 0x000fe20000000800 */
[--C-:B------:R-:W-:Y:S02]  /*14a10*/  FFMA.FTZ R220, R34, c[0x0][0x2d0], -R4.reuse ;  /* 0x0000b40022dc7a23 */ /* 0x100fe40000010804 */
[----:B----4-:R-:W-:Y:S02]  /*14a20*/  FMUL.FTZ R5, R134, c[0x0][0x2d0] ;  /* 0x0000b40086057a20 */ /* 0x010fe40000410000 */
        /* <DEDUP_REMOVED lines=25> */
[----:B-1----:R-:W-:Y:S01]  /*14bc0*/  FFMA.FTZ R8, R55, c[0x0][0x2d0], -R4 ;  /* 0x0000b40037087a23 */ /* 0x002fe20000010804 */
[----:B------:R-:W-:Y:S01]  /*14bd0*/  MOV R55, R36 ;  /* 0x0000002400377202 */ /* 0x000fe20000000f00 */
[----:B------:R-:W-:Y:S02]  /*14be0*/  FMUL.FTZ R4, R132, c[0x0][0x2d0] ;  /* 0x0000b40084047a20 */ /* 0x000fe40000410000 */
[----:B------:R-:W-:Y:S01]  /*14bf0*/  FFMA.FTZ R225, R40, c[0x0][0x2d0], -R5 ;  /* 0x0000b40028e17a23 */ /* 0x000fe20000010805 */
[----:B------:R-:W1:Y:S01]  /*14c00*/  MUFU.EX2 R228, R18 ;  /* 0x0000001200e47308 */ /* 0x000e620000000800 */
[--C-:B------:R-:W-:Y:S02]  /*14c10*/  FFMA.FTZ R10, R10, c[0x0][0x2d0], -R4.reuse ;  /* 0x0000b4000a0a7a23 */ /* 0x100fe40000010804 */
[--C-:B------:R-:W-:Y:S02]  /*14c20*/  FFMA.FTZ R11, R11, c[0x0][0x2d0], -R4.reuse ;  /* 0x0000b4000b0b7a23 */ /* 0x100fe40000010804 */
[----:B--2---:R-:W-:Y:S02]  /*14c30*/  FFMA.FTZ R9, R49, c[0x0][0x2d0], -R137 ;  /* 0x0000b40031097a23 */ /* 0x004fe40000010889 */
[--C-:B------:R-:W-:Y:S02]  /*14c40*/  FFMA.FTZ R224, R41, c[0x0][0x2d0], -R5.reuse ;  /* 0x0000b40029e07a23 */ /* 0x100fe40000010805 */
[--C-:B------:R-:W-:Y:S01]  /*14c50*/  FFMA.FTZ R41, R61, c[0x0][0x2d0], -R5.reuse ;  /* 0x0000b4003d297a23 */ /* 0x100fe20000010805 */
[----:B------:R2:W5:Y:S01]  /*14c60*/  MUFU.EX2 R223, R12 ;  /* 0x0000000c00df7308 */ /* 0x0005620000000800 */
[--C-:B------:R-:W-:Y:S02]  /*14c70*/  FFMA.FTZ R35, R56, c[0x0][0x2d0], -R5.reuse ;  /* 0x0000b40038237a23 */ /* 0x100fe40000010805 */
[--C-:B------:R-:W-:Y:S02]  /*14c80*/  FFMA.FTZ R50, R57, c[0x0][0x2d0], -R5.reuse ;  /* 0x0000b40039327a23 */ /* 0x100fe40000010805 */
[----:B------:R-:W-:Y:S02]  /*14c90*/  FFMA.FTZ R60, R60, c[0x0][0x2d0], -R5 ;  /* 0x0000b4003c3c7a23 */ /* 0x000fe40000010805 */
[--C-:B------:R-:W-:Y:S02]  /*14ca0*/  FFMA.FTZ R14, R14, c[0x0][0x2d0], -R4.reuse ;  /* 0x0000b4000e0e7a23 */ /* 0x100fe40000010804 */
[--C-:B------:R-:W-:Y:S01]  /*14cb0*/  FFMA.FTZ R15, R15, c[0x0][0x2d0], -R4.reuse ;  /* 0x0000b4000f0f7a23 */ /* 0x100fe20000010804 */
[----:B------:R-:W-:Y:S01]  /*14cc0*/  MUFU.EX2 R45, R10 ;  /* 0x0000000a002d7308 */ /* 0x000fe20000000800 */
[--C-:B------:R-:W-:Y:S02]  /*14cd0*/  FFMA.FTZ R252, R47, c[0x0][0x2d0], -R4.reuse ;  /* 0x0000b4002ffc7a23 */ /* 0x100fe40000010804 */
[--C-:B------:R-:W-:Y:S02]  /*14ce0*/  FFMA.FTZ R62, R62, c[0x0][0x2d0], -R4.reuse ;  /* 0x0000b4003e3e7a23 */ /* 0x100fe40000010804 */
[----:B------:R-:W-:Y:S02]  /*14cf0*/  FADD.FTZ R2, -R134, R139 ;  /* 0x0000008b86027221 */ /* 0x000fe40000010100 */
[----:B------:R-:W-:Y:S01]  /*14d00*/  FFMA.FTZ R139, R31, c[0x0][0x2d0], -R4 ;  /* 0x0000b4001f8b7a23 */ /* 0x000fe20000010804 */
[----:B------:R-:W-:Y:S01]  /*14d10*/  MOV R31, R66 ;  /* 0x00000042001f7202 */ /* 0x000fe20000000f00 */
[----:B------:R-:W-:Y:S01]  /*14d20*/  FMUL.FTZ R2, R2, c[0x0][0x2d0] ;  /* 0x0000b40002027a20 */ /* 0x000fe20000410000 */
[----:B------:R1:W-:Y:S01]  /*14d30*/  MUFU.EX2 R141, R6 ;  /* 0x00000006008d7308 */ /* 0x0003e20000000800 */
[----:B--2---:R-:W-:Y:S09]  /*14d40*/  MOV R12, R48 ;  /* 0x00000030000c7202 */ /* 0x004ff20000000f00 */
[----:B------:R2:W2:Y:S10]  /*14d50*/  MUFU.EX2 R208, R19 ;  /* 0x0000001300d07308 */ /* 0x0004b40000000800 */
[----:B------:R4:W3:Y:S01]  /*14d60*/  MUFU.EX2 R18, R13 ;  /* 0x0000000d00127308 */ /* 0x0008e20000000800 */
[--C-:B-1----:R-:W-:Y:S05]  /*14d70*/  FFMA.FTZ R6, R52, c[0x0][0x2d0], -R137.reuse ;  /* 0x0000b40034067a23 */ /* 0x102fea0000010889 */
[----:B------:R-:W-:Y:S04]  /*14d80*/  MOV R34, R6 ;  /* 0x0000000600227202 */ /* 0x000fe80000000f00 */
[----:B------:R-:W-:Y:S01]  /*14d90*/  MUFU.EX2 R2, R2 ;  /* 0x0000000200027308 */ /* 0x000fe20000000800 */
[--C-:B--2---:R-:W-:Y:S02]  /*14da0*/  FFMA.FTZ R19, R53, c[0x0][0x2d0], -R137.reuse ;  /* 0x0000b40035137a23 */ /* 0x104fe40000010889 */
[----:B------:R-:W-:Y:S03]  /*14db0*/  FFMA.FTZ R137, R65, c[0x0][0x2d0], -R137 ;  /* 0x0000b40041897a23 */ /* 0x000fe60000010889 */
[----:B------:R-:W-:Y:S04]  /*14dc0*/  MOV R39, R19 ;  /* 0x0000001300277202 */ /* 0x000fe80000000f00 */
[----:B------:R-:W-:Y:S01]  /*14dd0*/  MUFU.EX2 R0, R0 ;  /* 0x0000000000007308 */ /* 0x000fe20000000800 */
[----:B----4-:R-:W-:Y:S09]  /*14de0*/  MOV R13, R37 ;  /* 0x00000025000d7202 */ /* 0x010ff20000000f00 */
        /* <DEDUP_REMOVED lines=8> */
[----:B---3--:R-:W-:Y:S01]  /*14e70*/  FFMA.FTZ R138, R3, R22, R142 ;  /* 0x00000016038a7223 */ /* 0x008fe2000001008e */
[----:B------:R-:W-:Y:S01]  /*14e80*/  MOV R140, R213 ;  /* 0x000000d5008c7202 */ /* 0x000fe20000000f00 */
[--C-:B------:R-:W-:Y:S01]  /*14e90*/  FFMA.FTZ R213, R29, c[0x0][0x2d0], -R5.reuse ;  /* 0x0000b4001dd57a23 */ /* 0x100fe20000010805 */
[----:B------:R-:W-:Y:S06]  /*14ea0*/  MOV R57, R228 ;  /* 0x000000e400397202 */ /* 0x000fec0000000f00 */
[----:B------:R-:W1:Y:S01]  /*14eb0*/  MUFU.EX2 R29, R11 ;  /* 0x0000000b001d7308 */ /* 0x000e620000000800 */
[----:B------:R-:W-:Y:S01]  /*14ec0*/  MOV R56, R226 ;  /* 0x000000e200387202 */ /* 0x000fe20000000f00 */
[----:B------:R-:W-:Y:S01]  /*14ed0*/  FMUL.FTZ R16, R3, R180 ;  /* 0x000000b403107220 */ /* 0x000fe20000410000 */
[----:B-----5:R-:W-:Y:S01]  /*14ee0*/  MOV R40, R223 ;  /* 0x000000df00287202 */ /* 0x020fe20000000f00 */
[----:B------:R-:W-:Y:S01]  /*14ef0*/  FFMA.FTZ R223, R44, c[0x0][0x2d0], -R5 ;  /* 0x0000b4002cdf7a23 */ /* 0x000fe20000010805 */
[----:B------:R-:W-:Y:S01]  /*14f00*/  MOV R44, R210 ;  /* 0x000000d2002c7202 */ /* 0x000fe20000000f00 */
[--C-:B------:R-:W-:Y:S01]  /*14f10*/  FFMA.FTZ R210, R26, c[0x0][0x2d0], -R4.reuse ;  /* 0x0000b4001ad27a23 */ /* 0x100fe20000010804 */
[----:B------:R-:W-:Y:S01]  /*14f20*/  MOV R28, R209 ;  /* 0x000000d1001c7202 */ /* 0x000fe20000000f00 */
[--C-:B------:R-:W-:Y:S01]  /*14f30*/  FFMA.FTZ R209, R27, c[0x0][0x2d0], -R4.reuse ;  /* 0x0000b4001bd17a23 */ /* 0x100fe20000010804 */
[----:B------:R-:W-:Y:S01]  /*14f40*/  MOV R10, R230 ;  /* 0x000000e6000a7202 */ /* 0x000fe20000000f00 */
        /* <DEDUP_REMOVED lines=27> */
[----:B-1----:R-:W-:Y:S01]  /*15100*/  F2FP.BF16.PACK_AB R145, R29, R45 ;  /* 0x0000002d1d91723e */ /* 0x002fe200000010ff */
        /* <DEDUP_REMOVED lines=19> */
[--C-:B------:R-:W-:Y:S01]  /*15240*/  FFMA.FTZ R208, R30, c[0x0][0x2d0], -R4.reuse ;  /* 0x0000b4001ed07a23 */ /* 0x100fe20000010804 */
[----:B------:R-:W-:Y:S01]  /*15250*/  MOV R30, R67 ;  /* 0x00000043001e7202 */ /* 0x000fe20000000f00 */
[--C-:B------:R-:W-:Y:S02]  /*15260*/  FFMA.FTZ R226, R42, c[0x0][0x2d0], -R4.reuse ;  /* 0x0000b4002ae27a23 */ /* 0x100fe40000010804 */
        /* <DEDUP_REMOVED lines=10> */
[----:B------:R-:W-:Y:S01]  /*15310*/  FMUL.FTZ R4, R3, R204 ;  /* 0x000000cc03047220 */ /* 0x000fe20000410000 */
[----:B------:R-:W-:Y:S01]  /*15320*/  MOV R60, R35 ;  /* 0x00000023003c7202 */ /* 0x000fe20000000f00 */
[----:B------:R-:W3:Y:S01]  /*15330*/  LDL.LU R3, [R1+0x78] ;  /* 0x0000780001037983 */ /* 0x000ee20000300800 */
[----:B------:R-:W1:Y:S01]  /*15340*/  MUFU.EX2 R204, R14 ;  /* 0x0000000e00cc7308 */ /* 0x000e620000000800 */
        /* <DEDUP_REMOVED lines=17> */
[----:B------:R-:W-:Y:S01]  /*15460*/  MUFU.EX2 R170, R221 ;  /* 0x000000dd00aa7308 */ /* 0x000fe20000000800 */
[C---:B------:R-:W-:Y:S02]  /*15470*/  FMUL.FTZ R70, R133.reuse, R70 ;  /* 0x0000004685467220 */ /* 0x040fe40000410000 */
[C---:B------:R-:W-:Y:S02]  /*15480*/  FMUL.FTZ R71, R133.reuse, R71 ;  /* 0x0000004785477220 */ /* 0x040fe40000410000 */
[C---:B------:R-:W-:Y:S01]  /*15490*/  FMUL.FTZ R82, R133.reuse, R82 ;  /* 0x0000005285527220 */ /* 0x040fe20000410000 */
[----:B-1----:R-:W-:Y:S01]  /*154a0*/  F2FP.BF16.PACK_AB R147, R164, R204 ;  /* 0x000000cca493723e */ /* 0x002fe200000010ff */
        /* <DEDUP_REMOVED lines=11> */
[C---:B------:R-:W-:Y:S01]  /*15560*/  FMUL.FTZ R6, R133.reuse, R206 ;  /* 0x000000ce85067220 */ /* 0x040fe20000410000 */
[----:B------:R-:W-:Y:S01]  /*15570*/  MOV R206, R140 ;  /* 0x0000008c00ce7202 */ /* 0x000fe20000000f00 */
[C---:B------:R-:W-:Y:S01]  /*15580*/  FMUL.FTZ R7, R133.reuse, R207 ;  /* 0x000000cf85077220 */ /* 0x040fe20000410000 */
[----:B------:R-:W-:Y:S01]  /*15590*/  MOV R140, R55 ;  /* 0x00000037008c7202 */ /* 0x000fe20000000f00 */
        /* <DEDUP_REMOVED lines=37> */
[----:B------:R-:W-:Y:S01]  /*157f0*/  LDSM.16.MT88.4 R152, [R235+0x100] ;  /* 0x00010000eb98783b */ /* 0x000fe20000004200 */
[----:B------:R-:W-:Y:S01]  /*15800*/  FMUL.FTZ R47, R0, R179 ;  /* 0x000000b3002f7220 */ /* 0x000fe20000410000 */
[----:B------:R-:W-:Y:S01]  /*15810*/  MOV R195, R44 ;  /* 0x0000002c00c37202 */ /* 0x000fe20000000f00 */
[C---:B------:R-:W-:Y:S01]  /*15820*/  FMUL.FTZ R44, R2.reuse, R176 ;  /* 0x000000b0022c7220 */ /* 0x040fe20000410000 */
[----:B------:R-:W-:Y:S01]  /*15830*/  MOV R197, R61 ;  /* 0x0000003d00c57202 */ /* 0x000fe20000000f00 */
[C---:B------:R-:W-:Y:S01]  /*15840*/  FMUL.FTZ R61, R2.reuse, R161 ;  /* 0x000000a1023d7220 */ /* 0x040fe20000410000 */
[----:B------:R-:W-:Y:S01]  /*15850*/  MOV R196, R60 ;  /* 0x0000003c00c47202 */ /* 0x000fe20000000f00 */
[C---:B------:R-:W-:Y:S01]  /*15860*/  FMUL.FTZ R60, R2.reuse, R160 ;  /* 0x000000a0023c7220 */ /* 0x040fe20000410000 */
[----:B------:R-:W4:Y:S01]  /*15870*/  LDL.LU R194, [R1+0x80] ;  /* 0x0000800001c27983 */ /* 0x000f220000300800 */
[C---:B------:R-:W-:Y:S01]  /*15880*/  FMUL.FTZ R72, R2.reuse, R72 ;  /* 0x0000004802487220 */ /* 0x040fe20000410000 */
[----:B------:R-:W-:Y:S01]  /*15890*/  MUFU.EX2 R171, R222 ;  /* 0x000000de00ab7308 */ /* 0x000fe20000000800 */
[----:B------:R-:W-:Y:S01]  /*158a0*/  FMUL.FTZ R73, R2, R73 ;  /* 0x0000004902497220 */ /* 0x000fe20000410000 */
[----:B------:R-:W-:Y:S01]  /*158b0*/  MOV R200, R185 ;  /* 0x000000b900c87202 */ /* 0x000fe20000000f00 */
        /* <DEDUP_REMOVED lines=33> */
[C---:B------:R-:W-:Y:S02]  /*15ad0*/  FMUL.FTZ R126, R0.reuse, R126 ;  /* 0x0000007e007e7220 */ /* 0x040fe40000410000 */
[----:B------:R-:W-:Y:S02]  /*15ae0*/  FMUL.FTZ R127, R0, R127 ;  /* 0x0000007f007f7220 */ /* 0x000fe40000410000 */
[----:B---3--:R-:W-:Y:S01]  /*15af0*/  FFMA.FTZ R3, R133, R3, R141 ;  /* 0x0000000385037223 */ /* 0x008fe2000001008d */
[----:B------:R-:W-:Y:S02]  /*15b00*/  MOV R133, R63 ;  /* 0x0000003f00857202 */ /* 0x000fe40000000f00 */
[----:B------:R-:W-:Y:S02]  /*15b10*/  MOV R63, R43 ;  /* 0x0000002b003f7202 */ /* 0x000fe40000000f00 */
[----:B------:R-:W1:Y:S01]  /*15b20*/  LDSM.16.MT88.4 R40, [R234+0x100] ;  /* 0x00010000ea28783b */ /* 0x000e620000004200 */
[C---:B------:R-:W-:Y:S01]  /*15b30*/  F2FP.BF16.PACK_AB R140, R133.reuse, R142 ;  /* 0x0000008e858c723e */ /* 0x040fe200000010ff */
[----:B------:R-:W-:Y:S01]  /*15b40*/  FADD.FTZ R133, R133, R138 ;  /* 0x0000008a85857221 */ /* 0x000fe20000010000 */
[----:B------:R-:W-:Y:S01]  /*15b50*/  F2FP.BF16.PACK_AB R142, R46, R56 ;  /* 0x000000382e8e723e */ /* 0x000fe200000010ff */
[----:B------:R-:W-:Y:S01]  /*15b60*/  FMUL.FTZ R46, R0, R178 ;  /* 0x000000b2002e7220 */ /* 0x000fe20000410000 */
[----:B------:R-:W-:Y:S01]  /*15b70*/  F2FP.BF16.PACK_AB R141, R28, R141 ;  /* 0x0000008d1c8d723e */ /* 0x000fe200000010ff */
[----:B------:R-:W-:Y:S01]  /*15b80*/  MUFU.EX2 R178, R226 ;  /* 0x000000e200b27308 */ /* 0x000fe20000000800 */
[----:B------:R-:W-:Y:S01]  /*15b90*/  MOV R181, R63 ;  /* 0x0000003f00b57202 */ /* 0x000fe20000000f00 */
[----:B------:R-:W-:Y:S04]  /*15ba0*/  FMUL.FTZ R63, R0, R163 ;  /* 0x000000a3003f7220 */ /* 0x000fe80000410000 */
[-C--:B--2---:R-:W-:Y:S04]  /*15bb0*/  HMMA.16816.F32.BF16 R4, R140, R24.reuse, R4 ;  /* 0x000000188c04723c */ /* 0x084fe80000041804 */
[----:B------:R-:W-:Y:S04]  /*15bc0*/  MUFU.EX2 R226, R207 ;  /* 0x000000cf00e27308 */ /* 0x000fe80000000800 */
[C---:B------:R-:W-:Y:S07]  /*15bd0*/  HMMA.16816.F32.BF16 R8, R144.reuse, R24, R8 ;  /* 0x000000189008723c */ /* 0x040fee0000041808 */
[C---:B------:R-:W-:Y:S01]  /*15be0*/  FMUL.FTZ R24, R2.reuse, R172 ;  /* 0x000000ac02187220 */ /* 0x040fe20000410000 */
[-C--:B------:R-:W-:Y:S04]  /*15bf0*/  HMMA.16816.F32.BF16 R12, R144, R26.reuse, R12 ;  /* 0x0000001a900c723c */ /* 0x080fe8000004180c */
[----:B------:R-:W-:Y:S01]  /*15c00*/  MOV R172, R56 ;  /* 0x0000003800ac7202 */ /* 0x000fe20000000f00 */
[C---:B------:R-:W-:Y:S01]  /*15c10*/  FMUL.FTZ R25, R2.reuse, R173 ;  /* 0x000000ad02197220 */ /* 0x040fe20000410000 */
[----:B------:R-:W2:Y:S01]  /*15c20*/  LDSM.16.MT88.4 R56, [R236+0x100] ;  /* 0x00010000ec38783b */ /* 0x000ea20000004200 */
[----:B------:R-:W-:Y:S01]  /*15c30*/  MOV R173, R29 ;  /* 0x0000001d00ad7202 */ /* 0x000fe20000000f00 */
[C---:B------:R-:W-:Y:S04]  /*15c40*/  HMMA.16816.F32.BF16 R16, R140.reuse, R26, R16 ;  /* 0x0000001a8c10723c */ /* 0x040fe80000041810 */
[C---:B------:R-:W-:Y:S01]  /*15c50*/  FMUL.FTZ R29, R2.reuse, R193 ;  /* 0x000000c1021d7220 */ /* 0x040fe20000410000 */
[----:B------:R-:W-:Y:S01]  /*15c60*/  MOV R193, R45 ;  /* 0x0000002d00c17202 */ /* 0x000fe20000000f00 */
[----:B------:R-:W-:Y:S02]  /*15c70*/  FMUL.FTZ R45, R2, R177 ;  /* 0x000000b1022d7220 */ /* 0x000fe40000410000 */
[-C--:B-1----:R-:W-:Y:S01]  /*15c80*/  HMMA.16816.F32.BF16 R20, R140, R40.reuse, R20 ;  /* 0x000000288c14723c */ /* 0x082fe20000041814 */
[----:B------:R1:W-:Y:S03]  /*15c90*/  MUFU.EX2 R177, R202 ;  /* 0x000000ca00b17308 */ /* 0x0003e60000000800 */
[C---:B------:R-:W-:Y:S01]  /*15ca0*/  FMUL.FTZ R26, R0.reuse, R174 ;  /* 0x000000ae001a7220 */ /* 0x040fe20000410000 */
[----:B------:R-:W-:Y:S01]  /*15cb0*/  MOV R174, R206 ;  /* 0x000000ce00ae7202 */ /* 0x000fe20000000f00 */
[----:B------:R-:W-:Y:S01]  /*15cc0*/  FMUL.FTZ R27, R0, R175 ;  /* 0x000000af001b7220 */ /* 0x000fe20000410000 */
[----:B------:R-:W-:Y:S01]  /*15cd0*/  MOV R175, R28 ;  /* 0x0000001c00af7202 */ /* 0x000fe20000000f00 */
[----:B------:R-:W-:Y:S01]  /*15ce0*/  FMUL.FTZ R28, R2, R192 ;  /* 0x000000c0021c7220 */ /* 0x000fe20000410000 */
[----:B------:R-:W-:Y:S01]  /*15cf0*/  MOV R206, R62 ;  /* 0x0000003e00ce7202 */ /* 0x000fe20000000f00 */
[----:B------:R-:W3:Y:S02]  /*15d00*/  LDL.LU R192, [R1+0x84] ;  /* 0x0000840001c07983 */ /* 0x000ee40000300800 */
[----:B------:R-:W-:Y:S01]  /*15d10*/  FMUL.FTZ R62, R0, R162 ;  /* 0x000000a2003e7220 */ /* 0x000fe20000410000 */
[C---:B------:R-:W-:Y:S01]  /*15d20*/  HMMA.16816.F32.BF16 R24, R144.reuse, R40, R24 ;  /* 0x000000289018723c */ /* 0x040fe20000041818 */
[----:B------:R-:W-:Y:S01]  /*15d30*/  LDSM.16.MT88.4 R160, [R234+0x1100] ;  /* 0x00110000eaa0783b */ /* 0x000fe20000004200 */
[----:B------:R-:W-:Y:S02]  /*15d40*/  MUFU.EX2 R225, R206 ;  /* 0x000000ce00e17308 */ /* 0x000fe40000000800 */
[----:B------:R-:W-:Y:S03]  /*15d50*/  FADD.FTZ R3, R175, R3 ;  /* 0x00000003af037221 */ /* 0x000fe60000010000 */
[C---:B------:R-:W-:Y:S01]  /*15d60*/  FMUL.FTZ R40, R2.reuse, R156 ;  /* 0x0000009c02287220 */ /* 0x040fe20000410000 */
[-C--:B------:R-:W-:Y:S04]  /*15d70*/  HMMA.16816.F32.BF16 R28, R144, R42.reuse, R28 ;  /* 0x0000002a901c723c */ /* 0x080fe8000004181c */
[----:B------:R-:W-:Y:S01]  /*15d80*/  FMUL.FTZ R41, R2, R157 ;  /* 0x0000009d02297220 */ /* 0x000fe20000410000 */
[----:B------:R-:W-:Y:S01]  /*15d90*/  MUFU.EX2 R175, R231 ;  /* 0x000000e700af7308 */ /* 0x000fe20000000800 */
[----:B-1----:R-:W-:Y:S02]  /*15da0*/  MOV R202, R191 ;  /* 0x000000bf00ca7202 */ /* 0x002fe40000000f00 */
[C---:B------:R-:W-:Y:S04]  /*15db0*/  HMMA.16816.F32.BF16 R32, R140.reuse, R42, R32 ;  /* 0x0000002a8c20723c */ /* 0x040fe80000041820 */
[----:B------:R-:W-:Y:S02]  /*15dc0*/  MOV R191, R183 ;  /* 0x000000b700bf7202 */ /* 0x000fe40000000f00 */
[----:B------:R-:W-:Y:S01]  /*15dd0*/  MOV R183, R196 ;  /* 0x000000c400b77202 */ /* 0x000fe20000000f00 */
[C---:B------:R-:W-:Y:S01]  /*15de0*/  FMUL.FTZ R42, R0.reuse, R158 ;  /* 0x0000009e002a7220 */ /* 0x040fe20000410000 */
[-C--:B--2---:R-:W-:Y:S01]  /*15df0*/  HMMA.16816.F32.BF16 R36, R140, R56.reuse, R36 ;  /* 0x000000388c24723c */ /* 0x084fe20000041824 */
[----:B------:R-:W-:Y:S03]  /*15e00*/  MUFU.EX2 R196, R229 ;  /* 0x000000e500c47308 */ /* 0x000fe60000000800 */
[----:B------:R-:W-:Y:S02]  /*15e10*/  FMUL.FTZ R43, R0, R159 ;  /* 0x0000009f002b7220 */ /* 0x000fe40000410000 */
[----:B------:R-:W-:Y:S05]  /*15e20*/  LDSM.16.MT88.4 R156, [R236+0x900] ;  /* 0x00090000ec9c783b */ /* 0x000fea0000004200 */
[C---:B------:R-:W-:Y:S01]  /*15e30*/  HMMA.16816.F32.BF16 R40, R144.reuse, R56, R40 ;  /* 0x000000389028723c */ /* 0x040fe20000041828 */
[----:B------:R-:W-:Y:S06]  /*15e40*/  MUFU.EX2 R231, R183 ;  /* 0x000000b700e77308 */ /* 0x000fec0000000800 */
[C---:B------:R-:W-:Y:S01]  /*15e50*/  FMUL.FTZ R56, R2.reuse, R148 ;  /* 0x0000009402387220 */ /* 0x040fe20000410000 */
[-C--:B------:R-:W-:Y:S03]  /*15e60*/  HMMA.16816.F32.BF16 R44, R144, R58.reuse, R44 ;  /* 0x0000003a902c723c */ /* 0x080fe6000004182c */
[----:B------:R-:W-:Y:S01]  /*15e70*/  MUFU.EX2 R229, R181 ;  /* 0x000000b500e57308 */ /* 0x000fe20000000800 */
[C---:B------:R-:W-:Y:S02]  /*15e80*/  FMUL.FTZ R57, R2.reuse, R149 ;  /* 0x0000009502397220 */ /* 0x040fe40000410000 */
[----:B----4-:R-:W-:Y:S02]  /*15e90*/  FFMA.FTZ R2, R2, R194, R195 ;  /* 0x000000c202027223 */ /* 0x010fe400000100c3 */
[C---:B------:R-:W-:Y:S04]  /*15ea0*/  HMMA.16816.F32.BF16 R48, R140.reuse, R58, R48 ;  /* 0x0000003a8c30723c */ /* 0x040fe80000041830 */
[----:B------:R-:W-:Y:S01]  /*15eb0*/  FADD.FTZ R139, R174, R2 ;  /* 0x00000002ae8b7221 */ /* 0x000fe20000010000 */
[----:B------:R-:W-:Y:S01]  /*15ec0*/  MUFU.EX2 R194, R230 ;  /* 0x000000e600c27308 */ /* 0x000fe20000000800 */
[----:B------:R-:W-:Y:S02]  /*15ed0*/  FADD.FTZ R2, R172, R133 ;  /* 0x00000085ac027221 */ /* 0x000fe40000010000 */
[-C--:B------:R-:W-:Y:S04]  /*15ee0*/  HMMA.16816.F32.BF16 R52, R140, R152.reuse, R52 ;  /* 0x000000988c34723c */ /* 0x080fe80000041834 */
[C---:B------:R-:W-:Y:S02]  /*15ef0*/  FMUL.FTZ R58, R0.reuse, R150 ;  /* 0x00000096003a7220 */ /* 0x040fe40000410000 */
[----:B------:R-:W-:Y:S01]  /*15f00*/  FMUL.FTZ R59, R0, R151 ;  /* 0x00000097003b7220 */ /* 0x000fe20000410000 */
[----:B------:R-:W1:Y:S01]  /*15f10*/  MUFU.EX2 R230, R182 ;  /* 0x000000b600e67308 */ /* 0x000e620000000800 */
[----:B------:R-:W2:Y:S01]  /*15f20*/  LDSM.16.MT88.4 R148, [R233+0x2100] ;  /* 0x00210000e994783b */ /* 0x000ea20000004200 */
[----:B------:R-:W-:Y:S04]  /*15f30*/  FADD.FTZ R133, R202, R139 ;  /* 0x0000008bca857221 */ /* 0x000fe80000010000 */
[C---:B------:R-:W-:Y:S04]  /*15f40*/  HMMA.16816.F32.BF16 R56, R144.reuse, R152, R56 ;  /* 0x000000989038723c */ /* 0x040fe80000041838 */
[----:B------:R-:W-:Y:S01]  /*15f50*/  MUFU.EX2 R172, R224 ;  /* 0x000000e000ac7308 */ /* 0x000fe20000000800 */
[----:B------:R-:W-:Y:S03]  /*15f60*/  FADD.FTZ R168, R168, R133 ;  /* 0x00000085a8a87221 */ /* 0x000fe60000010000 */
[-C--:B------:R-:W-:Y:S06]  /*15f70*/  HMMA.16816.F32.BF16 R60, R144, R154.reuse, R60 ;  /* 0x0000009a903c723c */ /* 0x080fec000004183c */
[----:B------:R-:W4:Y:S02]  /*15f80*/  MUFU.EX2 R224, R205 ;  /* 0x000000cd00e07308 */ /* 0x000f240000000800 */
[C---:B------:R-:W-:Y:S01]  /*15f90*/  HMMA.16816.F32.BF16 R64, R140.reuse, R154, R64 ;  /* 0x0000009a8c40723c */ /* 0x040fe20000041840 */
[----:B------:R-:W-:Y:S03]  /*15fa0*/  LDSM.16.MT88.4 R152, [R234+0x900] ;  /* 0x00090000ea98783b */ /* 0x000fe60000004200 */
[----:B-1----:R-:W-:Y:S04]  /*15fb0*/  F2FP.BF16.PACK_AB R208, R230, R231 ;  /* 0x000000e7e6d0723e */ /* 0x002fe800000010ff */
[----:B------:R1:W-:Y:S10]  /*15fc0*/  MUFU.EX2 R174, R201 ;  /* 0x000000c900ae7308 */ /* 0x0003f40000000800 */
[----:B------:R5:W-:Y:S01]  /*15fd0*/  MUFU.EX2 R195, R200 ;  /* 0x000000c800c37308 */ /* 0x000be20000000800 */
[-C--:B--2---:R-:W-:Y:S08]  /*15fe0*/  HMMA.16816.F32.BF16 R68, R140, R148.reuse, R68 ;  /* 0x000000948c44723c */ /* 0x084ff00000041844 */
[C---:B------:R-:W-:Y:S04]  /*15ff0*/  HMMA.16816.F32.BF16 R72, R144.reuse, R148, R72 ;  /* 0x000000949048723c */ /* 0x040fe80000041848 */
[----:B-1----:R-:W-:Y:S02]  /*16000*/  MOV R201, R190 ;  /* 0x000000be00c97202 */ /* 0x002fe40000000f00 */
[----:B------:R-:W-:Y:S02]  /*16010*/  MOV R190, R198 ;  /* 0x000000c600be7202 */ /* 0x000fe40000000f00 */
[-C--:B------:R-:W-:Y:S01]  /*16020*/  HMMA.16816.F32.BF16 R76, R144, R150.reuse, R76 ;  /* 0x00000096904c723c */ /* 0x080fe2000004184c */
[----:B------:R-:W-:Y:S03]  /*16030*/  MUFU.EX2 R198, R252 ;  /* 0x000000fc00c67308 */ /* 0x000fe60000000800 */
[----:B------:R-:W-:Y:S01]  /*16040*/  FADD.FTZ R2, R201, R2 ;  /* 0x00000002c9027221 */ /* 0x000fe20000010000 */
[----:B------:R-:W-:Y:S02]  /*16050*/  MOV R201, R189 ;  /* 0x000000bd00c97202 */ /* 0x000fe40000000f00 */
[----:B------:R-:W-:Y:S01]  /*16060*/  MOV R189, R167 ;  /* 0x000000a700bd7202 */ /* 0x000fe20000000f00 */
[C---:B------:R-:W-:Y:S01]  /*16070*/  HMMA.16816.F32.BF16 R80, R140.reuse, R150, R80 ;  /* 0x000000968c50723c */ /* 0x040fe20000041850 */
[----:B------:R-:W1:Y:S02]  /*16080*/  LDSM.16.MT88.4 R148, [R234+0x2100] ;  /* 0x00210000ea94783b */ /* 0x000e640000004200 */
[----:B------:R-:W-:Y:S01]  /*16090*/  MUFU.EX2 R252, R137 ;  /* 0x0000008900fc7308 */ /* 0x000fe20000000800 */
[----:B-----5:R-:W-:Y:S02]  /*160a0*/  MOV R200, R199 ;  /* 0x000000c700c87202 */ /* 0x020fe40000000f00 */
[----:B------:R-:W-:Y:S07]  /*160b0*/  MOV R199, R197 ;  /* 0x000000c500c77202 */ /* 0x000fee0000000f00 */
[----:B------:R-:W-:Y:S10]  /*160c0*/  MUFU.EX2 R197, R227 ;  /* 0x000000e300c57308 */ /* 0x000ff40000000800 */
[----:B------:R-:W-:Y:S10]  /*160d0*/  MUFU.EX2 R199, R199 ;  /* 0x000000c700c77308 */ /* 0x000ff40000000800 */
[----:B------:R-:W-:Y:S01]  /*160e0*/  MUFU.EX2 R189, R189 ;  /* 0x000000bd00bd7308 */ /* 0x000fe20000000800 */
        /* <DEDUP_REMOVED lines=9> */
[----:B------:R-:W1:Y:S03]  /*16180*/  LDSM.16.MT88.4 R148, [R235+0x2100] ;  /* 0x00210000eb94783b */ /* 0x000e660000004200 */
[----:B---3--:R-:W-:Y:S02]  /*16190*/  FFMA.FTZ R0, R0, R192, R193 ;  /* 0x000000c000007223 */ /* 0x008fe400000100c1 */
[----:B------:R-:W-:Y:S02]  /*161a0*/  MUFU.EX2 R193, R223 ;  /* 0x000000df00c17308 */ /* 0x000fe40000000800 */
[----:B------:R-:W-:Y:S01]  /*161b0*/  FADD.FTZ R138, R173, R0 ;  /* 0x00000000ad8a7221 */ /* 0x000fe20000010000 */
[-C--:B-1----:R-:W-:Y:S03]  /*161c0*/  HMMA.16816.F32.BF16 R116, R140, R148.reuse, R116 ;  /* 0x000000948c74723c */ /* 0x082fe60000041874 */
[----:B------:R-:W-:Y:S02]  /*161d0*/  FADD.FTZ R0, R203, R3 ;  /* 0x00000003cb007221 */ /* 0x000fe40000010000 */
[----:B------:R-:W-:Y:S02]  /*161e0*/  FADD.FTZ R3, R204, R138 ;  /* 0x0000008acc037221 */ /* 0x000fe40000010000 */
[----:B------:R-:W-:Y:S01]  /*161f0*/  FADD.FTZ R138, R219, R2 ;  /* 0x00000002db8a7221 */ /* 0x000fe20000010000 */
[C---:B------:R-:W-:Y:S01]  /*16200*/  HMMA.16816.F32.BF16 R120, R144.reuse, R148, R120 ;  /* 0x000000949078723c */ /* 0x040fe20000041878 */
[----:B------:R-:W-:Y:S03]  /*16210*/  MUFU.EX2 R2, R165 ;  /* 0x000000a500027308 */ /* 0x000fe60000000800 */
[----:B------:R-:W-:Y:S02]  /*16220*/  FADD.FTZ R139, R164, R3 ;  /* 0x00000003a48b7221 */ /* 0x000fe40000010000 */
[----:B------:R-:W-:Y:S01]  /*16230*/  FADD.FTZ R3, R216, R168 ;  /* 0x000000a8d8037221 */ /* 0x000fe20000010000 */
[----:B------:R-:W-:Y:S01]  /*16240*/  F2FP.BF16.PACK_AB R148, R215, R216 ;  /* 0x000000d8d794723e */ /* 0x000fe200000010ff */
[-C--:B------:R-:W-:Y:S01]  /*16250*/  HMMA.16816.F32.BF16 R124, R144, R150.reuse, R124 ;  /* 0x00000096907c723c */ /* 0x080fe2000004187c */
[----:B------:R-:W1:Y:S02]  /*16260*/  LDSM.16.MT88.4 R144, [R233+0x900] ;  /* 0x00090000e990783b */ /* 0x000e640000004200 */
[----:B------:R-:W2:Y:S01]  /*16270*/  MUFU.EX2 R173, R228 ;  /* 0x000000e400ad7308 */ /* 0x000ea20000000800 */
[----:B------:R-:W-:Y:S01]  /*16280*/  F2FP.BF16.PACK_AB R149, R209, R210 ;  /* 0x000000d2d195723e */ /* 0x000fe200000010ff */
[----:B------:R-:W-:Y:S02]  /*16290*/  FADD.FTZ R3, R215, R3 ;  /* 0x00000003d7037221 */ /* 0x000fe40000010000 */
[----:B------:R-:W-:Y:S01]  /*162a0*/  FADD.FTZ R0, R200, R0 ;  /* 0x00000000c8007221 */ /* 0x000fe20000010000 */
[----:B------:R-:W-:Y:S04]  /*162b0*/  HMMA.16816.F32.BF16 R128, R140, R150, R128 ;  /* 0x000000968c80723c */ /* 0x000fe80000041880 */
[----:B------:R-:W-:Y:S01]  /*162c0*/  FADD.FTZ R133, R212, R0 ;  /* 0x00000000d4857221 */ /* 0x000fe20000010000 */
[----:B------:R3:W-:Y:S01]  /*162d0*/  MUFU.EX2 R228, R180 ;  /* 0x000000b400e47308 */ /* 0x0007e20000000800 */
[----:B------:R-:W-:Y:S02]  /*162e0*/  MOV R200, R190 ;  /* 0x000000be00c87202 */ /* 0x000fe40000000f00 */
[----:B------:R-:W-:Y:S01]  /*162f0*/  F2FP.BF16.PACK_AB R140, R218, R219 ;  /* 0x000000dbda8c723e */ /* 0x000fe200000010ff */
[C---:B------:R-:W-:Y:S03]  /*16300*/  FADD.FTZ R133, R211.reuse, R133 ;  /* 0x00000085d3857221 */ /* 0x040fe60000010000 */
[----:B------:R-:W-:Y:S02]  /*16310*/  F2FP.BF16.PACK_AB R141, R211, R212 ;  /* 0x000000d4d38d723e */ /* 0x000fe400000010ff */
[----:B------:R-:W-:Y:S01]  /*16320*/  F2FP.BF16.PACK_AB R142, R171, R217 ;  /* 0x000000d9ab8e723e */ /* 0x000fe200000010ff */
[----:B------:R-:W-:Y:S01]  /*16330*/  LDSM.16.MT88.4 R212, [R233+0x3900] ;  /* 0x00390000e9d4783b */ /* 0x000fe20000004200 */
[----:B------:R-:W-:Y:S01]  /*16340*/  F2FP.BF16.PACK_AB R143, R170, R220 ;  /* 0x000000dcaa8f723e */ /* 0x000fe200000010ff */
[----:B------:R-:W-:Y:S01]  /*16350*/  MUFU.EX2 R0, R201 ;  /* 0x000000c900007308 */ /* 0x000fe20000000800 */
[----:B------:R-:W-:Y:S02]  /*16360*/  F2FP.BF16.PACK_AB R150, R186, R187 ;  /* 0x000000bbba96723e */ /* 0x000fe400000010ff */
[----:B------:R-:W-:Y:S02]  /*16370*/  F2FP.BF16.PACK_AB R151, R185, R184 ;  /* 0x000000b8b997723e */ /* 0x000fe400000010ff */
[----:B------:R-:W-:Y:S02]  /*16380*/  MOV R190, R188 ;  /* 0x000000bc00be7202 */ /* 0x000fe40000000f00 */
[----:B----4-:R-:W-:Y:S03]  /*16390*/  F2FP.BF16.PACK_AB R211, R224, R225 ;  /* 0x000000e1e0d3723e */ /* 0x010fe600000010ff */
[----:B------:R4:W-:Y:S01]  /*163a0*/  MUFU.EX2 R188, R166 ;  /* 0x000000a600bc7308 */ /* 0x0009e20000000800 */
[----:B---3--:R-:W-:Y:S01]  /*163b0*/  LDSM.16.MT88.4 R180, [R233+0x1900] ;  /* 0x00190000e9b4783b */ /* 0x008fe20000004200 */
[-C--:B-1----:R-:W-:Y:S08]  /*163c0*/  HMMA.16816.F32.BF16 R4, R140, R144.reuse, R4 ;  /* 0x000000908c04723c */ /* 0x082ff00000041804 */
[----:B------:R-:W1:Y:S01]  /*163d0*/  MUFU.EX2 R192, R245 ;  /* 0x000000f500c07308 */ /* 0x000e620000000800 */
[C---:B------:R-:W-:Y:S09]  /*163e0*/  HMMA.16816.F32.BF16 R8, R148.reuse, R144, R8 ;  /* 0x000000909408723c */ /* 0x040ff20000041808 */
[----:B------:R-:W-:Y:S01]  /*163f0*/  MUFU.EX2 R245, R191 ;  /* 0x000000bf00f57308 */ /* 0x000fe20000000800 */
[-C--:B------:R-:W-:Y:S01]  /*16400*/  HMMA.16816.F32.BF16 R12, R148, R146.reuse, R12 ;  /* 0x00000092940c723c */ /* 0x080fe2000004180c */
[----:B----4-:R-:W-:Y:S07]  /*16410*/  LDSM.16.MT88.4 R164, [R234+0x3100] ;  /* 0x00310000eaa4783b */ /* 0x010fee0000004200 */
[C---:B------:R-:W-:Y:S01]  /*16420*/  HMMA.16816.F32.BF16 R16, R140.reuse, R146, R16 ;  /* 0x000000928c10723c */ /* 0x040fe20000041810 */
[----:B------:R-:W-:Y:S01]  /*16430*/  MUFU.EX2 R251, R200 ;  /* 0x000000c800fb7308 */ /* 0x000fe20000000800 */
[----:B------:R-:W3:Y:S06]  /*16440*/  LDSM.16.MT88.4 R144, [R235+0x900] ;  /* 0x00090000eb90783b */ /* 0x000eec0000004200 */
[-C--:B------:R-:W-:Y:S03]  /*16450*/  HMMA.16816.F32.BF16 R20, R140, R152.reuse, R20 ;  /* 0x000000988c14723c */ /* 0x080fe60000041814 */
[----:B------:R-:W4:Y:S05]  /*16460*/  MUFU.EX2 R227, R190 ;  /* 0x000000be00e37308 */ /* 0x000f2a0000000800 */
        /* <DEDUP_REMOVED lines=28> */
[----:B--2---:R-:W-:Y:S04]  /*16630*/  F2FP.BF16.PACK_AB R145, R173, R178 ;  /* 0x000000b2ad91723e */ /* 0x004fe800000010ff */
[C---:B------:R-:W-:Y:S07]  /*16640*/  HMMA.16816.F32.BF16 R112, R140.reuse, R146, R112 ;  /* 0x000000928c70723c */ /* 0x040fee0000041870 */
[----:B------:R-:W-:Y:S01]  /*16650*/  F2FP.BF16.PACK_AB R146, R197, R193 ;  /* 0x000000c1c592723e */ /* 0x000fe200000010ff */
[-C--:B-----5:R-:W-:Y:S04]  /*16660*/  HMMA.16816.F32.BF16 R116, R140, R152.reuse, R116 ;  /* 0x000000988c74723c */ /* 0x0a0fe80000041874 */
[----:B------:R-:W-:Y:S04]  /*16670*/  F2FP.BF16.PACK_AB R147, R198, R194 ;  /* 0x000000c2c693723e */ /* 0x000fe800000010ff */
        /* <DEDUP_REMOVED lines=18> */
[----:B------:R-:W5:Y:S07]  /*167a0*/  LDSM.16.MT88.4 R160, [R236+0x3100] ;  /* 0x00310000eca0783b */ /* 0x000f6e0000004200 */
        /* <DEDUP_REMOVED lines=10> */
[-C--:B-1----:R-:W-:Y:S08]  /*16850*/  HMMA.16816.F32.BF16 R68, R140, R156.reuse, R68 ;  /* 0x0000009c8c44723c */ /* 0x082ff00000041844 */
[C---:B------:R-:W-:Y:S07]  /*16860*/  HMMA.16816.F32.BF16 R72, R144.reuse, R156, R72 ;  /* 0x0000009c9048723c */ /* 0x040fee0000041848 */
[----:B------:R-:W-:Y:S01]  /*16870*/  MOV R157, R2 ;  /* 0x00000002009d7202 */ /* 0x000fe20000000f00 */
[-C--:B------:R-:W-:Y:S04]  /*16880*/  HMMA.16816.F32.BF16 R76, R144, R158.reuse, R76 ;  /* 0x0000009e904c723c */ /* 0x080fe8000004184c */
[----:B------:R-:W-:Y:S01]  /*16890*/  FADD.FTZ R2, R210, R139 ;  /* 0x0000008bd2027221 */ /* 0x000fe20000010000 */
[----:B------:R-:W-:Y:S01]  /*168a0*/  MOV R139, R0 ;  /* 0x00000000008b7202 */ /* 0x000fe20000000f00 */
[----:B------:R-:W-:Y:S01]  /*168b0*/  FADD.FTZ R0, R218, R138 ;  /* 0x0000008ada007221 */ /* 0x000fe20000010000 */
[----:B------:R-:W-:Y:S01]  /*168c0*/  MOV R138, R189 ;  /* 0x000000bd008a7202 */ /* 0x000fe20000000f00 */
[C---:B------:R-:W-:Y:S04]  /*168d0*/  HMMA.16816.F32.BF16 R80, R140.reuse, R158, R80 ;  /* 0x0000009e8c50723c */ /* 0x040fe80000041850 */
[----:B------:R-:W-:Y:S01]  /*168e0*/  FADD.FTZ R137, R209, R2 ;  /* 0x00000002d1897221 */ /* 0x000fe20000010000 */
[----:B------:R-:W-:Y:S01]  /*168f0*/  F2FP.BF16.PACK_AB R210, R228, R229 ;  /* 0x000000e5e4d2723e */ /* 0x000fe200000010ff */
[----:B------:R-:W-:Y:S01]  /*16900*/  FADD.FTZ R2, R217, R0 ;  /* 0x00000000d9027221 */ /* 0x000fe20000010000 */
[----:B----4-:R-:W-:Y:S01]  /*16910*/  F2FP.BF16.PACK_AB R209, R226, R227 ;  /* 0x000000e3e2d1723e */ /* 0x010fe200000010ff */
[-C--:B------:R-:W-:Y:S01]  /*16920*/  HMMA.16816.F32.BF16 R84, R140, R164.reuse, R84 ;  /* 0x000000a48c54723c */ /* 0x080fe20000041854 */
[----:B------:R-:W-:Y:S03]  /*16930*/  LDSM.16.MT88.4 R216, [R234+0x3900] ;  /* 0x00390000ead8783b */ /* 0x000fe60000004200 */
[----:B------:R-:W-:Y:S01]  /*16940*/  FADD.FTZ R0, R220, R133 ;  /* 0x00000085dc007221 */ /* 0x000fe20000010000 */
[----:B------:R-:W-:Y:S03]  /*16950*/  MOV R133, R188 ;  /* 0x000000bc00857202 */ /* 0x000fe60000000f00 */
[C---:B------:R-:W-:Y:S01]  /*16960*/  HMMA.16816.F32.BF16 R88, R144.reuse, R164, R88 ;  /* 0x000000a49058723c */ /* 0x040fe20000041858 */
[----:B------:R-:W-:Y:S07]  /*16970*/  LDSM.16.MT88.4 R220, [R236+0x3900] ;  /* 0x00390000ecdc783b */ /* 0x000fee0000004200 */
[-C--:B------:R-:W-:Y:S08]  /*16980*/  HMMA.16816.F32.BF16 R92, R144, R166.reuse, R92 ;  /* 0x000000a6905c723c */ /* 0x080ff0000004185c */
[C---:B------:R-:W-:Y:S01]  /*16990*/  HMMA.16816.F32.BF16 R96, R140.reuse, R166, R96 ;  /* 0x000000a68c60723c */ /* 0x040fe20000041860 */
[----:B------:R-:W1:Y:S07]  /*169a0*/  LDSM.16.MT88.4 R164, [R234+0x1900] ;  /* 0x00190000eaa4783b */ /* 0x000e6e0000004200 */
[-C--:B-----5:R-:W-:Y:S08]  /*169b0*/  HMMA.16816.F32.BF16 R100, R140, R160.reuse, R100 ;  /* 0x000000a08c64723c */ /* 0x0a0ff00000041864 */
[C---:B------:R-:W-:Y:S08]  /*169c0*/  HMMA.16816.F32.BF16 R104, R144.reuse, R160, R104 ;  /* 0x000000a09068723c */ /* 0x040ff00000041868 */
[-C--:B------:R-:W-:Y:S08]  /*169d0*/  HMMA.16816.F32.BF16 R108, R144, R162.reuse, R108 ;  /* 0x000000a2906c723c */ /* 0x080ff0000004186c */
[C---:B------:R-:W-:Y:S08]  /*169e0*/  HMMA.16816.F32.BF16 R112, R140.reuse, R162, R112 ;  /* 0x000000a28c70723c */ /* 0x040ff00000041870 */
[-C--:B--2---:R-:W-:Y:S08]  /*169f0*/  HMMA.16816.F32.BF16 R116, R140, R148.reuse, R116 ;  /* 0x000000948c74723c */ /* 0x084ff00000041874 */
[C---:B------:R-:W-:Y:S08]  /*16a00*/  HMMA.16816.F32.BF16 R120, R144.reuse, R148, R120 ;  /* 0x000000949078723c */ /* 0x040ff00000041878 */
[-C--:B------:R-:W-:Y:S01]  /*16a10*/  HMMA.16816.F32.BF16 R124, R144, R150.reuse, R124 ;  /* 0x00000096907c723c */ /* 0x080fe2000004187c */
[----:B------:R-:W2:Y:S07]  /*16a20*/  LDSM.16.MT88.4 R144, [R235+0x1900] ;  /* 0x00190000eb90783b */ /* 0x000eae0000004200 */
[----:B------:R-:W-:Y:S07]  /*16a30*/  HMMA.16816.F32.BF16 R128, R140, R150, R128 ;  /* 0x000000968c80723c */ /* 0x000fee0000041880 */
[----:B------:R-:W-:Y:S02]  /*16a40*/  F2FP.BF16.PACK_AB R140, R188, R199 ;  /* 0x000000c7bc8c723e */ /* 0x000fe400000010ff */
[----:B------:R-:W-:Y:S03]  /*16a50*/  F2FP.BF16.PACK_AB R141, R138, R157 ;  /* 0x0000009d8a8d723e */ /* 0x000fe600000010ff */
[----:B------:R-:W-:Y:S02]  /*16a60*/  F2FP.BF16.PACK_AB R142, R252, R139 ;  /* 0x0000008bfc8e723e */ /* 0x000fe400000010ff */
[----:B------:R-:W-:Y:S07]  /*16a70*/  F2FP.BF16.PACK_AB R143, R245, R251 ;  /* 0x000000fbf58f723e */ /* 0x000fee00000010ff */
[-C--:B------:R-:W-:Y:S01]  /*16a80*/  HMMA.16816.F32.BF16 R204, R140, R180.reuse, R4 ;  /* 0x000000b48ccc723c */ /* 0x080fe20000041804 */
[----:B------:R-:W3:Y:S07]  /*16a90*/  LDSM.16.MT88.4 R4, [R235+0x3900] ;  /* 0x00390000eb04783b */ /* 0x000eee0000004200 */
[C---:B------:R-:W-:Y:S07]  /*16aa0*/  HMMA.16816.F32.BF16 R188, R208.reuse, R180, R8 ;  /* 0x000000b4d0bc723c */ /* 0x040fee0000041808 */
[----:B------:R-:W-:Y:S01]  /*16ab0*/  MOV R11, R186 ;  /* 0x000000ba000b7202 */ /* 0x000fe20000000f00 */
        /* <DEDUP_REMOVED lines=8> */
[-C--:B-1----:R-:W-:Y:S03]  /*16b40*/  HMMA.16816.F32.BF16 R196, R140, R164.reuse, R20 ;  /* 0x000000a48cc4723c */ /* 0x082fe60000041814 */
[----:B------:R-:W-:Y:S02]  /*16b50*/  MOV R18, R195 ;  /* 0x000000c300127202 */ /* 0x000fe40000000f00 */
[----:B------:R-:W-:Y:S02]  /*16b60*/  MOV R17, R194 ;  /* 0x000000c200117202 */ /* 0x000fe40000000f00 */
[----:B------:R-:W-:Y:S02]  /*16b70*/  MOV R23, R175 ;  /* 0x000000af00177202 */ /* 0x000fe40000000f00 */
[----:B------:R-:W-:Y:S03]  /*16b80*/  MOV R22, R174 ;  /* 0x000000ae00167202 */ /* 0x000fe60000000f00 */
[----:B------:R-:W-:Y:S02]  /*16b90*/  MOV R21, R173 ;  /* 0x000000ad00157202 */ /* 0x000fe40000000f00 */
[----:B------:R-:W-:Y:S02]  /*16ba0*/  MOV R20, R172 ;  /* 0x000000ac00147202 */ /* 0x000fe40000000f00 */
[C---:B------:R-:W-:Y:S04]  /*16bb0*/  HMMA.16816.F32.BF16 R172, R208.reuse, R164, R24 ;  /* 0x000000a4d0ac723c */ /* 0x040fe80000041818 */
[----:B------:R-:W-:Y:S02]  /*16bc0*/  MOV R16, R193 ;  /* 0x000000c100107202 */ /* 0x000fe40000000f00 */
[----:B------:R-:W-:Y:S02]  /*16bd0*/  MOV R8, R187 ;  /* 0x000000bb00087202 */ /* 0x000fe40000000f00 */
[----:B------:R-:W-:Y:S02]  /*16be0*/  MOV R27, R192 ;  /* 0x000000c0001b7202 */ /* 0x000fe40000000f00 */
[-C--:B------:R-:W-:Y:S03]  /*16bf0*/  HMMA.16816.F32.BF16 R192, R208, R166.reuse, R28 ;  /* 0x000000a6d0c0723c */ /* 0x080fe6000004181c */
[----:B------:R-:W-:Y:S01]  /*16c00*/  MOV R15, R157 ;  /* 0x0000009d000f7202 */ /* 0x000fe20000000f00 */
[----:B------:R-:W-:Y:S01]  /*16c10*/  FADD.FTZ R8, R8, R3 ;  /* 0x0000000308087221 */ /* 0x000fe20000010000 */
[----:B------:R-:W-:Y:S02]  /*16c20*/  MOV R26, R179 ;  /* 0x000000b3001a7202 */ /* 0x000fe40000000f00 */
[----:B------:R-:W-:Y:S01]  /*16c30*/  MOV R25, R178 ;  /* 0x000000b200197202 */ /* 0x000fe20000000f00 */
[C---:B------:R-:W-:Y:S04]  /*16c40*/  HMMA.16816.F32.BF16 R164, R140.reuse, R166, R32 ;  /* 0x000000a68ca4723c */ /* 0x040fe80000041820 */
[----:B------:R-:W-:Y:S01]  /*16c50*/  MOV R28, R184 ;  /* 0x000000b8001c7202 */ /* 0x000fe20000000f00 */
[----:B------:R-:W-:Y:S01]  /*16c60*/  FADD.FTZ R11, R11, R8 ;  /* 0x000000080b0b7221 */ /* 0x000fe20000010000 */
[----:B------:R-:W-:Y:S02]  /*16c70*/  MOV R24, R176 ;  /* 0x000000b000187202 */ /* 0x000fe40000000f00 */
[-C--:B------:R-:W-:Y:S04]  /*16c80*/  HMMA.16816.F32.BF16 R184, R140, R152.reuse, R36 ;  /* 0x000000988cb8723c */ /* 0x080fe80000041824 */
[----:B------:R-:W-:Y:S01]  /*16c90*/  FADD.FTZ R3, R28, R137 ;  /* 0x000000891c037221 */ /* 0x000fe20000010000 */
[----:B------:R-:W-:Y:S02]  /*16ca0*/  MOV R29, R171 ;  /* 0x000000ab001d7202 */ /* 0x000fe40000000f00 */
        /* <DEDUP_REMOVED lines=46> */
[-C--:B---3--:R-:W-:Y:S08]  /*16f90*/  HMMA.16816.F32.BF16 R116, R140, R4.reuse, R116 ;  /* 0x000000048c74723c */ /* 0x088ff00000041874 */
        /* <DEDUP_REMOVED lines=8> */
[----:B------:R-:W-:Y:S01]  /*17020*/  FADD.FTZ R2, R138, R2 ;  /* 0x000000028a027221 */ /* 0x000fe20000010000 */
[----:B------:R-:W-:Y:S01]  /*17030*/  MOV R138, R135 ;  /* 0x00000087008a7202 */ /* 0x000fe20000000f00 */
[----:B------:R-:W-:Y:S01]  /*17040*/  FADD.FTZ R4, R230, R0 ;  /* 0x00000000e6047221 */ /* 0x000fe20000010000 */
[----:B------:R-:W-:Y:S03]  /*17050*/  MOV R140, R132 ;  /* 0x00000084008c7202 */ /* 0x000fe60000000f00 */
[----:B------:R-:W-:Y:S02]  /*17060*/  FADD.FTZ R0, R226, R5 ;  /* 0x00000005e2007221 */ /* 0x000fe40000010000 */
[----:B------:R-:W-:Y:S02]  /*17070*/  FADD.FTZ R5, R251, R2 ;  /* 0x00000002fb057221 */ /* 0x000fe40000010000 */
[----:B------:R-:W-:Y:S02]  /*17080*/  FADD.FTZ R4, R229, R4 ;  /* 0x00000004e5047221 */ /* 0x000fe40000010000 */
[----:B------:R-:W-:Y:S01]  /*17090*/  FADD.FTZ R2, R225, R0 ;  /* 0x00000000e1027221 */ /* 0x000fe20000010000 */
[----:B------:R-:W-:Y:S01]  /*170a0*/  IADD3 R0, R250, -0x1, RZ ;  /* 0xfffffffffa007810 */ /* 0x000fe20007ffe0ff */
[----:B------:R-:W-:Y:S02]  /*170b0*/  FADD.FTZ R5, R245, R5 ;  /* 0x00000005f5057221 */ /* 0x000fe40000010000 */
[----:B-1----:R-:W-:Y:S01]  /*170c0*/  FADD.FTZ R3, R228, R4 ;  /* 0x00000004e4037221 */ /* 0x002fe20000010000 */
[----:B------:R-:W-:Y:S01]  /*170d0*/  MOV R250, R0 ;  /* 0x0000000000fa7202 */ /* 0x000fe20000000f00 */
[----:B------:R-:W-:Y:S01]  /*170e0*/  FADD.FTZ R2, R224, R2 ;  /* 0x00000002e0027221 */ /* 0x000fe20000010000 */
[----:B------:R1:W-:Y:S04]  /*170f0*/  STL [R1+0x78], R5 ;  /* 0x0000780501007387 */ /* 0x0003e80000100800 */
[----:B------:R1:W-:Y:S04]  /*17100*/  STL [R1+0x80], R3 ;  /* 0x0000800301007387 */ /* 0x0003e80000100800 */
[----:B------:R1:W-:Y:S02]  /*17110*/  STL [R1+0x84], R2 ;  /* 0x0000840201007387 */ /* 0x0003e40000100800 */
[----:B-1----:R-:W-:-:S05]  /*17120*/  @P0 BRA `(.L_x_4112) ;  /* 0xffffbda000000947 */ /* 0x002fca000383ffff */
.L_x_4105:
[----:B------:R-:W-:Y:S05]  /*17130*/  BRA.DIV ~URZ, `(.L_x_4113) ;  /* 0x000073a27f007947 */ /* 0x000fea000b800000 */
[----:B------:R-:W2:Y:S04]  /*17140*/  LDL R0, [R1+0x7c] ;  /* 0x00007c0001007983 */ /* 0x000ea80000100800 */
[----:B--2---:R1:W2:Y:S02]  /*17150*/  SHFL.BFLY PT, R5, R0, 0x2, 0x1f ;  /* 0x0c401f0000057f89 */ /* 0x0042a400000e0000 */
.L_x_4187:
        /* <DEDUP_REMOVED lines=19> */
.L_x_4188:
        /* <DEDUP_REMOVED lines=11> */
[----:B------:R-:W-:-:S05]  /*17340*/  MOV R59, 0xff800000 ;  /* 0xff800000003b7802 */ /* 0x000fca0000000f00 */
        /* <DEDUP_REMOVED lines=25> */
[C---:B------:R-:W-:Y:S01]  /*174e0*/  FMUL.FTZ R33, R0.reuse, R81 ;  /* 0x0000005100217220 */ /* 0x040fe20000410000 */
[----:B-1----:R-:W-:Y:S01]  /*174f0*/  @P1 MOV R4, 0x3f317218 ;  /* 0x3f31721800041802 */ /* 0x002fe20000000f00 */
        /* <DEDUP_REMOVED lines=46> */
[C---:B---3--:R-:W-:Y:S01]  /*177e0*/  FMUL.FTZ R206, R3.reuse, R206 ;  /* 0x000000ce03ce7220 */ /* 0x048fe20000410000 */
[----:B------:R-:W1:Y:S01]  /*177f0*/  @P3 MUFU.LG2 R2, R9 ;  /* 0x0000000900023308 */ /* 0x000e620000000c00 */
        /* <DEDUP_REMOVED lines=32> */
[----:B------:R-:W-:Y:S02]  /*17a00*/  @P0 FMUL.FTZ R6, R6, 0.69314718246459960938 ;  /* 0x3f31721806060820 */ /* 0x000fe40000410000 */
[----:B-----5:R-:W-:Y:S02]  /*17a10*/  @P2 FMUL.FTZ R8, R8, 0.69314718246459960938 ;  /* 0x3f31721808082820 */ /* 0x020fe40000410000 */
[----:B------:R-:W-:-:S02]  /*17a20*/  @P0 FMUL.FTZ R3, R3, c[0x0][0x2d0] ;  /* 0x0000b40003030a20 */ /* 0x000fc40000410000 */
[----:B------:R-:W-:Y:S02]  /*17a30*/  @P2 FMUL.FTZ R5, R5, c[0x0][0x2d0] ;  /* 0x0000b40005052a20 */ /* 0x000fe40000410000 */
[----:B------:R-:W-:Y:S01]  /*17a40*/  @P0 FFMA.FTZ R62, R3, R134, R6 ;  /* 0x00000086033e0223 */ /* 0x000fe20000010006 */
[----:B------:R-:W-:Y:S01]  /*17a50*/  @P3 MOV R3, 0x3f317218 ;  /* 0x3f31721800033802 */ /* 0x000fe20000000f00 */
[----:B------:R-:W-:Y:S01]  /*17a60*/  @P1 FMUL.FTZ R7, R7, 0.69314718246459960938 ;  /* 0x3f31721807071820 */ /* 0x000fe20000410000 */
[----:B------:R-:W-:Y:S01]  /*17a70*/  PLOP3.LUT P0, PT, PT, PT, PT, 0x8, 0x0 ;  /* 0x000000000000781c */ /* 0x000fe20003f0e170 */
[----:B------:R-:W-:Y:S02]  /*17a80*/  @P1 FMUL.FTZ R4, R4, c[0x0][0x2d0] ;  /* 0x0000b40004041a20 */ /* 0x000fe40000410000 */
[----:B-1----:R-:W-:Y:S02]  /*17a90*/  @P3 FMUL.FTZ R2, R2, 0.69314718246459960938 ;  /* 0x3f31721802023820 */ /* 0x002fe40000410000 */
[----:B------:R-:W-:-:S02]  /*17aa0*/  @P3 FMUL.FTZ R3, R3, c[0x0][0x2d0] ;  /* 0x0000b40003033a20 */ /* 0x000fc40000410000 */
[----:B------:R-:W-:Y:S02]  /*17ab0*/  @P2 FFMA.FTZ R60, R5, R136, R8 ;  /* 0x00000088053c2223 */ /* 0x000fe40000010008 */
        /* <DEDUP_REMOVED lines=34> */
.L_x_4058:
        /* <DEDUP_REMOVED lines=185> */
.L_x_4116:
        /* <DEDUP_REMOVED lines=150> */
.L_x_4118:
[----:B--234-:R-:W-:Y:S05]  /*191d0*/  BSYNC B0 ;  /* 0x0000000000007941 */ /* 0x01cfea0003800000 */
.L_x_4117:
        /* <DEDUP_REMOVED lines=16> */
.L_x_4120:
[----:B------:R-:W-:Y:S05]  /*192e0*/  BSYNC B0 ;  /* 0x0000000000007941 */ /* 0x000fea0003800000 */
.L_x_4119:
        /* <DEDUP_REMOVED lines=16> */
.L_x_4122:
[----:B------:R-:W-:Y:S05]  /*193f0*/  BSYNC B0 ;  /* 0x0000000000007941 */ /* 0x000fea0003800000 */
.L_x_4121:
        /* <DEDUP_REMOVED lines=16> */
.L_x_4124:
[----:B------:R-:W-:Y:S05]  /*19500*/  BSYNC B0 ;  /* 0x0000000000007941 */ /* 0x000fea0003800000 */
.L_x_4123:
        /* <DEDUP_REMOVED lines=16> */
.L_x_4126:
[----:B------:R-:W-:Y:S05]  /*19610*/  BSYNC B0 ;  /* 0x0000000000007941 */ /* 0x000fea0003800000 */
.L_x_4125:
        /* <DEDUP_REMOVED lines=16> */
.L_x_4128:
[----:B------:R-:W-:Y:S05]  /*19720*/  BSYNC B0 ;  /* 0x0000000000007941 */ /* 0x000fea0003800000 */
.L_x_4127:
        /* <DEDUP_REMOVED lines=16> */
.L_x_4130:
[----:B------:R-:W-:Y:S05]  /*19830*/  BSYNC B0 ;  /* 0x0000000000007941 */ /* 0x000fea0003800000 */
.L_x_4129:
        /* <DEDUP_REMOVED lines=17> */
.L_x_4115:
        /* <DEDUP_REMOVED lines=19> */
.L_x_4131:
        /* <DEDUP_REMOVED lines=43> */
.L_x_4133:
[----:B---34-:R-:W-:Y:S05]  /*19d30*/  BSYNC B0 ;  /* 0x0000000000007941 */ /* 0x018fea0003800000 */
.L_x_4132:
        /* <DEDUP_REMOVED lines=43> */
.L_x_4189:
[----:B------:R-:W-:Y:S05]  /*19ff0*/  BRA.DIV ~URZ, `(.L_x_4135) ;  /* 0x000048227f007947 */ /* 0x000fea000b800000 */
[----:B------:R3:W4:Y:S02]  /*1a000*/  SHFL.IDX PT, R2, R11, RZ, 0x181f ;  /* 0x00181fff0b027589 */ /* 0x00072400000e0000 */
.L_x_4190:
        /* <DEDUP_REMOVED lines=14> */
.L_x_4137:
[----:B------:R-:W-:Y:S05]  /*1a0f0*/  BSYNC B0 ;  /* 0x0000000000007941 */ /* 0x000fea0003800000 */
.L_x_4136:
[----:B------:R-:W-:Y:S05]  /*1a100*/  BRA.DIV ~URZ, `(.L_x_4138) ;  /* 0x000047827f007947 */ /* 0x000fea000b800000 */
[----:B------:R1:W2:Y:S04]  /*1a110*/  SHFL.IDX PT, R0, R9, 0x1, 0x181f ;  /* 0x00381f0009007f89 */ /* 0x0002a800000e0000 */
[----:B--2-4-:R1:W2:Y:S02]  /*1a120*/  SHFL.IDX PT, R2, R11, 0x1, 0x181f ;  /* 0x00381f000b027f89 */ /* 0x0142a400000e0000 */
.L_x_4191:
        /* <DEDUP_REMOVED lines=14> */
.L_x_4140:
[----:B------:R-:W-:Y:S05]  /*1a210*/  BSYNC B0 ;  /* 0x0000000000007941 */ /* 0x000fea0003800000 */
.L_x_4139:
[----:B------:R-:W-:Y:S05]  /*1a220*/  BRA.DIV ~URZ, `(.L_x_4141) ;  /* 0x000047327f007947 */ /* 0x000fea000b800000 */
[----:B------:R4:W1:Y:S02]  /*1a230*/  SHFL.IDX PT, R0, R9, 0x2, 0x181f ;  /* 0x00581f0009007f89 */ /* 0x00086400000e0000 */
.L_x_4192:
[----:B------:R-:W-:Y:S05]  /*1a240*/  BRA.DIV ~URZ, `(.L_x_4142) ;  /* 0x000047827f007947 */ /* 0x000fea000b800000 */
[----:B--2---:R2:W3:Y:S02]  /*1a250*/  SHFL.IDX PT, R2, R11, 0x2, 0x181f ;  /* 0x00581f000b027f89 */ /* 0x0044e400000e0000 */
.L_x_4193:
        /* <DEDUP_REMOVED lines=14> */
.L_x_4144:
[----:B------:R-:W-:Y:S05]  /*1a340*/  BSYNC B0 ;  /* 0x0000000000007941 */ /* 0x000fea0003800000 */
.L_x_4143:
[----:B------:R-:W-:Y:S05]  /*1a350*/  BRA.DIV ~URZ, `(.L_x_4145) ;  /* 0x000046e27f007947 */ /* 0x000fea000b800000 */
[----:B------:R1:W2:Y:S04]  /*1a360*/  SHFL.IDX PT, R0, R9, 0x3, 0x181f ;  /* 0x00781f0009007f89 */ /* 0x0002a800000e0000 */
[----:B-1-3--:R1:W3:Y:S02]  /*1a370*/  SHFL.IDX PT, R2, R11, 0x3, 0x181f ;  /* 0x00781f000b027f89 */ /* 0x00a2e400000e0000 */
.L_x_4194:
        /* <DEDUP_REMOVED lines=14> */
.L_x_4147:
[----:B------:R-:W-:Y:S05]  /*1a460*/  BSYNC B0 ;  /* 0x0000000000007941 */ /* 0x000fea0003800000 */
.L_x_4146:
[----:B------:R-:W-:Y:S05]  /*1a470*/  BRA.DIV ~URZ, `(.L_x_4148) ;  /* 0x000046927f007947 */ /* 0x000fea000b800000 */
[----:B------:R1:W2:Y:S02]  /*1a480*/  SHFL.IDX PT, R0, R9, 0x4, 0x181f ;  /* 0x00981f0009007f89 */ /* 0x0002a400000e0000 */
.L_x_4195:
[----:B------:R-:W-:Y:S05]  /*1a490*/  BRA.DIV ~URZ, `(.L_x_4149) ;  /* 0x000046e27f007947 */ /* 0x000fea000b800000 */
[----:B--23--:R2:W3:Y:S02]  /*1a4a0*/  SHFL.IDX PT, R2, R11, 0x4, 0x181f ;  /* 0x00981f000b027f89 */ /* 0x00c4e400000e0000 */
.L_x_4196:
        /* <DEDUP_REMOVED lines=14> */
.L_x_4151:
[----:B------:R-:W-:Y:S05]  /*1a590*/  BSYNC B0 ;  /* 0x0000000000007941 */ /* 0x000fea0003800000 */
.L_x_4150:
[----:B------:R-:W-:Y:S05]  /*1a5a0*/  BRA.DIV ~URZ, `(.L_x_4152) ;  /* 0x000046427f007947 */ /* 0x000fea000b800000 */
[----:B------:R1:W2:Y:S04]  /*1a5b0*/  SHFL.IDX PT, R0, R9, 0x5, 0x181f ;  /* 0x00b81f0009007f89 */ /* 0x0002a800000e0000 */
[----:B---3--:R1:W3:Y:S02]  /*1a5c0*/  SHFL.IDX PT, R2, R11, 0x5, 0x181f ;  /* 0x00b81f000b027f89 */ /* 0x0082e400000e0000 */
.L_x_4197:
        /* <DEDUP_REMOVED lines=14> */
.L_x_4154:
[----:B------:R-:W-:Y:S05]  /*1a6b0*/  BSYNC B0 ;  /* 0x0000000000007941 */ /* 0x000fea0003800000 */
.L_x_4153:
[----:B------:R-:W-:Y:S05]  /*1a6c0*/  BRA.DIV ~URZ, `(.L_x_4155) ;  /* 0x000045f27f007947 */ /* 0x000fea000b800000 */
[----:B------:R1:W2:Y:S02]  /*1a6d0*/  SHFL.IDX PT, R0, R9, 0x6, 0x181f ;  /* 0x00d81f0009007f89 */ /* 0x0002a400000e0000 */
.L_x_4198:
[----:B------:R-:W-:Y:S05]  /*1a6e0*/  BRA.DIV ~URZ, `(.L_x_4156) ;  /* 0x000046427f007947 */ /* 0x000fea000b800000 */
[----:B--23--:R2:W3:Y:S02]  /*1a6f0*/  SHFL.IDX PT, R2, R11, 0x6, 0x181f ;  /* 0x00d81f000b027f89 */ /* 0x00c4e400000e0000 */
.L_x_4199:
        /* <DEDUP_REMOVED lines=14> */
.L_x_4158:
[----:B------:R-:W-:Y:S05]  /*1a7e0*/  BSYNC B0 ;  /* 0x0000000000007941 */ /* 0x000fea0003800000 */
.L_x_4157:
[----:B------:R-:W-:Y:S05]  /*1a7f0*/  BRA.DIV ~URZ, `(.L_x_4159) ;  /* 0x000045a27f007947 */ /* 0x000fea000b800000 */
[----:B------:R1:W2:Y:S04]  /*1a800*/  SHFL.IDX PT, R0, R9, 0x7, 0x181f ;  /* 0x00f81f0009007f89 */ /* 0x0002a800000e0000 */
[----:B---3--:R1:W3:Y:S02]  /*1a810*/  SHFL.IDX PT, R2, R11, 0x7, 0x181f ;  /* 0x00f81f000b027f89 */ /* 0x0082e400000e0000 */
.L_x_4200:
        /* <DEDUP_REMOVED lines=15> */
.L_x_4059:
[----:B------:R-:W-:Y:S01]  /*1a910*/  IMAD.MOV.U32 R136, RZ, RZ, R5 ;  /* 0x000000ffff887224 */ /* 0x000fe200078e0005 */
[----:B------:R-:W-:Y:S01]  /*1a920*/  MOV R251, RZ ;  /* 0x000000ff00fb7202 */ /* 0x000fe20000000f00 */
[----:B------:R-:W-:Y:S01]  /*1a930*/  IMAD.MOV.U32 R3, RZ, RZ, 0x181f ;  /* 0x0000181fff037424 */ /* 0x000fe200078e00ff */
[----:B------:R-:W-:Y:S02]  /*1a940*/  MOV R2, 0x1a960 ;  /* 0x0001a96000027802 */ /* 0x000fe40000000f00 */
[----:B-----5:R-:W-:Y:S05]  /*1a950*/  CALL.REL.NOINC `($__internal_15_$__cuda_sm70_shflsync_idx_p) ;  /* 0x000100c000007944 */ /* 0x020fea0003c00000 */
[----:B------:R-:W-:Y:S01]  /*1a960*/  MOV R0, R252 ;  /* 0x000000fc00007202 */ /* 0x000fe20000000f00 */
[----:B------:R-:W-:Y:S05]  /*1a970*/  BRA `(.L_x_4160) ;  /* 0xfffedc0000007947 */ /* 0x000fea000383ffff */
.L_x_4060:
[----:B------:R-:W-:Y:S01]  /*1a980*/  IMAD.MOV.U32 R136, RZ, RZ, R10 ;  /* 0x000000ffff887224 */ /* 0x000fe200078e000a */
[----:B------:R-:W-:Y:S01]  /*1a990*/  MOV R251, RZ ;  /* 0x000000ff00fb7202 */ /* 0x000fe20000000f00 */
[----:B------:R-:W-:Y:S01]  /*1a9a0*/  IMAD.MOV.U32 R3, RZ, RZ, 0x181f ;  /* 0x0000181fff037424 */ /* 0x000fe200078e00ff */
[----:B------:R-:W-:Y:S02]  /*1a9b0*/  MOV R2, 0x1a9d0 ;  /* 0x0001a9d000027802 */ /* 0x000fe40000000f00 */
[----:B-12--5:R-:W-:Y:S05]  /*1a9c0*/  CALL.REL.NOINC `($__internal_15_$__cuda_sm70_shflsync_idx_p) ;  /* 0x0001005000007944 */ /* 0x026fea0003c00000 */
[----:B------:R-:W-:Y:S01]  /*1a9d0*/  MOV R2, R252 ;  /* 0x000000fc00027202 */ /* 0x000fe20000000f00 */
[----:B------:R-:W-:Y:S05]  /*1a9e0*/  BRA `(.L_x_4161) ;  /* 0xfffedbb000007947 */ /* 0x000fea000383ffff */
.L_x_4063:
[----:B------:R-:W-:Y:S01]  /*1a9f0*/  IMAD.MOV.U32 R136, RZ, RZ, R5 ;  /* 0x000000ffff887224 */ /* 0x000fe200078e0005 */
[----:B------:R-:W-:Y:S01]  /*1aa00*/  MOV R251, 0x1 ;  /* 0x0000000100fb7802 */ /* 0x000fe20000000f00 */
[----:B-1----:R-:W-:Y:S01]  /*1aa10*/  IMAD.MOV.U32 R3, RZ, RZ, 0x181f ;  /* 0x0000181fff037424 */ /* 0x002fe200078e00ff */
[----:B----4-:R-:W-:-:S02]  /*1aa20*/  MOV R2, 0x1aa40 ;  /* 0x0001aa4000027802 */ /* 0x010fc40000000f00 */
[----:B---3-5:R-:W-:Y:S05]  /*1aa30*/  CALL.REL.NOINC `($__internal_15_$__cuda_sm70_shflsync_idx_p) ;  /* 0x0000ffe000007944 */ /* 0x028fea0003c00000 */
[----:B------:R-:W-:Y:S01]  /*1aa40*/  IMAD.MOV.U32 R0, RZ, RZ, R252 ;  /* 0x000000ffff007224 */ /* 0x000fe200078e00fc */
[----:B------:R-:W-:Y:S01]  /*1aa50*/  MOV R251, 0x1 ;  /* 0x0000000100fb7802 */ /* 0x000fe20000000f00 */
[----:B------:R-:W-:Y:S01]  /*1aa60*/  IMAD.MOV.U32 R136, RZ, RZ, R10 ;  /* 0x000000ffff887224 */ /* 0x000fe200078e000a */
[----:B------:R-:W-:-:S02]  /*1aa70*/  MOV R3, 0x181f ;  /* 0x0000181f00037802 */ /* 0x000fc40000000f00 */
[----:B------:R-:W-:Y:S02]  /*1aa80*/  MOV R2, 0x1aaa0 ;  /* 0x0001aaa000027802 */ /* 0x000fe40000000f00 */
[----:B------:R-:W-:Y:S05]  /*1aa90*/  CALL.REL.NOINC `($__internal_15_$__cuda_sm70_shflsync_idx_p) ;  /* 0x0000ff8000007944 */ /* 0x000fea0003c00000 */
[----:B------:R-:W-:Y:S01]  /*1aaa0*/  MOV R2, R252 ;  /* 0x000000fc00027202 */ /* 0x000fe20000000f00 */
[----:B------:R-:W-:Y:S05]  /*1aab0*/  BRA `(.L_x_4162) ;  /* 0xfffedc4000007947 */ /* 0x000fea000383ffff */
.L_x_4066:
[----:B------:R-:W-:Y:S01]  /*1aac0*/  IMAD.MOV.U32 R136, RZ, RZ, R5 ;  /* 0x000000ffff887224 */ /* 0x000fe200078e0005 */
[----:B------:R-:W-:Y:S01]  /*1aad0*/  MOV R251, 0x2 ;  /* 0x0000000200fb7802 */ /* 0x000fe20000000f00 */
[----:B--2---:R-:W-:Y:S01]  /*1aae0*/  IMAD.MOV.U32 R3, RZ, RZ, 0x181f ;  /* 0x0000181fff037424 */ /* 0x004fe200078e00ff */
[----:B----4-:R-:W-:Y:S02]  /*1aaf0*/  MOV R2, 0x1ab10 ;  /* 0x0001ab1000027802 */ /* 0x010fe40000000f00 */
[----:B-1-3-5:R-:W-:Y:S05]  /*1ab00*/  CALL.REL.NOINC `($__internal_15_$__cuda_sm70_shflsync_idx_p) ;  /* 0x0000ff1000007944 */ /* 0x02afea0003c00000 */
[----:B------:R-:W-:Y:S01]  /*1ab10*/  MOV R0, R252 ;  /* 0x000000fc00007202 */ /* 0x000fe20000000f00 */
[----:B------:R-:W-:Y:S05]  /*1ab20*/  BRA `(.L_x_4163) ;  /* 0xfffedd0000007947 */ /* 0x000fea000383ffff */
.L_x_4067:
[----:B------:R-:W-:Y:S01]  /*1ab30*/  IMAD.MOV.U32 R136, RZ, RZ, R10 ;  /* 0x000000ffff887224 */ /* 0x000fe200078e000a */
[----:B------:R-:W-:Y:S01]  /*1ab40*/  MOV R251, 0x2 ;  /* 0x0000000200fb7802 */ /* 0x000fe20000000f00 */
[----:B------:R-:W-:Y:S01]  /*1ab50*/  IMAD.MOV.U32 R3, RZ, RZ, 0x181f ;  /* 0x0000181fff037424 */ /* 0x000fe200078e00ff */
[----:B----4-:R-:W-:Y:S02]  /*1ab60*/  MOV R2, 0x1ab80 ;  /* 0x0001ab8000027802 */ /* 0x010fe40000000f00 */
[----:B-123-5:R-:W-:Y:S05]  /*1ab70*/  CALL.REL.NOINC `($__internal_15_$__cuda_sm70_shflsync_idx_p) ;  /* 0x0000fea000007944 */ /* 0x02efea0003c00000 */
[----:B------:R-:W-:Y:S01]  /*1ab80*/  MOV R2, R252 ;  /* 0x000000fc00027202 */ /* 0x000fe20000000f00 */
[----:B------:R-:W-:Y:S05]  /*1ab90*/  BRA `(.L_x_4164) ;  /* 0xfffedcb000007947 */ /* 0x000fea000383ffff */
.L_x_4070:
[----:B------:R-:W-:Y:S01]  /*1aba0*/  IMAD.MOV.U32 R136, RZ, RZ, R5 ;  /* 0x000000ffff887224 */ /* 0x000fe200078e0005 */
[----:B------:R-:W-:Y:S01]  /*1abb0*/  MOV R251, 0x3 ;  /* 0x0000000300fb7802 */ /* 0x000fe20000000f00 */
[----:B-1----:R-:W-:Y:S01]  /*1abc0*/  IMAD.MOV.U32 R3, RZ, RZ, 0x181f ;  /* 0x0000181fff037424 */ /* 0x002fe200078e00ff */
[----:B--2---:R-:W-:-:S02]  /*1abd0*/  MOV R2, 0x1abf0 ;  /* 0x0001abf000027802 */ /* 0x004fc40000000f00 */
[----:B---345:R-:W-:Y:S05]  /*1abe0*/  CALL.REL.NOINC `($__internal_15_$__cuda_sm70_shflsync_idx_p) ;  /* 0x0000fe3000007944 */ /* 0x038fea0003c00000 */
        /* <DEDUP_REMOVED lines=8> */
.L_x_4073:
[----:B------:R-:W-:Y:S01]  /*1ac70*/  IMAD.MOV.U32 R136, RZ, RZ, R5 ;  /* 0x000000ffff887224 */ /* 0x000fe200078e0005 */
[----:B------:R-:W-:Y:S01]  /*1ac80*/  MOV R251, 0x4 ;  /* 0x0000000400fb7802 */ /* 0x000fe20000000f00 */
[----:B--2---:R-:W-:Y:S01]  /*1ac90*/  IMAD.MOV.U32 R3, RZ, RZ, 0x181f ;  /* 0x0000181fff037424 */ /* 0x004fe200078e00ff */
[----:B------:R-:W-:Y:S02]  /*1aca0*/  MOV R2, 0x1acc0 ;  /* 0x0001acc000027802 */ /* 0x000fe40000000f00 */
[----:B-1--45:R-:W-:Y:S05]  /*1acb0*/  CALL.REL.NOINC `($__internal_15_$__cuda_sm70_shflsync_idx_p) ;  /* 0x0000fd6000007944 */ /* 0x032fea0003c00000 */
[----:B------:R-:W-:Y:S01]  /*1acc0*/  MOV R0, R252 ;  /* 0x000000fc00007202 */ /* 0x000fe20000000f00 */
[----:B------:R-:W-:Y:S05]  /*1acd0*/  BRA `(.L_x_4166) ;  /* 0xfffedde000007947 */ /* 0x000fea000383ffff */
.L_x_4074:
[----:B------:R-:W-:Y:S01]  /*1ace0*/  IMAD.MOV.U32 R136, RZ, RZ, R10 ;  /* 0x000000ffff887224 */ /* 0x000fe200078e000a */
[----:B------:R-:W-:Y:S01]  /*1acf0*/  MOV R251, 0x4 ;  /* 0x0000000400fb7802 */ /* 0x000fe20000000f00 */
[----:B------:R-:W-:Y:S01]  /*1ad00*/  IMAD.MOV.U32 R3, RZ, RZ, 0x181f ;  /* 0x0000181fff037424 */ /* 0x000fe200078e00ff */
[----:B------:R-:W-:Y:S02]  /*1ad10*/  MOV R2, 0x1ad30 ;  /* 0x0001ad3000027802 */ /* 0x000fe40000000f00 */
[----:B-12345:R-:W-:Y:S05]  /*1ad20*/  CALL.REL.NOINC `($__internal_15_$__cuda_sm70_shflsync_idx_p) ;  /* 0x0000fcf000007944 */ /* 0x03efea0003c00000 */
[----:B------:R-:W-:Y:S01]  /*1ad30*/  MOV R2, R252 ;  /* 0x000000fc00027202 */ /* 0x000fe20000000f00 */
[----:B------:R-:W-:Y:S05]  /*1ad40*/  BRA `(.L_x_4167) ;  /* 0xfffedd9000007947 */ /* 0x000fea000383ffff */
.L_x_4077:
[----:B------:R-:W-:Y:S01]  /*1ad50*/  IMAD.MOV.U32 R136, RZ, RZ, R5 ;  /* 0x000000ffff887224 */ /* 0x000fe200078e0005 */
[----:B------:R-:W-:Y:S01]  /*1ad60*/  MOV R251, 0x5 ;  /* 0x0000000500fb7802 */ /* 0x000fe20000000f00 */
[----:B--2---:R-:W-:Y:S01]  /*1ad70*/  IMAD.MOV.U32 R3, RZ, RZ, 0x181f ;  /* 0x0000181fff037424 */ /* 0x004fe200078e00ff */
[----:B------:R-:W-:-:S02]  /*1ad80*/  MOV R2, 0x1ada0 ;  /* 0x0001ada000027802 */ /* 0x000fc40000000f00 */
[----:B-1--45:R-:W-:Y:S05]  /*1ad90*/  CALL.REL.NOINC `($__internal_15_$__cuda_sm70_shflsync_idx_p) ;  /* 0x0000fc8000007944 */ /* 0x032fea0003c00000 */
        /* <DEDUP_REMOVED lines=8> */
.L_x_4080:
[----:B------:R-:W-:Y:S01]  /*1ae20*/  IMAD.MOV.U32 R136, RZ, RZ, R5 ;  /* 0x000000ffff887224 */ /* 0x000fe200078e0005 */
[----:B------:R-:W-:Y:S01]  /*1ae30*/  MOV R251, 0x6 ;  /* 0x0000000600fb7802 */ /* 0x000fe20000000f00 */
[----:B-1----:R-:W-:Y:S01]  /*1ae40*/  IMAD.MOV.U32 R3, RZ, RZ, 0x181f ;  /* 0x0000181fff037424 */ /* 0x002fe200078e00ff */
[----:B------:R-:W-:Y:S02]  /*1ae50*/  MOV R2, 0x1ae70 ;  /* 0x0001ae7000027802 */ /* 0x000fe40000000f00 */
[----:B--2-45:R-:W-:Y:S05]  /*1ae60*/  CALL.REL.NOINC `($__internal_15_$__cuda_sm70_shflsync_idx_p) ;  /* 0x0000fbb000007944 */ /* 0x034fea0003c00000 */
[----:B------:R-:W-:Y:S01]  /*1ae70*/  MOV R0, R252 ;  /* 0x000000fc00007202 */ /* 0x000fe20000000f00 */
[----:B------:R-:W-:Y:S05]  /*1ae80*/  BRA `(.L_x_4169) ;  /* 0xfffedec000007947 */ /* 0x000fea000383ffff */
.L_x_4081:
[----:B------:R-:W-:Y:S01]  /*1ae90*/  IMAD.MOV.U32 R136, RZ, RZ, R10 ;  /* 0x000000ffff887224 */ /* 0x000fe200078e000a */
[----:B------:R-:W-:Y:S01]  /*1aea0*/  MOV R251, 0x6 ;  /* 0x0000000600fb7802 */ /* 0x000fe20000000f00 */
[----:B------:R-:W-:Y:S01]  /*1aeb0*/  IMAD.MOV.U32 R3, RZ, RZ, 0x181f ;  /* 0x0000181fff037424 */ /* 0x000fe200078e00ff */
[----:B------:R-:W-:Y:S02]  /*1aec0*/  MOV R2, 0x1aee0 ;  /* 0x0001aee000027802 */ /* 0x000fe40000000f00 */
[----:B-12345:R-:W-:Y:S05]  /*1aed0*/  CALL.REL.NOINC `($__internal_15_$__cuda_sm70_shflsync_idx_p) ;  /* 0x0000fb4000007944 */ /* 0x03efea0003c00000 */
[----:B------:R-:W-:Y:S01]  /*1aee0*/  MOV R2, R252 ;  /* 0x000000fc00027202 */ /* 0x000fe20000000f00 */
[----:B------:R-:W-:Y:S05]  /*1aef0*/  BRA `(.L_x_4170) ;  /* 0xfffede7000007947 */ /* 0x000fea000383ffff */
.L_x_4084:
        /* <DEDUP_REMOVED lines=13> */
.L_x_4086:
[----:B-1-3--:R-:W-:Y:S01]  /*1afd0*/  IMAD.MOV.U32 R136, RZ, RZ, R0 ;  /* 0x000000ffff887224 */ /* 0x00afe200078e0000 */
[----:B------:R-:W-:Y:S01]  /*1afe0*/  MOV R251, RZ ;  /* 0x000000ff00fb7202 */ /* 0x000fe20000000f00 */
[----:B------:R-:W-:Y:S01]  /*1aff0*/  IMAD.MOV.U32 R3, RZ, RZ, 0x181f ;  /* 0x0000181fff037424 */ /* 0x000fe200078e00ff */
[----:B------:R-:W-:Y:S02]  /*1b000*/  MOV R2, 0x1b020 ;  /* 0x0001b02000027802 */ /* 0x000fe40000000f00 */
[----:B-----5:R-:W-:Y:S05]  /*1b010*/  CALL.REL.NOINC `($__internal_15_$__cuda_sm70_shflsync_idx_p) ;  /* 0x0000fa0000007944 */ /* 0x020fea0003c00000 */
[----:B------:R-:W-:Y:S01]  /*1b020*/  MOV R28, R252 ;  /* 0x000000fc001c7202 */ /* 0x000fe20000000f00 */
[----:B------:R-:W-:Y:S05]  /*1b030*/  BRA `(.L_x_4172) ;  /* 0xfffeed9000007947 */ /* 0x000fea000383ffff */
.L_x_4089:
[----:B------:R-:W-:Y:S01]  /*1b040*/  IMAD.MOV.U32 R136, RZ, RZ, R4 ;  /* 0x000000ffff887224 */ /* 0x000fe200078e0004 */
[----:B------:R-:W-:Y:S01]  /*1b050*/  MOV R251, RZ ;  /* 0x000000ff00fb7202 */ /* 0x000fe20000000f00 */
[----:B------:R-:W-:Y:S01]  /*1b060*/  IMAD.MOV.U32 R3, RZ, RZ, 0x181f ;  /* 0x0000181fff037424 */ /* 0x000fe200078e00ff */
[----:B------:R-:W-:Y:S02]  /*1b070*/  MOV R2, 0x1b090 ;  /* 0x0001b09000027802 */ /* 0x000fe40000000f00 */
[----:B-1---5:R-:W-:Y:S05]  /*1b080*/  CALL.REL.NOINC `($__internal_15_$__cuda_sm70_shflsync_idx_p) ;  /* 0x0000f99000007944 */ /* 0x022fea0003c00000 */
[----:B------:R-:W-:Y:S01]  /*1b090*/  MOV R11, R252 ;  /* 0x000000fc000b7202 */ /* 0x000fe20000000f00 */
[----:B------:R-:W-:Y:S05]  /*1b0a0*/  BRA `(.L_x_4173) ;  /* 0xfffefdf000007947 */ /* 0x000fea000383ffff */
.L_x_4090:
[----:B------:R-:W-:Y:S01]  /*1b0b0*/  IMAD.MOV.U32 R136, RZ, RZ, R5 ;  /* 0x000000ffff887224 */ /* 0x000fe200078e0005 */
[----:B------:R-:W-:Y:S01]  /*1b0c0*/  MOV R251, RZ ;  /* 0x000000ff00fb7202 */ /* 0x000fe20000000f00 */
[----:B------:R-:W-:Y:S01]  /*1b0d0*/  IMAD.MOV.U32 R3, RZ, RZ, 0x181f ;  /* 0x0000181fff037424 */ /* 0x000fe200078e00ff */
[----:B------:R-:W-:-:S02]  /*1b0e0*/  MOV R2, 0x1b100 ;  /* 0x0001b10000027802 */ /* 0x000fc40000000f00 */
[----:B-123-5:R-:W-:Y:S05]  /*1b0f0*/  CALL.REL.NOINC `($__internal_15_$__cuda_sm70_shflsync_idx_p) ;  /* 0x0000f92000007944 */ /* 0x02efea0003c00000 */
[----:B------:R-:W2:Y:S04]  /*1b100*/  LDL R0, [R1+0x8c] ;  /* 0x00008c0001007983 */ /* 0x000ea80000100800 */
[----:B------:R-:W3:Y:S04]  /*1b110*/  LDL R2, [R1+0xb8] ;  /* 0x0000b80001027983 */ /* 0x000ee80000100800 */
[----:B------:R-:W4:Y:S04]  /*1b120*/  LDL R8, [R1+0xd4] ;  /* 0x0000d40001087983 */ /* 0x000f280000100800 */
[----:B------:R-:W5:Y:S01]  /*1b130*/  LDL R3, [R1+0xd0] ;  /* 0x0000d00001037983 */ /* 0x000f620000100800 */
[----:B------:R-:W-:-:S02]  /*1b140*/  IMAD.MOV.U32 R136, RZ, RZ, R4 ;  /* 0x000000ffff887224 */ /* 0x000fc400078e0004 */
[----:B------:R-:W-:Y:S02]  /*1b150*/  IMAD.MOV.U32 R251, RZ, RZ, 0x1 ;  /* 0x00000001fffb7424 */ /* 0x000fe400078e00ff */
[C---:B--2---:R-:W-:Y:S01]  /*1b160*/  IMAD.SHL.U32 R12, R0.reuse, 0x2, RZ ;  /* 0x00000002000c7824 */ /* 0x044fe200078e00ff */
[----:B------:R-:W-:Y:S01]  /*1b170*/  ISETP.GE.AND P2, PT, R0, c[0x0][0x1d4], PT ;  /* 0x0000750000007a0c */ /* 0x000fe20003f46270 */
[----:B---3--:R-:W-:-:S03]  /*1b180*/  IMAD.SHL.U32 R13, R2, 0x2, RZ ;  /* 0x00000002020d7824 */ /* 0x008fc600078e00ff */
[----:B------:R-:W-:Y:S02]  /*1b190*/  IADD3 R18, P1, R252, R12, RZ ;  /* 0x0000000cfc127210 */ /* 0x000fe40007f3e0ff */
[----:B----4-:R-:W-:Y:S02]  /*1b1a0*/  SHF.L.U64.HI R15, R0, 0x1, R8 ;  /* 0x00000001000f7819 */ /* 0x010fe40000010208 */
[----:B-----5:R-:W-:Y:S02]  /*1b1b0*/  SHF.L.U64.HI R16, R2, 0x1, R3 ;  /* 0x0000000102107819 */ /* 0x020fe40000010203 */
[----:B------:R-:W-:Y:S01]  /*1b1c0*/  IADD3 R2, P0, R252, R13, RZ ;  /* 0x0000000dfc027210 */ /* 0x000fe20007f1e0ff */
[----:B------:R-:W-:Y:S01]  /*1b1d0*/  IMAD.X R19, R11, 0x1, R15, P1 ;  /* 0x000000010b137824 */ /* 0x000fe200008e060f */
[----:B------:R-:W-:-:S03]  /*1b1e0*/  SEL R0, RZ, 0x10, P5 ;  /* 0x00000010ff007807 */ /* 0x000fc60002800000 */
[----:B------:R-:W-:Y:S01]  /*1b1f0*/  IMAD.X R3, R11, 0x1, R16, P0 ;  /* 0x000000010b037824 */ /* 0x000fe200000e0610 */
[----:B------:R-:W-:Y:S01]  /*1b200*/  @!PT LDS RZ, [RZ] ;  /* 0x00000000fffff984 */ /* 0x000fe20000000800 */
[----:B------:R-:W-:Y:S01]  /*1b210*/  @!PT LDS RZ, [RZ] ;  /* 0x00000000fffff984 */ /* 0x000fe20000000800 */
[----:B------:R-:W-:Y:S01]  /*1b220*/  @!PT LDS RZ, [RZ] ;  /* 0x00000000fffff984 */ /* 0x000fe20000000800 */
[----:B------:R1:W-:Y:S01]  /*1b230*/  LDGSTS.E.BYPASS.LTC128B.128 [R248+0x4100], [R18.64], !P2 ;  /* 0x0410000012f87fae */ /* 0x0003e2000d101d46 */
[----:B------:R-:W-:Y:S01]  /*1b240*/  SEL R11, RZ, 0x10, P2 ;  /* 0x00000010ff0b7807 */ /* 0x000fe20001000000 */
[----:B------:R-:W-:Y:S02]  /*1b250*/  IMAD.MOV.U32 R10, RZ, RZ, R0 ;  /* 0x000000ffff0a7224 */ /* 0x000fe400078e0000 */
[----:B------:R2:W-:Y:S02]  /*1b260*/  LDGSTS.E.BYPASS.LTC128B.128 [R248+0x6100], [R2.64], !P5 ;  /* 0x0610000002f87fae */ /* 0x0005e4000e901d46 */
[----:B--2---:R-:W-:Y:S01]  /*1b270*/  IMAD.MOV.U32 R3, RZ, RZ, 0x181f ;  /* 0x0000181fff037424 */ /* 0x004fe200078e00ff */
[----:B------:R-:W-:Y:S02]  /*1b280*/  MOV R2, 0x1b2a0 ;  /* 0x0001b2a000027802 */ /* 0x000fe40000000f00 */
[----:B-1----:R-:W-:Y:S05]  /*1b290*/  CALL.REL.NOINC `($__internal_15_$__cuda_sm70_shflsync_idx_p) ;  /* 0x0000f78000007944 */ /* 0x002fea0003c00000 */
[----:B------:R-:W-:Y:S01]  /*1b2a0*/  IMAD.MOV.U32 R0, RZ, RZ, R252 ;  /* 0x000000ffff007224 */ /* 0x000fe200078e00fc */
[----:B------:R-:W-:Y:S01]  /*1b2b0*/  MOV R251, 0x1 ;  /* 0x0000000100fb7802 */ /* 0x000fe20000000f00 */
[----:B------:R-:W-:Y:S01]  /*1b2c0*/  IMAD.MOV.U32 R136, RZ, RZ, R5 ;  /* 0x000000ffff887224 */ /* 0x000fe200078e0005 */
[----:B------:R-:W-:-:S02]  /*1b2d0*/  MOV R3, 0x181f ;  /* 0x0000181f00037802 */ /* 0x000fc40000000f00 */
[----:B------:R-:W-:Y:S02]  /*1b2e0*/  MOV R2, 0x1b300 ;  /* 0x0001b30000027802 */ /* 0x000fe40000000f00 */
[----:B------:R-:W-:Y:S05]  /*1b2f0*/  CALL.REL.NOINC `($__internal_15_$__cuda_sm70_shflsync_idx_p) ;  /* 0x0000f72000007944 */ /* 0x000fea0003c00000 */
[C---:B------:R-:W-:Y:S01]  /*1b300*/  IADD3 R18, -R11.reuse, 0x10, RZ ;  /* 0x000000100b127810 */ /* 0x040fe20007ffe1ff */
[----:B------:R-:W-:Y:S01]  /*1b310*/  IMAD.MOV.U32 R136, RZ, RZ, R4 ;  /* 0x000000ffff887224 */ /* 0x000fe200078e0004 */
[----:B------:R-:W-:Y:S01]  /*1b320*/  IADD3 R2, -R10, 0x10, RZ ;  /* 0x000000100a027810 */ /* 0x000fe20007ffe1ff */
[----:B------:R-:W-:Y:S01]  /*1b330*/  IMAD.MOV.U32 R251, RZ, RZ, 0x2 ;  /* 0x00000002fffb7424 */ /* 0x000fe200078e00ff */
        /* <DEDUP_REMOVED lines=15> */
[----:B-1----:R-:W-:Y:S05]  /*1b430*/  CALL.REL.NOINC `($__internal_15_$__cuda_sm70_shflsync_idx_p) ;  /* 0x0000f5e000007944 */ /* 0x002fea0003c00000 */
[----:B------:R-:W-:Y:S01]  /*1b440*/  IMAD.MOV.U32 R0, RZ, RZ, R252 ;  /* 0x000000ffff007224 */ /* 0x000fe200078e00fc */
[----:B------:R-:W-:Y:S01]  /*1b450*/  MOV R251, 0x2 ;  /* 0x0000000200fb7802 */ /* 0x000fe20000000f00 */
[----:B------:R-:W-:Y:S01]  /*1b460*/  IMAD.MOV.U32 R136, RZ, RZ, R5 ;  /* 0x000000ffff887224 */ /* 0x000fe200078e0005 */
[----:B------:R-:W-:Y:S02]  /*1b470*/  MOV R3, 0x181f ;  /* 0x0000181f00037802 */ /* 0x000fe40000000f00 */
[----:B------:R-:W-:Y:S02]  /*1b480*/  MOV R2, 0x1b4a0 ;  /* 0x0001b4a000027802 */ /* 0x000fe40000000f00 */
[----:B------:R-:W-:Y:S05]  /*1b490*/  CALL.REL.NOINC `($__internal_15_$__cuda_sm70_shflsync_idx_p) ;  /* 0x0000f58000007944 */ /* 0x000fea0003c00000 */
[----:B------:R-:W-:Y:S01]  /*1b4a0*/  IADD3 R18, -R11, 0x10, RZ ;  /* 0x000000100b127810 */ /* 0x000fe20007ffe1ff */
[----:B------:R-:W-:Y:S01]  /*1b4b0*/  IMAD.MOV.U32 R136, RZ, RZ, R4 ;  /* 0x000000ffff887224 */ /* 0x000fe200078e0004 */
[----:B------:R-:W-:Y:S01]  /*1b4c0*/  IADD3 R2, -R10, 0x10, RZ ;  /* 0x000000100a027810 */ /* 0x000fe20007ffe1ff */
[----:B------:R-:W-:Y:S01]  /*1b4d0*/  IMAD.MOV.U32 R251, RZ, RZ, 0x3 ;  /* 0x00000003fffb7424 */ /* 0x000fe200078e00ff */
        /* <DEDUP_REMOVED lines=22> */
[----:B------:R-:W-:Y:S01]  /*1b640*/  MOV R8, R252 ;  /* 0x000000fc00087202 */ /* 0x000fe20000000f00 */
[----:B------:R-:W-:Y:S05]  /*1b650*/  BRA `(.L_x_4174) ;  /* 0xfffefae000007947 */ /* 0x000fea000383ffff */
.L_x_4091:
[----:B------:R-:W-:Y:S01]  /*1b660*/  IMAD.MOV.U32 R136, RZ, RZ, R0 ;  /* 0x000000ffff887224 */ /* 0x000fe200078e0000 */
[----:B------:R-:W-:Y:S01]  /*1b670*/  MOV R251, RZ ;  /* 0x000000ff00fb7202 */ /* 0x000fe20000000f00 */
[----:B------:R-:W-:Y:S01]  /*1b680*/  IMAD.MOV.U32 R3, RZ, RZ, 0x1c1f ;  /* 0x00001c1fff037424 */ /* 0x000fe200078e00ff */
[----:B------:R-:W-:-:S02]  /*1b690*/  MOV R2, 0x1b6b0 ;  /* 0x0001b6b000027802 */ /* 0x000fc40000000f00 */
[----:B------:R-:W-:Y:S05]  /*1b6a0*/  CALL.REL.NOINC `($__internal_15_$__cuda_sm70_shflsync_idx_p) ;  /* 0x0000f37000007944 */ /* 0x000fea0003c00000 */
[----:B------:R-:W-:Y:S01]  /*1b6b0*/  MOV R2, R252 ;  /* 0x000000fc00027202 */ /* 0x000fe20000000f00 */
[----:B------:R-:W-:Y:S05]  /*1b6c0*/  BRA `(.L_x_4175) ;  /* 0xfffefe8000007947 */ /* 0x000fea000383ffff */
.L_x_4092:
[----:B------:R-:W-:Y:S01]  /*1b6d0*/  IMAD.MOV.U32 R136, RZ, RZ, R0 ;  /* 0x000000ffff887224 */ /* 0x000fe200078e0000 */
[----:B------:R-:W-:Y:S01]  /*1b6e0*/  MOV R251, 0x1 ;  /* 0x0000000100fb7802 */ /* 0x000fe20000000f00 */
[----:B------:R-:W-:Y:S01]  /*1b6f0*/  IMAD.MOV.U32 R3, RZ, RZ, 0x1c1f ;  /* 0x00001c1fff037424 */ /* 0x000fe200078e00ff */
[----:B------:R-:W-:-:S02]  /*1b700*/  MOV R2, 0x1b720 ;  /* 0x0001b72000027802 */ /* 0x000fc40000000f00 */
[----:B-1----:R-:W-:Y:S05]  /*1b710*/  CALL.REL.NOINC `($__internal_15_$__cuda_sm70_shflsync_idx_p) ;  /* 0x0000f30000007944 */ /* 0x002fea0003c00000 */
[----:B------:R-:W-:Y:S02]  /*1b720*/  IMAD.IADD R2, R4, 0x1, R252 ;  /* 0x0000000104027824 */ /* 0x000fe400078e02fc */
[----:B------:R-:W-:-:S02]  /*1b730*/  IMAD.MOV.U32 R136, RZ, RZ, R0 ;  /* 0x000000ffff887224 */ /* 0x000fc400078e0000 */
[----:B------:R-:W-:Y:S01]  /*1b740*/  IMAD.MOV.U32 R251, RZ, RZ, 0x2 ;  /* 0x00000002fffb7424 */ /* 0x000fe200078e00ff */
[----:B------:R-:W-:Y:S01]  /*1b750*/  IMNMX R2, R5, R2, PT ;  /* 0x0000000205027217 */ /* 0x000fe20003800200 */
[----:B------:R-:W-:-:S03]  /*1b760*/  IMAD.MOV.U32 R3, RZ, RZ, 0x1c1f ;  /* 0x00001c1fff037424 */ /* 0x000fc600078e00ff */
        /* <DEDUP_REMOVED lines=8> */
[----:B------:R-:W-:Y:S02]  /*1b7f0*/  ISETP.GT.AND P0, PT, R2, 0x11, PT ;  /* 0x000000110200780c */ /* 0x000fe40003f04270 */
[----:B------:R-:W-:Y:S02]  /*1b800*/  FSEL R17, R66, -INF , P2 ;  /* 0xff80000042117808 */ /* 0x000fe40001000000 */
        /* <DEDUP_REMOVED lines=23> */
[----:B------:R-:W-:Y:S05]  /*1b980*/  CALL.REL.NOINC `($__internal_15_$__cuda_sm70_shflsync_idx_p) ;  /* 0x0000f09000007944 */ /* 0x000fea0003c00000 */
[----:B------:R-:W-:Y:S02]  /*1b990*/  IMAD.IADD R2, R4, 0x1, R252 ;  /* 0x0000000104027824 */ /* 0x000fe400078e02fc */
[----:B------:R-:W-:Y:S02]  /*1b9a0*/  IMAD.MOV.U32 R136, RZ, RZ, R0 ;  /* 0x000000ffff887224 */ /* 0x000fe400078e0000 */
        /* <DEDUP_REMOVED lines=34> */
[----:B------:R-:W-:Y:S02]  /*1bbd0*/  FSEL R145, R41, -INF , P0 ;  /* 0xff80000029917808 */ /* 0x000fe40000000000 */
[----:B------:R-:W-:Y:S02]  /*1bbe0*/  MOV R2, 0x1bc00 ;  /* 0x0001bc0000027802 */ /* 0x000fe40000000f00 */
[----:B------:R-:W-:Y:S05]  /*1bbf0*/  CALL.REL.NOINC `($__internal_15_$__cuda_sm70_shflsync_idx_p) ;  /* 0x0000ee2000007944 */ /* 0x000fea0003c00000 */
[----:B------:R-:W-:Y:S01]  /*1bc00*/  IMAD.IADD R4, R4, 0x1, R252 ;  /* 0x0000000104047824 */ /* 0x000fe200078e02fc */
[----:B------:R-:W-:Y:S01]  /*1bc10*/  FMNMX.FTZ R136, R10, R11, !PT ;  /* 0x0000000b0a887209 */ /* 0x000fe20007810000 */
[----:B------:R-:W-:Y:S01]  /*1bc20*/  IMAD.MOV.U32 R0, RZ, RZ, 0x2 ;  /* 0x00000002ff007424 */ /* 0x000fe200078e00ff */
        /* <DEDUP_REMOVED lines=94> */
[----:B------:R-:W-:Y:S05]  /*1c210*/  CALL.REL.NOINC `($__internal_14_$__cuda_sm70_shflsync_bfly_p) ;  /* 0x0000e7a000007944 */ /* 0x000fea0003c00000 */
[----:B------:R-:W-:Y:S01]  /*1c220*/  FMNMX.FTZ R136, R136, R0, !PT ;  /* 0x0000000088887209 */ /* 0x000fe20007810000 */
[----:B------:R-:W-:Y:S01]  /*1c230*/  IMAD.MOV.U32 R0, RZ, RZ, 0x1 ;  /* 0x00000001ff007424 */ /* 0x000fe200078e00ff */
[----:B------:R-:W-:-:S03]  /*1c240*/  MOV R2, 0x1c270 ;  /* 0x0001c27000027802 */ /* 0x000fc60000000f00 */
[----:B------:R-:W-:Y:S02]  /*1c250*/  IMAD.MOV.U32 R132, RZ, RZ, R136 ;  /* 0x000000ffff847224 */ /* 0x000fe400078e0088 */
[----:B------:R-:W-:Y:S05]  /*1c260*/  CALL.REL.NOINC `($__internal_14_$__cuda_sm70_shflsync_bfly_p) ;  /* 0x0000e75000007944 */ /* 0x000fea0003c00000 */
[----:B------:R-:W-:Y:S01]  /*1c270*/  FMNMX.FTZ R136, R136, R0, !PT ;  /* 0x0000000088887209 */ /* 0x000fe20007810000 */
[----:B------:R-:W-:Y:S01]  /*1c280*/  IMAD.MOV.U32 R132, RZ, RZ, R135 ;  /* 0x000000ffff847224 */ /* 0x000fe200078e0087 */
[----:B------:R-:W-:Y:S01]  /*1c290*/  MOV R2, 0x1c2c0 ;  /* 0x0001c2c000027802 */ /* 0x000fe20000000f00 */
[----:B------:R-:W-:Y:S02]  /*1c2a0*/  IMAD.MOV.U32 R0, RZ, RZ, 0x2 ;  /* 0x00000002ff007424 */ /* 0x000fe400078e00ff */
        /* <DEDUP_REMOVED lines=26> */
[----:B------:R-:W-:Y:S01]  /*1c450*/  MOV R133, R0 ;  /* 0x0000000000857202 */ /* 0x000fe20000000f00 */
[----:B------:R-:W-:Y:S05]  /*1c460*/  BRA `(.L_x_4176) ;  /* 0xfffefe5000007947 */ /* 0x000fea000383ffff */
.L_x_4096:
[----:B------:R-:W-:Y:S01]  /*1c470*/  MOV R251, RZ ;  /* 0x000000ff00fb7202 */ /* 0x000fe20000000f00 */
[----:B------:R-:W-:Y:S01]  /*1c480*/  IMAD.MOV.U32 R136, RZ, RZ, R0 ;  /* 0x000000ffff887224 */ /* 0x000fe200078e0000 */
[----:B------:R-:W-:Y:S01]  /*1c490*/  MOV R2, 0x1c4c0 ;  /* 0x0001c4c000027802 */ /* 0x000fe20000000f00 */
[----:B------:R-:W-:Y:S02]  /*1c4a0*/  IMAD.MOV.U32 R3, RZ, RZ, 0x181f ;  /* 0x0000181fff037424 */ /* 0x000fe400078e00ff */
[----:B------:R-:W-:Y:S05]  /*1c4b0*/  CALL.REL.NOINC `($__internal_15_$__cuda_sm70_shflsync_idx_p) ;  /* 0x0000e56000007944 */ /* 0x000fea0003c00000 */
[----:B------:R-:W-:Y:S01]  /*1c4c0*/  MOV R5, R252 ;  /* 0x000000fc00057202 */ /* 0x000fe20000000f00 */
[----:B------:R-:W-:-:S05]  /*1c4d0*/  BRA `(.L_x_4177) ;  /* 0xffff20c000007947 */ /* 0x000fca000383ffff */
.L_x_4097:
[----:B------:R-:W-:Y:S01]  /*1c4e0*/  MOV R251, RZ ;  /* 0x000000ff00fb7202 */ /* 0x000fe20000000f00 */
[----:B------:R-:W-:Y:S01]  /*1c4f0*/  IMAD.MOV.U32 R136, RZ, RZ, R4 ;  /* 0x000000ffff887224 */ /* 0x000fe200078e0004 */
[----:B------:R-:W-:Y:S01]  /*1c500*/  MOV R2, 0x1c530 ;  /* 0x0001c53000027802 */ /* 0x000fe20000000f00 */
[----:B------:R-:W-:Y:S02]  /*1c510*/  IMAD.MOV.U32 R3, RZ, RZ, 0x181f ;  /* 0x0000181fff037424 */ /* 0x000fe400078e00ff */
[----:B-12---:R-:W-:Y:S05]  /*1c520*/  CALL.REL.NOINC `($__internal_15_$__cuda_sm70_shflsync_idx_p) ;  /* 0x0000e4f000007944 */ /* 0x006fea0003c00000 */
[----:B------:R-:W2:Y:S01]  /*1c530*/  LDL R3, [R1+0x8c] ;  /* 0x00008c0001037983 */ /* 0x000ea20000100800 */
[----:B------:R-:W-:Y:S01]  /*1c540*/  SEL R8, RZ, 0x10, P5 ;  /* 0x00000010ff087807 */ /* 0x000fe20002800000 */
[----:B------:R-:W-:Y:S01]  /*1c550*/  IMAD.MOV.U32 R251, RZ, RZ, 0x1 ;  /* 0x00000001fffb7424 */ /* 0x000fe200078e00ff */
[----:B------:R-:W-:Y:S01]  /*1c560*/  MOV R136, R0 ;  /* 0x0000000000887202 */ /* 0x000fe20000000f00 */
[----:B------:R-:W3:Y:S01]  /*1c570*/  LDL R2, [R1+0xb0] ;  /* 0x0000b00001027983 */ /* 0x000ee20000100800 */
[----:B--2---:R-:W-:Y:S02]  /*1c580*/  ISETP.GE.AND P1, PT, R3, c[0x0][0x1d4], PT ;  /* 0x0000750003007a0c */ /* 0x004fe40003f26270 */
[C---:B---3--:R-:W-:Y:S05]  /*1c590*/  IADD3 R6, P0, R252.reuse, R2, RZ ;  /* 0x00000002fc067210 */ /* 0x048fea0007f1e0ff */
[C---:B------:R-:W-:Y:S01]  /*1c5a0*/  IMAD.X R7, R5.reuse, 0x1, R247, P0 ;  /* 0x0000000105077824 */ /* 0x040fe200000e06f7 */
[----:B------:R-:W-:Y:S05]  /*1c5b0*/  IADD3 R2, P0, R252, R245, RZ ;  /* 0x000000f5fc027210 */ /* 0x000fea0007f1e0ff */
[----:B------:R-:W-:Y:S01]  /*1c5c0*/  @!PT LDS RZ, [RZ] ;  /* 0x00000000fffff984 */ /* 0x000fe20000000800 */
[----:B------:R-:W-:Y:S01]  /*1c5d0*/  @!PT LDS RZ, [RZ] ;  /* 0x00000000fffff984 */ /* 0x000fe20000000800 */
[----:B------:R-:W-:Y:S01]  /*1c5e0*/  @!PT LDS RZ, [RZ] ;  /* 0x00000000fffff984 */ /* 0x000fe20000000800 */
[----:B------:R1:W-:Y:S01]  /*1c5f0*/  LDGSTS.E.BYPASS.LTC128B.128 [R249], [R6.64], !P1 ;  /* 0x0000000006f97fae */ /* 0x0003e2000c901d46 */
[----:B------:R-:W-:Y:S02]  /*1c600*/  IMAD.X R3, R5, 0x1, R246, P0 ;  /* 0x0000000105037824 */ /* 0x000fe400000e06f6 */
[----:B------:R-:W-:Y:S03]  /*1c610*/  IMAD.MOV.U32 R5, RZ, RZ, R8 ;  /* 0x000000ffff057224 */ /* 0x000fe600078e0008 */
[----:B------:R2:W-:Y:S02]  /*1c620*/  LDGSTS.E.BYPASS.LTC128B.128 [R249+0x2000], [R2.64], !P5 ;  /* 0x0200000002f97fae */ /* 0x0005e4000e901d46 */
[----:B--2---:R-:W-:Y:S02]  /*1c630*/  MOV R3, 0x181f ;  /* 0x0000181f00037802 */ /* 0x004fe40000000f00 */
[----:B------:R-:W-:Y:S02]  /*1c640*/  MOV R2, 0x1c660 ;  /* 0x0001c66000027802 */ /* 0x000fe40000000f00 */
[----:B-1----:R-:W-:Y:S05]  /*1c650*/  CALL.REL.NOINC `($__internal_15_$__cuda_sm70_shflsync_idx_p) ;  /* 0x0000e3c000007944 */ /* 0x002fea0003c00000 */
[----:B------:R-:W-:Y:S01]  /*1c660*/  MOV R251, 0x1 ;  /* 0x0000000100fb7802 */ /* 0x000fe20000000f00 */
[----:B------:R-:W-:Y:S01]  /*1c670*/  IMAD.MOV.U32 R6, RZ, RZ, R252 ;  /* 0x000000ffff067224 */ /* 0x000fe200078e00fc */
[----:B------:R-:W-:Y:S01]  /*1c680*/  MOV R3, 0x181f ;  /* 0x0000181f00037802 */ /* 0x000fe20000000f00 */
[----:B------:R-:W-:Y:S01]  /*1c690*/  IMAD.MOV.U32 R136, RZ, RZ, R4 ;  /* 0x000000ffff887224 */ /* 0x000fe200078e0004 */
[----:B------:R-:W-:Y:S02]  /*1c6a0*/  MOV R2, 0x1c6c0 ;  /* 0x0001c6c000027802 */ /* 0x000fe40000000f00 */
[----:B------:R-:W-:Y:S05]  /*1c6b0*/  CALL.REL.NOINC `($__internal_15_$__cuda_sm70_shflsync_idx_p) ;  /* 0x0000e36000007944 */ /* 0x000fea0003c00000 */
[----:B------:R-:W-:Y:S01]  /*1c6c0*/  ISETP.NE.U32.AND P2, PT, R5, RZ, PT ;  /* 0x000000ff0500720c */ /* 0x000fe20003f45070 */
[----:B------:R-:W2:Y:S01]  /*1c6d0*/  LDL R3, [R1+0x8c] ;  /* 0x00008c0001037983 */ /* 0x000ea20000100800 */
[----:B------:R-:W-:Y:S02]  /*1c6e0*/  IMAD.MOV.U32 R136, RZ, RZ, R0 ;  /* 0x000000ffff887224 */ /* 0x000fe400078e0000 */
[----:B------:R-:W-:Y:S01]  /*1c6f0*/  IMAD.MOV.U32 R251, RZ, RZ, 0x2 ;  /* 0x00000002fffb7424 */ /* 0x000fe200078e00ff */
[----:B------:R-:W3:Y:S01]  /*1c700*/  LDL R2, [R1+0xb0] ;  /* 0x0000b00001027983 */ /* 0x000ee20000100800 */
[----:B--2---:R-:W-:Y:S02]  /*1c710*/  ISETP.GE.AND P1, PT, R3, c[0x0][0x1d4], PT ;  /* 0x0000750003007a0c */ /* 0x004fe40003f26270 */
[----:B---3--:R-:W-:Y:S05]  /*1c720*/  IADD3 R2, P0, R252, R2, RZ ;  /* 0x00000002fc027210 */ /* 0x008fea0007f1e0ff */
        /* <DEDUP_REMOVED lines=8> */
[----:B------:R-:W-:Y:S05]  /*1c7b0*/  IADD3.X R3, RZ, R6, R246, P1, P0 ;  /* 0x00000006ff037210 */ /* 0x000fea0000fe04f6 */
[----:B------:R1:W-:Y:S02]  /*1c7c0*/  LDGSTS.E.BYPASS.LTC128B.128.ZFILL [R249+0x2800], [R2.64], P2 ;  /* 0x0280000002f97fae */ /* 0x0003e40009141d46 */
[----:B-1----:R-:W-:Y:S01]  /*1c7d0*/  MOV R2, 0x1c800 ;  /* 0x0001c80000027802 */ /* 0x002fe20000000f00 */
[----:B------:R-:W-:Y:S02]  /*1c7e0*/  IMAD.MOV.U32 R3, RZ, RZ, 0x181f ;  /* 0x0000181fff037424 */ /* 0x000fe400078e00ff */
[----:B------:R-:W-:Y:S05]  /*1c7f0*/  CALL.REL.NOINC `($__internal_15_$__cuda_sm70_shflsync_idx_p) ;  /* 0x0000e22000007944 */ /* 0x000fea0003c00000 */
        /* <DEDUP_REMOVED lines=32> */
[----:B------:R-:W-:Y:S01]  /*1ca00*/  MOV R0, R252 ;  /* 0x000000fc00007202 */ /* 0x000fe20000000f00 */
[----:B------:R-:W-:-:S05]  /*1ca10*/  BRA `(.L_x_4178) ;  /* 0xffff1d7000007947 */ /* 0x000fca000383ffff */
.L_x_4100:
[----:B------:R-:W-:Y:S01]  /*1ca20*/  MOV R251, RZ ;  /* 0x000000ff00fb7202 */ /* 0x000fe20000000f00 */
[----:B------:R-:W-:Y:S01]  /*1ca30*/  IMAD.MOV.U32 R136, RZ, RZ, R0 ;  /* 0x000000ffff887224 */ /* 0x000fe200078e0000 */
[----:B------:R-:W-:Y:S01]  /*1ca40*/  MOV R2, 0x1ca70 ;  /* 0x0001ca7000027802 */ /* 0x000fe20000000f00 */
[----:B------:R-:W-:Y:S02]  /*1ca50*/  IMAD.MOV.U32 R3, RZ, RZ, 0x181f ;  /* 0x0000181fff037424 */ /* 0x000fe400078e00ff */
[----:B-1----:R-:W-:Y:S05]  /*1ca60*/  CALL.REL.NOINC `($__internal_15_$__cuda_sm70_shflsync_idx_p) ;  /* 0x0000dfb000007944 */ /* 0x002fea0003c00000 */
[----:B------:R-:W-:Y:S01]  /*1ca70*/  MOV R133, R252 ;  /* 0x000000fc00857202 */ /* 0x000fe20000000f00 */
[----:B------:R-:W-:-:S05]  /*1ca80*/  BRA `(.L_x_4179) ;  /* 0xffff2b7000007947 */ /* 0x000fca000383ffff */
.L_x_4101:
[----:B------:R-:W-:Y:S01]  /*1ca90*/  MOV R251, RZ ;  /* 0x000000ff00fb7202 */ /* 0x000fe20000000f00 */
[----:B------:R-:W-:Y:S01]  /*1caa0*/  IMAD.MOV.U32 R136, RZ, RZ, R132 ;  /* 0x000000ffff887224 */ /* 0x000fe200078e0084 */
[----:B------:R-:W-:Y:S01]  /*1cab0*/  MOV R2, 0x1cae0 ;  /* 0x0001cae000027802 */ /* 0x000fe20000000f00 */
[----:B------:R-:W-:Y:S02]  /*1cac0*/  IMAD.MOV.U32 R3, RZ, RZ, 0x181f ;  /* 0x0000181fff037424 */ /* 0x000fe400078e00ff */
[----:B-12---:R-:W-:Y:S05]  /*1cad0*/  CALL.REL.NOINC `($__internal_15_$__cuda_sm70_shflsync_idx_p) ;  /* 0x0000df4000007944 */ /* 0x006fea0003c00000 */
[----:B------:R-:W2:Y:S01]  /*1cae0*/  LDL R3, [R1+0x8c] ;  /* 0x00008c0001037983 */ /* 0x000ea20000100800 */
[----:B------:R-:W-:Y:S01]  /*1caf0*/  SEL R136, RZ, 0x10, P5 ;  /* 0x00000010ff887807 */ /* 0x000fe20002800000 */
[----:B------:R-:W-:Y:S02]  /*1cb00*/  IMAD.MOV.U32 R251, RZ, RZ, 0x1 ;  /* 0x00000001fffb7424 */ /* 0x000fe400078e00ff */
        /* <DEDUP_REMOVED lines=8> */
[----:B------:R1:W-:Y:S01]  /*1cb90*/  LDGSTS.E.BYPASS.LTC128B.128 [R248+0x4100], [R134.64], !P1 ;  /* 0x0410000086f87fae */ /* 0x0003e2000c901d46 */
[----:B------:R-:W-:Y:S02]  /*1cba0*/  IMAD.X R3, R133, 0x1, R246, P0 ;  /* 0x0000000185037824 */ /* 0x000fe400000e06f6 */
[----:B------:R-:W-:Y:S01]  /*1cbb0*/  IMAD.MOV.U32 R133, RZ, RZ, R136 ;  /* 0x000000ffff857224 */ /* 0x000fe200078e0088 */
[----:B------:R-:W-:Y:S02]  /*1cbc0*/  MOV R136, R0 ;  /* 0x0000000000887202 */ /* 0x000fe40000000f00 */
        /* <DEDUP_REMOVED lines=64> */
.L_x_4102:
[----:B------:R-:W-:Y:S01]  /*1cfd0*/  MOV R251, RZ ;  /* 0x000000ff00fb7202 */ /* 0x000fe20000000f00 */
[----:B------:R-:W-:Y:S01]  /*1cfe0*/  IMAD.MOV.U32 R136, RZ, RZ, R132 ;  /* 0x000000ffff887224 */ /* 0x000fe200078e0084 */
[----:B------:R-:W-:Y:S01]  /*1cff0*/  MOV R2, 0x1d020 ;  /* 0x0001d02000027802 */ /* 0x000fe20000000f00 */
[----:B------:R-:W-:Y:S02]  /*1d000*/  IMAD.MOV.U32 R3, RZ, RZ, 0x1c1f ;  /* 0x00001c1fff037424 */ /* 0x000fe400078e00ff */
[----:B------:R-:W-:Y:S05]  /*1d010*/  CALL.REL.NOINC `($__internal_15_$__cuda_sm70_shflsync_idx_p) ;  /* 0x0000da0000007944 */ /* 0x000fea0003c00000 */
[----:B------:R-:W-:Y:S01]  /*1d020*/  MOV R0, R252 ;  /* 0x000000fc00007202 */ /* 0x000fe20000000f00 */
[----:B------:R-:W-:-:S05]  /*1d030*/  BRA `(.L_x_4181) ;  /* 0xffff2a3000007947 */ /* 0x000fca000383ffff */
.L_x_4103:
[----:B------:R-:W-:Y:S01]  /*1d040*/  MOV R251, 0x1 ;  /* 0x0000000100fb7802 */ /* 0x000fe20000000f00 */
[----:B------:R-:W-:Y:S01]  /*1d050*/  IMAD.MOV.U32 R136, RZ, RZ, R132 ;  /* 0x000000ffff887224 */ /* 0x000fe200078e0084 */
[----:B------:R-:W-:Y:S01]  /*1d060*/  MOV R2, 0x1d090 ;  /* 0x0001d09000027802 */ /* 0x000fe20000000f00 */
[----:B------:R-:W-:Y:S02]  /*1d070*/  IMAD.MOV.U32 R3, RZ, RZ, 0x1c1f ;  /* 0x00001c1fff037424 */ /* 0x000fe400078e00ff */
[----:B-1----:R-:W-:Y:S05]  /*1d080*/  CALL.REL.NOINC `($__internal_15_$__cuda_sm70_shflsync_idx_p) ;  /* 0x0000d99000007944 */ /* 0x002fea0003c00000 */
[----:B------:R-:W-:Y:S01]  /*1d090*/  MOV R2, 0x1d2f0 ;  /* 0x0001d2f000027802 */ /* 0x000fe20000000f00 */
[----:B------:R-:W-:Y:S02]  /*1d0a0*/  IMAD.IADD R252, R133, 0x1, R252 ;  /* 0x0000000185fc7824 */ /* 0x000fe400078e02fc */
[----:B------:R-:W-:Y:S02]  /*1d0b0*/  IMAD.MOV.U32 R136, RZ, RZ, R132 ;  /* 0x000000ffff887224 */ /* 0x000fe400078e0084 */
[----:B------:R-:W-:Y:S01]  /*1d0c0*/  IMAD.MOV.U32 R251, RZ, RZ, 0x2 ;  /* 0x00000002fffb7424 */ /* 0x000fe200078e00ff */
[C---:B------:R-:W-:Y:S01]  /*1d0d0*/  ISETP.GT.AND P0, PT, R252.reuse, RZ, PT ;  /* 0x000000fffc00720c */ /* 0x040fe20003f04270 */
[----:B------:R-:W-:Y:S01]  /*1d0e0*/  IMAD.MOV.U32 R3, RZ, RZ, 0x1c1f ;  /* 0x00001c1fff037424 */ /* 0x000fe200078e00ff */
[----:B------:R-:W-:Y:S02]  /*1d0f0*/  ISETP.GT.AND P1, PT, R252, 0x1, PT ;  /* 0x00000001fc00780c */ /* 0x000fe40003f24270 */
[----:B------:R-:W-:Y:S02]  /*1d100*/  FSEL R6, R6, -INF , P0 ;  /* 0xff80000006067808 */ /* 0x000fe40000000000 */
[C---:B------:R-:W-:Y:S02]  /*1d110*/  ISETP.GT.AND P0, PT, R252.reuse, 0x9, PT ;  /* 0x00000009fc00780c */ /* 0x040fe40003f04270 */
        /* <DEDUP_REMOVED lines=28> */
[----:B------:R-:W-:Y:S05]  /*1d2e0*/  CALL.REL.NOINC `($__internal_15_$__cuda_sm70_shflsync_idx_p) ;  /* 0x0000d73000007944 */ /* 0x000fea0003c00000 */
        /* <DEDUP_REMOVED lines=37> */
[----:B------:R-:W-:Y:S05]  /*1d540*/  CALL.REL.NOINC `($__internal_15_$__cuda_sm70_shflsync_idx_p) ;  /* 0x0000d4d000007944 */ /* 0x000fea0003c00000 */
[----:B------:R-:W-:Y:S01]  /*1d550*/  FMNMX.FTZ R132, R141, R137, !PT ;  /* 0x000000898d847209 */ /* 0x000fe20007810000 */
[----:B------:R-:W-:Y:S01]  /*1d560*/  IMAD.IADD R133, R133, 0x1, R252 ;  /* 0x0000000185857824 */ /* 0x000fe200078e02fc */
[----:B------:R-:W-:Y:S01]  /*1d570*/  FMNMX.FTZ R4, R6, R138, !PT ;  /* 0x0000008a06047209 */ /* 0x000fe20007810000 */
[----:B------:R-:W-:Y:S01]  /*1d580*/  IMAD.MOV.U32 R0, RZ, RZ, 0x2 ;  /* 0x00000002ff007424 */ /* 0x000fe200078e00ff */
        /* <DEDUP_REMOVED lines=98> */
[----:B------:R-:W-:Y:S02]  /*1dbb0*/  MOV R2, 0x1dbd0 ;  /* 0x0001dbd000027802 */ /* 0x000fe40000000f00 */
        /* <DEDUP_REMOVED lines=26> */
[----:B------:R-:W-:Y:S03]  /*1dd60*/  MOV R2, 0x1dd90 ;  /* 0x0001dd9000027802 */ /* 0x000fe60000000f00 */
[----:B------:R-:W-:Y:S02]  /*1dd70*/  IMAD.MOV.U32 R132, RZ, RZ, R4 ;  /* 0x000000ffff847224 */ /* 0x000fe400078e0004 */
[----:B------:R-:W-:Y:S05]  /*1dd80*/  CALL.REL.NOINC `($__internal_14_$__cuda_sm70_shflsync_bfly_p) ;  /* 0x0000cc3000007944 */ /* 0x000fea0003c00000 */
[----:B------:R-:W-:-:S05]  /*1dd90*/  BRA `(.L_x_4182) ;  /* 0xffff2a4000007947 */ /* 0x000fca000383ffff */
.L_x_4106:
[----:B-1--4-:R-:W-:Y:S01]  /*1dda0*/  MOV R251, RZ ;  /* 0x000000ff00fb7202 */ /* 0x012fe20000000f00 */
[----:B------:R-:W-:Y:S01]  /*1ddb0*/  IMAD.MOV.U32 R136, RZ, RZ, R0 ;  /* 0x000000ffff887224 */ /* 0x000fe200078e0000 */
[----:B------:R-:W-:Y:S01]  /*1ddc0*/  MOV R2, 0x1ddf0 ;  /* 0x0001ddf000027802 */ /* 0x000fe20000000f00 */
[----:B------:R-:W-:Y:S02]  /*1ddd0*/  IMAD.MOV.U32 R3, RZ, RZ, 0x181f ;  /* 0x0000181fff037424 */ /* 0x000fe400078e00ff */
[----:B------:R-:W-:Y:S05]  /*1dde0*/  CALL.REL.NOINC `($__internal_15_$__cuda_sm70_shflsync_idx_p) ;  /* 0x0000cc3000007944 */ /* 0x000fea0003c00000 */
[----:B------:R-:W-:Y:S01]  /*1ddf0*/  MOV R37, R252 ;  /* 0x000000fc00257202 */ /* 0x000fe20000000f00 */
[----:B------:R-:W-:-:S05]  /*1de00*/  BRA `(.L_x_4183) ;  /* 0xffff533000007947 */ /* 0x000fca000383ffff */
.L_x_4109:
[----:B------:R-:W-:Y:S01]  /*1de10*/  MOV R251, RZ ;  /* 0x000000ff00fb7202 */ /* 0x000fe20000000f00 */
[----:B------:R-:W-:Y:S01]  /*1de20*/  IMAD.MOV.U32 R136, RZ, RZ, R0 ;  /* 0x000000ffff887224 */ /* 0x000fe200078e0000 */
[----:B------:R-:W-:Y:S01]  /*1de30*/  MOV R2, 0x1de60 ;  /* 0x0001de6000027802 */ /* 0x000fe20000000f00 */
[----:B------:R-:W-:Y:S02]  /*1de40*/  IMAD.MOV.U32 R3, RZ, RZ, 0x181f ;  /* 0x0000181fff037424 */ /* 0x000fe400078e00ff */
[----:B-1----:R-:W-:Y:S05]  /*1de50*/  CALL.REL.NOINC `($__internal_15_$__cuda_sm70_shflsync_idx_p) ;  /* 0x0000cbc000007944 */ /* 0x002fea0003c00000 */
[----:B------:R-:W-:Y:S01]  /*1de60*/  MOV R134, R252 ;  /* 0x000000fc00867202 */ /* 0x000fe20000000f00 */
[----:B------:R-:W-:-:S05]  /*1de70*/  BRA `(.L_x_4184) ;  /* 0xffff625000007947 */ /* 0x000fca000383ffff */
.L_x_4110:
[----:B------:R-:W-:Y:S01]  /*1de80*/  MOV R251, RZ ;  /* 0x000000ff00fb7202 */ /* 0x000fe20000000f00 */
[----:B------:R-:W-:Y:S01]  /*1de90*/  IMAD.MOV.U32 R136, RZ, RZ, R132 ;  /* 0x000000ffff887224 */ /* 0x000fe200078e0084 */
[----:B------:R-:W-:Y:S01]  /*1dea0*/  MOV R2, 0x1ded0 ;  /* 0x0001ded000027802 */ /* 0x000fe20000000f00 */
[----:B------:R-:W-:Y:S02]  /*1deb0*/  IMAD.MOV.U32 R3, RZ, RZ, 0x181f ;  /* 0x0000181fff037424 */ /* 0x000fe400078e00ff */
[----:B-12---:R-:W-:Y:S05]  /*1dec0*/  CALL.REL.NOINC `($__internal_15_$__cuda_sm70_shflsync_idx_p) ;  /* 0x0000cb5000007944 */ /* 0x006fea0003c00000 */
[----:B------:R-:W-:Y:S01]  /*1ded0*/  IADD3 R142, P0, R252, R246, RZ ;  /* 0x000000f6fc8e7210 */ /* 0x000fe20007f1e0ff */
[----:B------:R-:W-:Y:S01]  /*1dee0*/  IMAD.MOV.U32 R251, RZ, RZ, 0x1 ;  /* 0x00000001fffb7424 */ /* 0x000fe200078e00ff */
[----:B------:R-:W-:Y:S03]  /*1def0*/  MOV R136, R0 ;  /* 0x0000000000887202 */ /* 0x000fe60000000f00 */
[----:B------:R-:W-:Y:S01]  /*1df00*/  IMAD.X R143, R134, 0x1, R247, P0 ;  /* 0x00000001868f7824 */ /* 0x000fe200000e06f7 */
[----:B------:R-:W-:Y:S04]  /*1df10*/  IADD3 R2, P0, R252, R141, RZ ;  /* 0x0000008dfc027210 */ /* 0x000fe80007f1e0ff */
[----:B------:R-:W-:Y:S01]  /*1df20*/  @!PT LDS RZ, [RZ] ;  /* 0x00000000fffff984 */ /* 0x000fe20000000800 */
[----:B------:R-:W-:Y:S01]  /*1df30*/  @!PT LDS RZ, [RZ] ;  /* 0x00000000fffff984 */ /* 0x000fe20000000800 */
[----:B------:R-:W-:Y:S01]  /*1df40*/  @!PT LDS RZ, [RZ] ;  /* 0x00000000fffff984 */ /* 0x000fe20000000800 */
[----:B------:R1:W-:Y:S01]  /*1df50*/  LDGSTS.E.BYPASS.LTC128B.128 [R248+0x4100], [R142.64], !P3 ;  /* 0x041000008ef87fae */ /* 0x0003e2000d901d46 */
[----:B------:R-:W-:Y:S05]  /*1df60*/  IMAD.X R3, R134, 0x1, R245, P0 ;  /* 0x0000000186037824 */ /* 0x000fea00000e06f5 */
        /* <DEDUP_REMOVED lines=10> */
[C---:B------:R-:W-:Y:S01]  /*1e010*/  IADD3 R134, P0, R252.reuse, R246, RZ ;  /* 0x000000f6fc867210 */ /* 0x040fe20007f1e0ff */
[----:B------:R-:W-:Y:S01]  /*1e020*/  IMAD.MOV.U32 R251, RZ, RZ, 0x2 ;  /* 0x00000002fffb7424 */ /* 0x000fe200078e00ff */
[----:B------:R-:W-:Y:S03]  /*1e030*/  MOV R136, R0 ;  /* 0x0000000000887202 */ /* 0x000fe60000000f00 */
[C---:B------:R-:W-:Y:S01]  /*1e040*/  IMAD.X R135, R133.reuse, 0x1, R247, P0 ;  /* 0x0000000185877824 */ /* 0x040fe200000e06f7 */
        /* <DEDUP_REMOVED lines=38> */
.L_x_4111:
[----:B------:R-:W-:Y:S02]  /*1e2b0*/  MOV R0, 0x2 ;  /* 0x0000000200007802 */ /* 0x000fe40000000f00 */
        /* <DEDUP_REMOVED lines=33> */
[----:B------:R-:W-:-:S05]  /*1e4d0*/  BRA `(.L_x_4186) ;  /* 0xffff634000007947 */ /* 0x000fca000383ffff */
.L_x_4113:
[----:B------:R1:W5:Y:S01]  /*1e4e0*/  LDL R132, [R1+0x7c] ;  /* 0x00007c0001847983 */ /* 0x0003620000100800 */
[----:B------:R-:W-:-:S02]  /*1e4f0*/  MOV R0, 0x2 ;  /* 0x0000000200007802 */ /* 0x000fc40000000f00 */
[----:B------:R-:W-:Y:S02]  /*1e500*/  MOV R2, 0x1e520 ;  /* 0x0001e52000027802 */ /* 0x000fe40000000f00 */
[----:B-1---5:R-:W-:Y:S05]  /*1e510*/  CALL.REL.NOINC `($__internal_14_$__cuda_sm70_shflsync_bfly_p) ;  /* 0x0000c4a000007944 */ /* 0x022fea0003c00000 */
[----:B------:R-:W-:Y:S01]  /*1e520*/  MOV R5, R0 ;  /* 0x0000000000057202 */ /* 0x000fe20000000f00 */
[----:B------:R-:W-:Y:S05]  /*1e530*/  BRA `(.L_x_4187) ;  /* 0xffff8c2000007947 */ /* 0x000fea000383ffff */
.L_x_4114:
[----:B------:R-:W-:Y:S01]  /*1e540*/  IMAD.MOV.U32 R132, RZ, RZ, R5 ;  /* 0x000000ffff847224 */ /* 0x000fe200078e0005 */
[----:B------:R-:W-:Y:S02]  /*1e550*/  MOV R0, 0x1 ;  /* 0x0000000100007802 */ /* 0x000fe40000000f00 */
[----:B------:R-:W-:Y:S02]  /*1e560*/  MOV R2, 0x1e580 ;  /* 0x0001e58000027802 */ /* 0x000fe40000000f00 */
[----:B------:R-:W-:Y:S05]  /*1e570*/  CALL.REL.NOINC `($__internal_14_$__cuda_sm70_shflsync_bfly_p) ;  /* 0x0000c44000007944 */ /* 0x000fea0003c00000 */
[----:B------:R1:W5:Y:S01]  /*1e580*/  LDL R132, [R1+0x78] ;  /* 0x0000780001847983 */ /* 0x0003620000100800 */
[----:B------:R-:W-:Y:S01]  /*1e590*/  FADD.FTZ R5, R5, R0 ;  /* 0x0000000005057221 */ /* 0x000fe20000010000 */
[----:B------:R-:W-:Y:S02]  /*1e5a0*/  MOV R0, 0x2 ;  /* 0x0000000200007802 */ /* 0x000fe40000000f00 */
[----:B------:R-:W-:Y:S02]  /*1e5b0*/  MOV R2, 0x1e5d0 ;  /* 0x0001e5d000027802 */ /* 0x000fe40000000f00 */
[----:B-1---5:R-:W-:Y:S05]  /*1e5c0*/  CALL.REL.NOINC `($__internal_14_$__cuda_sm70_shflsync_bfly_p) ;  /* 0x0000c3f000007944 */ /* 0x022fea0003c00000 */
[----:B------:R-:W2:Y:S02]  /*1e5d0*/  LDL.LU R2, [R1+0x78] ;  /* 0x0000780001027983 */ /* 0x000ea40000300800 */
[----:B--2---:R-:W-:Y:S01]  /*1e5e0*/  FADD.FTZ R4, R2, R0 ;  /* 0x0000000002047221 */ /* 0x004fe20000010000 */
[----:B------:R-:W-:-:S02]  /*1e5f0*/  MOV R0, 0x1 ;  /* 0x0000000100007802 */ /* 0x000fc40000000f00 */
[----:B------:R-:W-:Y:S02]  /*1e600*/  MOV R2, 0x1e630 ;  /* 0x0001e63000027802 */ /* 0x000fe40000000f00 */
[----:B------:R-:W-:Y:S02]  /*1e610*/  MOV R132, R4 ;  /* 0x0000000400847202 */ /* 0x000fe40000000f00 */
        /* <DEDUP_REMOVED lines=8> */
[----:B------:R-:W-:Y:S02]  /*1e6a0*/  MOV R0, 0x1 ;  /* 0x0000000100007802 */ /* 0x000fe40000000f00 */
[----:B------:R-:W-:-:S02]  /*1e6b0*/  MOV R2, 0x1e6e0 ;  /* 0x0001e6e000027802 */ /* 0x000fc40000000f00 */
        /* <DEDUP_REMOVED lines=10> */
[----:B------:R-:W-:Y:S02]  /*1e760*/  MOV R2, 0x1e790 ;  /* 0x0001e79000027802 */ /* 0x000fe40000000f00 */
[----:B------:R-:W-:-:S02]  /*1e770*/  MOV R132, R9 ;  /* 0x0000000900847202 */ /* 0x000fc40000000f00 */
[----:B------:R-:W-:Y:S05]  /*1e780*/  CALL.REL.NOINC `($__internal_14_$__cuda_sm70_shflsync_bfly_p) ;  /* 0x0000c23000007944 */ /* 0x000fea0003c00000 */
[----:B------:R-:W-:Y:S01]  /*1e790*/  MOV R7, R0 ;  /* 0x0000000000077202 */ /* 0x000fe20000000f00 */
[----:B------:R-:W-:Y:S05]  /*1e7a0*/  BRA `(.L_x_4188) ;  /* 0xffff8ae000007947 */ /* 0x000fea000383ffff */
.L_x_4134:
[----:B------:R-:W-:Y:S01]  /*1e7b0*/  IMAD.MOV.U32 R136, RZ, RZ, R9 ;  /* 0x000000ffff887224 */ /* 0x000fe200078e0009 */
[----:B------:R-:W-:Y:S01]  /*1e7c0*/  MOV R251, RZ ;  /* 0x000000ff00fb7202 */ /* 0x000fe20000000f00 */
[----:B------:R-:W-:Y:S01]  /*1e7d0*/  IMAD.MOV.U32 R3, RZ, RZ, 0x181f ;  /* 0x0000181fff037424 */ /* 0x000fe200078e00ff */
[----:B------:R-:W-:-:S02]  /*1e7e0*/  MOV R2, 0x1e800 ;  /* 0x0001e80000027802 */ /* 0x000fc40000000f00 */
[----:B-----5:R-:W-:Y:S05]  /*1e7f0*/  CALL.REL.NOINC `($__internal_15_$__cuda_sm70_shflsync_idx_p) ;  /* 0x0000c22000007944 */ /* 0x020fea0003c00000 */
[----:B------:R-:W-:Y:S01]  /*1e800*/  MOV R0, R252 ;  /* 0x000000fc00007202 */ /* 0x000fe20000000f00 */
[----:B------:R-:W-:Y:S05]  /*1e810*/  BRA `(.L_x_4189) ;  /* 0xffffb7d000007947 */ /* 0x000fea000383ffff */
.L_x_4135:
[----:B------:R-:W-:Y:S01]  /*1e820*/  IMAD.MOV.U32 R136, RZ, RZ, R11 ;  /* 0x000000ffff887224 */ /* 0x000fe200078e000b */
[----:B------:R-:W-:Y:S01]  /*1e830*/  MOV R251, RZ ;  /* 0x000000ff00fb7202 */ /* 0x000fe20000000f00 */
[----:B------:R-:W-:Y:S01]  /*1e840*/  IMAD.MOV.U32 R3, RZ, RZ, 0x181f ;  /* 0x0000181fff037424 */ /* 0x000fe200078e00ff */
[----:B------:R-:W-:-:S02]  /*1e850*/  MOV R2, 0x1e870 ;  /* 0x0001e87000027802 */ /* 0x000fc40000000f00 */
[----:B-12--5:R-:W-:Y:S05]  /*1e860*/  CALL.REL.NOINC `($__internal_15_$__cuda_sm70_shflsync_idx_p) ;  /* 0x0000c1b000007944 */ /* 0x026fea0003c00000 */
[----:B------:R-:W-:Y:S01]  /*1e870*/  MOV R2, R252 ;  /* 0x000000fc00027202 */ /* 0x000fe20000000f00 */
[----:B------:R-:W-:Y:S05]  /*1e880*/  BRA `(.L_x_4190) ;  /* 0xffffb78000007947 */ /* 0x000fea000383ffff */
.L_x_4138:
[----:B------:R-:W-:Y:S01]  /*1e890*/  IMAD.MOV.U32 R136, RZ, RZ, R9 ;  /* 0x000000ffff887224 */ /* 0x000fe200078e0009 */
[----:B------:R-:W-:Y:S01]  /*1e8a0*/  MOV R251, 0x1 ;  /* 0x0000000100fb7802 */ /* 0x000fe20000000f00 */
[----:B--2---:R-:W-:Y:S01]  /*1e8b0*/  IMAD.MOV.U32 R3, RZ, RZ, 0x181f ;  /* 0x0000181fff037424 */ /* 0x004fe200078e00ff */
[----:B----4-:R-:W-:-:S02]  /*1e8c0*/  MOV R2, 0x1e8e0 ;  /* 0x0001e8e000027802 */ /* 0x010fc40000000f00 */
[----:B-1-3--:R-:W-:Y:S05]  /*1e8d0*/  CALL.REL.NOINC `($__internal_15_$__cuda_sm70_shflsync_idx_p) ;  /* 0x0000c14000007944 */ /* 0x00afea0003c00000 */
        /* <DEDUP_REMOVED lines=8> */
.L_x_4141:
[----:B------:R-:W-:Y:S01]  /*1e960*/  IMAD.MOV.U32 R136, RZ, RZ, R9 ;  /* 0x000000ffff887224 */ /* 0x000fe200078e0009 */
[----:B------:R-:W-:Y:S01]  /*1e970*/  MOV R251, 0x2 ;  /* 0x0000000200fb7802 */ /* 0x000fe20000000f00 */
[----:B--2---:R-:W-:Y:S01]  /*1e980*/  IMAD.MOV.U32 R3, RZ, RZ, 0x181f ;  /* 0x0000181fff037424 */ /* 0x004fe200078e00ff */
[----:B------:R-:W-:Y:S02]  /*1e990*/  MOV R2, 0x1e9b0 ;  /* 0x0001e9b000027802 */ /* 0x000fe40000000f00 */
[----:B-1-3--:R-:W-:Y:S05]  /*1e9a0*/  CALL.REL.NOINC `($__internal_15_$__cuda_sm70_shflsync_idx_p) ;  /* 0x0000c07000007944 */ /* 0x00afea0003c00000 */
[----:B------:R-:W-:Y:S01]  /*1e9b0*/  MOV R0, R252 ;  /* 0x000000fc00007202 */ /* 0x000fe20000000f00 */
[----:B------:R-:W-:Y:S05]  /*1e9c0*/  BRA `(.L_x_4192) ;  /* 0xffffb87000007947 */ /* 0x000fea000383ffff */
.L_x_4142:
[----:B------:R-:W-:Y:S01]  /*1e9d0*/  IMAD.MOV.U32 R136, RZ, RZ, R11 ;  /* 0x000000ffff887224 */ /* 0x000fe200078e000b */
[----:B------:R-:W-:Y:S01]  /*1e9e0*/  MOV R251, 0x2 ;  /* 0x0000000200fb7802 */ /* 0x000fe20000000f00 */
[----:B--2---:R-:W-:Y:S01]  /*1e9f0*/  IMAD.MOV.U32 R3, RZ, RZ, 0x181f ;  /* 0x0000181fff037424 */ /* 0x004fe200078e00ff */
[----:B------:R-:W-:Y:S02]  /*1ea00*/  MOV R2, 0x1ea20 ;  /* 0x0001ea2000027802 */ /* 0x000fe40000000f00 */
[----:B-1-34-:R-:W-:Y:S05]  /*1ea10*/  CALL.REL.NOINC `($__internal_15_$__cuda_sm70_shflsync_idx_p) ;  /* 0x0000c00000007944 */ /* 0x01afea0003c00000 */
[----:B------:R-:W-:Y:S01]  /*1ea20*/  MOV R2, R252 ;  /* 0x000000fc00027202 */ /* 0x000fe20000000f00 */
[----:B------:R-:W-:Y:S05]  /*1ea30*/  BRA `(.L_x_4193) ;  /* 0xffffb82000007947 */ /* 0x000fea000383ffff */
.L_x_4145:
[----:B------:R-:W-:Y:S01]  /*1ea40*/  IMAD.MOV.U32 R136, RZ, RZ, R9 ;  /* 0x000000ffff887224 */ /* 0x000fe200078e0009 */
[----:B------:R-:W-:Y:S01]  /*1ea50*/  MOV R251, 0x3 ;  /* 0x0000000300fb7802 */ /* 0x000fe20000000f00 */
[----:B-1----:R-:W-:Y:S01]  /*1ea60*/  IMAD.MOV.U32 R3, RZ, RZ, 0x181f ;  /* 0x0000181fff037424 */ /* 0x002fe200078e00ff */
[----:B---3--:R-:W-:-:S02]  /*1ea70*/  MOV R2, 0x1ea90 ;  /* 0x0001ea9000027802 */ /* 0x008fc40000000f00 */
[----:B--2-4-:R-:W-:Y:S05]  /*1ea80*/  CALL.REL.NOINC `($__internal_15_$__cuda_sm70_shflsync_idx_p) ;  /* 0x0000bf9000007944 */ /* 0x014fea0003c00000 */
        /* <DEDUP_REMOVED lines=8> */
.L_x_4148:
[----:B------:R-:W-:Y:S01]  /*1eb10*/  IMAD.MOV.U32 R136, RZ, RZ, R9 ;  /* 0x000000ffff887224 */ /* 0x000fe200078e0009 */
[----:B------:R-:W-:Y:S01]  /*1eb20*/  MOV R251, 0x4 ;  /* 0x0000000400fb7802 */ /* 0x000fe20000000f00 */
[----:B--2---:R-:W-:Y:S01]  /*1eb30*/  IMAD.MOV.U32 R3, RZ, RZ, 0x181f ;  /* 0x0000181fff037424 */ /* 0x004fe200078e00ff */
[----:B---3--:R-:W-:Y:S02]  /*1eb40*/  MOV R2, 0x1eb60 ;  /* 0x0001eb6000027802 */ /* 0x008fe40000000f00 */
[----:B-1--4-:R-:W-:Y:S05]  /*1eb50*/  CALL.REL.NOINC `($__internal_15_$__cuda_sm70_shflsync_idx_p) ;  /* 0x0000bec000007944 */ /* 0x012fea0003c00000 */
[----:B------:R-:W-:Y:S01]  /*1eb60*/  MOV R0, R252 ;  /* 0x000000fc00007202 */ /* 0x000fe20000000f00 */
[----:B------:R-:W-:Y:S05]  /*1eb70*/  BRA `(.L_x_4195) ;  /* 0xffffb91000007947 */ /* 0x000fea000383ffff */
.L_x_4149:
[----:B------:R-:W-:Y:S01]  /*1eb80*/  IMAD.MOV.U32 R136, RZ, RZ, R11 ;  /* 0x000000ffff887224 */ /* 0x000fe200078e000b */
[----:B------:R-:W-:Y:S01]  /*1eb90*/  MOV R251, 0x4 ;  /* 0x0000000400fb7802 */ /* 0x000fe20000000f00 */
[----:B--2---:R-:W-:Y:S01]  /*1eba0*/  IMAD.MOV.U32 R3, RZ, RZ, 0x181f ;  /* 0x0000181fff037424 */ /* 0x004fe200078e00ff */
[----:B---3--:R-:W-:Y:S02]  /*1ebb0*/  MOV R2, 0x1ebd0 ;  /* 0x0001ebd000027802 */ /* 0x008fe40000000f00 */
[----:B-1--4-:R-:W-:Y:S05]  /*1ebc0*/  CALL.REL.NOINC `($__internal_15_$__cuda_sm70_shflsync_idx_p) ;  /* 0x0000be5000007944 */ /* 0x012fea0003c00000 */
[----:B------:R-:W-:Y:S01]  /*1ebd0*/  MOV R2, R252 ;  /* 0x000000fc00027202 */ /* 0x000fe20000000f00 */
[----:B------:R-:W-:Y:S05]  /*1ebe0*/  BRA `(.L_x_4196) ;  /* 0xffffb8c000007947 */ /* 0x000fea000383ffff */
.L_x_4152:
[----:B------:R-:W-:Y:S01]  /*1ebf0*/  IMAD.MOV.U32 R136, RZ, RZ, R9 ;  /* 0x000000ffff887224 */ /* 0x000fe200078e0009 */
[----:B------:R-:W-:Y:S01]  /*1ec00*/  MOV R251, 0x5 ;  /* 0x0000000500fb7802 */ /* 0x000fe20000000f00 */
[----:B---3--:R-:W-:Y:S01]  /*1ec10*/  IMAD.MOV.U32 R3, RZ, RZ, 0x181f ;  /* 0x0000181fff037424 */ /* 0x008fe200078e00ff */
[----:B------:R-:W-:-:S02]  /*1ec20*/  MOV R2, 0x1ec40 ;  /* 0x0001ec4000027802 */ /* 0x000fc40000000f00 */
[----:B-12-4-:R-:W-:Y:S05]  /*1ec30*/  CALL.REL.NOINC `($__internal_15_$__cuda_sm70_shflsync_idx_p) ;  /* 0x0000bde000007944 */ /* 0x016fea0003c00000 */
        /* <DEDUP_REMOVED lines=8> */
.L_x_4155:
[----:B------:R-:W-:Y:S01]  /*1ecc0*/  IMAD.MOV.U32 R136, RZ, RZ, R9 ;  /* 0x000000ffff887224 */ /* 0x000fe200078e0009 */
[----:B------:R-:W-:Y:S01]  /*1ecd0*/  MOV R251, 0x6 ;  /* 0x0000000600fb7802 */ /* 0x000fe20000000f00 */
[----:B--2---:R-:W-:Y:S01]  /*1ece0*/  IMAD.MOV.U32 R3, RZ, RZ, 0x181f ;  /* 0x0000181fff037424 */ /* 0x004fe200078e00ff */
[----:B---3--:R-:W-:Y:S02]  /*1ecf0*/  MOV R2, 0x1ed10 ;  /* 0x0001ed1000027802 */ /* 0x008fe40000000f00 */
[----:B-1--4-:R-:W-:Y:S05]  /*1ed00*/  CALL.REL.NOINC `($__internal_15_$__cuda_sm70_shflsync_idx_p) ;  /* 0x0000bd1000007944 */ /* 0x012fea0003c00000 */
[----:B------:R-:W-:Y:S01]  /*1ed10*/  MOV R0, R252 ;  /* 0x000000fc00007202 */ /* 0x000fe20000000f00 */
[----:B------:R-:W-:Y:S05]  /*1ed20*/  BRA `(.L_x_4198) ;  /* 0xffffb9b000007947 */ /* 0x000fea000383ffff */
.L_x_4156:
[----:B------:R-:W-:Y:S01]  /*1ed30*/  IMAD.MOV.U32 R136, RZ, RZ, R11 ;  /* 0x000000ffff887224 */ /* 0x000fe200078e000b */
[----:B------:R-:W-:Y:S01]  /*1ed40*/  MOV R251, 0x6 ;  /* 0x0000000600fb7802 */ /* 0x000fe20000000f00 */
[----:B--2---:R-:W-:Y:S01]  /*1ed50*/  IMAD.MOV.U32 R3, RZ, RZ, 0x181f ;  /* 0x0000181fff037424 */ /* 0x004fe200078e00ff */
[----:B---3--:R-:W-:Y:S02]  /*1ed60*/  MOV R2, 0x1ed80 ;  /* 0x0001ed8000027802 */ /* 0x008fe40000000f00 */
[----:B-1--4-:R-:W-:Y:S05]  /*1ed70*/  CALL.REL.NOINC `($__internal_15_$__cuda_sm70_shflsync_idx_p) ;  /* 0x0000bca000007944 */ /* 0x012fea0003c00000 */
[----:B------:R-:W-:Y:S01]  /*1ed80*/  MOV R2, R252 ;  /* 0x000000fc00027202 */ /* 0x000fe20000000f00 */
[----:B------:R-:W-:Y:S05]  /*1ed90*/  BRA `(.L_x_4199) ;  /* 0xffffb96000007947 */ /* 0x000fea000383ffff */
.L_x_4159:
        /* <DEDUP_REMOVED lines=13> */
        .type           $_ZN7cutlass13device_kernelIN5flash19enable_sm80_to_sm89INS1_16FlashAttnFwdSm80INS1_25CollectiveMainloopFwdSm80ILi4ELi1ELb0EN4cute5tupleIJNS5_1CILi128EEENS7_ILi64EEES8_EEELi128ENS_10bfloat16_tEfNS_4arch4Sm80ELb1ELb0ELb0ELb1ELb1ELb1ELb1ELb0EEENS1_21CollectiveEpilogueFwdINS6_IJS8_S8_S9_EEENS6_IJNS7_ILi1EEESH_SH_EEESB_SD_Li128ELb1ELb1ELb0ELb0EEENS1_19SingleTileSchedulerILb1ELb0ELb1ELi128EEEEEEEEEvNT_6ParamsE$_ZZN5flash25CollectiveMainloopFwdSm80ILi4ELi1ELb0EN4cute5tupleIJNS1_1CILi128EEENS3_ILi64EEES4_EEELi128EN7cutlass10bfloat16_tEfNS7_4arch4Sm80ELb1ELb0ELb0ELb1ELb1ELb1ELb1ELb0EE3mmaINS_16FlashAttnFwdSm80ISB_NS_21CollectiveEpilogueFwdINS2_IJS4_S4_S5_EEENS2_IJNS3_ILi1EEESG_SG_EEES8_SA_Li128ELb1ELb1ELb0ELb0EEENS_19SingleTileSchedulerILb1ELb0ELb1ELi128EEEE13SharedStorageENS1_6TensorINS1_11ArrayEngineIfLm128EEENS1_6LayoutINS2_IJNS2_IJNS3_ILi2EEESR_EEESR_NS3_ILi16EEEEEENS2_IJNS2_IJSG_SR_EEENS3_ILi4EEENS3_ILi8EEEEEEEEEENS_7SoftmaxILi4ELi0EEEEEbRKNSB_6ParamsERT0_RT1_iRKNS_16SeqlenInfoQKNewKILb1ELb1EEENS2_IJiiiiEEERT_ENKUlvE_clEv,@function
        .size           $_ZN7cutlass13device_kernelIN5flash19enable_sm80_to_sm89INS1_16FlashAttnFwdSm80INS1_25CollectiveMainloopFwdSm80ILi4ELi1ELb0EN4cute5tupleIJNS5_1CILi128EEENS7_ILi64EEES8_EEELi128ENS_10bfloat16_tEfNS_4arch4Sm80ELb1ELb0ELb0ELb1ELb1ELb1ELb1ELb0EEENS1_21CollectiveEpilogueFwdINS6_IJS8_S8_S9_EEENS6_IJNS7_ILi1EEESH_SH_EEESB_SD_Li128ELb1ELb1ELb0ELb0EEENS1_19SingleTileSchedulerILb1ELb0ELb1ELi128EEEEEEEEEvNT_6ParamsE$_ZZN5flash25CollectiveMainloopFwdSm80ILi4ELi1ELb0EN4cute5tupleIJNS1_1CILi128EEENS3_ILi64EEES4_EEELi128EN7cutlass10bfloat16_tEfNS7_4arch4Sm80ELb1ELb0ELb0ELb1ELb1ELb1ELb1ELb0EE3mmaINS_16FlashAttnFwdSm80ISB_NS_21CollectiveEpilogueFwdINS2_IJS4_S4_S5_EEENS2_IJNS3_ILi1EEESG_SG_EEES8_SA_Li128ELb1ELb1ELb0ELb0EEENS_19SingleTileSchedulerILb1ELb0ELb1ELi128EEEE13SharedStorageENS1_6TensorINS1_11ArrayEngineIfLm128EEENS1_6LayoutINS2_IJNS2_IJNS3_ILi2EEESR_EEESR_NS3_ILi16EEEEEENS2_IJNS2_IJSG_SR_EEENS3_ILi4EEENS3_ILi8EEEEEEEEEENS_7SoftmaxILi4ELi0EEEEEbRKNSB_6ParamsERT0_RT1_iRKNS_16SeqlenInfoQKNewKILb1ELb1EEENS2_IJiiiiEEERT_ENKUlvE_clEv,($__internal_14_$__cuda_sm70_shflsync_bfly_p - $_ZN7cutlass13device_kernelIN5flash19enable_sm80_to_sm89INS1_16FlashAttnFwdSm80INS1_25CollectiveMainloopFwdSm80ILi4ELi1ELb0EN4cute5tupleIJNS5_1CILi128EEENS7_ILi64EEES8_EEELi128ENS_10bfloat16_tEfNS_4arch4Sm80ELb1ELb0ELb0ELb1ELb1ELb1ELb1ELb0EEENS1_21CollectiveEpilogueFwdINS6_IJS8_S8_S9_EEENS6_IJNS7_ILi1EEESH_SH_EEESB_SD_Li128ELb1ELb1ELb0ELb0EEENS1_19SingleTileSchedulerILb1ELb0ELb1ELi128EEEEEEEEEvNT_6ParamsE$_ZZN5flash25CollectiveMainloopFwdSm80ILi4ELi1ELb0EN4cute5tupleIJNS1_1CILi128EEENS3_ILi64EEES4_EEELi128EN7cutlass10bfloat16_tEfNS7_4arch4Sm80ELb1ELb0ELb0ELb1ELb1ELb1ELb1ELb0EE3mmaINS_16FlashAttnFwdSm80ISB_NS_21CollectiveEpilogueFwdINS2_IJS4_S4_S5_EEENS2_IJNS3_ILi1EEESG_SG_EEES8_SA_Li128ELb1ELb1ELb0ELb0EEENS_19SingleTileSchedulerILb1ELb0ELb1ELi128EEEE13SharedStorageENS1_6TensorINS1_11ArrayEngineIfLm128EEENS1_6LayoutINS2_IJNS2_IJNS3_ILi2EEESR_EEESR_NS3_ILi16EEEEEENS2_IJNS2_IJSG_SR_EEENS3_ILi4EEENS3_ILi8EEEEEEEEEENS_7SoftmaxILi4ELi0EEEEEbRKNSB_6ParamsERT0_RT1_iRKNS_16SeqlenInfoQKNewKILb1ELb1EEENS2_IJiiiiEEERT_ENKUlvE_clEv)
$_ZN7cutlass13device_kernelIN5flash19enable_sm80_to_sm89INS1_16FlashAttnFwdSm80INS1_25CollectiveMainloopFwdSm80ILi4ELi1ELb0EN4cute5tupleIJNS5_1CILi128EEENS7_ILi64EEES8_EEELi128ENS_10bfloat16_tEfNS_4arch4Sm80ELb1ELb0ELb0ELb1ELb1ELb1ELb1ELb0EEENS1_21CollectiveEpilogueFwdINS6_IJS8_S8_S9_EEENS6_IJNS7_ILi1EEESH_SH_EEESB_SD_Li128ELb1ELb1ELb0ELb0EEENS1_19SingleTileSchedulerILb1ELb0ELb1ELi128EEEEEEEEEvNT_6ParamsE$_ZZN5flash25CollectiveMainloopFwdSm80ILi4ELi1ELb0EN4cute5tupleIJNS1_1CILi128EEENS3_ILi64EEES4_EEELi128EN7cutlass10bfloat16_tEfNS7_4arch4Sm80ELb1ELb0ELb0ELb1ELb1ELb1ELb1ELb0EE3mmaINS_16FlashAttnFwdSm80ISB_NS_21CollectiveEpilogueFwdINS2_IJS4_S4_S5_EEENS2_IJNS3_ILi1EEESG_SG_EEES8_SA_Li128ELb1ELb1ELb0ELb0EEENS_19SingleTileSchedulerILb1ELb0ELb1ELi128EEEE13SharedStorageENS1_6TensorINS1_11ArrayEngineIfLm128EEENS1_6LayoutINS2_IJNS2_IJNS3_ILi2EEESR_EEESR_NS3_ILi16EEEEEENS2_IJNS2_IJSG_SR_EEENS3_ILi4EEENS3_ILi8EEEEEEEEEENS_7SoftmaxILi4ELi0EEEEEbRKNSB_6ParamsERT0_RT1_iRKNS_16SeqlenInfoQKNewKILb1ELb1EEENS2_IJiiiiEEERT_ENKUlvE_clEv:
        /* <DEDUP_REMOVED lines=9> */
[----:B------:R-:W-:Y:S05]  /*1ef00*/  RET.REL.NODEC R2 `(_ZN7cutlass13device_kernelIN5flash19enable_sm80_to_sm89INS1_16FlashAttnFwdSm80INS1_25CollectiveMainloopFwdSm80ILi4ELi1ELb0EN4cute5tupleIJNS5_1CILi128EEENS7_ILi64EEES8_EEELi128ENS_10bfloat16_tEfNS_4arch4Sm80ELb1ELb0ELb0ELb1ELb1ELb1ELb1ELb0EEENS1_21CollectiveEpilogueFwdINS6_IJS8_S8_S9_EEENS6_IJNS7_ILi1EEESH_SH_EEESB_SD_Li128ELb1ELb1ELb0ELb0EEENS1_19SingleTileSchedulerILb1ELb0ELb1ELi128EEEEEEEEEvNT_6ParamsE) ;  /* 0xfffe10f002007950 */ /* 0x000fea0003c3ffff */
.L_x_4201:
        /* <DEDUP_REMOVED lines=47> */
.L_x_4204:
[----:B------:R-:W-:Y:S05]  /*1f200*/  BSYNC B0 ;  /* 0x0000000000007941 */ /* 0x000fea0003800000 */
.L_x_4203:
        /* <DEDUP_REMOVED lines=17> */
.L_x_4303:
[----:B------:R-:W-:Y:S05]  /*1f320*/  BRA.DIV ~URZ, `(.L_x_4206) ;  /* 0x00009d127f007947 */ /* 0x000fea000b800000 */
[----:B------:R3:W4:Y:S04]  /*1f330*/  SHFL.IDX PT, R10, R16, RZ, 0x181f ;  /* 0x00181fff100a7589 */ /* 0x00072800000e0000 */
[----:B------:R3:W1:Y:S04]  /*1f340*/  SHFL.IDX PT, R12, R22, RZ, 0x181f ;  /* 0x00181fff160c7589 */ /* 0x00066800000e0000 */
[----:B------:R3:W2:Y:S02]  /*1f350*/  SHFL.IDX PT, R2, R17, RZ, 0x181f ;  /* 0x00181fff11027589 */ /* 0x0006a400000e0000 */
.L_x_4304:
        /* <DEDUP_REMOVED lines=28> */
.L_x_4208:
[----:B------:R-:W-:Y:S05]  /*1f520*/  BSYNC B0 ;  /* 0x0000000000007941 */ /* 0x000fea0003800000 */
.L_x_4207:
        /* <DEDUP_REMOVED lines=17> */
.L_x_4305:
        /* <DEDUP_REMOVED lines=26> */
.L_x_4211:
[----:B------:R-:W-:Y:S05]  /*1f7e0*/  BSYNC B0 ;  /* 0x0000000000007941 */ /* 0x000fea0003800000 */
.L_x_4210:
        /* <DEDUP_REMOVED lines=14> */
.L_x_4306:
[----:B------:R-:W-:Y:S05]  /*1f8d0*/  BRA.DIV ~URZ, `(.L_x_4213) ;  /* 0x00009aa27f007947 */ /* 0x000fea000b800000 */
[----:B------:R3:W4:Y:S04]  /*1f8e0*/  SHFL.IDX PT, R10, R16, 0x2, 0x181f ;  /* 0x00581f00100a7f89 */ /* 0x00072800000e0000 */
[----:B------:R3:W1:Y:S04]  /*1f8f0*/  SHFL.IDX PT, R12, R22, 0x2, 0x181f ;  /* 0x00581f00160c7f89 */ /* 0x00066800000e0000 */
[----:B------:R3:W2:Y:S02]  /*1f900*/  SHFL.IDX PT, R2, R17, 0x2, 0x181f ;  /* 0x00581f0011027f89 */ /* 0x0006a400000e0000 */
.L_x_4307:
        /* <DEDUP_REMOVED lines=28> */
.L_x_4215:
[----:B------:R-:W-:Y:S05]  /*1fad0*/  BSYNC B0 ;  /* 0x0000000000007941 */ /* 0x000fea0003800000 */
.L_x_4214:
        /* <DEDUP_REMOVED lines=17> */
.L_x_4308:
        /* <DEDUP_REMOVED lines=26> */
.L_x_4218:
[----:B------:R-:W-:Y:S05]  /*1fd90*/  BSYNC B0 ;  /* 0x0000000000007941 */ /* 0x000fea0003800000 */
.L_x_4217:
        /* <DEDUP_REMOVED lines=14> */
.L_x_4309:
[----:B------:R-:W-:Y:S05]  /*1fe80*/  BRA.DIV ~URZ, `(.L_x_4220) ;  /* 0x000098327f007947 */ /* 0x000fea000b800000 */
[----:B------:R3:W4:Y:S04]  /*1fe90*/  SHFL.IDX PT, R10, R16, 0x4, 0x181f ;  /* 0x00981f00100a7f89 */ /* 0x00072800000e0000 */
[----:B------:R3:W1:Y:S04]  /*1fea0*/  SHFL.IDX PT, R12, R22, 0x4, 0x181f ;  /* 0x00981f00160c7f89 */ /* 0x00066800000e0000 */
[----:B------:R3:W2:Y:S02]  /*1feb0*/  SHFL.IDX PT, R2, R17, 0x4, 0x181f ;  /* 0x00981f0011027f89 */ /* 0x0006a400000e0000 */
.L_x_4310:
        /* <DEDUP_REMOVED lines=28> */
.L_x_4222:
[----:B------:R-:W-:Y:S05]  /*20080*/  BSYNC B0 ;  /* 0x0000000000007941 */ /* 0x000fea0003800000 */
.L_x_4221:
        /* <DEDUP_REMOVED lines=15> */
.L_x_4311:
[----:B------:R-:W-:Y:S05]  /*20180*/  BRA.DIV ~URZ, `(.L_x_4224) ;  /* 0x000096d27f007947 */ /* 0x000fea000b800000 */
[----:B------:R4:W1:Y:S04]  /*20190*/  SHFL.IDX PT, R10, R16, 0x5, 0x181f ;  /* 0x00b81f00100a7f89 */ /* 0x00086800000e0000 */
[----:B------:R4:W3:Y:S04]  /*201a0*/  SHFL.IDX PT, R12, R22, 0x5, 0x181f ;  /* 0x00b81f00160c7f89 */ /* 0x0008e800000e0000 */
[----:B------:R4:W2:Y:S02]  /*201b0*/  SHFL.IDX PT, R2, R17, 0x5, 0x181f ;  /* 0x00b81f0011027f89 */ /* 0x0008a400000e0000 */
.L_x_4312:
        /* <DEDUP_REMOVED lines=27> */
.L_x_4226:
[----:B------:R-:W-:Y:S05]  /*20370*/  BSYNC B0 ;  /* 0x0000000000007941 */ /* 0x000fea0003800000 */
.L_x_4225:
        /* <DEDUP_REMOVED lines=14> */
.L_x_4313:
        /* <DEDUP_REMOVED lines=8> */
.L_x_4314:
        /* <DEDUP_REMOVED lines=28> */
.L_x_4230:
[----:B------:R-:W-:Y:S05]  /*206a0*/  BSYNC B0 ;  /* 0x0000000000007941 */ /* 0x000fea0003800000 */
.L_x_4229:
        /* <DEDUP_REMOVED lines=15> */
.L_x_4315:
        /* <DEDUP_REMOVED lines=8> */
.L_x_4316:
        /* <DEDUP_REMOVED lines=27> */
.L_x_4234:
[----:B------:R-:W-:Y:S05]  /*209d0*/  BSYNC B0 ;  /* 0x0000000000007941 */ /* 0x000fea0003800000 */
.L_x_4233:
        /* <DEDUP_REMOVED lines=89> */
.L_x_4238:
[----:B------:R-:W-:Y:S05]  /*20f70*/  BSYNC B0 ;  /* 0x0000000000007941 */ /* 0x000fea0003800000 */
.L_x_4237:
        /* <DEDUP_REMOVED lines=49> */
.L_x_4236:
[----:B------:R-:W-:Y:S05]  /*21290*/  BSYNC B1 ;  /* 0x0000000000017941 */ /* 0x000fea0003800000 */
.L_x_4235:
        /* <DEDUP_REMOVED lines=53> */
.L_x_4242:
[----:B------:R-:W-:Y:S05]  /*215f0*/  BSYNC B0 ;  /* 0x0000000000007941 */ /* 0x000fea0003800000 */
.L_x_4241:
        /* <DEDUP_REMOVED lines=49> */
.L_x_4240:
[----:B------:R-:W-:Y:S05]  /*21910*/  BSYNC B1 ;  /* 0x0000000000017941 */ /* 0x000fea0003800000 */
.L_x_4239:
        /* <DEDUP_REMOVED lines=53> */
.L_x_4246:
[----:B------:R-:W-:Y:S05]  /*21c70*/  BSYNC B0 ;  /* 0x0000000000007941 */ /* 0x000fea0003800000 */
.L_x_4245:
        /* <DEDUP_REMOVED lines=49> */
.L_x_4244:
[----:B------:R-:W-:Y:S05]  /*21f90*/  BSYNC B1 ;  /* 0x0000000000017941 */ /* 0x000fea0003800000 */
.L_x_4243:
        /* <DEDUP_REMOVED lines=53> */
.L_x_4250:
[----:B------:R-:W-:Y:S05]  /*222f0*/  BSYNC B0 ;  /* 0x0000000000007941 */ /* 0x000fea0003800000 */
.L_x_4249:
        /* <DEDUP_REMOVED lines=49> */
.L_x_4248:
[----:B------:R-:W-:Y:S05]  /*22610*/  BSYNC B1 ;  /* 0x0000000000017941 */ /* 0x000fea0003800000 */
.L_x_4247:
        /* <DEDUP_REMOVED lines=53> */
.L_x_4254:
[----:B------:R-:W-:Y:S05]  /*22970*/  BSYNC B0 ;  /* 0x0000000000007941 */ /* 0x000fea0003800000 */
.L_x_4253:
        /* <DEDUP_REMOVED lines=49> */
.L_x_4252:
[----:B------:R-:W-:Y:S05]  /*22c90*/  BSYNC B1 ;  /* 0x0000000000017941 */ /* 0x000fea0003800000 */
.L_x_4251:
        /* <DEDUP_REMOVED lines=53> */
.L_x_4258:
[----:B------:R-:W-:Y:S05]  /*22ff0*/  BSYNC B0 ;  /* 0x0000000000007941 */ /* 0x000fea0003800000 */
.L_x_4257:
        /* <DEDUP_REMOVED lines=49> */
.L_x_4256:
[----:B------:R-:W-:Y:S05]  /*23310*/  BSYNC B1 ;  /* 0x0000000000017941 */ /* 0x000fea0003800000 */
.L_x_4255:
        /* <DEDUP_REMOVED lines=53> */
.L_x_4262:
[----:B------:R-:W-:Y:S05]  /*23670*/  BSYNC B0 ;  /* 0x0000000000007941 */ /* 0x000fea0003800000 */
.L_x_4261:
        /* <DEDUP_REMOVED lines=49> */
.L_x_4260:
[----:B------:R-:W-:Y:S05]  /*23990*/  BSYNC B1 ;  /* 0x0000000000017941 */ /* 0x000fea0003800000 */
.L_x_4259:
[----:B------:R-:W-:Y:S01]  /*239a0*/  IADD3 R2, R68, 0x70, RZ ;  /* 0x0000007044027810 */ /* 0x000fe20007ffe0ff */
[----:B------:R-:W-:-:S03]  /*239b0*/  IMAD.MOV.U32 R3, RZ, RZ, 0x0 ;  /* 0x00000000ff037424 */ /* 0x000fc600078e00ff */
[----:B------:R-:W-:Y:S01]  /*239c0*/  ISETP.GE.AND P0, PT, R2, R27, PT ;  /* 0x0000001b0200720c */ /* 0x000fe20003f06270 */
[----:B------:R-:W-:-:S12]  /*239d0*/  IMAD.MOV.U32 R2, RZ, RZ, R140 ;  /* 0x000000ffff027224 */ /* 0x000fd800078e008c */
[----:B------:R-:W-:Y:S05]  /*239e0*/  @P0 RET.REL.NODEC R2 `(_ZN7cutlass13device_kernelIN5flash19enable_sm80_to_sm89INS1_16FlashAttnFwdSm80INS1_25CollectiveMainloopFwdSm80ILi4ELi1ELb0EN4cute5tupleIJNS5_1CILi128EEENS7_ILi64EEES8_EEELi128ENS_10bfloat16_tEfNS_4arch4Sm80ELb1ELb0ELb0ELb1ELb1ELb1ELb1ELb0EEENS1_21CollectiveEpilogueFwdINS6_IJS8_S8_S9_EEENS6_IJNS7_ILi1EEESH_SH_EEESB_SD_Li128ELb1ELb1ELb0ELb0EEENS1_19SingleTileSchedulerILb1ELb0ELb1ELi128EEEEEEEEEvNT_6ParamsE) ;  /* 0xfffdc61002000950 */ /* 0x000fea0003c3ffff */
        /* <DEDUP_REMOVED lines=49> */
.L_x_4264:
[----:B------:R-:W-:Y:S05]  /*23d00*/  BSYNC B0 ;  /* 0x0000000000007941 */ /* 0x000fea0003800000 */
.L_x_4263:
[----:B------:R-:W-:Y:S01]  /*23d10*/  IADD3 R2, R30, 0x20, RZ ;  /* 0x000000201e027810 */ /* 0x000fe20007ffe0ff */
[----:B------:R-:W-:-:S03]  /*23d20*/  IMAD.MOV.U32 R3, RZ, RZ, 0x0 ;  /* 0x00000000ff037424 */ /* 0x000fc600078e00ff */
[----:B------:R-:W-:Y:S01]  /*23d30*/  ISETP.GE.AND P0, PT, R2, R43, PT ;  /* 0x0000002b0200720c */ /* 0x000fe20003f06270 */
[----:B------:R-:W-:-:S12]  /*23d40*/  IMAD.MOV.U32 R2, RZ, RZ, R140 ;  /* 0x000000ffff027224 */ /* 0x000fd800078e008c */
[----:B------:R-:W-:Y:S05]  /*23d50*/  @P0 RET.REL.NODEC R2 `(_ZN7cutlass13device_kernelIN5flash19enable_sm80_to_sm89INS1_16FlashAttnFwdSm80INS1_25CollectiveMainloopFwdSm80ILi4ELi1ELb0EN4cute5tupleIJNS5_1CILi128EEENS7_ILi64EEES8_EEELi128ENS_10bfloat16_tEfNS_4arch4Sm80ELb1ELb0ELb0ELb1ELb1ELb1ELb1ELb0EEENS1_21CollectiveEpilogueFwdINS6_IJS8_S8_S9_EEENS6_IJNS7_ILi1EEESH_SH_EEESB_SD_Li128ELb1ELb1ELb0ELb0EEENS1_19SingleTileSchedulerILb1ELb0ELb1ELi128EEEEEEEEEvNT_6ParamsE) ;  /* 0xfffdc2a002000950 */ /* 0x000fea0003c3ffff */
        /* <DEDUP_REMOVED lines=48> */
[----:B------:R-:W-:Y:S05]  /*24060*/  RET.REL.NODEC R2 `(_ZN7cutlass13device_kernelIN5flash19enable_sm80_to_sm89INS1_16FlashAttnFwdSm80INS1_25CollectiveMainloopFwdSm80ILi4ELi1ELb0EN4cute5tupleIJNS5_1CILi128EEENS7_ILi64EEES8_EEELi128ENS_10bfloat16_tEfNS_4arch4Sm80ELb1ELb0ELb0ELb1ELb1ELb1ELb1ELb0EEENS1_21CollectiveEpilogueFwdINS6_IJS8_S8_S9_EEENS6_IJNS7_ILi1EEESH_SH_EEESB_SD_Li128ELb1ELb1ELb0ELb0EEENS1_19SingleTileSchedulerILb1ELb0ELb1ELi128EEEEEEEEEvNT_6ParamsE) ;  /* 0xfffdbf9002007950 */ /* 0x000fea0003c3ffff */
.L_x_4202:
        /* <DEDUP_REMOVED lines=8> */
.L_x_4266:
[----:B------:R-:W-:Y:S05]  /*240f0*/  BSYNC B0 ;  /* 0x0000000000007941 */ /* 0x000fea0003800000 */
.L_x_4265:
        /* <DEDUP_REMOVED lines=18> */
.L_x_4317:
[----:B------:R-:W-:Y:S05]  /*24220*/  BRA.DIV ~URZ, `(.L_x_4268) ;  /* 0x00005b127f007947 */ /* 0x000fea000b800000 */
[----:B------:R3:W4:Y:S04]  /*24230*/  SHFL.IDX PT, R10, R16, RZ, 0x181f ;  /* 0x00181fff100a7589 */ /* 0x00072800000e0000 */
[----:B------:R3:W1:Y:S04]  /*24240*/  SHFL.IDX PT, R13, R14, RZ, 0x181f ;  /* 0x00181fff0e0d7589 */ /* 0x00066800000e0000 */
[----:B------:R3:W2:Y:S02]  /*24250*/  SHFL.IDX PT, R12, R17, RZ, 0x181f ;  /* 0x00181fff110c7589 */ /* 0x0006a400000e0000 */
.L_x_4318:
        /* <DEDUP_REMOVED lines=36> */
.L_x_4319:
        /* <DEDUP_REMOVED lines=20> */
.L_x_4271:
[----:B------:R-:W-:Y:S05]  /*245e0*/  BSYNC B0 ;  /* 0x0000000000007941 */ /* 0x000fea0003800000 */
.L_x_4270:
        /* <DEDUP_REMOVED lines=14> */
.L_x_4320:
[----:B------:R-:W-:Y:S05]  /*246d0*/  BRA.DIV ~URZ, `(.L_x_4273) ;  /* 0x000059a27f007947 */ /* 0x000fea000b800000 */
[----:B------:R4:W1:Y:S04]  /*246e0*/  SHFL.IDX PT, R10, R16, 0x2, 0x181f ;  /* 0x00581f00100a7f89 */ /* 0x00086800000e0000 */
[----:B------:R4:W3:Y:S04]  /*246f0*/  SHFL.IDX PT, R13, R14, 0x2, 0x181f ;  /* 0x00581f000e0d7f89 */ /* 0x0008e800000e0000 */
[----:B---3--:R4:W3:Y:S02]  /*24700*/  SHFL.IDX PT, R12, R17, 0x2, 0x181f ;  /* 0x00581f00110c7f89 */ /* 0x0088e400000e0000 */
.L_x_4321:
        /* <DEDUP_REMOVED lines=33> */
.L_x_4322:
        /* <DEDUP_REMOVED lines=20> */
.L_x_4276:
[----:B------:R-:W-:Y:S05]  /*24a60*/  BSYNC B0 ;  /* 0x0000000000007941 */ /* 0x000fea0003800000 */
.L_x_4275:
        /* <DEDUP_REMOVED lines=14> */
.L_x_4323:
[----:B------:R-:W-:Y:S05]  /*24b50*/  BRA.DIV ~URZ, `(.L_x_4278) ;  /* 0x000058627f007947 */ /* 0x000fea000b800000 */
[----:B------:R3:W1:Y:S04]  /*24b60*/  SHFL.IDX PT, R10, R16, 0x4, 0x181f ;  /* 0x00981f00100a7f89 */ /* 0x00066800000e0000 */
[----:B------:R3:W4:Y:S04]  /*24b70*/  SHFL.IDX PT, R13, R14, 0x4, 0x181f ;  /* 0x00981f000e0d7f89 */ /* 0x00072800000e0000 */
[----:B----4-:R3:W4:Y:S02]  /*24b80*/  SHFL.IDX PT, R12, R17, 0x4, 0x181f ;  /* 0x00981f00110c7f89 */ /* 0x01072400000e0000 */
.L_x_4324:
        /* <DEDUP_REMOVED lines=33> */
.L_x_4325:
        /* <DEDUP_REMOVED lines=20> */
.L_x_4281:
[----:B------:R-:W-:Y:S05]  /*24ee0*/  BSYNC B0 ;  /* 0x0000000000007941 */ /* 0x000fea0003800000 */
.L_x_4280:
        /* <DEDUP_REMOVED lines=14> */
.L_x_4326:
[----:B------:R-:W-:Y:S05]  /*24fd0*/  BRA.DIV ~URZ, `(.L_x_4283) ;  /* 0x000057227f007947 */ /* 0x000fea000b800000 */
[----:B------:R4:W1:Y:S04]  /*24fe0*/  SHFL.IDX PT, R10, R16, 0x6, 0x181f ;  /* 0x00d81f00100a7f89 */ /* 0x00086800000e0000 */
[----:B---3--:R4:W3:Y:S04]  /*24ff0*/  SHFL.IDX PT, R12, R14, 0x6, 0x181f ;  /* 0x00d81f000e0c7f89 */ /* 0x0088e800000e0000 */
[----:B------:R4:W2:Y:S02]  /*25000*/  SHFL.IDX PT, R2, R17, 0x6, 0x181f ;  /* 0x00d81f0011027f89 */ /* 0x0008a400000e0000 */
.L_x_4327:
        /* <DEDUP_REMOVED lines=20> */
.L_x_4285:
[----:B------:R-:W-:Y:S05]  /*25150*/  BSYNC B0 ;  /* 0x0000000000007941 */ /* 0x000fea0003800000 */
.L_x_4284:
        /* <DEDUP_REMOVED lines=18> */
.L_x_4328:
        /* <DEDUP_REMOVED lines=19> */
.L_x_4288:
[----:B------:R-:W-:Y:S05]  /*253b0*/  BSYNC B0 ;  /* 0x0000000000007941 */ /* 0x000fea0003800000 */
.L_x_4287:
        /* <DEDUP_REMOVED lines=138> */
.L_x_4290:
[----:B------:R-:W-:Y:S05]  /*25c60*/  BSYNC B0 ;  /* 0x0000000000007941 */ /* 0x000fea0003800000 */
.L_x_4289:
        /* <DEDUP_REMOVED lines=116> */
.L_x_4292:
[----:B------:R-:W-:Y:S05]  /*263b0*/  BSYNC B0 ;  /* 0x0000000000007941 */ /* 0x000fea0003800000 */
.L_x_4291:
        /* <DEDUP_REMOVED lines=116> */
.L_x_4294:
[----:B------:R-:W-:Y:S05]  /*26b00*/  BSYNC B0 ;  /* 0x0000000000007941 */ /* 0x000fea0003800000 */
.L_x_4293:
        /* <DEDUP_REMOVED lines=116> */
.L_x_4296:
[----:B------:R-:W-:Y:S05]  /*27250*/  BSYNC B0 ;  /* 0x0000000000007941 */ /* 0x000fea0003800000 */
.L_x_4295:
        /* <DEDUP_REMOVED lines=116> */
.L_x_4298:
[----:B------:R-:W-:Y:S05]  /*279a0*/  BSYNC B0 ;  /* 0x0000000000007941 */ /* 0x000fea0003800000 */
.L_x_4297:
        /* <DEDUP_REMOVED lines=116> */
.L_x_4300:
[----:B------:R-:W-:Y:S05]  /*280f0*/  BSYNC B0 ;  /* 0x0000000000007941 */ /* 0x000fea0003800000 */
.L_x_4299:
        /* <DEDUP_REMOVED lines=116> */
.L_x_4302:
[----:B------:R-:W-:Y:S05]  /*28840*/  BSYNC B0 ;  /* 0x0000000000007941 */ /* 0x000fea0003800000 */
.L_x_4301:
[----:B------:R-:W-:Y:S01]  /*28850*/  IADD3 R2, R68, 0x70, RZ ;  /* 0x0000007044027810 */ /* 0x000fe20007ffe0ff */
[----:B------:R-:W-:-:S02]  /*28860*/  IMAD.MOV.U32 R10, RZ, RZ, R140 ;  /* 0x000000ffff0a7224 */ /* 0x000fc400078e008c */
[----:B------:R-:W-:Y:S01]  /*28870*/  IMAD.MOV.U32 R11, RZ, RZ, 0x0 ;  /* 0x00000000ff0b7424 */ /* 0x000fe200078e00ff */
[----:B------:R-:W-:-:S13]  /*28880*/  ISETP.GE.OR P0, PT, R2, R70, P0 ;  /* 0x000000460200720c */ /* 0x000fda0000706670 */
[----:B------:R-:W-:Y:S05]  /*28890*/  @P0 RET.REL.NODEC R10 `(_ZN7cutlass13device_kernelIN5flash19enable_sm80_to_sm89INS1_16FlashAttnFwdSm80INS1_25CollectiveMainloopFwdSm80ILi4ELi1ELb0EN4cute5tupleIJNS5_1CILi128EEENS7_ILi64EEES8_EEELi128ENS_10bfloat16_tEfNS_4arch4Sm80ELb1ELb0ELb0ELb1ELb1ELb1ELb1ELb0EEENS1_21CollectiveEpilogueFwdINS6_IJS8_S8_S9_EEENS6_IJNS7_ILi1EEESH_SH_EEESB_SD_Li128ELb1ELb1ELb0ELb0EEENS1_19SingleTileSchedulerILb1ELb0ELb1ELi128EEEEEEEEEvNT_6ParamsE) ;  /* 0xfffd77600a000950 */ /* 0x000fea0003c3ffff */
        /* <DEDUP_REMOVED lines=114> */
[----:B------:R-:W-:Y:S05]  /*28fc0*/  RET.REL.NODEC R2 `(_ZN7cutlass13device_kernelIN5flash19enable_sm80_to_sm89INS1_16FlashAttnFwdSm80INS1_25CollectiveMainloopFwdSm80ILi4ELi1ELb0EN4cute5tupleIJNS5_1CILi128EEENS7_ILi64EEES8_EEELi128ENS_10bfloat16_tEfNS_4arch4Sm80ELb1ELb0ELb0ELb1ELb1ELb1ELb1ELb0EEENS1_21CollectiveEpilogueFwdINS6_IJS8_S8_S9_EEENS6_IJNS7_ILi1EEESH_SH_EEESB_SD_Li128ELb1ELb1ELb0ELb0EEENS1_19SingleTileSchedulerILb1ELb0ELb1ELi128EEEEEEEEEvNT_6ParamsE) ;  /* 0xfffd703002007950 */ /* 0x000fea0003c3ffff */
.L_x_4205:
[----:B------:R-:W-:Y:S01]  /*28fd0*/  IMAD.MOV.U32 R136, RZ, RZ, R18 ;  /* 0x000000ffff887224 */ /* 0x000fe200078e0012 */
[----:B------:R-:W-:Y:S01]  /*28fe0*/  MOV R251, RZ ;  /* 0x000000ff00fb7202 */ /* 0x000fe20000000f00 */
[----:B------:R-:W-:Y:S01]  /*28ff0*/  IMAD.MOV.U32 R3, RZ, RZ, 0x181f ;  /* 0x0000181fff037424 */ /* 0x000fe200078e00ff */
[----:B------:R-:W-:-:S02]  /*29000*/  MOV R2, 0x29020 ;  /* 0x0002902000027802 */ /* 0x000fc40000000f00 */
[----:B------:R-:W-:Y:S05]  /*29010*/  CALL.REL.NOINC `($__internal_15_$__cuda_sm70_shflsync_idx_p) ;  /* 0x00001a0000007944 */ /* 0x000fea0003c00000 */
[----:B------:R-:W-:Y:S01]  /*29020*/  MOV R11, R252 ;  /* 0x000000fc000b7202 */ /* 0x000fe20000000f00 */
[----:B------:R-:W-:Y:S05]  /*29030*/  BRA `(.L_x_4303) ;  /* 0xffff62e000007947 */ /* 0x000fea000383ffff */
.L_x_4206:
[----:B------:R-:W-:Y:S01]  /*29040*/  IMAD.MOV.U32 R136, RZ, RZ, R16 ;  /* 0x000000ffff887224 */ /* 0x000fe200078e0010 */
[----:B------:R-:W-:Y:S01]  /*29050*/  MOV R251, RZ ;  /* 0x000000ff00fb7202 */ /* 0x000fe20000000f00 */
[----:B------:R-:W-:Y:S01]  /*29060*/  IMAD.MOV.U32 R3, RZ, RZ, 0x181f ;  /* 0x0000181fff037424 */ /* 0x000fe200078e00ff */
[----:B------:R-:W-:-:S02]  /*29070*/  MOV R2, 0x29090 ;  /* 0x0002909000027802 */ /* 0x000fc40000000f00 */
[----:B-12---:R-:W-:Y:S05]  /*29080*/  CALL.REL.NOINC `($__internal_15_$__cuda_sm70_shflsync_idx_p) ;  /* 0x0000199000007944 */ /* 0x006fea0003c00000 */
[----:B------:R-:W-:Y:S01]  /*29090*/  IMAD.MOV.U32 R136, RZ, RZ, R22 ;  /* 0x000000ffff887224 */ /* 0x000fe200078e0016 */
[----:B------:R-:W-:Y:S01]  /*290a0*/  MOV R3, 0x181f ;  /* 0x0000181f00037802 */ /* 0x000fe20000000f00 */
[----:B------:R-:W-:Y:S01]  /*290b0*/  IMAD.MOV.U32 R251, RZ, RZ, RZ ;  /* 0x000000fffffb7224 */ /* 0x000fe200078e00ff */
[----:B------:R-:W-:-:S02]  /*290c0*/  MOV R10, R252 ;  /* 0x000000fc000a7202 */ /* 0x000fc40000000f00 */
[----:B------:R-:W-:Y:S02]  /*290d0*/  MOV R2, 0x290f0 ;  /* 0x000290f000027802 */ /* 0x000fe40000000f00 */
[----:B------:R-:W-:Y:S05]  /*290e0*/  CALL.REL.NOINC `($__internal_15_$__cuda_sm70_shflsync_idx_p) ;  /* 0x0000193000007944 */ /* 0x000fea0003c00000 */
[----:B------:R-:W-:Y:S01]  /*290f0*/  IMAD.MOV.U32 R12, RZ, RZ, R252 ;  /* 0x000000ffff0c7224 */ /* 0x000fe200078e00fc */
[----:B------:R-:W-:Y:S01]  /*29100*/  MOV R251, RZ ;  /* 0x000000ff00fb7202 */ /* 0x000fe20000000f00 */
[----:B------:R-:W-:Y:S01]  /*29110*/  IMAD.MOV.U32 R136, RZ, RZ, R17 ;  /* 0x000000ffff887224 */ /* 0x000fe200078e0011 */
[----:B------:R-:W-:Y:S02]  /*29120*/  MOV R3, 0x181f ;  /* 0x0000181f00037802 */ /* 0x000fe40000000f00 */
[----:B------:R-:W-:Y:S02]  /*29130*/  MOV R2, 0x29150 ;  /* 0x0002915000027802 */ /* 0x000fe40000000f00 */
[----:B------:R-:W-:Y:S05]  /*29140*/  CALL.REL.NOINC `($__internal_15_$__cuda_sm70_shflsync_idx_p) ;  /* 0x000018d000007944 */ /* 0x000fea0003c00000 */
[----:B------:R-:W-:Y:S01]  /*29150*/  MOV R2, R252 ;  /* 0x000000fc00027202 */ /* 0x000fe20000000f00 */
[----:B------:R-:W-:Y:S05]  /*29160*/  BRA `(.L_x_4304) ;  /* 0xffff61f000007947 */ /* 0x000fea000383ffff */
.L_x_4209:
[----:B------:R-:W-:Y:S01]  /*29170*/  IMAD.MOV.U32 R136, RZ, RZ, R18 ;  /* 0x000000ffff887224 */ /* 0x000fe200078e0012 */
[----:B------:R-:W-:Y:S01]  /*29180*/  MOV R251, 0x1 ;  /* 0x0000000100fb7802 */ /* 0x000fe20000000f00 */
[----:B------:R-:W-:Y:S01]  /*29190*/  IMAD.MOV.U32 R3, RZ, RZ, 0x181f ;  /* 0x0000181fff037424 */ /* 0x000fe200078e00ff */
[----:B------:R-:W-:Y:S02]  /*291a0*/  MOV R2, 0x291c0 ;  /* 0x000291c000027802 */ /* 0x000fe40000000f00 */
[----:B---3--:R-:W-:Y:S05]  /*291b0*/  CALL.REL.NOINC `($__internal_15_$__cuda_sm70_shflsync_idx_p) ;  /* 0x0000186000007944 */ /* 0x008fea0003c00000 */
[----:B------:R-:W-:Y:S01]  /*291c0*/  IMAD.MOV.U32 R10, RZ, RZ, R252 ;  /* 0x000000ffff0a7224 */ /* 0x000fe200078e00fc */
[----:B------:R-:W-:Y:S01]  /*291d0*/  MOV R251, 0x1 ;  /* 0x0000000100fb7802 */ /* 0x000fe20000000f00 */
[----:B------:R-:W-:Y:S01]  /*291e0*/  IMAD.MOV.U32 R136, RZ, RZ, R16 ;  /* 0x000000ffff887224 */ /* 0x000fe200078e0010 */
[----:B------:R-:W-:-:S02]  /*291f0*/  MOV R3, 0x181f ;  /* 0x0000181f00037802 */ /* 0x000fc40000000f00 */
[----:B------:R-:W-:Y:S02]  /*29200*/  MOV R2, 0x29220 ;  /* 0x0002922000027802 */ /* 0x000fe40000000f00 */
[----:B------:R-:W-:Y:S05]  /*29210*/  CALL.REL.NOINC `($__internal_15_$__cuda_sm70_shflsync_idx_p) ;  /* 0x0000180000007944 */ /* 0x000fea0003c00000 */
[----:B------:R-:W-:Y:S01]  /*29220*/  MOV R11, R10 ;  /* 0x0000000a000b7202 */ /* 0x000fe20000000f00 */
[----:B------:R-:W-:Y:S01]  /*29230*/  IMAD.MOV.U32 R136, RZ, RZ, R22 ;  /* 0x000000ffff887224 */ /* 0x000fe200078e0016 */
[----:B------:R-:W-:Y:S01]  /*29240*/  MOV R251, 0x1 ;  /* 0x0000000100fb7802 */ /* 0x000fe20000000f00 */
[----:B------:R-:W-:Y:S01]  /*29250*/  IMAD.MOV.U32 R3, RZ, RZ, 0x181f ;  /* 0x0000181fff037424 */ /* 0x000fe200078e00ff */
[----:B------:R-:W-:Y:S01]  /*29260*/  MOV R2, 0x29290 ;  /* 0x0002929000027802 */ /* 0x000fe20000000f00 */
[----:B------:R-:W-:Y:S02]  /*29270*/  IMAD.MOV.U32 R10, RZ, RZ, R252 ;  /* 0x000000ffff0a7224 */ /* 0x000fe400078e00fc */
[----:B------:R-:W-:Y:S05]  /*29280*/  CALL.REL.NOINC `($__internal_15_$__cuda_sm70_shflsync_idx_p) ;  /* 0x0000179000007944 */ /* 0x000fea0003c00000 */
[----:B------:R-:W-:Y:S01]  /*29290*/  IMAD.MOV.U32 R12, RZ, RZ, R252 ;  /* 0x000000ffff0c7224 */ /* 0x000fe200078e00fc */
[----:B------:R-:W-:Y:S01]  /*292a0*/  MOV R251, 0x1 ;  /* 0x0000000100fb7802 */ /* 0x000fe20000000f00 */
[----:B------:R-:W-:Y:S01]  /*292b0*/  IMAD.MOV.U32 R136, RZ, RZ, R17 ;  /* 0x000000ffff887224 */ /* 0x000fe200078e0011 */
[----:B------:R-:W-:Y:S02]  /*292c0*/  MOV R3, 0x181f ;  /* 0x0000181f00037802 */ /* 0x000fe40000000f00 */
[----:B------:R-:W-:-:S02]  /*292d0*/  MOV R2, 0x292f0 ;  /* 0x000292f000027802 */ /* 0x000fc40000000f00 */
[----:B------:R-:W-:Y:S05]  /*292e0*/  CALL.REL.NOINC `($__internal_15_$__cuda_sm70_shflsync_idx_p) ;  /* 0x0000173000007944 */ /* 0x000fea0003c00000 */
[----:B------:R-:W-:Y:S01]  /*292f0*/  MOV R2, R252 ;  /* 0x000000fc00027202 */ /* 0x000fe20000000f00 */
[----:B------:R-:W-:Y:S05]  /*29300*/  BRA `(.L_x_4305) ;  /* 0xffff633000007947 */ /* 0x000fea000383ffff */
.L_x_4212:
[----:B------:R-:W-:Y:S01]  /*29310*/  IMAD.MOV.U32 R136, RZ, RZ, R18 ;  /* 0x000000ffff887224 */ /* 0x000fe200078e0012 */
[----:B------:R-:W-:Y:S01]  /*29320*/  MOV R251, 0x2 ;  /* 0x0000000200fb7802 */ /* 0x000fe20000000f00 */
[----:B------:R-:W-:Y:S01]  /*29330*/  IMAD.MOV.U32 R3, RZ, RZ, 0x181f ;  /* 0x0000181fff037424 */ /* 0x000fe200078e00ff */
[----:B------:R-:W-:-:S02]  /*29340*/  MOV R2, 0x29360 ;  /* 0x0002936000027802 */ /* 0x000fc40000000f00 */
[----:B------:R-:W-:Y:S05]  /*29350*/  CALL.REL.NOINC `($__internal_15_$__cuda_sm70_shflsync_idx_p) ;  /* 0x000016c000007944 */ /* 0x000fea0003c00000 */
[----:B------:R-:W-:Y:S01]  /*29360*/  MOV R11, R252 ;  /* 0x000000fc000b7202 */ /* 0x000fe20000000f00 */
[----:B------:R-:W-:Y:S05]  /*29370*/  BRA `(.L_x_4306) ;  /* 0xffff655000007947 */ /* 0x000fea000383ffff */
.L_x_4213:
[----:B------:R-:W-:Y:S01]  /*29380*/  IMAD.MOV.U32 R136, RZ, RZ, R16 ;  /* 0x000000ffff887224 */ /* 0x000fe200078e0010 */
[----:B------:R-:W-:Y:S01]  /*29390*/  MOV R251, 0x2 ;  /* 0x0000000200fb7802 */ /* 0x000fe20000000f00 */
[----:B------:R-:W-:Y:S01]  /*293a0*/  IMAD.MOV.U32 R3, RZ, RZ, 0x181f ;  /* 0x0000181fff037424 */ /* 0x000fe200078e00ff */
[----:B------:R-:W-:-:S02]  /*293b0*/  MOV R2, 0x293d0 ;  /* 0x000293d000027802 */ /* 0x000fc40000000f00 */
[----:B-12---:R-:W-:Y:S05]  /*293c0*/  CALL.REL.NOINC `($__internal_15_$__cuda_sm70_shflsync_idx_p) ;  /* 0x0000165000007944 */ /* 0x006fea0003c00000 */
[----:B------:R-:W-:Y:S01]  /*293d0*/  IMAD.MOV.U32 R136, RZ, RZ, R22 ;  /* 0x000000ffff887224 */ /* 0x000fe200078e0016 */
[----:B------:R-:W-:Y:S01]  /*293e0*/  MOV R3, 0x181f ;  /* 0x0000181f00037802 */ /* 0x000fe20000000f00 */
[----:B------:R-:W-:Y:S01]  /*293f0*/  IMAD.MOV.U32 R251, RZ, RZ, 0x2 ;  /* 0x00000002fffb7424 */ /* 0x000fe200078e00ff */
[----:B------:R-:W-:-:S02]  /*29400*/  MOV R10, R252 ;  /* 0x000000fc000a7202 */ /* 0x000fc40000000f00 */
[----:B------:R-:W-:Y:S02]  /*29410*/  MOV R2, 0x29430 ;  /* 0x0002943000027802 */ /* 0x000fe40000000f00 */
[----:B------:R-:W-:Y:S05]  /*29420*/  CALL.REL.NOINC `($__internal_15_$__cuda_sm70_shflsync_idx_p) ;  /* 0x000015f000007944 */ /* 0x000fea0003c00000 */
        /* <DEDUP_REMOVED lines=8> */
.L_x_4216:
        /* <DEDUP_REMOVED lines=26> */
.L_x_4219:
[----:B------:R-:W-:Y:S01]  /*29650*/  IMAD.MOV.U32 R136, RZ, RZ, R18 ;  /* 0x000000ffff887224 */ /* 0x000fe200078e0012 */
[----:B------:R-:W-:Y:S01]  /*29660*/  MOV R251, 0x4 ;  /* 0x0000000400fb7802 */ /* 0x000fe20000000f00 */
[----:B------:R-:W-:Y:S01]  /*29670*/  IMAD.MOV.U32 R3, RZ, RZ, 0x181f ;  /* 0x0000181fff037424 */ /* 0x000fe200078e00ff */
[----:B------:R-:W-:-:S02]  /*29680*/  MOV R2, 0x296a0 ;  /* 0x000296a000027802 */ /* 0x000fc40000000f00 */
[----:B------:R-:W-:Y:S05]  /*29690*/  CALL.REL.NOINC `($__internal_15_$__cuda_sm70_shflsync_idx_p) ;  /* 0x0000138000007944 */ /* 0x000fea0003c00000 */
[----:B------:R-:W-:Y:S01]  /*296a0*/  MOV R11, R252 ;  /* 0x000000fc000b7202 */ /* 0x000fe20000000f00 */
[----:B------:R-:W-:Y:S05]  /*296b0*/  BRA `(.L_x_4309) ;  /* 0xffff67c000007947 */ /* 0x000fea000383ffff */
.L_x_4220:
        /* <DEDUP_REMOVED lines=19> */
.L_x_4223:
[----:B------:R-:W-:Y:S01]  /*297f0*/  IMAD.MOV.U32 R136, RZ, RZ, R18 ;  /* 0x000000ffff887224 */ /* 0x000fe200078e0012 */
[----:B------:R-:W-:Y:S01]  /*29800*/  MOV R251, 0x5 ;  /* 0x0000000500fb7802 */ /* 0x000fe20000000f00 */
[----:B------:R-:W-:Y:S01]  /*29810*/  IMAD.MOV.U32 R3, RZ, RZ, 0x181f ;  /* 0x0000181fff037424 */ /* 0x000fe200078e00ff */
[----:B------:R-:W-:Y:S02]  /*29820*/  MOV R2, 0x29840 ;  /* 0x0002984000027802 */ /* 0x000fe40000000f00 */
[----:B---3--:R-:W-:Y:S05]  /*29830*/  CALL.REL.NOINC `($__internal_15_$__cuda_sm70_shflsync_idx_p) ;  /* 0x000011e000007944 */ /* 0x008fea0003c00000 */
[----:B------:R-:W-:Y:S01]  /*29840*/  MOV R11, R252 ;  /* 0x000000fc000b7202 */ /* 0x000fe20000000f00 */
[----:B------:R-:W-:Y:S05]  /*29850*/  BRA `(.L_x_4311) ;  /* 0xffff692000007947 */ /* 0x000fea000383ffff */
.L_x_4224:
[----:B------:R-:W-:Y:S01]  /*29860*/  IMAD.MOV.U32 R136, RZ, RZ, R16 ;  /* 0x000000ffff887224 */ /* 0x000fe200078e0010 */
[----:B------:R-:W-:Y:S01]  /*29870*/  MOV R251, 0x5 ;  /* 0x0000000500fb7802 */ /* 0x000fe20000000f00 */
[----:B------:R-:W-:Y:S01]  /*29880*/  IMAD.MOV.U32 R3, RZ, RZ, 0x181f ;  /* 0x0000181fff037424 */ /* 0x000fe200078e00ff */
[----:B------:R-:W-:-:S02]  /*29890*/  MOV R2, 0x298b0 ;  /* 0x000298b000027802 */ /* 0x000fc40000000f00 */
[----:B-123--:R-:W-:Y:S05]  /*298a0*/  CALL.REL.NOINC `($__internal_15_$__cuda_sm70_shflsync_idx_p) ;  /* 0x0000117000007944 */ /* 0x00efea0003c00000 */
        /* <DEDUP_REMOVED lines=14> */
.L_x_4227:
[----:B------:R-:W-:Y:S01]  /*29990*/  IMAD.MOV.U32 R136, RZ, RZ, R18 ;  /* 0x000000ffff887224 */ /* 0x000fe200078e0012 */
[----:B------:R-:W-:Y:S01]  /*299a0*/  MOV R251, 0x6 ;  /* 0x0000000600fb7802 */ /* 0x000fe20000000f00 */
[----:B------:R-:W-:Y:S01]  /*299b0*/  IMAD.MOV.U32 R3, RZ, RZ, 0x181f ;  /* 0x0000181fff037424 */ /* 0x000fe200078e00ff */
[----:B------:R-:W-:Y:S02]  /*299c0*/  MOV R2, 0x299e0 ;  /* 0x000299e000027802 */ /* 0x000fe40000000f00 */
[----:B----4-:R-:W-:Y:S05]  /*299d0*/  CALL.REL.NOINC `($__internal_15_$__cuda_sm70_shflsync_idx_p) ;  /* 0x0000104000007944 */ /* 0x010fea0003c00000 */
[----:B------:R-:W-:Y:S01]  /*299e0*/  MOV R11, R252 ;  /* 0x000000fc000b7202 */ /* 0x000fe20000000f00 */
[----:B------:R-:W-:Y:S05]  /*299f0*/  BRA `(.L_x_4313) ;  /* 0xffff6a6000007947 */ /* 0x000fea000383ffff */
.L_x_4228:
[----:B------:R-:W-:Y:S01]  /*29a00*/  IMAD.MOV.U32 R136, RZ, RZ, R16 ;  /* 0x000000ffff887224 */ /* 0x000fe200078e0010 */
[----:B------:R-:W-:Y:S01]  /*29a10*/  MOV R251, 0x6 ;  /* 0x0000000600fb7802 */ /* 0x000fe20000000f00 */
[----:B------:R-:W-:Y:S01]  /*29a20*/  IMAD.MOV.U32 R3, RZ, RZ, 0x181f ;  /* 0x0000181fff037424 */ /* 0x000fe200078e00ff */
[----:B------:R-:W-:-:S02]  /*29a30*/  MOV R2, 0x29a50 ;  /* 0x00029a5000027802 */ /* 0x000fc40000000f00 */
[----:B-12-4-:R-:W-:Y:S05]  /*29a40*/  CALL.REL.NOINC `($__internal_15_$__cuda_sm70_shflsync_idx_p) ;  /* 0x00000fd000007944 */ /* 0x016fea0003c00000 */
        /* <DEDUP_REMOVED lines=14> */
.L_x_4231:
[----:B------:R-:W-:Y:S01]  /*29b30*/  IMAD.MOV.U32 R136, RZ, RZ, R18 ;  /* 0x000000ffff887224 */ /* 0x000fe200078e0012 */
[----:B------:R-:W-:Y:S01]  /*29b40*/  MOV R251, 0x7 ;  /* 0x0000000700fb7802 */ /* 0x000fe20000000f00 */
[----:B------:R-:W-:Y:S01]  /*29b50*/  IMAD.MOV.U32 R3, RZ, RZ, 0x181f ;  /* 0x0000181fff037424 */ /* 0x000fe200078e00ff */
[----:B------:R-:W-:Y:S02]  /*29b60*/  MOV R2, 0x29b80 ;  /* 0x00029b8000027802 */ /* 0x000fe40000000f00 */
[----:B---3--:R-:W-:Y:S05]  /*29b70*/  CALL.REL.NOINC `($__internal_15_$__cuda_sm70_shflsync_idx_p) ;  /* 0x00000ea000007944 */ /* 0x008fea0003c00000 */
[----:B------:R-:W-:Y:S01]  /*29b80*/  MOV R11, R252 ;  /* 0x000000fc000b7202 */ /* 0x000fe20000000f00 */
[----:B------:R-:W-:Y:S05]  /*29b90*/  BRA `(.L_x_4315) ;  /* 0xffff6c0000007947 */ /* 0x000fea000383ffff */
.L_x_4232:
        /* <DEDUP_REMOVED lines=19> */
.L_x_4267:
[----:B------:R-:W-:Y:S01]  /*29cd0*/  IMAD.MOV.U32 R136, RZ, RZ, R15 ;  /* 0x000000ffff887224 */ /* 0x000fe200078e000f */
[----:B------:R-:W-:Y:S01]  /*29ce0*/  MOV R251, RZ ;  /* 0x000000ff00fb7202 */ /* 0x000fe20000000f00 */
[----:B------:R-:W-:Y:S01]  /*29cf0*/  IMAD.MOV.U32 R3, RZ, RZ, 0x181f ;  /* 0x0000181fff037424 */ /* 0x000fe200078e00ff */
[----:B------:R-:W-:Y:S02]  /*29d00*/  MOV R2, 0x29d20 ;  /* 0x00029d2000027802 */ /* 0x000fe40000000f00 */
[----:B------:R-:W-:Y:S05]  /*29d10*/  CALL.REL.NOINC `($__internal_15_$__cuda_sm70_shflsync_idx_p) ;  /* 0x00000d0000007944 */ /* 0x000fea0003c00000 */
[----:B------:R-:W-:Y:S01]  /*29d20*/  MOV R11, R252 ;  /* 0x000000fc000b7202 */ /* 0x000fe20000000f00 */
[----:B------:R-:W-:Y:S05]  /*29d30*/  BRA `(.L_x_4317) ;  /* 0xffffa4e000007947 */ /* 0x000fea000383ffff */
.L_x_4268:
        /* <DEDUP_REMOVED lines=19> */
.L_x_4269:
        /* <DEDUP_REMOVED lines=26> */
.L_x_4272:
[----:B------:R-:W-:Y:S01]  /*2a010*/  IMAD.MOV.U32 R136, RZ, RZ, R15 ;  /* 0x000000ffff887224 */ /* 0x000fe200078e000f */
[----:B------:R-:W-:Y:S01]  /*2a020*/  MOV R251, 0x2 ;  /* 0x0000000200fb7802 */ /* 0x000fe20000000f00 */
[----:B------:R-:W-:Y:S01]  /*2a030*/  IMAD.MOV.U32 R3, RZ, RZ, 0x181f ;  /* 0x0000181fff037424 */ /* 0x000fe200078e00ff */
[----:B------:R-:W-:-:S02]  /*2a040*/  MOV R2, 0x2a060 ;  /* 0x0002a06000027802 */ /* 0x000fc40000000f00 */
[----:B---3--:R-:W-:Y:S05]  /*2a050*/  CALL.REL.NOINC `($__internal_15_$__cuda_sm70_shflsync_idx_p) ;  /* 0x000009c000007944 */ /* 0x008fea0003c00000 */
[----:B------:R-:W-:Y:S01]  /*2a060*/  MOV R11, R252 ;  /* 0x000000fc000b7202 */ /* 0x000fe20000000f00 */
[----:B------:R-:W-:Y:S05]  /*2a070*/  BRA `(.L_x_4320) ;  /* 0xffffa65000007947 */ /* 0x000fea000383ffff */
.L_x_4273:
        /* <DEDUP_REMOVED lines=19> */
.L_x_4274:
[----:B------:R-:W-:Y:S01]  /*2a1b0*/  IMAD.MOV.U32 R136, RZ, RZ, R15 ;  /* 0x000000ffff887224 */ /* 0x000fe200078e000f */
[----:B------:R-:W-:Y:S01]  /*2a1c0*/  MOV R251, 0x3 ;  /* 0x0000000300fb7802 */ /* 0x000fe20000000f00 */
[----:B------:R-:W-:Y:S01]  /*2a1d0*/  IMAD.MOV.U32 R3, RZ, RZ, 0x181f ;  /* 0x0000181fff037424 */ /* 0x000fe200078e00ff */
[----:B------:R-:W-:Y:S02]  /*2a1e0*/  MOV R2, 0x2a200 ;  /* 0x0002a20000027802 */ /* 0x000fe40000000f00 */
[----:B----4-:R-:W-:Y:S05]  /*2a1f0*/  CALL.REL.NOINC `($__internal_15_$__cuda_sm70_shflsync_idx_p) ;  /* 0x0000082000007944 */ /* 0x010fea0003c00000 */
        /* <DEDUP_REMOVED lines=21> */
.L_x_4277:
[----:B------:R-:W-:Y:S01]  /*2a350*/  IMAD.MOV.U32 R136, RZ, RZ, R15 ;  /* 0x000000ffff887224 */ /* 0x000fe200078e000f */
[----:B------:R-:W-:Y:S01]  /*2a360*/  MOV R251, 0x4 ;  /* 0x0000000400fb7802 */ /* 0x000fe20000000f00 */
[----:B------:R-:W-:Y:S01]  /*2a370*/  IMAD.MOV.U32 R3, RZ, RZ, 0x181f ;  /* 0x0000181fff037424 */ /* 0x000fe200078e00ff */
[----:B------:R-:W-:-:S02]  /*2a380*/  MOV R2, 0x2a3a0 ;  /* 0x0002a3a000027802 */ /* 0x000fc40000000f00 */
[----:B----4-:R-:W-:Y:S05]  /*2a390*/  CALL.REL.NOINC `($__internal_15_$__cuda_sm70_shflsync_idx_p) ;  /* 0x0000068000007944 */ /* 0x010fea0003c00000 */
[----:B------:R-:W-:Y:S01]  /*2a3a0*/  MOV R11, R252 ;  /* 0x000000fc000b7202 */ /* 0x000fe20000000f00 */
[----:B------:R-:W-:Y:S05]  /*2a3b0*/  BRA `(.L_x_4323) ;  /* 0xffffa79000007947 */ /* 0x000fea000383ffff */
.L_x_4278:
        /* <DEDUP_REMOVED lines=19> */
.L_x_4279:
        /* <DEDUP_REMOVED lines=26> */
.L_x_4282:
[----:B------:R-:W-:Y:S01]  /*2a690*/  IMAD.MOV.U32 R136, RZ, RZ, R15 ;  /* 0x000000ffff887224 */ /* 0x000fe200078e000f */
[----:B------:R-:W-:Y:S01]  /*2a6a0*/  MOV R251, 0x6 ;  /* 0x0000000600fb7802 */ /* 0x000fe20000000f00 */
[----:B------:R-:W-:Y:S01]  /*2a6b0*/  IMAD.MOV.U32 R3, RZ, RZ, 0x181f ;  /* 0x0000181fff037424 */ /* 0x000fe200078e00ff */
[----:B------:R-:W-:-:S02]  /*2a6c0*/  MOV R2, 0x2a6e0 ;  /* 0x0002a6e000027802 */ /* 0x000fc40000000f00 */
[----:B---3--:R-:W-:Y:S05]  /*2a6d0*/  CALL.REL.NOINC `($__internal_15_$__cuda_sm70_shflsync_idx_p) ;  /* 0x0000034000007944 */ /* 0x008fea0003c00000 */
[----:B------:R-:W-:Y:S01]  /*2a6e0*/  MOV R11, R252 ;  /* 0x000000fc000b7202 */ /* 0x000fe20000000f00 */
[----:B------:R-:W-:Y:S05]  /*2a6f0*/  BRA `(.L_x_4326) ;  /* 0xffffa8d000007947 */ /* 0x000fea000383ffff */
.L_x_4283:
        /* <DEDUP_REMOVED lines=19> */
.L_x_4286:
[----:B------:R-:W-:Y:S01]  /*2a830*/  IMAD.MOV.U32 R136, RZ, RZ, R15 ;  /* 0x000000ffff887224 */ /* 0x000fe200078e000f */
[----:B------:R-:W-:Y:S01]  /*2a840*/  MOV R251, 0x7 ;  /* 0x0000000700fb7802 */ /* 0x000fe20000000f00 */
[----:B------:R-:W-:Y:S01]  /*2a850*/  IMAD.MOV.U32 R3, RZ, RZ, 0x181f ;  /* 0x0000181fff037424 */ /* 0x000fe200078e00ff */
[----:B------:R-:W-:Y:S02]  /*2a860*/  MOV R2, 0x2a880 ;  /* 0x0002a88000027802 */ /* 0x000fe40000000f00 */
[----:B---34-:R-:W-:Y:S05]  /*2a870*/  CALL.REL.NOINC `($__internal_15_$__cuda_sm70_shflsync_idx_p) ;  /* 0x000001a000007944 */ /* 0x018fea0003c00000 */
[----:B------:R-:W-:Y:S01]  /*2a880*/  IMAD.MOV.U32 R11, RZ, RZ, R252 ;  /* 0x000000ffff0b7224 */ /* 0x000fe200078e00fc */
[----:B------:R-:W-:Y:S01]  /*2a890*/  MOV R251, 0x7 ;  /* 0x0000000700fb7802 */ /* 0x000fe20000000f00 */
[----:B------:R-:W-:Y:S01]  /*2a8a0*/  IMAD.MOV.U32 R136, RZ, RZ, R16 ;  /* 0x000000ffff887224 */ /* 0x000fe200078e0010 */
[----:B------:R-:W-:-:S02]  /*2a8b0*/  MOV R3, 0x181f ;  /* 0x0000181f00037802 */ /* 0x000fc40000000f00 */
[----:B------:R-:W-:Y:S02]  /*2a8c0*/  MOV R2, 0x2a8e0 ;  /* 0x0002a8e000027802 */ /* 0x000fe40000000f00 */
[----:B------:R-:W-:Y:S05]  /*2a8d0*/  CALL.REL.NOINC `($__internal_15_$__cuda_sm70_shflsync_idx_p) ;  /* 0x0000014000007944 */ /* 0x000fea0003c00000 */
[----:B------:R-:W-:Y:S01]  /*2a8e0*/  IMAD.MOV.U32 R136, RZ, RZ, R14 ;  /* 0x000000ffff887224 */ /* 0x000fe200078e000e */
[----:B------:R-:W-:Y:S01]  /*2a8f0*/  MOV R3, 0x181f ;  /* 0x0000181f00037802 */ /* 0x000fe20000000f00 */
[----:B------:R-:W-:Y:S01]  /*2a900*/  IMAD.MOV.U32 R251, RZ, RZ, 0x7 ;  /* 0x00000007fffb7424 */ /* 0x000fe200078e00ff */
[----:B------:R-:W-:Y:S02]  /*2a910*/  MOV R10, R252 ;  /* 0x000000fc000a7202 */ /* 0x000fe40000000f00 */
[----:B------:R-:W-:Y:S02]  /*2a920*/  MOV R2, 0x2a940 ;  /* 0x0002a94000027802 */ /* 0x000fe40000000f00 */
        /* <DEDUP_REMOVED lines=9> */
        .weak           $__internal_14_$__cuda_sm70_shflsync_bfly_p
        .type           $__internal_14_$__cuda_sm70_shflsync_bfly_p,@function
        .size           $__internal_14_$__cuda_sm70_shflsync_bfly_p,($__internal_15_$__cuda_sm70_shflsync_idx_p - $__internal_14_$__cuda_sm70_shflsync_bfly_p)
$__internal_14_$__cuda_sm70_shflsync_bfly_p:
[----:B------:R-:W-:Y:S02]  /*2a9c0*/  MOV R208, 0xffffffff ;  /* 0xffffffff00d07802 */ /* 0x000fe40000000f00 */
[----:B------:R-:W-:-:S02]  /*2a9d0*/  MOV R3, 0x1f ;  /* 0x0000001f00037802 */ /* 0x000fc40000000f00 */
[----:B------:R-:W-:Y:S04]  /*2a9e0*/  WARPSYNC R208 ;  /* 0x000000d000007348 */ /* 0x000fe80003800000 */
[----:B------:R1:W2:Y:S02]  /*2a9f0*/  SHFL.BFLY PT, R0, R132, R0, R3 ;  /* 0x0c00000084007389 */ /* 0x0002a400000e0003 */
[----:B-1----:R-:W-:-:S04]  /*2aa00*/  MOV R3, 0x0 ;  /* 0x0000000000037802 */ /* 0x002fc80000000f00 */
[----:B--2---:R-:W-:Y:S05]  /*2aa10*/  RET.REL.NODEC R2 `(_ZN7cutlass13device_kernelIN5flash19enable_sm80_to_sm89INS1_16FlashAttnFwdSm80INS1_25CollectiveMainloopFwdSm80ILi4ELi1ELb0EN4cute5tupleIJNS5_1CILi128EEENS7_ILi64EEES8_EEELi128ENS_10bfloat16_tEfNS_4arch4Sm80ELb1ELb0ELb0ELb1ELb1ELb1ELb1ELb0EEENS1_21CollectiveEpilogueFwdINS6_IJS8_S8_S9_EEENS6_IJNS7_ILi1EEESH_SH_EEESB_SD_Li128ELb1ELb1ELb0ELb0EEENS1_19SingleTileSchedulerILb1ELb0ELb1ELi128EEEEEEEEEvNT_6ParamsE) ;  /* 0xfffd55e002007950 */ /* 0x004fea0003c3ffff */
        .weak           $__internal_15_$__cuda_sm70_shflsync_idx_p
        .type           $__internal_15_$__cuda_sm70_shflsync_idx_p,@function
        .size           $__internal_15_$__cuda_sm70_shflsync_idx_p,(.L_x_4382 - $__internal_15_$__cuda_sm70_shflsync_idx_p)
$__internal_15_$__cuda_sm70_shflsync_idx_p:
[----:B------:R-:W-:-:S04]  /*2aa20*/  MOV R252, 0xffffffff ;  /* 0xffffffff00fc7802 */ /* 0x000fc80000000f00 */
[----:B------:R-:W-:Y:S04]  /*2aa30*/  WARPSYNC R252 ;  /* 0x000000fc00007348 */ /* 0x000fe80003800000 */
[----:B------:R1:W2:Y:S02]  /*2aa40*/  SHFL.IDX PT, R252, R136, R251, R3 ;  /* 0x000000fb88fc7389 */ /* 0x0002a400000e0003 */
[----:B-1----:R-:W-:-:S04]  /*2aa50*/  MOV R3, 0x0 ;  /* 0x0000000000037802 */ /* 0x002fc80000000f00 */
[----:B--2---:R-:W-:Y:S05]  /*2aa60*/  RET.REL.NODEC R2 `(_ZN7cutlass13device_kernelIN5flash19enable_sm80_to_sm89INS1_16FlashAttnFwdSm80INS1_25CollectiveMainloopFwdSm80ILi4ELi1ELb0EN4cute5tupleIJNS5_1CILi128EEENS7_ILi64EEES8_EEELi128ENS_10bfloat16_tEfNS_4arch4Sm80ELb1ELb0ELb0ELb1ELb1ELb1ELb1ELb0EEENS1_21CollectiveEpilogueFwdINS6_IJS8_S8_S9_EEENS6_IJNS7_ILi1EEESH_SH_EEESB_SD_Li128ELb1ELb1ELb0ELb0EEENS1_19SingleTileSchedulerILb1ELb0ELb1ELi128EEEEEEEEEvNT_6ParamsE) ;  /* 0xfffd559002007950 */ /* 0x004fea0003c3ffff */
.L_x_4329:
        /* <DEDUP_REMOVED lines=9> */
.L_x_4382:


//--------------------- .nv.shared._ZN7cutlass13device_kernelIN5flash19enable_sm80_to_sm89INS1_16FlashAttnFwdSm80INS1_25CollectiveMainloopFwdSm80ILi8ELi1ELb1EN4cute5tupleIJNS5_1CILi128EEES8_S8_EEELi128ENS_10bfloat16_tEfNS_4arch4Sm80ELb0ELb0ELb1ELb0ELb1ELb0ELb1ELb0EEENS1_21CollectiveEpilogueFwdIS9_NS6_IJNS7_ILi1EEESF_SF_EEESA_SC_Li256ELb0ELb1ELb0ELb0EEENS1_19SingleTileSchedulerILb0ELb0ELb1ELi128EEEEEEEEEvNT_6ParamsE --------------------------
	.section	.nv.shared._ZN7cutlass13device_kernelIN5flash19enable_sm80_to_sm89INS1_16FlashAttnFwdSm80INS1_25CollectiveMainloopFwdSm80ILi8ELi1ELb1EN4cute5tupleIJNS5_1CILi128EEES8_S8_EEELi128ENS_10bfloat16_tEfNS_4arch4Sm80ELb0ELb0ELb1ELb0ELb1ELb0ELb1ELb0EEENS1_21CollectiveEpilogueFwdIS9_NS6_IJNS7_ILi1EEESF_SF_EEESA_SC_Li256ELb0ELb1ELb0ELb0EEENS1_19SingleTileSchedulerILb0ELb0ELb1ELi128EEEEEEEEEvNT_6ParamsE,"aw",@nobits
	.sectionflags	@""
	.align	16


//--------------------- .nv.global                --------------------------
	.section	.nv.global,"aw",@nobits
.nv.global:
	.type		_ZN83_INTERNAL_0d6314cb_47_flash_fwd_hdim128_bf16_paged_softcapall_sm80_cu_1f2e7571_28754cute1_E,@object
	.size		_ZN83_INTERNAL_0d6314cb_47_flash_fwd_hdim128_bf16_paged_softcapall_sm80_cu_1f2e7571_28754cute1_E,(_ZN83_INTERNAL_0d6314cb_47_flash_fwd_hdim128_bf16_paged_softcapall_sm80_cu_1f2e7571_28754cuda3std3__45__cpo6cbeginE - _ZN83_INTERNAL_0d6314cb_47_flash_fwd_hdim128_bf16_paged_softcapall_sm80_cu_1f2e7571_28754cute1_E)
_ZN83_INTERNAL_0d6314cb_47_flash_fwd_hdim128_bf16_paged_softcapall_sm80_cu_1f2e7571_28754cute1_E:
	.zero		1
	.type		_ZN83_INTERNAL_0d6314cb_47_flash_fwd_hdim128_bf16_paged_softcapall_sm80_cu_1f2e7571_28754cuda3std3__45__cpo6cbeginE,@object
	.size		_ZN83_INTERNAL_0d6314cb_47_flash_fwd_hdim128_bf16_paged_softcapall_sm80_cu_1f2e7571_28754cuda3std3__45__cpo6cbeginE,(_ZN83_INTERNAL_0d6314cb_47_flash_fwd_hdim128_bf16_paged_softcapall_sm80_cu_1f2e7571_28754cuda3std3__48in_placeE - _ZN83_INTERNAL_0d6314cb_47_flash_fwd_hdim128_bf16_paged_softcapall_sm80_cu_1f2e7571_28754cuda3std3__45__cpo6cbeginE)
_ZN83_INTERNAL_0d6314cb_47_flash_fwd_hdim128_bf16_paged_softcapall_sm80_cu_1f2e7571_28754cuda3std3__45__cpo6cbeginE:
	.zero		1
	.type		_ZN83_INTERNAL_0d6314cb_47_flash_fwd_hdim128_bf16_paged_softcapall_sm80_cu_1f2e7571_28754cuda3std3__48in_placeE,@object
	.size		_ZN83_INTERNAL_0d6314cb_47_flash_fwd_hdim128_bf16_paged_softcapall_sm80_cu_1f2e7571_28754cuda3std3__48in_placeE,(_ZN83_INTERNAL_0d6314cb_47_flash_fwd_hdim128_bf16_paged_softcapall_sm80_cu_1f2e7571_28754cuda3std6ranges3__45__cpo9iter_moveE - _ZN83_INTERNAL_0d6314cb_47_flash_fwd_hdim128_bf16_paged_softcapall_sm80_cu_1f2e7571_28754cuda3std3__48in_placeE)
_ZN83_INTERNAL_0d6314cb_47_flash_fwd_hdim128_bf16_paged_softcapall_sm80_cu_1f2e7571_28754cuda3std3__48in_placeE:
	.zero		1
	.type		_ZN83_INTERNAL_0d6314cb_47_flash_fwd_hdim128_bf16_paged_softcapall_sm80_cu_1f2e7571_28754cuda3std6ranges3__45__cpo9iter_moveE,@object
	.size		_ZN83_INTERNAL_0d6314cb_47_flash_fwd_hdim128_bf16_paged_softcapall_sm80_cu_1f2e7571_28754cuda3std6ranges3__45__cpo9iter_moveE,(_ZN83_INTERNAL_0d6314cb_47_flash_fwd_hdim128_bf16_paged_softcapall_sm80_cu_1f2e7571_28754cuda3std3__45__cpo5beginE - _ZN83_INTERNAL_0d6314cb_47_flash_fwd_hdim128_bf16_paged_softcapall_sm80_cu_1f2e7571_28754cuda3std6ranges3__45__cpo9iter_moveE)
_ZN83_INTERNAL_0d6314cb_47_flash_fwd_hdim128_bf16_paged_softcapall_sm80_cu_1f2e7571_28754cuda3std6ranges3__45__cpo9iter_moveE:
	.zero		1
	.type		_ZN83_INTERNAL_0d6314cb_47_flash_fwd_hdim128_bf16_paged_softcapall_sm80_cu_1f2e7571_28754cuda3std3__45__cpo5beginE,@object
	.size		_ZN83_INTERNAL_0d6314cb_47_flash_fwd_hdim128_bf16_paged_softcapall_sm80_cu_1f2e7571_28754cuda3std3__45__cpo5beginE,(_ZN83_INTERNAL_0d6314cb_47_flash_fwd_hdim128_bf16_paged_softcapall_sm80_cu_1f2e7571_28754cuda3std3__485_GLOBAL__N__0d6314cb_47_flash_fwd_hdim128_bf16_paged_softcapall_sm80_cu_1f2e7571_28756ignoreE - _ZN83_INTERNAL_0d6314cb_47_flash_fwd_hdim128_bf16_paged_softcapall_sm80_cu_1f2e7571_28754cuda3std3__45__cpo5beginE)
_ZN83_INTERNAL_0d6314cb_47_flash_fwd_hdim128_bf16_paged_softcapall_sm80_cu_1f2e7571_28754cuda3std3__45__cpo5beginE:
	.zero		1
	.type		_ZN83_INTERNAL_0d6314cb_47_flash_fwd_hdim128_bf16_paged_softcapall_sm80_cu_1f2e7571_28754cuda3std3__485_GLOBAL__N__0d6314cb_47_flash_fwd_hdim128_bf16_paged_softcapall_sm80_cu_1f2e7571_28756ignoreE,@object
	.size		_ZN83_INTERNAL_0d6314cb_47_flash_fwd_hdim128_bf16_paged_softcapall_sm80_cu_1f2e7571_28754cuda3std3__485_GLOBAL__N__0d6314cb_47_flash_fwd_hdim128_bf16_paged_softcapall_sm80_cu_1f2e7571_28756ignoreE,(_ZN83_INTERNAL_0d6314cb_47_flash_fwd_hdim128_bf16_paged_softcapall_sm80_cu_1f2e7571_28754cute7productE - _ZN83_INTERNAL_0d6314cb_47_flash_fwd_hdim128_bf16_paged_softcapall_sm80_cu_1f2e7571_28754cuda3std3__485_GLOBAL__N__0d6314cb_47_flash_fwd_hdim128_bf16_paged_softcapall_sm80_cu_1f2e7571_28756ignoreE)
_ZN83_INTERNAL_0d6314cb_47_flash_fwd_hdim128_bf16_paged_softcapall_sm80_cu_1f2e7571_28754cuda3std3__485_GLOBAL__N__0d6314cb_47_flash_fwd_hdim128_bf16_paged_softcapall_sm80_cu_1f2e7571_28756ignoreE:
	.zero		1
	.type		_ZN83_INTERNAL_0d6314cb_47_flash_fwd_hdim128_bf16_paged_softcapall_sm80_cu_1f2e7571_28754cute7productE,@object
	.size		_ZN83_INTERNAL_0d6314cb_47_flash_fwd_hdim128_bf16_paged_softcapall_sm80_cu_1f2e7571_28754cute7productE,(_ZN83_INTERNAL_0d6314cb_47_flash_fwd_hdim128_bf16_paged_softcapall_sm80_cu_1f2e7571_28754cuda3std3__45__cpo3endE - _ZN83_INTERNAL_0d6314cb_47_flash_fwd_hdim128_bf16_paged_softcapall_sm80_cu_1f2e7571_28754cute7productE)
_ZN83_INTERNAL_0d6314cb_47_flash_fwd_hdim128_bf16_paged_softcapall_sm80_cu_1f2e7571_28754cute7productE:
	.zero		1
	.type		_ZN83_INTERNAL_0d6314cb_47_flash_fwd_hdim128_bf16_paged_softcapall_sm80_cu_1f2e7571_28754cuda3std3__45__cpo3endE,@object
	.size		_ZN83_INTERNAL_0d6314cb_47_flash_fwd_hdim128_bf16_paged_softcapall_sm80_cu_1f2e7571_28754cuda3std3__45__cpo3endE,(_ZN83_INTERNAL_0d6314cb_47_flash_fwd_hdim128_bf16_paged_softcapall_sm80_cu_1f2e7571_28754cuda3std3__419piecewise_constructE - _ZN83_INTERNAL_0d6314cb_47_flash_fwd_hdim128_bf16_paged_softcapall_sm80_cu_1f2e7571_28754cuda3std3__45__cpo3endE)
_ZN83_INTERNAL_0d6314cb_47_flash_fwd_hdim128_bf16_paged_softcapall_sm80_cu_1f2e7571_28754cuda3std3__45__cpo3endE:
	.zero		1
	.type		_ZN83_INTERNAL_0d6314cb_47_flash_fwd_hdim128_bf16_paged_softcapall_sm80_cu_1f2e7571_28754cuda3std3__419piecewise_constructE,@object
	.size		_ZN83_INTERNAL_0d6314cb_47_flash_fwd_hdim128_bf16_paged_softcapall_sm80_cu_1f2e7571_28754cuda3std3__419piecewise_constructE,(_ZN83_INTERNAL_0d6314cb_47_flash_fwd_hdim128_bf16_paged_softcapall_sm80_cu_1f2e7571_28754cuda3std3__45__cpo4cendE - _ZN83_INTERNAL_0d6314cb_47_flash_fwd_hdim128_bf16_paged_softcapall_sm80_cu_1f2e7571_28754cuda3std3__419piecewise_constructE)
_ZN83_INTERNAL_0d6314cb_47_flash_fwd_hdim128_bf16_paged_softcapall_sm80_cu_1f2e7571_28754cuda3std3__419piecewise_constructE:
	.zero		1
	.type		_ZN83_INTERNAL_0d6314cb_47_flash_fwd_hdim128_bf16_paged_softcapall_sm80_cu_1f2e7571_28754cuda3std3__45__cpo4cendE,@object
	.size		_ZN83_INTERNAL_0d6314cb_47_flash_fwd_hdim128_bf16_paged_softcapall_sm80_cu_1f2e7571_28754cuda3std3__45__cpo4cendE,(_ZN83_INTERNAL_0d6314cb_47_flash_fwd_hdim128_bf16_paged_softcapall_sm80_cu_1f2e7571_28754cuda3std6ranges3__45__cpo4swapE - _ZN83_INTERNAL_0d6314cb_47_flash_fwd_hdim128_bf16_paged_softcapall_sm80_cu_1f2e7571_28754cuda3std3__45__cpo4cendE)
_ZN83_INTERNAL_0d6314cb_47_flash_fwd_hdim128_bf16_paged_softcapall_sm80_cu_1f2e7571_28754cuda3std3__45__cpo4cendE:
	.zero		1
	.type		_ZN83_INTERNAL_0d6314cb_47_flash_fwd_hdim128_bf16_paged_softcapall_sm80_cu_1f2e7571_28754cuda3std6ranges3__45__cpo4swapE,@object
	.size		_ZN83_INTERNAL_0d6314cb_47_flash_fwd_hdim128_bf16_paged_softcapall_sm80_cu_1f2e7571_28754cuda3std6ranges3__45__cpo4swapE,(.L_7 - _ZN83_INTERNAL_0d6314cb_47_flash_fwd_hdim128_bf16_paged_softcapall_sm80_cu_1f2e7571_28754cuda3std6ranges3__45__cpo4swapE)
_ZN83_INTERNAL_0d6314cb_47_flash_fwd_hdim128_bf16_paged_softcapall_sm80_cu_1f2e7571_28754cuda3std6ranges3__45__cpo4swapE:
	.zero		1
.L_7:


//--------------------- .nv.shared._ZN7cutlass13device_kernelIN5flash19enable_sm80_to_sm89INS1_16FlashAttnFwdSm80INS1_25CollectiveMainloopFwdSm80ILi8ELi1ELb1EN4cute5tupleIJNS5_1CILi128EEES8_S8_EEELi128ENS_10bfloat16_tEfNS_4arch4Sm80ELb0ELb0ELb1ELb1ELb1ELb0ELb1ELb0EEENS1_21CollectiveEpilogueFwdIS9_NS6_IJNS7_ILi1EEESF_SF_EEESA_SC_Li256ELb1ELb1ELb0ELb0EEENS1_19SingleTileSchedulerILb1ELb0ELb1ELi128EEEEEEEEEvNT_6ParamsE --------------------------
	.section	.nv.shared._ZN7cutlass13device_kernelIN5flash19enable_sm80_to_sm89INS1_16FlashAttnFwdSm80INS1_25CollectiveMainloopFwdSm80ILi8ELi1ELb1EN4cute5tupleIJNS5_1CILi128EEES8_S8_EEELi128ENS_10bfloat16_tEfNS_4arch4Sm80ELb0ELb0ELb1ELb1ELb1ELb0ELb1ELb0EEENS1_21CollectiveEpilogueFwdIS9_NS6_IJNS7_ILi1EEESF_SF_EEESA_SC_Li256ELb1ELb1ELb0ELb0EEENS1_19SingleTileSchedulerILb1ELb0ELb1ELi128EEEEEEEEEvNT_6ParamsE,"aw",@nobits
	.sectionflags	@""
	.align	16


//--------------------- .nv.shared._ZN7cutlass13device_kernelIN5flash19enable_sm80_to_sm89INS1_16FlashAttnFwdSm80INS1_25CollectiveMainloopFwdSm80ILi8ELi1ELb1EN4cute5tupleIJNS5_1CILi128EEES8_S8_EEELi128ENS_10bfloat16_tEfNS_4arch4Sm80ELb0ELb0ELb1ELb1ELb1ELb1ELb1ELb0EEENS1_21CollectiveEpilogueFwdIS9_NS6_IJNS7_ILi1EEESF_SF_EEESA_SC_Li256ELb1ELb1ELb0ELb0EEENS1_19SingleTileSchedulerILb1ELb0ELb1ELi128EEEEEEEEEvNT_6ParamsE --------------------------
	.section	.nv.shared._ZN7cutlass13device_kernelIN5flash19enable_sm80_to_sm89INS1_16FlashAttnFwdSm80INS1_25CollectiveMainloopFwdSm80ILi8ELi1ELb1EN4cute5tupleIJNS5_1CILi128EEES8_S8_EEELi128ENS_10bfloat16_tEfNS_4arch4Sm80ELb0ELb0ELb1ELb1ELb1ELb1ELb1ELb0EEENS1_21CollectiveEpilogueFwdIS9_NS6_IJNS7_ILi1EEESF_SF_EEESA_SC_Li256ELb1ELb1ELb0ELb0EEENS1_19SingleTileSchedulerILb1ELb0ELb1ELi128EEEEEEEEEvNT_6ParamsE,"aw",@nobits
	.sectionflags	@""
	.align	16


//--------------------- .nv.shared._ZN7cutlass13device_kernelIN5flash19enable_sm80_to_sm89INS1_16FlashAttnFwdSm80INS1_25CollectiveMainloopFwdSm80ILi8ELi1ELb1EN4cute5tupleIJNS5_1CILi128EEENS7_ILi96EEES8_EEELi128ENS_10bfloat16_tEfNS_4arch4Sm80ELb0ELb1ELb1ELb0ELb1ELb0ELb1ELb0EEENS1_21CollectiveEpilogueFwdINS6_IJS8_S8_S9_EEENS6_IJNS7_ILi1EEESH_SH_EEESB_SD_Li256ELb0ELb1ELb0ELb0EEENS1_19SingleTileSchedulerILb0ELb0ELb1ELi128EEEEEEEEEvNT_6ParamsE --------------------------
	.section	.nv.shared._ZN7cutlass13device_kernelIN5flash19enable_sm80_to_sm89INS1_16FlashAttnFwdSm80INS1_25CollectiveMainloopFwdSm80ILi8ELi1ELb1EN4cute5tupleIJNS5_1CILi128EEENS7_ILi96EEES8_EEELi128ENS_10bfloat16_tEfNS_4arch4Sm80ELb0ELb1ELb1ELb0ELb1ELb0ELb1ELb0EEENS1_21CollectiveEpilogueFwdINS6_IJS8_S8_S9_EEENS6_IJNS7_ILi1EEESH_SH_EEESB_SD_Li256ELb0ELb1ELb0ELb0EEENS1_19SingleTileSchedulerILb0ELb0ELb1ELi128EEEEEEEEEvNT_6ParamsE,"aw",@nobits
	.sectionflags	@""
	.align	16


//--------------------- .nv.shared._ZN7cutlass13device_kernelIN5flash19enable_sm80_to_sm89INS1_16FlashAttnFwdSm80INS1_25CollectiveMainloopFwdSm80ILi8ELi1ELb1EN4cute5tupleIJNS5_1CILi128EEENS7_ILi96EEES8_EEELi128ENS_10bfloat16_tEfNS_4arch4Sm80ELb0ELb1ELb1ELb1ELb1ELb0ELb1ELb0EEENS1_21CollectiveEpilogueFwdINS6_IJS8_S8_S9_EEENS6_IJNS7_ILi1EEESH_SH_EEESB_SD_Li256ELb1ELb1ELb0ELb0EEENS1_19SingleTileSchedulerILb1ELb0ELb1ELi128EEEEEEEEEvNT_6ParamsE --------------------------
	.section	.nv.shared._ZN7cutlass13device_kernelIN5flash19enable_sm80_to_sm89INS1_16FlashAttnFwdSm80INS1_25CollectiveMainloopFwdSm80ILi8ELi1ELb1EN4cute5tupleIJNS5_1CILi128EEENS7_ILi96EEES8_EEELi128ENS_10bfloat16_tEfNS_4arch4Sm80ELb0ELb1ELb1ELb1ELb1ELb0ELb1ELb0EEENS1_21CollectiveEpilogueFwdINS6_IJS8_S8_S9_EEENS6_IJNS7_ILi1EEESH_SH_EEESB_SD_Li256ELb1ELb1ELb0ELb0EEENS1_19SingleTileSchedulerILb1ELb0ELb1ELi128EEEEEEEEEvNT_6ParamsE,"aw",@nobits
	.sectionflags	@""
	.align	16


//--------------------- .nv.shared._ZN7cutlass13device_kernelIN5flash19enable_sm80_to_sm89INS1_16FlashAttnFwdSm80INS1_25CollectiveMainloopFwdSm80ILi8ELi1ELb1EN4cute5tupleIJNS5_1CILi128EEENS7_ILi96EEES8_EEELi128ENS_10bfloat16_tEfNS_4arch4Sm80ELb0ELb1ELb1ELb1ELb1ELb1ELb1ELb0EEENS1_21CollectiveEpilogueFwdINS6_IJS8_S8_S9_EEENS6_IJNS7_ILi1EEESH_SH_EEESB_SD_Li256ELb1ELb1ELb0ELb0EEENS1_19SingleTileSchedulerILb1ELb0ELb1ELi128EEEEEEEEEvNT_6ParamsE --------------------------
	.section	.nv.shared._ZN7cutlass13device_kernelIN5flash19enable_sm80_to_sm89INS1_16FlashAttnFwdSm80INS1_25CollectiveMainloopFwdSm80ILi8ELi1ELb1EN4cute5tupleIJNS5_1CILi128EEENS7_ILi96EEES8_EEELi128ENS_10bfloat16_tEfNS_4arch4Sm80ELb0ELb1ELb1ELb1ELb1ELb1ELb1ELb0EEENS1_21CollectiveEpilogueFwdINS6_IJS8_S8_S9_EEENS6_IJNS7_ILi1EEESH_SH_EEESB_SD_Li256ELb1ELb1ELb0ELb0EEENS1_19SingleTileSchedulerILb1ELb0ELb1ELi128EEEEEEEEEvNT_6ParamsE,"aw",@nobits
	.sectionflags	@""
	.align	16


//--------------------- .nv.shared._ZN7cutlass13device_kernelIN5flash19enable_sm80_to_sm89INS1_16FlashAttnFwdSm80INS1_25CollectiveMainloopFwdSm80ILi8ELi1ELb1EN4cute5tupleIJNS5_1CILi128EEES8_S8_EEELi128ENS_10bfloat16_tEfNS_4arch4Sm80ELb1ELb0ELb1ELb0ELb1ELb0ELb1ELb0EEENS1_21CollectiveEpilogueFwdIS9_NS6_IJNS7_ILi1EEESF_SF_EEESA_SC_Li256ELb0ELb1ELb0ELb0EEENS1_30DynamicPersistentTileSchedulerILi256ELi256ELb0ELb1ELb0EEEEEEEEEvNT_6ParamsE --------------------------
	.section	.nv.shared._ZN7cutlass13device_kernelIN5flash19enable_sm80_to_sm89INS1_16FlashAttnFwdSm80INS1_25CollectiveMainloopFwdSm80ILi8ELi1ELb1EN4cute5tupleIJNS5_1CILi128EEES8_S8_EEELi128ENS_10bfloat16_tEfNS_4arch4Sm80ELb1ELb0ELb1ELb0ELb1ELb0ELb1ELb0EEENS1_21CollectiveEpilogueFwdIS9_NS6_IJNS7_ILi1EEESF_SF_EEESA_SC_Li256ELb0ELb1ELb0ELb0EEENS1_30DynamicPersistentTileSchedulerILi256ELi256ELb0ELb1ELb0EEEEEEEEEvNT_6ParamsE,"aw",@nobits
	.sectionflags	@""
	.align	16


//--------------------- .nv.shared._ZN7cutlass13device_kernelIN5flash19enable_sm80_to_sm89INS1_16FlashAttnFwdSm80INS1_25CollectiveMainloopFwdSm80ILi8ELi1ELb1EN4cute5tupleIJNS5_1CILi128EEES8_S8_EEELi128ENS_10bfloat16_tEfNS_4arch4Sm80ELb1ELb0ELb1ELb1ELb1ELb0ELb1ELb0EEENS1_21CollectiveEpilogueFwdIS9_NS6_IJNS7_ILi1EEESF_SF_EEESA_SC_Li256ELb1ELb1ELb0ELb0EEENS1_19SingleTileSchedulerILb1ELb0ELb1ELi128EEEEEEEEEvNT_6ParamsE --------------------------
	.section	.nv.shared._ZN7cutlass13device_kernelIN5flash19enable_sm80_to_sm89INS1_16FlashAttnFwdSm80INS1_25CollectiveMainloopFwdSm80ILi8ELi1ELb1EN4cute5tupleIJNS5_1CILi128EEES8_S8_EEELi128ENS_10bfloat16_tEfNS_4arch4Sm80ELb1ELb0ELb1ELb1ELb1ELb0ELb1ELb0EEENS1_21CollectiveEpilogueFwdIS9_NS6_IJNS7_ILi1EEESF_SF_EEESA_SC_Li256ELb1ELb1ELb0ELb0EEENS1_19SingleTileSchedulerILb1ELb0ELb1ELi128EEEEEEEEEvNT_6ParamsE,"aw",@nobits
	.sectionflags	@""
	.align	16


//--------------------- .nv.shared._ZN7cutlass13device_kernelIN5flash19enable_sm80_to_sm89INS1_16FlashAttnFwdSm80INS1_25CollectiveMainloopFwdSm80ILi8ELi1ELb1EN4cute5tupleIJNS5_1CILi128EEES8_S8_EEELi128ENS_10bfloat16_tEfNS_4arch4Sm80ELb1ELb0ELb1ELb1ELb1ELb1ELb1ELb0EEENS1_21CollectiveEpilogueFwdIS9_NS6_IJNS7_ILi1EEESF_SF_EEESA_SC_Li256ELb1ELb1ELb0ELb0EEENS1_19SingleTileSchedulerILb1ELb0ELb1ELi128EEEEEEEEEvNT_6ParamsE --------------------------
	.section	.nv.shared._ZN7cutlass13device_kernelIN5flash19enable_sm80_to_sm89INS1_16FlashAttnFwdSm80INS1_25CollectiveMainloopFwdSm80ILi8ELi1ELb1EN4cute5tupleIJNS5_1CILi128EEES8_S8_EEELi128ENS_10bfloat16_tEfNS_4arch4Sm80ELb1ELb0ELb1ELb1ELb1ELb1ELb1ELb0EEENS1_21CollectiveEpilogueFwdIS9_NS6_IJNS7_ILi1EEESF_SF_EEESA_SC_Li256ELb1ELb1ELb0ELb0EEENS1_19SingleTileSchedulerILb1ELb0ELb1ELi128EEEEEEEEEvNT_6ParamsE,"aw",@nobits
	.sectionflags	@""
	.align	16


//--------------------- .nv.shared._ZN7cutlass13device_kernelIN5flash19enable_sm80_to_sm89INS1_16FlashAttnFwdSm80INS1_25CollectiveMainloopFwdSm80ILi4ELi1ELb0EN4cute5tupleIJNS5_1CILi128EEENS7_ILi64EEES8_EEELi128ENS_10bfloat16_tEfNS_4arch4Sm80ELb0ELb0ELb1ELb0ELb1ELb0ELb1ELb0EEENS1_21CollectiveEpilogueFwdINS6_IJS8_S8_S9_EEENS6_IJNS7_ILi1EEESH_SH_EEESB_SD_Li128ELb0ELb1ELb0ELb0EEENS1_19SingleTileSchedulerILb0ELb0ELb1ELi128EEEEEEEEEvNT_6ParamsE --------------------------
	.section	.nv.shared._ZN7cutlass13device_kernelIN5flash19enable_sm80_to_sm89INS1_16FlashAttnFwdSm80INS1_25CollectiveMainloopFwdSm80ILi4ELi1ELb0EN4cute5tupleIJNS5_1CILi128EEENS7_ILi64EEES8_EEELi128ENS_10bfloat16_tEfNS_4arch4Sm80ELb0ELb0ELb1ELb0ELb1ELb0ELb1ELb0EEENS1_21CollectiveEpilogueFwdINS6_IJS8_S8_S9_EEENS6_IJNS7_ILi1EEESH_SH_EEESB_SD_Li128ELb0ELb1ELb0ELb0EEENS1_19SingleTileSchedulerILb0ELb0ELb1ELi128EEEEEEEEEvNT_6ParamsE,"aw",@nobits
	.sectionflags	@""
	.align	16


//--------------------- .nv.shared._ZN7cutlass13device_kernelIN5flash19enable_sm80_to_sm89INS1_16FlashAttnFwdSm80INS1_25CollectiveMainloopFwdSm80ILi4ELi1ELb0EN4cute5tupleIJNS5_1CILi128EEENS7_ILi64EEES8_EEELi128ENS_10bfloat16_tEfNS_4arch4Sm80ELb0ELb0ELb1ELb1ELb1ELb0ELb1ELb0EEENS1_21CollectiveEpilogueFwdINS6_IJS8_S8_S9_EEENS6_IJNS7_ILi1EEESH_SH_EEESB_SD_Li128ELb1ELb1ELb0ELb0EEENS1_19SingleTileSchedulerILb1ELb0ELb1ELi128EEEEEEEEEvNT_6ParamsE --------------------------
	.section	.nv.shared._ZN7cutlass13device_kernelIN5flash19enable_sm80_to_sm89INS1_16FlashAttnFwdSm80INS1_25CollectiveMainloopFwdSm80ILi4ELi1ELb0EN4cute5tupleIJNS5_1CILi128EEENS7_ILi64EEES8_EEELi128ENS_10bfloat16_tEfNS_4arch4Sm80ELb0ELb0ELb1ELb1ELb1ELb0ELb1ELb0EEENS1_21CollectiveEpilogueFwdINS6_IJS8_S8_S9_EEENS6_IJNS7_ILi1EEESH_SH_EEESB_SD_Li128ELb1ELb1ELb0ELb0EEENS1_19SingleTileSchedulerILb1ELb0ELb1ELi128EEEEEEEEEvNT_6ParamsE,"aw",@nobits
	.sectionflags	@""
	.align	16


//--------------------- .nv.shared._ZN7cutlass13device_kernelIN5flash19enable_sm80_to_sm89INS1_16FlashAttnFwdSm80INS1_25CollectiveMainloopFwdSm80ILi4ELi1ELb0EN4cute5tupleIJNS5_1CILi128EEENS7_ILi64EEES8_EEELi128ENS_10bfloat16_tEfNS_4arch4Sm80ELb0ELb0ELb1ELb1ELb1ELb1ELb1ELb0EEENS1_21CollectiveEpilogueFwdINS6_IJS8_S8_S9_EEENS6_IJNS7_ILi1EEESH_SH_EEESB_SD_Li128ELb1ELb1ELb0ELb0EEENS1_19SingleTileSchedulerILb1ELb0ELb1ELi128EEEEEEEEEvNT_6ParamsE --------------------------
	.section	.nv.shared._ZN7cutlass13device_kernelIN5flash19enable_sm80_to_sm89INS1_16FlashAttnFwdSm80INS1_25CollectiveMainloopFwdSm80ILi4ELi1ELb0EN4cute5tupleIJNS5_1CILi128EEENS7_ILi64EEES8_EEELi128ENS_10bfloat16_tEfNS_4arch4Sm80ELb0ELb0ELb1ELb1ELb1ELb1ELb1ELb0EEENS1_21CollectiveEpilogueFwdINS6_IJS8_S8_S9_EEENS6_IJNS7_ILi1EEESH_SH_EEESB_SD_Li128ELb1ELb1ELb0ELb0EEENS1_19SingleTileSchedulerILb1ELb0ELb1ELi128EEEEEEEEEvNT_6ParamsE,"aw",@nobits
	.sectionflags	@""
	.align	16


//--------------------- .nv.shared._ZN7cutlass13device_kernelIN5flash19enable_sm80_to_sm89INS1_16FlashAttnFwdSm80INS1_25CollectiveMainloopFwdSm80ILi4ELi1ELb0EN4cute5tupleIJNS5_1CILi128EEENS7_ILi48EEES8_EEELi128ENS_10bfloat16_tEfNS_4arch4Sm80ELb0ELb1ELb1ELb0ELb1ELb0ELb1ELb0EEENS1_21CollectiveEpilogueFwdINS6_IJS8_S8_S9_EEENS6_IJNS7_ILi1EEESH_SH_EEESB_SD_Li128ELb0ELb1ELb0ELb0EEENS1_19SingleTileSchedulerILb0ELb0ELb1ELi128EEEEEEEEEvNT_6ParamsE --------------------------
	.section	.nv.shared._ZN7cutlass13device_kernelIN5flash19enable_sm80_to_sm89INS1_16FlashAttnFwdSm80INS1_25CollectiveMainloopFwdSm80ILi4ELi1ELb0EN4cute5tupleIJNS5_1CILi128EEENS7_ILi48EEES8_EEELi128ENS_10bfloat16_tEfNS_4arch4Sm80ELb0ELb1ELb1ELb0ELb1ELb0ELb1ELb0EEENS1_21CollectiveEpilogueFwdINS6_IJS8_S8_S9_EEENS6_IJNS7_ILi1EEESH_SH_EEESB_SD_Li128ELb0ELb1ELb0ELb0EEENS1_19SingleTileSchedulerILb0ELb0ELb1ELi128EEEEEEEEEvNT_6ParamsE,"aw",@nobits
	.sectionflags	@""
	.align	16


//--------------------- .nv.shared._ZN7cutlass13device_kernelIN5flash19enable_sm80_to_sm89INS1_16FlashAttnFwdSm80INS1_25CollectiveMainloopFwdSm80ILi4ELi1ELb0EN4cute5tupleIJNS5_1CILi128EEENS7_ILi48EEES8_EEELi128ENS_10bfloat16_tEfNS_4arch4Sm80ELb0ELb1ELb1ELb1ELb1ELb0ELb1ELb0EEENS1_21CollectiveEpilogueFwdINS6_IJS8_S8_S9_EEENS6_IJNS7_ILi1EEESH_SH_EEESB_SD_Li128ELb1ELb1ELb0ELb0EEENS1_19SingleTileSchedulerILb1ELb0ELb1ELi128EEEEEEEEEvNT_6ParamsE --------------------------
	.section	.nv.shared._ZN7cutlass13device_kernelIN5flash19enable_sm80_to_sm89INS1_16FlashAttnFwdSm80INS1_25CollectiveMainloopFwdSm80ILi4ELi1ELb0EN4cute5tupleIJNS5_1CILi128EEENS7_ILi48EEES8_EEELi128ENS_10bfloat16_tEfNS_4arch4Sm80ELb0ELb1ELb1ELb1ELb1ELb0ELb1ELb0EEENS1_21CollectiveEpilogueFwdINS6_IJS8_S8_S9_EEENS6_IJNS7_ILi1EEESH_SH_EEESB_SD_Li128ELb1ELb1ELb0ELb0EEENS1_19SingleTileSchedulerILb1ELb0ELb1ELi128EEEEEEEEEvNT_6ParamsE,"aw",@nobits
	.sectionflags	@""
	.align	16


//--------------------- .nv.shared._ZN7cutlass13device_kernelIN5flash19enable_sm80_to_sm89INS1_16FlashAttnFwdSm80INS1_25CollectiveMainloopFwdSm80ILi4ELi1ELb0EN4cute5tupleIJNS5_1CILi128EEENS7_ILi48EEES8_EEELi128ENS_10bfloat16_tEfNS_4arch4Sm80ELb0ELb1ELb1ELb1ELb1ELb1ELb1ELb0EEENS1_21CollectiveEpilogueFwdINS6_IJS8_S8_S9_EEENS6_IJNS7_ILi1EEESH_SH_EEESB_SD_Li128ELb1ELb1ELb0ELb0EEENS1_19SingleTileSchedulerILb1ELb0ELb1ELi128EEEEEEEEEvNT_6ParamsE --------------------------
	.section	.nv.shared._ZN7cutlass13device_kernelIN5flash19enable_sm80_to_sm89INS1_16FlashAttnFwdSm80INS1_25CollectiveMainloopFwdSm80ILi4ELi1ELb0EN4cute5tupleIJNS5_1CILi128EEENS7_ILi48EEES8_EEELi128ENS_10bfloat16_tEfNS_4arch4Sm80ELb0ELb1ELb1ELb1ELb1ELb1ELb1ELb0EEENS1_21CollectiveEpilogueFwdINS6_IJS8_S8_S9_EEENS6_IJNS7_ILi1EEESH_SH_EEESB_SD_Li128ELb1ELb1ELb0ELb0EEENS1_19SingleTileSchedulerILb1ELb0ELb1ELi128EEEEEEEEEvNT_6ParamsE,"aw",@nobits
	.sectionflags	@""
	.align	16


//--------------------- .nv.shared._ZN7cutlass13device_kernelIN5flash19enable_sm80_to_sm89INS1_16FlashAttnFwdSm80INS1_25CollectiveMainloopFwdSm80ILi4ELi1ELb0EN4cute5tupleIJNS5_1CILi128EEENS7_ILi64EEES8_EEELi128ENS_10bfloat16_tEfNS_4arch4Sm80ELb1ELb0ELb1ELb0ELb1ELb0ELb1ELb0EEENS1_21CollectiveEpilogueFwdINS6_IJS8_S8_S9_EEENS6_IJNS7_ILi1EEESH_SH_EEESB_SD_Li128ELb0ELb1ELb0ELb0EEENS1_30DynamicPersistentTileSchedulerILi128ELi128ELb0ELb1ELb0EEEEEEEEEvNT_6ParamsE --------------------------
	.section	.nv.shared._ZN7cutlass13device_kernelIN5flash19enable_sm80_to_sm89INS1_16FlashAttnFwdSm80INS1_25CollectiveMainloopFwdSm80ILi4ELi1ELb0EN4cute5tupleIJNS5_1CILi128EEENS7_ILi64EEES8_EEELi128ENS_10bfloat16_tEfNS_4arch4Sm80ELb1ELb0ELb1ELb0ELb1ELb0ELb1ELb0EEENS1_21CollectiveEpilogueFwdINS6_IJS8_S8_S9_EEENS6_IJNS7_ILi1EEESH_SH_EEESB_SD_Li128ELb0ELb1ELb0ELb0EEENS1_30DynamicPersistentTileSchedulerILi128ELi128ELb0ELb1ELb0EEEEEEEEEvNT_6ParamsE,"aw",@nobits
	.sectionflags	@""
	.align	16


//--------------------- .nv.shared._ZN7cutlass13device_kernelIN5flash19enable_sm80_to_sm89INS1_16FlashAttnFwdSm80INS1_25CollectiveMainloopFwdSm80ILi4ELi1ELb0EN4cute5tupleIJNS5_1CILi128EEENS7_ILi64EEES8_EEELi128ENS_10bfloat16_tEfNS_4arch4Sm80ELb1ELb0ELb1ELb1ELb1ELb0ELb1ELb0EEENS1_21CollectiveEpilogueFwdINS6_IJS8_S8_S9_EEENS6_IJNS7_ILi1EEESH_SH_EEESB_SD_Li128ELb1ELb1ELb0ELb0EEENS1_19SingleTileSchedulerILb1ELb0ELb1ELi128EEEEEEEEEvNT_6ParamsE --------------------------
	.section	.nv.shared._ZN7cutlass13device_kernelIN5flash19enable_sm80_to_sm89INS1_16FlashAttnFwdSm80INS1_25CollectiveMainloopFwdSm80ILi4ELi1ELb0EN4cute5tupleIJNS5_1CILi128EEENS7_ILi64EEES8_EEELi128ENS_10bfloat16_tEfNS_4arch4Sm80ELb1ELb0ELb1ELb1ELb1ELb0ELb1ELb0EEENS1_21CollectiveEpilogueFwdINS6_IJS8_S8_S9_EEENS6_IJNS7_ILi1EEESH_SH_EEESB_SD_Li128ELb1ELb1ELb0ELb0EEENS1_19SingleTileSchedulerILb1ELb0ELb1ELi128EEEEEEEEEvNT_6ParamsE,"aw",@nobits
	.sectionflags	@""
	.align	16


//--------------------- .nv.shared._ZN7cutlass13device_kernelIN5flash19enable_sm80_to_sm89INS1_16FlashAttnFwdSm80INS1_25CollectiveMainloopFwdSm80ILi4ELi1ELb0EN4cute5tupleIJNS5_1CILi128EEENS7_ILi64EEES8_EEELi128ENS_10bfloat16_tEfNS_4arch4Sm80ELb1ELb0ELb1ELb1ELb1ELb1ELb1ELb0EEENS1_21CollectiveEpilogueFwdINS6_IJS8_S8_S9_EEENS6_IJNS7_ILi1EEESH_SH_EEESB_SD_Li128ELb1ELb1ELb0ELb0EEENS1_19SingleTileSchedulerILb1ELb0ELb1ELi128EEEEEEEEEvNT_6ParamsE --------------------------
	.section	.nv.shared._ZN7cutlass13device_kernelIN5flash19enable_sm80_to_sm89INS1_16FlashAttnFwdSm80INS1_25CollectiveMainloopFwdSm80ILi4ELi1ELb0EN4cute5tupleIJNS5_1CILi128EEENS7_ILi64EEES8_EEELi128ENS_10bfloat16_tEfNS_4arch4Sm80ELb1ELb0ELb1ELb1ELb1ELb1ELb1ELb0EEENS1_21CollectiveEpilogueFwdINS6_IJS8_S8_S9_EEENS6_IJNS7_ILi1EEESH_SH_EEESB_SD_Li128ELb1ELb1ELb0ELb0EEENS1_19SingleTileSchedulerILb1ELb0ELb1ELi128EEEEEEEEEvNT_6ParamsE,"aw",@nobits
	.sectionflags	@""
	.align	16


//--------------------- .nv.shared._ZN7cutlass13device_kernelIN5flash19enable_sm80_to_sm89INS1_16FlashAttnFwdSm80INS1_25CollectiveMainloopFwdSm80ILi8ELi1ELb1EN4cute5tupleIJNS5_1CILi128EEES8_S8_EEELi128ENS_10bfloat16_tEfNS_4arch4Sm80ELb0ELb0ELb0ELb0ELb1ELb0ELb1ELb0EEENS1_21CollectiveEpilogueFwdIS9_NS6_IJNS7_ILi1EEESF_SF_EEESA_SC_Li256ELb0ELb1ELb0ELb0EEENS1_19SingleTileSchedulerILb0ELb0ELb1ELi128EEEEEEEEEvNT_6ParamsE --------------------------
	.section	.nv.shared._ZN7cutlass13device_kernelIN5flash19enable_sm80_to_sm89INS1_16FlashAttnFwdSm80INS1_25CollectiveMainloopFwdSm80ILi8ELi1ELb1EN4cute5tupleIJNS5_1CILi128EEES8_S8_EEELi128ENS_10bfloat16_tEfNS_4arch4Sm80ELb0ELb0ELb0ELb0ELb1ELb0ELb1ELb0EEENS1_21CollectiveEpilogueFwdIS9_NS6_IJNS7_ILi1EEESF_SF_EEESA_SC_Li256ELb0ELb1ELb0ELb0EEENS1_19SingleTileSchedulerILb0ELb0ELb1ELi128EEEEEEEEEvNT_6ParamsE,"aw",@nobits
	.sectionflags	@""
	.align	16


//--------------------- .nv.shared._ZN7cutlass13device_kernelIN5flash19enable_sm80_to_sm89INS1_16FlashAttnFwdSm80INS1_25CollectiveMainloopFwdSm80ILi8ELi1ELb1EN4cute5tupleIJNS5_1CILi128EEES8_S8_EEELi128ENS_10bfloat16_tEfNS_4arch4Sm80ELb0ELb0ELb0ELb1ELb1ELb0ELb1ELb0EEENS1_21CollectiveEpilogueFwdIS9_NS6_IJNS7_ILi1EEESF_SF_EEESA_SC_Li256ELb1ELb1ELb0ELb0EEENS1_19SingleTileSchedulerILb1ELb0ELb1ELi128EEEEEEEEEvNT_6ParamsE --------------------------
	.section	.nv.shared._ZN7cutlass13device_kernelIN5flash19enable_sm80_to_sm89INS1_16FlashAttnFwdSm80INS1_25CollectiveMainloopFwdSm80ILi8ELi1ELb1EN4cute5tupleIJNS5_1CILi128EEES8_S8_EEELi128ENS_10bfloat16_tEfNS_4arch4Sm80ELb0ELb0ELb0ELb1ELb1ELb0ELb1ELb0EEENS1_21CollectiveEpilogueFwdIS9_NS6_IJNS7_ILi1EEESF_SF_EEESA_SC_Li256ELb1ELb1ELb0ELb0EEENS1_19SingleTileSchedulerILb1ELb0ELb1ELi128EEEEEEEEEvNT_6ParamsE,"aw",@nobits
	.sectionflags	@""
	.align	16


//--------------------- .nv.shared._ZN7cutlass13device_kernelIN5flash19enable_sm80_to_sm89INS1_16FlashAttnFwdSm80INS1_25CollectiveMainloopFwdSm80ILi8ELi1ELb1EN4cute5tupleIJNS5_1CILi128EEES8_S8_EEELi128ENS_10bfloat16_tEfNS_4arch4Sm80ELb0ELb0ELb0ELb1ELb1ELb1ELb1ELb0EEENS1_21CollectiveEpilogueFwdIS9_NS6_IJNS7_ILi1EEESF_SF_EEESA_SC_Li256ELb1ELb1ELb0ELb0EEENS1_19SingleTileSchedulerILb1ELb0ELb1ELi128EEEEEEEEEvNT_6ParamsE --------------------------
	.section	.nv.shared._ZN7cutlass13device_kernelIN5flash19enable_sm80_to_sm89INS1_16FlashAttnFwdSm80INS1_25CollectiveMainloopFwdSm80ILi8ELi1ELb1EN4cute5tupleIJNS5_1CILi128EEES8_S8_EEELi128ENS_10bfloat16_tEfNS_4arch4Sm80ELb0ELb0ELb0ELb1ELb1ELb1ELb1ELb0EEENS1_21CollectiveEpilogueFwdIS9_NS6_IJNS7_ILi1EEESF_SF_EEESA_SC_Li256ELb1ELb1ELb0ELb0EEENS1_19SingleTileSchedulerILb1ELb0ELb1ELi128EEEEEEEEEvNT_6ParamsE,"aw",@nobits
	.sectionflags	@""
	.align	16


//--------------------- .nv.shared._ZN7cutlass13device_kernelIN5flash19enable_sm80_to_sm89INS1_16FlashAttnFwdSm80INS1_25CollectiveMainloopFwdSm80ILi8ELi1ELb1EN4cute5tupleIJNS5_1CILi128EEENS7_ILi96EEES8_EEELi128ENS_10bfloat16_tEfNS_4arch4Sm80ELb0ELb1ELb0ELb0ELb1ELb0ELb1ELb0EEENS1_21CollectiveEpilogueFwdINS6_IJS8_S8_S9_EEENS6_IJNS7_ILi1EEESH_SH_EEESB_SD_Li256ELb0ELb1ELb0ELb0EEENS1_19SingleTileSchedulerILb0ELb0ELb1ELi128EEEEEEEEEvNT_6ParamsE --------------------------
	.section	.nv.shared._ZN7cutlass13device_kernelIN5flash19enable_sm80_to_sm89INS1_16FlashAttnFwdSm80INS1_25CollectiveMainloopFwdSm80ILi8ELi1ELb1EN4cute5tupleIJNS5_1CILi128EEENS7_ILi96EEES8_EEELi128ENS_10bfloat16_tEfNS_4arch4Sm80ELb0ELb1ELb0ELb0ELb1ELb0ELb1ELb0EEENS1_21CollectiveEpilogueFwdINS6_IJS8_S8_S9_EEENS6_IJNS7_ILi1EEESH_SH_EEESB_SD_Li256ELb0ELb1ELb0ELb0EEENS1_19SingleTileSchedulerILb0ELb0ELb1ELi128EEEEEEEEEvNT_6ParamsE,"aw",@nobits
	.sectionflags	@""
	.align	16


//--------------------- .nv.shared._ZN7cutlass13device_kernelIN5flash19enable_sm80_to_sm89INS1_16FlashAttnFwdSm80INS1_25CollectiveMainloopFwdSm80ILi8ELi1ELb1EN4cute5tupleIJNS5_1CILi128EEENS7_ILi96EEES8_EEELi128ENS_10bfloat16_tEfNS_4arch4Sm80ELb0ELb1ELb0ELb1ELb1ELb0ELb1ELb0EEENS1_21CollectiveEpilogueFwdINS6_IJS8_S8_S9_EEENS6_IJNS7_ILi1EEESH_SH_EEESB_SD_Li256ELb1ELb1ELb0ELb0EEENS1_19SingleTileSchedulerILb1ELb0ELb1ELi128EEEEEEEEEvNT_6ParamsE --------------------------
	.section	.nv.shared._ZN7cutlass13device_kernelIN5flash19enable_sm80_to_sm89INS1_16FlashAttnFwdSm80INS1_25CollectiveMainloopFwdSm80ILi8ELi1ELb1EN4cute5tupleIJNS5_1CILi128EEENS7_ILi96EEES8_EEELi128ENS_10bfloat16_tEfNS_4arch4Sm80ELb0ELb1ELb0ELb1ELb1ELb0ELb1ELb0EEENS1_21CollectiveEpilogueFwdINS6_IJS8_S8_S9_EEENS6_IJNS7_ILi1EEESH_SH_EEESB_SD_Li256ELb1ELb1ELb0ELb0EEENS1_19SingleTileSchedulerILb1ELb0ELb1ELi128EEEEEEEEEvNT_6ParamsE,"aw",@nobits
	.sectionflags	@""
	.align	16


//--------------------- .nv.shared._ZN7cutlass13device_kernelIN5flash19enable_sm80_to_sm89INS1_16FlashAttnFwdSm80INS1_25CollectiveMainloopFwdSm80ILi8ELi1ELb1EN4cute5tupleIJNS5_1CILi128EEENS7_ILi96EEES8_EEELi128ENS_10bfloat16_tEfNS_4arch4Sm80ELb0ELb1ELb0ELb1ELb1ELb1ELb1ELb0EEENS1_21CollectiveEpilogueFwdINS6_IJS8_S8_S9_EEENS6_IJNS7_ILi1EEESH_SH_EEESB_SD_Li256ELb1ELb1ELb0ELb0EEENS1_19SingleTileSchedulerILb1ELb0ELb1ELi128EEEEEEEEEvNT_6ParamsE --------------------------
	.section	.nv.shared._ZN7cutlass13device_kernelIN5flash19enable_sm80_to_sm89INS1_16FlashAttnFwdSm80INS1_25CollectiveMainloopFwdSm80ILi8ELi1ELb1EN4cute5tupleIJNS5_1CILi128EEENS7_ILi96EEES8_EEELi128ENS_10bfloat16_tEfNS_4arch4Sm80ELb0ELb1ELb0ELb1ELb1ELb1ELb1ELb0EEENS1_21CollectiveEpilogueFwdINS6_IJS8_S8_S9_EEENS6_IJNS7_ILi1EEESH_SH_EEESB_SD_Li256ELb1ELb1ELb0ELb0EEENS1_19SingleTileSchedulerILb1ELb0ELb1ELi128EEEEEEEEEvNT_6ParamsE,"aw",@nobits
	.sectionflags	@""
	.align	16


//--------------------- .nv.shared._ZN7cutlass13device_kernelIN5flash19enable_sm80_to_sm89INS1_16FlashAttnFwdSm80INS1_25CollectiveMainloopFwdSm80ILi8ELi1ELb1EN4cute5tupleIJNS5_1CILi128EEES8_S8_EEELi128ENS_10bfloat16_tEfNS_4arch4Sm80ELb1ELb0ELb0ELb0ELb1ELb0ELb1ELb0EEENS1_21CollectiveEpilogueFwdIS9_NS6_IJNS7_ILi1EEESF_SF_EEESA_SC_Li256ELb0ELb1ELb0ELb0EEENS1_30DynamicPersistentTileSchedulerILi256ELi256ELb0ELb1ELb0EEEEEEEEEvNT_6ParamsE --------------------------
	.section	.nv.shared._ZN7cutlass13device_kernelIN5flash19enable_sm80_to_sm89INS1_16FlashAttnFwdSm80INS1_25CollectiveMainloopFwdSm80ILi8ELi1ELb1EN4cute5tupleIJNS5_1CILi128EEES8_S8_EEELi128ENS_10bfloat16_tEfNS_4arch4Sm80ELb1ELb0ELb0ELb0ELb1ELb0ELb1ELb0EEENS1_21CollectiveEpilogueFwdIS9_NS6_IJNS7_ILi1EEESF_SF_EEESA_SC_Li256ELb0ELb1ELb0ELb0EEENS1_30DynamicPersistentTileSchedulerILi256ELi256ELb0ELb1ELb0EEEEEEEEEvNT_6ParamsE,"aw",@nobits
	.sectionflags	@""
	.align	16


//--------------------- .nv.shared._ZN7cutlass13device_kernelIN5flash19enable_sm80_to_sm89INS1_16FlashAttnFwdSm80INS1_25CollectiveMainloopFwdSm80ILi8ELi1ELb1EN4cute5tupleIJNS5_1CILi128EEES8_S8_EEELi128ENS_10bfloat16_tEfNS_4arch4Sm80ELb1ELb0ELb0ELb1ELb1ELb0ELb1ELb0EEENS1_21CollectiveEpilogueFwdIS9_NS6_IJNS7_ILi1EEESF_SF_EEESA_SC_Li256ELb1ELb1ELb0ELb0EEENS1_19SingleTileSchedulerILb1ELb0ELb1ELi128EEEEEEEEEvNT_6ParamsE --------------------------
	.section	.nv.shared._ZN7cutlass13device_kernelIN5flash19enable_sm80_to_sm89INS1_16FlashAttnFwdSm80INS1_25CollectiveMainloopFwdSm80ILi8ELi1ELb1EN4cute5tupleIJNS5_1CILi128EEES8_S8_EEELi128ENS_10bfloat16_tEfNS_4arch4Sm80ELb1ELb0ELb0ELb1ELb1ELb0ELb1ELb0EEENS1_21CollectiveEpilogueFwdIS9_NS6_IJNS7_ILi1EEESF_SF_EEESA_SC_Li256ELb1ELb1ELb0ELb0EEENS1_19SingleTileSchedulerILb1ELb0ELb1ELi128EEEEEEEEEvNT_6ParamsE,"aw",@nobits
	.sectionflags	@""
	.align	16


//--------------------- .nv.shared._ZN7cutlass13device_kernelIN5flash19enable_sm80_to_sm89INS1_16FlashAttnFwdSm80INS1_25CollectiveMainloopFwdSm80ILi8ELi1ELb1EN4cute5tupleIJNS5_1CILi128EEES8_S8_EEELi128ENS_10bfloat16_tEfNS_4arch4Sm80ELb1ELb0ELb0ELb1ELb1ELb1ELb1ELb0EEENS1_21CollectiveEpilogueFwdIS9_NS6_IJNS7_ILi1EEESF_SF_EEESA_SC_Li256ELb1ELb1ELb0ELb0EEENS1_19SingleTileSchedulerILb1ELb0ELb1ELi128EEEEEEEEEvNT_6ParamsE --------------------------
	.section	.nv.shared._ZN7cutlass13device_kernelIN5flash19enable_sm80_to_sm89INS1_16FlashAttnFwdSm80INS1_25CollectiveMainloopFwdSm80ILi8ELi1ELb1EN4cute5tupleIJNS5_1CILi128EEES8_S8_EEELi128ENS_10bfloat16_tEfNS_4arch4Sm80ELb1ELb0ELb0ELb1ELb1ELb1ELb1ELb0EEENS1_21CollectiveEpilogueFwdIS9_NS6_IJNS7_ILi1EEESF_SF_EEESA_SC_Li256ELb1ELb1ELb0ELb0EEENS1_19SingleTileSchedulerILb1ELb0ELb1ELi128EEEEEEEEEvNT_6ParamsE,"aw",@nobits
	.sectionflags	@""
	.align	16


//--------------------- .nv.shared._ZN7cutlass13device_kernelIN5flash19enable_sm80_to_sm89INS1_16FlashAttnFwdSm80INS1_25CollectiveMainloopFwdSm80ILi4ELi1ELb0EN4cute5tupleIJNS5_1CILi128EEENS7_ILi64EEES8_EEELi128ENS_10bfloat16_tEfNS_4arch4Sm80ELb0ELb0ELb0ELb0ELb1ELb0ELb1ELb0EEENS1_21CollectiveEpilogueFwdINS6_IJS8_S8_S9_EEENS6_IJNS7_ILi1EEESH_SH_EEESB_SD_Li128ELb0ELb1ELb0ELb0EEENS1_19SingleTileSchedulerILb0ELb0ELb1ELi128EEEEEEEEEvNT_6ParamsE --------------------------
	.section	.nv.shared._ZN7cutlass13device_kernelIN5flash19enable_sm80_to_sm89INS1_16FlashAttnFwdSm80INS1_25CollectiveMainloopFwdSm80ILi4ELi1ELb0EN4cute5tupleIJNS5_1CILi128EEENS7_ILi64EEES8_EEELi128ENS_10bfloat16_tEfNS_4arch4Sm80ELb0ELb0ELb0ELb0ELb1ELb0ELb1ELb0EEENS1_21CollectiveEpilogueFwdINS6_IJS8_S8_S9_EEENS6_IJNS7_ILi1EEESH_SH_EEESB_SD_Li128ELb0ELb1ELb0ELb0EEENS1_19SingleTileSchedulerILb0ELb0ELb1ELi128EEEEEEEEEvNT_6ParamsE,"aw",@nobits
	.sectionflags	@""
	.align	16


//--------------------- .nv.shared._ZN7cutlass13device_kernelIN5flash19enable_sm80_to_sm89INS1_16FlashAttnFwdSm80INS1_25CollectiveMainloopFwdSm80ILi4ELi1ELb0EN4cute5tupleIJNS5_1CILi128EEENS7_ILi64EEES8_EEELi128ENS_10bfloat16_tEfNS_4arch4Sm80ELb0ELb0ELb0ELb1ELb1ELb0ELb1ELb0EEENS1_21CollectiveEpilogueFwdINS6_IJS8_S8_S9_EEENS6_IJNS7_ILi1EEESH_SH_EEESB_SD_Li128ELb1ELb1ELb0ELb0EEENS1_19SingleTileSchedulerILb1ELb0ELb1ELi128EEEEEEEEEvNT_6ParamsE --------------------------
	.section	.nv.shared._ZN7cutlass13device_kernelIN5flash19enable_sm80_to_sm89INS1_16FlashAttnFwdSm80INS1_25CollectiveMainloopFwdSm80ILi4ELi1ELb0EN4cute5tupleIJNS5_1CILi128EEENS7_ILi64EEES8_EEELi128ENS_10bfloat16_tEfNS_4arch4Sm80ELb0ELb0ELb0ELb1ELb1ELb0ELb1ELb0EEENS1_21CollectiveEpilogueFwdINS6_IJS8_S8_S9_EEENS6_IJNS7_ILi1EEESH_SH_EEESB_SD_Li128ELb1ELb1ELb0ELb0EEENS1_19SingleTileSchedulerILb1ELb0ELb1ELi128EEEEEEEEEvNT_6ParamsE,"aw",@nobits
	.sectionflags	@""
	.align	16


//--------------------- .nv.shared._ZN7cutlass13device_kernelIN5flash19enable_sm80_to_sm89INS1_16FlashAttnFwdSm80INS1_25CollectiveMainloopFwdSm80ILi4ELi1ELb0EN4cute5tupleIJNS5_1CILi128EEENS7_ILi64EEES8_EEELi128ENS_10bfloat16_tEfNS_4arch4Sm80ELb0ELb0ELb0ELb1ELb1ELb1ELb1ELb0EEENS1_21CollectiveEpilogueFwdINS6_IJS8_S8_S9_EEENS6_IJNS7_ILi1EEESH_SH_EEESB_SD_Li128ELb1ELb1ELb0ELb0EEENS1_19SingleTileSchedulerILb1ELb0ELb1ELi128EEEEEEEEEvNT_6ParamsE --------------------------
	.section	.nv.shared._ZN7cutlass13device_kernelIN5flash19enable_sm80_to_sm89INS1_16FlashAttnFwdSm80INS1_25CollectiveMainloopFwdSm80ILi4ELi1ELb0EN4cute5tupleIJNS5_1CILi128EEENS7_ILi64EEES8_EEELi128ENS_10bfloat16_tEfNS_4arch4Sm80ELb0ELb0ELb0ELb1ELb1ELb1ELb1ELb0EEENS1_21CollectiveEpilogueFwdINS6_IJS8_S8_S9_EEENS6_IJNS7_ILi1EEESH_SH_EEESB_SD_Li128ELb1ELb1ELb0ELb0EEENS1_19SingleTileSchedulerILb1ELb0ELb1ELi128EEEEEEEEEvNT_6ParamsE,"aw",@nobits
	.sectionflags	@""
	.align	16


//--------------------- .nv.shared._ZN7cutlass13device_kernelIN5flash19enable_sm80_to_sm89INS1_16FlashAttnFwdSm80INS1_25CollectiveMainloopFwdSm80ILi4ELi1ELb0EN4cute5tupleIJNS5_1CILi128EEENS7_ILi48EEES8_EEELi128ENS_10bfloat16_tEfNS_4arch4Sm80ELb0ELb1ELb0ELb0ELb1ELb0ELb1ELb0EEENS1_21CollectiveEpilogueFwdINS6_IJS8_S8_S9_EEENS6_IJNS7_ILi1EEESH_SH_EEESB_SD_Li128ELb0ELb1ELb0ELb0EEENS1_19SingleTileSchedulerILb0ELb0ELb1ELi128EEEEEEEEEvNT_6ParamsE --------------------------
	.section	.nv.shared._ZN7cutlass13device_kernelIN5flash19enable_sm80_to_sm89INS1_16FlashAttnFwdSm80INS1_25CollectiveMainloopFwdSm80ILi4ELi1ELb0EN4cute5tupleIJNS5_1CILi128EEENS7_ILi48EEES8_EEELi128ENS_10bfloat16_tEfNS_4arch4Sm80ELb0ELb1ELb0ELb0ELb1ELb0ELb1ELb0EEENS1_21CollectiveEpilogueFwdINS6_IJS8_S8_S9_EEENS6_IJNS7_ILi1EEESH_SH_EEESB_SD_Li128ELb0ELb1ELb0ELb0EEENS1_19SingleTileSchedulerILb0ELb0ELb1ELi128EEEEEEEEEvNT_6ParamsE,"aw",@nobits
	.sectionflags	@""
	.align	16


//--------------------- .nv.shared._ZN7cutlass13device_kernelIN5flash19enable_sm80_to_sm89INS1_16FlashAttnFwdSm80INS1_25CollectiveMainloopFwdSm80ILi4ELi1ELb0EN4cute5tupleIJNS5_1CILi128EEENS7_ILi48EEES8_EEELi128ENS_10bfloat16_tEfNS_4arch4Sm80ELb0ELb1ELb0ELb1ELb1ELb0ELb1ELb0EEENS1_21CollectiveEpilogueFwdINS6_IJS8_S8_S9_EEENS6_IJNS7_ILi1EEESH_SH_EEESB_SD_Li128ELb1ELb1ELb0ELb0EEENS1_19SingleTileSchedulerILb1ELb0ELb1ELi128EEEEEEEEEvNT_6ParamsE --------------------------
	.section	.nv.shared._ZN7cutlass13device_kernelIN5flash19enable_sm80_to_sm89INS1_16FlashAttnFwdSm80INS1_25CollectiveMainloopFwdSm80ILi4ELi1ELb0EN4cute5tupleIJNS5_1CILi128EEENS7_ILi48EEES8_EEELi128ENS_10bfloat16_tEfNS_4arch4Sm80ELb0ELb1ELb0ELb1ELb1ELb0ELb1ELb0EEENS1_21CollectiveEpilogueFwdINS6_IJS8_S8_S9_EEENS6_IJNS7_ILi1EEESH_SH_EEESB_SD_Li128ELb1ELb1ELb0ELb0EEENS1_19SingleTileSchedulerILb1ELb0ELb1ELi128EEEEEEEEEvNT_6ParamsE,"aw",@nobits
	.sectionflags	@""
	.align	16


//--------------------- .nv.shared._ZN7cutlass13device_kernelIN5flash19enable_sm80_to_sm89INS1_16FlashAttnFwdSm80INS1_25CollectiveMainloopFwdSm80ILi4ELi1ELb0EN4cute5tupleIJNS5_1CILi128EEENS7_ILi48EEES8_EEELi128ENS_10bfloat16_tEfNS_4arch4Sm80ELb0ELb1ELb0ELb1ELb1ELb1ELb1ELb0EEENS1_21CollectiveEpilogueFwdINS6_IJS8_S8_S9_EEENS6_IJNS7_ILi1EEESH_SH_EEESB_SD_Li128ELb1ELb1ELb0ELb0EEENS1_19SingleTileSchedulerILb1ELb0ELb1ELi128EEEEEEEEEvNT_6ParamsE --------------------------
	.section	.nv.shared._ZN7cutlass13device_kernelIN5flash19enable_sm80_to_sm89INS1_16FlashAttnFwdSm80INS1_25CollectiveMainloopFwdSm80ILi4ELi1ELb0EN4cute5tupleIJNS5_1CILi128EEENS7_ILi48EEES8_EEELi128ENS_10bfloat16_tEfNS_4arch4Sm80ELb0ELb1ELb0ELb1ELb1ELb1ELb1ELb0EEENS1_21CollectiveEpilogueFwdINS6_IJS8_S8_S9_EEENS6_IJNS7_ILi1EEESH_SH_EEESB_SD_Li128ELb1ELb1ELb0ELb0EEENS1_19SingleTileSchedulerILb1ELb0ELb1ELi128EEEEEEEEEvNT_6ParamsE,"aw",@nobits
	.sectionflags	@""
	.align	16


//--------------------- .nv.shared._ZN7cutlass13device_kernelIN5flash19enable_sm80_to_sm89INS1_16FlashAttnFwdSm80INS1_25CollectiveMainloopFwdSm80ILi4ELi1ELb0EN4cute5tupleIJNS5_1CILi128EEENS7_ILi64EEES8_EEELi128ENS_10bfloat16_tEfNS_4arch4Sm80ELb1ELb0ELb0ELb0ELb1ELb0ELb1ELb0EEENS1_21CollectiveEpilogueFwdINS6_IJS8_S8_S9_EEENS6_IJNS7_ILi1EEESH_SH_EEESB_SD_Li128ELb0ELb1ELb0ELb0EEENS1_30DynamicPersistentTileSchedulerILi128ELi128ELb0ELb1ELb0EEEEEEEEEvNT_6ParamsE --------------------------
	.section	.nv.shared._ZN7cutlass13device_kernelIN5flash19enable_sm80_to_sm89INS1_16FlashAttnFwdSm80INS1_25CollectiveMainloopFwdSm80ILi4ELi1ELb0EN4cute5tupleIJNS5_1CILi128EEENS7_ILi64EEES8_EEELi128ENS_10bfloat16_tEfNS_4arch4Sm80ELb1ELb0ELb0ELb0ELb1ELb0ELb1ELb0EEENS1_21CollectiveEpilogueFwdINS6_IJS8_S8_S9_EEENS6_IJNS7_ILi1EEESH_SH_EEESB_SD_Li128ELb0ELb1ELb0ELb0EEENS1_30DynamicPersistentTileSchedulerILi128ELi128ELb0ELb1ELb0EEEEEEEEEvNT_6ParamsE,"aw",@nobits
	.sectionflags	@""
	.align	16


//--------------------- .nv.shared._ZN7cutlass13device_kernelIN5flash19enable_sm80_to_sm89INS1_16FlashAttnFwdSm80INS1_25CollectiveMainloopFwdSm80ILi4ELi1ELb0EN4cute5tupleIJNS5_1CILi128EEENS7_ILi64EEES8_EEELi128ENS_10bfloat16_tEfNS_4arch4Sm80ELb1ELb0ELb0ELb1ELb1ELb0ELb1ELb0EEENS1_21CollectiveEpilogueFwdINS6_IJS8_S8_S9_EEENS6_IJNS7_ILi1EEESH_SH_EEESB_SD_Li128ELb1ELb1ELb0ELb0EEENS1_19SingleTileSchedulerILb1ELb0ELb1ELi128EEEEEEEEEvNT_6ParamsE --------------------------
	.section	.nv.shared._ZN7cutlass13device_kernelIN5flash19enable_sm80_to_sm89INS1_16FlashAttnFwdSm80INS1_25CollectiveMainloopFwdSm80ILi4ELi1ELb0EN4cute5tupleIJNS5_1CILi128EEENS7_ILi64EEES8_EEELi128ENS_10bfloat16_tEfNS_4arch4Sm80ELb1ELb0ELb0ELb1ELb1ELb0ELb1ELb0EEENS1_21CollectiveEpilogueFwdINS6_IJS8_S8_S9_EEENS6_IJNS7_ILi1EEESH_SH_EEESB_SD_Li128ELb1ELb1ELb0ELb0EEENS1_19SingleTileSchedulerILb1ELb0ELb1ELi128EEEEEEEEEvNT_6ParamsE,"aw",@nobits
	.sectionflags	@""
	.align	16


//--------------------- .nv.shared._ZN7cutlass13device_kernelIN5flash19enable_sm80_to_sm89INS1_16FlashAttnFwdSm80INS1_25CollectiveMainloopFwdSm80ILi4ELi1ELb0EN4cute5tupleIJNS5_1CILi128EEENS7_ILi64EEES8_EEELi128ENS_10bfloat16_tEfNS_4arch4Sm80ELb1ELb0ELb0ELb1ELb1ELb1ELb1ELb0EEENS1_21CollectiveEpilogueFwdINS6_IJS8_S8_S9_EEENS6_IJNS7_ILi1EEESH_SH_EEESB_SD_Li128ELb1ELb1ELb0ELb0EEENS1_19SingleTileSchedulerILb1ELb0ELb1ELi128EEEEEEEEEvNT_6ParamsE --------------------------
	.section	.nv.shared._ZN7cutlass13device_kernelIN5flash19enable_sm80_to_sm89INS1_16FlashAttnFwdSm80INS1_25CollectiveMainloopFwdSm80ILi4ELi1ELb0EN4cute5tupleIJNS5_1CILi128EEENS7_ILi64EEES8_EEELi128ENS_10bfloat16_tEfNS_4arch4Sm80ELb1ELb0ELb0ELb1ELb1ELb1ELb1ELb0EEENS1_21CollectiveEpilogueFwdINS6_IJS8_S8_S9_EEENS6_IJNS7_ILi1EEESH_SH_EEESB_SD_Li128ELb1ELb1ELb0ELb0EEENS1_19SingleTileSchedulerILb1ELb0ELb1ELi128EEEEEEEEEvNT_6ParamsE,"aw",@nobits
	.sectionflags	@""
	.align	16
